	.target	sm_90a

	.elftype	@"ET_EXEC"


//--------------------- .note.nv.tkinfo           --------------------------
	.section	.note.nv.tkinfo,"",@"SHT_NOTE"
	.sectionflags	@"SHF_NOTE_NV_TKINFO"
	.tkinfo
        /*0018*/ 	.word	0x00000002
        /*0030*/ 	.string	""
        /*0030*/ 	.string	"ptxas"
        /*0030*/ 	.string	"Cuda compilation tools, release 13.0, V13.0.88"
        /*0030*/ 	.string	"Build cuda_13.0.r13.0/compiler.36424714_0"
        /*0030*/ 	.string	"-arch sm_90a -m 64 "



//--------------------- .note.nv.cuinfo           --------------------------
	.section	.note.nv.cuinfo,"",@"SHT_NOTE"
	.sectionflags	@"SHF_NOTE_NV_CUINFO"
        /*0018*/ 	.short	0x0002
        /*001a*/ 	.short	0x005a
        /*001c*/ 	.short	0x0082
	.zero		2


//--------------------- .nv.info                  --------------------------
	.section	.nv.info,"",@"SHT_CUDA_INFO"
	.align	4


	//----- nvinfo : EIATTR_REGCOUNT
	.align		4
        /*0000*/ 	.byte	0x04, 0x2f
        /*0002*/ 	.short	(.L_35 - .L_34)
	.align		4
.L_34:
        /*0004*/ 	.word	index@(_ZN7cutlass13device_kernelIN5flash11enable_sm90INS1_16FlashAttnFwdSm90INS1_25CollectiveMainloopFwdSm90ILi2EN4cute5tupleIJNS5_1CILi1EEES8_S8_EEENS6_IJNS7_ILi128EEENS7_ILi96EEENS7_ILi64EEEEEELi256ENS_6half_tEfNS_4arch4Sm90ELb1ELb0ELb0ELb1ELb0ELb1ELb1ELb1ELb0ELb0ELb0ELb0EEENS1_21CollectiveEpilogueFwdINS6_IJSA_NS7_ILi256EEESB_EEES9_SE_SG_Li256ELb1ELb0ELb0ELb0EEENS1_36VarlenDynamicPersistentTileSchedulerILi128ELi96ELi256ELi32ELb0ELb0ELb1ELb1ELb1ELb1EEEEEEEEEvNT_6ParamsE)
        /*0008*/ 	.word	0x000000a8


	//----- nvinfo : EIATTR_FRAME_SIZE
	.align		4
.L_35:
        /*000c*/ 	.byte	0x04, 0x11
        /*000e*/ 	.short	(.L_37 - .L_36)
	.align		4
.L_36:
        /*0010*/ 	.word	index@(_ZN7cutlass13device_kernelIN5flash11enable_sm90INS1_16FlashAttnFwdSm90INS1_25CollectiveMainloopFwdSm90ILi2EN4cute5tupleIJNS5_1CILi1EEES8_S8_EEENS6_IJNS7_ILi128EEENS7_ILi96EEENS7_ILi64EEEEEELi256ENS_6half_tEfNS_4arch4Sm90ELb1ELb0ELb0ELb1ELb0ELb1ELb1ELb1ELb0ELb0ELb0ELb0EEENS1_21CollectiveEpilogueFwdINS6_IJSA_NS7_ILi256EEESB_EEES9_SE_SG_Li256ELb1ELb0ELb0ELb0EEENS1_36VarlenDynamicPersistentTileSchedulerILi128ELi96ELi256ELi32ELb0ELb0ELb1ELb1ELb1ELb1EEEEEEEEEvNT_6ParamsE)
        /*0014*/ 	.word	0x00000060


	//----- nvinfo : EIATTR_REGCOUNT
	.align		4
.L_37:
        /*0018*/ 	.byte	0x04, 0x2f
        /*001a*/ 	.short	(.L_39 - .L_38)
	.align		4
.L_38:
        /*001c*/ 	.word	index@(_ZN7cutlass13device_kernelIN5flash11enable_sm90INS1_16FlashAttnFwdSm90INS1_25CollectiveMainloopFwdSm90ILi2EN4cute5tupleIJNS5_1CILi1EEES8_S8_EEENS6_IJNS7_ILi128EEENS7_ILi96EEENS7_ILi64EEEEEELi256ENS_6half_tEfNS_4arch4Sm90ELb1ELb0ELb0ELb1ELb0ELb0ELb1ELb1ELb0ELb0ELb0ELb0EEENS1_21CollectiveEpilogueFwdINS6_IJSA_NS7_ILi256EEESB_EEES9_SE_SG_Li256ELb1ELb0ELb0ELb0EEENS1_36VarlenDynamicPersistentTileSchedulerILi128ELi96ELi256ELi32ELb0ELb0ELb1ELb1ELb1ELb1EEEEEEEEEvNT_6ParamsE)
        /*0020*/ 	.word	0x000000a8


	//----- nvinfo : EIATTR_FRAME_SIZE
	.align		4
.L_39:
        /*0024*/ 	.byte	0x04, 0x11
        /*0026*/ 	.short	(.L_41 - .L_40)
	.align		4
.L_40:
        /*0028*/ 	.word	index@(_ZN7cutlass13device_kernelIN5flash11enable_sm90INS1_16FlashAttnFwdSm90INS1_25CollectiveMainloopFwdSm90ILi2EN4cute5tupleIJNS5_1CILi1EEES8_S8_EEENS6_IJNS7_ILi128EEENS7_ILi96EEENS7_ILi64EEEEEELi256ENS_6half_tEfNS_4arch4Sm90ELb1ELb0ELb0ELb1ELb0ELb0ELb1ELb1ELb0ELb0ELb0ELb0EEENS1_21CollectiveEpilogueFwdINS6_IJSA_NS7_ILi256EEESB_EEES9_SE_SG_Li256ELb1ELb0ELb0ELb0EEENS1_36VarlenDynamicPersistentTileSchedulerILi128ELi96ELi256ELi32ELb0ELb0ELb1ELb1ELb1ELb1EEEEEEEEEvNT_6ParamsE)
        /*002c*/ 	.word	0x00000028


	//----- nvinfo : EIATTR_REGCOUNT
	.align		4
.L_41:
        /*0030*/ 	.byte	0x04, 0x2f
        /*0032*/ 	.short	(.L_43 - .L_42)
	.align		4
.L_42:
        /*0034*/ 	.word	index@(_ZN7cutlass13device_kernelIN5flash11enable_sm90INS1_16FlashAttnFwdSm90INS1_25CollectiveMainloopFwdSm90ILi2EN4cute5tupleIJNS5_1CILi1EEES8_S8_EEENS6_IJNS7_ILi128EEENS7_ILi96EEENS7_ILi64EEEEEELi256ENS_6half_tEfNS_4arch4Sm90ELb1ELb0ELb0ELb1ELb0ELb1ELb0ELb1ELb0ELb0ELb0ELb0EEENS1_21CollectiveEpilogueFwdINS6_IJSA_NS7_ILi256EEESB_EEES9_SE_SG_Li256ELb1ELb0ELb0ELb0EEENS1_36VarlenDynamicPersistentTileSchedulerILi128ELi96ELi256ELi32ELb0ELb0ELb1ELb1ELb1ELb1EEEEEEEEEvNT_6ParamsE)
        /*0038*/ 	.word	0x000000a8


	//----- nvinfo : EIATTR_FRAME_SIZE
	.align		4
.L_43:
        /*003c*/ 	.byte	0x04, 0x11
        /*003e*/ 	.short	(.L_45 - .L_44)
	.align		4
.L_44:
        /*0040*/ 	.word	index@(_ZN7cutlass13device_kernelIN5flash11enable_sm90INS1_16FlashAttnFwdSm90INS1_25CollectiveMainloopFwdSm90ILi2EN4cute5tupleIJNS5_1CILi1EEES8_S8_EEENS6_IJNS7_ILi128EEENS7_ILi96EEENS7_ILi64EEEEEELi256ENS_6half_tEfNS_4arch4Sm90ELb1ELb0ELb0ELb1ELb0ELb1ELb0ELb1ELb0ELb0ELb0ELb0EEENS1_21CollectiveEpilogueFwdINS6_IJSA_NS7_ILi256EEESB_EEES9_SE_SG_Li256ELb1ELb0ELb0ELb0EEENS1_36VarlenDynamicPersistentTileSchedulerILi128ELi96ELi256ELi32ELb0ELb0ELb1ELb1ELb1ELb1EEEEEEEEEvNT_6ParamsE)
        /*0044*/ 	.word	0x00000030


	//----- nvinfo : EIATTR_REGCOUNT
	.align		4
.L_45:
        /*0048*/ 	.byte	0x04, 0x2f
        /*004a*/ 	.short	(.L_47 - .L_46)
	.align		4
.L_46:
        /*004c*/ 	.word	index@(_ZN7cutlass13device_kernelIN5flash11enable_sm90INS1_16FlashAttnFwdSm90INS1_25CollectiveMainloopFwdSm90ILi2EN4cute5tupleIJNS5_1CILi1EEES8_S8_EEENS6_IJNS7_ILi128EEENS7_ILi96EEENS7_ILi64EEEEEELi256ENS_6half_tEfNS_4arch4Sm90ELb1ELb0ELb0ELb1ELb0ELb0ELb0ELb1ELb0ELb0ELb0ELb0EEENS1_21CollectiveEpilogueFwdINS6_IJSA_NS7_ILi256EEESB_EEES9_SE_SG_Li256ELb1ELb0ELb0ELb0EEENS1_36VarlenDynamicPersistentTileSchedulerILi128ELi96ELi256ELi32ELb0ELb0ELb1ELb1ELb1ELb1EEEEEEEEEvNT_6ParamsE)
        /*0050*/ 	.word	0x000000a8


	//----- nvinfo : EIATTR_FRAME_SIZE
	.align		4
.L_47:
        /*0054*/ 	.byte	0x04, 0x11
        /*0056*/ 	.short	(.L_49 - .L_48)
	.align		4
.L_48:
        /*0058*/ 	.word	index@(_ZN7cutlass13device_kernelIN5flash11enable_sm90INS1_16FlashAttnFwdSm90INS1_25CollectiveMainloopFwdSm90ILi2EN4cute5tupleIJNS5_1CILi1EEES8_S8_EEENS6_IJNS7_ILi128EEENS7_ILi96EEENS7_ILi64EEEEEELi256ENS_6half_tEfNS_4arch4Sm90ELb1ELb0ELb0ELb1ELb0ELb0ELb0ELb1ELb0ELb0ELb0ELb0EEENS1_21CollectiveEpilogueFwdINS6_IJSA_NS7_ILi256EEESB_EEES9_SE_SG_Li256ELb1ELb0ELb0ELb0EEENS1_36VarlenDynamicPersistentTileSchedulerILi128ELi96ELi256ELi32ELb0ELb0ELb1ELb1ELb1ELb1EEEEEEEEEvNT_6ParamsE)
        /*005c*/ 	.word	0x00000028


	//----- nvinfo : EIATTR_REGCOUNT
	.align		4
.L_49:
        /*0060*/ 	.byte	0x04, 0x2f
        /*0062*/ 	.short	(.L_51 - .L_50)
	.align		4
.L_50:
        /*0064*/ 	.word	index@(_ZN7cutlass13device_kernelIN5flash11enable_sm90INS1_16FlashAttnFwdSm90INS1_25CollectiveMainloopFwdSm90ILi2EN4cute5tupleIJNS5_1CILi1EEES8_S8_EEENS6_IJNS7_ILi128EEENS7_ILi96EEENS7_ILi64EEEEEELi256ENS_6half_tEfNS_4arch4Sm90ELb1ELb0ELb0ELb0ELb0ELb0ELb1ELb1ELb0ELb0ELb0ELb0EEENS1_21CollectiveEpilogueFwdINS6_IJSA_NS7_ILi256EEESB_EEES9_SE_SG_Li256ELb0ELb0ELb0ELb0EEENS1_30DynamicPersistentTileSchedulerILi256ELi32ELb0ELb0ELb1EEEEEEEEEvNT_6ParamsE)
        /*0068*/ 	.word	0x000000a8


	//----- nvinfo : EIATTR_FRAME_SIZE
	.align		4
.L_51:
        /*006c*/ 	.byte	0x04, 0x11
        /*006e*/ 	.short	(.L_53 - .L_52)
	.align		4
.L_52:
        /*0070*/ 	.word	index@(_ZN7cutlass13device_kernelIN5flash11enable_sm90INS1_16FlashAttnFwdSm90INS1_25CollectiveMainloopFwdSm90ILi2EN4cute5tupleIJNS5_1CILi1EEES8_S8_EEENS6_IJNS7_ILi128EEENS7_ILi96EEENS7_ILi64EEEEEELi256ENS_6half_tEfNS_4arch4Sm90ELb1ELb0ELb0ELb0ELb0ELb0ELb1ELb1ELb0ELb0ELb0ELb0EEENS1_21CollectiveEpilogueFwdINS6_IJSA_NS7_ILi256EEESB_EEES9_SE_SG_Li256ELb0ELb0ELb0ELb0EEENS1_30DynamicPersistentTileSchedulerILi256ELi32ELb0ELb0ELb1EEEEEEEEEvNT_6ParamsE)
        /*0074*/ 	.word	0x00000010


	//----- nvinfo : EIATTR_REGCOUNT
	.align		4
.L_53:
        /*0078*/ 	.byte	0x04, 0x2f
        /*007a*/ 	.short	(.L_55 - .L_54)
	.align		4
.L_54:
        /*007c*/ 	.word	index@(_ZN7cutlass13device_kernelIN5flash11enable_sm90INS1_16FlashAttnFwdSm90INS1_25CollectiveMainloopFwdSm90ILi2EN4cute5tupleIJNS5_1CILi1EEES8_S8_EEENS6_IJNS7_ILi128EEENS7_ILi96EEENS7_ILi64EEEEEELi256ENS_6half_tEfNS_4arch4Sm90ELb1ELb0ELb0ELb0ELb0ELb0ELb0ELb1ELb0ELb0ELb0ELb0EEENS1_21CollectiveEpilogueFwdINS6_IJSA_NS7_ILi256EEESB_EEES9_SE_SG_Li256ELb0ELb0ELb0ELb0EEENS1_30DynamicPersistentTileSchedulerILi256ELi32ELb0ELb0ELb1EEEEEEEEEvNT_6ParamsE)
        /*0080*/ 	.word	0x000000a8


	//----- nvinfo : EIATTR_FRAME_SIZE
	.align		4
.L_55:
        /*0084*/ 	.byte	0x04, 0x11
        /*0086*/ 	.short	(.L_57 - .L_56)
	.align		4
.L_56:
        /*0088*/ 	.word	index@(_ZN7cutlass13device_kernelIN5flash11enable_sm90INS1_16FlashAttnFwdSm90INS1_25CollectiveMainloopFwdSm90ILi2EN4cute5tupleIJNS5_1CILi1EEES8_S8_EEENS6_IJNS7_ILi128EEENS7_ILi96EEENS7_ILi64EEEEEELi256ENS_6half_tEfNS_4arch4Sm90ELb1ELb0ELb0ELb0ELb0ELb0ELb0ELb1ELb0ELb0ELb0ELb0EEENS1_21CollectiveEpilogueFwdINS6_IJSA_NS7_ILi256EEESB_EEES9_SE_SG_Li256ELb0ELb0ELb0ELb0EEENS1_30DynamicPersistentTileSchedulerILi256ELi32ELb0ELb0ELb1EEEEEEEEEvNT_6ParamsE)
        /*008c*/ 	.word	0x00000000


	//----- nvinfo : EIATTR_REGCOUNT
	.align		4
.L_57:
        /*0090*/ 	.byte	0x04, 0x2f
        /*0092*/ 	.short	(.L_59 - .L_58)
	.align		4
.L_58:
        /*0094*/ 	.word	index@(_ZN7cutlass13device_kernelIN5flash11enable_sm90INS1_16FlashAttnFwdSm90INS1_25CollectiveMainloopFwdSm90ILi2EN4cute5tupleIJNS5_1CILi1EEES8_S8_EEENS6_IJNS7_ILi128EEENS7_ILi96EEENS7_ILi64EEEEEELi256ENS_6half_tEfNS_4arch4Sm90ELb0ELb1ELb0ELb1ELb0ELb1ELb1ELb1ELb0ELb0ELb0ELb0EEENS1_21CollectiveEpilogueFwdINS6_IJSA_NS7_ILi256EEESB_EEES9_SE_SG_Li256ELb1ELb0ELb0ELb0EEENS1_36VarlenDynamicPersistentTileSchedulerILi128ELi96ELi256ELi32ELb0ELb0ELb1ELb1ELb0ELb1EEEEEEEEEvNT_6ParamsE)
        /*0098*/ 	.word	0x000000a8


	//----- nvinfo : EIATTR_FRAME_SIZE
	.align		4
.L_59:
        /*009c*/ 	.byte	0x04, 0x11
        /*009e*/ 	.short	(.L_61 - .L_60)
	.align		4
.L_60:
        /*00a0*/ 	.word	index@($_ZN7cutlass13device_kernelIN5flash11enable_sm90INS1_16FlashAttnFwdSm90INS1_25CollectiveMainloopFwdSm90ILi2EN4cute5tupleIJNS5_1CILi1EEES8_S8_EEENS6_IJNS7_ILi128EEENS7_ILi96EEENS7_ILi64EEEEEELi256ENS_6half_tEfNS_4arch4Sm90ELb0ELb1ELb0ELb1ELb0ELb1ELb1ELb1ELb0ELb0ELb0ELb0EEENS1_21CollectiveEpilogueFwdINS6_IJSA_NS7_ILi256EEESB_EEES9_SE_SG_Li256ELb1ELb0ELb0ELb0EEENS1_36VarlenDynamicPersistentTileSchedulerILi128ELi96ELi256ELi32ELb0ELb0ELb1ELb1ELb0ELb1EEEEEEEEEvNT_6ParamsE$_ZZN5flash25CollectiveMainloopFwdSm90ILi2EN4cute5tupleIJNS1_1CILi1EEES4_S4_EEENS2_IJNS3_ILi128EEENS3_ILi96EEENS3_ILi64EEEEEELi256EN7cutlass6half_tEfNSA_4arch4Sm90ELb0ELb1ELb0ELb1ELb0ELb1ELb1ELb1ELb0ELb0ELb0ELb0EE3mmaINS_16FlashAttnFwdSm90ISE_NS_21CollectiveEpilogueFwdINS2_IJS6_NS3_ILi256EEES7_EEES5_SB_SD_Li256ELb1ELb0ELb0ELb0EEENS_36VarlenDynamicPersistentTileSchedulerILi128ELi96ELi256ELi32ELb0ELb0ELb1ELb1ELb0ELb1EEEE13SharedStorageENS1_6TensorINS1_11ArrayEngineIfLm128EEENS1_6LayoutINS2_IJNS2_IJNS3_ILi2EEEST_NS3_ILi32EEEEEES4_S4_EEENS2_IJNS2_IJS4_ST_NS3_ILi4EEEEEENS3_ILi0EEESZ_EEEEEEENS_7SoftmaxILi2ELi0EEEEEbRKNSE_6ParamsENSA_25PipelineTmaAsyncNoClusterILi2ENSA_16PipelineTmaAsyncILi2EEEEES1B_RNSA_13PipelineStateILj2EEERT0_RT1_iRiRKNS_16SeqlenInfoQKNewKILb1ELb1EEENS2_IJiiiiEEERT_ENKUliT_T0_T1_E_clIZSF_ISO_S12_S14_EbS17_S1B_S1B_S1E_S1G_S1I_iS1J_S1N_S1O_S1Q_EUlRS1R_iE0_NS3_ILb1EEES1Y_EEDaiS1R_S1S_S1T_)
        /*00a4*/ 	.word	0x00000490


	//----- nvinfo : EIATTR_FRAME_SIZE
	.align		4
.L_61:
        /*00a8*/ 	.byte	0x04, 0x11
        /*00aa*/ 	.short	(.L_63 - .L_62)
	.align		4
.L_62:
        /*00ac*/ 	.word	index@(_ZN7cutlass13device_kernelIN5flash11enable_sm90INS1_16FlashAttnFwdSm90INS1_25CollectiveMainloopFwdSm90ILi2EN4cute5tupleIJNS5_1CILi1EEES8_S8_EEENS6_IJNS7_ILi128EEENS7_ILi96EEENS7_ILi64EEEEEELi256ENS_6half_tEfNS_4arch4Sm90ELb0ELb1ELb0ELb1ELb0ELb1ELb1ELb1ELb0ELb0ELb0ELb0EEENS1_21CollectiveEpilogueFwdINS6_IJSA_NS7_ILi256EEESB_EEES9_SE_SG_Li256ELb1ELb0ELb0ELb0EEENS1_36VarlenDynamicPersistentTileSchedulerILi128ELi96ELi256ELi32ELb0ELb0ELb1ELb1ELb0ELb1EEEEEEEEEvNT_6ParamsE)
        /*00b0*/ 	.word	0x00000490


	//----- nvinfo : EIATTR_REGCOUNT
	.align		4
.L_63:
        /*00b4*/ 	.byte	0x04, 0x2f
        /*00b6*/ 	.short	(.L_65 - .L_64)
	.align		4
.L_64:
        /*00b8*/ 	.word	index@(_ZN7cutlass13device_kernelIN5flash11enable_sm90INS1_16FlashAttnFwdSm90INS1_25CollectiveMainloopFwdSm90ILi2EN4cute5tupleIJNS5_1CILi1EEES8_S8_EEENS6_IJNS7_ILi128EEENS7_ILi96EEENS7_ILi64EEEEEELi256ENS_6half_tEfNS_4arch4Sm90ELb0ELb1ELb0ELb1ELb0ELb0ELb1ELb1ELb0ELb0ELb0ELb0EEENS1_21CollectiveEpilogueFwdINS6_IJSA_NS7_ILi256EEESB_EEES9_SE_SG_Li256ELb1ELb0ELb0ELb0EEENS1_36VarlenDynamicPersistentTileSchedulerILi128ELi96ELi256ELi32ELb0ELb0ELb1ELb1ELb0ELb1EEEEEEEEEvNT_6ParamsE)
        /*00bc*/ 	.word	0x000000a8


	//----- nvinfo : EIATTR_FRAME_SIZE
	.align		4
.L_65:
        /*00c0*/ 	.byte	0x04, 0x11
        /*00c2*/ 	.short	(.L_67 - .L_66)
	.align		4
.L_66:
        /*00c4*/ 	.word	index@($_ZN7cutlass13device_kernelIN5flash11enable_sm90INS1_16FlashAttnFwdSm90INS1_25CollectiveMainloopFwdSm90ILi2EN4cute5tupleIJNS5_1CILi1EEES8_S8_EEENS6_IJNS7_ILi128EEENS7_ILi96EEENS7_ILi64EEEEEELi256ENS_6half_tEfNS_4arch4Sm90ELb0ELb1ELb0ELb1ELb0ELb0ELb1ELb1ELb0ELb0ELb0ELb0EEENS1_21CollectiveEpilogueFwdINS6_IJSA_NS7_ILi256EEESB_EEES9_SE_SG_Li256ELb1ELb0ELb0ELb0EEENS1_36VarlenDynamicPersistentTileSchedulerILi128ELi96ELi256ELi32ELb0ELb0ELb1ELb1ELb0ELb1EEEEEEEEEvNT_6ParamsE$_ZZN5flash25CollectiveMainloopFwdSm90ILi2EN4cute5tupleIJNS1_1CILi1EEES4_S4_EEENS2_IJNS3_ILi128EEENS3_ILi96EEENS3_ILi64EEEEEELi256EN7cutlass6half_tEfNSA_4arch4Sm90ELb0ELb1ELb0ELb1ELb0ELb0ELb1ELb1ELb0ELb0ELb0ELb0EE3mmaINS_16FlashAttnFwdSm90ISE_NS_21CollectiveEpilogueFwdINS2_IJS6_NS3_ILi256EEES7_EEES5_SB_SD_Li256ELb1ELb0ELb0ELb0EEENS_36VarlenDynamicPersistentTileSchedulerILi128ELi96ELi256ELi32ELb0ELb0ELb1ELb1ELb0ELb1EEEE13SharedStorageENS1_6TensorINS1_11ArrayEngineIfLm128EEENS1_6LayoutINS2_IJNS2_IJNS3_ILi2EEEST_NS3_ILi32EEEEEES4_S4_EEENS2_IJNS2_IJS4_ST_NS3_ILi4EEEEEENS3_ILi0EEESZ_EEEEEEENS_7SoftmaxILi2ELi0EEEEEbRKNSE_6ParamsENSA_25PipelineTmaAsyncNoClusterILi2ENSA_16PipelineTmaAsyncILi2EEEEES1B_RNSA_13PipelineStateILj2EEERT0_RT1_iRiRKNS_16SeqlenInfoQKNewKILb1ELb0EEENS2_IJiiiiEEERT_ENKUliT_T0_T1_E_clIZSF_ISO_S12_S14_EbS17_S1B_S1B_S1E_S1G_S1I_iS1J_S1N_S1O_S1Q_EUlRS1R_iE1_NS3_ILb0EEENS3_ILb1EEEEEDaiS1R_S1S_S1T_)
        /*00c8*/ 	.word	0x00000480


	//----- nvinfo : EIATTR_FRAME_SIZE
	.align		4
.L_67:
        /*00cc*/ 	.byte	0x04, 0x11
        /*00ce*/ 	.short	(.L_69 - .L_68)
	.align		4
.L_68:
        /*00d0*/ 	.word	index@(_ZN7cutlass13device_kernelIN5flash11enable_sm90INS1_16FlashAttnFwdSm90INS1_25CollectiveMainloopFwdSm90ILi2EN4cute5tupleIJNS5_1CILi1EEES8_S8_EEENS6_IJNS7_ILi128EEENS7_ILi96EEENS7_ILi64EEEEEELi256ENS_6half_tEfNS_4arch4Sm90ELb0ELb1ELb0ELb1ELb0ELb0ELb1ELb1ELb0ELb0ELb0ELb0EEENS1_21CollectiveEpilogueFwdINS6_IJSA_NS7_ILi256EEESB_EEES9_SE_SG_Li256ELb1ELb0ELb0ELb0EEENS1_36VarlenDynamicPersistentTileSchedulerILi128ELi96ELi256ELi32ELb0ELb0ELb1ELb1ELb0ELb1EEEEEEEEEvNT_6ParamsE)
        /*00d4*/ 	.word	0x00000480


	//----- nvinfo : EIATTR_REGCOUNT
	.align		4
.L_69:
        /*00d8*/ 	.byte	0x04, 0x2f
        /*00da*/ 	.short	(.L_71 - .L_70)
	.align		4
.L_70:
        /*00dc*/ 	.word	index@(_ZN7cutlass13device_kernelIN5flash11enable_sm90INS1_16FlashAttnFwdSm90INS1_25CollectiveMainloopFwdSm90ILi2EN4cute5tupleIJNS5_1CILi1EEES8_S8_EEENS6_IJNS7_ILi128EEENS7_ILi96EEENS7_ILi64EEEEEELi256ENS_6half_tEfNS_4arch4Sm90ELb0ELb1ELb0ELb1ELb0ELb1ELb0ELb1ELb0ELb0ELb0ELb0EEENS1_21CollectiveEpilogueFwdINS6_IJSA_NS7_ILi256EEESB_EEES9_SE_SG_Li256ELb1ELb0ELb0ELb0EEENS1_36VarlenDynamicPersistentTileSchedulerILi128ELi96ELi256ELi32ELb0ELb0ELb1ELb1ELb0ELb1EEEEEEEEEvNT_6ParamsE)
        /*00e0*/ 	.word	0x000000a8


	//----- nvinfo : EIATTR_FRAME_SIZE
	.align		4
.L_71:
        /*00e4*/ 	.byte	0x04, 0x11
        /*00e6*/ 	.short	(.L_73 - .L_72)
	.align		4
.L_72:
        /*00e8*/ 	.word	index@(_ZN7cutlass13device_kernelIN5flash11enable_sm90INS1_16FlashAttnFwdSm90INS1_25CollectiveMainloopFwdSm90ILi2EN4cute5tupleIJNS5_1CILi1EEES8_S8_EEENS6_IJNS7_ILi128EEENS7_ILi96EEENS7_ILi64EEEEEELi256ENS_6half_tEfNS_4arch4Sm90ELb0ELb1ELb0ELb1ELb0ELb1ELb0ELb1ELb0ELb0ELb0ELb0EEENS1_21CollectiveEpilogueFwdINS6_IJSA_NS7_ILi256EEESB_EEES9_SE_SG_Li256ELb1ELb0ELb0ELb0EEENS1_36VarlenDynamicPersistentTileSchedulerILi128ELi96ELi256ELi32ELb0ELb0ELb1ELb1ELb0ELb1EEEEEEEEEvNT_6ParamsE)
        /*00ec*/ 	.word	0x00000030


	//----- nvinfo : EIATTR_REGCOUNT
	.align		4
.L_73:
        /*00f0*/ 	.byte	0x04, 0x2f
        /*00f2*/ 	.short	(.L_75 - .L_74)
	.align		4
.L_74:
        /*00f4*/ 	.word	index@(_ZN7cutlass13device_kernelIN5flash11enable_sm90INS1_16FlashAttnFwdSm90INS1_25CollectiveMainloopFwdSm90ILi2EN4cute5tupleIJNS5_1CILi1EEES8_S8_EEENS6_IJNS7_ILi128EEENS7_ILi96EEENS7_ILi64EEEEEELi256ENS_6half_tEfNS_4arch4Sm90ELb0ELb1ELb0ELb1ELb0ELb0ELb0ELb1ELb0ELb0ELb0ELb0EEENS1_21CollectiveEpilogueFwdINS6_IJSA_NS7_ILi256EEESB_EEES9_SE_SG_Li256ELb1ELb0ELb0ELb0EEENS1_36VarlenDynamicPersistentTileSchedulerILi128ELi96ELi256ELi32ELb0ELb0ELb1ELb1ELb0ELb1EEEEEEEEEvNT_6ParamsE)
        /*00f8*/ 	.word	0x000000a8


	//----- nvinfo : EIATTR_FRAME_SIZE
	.align		4
.L_75:
        /*00fc*/ 	.byte	0x04, 0x11
        /*00fe*/ 	.short	(.L_77 - .L_76)
	.align		4
.L_76:
        /*0100*/ 	.word	index@(_ZN7cutlass13device_kernelIN5flash11enable_sm90INS1_16FlashAttnFwdSm90INS1_25CollectiveMainloopFwdSm90ILi2EN4cute5tupleIJNS5_1CILi1EEES8_S8_EEENS6_IJNS7_ILi128EEENS7_ILi96EEENS7_ILi64EEEEEELi256ENS_6half_tEfNS_4arch4Sm90ELb0ELb1ELb0ELb1ELb0ELb0ELb0ELb1ELb0ELb0ELb0ELb0EEENS1_21CollectiveEpilogueFwdINS6_IJSA_NS7_ILi256EEESB_EEES9_SE_SG_Li256ELb1ELb0ELb0ELb0EEENS1_36VarlenDynamicPersistentTileSchedulerILi128ELi96ELi256ELi32ELb0ELb0ELb1ELb1ELb0ELb1EEEEEEEEEvNT_6ParamsE)
        /*0104*/ 	.word	0x00000020


	//----- nvinfo : EIATTR_REGCOUNT
	.align		4
.L_77:
        /*0108*/ 	.byte	0x04, 0x2f
        /*010a*/ 	.short	(.L_79 - .L_78)
	.align		4
.L_78:
        /*010c*/ 	.word	index@(_ZN7cutlass13device_kernelIN5flash11enable_sm90INS1_16FlashAttnFwdSm90INS1_25CollectiveMainloopFwdSm90ILi2EN4cute5tupleIJNS5_1CILi1EEES8_S8_EEENS6_IJNS7_ILi128EEENS7_ILi96EEENS7_ILi64EEEEEELi256ENS_6half_tEfNS_4arch4Sm90ELb0ELb1ELb0ELb0ELb0ELb0ELb1ELb1ELb0ELb0ELb0ELb0EEENS1_21CollectiveEpilogueFwdINS6_IJSA_NS7_ILi256EEESB_EEES9_SE_SG_Li256ELb0ELb0ELb0ELb0EEENS1_30DynamicPersistentTileSchedulerILi256ELi32ELb0ELb0ELb1EEEEEEEEEvNT_6ParamsE)
        /*0110*/ 	.word	0x000000a8


	//----- nvinfo : EIATTR_FRAME_SIZE
	.align		4
.L_79:
        /*0114*/ 	.byte	0x04, 0x11
        /*0116*/ 	.short	(.L_81 - .L_80)
	.align		4
.L_80:
        /*0118*/ 	.word	index@($_ZN7cutlass13device_kernelIN5flash11enable_sm90INS1_16FlashAttnFwdSm90INS1_25CollectiveMainloopFwdSm90ILi2EN4cute5tupleIJNS5_1CILi1EEES8_S8_EEENS6_IJNS7_ILi128EEENS7_ILi96EEENS7_ILi64EEEEEELi256ENS_6half_tEfNS_4arch4Sm90ELb0ELb1ELb0ELb0ELb0ELb0ELb1ELb1ELb0ELb0ELb0ELb0EEENS1_21CollectiveEpilogueFwdINS6_IJSA_NS7_ILi256EEESB_EEES9_SE_SG_Li256ELb0ELb0ELb0ELb0EEENS1_30DynamicPersistentTileSchedulerILi256ELi32ELb0ELb0ELb1EEEEEEEEEvNT_6ParamsE$_ZZN5flash25CollectiveMainloopFwdSm90ILi2EN4cute5tupleIJNS1_1CILi1EEES4_S4_EEENS2_IJNS3_ILi128EEENS3_ILi96EEENS3_ILi64EEEEEELi256EN7cutlass6half_tEfNSA_4arch4Sm90ELb0ELb1ELb0ELb0ELb0ELb0ELb1ELb1ELb0ELb0ELb0ELb0EE3mmaINS_16FlashAttnFwdSm90ISE_NS_21CollectiveEpilogueFwdINS2_IJS6_NS3_ILi256EEES7_EEES5_SB_SD_Li256ELb0ELb0ELb0ELb0EEENS_30DynamicPersistentTileSchedulerILi256ELi32ELb0ELb0ELb1EEEE13SharedStorageENS1_6TensorINS1_11ArrayEngineIfLm128EEENS1_6LayoutINS2_IJNS2_IJNS3_ILi2EEEST_NS3_ILi32EEEEEES4_S4_EEENS2_IJNS2_IJS4_ST_NS3_ILi4EEEEEENS3_ILi0EEESZ_EEEEEEENS_7SoftmaxILi2ELi0EEEEEbRKNSE_6ParamsENSA_25PipelineTmaAsyncNoClusterILi2ENSA_16PipelineTmaAsyncILi2EEEEES1B_RNSA_13PipelineStateILj2EEERT0_RT1_iRiRKNS_16SeqlenInfoQKNewKILb0ELb0EEENS2_IJiiiiEEERT_ENKUliT_T0_T1_E_clIZSF_ISO_S12_S14_EbS17_S1B_S1B_S1E_S1G_S1I_iS1J_S1N_S1O_S1Q_EUlRS1R_iE1_NS3_ILb0EEENS3_ILb1EEEEEDaiS1R_S1S_S1T_)
        /*011c*/ 	.word	0x00000470


	//----- nvinfo : EIATTR_FRAME_SIZE
	.align		4
.L_81:
        /*0120*/ 	.byte	0x04, 0x11
        /*0122*/ 	.short	(.L_83 - .L_82)
	.align		4
.L_82:
        /*0124*/ 	.word	index@(_ZN7cutlass13device_kernelIN5flash11enable_sm90INS1_16FlashAttnFwdSm90INS1_25CollectiveMainloopFwdSm90ILi2EN4cute5tupleIJNS5_1CILi1EEES8_S8_EEENS6_IJNS7_ILi128EEENS7_ILi96EEENS7_ILi64EEEEEELi256ENS_6half_tEfNS_4arch4Sm90ELb0ELb1ELb0ELb0ELb0ELb0ELb1ELb1ELb0ELb0ELb0ELb0EEENS1_21CollectiveEpilogueFwdINS6_IJSA_NS7_ILi256EEESB_EEES9_SE_SG_Li256ELb0ELb0ELb0ELb0EEENS1_30DynamicPersistentTileSchedulerILi256ELi32ELb0ELb0ELb1EEEEEEEEEvNT_6ParamsE)
        /*0128*/ 	.word	0x00000470


	//----- nvinfo : EIATTR_REGCOUNT
	.align		4
.L_83:
        /*012c*/ 	.byte	0x04, 0x2f
        /*012e*/ 	.short	(.L_85 - .L_84)
	.align		4
.L_84:
        /*0130*/ 	.word	index@(_ZN7cutlass13device_kernelIN5flash11enable_sm90INS1_16FlashAttnFwdSm90INS1_25CollectiveMainloopFwdSm90ILi2EN4cute5tupleIJNS5_1CILi1EEES8_S8_EEENS6_IJNS7_ILi128EEENS7_ILi96EEENS7_ILi64EEEEEELi256ENS_6half_tEfNS_4arch4Sm90ELb0ELb1ELb0ELb0ELb0ELb0ELb0ELb1ELb0ELb0ELb0ELb0EEENS1_21CollectiveEpilogueFwdINS6_IJSA_NS7_ILi256EEESB_EEES9_SE_SG_Li256ELb0ELb0ELb0ELb0EEENS1_30DynamicPersistentTileSchedulerILi256ELi32ELb0ELb0ELb1EEEEEEEEEvNT_6ParamsE)
        /*0134*/ 	.word	0x000000a8


	//----- nvinfo : EIATTR_FRAME_SIZE
	.align		4
.L_85:
        /*0138*/ 	.byte	0x04, 0x11
        /*013a*/ 	.short	(.L_87 - .L_86)
	.align		4
.L_86:
        /*013c*/ 	.word	index@(_ZN7cutlass13device_kernelIN5flash11enable_sm90INS1_16FlashAttnFwdSm90INS1_25CollectiveMainloopFwdSm90ILi2EN4cute5tupleIJNS5_1CILi1EEES8_S8_EEENS6_IJNS7_ILi128EEENS7_ILi96EEENS7_ILi64EEEEEELi256ENS_6half_tEfNS_4arch4Sm90ELb0ELb1ELb0ELb0ELb0ELb0ELb0ELb1ELb0ELb0ELb0ELb0EEENS1_21CollectiveEpilogueFwdINS6_IJSA_NS7_ILi256EEESB_EEES9_SE_SG_Li256ELb0ELb0ELb0ELb0EEENS1_30DynamicPersistentTileSchedulerILi256ELi32ELb0ELb0ELb1EEEEEEEEEvNT_6ParamsE)
        /*0140*/ 	.word	0x00000000


	//----- nvinfo : EIATTR_REGCOUNT
	.align		4
.L_87:
        /*0144*/ 	.byte	0x04, 0x2f
        /*0146*/ 	.short	(.L_89 - .L_88)
	.align		4
.L_88:
        /*0148*/ 	.word	index@(_ZN7cutlass13device_kernelIN5flash11enable_sm90INS1_16FlashAttnFwdSm90INS1_25CollectiveMainloopFwdSm90ILi2EN4cute5tupleIJNS5_1CILi1EEES8_S8_EEENS6_IJNS7_ILi128EEENS7_ILi96EEENS7_ILi64EEEEEELi256ENS_6half_tEfNS_4arch4Sm90ELb0ELb0ELb0ELb1ELb0ELb1ELb1ELb1ELb0ELb0ELb0ELb0EEENS1_21CollectiveEpilogueFwdINS6_IJSA_NS7_ILi256EEESB_EEES9_SE_SG_Li256ELb1ELb0ELb0ELb0EEENS1_36VarlenDynamicPersistentTileSchedulerILi128ELi96ELi256ELi32ELb0ELb0ELb1ELb0ELb1ELb1EEEEEEEEEvNT_6ParamsE)
        /*014c*/ 	.word	0x000000a8


	//----- nvinfo : EIATTR_FRAME_SIZE
	.align		4
.L_89:
        /*0150*/ 	.byte	0x04, 0x11
        /*0152*/ 	.short	(.L_91 - .L_90)
	.align		4
.L_90:
        /*0154*/ 	.word	index@(_ZN7cutlass13device_kernelIN5flash11enable_sm90INS1_16FlashAttnFwdSm90INS1_25CollectiveMainloopFwdSm90ILi2EN4cute5tupleIJNS5_1CILi1EEES8_S8_EEENS6_IJNS7_ILi128EEENS7_ILi96EEENS7_ILi64EEEEEELi256ENS_6half_tEfNS_4arch4Sm90ELb0ELb0ELb0ELb1ELb0ELb1ELb1ELb1ELb0ELb0ELb0ELb0EEENS1_21CollectiveEpilogueFwdINS6_IJSA_NS7_ILi256EEESB_EEES9_SE_SG_Li256ELb1ELb0ELb0ELb0EEENS1_36VarlenDynamicPersistentTileSchedulerILi128ELi96ELi256ELi32ELb0ELb0ELb1ELb0ELb1ELb1EEEEEEEEEvNT_6ParamsE)
        /*0158*/ 	.word	0x00000088


	//----- nvinfo : EIATTR_REGCOUNT
	.align		4
.L_91:
        /*015c*/ 	.byte	0x04, 0x2f
        /*015e*/ 	.short	(.L_93 - .L_92)
	.align		4
.L_92:
        /*0160*/ 	.word	index@(_ZN7cutlass13device_kernelIN5flash11enable_sm90INS1_16FlashAttnFwdSm90INS1_25CollectiveMainloopFwdSm90ILi2EN4cute5tupleIJNS5_1CILi1EEES8_S8_EEENS6_IJNS7_ILi128EEENS7_ILi96EEENS7_ILi64EEEEEELi256ENS_6half_tEfNS_4arch4Sm90ELb0ELb0ELb0ELb1ELb0ELb0ELb1ELb1ELb0ELb0ELb0ELb0EEENS1_21CollectiveEpilogueFwdINS6_IJSA_NS7_ILi256EEESB_EEES9_SE_SG_Li256ELb1ELb0ELb0ELb0EEENS1_36VarlenDynamicPersistentTileSchedulerILi128ELi96ELi256ELi32ELb0ELb0ELb1ELb0ELb1ELb1EEEEEEEEEvNT_6ParamsE)
        /*0164*/ 	.word	0x000000a8


	//----- nvinfo : EIATTR_FRAME_SIZE
	.align		4
.L_93:
        /*0168*/ 	.byte	0x04, 0x11
        /*016a*/ 	.short	(.L_95 - .L_94)
	.align		4
.L_94:
        /*016c*/ 	.word	index@(_ZN7cutlass13device_kernelIN5flash11enable_sm90INS1_16FlashAttnFwdSm90INS1_25CollectiveMainloopFwdSm90ILi2EN4cute5tupleIJNS5_1CILi1EEES8_S8_EEENS6_IJNS7_ILi128EEENS7_ILi96EEENS7_ILi64EEEEEELi256ENS_6half_tEfNS_4arch4Sm90ELb0ELb0ELb0ELb1ELb0ELb0ELb1ELb1ELb0ELb0ELb0ELb0EEENS1_21CollectiveEpilogueFwdINS6_IJSA_NS7_ILi256EEESB_EEES9_SE_SG_Li256ELb1ELb0ELb0ELb0EEENS1_36VarlenDynamicPersistentTileSchedulerILi128ELi96ELi256ELi32ELb0ELb0ELb1ELb0ELb1ELb1EEEEEEEEEvNT_6ParamsE)
        /*0170*/ 	.word	0x00000030


	//----- nvinfo : EIATTR_REGCOUNT
	.align		4
.L_95:
        /*0174*/ 	.byte	0x04, 0x2f
        /*0176*/ 	.short	(.L_97 - .L_96)
	.align		4
.L_96:
        /*0178*/ 	.word	index@(_ZN7cutlass13device_kernelIN5flash11enable_sm90INS1_16FlashAttnFwdSm90INS1_25CollectiveMainloopFwdSm90ILi2EN4cute5tupleIJNS5_1CILi1EEES8_S8_EEENS6_IJNS7_ILi128EEENS7_ILi96EEENS7_ILi64EEEEEELi256ENS_6half_tEfNS_4arch4Sm90ELb0ELb0ELb0ELb1ELb0ELb1ELb0ELb1ELb0ELb0ELb0ELb0EEENS1_21CollectiveEpilogueFwdINS6_IJSA_NS7_ILi256EEESB_EEES9_SE_SG_Li256ELb1ELb0ELb0ELb0EEENS1_36VarlenDynamicPersistentTileSchedulerILi128ELi96ELi256ELi32ELb0ELb0ELb1ELb0ELb1ELb1EEEEEEEEEvNT_6ParamsE)
        /*017c*/ 	.word	0x000000a8


	//----- nvinfo : EIATTR_FRAME_SIZE
	.align		4
.L_97:
        /*0180*/ 	.byte	0x04, 0x11
        /*0182*/ 	.short	(.L_99 - .L_98)
	.align		4
.L_98:
        /*0184*/ 	.word	index@(_ZN7cutlass13device_kernelIN5flash11enable_sm90INS1_16FlashAttnFwdSm90INS1_25CollectiveMainloopFwdSm90ILi2EN4cute5tupleIJNS5_1CILi1EEES8_S8_EEENS6_IJNS7_ILi128EEENS7_ILi96EEENS7_ILi64EEEEEELi256ENS_6half_tEfNS_4arch4Sm90ELb0ELb0ELb0ELb1ELb0ELb1ELb0ELb1ELb0ELb0ELb0ELb0EEENS1_21CollectiveEpilogueFwdINS6_IJSA_NS7_ILi256EEESB_EEES9_SE_SG_Li256ELb1ELb0ELb0ELb0EEENS1_36VarlenDynamicPersistentTileSchedulerILi128ELi96ELi256ELi32ELb0ELb0ELb1ELb0ELb1ELb1EEEEEEEEEvNT_6ParamsE)
        /*0188*/ 	.word	0x00000038


	//----- nvinfo : EIATTR_REGCOUNT
	.align		4
.L_99:
        /*018c*/ 	.byte	0x04, 0x2f
        /*018e*/ 	.short	(.L_101 - .L_100)
	.align		4
.L_100:
        /*0190*/ 	.word	index@(_ZN7cutlass13device_kernelIN5flash11enable_sm90INS1_16FlashAttnFwdSm90INS1_25CollectiveMainloopFwdSm90ILi2EN4cute5tupleIJNS5_1CILi1EEES8_S8_EEENS6_IJNS7_ILi128EEENS7_ILi96EEENS7_ILi64EEEEEELi256ENS_6half_tEfNS_4arch4Sm90ELb0ELb0ELb0ELb1ELb0ELb0ELb0ELb1ELb0ELb0ELb0ELb0EEENS1_21CollectiveEpilogueFwdINS6_IJSA_NS7_ILi256EEESB_EEES9_SE_SG_Li256ELb1ELb0ELb0ELb0EEENS1_36VarlenDynamicPersistentTileSchedulerILi128ELi96ELi256ELi32ELb0ELb0ELb1ELb0ELb1ELb1EEEEEEEEEvNT_6ParamsE)
        /*0194*/ 	.word	0x000000a8


	//----- nvinfo : EIATTR_FRAME_SIZE
	.align		4
.L_101:
        /*0198*/ 	.byte	0x04, 0x11
        /*019a*/ 	.short	(.L_103 - .L_102)
	.align		4
.L_102:
        /*019c*/ 	.word	index@(_ZN7cutlass13device_kernelIN5flash11enable_sm90INS1_16FlashAttnFwdSm90INS1_25CollectiveMainloopFwdSm90ILi2EN4cute5tupleIJNS5_1CILi1EEES8_S8_EEENS6_IJNS7_ILi128EEENS7_ILi96EEENS7_ILi64EEEEEELi256ENS_6half_tEfNS_4arch4Sm90ELb0ELb0ELb0ELb1ELb0ELb0ELb0ELb1ELb0ELb0ELb0ELb0EEENS1_21CollectiveEpilogueFwdINS6_IJSA_NS7_ILi256EEESB_EEES9_SE_SG_Li256ELb1ELb0ELb0ELb0EEENS1_36VarlenDynamicPersistentTileSchedulerILi128ELi96ELi256ELi32ELb0ELb0ELb1ELb0ELb1ELb1EEEEEEEEEvNT_6ParamsE)
        /*01a0*/ 	.word	0x00000030


	//----- nvinfo : EIATTR_REGCOUNT
	.align		4
.L_103:
        /*01a4*/ 	.byte	0x04, 0x2f
        /*01a6*/ 	.short	(.L_105 - .L_104)
	.align		4
.L_104:
        /*01a8*/ 	.word	index@(_ZN7cutlass13device_kernelIN5flash11enable_sm90INS1_16FlashAttnFwdSm90INS1_25CollectiveMainloopFwdSm90ILi2EN4cute5tupleIJNS5_1CILi1EEES8_S8_EEENS6_IJNS7_ILi128EEENS7_ILi96EEENS7_ILi64EEEEEELi256ENS_6half_tEfNS_4arch4Sm90ELb0ELb0ELb0ELb0ELb0ELb0ELb1ELb1ELb0ELb0ELb0ELb0EEENS1_21CollectiveEpilogueFwdINS6_IJSA_NS7_ILi256EEESB_EEES9_SE_SG_Li256ELb0ELb0ELb0ELb0EEENS1_29StaticPersistentTileSchedulerILb0EEEEEEEEEvNT_6ParamsE)
        /*01ac*/ 	.word	0x000000a8


	//----- nvinfo : EIATTR_FRAME_SIZE
	.align		4
.L_105:
        /*01b0*/ 	.byte	0x04, 0x11
        /*01b2*/ 	.short	(.L_107 - .L_106)
	.align		4
.L_106:
        /*01b4*/ 	.word	index@(_ZN7cutlass13device_kernelIN5flash11enable_sm90INS1_16FlashAttnFwdSm90INS1_25CollectiveMainloopFwdSm90ILi2EN4cute5tupleIJNS5_1CILi1EEES8_S8_EEENS6_IJNS7_ILi128EEENS7_ILi96EEENS7_ILi64EEEEEELi256ENS_6half_tEfNS_4arch4Sm90ELb0ELb0ELb0ELb0ELb0ELb0ELb1ELb1ELb0ELb0ELb0ELb0EEENS1_21CollectiveEpilogueFwdINS6_IJSA_NS7_ILi256EEESB_EEES9_SE_SG_Li256ELb0ELb0ELb0ELb0EEENS1_29StaticPersistentTileSchedulerILb0EEEEEEEEEvNT_6ParamsE)
        /*01b8*/ 	.word	0x00000020


	//----- nvinfo : EIATTR_REGCOUNT
	.align		4
.L_107:
        /*01bc*/ 	.byte	0x04, 0x2f
        /*01be*/ 	.short	(.L_109 - .L_108)
	.align		4
.L_108:
        /*01c0*/ 	.word	index@(_ZN7cutlass13device_kernelIN5flash11enable_sm90INS1_16FlashAttnFwdSm90INS1_25CollectiveMainloopFwdSm90ILi2EN4cute5tupleIJNS5_1CILi1EEES8_S8_EEENS6_IJNS7_ILi128EEENS7_ILi96EEENS7_ILi64EEEEEELi256ENS_6half_tEfNS_4arch4Sm90ELb0ELb0ELb0ELb0ELb0ELb0ELb0ELb1ELb0ELb0ELb0ELb0EEENS1_21CollectiveEpilogueFwdINS6_IJSA_NS7_ILi256EEESB_EEES9_SE_SG_Li256ELb0ELb0ELb0ELb0EEENS1_29StaticPersistentTileSchedulerILb0EEEEEEEEEvNT_6ParamsE)
        /*01c4*/ 	.word	0x000000a8


	//----- nvinfo : EIATTR_FRAME_SIZE
	.align		4
.L_109:
        /*01c8*/ 	.byte	0x04, 0x11
        /*01ca*/ 	.short	(.L_111 - .L_110)
	.align		4
.L_110:
        /*01cc*/ 	.word	index@(_ZN7cutlass13device_kernelIN5flash11enable_sm90INS1_16FlashAttnFwdSm90INS1_25CollectiveMainloopFwdSm90ILi2EN4cute5tupleIJNS5_1CILi1EEES8_S8_EEENS6_IJNS7_ILi128EEENS7_ILi96EEENS7_ILi64EEEEEELi256ENS_6half_tEfNS_4arch4Sm90ELb0ELb0ELb0ELb0ELb0ELb0ELb0ELb1ELb0ELb0ELb0ELb0EEENS1_21CollectiveEpilogueFwdINS6_IJSA_NS7_ILi256EEESB_EEES9_SE_SG_Li256ELb0ELb0ELb0ELb0EEENS1_29StaticPersistentTileSchedulerILb0EEEEEEEEEvNT_6ParamsE)
        /*01d0*/ 	.word	0x00000020


	//----- nvinfo : EIATTR_REGCOUNT
	.align		4
.L_111:
        /*01d4*/ 	.byte	0x04, 0x2f
        /*01d6*/ 	.short	(.L_113 - .L_112)
	.align		4
.L_112:
        /*01d8*/ 	.word	index@(_ZN7cutlass13device_kernelIN5flash11enable_sm90INS1_16FlashAttnFwdSm90INS1_25CollectiveMainloopFwdSm90ILi2EN4cute5tupleIJNS5_1CILi1EEES8_S8_EEENS6_IJNS7_ILi64EEESA_SA_EEELi512ENS_6half_tEfNS_4arch4Sm90ELb1ELb0ELb0ELb1ELb0ELb1ELb1ELb0ELb0ELb0ELb0ELb0EEENS1_21CollectiveEpilogueFwdINS6_IJSA_NS7_ILi512EEESA_EEES9_SC_SE_Li256ELb1ELb0ELb0ELb0EEENS1_36VarlenDynamicPersistentTileSchedulerILi64ELi64ELi256ELi32ELb0ELb0ELb1ELb1ELb1ELb1EEEEEEEEEvNT_6ParamsE)
        /*01dc*/ 	.word	0x000000a8


	//----- nvinfo : EIATTR_FRAME_SIZE
	.align		4
.L_113:
        /*01e0*/ 	.byte	0x04, 0x11
        /*01e2*/ 	.short	(.L_115 - .L_114)
	.align		4
.L_114:
        /*01e4*/ 	.word	index@(_ZN7cutlass13device_kernelIN5flash11enable_sm90INS1_16FlashAttnFwdSm90INS1_25CollectiveMainloopFwdSm90ILi2EN4cute5tupleIJNS5_1CILi1EEES8_S8_EEENS6_IJNS7_ILi64EEESA_SA_EEELi512ENS_6half_tEfNS_4arch4Sm90ELb1ELb0ELb0ELb1ELb0ELb1ELb1ELb0ELb0ELb0ELb0ELb0EEENS1_21CollectiveEpilogueFwdINS6_IJSA_NS7_ILi512EEESA_EEES9_SC_SE_Li256ELb1ELb0ELb0ELb0EEENS1_36VarlenDynamicPersistentTileSchedulerILi64ELi64ELi256ELi32ELb0ELb0ELb1ELb1ELb1ELb1EEEEEEEEEvNT_6ParamsE)
        /*01e8*/ 	.word	0x00000038


	//----- nvinfo : EIATTR_REGCOUNT
	.align		4
.L_115:
        /*01ec*/ 	.byte	0x04, 0x2f
        /*01ee*/ 	.short	(.L_117 - .L_116)
	.align		4
.L_116:
        /*01f0*/ 	.word	index@(_ZN7cutlass13device_kernelIN5flash11enable_sm90INS1_16FlashAttnFwdSm90INS1_25CollectiveMainloopFwdSm90ILi2EN4cute5tupleIJNS5_1CILi1EEES8_S8_EEENS6_IJNS7_ILi64EEESA_SA_EEELi512ENS_6half_tEfNS_4arch4Sm90ELb1ELb0ELb0ELb1ELb0ELb0ELb1ELb0ELb0ELb0ELb0ELb0EEENS1_21CollectiveEpilogueFwdINS6_IJSA_NS7_ILi512EEESA_EEES9_SC_SE_Li256ELb1ELb0ELb0ELb0EEENS1_36VarlenDynamicPersistentTileSchedulerILi64ELi64ELi256ELi32ELb0ELb0ELb1ELb1ELb1ELb1EEEEEEEEEvNT_6ParamsE)
        /*01f4*/ 	.word	0x000000a8


	//----- nvinfo : EIATTR_FRAME_SIZE
	.align		4
.L_117:
        /*01f8*/ 	.byte	0x04, 0x11
        /*01fa*/ 	.short	(.L_119 - .L_118)
	.align		4
.L_118:
        /*01fc*/ 	.word	index@(_ZN7cutlass13device_kernelIN5flash11enable_sm90INS1_16FlashAttnFwdSm90INS1_25CollectiveMainloopFwdSm90ILi2EN4cute5tupleIJNS5_1CILi1EEES8_S8_EEENS6_IJNS7_ILi64EEESA_SA_EEELi512ENS_6half_tEfNS_4arch4Sm90ELb1ELb0ELb0ELb1ELb0ELb0ELb1ELb0ELb0ELb0ELb0ELb0EEENS1_21CollectiveEpilogueFwdINS6_IJSA_NS7_ILi512EEESA_EEES9_SC_SE_Li256ELb1ELb0ELb0ELb0EEENS1_36VarlenDynamicPersistentTileSchedulerILi64ELi64ELi256ELi32ELb0ELb0ELb1ELb1ELb1ELb1EEEEEEEEEvNT_6ParamsE)
        /*0200*/ 	.word	0x00000030


	//----- nvinfo : EIATTR_REGCOUNT
	.align		4
.L_119:
        /*0204*/ 	.byte	0x04, 0x2f
        /*0206*/ 	.short	(.L_121 - .L_120)
	.align		4
.L_120:
        /*0208*/ 	.word	index@(_ZN7cutlass13device_kernelIN5flash11enable_sm90INS1_16FlashAttnFwdSm90INS1_25CollectiveMainloopFwdSm90ILi2EN4cute5tupleIJNS5_1CILi1EEES8_S8_EEENS6_IJNS7_ILi64EEESA_SA_EEELi512ENS_6half_tEfNS_4arch4Sm90ELb1ELb0ELb0ELb1ELb0ELb1ELb0ELb0ELb0ELb0ELb0ELb0EEENS1_21CollectiveEpilogueFwdINS6_IJSA_NS7_ILi512EEESA_EEES9_SC_SE_Li256ELb1ELb0ELb0ELb0EEENS1_36VarlenDynamicPersistentTileSchedulerILi64ELi64ELi256ELi32ELb0ELb0ELb1ELb1ELb1ELb1EEEEEEEEEvNT_6ParamsE)
        /*020c*/ 	.word	0x000000a8


	//----- nvinfo : EIATTR_FRAME_SIZE
	.align		4
.L_121:
        /*0210*/ 	.byte	0x04, 0x11
        /*0212*/ 	.short	(.L_123 - .L_122)
	.align		4
.L_122:
        /*0214*/ 	.word	index@(_ZN7cutlass13device_kernelIN5flash11enable_sm90INS1_16FlashAttnFwdSm90INS1_25CollectiveMainloopFwdSm90ILi2EN4cute5tupleIJNS5_1CILi1EEES8_S8_EEENS6_IJNS7_ILi64EEESA_SA_EEELi512ENS_6half_tEfNS_4arch4Sm90ELb1ELb0ELb0ELb1ELb0ELb1ELb0ELb0ELb0ELb0ELb0ELb0EEENS1_21CollectiveEpilogueFwdINS6_IJSA_NS7_ILi512EEESA_EEES9_SC_SE_Li256ELb1ELb0ELb0ELb0EEENS1_36VarlenDynamicPersistentTileSchedulerILi64ELi64ELi256ELi32ELb0ELb0ELb1ELb1ELb1ELb1EEEEEEEEEvNT_6ParamsE)
        /*0218*/ 	.word	0x00000038


	//----- nvinfo : EIATTR_REGCOUNT
	.align		4
.L_123:
        /*021c*/ 	.byte	0x04, 0x2f
        /*021e*/ 	.short	(.L_125 - .L_124)
	.align		4
.L_124:
        /*0220*/ 	.word	index@(_ZN7cutlass13device_kernelIN5flash11enable_sm90INS1_16FlashAttnFwdSm90INS1_25CollectiveMainloopFwdSm90ILi2EN4cute5tupleIJNS5_1CILi1EEES8_S8_EEENS6_IJNS7_ILi64EEESA_SA_EEELi512ENS_6half_tEfNS_4arch4Sm90ELb1ELb0ELb0ELb1ELb0ELb0ELb0ELb0ELb0ELb0ELb0ELb0EEENS1_21CollectiveEpilogueFwdINS6_IJSA_NS7_ILi512EEESA_EEES9_SC_SE_Li256ELb1ELb0ELb0ELb0EEENS1_36VarlenDynamicPersistentTileSchedulerILi64ELi64ELi256ELi32ELb0ELb0ELb1ELb1ELb1ELb1EEEEEEEEEvNT_6ParamsE)
        /*0224*/ 	.word	0x000000a8


	//----- nvinfo : EIATTR_FRAME_SIZE
	.align		4
.L_125:
        /*0228*/ 	.byte	0x04, 0x11
        /*022a*/ 	.short	(.L_127 - .L_126)
	.align		4
.L_126:
        /*022c*/ 	.word	index@(_ZN7cutlass13device_kernelIN5flash11enable_sm90INS1_16FlashAttnFwdSm90INS1_25CollectiveMainloopFwdSm90ILi2EN4cute5tupleIJNS5_1CILi1EEES8_S8_EEENS6_IJNS7_ILi64EEESA_SA_EEELi512ENS_6half_tEfNS_4arch4Sm90ELb1ELb0ELb0ELb1ELb0ELb0ELb0ELb0ELb0ELb0ELb0ELb0EEENS1_21CollectiveEpilogueFwdINS6_IJSA_NS7_ILi512EEESA_EEES9_SC_SE_Li256ELb1ELb0ELb0ELb0EEENS1_36VarlenDynamicPersistentTileSchedulerILi64ELi64ELi256ELi32ELb0ELb0ELb1ELb1ELb1ELb1EEEEEEEEEvNT_6ParamsE)
        /*0230*/ 	.word	0x00000028


	//----- nvinfo : EIATTR_REGCOUNT
	.align		4
.L_127:
        /*0234*/ 	.byte	0x04, 0x2f
        /*0236*/ 	.short	(.L_129 - .L_128)
	.align		4
.L_128:
        /*0238*/ 	.word	index@(_ZN7cutlass13device_kernelIN5flash11enable_sm90INS1_16FlashAttnFwdSm90INS1_25CollectiveMainloopFwdSm90ILi2EN4cute5tupleIJNS5_1CILi1EEES8_S8_EEENS6_IJNS7_ILi64EEESA_SA_EEELi512ENS_6half_tEfNS_4arch4Sm90ELb1ELb0ELb0ELb0ELb0ELb0ELb1ELb0ELb0ELb0ELb0ELb0EEENS1_21CollectiveEpilogueFwdINS6_IJSA_NS7_ILi512EEESA_EEES9_SC_SE_Li256ELb0ELb0ELb0ELb0EEENS1_30DynamicPersistentTileSchedulerILi256ELi32ELb0ELb0ELb1EEEEEEEEEvNT_6ParamsE)
        /*023c*/ 	.word	0x000000a8


	//----- nvinfo : EIATTR_FRAME_SIZE
	.align		4
.L_129:
        /*0240*/ 	.byte	0x04, 0x11
        /*0242*/ 	.short	(.L_131 - .L_130)
	.align		4
.L_130:
        /*0244*/ 	.word	index@(_ZN7cutlass13device_kernelIN5flash11enable_sm90INS1_16FlashAttnFwdSm90INS1_25CollectiveMainloopFwdSm90ILi2EN4cute5tupleIJNS5_1CILi1EEES8_S8_EEENS6_IJNS7_ILi64EEESA_SA_EEELi512ENS_6half_tEfNS_4arch4Sm90ELb1ELb0ELb0ELb0ELb0ELb0ELb1ELb0ELb0ELb0ELb0ELb0EEENS1_21CollectiveEpilogueFwdINS6_IJSA_NS7_ILi512EEESA_EEES9_SC_SE_Li256ELb0ELb0ELb0ELb0EEENS1_30DynamicPersistentTileSchedulerILi256ELi32ELb0ELb0ELb1EEEEEEEEEvNT_6ParamsE)
        /*0248*/ 	.word	0x00000008


	//----- nvinfo : EIATTR_REGCOUNT
	.align		4
.L_131:
        /*024c*/ 	.byte	0x04, 0x2f
        /*024e*/ 	.short	(.L_133 - .L_132)
	.align		4
.L_132:
        /*0250*/ 	.word	index@(_ZN7cutlass13device_kernelIN5flash11enable_sm90INS1_16FlashAttnFwdSm90INS1_25CollectiveMainloopFwdSm90ILi2EN4cute5tupleIJNS5_1CILi1EEES8_S8_EEENS6_IJNS7_ILi64EEESA_SA_EEELi512ENS_6half_tEfNS_4arch4Sm90ELb1ELb0ELb0ELb0ELb0ELb0ELb0ELb0ELb0ELb0ELb0ELb0EEENS1_21CollectiveEpilogueFwdINS6_IJSA_NS7_ILi512EEESA_EEES9_SC_SE_Li256ELb0ELb0ELb0ELb0EEENS1_30DynamicPersistentTileSchedulerILi256ELi32ELb0ELb0ELb1EEEEEEEEEvNT_6ParamsE)
        /*0254*/ 	.word	0x000000a8


	//----- nvinfo : EIATTR_FRAME_SIZE
	.align		4
.L_133:
        /*0258*/ 	.byte	0x04, 0x11
        /*025a*/ 	.short	(.L_135 - .L_134)
	.align		4
.L_134:
        /*025c*/ 	.word	index@(_ZN7cutlass13device_kernelIN5flash11enable_sm90INS1_16FlashAttnFwdSm90INS1_25CollectiveMainloopFwdSm90ILi2EN4cute5tupleIJNS5_1CILi1EEES8_S8_EEENS6_IJNS7_ILi64EEESA_SA_EEELi512ENS_6half_tEfNS_4arch4Sm90ELb1ELb0ELb0ELb0ELb0ELb0ELb0ELb0ELb0ELb0ELb0ELb0EEENS1_21CollectiveEpilogueFwdINS6_IJSA_NS7_ILi512EEESA_EEES9_SC_SE_Li256ELb0ELb0ELb0ELb0EEENS1_30DynamicPersistentTileSchedulerILi256ELi32ELb0ELb0ELb1EEEEEEEEEvNT_6ParamsE)
        /*0260*/ 	.word	0x00000000


	//----- nvinfo : EIATTR_REGCOUNT
	.align		4
.L_135:
        /*0264*/ 	.byte	0x04, 0x2f
        /*0266*/ 	.short	(.L_137 - .L_136)
	.align		4
.L_136:
        /*0268*/ 	.word	index@(_ZN7cutlass13device_kernelIN5flash11enable_sm90INS1_16FlashAttnFwdSm90INS1_25CollectiveMainloopFwdSm90ILi2EN4cute5tupleIJNS5_1CILi1EEES8_S8_EEENS6_IJNS7_ILi64EEESA_SA_EEELi512ENS_6half_tEfNS_4arch4Sm90ELb0ELb1ELb0ELb1ELb0ELb1ELb1ELb0ELb0ELb0ELb0ELb0EEENS1_21CollectiveEpilogueFwdINS6_IJSA_NS7_ILi512EEESA_EEES9_SC_SE_Li256ELb1ELb0ELb0ELb0EEENS1_36VarlenDynamicPersistentTileSchedulerILi64ELi64ELi256ELi32ELb0ELb0ELb1ELb1ELb0ELb1EEEEEEEEEvNT_6ParamsE)
        /*026c*/ 	.word	0x000000a8


	//----- nvinfo : EIATTR_FRAME_SIZE
	.align		4
.L_137:
        /*0270*/ 	.byte	0x04, 0x11
        /*0272*/ 	.short	(.L_139 - .L_138)
	.align		4
.L_138:
        /*0274*/ 	.word	index@(_ZN7cutlass13device_kernelIN5flash11enable_sm90INS1_16FlashAttnFwdSm90INS1_25CollectiveMainloopFwdSm90ILi2EN4cute5tupleIJNS5_1CILi1EEES8_S8_EEENS6_IJNS7_ILi64EEESA_SA_EEELi512ENS_6half_tEfNS_4arch4Sm90ELb0ELb1ELb0ELb1ELb0ELb1ELb1ELb0ELb0ELb0ELb0ELb0EEENS1_21CollectiveEpilogueFwdINS6_IJSA_NS7_ILi512EEESA_EEES9_SC_SE_Li256ELb1ELb0ELb0ELb0EEENS1_36VarlenDynamicPersistentTileSchedulerILi64ELi64ELi256ELi32ELb0ELb0ELb1ELb1ELb0ELb1EEEEEEEEEvNT_6ParamsE)
        /*0278*/ 	.word	0x00000038


	//----- nvinfo : EIATTR_REGCOUNT
	.align		4
.L_139:
        /*027c*/ 	.byte	0x04, 0x2f
        /*027e*/ 	.short	(.L_141 - .L_140)
	.align		4
.L_140:
        /*0280*/ 	.word	index@(_ZN7cutlass13device_kernelIN5flash11enable_sm90INS1_16FlashAttnFwdSm90INS1_25CollectiveMainloopFwdSm90ILi2EN4cute5tupleIJNS5_1CILi1EEES8_S8_EEENS6_IJNS7_ILi64EEESA_SA_EEELi512ENS_6half_tEfNS_4arch4Sm90ELb0ELb1ELb0ELb1ELb0ELb0ELb1ELb0ELb0ELb0ELb0ELb0EEENS1_21CollectiveEpilogueFwdINS6_IJSA_NS7_ILi512EEESA_EEES9_SC_SE_Li256ELb1ELb0ELb0ELb0EEENS1_36VarlenDynamicPersistentTileSchedulerILi64ELi64ELi256ELi32ELb0ELb0ELb1ELb1ELb0ELb1EEEEEEEEEvNT_6ParamsE)
        /*0284*/ 	.word	0x000000a8


	//----- nvinfo : EIATTR_FRAME_SIZE
	.align		4
.L_141:
        /*0288*/ 	.byte	0x04, 0x11
        /*028a*/ 	.short	(.L_143 - .L_142)
	.align		4
.L_142:
        /*028c*/ 	.word	index@(_ZN7cutlass13device_kernelIN5flash11enable_sm90INS1_16FlashAttnFwdSm90INS1_25CollectiveMainloopFwdSm90ILi2EN4cute5tupleIJNS5_1CILi1EEES8_S8_EEENS6_IJNS7_ILi64EEESA_SA_EEELi512ENS_6half_tEfNS_4arch4Sm90ELb0ELb1ELb0ELb1ELb0ELb0ELb1ELb0ELb0ELb0ELb0ELb0EEENS1_21CollectiveEpilogueFwdINS6_IJSA_NS7_ILi512EEESA_EEES9_SC_SE_Li256ELb1ELb0ELb0ELb0EEENS1_36VarlenDynamicPersistentTileSchedulerILi64ELi64ELi256ELi32ELb0ELb0ELb1ELb1ELb0ELb1EEEEEEEEEvNT_6ParamsE)
        /*0290*/ 	.word	0x00000028


	//----- nvinfo : EIATTR_REGCOUNT
	.align		4
.L_143:
        /*0294*/ 	.byte	0x04, 0x2f
        /*0296*/ 	.short	(.L_145 - .L_144)
	.align		4
.L_144:
        /*0298*/ 	.word	index@(_ZN7cutlass13device_kernelIN5flash11enable_sm90INS1_16FlashAttnFwdSm90INS1_25CollectiveMainloopFwdSm90ILi2EN4cute5tupleIJNS5_1CILi1EEES8_S8_EEENS6_IJNS7_ILi64EEESA_SA_EEELi512ENS_6half_tEfNS_4arch4Sm90ELb0ELb1ELb0ELb1ELb0ELb1ELb0ELb0ELb0ELb0ELb0ELb0EEENS1_21CollectiveEpilogueFwdINS6_IJSA_NS7_ILi512EEESA_EEES9_SC_SE_Li256ELb1ELb0ELb0ELb0EEENS1_36VarlenDynamicPersistentTileSchedulerILi64ELi64ELi256ELi32ELb0ELb0ELb1ELb1ELb0ELb1EEEEEEEEEvNT_6ParamsE)
        /*029c*/ 	.word	0x000000a8


	//----- nvinfo : EIATTR_FRAME_SIZE
	.align		4
.L_145:
        /*02a0*/ 	.byte	0x04, 0x11
        /*02a2*/ 	.short	(.L_147 - .L_146)
	.align		4
.L_146:
        /*02a4*/ 	.word	index@(_ZN7cutlass13device_kernelIN5flash11enable_sm90INS1_16FlashAttnFwdSm90INS1_25CollectiveMainloopFwdSm90ILi2EN4cute5tupleIJNS5_1CILi1EEES8_S8_EEENS6_IJNS7_ILi64EEESA_SA_EEELi512ENS_6half_tEfNS_4arch4Sm90ELb0ELb1ELb0ELb1ELb0ELb1ELb0ELb0ELb0ELb0ELb0ELb0EEENS1_21CollectiveEpilogueFwdINS6_IJSA_NS7_ILi512EEESA_EEES9_SC_SE_Li256ELb1ELb0ELb0ELb0EEENS1_36VarlenDynamicPersistentTileSchedulerILi64ELi64ELi256ELi32ELb0ELb0ELb1ELb1ELb0ELb1EEEEEEEEEvNT_6ParamsE)
        /*02a8*/ 	.word	0x00000028


	//----- nvinfo : EIATTR_REGCOUNT
	.align		4
.L_147:
        /*02ac*/ 	.byte	0x04, 0x2f
        /*02ae*/ 	.short	(.L_149 - .L_148)
	.align		4
.L_148:
        /*02b0*/ 	.word	index@(_ZN7cutlass13device_kernelIN5flash11enable_sm90INS1_16FlashAttnFwdSm90INS1_25CollectiveMainloopFwdSm90ILi2EN4cute5tupleIJNS5_1CILi1EEES8_S8_EEENS6_IJNS7_ILi64EEESA_SA_EEELi512ENS_6half_tEfNS_4arch4Sm90ELb0ELb1ELb0ELb1ELb0ELb0ELb0ELb0ELb0ELb0ELb0ELb0EEENS1_21CollectiveEpilogueFwdINS6_IJSA_NS7_ILi512EEESA_EEES9_SC_SE_Li256ELb1ELb0ELb0ELb0EEENS1_36VarlenDynamicPersistentTileSchedulerILi64ELi64ELi256ELi32ELb0ELb0ELb1ELb1ELb0ELb1EEEEEEEEEvNT_6ParamsE)
        /*02b4*/ 	.word	0x000000a8


	//----- nvinfo : EIATTR_FRAME_SIZE
	.align		4
.L_149:
        /*02b8*/ 	.byte	0x04, 0x11
        /*02ba*/ 	.short	(.L_151 - .L_150)
	.align		4
.L_150:
        /*02bc*/ 	.word	index@(_ZN7cutlass13device_kernelIN5flash11enable_sm90INS1_16FlashAttnFwdSm90INS1_25CollectiveMainloopFwdSm90ILi2EN4cute5tupleIJNS5_1CILi1EEES8_S8_EEENS6_IJNS7_ILi64EEESA_SA_EEELi512ENS_6half_tEfNS_4arch4Sm90ELb0ELb1ELb0ELb1ELb0ELb0ELb0ELb0ELb0ELb0ELb0ELb0EEENS1_21CollectiveEpilogueFwdINS6_IJSA_NS7_ILi512EEESA_EEES9_SC_SE_Li256ELb1ELb0ELb0ELb0EEENS1_36VarlenDynamicPersistentTileSchedulerILi64ELi64ELi256ELi32ELb0ELb0ELb1ELb1ELb0ELb1EEEEEEEEEvNT_6ParamsE)
        /*02c0*/ 	.word	0x00000020


	//----- nvinfo : EIATTR_REGCOUNT
	.align		4
.L_151:
        /*02c4*/ 	.byte	0x04, 0x2f
        /*02c6*/ 	.short	(.L_153 - .L_152)
	.align		4
.L_152:
        /*02c8*/ 	.word	index@(_ZN7cutlass13device_kernelIN5flash11enable_sm90INS1_16FlashAttnFwdSm90INS1_25CollectiveMainloopFwdSm90ILi2EN4cute5tupleIJNS5_1CILi1EEES8_S8_EEENS6_IJNS7_ILi64EEESA_SA_EEELi512ENS_6half_tEfNS_4arch4Sm90ELb0ELb1ELb0ELb0ELb0ELb0ELb1ELb0ELb0ELb0ELb0ELb0EEENS1_21CollectiveEpilogueFwdINS6_IJSA_NS7_ILi512EEESA_EEES9_SC_SE_Li256ELb0ELb0ELb0ELb0EEENS1_30DynamicPersistentTileSchedulerILi256ELi32ELb0ELb0ELb1EEEEEEEEEvNT_6ParamsE)
        /*02cc*/ 	.word	0x000000a8


	//----- nvinfo : EIATTR_FRAME_SIZE
	.align		4
.L_153:
        /*02d0*/ 	.byte	0x04, 0x11
        /*02d2*/ 	.short	(.L_155 - .L_154)
	.align		4
.L_154:
        /*02d4*/ 	.word	index@(_ZN7cutlass13device_kernelIN5flash11enable_sm90INS1_16FlashAttnFwdSm90INS1_25CollectiveMainloopFwdSm90ILi2EN4cute5tupleIJNS5_1CILi1EEES8_S8_EEENS6_IJNS7_ILi64EEESA_SA_EEELi512ENS_6half_tEfNS_4arch4Sm90ELb0ELb1ELb0ELb0ELb0ELb0ELb1ELb0ELb0ELb0ELb0ELb0EEENS1_21CollectiveEpilogueFwdINS6_IJSA_NS7_ILi512EEESA_EEES9_SC_SE_Li256ELb0ELb0ELb0ELb0EEENS1_30DynamicPersistentTileSchedulerILi256ELi32ELb0ELb0ELb1EEEEEEEEEvNT_6ParamsE)
        /*02d8*/ 	.word	0x00000008


	//----- nvinfo : EIATTR_REGCOUNT
	.align		4
.L_155:
        /*02dc*/ 	.byte	0x04, 0x2f
        /*02de*/ 	.short	(.L_157 - .L_156)
	.align		4
.L_156:
        /*02e0*/ 	.word	index@(_ZN7cutlass13device_kernelIN5flash11enable_sm90INS1_16FlashAttnFwdSm90INS1_25CollectiveMainloopFwdSm90ILi2EN4cute5tupleIJNS5_1CILi1EEES8_S8_EEENS6_IJNS7_ILi64EEESA_SA_EEELi512ENS_6half_tEfNS_4arch4Sm90ELb0ELb1ELb0ELb0ELb0ELb0ELb0ELb0ELb0ELb0ELb0ELb0EEENS1_21CollectiveEpilogueFwdINS6_IJSA_NS7_ILi512EEESA_EEES9_SC_SE_Li256ELb0ELb0ELb0ELb0EEENS1_30DynamicPersistentTileSchedulerILi256ELi32ELb0ELb0ELb1EEEEEEEEEvNT_6ParamsE)
        /*02e4*/ 	.word	0x000000a8


	//----- nvinfo : EIATTR_FRAME_SIZE
	.align		4
.L_157:
        /*02e8*/ 	.byte	0x04, 0x11
        /*02ea*/ 	.short	(.L_159 - .L_158)
	.align		4
.L_158:
        /*02ec*/ 	.word	index@(_ZN7cutlass13device_kernelIN5flash11enable_sm90INS1_16FlashAttnFwdSm90INS1_25CollectiveMainloopFwdSm90ILi2EN4cute5tupleIJNS5_1CILi1EEES8_S8_EEENS6_IJNS7_ILi64EEESA_SA_EEELi512ENS_6half_tEfNS_4arch4Sm90ELb0ELb1ELb0ELb0ELb0ELb0ELb0ELb0ELb0ELb0ELb0ELb0EEENS1_21CollectiveEpilogueFwdINS6_IJSA_NS7_ILi512EEESA_EEES9_SC_SE_Li256ELb0ELb0ELb0ELb0EEENS1_30DynamicPersistentTileSchedulerILi256ELi32ELb0ELb0ELb1EEEEEEEEEvNT_6ParamsE)
        /*02f0*/ 	.word	0x00000000


	//----- nvinfo : EIATTR_REGCOUNT
	.align		4
.L_159:
        /*02f4*/ 	.byte	0x04, 0x2f
        /*02f6*/ 	.short	(.L_161 - .L_160)
	.align		4
.L_160:
        /*02f8*/ 	.word	index@(_ZN7cutlass13device_kernelIN5flash11enable_sm90INS1_16FlashAttnFwdSm90INS1_25CollectiveMainloopFwdSm90ILi2EN4cute5tupleIJNS5_1CILi1EEES8_S8_EEENS6_IJNS7_ILi64EEESA_SA_EEELi512ENS_6half_tEfNS_4arch4Sm90ELb0ELb0ELb0ELb1ELb0ELb1ELb1ELb0ELb0ELb0ELb0ELb0EEENS1_21CollectiveEpilogueFwdINS6_IJSA_NS7_ILi512EEESA_EEES9_SC_SE_Li256ELb1ELb0ELb0ELb0EEENS1_36VarlenDynamicPersistentTileSchedulerILi64ELi64ELi256ELi32ELb0ELb0ELb1ELb0ELb1ELb1EEEEEEEEEvNT_6ParamsE)
        /*02fc*/ 	.word	0x000000a8


	//----- nvinfo : EIATTR_FRAME_SIZE
	.align		4
.L_161:
        /*0300*/ 	.byte	0x04, 0x11
        /*0302*/ 	.short	(.L_163 - .L_162)
	.align		4
.L_162:
        /*0304*/ 	.word	index@(_ZN7cutlass13device_kernelIN5flash11enable_sm90INS1_16FlashAttnFwdSm90INS1_25CollectiveMainloopFwdSm90ILi2EN4cute5tupleIJNS5_1CILi1EEES8_S8_EEENS6_IJNS7_ILi64EEESA_SA_EEELi512ENS_6half_tEfNS_4arch4Sm90ELb0ELb0ELb0ELb1ELb0ELb1ELb1ELb0ELb0ELb0ELb0ELb0EEENS1_21CollectiveEpilogueFwdINS6_IJSA_NS7_ILi512EEESA_EEES9_SC_SE_Li256ELb1ELb0ELb0ELb0EEENS1_36VarlenDynamicPersistentTileSchedulerILi64ELi64ELi256ELi32ELb0ELb0ELb1ELb0ELb1ELb1EEEEEEEEEvNT_6ParamsE)
        /*0308*/ 	.word	0x00000040


	//----- nvinfo : EIATTR_REGCOUNT
	.align		4
.L_163:
        /*030c*/ 	.byte	0x04, 0x2f
        /*030e*/ 	.short	(.L_165 - .L_164)
	.align		4
.L_164:
        /*0310*/ 	.word	index@(_ZN7cutlass13device_kernelIN5flash11enable_sm90INS1_16FlashAttnFwdSm90INS1_25CollectiveMainloopFwdSm90ILi2EN4cute5tupleIJNS5_1CILi1EEES8_S8_EEENS6_IJNS7_ILi64EEESA_SA_EEELi512ENS_6half_tEfNS_4arch4Sm90ELb0ELb0ELb0ELb1ELb0ELb0ELb1ELb0ELb0ELb0ELb0ELb0EEENS1_21CollectiveEpilogueFwdINS6_IJSA_NS7_ILi512EEESA_EEES9_SC_SE_Li256ELb1ELb0ELb0ELb0EEENS1_36VarlenDynamicPersistentTileSchedulerILi64ELi64ELi256ELi32ELb0ELb0ELb1ELb0ELb1ELb1EEEEEEEEEvNT_6ParamsE)
        /*0314*/ 	.word	0x000000a8


	//----- nvinfo : EIATTR_FRAME_SIZE
	.align		4
.L_165:
        /*0318*/ 	.byte	0x04, 0x11
        /*031a*/ 	.short	(.L_167 - .L_166)
	.align		4
.L_166:
        /*031c*/ 	.word	index@(_ZN7cutlass13device_kernelIN5flash11enable_sm90INS1_16FlashAttnFwdSm90INS1_25CollectiveMainloopFwdSm90ILi2EN4cute5tupleIJNS5_1CILi1EEES8_S8_EEENS6_IJNS7_ILi64EEESA_SA_EEELi512ENS_6half_tEfNS_4arch4Sm90ELb0ELb0ELb0ELb1ELb0ELb0ELb1ELb0ELb0ELb0ELb0ELb0EEENS1_21CollectiveEpilogueFwdINS6_IJSA_NS7_ILi512EEESA_EEES9_SC_SE_Li256ELb1ELb0ELb0ELb0EEENS1_36VarlenDynamicPersistentTileSchedulerILi64ELi64ELi256ELi32ELb0ELb0ELb1ELb0ELb1ELb1EEEEEEEEEvNT_6ParamsE)
        /*0320*/ 	.word	0x00000038


	//----- nvinfo : EIATTR_REGCOUNT
	.align		4
.L_167:
        /*0324*/ 	.byte	0x04, 0x2f
        /*0326*/ 	.short	(.L_169 - .L_168)
	.align		4
.L_168:
        /*0328*/ 	.word	index@(_ZN7cutlass13device_kernelIN5flash11enable_sm90INS1_16FlashAttnFwdSm90INS1_25CollectiveMainloopFwdSm90ILi2EN4cute5tupleIJNS5_1CILi1EEES8_S8_EEENS6_IJNS7_ILi64EEESA_SA_EEELi512ENS_6half_tEfNS_4arch4Sm90ELb0ELb0ELb0ELb1ELb0ELb1ELb0ELb0ELb0ELb0ELb0ELb0EEENS1_21CollectiveEpilogueFwdINS6_IJSA_NS7_ILi512EEESA_EEES9_SC_SE_Li256ELb1ELb0ELb0ELb0EEENS1_36VarlenDynamicPersistentTileSchedulerILi64ELi64ELi256ELi32ELb0ELb0ELb1ELb0ELb1ELb1EEEEEEEEEvNT_6ParamsE)
        /*032c*/ 	.word	0x000000a8


	//----- nvinfo : EIATTR_FRAME_SIZE
	.align		4
.L_169:
        /*0330*/ 	.byte	0x04, 0x11
        /*0332*/ 	.short	(.L_171 - .L_170)
	.align		4
.L_170:
        /*0334*/ 	.word	index@(_ZN7cutlass13device_kernelIN5flash11enable_sm90INS1_16FlashAttnFwdSm90INS1_25CollectiveMainloopFwdSm90ILi2EN4cute5tupleIJNS5_1CILi1EEES8_S8_EEENS6_IJNS7_ILi64EEESA_SA_EEELi512ENS_6half_tEfNS_4arch4Sm90ELb0ELb0ELb0ELb1ELb0ELb1ELb0ELb0ELb0ELb0ELb0ELb0EEENS1_21CollectiveEpilogueFwdINS6_IJSA_NS7_ILi512EEESA_EEES9_SC_SE_Li256ELb1ELb0ELb0ELb0EEENS1_36VarlenDynamicPersistentTileSchedulerILi64ELi64ELi256ELi32ELb0ELb0ELb1ELb0ELb1ELb1EEEEEEEEEvNT_6ParamsE)
        /*0338*/ 	.word	0x00000040


	//----- nvinfo : EIATTR_REGCOUNT
	.align		4
.L_171:
        /*033c*/ 	.byte	0x04, 0x2f
        /*033e*/ 	.short	(.L_173 - .L_172)
	.align		4
.L_172:
        /*0340*/ 	.word	index@(_ZN7cutlass13device_kernelIN5flash11enable_sm90INS1_16FlashAttnFwdSm90INS1_25CollectiveMainloopFwdSm90ILi2EN4cute5tupleIJNS5_1CILi1EEES8_S8_EEENS6_IJNS7_ILi64EEESA_SA_EEELi512ENS_6half_tEfNS_4arch4Sm90ELb0ELb0ELb0ELb1ELb0ELb0ELb0ELb0ELb0ELb0ELb0ELb0EEENS1_21CollectiveEpilogueFwdINS6_IJSA_NS7_ILi512EEESA_EEES9_SC_SE_Li256ELb1ELb0ELb0ELb0EEENS1_36VarlenDynamicPersistentTileSchedulerILi64ELi64ELi256ELi32ELb0ELb0ELb1ELb0ELb1ELb1EEEEEEEEEvNT_6ParamsE)
        /*0344*/ 	.word	0x000000a8


	//----- nvinfo : EIATTR_FRAME_SIZE
	.align		4
.L_173:
        /*0348*/ 	.byte	0x04, 0x11
        /*034a*/ 	.short	(.L_175 - .L_174)
	.align		4
.L_174:
        /*034c*/ 	.word	index@(_ZN7cutlass13device_kernelIN5flash11enable_sm90INS1_16FlashAttnFwdSm90INS1_25CollectiveMainloopFwdSm90ILi2EN4cute5tupleIJNS5_1CILi1EEES8_S8_EEENS6_IJNS7_ILi64EEESA_SA_EEELi512ENS_6half_tEfNS_4arch4Sm90ELb0ELb0ELb0ELb1ELb0ELb0ELb0ELb0ELb0ELb0ELb0ELb0EEENS1_21CollectiveEpilogueFwdINS6_IJSA_NS7_ILi512EEESA_EEES9_SC_SE_Li256ELb1ELb0ELb0ELb0EEENS1_36VarlenDynamicPersistentTileSchedulerILi64ELi64ELi256ELi32ELb0ELb0ELb1ELb0ELb1ELb1EEEEEEEEEvNT_6ParamsE)
        /*0350*/ 	.word	0x00000030


	//----- nvinfo : EIATTR_REGCOUNT
	.align		4
.L_175:
        /*0354*/ 	.byte	0x04, 0x2f
        /*0356*/ 	.short	(.L_177 - .L_176)
	.align		4
.L_176:
        /*0358*/ 	.word	index@(_ZN7cutlass13device_kernelIN5flash11enable_sm90INS1_16FlashAttnFwdSm90INS1_25CollectiveMainloopFwdSm90ILi2EN4cute5tupleIJNS5_1CILi1EEES8_S8_EEENS6_IJNS7_ILi64EEESA_SA_EEELi512ENS_6half_tEfNS_4arch4Sm90ELb0ELb0ELb0ELb0ELb0ELb0ELb1ELb0ELb0ELb0ELb0ELb0EEENS1_21CollectiveEpilogueFwdINS6_IJSA_NS7_ILi512EEESA_EEES9_SC_SE_Li256ELb0ELb0ELb0ELb0EEENS1_29StaticPersistentTileSchedulerILb0EEEEEEEEEvNT_6ParamsE)
        /*035c*/ 	.word	0x000000a8


	//----- nvinfo : EIATTR_FRAME_SIZE
	.align		4
.L_177:
        /*0360*/ 	.byte	0x04, 0x11
        /*0362*/ 	.short	(.L_179 - .L_178)
	.align		4
.L_178:
        /*0364*/ 	.word	index@(_ZN7cutlass13device_kernelIN5flash11enable_sm90INS1_16FlashAttnFwdSm90INS1_25CollectiveMainloopFwdSm90ILi2EN4cute5tupleIJNS5_1CILi1EEES8_S8_EEENS6_IJNS7_ILi64EEESA_SA_EEELi512ENS_6half_tEfNS_4arch4Sm90ELb0ELb0ELb0ELb0ELb0ELb0ELb1ELb0ELb0ELb0ELb0ELb0EEENS1_21CollectiveEpilogueFwdINS6_IJSA_NS7_ILi512EEESA_EEES9_SC_SE_Li256ELb0ELb0ELb0ELb0EEENS1_29StaticPersistentTileSchedulerILb0EEEEEEEEEvNT_6ParamsE)
        /*0368*/ 	.word	0x00000020


	//----- nvinfo : EIATTR_REGCOUNT
	.align		4
.L_179:
        /*036c*/ 	.byte	0x04, 0x2f
        /*036e*/ 	.short	(.L_181 - .L_180)
	.align		4
.L_180:
        /*0370*/ 	.word	index@(_ZN7cutlass13device_kernelIN5flash11enable_sm90INS1_16FlashAttnFwdSm90INS1_25CollectiveMainloopFwdSm90ILi2EN4cute5tupleIJNS5_1CILi1EEES8_S8_EEENS6_IJNS7_ILi64EEESA_SA_EEELi512ENS_6half_tEfNS_4arch4Sm90ELb0ELb0ELb0ELb0ELb0ELb0ELb0ELb0ELb0ELb0ELb0ELb0EEENS1_21CollectiveEpilogueFwdINS6_IJSA_NS7_ILi512EEESA_EEES9_SC_SE_Li256ELb0ELb0ELb0ELb0EEENS1_29StaticPersistentTileSchedulerILb0EEEEEEEEEvNT_6ParamsE)
        /*0374*/ 	.word	0x000000a8


	//----- nvinfo : EIATTR_FRAME_SIZE
	.align		4
.L_181:
        /*0378*/ 	.byte	0x04, 0x11
        /*037a*/ 	.short	(.L_183 - .L_182)
	.align		4
.L_182:
        /*037c*/ 	.word	index@(_ZN7cutlass13device_kernelIN5flash11enable_sm90INS1_16FlashAttnFwdSm90INS1_25CollectiveMainloopFwdSm90ILi2EN4cute5tupleIJNS5_1CILi1EEES8_S8_EEENS6_IJNS7_ILi64EEESA_SA_EEELi512ENS_6half_tEfNS_4arch4Sm90ELb0ELb0ELb0ELb0ELb0ELb0ELb0ELb0ELb0ELb0ELb0ELb0EEENS1_21CollectiveEpilogueFwdINS6_IJSA_NS7_ILi512EEESA_EEES9_SC_SE_Li256ELb0ELb0ELb0ELb0EEENS1_29StaticPersistentTileSchedulerILb0EEEEEEEEEvNT_6ParamsE)
        /*0380*/ 	.word	0x00000020


	//----- nvinfo : EIATTR_REGCOUNT
	.align		4
.L_183:
        /*0384*/ 	.byte	0x04, 0x2f
        /*0386*/ 	.short	(.L_185 - .L_184)
	.align		4
.L_184:
        /*0388*/ 	.word	index@(_ZN7cutlass13device_kernelIN5flash11enable_sm90INS1_16FlashAttnFwdSm90INS1_25CollectiveMainloopFwdSm90ILi2EN4cute5tupleIJNS5_1CILi1EEES8_S8_EEENS6_IJNS7_ILi128EEESA_NS7_ILi192EEEEEELi128ENS_6half_tEfNS_4arch4Sm90ELb1ELb0ELb0ELb1ELb0ELb1ELb0ELb1ELb1ELb0ELb0ELb0EEENS1_21CollectiveEpilogueFwdINS6_IJSA_SA_SA_EEES9_SD_SF_Li256ELb1ELb0ELb0ELb0EEENS1_36VarlenDynamicPersistentTileSchedulerILi128ELi128ELi256ELi32ELb0ELb0ELb1ELb1ELb1ELb1EEEEEEEEEvNT_6ParamsE)
        /*038c*/ 	.word	0x000000a8


	//----- nvinfo : EIATTR_FRAME_SIZE
	.align		4
.L_185:
        /*0390*/ 	.byte	0x04, 0x11
        /*0392*/ 	.short	(.L_187 - .L_186)
	.align		4
.L_186:
        /*0394*/ 	.word	index@(_ZN7cutlass13device_kernelIN5flash11enable_sm90INS1_16FlashAttnFwdSm90INS1_25CollectiveMainloopFwdSm90ILi2EN4cute5tupleIJNS5_1CILi1EEES8_S8_EEENS6_IJNS7_ILi128EEESA_NS7_ILi192EEEEEELi128ENS_6half_tEfNS_4arch4Sm90ELb1ELb0ELb0ELb1ELb0ELb1ELb0ELb1ELb1ELb0ELb0ELb0EEENS1_21CollectiveEpilogueFwdINS6_IJSA_SA_SA_EEES9_SD_SF_Li256ELb1ELb0ELb0ELb0EEENS1_36VarlenDynamicPersistentTileSchedulerILi128ELi128ELi256ELi32ELb0ELb0ELb1ELb1ELb1ELb1EEEEEEEEEvNT_6ParamsE)
        /*0398*/ 	.word	0x00000048


	//----- nvinfo : EIATTR_REGCOUNT
	.align		4
.L_187:
        /*039c*/ 	.byte	0x04, 0x2f
        /*039e*/ 	.short	(.L_189 - .L_188)
	.align		4
.L_188:
        /*03a0*/ 	.word	index@(_ZN7cutlass13device_kernelIN5flash11enable_sm90INS1_16FlashAttnFwdSm90INS1_25CollectiveMainloopFwdSm90ILi2EN4cute5tupleIJNS5_1CILi1EEES8_S8_EEENS6_IJNS7_ILi128EEESA_NS7_ILi192EEEEEELi128ENS_6half_tEfNS_4arch4Sm90ELb1ELb0ELb0ELb1ELb0ELb0ELb0ELb1ELb1ELb0ELb0ELb0EEENS1_21CollectiveEpilogueFwdINS6_IJSA_SA_SA_EEES9_SD_SF_Li256ELb1ELb0ELb0ELb0EEENS1_36VarlenDynamicPersistentTileSchedulerILi128ELi128ELi256ELi32ELb0ELb0ELb1ELb1ELb1ELb1EEEEEEEEEvNT_6ParamsE)
        /*03a4*/ 	.word	0x000000a8


	//----- nvinfo : EIATTR_FRAME_SIZE
	.align		4
.L_189:
        /*03a8*/ 	.byte	0x04, 0x11
        /*03aa*/ 	.short	(.L_191 - .L_190)
	.align		4
.L_190:
        /*03ac*/ 	.word	index@(_ZN7cutlass13device_kernelIN5flash11enable_sm90INS1_16FlashAttnFwdSm90INS1_25CollectiveMainloopFwdSm90ILi2EN4cute5tupleIJNS5_1CILi1EEES8_S8_EEENS6_IJNS7_ILi128EEESA_NS7_ILi192EEEEEELi128ENS_6half_tEfNS_4arch4Sm90ELb1ELb0ELb0ELb1ELb0ELb0ELb0ELb1ELb1ELb0ELb0ELb0EEENS1_21CollectiveEpilogueFwdINS6_IJSA_SA_SA_EEES9_SD_SF_Li256ELb1ELb0ELb0ELb0EEENS1_36VarlenDynamicPersistentTileSchedulerILi128ELi128ELi256ELi32ELb0ELb0ELb1ELb1ELb1ELb1EEEEEEEEEvNT_6ParamsE)
        /*03b0*/ 	.word	0x00000030


	//----- nvinfo : EIATTR_REGCOUNT
	.align		4
.L_191:
        /*03b4*/ 	.byte	0x04, 0x2f
        /*03b6*/ 	.short	(.L_193 - .L_192)
	.align		4
.L_192:
        /*03b8*/ 	.word	index@(_ZN7cutlass13device_kernelIN5flash11enable_sm90INS1_16FlashAttnFwdSm90INS1_25CollectiveMainloopFwdSm90ILi2EN4cute5tupleIJNS5_1CILi1EEES8_S8_EEENS6_IJNS7_ILi128EEESA_NS7_ILi192EEEEEELi128ENS_6half_tEfNS_4arch4Sm90ELb1ELb0ELb0ELb0ELb0ELb0ELb0ELb1ELb1ELb0ELb0ELb0EEENS1_21CollectiveEpilogueFwdINS6_IJSA_SA_SA_EEES9_SD_SF_Li256ELb0ELb0ELb0ELb0EEENS1_30DynamicPersistentTileSchedulerILi256ELi32ELb0ELb0ELb1EEEEEEEEEvNT_6ParamsE)
        /*03bc*/ 	.word	0x000000a8


	//----- nvinfo : EIATTR_FRAME_SIZE
	.align		4
.L_193:
        /*03c0*/ 	.byte	0x04, 0x11
        /*03c2*/ 	.short	(.L_195 - .L_194)
	.align		4
.L_194:
        /*03c4*/ 	.word	index@(_ZN7cutlass13device_kernelIN5flash11enable_sm90INS1_16FlashAttnFwdSm90INS1_25CollectiveMainloopFwdSm90ILi2EN4cute5tupleIJNS5_1CILi1EEES8_S8_EEENS6_IJNS7_ILi128EEESA_NS7_ILi192EEEEEELi128ENS_6half_tEfNS_4arch4Sm90ELb1ELb0ELb0ELb0ELb0ELb0ELb0ELb1ELb1ELb0ELb0ELb0EEENS1_21CollectiveEpilogueFwdINS6_IJSA_SA_SA_EEES9_SD_SF_Li256ELb0ELb0ELb0ELb0EEENS1_30DynamicPersistentTileSchedulerILi256ELi32ELb0ELb0ELb1EEEEEEEEEvNT_6ParamsE)
        /*03c8*/ 	.word	0x00000008


	//----- nvinfo : EIATTR_REGCOUNT
	.align		4
.L_195:
        /*03cc*/ 	.byte	0x04, 0x2f
        /*03ce*/ 	.short	(.L_197 - .L_196)
	.align		4
.L_196:
        /*03d0*/ 	.word	index@(_ZN7cutlass13device_kernelIN5flash11enable_sm90INS1_16FlashAttnFwdSm90INS1_25CollectiveMainloopFwdSm90ILi2EN4cute5tupleIJNS5_1CILi1EEES8_S8_EEENS6_IJNS7_ILi128EEENS7_ILi96EEENS7_ILi192EEEEEELi128ENS_6half_tEfNS_4arch4Sm90ELb0ELb1ELb0ELb1ELb0ELb1ELb0ELb1ELb1ELb0ELb0ELb0EEENS1_21CollectiveEpilogueFwdINS6_IJSA_SA_SB_EEES9_SE_SG_Li256ELb1ELb0ELb0ELb0EEENS1_36VarlenDynamicPersistentTileSchedulerILi128ELi96ELi256ELi32ELb0ELb0ELb1ELb1ELb0ELb1EEEEEEEEEvNT_6ParamsE)
        /*03d4*/ 	.word	0x000000a8


	//----- nvinfo : EIATTR_FRAME_SIZE
	.align		4
.L_197:
        /*03d8*/ 	.byte	0x04, 0x11
        /*03da*/ 	.short	(.L_199 - .L_198)
	.align		4
.L_198:
        /*03dc*/ 	.word	index@(_ZN7cutlass13device_kernelIN5flash11enable_sm90INS1_16FlashAttnFwdSm90INS1_25CollectiveMainloopFwdSm90ILi2EN4cute5tupleIJNS5_1CILi1EEES8_S8_EEENS6_IJNS7_ILi128EEENS7_ILi96EEENS7_ILi192EEEEEELi128ENS_6half_tEfNS_4arch4Sm90ELb0ELb1ELb0ELb1ELb0ELb1ELb0ELb1ELb1ELb0ELb0ELb0EEENS1_21CollectiveEpilogueFwdINS6_IJSA_SA_SB_EEES9_SE_SG_Li256ELb1ELb0ELb0ELb0EEENS1_36VarlenDynamicPersistentTileSchedulerILi128ELi96ELi256ELi32ELb0ELb0ELb1ELb1ELb0ELb1EEEEEEEEEvNT_6ParamsE)
        /*03e0*/ 	.word	0x00000040


	//----- nvinfo : EIATTR_REGCOUNT
	.align		4
.L_199:
        /*03e4*/ 	.byte	0x04, 0x2f
        /*03e6*/ 	.short	(.L_201 - .L_200)
	.align		4
.L_200:
        /*03e8*/ 	.word	index@(_ZN7cutlass13device_kernelIN5flash11enable_sm90INS1_16FlashAttnFwdSm90INS1_25CollectiveMainloopFwdSm90ILi2EN4cute5tupleIJNS5_1CILi1EEES8_S8_EEENS6_IJNS7_ILi128EEENS7_ILi96EEENS7_ILi192EEEEEELi128ENS_6half_tEfNS_4arch4Sm90ELb0ELb1ELb0ELb1ELb0ELb0ELb0ELb1ELb1ELb0ELb0ELb0EEENS1_21CollectiveEpilogueFwdINS6_IJSA_SA_SB_EEES9_SE_SG_Li256ELb1ELb0ELb0ELb0EEENS1_36VarlenDynamicPersistentTileSchedulerILi128ELi96ELi256ELi32ELb0ELb0ELb1ELb1ELb0ELb1EEEEEEEEEvNT_6ParamsE)
        /*03ec*/ 	.word	0x000000a8


	//----- nvinfo : EIATTR_FRAME_SIZE
	.align		4
.L_201:
        /*03f0*/ 	.byte	0x04, 0x11
        /*03f2*/ 	.short	(.L_203 - .L_202)
	.align		4
.L_202:
        /*03f4*/ 	.word	index@(_ZN7cutlass13device_kernelIN5flash11enable_sm90INS1_16FlashAttnFwdSm90INS1_25CollectiveMainloopFwdSm90ILi2EN4cute5tupleIJNS5_1CILi1EEES8_S8_EEENS6_IJNS7_ILi128EEENS7_ILi96EEENS7_ILi192EEEEEELi128ENS_6half_tEfNS_4arch4Sm90ELb0ELb1ELb0ELb1ELb0ELb0ELb0ELb1ELb1ELb0ELb0ELb0EEENS1_21CollectiveEpilogueFwdINS6_IJSA_SA_SB_EEES9_SE_SG_Li256ELb1ELb0ELb0ELb0EEENS1_36VarlenDynamicPersistentTileSchedulerILi128ELi96ELi256ELi32ELb0ELb0ELb1ELb1ELb0ELb1EEEEEEEEEvNT_6ParamsE)
        /*03f8*/ 	.word	0x00000028


	//----- nvinfo : EIATTR_REGCOUNT
	.align		4
.L_203:
        /*03fc*/ 	.byte	0x04, 0x2f
        /*03fe*/ 	.short	(.L_205 - .L_204)
	.align		4
.L_204:
        /*0400*/ 	.word	index@(_ZN7cutlass13device_kernelIN5flash11enable_sm90INS1_16FlashAttnFwdSm90INS1_25CollectiveMainloopFwdSm90ILi2EN4cute5tupleIJNS5_1CILi1EEES8_S8_EEENS6_IJNS7_ILi128EEENS7_ILi96EEENS7_ILi192EEEEEELi128ENS_6half_tEfNS_4arch4Sm90ELb0ELb1ELb0ELb0ELb0ELb0ELb0ELb1ELb1ELb0ELb0ELb0EEENS1_21CollectiveEpilogueFwdINS6_IJSA_SA_SB_EEES9_SE_SG_Li256ELb0ELb0ELb0ELb0EEENS1_30DynamicPersistentTileSchedulerILi256ELi32ELb0ELb0ELb1EEEEEEEEEvNT_6ParamsE)
        /*0404*/ 	.word	0x000000a8


	//----- nvinfo : EIATTR_FRAME_SIZE
	.align		4
.L_205:
        /*0408*/ 	.byte	0x04, 0x11
        /*040a*/ 	.short	(.L_207 - .L_206)
	.align		4
.L_206:
        /*040c*/ 	.word	index@(_ZN7cutlass13device_kernelIN5flash11enable_sm90INS1_16FlashAttnFwdSm90INS1_25CollectiveMainloopFwdSm90ILi2EN4cute5tupleIJNS5_1CILi1EEES8_S8_EEENS6_IJNS7_ILi128EEENS7_ILi96EEENS7_ILi192EEEEEELi128ENS_6half_tEfNS_4arch4Sm90ELb0ELb1ELb0ELb0ELb0ELb0ELb0ELb1ELb1ELb0ELb0ELb0EEENS1_21CollectiveEpilogueFwdINS6_IJSA_SA_SB_EEES9_SE_SG_Li256ELb0ELb0ELb0ELb0EEENS1_30DynamicPersistentTileSchedulerILi256ELi32ELb0ELb0ELb1EEEEEEEEEvNT_6ParamsE)
        /*0410*/ 	.word	0x00000008


	//----- nvinfo : EIATTR_REGCOUNT
	.align		4
.L_207:
        /*0414*/ 	.byte	0x04, 0x2f
        /*0416*/ 	.short	(.L_209 - .L_208)
	.align		4
.L_208:
        /*0418*/ 	.word	index@(_ZN7cutlass13device_kernelIN5flash11enable_sm90INS1_16FlashAttnFwdSm90INS1_25CollectiveMainloopFwdSm90ILi2EN4cute5tupleIJNS5_1CILi1EEES8_S8_EEENS6_IJNS7_ILi128EEESA_NS7_ILi192EEEEEELi128ENS_6half_tEfNS_4arch4Sm90ELb0ELb0ELb0ELb1ELb0ELb1ELb0ELb1ELb1ELb0ELb0ELb0EEENS1_21CollectiveEpilogueFwdINS6_IJSA_SA_SA_EEES9_SD_SF_Li256ELb1ELb0ELb0ELb0EEENS1_36VarlenDynamicPersistentTileSchedulerILi128ELi128ELi256ELi32ELb0ELb0ELb1ELb0ELb1ELb1EEEEEEEEEvNT_6ParamsE)
        /*041c*/ 	.word	0x000000a8


	//----- nvinfo : EIATTR_FRAME_SIZE
	.align		4
.L_209:
        /*0420*/ 	.byte	0x04, 0x11
        /*0422*/ 	.short	(.L_211 - .L_210)
	.align		4
.L_210:
        /*0424*/ 	.word	index@(_ZN7cutlass13device_kernelIN5flash11enable_sm90INS1_16FlashAttnFwdSm90INS1_25CollectiveMainloopFwdSm90ILi2EN4cute5tupleIJNS5_1CILi1EEES8_S8_EEENS6_IJNS7_ILi128EEESA_NS7_ILi192EEEEEELi128ENS_6half_tEfNS_4arch4Sm90ELb0ELb0ELb0ELb1ELb0ELb1ELb0ELb1ELb1ELb0ELb0ELb0EEENS1_21CollectiveEpilogueFwdINS6_IJSA_SA_SA_EEES9_SD_SF_Li256ELb1ELb0ELb0ELb0EEENS1_36VarlenDynamicPersistentTileSchedulerILi128ELi128ELi256ELi32ELb0ELb0ELb1ELb0ELb1ELb1EEEEEEEEEvNT_6ParamsE)
        /*0428*/ 	.word	0x00000048


	//----- nvinfo : EIATTR_REGCOUNT
	.align		4
.L_211:
        /*042c*/ 	.byte	0x04, 0x2f
        /*042e*/ 	.short	(.L_213 - .L_212)
	.align		4
.L_212:
        /*0430*/ 	.word	index@(_ZN7cutlass13device_kernelIN5flash11enable_sm90INS1_16FlashAttnFwdSm90INS1_25CollectiveMainloopFwdSm90ILi2EN4cute5tupleIJNS5_1CILi1EEES8_S8_EEENS6_IJNS7_ILi128EEESA_NS7_ILi192EEEEEELi128ENS_6half_tEfNS_4arch4Sm90ELb0ELb0ELb0ELb1ELb0ELb0ELb0ELb1ELb1ELb0ELb0ELb0EEENS1_21CollectiveEpilogueFwdINS6_IJSA_SA_SA_EEES9_SD_SF_Li256ELb1ELb0ELb0ELb0EEENS1_36VarlenDynamicPersistentTileSchedulerILi128ELi128ELi256ELi32ELb0ELb0ELb1ELb0ELb1ELb1EEEEEEEEEvNT_6ParamsE)
        /*0434*/ 	.word	0x000000a8


	//----- nvinfo : EIATTR_FRAME_SIZE
	.align		4
.L_213:
        /*0438*/ 	.byte	0x04, 0x11
        /*043a*/ 	.short	(.L_215 - .L_214)
	.align		4
.L_214:
        /*043c*/ 	.word	index@(_ZN7cutlass13device_kernelIN5flash11enable_sm90INS1_16FlashAttnFwdSm90INS1_25CollectiveMainloopFwdSm90ILi2EN4cute5tupleIJNS5_1CILi1EEES8_S8_EEENS6_IJNS7_ILi128EEESA_NS7_ILi192EEEEEELi128ENS_6half_tEfNS_4arch4Sm90ELb0ELb0ELb0ELb1ELb0ELb0ELb0ELb1ELb1ELb0ELb0ELb0EEENS1_21CollectiveEpilogueFwdINS6_IJSA_SA_SA_EEES9_SD_SF_Li256ELb1ELb0ELb0ELb0EEENS1_36VarlenDynamicPersistentTileSchedulerILi128ELi128ELi256ELi32ELb0ELb0ELb1ELb0ELb1ELb1EEEEEEEEEvNT_6ParamsE)
        /*0440*/ 	.word	0x00000038


	//----- nvinfo : EIATTR_REGCOUNT
	.align		4
.L_215:
        /*0444*/ 	.byte	0x04, 0x2f
        /*0446*/ 	.short	(.L_217 - .L_216)
	.align		4
.L_216:
        /*0448*/ 	.word	index@(_ZN7cutlass13device_kernelIN5flash11enable_sm90INS1_16FlashAttnFwdSm90INS1_25CollectiveMainloopFwdSm90ILi2EN4cute5tupleIJNS5_1CILi2EEENS7_ILi1EEES9_EEENS6_IJNS7_ILi128EEESB_NS7_ILi192EEEEEELi128ENS_6half_tEfNS_4arch4Sm90ELb0ELb0ELb0ELb0ELb0ELb0ELb0ELb1ELb1ELb0ELb0ELb0EEENS1_21CollectiveEpilogueFwdINS6_IJSB_SB_SB_EEESA_SE_SG_Li256ELb0ELb0ELb0ELb0EEENS1_29StaticPersistentTileSchedulerILb0EEEEEEEEEvNT_6ParamsE)
        /*044c*/ 	.word	0x000000a8


	//----- nvinfo : EIATTR_FRAME_SIZE
	.align		4
.L_217:
        /*0450*/ 	.byte	0x04, 0x11
        /*0452*/ 	.short	(.L_219 - .L_218)
	.align		4
.L_218:
        /*0454*/ 	.word	index@(_ZN7cutlass13device_kernelIN5flash11enable_sm90INS1_16FlashAttnFwdSm90INS1_25CollectiveMainloopFwdSm90ILi2EN4cute5tupleIJNS5_1CILi2EEENS7_ILi1EEES9_EEENS6_IJNS7_ILi128EEESB_NS7_ILi192EEEEEELi128ENS_6half_tEfNS_4arch4Sm90ELb0ELb0ELb0ELb0ELb0ELb0ELb0ELb1ELb1ELb0ELb0ELb0EEENS1_21CollectiveEpilogueFwdINS6_IJSB_SB_SB_EEESA_SE_SG_Li256ELb0ELb0ELb0ELb0EEENS1_29StaticPersistentTileSchedulerILb0EEEEEEEEEvNT_6ParamsE)
        /*0458*/ 	.word	0x00000028


	//----- nvinfo : EIATTR_REGCOUNT
	.align		4
.L_219:
        /*045c*/ 	.byte	0x04, 0x2f
        /*045e*/ 	.short	(.L_221 - .L_220)
	.align		4
.L_220:
        /*0460*/ 	.word	index@(_ZN7cutlass13device_kernelIN5flash11enable_sm90INS1_16FlashAttnFwdSm90INS1_25CollectiveMainloopFwdSm90ILi2EN4cute5tupleIJNS5_1CILi1EEES8_S8_EEENS6_IJNS7_ILi128EEESA_NS7_ILi192EEEEEELi128ENS_6half_tEfNS_4arch4Sm90ELb0ELb0ELb0ELb0ELb0ELb0ELb0ELb1ELb1ELb0ELb0ELb0EEENS1_21CollectiveEpilogueFwdINS6_IJSA_SA_SA_EEES9_SD_SF_Li256ELb0ELb0ELb0ELb0EEENS1_29StaticPersistentTileSchedulerILb0EEEEEEEEEvNT_6ParamsE)
        /*0464*/ 	.word	0x000000a8


	//----- nvinfo : EIATTR_FRAME_SIZE
	.align		4
.L_221:
        /*0468*/ 	.byte	0x04, 0x11
        /*046a*/ 	.short	(.L_223 - .L_222)
	.align		4
.L_222:
        /*046c*/ 	.word	index@(_ZN7cutlass13device_kernelIN5flash11enable_sm90INS1_16FlashAttnFwdSm90INS1_25CollectiveMainloopFwdSm90ILi2EN4cute5tupleIJNS5_1CILi1EEES8_S8_EEENS6_IJNS7_ILi128EEESA_NS7_ILi192EEEEEELi128ENS_6half_tEfNS_4arch4Sm90ELb0ELb0ELb0ELb0ELb0ELb0ELb0ELb1ELb1ELb0ELb0ELb0EEENS1_21CollectiveEpilogueFwdINS6_IJSA_SA_SA_EEES9_SD_SF_Li256ELb0ELb0ELb0ELb0EEENS1_29StaticPersistentTileSchedulerILb0EEEEEEEEEvNT_6ParamsE)
        /*0470*/ 	.word	0x00000020


	//----- nvinfo : EIATTR_MIN_STACK_SIZE
	.align		4
.L_223:
        /*0474*/ 	.byte	0x04, 0x12
        /*0476*/ 	.short	(.L_225 - .L_224)
	.align		4
.L_224:
        /*0478*/ 	.word	index@(_ZN7cutlass13device_kernelIN5flash11enable_sm90INS1_16FlashAttnFwdSm90INS1_25CollectiveMainloopFwdSm90ILi2EN4cute5tupleIJNS5_1CILi1EEES8_S8_EEENS6_IJNS7_ILi128EEESA_NS7_ILi192EEEEEELi128ENS_6half_tEfNS_4arch4Sm90ELb0ELb0ELb0ELb0ELb0ELb0ELb0ELb1ELb1ELb0ELb0ELb0EEENS1_21CollectiveEpilogueFwdINS6_IJSA_SA_SA_EEES9_SD_SF_Li256ELb0ELb0ELb0ELb0EEENS1_29StaticPersistentTileSchedulerILb0EEEEEEEEEvNT_6ParamsE)
        /*047c*/ 	.word	0x00000020


	//----- nvinfo : EIATTR_MIN_STACK_SIZE
	.align		4
.L_225:
        /*0480*/ 	.byte	0x04, 0x12
        /*0482*/ 	.short	(.L_227 - .L_226)
	.align		4
.L_226:
        /*0484*/ 	.word	index@(_ZN7cutlass13device_kernelIN5flash11enable_sm90INS1_16FlashAttnFwdSm90INS1_25CollectiveMainloopFwdSm90ILi2EN4cute5tupleIJNS5_1CILi2EEENS7_ILi1EEES9_EEENS6_IJNS7_ILi128EEESB_NS7_ILi192EEEEEELi128ENS_6half_tEfNS_4arch4Sm90ELb0ELb0ELb0ELb0ELb0ELb0ELb0ELb1ELb1ELb0ELb0ELb0EEENS1_21CollectiveEpilogueFwdINS6_IJSB_SB_SB_EEESA_SE_SG_Li256ELb0ELb0ELb0ELb0EEENS1_29StaticPersistentTileSchedulerILb0EEEEEEEEEvNT_6ParamsE)
        /*0488*/ 	.word	0x00000028


	//----- nvinfo : EIATTR_MIN_STACK_SIZE
	.align		4
.L_227:
        /*048c*/ 	.byte	0x04, 0x12
        /*048e*/ 	.short	(.L_229 - .L_228)
	.align		4
.L_228:
        /*0490*/ 	.word	index@(_ZN7cutlass13device_kernelIN5flash11enable_sm90INS1_16FlashAttnFwdSm90INS1_25CollectiveMainloopFwdSm90ILi2EN4cute5tupleIJNS5_1CILi1EEES8_S8_EEENS6_IJNS7_ILi128EEESA_NS7_ILi192EEEEEELi128ENS_6half_tEfNS_4arch4Sm90ELb0ELb0ELb0ELb1ELb0ELb0ELb0ELb1ELb1ELb0ELb0ELb0EEENS1_21CollectiveEpilogueFwdINS6_IJSA_SA_SA_EEES9_SD_SF_Li256ELb1ELb0ELb0ELb0EEENS1_36VarlenDynamicPersistentTileSchedulerILi128ELi128ELi256ELi32ELb0ELb0ELb1ELb0ELb1ELb1EEEEEEEEEvNT_6ParamsE)
        /*0494*/ 	.word	0x00000038


	//----- nvinfo : EIATTR_MIN_STACK_SIZE
	.align		4
.L_229:
        /*0498*/ 	.byte	0x04, 0x12
        /*049a*/ 	.short	(.L_231 - .L_230)
	.align		4
.L_230:
        /*049c*/ 	.word	index@(_ZN7cutlass13device_kernelIN5flash11enable_sm90INS1_16FlashAttnFwdSm90INS1_25CollectiveMainloopFwdSm90ILi2EN4cute5tupleIJNS5_1CILi1EEES8_S8_EEENS6_IJNS7_ILi128EEESA_NS7_ILi192EEEEEELi128ENS_6half_tEfNS_4arch4Sm90ELb0ELb0ELb0ELb1ELb0ELb1ELb0ELb1ELb1ELb0ELb0ELb0EEENS1_21CollectiveEpilogueFwdINS6_IJSA_SA_SA_EEES9_SD_SF_Li256ELb1ELb0ELb0ELb0EEENS1_36VarlenDynamicPersistentTileSchedulerILi128ELi128ELi256ELi32ELb0ELb0ELb1ELb0ELb1ELb1EEEEEEEEEvNT_6ParamsE)
        /*04a0*/ 	.word	0x00000048


	//----- nvinfo : EIATTR_MIN_STACK_SIZE
	.align		4
.L_231:
        /*04a4*/ 	.byte	0x04, 0x12
        /*04a6*/ 	.short	(.L_233 - .L_232)
	.align		4
.L_232:
        /*04a8*/ 	.word	index@(_ZN7cutlass13device_kernelIN5flash11enable_sm90INS1_16FlashAttnFwdSm90INS1_25CollectiveMainloopFwdSm90ILi2EN4cute5tupleIJNS5_1CILi1EEES8_S8_EEENS6_IJNS7_ILi128EEENS7_ILi96EEENS7_ILi192EEEEEELi128ENS_6half_tEfNS_4arch4Sm90ELb0ELb1ELb0ELb0ELb0ELb0ELb0ELb1ELb1ELb0ELb0ELb0EEENS1_21CollectiveEpilogueFwdINS6_IJSA_SA_SB_EEES9_SE_SG_Li256ELb0ELb0ELb0ELb0EEENS1_30DynamicPersistentTileSchedulerILi256ELi32ELb0ELb0ELb1EEEEEEEEEvNT_6ParamsE)
        /*04ac*/ 	.word	0x00000008


	//----- nvinfo : EIATTR_MIN_STACK_SIZE
	.align		4
.L_233:
        /*04b0*/ 	.byte	0x04, 0x12
        /*04b2*/ 	.short	(.L_235 - .L_234)
	.align		4
.L_234:
        /*04b4*/ 	.word	index@(_ZN7cutlass13device_kernelIN5flash11enable_sm90INS1_16FlashAttnFwdSm90INS1_25CollectiveMainloopFwdSm90ILi2EN4cute5tupleIJNS5_1CILi1EEES8_S8_EEENS6_IJNS7_ILi128EEENS7_ILi96EEENS7_ILi192EEEEEELi128ENS_6half_tEfNS_4arch4Sm90ELb0ELb1ELb0ELb1ELb0ELb0ELb0ELb1ELb1ELb0ELb0ELb0EEENS1_21CollectiveEpilogueFwdINS6_IJSA_SA_SB_EEES9_SE_SG_Li256ELb1ELb0ELb0ELb0EEENS1_36VarlenDynamicPersistentTileSchedulerILi128ELi96ELi256ELi32ELb0ELb0ELb1ELb1ELb0ELb1EEEEEEEEEvNT_6ParamsE)
        /*04b8*/ 	.word	0x00000028


	//----- nvinfo : EIATTR_MIN_STACK_SIZE
	.align		4
.L_235:
        /*04bc*/ 	.byte	0x04, 0x12
        /*04be*/ 	.short	(.L_237 - .L_236)
	.align		4
.L_236:
        /*04c0*/ 	.word	index@(_ZN7cutlass13device_kernelIN5flash11enable_sm90INS1_16FlashAttnFwdSm90INS1_25CollectiveMainloopFwdSm90ILi2EN4cute5tupleIJNS5_1CILi1EEES8_S8_EEENS6_IJNS7_ILi128EEENS7_ILi96EEENS7_ILi192EEEEEELi128ENS_6half_tEfNS_4arch4Sm90ELb0ELb1ELb0ELb1ELb0ELb1ELb0ELb1ELb1ELb0ELb0ELb0EEENS1_21CollectiveEpilogueFwdINS6_IJSA_SA_SB_EEES9_SE_SG_Li256ELb1ELb0ELb0ELb0EEENS1_36VarlenDynamicPersistentTileSchedulerILi128ELi96ELi256ELi32ELb0ELb0ELb1ELb1ELb0ELb1EEEEEEEEEvNT_6ParamsE)
        /*04c4*/ 	.word	0x00000040


	//----- nvinfo : EIATTR_MIN_STACK_SIZE
	.align		4
.L_237:
        /*04c8*/ 	.byte	0x04, 0x12
        /*04ca*/ 	.short	(.L_239 - .L_238)
	.align		4
.L_238:
        /*04cc*/ 	.word	index@(_ZN7cutlass13device_kernelIN5flash11enable_sm90INS1_16FlashAttnFwdSm90INS1_25CollectiveMainloopFwdSm90ILi2EN4cute5tupleIJNS5_1CILi1EEES8_S8_EEENS6_IJNS7_ILi128EEESA_NS7_ILi192EEEEEELi128ENS_6half_tEfNS_4arch4Sm90ELb1ELb0ELb0ELb0ELb0ELb0ELb0ELb1ELb1ELb0ELb0ELb0EEENS1_21CollectiveEpilogueFwdINS6_IJSA_SA_SA_EEES9_SD_SF_Li256ELb0ELb0ELb0ELb0EEENS1_30DynamicPersistentTileSchedulerILi256ELi32ELb0ELb0ELb1EEEEEEEEEvNT_6ParamsE)
        /*04d0*/ 	.word	0x00000008


	//----- nvinfo : EIATTR_MIN_STACK_SIZE
	.align		4
.L_239:
        /*04d4*/ 	.byte	0x04, 0x12
        /*04d6*/ 	.short	(.L_241 - .L_240)
	.align		4
.L_240:
        /*04d8*/ 	.word	index@(_ZN7cutlass13device_kernelIN5flash11enable_sm90INS1_16FlashAttnFwdSm90INS1_25CollectiveMainloopFwdSm90ILi2EN4cute5tupleIJNS5_1CILi1EEES8_S8_EEENS6_IJNS7_ILi128EEESA_NS7_ILi192EEEEEELi128ENS_6half_tEfNS_4arch4Sm90ELb1ELb0ELb0ELb1ELb0ELb0ELb0ELb1ELb1ELb0ELb0ELb0EEENS1_21CollectiveEpilogueFwdINS6_IJSA_SA_SA_EEES9_SD_SF_Li256ELb1ELb0ELb0ELb0EEENS1_36VarlenDynamicPersistentTileSchedulerILi128ELi128ELi256ELi32ELb0ELb0ELb1ELb1ELb1ELb1EEEEEEEEEvNT_6ParamsE)
        /*04dc*/ 	.word	0x00000030


	//----- nvinfo : EIATTR_MIN_STACK_SIZE
	.align		4
.L_241:
        /*04e0*/ 	.byte	0x04, 0x12
        /*04e2*/ 	.short	(.L_243 - .L_242)
	.align		4
.L_242:
        /*04e4*/ 	.word	index@(_ZN7cutlass13device_kernelIN5flash11enable_sm90INS1_16FlashAttnFwdSm90INS1_25CollectiveMainloopFwdSm90ILi2EN4cute5tupleIJNS5_1CILi1EEES8_S8_EEENS6_IJNS7_ILi128EEESA_NS7_ILi192EEEEEELi128ENS_6half_tEfNS_4arch4Sm90ELb1ELb0ELb0ELb1ELb0ELb1ELb0ELb1ELb1ELb0ELb0ELb0EEENS1_21CollectiveEpilogueFwdINS6_IJSA_SA_SA_EEES9_SD_SF_Li256ELb1ELb0ELb0ELb0EEENS1_36VarlenDynamicPersistentTileSchedulerILi128ELi128ELi256ELi32ELb0ELb0ELb1ELb1ELb1ELb1EEEEEEEEEvNT_6ParamsE)
        /*04e8*/ 	.word	0x00000048


	//----- nvinfo : EIATTR_MIN_STACK_SIZE
	.align		4
.L_243:
        /*04ec*/ 	.byte	0x04, 0x12
        /*04ee*/ 	.short	(.L_245 - .L_244)
	.align		4
.L_244:
        /*04f0*/ 	.word	index@(_ZN7cutlass13device_kernelIN5flash11enable_sm90INS1_16FlashAttnFwdSm90INS1_25CollectiveMainloopFwdSm90ILi2EN4cute5tupleIJNS5_1CILi1EEES8_S8_EEENS6_IJNS7_ILi64EEESA_SA_EEELi512ENS_6half_tEfNS_4arch4Sm90ELb0ELb0ELb0ELb0ELb0ELb0ELb0ELb0ELb0ELb0ELb0ELb0EEENS1_21CollectiveEpilogueFwdINS6_IJSA_NS7_ILi512EEESA_EEES9_SC_SE_Li256ELb0ELb0ELb0ELb0EEENS1_29StaticPersistentTileSchedulerILb0EEEEEEEEEvNT_6ParamsE)
        /*04f4*/ 	.word	0x00000020


	//----- nvinfo : EIATTR_MIN_STACK_SIZE
	.align		4
.L_245:
        /*04f8*/ 	.byte	0x04, 0x12
        /*04fa*/ 	.short	(.L_247 - .L_246)
	.align		4
.L_246:
        /*04fc*/ 	.word	index@(_ZN7cutlass13device_kernelIN5flash11enable_sm90INS1_16FlashAttnFwdSm90INS1_25CollectiveMainloopFwdSm90ILi2EN4cute5tupleIJNS5_1CILi1EEES8_S8_EEENS6_IJNS7_ILi64EEESA_SA_EEELi512ENS_6half_tEfNS_4arch4Sm90ELb0ELb0ELb0ELb0ELb0ELb0ELb1ELb0ELb0ELb0ELb0ELb0EEENS1_21CollectiveEpilogueFwdINS6_IJSA_NS7_ILi512EEESA_EEES9_SC_SE_Li256ELb0ELb0ELb0ELb0EEENS1_29StaticPersistentTileSchedulerILb0EEEEEEEEEvNT_6ParamsE)
        /*0500*/ 	.word	0x00000020


	//----- nvinfo : EIATTR_MIN_STACK_SIZE
	.align		4
.L_247:
        /*0504*/ 	.byte	0x04, 0x12
        /*0506*/ 	.short	(.L_249 - .L_248)
	.align		4
.L_248:
        /*0508*/ 	.word	index@(_ZN7cutlass13device_kernelIN5flash11enable_sm90INS1_16FlashAttnFwdSm90INS1_25CollectiveMainloopFwdSm90ILi2EN4cute5tupleIJNS5_1CILi1EEES8_S8_EEENS6_IJNS7_ILi64EEESA_SA_EEELi512ENS_6half_tEfNS_4arch4Sm90ELb0ELb0ELb0ELb1ELb0ELb0ELb0ELb0ELb0ELb0ELb0ELb0EEENS1_21CollectiveEpilogueFwdINS6_IJSA_NS7_ILi512EEESA_EEES9_SC_SE_Li256ELb1ELb0ELb0ELb0EEENS1_36VarlenDynamicPersistentTileSchedulerILi64ELi64ELi256ELi32ELb0ELb0ELb1ELb0ELb1ELb1EEEEEEEEEvNT_6ParamsE)
        /*050c*/ 	.word	0x00000030


	//----- nvinfo : EIATTR_MIN_STACK_SIZE
	.align		4
.L_249:
        /*0510*/ 	.byte	0x04, 0x12
        /*0512*/ 	.short	(.L_251 - .L_250)
	.align		4
.L_250:
        /*0514*/ 	.word	index@(_ZN7cutlass13device_kernelIN5flash11enable_sm90INS1_16FlashAttnFwdSm90INS1_25CollectiveMainloopFwdSm90ILi2EN4cute5tupleIJNS5_1CILi1EEES8_S8_EEENS6_IJNS7_ILi64EEESA_SA_EEELi512ENS_6half_tEfNS_4arch4Sm90ELb0ELb0ELb0ELb1ELb0ELb1ELb0ELb0ELb0ELb0ELb0ELb0EEENS1_21CollectiveEpilogueFwdINS6_IJSA_NS7_ILi512EEESA_EEES9_SC_SE_Li256ELb1ELb0ELb0ELb0EEENS1_36VarlenDynamicPersistentTileSchedulerILi64ELi64ELi256ELi32ELb0ELb0ELb1ELb0ELb1ELb1EEEEEEEEEvNT_6ParamsE)
        /*0518*/ 	.word	0x00000040


	//----- nvinfo : EIATTR_MIN_STACK_SIZE
	.align		4
.L_251:
        /*051c*/ 	.byte	0x04, 0x12
        /*051e*/ 	.short	(.L_253 - .L_252)
	.align		4
.L_252:
        /*0520*/ 	.word	index@(_ZN7cutlass13device_kernelIN5flash11enable_sm90INS1_16FlashAttnFwdSm90INS1_25CollectiveMainloopFwdSm90ILi2EN4cute5tupleIJNS5_1CILi1EEES8_S8_EEENS6_IJNS7_ILi64EEESA_SA_EEELi512ENS_6half_tEfNS_4arch4Sm90ELb0ELb0ELb0ELb1ELb0ELb0ELb1ELb0ELb0ELb0ELb0ELb0EEENS1_21CollectiveEpilogueFwdINS6_IJSA_NS7_ILi512EEESA_EEES9_SC_SE_Li256ELb1ELb0ELb0ELb0EEENS1_36VarlenDynamicPersistentTileSchedulerILi64ELi64ELi256ELi32ELb0ELb0ELb1ELb0ELb1ELb1EEEEEEEEEvNT_6ParamsE)
        /*0524*/ 	.word	0x00000038


	//----- nvinfo : EIATTR_MIN_STACK_SIZE
	.align		4
.L_253:
        /*0528*/ 	.byte	0x04, 0x12
        /*052a*/ 	.short	(.L_255 - .L_254)
	.align		4
.L_254:
        /*052c*/ 	.word	index@(_ZN7cutlass13device_kernelIN5flash11enable_sm90INS1_16FlashAttnFwdSm90INS1_25CollectiveMainloopFwdSm90ILi2EN4cute5tupleIJNS5_1CILi1EEES8_S8_EEENS6_IJNS7_ILi64EEESA_SA_EEELi512ENS_6half_tEfNS_4arch4Sm90ELb0ELb0ELb0ELb1ELb0ELb1ELb1ELb0ELb0ELb0ELb0ELb0EEENS1_21CollectiveEpilogueFwdINS6_IJSA_NS7_ILi512EEESA_EEES9_SC_SE_Li256ELb1ELb0ELb0ELb0EEENS1_36VarlenDynamicPersistentTileSchedulerILi64ELi64ELi256ELi32ELb0ELb0ELb1ELb0ELb1ELb1EEEEEEEEEvNT_6ParamsE)
        /*0530*/ 	.word	0x00000040


	//----- nvinfo : EIATTR_MIN_STACK_SIZE
	.align		4
.L_255:
        /*0534*/ 	.byte	0x04, 0x12
        /*0536*/ 	.short	(.L_257 - .L_256)
	.align		4
.L_256:
        /*0538*/ 	.word	index@(_ZN7cutlass13device_kernelIN5flash11enable_sm90INS1_16FlashAttnFwdSm90INS1_25CollectiveMainloopFwdSm90ILi2EN4cute5tupleIJNS5_1CILi1EEES8_S8_EEENS6_IJNS7_ILi64EEESA_SA_EEELi512ENS_6half_tEfNS_4arch4Sm90ELb0ELb1ELb0ELb0ELb0ELb0ELb0ELb0ELb0ELb0ELb0ELb0EEENS1_21CollectiveEpilogueFwdINS6_IJSA_NS7_ILi512EEESA_EEES9_SC_SE_Li256ELb0ELb0ELb0ELb0EEENS1_30DynamicPersistentTileSchedulerILi256ELi32ELb0ELb0ELb1EEEEEEEEEvNT_6ParamsE)
        /*053c*/ 	.word	0x00000000


	//----- nvinfo : EIATTR_MIN_STACK_SIZE
	.align		4
.L_257:
        /*0540*/ 	.byte	0x04, 0x12
        /*0542*/ 	.short	(.L_259 - .L_258)
	.align		4
.L_258:
        /*0544*/ 	.word	index@(_ZN7cutlass13device_kernelIN5flash11enable_sm90INS1_16FlashAttnFwdSm90INS1_25CollectiveMainloopFwdSm90ILi2EN4cute5tupleIJNS5_1CILi1EEES8_S8_EEENS6_IJNS7_ILi64EEESA_SA_EEELi512ENS_6half_tEfNS_4arch4Sm90ELb0ELb1ELb0ELb0ELb0ELb0ELb1ELb0ELb0ELb0ELb0ELb0EEENS1_21CollectiveEpilogueFwdINS6_IJSA_NS7_ILi512EEESA_EEES9_SC_SE_Li256ELb0ELb0ELb0ELb0EEENS1_30DynamicPersistentTileSchedulerILi256ELi32ELb0ELb0ELb1EEEEEEEEEvNT_6ParamsE)
        /*0548*/ 	.word	0x00000008


	//----- nvinfo : EIATTR_MIN_STACK_SIZE
	.align		4
.L_259:
        /*054c*/ 	.byte	0x04, 0x12
        /*054e*/ 	.short	(.L_261 - .L_260)
	.align		4
.L_260:
        /*0550*/ 	.word	index@(_ZN7cutlass13device_kernelIN5flash11enable_sm90INS1_16FlashAttnFwdSm90INS1_25CollectiveMainloopFwdSm90ILi2EN4cute5tupleIJNS5_1CILi1EEES8_S8_EEENS6_IJNS7_ILi64EEESA_SA_EEELi512ENS_6half_tEfNS_4arch4Sm90ELb0ELb1ELb0ELb1ELb0ELb0ELb0ELb0ELb0ELb0ELb0ELb0EEENS1_21CollectiveEpilogueFwdINS6_IJSA_NS7_ILi512EEESA_EEES9_SC_SE_Li256ELb1ELb0ELb0ELb0EEENS1_36VarlenDynamicPersistentTileSchedulerILi64ELi64ELi256ELi32ELb0ELb0ELb1ELb1ELb0ELb1EEEEEEEEEvNT_6ParamsE)
        /*0554*/ 	.word	0x00000020


	//----- nvinfo : EIATTR_MIN_STACK_SIZE
	.align		4
.L_261:
        /*0558*/ 	.byte	0x04, 0x12
        /*055a*/ 	.short	(.L_263 - .L_262)
	.align		4
.L_262:
        /*055c*/ 	.word	index@(_ZN7cutlass13device_kernelIN5flash11enable_sm90INS1_16FlashAttnFwdSm90INS1_25CollectiveMainloopFwdSm90ILi2EN4cute5tupleIJNS5_1CILi1EEES8_S8_EEENS6_IJNS7_ILi64EEESA_SA_EEELi512ENS_6half_tEfNS_4arch4Sm90ELb0ELb1ELb0ELb1ELb0ELb1ELb0ELb0ELb0ELb0ELb0ELb0EEENS1_21CollectiveEpilogueFwdINS6_IJSA_NS7_ILi512EEESA_EEES9_SC_SE_Li256ELb1ELb0ELb0ELb0EEENS1_36VarlenDynamicPersistentTileSchedulerILi64ELi64ELi256ELi32ELb0ELb0ELb1ELb1ELb0ELb1EEEEEEEEEvNT_6ParamsE)
        /*0560*/ 	.word	0x00000028


	//----- nvinfo : EIATTR_MIN_STACK_SIZE
	.align		4
.L_263:
        /*0564*/ 	.byte	0x04, 0x12
        /*0566*/ 	.short	(.L_265 - .L_264)
	.align		4
.L_264:
        /*0568*/ 	.word	index@(_ZN7cutlass13device_kernelIN5flash11enable_sm90INS1_16FlashAttnFwdSm90INS1_25CollectiveMainloopFwdSm90ILi2EN4cute5tupleIJNS5_1CILi1EEES8_S8_EEENS6_IJNS7_ILi64EEESA_SA_EEELi512ENS_6half_tEfNS_4arch4Sm90ELb0ELb1ELb0ELb1ELb0ELb0ELb1ELb0ELb0ELb0ELb0ELb0EEENS1_21CollectiveEpilogueFwdINS6_IJSA_NS7_ILi512EEESA_EEES9_SC_SE_Li256ELb1ELb0ELb0ELb0EEENS1_36VarlenDynamicPersistentTileSchedulerILi64ELi64ELi256ELi32ELb0ELb0ELb1ELb1ELb0ELb1EEEEEEEEEvNT_6ParamsE)
        /*056c*/ 	.word	0x00000028


	//----- nvinfo : EIATTR_MIN_STACK_SIZE
	.align		4
.L_265:
        /*0570*/ 	.byte	0x04, 0x12
        /*0572*/ 	.short	(.L_267 - .L_266)
	.align		4
.L_266:
        /*0574*/ 	.word	index@(_ZN7cutlass13device_kernelIN5flash11enable_sm90INS1_16FlashAttnFwdSm90INS1_25CollectiveMainloopFwdSm90ILi2EN4cute5tupleIJNS5_1CILi1EEES8_S8_EEENS6_IJNS7_ILi64EEESA_SA_EEELi512ENS_6half_tEfNS_4arch4Sm90ELb0ELb1ELb0ELb1ELb0ELb1ELb1ELb0ELb0ELb0ELb0ELb0EEENS1_21CollectiveEpilogueFwdINS6_IJSA_NS7_ILi512EEESA_EEES9_SC_SE_Li256ELb1ELb0ELb0ELb0EEENS1_36VarlenDynamicPersistentTileSchedulerILi64ELi64ELi256ELi32ELb0ELb0ELb1ELb1ELb0ELb1EEEEEEEEEvNT_6ParamsE)
        /*0578*/ 	.word	0x00000038


	//----- nvinfo : EIATTR_MIN_STACK_SIZE
	.align		4
.L_267:
        /*057c*/ 	.byte	0x04, 0x12
        /*057e*/ 	.short	(.L_269 - .L_268)
	.align		4
.L_268:
        /*0580*/ 	.word	index@(_ZN7cutlass13device_kernelIN5flash11enable_sm90INS1_16FlashAttnFwdSm90INS1_25CollectiveMainloopFwdSm90ILi2EN4cute5tupleIJNS5_1CILi1EEES8_S8_EEENS6_IJNS7_ILi64EEESA_SA_EEELi512ENS_6half_tEfNS_4arch4Sm90ELb1ELb0ELb0ELb0ELb0ELb0ELb0ELb0ELb0ELb0ELb0ELb0EEENS1_21CollectiveEpilogueFwdINS6_IJSA_NS7_ILi512EEESA_EEES9_SC_SE_Li256ELb0ELb0ELb0ELb0EEENS1_30DynamicPersistentTileSchedulerILi256ELi32ELb0ELb0ELb1EEEEEEEEEvNT_6ParamsE)
        /*0584*/ 	.word	0x00000000


	//----- nvinfo : EIATTR_MIN_STACK_SIZE
	.align		4
.L_269:
        /*0588*/ 	.byte	0x04, 0x12
        /*058a*/ 	.short	(.L_271 - .L_270)
	.align		4
.L_270:
        /*058c*/ 	.word	index@(_ZN7cutlass13device_kernelIN5flash11enable_sm90INS1_16FlashAttnFwdSm90INS1_25CollectiveMainloopFwdSm90ILi2EN4cute5tupleIJNS5_1CILi1EEES8_S8_EEENS6_IJNS7_ILi64EEESA_SA_EEELi512ENS_6half_tEfNS_4arch4Sm90ELb1ELb0ELb0ELb0ELb0ELb0ELb1ELb0ELb0ELb0ELb0ELb0EEENS1_21CollectiveEpilogueFwdINS6_IJSA_NS7_ILi512EEESA_EEES9_SC_SE_Li256ELb0ELb0ELb0ELb0EEENS1_30DynamicPersistentTileSchedulerILi256ELi32ELb0ELb0ELb1EEEEEEEEEvNT_6ParamsE)
        /*0590*/ 	.word	0x00000008


	//----- nvinfo : EIATTR_MIN_STACK_SIZE
	.align		4
.L_271:
        /*0594*/ 	.byte	0x04, 0x12
        /*0596*/ 	.short	(.L_273 - .L_272)
	.align		4
.L_272:
        /*0598*/ 	.word	index@(_ZN7cutlass13device_kernelIN5flash11enable_sm90INS1_16FlashAttnFwdSm90INS1_25CollectiveMainloopFwdSm90ILi2EN4cute5tupleIJNS5_1CILi1EEES8_S8_EEENS6_IJNS7_ILi64EEESA_SA_EEELi512ENS_6half_tEfNS_4arch4Sm90ELb1ELb0ELb0ELb1ELb0ELb0ELb0ELb0ELb0ELb0ELb0ELb0EEENS1_21CollectiveEpilogueFwdINS6_IJSA_NS7_ILi512EEESA_EEES9_SC_SE_Li256ELb1ELb0ELb0ELb0EEENS1_36VarlenDynamicPersistentTileSchedulerILi64ELi64ELi256ELi32ELb0ELb0ELb1ELb1ELb1ELb1EEEEEEEEEvNT_6ParamsE)
        /*059c*/ 	.word	0x00000028


	//----- nvinfo : EIATTR_MIN_STACK_SIZE
	.align		4
.L_273:
        /*05a0*/ 	.byte	0x04, 0x12
        /*05a2*/ 	.short	(.L_275 - .L_274)
	.align		4
.L_274:
        /*05a4*/ 	.word	index@(_ZN7cutlass13device_kernelIN5flash11enable_sm90INS1_16FlashAttnFwdSm90INS1_25CollectiveMainloopFwdSm90ILi2EN4cute5tupleIJNS5_1CILi1EEES8_S8_EEENS6_IJNS7_ILi64EEESA_SA_EEELi512ENS_6half_tEfNS_4arch4Sm90ELb1ELb0ELb0ELb1ELb0ELb1ELb0ELb0ELb0ELb0ELb0ELb0EEENS1_21CollectiveEpilogueFwdINS6_IJSA_NS7_ILi512EEESA_EEES9_SC_SE_Li256ELb1ELb0ELb0ELb0EEENS1_36VarlenDynamicPersistentTileSchedulerILi64ELi64ELi256ELi32ELb0ELb0ELb1ELb1ELb1ELb1EEEEEEEEEvNT_6ParamsE)
        /*05a8*/ 	.word	0x00000038


	//----- nvinfo : EIATTR_MIN_STACK_SIZE
	.align		4
.L_275:
        /*05ac*/ 	.byte	0x04, 0x12
        /*05ae*/ 	.short	(.L_277 - .L_276)
	.align		4
.L_276:
        /*05b0*/ 	.word	index@(_ZN7cutlass13device_kernelIN5flash11enable_sm90INS1_16FlashAttnFwdSm90INS1_25CollectiveMainloopFwdSm90ILi2EN4cute5tupleIJNS5_1CILi1EEES8_S8_EEENS6_IJNS7_ILi64EEESA_SA_EEELi512ENS_6half_tEfNS_4arch4Sm90ELb1ELb0ELb0ELb1ELb0ELb0ELb1ELb0ELb0ELb0ELb0ELb0EEENS1_21CollectiveEpilogueFwdINS6_IJSA_NS7_ILi512EEESA_EEES9_SC_SE_Li256ELb1ELb0ELb0ELb0EEENS1_36VarlenDynamicPersistentTileSchedulerILi64ELi64ELi256ELi32ELb0ELb0ELb1ELb1ELb1ELb1EEEEEEEEEvNT_6ParamsE)
        /*05b4*/ 	.word	0x00000030


	//----- nvinfo : EIATTR_MIN_STACK_SIZE
	.align		4
.L_277:
        /*05b8*/ 	.byte	0x04, 0x12
        /*05ba*/ 	.short	(.L_279 - .L_278)
	.align		4
.L_278:
        /*05bc*/ 	.word	index@(_ZN7cutlass13device_kernelIN5flash11enable_sm90INS1_16FlashAttnFwdSm90INS1_25CollectiveMainloopFwdSm90ILi2EN4cute5tupleIJNS5_1CILi1EEES8_S8_EEENS6_IJNS7_ILi64EEESA_SA_EEELi512ENS_6half_tEfNS_4arch4Sm90ELb1ELb0ELb0ELb1ELb0ELb1ELb1ELb0ELb0ELb0ELb0ELb0EEENS1_21CollectiveEpilogueFwdINS6_IJSA_NS7_ILi512EEESA_EEES9_SC_SE_Li256ELb1ELb0ELb0ELb0EEENS1_36VarlenDynamicPersistentTileSchedulerILi64ELi64ELi256ELi32ELb0ELb0ELb1ELb1ELb1ELb1EEEEEEEEEvNT_6ParamsE)
        /*05c0*/ 	.word	0x00000038


	//----- nvinfo : EIATTR_MIN_STACK_SIZE
	.align		4
.L_279:
        /*05c4*/ 	.byte	0x04, 0x12
        /*05c6*/ 	.short	(.L_281 - .L_280)
	.align		4
.L_280:
        /*05c8*/ 	.word	index@(_ZN7cutlass13device_kernelIN5flash11enable_sm90INS1_16FlashAttnFwdSm90INS1_25CollectiveMainloopFwdSm90ILi2EN4cute5tupleIJNS5_1CILi1EEES8_S8_EEENS6_IJNS7_ILi128EEENS7_ILi96EEENS7_ILi64EEEEEELi256ENS_6half_tEfNS_4arch4Sm90ELb0ELb0ELb0ELb0ELb0ELb0ELb0ELb1ELb0ELb0ELb0ELb0EEENS1_21CollectiveEpilogueFwdINS6_IJSA_NS7_ILi256EEESB_EEES9_SE_SG_Li256ELb0ELb0ELb0ELb0EEENS1_29StaticPersistentTileSchedulerILb0EEEEEEEEEvNT_6ParamsE)
        /*05cc*/ 	.word	0x00000020


	//----- nvinfo : EIATTR_MIN_STACK_SIZE
	.align		4
.L_281:
        /*05d0*/ 	.byte	0x04, 0x12
        /*05d2*/ 	.short	(.L_283 - .L_282)
	.align		4
.L_282:
        /*05d4*/ 	.word	index@(_ZN7cutlass13device_kernelIN5flash11enable_sm90INS1_16FlashAttnFwdSm90INS1_25CollectiveMainloopFwdSm90ILi2EN4cute5tupleIJNS5_1CILi1EEES8_S8_EEENS6_IJNS7_ILi128EEENS7_ILi96EEENS7_ILi64EEEEEELi256ENS_6half_tEfNS_4arch4Sm90ELb0ELb0ELb0ELb0ELb0ELb0ELb1ELb1ELb0ELb0ELb0ELb0EEENS1_21CollectiveEpilogueFwdINS6_IJSA_NS7_ILi256EEESB_EEES9_SE_SG_Li256ELb0ELb0ELb0ELb0EEENS1_29StaticPersistentTileSchedulerILb0EEEEEEEEEvNT_6ParamsE)
        /*05d8*/ 	.word	0x00000020


	//----- nvinfo : EIATTR_MIN_STACK_SIZE
	.align		4
.L_283:
        /*05dc*/ 	.byte	0x04, 0x12
        /*05de*/ 	.short	(.L_285 - .L_284)
	.align		4
.L_284:
        /*05e0*/ 	.word	index@(_ZN7cutlass13device_kernelIN5flash11enable_sm90INS1_16FlashAttnFwdSm90INS1_25CollectiveMainloopFwdSm90ILi2EN4cute5tupleIJNS5_1CILi1EEES8_S8_EEENS6_IJNS7_ILi128EEENS7_ILi96EEENS7_ILi64EEEEEELi256ENS_6half_tEfNS_4arch4Sm90ELb0ELb0ELb0ELb1ELb0ELb0ELb0ELb1ELb0ELb0ELb0ELb0EEENS1_21CollectiveEpilogueFwdINS6_IJSA_NS7_ILi256EEESB_EEES9_SE_SG_Li256ELb1ELb0ELb0ELb0EEENS1_36VarlenDynamicPersistentTileSchedulerILi128ELi96ELi256ELi32ELb0ELb0ELb1ELb0ELb1ELb1EEEEEEEEEvNT_6ParamsE)
        /*05e4*/ 	.word	0x00000030


	//----- nvinfo : EIATTR_MIN_STACK_SIZE
	.align		4
.L_285:
        /*05e8*/ 	.byte	0x04, 0x12
        /*05ea*/ 	.short	(.L_287 - .L_286)
	.align		4
.L_286:
        /*05ec*/ 	.word	index@(_ZN7cutlass13device_kernelIN5flash11enable_sm90INS1_16FlashAttnFwdSm90INS1_25CollectiveMainloopFwdSm90ILi2EN4cute5tupleIJNS5_1CILi1EEES8_S8_EEENS6_IJNS7_ILi128EEENS7_ILi96EEENS7_ILi64EEEEEELi256ENS_6half_tEfNS_4arch4Sm90ELb0ELb0ELb0ELb1ELb0ELb1ELb0ELb1ELb0ELb0ELb0ELb0EEENS1_21CollectiveEpilogueFwdINS6_IJSA_NS7_ILi256EEESB_EEES9_SE_SG_Li256ELb1ELb0ELb0ELb0EEENS1_36VarlenDynamicPersistentTileSchedulerILi128ELi96ELi256ELi32ELb0ELb0ELb1ELb0ELb1ELb1EEEEEEEEEvNT_6ParamsE)
        /*05f0*/ 	.word	0x00000038


	//----- nvinfo : EIATTR_MIN_STACK_SIZE
	.align		4
.L_287:
        /*05f4*/ 	.byte	0x04, 0x12
        /*05f6*/ 	.short	(.L_289 - .L_288)
	.align		4
.L_288:
        /*05f8*/ 	.word	index@(_ZN7cutlass13device_kernelIN5flash11enable_sm90INS1_16FlashAttnFwdSm90INS1_25CollectiveMainloopFwdSm90ILi2EN4cute5tupleIJNS5_1CILi1EEES8_S8_EEENS6_IJNS7_ILi128EEENS7_ILi96EEENS7_ILi64EEEEEELi256ENS_6half_tEfNS_4arch4Sm90ELb0ELb0ELb0ELb1ELb0ELb0ELb1ELb1ELb0ELb0ELb0ELb0EEENS1_21CollectiveEpilogueFwdINS6_IJSA_NS7_ILi256EEESB_EEES9_SE_SG_Li256ELb1ELb0ELb0ELb0EEENS1_36VarlenDynamicPersistentTileSchedulerILi128ELi96ELi256ELi32ELb0ELb0ELb1ELb0ELb1ELb1EEEEEEEEEvNT_6ParamsE)
        /*05fc*/ 	.word	0x00000030


	//----- nvinfo : EIATTR_MIN_STACK_SIZE
	.align		4
.L_289:
        /*0600*/ 	.byte	0x04, 0x12
        /*0602*/ 	.short	(.L_291 - .L_290)
	.align		4
.L_290:
        /*0604*/ 	.word	index@(_ZN7cutlass13device_kernelIN5flash11enable_sm90INS1_16FlashAttnFwdSm90INS1_25CollectiveMainloopFwdSm90ILi2EN4cute5tupleIJNS5_1CILi1EEES8_S8_EEENS6_IJNS7_ILi128EEENS7_ILi96EEENS7_ILi64EEEEEELi256ENS_6half_tEfNS_4arch4Sm90ELb0ELb0ELb0ELb1ELb0ELb1ELb1ELb1ELb0ELb0ELb0ELb0EEENS1_21CollectiveEpilogueFwdINS6_IJSA_NS7_ILi256EEESB_EEES9_SE_SG_Li256ELb1ELb0ELb0ELb0EEENS1_36VarlenDynamicPersistentTileSchedulerILi128ELi96ELi256ELi32ELb0ELb0ELb1ELb0ELb1ELb1EEEEEEEEEvNT_6ParamsE)
        /*0608*/ 	.word	0x00000088


	//----- nvinfo : EIATTR_MIN_STACK_SIZE
	.align		4
.L_291:
        /*060c*/ 	.byte	0x04, 0x12
        /*060e*/ 	.short	(.L_293 - .L_292)
	.align		4
.L_292:
        /*0610*/ 	.word	index@(_ZN7cutlass13device_kernelIN5flash11enable_sm90INS1_16FlashAttnFwdSm90INS1_25CollectiveMainloopFwdSm90ILi2EN4cute5tupleIJNS5_1CILi1EEES8_S8_EEENS6_IJNS7_ILi128EEENS7_ILi96EEENS7_ILi64EEEEEELi256ENS_6half_tEfNS_4arch4Sm90ELb0ELb1ELb0ELb0ELb0ELb0ELb0ELb1ELb0ELb0ELb0ELb0EEENS1_21CollectiveEpilogueFwdINS6_IJSA_NS7_ILi256EEESB_EEES9_SE_SG_Li256ELb0ELb0ELb0ELb0EEENS1_30DynamicPersistentTileSchedulerILi256ELi32ELb0ELb0ELb1EEEEEEEEEvNT_6ParamsE)
        /*0614*/ 	.word	0x00000000


	//----- nvinfo : EIATTR_MIN_STACK_SIZE
	.align		4
.L_293:
        /*0618*/ 	.byte	0x04, 0x12
        /*061a*/ 	.short	(.L_295 - .L_294)
	.align		4
.L_294:
        /*061c*/ 	.word	index@(_ZN7cutlass13device_kernelIN5flash11enable_sm90INS1_16FlashAttnFwdSm90INS1_25CollectiveMainloopFwdSm90ILi2EN4cute5tupleIJNS5_1CILi1EEES8_S8_EEENS6_IJNS7_ILi128EEENS7_ILi96EEENS7_ILi64EEEEEELi256ENS_6half_tEfNS_4arch4Sm90ELb0ELb1ELb0ELb0ELb0ELb0ELb1ELb1ELb0ELb0ELb0ELb0EEENS1_21CollectiveEpilogueFwdINS6_IJSA_NS7_ILi256EEESB_EEES9_SE_SG_Li256ELb0ELb0ELb0ELb0EEENS1_30DynamicPersistentTileSchedulerILi256ELi32ELb0ELb0ELb1EEEEEEEEEvNT_6ParamsE)
        /*0620*/ 	.word	0x00000470


	//----- nvinfo : EIATTR_MIN_STACK_SIZE
	.align		4
.L_295:
        /*0624*/ 	.byte	0x04, 0x12
        /*0626*/ 	.short	(.L_297 - .L_296)
	.align		4
.L_296:
        /*0628*/ 	.word	index@(_ZN7cutlass13device_kernelIN5flash11enable_sm90INS1_16FlashAttnFwdSm90INS1_25CollectiveMainloopFwdSm90ILi2EN4cute5tupleIJNS5_1CILi1EEES8_S8_EEENS6_IJNS7_ILi128EEENS7_ILi96EEENS7_ILi64EEEEEELi256ENS_6half_tEfNS_4arch4Sm90ELb0ELb1ELb0ELb1ELb0ELb0ELb0ELb1ELb0ELb0ELb0ELb0EEENS1_21CollectiveEpilogueFwdINS6_IJSA_NS7_ILi256EEESB_EEES9_SE_SG_Li256ELb1ELb0ELb0ELb0EEENS1_36VarlenDynamicPersistentTileSchedulerILi128ELi96ELi256ELi32ELb0ELb0ELb1ELb1ELb0ELb1EEEEEEEEEvNT_6ParamsE)
        /*062c*/ 	.word	0x00000020


	//----- nvinfo : EIATTR_MIN_STACK_SIZE
	.align		4
.L_297:
        /*0630*/ 	.byte	0x04, 0x12
        /*0632*/ 	.short	(.L_299 - .L_298)
	.align		4
.L_298:
        /*0634*/ 	.word	index@(_ZN7cutlass13device_kernelIN5flash11enable_sm90INS1_16FlashAttnFwdSm90INS1_25CollectiveMainloopFwdSm90ILi2EN4cute5tupleIJNS5_1CILi1EEES8_S8_EEENS6_IJNS7_ILi128EEENS7_ILi96EEENS7_ILi64EEEEEELi256ENS_6half_tEfNS_4arch4Sm90ELb0ELb1ELb0ELb1ELb0ELb1ELb0ELb1ELb0ELb0ELb0ELb0EEENS1_21CollectiveEpilogueFwdINS6_IJSA_NS7_ILi256EEESB_EEES9_SE_SG_Li256ELb1ELb0ELb0ELb0EEENS1_36VarlenDynamicPersistentTileSchedulerILi128ELi96ELi256ELi32ELb0ELb0ELb1ELb1ELb0ELb1EEEEEEEEEvNT_6ParamsE)
        /*0638*/ 	.word	0x00000030


	//----- nvinfo : EIATTR_MIN_STACK_SIZE
	.align		4
.L_299:
        /*063c*/ 	.byte	0x04, 0x12
        /*063e*/ 	.short	(.L_301 - .L_300)
	.align		4
.L_300:
        /*0640*/ 	.word	index@(_ZN7cutlass13device_kernelIN5flash11enable_sm90INS1_16FlashAttnFwdSm90INS1_25CollectiveMainloopFwdSm90ILi2EN4cute5tupleIJNS5_1CILi1EEES8_S8_EEENS6_IJNS7_ILi128EEENS7_ILi96EEENS7_ILi64EEEEEELi256ENS_6half_tEfNS_4arch4Sm90ELb0ELb1ELb0ELb1ELb0ELb0ELb1ELb1ELb0ELb0ELb0ELb0EEENS1_21CollectiveEpilogueFwdINS6_IJSA_NS7_ILi256EEESB_EEES9_SE_SG_Li256ELb1ELb0ELb0ELb0EEENS1_36VarlenDynamicPersistentTileSchedulerILi128ELi96ELi256ELi32ELb0ELb0ELb1ELb1ELb0ELb1EEEEEEEEEvNT_6ParamsE)
        /*0644*/ 	.word	0x00000480


	//----- nvinfo : EIATTR_MIN_STACK_SIZE
	.align		4
.L_301:
        /*0648*/ 	.byte	0x04, 0x12
        /*064a*/ 	.short	(.L_303 - .L_302)
	.align		4
.L_302:
        /*064c*/ 	.word	index@(_ZN7cutlass13device_kernelIN5flash11enable_sm90INS1_16FlashAttnFwdSm90INS1_25CollectiveMainloopFwdSm90ILi2EN4cute5tupleIJNS5_1CILi1EEES8_S8_EEENS6_IJNS7_ILi128EEENS7_ILi96EEENS7_ILi64EEEEEELi256ENS_6half_tEfNS_4arch4Sm90ELb0ELb1ELb0ELb1ELb0ELb1ELb1ELb1ELb0ELb0ELb0ELb0EEENS1_21CollectiveEpilogueFwdINS6_IJSA_NS7_ILi256EEESB_EEES9_SE_SG_Li256ELb1ELb0ELb0ELb0EEENS1_36VarlenDynamicPersistentTileSchedulerILi128ELi96ELi256ELi32ELb0ELb0ELb1ELb1ELb0ELb1EEEEEEEEEvNT_6ParamsE)
        /*0650*/ 	.word	0x00000490


	//----- nvinfo : EIATTR_MIN_STACK_SIZE
	.align		4
.L_303:
        /*0654*/ 	.byte	0x04, 0x12
        /*0656*/ 	.short	(.L_305 - .L_304)
	.align		4
.L_304:
        /*0658*/ 	.word	index@(_ZN7cutlass13device_kernelIN5flash11enable_sm90INS1_16FlashAttnFwdSm90INS1_25CollectiveMainloopFwdSm90ILi2EN4cute5tupleIJNS5_1CILi1EEES8_S8_EEENS6_IJNS7_ILi128EEENS7_ILi96EEENS7_ILi64EEEEEELi256ENS_6half_tEfNS_4arch4Sm90ELb1ELb0ELb0ELb0ELb0ELb0ELb0ELb1ELb0ELb0ELb0ELb0EEENS1_21CollectiveEpilogueFwdINS6_IJSA_NS7_ILi256EEESB_EEES9_SE_SG_Li256ELb0ELb0ELb0ELb0EEENS1_30DynamicPersistentTileSchedulerILi256ELi32ELb0ELb0ELb1EEEEEEEEEvNT_6ParamsE)
        /*065c*/ 	.word	0x00000000


	//----- nvinfo : EIATTR_MIN_STACK_SIZE
	.align		4
.L_305:
        /*0660*/ 	.byte	0x04, 0x12
        /*0662*/ 	.short	(.L_307 - .L_306)
	.align		4
.L_306:
        /*0664*/ 	.word	index@(_ZN7cutlass13device_kernelIN5flash11enable_sm90INS1_16FlashAttnFwdSm90INS1_25CollectiveMainloopFwdSm90ILi2EN4cute5tupleIJNS5_1CILi1EEES8_S8_EEENS6_IJNS7_ILi128EEENS7_ILi96EEENS7_ILi64EEEEEELi256ENS_6half_tEfNS_4arch4Sm90ELb1ELb0ELb0ELb0ELb0ELb0ELb1ELb1ELb0ELb0ELb0ELb0EEENS1_21CollectiveEpilogueFwdINS6_IJSA_NS7_ILi256EEESB_EEES9_SE_SG_Li256ELb0ELb0ELb0ELb0EEENS1_30DynamicPersistentTileSchedulerILi256ELi32ELb0ELb0ELb1EEEEEEEEEvNT_6ParamsE)
        /*0668*/ 	.word	0x00000010


	//----- nvinfo : EIATTR_MIN_STACK_SIZE
	.align		4
.L_307:
        /*066c*/ 	.byte	0x04, 0x12
        /*066e*/ 	.short	(.L_309 - .L_308)
	.align		4
.L_308:
        /*0670*/ 	.word	index@(_ZN7cutlass13device_kernelIN5flash11enable_sm90INS1_16FlashAttnFwdSm90INS1_25CollectiveMainloopFwdSm90ILi2EN4cute5tupleIJNS5_1CILi1EEES8_S8_EEENS6_IJNS7_ILi128EEENS7_ILi96EEENS7_ILi64EEEEEELi256ENS_6half_tEfNS_4arch4Sm90ELb1ELb0ELb0ELb1ELb0ELb0ELb0ELb1ELb0ELb0ELb0ELb0EEENS1_21CollectiveEpilogueFwdINS6_IJSA_NS7_ILi256EEESB_EEES9_SE_SG_Li256ELb1ELb0ELb0ELb0EEENS1_36VarlenDynamicPersistentTileSchedulerILi128ELi96ELi256ELi32ELb0ELb0ELb1ELb1ELb1ELb1EEEEEEEEEvNT_6ParamsE)
        /*0674*/ 	.word	0x00000028


	//----- nvinfo : EIATTR_MIN_STACK_SIZE
	.align		4
.L_309:
        /*0678*/ 	.byte	0x04, 0x12
        /*067a*/ 	.short	(.L_311 - .L_310)
	.align		4
.L_310:
        /*067c*/ 	.word	index@(_ZN7cutlass13device_kernelIN5flash11enable_sm90INS1_16FlashAttnFwdSm90INS1_25CollectiveMainloopFwdSm90ILi2EN4cute5tupleIJNS5_1CILi1EEES8_S8_EEENS6_IJNS7_ILi128EEENS7_ILi96EEENS7_ILi64EEEEEELi256ENS_6half_tEfNS_4arch4Sm90ELb1ELb0ELb0ELb1ELb0ELb1ELb0ELb1ELb0ELb0ELb0ELb0EEENS1_21CollectiveEpilogueFwdINS6_IJSA_NS7_ILi256EEESB_EEES9_SE_SG_Li256ELb1ELb0ELb0ELb0EEENS1_36VarlenDynamicPersistentTileSchedulerILi128ELi96ELi256ELi32ELb0ELb0ELb1ELb1ELb1ELb1EEEEEEEEEvNT_6ParamsE)
        /*0680*/ 	.word	0x00000030


	//----- nvinfo : EIATTR_MIN_STACK_SIZE
	.align		4
.L_311:
        /*0684*/ 	.byte	0x04, 0x12
        /*0686*/ 	.short	(.L_313 - .L_312)
	.align		4
.L_312:
        /*0688*/ 	.word	index@(_ZN7cutlass13device_kernelIN5flash11enable_sm90INS1_16FlashAttnFwdSm90INS1_25CollectiveMainloopFwdSm90ILi2EN4cute5tupleIJNS5_1CILi1EEES8_S8_EEENS6_IJNS7_ILi128EEENS7_ILi96EEENS7_ILi64EEEEEELi256ENS_6half_tEfNS_4arch4Sm90ELb1ELb0ELb0ELb1ELb0ELb0ELb1ELb1ELb0ELb0ELb0ELb0EEENS1_21CollectiveEpilogueFwdINS6_IJSA_NS7_ILi256EEESB_EEES9_SE_SG_Li256ELb1ELb0ELb0ELb0EEENS1_36VarlenDynamicPersistentTileSchedulerILi128ELi96ELi256ELi32ELb0ELb0ELb1ELb1ELb1ELb1EEEEEEEEEvNT_6ParamsE)
        /*068c*/ 	.word	0x00000028


	//----- nvinfo : EIATTR_MIN_STACK_SIZE
	.align		4
.L_313:
        /*0690*/ 	.byte	0x04, 0x12
        /*0692*/ 	.short	(.L_315 - .L_314)
	.align		4
.L_314:
        /*0694*/ 	.word	index@(_ZN7cutlass13device_kernelIN5flash11enable_sm90INS1_16FlashAttnFwdSm90INS1_25CollectiveMainloopFwdSm90ILi2EN4cute5tupleIJNS5_1CILi1EEES8_S8_EEENS6_IJNS7_ILi128EEENS7_ILi96EEENS7_ILi64EEEEEELi256ENS_6half_tEfNS_4arch4Sm90ELb1ELb0ELb0ELb1ELb0ELb1ELb1ELb1ELb0ELb0ELb0ELb0EEENS1_21CollectiveEpilogueFwdINS6_IJSA_NS7_ILi256EEESB_EEES9_SE_SG_Li256ELb1ELb0ELb0ELb0EEENS1_36VarlenDynamicPersistentTileSchedulerILi128ELi96ELi256ELi32ELb0ELb0ELb1ELb1ELb1ELb1EEEEEEEEEvNT_6ParamsE)
        /*0698*/ 	.word	0x00000060
.L_315:


//--------------------- .nv.compat                --------------------------
	.section	.nv.compat,"",@"SHT_CUDA_COMPAT_INFO"
	.align	4
        /*0000*/ 	.byte	0x02, 0x09, 0x01, 0x00, 0x02, 0x02, 0x04, 0x00, 0x02, 0x05, 0x05, 0x00, 0x03, 0x07, 0x01, 0x01
        /*0010*/ 	.byte	0x02, 0x03, 0x01, 0x00, 0x02, 0x06, 0x01, 0x00, 0x04, 0x0b, 0x08, 0x00, 0x00, 0x00, 0x00, 0x00
        /*0020*/ 	.byte	0x00, 0x00, 0x00, 0x00


//--------------------- .nv.info._ZN7cutlass13device_kernelIN5flash11enable_sm90INS1_16FlashAttnFwdSm90INS1_25CollectiveMainloopFwdSm90ILi2EN4cute5tupleIJNS5_1CILi1EEES8_S8_EEENS6_IJNS7_ILi128EEESA_NS7_ILi192EEEEEELi128ENS_6half_tEfNS_4arch4Sm90ELb0ELb0ELb0ELb0ELb0ELb0ELb0ELb1ELb1ELb0ELb0ELb0EEENS1_21CollectiveEpilogueFwdINS6_IJSA_SA_SA_EEES9_SD_SF_Li256ELb0ELb0ELb0ELb0EEENS1_29StaticPersistentTileSchedulerILb0EEEEEEEEEvNT_6ParamsE --------------------------
	.section	.nv.info._ZN7cutlass13device_kernelIN5flash11enable_sm90INS1_16FlashAttnFwdSm90INS1_25CollectiveMainloopFwdSm90ILi2EN4cute5tupleIJNS5_1CILi1EEES8_S8_EEENS6_IJNS7_ILi128EEESA_NS7_ILi192EEEEEELi128ENS_6half_tEfNS_4arch4Sm90ELb0ELb0ELb0ELb0ELb0ELb0ELb0ELb1ELb1ELb0ELb0ELb0EEENS1_21CollectiveEpilogueFwdINS6_IJSA_SA_SA_EEES9_SD_SF_Li256ELb0ELb0ELb0ELb0EEENS1_29StaticPersistentTileSchedulerILb0EEEEEEEEEvNT_6ParamsE,"",@"SHT_CUDA_INFO"
	.sectionflags	@""
	.align	4


	//----- nvinfo : EIATTR_CUDA_API_VERSION
	.align		4
        /*0000*/ 	.byte	0x04, 0x37
        /*0002*/ 	.short	(.L_317 - .L_316)
.L_316:
        /*0004*/ 	.word	0x00000082


	//----- nvinfo : EIATTR_KPARAM_INFO
	.align		4
.L_317:
        /*0008*/ 	.byte	0x04, 0x17
        /*000a*/ 	.short	(.L_319 - .L_318)
.L_318:
        /*000c*/ 	.word	0x00000000
        /*0010*/ 	.short	0x0000
        /*0012*/ 	.short	0x0070
        /*0014*/ 	.byte	0x00, 0xf0, 0x01, 0x2e


	//----- nvinfo : EIATTR_SPARSE_MMA_MASK
	.align		4
.L_319:
        /*0018*/ 	.byte	0x03, 0x50
        /*001a*/ 	.short	0x0000


	//----- nvinfo : EIATTR_MAXREG_COUNT
	.align		4
        /*001c*/ 	.byte	0x03, 0x1b
        /*001e*/ 	.short	0x00a8


	//----- nvinfo : EIATTR_NUM_BARRIERS
	.align		4
        /*0020*/ 	.byte	0x02, 0x4c
        /*0022*/ 	.byte	0x09
	.zero		1


	//----- nvinfo : EIATTR_EXTERNS
	.align		4
        /*0024*/ 	.byte	0x04, 0x0f
        /*0026*/ 	.short	(.L_321 - .L_320)


	//   ....[0]....
	.align		4
.L_320:
        /*0028*/ 	.word	index@(__assertfail)


	//----- nvinfo : EIATTR_ANNOTATIONS
	.align		4
.L_321:
        /*002c*/ 	.byte	0x04, 0x55
        /*002e*/ 	.short	(.L_323 - .L_322)


	//   ....[0]....
.L_322:
        /*0030*/ 	.word	0x00000001
        /*0034*/ 	.byte	0x40, 0x09, 0x00, 0x00, 0x01, 0x00, 0x00, 0x00, 0x00, 0x0a, 0x00, 0x00, 0x01, 0x00, 0x00, 0x00
        /* <DEDUP_REMOVED lines=12> */
        /*0104*/ 	.byte	0x60, 0x9f, 0x00, 0x00, 0x01, 0x00, 0x00, 0x00, 0x00, 0xa1, 0x00, 0x00


	//----- nvinfo : EIATTR_MERCURY_ISA_VERSION
	.align		4
.L_323:
        /*0110*/ 	.byte	0x03, 0x5f
        /*0112*/ 	.short	0x0101


	//----- nvinfo : EIATTR_INT_WARP_WIDE_INSTR_OFFSETS
	.align		4
        /*0114*/ 	.byte	0x04, 0x31
        /*0116*/ 	.short	(.L_325 - .L_324)


	//   ....[0]....
.L_324:
        /*0118*/ 	.word	0x00000180


	//   ....[1]....
        /*011c*/ 	.word	0x000001b0


	//   ....[2]....
        /*0120*/ 	.word	0x00000240


	//   ....[3]....
        /*0124*/ 	.word	0x00007a10


	//   ....[4]....
        /*0128*/ 	.word	0x00007a40


	//   ....[5]....
        /*012c*/ 	.word	0x00007b10


	//   ....[6]....
        /*0130*/ 	.word	0x00007be0


	//----- nvinfo : EIATTR_COOP_GROUP_MASK_REGIDS
	.align		4
.L_325:
        /*0134*/ 	.byte	0x04, 0x29
        /*0136*/ 	.short	(.L_327 - .L_326)


	//   ....[0]....
.L_326:
        /*0138*/ 	.word	0xffffffff


	//   ....[1]....
        /*013c*/ 	.word	0xffffffff


	//   ....[2]....
        /*0140*/ 	.word	0xffffffff


	//   ....[3]....
        /*0144*/ 	.word	0xffffffff


	//   ....[4]....
        /*0148*/ 	.word	0xffffffff


	//   ....[5]....
        /*014c*/ 	.word	0xffffffff


	//   ....[6]....
        /*0150*/ 	.word	0xffffffff


	//   ....[7]....
        /*0154*/ 	.word	0xffffffff


	//   ....[8]....
        /*0158*/ 	.word	0xffffffff


	//   ....[9]....
        /*015c*/ 	.word	0xffffffff


	//   ....[10]....
        /*0160*/ 	.word	0xffffffff


	//   ....[11]....
        /*0164*/ 	.word	0xffffffff


	//   ....[12]....
        /*0168*/ 	.word	0xffffffff


	//   ....[13]....
        /*016c*/ 	.word	0xffffffff


	//   ....[14]....
        /*0170*/ 	.word	0xffffffff


	//   ....[15]....
        /*0174*/ 	.word	0xffffffff


	//   ....[16]....
        /*0178*/ 	.word	0xffffffff


	//   ....[17]....
        /*017c*/ 	.word	0xffffffff


	//   ....[18]....
        /*0180*/ 	.word	0xffffffff


	//   ....[19]....
        /*0184*/ 	.word	0xffffffff


	//   ....[20]....
        /*0188*/ 	.word	0xffffffff


	//   ....[21]....
        /*018c*/ 	.word	0xffffffff


	//   ....[22]....
        /*0190*/ 	.word	0xffffffff


	//   ....[23]....
        /*0194*/ 	.word	0x0500000f


	//   ....[24]....
        /*0198*/ 	.word	0x0500000f


	//----- nvinfo : EIATTR_COOP_GROUP_INSTR_OFFSETS
	.align		4
.L_327:
        /*019c*/ 	.byte	0x04, 0x28
        /*019e*/ 	.short	(.L_329 - .L_328)


	//   ....[0]....
.L_328:
        /*01a0*/ 	.word	0x00000060


	//   ....[1]....
        /*01a4*/ 	.word	0x00000190


	//   ....[2]....
        /*01a8*/ 	.word	0x00000250


	//   ....[3]....
        /*01ac*/ 	.word	0x000003c0


	//   ....[4]....
        /*01b0*/ 	.word	0x00000520


	//   ....[5]....
        /*01b4*/ 	.word	0x00000640


	//   ....[6]....
        /*01b8*/ 	.word	0x000007a0


	//   ....[7]....
        /*01bc*/ 	.word	0x00000d30


	//   ....[8]....
        /*01c0*/ 	.word	0x00002230


	//   ....[9]....
        /*01c4*/ 	.word	0x00002320


	//   ....[10]....
        /*01c8*/ 	.word	0x00002610


	//   ....[11]....
        /*01cc*/ 	.word	0x000027e0


	//   ....[12]....
        /*01d0*/ 	.word	0x00004510


	//   ....[13]....
        /*01d4*/ 	.word	0x00004530


	//   ....[14]....
        /*01d8*/ 	.word	0x00004a10


	//   ....[15]....
        /*01dc*/ 	.word	0x00004ad0


	//   ....[16]....
        /*01e0*/ 	.word	0x00005df0


	//   ....[17]....
        /*01e4*/ 	.word	0x00005e30


	//   ....[18]....
        /*01e8*/ 	.word	0x00005fd0


	//   ....[19]....
        /*01ec*/ 	.word	0x00006000


	//   ....[20]....
        /*01f0*/ 	.word	0x00006f10


	//   ....[21]....
        /*01f4*/ 	.word	0x000071c0


	//   ....[22]....
        /*01f8*/ 	.word	0x0000a080


	//   ....[23]....
        /*01fc*/ 	.word	0x0000a560


	//   ....[24]....
        /*0200*/ 	.word	0x0000aa00


	//----- nvinfo : EIATTR_REG_RECONFIG
	.align		4
.L_329:
        /*0204*/ 	.byte	0x01, 0x54
	.zero		2


	//----- nvinfo : EIATTR_SYSCALL_OFFSETS
	.align		4
        /*0208*/ 	.byte	0x04, 0x46
        /*020a*/ 	.short	(.L_331 - .L_330)


	//   ....[0]....
.L_330:
        /*020c*/ 	.word	0x00001090


	//   ....[1]....
        /*0210*/ 	.word	0x00007620


	//   ....[2]....
        /*0214*/ 	.word	0x00007760


	//   ....[3]....
        /*0218*/ 	.word	0x00007860


	//----- nvinfo : EIATTR_MBARRIER_INSTR_OFFSETS
	.align		4
.L_331:
        /*021c*/ 	.byte	0x04, 0x39
        /*021e*/ 	.short	(.L_333 - .L_332)


	//   ....[0]....
.L_332:
        /*0220*/ 	.word	0x00000270
        /*0224*/ 	.word	0x000000ff
        /*0228*/ 	.word	0x00034800
        /*022c*/ 	.short	0x0100
        /*022e*/ 	.byte	0x06
	.zero		1


	//   ....[1]....
        /*0230*/ 	.word	0x00000280
        /*0234*/ 	.word	0x000000ff
        /*0238*/ 	.word	0x00034820
        /*023c*/ 	.short	0x0100
        /*023e*/ 	.byte	0x06
	.zero		1


	//   ....[2]....
        /*0240*/ 	.word	0x00000370
        /*0244*/ 	.word	0x000000ff
        /*0248*/ 	.word	0x00034830
        /*024c*/ 	.short	0x0100
        /*024e*/ 	.byte	0x08
	.zero		1


	//   ....[3]....
        /*0250*/ 	.word	0x00000380
        /*0254*/ 	.word	0x000000ff
        /*0258*/ 	.word	0x00034840
        /*025c*/ 	.short	0x0100
        /*025e*/ 	.byte	0x08
	.zero		1


	//   ....[4]....
        /*0260*/ 	.word	0x00000390
        /*0264*/ 	.word	0x000000ff
        /*0268*/ 	.word	0x00034838
        /*026c*/ 	.short	0x0100
        /*026e*/ 	.byte	0x08
	.zero		1


	//   ....[5]....
        /*0270*/ 	.word	0x000003a0
        /*0274*/ 	.word	0x000000ff
        /*0278*/ 	.word	0x00034848
        /*027c*/ 	.short	0x0100
        /*027e*/ 	.byte	0x08
	.zero		1


	//   ....[6]....
        /*0280*/ 	.word	0x000004d0
        /*0284*/ 	.word	0x000000ff
        /*0288*/ 	.word	0x00034850
        /*028c*/ 	.short	0x0100
        /*028e*/ 	.byte	0x08
	.zero		1


	//   ....[7]....
        /*0290*/ 	.word	0x000004e0
        /*0294*/ 	.word	0x000000ff
        /*0298*/ 	.word	0x00034860
        /*029c*/ 	.short	0x0100
        /*029e*/ 	.byte	0x08
	.zero		1


	//   ....[8]....
        /*02a0*/ 	.word	0x000004f0
        /*02a4*/ 	.word	0x000000ff
        /*02a8*/ 	.word	0x00034858
        /*02ac*/ 	.short	0x0100
        /*02ae*/ 	.byte	0x08
	.zero		1


	//   ....[9]....
        /*02b0*/ 	.word	0x00000500
        /*02b4*/ 	.word	0x000000ff
        /*02b8*/ 	.word	0x00034868
        /*02bc*/ 	.short	0x0100
        /*02be*/ 	.byte	0x08
	.zero		1


	//   ....[10]....
        /*02c0*/ 	.word	0x000005f0
        /*02c4*/ 	.word	0x000000ff
        /*02c8*/ 	.word	0x00034870
        /*02cc*/ 	.short	0x0100
        /*02ce*/ 	.byte	0x06
	.zero		1


	//   ....[11]....
        /*02d0*/ 	.word	0x00000600
        /*02d4*/ 	.word	0x000000ff
        /*02d8*/ 	.word	0x00034880
        /*02dc*/ 	.short	0x0100
        /*02de*/ 	.byte	0x06
	.zero		1


	//   ....[12]....
        /*02e0*/ 	.word	0x00000610
        /*02e4*/ 	.word	0x000000ff
        /*02e8*/ 	.word	0x00034878
        /*02ec*/ 	.short	0x0100
        /*02ee*/ 	.byte	0x06
	.zero		1


	//   ....[13]....
        /*02f0*/ 	.word	0x00000620
        /*02f4*/ 	.word	0x000000ff
        /*02f8*/ 	.word	0x00034888
        /*02fc*/ 	.short	0x0100
        /*02fe*/ 	.byte	0x06
	.zero		1


	//   ....[14]....
        /*0300*/ 	.word	0x00000750
        /*0304*/ 	.word	0x000000ff
        /*0308*/ 	.word	0x00034890
        /*030c*/ 	.short	0x0100
        /*030e*/ 	.byte	0x08
	.zero		1


	//   ....[15]....
        /*0310*/ 	.word	0x00000760
        /*0314*/ 	.word	0x000000ff
        /*0318*/ 	.word	0x000348a0
        /*031c*/ 	.short	0x0100
        /*031e*/ 	.byte	0x08
	.zero		1


	//   ....[16]....
        /*0320*/ 	.word	0x00000770
        /*0324*/ 	.word	0x000000ff
        /*0328*/ 	.word	0x00034898
        /*032c*/ 	.short	0x0100
        /*032e*/ 	.byte	0x08
	.zero		1


	//   ....[17]....
        /*0330*/ 	.word	0x00000780
        /*0334*/ 	.word	0x000000ff
        /*0338*/ 	.word	0x000348a8
        /*033c*/ 	.short	0x0100
        /*033e*/ 	.byte	0x08
	.zero		1


	//   ....[18]....
        /*0340*/ 	.word	0x000008b0
        /*0344*/ 	.word	0x000000ff
        /*0348*/ 	.word	0x000348b0
        /*034c*/ 	.short	0x0100
        /*034e*/ 	.byte	0x08
	.zero		1


	//   ....[19]....
        /*0350*/ 	.word	0x000008c0
        /*0354*/ 	.word	0x000000ff
        /*0358*/ 	.word	0x000348c0
        /*035c*/ 	.short	0x0100
        /*035e*/ 	.byte	0x08
	.zero		1


	//   ....[20]....
        /*0360*/ 	.word	0x000008d0
        /*0364*/ 	.word	0x000000ff
        /*0368*/ 	.word	0x000348b8
        /*036c*/ 	.short	0x0100
        /*036e*/ 	.byte	0x08
	.zero		1


	//   ....[21]....
        /*0370*/ 	.word	0x000008e0
        /*0374*/ 	.word	0x000000ff
        /*0378*/ 	.word	0x000348c8
        /*037c*/ 	.short	0x0100
        /*037e*/ 	.byte	0x08
	.zero		1


	//   ....[22]....
        /*0380*/ 	.word	0x000010d0
        /*0384*/ 	.word	0x000000ff
        /*0388*/ 	.word	0x00034800
        /*038c*/ 	.short	0x010a
        /*038e*/ 	.byte	0x3c
	.zero		1


	//   ....[23]....
        /*0390*/ 	.word	0x00001150
        /*0394*/ 	.word	0x00000003
        /*0398*/ 	.word	0x00034830
        /*039c*/ 	.short	0x010a
        /*039e*/ 	.byte	0x3f
	.zero		1


	//   ....[24]....
        /*03a0*/ 	.word	0x000011d0
        /*03a4*/ 	.word	0x00000003
        /*03a8*/ 	.word	0x00034830
        /*03ac*/ 	.short	0x010a
        /*03ae*/ 	.byte	0x3f
	.zero		1


	//   ....[25]....
        /*03b0*/ 	.word	0x00002770
        /*03b4*/ 	.word	0x00000003
        /*03b8*/ 	.word	0x00000000
        /*03bc*/ 	.short	0x0101
        /*03be*/ 	.byte	0x3f
	.zero		1


	//   ....[26]....
        /*03c0*/ 	.word	0x000038c0
        /*03c4*/ 	.word	0x000000ff
        /*03c8*/ 	.word	0x00034830
        /*03cc*/ 	.short	0x010a
        /*03ce*/ 	.byte	0x06
	.zero		1


	//   ....[27]....
        /*03d0*/ 	.word	0x00003900
        /*03d4*/ 	.word	0x000000ff
        /*03d8*/ 	.word	0x00034830
        /*03dc*/ 	.short	0x010a
        /*03de*/ 	.byte	0x06
	.zero		1


	//   ....[28]....
        /*03e0*/ 	.word	0x000041c0
        /*03e4*/ 	.word	0x000000ff
        /*03e8*/ 	.word	0x00034850
        /*03ec*/ 	.short	0x010a
        /*03ee*/ 	.byte	0x07
	.zero		1


	//   ....[29]....
        /*03f0*/ 	.word	0x00004200
        /*03f4*/ 	.word	0x000000ff
        /*03f8*/ 	.word	0x00034850
        /*03fc*/ 	.short	0x010a
        /*03fe*/ 	.byte	0x07
	.zero		1


	//   ....[30]....
        /*0400*/ 	.word	0x00005320
        /*0404*/ 	.word	0x0000001b
        /*0408*/ 	.word	0x00000000
        /*040c*/ 	.short	0x0101
        /*040e*/ 	.byte	0x3f
	.zero		1


	//   ....[31]....
        /*0410*/ 	.word	0x00005390
        /*0414*/ 	.word	0x0000001b
        /*0418*/ 	.word	0x00000000
        /*041c*/ 	.short	0x0101
        /*041e*/ 	.byte	0x3f
	.zero		1


	//   ....[32]....
        /*0420*/ 	.word	0x00005d60
        /*0424*/ 	.word	0x000000ff
        /*0428*/ 	.word	0x00034850
        /*042c*/ 	.short	0x010a
        /*042e*/ 	.byte	0x07
	.zero		1


	//   ....[33]....
        /*0430*/ 	.word	0x00005da0
        /*0434*/ 	.word	0x000000ff
        /*0438*/ 	.word	0x00034850
        /*043c*/ 	.short	0x010a
        /*043e*/ 	.byte	0x07
	.zero		1


	//   ....[34]....
        /*0440*/ 	.word	0x00006750
        /*0444*/ 	.word	0x00000007
        /*0448*/ 	.word	0x00000000
        /*044c*/ 	.short	0x0101
        /*044e*/ 	.byte	0x3f
	.zero		1


	//   ....[35]....
        /*0450*/ 	.word	0x000070c0
        /*0454*/ 	.word	0x000000ff
        /*0458*/ 	.word	0x00000000
        /*045c*/ 	.short	0x0101
        /*045e*/ 	.byte	0x06
	.zero		1


	//   ....[36]....
        /*0460*/ 	.word	0x00007f20
        /*0464*/ 	.word	0x00000006
        /*0468*/ 	.word	0x00034840
        /*046c*/ 	.short	0x010a
        /*046e*/ 	.byte	0x3f
	.zero		1


	//   ....[37]....
        /*0470*/ 	.word	0x00008480
        /*0474*/ 	.word	0x00000009
        /*0478*/ 	.word	0x00034820
        /*047c*/ 	.short	0x010a
        /*047e*/ 	.byte	0x3f
	.zero		1


	//   ....[38]....
        /*0480*/ 	.word	0x00008760
        /*0484*/ 	.word	0x00000002
        /*0488*/ 	.word	0x00034840
        /*048c*/ 	.short	0x010a
        /*048e*/ 	.byte	0x3f
	.zero		1


	//   ....[39]....
        /*0490*/ 	.word	0x00008a20
        /*0494*/ 	.word	0x00000002
        /*0498*/ 	.word	0x00000060
        /*049c*/ 	.short	0x010a
        /*049e*/ 	.byte	0x3f
	.zero		1


	//   ....[40]....
        /*04a0*/ 	.word	0x00008f60
        /*04a4*/ 	.word	0x00000002
        /*04a8*/ 	.word	0x00034840
        /*04ac*/ 	.short	0x010a
        /*04ae*/ 	.byte	0x3f
	.zero		1


	//   ....[41]....
        /*04b0*/ 	.word	0x00009220
        /*04b4*/ 	.word	0x00000002
        /*04b8*/ 	.word	0x00000060
        /*04bc*/ 	.short	0x010a
        /*04be*/ 	.byte	0x3f
	.zero		1


	//   ....[42]....
        /*04c0*/ 	.word	0x00009680
        /*04c4*/ 	.word	0x00000002
        /*04c8*/ 	.word	0x00034840
        /*04cc*/ 	.short	0x010a
        /*04ce*/ 	.byte	0x3f
	.zero		1


	//   ....[43]....
        /*04d0*/ 	.word	0x00009960
        /*04d4*/ 	.word	0x00000002
        /*04d8*/ 	.word	0x00000060
        /*04dc*/ 	.short	0x010a
        /*04de*/ 	.byte	0x3f
	.zero		1


	//   ....[44]....
        /*04e0*/ 	.word	0x00009c90
        /*04e4*/ 	.word	0x00000003
        /*04e8*/ 	.word	0x00034860
        /*04ec*/ 	.short	0x010a
        /*04ee*/ 	.byte	0x3f
	.zero		1


	//   ....[45]....
        /*04f0*/ 	.word	0x0000a000
        /*04f4*/ 	.word	0x00000000
        /*04f8*/ 	.word	0x00034820
        /*04fc*/ 	.short	0x010a
        /*04fe*/ 	.byte	0x3f
	.zero		1


	//   ....[46]....
        /*0500*/ 	.word	0x0000a1a0
        /*0504*/ 	.word	0x00000006
        /*0508*/ 	.word	0x00000000
        /*050c*/ 	.short	0x010a
        /*050e*/ 	.byte	0x3f
	.zero		1


	//   ....[47]....
        /*0510*/ 	.word	0x0000a210
        /*0514*/ 	.word	0x00000003
        /*0518*/ 	.word	0x00000000
        /*051c*/ 	.short	0x010a
        /*051e*/ 	.byte	0x3f
	.zero		1


	//   ....[48]....
        /*0520*/ 	.word	0x0000a270
        /*0524*/ 	.word	0x00000010
        /*0528*/ 	.word	0x00000000
        /*052c*/ 	.short	0x010a
        /*052e*/ 	.byte	0x3f
	.zero		1


	//   ....[49]....
        /*0530*/ 	.word	0x0000a2a0
        /*0534*/ 	.word	0x00000003
        /*0538*/ 	.word	0x00000000
        /*053c*/ 	.short	0x010a
        /*053e*/ 	.byte	0x3f
	.zero		1


	//   ....[50]....
        /*0540*/ 	.word	0x0000a310
        /*0544*/ 	.word	0x00000003
        /*0548*/ 	.word	0x00034800
        /*054c*/ 	.short	0x010a
        /*054e*/ 	.byte	0x3f
	.zero		1


	//   ....[51]....
        /*0550*/ 	.word	0x0000a360
        /*0554*/ 	.word	0x00000003
        /*0558*/ 	.word	0x00034830
        /*055c*/ 	.short	0x010a
        /*055e*/ 	.byte	0x3f
	.zero		1


	//   ....[52]....
        /*0560*/ 	.word	0x0000a3c0
        /*0564*/ 	.word	0x00000009
        /*0568*/ 	.word	0x00034830
        /*056c*/ 	.short	0x010a
        /*056e*/ 	.byte	0x3f
	.zero		1


	//   ....[53]....
        /*0570*/ 	.word	0x0000a420
        /*0574*/ 	.word	0x00000007
        /*0578*/ 	.word	0x00034850
        /*057c*/ 	.short	0x010a
        /*057e*/ 	.byte	0x3f
	.zero		1


	//   ....[54]....
        /*0580*/ 	.word	0x0000a480
        /*0584*/ 	.word	0x00000005
        /*0588*/ 	.word	0x00034850
        /*058c*/ 	.short	0x010a
        /*058e*/ 	.byte	0x3f
	.zero		1


	//   ....[55]....
        /*0590*/ 	.word	0x0000a620
        /*0594*/ 	.word	0x00000006
        /*0598*/ 	.word	0x00034840
        /*059c*/ 	.short	0x010a
        /*059e*/ 	.byte	0x3f
	.zero		1


	//   ....[56]....
        /*05a0*/ 	.word	0x0000a6a0
        /*05a4*/ 	.word	0x00000007
        /*05a8*/ 	.word	0x00034820
        /*05ac*/ 	.short	0x010a
        /*05ae*/ 	.byte	0x3f
	.zero		1


	//   ....[57]....
        /*05b0*/ 	.word	0x0000a6f0
        /*05b4*/ 	.word	0x00000002
        /*05b8*/ 	.word	0x00034840
        /*05bc*/ 	.short	0x010a
        /*05be*/ 	.byte	0x3f
	.zero		1


	//   ....[58]....
        /*05c0*/ 	.word	0x0000a740
        /*05c4*/ 	.word	0x00000002
        /*05c8*/ 	.word	0x00000060
        /*05cc*/ 	.short	0x010a
        /*05ce*/ 	.byte	0x3f
	.zero		1


	//   ....[59]....
        /*05d0*/ 	.word	0x0000a790
        /*05d4*/ 	.word	0x00000002
        /*05d8*/ 	.word	0x00034840
        /*05dc*/ 	.short	0x010a
        /*05de*/ 	.byte	0x3f
	.zero		1


	//   ....[60]....
        /*05e0*/ 	.word	0x0000a7e0
        /*05e4*/ 	.word	0x00000002
        /*05e8*/ 	.word	0x00000060
        /*05ec*/ 	.short	0x010a
        /*05ee*/ 	.byte	0x3f
	.zero		1


	//   ....[61]....
        /*05f0*/ 	.word	0x0000a830
        /*05f4*/ 	.word	0x00000002
        /*05f8*/ 	.word	0x00034840
        /*05fc*/ 	.short	0x010a
        /*05fe*/ 	.byte	0x3f
	.zero		1


	//   ....[62]....
        /*0600*/ 	.word	0x0000a880
        /*0604*/ 	.word	0x00000002
        /*0608*/ 	.word	0x00000060
        /*060c*/ 	.short	0x010a
        /*060e*/ 	.byte	0x3f
	.zero		1


	//   ....[63]....
        /*0610*/ 	.word	0x0000a8d0
        /*0614*/ 	.word	0x00000003
        /*0618*/ 	.word	0x00034860
        /*061c*/ 	.short	0x010a
        /*061e*/ 	.byte	0x3f
	.zero		1


	//   ....[64]....
        /*0620*/ 	.word	0x0000a920
        /*0624*/ 	.word	0x00000000
        /*0628*/ 	.word	0x00034820
        /*062c*/ 	.short	0x010a
        /*062e*/ 	.byte	0x3f
	.zero		1


	//   ....[65]....
        /*0630*/ 	.word	0x0000aac0
        /*0634*/ 	.word	0x00000006
        /*0638*/ 	.word	0x00000000
        /*063c*/ 	.short	0x010a
        /*063e*/ 	.byte	0x3f
	.zero		1


	//   ....[66]....
        /*0640*/ 	.word	0x0000ab10
        /*0644*/ 	.word	0x00000003
        /*0648*/ 	.word	0x00000000
        /*064c*/ 	.short	0x010a
        /*064e*/ 	.byte	0x3f
	.zero		1


	//   ....[67]....
        /*0650*/ 	.word	0x0000ab60
        /*0654*/ 	.word	0x00000010
        /*0658*/ 	.word	0x00000000
        /*065c*/ 	.short	0x010a
        /*065e*/ 	.byte	0x3f
	.zero		1


	//----- nvinfo : EIATTR_NUM_MBARRIERS
	.align		4
.L_333:
        /*0660*/ 	.byte	0x03, 0x38
        /*0662*/ 	.short	0x0016


	//----- nvinfo : EIATTR_EXIT_INSTR_OFFSETS
	.align		4
        /*0664*/ 	.byte	0x04, 0x1c
        /*0666*/ 	.short	(.L_335 - .L_334)


	//   ....[0]....
.L_334:
        /*0668*/ 	.word	0x000009f0


	//   ....[1]....
        /*066c*/ 	.word	0x00007180


	//   ....[2]....
        /*0670*/ 	.word	0x000071e0


	//   ....[3]....
        /*0674*/ 	.word	0x0000a2f0


	//----- nvinfo : EIATTR_MAX_THREADS
	.align		4
.L_335:
        /*0678*/ 	.byte	0x04, 0x05
        /*067a*/ 	.short	(.L_337 - .L_336)
.L_336:
        /*067c*/ 	.word	0x00000180
        /*0680*/ 	.word	0x00000001
        /*0684*/ 	.word	0x00000001


	//----- nvinfo : EIATTR_CRS_STACK_SIZE
	.align		4
.L_337:
        /*0688*/ 	.byte	0x04, 0x1e
        /*068a*/ 	.short	(.L_339 - .L_338)
.L_338:
        /*068c*/ 	.word	0x00000000


	//----- nvinfo : EIATTR_CBANK_PARAM_SIZE
	.align		4
.L_339:
        /*0690*/ 	.byte	0x03, 0x19
        /*0692*/ 	.short	0x0bf0


	//----- nvinfo : EIATTR_PARAM_CBANK
	.align		4
        /*0694*/ 	.byte	0x04, 0x0a
        /*0696*/ 	.short	(.L_341 - .L_340)
	.align		4
.L_340:
        /*0698*/ 	.word	index@(.nv.constant0._ZN7cutlass13device_kernelIN5flash11enable_sm90INS1_16FlashAttnFwdSm90INS1_25CollectiveMainloopFwdSm90ILi2EN4cute5tupleIJNS5_1CILi1EEES8_S8_EEENS6_IJNS7_ILi128EEESA_NS7_ILi192EEEEEELi128ENS_6half_tEfNS_4arch4Sm90ELb0ELb0ELb0ELb0ELb0ELb0ELb0ELb1ELb1ELb0ELb0ELb0EEENS1_21CollectiveEpilogueFwdINS6_IJSA_SA_SA_EEES9_SD_SF_Li256ELb0ELb0ELb0ELb0EEENS1_29StaticPersistentTileSchedulerILb0EEEEEEEEEvNT_6ParamsE)
        /*069c*/ 	.short	0x0210
        /*069e*/ 	.short	0x0bf0


	//----- nvinfo : EIATTR_SW_WAR
	.align		4
.L_341:
        /*06a0*/ 	.byte	0x04, 0x36
        /*06a2*/ 	.short	(.L_343 - .L_342)
.L_342:
        /*06a4*/ 	.word	0x00000008
.L_343:


//--------------------- .nv.info._ZN7cutlass13device_kernelIN5flash11enable_sm90INS1_16FlashAttnFwdSm90INS1_25CollectiveMainloopFwdSm90ILi2EN4cute5tupleIJNS5_1CILi2EEENS7_ILi1EEES9_EEENS6_IJNS7_ILi128EEESB_NS7_ILi192EEEEEELi128ENS_6half_tEfNS_4arch4Sm90ELb0ELb0ELb0ELb0ELb0ELb0ELb0ELb1ELb1ELb0ELb0ELb0EEENS1_21CollectiveEpilogueFwdINS6_IJSB_SB_SB_EEESA_SE_SG_Li256ELb0ELb0ELb0ELb0EEENS1_29StaticPersistentTileSchedulerILb0EEEEEEEEEvNT_6ParamsE --------------------------
	.section	.nv.info._ZN7cutlass13device_kernelIN5flash11enable_sm90INS1_16FlashAttnFwdSm90INS1_25CollectiveMainloopFwdSm90ILi2EN4cute5tupleIJNS5_1CILi2EEENS7_ILi1EEES9_EEENS6_IJNS7_ILi128EEESB_NS7_ILi192EEEEEELi128ENS_6half_tEfNS_4arch4Sm90ELb0ELb0ELb0ELb0ELb0ELb0ELb0ELb1ELb1ELb0ELb0ELb0EEENS1_21CollectiveEpilogueFwdINS6_IJSB_SB_SB_EEESA_SE_SG_Li256ELb0ELb0ELb0ELb0EEENS1_29StaticPersistentTileSchedulerILb0EEEEEEEEEvNT_6ParamsE,"",@"SHT_CUDA_INFO"
	.sectionflags	@""
	.align	4


	//----- nvinfo : EIATTR_CUDA_API_VERSION
	.align		4
        /*0000*/ 	.byte	0x04, 0x37
        /*0002*/ 	.short	(.L_345 - .L_344)
.L_344:
        /*0004*/ 	.word	0x00000082


	//----- nvinfo : EIATTR_KPARAM_INFO
	.align		4
.L_345:
        /*0008*/ 	.byte	0x04, 0x17
        /*000a*/ 	.short	(.L_347 - .L_346)
.L_346:
        /*000c*/ 	.word	0x00000000
        /*0010*/ 	.short	0x0000
        /*0012*/ 	.short	0x0070
        /*0014*/ 	.byte	0x00, 0xf0, 0x01, 0x2e


	//----- nvinfo : EIATTR_SPARSE_MMA_MASK
	.align		4
.L_347:
        /*0018*/ 	.byte	0x03, 0x50
        /*001a*/ 	.short	0x0000


	//----- nvinfo : EIATTR_MAXREG_COUNT
	.align		4
        /*001c*/ 	.byte	0x03, 0x1b
        /*001e*/ 	.short	0x00a8


	//----- nvinfo : EIATTR_NUM_BARRIERS
	.align		4
        /*0020*/ 	.byte	0x02, 0x4c
        /*0022*/ 	.byte	0x09
	.zero		1


	//----- nvinfo : EIATTR_EXTERNS
	.align		4
        /*0024*/ 	.byte	0x04, 0x0f
        /*0026*/ 	.short	(.L_349 - .L_348)


	//   ....[0]....
	.align		4
.L_348:
        /*0028*/ 	.word	index@(__assertfail)


	//----- nvinfo : EIATTR_ANNOTATIONS
	.align		4
.L_349:
        /*002c*/ 	.byte	0x04, 0x55
        /*002e*/ 	.short	(.L_351 - .L_350)


	//   ....[0]....
.L_350:
        /* <DEDUP_REMOVED lines=19> */
        /*0154*/ 	.byte	0x40, 0xa6, 0x00, 0x00


	//----- nvinfo : EIATTR_MERCURY_ISA_VERSION
	.align		4
.L_351:
        /*0158*/ 	.byte	0x03, 0x5f
        /*015a*/ 	.short	0x0101


	//----- nvinfo : EIATTR_INT_WARP_WIDE_INSTR_OFFSETS
	.align		4
        /*015c*/ 	.byte	0x04, 0x31
        /*015e*/ 	.short	(.L_353 - .L_352)


	//   ....[0]....
.L_352:
        /*0160*/ 	.word	0x00000190


	//   ....[1]....
        /*0164*/ 	.word	0x000001d0


	//   ....[2]....
        /*0168*/ 	.word	0x00000240


	//   ....[3]....
        /*016c*/ 	.word	0x00007d00


	//   ....[4]....
        /*0170*/ 	.word	0x00007d50


	//   ....[5]....
        /*0174*/ 	.word	0x00007e30


	//   ....[6]....
        /*0178*/ 	.word	0x00007f10


	//----- nvinfo : EIATTR_COOP_GROUP_MASK_REGIDS
	.align		4
.L_353:
        /*017c*/ 	.byte	0x04, 0x29
        /*017e*/ 	.short	(.L_355 - .L_354)


	//   ....[0]....
.L_354:
        /*0180*/ 	.word	0xffffffff


	//   ....[1]....
        /*0184*/ 	.word	0xffffffff


	//   ....[2]....
        /*0188*/ 	.word	0xffffffff


	//   ....[3]....
        /*018c*/ 	.word	0xffffffff


	//   ....[4]....
        /*0190*/ 	.word	0xffffffff


	//   ....[5]....
        /*0194*/ 	.word	0xffffffff


	//   ....[6]....
        /*0198*/ 	.word	0xffffffff


	//   ....[7]....
        /*019c*/ 	.word	0xffffffff


	//   ....[8]....
        /*01a0*/ 	.word	0xffffffff


	//   ....[9]....
        /*01a4*/ 	.word	0xffffffff


	//   ....[10]....
        /*01a8*/ 	.word	0xffffffff


	//   ....[11]....
        /*01ac*/ 	.word	0xffffffff


	//   ....[12]....
        /*01b0*/ 	.word	0xffffffff


	//   ....[13]....
        /*01b4*/ 	.word	0xffffffff


	//   ....[14]....
        /*01b8*/ 	.word	0xffffffff


	//   ....[15]....
        /*01bc*/ 	.word	0xffffffff


	//   ....[16]....
        /*01c0*/ 	.word	0xffffffff


	//   ....[17]....
        /*01c4*/ 	.word	0xffffffff


	//   ....[18]....
        /*01c8*/ 	.word	0xffffffff


	//   ....[19]....
        /*01cc*/ 	.word	0xffffffff


	//   ....[20]....
        /*01d0*/ 	.word	0xffffffff


	//   ....[21]....
        /*01d4*/ 	.word	0xffffffff


	//   ....[22]....
        /*01d8*/ 	.word	0xffffffff


	//   ....[23]....
        /*01dc*/ 	.word	0xffffffff


	//   ....[24]....
        /*01e0*/ 	.word	0x0500000f


	//   ....[25]....
        /*01e4*/ 	.word	0x0500000f


	//----- nvinfo : EIATTR_COOP_GROUP_INSTR_OFFSETS
	.align		4
.L_355:
        /*01e8*/ 	.byte	0x04, 0x28
        /*01ea*/ 	.short	(.L_357 - .L_356)


	//   ....[0]....
.L_356:
        /*01ec*/ 	.word	0x00000060


	//   ....[1]....
        /*01f0*/ 	.word	0x000001a0


	//   ....[2]....
        /*01f4*/ 	.word	0x000001f0


	//   ....[3]....
        /*01f8*/ 	.word	0x00000430


	//   ....[4]....
        /*01fc*/ 	.word	0x00000660


	//   ....[5]....
        /*0200*/ 	.word	0x00000890


	//   ....[6]....
        /*0204*/ 	.word	0x00000b20


	//   ....[7]....
        /*0208*/ 	.word	0x00000e30


	//   ....[8]....
        /*020c*/ 	.word	0x000012e0


	//   ....[9]....
        /*0210*/ 	.word	0x00002610


	//   ....[10]....
        /*0214*/ 	.word	0x00002710


	//   ....[11]....
        /*0218*/ 	.word	0x00002a50


	//   ....[12]....
        /*021c*/ 	.word	0x00002c20


	//   ....[13]....
        /*0220*/ 	.word	0x00004b10


	//   ....[14]....
        /*0224*/ 	.word	0x00004b30


	//   ....[15]....
        /*0228*/ 	.word	0x00004b60


	//   ....[16]....
        /*022c*/ 	.word	0x00004b70


	//   ....[17]....
        /*0230*/ 	.word	0x00006030


	//   ....[18]....
        /*0234*/ 	.word	0x00006060


	//   ....[19]....
        /*0238*/ 	.word	0x00006110


	//   ....[20]....
        /*023c*/ 	.word	0x00006120


	//   ....[21]....
        /*0240*/ 	.word	0x00007100


	//   ....[22]....
        /*0244*/ 	.word	0x000073f0


	//   ....[23]....
        /*0248*/ 	.word	0x0000a5c0


	//   ....[24]....
        /*024c*/ 	.word	0x0000aac0


	//   ....[25]....
        /*0250*/ 	.word	0x0000af60


	//----- nvinfo : EIATTR_REG_RECONFIG
	.align		4
.L_357:
        /*0254*/ 	.byte	0x01, 0x54
	.zero		2


	//----- nvinfo : EIATTR_SYSCALL_OFFSETS
	.align		4
        /*0258*/ 	.byte	0x04, 0x46
        /*025a*/ 	.short	(.L_359 - .L_358)


	//   ....[0]....
.L_358:
        /*025c*/ 	.word	0x00001640


	//   ....[1]....
        /*0260*/ 	.word	0x00007930


	//   ....[2]....
        /*0264*/ 	.word	0x00007a70


	//   ....[3]....
        /*0268*/ 	.word	0x00007b70


	//----- nvinfo : EIATTR_MBARRIER_INSTR_OFFSETS
	.align		4
.L_359:
        /*026c*/ 	.byte	0x04, 0x39
        /*026e*/ 	.short	(.L_361 - .L_360)


	//   ....[0]....
.L_360:
        /*0270*/ 	.word	0x000002d0
        /*0274*/ 	.word	0x000000ff
        /*0278*/ 	.word	0x00034800
        /*027c*/ 	.short	0x0100
        /*027e*/ 	.byte	0x08
	.zero		1


	//   ....[1]....
        /*0280*/ 	.word	0x000002e0
        /*0284*/ 	.word	0x000000ff
        /*0288*/ 	.word	0x00034820
        /*028c*/ 	.short	0x0100
        /*028e*/ 	.byte	0x08
	.zero		1


	//   ....[2]....
        /*0290*/ 	.word	0x000003d0
        /*0294*/ 	.word	0x000000ff
        /*0298*/ 	.word	0x00034830
        /*029c*/ 	.short	0x0100
        /*029e*/ 	.byte	0x08
	.zero		1


	//   ....[3]....
        /*02a0*/ 	.word	0x000003e0
        /*02a4*/ 	.word	0x000000ff
        /*02a8*/ 	.word	0x00034840
        /*02ac*/ 	.short	0x0100
        /*02ae*/ 	.byte	0x08
	.zero		1


	//   ....[4]....
        /*02b0*/ 	.word	0x000003f0
        /*02b4*/ 	.word	0x000000ff
        /*02b8*/ 	.word	0x00034838
        /*02bc*/ 	.short	0x0100
        /*02be*/ 	.byte	0x08
	.zero		1


	//   ....[5]....
        /*02c0*/ 	.word	0x00000400
        /*02c4*/ 	.word	0x000000ff
        /*02c8*/ 	.word	0x00034848
        /*02cc*/ 	.short	0x0100
        /*02ce*/ 	.byte	0x08
	.zero		1


	//   ....[6]....
        /*02d0*/ 	.word	0x00000610
        /*02d4*/ 	.word	0x000000ff
        /*02d8*/ 	.word	0x00034850
        /*02dc*/ 	.short	0x0100
        /*02de*/ 	.byte	0x08
	.zero		1


	//   ....[7]....
        /*02e0*/ 	.word	0x00000620
        /*02e4*/ 	.word	0x000000ff
        /*02e8*/ 	.word	0x00034860
        /*02ec*/ 	.short	0x0100
        /*02ee*/ 	.byte	0x08
	.zero		1


	//   ....[8]....
        /*02f0*/ 	.word	0x00000630
        /*02f4*/ 	.word	0x000000ff
        /*02f8*/ 	.word	0x00034858
        /*02fc*/ 	.short	0x0100
        /*02fe*/ 	.byte	0x08
	.zero		1


	//   ....[9]....
        /*0300*/ 	.word	0x00000640
        /*0304*/ 	.word	0x000000ff
        /*0308*/ 	.word	0x00034868
        /*030c*/ 	.short	0x0100
        /*030e*/ 	.byte	0x08
	.zero		1


	//   ....[10]....
        /*0310*/ 	.word	0x00000840
        /*0314*/ 	.word	0x000000ff
        /*0318*/ 	.word	0x00034870
        /*031c*/ 	.short	0x0100
        /*031e*/ 	.byte	0x08
	.zero		1


	//   ....[11]....
        /*0320*/ 	.word	0x00000850
        /*0324*/ 	.word	0x000000ff
        /*0328*/ 	.word	0x00034880
        /*032c*/ 	.short	0x0100
        /*032e*/ 	.byte	0x08
	.zero		1


	//   ....[12]....
        /*0330*/ 	.word	0x00000860
        /*0334*/ 	.word	0x000000ff
        /*0338*/ 	.word	0x00034878
        /*033c*/ 	.short	0x0100
        /*033e*/ 	.byte	0x08
	.zero		1


	//   ....[13]....
        /*0340*/ 	.word	0x00000870
        /*0344*/ 	.word	0x000000ff
        /*0348*/ 	.word	0x00034888
        /*034c*/ 	.short	0x0100
        /*034e*/ 	.byte	0x08
	.zero		1


	//   ....[14]....
        /*0350*/ 	.word	0x00000ad0
        /*0354*/ 	.word	0x000000ff
        /*0358*/ 	.word	0x00034890
        /*035c*/ 	.short	0x0100
        /*035e*/ 	.byte	0x08
	.zero		1


	//   ....[15]....
        /*0360*/ 	.word	0x00000ae0
        /*0364*/ 	.word	0x000000ff
        /*0368*/ 	.word	0x000348a0
        /*036c*/ 	.short	0x0100
        /*036e*/ 	.byte	0x08
	.zero		1


	//   ....[16]....
        /*0370*/ 	.word	0x00000af0
        /*0374*/ 	.word	0x000000ff
        /*0378*/ 	.word	0x00034898
        /*037c*/ 	.short	0x0100
        /*037e*/ 	.byte	0x08
	.zero		1


	//   ....[17]....
        /*0380*/ 	.word	0x00000b00
        /*0384*/ 	.word	0x000000ff
        /*0388*/ 	.word	0x000348a8
        /*038c*/ 	.short	0x0100
        /*038e*/ 	.byte	0x08
	.zero		1


	//   ....[18]....
        /*0390*/ 	.word	0x00000d80
        /*0394*/ 	.word	0x000000ff
        /*0398*/ 	.word	0x000348b0
        /*039c*/ 	.short	0x0100
        /*039e*/ 	.byte	0x08
	.zero		1


	//   ....[19]....
        /*03a0*/ 	.word	0x00000d90
        /*03a4*/ 	.word	0x000000ff
        /*03a8*/ 	.word	0x000348c0
        /*03ac*/ 	.short	0x0100
        /*03ae*/ 	.byte	0x08
	.zero		1


	//   ....[20]....
        /*03b0*/ 	.word	0x00000da0
        /*03b4*/ 	.word	0x000000ff
        /*03b8*/ 	.word	0x000348b8
        /*03bc*/ 	.short	0x0100
        /*03be*/ 	.byte	0x08
	.zero		1


	//   ....[21]....
        /*03c0*/ 	.word	0x00000db0
        /*03c4*/ 	.word	0x000000ff
        /*03c8*/ 	.word	0x000348c8
        /*03cc*/ 	.short	0x0100
        /*03ce*/ 	.byte	0x08
	.zero		1


	//   ....[22]....
        /*03d0*/ 	.word	0x00001680
        /*03d4*/ 	.word	0x000000ff
        /*03d8*/ 	.word	0x00034800
        /*03dc*/ 	.short	0x010a
        /*03de*/ 	.byte	0x3c
	.zero		1


	//   ....[23]....
        /*03e0*/ 	.word	0x00001720
        /*03e4*/ 	.word	0x00000003
        /*03e8*/ 	.word	0x00034830
        /*03ec*/ 	.short	0x010a
        /*03ee*/ 	.byte	0x3f
	.zero		1


	//   ....[24]....
        /*03f0*/ 	.word	0x00001760
        /*03f4*/ 	.word	0x00000003
        /*03f8*/ 	.word	0x00034830
        /*03fc*/ 	.short	0x010a
        /*03fe*/ 	.byte	0x3f
	.zero		1


	//   ....[25]....
        /*0400*/ 	.word	0x000031a0
        /*0404*/ 	.word	0x00000006
        /*0408*/ 	.word	0x00000000
        /*040c*/ 	.short	0x0101
        /*040e*/ 	.byte	0x3f
	.zero		1


	//   ....[26]....
        /*0410*/ 	.word	0x00003ab0
        /*0414*/ 	.word	0x000000ff
        /*0418*/ 	.word	0x00034830
        /*041c*/ 	.short	0x010a
        /*041e*/ 	.byte	0x06
	.zero		1


	//   ....[27]....
        /*0420*/ 	.word	0x00003af0
        /*0424*/ 	.word	0x000000ff
        /*0428*/ 	.word	0x00034830
        /*042c*/ 	.short	0x010a
        /*042e*/ 	.byte	0x06
	.zero		1


	//   ....[28]....
        /*0430*/ 	.word	0x000043b0
        /*0434*/ 	.word	0x000000ff
        /*0438*/ 	.word	0x00034850
        /*043c*/ 	.short	0x010a
        /*043e*/ 	.byte	0x07
	.zero		1


	//   ....[29]....
        /*0440*/ 	.word	0x000043f0
        /*0444*/ 	.word	0x000000ff
        /*0448*/ 	.word	0x00034850
        /*044c*/ 	.short	0x010a
        /*044e*/ 	.byte	0x07
	.zero		1


	//   ....[30]....
        /*0450*/ 	.word	0x000056d0
        /*0454*/ 	.word	0x00000006
        /*0458*/ 	.word	0x00000000
        /*045c*/ 	.short	0x0101
        /*045e*/ 	.byte	0x3f
	.zero		1


	//   ....[31]....
        /*0460*/ 	.word	0x00005980
        /*0464*/ 	.word	0x0000001b
        /*0468*/ 	.word	0x00000000
        /*046c*/ 	.short	0x0101
        /*046e*/ 	.byte	0x3f
	.zero		1


	//   ....[32]....
        /*0470*/ 	.word	0x00005fa0
        /*0474*/ 	.word	0x000000ff
        /*0478*/ 	.word	0x00034850
        /*047c*/ 	.short	0x010a
        /*047e*/ 	.byte	0x05
	.zero		1


	//   ....[33]....
        /*0480*/ 	.word	0x00005fe0
        /*0484*/ 	.word	0x000000ff
        /*0488*/ 	.word	0x00034850
        /*048c*/ 	.short	0x010a
        /*048e*/ 	.byte	0x05
	.zero		1


	//   ....[34]....
        /*0490*/ 	.word	0x000065e0
        /*0494*/ 	.word	0x00000005
        /*0498*/ 	.word	0x00000000
        /*049c*/ 	.short	0x0101
        /*049e*/ 	.byte	0x3f
	.zero		1


	//   ....[35]....
        /*04a0*/ 	.word	0x000072e0
        /*04a4*/ 	.word	0x000000ff
        /*04a8*/ 	.word	0x00000000
        /*04ac*/ 	.short	0x0101
        /*04ae*/ 	.byte	0x07
	.zero		1


	//   ....[36]....
        /*04b0*/ 	.word	0x000072f0
        /*04b4*/ 	.word	0x000000ff
        /*04b8*/ 	.word	0x00000000
        /*04bc*/ 	.short	0x0101
        /*04be*/ 	.byte	0x06
	.zero		1


	//   ....[37]....
        /*04c0*/ 	.word	0x000082a0
        /*04c4*/ 	.word	0x00000005
        /*04c8*/ 	.word	0x00034840
        /*04cc*/ 	.short	0x010a
        /*04ce*/ 	.byte	0x3f
	.zero		1


	//   ....[38]....
        /*04d0*/ 	.word	0x00008860
        /*04d4*/ 	.word	0x0000000a
        /*04d8*/ 	.word	0x00034820
        /*04dc*/ 	.short	0x010a
        /*04de*/ 	.byte	0x3f
	.zero		1


	//   ....[39]....
        /*04e0*/ 	.word	0x00008b50
        /*04e4*/ 	.word	0x00000002
        /*04e8*/ 	.word	0x00034840
        /*04ec*/ 	.short	0x010a
        /*04ee*/ 	.byte	0x3f
	.zero		1


	//   ....[40]....
        /*04f0*/ 	.word	0x00008e50
        /*04f4*/ 	.word	0x00000002
        /*04f8*/ 	.word	0x00034860
        /*04fc*/ 	.short	0x010a
        /*04fe*/ 	.byte	0x3f
	.zero		1


	//   ....[41]....
        /*0500*/ 	.word	0x00009380
        /*0504*/ 	.word	0x00000002
        /*0508*/ 	.word	0x00034840
        /*050c*/ 	.short	0x010a
        /*050e*/ 	.byte	0x3f
	.zero		1


	//   ....[42]....
        /*0510*/ 	.word	0x00009680
        /*0514*/ 	.word	0x00000002
        /*0518*/ 	.word	0x00034860
        /*051c*/ 	.short	0x010a
        /*051e*/ 	.byte	0x3f
	.zero		1


	//   ....[43]....
        /*0520*/ 	.word	0x00009b20
        /*0524*/ 	.word	0x00000002
        /*0528*/ 	.word	0x00034840
        /*052c*/ 	.short	0x010a
        /*052e*/ 	.byte	0x3f
	.zero		1


	//   ....[44]....
        /*0530*/ 	.word	0x00009e20
        /*0534*/ 	.word	0x00000002
        /*0538*/ 	.word	0x00034860
        /*053c*/ 	.short	0x010a
        /*053e*/ 	.byte	0x3f
	.zero		1


	//   ....[45]....
        /*0540*/ 	.word	0x0000a160
        /*0544*/ 	.word	0x00000003
        /*0548*/ 	.word	0x00034860
        /*054c*/ 	.short	0x010a
        /*054e*/ 	.byte	0x3f
	.zero		1


	//   ....[46]....
        /*0550*/ 	.word	0x0000a540
        /*0554*/ 	.word	0x00000000
        /*0558*/ 	.word	0x00034820
        /*055c*/ 	.short	0x010a
        /*055e*/ 	.byte	0x3f
	.zero		1


	//   ....[47]....
        /*0560*/ 	.word	0x0000a700
        /*0564*/ 	.word	0x00000006
        /*0568*/ 	.word	0x00000000
        /*056c*/ 	.short	0x010a
        /*056e*/ 	.byte	0x3f
	.zero		1


	//   ....[48]....
        /*0570*/ 	.word	0x0000a770
        /*0574*/ 	.word	0x00000003
        /*0578*/ 	.word	0x00000000
        /*057c*/ 	.short	0x010a
        /*057e*/ 	.byte	0x3f
	.zero		1


	//   ....[49]....
        /*0580*/ 	.word	0x0000a7d0
        /*0584*/ 	.word	0x00000010
        /*0588*/ 	.word	0x00000000
        /*058c*/ 	.short	0x010a
        /*058e*/ 	.byte	0x3f
	.zero		1


	//   ....[50]....
        /*0590*/ 	.word	0x0000a800
        /*0594*/ 	.word	0x00000003
        /*0598*/ 	.word	0x00000000
        /*059c*/ 	.short	0x010a
        /*059e*/ 	.byte	0x3f
	.zero		1


	//   ....[51]....
        /*05a0*/ 	.word	0x0000a870
        /*05a4*/ 	.word	0x00000003
        /*05a8*/ 	.word	0x00034800
        /*05ac*/ 	.short	0x010a
        /*05ae*/ 	.byte	0x3f
	.zero		1


	//   ....[52]....
        /*05b0*/ 	.word	0x0000a8c0
        /*05b4*/ 	.word	0x00000003
        /*05b8*/ 	.word	0x00034830
        /*05bc*/ 	.short	0x010a
        /*05be*/ 	.byte	0x3f
	.zero		1


	//   ....[53]....
        /*05c0*/ 	.word	0x0000a920
        /*05c4*/ 	.word	0x00000007
        /*05c8*/ 	.word	0x00034830
        /*05cc*/ 	.short	0x010a
        /*05ce*/ 	.byte	0x3f
	.zero		1


	//   ....[54]....
        /*05d0*/ 	.word	0x0000a980
        /*05d4*/ 	.word	0x00000007
        /*05d8*/ 	.word	0x00034850
        /*05dc*/ 	.short	0x010a
        /*05de*/ 	.byte	0x3f
	.zero		1


	//   ....[55]....
        /*05e0*/ 	.word	0x0000a9e0
        /*05e4*/ 	.word	0x00000005
        /*05e8*/ 	.word	0x00034850
        /*05ec*/ 	.short	0x010a
        /*05ee*/ 	.byte	0x3f
	.zero		1


	//   ....[56]....
        /*05f0*/ 	.word	0x0000ab80
        /*05f4*/ 	.word	0x00000005
        /*05f8*/ 	.word	0x00034840
        /*05fc*/ 	.short	0x010a
        /*05fe*/ 	.byte	0x3f
	.zero		1


	//   ....[57]....
        /*0600*/ 	.word	0x0000ac00
        /*0604*/ 	.word	0x00000007
        /*0608*/ 	.word	0x00034820
        /*060c*/ 	.short	0x010a
        /*060e*/ 	.byte	0x3f
	.zero		1


	//   ....[58]....
        /*0610*/ 	.word	0x0000ac50
        /*0614*/ 	.word	0x00000002
        /*0618*/ 	.word	0x00034840
        /*061c*/ 	.short	0x010a
        /*061e*/ 	.byte	0x3f
	.zero		1


	//   ....[59]....
        /*0620*/ 	.word	0x0000aca0
        /*0624*/ 	.word	0x00000002
        /*0628*/ 	.word	0x00034860
        /*062c*/ 	.short	0x010a
        /*062e*/ 	.byte	0x3f
	.zero		1


	//   ....[60]....
        /*0630*/ 	.word	0x0000acf0
        /*0634*/ 	.word	0x00000002
        /*0638*/ 	.word	0x00034840
        /*063c*/ 	.short	0x010a
        /*063e*/ 	.byte	0x3f
	.zero		1


	//   ....[61]....
        /*0640*/ 	.word	0x0000ad40
        /*0644*/ 	.word	0x00000002
        /*0648*/ 	.word	0x00034860
        /*064c*/ 	.short	0x010a
        /*064e*/ 	.byte	0x3f
	.zero		1


	//   ....[62]....
        /*0650*/ 	.word	0x0000ad90
        /*0654*/ 	.word	0x00000002
        /*0658*/ 	.word	0x00034840
        /*065c*/ 	.short	0x010a
        /*065e*/ 	.byte	0x3f
	.zero		1


	//   ....[63]....
        /*0660*/ 	.word	0x0000ade0
        /*0664*/ 	.word	0x00000002
        /*0668*/ 	.word	0x00034860
        /*066c*/ 	.short	0x010a
        /*066e*/ 	.byte	0x3f
	.zero		1


	//   ....[64]....
        /*0670*/ 	.word	0x0000ae30
        /*0674*/ 	.word	0x00000003
        /*0678*/ 	.word	0x00034860
        /*067c*/ 	.short	0x010a
        /*067e*/ 	.byte	0x3f
	.zero		1


	//   ....[65]....
        /*0680*/ 	.word	0x0000ae80
        /*0684*/ 	.word	0x00000000
        /*0688*/ 	.word	0x00034820
        /*068c*/ 	.short	0x010a
        /*068e*/ 	.byte	0x3f
	.zero		1


	//   ....[66]....
        /*0690*/ 	.word	0x0000b020
        /*0694*/ 	.word	0x00000006
        /*0698*/ 	.word	0x00000000
        /*069c*/ 	.short	0x010a
        /*069e*/ 	.byte	0x3f
	.zero		1


	//   ....[67]....
        /*06a0*/ 	.word	0x0000b070
        /*06a4*/ 	.word	0x00000003
        /*06a8*/ 	.word	0x00000000
        /*06ac*/ 	.short	0x010a
        /*06ae*/ 	.byte	0x3f
	.zero		1


	//   ....[68]....
        /*06b0*/ 	.word	0x0000b0c0
        /*06b4*/ 	.word	0x00000010
        /*06b8*/ 	.word	0x00000000
        /*06bc*/ 	.short	0x010a
        /*06be*/ 	.byte	0x3f
	.zero		1


	//----- nvinfo : EIATTR_NUM_MBARRIERS
	.align		4
.L_361:
        /*06c0*/ 	.byte	0x03, 0x38
        /*06c2*/ 	.short	0x0016


	//----- nvinfo : EIATTR_EXIT_INSTR_OFFSETS
	.align		4
        /*06c4*/ 	.byte	0x04, 0x1c
        /*06c6*/ 	.short	(.L_363 - .L_362)


	//   ....[0]....
.L_362:
        /*06c8*/ 	.word	0x00000f70


	//   ....[1]....
        /*06cc*/ 	.word	0x000073b0


	//   ....[2]....
        /*06d0*/ 	.word	0x00007410


	//   ....[3]....
        /*06d4*/ 	.word	0x0000a850


	//----- nvinfo : EIATTR_MAX_THREADS
	.align		4
.L_363:
        /*06d8*/ 	.byte	0x04, 0x05
        /*06da*/ 	.short	(.L_365 - .L_364)
.L_364:
        /*06dc*/ 	.word	0x00000180
        /*06e0*/ 	.word	0x00000001
        /*06e4*/ 	.word	0x00000001


	//----- nvinfo : EIATTR_CRS_STACK_SIZE
	.align		4
.L_365:
        /*06e8*/ 	.byte	0x04, 0x1e
        /*06ea*/ 	.short	(.L_367 - .L_366)
.L_366:
        /*06ec*/ 	.word	0x00000000


	//----- nvinfo : EIATTR_CBANK_PARAM_SIZE
	.align		4
.L_367:
        /*06f0*/ 	.byte	0x03, 0x19
        /*06f2*/ 	.short	0x0bf0


	//----- nvinfo : EIATTR_PARAM_CBANK
	.align		4
        /*06f4*/ 	.byte	0x04, 0x0a
        /*06f6*/ 	.short	(.L_369 - .L_368)
	.align		4
.L_368:
        /*06f8*/ 	.word	index@(.nv.constant0._ZN7cutlass13device_kernelIN5flash11enable_sm90INS1_16FlashAttnFwdSm90INS1_25CollectiveMainloopFwdSm90ILi2EN4cute5tupleIJNS5_1CILi2EEENS7_ILi1EEES9_EEENS6_IJNS7_ILi128EEESB_NS7_ILi192EEEEEELi128ENS_6half_tEfNS_4arch4Sm90ELb0ELb0ELb0ELb0ELb0ELb0ELb0ELb1ELb1ELb0ELb0ELb0EEENS1_21CollectiveEpilogueFwdINS6_IJSB_SB_SB_EEESA_SE_SG_Li256ELb0ELb0ELb0ELb0EEENS1_29StaticPersistentTileSchedulerILb0EEEEEEEEEvNT_6ParamsE)
        /*06fc*/ 	.short	0x0210
        /*06fe*/ 	.short	0x0bf0


	//----- nvinfo : EIATTR_SW_WAR
	.align		4
.L_369:
        /*0700*/ 	.byte	0x04, 0x36
        /*0702*/ 	.short	(.L_371 - .L_370)
.L_370:
        /*0704*/ 	.word	0x00000008
.L_371:


//--------------------- .nv.info._ZN7cutlass13device_kernelIN5flash11enable_sm90INS1_16FlashAttnFwdSm90INS1_25CollectiveMainloopFwdSm90ILi2EN4cute5tupleIJNS5_1CILi1EEES8_S8_EEENS6_IJNS7_ILi128EEESA_NS7_ILi192EEEEEELi128ENS_6half_tEfNS_4arch4Sm90ELb0ELb0ELb0ELb1ELb0ELb0ELb0ELb1ELb1ELb0ELb0ELb0EEENS1_21CollectiveEpilogueFwdINS6_IJSA_SA_SA_EEES9_SD_SF_Li256ELb1ELb0ELb0ELb0EEENS1_36VarlenDynamicPersistentTileSchedulerILi128ELi128ELi256ELi32ELb0ELb0ELb1ELb0ELb1ELb1EEEEEEEEEvNT_6ParamsE --------------------------
	.section	.nv.info._ZN7cutlass13device_kernelIN5flash11enable_sm90INS1_16FlashAttnFwdSm90INS1_25CollectiveMainloopFwdSm90ILi2EN4cute5tupleIJNS5_1CILi1EEES8_S8_EEENS6_IJNS7_ILi128EEESA_NS7_ILi192EEEEEELi128ENS_6half_tEfNS_4arch4Sm90ELb0ELb0ELb0ELb1ELb0ELb0ELb0ELb1ELb1ELb0ELb0ELb0EEENS1_21CollectiveEpilogueFwdINS6_IJSA_SA_SA_EEES9_SD_SF_Li256ELb1ELb0ELb0ELb0EEENS1_36VarlenDynamicPersistentTileSchedulerILi128ELi128ELi256ELi32ELb0ELb0ELb1ELb0ELb1ELb1EEEEEEEEEvNT_6ParamsE,"",@"SHT_CUDA_INFO"
	.sectionflags	@""
	.align	4


	//----- nvinfo : EIATTR_CUDA_API_VERSION
	.align		4
        /*0000*/ 	.byte	0x04, 0x37
        /*0002*/ 	.short	(.L_373 - .L_372)
.L_372:
        /*0004*/ 	.word	0x00000082


	//----- nvinfo : EIATTR_KPARAM_INFO
	.align		4
.L_373:
        /*0008*/ 	.byte	0x04, 0x17
        /*000a*/ 	.short	(.L_375 - .L_374)
.L_374:
        /*000c*/ 	.word	0x00000000
        /*0010*/ 	.short	0x0000
        /*0012*/ 	.short	0x0070
        /*0014*/ 	.byte	0x00, 0xf0, 0x01, 0x28


	//----- nvinfo : EIATTR_SPARSE_MMA_MASK
	.align		4
.L_375:
        /*0018*/ 	.byte	0x03, 0x50
        /*001a*/ 	.short	0x0000


	//----- nvinfo : EIATTR_MAXREG_COUNT
	.align		4
        /*001c*/ 	.byte	0x03, 0x1b
        /*001e*/ 	.short	0x00a8


	//----- nvinfo : EIATTR_NUM_BARRIERS
	.align		4
        /*0020*/ 	.byte	0x02, 0x4c
        /*0022*/ 	.byte	0x09
	.zero		1


	//----- nvinfo : EIATTR_EXTERNS
	.align		4
        /*0024*/ 	.byte	0x04, 0x0f
        /*0026*/ 	.short	(.L_377 - .L_376)


	//   ....[0]....
	.align		4
.L_376:
        /*0028*/ 	.word	index@(__assertfail)


	//----- nvinfo : EIATTR_ANNOTATIONS
	.align		4
.L_377:
        /*002c*/ 	.byte	0x04, 0x55
        /*002e*/ 	.short	(.L_379 - .L_378)


	//   ....[0]....
.L_378:
        /* <DEDUP_REMOVED lines=39> */


	//----- nvinfo : EIATTR_MERCURY_ISA_VERSION
	.align		4
.L_379:
        /*0290*/ 	.byte	0x03, 0x5f
        /*0292*/ 	.short	0x0101


	//----- nvinfo : EIATTR_UNUSED_LOAD_BYTE_OFFSET
	.align		4
        /*0294*/ 	.byte	0x04, 0x44
        /*0296*/ 	.short	(.L_381 - .L_380)


	//   ....[0]....
.L_380:
        /*0298*/ 	.word	0x00000a40
        /*029c*/ 	.word	0x0000fff0


	//   ....[1]....
        /*02a0*/ 	.word	0x00006d90
        /*02a4*/ 	.word	0x0000fff0


	//----- nvinfo : EIATTR_INT_WARP_WIDE_INSTR_OFFSETS
	.align		4
.L_381:
        /*02a8*/ 	.byte	0x04, 0x31
        /*02aa*/ 	.short	(.L_383 - .L_382)


	//   ....[0]....
.L_382:
        /*02ac*/ 	.word	0x00000160


	//   ....[1]....
        /*02b0*/ 	.word	0x000001a0


	//   ....[2]....
        /*02b4*/ 	.word	0x00000210


	//   ....[3]....
        /*02b8*/ 	.word	0x00009d20


	//   ....[4]....
        /*02bc*/ 	.word	0x00009dc0


	//   ....[5]....
        /*02c0*/ 	.word	0x0000a250


	//   ....[6]....
        /*02c4*/ 	.word	0x0000a280


	//   ....[7]....
        /*02c8*/ 	.word	0x0000a490


	//   ....[8]....
        /*02cc*/ 	.word	0x0000a580


	//   ....[9]....
        /*02d0*/ 	.word	0x0000c900


	//   ....[10]....
        /*02d4*/ 	.word	0x0000c9a0


	//----- nvinfo : EIATTR_COOP_GROUP_MASK_REGIDS
	.align		4
.L_383:
        /*02d8*/ 	.byte	0x04, 0x29
        /*02da*/ 	.short	(.L_385 - .L_384)


	//   ....[0]....
.L_384:
        /*02dc*/ 	.word	0xffffffff


	//   ....[1]....
        /*02e0*/ 	.word	0xffffffff


	//   ....[2]....
        /*02e4*/ 	.word	0xffffffff


	//   ....[3]....
        /*02e8*/ 	.word	0xffffffff


	//   ....[4]....
        /*02ec*/ 	.word	0xffffffff


	//   ....[5]....
        /*02f0*/ 	.word	0xffffffff


	//   ....[6]....
        /*02f4*/ 	.word	0xffffffff


	//   ....[7]....
        /*02f8*/ 	.word	0xffffffff


	//   ....[8]....
        /*02fc*/ 	.word	0xffffffff


	//   ....[9]....
        /*0300*/ 	.word	0xffffffff


	//   ....[10]....
        /*0304*/ 	.word	0xffffffff


	//   ....[11]....
        /*0308*/ 	.word	0xffffffff


	//   ....[12]....
        /*030c*/ 	.word	0xffffffff


	//   ....[13]....
        /*0310*/ 	.word	0xffffffff


	//   ....[14]....
        /*0314*/ 	.word	0xffffffff


	//   ....[15]....
        /*0318*/ 	.word	0xffffffff


	//   ....[16]....
        /*031c*/ 	.word	0xffffffff


	//   ....[17]....
        /*0320*/ 	.word	0xffffffff


	//   ....[18]....
        /*0324*/ 	.word	0xffffffff


	//   ....[19]....
        /*0328*/ 	.word	0xffffffff


	//   ....[20]....
        /*032c*/ 	.word	0xffffffff


	//   ....[21]....
        /*0330*/ 	.word	0xffffffff


	//   ....[22]....
        /*0334*/ 	.word	0xffffffff


	//   ....[23]....
        /*0338*/ 	.word	0xffffffff


	//   ....[24]....
        /*033c*/ 	.word	0xffffffff


	//   ....[25]....
        /*0340*/ 	.word	0xffffffff


	//   ....[26]....
        /*0344*/ 	.word	0xffffffff


	//   ....[27]....
        /*0348*/ 	.word	0xffffffff


	//   ....[28]....
        /*034c*/ 	.word	0xffffffff


	//   ....[29]....
        /*0350*/ 	.word	0xffffffff


	//   ....[30]....
        /*0354*/ 	.word	0xffffffff


	//   ....[31]....
        /*0358*/ 	.word	0xffffffff


	//   ....[32]....
        /*035c*/ 	.word	0xffffffff


	//   ....[33]....
        /*0360*/ 	.word	0xffffffff


	//   ....[34]....
        /*0364*/ 	.word	0xffffffff


	//   ....[35]....
        /*0368*/ 	.word	0xffffffff


	//   ....[36]....
        /*036c*/ 	.word	0xffffffff


	//   ....[37]....
        /*0370*/ 	.word	0xffffffff


	//   ....[38]....
        /*0374*/ 	.word	0xffffffff


	//   ....[39]....
        /*0378*/ 	.word	0xffffffff


	//   ....[40]....
        /*037c*/ 	.word	0xffffffff


	//   ....[41]....
        /*0380*/ 	.word	0xffffffff


	//   ....[42]....
        /*0384*/ 	.word	0xffffffff


	//   ....[43]....
        /*0388*/ 	.word	0xffffffff


	//   ....[44]....
        /*038c*/ 	.word	0xffffffff


	//   ....[45]....
        /*0390*/ 	.word	0xffffffff


	//   ....[46]....
        /*0394*/ 	.word	0xffffffff


	//   ....[47]....
        /*0398*/ 	.word	0xffffffff


	//   ....[48]....
        /*039c*/ 	.word	0xffffffff


	//   ....[49]....
        /*03a0*/ 	.word	0xffffffff


	//   ....[50]....
        /*03a4*/ 	.word	0xffffffff


	//   ....[51]....
        /*03a8*/ 	.word	0xffffffff


	//   ....[52]....
        /*03ac*/ 	.word	0xffffffff


	//   ....[53]....
        /*03b0*/ 	.word	0xffffffff


	//   ....[54]....
        /*03b4*/ 	.word	0x0500000f


	//   ....[55]....
        /*03b8*/ 	.word	0x0500000f


	//   ....[56]....
        /*03bc*/ 	.word	0x0500000f


	//   ....[57]....
        /*03c0*/ 	.word	0x0500000f


	//   ....[58]....
        /*03c4*/ 	.word	0x0500000f


	//   ....[59]....
        /*03c8*/ 	.word	0x0500000f


	//   ....[60]....
        /*03cc*/ 	.word	0x0500000f


	//   ....[61]....
        /*03d0*/ 	.word	0x0500000f


	//   ....[62]....
        /*03d4*/ 	.word	0x0500000f


	//   ....[63]....
        /*03d8*/ 	.word	0x0500000f


	//   ....[64]....
        /*03dc*/ 	.word	0x0500000f


	//   ....[65]....
        /*03e0*/ 	.word	0x0500000f


	//   ....[66]....
        /*03e4*/ 	.word	0x0500000f


	//   ....[67]....
        /*03e8*/ 	.word	0x0500000f


	//   ....[68]....
        /*03ec*/ 	.word	0x0500000f


	//   ....[69]....
        /*03f0*/ 	.word	0x0500000f


	//   ....[70]....
        /*03f4*/ 	.word	0x0500000f


	//   ....[71]....
        /*03f8*/ 	.word	0x0500000f


	//   ....[72]....
        /*03fc*/ 	.word	0x0500000f


	//----- nvinfo : EIATTR_COOP_GROUP_INSTR_OFFSETS
	.align		4
.L_385:
        /*0400*/ 	.byte	0x04, 0x28
        /*0402*/ 	.short	(.L_387 - .L_386)


	//   ....[0]....
.L_386:
        /*0404*/ 	.word	0x00000060


	//   ....[1]....
        /*0408*/ 	.word	0x00000170


	//   ....[2]....
        /*040c*/ 	.word	0x000001c0


	//   ....[3]....
        /*0410*/ 	.word	0x000003f0


	//   ....[4]....
        /*0414*/ 	.word	0x00000550


	//   ....[5]....
        /*0418*/ 	.word	0x00000670


	//   ....[6]....
        /*041c*/ 	.word	0x000007d0


	//   ....[7]....
        /*0420*/ 	.word	0x000013b0


	//   ....[8]....
        /*0424*/ 	.word	0x000027c0


	//   ....[9]....
        /*0428*/ 	.word	0x000028c0


	//   ....[10]....
        /*042c*/ 	.word	0x00002be0


	//   ....[11]....
        /*0430*/ 	.word	0x00002d90


	//   ....[12]....
        /*0434*/ 	.word	0x00004ab0


	//   ....[13]....
        /*0438*/ 	.word	0x00004ae0


	//   ....[14]....
        /*043c*/ 	.word	0x00004fb0


	//   ....[15]....
        /*0440*/ 	.word	0x00005080


	//   ....[16]....
        /*0444*/ 	.word	0x00006390


	//   ....[17]....
        /*0448*/ 	.word	0x000063f0


	//   ....[18]....
        /*044c*/ 	.word	0x000064d0


	//   ....[19]....
        /*0450*/ 	.word	0x00006820


	//   ....[20]....
        /*0454*/ 	.word	0x00008e40


	//   ....[21]....
        /*0458*/ 	.word	0x00008fe0


	//   ....[22]....
        /*045c*/ 	.word	0x00009010


	//   ....[23]....
        /*0460*/ 	.word	0x00009050


	//   ....[24]....
        /*0464*/ 	.word	0x000090b0


	//   ....[25]....
        /*0468*/ 	.word	0x00009110


	//   ....[26]....
        /*046c*/ 	.word	0x00009150


	//   ....[27]....
        /*0470*/ 	.word	0x00009310


	//   ....[28]....
        /*0474*/ 	.word	0x00009370


	//   ....[29]....
        /*0478*/ 	.word	0x000093b0


	//   ....[30]....
        /*047c*/ 	.word	0x000093f0


	//   ....[31]....
        /*0480*/ 	.word	0x00009420


	//   ....[32]....
        /*0484*/ 	.word	0x00009450


	//   ....[33]....
        /*0488*/ 	.word	0x000094e0


	//   ....[34]....
        /*048c*/ 	.word	0x00009510


	//   ....[35]....
        /*0490*/ 	.word	0x000095a0


	//   ....[36]....
        /*0494*/ 	.word	0x0000cdc0


	//   ....[37]....
        /*0498*/ 	.word	0x0000cdd0


	//   ....[38]....
        /*049c*/ 	.word	0x0000cef0


	//   ....[39]....
        /*04a0*/ 	.word	0x0000cf50


	//   ....[40]....
        /*04a4*/ 	.word	0x0000cf90


	//   ....[41]....
        /*04a8*/ 	.word	0x0000cfd0


	//   ....[42]....
        /*04ac*/ 	.word	0x0000d000


	//   ....[43]....
        /*04b0*/ 	.word	0x0000d030


	//   ....[44]....
        /*04b4*/ 	.word	0x0000d1d0


	//   ....[45]....
        /*04b8*/ 	.word	0x0000d230


	//   ....[46]....
        /*04bc*/ 	.word	0x0000d270


	//   ....[47]....
        /*04c0*/ 	.word	0x0000d2b0


	//   ....[48]....
        /*04c4*/ 	.word	0x0000d2e0


	//   ....[49]....
        /*04c8*/ 	.word	0x0000d310


	//   ....[50]....
        /*04cc*/ 	.word	0x0000d3d0


	//   ....[51]....
        /*04d0*/ 	.word	0x0000d3f0


	//   ....[52]....
        /*04d4*/ 	.word	0x0000d460


	//   ....[53]....
        /*04d8*/ 	.word	0x0000d8b0


	//   ....[54]....
        /*04dc*/ 	.word	0x0000ddb0


	//   ....[55]....
        /*04e0*/ 	.word	0x0000e1d0


	//   ....[56]....
        /*04e4*/ 	.word	0x0000e260


	//   ....[57]....
        /*04e8*/ 	.word	0x0000e300


	//   ....[58]....
        /*04ec*/ 	.word	0x0000e3b0


	//   ....[59]....
        /*04f0*/ 	.word	0x0000e430


	//   ....[60]....
        /*04f4*/ 	.word	0x0000e4b0


	//   ....[61]....
        /*04f8*/ 	.word	0x0000e530


	//   ....[62]....
        /*04fc*/ 	.word	0x0000e5b0


	//   ....[63]....
        /*0500*/ 	.word	0x0000e640


	//   ....[64]....
        /*0504*/ 	.word	0x0000e6f0


	//   ....[65]....
        /*0508*/ 	.word	0x0000e770


	//   ....[66]....
        /*050c*/ 	.word	0x0000e7f0


	//   ....[67]....
        /*0510*/ 	.word	0x0000e870


	//   ....[68]....
        /*0514*/ 	.word	0x0000e8f0


	//   ....[69]....
        /*0518*/ 	.word	0x0000e960


	//   ....[70]....
        /*051c*/ 	.word	0x0000ea00


	//   ....[71]....
        /*0520*/ 	.word	0x0000ea90


	//   ....[72]....
        /*0524*/ 	.word	0x0000ebb0


	//----- nvinfo : EIATTR_REG_RECONFIG
	.align		4
.L_387:
        /*0528*/ 	.byte	0x01, 0x54
	.zero		2


	//----- nvinfo : EIATTR_SYSCALL_OFFSETS
	.align		4
        /*052c*/ 	.byte	0x04, 0x46
        /*052e*/ 	.short	(.L_389 - .L_388)


	//   ....[0]....
.L_388:
        /*0530*/ 	.word	0x000015a0


	//   ....[1]....
        /*0534*/ 	.word	0x00009f50


	//   ....[2]....
        /*0538*/ 	.word	0x0000a090


	//   ....[3]....
        /*053c*/ 	.word	0x0000a190


	//----- nvinfo : EIATTR_MBARRIER_INSTR_OFFSETS
	.align		4
.L_389:
        /*0540*/ 	.byte	0x04, 0x39
        /*0542*/ 	.short	(.L_391 - .L_390)


	//   ....[0]....
.L_390:
        /*0544*/ 	.word	0x000002a0
        /*0548*/ 	.word	0x000000ff
        /*054c*/ 	.word	0x00034800
        /*0550*/ 	.short	0x0100
        /*0552*/ 	.byte	0x08
	.zero		1


	//   ....[1]....
        /*0554*/ 	.word	0x000002b0
        /*0558*/ 	.word	0x000000ff
        /*055c*/ 	.word	0x00034820
        /*0560*/ 	.short	0x0100
        /*0562*/ 	.byte	0x08
	.zero		1


	//   ....[2]....
        /*0564*/ 	.word	0x000003a0
        /*0568*/ 	.word	0x000000ff
        /*056c*/ 	.word	0x00034830
        /*0570*/ 	.short	0x0100
        /*0572*/ 	.byte	0x08
	.zero		1


	//   ....[3]....
        /*0574*/ 	.word	0x000003b0
        /*0578*/ 	.word	0x000000ff
        /*057c*/ 	.word	0x00034840
        /*0580*/ 	.short	0x0100
        /*0582*/ 	.byte	0x08
	.zero		1


	//   ....[4]....
        /*0584*/ 	.word	0x000003c0
        /*0588*/ 	.word	0x000000ff
        /*058c*/ 	.word	0x00034838
        /*0590*/ 	.short	0x0100
        /*0592*/ 	.byte	0x08
	.zero		1


	//   ....[5]....
        /*0594*/ 	.word	0x000003d0
        /*0598*/ 	.word	0x000000ff
        /*059c*/ 	.word	0x00034848
        /*05a0*/ 	.short	0x0100
        /*05a2*/ 	.byte	0x08
	.zero		1


	//   ....[6]....
        /*05a4*/ 	.word	0x00000500
        /*05a8*/ 	.word	0x000000ff
        /*05ac*/ 	.word	0x00034850
        /*05b0*/ 	.short	0x0100
        /*05b2*/ 	.byte	0x08
	.zero		1


	//   ....[7]....
        /*05b4*/ 	.word	0x00000510
        /*05b8*/ 	.word	0x000000ff
        /*05bc*/ 	.word	0x00034860
        /*05c0*/ 	.short	0x0100
        /*05c2*/ 	.byte	0x08
	.zero		1


	//   ....[8]....
        /*05c4*/ 	.word	0x00000520
        /*05c8*/ 	.word	0x000000ff
        /*05cc*/ 	.word	0x00034858
        /*05d0*/ 	.short	0x0100
        /*05d2*/ 	.byte	0x08
	.zero		1


	//   ....[9]....
        /*05d4*/ 	.word	0x00000530
        /*05d8*/ 	.word	0x000000ff
        /*05dc*/ 	.word	0x00034868
        /*05e0*/ 	.short	0x0100
        /*05e2*/ 	.byte	0x08
	.zero		1


	//   ....[10]....
        /*05e4*/ 	.word	0x00000620
        /*05e8*/ 	.word	0x000000ff
        /*05ec*/ 	.word	0x00034870
        /*05f0*/ 	.short	0x0100
        /*05f2*/ 	.byte	0x06
	.zero		1


	//   ....[11]....
        /*05f4*/ 	.word	0x00000630
        /*05f8*/ 	.word	0x000000ff
        /*05fc*/ 	.word	0x00034880
        /*0600*/ 	.short	0x0100
        /*0602*/ 	.byte	0x06
	.zero		1


	//   ....[12]....
        /*0604*/ 	.word	0x00000640
        /*0608*/ 	.word	0x000000ff
        /*060c*/ 	.word	0x00034878
        /*0610*/ 	.short	0x0100
        /*0612*/ 	.byte	0x06
	.zero		1


	//   ....[13]....
        /*0614*/ 	.word	0x00000650
        /*0618*/ 	.word	0x000000ff
        /*061c*/ 	.word	0x00034888
        /*0620*/ 	.short	0x0100
        /*0622*/ 	.byte	0x06
	.zero		1


	//   ....[14]....
        /*0624*/ 	.word	0x00000780
        /*0628*/ 	.word	0x000000ff
        /*062c*/ 	.word	0x00034890
        /*0630*/ 	.short	0x0100
        /*0632*/ 	.byte	0x08
	.zero		1


	//   ....[15]....
        /*0634*/ 	.word	0x00000790
        /*0638*/ 	.word	0x000000ff
        /*063c*/ 	.word	0x000348a0
        /*0640*/ 	.short	0x0100
        /*0642*/ 	.byte	0x08
	.zero		1


	//   ....[16]....
        /*0644*/ 	.word	0x000007a0
        /*0648*/ 	.word	0x000000ff
        /*064c*/ 	.word	0x00034898
        /*0650*/ 	.short	0x0100
        /*0652*/ 	.byte	0x08
	.zero		1


	//   ....[17]....
        /*0654*/ 	.word	0x000007b0
        /*0658*/ 	.word	0x000000ff
        /*065c*/ 	.word	0x000348a8
        /*0660*/ 	.short	0x0100
        /*0662*/ 	.byte	0x08
	.zero		1


	//   ....[18]....
        /*0664*/ 	.word	0x000008e0
        /*0668*/ 	.word	0x000000ff
        /*066c*/ 	.word	0x000348b0
        /*0670*/ 	.short	0x0100
        /*0672*/ 	.byte	0x08
	.zero		1


	//   ....[19]....
        /*0674*/ 	.word	0x000008f0
        /*0678*/ 	.word	0x000000ff
        /*067c*/ 	.word	0x000348c0
        /*0680*/ 	.short	0x0100
        /*0682*/ 	.byte	0x08
	.zero		1


	//   ....[20]....
        /*0684*/ 	.word	0x00000900
        /*0688*/ 	.word	0x000000ff
        /*068c*/ 	.word	0x000348b8
        /*0690*/ 	.short	0x0100
        /*0692*/ 	.byte	0x08
	.zero		1


	//   ....[21]....
        /*0694*/ 	.word	0x00000910
        /*0698*/ 	.word	0x000000ff
        /*069c*/ 	.word	0x000348c8
        /*06a0*/ 	.short	0x0100
        /*06a2*/ 	.byte	0x08
	.zero		1


	//   ....[22]....
        /*06a4*/ 	.word	0x00001670
        /*06a8*/ 	.word	0x00000000
        /*06ac*/ 	.word	0x00034800
        /*06b0*/ 	.short	0x010a
        /*06b2*/ 	.byte	0x3f
	.zero		1


	//   ....[23]....
        /*06b4*/ 	.word	0x000016e0
        /*06b8*/ 	.word	0x00000005
        /*06bc*/ 	.word	0x00034830
        /*06c0*/ 	.short	0x010a
        /*06c2*/ 	.byte	0x3f
	.zero		1


	//   ....[24]....
        /*06c4*/ 	.word	0x00001750
        /*06c8*/ 	.word	0x00000005
        /*06cc*/ 	.word	0x00034830
        /*06d0*/ 	.short	0x010a
        /*06d2*/ 	.byte	0x3f
	.zero		1


	//   ....[25]....
        /*06d4*/ 	.word	0x00002980
        /*06d8*/ 	.word	0x00000005
        /*06dc*/ 	.word	0x00000000
        /*06e0*/ 	.short	0x0101
        /*06e2*/ 	.byte	0x3f
	.zero		1


	//   ....[26]....
        /*06e4*/ 	.word	0x00003e90
        /*06e8*/ 	.word	0x000000ff
        /*06ec*/ 	.word	0x00034830
        /*06f0*/ 	.short	0x010a
        /*06f2*/ 	.byte	0x06
	.zero		1


	//   ....[27]....
        /*06f4*/ 	.word	0x00003ed0
        /*06f8*/ 	.word	0x000000ff
        /*06fc*/ 	.word	0x00034830
        /*0700*/ 	.short	0x010a
        /*0702*/ 	.byte	0x06
	.zero		1


	//   ....[28]....
        /*0704*/ 	.word	0x00004760
        /*0708*/ 	.word	0x00000008
        /*070c*/ 	.word	0x00034850
        /*0710*/ 	.short	0x010a
        /*0712*/ 	.byte	0x3f
	.zero		1


	//   ....[29]....
        /*0714*/ 	.word	0x000047a0
        /*0718*/ 	.word	0x00000008
        /*071c*/ 	.word	0x00034850
        /*0720*/ 	.short	0x010a
        /*0722*/ 	.byte	0x3f
	.zero		1


	//   ....[30]....
        /*0724*/ 	.word	0x00005830
        /*0728*/ 	.word	0x0000001b
        /*072c*/ 	.word	0x00000000
        /*0730*/ 	.short	0x0101
        /*0732*/ 	.byte	0x3f
	.zero		1


	//   ....[31]....
        /*0734*/ 	.word	0x00005900
        /*0738*/ 	.word	0x0000001b
        /*073c*/ 	.word	0x00000000
        /*0740*/ 	.short	0x0101
        /*0742*/ 	.byte	0x3f
	.zero		1


	//   ....[32]....
        /*0744*/ 	.word	0x000062f0
        /*0748*/ 	.word	0x0000000e
        /*074c*/ 	.word	0x00034850
        /*0750*/ 	.short	0x010a
        /*0752*/ 	.byte	0x3f
	.zero		1


	//   ....[33]....
        /*0754*/ 	.word	0x00006330
        /*0758*/ 	.word	0x0000000e
        /*075c*/ 	.word	0x00034850
        /*0760*/ 	.short	0x010a
        /*0762*/ 	.byte	0x3f
	.zero		1


	//   ....[34]....
        /*0764*/ 	.word	0x00006940
        /*0768*/ 	.word	0x00000007
        /*076c*/ 	.word	0x00000000
        /*0770*/ 	.short	0x0101
        /*0772*/ 	.byte	0x3f
	.zero		1


	//   ....[35]....
        /*0774*/ 	.word	0x00007cb0
        /*0778*/ 	.word	0x00000003
        /*077c*/ 	.word	0x00000000
        /*0780*/ 	.short	0x0101
        /*0782*/ 	.byte	0x3f
	.zero		1


	//   ....[36]....
        /*0784*/ 	.word	0x0000a8f0
        /*0788*/ 	.word	0x00000008
        /*078c*/ 	.word	0x00034840
        /*0790*/ 	.short	0x010a
        /*0792*/ 	.byte	0x3f
	.zero		1


	//   ....[37]....
        /*0794*/ 	.word	0x0000aeb0
        /*0798*/ 	.word	0x00000009
        /*079c*/ 	.word	0x00034820
        /*07a0*/ 	.short	0x010a
        /*07a2*/ 	.byte	0x3f
	.zero		1


	//   ....[38]....
        /*07a4*/ 	.word	0x0000b200
        /*07a8*/ 	.word	0x00000002
        /*07ac*/ 	.word	0x00034840
        /*07b0*/ 	.short	0x010a
        /*07b2*/ 	.byte	0x3f
	.zero		1


	//   ....[39]....
        /*07b4*/ 	.word	0x0000b500
        /*07b8*/ 	.word	0x00000003
        /*07bc*/ 	.word	0x00000060
        /*07c0*/ 	.short	0x010a
        /*07c2*/ 	.byte	0x3f
	.zero		1


	//   ....[40]....
        /*07c4*/ 	.word	0x0000bae0
        /*07c8*/ 	.word	0x00000002
        /*07cc*/ 	.word	0x00034840
        /*07d0*/ 	.short	0x010a
        /*07d2*/ 	.byte	0x3f
	.zero		1


	//   ....[41]....
        /*07d4*/ 	.word	0x0000bde0
        /*07d8*/ 	.word	0x00000002
        /*07dc*/ 	.word	0x00000060
        /*07e0*/ 	.short	0x010a
        /*07e2*/ 	.byte	0x3f
	.zero		1


	//   ....[42]....
        /*07e4*/ 	.word	0x0000c2c0
        /*07e8*/ 	.word	0x00000002
        /*07ec*/ 	.word	0x00034840
        /*07f0*/ 	.short	0x010a
        /*07f2*/ 	.byte	0x3f
	.zero		1


	//   ....[43]....
        /*07f4*/ 	.word	0x0000c5d0
        /*07f8*/ 	.word	0x00000002
        /*07fc*/ 	.word	0x00000060
        /*0800*/ 	.short	0x010a
        /*0802*/ 	.byte	0x3f
	.zero		1


	//   ....[44]....
        /*0804*/ 	.word	0x0000ca60
        /*0808*/ 	.word	0x00000003
        /*080c*/ 	.word	0x00034860
        /*0810*/ 	.short	0x010a
        /*0812*/ 	.byte	0x3f
	.zero		1


	//   ....[45]....
        /*0814*/ 	.word	0x0000d830
        /*0818*/ 	.word	0x00000000
        /*081c*/ 	.word	0x00034820
        /*0820*/ 	.short	0x010a
        /*0822*/ 	.byte	0x3f
	.zero		1


	//   ....[46]....
        /*0824*/ 	.word	0x0000da10
        /*0828*/ 	.word	0x00000006
        /*082c*/ 	.word	0x00000000
        /*0830*/ 	.short	0x010a
        /*0832*/ 	.byte	0x3f
	.zero		1


	//   ....[47]....
        /*0834*/ 	.word	0x0000da80
        /*0838*/ 	.word	0x00000007
        /*083c*/ 	.word	0x00000000
        /*0840*/ 	.short	0x010a
        /*0842*/ 	.byte	0x3f
	.zero		1


	//   ....[48]....
        /*0844*/ 	.word	0x0000daf0
        /*0848*/ 	.word	0x00000004
        /*084c*/ 	.word	0x00000000
        /*0850*/ 	.short	0x010a
        /*0852*/ 	.byte	0x3f
	.zero		1


	//   ....[49]....
        /*0854*/ 	.word	0x0000db20
        /*0858*/ 	.word	0x00000003
        /*085c*/ 	.word	0x00000000
        /*0860*/ 	.short	0x010a
        /*0862*/ 	.byte	0x3f
	.zero		1


	//   ....[50]....
        /*0864*/ 	.word	0x0000db80
        /*0868*/ 	.word	0x00000000
        /*086c*/ 	.word	0x00034800
        /*0870*/ 	.short	0x010a
        /*0872*/ 	.byte	0x3f
	.zero		1


	//   ....[51]....
        /*0874*/ 	.word	0x0000dbd0
        /*0878*/ 	.word	0x00000005
        /*087c*/ 	.word	0x00034830
        /*0880*/ 	.short	0x010a
        /*0882*/ 	.byte	0x3f
	.zero		1


	//   ....[52]....
        /*0884*/ 	.word	0x0000dc30
        /*0888*/ 	.word	0x00000004
        /*088c*/ 	.word	0x00034830
        /*0890*/ 	.short	0x010a
        /*0892*/ 	.byte	0x3f
	.zero		1


	//   ....[53]....
        /*0894*/ 	.word	0x0000dc80
        /*0898*/ 	.word	0x00000008
        /*089c*/ 	.word	0x00034850
        /*08a0*/ 	.short	0x010a
        /*08a2*/ 	.byte	0x3f
	.zero		1


	//   ....[54]....
        /*08a4*/ 	.word	0x0000dcd0
        /*08a8*/ 	.word	0x0000000e
        /*08ac*/ 	.word	0x00034850
        /*08b0*/ 	.short	0x010a
        /*08b2*/ 	.byte	0x3f
	.zero		1


	//   ....[55]....
        /*08b4*/ 	.word	0x0000de70
        /*08b8*/ 	.word	0x00000008
        /*08bc*/ 	.word	0x00034840
        /*08c0*/ 	.short	0x010a
        /*08c2*/ 	.byte	0x3f
	.zero		1


	//   ....[56]....
        /*08c4*/ 	.word	0x0000def0
        /*08c8*/ 	.word	0x00000008
        /*08cc*/ 	.word	0x00034820
        /*08d0*/ 	.short	0x010a
        /*08d2*/ 	.byte	0x3f
	.zero		1


	//   ....[57]....
        /*08d4*/ 	.word	0x0000df40
        /*08d8*/ 	.word	0x00000002
        /*08dc*/ 	.word	0x00034840
        /*08e0*/ 	.short	0x010a
        /*08e2*/ 	.byte	0x3f
	.zero		1


	//   ....[58]....
        /*08e4*/ 	.word	0x0000df90
        /*08e8*/ 	.word	0x00000003
        /*08ec*/ 	.word	0x00000060
        /*08f0*/ 	.short	0x010a
        /*08f2*/ 	.byte	0x3f
	.zero		1


	//   ....[59]....
        /*08f4*/ 	.word	0x0000dfe0
        /*08f8*/ 	.word	0x00000002
        /*08fc*/ 	.word	0x00034840
        /*0900*/ 	.short	0x010a
        /*0902*/ 	.byte	0x3f
	.zero		1


	//   ....[60]....
        /*0904*/ 	.word	0x0000e030
        /*0908*/ 	.word	0x00000002
        /*090c*/ 	.word	0x00000060
        /*0910*/ 	.short	0x010a
        /*0912*/ 	.byte	0x3f
	.zero		1


	//   ....[61]....
        /*0914*/ 	.word	0x0000e080
        /*0918*/ 	.word	0x00000002
        /*091c*/ 	.word	0x00034840
        /*0920*/ 	.short	0x010a
        /*0922*/ 	.byte	0x3f
	.zero		1


	//   ....[62]....
        /*0924*/ 	.word	0x0000e0d0
        /*0928*/ 	.word	0x00000002
        /*092c*/ 	.word	0x00000060
        /*0930*/ 	.short	0x010a
        /*0932*/ 	.byte	0x3f
	.zero		1


	//   ....[63]....
        /*0934*/ 	.word	0x0000e120
        /*0938*/ 	.word	0x00000003
        /*093c*/ 	.word	0x00034860
        /*0940*/ 	.short	0x010a
        /*0942*/ 	.byte	0x3f
	.zero		1


	//   ....[64]....
        /*0944*/ 	.word	0x0000ead0
        /*0948*/ 	.word	0x00000000
        /*094c*/ 	.word	0x00034820
        /*0950*/ 	.short	0x010a
        /*0952*/ 	.byte	0x3f
	.zero		1


	//   ....[65]....
        /*0954*/ 	.word	0x0000ec70
        /*0958*/ 	.word	0x00000006
        /*095c*/ 	.word	0x00000000
        /*0960*/ 	.short	0x010a
        /*0962*/ 	.byte	0x3f
	.zero		1


	//   ....[66]....
        /*0964*/ 	.word	0x0000ecc0
        /*0968*/ 	.word	0x00000007
        /*096c*/ 	.word	0x00000000
        /*0970*/ 	.short	0x010a
        /*0972*/ 	.byte	0x3f
	.zero		1


	//   ....[67]....
        /*0974*/ 	.word	0x0000ed10
        /*0978*/ 	.word	0x00000004
        /*097c*/ 	.word	0x00000000
        /*0980*/ 	.short	0x010a
        /*0982*/ 	.byte	0x3f
	.zero		1


	//----- nvinfo : EIATTR_NUM_MBARRIERS
	.align		4
.L_391:
        /*0984*/ 	.byte	0x03, 0x38
        /*0986*/ 	.short	0x0016


	//----- nvinfo : EIATTR_EXIT_INSTR_OFFSETS
	.align		4
        /*0988*/ 	.byte	0x04, 0x1c
        /*098a*/ 	.short	(.L_393 - .L_392)


	//   ....[0]....
.L_392:
        /*098c*/ 	.word	0x00000a80


	//   ....[1]....
        /*0990*/ 	.word	0x00008e00


	//   ....[2]....
        /*0994*/ 	.word	0x00008e60


	//   ....[3]....
        /*0998*/ 	.word	0x0000db70


	//----- nvinfo : EIATTR_MAX_THREADS
	.align		4
.L_393:
        /*099c*/ 	.byte	0x04, 0x05
        /*099e*/ 	.short	(.L_395 - .L_394)
.L_394:
        /*09a0*/ 	.word	0x00000180
        /*09a4*/ 	.word	0x00000001
        /*09a8*/ 	.word	0x00000001


	//----- nvinfo : EIATTR_CRS_STACK_SIZE
	.align		4
.L_395:
        /*09ac*/ 	.byte	0x04, 0x1e
        /*09ae*/ 	.short	(.L_397 - .L_396)
.L_396:
        /*09b0*/ 	.word	0x00000000


	//----- nvinfo : EIATTR_CBANK_PARAM_SIZE
	.align		4
.L_397:
        /*09b4*/ 	.byte	0x03, 0x19
        /*09b6*/ 	.short	0x0a70


	//----- nvinfo : EIATTR_PARAM_CBANK
	.align		4
        /*09b8*/ 	.byte	0x04, 0x0a
        /*09ba*/ 	.short	(.L_399 - .L_398)
	.align		4
.L_398:
        /*09bc*/ 	.word	index@(.nv.constant0._ZN7cutlass13device_kernelIN5flash11enable_sm90INS1_16FlashAttnFwdSm90INS1_25CollectiveMainloopFwdSm90ILi2EN4cute5tupleIJNS5_1CILi1EEES8_S8_EEENS6_IJNS7_ILi128EEESA_NS7_ILi192EEEEEELi128ENS_6half_tEfNS_4arch4Sm90ELb0ELb0ELb0ELb1ELb0ELb0ELb0ELb1ELb1ELb0ELb0ELb0EEENS1_21CollectiveEpilogueFwdINS6_IJSA_SA_SA_EEES9_SD_SF_Li256ELb1ELb0ELb0ELb0EEENS1_36VarlenDynamicPersistentTileSchedulerILi128ELi128ELi256ELi32ELb0ELb0ELb1ELb0ELb1ELb1EEEEEEEEEvNT_6ParamsE)
        /*09c0*/ 	.short	0x0210
        /*09c2*/ 	.short	0x0a70


	//----- nvinfo : EIATTR_SW_WAR
	.align		4
.L_399:
        /*09c4*/ 	.byte	0x04, 0x36
        /*09c6*/ 	.short	(.L_401 - .L_400)
.L_400:
        /*09c8*/ 	.word	0x00000008
.L_401:


//--------------------- .nv.info._ZN7cutlass13device_kernelIN5flash11enable_sm90INS1_16FlashAttnFwdSm90INS1_25CollectiveMainloopFwdSm90ILi2EN4cute5tupleIJNS5_1CILi1EEES8_S8_EEENS6_IJNS7_ILi128EEESA_NS7_ILi192EEEEEELi128ENS_6half_tEfNS_4arch4Sm90ELb0ELb0ELb0ELb1ELb0ELb1ELb0ELb1ELb1ELb0ELb0ELb0EEENS1_21CollectiveEpilogueFwdINS6_IJSA_SA_SA_EEES9_SD_SF_Li256ELb1ELb0ELb0ELb0EEENS1_36VarlenDynamicPersistentTileSchedulerILi128ELi128ELi256ELi32ELb0ELb0ELb1ELb0ELb1ELb1EEEEEEEEEvNT_6ParamsE --------------------------
	.section	.nv.info._ZN7cutlass13device_kernelIN5flash11enable_sm90INS1_16FlashAttnFwdSm90INS1_25CollectiveMainloopFwdSm90ILi2EN4cute5tupleIJNS5_1CILi1EEES8_S8_EEENS6_IJNS7_ILi128EEESA_NS7_ILi192EEEEEELi128ENS_6half_tEfNS_4arch4Sm90ELb0ELb0ELb0ELb1ELb0ELb1ELb0ELb1ELb1ELb0ELb0ELb0EEENS1_21CollectiveEpilogueFwdINS6_IJSA_SA_SA_EEES9_SD_SF_Li256ELb1ELb0ELb0ELb0EEENS1_36VarlenDynamicPersistentTileSchedulerILi128ELi128ELi256ELi32ELb0ELb0ELb1ELb0ELb1ELb1EEEEEEEEEvNT_6ParamsE,"",@"SHT_CUDA_INFO"
	.sectionflags	@""
	.align	4


	//----- nvinfo : EIATTR_CUDA_API_VERSION
	.align		4
        /*0000*/ 	.byte	0x04, 0x37
        /*0002*/ 	.short	(.L_403 - .L_402)
.L_402:
        /*0004*/ 	.word	0x00000082


	//----- nvinfo : EIATTR_KPARAM_INFO
	.align		4
.L_403:
        /*0008*/ 	.byte	0x04, 0x17
        /*000a*/ 	.short	(.L_405 - .L_404)
.L_404:
        /*000c*/ 	.word	0x00000000
        /*0010*/ 	.short	0x0000
        /*0012*/ 	.short	0x0070
        /*0014*/ 	.byte	0x00, 0xf0, 0x01, 0x28


	//----- nvinfo : EIATTR_SPARSE_MMA_MASK
	.align		4
.L_405:
        /*0018*/ 	.byte	0x03, 0x50
        /*001a*/ 	.short	0x0000


	//----- nvinfo : EIATTR_MAXREG_COUNT
	.align		4
        /*001c*/ 	.byte	0x03, 0x1b
        /*001e*/ 	.short	0x00a8


	//----- nvinfo : EIATTR_NUM_BARRIERS
	.align		4
        /*0020*/ 	.byte	0x02, 0x4c
        /*0022*/ 	.byte	0x10
	.zero		1


	//----- nvinfo : EIATTR_EXTERNS
	.align		4
        /*0024*/ 	.byte	0x04, 0x0f
        /*0026*/ 	.short	(.L_407 - .L_406)


	//   ....[0]....
	.align		4
.L_406:
        /*0028*/ 	.word	index@(__assertfail)


	//----- nvinfo : EIATTR_ANNOTATIONS
	.align		4
.L_407:
        /*002c*/ 	.byte	0x04, 0x55
        /*002e*/ 	.short	(.L_409 - .L_408)


	//   ....[0]....
.L_408:
        /* <DEDUP_REMOVED lines=63> */


	//----- nvinfo : EIATTR_MERCURY_ISA_VERSION
	.align		4
.L_409:
        /*0410*/ 	.byte	0x03, 0x5f
        /*0412*/ 	.short	0x0101


	//----- nvinfo : EIATTR_UNUSED_LOAD_BYTE_OFFSET
	.align		4
        /*0414*/ 	.byte	0x04, 0x44
        /*0416*/ 	.short	(.L_411 - .L_410)


	//   ....[0]....
.L_410:
        /*0418*/ 	.word	0x00000ab0
        /*041c*/ 	.word	0x0000fff0


	//   ....[1]....
        /*0420*/ 	.word	0x00015c30
        /*0424*/ 	.word	0x0000fff0


	//----- nvinfo : EIATTR_INT_WARP_WIDE_INSTR_OFFSETS
	.align		4
.L_411:
        /*0428*/ 	.byte	0x04, 0x31
        /*042a*/ 	.short	(.L_413 - .L_412)


	//   ....[0]....
.L_412:
        /*042c*/ 	.word	0x000001b0


	//   ....[1]....
        /*0430*/ 	.word	0x000001f0


	//   ....[2]....
        /*0434*/ 	.word	0x000002b0


	//   ....[3]....
        /*0438*/ 	.word	0x00019950


	//   ....[4]....
        /*043c*/ 	.word	0x000199e0


	//   ....[5]....
        /*0440*/ 	.word	0x00019e60


	//   ....[6]....
        /*0444*/ 	.word	0x00019e90


	//   ....[7]....
        /*0448*/ 	.word	0x0001a0a0


	//   ....[8]....
        /*044c*/ 	.word	0x0001a190


	//   ....[9]....
        /*0450*/ 	.word	0x0001c570


	//   ....[10]....
        /*0454*/ 	.word	0x0001c600


	//----- nvinfo : EIATTR_COOP_GROUP_MASK_REGIDS
	.align		4
.L_413:
        /*0458*/ 	.byte	0x04, 0x29
        /*045a*/ 	.short	(.L_415 - .L_414)


	//   ....[0]....
.L_414:
        /*045c*/ 	.word	0xffffffff


	//   ....[1]....
        /*0460*/ 	.word	0xffffffff


	//   ....[2]....
        /*0464*/ 	.word	0xffffffff


	//   ....[3]....
        /*0468*/ 	.word	0xffffffff


	//   ....[4]....
        /*046c*/ 	.word	0xffffffff


	//   ....[5]....
        /*0470*/ 	.word	0xffffffff


	//   ....[6]....
        /*0474*/ 	.word	0xffffffff


	//   ....[7]....
        /*0478*/ 	.word	0xffffffff


	//   ....[8]....
        /*047c*/ 	.word	0xffffffff


	//   ....[9]....
        /*0480*/ 	.word	0xffffffff


	//   ....[10]....
        /*0484*/ 	.word	0xffffffff


	//   ....[11]....
        /*0488*/ 	.word	0xffffffff


	//   ....[12]....
        /*048c*/ 	.word	0xffffffff


	//   ....[13]....
        /*0490*/ 	.word	0xffffffff


	//   ....[14]....
        /*0494*/ 	.word	0xffffffff


	//   ....[15]....
        /*0498*/ 	.word	0xffffffff


	//   ....[16]....
        /*049c*/ 	.word	0xffffffff


	//   ....[17]....
        /*04a0*/ 	.word	0xffffffff


	//   ....[18]....
        /*04a4*/ 	.word	0xffffffff


	//   ....[19]....
        /*04a8*/ 	.word	0xffffffff


	//   ....[20]....
        /*04ac*/ 	.word	0xffffffff


	//   ....[21]....
        /*04b0*/ 	.word	0xffffffff


	//   ....[22]....
        /*04b4*/ 	.word	0xffffffff


	//   ....[23]....
        /*04b8*/ 	.word	0xffffffff


	//   ....[24]....
        /*04bc*/ 	.word	0xffffffff


	//   ....[25]....
        /*04c0*/ 	.word	0xffffffff


	//   ....[26]....
        /*04c4*/ 	.word	0xffffffff


	//   ....[27]....
        /*04c8*/ 	.word	0xffffffff


	//   ....[28]....
        /*04cc*/ 	.word	0xffffffff


	//   ....[29]....
        /*04d0*/ 	.word	0xffffffff


	//   ....[30]....
        /*04d4*/ 	.word	0xffffffff


	//   ....[31]....
        /*04d8*/ 	.word	0xffffffff


	//   ....[32]....
        /*04dc*/ 	.word	0xffffffff


	//   ....[33]....
        /*04e0*/ 	.word	0xffffffff


	//   ....[34]....
        /*04e4*/ 	.word	0xffffffff


	//   ....[35]....
        /*04e8*/ 	.word	0xffffffff


	//   ....[36]....
        /*04ec*/ 	.word	0xffffffff


	//   ....[37]....
        /*04f0*/ 	.word	0xffffffff


	//   ....[38]....
        /*04f4*/ 	.word	0xffffffff


	//   ....[39]....
        /*04f8*/ 	.word	0xffffffff


	//   ....[40]....
        /*04fc*/ 	.word	0xffffffff


	//   ....[41]....
        /*0500*/ 	.word	0xffffffff


	//   ....[42]....
        /*0504*/ 	.word	0xffffffff


	//   ....[43]....
        /*0508*/ 	.word	0xffffffff


	//   ....[44]....
        /*050c*/ 	.word	0xffffffff


	//   ....[45]....
        /*0510*/ 	.word	0xffffffff


	//   ....[46]....
        /*0514*/ 	.word	0xffffffff


	//   ....[47]....
        /*0518*/ 	.word	0xffffffff


	//   ....[48]....
        /*051c*/ 	.word	0xffffffff


	//   ....[49]....
        /*0520*/ 	.word	0xffffffff


	//   ....[50]....
        /*0524*/ 	.word	0xffffffff


	//   ....[51]....
        /*0528*/ 	.word	0xffffffff


	//   ....[52]....
        /*052c*/ 	.word	0xffffffff


	//   ....[53]....
        /*0530*/ 	.word	0xffffffff


	//   ....[54]....
        /*0534*/ 	.word	0x0500000f


	//   ....[55]....
        /*0538*/ 	.word	0x0500000f


	//   ....[56]....
        /*053c*/ 	.word	0x0500000f


	//   ....[57]....
        /*0540*/ 	.word	0x0500000f


	//   ....[58]....
        /*0544*/ 	.word	0x0500000f


	//   ....[59]....
        /*0548*/ 	.word	0x0500000f


	//   ....[60]....
        /*054c*/ 	.word	0x0500000f


	//   ....[61]....
        /*0550*/ 	.word	0x0500000f


	//   ....[62]....
        /*0554*/ 	.word	0x0500000f


	//   ....[63]....
        /*0558*/ 	.word	0x0500000f


	//   ....[64]....
        /*055c*/ 	.word	0x0500000f


	//   ....[65]....
        /*0560*/ 	.word	0x0500000f


	//   ....[66]....
        /*0564*/ 	.word	0x0500000f


	//   ....[67]....
        /*0568*/ 	.word	0x0500000f


	//   ....[68]....
        /*056c*/ 	.word	0x0500000f


	//   ....[69]....
        /*0570*/ 	.word	0x0500000f


	//   ....[70]....
        /*0574*/ 	.word	0x0500000f


	//   ....[71]....
        /*0578*/ 	.word	0x0500000f


	//   ....[72]....
        /*057c*/ 	.word	0x0500000f


	//   ....[73]....
        /*0580*/ 	.word	0x0500000f


	//   ....[74]....
        /*0584*/ 	.word	0x0500000f


	//   ....[75]....
        /*0588*/ 	.word	0x0500000f


	//   ....[76]....
        /*058c*/ 	.word	0x0500000f


	//   ....[77]....
        /*0590*/ 	.word	0x0500000f


	//   ....[78]....
        /*0594*/ 	.word	0x0500000f


	//   ....[79]....
        /*0598*/ 	.word	0x0500000f


	//   ....[80]....
        /*059c*/ 	.word	0x0500000f


	//   ....[81]....
        /*05a0*/ 	.word	0x0500000f


	//----- nvinfo : EIATTR_COOP_GROUP_INSTR_OFFSETS
	.align		4
.L_415:
        /*05a4*/ 	.byte	0x04, 0x28
        /*05a6*/ 	.short	(.L_417 - .L_416)


	//   ....[0]....
.L_416:
        /*05a8*/ 	.word	0x00000060


	//   ....[1]....
        /*05ac*/ 	.word	0x000001c0


	//   ....[2]....
        /*05b0*/ 	.word	0x000002c0


	//   ....[3]....
        /*05b4*/ 	.word	0x00000430


	//   ....[4]....
        /*05b8*/ 	.word	0x00000590


	//   ....[5]....
        /*05bc*/ 	.word	0x000006b0


	//   ....[6]....
        /*05c0*/ 	.word	0x00000810


	//   ....[7]....
        /*05c4*/ 	.word	0x0000a340


	//   ....[8]....
        /*05c8*/ 	.word	0x00011250


	//   ....[9]....
        /*05cc*/ 	.word	0x00011340


	//   ....[10]....
        /*05d0*/ 	.word	0x000118e0


	//   ....[11]....
        /*05d4*/ 	.word	0x000119b0


	//   ....[12]....
        /*05d8*/ 	.word	0x00013910


	//   ....[13]....
        /*05dc*/ 	.word	0x00013a00


	//   ....[14]....
        /*05e0*/ 	.word	0x00014070


	//   ....[15]....
        /*05e4*/ 	.word	0x00014090


	//   ....[16]....
        /*05e8*/ 	.word	0x00015290


	//   ....[17]....
        /*05ec*/ 	.word	0x000152d0


	//   ....[18]....
        /*05f0*/ 	.word	0x000153b0


	//   ....[19]....
        /*05f4*/ 	.word	0x000153d0


	//   ....[20]....
        /*05f8*/ 	.word	0x000179e0


	//   ....[21]....
        /*05fc*/ 	.word	0x00017b70


	//   ....[22]....
        /*0600*/ 	.word	0x00017ba0


	//   ....[23]....
        /*0604*/ 	.word	0x00017be0


	//   ....[24]....
        /*0608*/ 	.word	0x00017c40


	//   ....[25]....
        /*060c*/ 	.word	0x00017ca0


	//   ....[26]....
        /*0610*/ 	.word	0x00017cf0


	//   ....[27]....
        /*0614*/ 	.word	0x00017ea0


	//   ....[28]....
        /*0618*/ 	.word	0x00017f00


	//   ....[29]....
        /*061c*/ 	.word	0x00017f40


	//   ....[30]....
        /*0620*/ 	.word	0x00017f80


	//   ....[31]....
        /*0624*/ 	.word	0x00017fb0


	//   ....[32]....
        /*0628*/ 	.word	0x00017fe0


	//   ....[33]....
        /*062c*/ 	.word	0x00018080


	//   ....[34]....
        /*0630*/ 	.word	0x000180b0


	//   ....[35]....
        /*0634*/ 	.word	0x00018140


	//   ....[36]....
        /*0638*/ 	.word	0x0001ca50


	//   ....[37]....
        /*063c*/ 	.word	0x0001ca60


	//   ....[38]....
        /*0640*/ 	.word	0x0001cb70


	//   ....[39]....
        /*0644*/ 	.word	0x0001cbd0


	//   ....[40]....
        /*0648*/ 	.word	0x0001cc10


	//   ....[41]....
        /*064c*/ 	.word	0x0001cc50


	//   ....[42]....
        /*0650*/ 	.word	0x0001cc80


	//   ....[43]....
        /*0654*/ 	.word	0x0001ccb0


	//   ....[44]....
        /*0658*/ 	.word	0x0001ce40


	//   ....[45]....
        /*065c*/ 	.word	0x0001cea0


	//   ....[46]....
        /*0660*/ 	.word	0x0001cee0


	//   ....[47]....
        /*0664*/ 	.word	0x0001cf20


	//   ....[48]....
        /*0668*/ 	.word	0x0001cf50


	//   ....[49]....
        /*066c*/ 	.word	0x0001cf80


	//   ....[50]....
        /*0670*/ 	.word	0x0001d040


	//   ....[51]....
        /*0674*/ 	.word	0x0001d060


	//   ....[52]....
        /*0678*/ 	.word	0x0001d0d0


	//   ....[53]....
        /*067c*/ 	.word	0x0001d520


	//   ....[54]....
        /*0680*/ 	.word	0x0001d960


	//   ....[55]....
        /*0684*/ 	.word	0x0001da00


	//   ....[56]....
        /*0688*/ 	.word	0x0001daa0


	//   ....[57]....
        /*068c*/ 	.word	0x0001db40


	//   ....[58]....
        /*0690*/ 	.word	0x0001dc30


	//   ....[59]....
        /*0694*/ 	.word	0x0001dcd0


	//   ....[60]....
        /*0698*/ 	.word	0x0001dd70


	//   ....[61]....
        /*069c*/ 	.word	0x0001de10


	//   ....[62]....
        /*06a0*/ 	.word	0x0001e070


	//   ....[63]....
        /*06a4*/ 	.word	0x0001e350


	//   ....[64]....
        /*06a8*/ 	.word	0x0001e770


	//   ....[65]....
        /*06ac*/ 	.word	0x0001e800


	//   ....[66]....
        /*06b0*/ 	.word	0x0001e8a0


	//   ....[67]....
        /*06b4*/ 	.word	0x0001e960


	//   ....[68]....
        /*06b8*/ 	.word	0x0001e9e0


	//   ....[69]....
        /*06bc*/ 	.word	0x0001ea60


	//   ....[70]....
        /*06c0*/ 	.word	0x0001eae0


	//   ....[71]....
        /*06c4*/ 	.word	0x0001eb60


	//   ....[72]....
        /*06c8*/ 	.word	0x0001ebf0


	//   ....[73]....
        /*06cc*/ 	.word	0x0001ecb0


	//   ....[74]....
        /*06d0*/ 	.word	0x0001ed30


	//   ....[75]....
        /*06d4*/ 	.word	0x0001edb0


	//   ....[76]....
        /*06d8*/ 	.word	0x0001ee30


	//   ....[77]....
        /*06dc*/ 	.word	0x0001eeb0


	//   ....[78]....
        /*06e0*/ 	.word	0x0001ef20


	//   ....[79]....
        /*06e4*/ 	.word	0x0001efc0


	//   ....[80]....
        /*06e8*/ 	.word	0x0001f050


	//   ....[81]....
        /*06ec*/ 	.word	0x0001f170


	//----- nvinfo : EIATTR_REG_RECONFIG
	.align		4
.L_417:
        /*06f0*/ 	.byte	0x01, 0x54
	.zero		2


	//----- nvinfo : EIATTR_SYSCALL_OFFSETS
	.align		4
        /*06f4*/ 	.byte	0x04, 0x46
        /*06f6*/ 	.short	(.L_419 - .L_418)


	//   ....[0]....
.L_418:
        /*06f8*/ 	.word	0x000018d0


	//   ....[1]....
        /*06fc*/ 	.word	0x00001a20


	//   ....[2]....
        /*0700*/ 	.word	0x0000a4d0


	//   ....[3]....
        /*0704*/ 	.word	0x0000a940


	//   ....[4]....
        /*0708*/ 	.word	0x00019b70


	//   ....[5]....
        /*070c*/ 	.word	0x00019cb0


	//   ....[6]....
        /*0710*/ 	.word	0x00019db0


	//----- nvinfo : EIATTR_MBARRIER_INSTR_OFFSETS
	.align		4
.L_419:
        /*0714*/ 	.byte	0x04, 0x39
        /*0716*/ 	.short	(.L_421 - .L_420)


	//   ....[0]....
.L_420:
        /*0718*/ 	.word	0x000002e0
        /*071c*/ 	.word	0x000000ff
        /*0720*/ 	.word	0x00034800
        /*0724*/ 	.short	0x0100
        /*0726*/ 	.byte	0x08
	.zero		1


	//   ....[1]....
        /*0728*/ 	.word	0x000002f0
        /*072c*/ 	.word	0x000000ff
        /*0730*/ 	.word	0x00034820
        /*0734*/ 	.short	0x0100
        /*0736*/ 	.byte	0x08
	.zero		1


	//   ....[2]....
        /*0738*/ 	.word	0x000003e0
        /*073c*/ 	.word	0x000000ff
        /*0740*/ 	.word	0x00034830
        /*0744*/ 	.short	0x0100
        /*0746*/ 	.byte	0x08
	.zero		1


	//   ....[3]....
        /*0748*/ 	.word	0x000003f0
        /*074c*/ 	.word	0x000000ff
        /*0750*/ 	.word	0x00034840
        /*0754*/ 	.short	0x0100
        /*0756*/ 	.byte	0x08
	.zero		1


	//   ....[4]....
        /*0758*/ 	.word	0x00000400
        /*075c*/ 	.word	0x000000ff
        /*0760*/ 	.word	0x00034838
        /*0764*/ 	.short	0x0100
        /*0766*/ 	.byte	0x08
	.zero		1


	//   ....[5]....
        /*0768*/ 	.word	0x00000410
        /*076c*/ 	.word	0x000000ff
        /*0770*/ 	.word	0x00034848
        /*0774*/ 	.short	0x0100
        /*0776*/ 	.byte	0x08
	.zero		1


	//   ....[6]....
        /*0778*/ 	.word	0x00000540
        /*077c*/ 	.word	0x000000ff
        /*0780*/ 	.word	0x00034850
        /*0784*/ 	.short	0x0100
        /*0786*/ 	.byte	0x08
	.zero		1


	//   ....[7]....
        /*0788*/ 	.word	0x00000550
        /*078c*/ 	.word	0x000000ff
        /*0790*/ 	.word	0x00034860
        /*0794*/ 	.short	0x0100
        /*0796*/ 	.byte	0x08
	.zero		1


	//   ....[8]....
        /*0798*/ 	.word	0x00000560
        /*079c*/ 	.word	0x000000ff
        /*07a0*/ 	.word	0x00034858
        /*07a4*/ 	.short	0x0100
        /*07a6*/ 	.byte	0x08
	.zero		1


	//   ....[9]....
        /*07a8*/ 	.word	0x00000570
        /*07ac*/ 	.word	0x000000ff
        /*07b0*/ 	.word	0x00034868
        /*07b4*/ 	.short	0x0100
        /*07b6*/ 	.byte	0x08
	.zero		1


	//   ....[10]....
        /*07b8*/ 	.word	0x00000660
        /*07bc*/ 	.word	0x000000ff
        /*07c0*/ 	.word	0x00034870
        /*07c4*/ 	.short	0x0100
        /*07c6*/ 	.byte	0x06
	.zero		1


	//   ....[11]....
        /*07c8*/ 	.word	0x00000670
        /*07cc*/ 	.word	0x000000ff
        /*07d0*/ 	.word	0x00034880
        /*07d4*/ 	.short	0x0100
        /*07d6*/ 	.byte	0x06
	.zero		1


	//   ....[12]....
        /*07d8*/ 	.word	0x00000680
        /*07dc*/ 	.word	0x000000ff
        /*07e0*/ 	.word	0x00034878
        /*07e4*/ 	.short	0x0100
        /*07e6*/ 	.byte	0x06
	.zero		1


	//   ....[13]....
        /*07e8*/ 	.word	0x00000690
        /*07ec*/ 	.word	0x000000ff
        /*07f0*/ 	.word	0x00034888
        /*07f4*/ 	.short	0x0100
        /*07f6*/ 	.byte	0x06
	.zero		1


	//   ....[14]....
        /*07f8*/ 	.word	0x000007c0
        /*07fc*/ 	.word	0x000000ff
        /*0800*/ 	.word	0x00034890
        /*0804*/ 	.short	0x0100
        /*0806*/ 	.byte	0x08
	.zero		1


	//   ....[15]....
        /*0808*/ 	.word	0x000007d0
        /*080c*/ 	.word	0x000000ff
        /*0810*/ 	.word	0x000348a0
        /*0814*/ 	.short	0x0100
        /*0816*/ 	.byte	0x08
	.zero		1


	//   ....[16]....
        /*0818*/ 	.word	0x000007e0
        /*081c*/ 	.word	0x000000ff
        /*0820*/ 	.word	0x00034898
        /*0824*/ 	.short	0x0100
        /*0826*/ 	.byte	0x08
	.zero		1


	//   ....[17]....
        /*0828*/ 	.word	0x000007f0
        /*082c*/ 	.word	0x000000ff
        /*0830*/ 	.word	0x000348a8
        /*0834*/ 	.short	0x0100
        /*0836*/ 	.byte	0x08
	.zero		1


	//   ....[18]....
        /*0838*/ 	.word	0x00000920
        /*083c*/ 	.word	0x000000ff
        /*0840*/ 	.word	0x000348b0
        /*0844*/ 	.short	0x0100
        /*0846*/ 	.byte	0x08
	.zero		1


	//   ....[19]....
        /*0848*/ 	.word	0x00000930
        /*084c*/ 	.word	0x000000ff
        /*0850*/ 	.word	0x000348c0
        /*0854*/ 	.short	0x0100
        /*0856*/ 	.byte	0x08
	.zero		1


	//   ....[20]....
        /*0858*/ 	.word	0x00000940
        /*085c*/ 	.word	0x000000ff
        /*0860*/ 	.word	0x000348b8
        /*0864*/ 	.short	0x0100
        /*0866*/ 	.byte	0x08
	.zero		1


	//   ....[21]....
        /*0868*/ 	.word	0x00000950
        /*086c*/ 	.word	0x000000ff
        /*0870*/ 	.word	0x000348c8
        /*0874*/ 	.short	0x0100
        /*0876*/ 	.byte	0x08
	.zero		1


	//   ....[22]....
        /*0878*/ 	.word	0x00003510
        /*087c*/ 	.word	0x00000003
        /*0880*/ 	.word	0x00034890
        /*0884*/ 	.short	0x010a
        /*0886*/ 	.byte	0x3f
	.zero		1


	//   ....[23]....
        /*0888*/ 	.word	0x00006770
        /*088c*/ 	.word	0x00000003
        /*0890*/ 	.word	0x00034890
        /*0894*/ 	.short	0x010a
        /*0896*/ 	.byte	0x3f
	.zero		1


	//   ....[24]....
        /*0898*/ 	.word	0x00009730
        /*089c*/ 	.word	0x00000003
        /*08a0*/ 	.word	0x00034890
        /*08a4*/ 	.short	0x010a
        /*08a6*/ 	.byte	0x3f
	.zero		1


	//   ....[25]....
        /*08a8*/ 	.word	0x00009b00
        /*08ac*/ 	.word	0x0000002c
        /*08b0*/ 	.word	0x00000000
        /*08b4*/ 	.short	0x0101
        /*08b6*/ 	.byte	0x3f
	.zero		1


	//   ....[26]....
        /*08b8*/ 	.word	0x00009b40
        /*08bc*/ 	.word	0x00000003
        /*08c0*/ 	.word	0x000348b0
        /*08c4*/ 	.short	0x010a
        /*08c6*/ 	.byte	0x3f
	.zero		1


	//   ....[27]....
        /*08c8*/ 	.word	0x00009ff0
        /*08cc*/ 	.word	0x00000003
        /*08d0*/ 	.word	0x00000000
        /*08d4*/ 	.short	0x0101
        /*08d6*/ 	.byte	0x3f
	.zero		1


	//   ....[28]....
        /*08d8*/ 	.word	0x0000a550
        /*08dc*/ 	.word	0x00000002
        /*08e0*/ 	.word	0x00034800
        /*08e4*/ 	.short	0x010a
        /*08e6*/ 	.byte	0x3f
	.zero		1


	//   ....[29]....
        /*08e8*/ 	.word	0x0000a5a0
        /*08ec*/ 	.word	0x00000002
        /*08f0*/ 	.word	0x00034800
        /*08f4*/ 	.short	0x010a
        /*08f6*/ 	.byte	0x3f
	.zero		1


	//   ....[30]....
        /*08f8*/ 	.word	0x0000b190
        /*08fc*/ 	.word	0x00000002
        /*0900*/ 	.word	0x00034800
        /*0904*/ 	.short	0x010a
        /*0906*/ 	.byte	0x3f
	.zero		1


	//   ....[31]....
        /*0908*/ 	.word	0x0000d9d0
        /*090c*/ 	.word	0x00000002
        /*0910*/ 	.word	0x00034800
        /*0914*/ 	.short	0x010a
        /*0916*/ 	.byte	0x3f
	.zero		1


	//   ....[32]....
        /*0918*/ 	.word	0x0000fe70
        /*091c*/ 	.word	0x00000004
        /*0920*/ 	.word	0x00034830
        /*0924*/ 	.short	0x010a
        /*0926*/ 	.byte	0x3f
	.zero		1


	//   ....[33]....
        /*0928*/ 	.word	0x0000fef0
        /*092c*/ 	.word	0x00000004
        /*0930*/ 	.word	0x00034830
        /*0934*/ 	.short	0x010a
        /*0936*/ 	.byte	0x3f
	.zero		1


	//   ....[34]....
        /*0938*/ 	.word	0x000113b0
        /*093c*/ 	.word	0x00000004
        /*0940*/ 	.word	0x00000000
        /*0944*/ 	.short	0x0101
        /*0946*/ 	.byte	0x3f
	.zero		1


	//   ....[35]....
        /*0948*/ 	.word	0x00012900
        /*094c*/ 	.word	0x00000015
        /*0950*/ 	.word	0x00034830
        /*0954*/ 	.short	0x010a
        /*0956*/ 	.byte	0x3f
	.zero		1


	//   ....[36]....
        /*0958*/ 	.word	0x00012970
        /*095c*/ 	.word	0x00000015
        /*0960*/ 	.word	0x00034830
        /*0964*/ 	.short	0x010a
        /*0966*/ 	.byte	0x3f
	.zero		1


	//   ....[37]....
        /*0968*/ 	.word	0x000134f0
        /*096c*/ 	.word	0x000000ca
        /*0970*/ 	.word	0x00034850
        /*0974*/ 	.short	0x010a
        /*0976*/ 	.byte	0x3f
	.zero		1


	//   ....[38]....
        /*0978*/ 	.word	0x00013540
        /*097c*/ 	.word	0x000000ca
        /*0980*/ 	.word	0x00034850
        /*0984*/ 	.short	0x010a
        /*0986*/ 	.byte	0x3f
	.zero		1


	//   ....[39]....
        /*0988*/ 	.word	0x00014c70
        /*098c*/ 	.word	0x00000015
        /*0990*/ 	.word	0x00000000
        /*0994*/ 	.short	0x0101
        /*0996*/ 	.byte	0x3f
	.zero		1


	//   ....[40]....
        /*0998*/ 	.word	0x00014cd0
        /*099c*/ 	.word	0x000000ca
        /*09a0*/ 	.word	0x00000000
        /*09a4*/ 	.short	0x0101
        /*09a6*/ 	.byte	0x3f
	.zero		1


	//   ....[41]....
        /*09a8*/ 	.word	0x00015170
        /*09ac*/ 	.word	0x0000000d
        /*09b0*/ 	.word	0x00034850
        /*09b4*/ 	.short	0x010a
        /*09b6*/ 	.byte	0x3f
	.zero		1


	//   ....[42]....
        /*09b8*/ 	.word	0x00015210
        /*09bc*/ 	.word	0x0000000d
        /*09c0*/ 	.word	0x00034850
        /*09c4*/ 	.short	0x010a
        /*09c6*/ 	.byte	0x3f
	.zero		1


	//   ....[43]....
        /*09c8*/ 	.word	0x000157b0
        /*09cc*/ 	.word	0x0000000a
        /*09d0*/ 	.word	0x00000000
        /*09d4*/ 	.short	0x0101
        /*09d6*/ 	.byte	0x3f
	.zero		1


	//   ....[44]....
        /*09d8*/ 	.word	0x00016a20
        /*09dc*/ 	.word	0x00000000
        /*09e0*/ 	.word	0x00000000
        /*09e4*/ 	.short	0x0101
        /*09e6*/ 	.byte	0x3f
	.zero		1


	//   ....[45]....
        /*09e8*/ 	.word	0x00018c60
        /*09ec*/ 	.word	0x00000009
        /*09f0*/ 	.word	0x00034820
        /*09f4*/ 	.short	0x010a
        /*09f6*/ 	.byte	0x3f
	.zero		1


	//   ....[46]....
        /*09f8*/ 	.word	0x00018cf0
        /*09fc*/ 	.word	0x00000005
        /*0a00*/ 	.word	0x000348a0
        /*0a04*/ 	.short	0x010a
        /*0a06*/ 	.byte	0x3f
	.zero		1


	//   ....[47]....
        /*0a08*/ 	.word	0x00018f80
        /*0a0c*/ 	.word	0x00000005
        /*0a10*/ 	.word	0x000348c0
        /*0a14*/ 	.short	0x010a
        /*0a16*/ 	.byte	0x3f
	.zero		1


	//   ....[48]....
        /*0a18*/ 	.word	0x00019340
        /*0a1c*/ 	.word	0x00000006
        /*0a20*/ 	.word	0x000348a0
        /*0a24*/ 	.short	0x010a
        /*0a26*/ 	.byte	0x3f
	.zero		1


	//   ....[49]....
        /*0a28*/ 	.word	0x000195b0
        /*0a2c*/ 	.word	0x00000006
        /*0a30*/ 	.word	0x000348c0
        /*0a34*/ 	.short	0x010a
        /*0a36*/ 	.byte	0x3f
	.zero		1


	//   ....[50]....
        /*0a38*/ 	.word	0x0001a4f0
        /*0a3c*/ 	.word	0x00000006
        /*0a40*/ 	.word	0x00034840
        /*0a44*/ 	.short	0x010a
        /*0a46*/ 	.byte	0x3f
	.zero		1


	//   ....[51]....
        /*0a48*/ 	.word	0x0001aab0
        /*0a4c*/ 	.word	0x00000007
        /*0a50*/ 	.word	0x00034820
        /*0a54*/ 	.short	0x010a
        /*0a56*/ 	.byte	0x3f
	.zero		1


	//   ....[52]....
        /*0a58*/ 	.word	0x0001ae00
        /*0a5c*/ 	.word	0x00000007
        /*0a60*/ 	.word	0x00034840
        /*0a64*/ 	.short	0x010a
        /*0a66*/ 	.byte	0x3f
	.zero		1


	//   ....[53]....
        /*0a68*/ 	.word	0x0001b100
        /*0a6c*/ 	.word	0x00000007
        /*0a70*/ 	.word	0x00034860
        /*0a74*/ 	.short	0x010a
        /*0a76*/ 	.byte	0x3f
	.zero		1


	//   ....[54]....
        /*0a78*/ 	.word	0x0001b6d0
        /*0a7c*/ 	.word	0x00000002
        /*0a80*/ 	.word	0x00034840
        /*0a84*/ 	.short	0x010a
        /*0a86*/ 	.byte	0x3f
	.zero		1


	//   ....[55]....
        /*0a88*/ 	.word	0x0001b9d0
        /*0a8c*/ 	.word	0x00000002
        /*0a90*/ 	.word	0x00034860
        /*0a94*/ 	.short	0x010a
        /*0a96*/ 	.byte	0x3f
	.zero		1


	//   ....[56]....
        /*0a98*/ 	.word	0x0001bf00
        /*0a9c*/ 	.word	0x00000002
        /*0aa0*/ 	.word	0x00034840
        /*0aa4*/ 	.short	0x010a
        /*0aa6*/ 	.byte	0x3f
	.zero		1


	//   ....[57]....
        /*0aa8*/ 	.word	0x0001c1f0
        /*0aac*/ 	.word	0x00000002
        /*0ab0*/ 	.word	0x00034860
        /*0ab4*/ 	.short	0x010a
        /*0ab6*/ 	.byte	0x3f
	.zero		1


	//   ....[58]....
        /*0ab8*/ 	.word	0x0001c6c0
        /*0abc*/ 	.word	0x00000000
        /*0ac0*/ 	.word	0x00034860
        /*0ac4*/ 	.short	0x010a
        /*0ac6*/ 	.byte	0x3f
	.zero		1


	//   ....[59]....
        /*0ac8*/ 	.word	0x0001d4a0
        /*0acc*/ 	.word	0x00000000
        /*0ad0*/ 	.word	0x00034820
        /*0ad4*/ 	.short	0x010a
        /*0ad6*/ 	.byte	0x3f
	.zero		1


	//   ....[60]....
        /*0ad8*/ 	.word	0x0001d650
        /*0adc*/ 	.word	0x00000006
        /*0ae0*/ 	.word	0x00000000
        /*0ae4*/ 	.short	0x010a
        /*0ae6*/ 	.byte	0x3f
	.zero		1


	//   ....[61]....
        /*0ae8*/ 	.word	0x0001d6c0
        /*0aec*/ 	.word	0x00000007
        /*0af0*/ 	.word	0x00000000
        /*0af4*/ 	.short	0x010a
        /*0af6*/ 	.byte	0x3f
	.zero		1


	//   ....[62]....
        /*0af8*/ 	.word	0x0001d730
        /*0afc*/ 	.word	0x00000004
        /*0b00*/ 	.word	0x00000000
        /*0b04*/ 	.short	0x010a
        /*0b06*/ 	.byte	0x3f
	.zero		1


	//   ....[63]....
        /*0b08*/ 	.word	0x0001d760
        /*0b0c*/ 	.word	0x00000003
        /*0b10*/ 	.word	0x00000000
        /*0b14*/ 	.short	0x010a
        /*0b16*/ 	.byte	0x3f
	.zero		1


	//   ....[64]....
        /*0b18*/ 	.word	0x0001d7c0
        /*0b1c*/ 	.word	0x00000003
        /*0b20*/ 	.word	0x00034890
        /*0b24*/ 	.short	0x010a
        /*0b26*/ 	.byte	0x3f
	.zero		1


	//   ....[65]....
        /*0b28*/ 	.word	0x0001d810
        /*0b2c*/ 	.word	0x00000003
        /*0b30*/ 	.word	0x00034890
        /*0b34*/ 	.short	0x010a
        /*0b36*/ 	.byte	0x3f
	.zero		1


	//   ....[66]....
        /*0b38*/ 	.word	0x0001d860
        /*0b3c*/ 	.word	0x00000003
        /*0b40*/ 	.word	0x00034890
        /*0b44*/ 	.short	0x010a
        /*0b46*/ 	.byte	0x3f
	.zero		1


	//   ....[67]....
        /*0b48*/ 	.word	0x0001d8b0
        /*0b4c*/ 	.word	0x00000003
        /*0b50*/ 	.word	0x000348b0
        /*0b54*/ 	.short	0x010a
        /*0b56*/ 	.byte	0x3f
	.zero		1


	//   ....[68]....
        /*0b58*/ 	.word	0x0001db80
        /*0b5c*/ 	.word	0x00000002
        /*0b60*/ 	.word	0x00034800
        /*0b64*/ 	.short	0x010a
        /*0b66*/ 	.byte	0x3f
	.zero		1


	//   ....[69]....
        /*0b68*/ 	.word	0x0001de50
        /*0b6c*/ 	.word	0x00000002
        /*0b70*/ 	.word	0x00034800
        /*0b74*/ 	.short	0x010a
        /*0b76*/ 	.byte	0x3f
	.zero		1


	//   ....[70]....
        /*0b78*/ 	.word	0x0001dea0
        /*0b7c*/ 	.word	0x00000004
        /*0b80*/ 	.word	0x00034830
        /*0b84*/ 	.short	0x010a
        /*0b86*/ 	.byte	0x3f
	.zero		1


	//   ....[71]....
        /*0b88*/ 	.word	0x0001def0
        /*0b8c*/ 	.word	0x00000015
        /*0b90*/ 	.word	0x00034830
        /*0b94*/ 	.short	0x010a
        /*0b96*/ 	.byte	0x3f
	.zero		1


	//   ....[72]....
        /*0b98*/ 	.word	0x0001df40
        /*0b9c*/ 	.word	0x000000ca
        /*0ba0*/ 	.word	0x00034850
        /*0ba4*/ 	.short	0x010a
        /*0ba6*/ 	.byte	0x3f
	.zero		1


	//   ....[73]....
        /*0ba8*/ 	.word	0x0001df90
        /*0bac*/ 	.word	0x0000000d
        /*0bb0*/ 	.word	0x00034850
        /*0bb4*/ 	.short	0x010a
        /*0bb6*/ 	.byte	0x3f
	.zero		1


	//   ....[74]....
        /*0bb8*/ 	.word	0x0001e130
        /*0bbc*/ 	.word	0x00000009
        /*0bc0*/ 	.word	0x00034820
        /*0bc4*/ 	.short	0x010a
        /*0bc6*/ 	.byte	0x3f
	.zero		1


	//   ....[75]....
        /*0bc8*/ 	.word	0x0001e180
        /*0bcc*/ 	.word	0x00000005
        /*0bd0*/ 	.word	0x000348a0
        /*0bd4*/ 	.short	0x010a
        /*0bd6*/ 	.byte	0x3f
	.zero		1


	//   ....[76]....
        /*0bd8*/ 	.word	0x0001e1d0
        /*0bdc*/ 	.word	0x00000005
        /*0be0*/ 	.word	0x000348c0
        /*0be4*/ 	.short	0x010a
        /*0be6*/ 	.byte	0x3f
	.zero		1


	//   ....[77]....
        /*0be8*/ 	.word	0x0001e220
        /*0bec*/ 	.word	0x00000006
        /*0bf0*/ 	.word	0x000348a0
        /*0bf4*/ 	.short	0x010a
        /*0bf6*/ 	.byte	0x3f
	.zero		1


	//   ....[78]....
        /*0bf8*/ 	.word	0x0001e270
        /*0bfc*/ 	.word	0x00000006
        /*0c00*/ 	.word	0x000348c0
        /*0c04*/ 	.short	0x010a
        /*0c06*/ 	.byte	0x3f
	.zero		1


	//   ....[79]....
        /*0c08*/ 	.word	0x0001e410
        /*0c0c*/ 	.word	0x00000006
        /*0c10*/ 	.word	0x00034840
        /*0c14*/ 	.short	0x010a
        /*0c16*/ 	.byte	0x3f
	.zero		1


	//   ....[80]....
        /*0c18*/ 	.word	0x0001e490
        /*0c1c*/ 	.word	0x00000006
        /*0c20*/ 	.word	0x00034820
        /*0c24*/ 	.short	0x010a
        /*0c26*/ 	.byte	0x3f
	.zero		1


	//   ....[81]....
        /*0c28*/ 	.word	0x0001e4e0
        /*0c2c*/ 	.word	0x00000007
        /*0c30*/ 	.word	0x00034840
        /*0c34*/ 	.short	0x010a
        /*0c36*/ 	.byte	0x3f
	.zero		1


	//   ....[82]....
        /*0c38*/ 	.word	0x0001e530
        /*0c3c*/ 	.word	0x00000007
        /*0c40*/ 	.word	0x00034860
        /*0c44*/ 	.short	0x010a
        /*0c46*/ 	.byte	0x3f
	.zero		1


	//   ....[83]....
        /*0c48*/ 	.word	0x0001e580
        /*0c4c*/ 	.word	0x00000002
        /*0c50*/ 	.word	0x00034840
        /*0c54*/ 	.short	0x010a
        /*0c56*/ 	.byte	0x3f
	.zero		1


	//   ....[84]....
        /*0c58*/ 	.word	0x0001e5d0
        /*0c5c*/ 	.word	0x00000002
        /*0c60*/ 	.word	0x00034860
        /*0c64*/ 	.short	0x010a
        /*0c66*/ 	.byte	0x3f
	.zero		1


	//   ....[85]....
        /*0c68*/ 	.word	0x0001e620
        /*0c6c*/ 	.word	0x00000002
        /*0c70*/ 	.word	0x00034840
        /*0c74*/ 	.short	0x010a
        /*0c76*/ 	.byte	0x3f
	.zero		1


	//   ....[86]....
        /*0c78*/ 	.word	0x0001e670
        /*0c7c*/ 	.word	0x00000002
        /*0c80*/ 	.word	0x00034860
        /*0c84*/ 	.short	0x010a
        /*0c86*/ 	.byte	0x3f
	.zero		1


	//   ....[87]....
        /*0c88*/ 	.word	0x0001e6c0
        /*0c8c*/ 	.word	0x00000000
        /*0c90*/ 	.word	0x00034860
        /*0c94*/ 	.short	0x010a
        /*0c96*/ 	.byte	0x3f
	.zero		1


	//   ....[88]....
        /*0c98*/ 	.word	0x0001f090
        /*0c9c*/ 	.word	0x00000000
        /*0ca0*/ 	.word	0x00034820
        /*0ca4*/ 	.short	0x010a
        /*0ca6*/ 	.byte	0x3f
	.zero		1


	//   ....[89]....
        /*0ca8*/ 	.word	0x0001f230
        /*0cac*/ 	.word	0x00000006
        /*0cb0*/ 	.word	0x00000000
        /*0cb4*/ 	.short	0x010a
        /*0cb6*/ 	.byte	0x3f
	.zero		1


	//   ....[90]....
        /*0cb8*/ 	.word	0x0001f280
        /*0cbc*/ 	.word	0x00000007
        /*0cc0*/ 	.word	0x00000000
        /*0cc4*/ 	.short	0x010a
        /*0cc6*/ 	.byte	0x3f
	.zero		1


	//   ....[91]....
        /*0cc8*/ 	.word	0x0001f2d0
        /*0ccc*/ 	.word	0x00000004
        /*0cd0*/ 	.word	0x00000000
        /*0cd4*/ 	.short	0x010a
        /*0cd6*/ 	.byte	0x3f
	.zero		1


	//----- nvinfo : EIATTR_NUM_MBARRIERS
	.align		4
.L_421:
        /*0cd8*/ 	.byte	0x03, 0x38
        /*0cda*/ 	.short	0x0016


	//----- nvinfo : EIATTR_EXIT_INSTR_OFFSETS
	.align		4
        /*0cdc*/ 	.byte	0x04, 0x1c
        /*0cde*/ 	.short	(.L_423 - .L_422)


	//   ....[0]....
.L_422:
        /*0ce0*/ 	.word	0x0001d7b0


	//----- nvinfo : EIATTR_MAX_THREADS
	.align		4
.L_423:
        /*0ce4*/ 	.byte	0x04, 0x05
        /*0ce6*/ 	.short	(.L_425 - .L_424)
.L_424:
        /*0ce8*/ 	.word	0x00000180
        /*0cec*/ 	.word	0x00000001
        /*0cf0*/ 	.word	0x00000001


	//----- nvinfo : EIATTR_CRS_STACK_SIZE
	.align		4
.L_425:
        /*0cf4*/ 	.byte	0x04, 0x1e
        /*0cf6*/ 	.short	(.L_427 - .L_426)
.L_426:
        /*0cf8*/ 	.word	0x00000000


	//----- nvinfo : EIATTR_CBANK_PARAM_SIZE
	.align		4
.L_427:
        /*0cfc*/ 	.byte	0x03, 0x19
        /*0cfe*/ 	.short	0x0a70


	//----- nvinfo : EIATTR_PARAM_CBANK
	.align		4
        /*0d00*/ 	.byte	0x04, 0x0a
        /*0d02*/ 	.short	(.L_429 - .L_428)
	.align		4
.L_428:
        /*0d04*/ 	.word	index@(.nv.constant0._ZN7cutlass13device_kernelIN5flash11enable_sm90INS1_16FlashAttnFwdSm90INS1_25CollectiveMainloopFwdSm90ILi2EN4cute5tupleIJNS5_1CILi1EEES8_S8_EEENS6_IJNS7_ILi128EEESA_NS7_ILi192EEEEEELi128ENS_6half_tEfNS_4arch4Sm90ELb0ELb0ELb0ELb1ELb0ELb1ELb0ELb1ELb1ELb0ELb0ELb0EEENS1_21CollectiveEpilogueFwdINS6_IJSA_SA_SA_EEES9_SD_SF_Li256ELb1ELb0ELb0ELb0EEENS1_36VarlenDynamicPersistentTileSchedulerILi128ELi128ELi256ELi32ELb0ELb0ELb1ELb0ELb1ELb1EEEEEEEEEvNT_6ParamsE)
        /*0d08*/ 	.short	0x0210
        /*0d0a*/ 	.short	0x0a70


	//----- nvinfo : EIATTR_SW_WAR
	.align		4
.L_429:
        /*0d0c*/ 	.byte	0x04, 0x36
        /*0d0e*/ 	.short	(.L_431 - .L_430)
.L_430:
        /*0d10*/ 	.word	0x00000008
.L_431:


//--------------------- .nv.info._ZN7cutlass13device_kernelIN5flash11enable_sm90INS1_16FlashAttnFwdSm90INS1_25CollectiveMainloopFwdSm90ILi2EN4cute5tupleIJNS5_1CILi1EEES8_S8_EEENS6_IJNS7_ILi128EEENS7_ILi96EEENS7_ILi192EEEEEELi128ENS_6half_tEfNS_4arch4Sm90ELb0ELb1ELb0ELb0ELb0ELb0ELb0ELb1ELb1ELb0ELb0ELb0EEENS1_21CollectiveEpilogueFwdINS6_IJSA_SA_SB_EEES9_SE_SG_Li256ELb0ELb0ELb0ELb0EEENS1_30DynamicPersistentTileSchedulerILi256ELi32ELb0ELb0ELb1EEEEEEEEEvNT_6ParamsE --------------------------
	.section	.nv.info._ZN7cutlass13device_kernelIN5flash11enable_sm90INS1_16FlashAttnFwdSm90INS1_25CollectiveMainloopFwdSm90ILi2EN4cute5tupleIJNS5_1CILi1EEES8_S8_EEENS6_IJNS7_ILi128EEENS7_ILi96EEENS7_ILi192EEEEEELi128ENS_6half_tEfNS_4arch4Sm90ELb0ELb1ELb0ELb0ELb0ELb0ELb0ELb1ELb1ELb0ELb0ELb0EEENS1_21CollectiveEpilogueFwdINS6_IJSA_SA_SB_EEES9_SE_SG_Li256ELb0ELb0ELb0ELb0EEENS1_30DynamicPersistentTileSchedulerILi256ELi32ELb0ELb0ELb1EEEEEEEEEvNT_6ParamsE,"",@"SHT_CUDA_INFO"
	.sectionflags	@""
	.align	4


	//----- nvinfo : EIATTR_CUDA_API_VERSION
	.align		4
        /*0000*/ 	.byte	0x04, 0x37
        /*0002*/ 	.short	(.L_433 - .L_432)
.L_432:
        /*0004*/ 	.word	0x00000082


	//----- nvinfo : EIATTR_KPARAM_INFO
	.align		4
.L_433:
        /*0008*/ 	.byte	0x04, 0x17
        /*000a*/ 	.short	(.L_435 - .L_434)
.L_434:
        /*000c*/ 	.word	0x00000000
        /*0010*/ 	.short	0x0000
        /*0012*/ 	.short	0x0070
        /*0014*/ 	.byte	0x00, 0xf0, 0x01, 0x2e


	//----- nvinfo : EIATTR_SPARSE_MMA_MASK
	.align		4
.L_435:
        /*0018*/ 	.byte	0x03, 0x50
        /*001a*/ 	.short	0x0000


	//----- nvinfo : EIATTR_MAXREG_COUNT
	.align		4
        /*001c*/ 	.byte	0x03, 0x1b
        /*001e*/ 	.short	0x00a8


	//----- nvinfo : EIATTR_NUM_BARRIERS
	.align		4
        /*0020*/ 	.byte	0x02, 0x4c
        /*0022*/ 	.byte	0x09
	.zero		1


	//----- nvinfo : EIATTR_EXTERNS
	.align		4
        /*0024*/ 	.byte	0x04, 0x0f
        /*0026*/ 	.short	(.L_437 - .L_436)


	//   ....[0]....
	.align		4
.L_436:
        /*0028*/ 	.word	index@(__assertfail)


	//----- nvinfo : EIATTR_ANNOTATIONS
	.align		4
.L_437:
        /*002c*/ 	.byte	0x04, 0x55
        /*002e*/ 	.short	(.L_439 - .L_438)


	//   ....[0]....
.L_438:
        /*0030*/ 	.word	0x00000001
        /*0034*/ 	.byte	0x80, 0x09, 0x00, 0x00, 0x01, 0x00, 0x00, 0x00, 0x50, 0x0a, 0x00, 0x00, 0x01, 0x00, 0x00, 0x00
        /*0044*/ 	.byte	0x20, 0x0e, 0x01, 0x00


	//----- nvinfo : EIATTR_MERCURY_ISA_VERSION
	.align		4
.L_439:
        /*0048*/ 	.byte	0x03, 0x5f
        /*004a*/ 	.short	0x0101


	//----- nvinfo : EIATTR_INT_WARP_WIDE_INSTR_OFFSETS
	.align		4
        /*004c*/ 	.byte	0x04, 0x31
        /*004e*/ 	.short	(.L_441 - .L_440)


	//   ....[0]....
.L_440:
        /*0050*/ 	.word	0x00000190


	//   ....[1]....
        /*0054*/ 	.word	0x000001c0


	//   ....[2]....
        /*0058*/ 	.word	0x000001d0


	//   ....[3]....
        /*005c*/ 	.word	0x0000e520


	//   ....[4]....
        /*0060*/ 	.word	0x0000e5b0


	//   ....[5]....
        /*0064*/ 	.word	0x0000eb20


	//   ....[6]....
        /*0068*/ 	.word	0x00010830


	//   ....[7]....
        /*006c*/ 	.word	0x000108c0


	//----- nvinfo : EIATTR_COOP_GROUP_MASK_REGIDS
	.align		4
.L_441:
        /*0070*/ 	.byte	0x04, 0x29
        /*0072*/ 	.short	(.L_443 - .L_442)


	//   ....[0]....
.L_442:
        /*0074*/ 	.word	0xffffffff


	//   ....[1]....
        /*0078*/ 	.word	0xffffffff


	//   ....[2]....
        /*007c*/ 	.word	0xffffffff


	//   ....[3]....
        /*0080*/ 	.word	0xffffffff


	//   ....[4]....
        /*0084*/ 	.word	0xffffffff


	//   ....[5]....
        /*0088*/ 	.word	0xffffffff


	//   ....[6]....
        /*008c*/ 	.word	0xffffffff


	//   ....[7]....
        /*0090*/ 	.word	0xffffffff


	//   ....[8]....
        /*0094*/ 	.word	0xffffffff


	//   ....[9]....
        /*0098*/ 	.word	0xffffffff


	//   ....[10]....
        /*009c*/ 	.word	0xffffffff


	//   ....[11]....
        /*00a0*/ 	.word	0xffffffff


	//   ....[12]....
        /*00a4*/ 	.word	0xffffffff


	//   ....[13]....
        /*00a8*/ 	.word	0xffffffff


	//   ....[14]....
        /*00ac*/ 	.word	0xffffffff


	//   ....[15]....
        /*00b0*/ 	.word	0xffffffff


	//   ....[16]....
        /*00b4*/ 	.word	0xffffffff


	//   ....[17]....
        /*00b8*/ 	.word	0xffffffff


	//   ....[18]....
        /*00bc*/ 	.word	0xffffffff


	//   ....[19]....
        /*00c0*/ 	.word	0xffffffff


	//   ....[20]....
        /*00c4*/ 	.word	0xffffffff


	//   ....[21]....
        /*00c8*/ 	.word	0xffffffff


	//   ....[22]....
        /*00cc*/ 	.word	0xffffffff


	//   ....[23]....
        /*00d0*/ 	.word	0xffffffff


	//   ....[24]....
        /*00d4*/ 	.word	0xffffffff


	//   ....[25]....
        /*00d8*/ 	.word	0xffffffff


	//   ....[26]....
        /*00dc*/ 	.word	0xffffffff


	//   ....[27]....
        /*00e0*/ 	.word	0xffffffff


	//   ....[28]....
        /*00e4*/ 	.word	0xffffffff


	//   ....[29]....
        /*00e8*/ 	.word	0xffffffff


	//   ....[30]....
        /*00ec*/ 	.word	0xffffffff


	//   ....[31]....
        /*00f0*/ 	.word	0xffffffff


	//   ....[32]....
        /*00f4*/ 	.word	0x0500000f


	//   ....[33]....
        /*00f8*/ 	.word	0x0500000f


	//----- nvinfo : EIATTR_COOP_GROUP_INSTR_OFFSETS
	.align		4
.L_443:
        /*00fc*/ 	.byte	0x04, 0x28
        /*00fe*/ 	.short	(.L_445 - .L_444)


	//   ....[0]....
.L_444:
        /*0100*/ 	.word	0x00000060


	//   ....[1]....
        /*0104*/ 	.word	0x000001a0


	//   ....[2]....
        /*0108*/ 	.word	0x000001f0


	//   ....[3]....
        /*010c*/ 	.word	0x000003e0


	//   ....[4]....
        /*0110*/ 	.word	0x00000540


	//   ....[5]....
        /*0114*/ 	.word	0x00000660


	//   ....[6]....
        /*0118*/ 	.word	0x000007c0


	//   ....[7]....
        /*011c*/ 	.word	0x000016f0


	//   ....[8]....
        /*0120*/ 	.word	0x00003080


	//   ....[9]....
        /*0124*/ 	.word	0x00003190


	//   ....[10]....
        /*0128*/ 	.word	0x000036d0


	//   ....[11]....
        /*012c*/ 	.word	0x00003790


	//   ....[12]....
        /*0130*/ 	.word	0x00006260


	//   ....[13]....
        /*0134*/ 	.word	0x00006300


	//   ....[14]....
        /*0138*/ 	.word	0x00006740


	//   ....[15]....
        /*013c*/ 	.word	0x000067a0


	//   ....[16]....
        /*0140*/ 	.word	0x00007fa0


	//   ....[17]....
        /*0144*/ 	.word	0x00007fc0


	//   ....[18]....
        /*0148*/ 	.word	0x000085c0


	//   ....[19]....
        /*014c*/ 	.word	0x00008630


	//   ....[20]....
        /*0150*/ 	.word	0x0000abe0


	//   ....[21]....
        /*0154*/ 	.word	0x0000ae30


	//   ....[22]....
        /*0158*/ 	.word	0x0000b300


	//   ....[23]....
        /*015c*/ 	.word	0x0000b390


	//   ....[24]....
        /*0160*/ 	.word	0x0000c180


	//   ....[25]....
        /*0164*/ 	.word	0x0000c1b0


	//   ....[26]....
        /*0168*/ 	.word	0x0000c2b0


	//   ....[27]....
        /*016c*/ 	.word	0x0000c2d0


	//   ....[28]....
        /*0170*/ 	.word	0x0000d0a0


	//   ....[29]....
        /*0174*/ 	.word	0x0000dc70


	//   ....[30]....
        /*0178*/ 	.word	0x00010bf0


	//   ....[31]....
        /*017c*/ 	.word	0x00010dc0


	//   ....[32]....
        /*0180*/ 	.word	0x00011410


	//   ....[33]....
        /*0184*/ 	.word	0x000117f0


	//----- nvinfo : EIATTR_REG_RECONFIG
	.align		4
.L_445:
        /*0188*/ 	.byte	0x01, 0x54
	.zero		2


	//----- nvinfo : EIATTR_SYSCALL_OFFSETS
	.align		4
        /*018c*/ 	.byte	0x04, 0x46
        /*018e*/ 	.short	(.L_447 - .L_446)


	//   ....[0]....
.L_446:
        /*0190*/ 	.word	0x000018a0


	//   ....[1]....
        /*0194*/ 	.word	0x0000e740


	//   ....[2]....
        /*0198*/ 	.word	0x0000e880


	//   ....[3]....
        /*019c*/ 	.word	0x0000e970


	//----- nvinfo : EIATTR_MBARRIER_INSTR_OFFSETS
	.align		4
.L_447:
        /*01a0*/ 	.byte	0x04, 0x39
        /*01a2*/ 	.short	(.L_449 - .L_448)


	//   ....[0]....
.L_448:
        /*01a4*/ 	.word	0x00000290
        /*01a8*/ 	.word	0x000000ff
        /*01ac*/ 	.word	0x0002a800
        /*01b0*/ 	.short	0x0100
        /*01b2*/ 	.byte	0x06
	.zero		1


	//   ....[1]....
        /*01b4*/ 	.word	0x000002a0
        /*01b8*/ 	.word	0x000000ff
        /*01bc*/ 	.word	0x0002a820
        /*01c0*/ 	.short	0x0100
        /*01c2*/ 	.byte	0x06
	.zero		1


	//   ....[2]....
        /*01c4*/ 	.word	0x00000390
        /*01c8*/ 	.word	0x000000ff
        /*01cc*/ 	.word	0x0002a830
        /*01d0*/ 	.short	0x0100
        /*01d2*/ 	.byte	0x08
	.zero		1


	//   ....[3]....
        /*01d4*/ 	.word	0x000003a0
        /*01d8*/ 	.word	0x000000ff
        /*01dc*/ 	.word	0x0002a840
        /*01e0*/ 	.short	0x0100
        /*01e2*/ 	.byte	0x08
	.zero		1


	//   ....[4]....
        /*01e4*/ 	.word	0x000003b0
        /*01e8*/ 	.word	0x000000ff
        /*01ec*/ 	.word	0x0002a838
        /*01f0*/ 	.short	0x0100
        /*01f2*/ 	.byte	0x08
	.zero		1


	//   ....[5]....
        /*01f4*/ 	.word	0x000003c0
        /*01f8*/ 	.word	0x000000ff
        /*01fc*/ 	.word	0x0002a848
        /*0200*/ 	.short	0x0100
        /*0202*/ 	.byte	0x08
	.zero		1


	//   ....[6]....
        /*0204*/ 	.word	0x000004f0
        /*0208*/ 	.word	0x000000ff
        /*020c*/ 	.word	0x0002a850
        /*0210*/ 	.short	0x0100
        /*0212*/ 	.byte	0x08
	.zero		1


	//   ....[7]....
        /*0214*/ 	.word	0x00000500
        /*0218*/ 	.word	0x000000ff
        /*021c*/ 	.word	0x0002a860
        /*0220*/ 	.short	0x0100
        /*0222*/ 	.byte	0x08
	.zero		1


	//   ....[8]....
        /*0224*/ 	.word	0x00000510
        /*0228*/ 	.word	0x000000ff
        /*022c*/ 	.word	0x0002a858
        /*0230*/ 	.short	0x0100
        /*0232*/ 	.byte	0x08
	.zero		1


	//   ....[9]....
        /*0234*/ 	.word	0x00000520
        /*0238*/ 	.word	0x000000ff
        /*023c*/ 	.word	0x0002a868
        /*0240*/ 	.short	0x0100
        /*0242*/ 	.byte	0x08
	.zero		1


	//   ....[10]....
        /*0244*/ 	.word	0x00000610
        /*0248*/ 	.word	0x000000ff
        /*024c*/ 	.word	0x0002a870
        /*0250*/ 	.short	0x0100
        /*0252*/ 	.byte	0x06
	.zero		1


	//   ....[11]....
        /*0254*/ 	.word	0x00000620
        /*0258*/ 	.word	0x000000ff
        /*025c*/ 	.word	0x0002a880
        /*0260*/ 	.short	0x0100
        /*0262*/ 	.byte	0x06
	.zero		1


	//   ....[12]....
        /*0264*/ 	.word	0x00000630
        /*0268*/ 	.word	0x000000ff
        /*026c*/ 	.word	0x0002a878
        /*0270*/ 	.short	0x0100
        /*0272*/ 	.byte	0x06
	.zero		1


	//   ....[13]....
        /*0274*/ 	.word	0x00000640
        /*0278*/ 	.word	0x000000ff
        /*027c*/ 	.word	0x0002a888
        /*0280*/ 	.short	0x0100
        /*0282*/ 	.byte	0x06
	.zero		1


	//   ....[14]....
        /*0284*/ 	.word	0x00000770
        /*0288*/ 	.word	0x000000ff
        /*028c*/ 	.word	0x0002a890
        /*0290*/ 	.short	0x0100
        /*0292*/ 	.byte	0x08
	.zero		1


	//   ....[15]....
        /*0294*/ 	.word	0x00000780
        /*0298*/ 	.word	0x000000ff
        /*029c*/ 	.word	0x0002a8a0
        /*02a0*/ 	.short	0x0100
        /*02a2*/ 	.byte	0x08
	.zero		1


	//   ....[16]....
        /*02a4*/ 	.word	0x00000790
        /*02a8*/ 	.word	0x000000ff
        /*02ac*/ 	.word	0x0002a898
        /*02b0*/ 	.short	0x0100
        /*02b2*/ 	.byte	0x08
	.zero		1


	//   ....[17]....
        /*02b4*/ 	.word	0x000007a0
        /*02b8*/ 	.word	0x000000ff
        /*02bc*/ 	.word	0x0002a8a8
        /*02c0*/ 	.short	0x0100
        /*02c2*/ 	.byte	0x08
	.zero		1


	//   ....[18]....
        /*02c4*/ 	.word	0x000008d0
        /*02c8*/ 	.word	0x000000ff
        /*02cc*/ 	.word	0x0002a8b0
        /*02d0*/ 	.short	0x0100
        /*02d2*/ 	.byte	0x08
	.zero		1


	//   ....[19]....
        /*02d4*/ 	.word	0x000008e0
        /*02d8*/ 	.word	0x000000ff
        /*02dc*/ 	.word	0x0002a8c0
        /*02e0*/ 	.short	0x0100
        /*02e2*/ 	.byte	0x08
	.zero		1


	//   ....[20]....
        /*02e4*/ 	.word	0x000008f0
        /*02e8*/ 	.word	0x000000ff
        /*02ec*/ 	.word	0x0002a8b8
        /*02f0*/ 	.short	0x0100
        /*02f2*/ 	.byte	0x08
	.zero		1


	//   ....[21]....
        /*02f4*/ 	.word	0x00000900
        /*02f8*/ 	.word	0x000000ff
        /*02fc*/ 	.word	0x0002a8c8
        /*0300*/ 	.short	0x0100
        /*0302*/ 	.byte	0x08
	.zero		1


	//   ....[22]....
        /*0304*/ 	.word	0x00001910
        /*0308*/ 	.word	0x000000ff
        /*030c*/ 	.word	0x0002a800
        /*0310*/ 	.short	0x010a
        /*0312*/ 	.byte	0x25
	.zero		1


	//   ....[23]....
        /*0314*/ 	.word	0x000019a0
        /*0318*/ 	.word	0x00000003
        /*031c*/ 	.word	0x0002a830
        /*0320*/ 	.short	0x010a
        /*0322*/ 	.byte	0x3f
	.zero		1


	//   ....[24]....
        /*0324*/ 	.word	0x00001a20
        /*0328*/ 	.word	0x00000003
        /*032c*/ 	.word	0x0002a830
        /*0330*/ 	.short	0x010a
        /*0332*/ 	.byte	0x3f
	.zero		1


	//   ....[25]....
        /*0334*/ 	.word	0x000021b0
        /*0338*/ 	.word	0x00000002
        /*033c*/ 	.word	0x00000000
        /*0340*/ 	.short	0x0101
        /*0342*/ 	.byte	0x3f
	.zero		1


	//   ....[26]....
        /*0344*/ 	.word	0x000044c0
        /*0348*/ 	.word	0x000000ff
        /*034c*/ 	.word	0x0002a830
        /*0350*/ 	.short	0x010a
        /*0352*/ 	.byte	0x26
	.zero		1


	//   ....[27]....
        /*0354*/ 	.word	0x00004500
        /*0358*/ 	.word	0x000000ff
        /*035c*/ 	.word	0x0002a830
        /*0360*/ 	.short	0x010a
        /*0362*/ 	.byte	0x26
	.zero		1


	//   ....[28]....
        /*0364*/ 	.word	0x00004da0
        /*0368*/ 	.word	0x000000ff
        /*036c*/ 	.word	0x0002a850
        /*0370*/ 	.short	0x010a
        /*0372*/ 	.byte	0x06
	.zero		1


	//   ....[29]....
        /*0374*/ 	.word	0x00004de0
        /*0378*/ 	.word	0x000000ff
        /*037c*/ 	.word	0x0002a850
        /*0380*/ 	.short	0x010a
        /*0382*/ 	.byte	0x06
	.zero		1


	//   ....[30]....
        /*0384*/ 	.word	0x00005100
        /*0388*/ 	.word	0x00000000
        /*038c*/ 	.word	0x00000000
        /*0390*/ 	.short	0x0101
        /*0392*/ 	.byte	0x3f
	.zero		1


	//   ....[31]....
        /*0394*/ 	.word	0x00006cd0
        /*0398*/ 	.word	0x0000005b
        /*039c*/ 	.word	0x00000000
        /*03a0*/ 	.short	0x0101
        /*03a2*/ 	.byte	0x3f
	.zero		1


	//   ....[32]....
        /*03a4*/ 	.word	0x000073c0
        /*03a8*/ 	.word	0x000000ff
        /*03ac*/ 	.word	0x0002a830
        /*03b0*/ 	.short	0x010a
        /*03b2*/ 	.byte	0x06
	.zero		1


	//   ....[33]....
        /*03b4*/ 	.word	0x00007400
        /*03b8*/ 	.word	0x000000ff
        /*03bc*/ 	.word	0x0002a830
        /*03c0*/ 	.short	0x010a
        /*03c2*/ 	.byte	0x06
	.zero		1


	//   ....[34]....
        /*03c4*/ 	.word	0x00007ca0
        /*03c8*/ 	.word	0x000000ff
        /*03cc*/ 	.word	0x0002a850
        /*03d0*/ 	.short	0x010a
        /*03d2*/ 	.byte	0x0b
	.zero		1


	//   ....[35]....
        /*03d4*/ 	.word	0x00007ce0
        /*03d8*/ 	.word	0x000000ff
        /*03dc*/ 	.word	0x0002a850
        /*03e0*/ 	.short	0x010a
        /*03e2*/ 	.byte	0x0b
	.zero		1


	//   ....[36]....
        /*03e4*/ 	.word	0x00008b60
        /*03e8*/ 	.word	0x0000005a
        /*03ec*/ 	.word	0x00000000
        /*03f0*/ 	.short	0x0101
        /*03f2*/ 	.byte	0x3f
	.zero		1


	//   ....[37]....
        /*03f4*/ 	.word	0x00008c20
        /*03f8*/ 	.word	0x0000005a
        /*03fc*/ 	.word	0x00000000
        /*0400*/ 	.short	0x0101
        /*0402*/ 	.byte	0x3f
	.zero		1


	//   ....[38]....
        /*0404*/ 	.word	0x00009050
        /*0408*/ 	.word	0x000000ff
        /*040c*/ 	.word	0x0002a830
        /*0410*/ 	.short	0x010a
        /*0412*/ 	.byte	0x06
	.zero		1


	//   ....[39]....
        /*0414*/ 	.word	0x00009090
        /*0418*/ 	.word	0x000000ff
        /*041c*/ 	.word	0x0002a830
        /*0420*/ 	.short	0x010a
        /*0422*/ 	.byte	0x06
	.zero		1


	//   ....[40]....
        /*0424*/ 	.word	0x00009930
        /*0428*/ 	.word	0x000000ff
        /*042c*/ 	.word	0x0002a850
        /*0430*/ 	.short	0x010a
        /*0432*/ 	.byte	0x0a
	.zero		1


	//   ....[41]....
        /*0434*/ 	.word	0x00009970
        /*0438*/ 	.word	0x000000ff
        /*043c*/ 	.word	0x0002a850
        /*0440*/ 	.short	0x010a
        /*0442*/ 	.byte	0x0a
	.zero		1


	//   ....[42]....
        /*0444*/ 	.word	0x00009ca0
        /*0448*/ 	.word	0x00000000
        /*044c*/ 	.word	0x00000000
        /*0450*/ 	.short	0x0101
        /*0452*/ 	.byte	0x3f
	.zero		1


	//   ....[43]....
        /*0454*/ 	.word	0x0000b8f0
        /*0458*/ 	.word	0x0000005b
        /*045c*/ 	.word	0x00000000
        /*0460*/ 	.short	0x0101
        /*0462*/ 	.byte	0x3f
	.zero		1


	//   ....[44]....
        /*0464*/ 	.word	0x0000c0f0
        /*0468*/ 	.word	0x000000ff
        /*046c*/ 	.word	0x0002a850
        /*0470*/ 	.short	0x010a
        /*0472*/ 	.byte	0x05
	.zero		1


	//   ....[45]....
        /*0474*/ 	.word	0x0000c130
        /*0478*/ 	.word	0x000000ff
        /*047c*/ 	.word	0x0002a850
        /*0480*/ 	.short	0x010a
        /*0482*/ 	.byte	0x05
	.zero		1


	//   ....[46]....
        /*0484*/ 	.word	0x0000c5f0
        /*0488*/ 	.word	0x00000008
        /*048c*/ 	.word	0x00000000
        /*0490*/ 	.short	0x0101
        /*0492*/ 	.byte	0x3f
	.zero		1


	//   ....[47]....
        /*0494*/ 	.word	0x0000d370
        /*0498*/ 	.word	0x000000ff
        /*049c*/ 	.word	0x00000000
        /*04a0*/ 	.short	0x0101
        /*04a2*/ 	.byte	0x05
	.zero		1


	//   ....[48]....
        /*04a4*/ 	.word	0x0000edf0
        /*04a8*/ 	.word	0x00000008
        /*04ac*/ 	.word	0x0002a840
        /*04b0*/ 	.short	0x010a
        /*04b2*/ 	.byte	0x3f
	.zero		1


	//   ....[49]....
        /*04b4*/ 	.word	0x0000f280
        /*04b8*/ 	.word	0x000000ff
        /*04bc*/ 	.word	0x0002a820
        /*04c0*/ 	.short	0x010a
        /*04c2*/ 	.byte	0x26
	.zero		1


	//   ....[50]....
        /*04c4*/ 	.word	0x0000f560
        /*04c8*/ 	.word	0x00000003
        /*04cc*/ 	.word	0x0002a840
        /*04d0*/ 	.short	0x010a
        /*04d2*/ 	.byte	0x3f
	.zero		1


	//   ....[51]....
        /*04d4*/ 	.word	0x0000f7d0
        /*04d8*/ 	.word	0x00000002
        /*04dc*/ 	.word	0x00000060
        /*04e0*/ 	.short	0x010a
        /*04e2*/ 	.byte	0x3f
	.zero		1


	//   ....[52]....
        /*04e4*/ 	.word	0x0000fca0
        /*04e8*/ 	.word	0x00000003
        /*04ec*/ 	.word	0x0002a840
        /*04f0*/ 	.short	0x010a
        /*04f2*/ 	.byte	0x3f
	.zero		1


	//   ....[53]....
        /*04f4*/ 	.word	0x0000ff10
        /*04f8*/ 	.word	0x00000002
        /*04fc*/ 	.word	0x00000060
        /*0500*/ 	.short	0x010a
        /*0502*/ 	.byte	0x3f
	.zero		1


	//   ....[54]....
        /*0504*/ 	.word	0x00010300
        /*0508*/ 	.word	0x00000002
        /*050c*/ 	.word	0x0002a840
        /*0510*/ 	.short	0x010a
        /*0512*/ 	.byte	0x3f
	.zero		1


	//   ....[55]....
        /*0514*/ 	.word	0x000105a0
        /*0518*/ 	.word	0x00000002
        /*051c*/ 	.word	0x00000060
        /*0520*/ 	.short	0x010a
        /*0522*/ 	.byte	0x3f
	.zero		1


	//   ....[56]....
        /*0524*/ 	.word	0x00010960
        /*0528*/ 	.word	0x00000003
        /*052c*/ 	.word	0x0002a860
        /*0530*/ 	.short	0x010a
        /*0532*/ 	.byte	0x3f
	.zero		1


	//   ....[57]....
        /*0534*/ 	.word	0x00010d70
        /*0538*/ 	.word	0x00000007
        /*053c*/ 	.word	0x0002a820
        /*0540*/ 	.short	0x010a
        /*0542*/ 	.byte	0x3f
	.zero		1


	//   ....[58]....
        /*0544*/ 	.word	0x00010ee0
        /*0548*/ 	.word	0x00000005
        /*054c*/ 	.word	0x00000000
        /*0550*/ 	.short	0x010a
        /*0552*/ 	.byte	0x3f
	.zero		1


	//   ....[59]....
        /*0554*/ 	.word	0x00010f50
        /*0558*/ 	.word	0x00000003
        /*055c*/ 	.word	0x00000000
        /*0560*/ 	.short	0x010a
        /*0562*/ 	.byte	0x3f
	.zero		1


	//   ....[60]....
        /*0564*/ 	.word	0x00010fb0
        /*0568*/ 	.word	0x00000005
        /*056c*/ 	.word	0x00000000
        /*0570*/ 	.short	0x010a
        /*0572*/ 	.byte	0x3f
	.zero		1


	//   ....[61]....
        /*0574*/ 	.word	0x00010fe0
        /*0578*/ 	.word	0x00000003
        /*057c*/ 	.word	0x00000000
        /*0580*/ 	.short	0x010a
        /*0582*/ 	.byte	0x3f
	.zero		1


	//   ....[62]....
        /*0584*/ 	.word	0x00011050
        /*0588*/ 	.word	0x00000003
        /*058c*/ 	.word	0x0002a800
        /*0590*/ 	.short	0x010a
        /*0592*/ 	.byte	0x3f
	.zero		1


	//   ....[63]....
        /*0594*/ 	.word	0x000110a0
        /*0598*/ 	.word	0x00000003
        /*059c*/ 	.word	0x0002a830
        /*05a0*/ 	.short	0x010a
        /*05a2*/ 	.byte	0x3f
	.zero		1


	//   ....[64]....
        /*05a4*/ 	.word	0x00011100
        /*05a8*/ 	.word	0x00000059
        /*05ac*/ 	.word	0x0002a830
        /*05b0*/ 	.short	0x010a
        /*05b2*/ 	.byte	0x3f
	.zero		1


	//   ....[65]....
        /*05b4*/ 	.word	0x00011160
        /*05b8*/ 	.word	0x000000af
        /*05bc*/ 	.word	0x0002a850
        /*05c0*/ 	.short	0x010a
        /*05c2*/ 	.byte	0x3f
	.zero		1


	//   ....[66]....
        /*05c4*/ 	.word	0x000111c0
        /*05c8*/ 	.word	0x0000000c
        /*05cc*/ 	.word	0x0002a830
        /*05d0*/ 	.short	0x010a
        /*05d2*/ 	.byte	0x3f
	.zero		1


	//   ....[67]....
        /*05d4*/ 	.word	0x00011220
        /*05d8*/ 	.word	0x00000003
        /*05dc*/ 	.word	0x0002a850
        /*05e0*/ 	.short	0x010a
        /*05e2*/ 	.byte	0x3f
	.zero		1


	//   ....[68]....
        /*05e4*/ 	.word	0x00011280
        /*05e8*/ 	.word	0x0000000c
        /*05ec*/ 	.word	0x0002a830
        /*05f0*/ 	.short	0x010a
        /*05f2*/ 	.byte	0x3f
	.zero		1


	//   ....[69]....
        /*05f4*/ 	.word	0x000112e0
        /*05f8*/ 	.word	0x00000003
        /*05fc*/ 	.word	0x0002a850
        /*0600*/ 	.short	0x010a
        /*0602*/ 	.byte	0x3f
	.zero		1


	//   ....[70]....
        /*0604*/ 	.word	0x00011340
        /*0608*/ 	.word	0x00000005
        /*060c*/ 	.word	0x0002a850
        /*0610*/ 	.short	0x010a
        /*0612*/ 	.byte	0x3f
	.zero		1


	//   ....[71]....
        /*0614*/ 	.word	0x000114c0
        /*0618*/ 	.word	0x00000008
        /*061c*/ 	.word	0x0002a840
        /*0620*/ 	.short	0x010a
        /*0622*/ 	.byte	0x3f
	.zero		1


	//   ....[72]....
        /*0624*/ 	.word	0x00011520
        /*0628*/ 	.word	0x00000008
        /*062c*/ 	.word	0x0002a820
        /*0630*/ 	.short	0x010a
        /*0632*/ 	.byte	0x3f
	.zero		1


	//   ....[73]....
        /*0634*/ 	.word	0x00011570
        /*0638*/ 	.word	0x00000003
        /*063c*/ 	.word	0x0002a840
        /*0640*/ 	.short	0x010a
        /*0642*/ 	.byte	0x3f
	.zero		1


	//   ....[74]....
        /*0644*/ 	.word	0x000115c0
        /*0648*/ 	.word	0x00000002
        /*064c*/ 	.word	0x00000060
        /*0650*/ 	.short	0x010a
        /*0652*/ 	.byte	0x3f
	.zero		1


	//   ....[75]....
        /*0654*/ 	.word	0x00011610
        /*0658*/ 	.word	0x00000003
        /*065c*/ 	.word	0x0002a840
        /*0660*/ 	.short	0x010a
        /*0662*/ 	.byte	0x3f
	.zero		1


	//   ....[76]....
        /*0664*/ 	.word	0x00011660
        /*0668*/ 	.word	0x00000002
        /*066c*/ 	.word	0x00000060
        /*0670*/ 	.short	0x010a
        /*0672*/ 	.byte	0x3f
	.zero		1


	//   ....[77]....
        /*0674*/ 	.word	0x000116b0
        /*0678*/ 	.word	0x00000002
        /*067c*/ 	.word	0x0002a840
        /*0680*/ 	.short	0x010a
        /*0682*/ 	.byte	0x3f
	.zero		1


	//   ....[78]....
        /*0684*/ 	.word	0x00011700
        /*0688*/ 	.word	0x00000002
        /*068c*/ 	.word	0x00000060
        /*0690*/ 	.short	0x010a
        /*0692*/ 	.byte	0x3f
	.zero		1


	//   ....[79]....
        /*0694*/ 	.word	0x00011750
        /*0698*/ 	.word	0x00000003
        /*069c*/ 	.word	0x0002a860
        /*06a0*/ 	.short	0x010a
        /*06a2*/ 	.byte	0x3f
	.zero		1


	//   ....[80]....
        /*06a4*/ 	.word	0x00011830
        /*06a8*/ 	.word	0x00000007
        /*06ac*/ 	.word	0x0002a820
        /*06b0*/ 	.short	0x010a
        /*06b2*/ 	.byte	0x3f
	.zero		1


	//   ....[81]....
        /*06b4*/ 	.word	0x00011880
        /*06b8*/ 	.word	0x00000005
        /*06bc*/ 	.word	0x00000000
        /*06c0*/ 	.short	0x010a
        /*06c2*/ 	.byte	0x3f
	.zero		1


	//   ....[82]....
        /*06c4*/ 	.word	0x000118d0
        /*06c8*/ 	.word	0x00000003
        /*06cc*/ 	.word	0x00000000
        /*06d0*/ 	.short	0x010a
        /*06d2*/ 	.byte	0x3f
	.zero		1


	//   ....[83]....
        /*06d4*/ 	.word	0x00011920
        /*06d8*/ 	.word	0x00000005
        /*06dc*/ 	.word	0x00000000
        /*06e0*/ 	.short	0x010a
        /*06e2*/ 	.byte	0x3f
	.zero		1


	//----- nvinfo : EIATTR_NUM_MBARRIERS
	.align		4
.L_449:
        /*06e4*/ 	.byte	0x03, 0x38
        /*06e6*/ 	.short	0x0016


	//----- nvinfo : EIATTR_EXIT_INSTR_OFFSETS
	.align		4
        /*06e8*/ 	.byte	0x04, 0x1c
        /*06ea*/ 	.short	(.L_451 - .L_450)


	//   ....[0]....
.L_450:
        /*06ec*/ 	.word	0x00000a40


	//   ....[1]....
        /*06f0*/ 	.word	0x0000dc30


	//   ....[2]....
        /*06f4*/ 	.word	0x0000dc90


	//   ....[3]....
        /*06f8*/ 	.word	0x00010de0


	//   ....[4]....
        /*06fc*/ 	.word	0x00011030


	//----- nvinfo : EIATTR_MAX_THREADS
	.align		4
.L_451:
        /*0700*/ 	.byte	0x04, 0x05
        /*0702*/ 	.short	(.L_453 - .L_452)
.L_452:
        /*0704*/ 	.word	0x00000180
        /*0708*/ 	.word	0x00000001
        /*070c*/ 	.word	0x00000001


	//----- nvinfo : EIATTR_CRS_STACK_SIZE
	.align		4
.L_453:
        /*0710*/ 	.byte	0x04, 0x1e
        /*0712*/ 	.short	(.L_455 - .L_454)
.L_454:
        /*0714*/ 	.word	0x00000000


	//----- nvinfo : EIATTR_CBANK_PARAM_SIZE
	.align		4
.L_455:
        /*0718*/ 	.byte	0x03, 0x19
        /*071a*/ 	.short	0x0bf0


	//----- nvinfo : EIATTR_PARAM_CBANK
	.align		4
        /*071c*/ 	.byte	0x04, 0x0a
        /*071e*/ 	.short	(.L_457 - .L_456)
	.align		4
.L_456:
        /*0720*/ 	.word	index@(.nv.constant0._ZN7cutlass13device_kernelIN5flash11enable_sm90INS1_16FlashAttnFwdSm90INS1_25CollectiveMainloopFwdSm90ILi2EN4cute5tupleIJNS5_1CILi1EEES8_S8_EEENS6_IJNS7_ILi128EEENS7_ILi96EEENS7_ILi192EEEEEELi128ENS_6half_tEfNS_4arch4Sm90ELb0ELb1ELb0ELb0ELb0ELb0ELb0ELb1ELb1ELb0ELb0ELb0EEENS1_21CollectiveEpilogueFwdINS6_IJSA_SA_SB_EEES9_SE_SG_Li256ELb0ELb0ELb0ELb0EEENS1_30DynamicPersistentTileSchedulerILi256ELi32ELb0ELb0ELb1EEEEEEEEEvNT_6ParamsE)
        /*0724*/ 	.short	0x0210
        /*0726*/ 	.short	0x0bf0


	//----- nvinfo : EIATTR_SW_WAR
	.align		4
.L_457:
        /*0728*/ 	.byte	0x04, 0x36
        /*072a*/ 	.short	(.L_459 - .L_458)
.L_458:
        /*072c*/ 	.word	0x00000008
.L_459:


//--------------------- .nv.info._ZN7cutlass13device_kernelIN5flash11enable_sm90INS1_16FlashAttnFwdSm90INS1_25CollectiveMainloopFwdSm90ILi2EN4cute5tupleIJNS5_1CILi1EEES8_S8_EEENS6_IJNS7_ILi128EEENS7_ILi96EEENS7_ILi192EEEEEELi128ENS_6half_tEfNS_4arch4Sm90ELb0ELb1ELb0ELb1ELb0ELb0ELb0ELb1ELb1ELb0ELb0ELb0EEENS1_21CollectiveEpilogueFwdINS6_IJSA_SA_SB_EEES9_SE_SG_Li256ELb1ELb0ELb0ELb0EEENS1_36VarlenDynamicPersistentTileSchedulerILi128ELi96ELi256ELi32ELb0ELb0ELb1ELb1ELb0ELb1EEEEEEEEEvNT_6ParamsE --------------------------
	.section	.nv.info._ZN7cutlass13device_kernelIN5flash11enable_sm90INS1_16FlashAttnFwdSm90INS1_25CollectiveMainloopFwdSm90ILi2EN4cute5tupleIJNS5_1CILi1EEES8_S8_EEENS6_IJNS7_ILi128EEENS7_ILi96EEENS7_ILi192EEEEEELi128ENS_6half_tEfNS_4arch4Sm90ELb0ELb1ELb0ELb1ELb0ELb0ELb0ELb1ELb1ELb0ELb0ELb0EEENS1_21CollectiveEpilogueFwdINS6_IJSA_SA_SB_EEES9_SE_SG_Li256ELb1ELb0ELb0ELb0EEENS1_36VarlenDynamicPersistentTileSchedulerILi128ELi96ELi256ELi32ELb0ELb0ELb1ELb1ELb0ELb1EEEEEEEEEvNT_6ParamsE,"",@"SHT_CUDA_INFO"
	.sectionflags	@""
	.align	4


	//----- nvinfo : EIATTR_CUDA_API_VERSION
	.align		4
        /*0000*/ 	.byte	0x04, 0x37
        /*0002*/ 	.short	(.L_461 - .L_460)
.L_460:
        /*0004*/ 	.word	0x00000082


	//----- nvinfo : EIATTR_KPARAM_INFO
	.align		4
.L_461:
        /*0008*/ 	.byte	0x04, 0x17
        /*000a*/ 	.short	(.L_463 - .L_462)
.L_462:
        /*000c*/ 	.word	0x00000000
        /*0010*/ 	.short	0x0000
        /*0012*/ 	.short	0x0070
        /*0014*/ 	.byte	0x00, 0xf0, 0x01, 0x28


	//----- nvinfo : EIATTR_SPARSE_MMA_MASK
	.align		4
.L_463:
        /*0018*/ 	.byte	0x03, 0x50
        /*001a*/ 	.short	0x0000


	//----- nvinfo : EIATTR_MAXREG_COUNT
	.align		4
        /*001c*/ 	.byte	0x03, 0x1b
        /*001e*/ 	.short	0x00a8


	//----- nvinfo : EIATTR_NUM_BARRIERS
	.align		4
        /*0020*/ 	.byte	0x02, 0x4c
        /*0022*/ 	.byte	0x09
	.zero		1


	//----- nvinfo : EIATTR_EXTERNS
	.align		4
        /*0024*/ 	.byte	0x04, 0x0f
        /*0026*/ 	.short	(.L_465 - .L_464)


	//   ....[0]....
	.align		4
.L_464:
        /*0028*/ 	.word	index@(__assertfail)


	//----- nvinfo : EIATTR_ANNOTATIONS
	.align		4
.L_465:
        /*002c*/ 	.byte	0x04, 0x55
        /*002e*/ 	.short	(.L_467 - .L_466)


	//   ....[0]....
.L_466:
        /* <DEDUP_REMOVED lines=34> */


	//----- nvinfo : EIATTR_MERCURY_ISA_VERSION
	.align		4
.L_467:
        /*0240*/ 	.byte	0x03, 0x5f
        /*0242*/ 	.short	0x0101


	//----- nvinfo : EIATTR_UNUSED_LOAD_BYTE_OFFSET
	.align		4
        /*0244*/ 	.byte	0x04, 0x44
        /*0246*/ 	.short	(.L_469 - .L_468)


	//   ....[0]....
.L_468:
        /*0248*/ 	.word	0x00000a20
        /*024c*/ 	.word	0x0000fff0


	//   ....[1]....
        /*0250*/ 	.word	0x0000c930
        /*0254*/ 	.word	0x0000fff0


	//----- nvinfo : EIATTR_INT_WARP_WIDE_INSTR_OFFSETS
	.align		4
.L_469:
        /*0258*/ 	.byte	0x04, 0x31
        /*025a*/ 	.short	(.L_471 - .L_470)


	//   ....[0]....
.L_470:
        /*025c*/ 	.word	0x00000150


	//   ....[1]....
        /*0260*/ 	.word	0x00000190


	//   ....[2]....
        /*0264*/ 	.word	0x00000250


	//   ....[3]....
        /*0268*/ 	.word	0x0000fb30


	//   ....[4]....
        /*026c*/ 	.word	0x0000fbc0


	//   ....[5]....
        /*0270*/ 	.word	0x000100c0


	//   ....[6]....
        /*0274*/ 	.word	0x00010140


	//   ....[7]....
        /*0278*/ 	.word	0x00010250


	//   ....[8]....
        /*027c*/ 	.word	0x00010340


	//   ....[9]....
        /*0280*/ 	.word	0x00012660


	//   ....[10]....
        /*0284*/ 	.word	0x000126f0


	//----- nvinfo : EIATTR_COOP_GROUP_MASK_REGIDS
	.align		4
.L_471:
        /*0288*/ 	.byte	0x04, 0x29
        /*028a*/ 	.short	(.L_473 - .L_472)


	//   ....[0]....
.L_472:
        /*028c*/ 	.word	0xffffffff


	//   ....[1]....
        /*0290*/ 	.word	0xffffffff


	//   ....[2]....
        /*0294*/ 	.word	0xffffffff


	//   ....[3]....
        /*0298*/ 	.word	0xffffffff


	//   ....[4]....
        /*029c*/ 	.word	0xffffffff


	//   ....[5]....
        /*02a0*/ 	.word	0xffffffff


	//   ....[6]....
        /*02a4*/ 	.word	0xffffffff


	//   ....[7]....
        /*02a8*/ 	.word	0xffffffff


	//   ....[8]....
        /*02ac*/ 	.word	0xffffffff


	//   ....[9]....
        /*02b0*/ 	.word	0xffffffff


	//   ....[10]....
        /*02b4*/ 	.word	0xffffffff


	//   ....[11]....
        /*02b8*/ 	.word	0xffffffff


	//   ....[12]....
        /*02bc*/ 	.word	0xffffffff


	//   ....[13]....
        /*02c0*/ 	.word	0xffffffff


	//   ....[14]....
        /*02c4*/ 	.word	0xffffffff


	//   ....[15]....
        /*02c8*/ 	.word	0xffffffff


	//   ....[16]....
        /*02cc*/ 	.word	0xffffffff


	//   ....[17]....
        /*02d0*/ 	.word	0xffffffff


	//   ....[18]....
        /*02d4*/ 	.word	0xffffffff


	//   ....[19]....
        /*02d8*/ 	.word	0xffffffff


	//   ....[20]....
        /*02dc*/ 	.word	0xffffffff


	//   ....[21]....
        /*02e0*/ 	.word	0xffffffff


	//   ....[22]....
        /*02e4*/ 	.word	0xffffffff


	//   ....[23]....
        /*02e8*/ 	.word	0xffffffff


	//   ....[24]....
        /*02ec*/ 	.word	0xffffffff


	//   ....[25]....
        /*02f0*/ 	.word	0xffffffff


	//   ....[26]....
        /*02f4*/ 	.word	0xffffffff


	//   ....[27]....
        /*02f8*/ 	.word	0xffffffff


	//   ....[28]....
        /*02fc*/ 	.word	0xffffffff


	//   ....[29]....
        /*0300*/ 	.word	0xffffffff


	//   ....[30]....
        /*0304*/ 	.word	0xffffffff


	//   ....[31]....
        /*0308*/ 	.word	0xffffffff


	//   ....[32]....
        /*030c*/ 	.word	0xffffffff


	//   ....[33]....
        /*0310*/ 	.word	0xffffffff


	//   ....[34]....
        /*0314*/ 	.word	0xffffffff


	//   ....[35]....
        /*0318*/ 	.word	0xffffffff


	//   ....[36]....
        /*031c*/ 	.word	0xffffffff


	//   ....[37]....
        /*0320*/ 	.word	0xffffffff


	//   ....[38]....
        /*0324*/ 	.word	0xffffffff


	//   ....[39]....
        /*0328*/ 	.word	0xffffffff


	//   ....[40]....
        /*032c*/ 	.word	0xffffffff


	//   ....[41]....
        /*0330*/ 	.word	0xffffffff


	//   ....[42]....
        /*0334*/ 	.word	0xffffffff


	//   ....[43]....
        /*0338*/ 	.word	0xffffffff


	//   ....[44]....
        /*033c*/ 	.word	0xffffffff


	//   ....[45]....
        /*0340*/ 	.word	0xffffffff


	//   ....[46]....
        /*0344*/ 	.word	0xffffffff


	//   ....[47]....
        /*0348*/ 	.word	0xffffffff


	//   ....[48]....
        /*034c*/ 	.word	0xffffffff


	//   ....[49]....
        /*0350*/ 	.word	0xffffffff


	//   ....[50]....
        /*0354*/ 	.word	0xffffffff


	//   ....[51]....
        /*0358*/ 	.word	0xffffffff


	//   ....[52]....
        /*035c*/ 	.word	0xffffffff


	//   ....[53]....
        /*0360*/ 	.word	0xffffffff


	//   ....[54]....
        /*0364*/ 	.word	0xffffffff


	//   ....[55]....
        /*0368*/ 	.word	0xffffffff


	//   ....[56]....
        /*036c*/ 	.word	0xffffffff


	//   ....[57]....
        /*0370*/ 	.word	0xffffffff


	//   ....[58]....
        /*0374*/ 	.word	0xffffffff


	//   ....[59]....
        /*0378*/ 	.word	0xffffffff


	//   ....[60]....
        /*037c*/ 	.word	0xffffffff


	//   ....[61]....
        /*0380*/ 	.word	0xffffffff


	//   ....[62]....
        /*0384*/ 	.word	0x0500000f


	//   ....[63]....
        /*0388*/ 	.word	0x0500000f


	//   ....[64]....
        /*038c*/ 	.word	0x0500000f


	//   ....[65]....
        /*0390*/ 	.word	0x0500000f


	//   ....[66]....
        /*0394*/ 	.word	0x0500000f


	//   ....[67]....
        /*0398*/ 	.word	0x0500000f


	//   ....[68]....
        /*039c*/ 	.word	0x0500000f


	//   ....[69]....
        /*03a0*/ 	.word	0x0500000f


	//   ....[70]....
        /*03a4*/ 	.word	0x0500000f


	//   ....[71]....
        /*03a8*/ 	.word	0x0500000f


	//   ....[72]....
        /*03ac*/ 	.word	0x0500000f


	//   ....[73]....
        /*03b0*/ 	.word	0x0500000f


	//   ....[74]....
        /*03b4*/ 	.word	0x0500000f


	//   ....[75]....
        /*03b8*/ 	.word	0x0500000f


	//   ....[76]....
        /*03bc*/ 	.word	0x0500000f


	//   ....[77]....
        /*03c0*/ 	.word	0x0500000f


	//   ....[78]....
        /*03c4*/ 	.word	0x0500000f


	//   ....[79]....
        /*03c8*/ 	.word	0x0500000f


	//   ....[80]....
        /*03cc*/ 	.word	0x0500000f


	//----- nvinfo : EIATTR_COOP_GROUP_INSTR_OFFSETS
	.align		4
.L_473:
        /*03d0*/ 	.byte	0x04, 0x28
        /*03d2*/ 	.short	(.L_475 - .L_474)


	//   ....[0]....
.L_474:
        /*03d4*/ 	.word	0x00000060


	//   ....[1]....
        /*03d8*/ 	.word	0x00000160


	//   ....[2]....
        /*03dc*/ 	.word	0x00000260


	//   ....[3]....
        /*03e0*/ 	.word	0x000003d0


	//   ....[4]....
        /*03e4*/ 	.word	0x00000530


	//   ....[5]....
        /*03e8*/ 	.word	0x00000650


	//   ....[6]....
        /*03ec*/ 	.word	0x000007b0


	//   ....[7]....
        /*03f0*/ 	.word	0x00001670


	//   ....[8]....
        /*03f4*/ 	.word	0x00002f80


	//   ....[9]....
        /*03f8*/ 	.word	0x00003090


	//   ....[10]....
        /*03fc*/ 	.word	0x000035e0


	//   ....[11]....
        /*0400*/ 	.word	0x00003680


	//   ....[12]....
        /*0404*/ 	.word	0x000061c0


	//   ....[13]....
        /*0408*/ 	.word	0x00006260


	//   ....[14]....
        /*040c*/ 	.word	0x00006640


	//   ....[15]....
        /*0410*/ 	.word	0x000066a0


	//   ....[16]....
        /*0414*/ 	.word	0x00007ec0


	//   ....[17]....
        /*0418*/ 	.word	0x00007ee0


	//   ....[18]....
        /*041c*/ 	.word	0x000080f0


	//   ....[19]....
        /*0420*/ 	.word	0x00008110


	//   ....[20]....
        /*0424*/ 	.word	0x0000aaf0


	//   ....[21]....
        /*0428*/ 	.word	0x0000ac10


	//   ....[22]....
        /*042c*/ 	.word	0x0000b1e0


	//   ....[23]....
        /*0430*/ 	.word	0x0000b240


	//   ....[24]....
        /*0434*/ 	.word	0x0000c090


	//   ....[25]....
        /*0438*/ 	.word	0x0000c0c0


	//   ....[26]....
        /*043c*/ 	.word	0x0000c1b0


	//   ....[27]....
        /*0440*/ 	.word	0x0000c1c0


	//   ....[28]....
        /*0444*/ 	.word	0x0000e6b0


	//   ....[29]....
        /*0448*/ 	.word	0x0000e840


	//   ....[30]....
        /*044c*/ 	.word	0x0000e870


	//   ....[31]....
        /*0450*/ 	.word	0x0000e8a0


	//   ....[32]....
        /*0454*/ 	.word	0x0000e8e0


	//   ....[33]....
        /*0458*/ 	.word	0x0000e930


	//   ....[34]....
        /*045c*/ 	.word	0x0000e990


	//   ....[35]....
        /*0460*/ 	.word	0x0000eb70


	//   ....[36]....
        /*0464*/ 	.word	0x0000ebd0


	//   ....[37]....
        /*0468*/ 	.word	0x0000ec10


	//   ....[38]....
        /*046c*/ 	.word	0x0000ec50


	//   ....[39]....
        /*0470*/ 	.word	0x0000ec80


	//   ....[40]....
        /*0474*/ 	.word	0x0000ecb0


	//   ....[41]....
        /*0478*/ 	.word	0x0000ed40


	//   ....[42]....
        /*047c*/ 	.word	0x0000eda0


	//   ....[43]....
        /*0480*/ 	.word	0x0000ee30


	//   ....[44]....
        /*0484*/ 	.word	0x00012b00


	//   ....[45]....
        /*0488*/ 	.word	0x00012b10


	//   ....[46]....
        /*048c*/ 	.word	0x00012c20


	//   ....[47]....
        /*0490*/ 	.word	0x00012c80


	//   ....[48]....
        /*0494*/ 	.word	0x00012cc0


	//   ....[49]....
        /*0498*/ 	.word	0x00012d00


	//   ....[50]....
        /*049c*/ 	.word	0x00012d30


	//   ....[51]....
        /*04a0*/ 	.word	0x00012d60


	//   ....[52]....
        /*04a4*/ 	.word	0x00012ef0


	//   ....[53]....
        /*04a8*/ 	.word	0x00012f50


	//   ....[54]....
        /*04ac*/ 	.word	0x00012f90


	//   ....[55]....
        /*04b0*/ 	.word	0x00012fd0


	//   ....[56]....
        /*04b4*/ 	.word	0x00013000


	//   ....[57]....
        /*04b8*/ 	.word	0x00013030


	//   ....[58]....
        /*04bc*/ 	.word	0x000130f0


	//   ....[59]....
        /*04c0*/ 	.word	0x00013110


	//   ....[60]....
        /*04c4*/ 	.word	0x00013180


	//   ....[61]....
        /*04c8*/ 	.word	0x00013810


	//   ....[62]....
        /*04cc*/ 	.word	0x00013ea0


	//   ....[63]....
        /*04d0*/ 	.word	0x000142c0


	//   ....[64]....
        /*04d4*/ 	.word	0x00014350


	//   ....[65]....
        /*04d8*/ 	.word	0x000143f0


	//   ....[66]....
        /*04dc*/ 	.word	0x000144a0


	//   ....[67]....
        /*04e0*/ 	.word	0x00014520


	//   ....[68]....
        /*04e4*/ 	.word	0x000145a0


	//   ....[69]....
        /*04e8*/ 	.word	0x00014620


	//   ....[70]....
        /*04ec*/ 	.word	0x000146a0


	//   ....[71]....
        /*04f0*/ 	.word	0x00014730


	//   ....[72]....
        /*04f4*/ 	.word	0x000147e0


	//   ....[73]....
        /*04f8*/ 	.word	0x00014860


	//   ....[74]....
        /*04fc*/ 	.word	0x000148e0


	//   ....[75]....
        /*0500*/ 	.word	0x00014960


	//   ....[76]....
        /*0504*/ 	.word	0x000149e0


	//   ....[77]....
        /*0508*/ 	.word	0x00014a50


	//   ....[78]....
        /*050c*/ 	.word	0x00014af0


	//   ....[79]....
        /*0510*/ 	.word	0x00014b80


	//   ....[80]....
        /*0514*/ 	.word	0x00014cb0


	//----- nvinfo : EIATTR_REG_RECONFIG
	.align		4
.L_475:
        /*0518*/ 	.byte	0x01, 0x54
	.zero		2


	//----- nvinfo : EIATTR_SYSCALL_OFFSETS
	.align		4
        /*051c*/ 	.byte	0x04, 0x46
        /*051e*/ 	.short	(.L_477 - .L_476)


	//   ....[0]....
.L_476:
        /*0520*/ 	.word	0x00001850


	//   ....[1]....
        /*0524*/ 	.word	0x0000fd50


	//   ....[2]....
        /*0528*/ 	.word	0x0000fe90


	//   ....[3]....
        /*052c*/ 	.word	0x0000ff90


	//----- nvinfo : EIATTR_MBARRIER_INSTR_OFFSETS
	.align		4
.L_477:
        /*0530*/ 	.byte	0x04, 0x39
        /*0532*/ 	.short	(.L_479 - .L_478)


	//   ....[0]....
.L_478:
        /*0534*/ 	.word	0x00000280
        /*0538*/ 	.word	0x000000ff
        /*053c*/ 	.word	0x0002a800
        /*0540*/ 	.short	0x0100
        /*0542*/ 	.byte	0x08
	.zero		1


	//   ....[1]....
        /*0544*/ 	.word	0x00000290
        /*0548*/ 	.word	0x000000ff
        /*054c*/ 	.word	0x0002a820
        /*0550*/ 	.short	0x0100
        /*0552*/ 	.byte	0x08
	.zero		1


	//   ....[2]....
        /*0554*/ 	.word	0x00000380
        /*0558*/ 	.word	0x000000ff
        /*055c*/ 	.word	0x0002a830
        /*0560*/ 	.short	0x0100
        /*0562*/ 	.byte	0x08
	.zero		1


	//   ....[3]....
        /*0564*/ 	.word	0x00000390
        /*0568*/ 	.word	0x000000ff
        /*056c*/ 	.word	0x0002a840
        /*0570*/ 	.short	0x0100
        /*0572*/ 	.byte	0x08
	.zero		1


	//   ....[4]....
        /*0574*/ 	.word	0x000003a0
        /*0578*/ 	.word	0x000000ff
        /*057c*/ 	.word	0x0002a838
        /*0580*/ 	.short	0x0100
        /*0582*/ 	.byte	0x08
	.zero		1


	//   ....[5]....
        /*0584*/ 	.word	0x000003b0
        /*0588*/ 	.word	0x000000ff
        /*058c*/ 	.word	0x0002a848
        /*0590*/ 	.short	0x0100
        /*0592*/ 	.byte	0x08
	.zero		1


	//   ....[6]....
        /*0594*/ 	.word	0x000004e0
        /*0598*/ 	.word	0x000000ff
        /*059c*/ 	.word	0x0002a850
        /*05a0*/ 	.short	0x0100
        /*05a2*/ 	.byte	0x08
	.zero		1


	//   ....[7]....
        /*05a4*/ 	.word	0x000004f0
        /*05a8*/ 	.word	0x000000ff
        /*05ac*/ 	.word	0x0002a860
        /*05b0*/ 	.short	0x0100
        /*05b2*/ 	.byte	0x08
	.zero		1


	//   ....[8]....
        /*05b4*/ 	.word	0x00000500
        /*05b8*/ 	.word	0x000000ff
        /*05bc*/ 	.word	0x0002a858
        /*05c0*/ 	.short	0x0100
        /*05c2*/ 	.byte	0x08
	.zero		1


	//   ....[9]....
        /*05c4*/ 	.word	0x00000510
        /*05c8*/ 	.word	0x000000ff
        /*05cc*/ 	.word	0x0002a868
        /*05d0*/ 	.short	0x0100
        /*05d2*/ 	.byte	0x08
	.zero		1


	//   ....[10]....
        /*05d4*/ 	.word	0x00000600
        /*05d8*/ 	.word	0x000000ff
        /*05dc*/ 	.word	0x0002a870
        /*05e0*/ 	.short	0x0100
        /*05e2*/ 	.byte	0x06
	.zero		1


	//   ....[11]....
        /*05e4*/ 	.word	0x00000610
        /*05e8*/ 	.word	0x000000ff
        /*05ec*/ 	.word	0x0002a880
        /*05f0*/ 	.short	0x0100
        /*05f2*/ 	.byte	0x06
	.zero		1


	//   ....[12]....
        /*05f4*/ 	.word	0x00000620
        /*05f8*/ 	.word	0x000000ff
        /*05fc*/ 	.word	0x0002a878
        /*0600*/ 	.short	0x0100
        /*0602*/ 	.byte	0x06
	.zero		1


	//   ....[13]....
        /*0604*/ 	.word	0x00000630
        /*0608*/ 	.word	0x000000ff
        /*060c*/ 	.word	0x0002a888
        /*0610*/ 	.short	0x0100
        /*0612*/ 	.byte	0x06
	.zero		1


	//   ....[14]....
        /*0614*/ 	.word	0x00000760
        /*0618*/ 	.word	0x000000ff
        /*061c*/ 	.word	0x0002a890
        /*0620*/ 	.short	0x0100
        /*0622*/ 	.byte	0x08
	.zero		1


	//   ....[15]....
        /*0624*/ 	.word	0x00000770
        /*0628*/ 	.word	0x000000ff
        /*062c*/ 	.word	0x0002a8a0
        /*0630*/ 	.short	0x0100
        /*0632*/ 	.byte	0x08
	.zero		1


	//   ....[16]....
        /*0634*/ 	.word	0x00000780
        /*0638*/ 	.word	0x000000ff
        /*063c*/ 	.word	0x0002a898
        /*0640*/ 	.short	0x0100
        /*0642*/ 	.byte	0x08
	.zero		1


	//   ....[17]....
        /*0644*/ 	.word	0x00000790
        /*0648*/ 	.word	0x000000ff
        /*064c*/ 	.word	0x0002a8a8
        /*0650*/ 	.short	0x0100
        /*0652*/ 	.byte	0x08
	.zero		1


	//   ....[18]....
        /*0654*/ 	.word	0x000008c0
        /*0658*/ 	.word	0x000000ff
        /*065c*/ 	.word	0x0002a8b0
        /*0660*/ 	.short	0x0100
        /*0662*/ 	.byte	0x08
	.zero		1


	//   ....[19]....
        /*0664*/ 	.word	0x000008d0
        /*0668*/ 	.word	0x000000ff
        /*066c*/ 	.word	0x0002a8c0
        /*0670*/ 	.short	0x0100
        /*0672*/ 	.byte	0x08
	.zero		1


	//   ....[20]....
        /*0674*/ 	.word	0x000008e0
        /*0678*/ 	.word	0x000000ff
        /*067c*/ 	.word	0x0002a8b8
        /*0680*/ 	.short	0x0100
        /*0682*/ 	.byte	0x08
	.zero		1


	//   ....[21]....
        /*0684*/ 	.word	0x000008f0
        /*0688*/ 	.word	0x000000ff
        /*068c*/ 	.word	0x0002a8c8
        /*0690*/ 	.short	0x0100
        /*0692*/ 	.byte	0x08
	.zero		1


	//   ....[22]....
        /*0694*/ 	.word	0x000018b0
        /*0698*/ 	.word	0x000000ff
        /*069c*/ 	.word	0x0002a800
        /*06a0*/ 	.short	0x010a
        /*06a2*/ 	.byte	0x26
	.zero		1


	//   ....[23]....
        /*06a4*/ 	.word	0x00001930
        /*06a8*/ 	.word	0x00000003
        /*06ac*/ 	.word	0x0002a830
        /*06b0*/ 	.short	0x010a
        /*06b2*/ 	.byte	0x3f
	.zero		1


	//   ....[24]....
        /*06b4*/ 	.word	0x000019d0
        /*06b8*/ 	.word	0x00000003
        /*06bc*/ 	.word	0x0002a830
        /*06c0*/ 	.short	0x010a
        /*06c2*/ 	.byte	0x3f
	.zero		1


	//   ....[25]....
        /*06c4*/ 	.word	0x000020e0
        /*06c8*/ 	.word	0x00000000
        /*06cc*/ 	.word	0x00000000
        /*06d0*/ 	.short	0x0101
        /*06d2*/ 	.byte	0x3f
	.zero		1


	//   ....[26]....
        /*06d4*/ 	.word	0x00004400
        /*06d8*/ 	.word	0x000000ff
        /*06dc*/ 	.word	0x0002a830
        /*06e0*/ 	.short	0x010a
        /*06e2*/ 	.byte	0x05
	.zero		1


	//   ....[27]....
        /*06e4*/ 	.word	0x00004440
        /*06e8*/ 	.word	0x000000ff
        /*06ec*/ 	.word	0x0002a830
        /*06f0*/ 	.short	0x010a
        /*06f2*/ 	.byte	0x05
	.zero		1


	//   ....[28]....
        /*06f4*/ 	.word	0x00004cc0
        /*06f8*/ 	.word	0x000000ff
        /*06fc*/ 	.word	0x0002a850
        /*0700*/ 	.short	0x010a
        /*0702*/ 	.byte	0x0b
	.zero		1


	//   ....[29]....
        /*0704*/ 	.word	0x00004d00
        /*0708*/ 	.word	0x000000ff
        /*070c*/ 	.word	0x0002a850
        /*0710*/ 	.short	0x010a
        /*0712*/ 	.byte	0x0b
	.zero		1


	//   ....[30]....
        /*0714*/ 	.word	0x00005060
        /*0718*/ 	.word	0x00000000
        /*071c*/ 	.word	0x00000000
        /*0720*/ 	.short	0x0101
        /*0722*/ 	.byte	0x3f
	.zero		1


	//   ....[31]....
        /*0724*/ 	.word	0x00006c80
        /*0728*/ 	.word	0x0000005b
        /*072c*/ 	.word	0x00000000
        /*0730*/ 	.short	0x0101
        /*0732*/ 	.byte	0x3f
	.zero		1


	//   ....[32]....
        /*0734*/ 	.word	0x00007330
        /*0738*/ 	.word	0x000000ff
        /*073c*/ 	.word	0x0002a830
        /*0740*/ 	.short	0x010a
        /*0742*/ 	.byte	0x05
	.zero		1


	//   ....[33]....
        /*0744*/ 	.word	0x00007370
        /*0748*/ 	.word	0x000000ff
        /*074c*/ 	.word	0x0002a830
        /*0750*/ 	.short	0x010a
        /*0752*/ 	.byte	0x05
	.zero		1


	//   ....[34]....
        /*0754*/ 	.word	0x00007bf0
        /*0758*/ 	.word	0x000000ff
        /*075c*/ 	.word	0x0002a850
        /*0760*/ 	.short	0x010a
        /*0762*/ 	.byte	0x0a
	.zero		1


	//   ....[35]....
        /*0764*/ 	.word	0x00007c30
        /*0768*/ 	.word	0x000000ff
        /*076c*/ 	.word	0x0002a850
        /*0770*/ 	.short	0x010a
        /*0772*/ 	.byte	0x0a
	.zero		1


	//   ....[36]....
        /*0774*/ 	.word	0x00008d70
        /*0778*/ 	.word	0x0000000e
        /*077c*/ 	.word	0x00000000
        /*0780*/ 	.short	0x0101
        /*0782*/ 	.byte	0x3f
	.zero		1


	//   ....[37]....
        /*0784*/ 	.word	0x00008de0
        /*0788*/ 	.word	0x0000000e
        /*078c*/ 	.word	0x00000000
        /*0790*/ 	.short	0x0101
        /*0792*/ 	.byte	0x3f
	.zero		1


	//   ....[38]....
        /*0794*/ 	.word	0x00008f90
        /*0798*/ 	.word	0x000000ff
        /*079c*/ 	.word	0x0002a830
        /*07a0*/ 	.short	0x010a
        /*07a2*/ 	.byte	0x05
	.zero		1


	//   ....[39]....
        /*07a4*/ 	.word	0x00008fd0
        /*07a8*/ 	.word	0x000000ff
        /*07ac*/ 	.word	0x0002a830
        /*07b0*/ 	.short	0x010a
        /*07b2*/ 	.byte	0x05
	.zero		1


	//   ....[40]....
        /*07b4*/ 	.word	0x00009850
        /*07b8*/ 	.word	0x000000ff
        /*07bc*/ 	.word	0x0002a850
        /*07c0*/ 	.short	0x010a
        /*07c2*/ 	.byte	0x0a
	.zero		1


	//   ....[41]....
        /*07c4*/ 	.word	0x00009890
        /*07c8*/ 	.word	0x000000ff
        /*07cc*/ 	.word	0x0002a850
        /*07d0*/ 	.short	0x010a
        /*07d2*/ 	.byte	0x0a
	.zero		1


	//   ....[42]....
        /*07d4*/ 	.word	0x00009be0
        /*07d8*/ 	.word	0x00000000
        /*07dc*/ 	.word	0x00000000
        /*07e0*/ 	.short	0x0101
        /*07e2*/ 	.byte	0x3f
	.zero		1


	//   ....[43]....
        /*07e4*/ 	.word	0x0000b690
        /*07e8*/ 	.word	0x0000005b
        /*07ec*/ 	.word	0x00000000
        /*07f0*/ 	.short	0x0101
        /*07f2*/ 	.byte	0x3f
	.zero		1


	//   ....[44]....
        /*07f4*/ 	.word	0x0000c000
        /*07f8*/ 	.word	0x000000ff
        /*07fc*/ 	.word	0x0002a850
        /*0800*/ 	.short	0x010a
        /*0802*/ 	.byte	0x05
	.zero		1


	//   ....[45]....
        /*0804*/ 	.word	0x0000c040
        /*0808*/ 	.word	0x000000ff
        /*080c*/ 	.word	0x0002a850
        /*0810*/ 	.short	0x010a
        /*0812*/ 	.byte	0x05
	.zero		1


	//   ....[46]....
        /*0814*/ 	.word	0x0000c4f0
        /*0818*/ 	.word	0x00000007
        /*081c*/ 	.word	0x00000000
        /*0820*/ 	.short	0x0101
        /*0822*/ 	.byte	0x3f
	.zero		1


	//   ....[47]....
        /*0824*/ 	.word	0x0000d6f0
        /*0828*/ 	.word	0x00000003
        /*082c*/ 	.word	0x00000000
        /*0830*/ 	.short	0x0101
        /*0832*/ 	.byte	0x3f
	.zero		1


	//   ....[48]....
        /*0834*/ 	.word	0x00010680
        /*0838*/ 	.word	0x00000009
        /*083c*/ 	.word	0x0002a840
        /*0840*/ 	.short	0x010a
        /*0842*/ 	.byte	0x3f
	.zero		1


	//   ....[49]....
        /*0844*/ 	.word	0x00010c30
        /*0848*/ 	.word	0x0000000a
        /*084c*/ 	.word	0x0002a820
        /*0850*/ 	.short	0x010a
        /*0852*/ 	.byte	0x3f
	.zero		1


	//   ....[50]....
        /*0854*/ 	.word	0x00010f70
        /*0858*/ 	.word	0x00000002
        /*085c*/ 	.word	0x0002a840
        /*0860*/ 	.short	0x010a
        /*0862*/ 	.byte	0x3f
	.zero		1


	//   ....[51]....
        /*0864*/ 	.word	0x00011270
        /*0868*/ 	.word	0x00000003
        /*086c*/ 	.word	0x00000060
        /*0870*/ 	.short	0x010a
        /*0872*/ 	.byte	0x3f
	.zero		1


	//   ....[52]....
        /*0874*/ 	.word	0x00011860
        /*0878*/ 	.word	0x00000002
        /*087c*/ 	.word	0x0002a840
        /*0880*/ 	.short	0x010a
        /*0882*/ 	.byte	0x3f
	.zero		1


	//   ....[53]....
        /*0884*/ 	.word	0x00011b60
        /*0888*/ 	.word	0x00000003
        /*088c*/ 	.word	0x00000060
        /*0890*/ 	.short	0x010a
        /*0892*/ 	.byte	0x3f
	.zero		1


	//   ....[54]....
        /*0894*/ 	.word	0x00012030
        /*0898*/ 	.word	0x00000002
        /*089c*/ 	.word	0x0002a840
        /*08a0*/ 	.short	0x010a
        /*08a2*/ 	.byte	0x3f
	.zero		1


	//   ....[55]....
        /*08a4*/ 	.word	0x00012340
        /*08a8*/ 	.word	0x00000002
        /*08ac*/ 	.word	0x00000060
        /*08b0*/ 	.short	0x010a
        /*08b2*/ 	.byte	0x3f
	.zero		1


	//   ....[56]....
        /*08b4*/ 	.word	0x000127b0
        /*08b8*/ 	.word	0x00000003
        /*08bc*/ 	.word	0x0002a860
        /*08c0*/ 	.short	0x010a
        /*08c2*/ 	.byte	0x3f
	.zero		1


	//   ....[57]....
        /*08c4*/ 	.word	0x00013790
        /*08c8*/ 	.word	0x00000000
        /*08cc*/ 	.word	0x0002a820
        /*08d0*/ 	.short	0x010a
        /*08d2*/ 	.byte	0x3f
	.zero		1


	//   ....[58]....
        /*08d4*/ 	.word	0x00013950
        /*08d8*/ 	.word	0x00000006
        /*08dc*/ 	.word	0x00000000
        /*08e0*/ 	.short	0x010a
        /*08e2*/ 	.byte	0x3f
	.zero		1


	//   ....[59]....
        /*08e4*/ 	.word	0x000139c0
        /*08e8*/ 	.word	0x00000007
        /*08ec*/ 	.word	0x00000000
        /*08f0*/ 	.short	0x010a
        /*08f2*/ 	.byte	0x3f
	.zero		1


	//   ....[60]....
        /*08f4*/ 	.word	0x00013a30
        /*08f8*/ 	.word	0x00000004
        /*08fc*/ 	.word	0x00000000
        /*0900*/ 	.short	0x010a
        /*0902*/ 	.byte	0x3f
	.zero		1


	//   ....[61]....
        /*0904*/ 	.word	0x00013a60
        /*0908*/ 	.word	0x00000003
        /*090c*/ 	.word	0x00000000
        /*0910*/ 	.short	0x010a
        /*0912*/ 	.byte	0x3f
	.zero		1


	//   ....[62]....
        /*0914*/ 	.word	0x00013ad0
        /*0918*/ 	.word	0x00000003
        /*091c*/ 	.word	0x0002a800
        /*0920*/ 	.short	0x010a
        /*0922*/ 	.byte	0x3f
	.zero		1


	//   ....[63]....
        /*0924*/ 	.word	0x00013b20
        /*0928*/ 	.word	0x00000003
        /*092c*/ 	.word	0x0002a830
        /*0930*/ 	.short	0x010a
        /*0932*/ 	.byte	0x3f
	.zero		1


	//   ....[64]....
        /*0934*/ 	.word	0x00013b80
        /*0938*/ 	.word	0x00000059
        /*093c*/ 	.word	0x0002a830
        /*0940*/ 	.short	0x010a
        /*0942*/ 	.byte	0x3f
	.zero		1


	//   ....[65]....
        /*0944*/ 	.word	0x00013be0
        /*0948*/ 	.word	0x000000af
        /*094c*/ 	.word	0x0002a850
        /*0950*/ 	.short	0x010a
        /*0952*/ 	.byte	0x3f
	.zero		1


	//   ....[66]....
        /*0954*/ 	.word	0x00013c40
        /*0958*/ 	.word	0x0000000a
        /*095c*/ 	.word	0x0002a830
        /*0960*/ 	.short	0x010a
        /*0962*/ 	.byte	0x3f
	.zero		1


	//   ....[67]....
        /*0964*/ 	.word	0x00013ca0
        /*0968*/ 	.word	0x00000003
        /*096c*/ 	.word	0x0002a850
        /*0970*/ 	.short	0x010a
        /*0972*/ 	.byte	0x3f
	.zero		1


	//   ....[68]....
        /*0974*/ 	.word	0x00013d00
        /*0978*/ 	.word	0x0000000a
        /*097c*/ 	.word	0x0002a830
        /*0980*/ 	.short	0x010a
        /*0982*/ 	.byte	0x3f
	.zero		1


	//   ....[69]....
        /*0984*/ 	.word	0x00013d60
        /*0988*/ 	.word	0x00000003
        /*098c*/ 	.word	0x0002a850
        /*0990*/ 	.short	0x010a
        /*0992*/ 	.byte	0x3f
	.zero		1


	//   ....[70]....
        /*0994*/ 	.word	0x00013dc0
        /*0998*/ 	.word	0x00000007
        /*099c*/ 	.word	0x0002a850
        /*09a0*/ 	.short	0x010a
        /*09a2*/ 	.byte	0x3f
	.zero		1


	//   ....[71]....
        /*09a4*/ 	.word	0x00013f60
        /*09a8*/ 	.word	0x00000009
        /*09ac*/ 	.word	0x0002a840
        /*09b0*/ 	.short	0x010a
        /*09b2*/ 	.byte	0x3f
	.zero		1


	//   ....[72]....
        /*09b4*/ 	.word	0x00013fe0
        /*09b8*/ 	.word	0x00000008
        /*09bc*/ 	.word	0x0002a820
        /*09c0*/ 	.short	0x010a
        /*09c2*/ 	.byte	0x3f
	.zero		1


	//   ....[73]....
        /*09c4*/ 	.word	0x00014030
        /*09c8*/ 	.word	0x00000002
        /*09cc*/ 	.word	0x0002a840
        /*09d0*/ 	.short	0x010a
        /*09d2*/ 	.byte	0x3f
	.zero		1


	//   ....[74]....
        /*09d4*/ 	.word	0x00014080
        /*09d8*/ 	.word	0x00000003
        /*09dc*/ 	.word	0x00000060
        /*09e0*/ 	.short	0x010a
        /*09e2*/ 	.byte	0x3f
	.zero		1


	//   ....[75]....
        /*09e4*/ 	.word	0x000140d0
        /*09e8*/ 	.word	0x00000002
        /*09ec*/ 	.word	0x0002a840
        /*09f0*/ 	.short	0x010a
        /*09f2*/ 	.byte	0x3f
	.zero		1


	//   ....[76]....
        /*09f4*/ 	.word	0x00014120
        /*09f8*/ 	.word	0x00000003
        /*09fc*/ 	.word	0x00000060
        /*0a00*/ 	.short	0x010a
        /*0a02*/ 	.byte	0x3f
	.zero		1


	//   ....[77]....
        /*0a04*/ 	.word	0x00014170
        /*0a08*/ 	.word	0x00000002
        /*0a0c*/ 	.word	0x0002a840
        /*0a10*/ 	.short	0x010a
        /*0a12*/ 	.byte	0x3f
	.zero		1


	//   ....[78]....
        /*0a14*/ 	.word	0x000141c0
        /*0a18*/ 	.word	0x00000002
        /*0a1c*/ 	.word	0x00000060
        /*0a20*/ 	.short	0x010a
        /*0a22*/ 	.byte	0x3f
	.zero		1


	//   ....[79]....
        /*0a24*/ 	.word	0x00014210
        /*0a28*/ 	.word	0x00000003
        /*0a2c*/ 	.word	0x0002a860
        /*0a30*/ 	.short	0x010a
        /*0a32*/ 	.byte	0x3f
	.zero		1


	//   ....[80]....
        /*0a34*/ 	.word	0x00014bd0
        /*0a38*/ 	.word	0x00000000
        /*0a3c*/ 	.word	0x0002a820
        /*0a40*/ 	.short	0x010a
        /*0a42*/ 	.byte	0x3f
	.zero		1


	//   ....[81]....
        /*0a44*/ 	.word	0x00014d70
        /*0a48*/ 	.word	0x00000006
        /*0a4c*/ 	.word	0x00000000
        /*0a50*/ 	.short	0x010a
        /*0a52*/ 	.byte	0x3f
	.zero		1


	//   ....[82]....
        /*0a54*/ 	.word	0x00014dc0
        /*0a58*/ 	.word	0x00000007
        /*0a5c*/ 	.word	0x00000000
        /*0a60*/ 	.short	0x010a
        /*0a62*/ 	.byte	0x3f
	.zero		1


	//   ....[83]....
        /*0a64*/ 	.word	0x00014e10
        /*0a68*/ 	.word	0x00000004
        /*0a6c*/ 	.word	0x00000000
        /*0a70*/ 	.short	0x010a
        /*0a72*/ 	.byte	0x3f
	.zero		1


	//----- nvinfo : EIATTR_NUM_MBARRIERS
	.align		4
.L_479:
        /*0a74*/ 	.byte	0x03, 0x38
        /*0a76*/ 	.short	0x0016


	//----- nvinfo : EIATTR_EXIT_INSTR_OFFSETS
	.align		4
        /*0a78*/ 	.byte	0x04, 0x1c
        /*0a7a*/ 	.short	(.L_481 - .L_480)


	//   ....[0]....
.L_480:
        /*0a7c*/ 	.word	0x00000a60


	//   ....[1]....
        /*0a80*/ 	.word	0x0000e670


	//   ....[2]....
        /*0a84*/ 	.word	0x0000e6d0


	//   ....[3]....
        /*0a88*/ 	.word	0x00013ab0


	//----- nvinfo : EIATTR_MAX_THREADS
	.align		4
.L_481:
        /*0a8c*/ 	.byte	0x04, 0x05
        /*0a8e*/ 	.short	(.L_483 - .L_482)
.L_482:
        /*0a90*/ 	.word	0x00000180
        /*0a94*/ 	.word	0x00000001
        /*0a98*/ 	.word	0x00000001


	//----- nvinfo : EIATTR_CRS_STACK_SIZE
	.align		4
.L_483:
        /*0a9c*/ 	.byte	0x04, 0x1e
        /*0a9e*/ 	.short	(.L_485 - .L_484)
.L_484:
        /*0aa0*/ 	.word	0x00000000


	//----- nvinfo : EIATTR_CBANK_PARAM_SIZE
	.align		4
.L_485:
        /*0aa4*/ 	.byte	0x03, 0x19
        /*0aa6*/ 	.short	0x0a70


	//----- nvinfo : EIATTR_PARAM_CBANK
	.align		4
        /*0aa8*/ 	.byte	0x04, 0x0a
        /*0aaa*/ 	.short	(.L_487 - .L_486)
	.align		4
.L_486:
        /*0aac*/ 	.word	index@(.nv.constant0._ZN7cutlass13device_kernelIN5flash11enable_sm90INS1_16FlashAttnFwdSm90INS1_25CollectiveMainloopFwdSm90ILi2EN4cute5tupleIJNS5_1CILi1EEES8_S8_EEENS6_IJNS7_ILi128EEENS7_ILi96EEENS7_ILi192EEEEEELi128ENS_6half_tEfNS_4arch4Sm90ELb0ELb1ELb0ELb1ELb0ELb0ELb0ELb1ELb1ELb0ELb0ELb0EEENS1_21CollectiveEpilogueFwdINS6_IJSA_SA_SB_EEES9_SE_SG_Li256ELb1ELb0ELb0ELb0EEENS1_36VarlenDynamicPersistentTileSchedulerILi128ELi96ELi256ELi32ELb0ELb0ELb1ELb1ELb0ELb1EEEEEEEEEvNT_6ParamsE)
        /*0ab0*/ 	.short	0x0210
        /*0ab2*/ 	.short	0x0a70


	//----- nvinfo : EIATTR_SW_WAR
	.align		4
.L_487:
        /*0ab4*/ 	.byte	0x04, 0x36
        /*0ab6*/ 	.short	(.L_489 - .L_488)
.L_488:
        /*0ab8*/ 	.word	0x00000008
.L_489:


//--------------------- .nv.info._ZN7cutlass13device_kernelIN5flash11enable_sm90INS1_16FlashAttnFwdSm90INS1_25CollectiveMainloopFwdSm90ILi2EN4cute5tupleIJNS5_1CILi1EEES8_S8_EEENS6_IJNS7_ILi128EEENS7_ILi96EEENS7_ILi192EEEEEELi128ENS_6half_tEfNS_4arch4Sm90ELb0ELb1ELb0ELb1ELb0ELb1ELb0ELb1ELb1ELb0ELb0ELb0EEENS1_21CollectiveEpilogueFwdINS6_IJSA_SA_SB_EEES9_SE_SG_Li256ELb1ELb0ELb0ELb0EEENS1_36VarlenDynamicPersistentTileSchedulerILi128ELi96ELi256ELi32ELb0ELb0ELb1ELb1ELb0ELb1EEEEEEEEEvNT_6ParamsE --------------------------
	.section	.nv.info._ZN7cutlass13device_kernelIN5flash11enable_sm90INS1_16FlashAttnFwdSm90INS1_25CollectiveMainloopFwdSm90ILi2EN4cute5tupleIJNS5_1CILi1EEES8_S8_EEENS6_IJNS7_ILi128EEENS7_ILi96EEENS7_ILi192EEEEEELi128ENS_6half_tEfNS_4arch4Sm90ELb0ELb1ELb0ELb1ELb0ELb1ELb0ELb1ELb1ELb0ELb0ELb0EEENS1_21CollectiveEpilogueFwdINS6_IJSA_SA_SB_EEES9_SE_SG_Li256ELb1ELb0ELb0ELb0EEENS1_36VarlenDynamicPersistentTileSchedulerILi128ELi96ELi256ELi32ELb0ELb0ELb1ELb1ELb0ELb1EEEEEEEEEvNT_6ParamsE,"",@"SHT_CUDA_INFO"
	.sectionflags	@""
	.align	4


	//----- nvinfo : EIATTR_CUDA_API_VERSION
	.align		4
        /*0000*/ 	.byte	0x04, 0x37
        /*0002*/ 	.short	(.L_491 - .L_490)
.L_490:
        /*0004*/ 	.word	0x00000082


	//----- nvinfo : EIATTR_KPARAM_INFO
	.align		4
.L_491:
        /*0008*/ 	.byte	0x04, 0x17
        /*000a*/ 	.short	(.L_493 - .L_492)
.L_492:
        /*000c*/ 	.word	0x00000000
        /*0010*/ 	.short	0x0000
        /*0012*/ 	.short	0x0070
        /*0014*/ 	.byte	0x00, 0xf0, 0x01, 0x28


	//----- nvinfo : EIATTR_SPARSE_MMA_MASK
	.align		4
.L_493:
        /*0018*/ 	.byte	0x03, 0x50
        /*001a*/ 	.short	0x0000


	//----- nvinfo : EIATTR_MAXREG_COUNT
	.align		4
        /*001c*/ 	.byte	0x03, 0x1b
        /*001e*/ 	.short	0x00a8


	//----- nvinfo : EIATTR_NUM_BARRIERS
	.align		4
        /*0020*/ 	.byte	0x02, 0x4c
        /*0022*/ 	.byte	0x10
	.zero		1


	//----- nvinfo : EIATTR_EXTERNS
	.align		4
        /*0024*/ 	.byte	0x04, 0x0f
        /*0026*/ 	.short	(.L_495 - .L_494)


	//   ....[0]....
	.align		4
.L_494:
        /*0028*/ 	.word	index@(__assertfail)


	//----- nvinfo : EIATTR_ANNOTATIONS
	.align		4
.L_495:
        /*002c*/ 	.byte	0x04, 0x55
        /*002e*/ 	.short	(.L_497 - .L_496)


	//   ....[0]....
.L_496:
        /* <DEDUP_REMOVED lines=65> */


	//----- nvinfo : EIATTR_MERCURY_ISA_VERSION
	.align		4
.L_497:
        /*0428*/ 	.byte	0x03, 0x5f
        /*042a*/ 	.short	0x0101


	//----- nvinfo : EIATTR_UNUSED_LOAD_BYTE_OFFSET
	.align		4
        /*042c*/ 	.byte	0x04, 0x44
        /*042e*/ 	.short	(.L_499 - .L_498)


	//   ....[0]....
.L_498:
        /*0430*/ 	.word	0x00000ab0
        /*0434*/ 	.word	0x0000fff0


	//   ....[1]....
        /*0438*/ 	.word	0x0001dd80
        /*043c*/ 	.word	0x0000fff0


	//----- nvinfo : EIATTR_INT_WARP_WIDE_INSTR_OFFSETS
	.align		4
.L_499:
        /*0440*/ 	.byte	0x04, 0x31
        /*0442*/ 	.short	(.L_501 - .L_500)


	//   ....[0]....
.L_500:
        /*0444*/ 	.word	0x000001c0


	//   ....[1]....
        /*0448*/ 	.word	0x00000200


	//   ....[2]....
        /*044c*/ 	.word	0x00000270


	//   ....[3]....
        /*0450*/ 	.word	0x000224b0


	//   ....[4]....
        /*0454*/ 	.word	0x00022550


	//   ....[5]....
        /*0458*/ 	.word	0x00022a50


	//   ....[6]....
        /*045c*/ 	.word	0x00022a90


	//   ....[7]....
        /*0460*/ 	.word	0x00022bf0


	//   ....[8]....
        /*0464*/ 	.word	0x00022ce0


	//   ....[9]....
        /*0468*/ 	.word	0x000250c0


	//   ....[10]....
        /*046c*/ 	.word	0x00025160


	//----- nvinfo : EIATTR_COOP_GROUP_MASK_REGIDS
	.align		4
.L_501:
        /*0470*/ 	.byte	0x04, 0x29
        /*0472*/ 	.short	(.L_503 - .L_502)


	//   ....[0]....
.L_502:
        /*0474*/ 	.word	0xffffffff


	//   ....[1]....
        /*0478*/ 	.word	0xffffffff


	//   ....[2]....
        /*047c*/ 	.word	0xffffffff


	//   ....[3]....
        /*0480*/ 	.word	0xffffffff


	//   ....[4]....
        /*0484*/ 	.word	0xffffffff


	//   ....[5]....
        /*0488*/ 	.word	0xffffffff


	//   ....[6]....
        /*048c*/ 	.word	0xffffffff


	//   ....[7]....
        /*0490*/ 	.word	0xffffffff


	//   ....[8]....
        /*0494*/ 	.word	0xffffffff


	//   ....[9]....
        /*0498*/ 	.word	0xffffffff


	//   ....[10]....
        /*049c*/ 	.word	0xffffffff


	//   ....[11]....
        /*04a0*/ 	.word	0xffffffff


	//   ....[12]....
        /*04a4*/ 	.word	0xffffffff


	//   ....[13]....
        /*04a8*/ 	.word	0xffffffff


	//   ....[14]....
        /*04ac*/ 	.word	0xffffffff


	//   ....[15]....
        /*04b0*/ 	.word	0xffffffff


	//   ....[16]....
        /*04b4*/ 	.word	0xffffffff


	//   ....[17]....
        /*04b8*/ 	.word	0xffffffff


	//   ....[18]....
        /*04bc*/ 	.word	0xffffffff


	//   ....[19]....
        /*04c0*/ 	.word	0xffffffff


	//   ....[20]....
        /*04c4*/ 	.word	0xffffffff


	//   ....[21]....
        /*04c8*/ 	.word	0xffffffff


	//   ....[22]....
        /*04cc*/ 	.word	0xffffffff


	//   ....[23]....
        /*04d0*/ 	.word	0xffffffff


	//   ....[24]....
        /*04d4*/ 	.word	0xffffffff


	//   ....[25]....
        /*04d8*/ 	.word	0xffffffff


	//   ....[26]....
        /*04dc*/ 	.word	0xffffffff


	//   ....[27]....
        /*04e0*/ 	.word	0xffffffff


	//   ....[28]....
        /*04e4*/ 	.word	0xffffffff


	//   ....[29]....
        /*04e8*/ 	.word	0xffffffff


	//   ....[30]....
        /*04ec*/ 	.word	0xffffffff


	//   ....[31]....
        /*04f0*/ 	.word	0xffffffff


	//   ....[32]....
        /*04f4*/ 	.word	0xffffffff


	//   ....[33]....
        /*04f8*/ 	.word	0xffffffff


	//   ....[34]....
        /*04fc*/ 	.word	0xffffffff


	//   ....[35]....
        /*0500*/ 	.word	0xffffffff


	//   ....[36]....
        /*0504*/ 	.word	0xffffffff


	//   ....[37]....
        /*0508*/ 	.word	0xffffffff


	//   ....[38]....
        /*050c*/ 	.word	0xffffffff


	//   ....[39]....
        /*0510*/ 	.word	0xffffffff


	//   ....[40]....
        /*0514*/ 	.word	0xffffffff


	//   ....[41]....
        /*0518*/ 	.word	0xffffffff


	//   ....[42]....
        /*051c*/ 	.word	0xffffffff


	//   ....[43]....
        /*0520*/ 	.word	0xffffffff


	//   ....[44]....
        /*0524*/ 	.word	0xffffffff


	//   ....[45]....
        /*0528*/ 	.word	0xffffffff


	//   ....[46]....
        /*052c*/ 	.word	0xffffffff


	//   ....[47]....
        /*0530*/ 	.word	0xffffffff


	//   ....[48]....
        /*0534*/ 	.word	0xffffffff


	//   ....[49]....
        /*0538*/ 	.word	0xffffffff


	//   ....[50]....
        /*053c*/ 	.word	0xffffffff


	//   ....[51]....
        /*0540*/ 	.word	0xffffffff


	//   ....[52]....
        /*0544*/ 	.word	0xffffffff


	//   ....[53]....
        /*0548*/ 	.word	0xffffffff


	//   ....[54]....
        /*054c*/ 	.word	0xffffffff


	//   ....[55]....
        /*0550*/ 	.word	0xffffffff


	//   ....[56]....
        /*0554*/ 	.word	0xffffffff


	//   ....[57]....
        /*0558*/ 	.word	0xffffffff


	//   ....[58]....
        /*055c*/ 	.word	0xffffffff


	//   ....[59]....
        /*0560*/ 	.word	0xffffffff


	//   ....[60]....
        /*0564*/ 	.word	0xffffffff


	//   ....[61]....
        /*0568*/ 	.word	0xffffffff


	//   ....[62]....
        /*056c*/ 	.word	0x0500000f


	//   ....[63]....
        /*0570*/ 	.word	0x0500000f


	//   ....[64]....
        /*0574*/ 	.word	0x0500000f


	//   ....[65]....
        /*0578*/ 	.word	0x0500000f


	//   ....[66]....
        /*057c*/ 	.word	0x0500000f


	//   ....[67]....
        /*0580*/ 	.word	0x0500000f


	//   ....[68]....
        /*0584*/ 	.word	0x0500000f


	//   ....[69]....
        /*0588*/ 	.word	0x0500000f


	//   ....[70]....
        /*058c*/ 	.word	0x0500000f


	//   ....[71]....
        /*0590*/ 	.word	0x0500000f


	//   ....[72]....
        /*0594*/ 	.word	0x0500000f


	//   ....[73]....
        /*0598*/ 	.word	0x0500000f


	//   ....[74]....
        /*059c*/ 	.word	0x0500000f


	//   ....[75]....
        /*05a0*/ 	.word	0x0500000f


	//   ....[76]....
        /*05a4*/ 	.word	0x0500000f


	//   ....[77]....
        /*05a8*/ 	.word	0x0500000f


	//   ....[78]....
        /*05ac*/ 	.word	0x0500000f


	//   ....[79]....
        /*05b0*/ 	.word	0x0500000f


	//   ....[80]....
        /*05b4*/ 	.word	0x0500000f


	//   ....[81]....
        /*05b8*/ 	.word	0x0500000f


	//   ....[82]....
        /*05bc*/ 	.word	0x0500000f


	//   ....[83]....
        /*05c0*/ 	.word	0x0500000f


	//   ....[84]....
        /*05c4*/ 	.word	0x0500000f


	//   ....[85]....
        /*05c8*/ 	.word	0x0500000f


	//   ....[86]....
        /*05cc*/ 	.word	0x0500000f


	//   ....[87]....
        /*05d0*/ 	.word	0x0500000f


	//   ....[88]....
        /*05d4*/ 	.word	0x0500000f


	//   ....[89]....
        /*05d8*/ 	.word	0x0500000f


	//   ....[90]....
        /*05dc*/ 	.word	0x0500000f


	//   ....[91]....
        /*05e0*/ 	.word	0x0500000f


	//   ....[92]....
        /*05e4*/ 	.word	0x0500000f


	//   ....[93]....
        /*05e8*/ 	.word	0x0500000f


	//   ....[94]....
        /*05ec*/ 	.word	0x0500000f


	//   ....[95]....
        /*05f0*/ 	.word	0x0500000f


	//   ....[96]....
        /*05f4*/ 	.word	0x0500000f


	//   ....[97]....
        /*05f8*/ 	.word	0x0500000f


	//----- nvinfo : EIATTR_COOP_GROUP_INSTR_OFFSETS
	.align		4
.L_503:
        /*05fc*/ 	.byte	0x04, 0x28
        /*05fe*/ 	.short	(.L_505 - .L_504)


	//   ....[0]....
.L_504:
        /*0600*/ 	.word	0x00000060


	//   ....[1]....
        /*0604*/ 	.word	0x000001d0


	//   ....[2]....
        /*0608*/ 	.word	0x00000220


	//   ....[3]....
        /*060c*/ 	.word	0x00000450


	//   ....[4]....
        /*0610*/ 	.word	0x000005b0


	//   ....[5]....
        /*0614*/ 	.word	0x000006d0


	//   ....[6]....
        /*0618*/ 	.word	0x00000830


	//   ....[7]....
        /*061c*/ 	.word	0x0000add0


	//   ....[8]....
        /*0620*/ 	.word	0x000136b0


	//   ....[9]....
        /*0624*/ 	.word	0x000137b0


	//   ....[10]....
        /*0628*/ 	.word	0x00013dc0


	//   ....[11]....
        /*062c*/ 	.word	0x00013e20


	//   ....[12]....
        /*0630*/ 	.word	0x00016b20


	//   ....[13]....
        /*0634*/ 	.word	0x00016c40


	//   ....[14]....
        /*0638*/ 	.word	0x00017240


	//   ....[15]....
        /*063c*/ 	.word	0x000172d0


	//   ....[16]....
        /*0640*/ 	.word	0x00018e90


	//   ....[17]....
        /*0644*/ 	.word	0x00018f10


	//   ....[18]....
        /*0648*/ 	.word	0x00019230


	//   ....[19]....
        /*064c*/ 	.word	0x00019320


	//   ....[20]....
        /*0650*/ 	.word	0x0001be70


	//   ....[21]....
        /*0654*/ 	.word	0x0001bf80


	//   ....[22]....
        /*0658*/ 	.word	0x0001c560


	//   ....[23]....
        /*065c*/ 	.word	0x0001c5f0


	//   ....[24]....
        /*0660*/ 	.word	0x0001d4c0


	//   ....[25]....
        /*0664*/ 	.word	0x0001d6f0


	//   ....[26]....
        /*0668*/ 	.word	0x0001d7c0


	//   ....[27]....
        /*066c*/ 	.word	0x0001d7f0


	//   ....[28]....
        /*0670*/ 	.word	0x0001fc50


	//   ....[29]....
        /*0674*/ 	.word	0x0001fde0


	//   ....[30]....
        /*0678*/ 	.word	0x0001fe10


	//   ....[31]....
        /*067c*/ 	.word	0x0001fe50


	//   ....[32]....
        /*0680*/ 	.word	0x0001feb0


	//   ....[33]....
        /*0684*/ 	.word	0x0001ff10


	//   ....[34]....
        /*0688*/ 	.word	0x0001ff60


	//   ....[35]....
        /*068c*/ 	.word	0x00020120


	//   ....[36]....
        /*0690*/ 	.word	0x00020180


	//   ....[37]....
        /*0694*/ 	.word	0x000201c0


	//   ....[38]....
        /*0698*/ 	.word	0x00020200


	//   ....[39]....
        /*069c*/ 	.word	0x00020230


	//   ....[40]....
        /*06a0*/ 	.word	0x00020260


	//   ....[41]....
        /*06a4*/ 	.word	0x00020300


	//   ....[42]....
        /*06a8*/ 	.word	0x00020360


	//   ....[43]....
        /*06ac*/ 	.word	0x000203f0


	//   ....[44]....
        /*06b0*/ 	.word	0x000255a0


	//   ....[45]....
        /*06b4*/ 	.word	0x000255b0


	//   ....[46]....
        /*06b8*/ 	.word	0x000256d0


	//   ....[47]....
        /*06bc*/ 	.word	0x00025730


	//   ....[48]....
        /*06c0*/ 	.word	0x00025770


	//   ....[49]....
        /*06c4*/ 	.word	0x000257b0


	//   ....[50]....
        /*06c8*/ 	.word	0x000257e0


	//   ....[51]....
        /*06cc*/ 	.word	0x00025810


	//   ....[52]....
        /*06d0*/ 	.word	0x000259b0


	//   ....[53]....
        /*06d4*/ 	.word	0x00025a10


	//   ....[54]....
        /*06d8*/ 	.word	0x00025a50


	//   ....[55]....
        /*06dc*/ 	.word	0x00025a90


	//   ....[56]....
        /*06e0*/ 	.word	0x00025ac0


	//   ....[57]....
        /*06e4*/ 	.word	0x00025af0


	//   ....[58]....
        /*06e8*/ 	.word	0x00025bb0


	//   ....[59]....
        /*06ec*/ 	.word	0x00025bd0


	//   ....[60]....
        /*06f0*/ 	.word	0x00025c40


	//   ....[61]....
        /*06f4*/ 	.word	0x000262e0


	//   ....[62]....
        /*06f8*/ 	.word	0x00026720


	//   ....[63]....
        /*06fc*/ 	.word	0x000267c0


	//   ....[64]....
        /*0700*/ 	.word	0x00026860


	//   ....[65]....
        /*0704*/ 	.word	0x00026900


	//   ....[66]....
        /*0708*/ 	.word	0x000269a0


	//   ....[67]....
        /*070c*/ 	.word	0x00026a40


	//   ....[68]....
        /*0710*/ 	.word	0x00026ae0


	//   ....[69]....
        /*0714*/ 	.word	0x00026b80


	//   ....[70]....
        /*0718*/ 	.word	0x00026c70


	//   ....[71]....
        /*071c*/ 	.word	0x00026d10


	//   ....[72]....
        /*0720*/ 	.word	0x00026db0


	//   ....[73]....
        /*0724*/ 	.word	0x00026e50


	//   ....[74]....
        /*0728*/ 	.word	0x00026ef0


	//   ....[75]....
        /*072c*/ 	.word	0x00026f90


	//   ....[76]....
        /*0730*/ 	.word	0x00027030


	//   ....[77]....
        /*0734*/ 	.word	0x000270d0


	//   ....[78]....
        /*0738*/ 	.word	0x00027470


	//   ....[79]....
        /*073c*/ 	.word	0x00027750


	//   ....[80]....
        /*0740*/ 	.word	0x00027b70


	//   ....[81]....
        /*0744*/ 	.word	0x00027c00


	//   ....[82]....
        /*0748*/ 	.word	0x00027ca0


	//   ....[83]....
        /*074c*/ 	.word	0x00027d50


	//   ....[84]....
        /*0750*/ 	.word	0x00027dd0


	//   ....[85]....
        /*0754*/ 	.word	0x00027e50


	//   ....[86]....
        /*0758*/ 	.word	0x00027ed0


	//   ....[87]....
        /*075c*/ 	.word	0x00027f50


	//   ....[88]....
        /*0760*/ 	.word	0x00027fe0


	//   ....[89]....
        /*0764*/ 	.word	0x00028090


	//   ....[90]....
        /*0768*/ 	.word	0x00028110


	//   ....[91]....
        /*076c*/ 	.word	0x00028190


	//   ....[92]....
        /*0770*/ 	.word	0x00028210


	//   ....[93]....
        /*0774*/ 	.word	0x00028290


	//   ....[94]....
        /*0778*/ 	.word	0x00028300


	//   ....[95]....
        /*077c*/ 	.word	0x000283a0


	//   ....[96]....
        /*0780*/ 	.word	0x00028430


	//   ....[97]....
        /*0784*/ 	.word	0x00028560


	//----- nvinfo : EIATTR_REG_RECONFIG
	.align		4
.L_505:
        /*0788*/ 	.byte	0x01, 0x54
	.zero		2


	//----- nvinfo : EIATTR_SYSCALL_OFFSETS
	.align		4
        /*078c*/ 	.byte	0x04, 0x46
        /*078e*/ 	.short	(.L_507 - .L_506)


	//   ....[0]....
.L_506:
        /*0790*/ 	.word	0x00001c50


	//   ....[1]....
        /*0794*/ 	.word	0x00001da0


	//   ....[2]....
        /*0798*/ 	.word	0x0000af70


	//   ....[3]....
        /*079c*/ 	.word	0x0000b410


	//   ....[4]....
        /*07a0*/ 	.word	0x000226e0


	//   ....[5]....
        /*07a4*/ 	.word	0x00022820


	//   ....[6]....
        /*07a8*/ 	.word	0x00022920


	//----- nvinfo : EIATTR_MBARRIER_INSTR_OFFSETS
	.align		4
.L_507:
        /*07ac*/ 	.byte	0x04, 0x39
        /*07ae*/ 	.short	(.L_509 - .L_508)


	//   ....[0]....
.L_508:
        /*07b0*/ 	.word	0x00000300
        /*07b4*/ 	.word	0x000000ff
        /*07b8*/ 	.word	0x0002a800
        /*07bc*/ 	.short	0x0100
        /*07be*/ 	.byte	0x08
	.zero		1


	//   ....[1]....
        /*07c0*/ 	.word	0x00000310
        /*07c4*/ 	.word	0x000000ff
        /*07c8*/ 	.word	0x0002a820
        /*07cc*/ 	.short	0x0100
        /*07ce*/ 	.byte	0x08
	.zero		1


	//   ....[2]....
        /*07d0*/ 	.word	0x00000400
        /*07d4*/ 	.word	0x000000ff
        /*07d8*/ 	.word	0x0002a830
        /*07dc*/ 	.short	0x0100
        /*07de*/ 	.byte	0x08
	.zero		1


	//   ....[3]....
        /*07e0*/ 	.word	0x00000410
        /*07e4*/ 	.word	0x000000ff
        /*07e8*/ 	.word	0x0002a840
        /*07ec*/ 	.short	0x0100
        /*07ee*/ 	.byte	0x08
	.zero		1


	//   ....[4]....
        /*07f0*/ 	.word	0x00000420
        /*07f4*/ 	.word	0x000000ff
        /*07f8*/ 	.word	0x0002a838
        /*07fc*/ 	.short	0x0100
        /*07fe*/ 	.byte	0x08
	.zero		1


	//   ....[5]....
        /*0800*/ 	.word	0x00000430
        /*0804*/ 	.word	0x000000ff
        /*0808*/ 	.word	0x0002a848
        /*080c*/ 	.short	0x0100
        /*080e*/ 	.byte	0x08
	.zero		1


	//   ....[6]....
        /*0810*/ 	.word	0x00000560
        /*0814*/ 	.word	0x000000ff
        /*0818*/ 	.word	0x0002a850
        /*081c*/ 	.short	0x0100
        /*081e*/ 	.byte	0x08
	.zero		1


	//   ....[7]....
        /*0820*/ 	.word	0x00000570
        /*0824*/ 	.word	0x000000ff
        /*0828*/ 	.word	0x0002a860
        /*082c*/ 	.short	0x0100
        /*082e*/ 	.byte	0x08
	.zero		1


	//   ....[8]....
        /*0830*/ 	.word	0x00000580
        /*0834*/ 	.word	0x000000ff
        /*0838*/ 	.word	0x0002a858
        /*083c*/ 	.short	0x0100
        /*083e*/ 	.byte	0x08
	.zero		1


	//   ....[9]....
        /*0840*/ 	.word	0x00000590
        /*0844*/ 	.word	0x000000ff
        /*0848*/ 	.word	0x0002a868
        /*084c*/ 	.short	0x0100
        /*084e*/ 	.byte	0x08
	.zero		1


	//   ....[10]....
        /*0850*/ 	.word	0x00000680
        /*0854*/ 	.word	0x000000ff
        /*0858*/ 	.word	0x0002a870
        /*085c*/ 	.short	0x0100
        /*085e*/ 	.byte	0x06
	.zero		1


	//   ....[11]....
        /*0860*/ 	.word	0x00000690
        /*0864*/ 	.word	0x000000ff
        /*0868*/ 	.word	0x0002a880
        /*086c*/ 	.short	0x0100
        /*086e*/ 	.byte	0x06
	.zero		1


	//   ....[12]....
        /*0870*/ 	.word	0x000006a0
        /*0874*/ 	.word	0x000000ff
        /*0878*/ 	.word	0x0002a878
        /*087c*/ 	.short	0x0100
        /*087e*/ 	.byte	0x06
	.zero		1


	//   ....[13]....
        /*0880*/ 	.word	0x000006b0
        /*0884*/ 	.word	0x000000ff
        /*0888*/ 	.word	0x0002a888
        /*088c*/ 	.short	0x0100
        /*088e*/ 	.byte	0x06
	.zero		1


	//   ....[14]....
        /*0890*/ 	.word	0x000007e0
        /*0894*/ 	.word	0x000000ff
        /*0898*/ 	.word	0x0002a890
        /*089c*/ 	.short	0x0100
        /*089e*/ 	.byte	0x08
	.zero		1


	//   ....[15]....
        /*08a0*/ 	.word	0x000007f0
        /*08a4*/ 	.word	0x000000ff
        /*08a8*/ 	.word	0x0002a8a0
        /*08ac*/ 	.short	0x0100
        /*08ae*/ 	.byte	0x08
	.zero		1


	//   ....[16]....
        /*08b0*/ 	.word	0x00000800
        /*08b4*/ 	.word	0x000000ff
        /*08b8*/ 	.word	0x0002a898
        /*08bc*/ 	.short	0x0100
        /*08be*/ 	.byte	0x08
	.zero		1


	//   ....[17]....
        /*08c0*/ 	.word	0x00000810
        /*08c4*/ 	.word	0x000000ff
        /*08c8*/ 	.word	0x0002a8a8
        /*08cc*/ 	.short	0x0100
        /*08ce*/ 	.byte	0x08
	.zero		1


	//   ....[18]....
        /*08d0*/ 	.word	0x00000940
        /*08d4*/ 	.word	0x000000ff
        /*08d8*/ 	.word	0x0002a8b0
        /*08dc*/ 	.short	0x0100
        /*08de*/ 	.byte	0x08
	.zero		1


	//   ....[19]....
        /*08e0*/ 	.word	0x00000950
        /*08e4*/ 	.word	0x000000ff
        /*08e8*/ 	.word	0x0002a8c0
        /*08ec*/ 	.short	0x0100
        /*08ee*/ 	.byte	0x08
	.zero		1


	//   ....[20]....
        /*08f0*/ 	.word	0x00000960
        /*08f4*/ 	.word	0x000000ff
        /*08f8*/ 	.word	0x0002a8b8
        /*08fc*/ 	.short	0x0100
        /*08fe*/ 	.byte	0x08
	.zero		1


	//   ....[21]....
        /*0900*/ 	.word	0x00000970
        /*0904*/ 	.word	0x000000ff
        /*0908*/ 	.word	0x0002a8c8
        /*090c*/ 	.short	0x0100
        /*090e*/ 	.byte	0x08
	.zero		1


	//   ....[22]....
        /*0910*/ 	.word	0x00003a00
        /*0914*/ 	.word	0x00000004
        /*0918*/ 	.word	0x0002a890
        /*091c*/ 	.short	0x010a
        /*091e*/ 	.byte	0x3f
	.zero		1


	//   ....[23]....
        /*0920*/ 	.word	0x00006de0
        /*0924*/ 	.word	0x00000004
        /*0928*/ 	.word	0x0002a890
        /*092c*/ 	.short	0x010a
        /*092e*/ 	.byte	0x3f
	.zero		1


	//   ....[24]....
        /*0930*/ 	.word	0x00009e50
        /*0934*/ 	.word	0x00000004
        /*0938*/ 	.word	0x0002a890
        /*093c*/ 	.short	0x010a
        /*093e*/ 	.byte	0x3f
	.zero		1


	//   ....[25]....
        /*0940*/ 	.word	0x0000a240
        /*0944*/ 	.word	0x00000020
        /*0948*/ 	.word	0x00000000
        /*094c*/ 	.short	0x0101
        /*094e*/ 	.byte	0x3f
	.zero		1


	//   ....[26]....
        /*0950*/ 	.word	0x0000a280
        /*0954*/ 	.word	0x00000004
        /*0958*/ 	.word	0x0002a8b0
        /*095c*/ 	.short	0x010a
        /*095e*/ 	.byte	0x3f
	.zero		1


	//   ....[27]....
        /*0960*/ 	.word	0x0000a750
        /*0964*/ 	.word	0x00000004
        /*0968*/ 	.word	0x00000000
        /*096c*/ 	.short	0x0101
        /*096e*/ 	.byte	0x3f
	.zero		1


	//   ....[28]....
        /*0970*/ 	.word	0x0000aff0
        /*0974*/ 	.word	0x00000012
        /*0978*/ 	.word	0x0002a800
        /*097c*/ 	.short	0x010a
        /*097e*/ 	.byte	0x3f
	.zero		1


	//   ....[29]....
        /*0980*/ 	.word	0x0000b040
        /*0984*/ 	.word	0x00000012
        /*0988*/ 	.word	0x0002a800
        /*098c*/ 	.short	0x010a
        /*098e*/ 	.byte	0x3f
	.zero		1


	//   ....[30]....
        /*0990*/ 	.word	0x0000c3f0
        /*0994*/ 	.word	0x00000012
        /*0998*/ 	.word	0x0002a800
        /*099c*/ 	.short	0x010a
        /*099e*/ 	.byte	0x3f
	.zero		1


	//   ....[31]....
        /*09a0*/ 	.word	0x0000f580
        /*09a4*/ 	.word	0x00000012
        /*09a8*/ 	.word	0x0002a800
        /*09ac*/ 	.short	0x010a
        /*09ae*/ 	.byte	0x3f
	.zero		1


	//   ....[32]....
        /*09b0*/ 	.word	0x00011d90
        /*09b4*/ 	.word	0x00000003
        /*09b8*/ 	.word	0x0002a830
        /*09bc*/ 	.short	0x010a
        /*09be*/ 	.byte	0x3f
	.zero		1


	//   ....[33]....
        /*09c0*/ 	.word	0x00011e00
        /*09c4*/ 	.word	0x00000003
        /*09c8*/ 	.word	0x0002a830
        /*09cc*/ 	.short	0x010a
        /*09ce*/ 	.byte	0x3f
	.zero		1


	//   ....[34]....
        /*09d0*/ 	.word	0x00012800
        /*09d4*/ 	.word	0x00000000
        /*09d8*/ 	.word	0x00000000
        /*09dc*/ 	.short	0x0101
        /*09de*/ 	.byte	0x3f
	.zero		1


	//   ....[35]....
        /*09e0*/ 	.word	0x00014c10
        /*09e4*/ 	.word	0x00000007
        /*09e8*/ 	.word	0x0002a830
        /*09ec*/ 	.short	0x010a
        /*09ee*/ 	.byte	0x3f
	.zero		1


	//   ....[36]....
        /*09f0*/ 	.word	0x00014c80
        /*09f4*/ 	.word	0x00000007
        /*09f8*/ 	.word	0x0002a830
        /*09fc*/ 	.short	0x010a
        /*09fe*/ 	.byte	0x3f
	.zero		1


	//   ....[37]....
        /*0a00*/ 	.word	0x00015800
        /*0a04*/ 	.word	0x0000000e
        /*0a08*/ 	.word	0x0002a850
        /*0a0c*/ 	.short	0x010a
        /*0a0e*/ 	.byte	0x3f
	.zero		1


	//   ....[38]....
        /*0a10*/ 	.word	0x000158a0
        /*0a14*/ 	.word	0x0000000e
        /*0a18*/ 	.word	0x0002a850
        /*0a1c*/ 	.short	0x010a
        /*0a1e*/ 	.byte	0x3f
	.zero		1


	//   ....[39]....
        /*0a20*/ 	.word	0x00015c30
        /*0a24*/ 	.word	0x00000007
        /*0a28*/ 	.word	0x00000000
        /*0a2c*/ 	.short	0x0101
        /*0a2e*/ 	.byte	0x3f
	.zero		1


	//   ....[40]....
        /*0a30*/ 	.word	0x00017300
        /*0a34*/ 	.word	0x00000063
        /*0a38*/ 	.word	0x00000000
        /*0a3c*/ 	.short	0x0101
        /*0a3e*/ 	.byte	0x3f
	.zero		1


	//   ....[41]....
        /*0a40*/ 	.word	0x00017f30
        /*0a44*/ 	.word	0x00000003
        /*0a48*/ 	.word	0x0002a830
        /*0a4c*/ 	.short	0x010a
        /*0a4e*/ 	.byte	0x3f
	.zero		1


	//   ....[42]....
        /*0a50*/ 	.word	0x00017fa0
        /*0a54*/ 	.word	0x00000003
        /*0a58*/ 	.word	0x0002a830
        /*0a5c*/ 	.short	0x010a
        /*0a5e*/ 	.byte	0x3f
	.zero		1


	//   ....[43]....
        /*0a60*/ 	.word	0x00018b20
        /*0a64*/ 	.word	0x000000aa
        /*0a68*/ 	.word	0x0002a850
        /*0a6c*/ 	.short	0x010a
        /*0a6e*/ 	.byte	0x3f
	.zero		1


	//   ....[44]....
        /*0a70*/ 	.word	0x00018b70
        /*0a74*/ 	.word	0x000000aa
        /*0a78*/ 	.word	0x0002a850
        /*0a7c*/ 	.short	0x010a
        /*0a7e*/ 	.byte	0x3f
	.zero		1


	//   ....[45]....
        /*0a80*/ 	.word	0x000199e0
        /*0a84*/ 	.word	0x0000005b
        /*0a88*/ 	.word	0x00000000
        /*0a8c*/ 	.short	0x0101
        /*0a8e*/ 	.byte	0x3f
	.zero		1


	//   ....[46]....
        /*0a90*/ 	.word	0x00019a50
        /*0a94*/ 	.word	0x000000aa
        /*0a98*/ 	.word	0x00000000
        /*0a9c*/ 	.short	0x0101
        /*0a9e*/ 	.byte	0x3f
	.zero		1


	//   ....[47]....
        /*0aa0*/ 	.word	0x00019f40
        /*0aa4*/ 	.word	0x00000004
        /*0aa8*/ 	.word	0x0002a830
        /*0aac*/ 	.short	0x010a
        /*0aae*/ 	.byte	0x3f
	.zero		1


	//   ....[48]....
        /*0ab0*/ 	.word	0x00019fb0
        /*0ab4*/ 	.word	0x00000004
        /*0ab8*/ 	.word	0x0002a830
        /*0abc*/ 	.short	0x010a
        /*0abe*/ 	.byte	0x3f
	.zero		1


	//   ....[49]....
        /*0ac0*/ 	.word	0x0001ab30
        /*0ac4*/ 	.word	0x0000000c
        /*0ac8*/ 	.word	0x0002a850
        /*0acc*/ 	.short	0x010a
        /*0ace*/ 	.byte	0x3f
	.zero		1


	//   ....[50]....
        /*0ad0*/ 	.word	0x0001abd0
        /*0ad4*/ 	.word	0x0000000c
        /*0ad8*/ 	.word	0x0002a850
        /*0adc*/ 	.short	0x010a
        /*0ade*/ 	.byte	0x3f
	.zero		1


	//   ....[51]....
        /*0ae0*/ 	.word	0x0001af70
        /*0ae4*/ 	.word	0x00000004
        /*0ae8*/ 	.word	0x00000000
        /*0aec*/ 	.short	0x0101
        /*0aee*/ 	.byte	0x3f
	.zero		1


	//   ....[52]....
        /*0af0*/ 	.word	0x0001c630
        /*0af4*/ 	.word	0x0000006f
        /*0af8*/ 	.word	0x00000000
        /*0afc*/ 	.short	0x0101
        /*0afe*/ 	.byte	0x3f
	.zero		1


	//   ....[53]....
        /*0b00*/ 	.word	0x0001d3a0
        /*0b04*/ 	.word	0x0000000d
        /*0b08*/ 	.word	0x0002a850
        /*0b0c*/ 	.short	0x010a
        /*0b0e*/ 	.byte	0x3f
	.zero		1


	//   ....[54]....
        /*0b10*/ 	.word	0x0001d440
        /*0b14*/ 	.word	0x0000000d
        /*0b18*/ 	.word	0x0002a850
        /*0b1c*/ 	.short	0x010a
        /*0b1e*/ 	.byte	0x3f
	.zero		1


	//   ....[55]....
        /*0b20*/ 	.word	0x0001d910
        /*0b24*/ 	.word	0x0000000b
        /*0b28*/ 	.word	0x00000000
        /*0b2c*/ 	.short	0x0101
        /*0b2e*/ 	.byte	0x3f
	.zero		1


	//   ....[56]....
        /*0b30*/ 	.word	0x0001eba0
        /*0b34*/ 	.word	0x00000000
        /*0b38*/ 	.word	0x00000000
        /*0b3c*/ 	.short	0x0101
        /*0b3e*/ 	.byte	0x3f
	.zero		1


	//   ....[57]....
        /*0b40*/ 	.word	0x00021510
        /*0b44*/ 	.word	0x0000000b
        /*0b48*/ 	.word	0x0002a820
        /*0b4c*/ 	.short	0x010a
        /*0b4e*/ 	.byte	0x3f
	.zero		1


	//   ....[58]....
        /*0b50*/ 	.word	0x000215a0
        /*0b54*/ 	.word	0x00000008
        /*0b58*/ 	.word	0x0002a8a0
        /*0b5c*/ 	.short	0x010a
        /*0b5e*/ 	.byte	0x3f
	.zero		1


	//   ....[59]....
        /*0b60*/ 	.word	0x00021830
        /*0b64*/ 	.word	0x00000008
        /*0b68*/ 	.word	0x0002a8c0
        /*0b6c*/ 	.short	0x010a
        /*0b6e*/ 	.byte	0x3f
	.zero		1


	//   ....[60]....
        /*0b70*/ 	.word	0x00021b70
        /*0b74*/ 	.word	0x00000008
        /*0b78*/ 	.word	0x0002a8a0
        /*0b7c*/ 	.short	0x010a
        /*0b7e*/ 	.byte	0x3f
	.zero		1


	//   ....[61]....
        /*0b80*/ 	.word	0x00021df0
        /*0b84*/ 	.word	0x00000008
        /*0b88*/ 	.word	0x0002a8c0
        /*0b8c*/ 	.short	0x010a
        /*0b8e*/ 	.byte	0x3f
	.zero		1


	//   ....[62]....
        /*0b90*/ 	.word	0x00023020
        /*0b94*/ 	.word	0x00000007
        /*0b98*/ 	.word	0x0002a840
        /*0b9c*/ 	.short	0x010a
        /*0b9e*/ 	.byte	0x3f
	.zero		1


	//   ....[63]....
        /*0ba0*/ 	.word	0x000235d0
        /*0ba4*/ 	.word	0x0000000a
        /*0ba8*/ 	.word	0x0002a820
        /*0bac*/ 	.short	0x010a
        /*0bae*/ 	.byte	0x3f
	.zero		1


	//   ....[64]....
        /*0bb0*/ 	.word	0x00023920
        /*0bb4*/ 	.word	0x00000003
        /*0bb8*/ 	.word	0x0002a840
        /*0bbc*/ 	.short	0x010a
        /*0bbe*/ 	.byte	0x3f
	.zero		1


	//   ....[65]....
        /*0bc0*/ 	.word	0x00023c20
        /*0bc4*/ 	.word	0x00000003
        /*0bc8*/ 	.word	0x0002a860
        /*0bcc*/ 	.short	0x010a
        /*0bce*/ 	.byte	0x3f
	.zero		1


	//   ....[66]....
        /*0bd0*/ 	.word	0x00024210
        /*0bd4*/ 	.word	0x00000002
        /*0bd8*/ 	.word	0x0002a840
        /*0bdc*/ 	.short	0x010a
        /*0bde*/ 	.byte	0x3f
	.zero		1


	//   ....[67]....
        /*0be0*/ 	.word	0x00024510
        /*0be4*/ 	.word	0x00000002
        /*0be8*/ 	.word	0x0002a860
        /*0bec*/ 	.short	0x010a
        /*0bee*/ 	.byte	0x3f
	.zero		1


	//   ....[68]....
        /*0bf0*/ 	.word	0x00024a50
        /*0bf4*/ 	.word	0x00000002
        /*0bf8*/ 	.word	0x0002a840
        /*0bfc*/ 	.short	0x010a
        /*0bfe*/ 	.byte	0x3f
	.zero		1


	//   ....[69]....
        /*0c00*/ 	.word	0x00024d40
        /*0c04*/ 	.word	0x00000002
        /*0c08*/ 	.word	0x0002a860
        /*0c0c*/ 	.short	0x010a
        /*0c0e*/ 	.byte	0x3f
	.zero		1


	//   ....[70]....
        /*0c10*/ 	.word	0x00025220
        /*0c14*/ 	.word	0x00000003
        /*0c18*/ 	.word	0x0002a860
        /*0c1c*/ 	.short	0x010a
        /*0c1e*/ 	.byte	0x3f
	.zero		1


	//   ....[71]....
        /*0c20*/ 	.word	0x00026260
        /*0c24*/ 	.word	0x00000000
        /*0c28*/ 	.word	0x0002a820
        /*0c2c*/ 	.short	0x010a
        /*0c2e*/ 	.byte	0x3f
	.zero		1


	//   ....[72]....
        /*0c30*/ 	.word	0x00026410
        /*0c34*/ 	.word	0x00000006
        /*0c38*/ 	.word	0x00000000
        /*0c3c*/ 	.short	0x010a
        /*0c3e*/ 	.byte	0x3f
	.zero		1


	//   ....[73]....
        /*0c40*/ 	.word	0x00026480
        /*0c44*/ 	.word	0x00000007
        /*0c48*/ 	.word	0x00000000
        /*0c4c*/ 	.short	0x010a
        /*0c4e*/ 	.byte	0x3f
	.zero		1


	//   ....[74]....
        /*0c50*/ 	.word	0x000264f0
        /*0c54*/ 	.word	0x00000004
        /*0c58*/ 	.word	0x00000000
        /*0c5c*/ 	.short	0x010a
        /*0c5e*/ 	.byte	0x3f
	.zero		1


	//   ....[75]....
        /*0c60*/ 	.word	0x00026520
        /*0c64*/ 	.word	0x00000003
        /*0c68*/ 	.word	0x00000000
        /*0c6c*/ 	.short	0x010a
        /*0c6e*/ 	.byte	0x3f
	.zero		1


	//   ....[76]....
        /*0c70*/ 	.word	0x00026580
        /*0c74*/ 	.word	0x00000004
        /*0c78*/ 	.word	0x0002a890
        /*0c7c*/ 	.short	0x010a
        /*0c7e*/ 	.byte	0x3f
	.zero		1


	//   ....[77]....
        /*0c80*/ 	.word	0x000265d0
        /*0c84*/ 	.word	0x00000004
        /*0c88*/ 	.word	0x0002a890
        /*0c8c*/ 	.short	0x010a
        /*0c8e*/ 	.byte	0x3f
	.zero		1


	//   ....[78]....
        /*0c90*/ 	.word	0x00026620
        /*0c94*/ 	.word	0x00000004
        /*0c98*/ 	.word	0x0002a890
        /*0c9c*/ 	.short	0x010a
        /*0c9e*/ 	.byte	0x3f
	.zero		1


	//   ....[79]....
        /*0ca0*/ 	.word	0x00026670
        /*0ca4*/ 	.word	0x00000004
        /*0ca8*/ 	.word	0x0002a8b0
        /*0cac*/ 	.short	0x010a
        /*0cae*/ 	.byte	0x3f
	.zero		1


	//   ....[80]....
        /*0cb0*/ 	.word	0x00026bc0
        /*0cb4*/ 	.word	0x00000012
        /*0cb8*/ 	.word	0x0002a800
        /*0cbc*/ 	.short	0x010a
        /*0cbe*/ 	.byte	0x3f
	.zero		1


	//   ....[81]....
        /*0cc0*/ 	.word	0x00027110
        /*0cc4*/ 	.word	0x00000012
        /*0cc8*/ 	.word	0x0002a800
        /*0ccc*/ 	.short	0x010a
        /*0cce*/ 	.byte	0x3f
	.zero		1


	//   ....[82]....
        /*0cd0*/ 	.word	0x00027160
        /*0cd4*/ 	.word	0x00000003
        /*0cd8*/ 	.word	0x0002a830
        /*0cdc*/ 	.short	0x010a
        /*0cde*/ 	.byte	0x3f
	.zero		1


	//   ....[83]....
        /*0ce0*/ 	.word	0x000271b0
        /*0ce4*/ 	.word	0x00000007
        /*0ce8*/ 	.word	0x0002a830
        /*0cec*/ 	.short	0x010a
        /*0cee*/ 	.byte	0x3f
	.zero		1


	//   ....[84]....
        /*0cf0*/ 	.word	0x00027200
        /*0cf4*/ 	.word	0x0000000e
        /*0cf8*/ 	.word	0x0002a850
        /*0cfc*/ 	.short	0x010a
        /*0cfe*/ 	.byte	0x3f
	.zero		1


	//   ....[85]....
        /*0d00*/ 	.word	0x00027250
        /*0d04*/ 	.word	0x00000003
        /*0d08*/ 	.word	0x0002a830
        /*0d0c*/ 	.short	0x010a
        /*0d0e*/ 	.byte	0x3f
	.zero		1


	//   ....[86]....
        /*0d10*/ 	.word	0x000272a0
        /*0d14*/ 	.word	0x000000aa
        /*0d18*/ 	.word	0x0002a850
        /*0d1c*/ 	.short	0x010a
        /*0d1e*/ 	.byte	0x3f
	.zero		1


	//   ....[87]....
        /*0d20*/ 	.word	0x000272f0
        /*0d24*/ 	.word	0x00000004
        /*0d28*/ 	.word	0x0002a830
        /*0d2c*/ 	.short	0x010a
        /*0d2e*/ 	.byte	0x3f
	.zero		1


	//   ....[88]....
        /*0d30*/ 	.word	0x00027340
        /*0d34*/ 	.word	0x0000000c
        /*0d38*/ 	.word	0x0002a850
        /*0d3c*/ 	.short	0x010a
        /*0d3e*/ 	.byte	0x3f
	.zero		1


	//   ....[89]....
        /*0d40*/ 	.word	0x00027390
        /*0d44*/ 	.word	0x0000000d
        /*0d48*/ 	.word	0x0002a850
        /*0d4c*/ 	.short	0x010a
        /*0d4e*/ 	.byte	0x3f
	.zero		1


	//   ....[90]....
        /*0d50*/ 	.word	0x00027530
        /*0d54*/ 	.word	0x0000000b
        /*0d58*/ 	.word	0x0002a820
        /*0d5c*/ 	.short	0x010a
        /*0d5e*/ 	.byte	0x3f
	.zero		1


	//   ....[91]....
        /*0d60*/ 	.word	0x00027580
        /*0d64*/ 	.word	0x00000008
        /*0d68*/ 	.word	0x0002a8a0
        /*0d6c*/ 	.short	0x010a
        /*0d6e*/ 	.byte	0x3f
	.zero		1


	//   ....[92]....
        /*0d70*/ 	.word	0x000275d0
        /*0d74*/ 	.word	0x00000008
        /*0d78*/ 	.word	0x0002a8c0
        /*0d7c*/ 	.short	0x010a
        /*0d7e*/ 	.byte	0x3f
	.zero		1


	//   ....[93]....
        /*0d80*/ 	.word	0x00027620
        /*0d84*/ 	.word	0x00000008
        /*0d88*/ 	.word	0x0002a8a0
        /*0d8c*/ 	.short	0x010a
        /*0d8e*/ 	.byte	0x3f
	.zero		1


	//   ....[94]....
        /*0d90*/ 	.word	0x00027670
        /*0d94*/ 	.word	0x00000008
        /*0d98*/ 	.word	0x0002a8c0
        /*0d9c*/ 	.short	0x010a
        /*0d9e*/ 	.byte	0x3f
	.zero		1


	//   ....[95]....
        /*0da0*/ 	.word	0x00027810
        /*0da4*/ 	.word	0x00000007
        /*0da8*/ 	.word	0x0002a840
        /*0dac*/ 	.short	0x010a
        /*0dae*/ 	.byte	0x3f
	.zero		1


	//   ....[96]....
        /*0db0*/ 	.word	0x00027890
        /*0db4*/ 	.word	0x00000003
        /*0db8*/ 	.word	0x0002a820
        /*0dbc*/ 	.short	0x010a
        /*0dbe*/ 	.byte	0x3f
	.zero		1


	//   ....[97]....
        /*0dc0*/ 	.word	0x000278e0
        /*0dc4*/ 	.word	0x00000003
        /*0dc8*/ 	.word	0x0002a840
        /*0dcc*/ 	.short	0x010a
        /*0dce*/ 	.byte	0x3f
	.zero		1


	//   ....[98]....
        /*0dd0*/ 	.word	0x00027930
        /*0dd4*/ 	.word	0x00000003
        /*0dd8*/ 	.word	0x0002a860
        /*0ddc*/ 	.short	0x010a
        /*0dde*/ 	.byte	0x3f
	.zero		1


	//   ....[99]....
        /*0de0*/ 	.word	0x00027980
        /*0de4*/ 	.word	0x00000002
        /*0de8*/ 	.word	0x0002a840
        /*0dec*/ 	.short	0x010a
        /*0dee*/ 	.byte	0x3f
	.zero		1


	//   ....[100]....
        /*0df0*/ 	.word	0x000279d0
        /*0df4*/ 	.word	0x00000002
        /*0df8*/ 	.word	0x0002a860
        /*0dfc*/ 	.short	0x010a
        /*0dfe*/ 	.byte	0x3f
	.zero		1


	//   ....[101]....
        /*0e00*/ 	.word	0x00027a20
        /*0e04*/ 	.word	0x00000002
        /*0e08*/ 	.word	0x0002a840
        /*0e0c*/ 	.short	0x010a
        /*0e0e*/ 	.byte	0x3f
	.zero		1


	//   ....[102]....
        /*0e10*/ 	.word	0x00027a70
        /*0e14*/ 	.word	0x00000002
        /*0e18*/ 	.word	0x0002a860
        /*0e1c*/ 	.short	0x010a
        /*0e1e*/ 	.byte	0x3f
	.zero		1


	//   ....[103]....
        /*0e20*/ 	.word	0x00027ac0
        /*0e24*/ 	.word	0x00000003
        /*0e28*/ 	.word	0x0002a860
        /*0e2c*/ 	.short	0x010a
        /*0e2e*/ 	.byte	0x3f
	.zero		1


	//   ....[104]....
        /*0e30*/ 	.word	0x00028480
        /*0e34*/ 	.word	0x00000000
        /*0e38*/ 	.word	0x0002a820
        /*0e3c*/ 	.short	0x010a
        /*0e3e*/ 	.byte	0x3f
	.zero		1


	//   ....[105]....
        /*0e40*/ 	.word	0x00028620
        /*0e44*/ 	.word	0x00000006
        /*0e48*/ 	.word	0x00000000
        /*0e4c*/ 	.short	0x010a
        /*0e4e*/ 	.byte	0x3f
	.zero		1


	//   ....[106]....
        /*0e50*/ 	.word	0x00028670
        /*0e54*/ 	.word	0x00000007
        /*0e58*/ 	.word	0x00000000
        /*0e5c*/ 	.short	0x010a
        /*0e5e*/ 	.byte	0x3f
	.zero		1


	//   ....[107]....
        /*0e60*/ 	.word	0x000286c0
        /*0e64*/ 	.word	0x00000004
        /*0e68*/ 	.word	0x00000000
        /*0e6c*/ 	.short	0x010a
        /*0e6e*/ 	.byte	0x3f
	.zero		1


	//----- nvinfo : EIATTR_NUM_MBARRIERS
	.align		4
.L_509:
        /*0e70*/ 	.byte	0x03, 0x38
        /*0e72*/ 	.short	0x0016


	//----- nvinfo : EIATTR_EXIT_INSTR_OFFSETS
	.align		4
        /*0e74*/ 	.byte	0x04, 0x1c
        /*0e76*/ 	.short	(.L_511 - .L_510)


	//   ....[0]....
.L_510:
        /*0e78*/ 	.word	0x00026570


	//----- nvinfo : EIATTR_MAX_THREADS
	.align		4
.L_511:
        /*0e7c*/ 	.byte	0x04, 0x05
        /*0e7e*/ 	.short	(.L_513 - .L_512)
.L_512:
        /*0e80*/ 	.word	0x00000180
        /*0e84*/ 	.word	0x00000001
        /*0e88*/ 	.word	0x00000001


	//----- nvinfo : EIATTR_CRS_STACK_SIZE
	.align		4
.L_513:
        /*0e8c*/ 	.byte	0x04, 0x1e
        /*0e8e*/ 	.short	(.L_515 - .L_514)
.L_514:
        /*0e90*/ 	.word	0x00000000


	//----- nvinfo : EIATTR_CBANK_PARAM_SIZE
	.align		4
.L_515:
        /*0e94*/ 	.byte	0x03, 0x19
        /*0e96*/ 	.short	0x0a70


	//----- nvinfo : EIATTR_PARAM_CBANK
	.align		4
        /*0e98*/ 	.byte	0x04, 0x0a
        /*0e9a*/ 	.short	(.L_517 - .L_516)
	.align		4
.L_516:
        /*0e9c*/ 	.word	index@(.nv.constant0._ZN7cutlass13device_kernelIN5flash11enable_sm90INS1_16FlashAttnFwdSm90INS1_25CollectiveMainloopFwdSm90ILi2EN4cute5tupleIJNS5_1CILi1EEES8_S8_EEENS6_IJNS7_ILi128EEENS7_ILi96EEENS7_ILi192EEEEEELi128ENS_6half_tEfNS_4arch4Sm90ELb0ELb1ELb0ELb1ELb0ELb1ELb0ELb1ELb1ELb0ELb0ELb0EEENS1_21CollectiveEpilogueFwdINS6_IJSA_SA_SB_EEES9_SE_SG_Li256ELb1ELb0ELb0ELb0EEENS1_36VarlenDynamicPersistentTileSchedulerILi128ELi96ELi256ELi32ELb0ELb0ELb1ELb1ELb0ELb1EEEEEEEEEvNT_6ParamsE)
        /*0ea0*/ 	.short	0x0210
        /*0ea2*/ 	.short	0x0a70


	//----- nvinfo : EIATTR_SW_WAR
	.align		4
.L_517:
        /*0ea4*/ 	.byte	0x04, 0x36
        /*0ea6*/ 	.short	(.L_519 - .L_518)
.L_518:
        /*0ea8*/ 	.word	0x00000008
.L_519:


//--------------------- .nv.info._ZN7cutlass13device_kernelIN5flash11enable_sm90INS1_16FlashAttnFwdSm90INS1_25CollectiveMainloopFwdSm90ILi2EN4cute5tupleIJNS5_1CILi1EEES8_S8_EEENS6_IJNS7_ILi128EEESA_NS7_ILi192EEEEEELi128ENS_6half_tEfNS_4arch4Sm90ELb1ELb0ELb0ELb0ELb0ELb0ELb0ELb1ELb1ELb0ELb0ELb0EEENS1_21CollectiveEpilogueFwdINS6_IJSA_SA_SA_EEES9_SD_SF_Li256ELb0ELb0ELb0ELb0EEENS1_30DynamicPersistentTileSchedulerILi256ELi32ELb0ELb0ELb1EEEEEEEEEvNT_6ParamsE --------------------------
	.section	.nv.info._ZN7cutlass13device_kernelIN5flash11enable_sm90INS1_16FlashAttnFwdSm90INS1_25CollectiveMainloopFwdSm90ILi2EN4cute5tupleIJNS5_1CILi1EEES8_S8_EEENS6_IJNS7_ILi128EEESA_NS7_ILi192EEEEEELi128ENS_6half_tEfNS_4arch4Sm90ELb1ELb0ELb0ELb0ELb0ELb0ELb0ELb1ELb1ELb0ELb0ELb0EEENS1_21CollectiveEpilogueFwdINS6_IJSA_SA_SA_EEES9_SD_SF_Li256ELb0ELb0ELb0ELb0EEENS1_30DynamicPersistentTileSchedulerILi256ELi32ELb0ELb0ELb1EEEEEEEEEvNT_6ParamsE,"",@"SHT_CUDA_INFO"
	.sectionflags	@""
	.align	4


	//----- nvinfo : EIATTR_CUDA_API_VERSION
	.align		4
        /*0000*/ 	.byte	0x04, 0x37
        /*0002*/ 	.short	(.L_521 - .L_520)
.L_520:
        /*0004*/ 	.word	0x00000082


	//----- nvinfo : EIATTR_KPARAM_INFO
	.align		4
.L_521:
        /*0008*/ 	.byte	0x04, 0x17
        /*000a*/ 	.short	(.L_523 - .L_522)
.L_522:
        /*000c*/ 	.word	0x00000000
        /*0010*/ 	.short	0x0000
        /*0012*/ 	.short	0x0070
        /*0014*/ 	.byte	0x00, 0xf0, 0x01, 0x2e


	//----- nvinfo : EIATTR_SPARSE_MMA_MASK
	.align		4
.L_523:
        /*0018*/ 	.byte	0x03, 0x50
        /*001a*/ 	.short	0x0000


	//----- nvinfo : EIATTR_MAXREG_COUNT
	.align		4
        /*001c*/ 	.byte	0x03, 0x1b
        /*001e*/ 	.short	0x00a8


	//----- nvinfo : EIATTR_NUM_BARRIERS
	.align		4
        /*0020*/ 	.byte	0x02, 0x4c
        /*0022*/ 	.byte	0x09
	.zero		1


	//----- nvinfo : EIATTR_EXTERNS
	.align		4
        /*0024*/ 	.byte	0x04, 0x0f
        /*0026*/ 	.short	(.L_525 - .L_524)


	//   ....[0]....
	.align		4
.L_524:
        /*0028*/ 	.word	index@(__assertfail)


	//----- nvinfo : EIATTR_ANNOTATIONS
	.align		4
.L_525:
        /*002c*/ 	.byte	0x04, 0x55
        /*002e*/ 	.short	(.L_527 - .L_526)


	//   ....[0]....
.L_526:
        /*0030*/ 	.word	0x00000001
        /*0034*/ 	.byte	0x80, 0x09, 0x00, 0x00, 0x01, 0x00, 0x00, 0x00, 0x50, 0x0a, 0x00, 0x00, 0x01, 0x00, 0x00, 0x00
        /*0044*/ 	.byte	0xe0, 0xd9, 0x00, 0x00


	//----- nvinfo : EIATTR_MERCURY_ISA_VERSION
	.align		4
.L_527:
        /*0048*/ 	.byte	0x03, 0x5f
        /*004a*/ 	.short	0x0101


	//----- nvinfo : EIATTR_INT_WARP_WIDE_INSTR_OFFSETS
	.align		4
        /*004c*/ 	.byte	0x04, 0x31
        /*004e*/ 	.short	(.L_529 - .L_528)


	//   ....[0]....
.L_528:
        /*0050*/ 	.word	0x00000190


	//   ....[1]....
        /*0054*/ 	.word	0x000001c0


	//   ....[2]....
        /*0058*/ 	.word	0x000001d0


	//   ....[3]....
        /*005c*/ 	.word	0x0000b230


	//   ....[4]....
        /*0060*/ 	.word	0x0000b2c0


	//   ....[5]....
        /*0064*/ 	.word	0x0000b810


	//   ....[6]....
        /*0068*/ 	.word	0x0000d430


	//   ....[7]....
        /*006c*/ 	.word	0x0000d4c0


	//----- nvinfo : EIATTR_COOP_GROUP_MASK_REGIDS
	.align		4
.L_529:
        /*0070*/ 	.byte	0x04, 0x29
        /*0072*/ 	.short	(.L_531 - .L_530)


	//   ....[0]....
.L_530:
        /*0074*/ 	.word	0xffffffff


	//   ....[1]....
        /*0078*/ 	.word	0xffffffff


	//   ....[2]....
        /*007c*/ 	.word	0xffffffff


	//   ....[3]....
        /*0080*/ 	.word	0xffffffff


	//   ....[4]....
        /*0084*/ 	.word	0xffffffff


	//   ....[5]....
        /*0088*/ 	.word	0xffffffff


	//   ....[6]....
        /*008c*/ 	.word	0xffffffff


	//   ....[7]....
        /*0090*/ 	.word	0xffffffff


	//   ....[8]....
        /*0094*/ 	.word	0xffffffff


	//   ....[9]....
        /*0098*/ 	.word	0xffffffff


	//   ....[10]....
        /*009c*/ 	.word	0xffffffff


	//   ....[11]....
        /*00a0*/ 	.word	0xffffffff


	//   ....[12]....
        /*00a4*/ 	.word	0xffffffff


	//   ....[13]....
        /*00a8*/ 	.word	0xffffffff


	//   ....[14]....
        /*00ac*/ 	.word	0xffffffff


	//   ....[15]....
        /*00b0*/ 	.word	0xffffffff


	//   ....[16]....
        /*00b4*/ 	.word	0xffffffff


	//   ....[17]....
        /*00b8*/ 	.word	0xffffffff


	//   ....[18]....
        /*00bc*/ 	.word	0xffffffff


	//   ....[19]....
        /*00c0*/ 	.word	0xffffffff


	//   ....[20]....
        /*00c4*/ 	.word	0xffffffff


	//   ....[21]....
        /*00c8*/ 	.word	0xffffffff


	//   ....[22]....
        /*00cc*/ 	.word	0xffffffff


	//   ....[23]....
        /*00d0*/ 	.word	0xffffffff


	//   ....[24]....
        /*00d4*/ 	.word	0xffffffff


	//   ....[25]....
        /*00d8*/ 	.word	0xffffffff


	//   ....[26]....
        /*00dc*/ 	.word	0xffffffff


	//   ....[27]....
        /*00e0*/ 	.word	0xffffffff


	//   ....[28]....
        /*00e4*/ 	.word	0x0500000f


	//   ....[29]....
        /*00e8*/ 	.word	0x0500000f


	//----- nvinfo : EIATTR_COOP_GROUP_INSTR_OFFSETS
	.align		4
.L_531:
        /*00ec*/ 	.byte	0x04, 0x28
        /*00ee*/ 	.short	(.L_533 - .L_532)


	//   ....[0]....
.L_532:
        /*00f0*/ 	.word	0x00000060


	//   ....[1]....
        /*00f4*/ 	.word	0x000001a0


	//   ....[2]....
        /*00f8*/ 	.word	0x000001f0


	//   ....[3]....
        /*00fc*/ 	.word	0x000003e0


	//   ....[4]....
        /*0100*/ 	.word	0x00000540


	//   ....[5]....
        /*0104*/ 	.word	0x00000660


	//   ....[6]....
        /*0108*/ 	.word	0x000007c0


	//   ....[7]....
        /*010c*/ 	.word	0x00001430


	//   ....[8]....
        /*0110*/ 	.word	0x00002830


	//   ....[9]....
        /*0114*/ 	.word	0x00002880


	//   ....[10]....
        /*0118*/ 	.word	0x00003320


	//   ....[11]....
        /*011c*/ 	.word	0x00003380


	//   ....[12]....
        /*0120*/ 	.word	0x000053a0


	//   ....[13]....
        /*0124*/ 	.word	0x00005420


	//   ....[14]....
        /*0128*/ 	.word	0x00005eb0


	//   ....[15]....
        /*012c*/ 	.word	0x00005f10


	//   ....[16]....
        /*0130*/ 	.word	0x00007800


	//   ....[17]....
        /*0134*/ 	.word	0x00007830


	//   ....[18]....
        /*0138*/ 	.word	0x00007ac0


	//   ....[19]....
        /*013c*/ 	.word	0x00007c20


	//   ....[20]....
        /*0140*/ 	.word	0x00009110


	//   ....[21]....
        /*0144*/ 	.word	0x00009150


	//   ....[22]....
        /*0148*/ 	.word	0x00009240


	//   ....[23]....
        /*014c*/ 	.word	0x00009260


	//   ....[24]....
        /*0150*/ 	.word	0x0000a210


	//   ....[25]....
        /*0154*/ 	.word	0x0000acc0


	//   ....[26]....
        /*0158*/ 	.word	0x0000d7d0


	//   ....[27]....
        /*015c*/ 	.word	0x0000d980


	//   ....[28]....
        /*0160*/ 	.word	0x0000df10


	//   ....[29]....
        /*0164*/ 	.word	0x0000e2f0


	//----- nvinfo : EIATTR_REG_RECONFIG
	.align		4
.L_533:
        /*0168*/ 	.byte	0x01, 0x54
	.zero		2


	//----- nvinfo : EIATTR_SYSCALL_OFFSETS
	.align		4
        /*016c*/ 	.byte	0x04, 0x46
        /*016e*/ 	.short	(.L_535 - .L_534)


	//   ....[0]....
.L_534:
        /*0170*/ 	.word	0x000015e0


	//   ....[1]....
        /*0174*/ 	.word	0x0000b450


	//   ....[2]....
        /*0178*/ 	.word	0x0000b590


	//   ....[3]....
        /*017c*/ 	.word	0x0000b690


	//----- nvinfo : EIATTR_MBARRIER_INSTR_OFFSETS
	.align		4
.L_535:
        /*0180*/ 	.byte	0x04, 0x39
        /*0182*/ 	.short	(.L_537 - .L_536)


	//   ....[0]....
.L_536:
        /*0184*/ 	.word	0x00000290
        /*0188*/ 	.word	0x000000ff
        /*018c*/ 	.word	0x00034800
        /*0190*/ 	.short	0x0100
        /*0192*/ 	.byte	0x06
	.zero		1


	//   ....[1]....
        /*0194*/ 	.word	0x000002a0
        /*0198*/ 	.word	0x000000ff
        /*019c*/ 	.word	0x00034820
        /*01a0*/ 	.short	0x0100
        /*01a2*/ 	.byte	0x06
	.zero		1


	//   ....[2]....
        /*01a4*/ 	.word	0x00000390
        /*01a8*/ 	.word	0x000000ff
        /*01ac*/ 	.word	0x00034830
        /*01b0*/ 	.short	0x0100
        /*01b2*/ 	.byte	0x08
	.zero		1


	//   ....[3]....
        /*01b4*/ 	.word	0x000003a0
        /*01b8*/ 	.word	0x000000ff
        /*01bc*/ 	.word	0x00034840
        /*01c0*/ 	.short	0x0100
        /*01c2*/ 	.byte	0x08
	.zero		1


	//   ....[4]....
        /*01c4*/ 	.word	0x000003b0
        /*01c8*/ 	.word	0x000000ff
        /*01cc*/ 	.word	0x00034838
        /*01d0*/ 	.short	0x0100
        /*01d2*/ 	.byte	0x08
	.zero		1


	//   ....[5]....
        /*01d4*/ 	.word	0x000003c0
        /*01d8*/ 	.word	0x000000ff
        /*01dc*/ 	.word	0x00034848
        /*01e0*/ 	.short	0x0100
        /*01e2*/ 	.byte	0x08
	.zero		1


	//   ....[6]....
        /*01e4*/ 	.word	0x000004f0
        /*01e8*/ 	.word	0x000000ff
        /*01ec*/ 	.word	0x00034850
        /*01f0*/ 	.short	0x0100
        /*01f2*/ 	.byte	0x08
	.zero		1


	//   ....[7]....
        /*01f4*/ 	.word	0x00000500
        /*01f8*/ 	.word	0x000000ff
        /*01fc*/ 	.word	0x00034860
        /*0200*/ 	.short	0x0100
        /*0202*/ 	.byte	0x08
	.zero		1


	//   ....[8]....
        /*0204*/ 	.word	0x00000510
        /*0208*/ 	.word	0x000000ff
        /*020c*/ 	.word	0x00034858
        /*0210*/ 	.short	0x0100
        /*0212*/ 	.byte	0x08
	.zero		1


	//   ....[9]....
        /*0214*/ 	.word	0x00000520
        /*0218*/ 	.word	0x000000ff
        /*021c*/ 	.word	0x00034868
        /*0220*/ 	.short	0x0100
        /*0222*/ 	.byte	0x08
	.zero		1


	//   ....[10]....
        /*0224*/ 	.word	0x00000610
        /*0228*/ 	.word	0x000000ff
        /*022c*/ 	.word	0x00034870
        /*0230*/ 	.short	0x0100
        /*0232*/ 	.byte	0x06
	.zero		1


	//   ....[11]....
        /*0234*/ 	.word	0x00000620
        /*0238*/ 	.word	0x000000ff
        /*023c*/ 	.word	0x00034880
        /*0240*/ 	.short	0x0100
        /*0242*/ 	.byte	0x06
	.zero		1


	//   ....[12]....
        /*0244*/ 	.word	0x00000630
        /*0248*/ 	.word	0x000000ff
        /*024c*/ 	.word	0x00034878
        /*0250*/ 	.short	0x0100
        /*0252*/ 	.byte	0x06
	.zero		1


	//   ....[13]....
        /*0254*/ 	.word	0x00000640
        /*0258*/ 	.word	0x000000ff
        /*025c*/ 	.word	0x00034888
        /*0260*/ 	.short	0x0100
        /*0262*/ 	.byte	0x06
	.zero		1


	//   ....[14]....
        /*0264*/ 	.word	0x00000770
        /*0268*/ 	.word	0x000000ff
        /*026c*/ 	.word	0x00034890
        /*0270*/ 	.short	0x0100
        /*0272*/ 	.byte	0x08
	.zero		1


	//   ....[15]....
        /*0274*/ 	.word	0x00000780
        /*0278*/ 	.word	0x000000ff
        /*027c*/ 	.word	0x000348a0
        /*0280*/ 	.short	0x0100
        /*0282*/ 	.byte	0x08
	.zero		1


	//   ....[16]....
        /*0284*/ 	.word	0x00000790
        /*0288*/ 	.word	0x000000ff
        /*028c*/ 	.word	0x00034898
        /*0290*/ 	.short	0x0100
        /*0292*/ 	.byte	0x08
	.zero		1


	//   ....[17]....
        /*0294*/ 	.word	0x000007a0
        /*0298*/ 	.word	0x000000ff
        /*029c*/ 	.word	0x000348a8
        /*02a0*/ 	.short	0x0100
        /*02a2*/ 	.byte	0x08
	.zero		1


	//   ....[18]....
        /*02a4*/ 	.word	0x000008d0
        /*02a8*/ 	.word	0x000000ff
        /*02ac*/ 	.word	0x000348b0
        /*02b0*/ 	.short	0x0100
        /*02b2*/ 	.byte	0x08
	.zero		1


	//   ....[19]....
        /*02b4*/ 	.word	0x000008e0
        /*02b8*/ 	.word	0x000000ff
        /*02bc*/ 	.word	0x000348c0
        /*02c0*/ 	.short	0x0100
        /*02c2*/ 	.byte	0x08
	.zero		1


	//   ....[20]....
        /*02c4*/ 	.word	0x000008f0
        /*02c8*/ 	.word	0x000000ff
        /*02cc*/ 	.word	0x000348b8
        /*02d0*/ 	.short	0x0100
        /*02d2*/ 	.byte	0x08
	.zero		1


	//   ....[21]....
        /*02d4*/ 	.word	0x00000900
        /*02d8*/ 	.word	0x000000ff
        /*02dc*/ 	.word	0x000348c8
        /*02e0*/ 	.short	0x0100
        /*02e2*/ 	.byte	0x08
	.zero		1


	//   ....[22]....
        /*02e4*/ 	.word	0x00001680
        /*02e8*/ 	.word	0x000000ff
        /*02ec*/ 	.word	0x00034800
        /*02f0*/ 	.short	0x010a
        /*02f2*/ 	.byte	0x25
	.zero		1


	//   ....[23]....
        /*02f4*/ 	.word	0x00001700
        /*02f8*/ 	.word	0x00000002
        /*02fc*/ 	.word	0x00034830
        /*0300*/ 	.short	0x010a
        /*0302*/ 	.byte	0x3f
	.zero		1


	//   ....[24]....
        /*0304*/ 	.word	0x00001770
        /*0308*/ 	.word	0x00000002
        /*030c*/ 	.word	0x00034830
        /*0310*/ 	.short	0x010a
        /*0312*/ 	.byte	0x3f
	.zero		1


	//   ....[25]....
        /*0314*/ 	.word	0x000021f0
        /*0318*/ 	.word	0x00000002
        /*031c*/ 	.word	0x00000000
        /*0320*/ 	.short	0x0101
        /*0322*/ 	.byte	0x3f
	.zero		1


	//   ....[26]....
        /*0324*/ 	.word	0x00004170
        /*0328*/ 	.word	0x000000ff
        /*032c*/ 	.word	0x00034830
        /*0330*/ 	.short	0x010a
        /*0332*/ 	.byte	0x07
	.zero		1


	//   ....[27]....
        /*0334*/ 	.word	0x000041b0
        /*0338*/ 	.word	0x000000ff
        /*033c*/ 	.word	0x00034830
        /*0340*/ 	.short	0x010a
        /*0342*/ 	.byte	0x07
	.zero		1


	//   ....[28]....
        /*0344*/ 	.word	0x00004a50
        /*0348*/ 	.word	0x000000ff
        /*034c*/ 	.word	0x00034850
        /*0350*/ 	.short	0x010a
        /*0352*/ 	.byte	0x05
	.zero		1


	//   ....[29]....
        /*0354*/ 	.word	0x00004a90
        /*0358*/ 	.word	0x000000ff
        /*035c*/ 	.word	0x00034850
        /*0360*/ 	.short	0x010a
        /*0362*/ 	.byte	0x05
	.zero		1


	//   ....[30]....
        /*0364*/ 	.word	0x00006880
        /*0368*/ 	.word	0x00000005
        /*036c*/ 	.word	0x00000000
        /*0370*/ 	.short	0x0101
        /*0372*/ 	.byte	0x3f
	.zero		1


	//   ....[31]....
        /*0374*/ 	.word	0x000068d0
        /*0378*/ 	.word	0x00000036
        /*037c*/ 	.word	0x00000000
        /*0380*/ 	.short	0x0101
        /*0382*/ 	.byte	0x3f
	.zero		1


	//   ....[32]....
        /*0384*/ 	.word	0x00006be0
        /*0388*/ 	.word	0x000000ff
        /*038c*/ 	.word	0x00034830
        /*0390*/ 	.short	0x010a
        /*0392*/ 	.byte	0x05
	.zero		1


	//   ....[33]....
        /*0394*/ 	.word	0x00006c20
        /*0398*/ 	.word	0x000000ff
        /*039c*/ 	.word	0x00034830
        /*03a0*/ 	.short	0x010a
        /*03a2*/ 	.byte	0x05
	.zero		1


	//   ....[34]....
        /*03a4*/ 	.word	0x000074c0
        /*03a8*/ 	.word	0x000000ff
        /*03ac*/ 	.word	0x00034850
        /*03b0*/ 	.short	0x010a
        /*03b2*/ 	.byte	0x05
	.zero		1


	//   ....[35]....
        /*03b4*/ 	.word	0x00007500
        /*03b8*/ 	.word	0x000000ff
        /*03bc*/ 	.word	0x00034850
        /*03c0*/ 	.short	0x010a
        /*03c2*/ 	.byte	0x05
	.zero		1


	//   ....[36]....
        /*03c4*/ 	.word	0x000087b0
        /*03c8*/ 	.word	0x0000001b
        /*03cc*/ 	.word	0x00000000
        /*03d0*/ 	.short	0x0101
        /*03d2*/ 	.byte	0x3f
	.zero		1


	//   ....[37]....
        /*03d4*/ 	.word	0x00008840
        /*03d8*/ 	.word	0x0000001f
        /*03dc*/ 	.word	0x00000000
        /*03e0*/ 	.short	0x0101
        /*03e2*/ 	.byte	0x3f
	.zero		1


	//   ....[38]....
        /*03e4*/ 	.word	0x00009080
        /*03e8*/ 	.word	0x000000ff
        /*03ec*/ 	.word	0x00034850
        /*03f0*/ 	.short	0x010a
        /*03f2*/ 	.byte	0x05
	.zero		1


	//   ....[39]....
        /*03f4*/ 	.word	0x000090c0
        /*03f8*/ 	.word	0x000000ff
        /*03fc*/ 	.word	0x00034850
        /*0400*/ 	.short	0x010a
        /*0402*/ 	.byte	0x05
	.zero		1


	//   ....[40]....
        /*0404*/ 	.word	0x00009600
        /*0408*/ 	.word	0x00000000
        /*040c*/ 	.word	0x00000000
        /*0410*/ 	.short	0x0101
        /*0412*/ 	.byte	0x3f
	.zero		1


	//   ....[41]....
        /*0414*/ 	.word	0x0000a3b0
        /*0418*/ 	.word	0x000000ff
        /*041c*/ 	.word	0x00000000
        /*0420*/ 	.short	0x0101
        /*0422*/ 	.byte	0x05
	.zero		1


	//   ....[42]....
        /*0424*/ 	.word	0x0000baf0
        /*0428*/ 	.word	0x00000008
        /*042c*/ 	.word	0x00034840
        /*0430*/ 	.short	0x010a
        /*0432*/ 	.byte	0x3f
	.zero		1


	//   ....[43]....
        /*0434*/ 	.word	0x0000bf60
        /*0438*/ 	.word	0x000000ff
        /*043c*/ 	.word	0x00034820
        /*0440*/ 	.short	0x010a
        /*0442*/ 	.byte	0x26
	.zero		1


	//   ....[44]....
        /*0444*/ 	.word	0x0000c250
        /*0448*/ 	.word	0x00000003
        /*044c*/ 	.word	0x00034840
        /*0450*/ 	.short	0x010a
        /*0452*/ 	.byte	0x3f
	.zero		1


	//   ....[45]....
        /*0454*/ 	.word	0x0000c4a0
        /*0458*/ 	.word	0x00000002
        /*045c*/ 	.word	0x00000060
        /*0460*/ 	.short	0x010a
        /*0462*/ 	.byte	0x3f
	.zero		1


	//   ....[46]....
        /*0464*/ 	.word	0x0000c930
        /*0468*/ 	.word	0x00000003
        /*046c*/ 	.word	0x00034840
        /*0470*/ 	.short	0x010a
        /*0472*/ 	.byte	0x3f
	.zero		1


	//   ....[47]....
        /*0474*/ 	.word	0x0000cb80
        /*0478*/ 	.word	0x00000002
        /*047c*/ 	.word	0x00000060
        /*0480*/ 	.short	0x010a
        /*0482*/ 	.byte	0x3f
	.zero		1


	//   ....[48]....
        /*0484*/ 	.word	0x0000cf70
        /*0488*/ 	.word	0x00000002
        /*048c*/ 	.word	0x00034840
        /*0490*/ 	.short	0x010a
        /*0492*/ 	.byte	0x3f
	.zero		1


	//   ....[49]....
        /*0494*/ 	.word	0x0000d1c0
        /*0498*/ 	.word	0x00000002
        /*049c*/ 	.word	0x00000060
        /*04a0*/ 	.short	0x010a
        /*04a2*/ 	.byte	0x3f
	.zero		1


	//   ....[50]....
        /*04a4*/ 	.word	0x0000d560
        /*04a8*/ 	.word	0x00000003
        /*04ac*/ 	.word	0x00034860
        /*04b0*/ 	.short	0x010a
        /*04b2*/ 	.byte	0x3f
	.zero		1


	//   ....[51]....
        /*04b4*/ 	.word	0x0000d930
        /*04b8*/ 	.word	0x00000007
        /*04bc*/ 	.word	0x00034820
        /*04c0*/ 	.short	0x010a
        /*04c2*/ 	.byte	0x3f
	.zero		1


	//   ....[52]....
        /*04c4*/ 	.word	0x0000daa0
        /*04c8*/ 	.word	0x00000005
        /*04cc*/ 	.word	0x00000000
        /*04d0*/ 	.short	0x010a
        /*04d2*/ 	.byte	0x3f
	.zero		1


	//   ....[53]....
        /*04d4*/ 	.word	0x0000db10
        /*04d8*/ 	.word	0x00000003
        /*04dc*/ 	.word	0x00000000
        /*04e0*/ 	.short	0x010a
        /*04e2*/ 	.byte	0x3f
	.zero		1


	//   ....[54]....
        /*04e4*/ 	.word	0x0000db70
        /*04e8*/ 	.word	0x00000005
        /*04ec*/ 	.word	0x00000000
        /*04f0*/ 	.short	0x010a
        /*04f2*/ 	.byte	0x3f
	.zero		1


	//   ....[55]....
        /*04f4*/ 	.word	0x0000dba0
        /*04f8*/ 	.word	0x00000003
        /*04fc*/ 	.word	0x00000000
        /*0500*/ 	.short	0x010a
        /*0502*/ 	.byte	0x3f
	.zero		1


	//   ....[56]....
        /*0504*/ 	.word	0x0000dc10
        /*0508*/ 	.word	0x00000003
        /*050c*/ 	.word	0x00034800
        /*0510*/ 	.short	0x010a
        /*0512*/ 	.byte	0x3f
	.zero		1


	//   ....[57]....
        /*0514*/ 	.word	0x0000dc60
        /*0518*/ 	.word	0x00000002
        /*051c*/ 	.word	0x00034830
        /*0520*/ 	.short	0x010a
        /*0522*/ 	.byte	0x3f
	.zero		1


	//   ....[58]....
        /*0524*/ 	.word	0x0000dcc0
        /*0528*/ 	.word	0x00000007
        /*052c*/ 	.word	0x00034830
        /*0530*/ 	.short	0x010a
        /*0532*/ 	.byte	0x3f
	.zero		1


	//   ....[59]....
        /*0534*/ 	.word	0x0000dd20
        /*0538*/ 	.word	0x00000003
        /*053c*/ 	.word	0x00034850
        /*0540*/ 	.short	0x010a
        /*0542*/ 	.byte	0x3f
	.zero		1


	//   ....[60]....
        /*0544*/ 	.word	0x0000dd80
        /*0548*/ 	.word	0x00000007
        /*054c*/ 	.word	0x00034830
        /*0550*/ 	.short	0x010a
        /*0552*/ 	.byte	0x3f
	.zero		1


	//   ....[61]....
        /*0554*/ 	.word	0x0000dde0
        /*0558*/ 	.word	0x00000003
        /*055c*/ 	.word	0x00034850
        /*0560*/ 	.short	0x010a
        /*0562*/ 	.byte	0x3f
	.zero		1


	//   ....[62]....
        /*0564*/ 	.word	0x0000de40
        /*0568*/ 	.word	0x00000003
        /*056c*/ 	.word	0x00034850
        /*0570*/ 	.short	0x010a
        /*0572*/ 	.byte	0x3f
	.zero		1


	//   ....[63]....
        /*0574*/ 	.word	0x0000dfc0
        /*0578*/ 	.word	0x00000008
        /*057c*/ 	.word	0x00034840
        /*0580*/ 	.short	0x010a
        /*0582*/ 	.byte	0x3f
	.zero		1


	//   ....[64]....
        /*0584*/ 	.word	0x0000e020
        /*0588*/ 	.word	0x00000008
        /*058c*/ 	.word	0x00034820
        /*0590*/ 	.short	0x010a
        /*0592*/ 	.byte	0x3f
	.zero		1


	//   ....[65]....
        /*0594*/ 	.word	0x0000e070
        /*0598*/ 	.word	0x00000003
        /*059c*/ 	.word	0x00034840
        /*05a0*/ 	.short	0x010a
        /*05a2*/ 	.byte	0x3f
	.zero		1


	//   ....[66]....
        /*05a4*/ 	.word	0x0000e0c0
        /*05a8*/ 	.word	0x00000002
        /*05ac*/ 	.word	0x00000060
        /*05b0*/ 	.short	0x010a
        /*05b2*/ 	.byte	0x3f
	.zero		1


	//   ....[67]....
        /*05b4*/ 	.word	0x0000e110
        /*05b8*/ 	.word	0x00000003
        /*05bc*/ 	.word	0x00034840
        /*05c0*/ 	.short	0x010a
        /*05c2*/ 	.byte	0x3f
	.zero		1


	//   ....[68]....
        /*05c4*/ 	.word	0x0000e160
        /*05c8*/ 	.word	0x00000002
        /*05cc*/ 	.word	0x00000060
        /*05d0*/ 	.short	0x010a
        /*05d2*/ 	.byte	0x3f
	.zero		1


	//   ....[69]....
        /*05d4*/ 	.word	0x0000e1b0
        /*05d8*/ 	.word	0x00000002
        /*05dc*/ 	.word	0x00034840
        /*05e0*/ 	.short	0x010a
        /*05e2*/ 	.byte	0x3f
	.zero		1


	//   ....[70]....
        /*05e4*/ 	.word	0x0000e200
        /*05e8*/ 	.word	0x00000002
        /*05ec*/ 	.word	0x00000060
        /*05f0*/ 	.short	0x010a
        /*05f2*/ 	.byte	0x3f
	.zero		1


	//   ....[71]....
        /*05f4*/ 	.word	0x0000e250
        /*05f8*/ 	.word	0x00000003
        /*05fc*/ 	.word	0x00034860
        /*0600*/ 	.short	0x010a
        /*0602*/ 	.byte	0x3f
	.zero		1


	//   ....[72]....
        /*0604*/ 	.word	0x0000e330
        /*0608*/ 	.word	0x00000007
        /*060c*/ 	.word	0x00034820
        /*0610*/ 	.short	0x010a
        /*0612*/ 	.byte	0x3f
	.zero		1


	//   ....[73]....
        /*0614*/ 	.word	0x0000e380
        /*0618*/ 	.word	0x00000005
        /*061c*/ 	.word	0x00000000
        /*0620*/ 	.short	0x010a
        /*0622*/ 	.byte	0x3f
	.zero		1


	//   ....[74]....
        /*0624*/ 	.word	0x0000e3d0
        /*0628*/ 	.word	0x00000003
        /*062c*/ 	.word	0x00000000
        /*0630*/ 	.short	0x010a
        /*0632*/ 	.byte	0x3f
	.zero		1


	//   ....[75]....
        /*0634*/ 	.word	0x0000e420
        /*0638*/ 	.word	0x00000005
        /*063c*/ 	.word	0x00000000
        /*0640*/ 	.short	0x010a
        /*0642*/ 	.byte	0x3f
	.zero		1


	//----- nvinfo : EIATTR_NUM_MBARRIERS
	.align		4
.L_537:
        /*0644*/ 	.byte	0x03, 0x38
        /*0646*/ 	.short	0x0016


	//----- nvinfo : EIATTR_EXIT_INSTR_OFFSETS
	.align		4
        /*0648*/ 	.byte	0x04, 0x1c
        /*064a*/ 	.short	(.L_539 - .L_538)


	//   ....[0]....
.L_538:
        /*064c*/ 	.word	0x00000a40


	//   ....[1]....
        /*0650*/ 	.word	0x0000ac80


	//   ....[2]....
        /*0654*/ 	.word	0x0000ace0


	//   ....[3]....
        /*0658*/ 	.word	0x0000d9a0


	//   ....[4]....
        /*065c*/ 	.word	0x0000dbf0


	//----- nvinfo : EIATTR_MAX_THREADS
	.align		4
.L_539:
        /*0660*/ 	.byte	0x04, 0x05
        /*0662*/ 	.short	(.L_541 - .L_540)
.L_540:
        /*0664*/ 	.word	0x00000180
        /*0668*/ 	.word	0x00000001
        /*066c*/ 	.word	0x00000001


	//----- nvinfo : EIATTR_CRS_STACK_SIZE
	.align		4
.L_541:
        /*0670*/ 	.byte	0x04, 0x1e
        /*0672*/ 	.short	(.L_543 - .L_542)
.L_542:
        /*0674*/ 	.word	0x00000000


	//----- nvinfo : EIATTR_CBANK_PARAM_SIZE
	.align		4
.L_543:
        /*0678*/ 	.byte	0x03, 0x19
        /*067a*/ 	.short	0x0bf0


	//----- nvinfo : EIATTR_PARAM_CBANK
	.align		4
        /*067c*/ 	.byte	0x04, 0x0a
        /*067e*/ 	.short	(.L_545 - .L_544)
	.align		4
.L_544:
        /*0680*/ 	.word	index@(.nv.constant0._ZN7cutlass13device_kernelIN5flash11enable_sm90INS1_16FlashAttnFwdSm90INS1_25CollectiveMainloopFwdSm90ILi2EN4cute5tupleIJNS5_1CILi1EEES8_S8_EEENS6_IJNS7_ILi128EEESA_NS7_ILi192EEEEEELi128ENS_6half_tEfNS_4arch4Sm90ELb1ELb0ELb0ELb0ELb0ELb0ELb0ELb1ELb1ELb0ELb0ELb0EEENS1_21CollectiveEpilogueFwdINS6_IJSA_SA_SA_EEES9_SD_SF_Li256ELb0ELb0ELb0ELb0EEENS1_30DynamicPersistentTileSchedulerILi256ELi32ELb0ELb0ELb1EEEEEEEEEvNT_6ParamsE)
        /*0684*/ 	.short	0x0210
        /*0686*/ 	.short	0x0bf0


	//----- nvinfo : EIATTR_SW_WAR
	.align		4
.L_545:
        /*0688*/ 	.byte	0x04, 0x36
        /*068a*/ 	.short	(.L_547 - .L_546)
.L_546:
        /*068c*/ 	.word	0x00000008
.L_547:


//--------------------- .nv.info._ZN7cutlass13device_kernelIN5flash11enable_sm90INS1_16FlashAttnFwdSm90INS1_25CollectiveMainloopFwdSm90ILi2EN4cute5tupleIJNS5_1CILi1EEES8_S8_EEENS6_IJNS7_ILi128EEESA_NS7_ILi192EEEEEELi128ENS_6half_tEfNS_4arch4Sm90ELb1ELb0ELb0ELb1ELb0ELb0ELb0ELb1ELb1ELb0ELb0ELb0EEENS1_21CollectiveEpilogueFwdINS6_IJSA_SA_SA_EEES9_SD_SF_Li256ELb1ELb0ELb0ELb0EEENS1_36VarlenDynamicPersistentTileSchedulerILi128ELi128ELi256ELi32ELb0ELb0ELb1ELb1ELb1ELb1EEEEEEEEEvNT_6ParamsE --------------------------
	.section	.nv.info._ZN7cutlass13device_kernelIN5flash11enable_sm90INS1_16FlashAttnFwdSm90INS1_25CollectiveMainloopFwdSm90ILi2EN4cute5tupleIJNS5_1CILi1EEES8_S8_EEENS6_IJNS7_ILi128EEESA_NS7_ILi192EEEEEELi128ENS_6half_tEfNS_4arch4Sm90ELb1ELb0ELb0ELb1ELb0ELb0ELb0ELb1ELb1ELb0ELb0ELb0EEENS1_21CollectiveEpilogueFwdINS6_IJSA_SA_SA_EEES9_SD_SF_Li256ELb1ELb0ELb0ELb0EEENS1_36VarlenDynamicPersistentTileSchedulerILi128ELi128ELi256ELi32ELb0ELb0ELb1ELb1ELb1ELb1EEEEEEEEEvNT_6ParamsE,"",@"SHT_CUDA_INFO"
	.sectionflags	@""
	.align	4


	//----- nvinfo : EIATTR_CUDA_API_VERSION
	.align		4
        /*0000*/ 	.byte	0x04, 0x37
        /*0002*/ 	.short	(.L_549 - .L_548)
.L_548:
        /*0004*/ 	.word	0x00000082


	//----- nvinfo : EIATTR_KPARAM_INFO
	.align		4
.L_549:
        /*0008*/ 	.byte	0x04, 0x17
        /*000a*/ 	.short	(.L_551 - .L_550)
.L_550:
        /*000c*/ 	.word	0x00000000
        /*0010*/ 	.short	0x0000
        /*0012*/ 	.short	0x0070
        /*0014*/ 	.byte	0x00, 0xf0, 0x01, 0x28


	//----- nvinfo : EIATTR_SPARSE_MMA_MASK
	.align		4
.L_551:
        /*0018*/ 	.byte	0x03, 0x50
        /*001a*/ 	.short	0x0000


	//----- nvinfo : EIATTR_MAXREG_COUNT
	.align		4
        /*001c*/ 	.byte	0x03, 0x1b
        /*001e*/ 	.short	0x00a8


	//----- nvinfo : EIATTR_NUM_BARRIERS
	.align		4
        /*0020*/ 	.byte	0x02, 0x4c
        /*0022*/ 	.byte	0x09
	.zero		1


	//----- nvinfo : EIATTR_EXTERNS
	.align		4
        /*0024*/ 	.byte	0x04, 0x0f
        /*0026*/ 	.short	(.L_553 - .L_552)


	//   ....[0]....
	.align		4
.L_552:
        /*0028*/ 	.word	index@(__assertfail)


	//----- nvinfo : EIATTR_ANNOTATIONS
	.align		4
.L_553:
        /*002c*/ 	.byte	0x04, 0x55
        /*002e*/ 	.short	(.L_555 - .L_554)


	//   ....[0]....
.L_554:
        /* <DEDUP_REMOVED lines=33> */


	//----- nvinfo : EIATTR_MERCURY_ISA_VERSION
	.align		4
.L_555:
        /*0230*/ 	.byte	0x03, 0x5f
        /*0232*/ 	.short	0x0101


	//----- nvinfo : EIATTR_UNUSED_LOAD_BYTE_OFFSET
	.align		4
        /*0234*/ 	.byte	0x04, 0x44
        /*0236*/ 	.short	(.L_557 - .L_556)


	//   ....[0]....
.L_556:
        /*0238*/ 	.word	0x00000a40
        /*023c*/ 	.word	0x0000fff0


	//   ....[1]....
        /*0240*/ 	.word	0x00009cf0
        /*0244*/ 	.word	0x0000fff0


	//----- nvinfo : EIATTR_INT_WARP_WIDE_INSTR_OFFSETS
	.align		4
.L_557:
        /*0248*/ 	.byte	0x04, 0x31
        /*024a*/ 	.short	(.L_559 - .L_558)


	//   ....[0]....
.L_558:
        /*024c*/ 	.word	0x00000160


	//   ....[1]....
        /*0250*/ 	.word	0x000001a0


	//   ....[2]....
        /*0254*/ 	.word	0x00000210


	//   ....[3]....
        /*0258*/ 	.word	0x0000d120


	//   ....[4]....
        /*025c*/ 	.word	0x0000d1c0


	//   ....[5]....
        /*0260*/ 	.word	0x0000d650


	//   ....[6]....
        /*0264*/ 	.word	0x0000d680


	//   ....[7]....
        /*0268*/ 	.word	0x0000d890


	//   ....[8]....
        /*026c*/ 	.word	0x0000d980


	//   ....[9]....
        /*0270*/ 	.word	0x0000fc80


	//   ....[10]....
        /*0274*/ 	.word	0x0000fd20


	//----- nvinfo : EIATTR_COOP_GROUP_MASK_REGIDS
	.align		4
.L_559:
        /*0278*/ 	.byte	0x04, 0x29
        /*027a*/ 	.short	(.L_561 - .L_560)


	//   ....[0]....
.L_560:
        /*027c*/ 	.word	0xffffffff


	//   ....[1]....
        /*0280*/ 	.word	0xffffffff


	//   ....[2]....
        /*0284*/ 	.word	0xffffffff


	//   ....[3]....
        /*0288*/ 	.word	0xffffffff


	//   ....[4]....
        /*028c*/ 	.word	0xffffffff


	//   ....[5]....
        /*0290*/ 	.word	0xffffffff


	//   ....[6]....
        /*0294*/ 	.word	0xffffffff


	//   ....[7]....
        /*0298*/ 	.word	0xffffffff


	//   ....[8]....
        /*029c*/ 	.word	0xffffffff


	//   ....[9]....
        /*02a0*/ 	.word	0xffffffff


	//   ....[10]....
        /*02a4*/ 	.word	0xffffffff


	//   ....[11]....
        /*02a8*/ 	.word	0xffffffff


	//   ....[12]....
        /*02ac*/ 	.word	0xffffffff


	//   ....[13]....
        /*02b0*/ 	.word	0xffffffff


	//   ....[14]....
        /*02b4*/ 	.word	0xffffffff


	//   ....[15]....
        /*02b8*/ 	.word	0xffffffff


	//   ....[16]....
        /*02bc*/ 	.word	0xffffffff


	//   ....[17]....
        /*02c0*/ 	.word	0xffffffff


	//   ....[18]....
        /*02c4*/ 	.word	0xffffffff


	//   ....[19]....
        /*02c8*/ 	.word	0xffffffff


	//   ....[20]....
        /*02cc*/ 	.word	0xffffffff


	//   ....[21]....
        /*02d0*/ 	.word	0xffffffff


	//   ....[22]....
        /*02d4*/ 	.word	0xffffffff


	//   ....[23]....
        /*02d8*/ 	.word	0xffffffff


	//   ....[24]....
        /*02dc*/ 	.word	0xffffffff


	//   ....[25]....
        /*02e0*/ 	.word	0xffffffff


	//   ....[26]....
        /*02e4*/ 	.word	0xffffffff


	//   ....[27]....
        /*02e8*/ 	.word	0xffffffff


	//   ....[28]....
        /*02ec*/ 	.word	0xffffffff


	//   ....[29]....
        /*02f0*/ 	.word	0xffffffff


	//   ....[30]....
        /*02f4*/ 	.word	0xffffffff


	//   ....[31]....
        /*02f8*/ 	.word	0xffffffff


	//   ....[32]....
        /*02fc*/ 	.word	0xffffffff


	//   ....[33]....
        /*0300*/ 	.word	0xffffffff


	//   ....[34]....
        /*0304*/ 	.word	0xffffffff


	//   ....[35]....
        /*0308*/ 	.word	0xffffffff


	//   ....[36]....
        /*030c*/ 	.word	0xffffffff


	//   ....[37]....
        /*0310*/ 	.word	0xffffffff


	//   ....[38]....
        /*0314*/ 	.word	0xffffffff


	//   ....[39]....
        /*0318*/ 	.word	0xffffffff


	//   ....[40]....
        /*031c*/ 	.word	0xffffffff


	//   ....[41]....
        /*0320*/ 	.word	0xffffffff


	//   ....[42]....
        /*0324*/ 	.word	0xffffffff


	//   ....[43]....
        /*0328*/ 	.word	0xffffffff


	//   ....[44]....
        /*032c*/ 	.word	0xffffffff


	//   ....[45]....
        /*0330*/ 	.word	0xffffffff


	//   ....[46]....
        /*0334*/ 	.word	0xffffffff


	//   ....[47]....
        /*0338*/ 	.word	0xffffffff


	//   ....[48]....
        /*033c*/ 	.word	0xffffffff


	//   ....[49]....
        /*0340*/ 	.word	0xffffffff


	//   ....[50]....
        /*0344*/ 	.word	0xffffffff


	//   ....[51]....
        /*0348*/ 	.word	0xffffffff


	//   ....[52]....
        /*034c*/ 	.word	0xffffffff


	//   ....[53]....
        /*0350*/ 	.word	0xffffffff


	//   ....[54]....
        /*0354*/ 	.word	0xffffffff


	//   ....[55]....
        /*0358*/ 	.word	0xffffffff


	//   ....[56]....
        /*035c*/ 	.word	0xffffffff


	//   ....[57]....
        /*0360*/ 	.word	0xffffffff


	//   ....[58]....
        /*0364*/ 	.word	0x0500000f


	//   ....[59]....
        /*0368*/ 	.word	0x0500000f


	//   ....[60]....
        /*036c*/ 	.word	0x0500000f


	//   ....[61]....
        /*0370*/ 	.word	0x0500000f


	//   ....[62]....
        /*0374*/ 	.word	0x0500000f


	//   ....[63]....
        /*0378*/ 	.word	0x0500000f


	//   ....[64]....
        /*037c*/ 	.word	0x0500000f


	//   ....[65]....
        /*0380*/ 	.word	0x0500000f


	//   ....[66]....
        /*0384*/ 	.word	0x0500000f


	//   ....[67]....
        /*0388*/ 	.word	0x0500000f


	//   ....[68]....
        /*038c*/ 	.word	0x0500000f


	//   ....[69]....
        /*0390*/ 	.word	0x0500000f


	//   ....[70]....
        /*0394*/ 	.word	0x0500000f


	//   ....[71]....
        /*0398*/ 	.word	0x0500000f


	//   ....[72]....
        /*039c*/ 	.word	0x0500000f


	//   ....[73]....
        /*03a0*/ 	.word	0x0500000f


	//   ....[74]....
        /*03a4*/ 	.word	0x0500000f


	//   ....[75]....
        /*03a8*/ 	.word	0x0500000f


	//   ....[76]....
        /*03ac*/ 	.word	0x0500000f


	//----- nvinfo : EIATTR_COOP_GROUP_INSTR_OFFSETS
	.align		4
.L_561:
        /*03b0*/ 	.byte	0x04, 0x28
        /*03b2*/ 	.short	(.L_563 - .L_562)


	//   ....[0]....
.L_562:
        /*03b4*/ 	.word	0x00000060


	//   ....[1]....
        /*03b8*/ 	.word	0x00000170


	//   ....[2]....
        /*03bc*/ 	.word	0x000001c0


	//   ....[3]....
        /*03c0*/ 	.word	0x000003f0


	//   ....[4]....
        /*03c4*/ 	.word	0x00000550


	//   ....[5]....
        /*03c8*/ 	.word	0x00000670


	//   ....[6]....
        /*03cc*/ 	.word	0x000007d0


	//   ....[7]....
        /*03d0*/ 	.word	0x00001670


	//   ....[8]....
        /*03d4*/ 	.word	0x00002aa0


	//   ....[9]....
        /*03d8*/ 	.word	0x00002ad0


	//   ....[10]....
        /*03dc*/ 	.word	0x00003500


	//   ....[11]....
        /*03e0*/ 	.word	0x00003560


	//   ....[12]....
        /*03e4*/ 	.word	0x000055b0


	//   ....[13]....
        /*03e8*/ 	.word	0x00005650


	//   ....[14]....
        /*03ec*/ 	.word	0x000060b0


	//   ....[15]....
        /*03f0*/ 	.word	0x00006120


	//   ....[16]....
        /*03f4*/ 	.word	0x00007a90


	//   ....[17]....
        /*03f8*/ 	.word	0x00007ac0


	//   ....[18]....
        /*03fc*/ 	.word	0x00007d50


	//   ....[19]....
        /*0400*/ 	.word	0x00007eb0


	//   ....[20]....
        /*0404*/ 	.word	0x000093a0


	//   ....[21]....
        /*0408*/ 	.word	0x000093e0


	//   ....[22]....
        /*040c*/ 	.word	0x000094d0


	//   ....[23]....
        /*0410*/ 	.word	0x000094f0


	//   ....[24]....
        /*0414*/ 	.word	0x0000bec0


	//   ....[25]....
        /*0418*/ 	.word	0x0000c050


	//   ....[26]....
        /*041c*/ 	.word	0x0000c080


	//   ....[27]....
        /*0420*/ 	.word	0x0000c0c0


	//   ....[28]....
        /*0424*/ 	.word	0x0000c130


	//   ....[29]....
        /*0428*/ 	.word	0x0000c190


	//   ....[30]....
        /*042c*/ 	.word	0x0000c1d0


	//   ....[31]....
        /*0430*/ 	.word	0x0000c380


	//   ....[32]....
        /*0434*/ 	.word	0x0000c3e0


	//   ....[33]....
        /*0438*/ 	.word	0x0000c420


	//   ....[34]....
        /*043c*/ 	.word	0x0000c460


	//   ....[35]....
        /*0440*/ 	.word	0x0000c490


	//   ....[36]....
        /*0444*/ 	.word	0x0000c4c0


	//   ....[37]....
        /*0448*/ 	.word	0x0000c560


	//   ....[38]....
        /*044c*/ 	.word	0x0000c5c0


	//   ....[39]....
        /*0450*/ 	.word	0x0000c650


	//   ....[40]....
        /*0454*/ 	.word	0x00010130


	//   ....[41]....
        /*0458*/ 	.word	0x00010140


	//   ....[42]....
        /*045c*/ 	.word	0x00010260


	//   ....[43]....
        /*0460*/ 	.word	0x000102c0


	//   ....[44]....
        /*0464*/ 	.word	0x00010300


	//   ....[45]....
        /*0468*/ 	.word	0x00010340


	//   ....[46]....
        /*046c*/ 	.word	0x00010370


	//   ....[47]....
        /*0470*/ 	.word	0x000103a0


	//   ....[48]....
        /*0474*/ 	.word	0x00010540


	//   ....[49]....
        /*0478*/ 	.word	0x000105a0


	//   ....[50]....
        /*047c*/ 	.word	0x000105e0


	//   ....[51]....
        /*0480*/ 	.word	0x00010620


	//   ....[52]....
        /*0484*/ 	.word	0x00010650


	//   ....[53]....
        /*0488*/ 	.word	0x00010680


	//   ....[54]....
        /*048c*/ 	.word	0x00010740


	//   ....[55]....
        /*0490*/ 	.word	0x00010760


	//   ....[56]....
        /*0494*/ 	.word	0x000107d0


	//   ....[57]....
        /*0498*/ 	.word	0x00010e70


	//   ....[58]....
        /*049c*/ 	.word	0x00011460


	//   ....[59]....
        /*04a0*/ 	.word	0x00011880


	//   ....[60]....
        /*04a4*/ 	.word	0x00011910


	//   ....[61]....
        /*04a8*/ 	.word	0x000119b0


	//   ....[62]....
        /*04ac*/ 	.word	0x00011a60


	//   ....[63]....
        /*04b0*/ 	.word	0x00011ae0


	//   ....[64]....
        /*04b4*/ 	.word	0x00011b60


	//   ....[65]....
        /*04b8*/ 	.word	0x00011be0


	//   ....[66]....
        /*04bc*/ 	.word	0x00011c60


	//   ....[67]....
        /*04c0*/ 	.word	0x00011cf0


	//   ....[68]....
        /*04c4*/ 	.word	0x00011da0


	//   ....[69]....
        /*04c8*/ 	.word	0x00011e20


	//   ....[70]....
        /*04cc*/ 	.word	0x00011ea0


	//   ....[71]....
        /*04d0*/ 	.word	0x00011f20


	//   ....[72]....
        /*04d4*/ 	.word	0x00011fa0


	//   ....[73]....
        /*04d8*/ 	.word	0x00012010


	//   ....[74]....
        /*04dc*/ 	.word	0x000120b0


	//   ....[75]....
        /*04e0*/ 	.word	0x00012140


	//   ....[76]....
        /*04e4*/ 	.word	0x00012270


	//----- nvinfo : EIATTR_REG_RECONFIG
	.align		4
.L_563:
        /*04e8*/ 	.byte	0x01, 0x54
	.zero		2


	//----- nvinfo : EIATTR_SYSCALL_OFFSETS
	.align		4
        /*04ec*/ 	.byte	0x04, 0x46
        /*04ee*/ 	.short	(.L_565 - .L_564)


	//   ....[0]....
.L_564:
        /*04f0*/ 	.word	0x00001850


	//   ....[1]....
        /*04f4*/ 	.word	0x0000d350


	//   ....[2]....
        /*04f8*/ 	.word	0x0000d490


	//   ....[3]....
        /*04fc*/ 	.word	0x0000d590


	//----- nvinfo : EIATTR_MBARRIER_INSTR_OFFSETS
	.align		4
.L_565:
        /*0500*/ 	.byte	0x04, 0x39
        /*0502*/ 	.short	(.L_567 - .L_566)


	//   ....[0]....
.L_566:
        /*0504*/ 	.word	0x000002a0
        /*0508*/ 	.word	0x000000ff
        /*050c*/ 	.word	0x00034800
        /*0510*/ 	.short	0x0100
        /*0512*/ 	.byte	0x08
	.zero		1


	//   ....[1]....
        /*0514*/ 	.word	0x000002b0
        /*0518*/ 	.word	0x000000ff
        /*051c*/ 	.word	0x00034820
        /*0520*/ 	.short	0x0100
        /*0522*/ 	.byte	0x08
	.zero		1


	//   ....[2]....
        /*0524*/ 	.word	0x000003a0
        /*0528*/ 	.word	0x000000ff
        /*052c*/ 	.word	0x00034830
        /*0530*/ 	.short	0x0100
        /*0532*/ 	.byte	0x08
	.zero		1


	//   ....[3]....
        /*0534*/ 	.word	0x000003b0
        /*0538*/ 	.word	0x000000ff
        /*053c*/ 	.word	0x00034840
        /*0540*/ 	.short	0x0100
        /*0542*/ 	.byte	0x08
	.zero		1


	//   ....[4]....
        /*0544*/ 	.word	0x000003c0
        /*0548*/ 	.word	0x000000ff
        /*054c*/ 	.word	0x00034838
        /*0550*/ 	.short	0x0100
        /*0552*/ 	.byte	0x08
	.zero		1


	//   ....[5]....
        /*0554*/ 	.word	0x000003d0
        /*0558*/ 	.word	0x000000ff
        /*055c*/ 	.word	0x00034848
        /*0560*/ 	.short	0x0100
        /*0562*/ 	.byte	0x08
	.zero		1


	//   ....[6]....
        /*0564*/ 	.word	0x00000500
        /*0568*/ 	.word	0x000000ff
        /*056c*/ 	.word	0x00034850
        /*0570*/ 	.short	0x0100
        /*0572*/ 	.byte	0x08
	.zero		1


	//   ....[7]....
        /*0574*/ 	.word	0x00000510
        /*0578*/ 	.word	0x000000ff
        /*057c*/ 	.word	0x00034860
        /*0580*/ 	.short	0x0100
        /*0582*/ 	.byte	0x08
	.zero		1


	//   ....[8]....
        /*0584*/ 	.word	0x00000520
        /*0588*/ 	.word	0x000000ff
        /*058c*/ 	.word	0x00034858
        /*0590*/ 	.short	0x0100
        /*0592*/ 	.byte	0x08
	.zero		1


	//   ....[9]....
        /*0594*/ 	.word	0x00000530
        /*0598*/ 	.word	0x000000ff
        /*059c*/ 	.word	0x00034868
        /*05a0*/ 	.short	0x0100
        /*05a2*/ 	.byte	0x08
	.zero		1


	//   ....[10]....
        /*05a4*/ 	.word	0x00000620
        /*05a8*/ 	.word	0x000000ff
        /*05ac*/ 	.word	0x00034870
        /*05b0*/ 	.short	0x0100
        /*05b2*/ 	.byte	0x06
	.zero		1


	//   ....[11]....
        /*05b4*/ 	.word	0x00000630
        /*05b8*/ 	.word	0x000000ff
        /*05bc*/ 	.word	0x00034880
        /*05c0*/ 	.short	0x0100
        /*05c2*/ 	.byte	0x06
	.zero		1


	//   ....[12]....
        /*05c4*/ 	.word	0x00000640
        /*05c8*/ 	.word	0x000000ff
        /*05cc*/ 	.word	0x00034878
        /*05d0*/ 	.short	0x0100
        /*05d2*/ 	.byte	0x06
	.zero		1


	//   ....[13]....
        /*05d4*/ 	.word	0x00000650
        /*05d8*/ 	.word	0x000000ff
        /*05dc*/ 	.word	0x00034888
        /*05e0*/ 	.short	0x0100
        /*05e2*/ 	.byte	0x06
	.zero		1


	//   ....[14]....
        /*05e4*/ 	.word	0x00000780
        /*05e8*/ 	.word	0x000000ff
        /*05ec*/ 	.word	0x00034890
        /*05f0*/ 	.short	0x0100
        /*05f2*/ 	.byte	0x08
	.zero		1


	//   ....[15]....
        /*05f4*/ 	.word	0x00000790
        /*05f8*/ 	.word	0x000000ff
        /*05fc*/ 	.word	0x000348a0
        /*0600*/ 	.short	0x0100
        /*0602*/ 	.byte	0x08
	.zero		1


	//   ....[16]....
        /*0604*/ 	.word	0x000007a0
        /*0608*/ 	.word	0x000000ff
        /*060c*/ 	.word	0x00034898
        /*0610*/ 	.short	0x0100
        /*0612*/ 	.byte	0x08
	.zero		1


	//   ....[17]....
        /*0614*/ 	.word	0x000007b0
        /*0618*/ 	.word	0x000000ff
        /*061c*/ 	.word	0x000348a8
        /*0620*/ 	.short	0x0100
        /*0622*/ 	.byte	0x08
	.zero		1


	//   ....[18]....
        /*0624*/ 	.word	0x000008e0
        /*0628*/ 	.word	0x000000ff
        /*062c*/ 	.word	0x000348b0
        /*0630*/ 	.short	0x0100
        /*0632*/ 	.byte	0x08
	.zero		1


	//   ....[19]....
        /*0634*/ 	.word	0x000008f0
        /*0638*/ 	.word	0x000000ff
        /*063c*/ 	.word	0x000348c0
        /*0640*/ 	.short	0x0100
        /*0642*/ 	.byte	0x08
	.zero		1


	//   ....[20]....
        /*0644*/ 	.word	0x00000900
        /*0648*/ 	.word	0x000000ff
        /*064c*/ 	.word	0x000348b8
        /*0650*/ 	.short	0x0100
        /*0652*/ 	.byte	0x08
	.zero		1


	//   ....[21]....
        /*0654*/ 	.word	0x00000910
        /*0658*/ 	.word	0x000000ff
        /*065c*/ 	.word	0x000348c8
        /*0660*/ 	.short	0x0100
        /*0662*/ 	.byte	0x08
	.zero		1


	//   ....[22]....
        /*0664*/ 	.word	0x000018f0
        /*0668*/ 	.word	0x000000ff
        /*066c*/ 	.word	0x00034800
        /*0670*/ 	.short	0x010a
        /*0672*/ 	.byte	0x26
	.zero		1


	//   ....[23]....
        /*0674*/ 	.word	0x00001970
        /*0678*/ 	.word	0x00000002
        /*067c*/ 	.word	0x00034830
        /*0680*/ 	.short	0x010a
        /*0682*/ 	.byte	0x3f
	.zero		1


	//   ....[24]....
        /*0684*/ 	.word	0x000019e0
        /*0688*/ 	.word	0x00000002
        /*068c*/ 	.word	0x00034830
        /*0690*/ 	.short	0x010a
        /*0692*/ 	.byte	0x3f
	.zero		1


	//   ....[25]....
        /*0694*/ 	.word	0x00002480
        /*0698*/ 	.word	0x00000002
        /*069c*/ 	.word	0x00000000
        /*06a0*/ 	.short	0x0101
        /*06a2*/ 	.byte	0x3f
	.zero		1


	//   ....[26]....
        /*06a4*/ 	.word	0x00004360
        /*06a8*/ 	.word	0x000000ff
        /*06ac*/ 	.word	0x00034830
        /*06b0*/ 	.short	0x010a
        /*06b2*/ 	.byte	0x07
	.zero		1


	//   ....[27]....
        /*06b4*/ 	.word	0x000043a0
        /*06b8*/ 	.word	0x000000ff
        /*06bc*/ 	.word	0x00034830
        /*06c0*/ 	.short	0x010a
        /*06c2*/ 	.byte	0x07
	.zero		1


	//   ....[28]....
        /*06c4*/ 	.word	0x00004cc0
        /*06c8*/ 	.word	0x000000ff
        /*06cc*/ 	.word	0x00034850
        /*06d0*/ 	.short	0x010a
        /*06d2*/ 	.byte	0x0a
	.zero		1


	//   ....[29]....
        /*06d4*/ 	.word	0x00004d00
        /*06d8*/ 	.word	0x000000ff
        /*06dc*/ 	.word	0x00034850
        /*06e0*/ 	.short	0x010a
        /*06e2*/ 	.byte	0x0a
	.zero		1


	//   ....[30]....
        /*06e4*/ 	.word	0x00006a70
        /*06e8*/ 	.word	0x00000005
        /*06ec*/ 	.word	0x00000000
        /*06f0*/ 	.short	0x0101
        /*06f2*/ 	.byte	0x3f
	.zero		1


	//   ....[31]....
        /*06f4*/ 	.word	0x00006ad0
        /*06f8*/ 	.word	0x00000032
        /*06fc*/ 	.word	0x00000000
        /*0700*/ 	.short	0x0101
        /*0702*/ 	.byte	0x3f
	.zero		1


	//   ....[32]....
        /*0704*/ 	.word	0x00006e00
        /*0708*/ 	.word	0x000000ff
        /*070c*/ 	.word	0x00034830
        /*0710*/ 	.short	0x010a
        /*0712*/ 	.byte	0x07
	.zero		1


	//   ....[33]....
        /*0714*/ 	.word	0x00006e40
        /*0718*/ 	.word	0x000000ff
        /*071c*/ 	.word	0x00034830
        /*0720*/ 	.short	0x010a
        /*0722*/ 	.byte	0x07
	.zero		1


	//   ....[34]....
        /*0724*/ 	.word	0x00007760
        /*0728*/ 	.word	0x000000ff
        /*072c*/ 	.word	0x00034850
        /*0730*/ 	.short	0x010a
        /*0732*/ 	.byte	0x0b
	.zero		1


	//   ....[35]....
        /*0734*/ 	.word	0x000077a0
        /*0738*/ 	.word	0x000000ff
        /*073c*/ 	.word	0x00034850
        /*0740*/ 	.short	0x010a
        /*0742*/ 	.byte	0x0b
	.zero		1


	//   ....[36]....
        /*0744*/ 	.word	0x00008870
        /*0748*/ 	.word	0x0000001b
        /*074c*/ 	.word	0x00000000
        /*0750*/ 	.short	0x0101
        /*0752*/ 	.byte	0x3f
	.zero		1


	//   ....[37]....
        /*0754*/ 	.word	0x00008900
        /*0758*/ 	.word	0x0000001f
        /*075c*/ 	.word	0x00000000
        /*0760*/ 	.short	0x0101
        /*0762*/ 	.byte	0x3f
	.zero		1


	//   ....[38]....
        /*0764*/ 	.word	0x00009310
        /*0768*/ 	.word	0x000000ff
        /*076c*/ 	.word	0x00034850
        /*0770*/ 	.short	0x010a
        /*0772*/ 	.byte	0x05
	.zero		1


	//   ....[39]....
        /*0774*/ 	.word	0x00009350
        /*0778*/ 	.word	0x000000ff
        /*077c*/ 	.word	0x00034850
        /*0780*/ 	.short	0x010a
        /*0782*/ 	.byte	0x05
	.zero		1


	//   ....[40]....
        /*0784*/ 	.word	0x00009890
        /*0788*/ 	.word	0x00000000
        /*078c*/ 	.word	0x00000000
        /*0790*/ 	.short	0x0101
        /*0792*/ 	.byte	0x3f
	.zero		1


	//   ....[41]....
        /*0794*/ 	.word	0x0000acb0
        /*0798*/ 	.word	0x00000000
        /*079c*/ 	.word	0x00000000
        /*07a0*/ 	.short	0x0101
        /*07a2*/ 	.byte	0x3f
	.zero		1


	//   ....[42]....
        /*07a4*/ 	.word	0x0000dcd0
        /*07a8*/ 	.word	0x00000008
        /*07ac*/ 	.word	0x00034840
        /*07b0*/ 	.short	0x010a
        /*07b2*/ 	.byte	0x3f
	.zero		1


	//   ....[43]....
        /*07b4*/ 	.word	0x0000e280
        /*07b8*/ 	.word	0x00000009
        /*07bc*/ 	.word	0x00034820
        /*07c0*/ 	.short	0x010a
        /*07c2*/ 	.byte	0x3f
	.zero		1


	//   ....[44]....
        /*07c4*/ 	.word	0x0000e5b0
        /*07c8*/ 	.word	0x00000002
        /*07cc*/ 	.word	0x00034840
        /*07d0*/ 	.short	0x010a
        /*07d2*/ 	.byte	0x3f
	.zero		1


	//   ....[45]....
        /*07d4*/ 	.word	0x0000e8b0
        /*07d8*/ 	.word	0x00000003
        /*07dc*/ 	.word	0x00000060
        /*07e0*/ 	.short	0x010a
        /*07e2*/ 	.byte	0x3f
	.zero		1


	//   ....[46]....
        /*07e4*/ 	.word	0x0000ee80
        /*07e8*/ 	.word	0x00000002
        /*07ec*/ 	.word	0x00034840
        /*07f0*/ 	.short	0x010a
        /*07f2*/ 	.byte	0x3f
	.zero		1


	//   ....[47]....
        /*07f4*/ 	.word	0x0000f180
        /*07f8*/ 	.word	0x00000003
        /*07fc*/ 	.word	0x00000060
        /*0800*/ 	.short	0x010a
        /*0802*/ 	.byte	0x3f
	.zero		1


	//   ....[48]....
        /*0804*/ 	.word	0x0000f650
        /*0808*/ 	.word	0x00000002
        /*080c*/ 	.word	0x00034840
        /*0810*/ 	.short	0x010a
        /*0812*/ 	.byte	0x3f
	.zero		1


	//   ....[49]....
        /*0814*/ 	.word	0x0000f960
        /*0818*/ 	.word	0x00000002
        /*081c*/ 	.word	0x00000060
        /*0820*/ 	.short	0x010a
        /*0822*/ 	.byte	0x3f
	.zero		1


	//   ....[50]....
        /*0824*/ 	.word	0x0000fde0
        /*0828*/ 	.word	0x00000003
        /*082c*/ 	.word	0x00034860
        /*0830*/ 	.short	0x010a
        /*0832*/ 	.byte	0x3f
	.zero		1


	//   ....[51]....
        /*0834*/ 	.word	0x00010df0
        /*0838*/ 	.word	0x00000000
        /*083c*/ 	.word	0x00034820
        /*0840*/ 	.short	0x010a
        /*0842*/ 	.byte	0x3f
	.zero		1


	//   ....[52]....
        /*0844*/ 	.word	0x00010fd0
        /*0848*/ 	.word	0x00000006
        /*084c*/ 	.word	0x00000000
        /*0850*/ 	.short	0x010a
        /*0852*/ 	.byte	0x3f
	.zero		1


	//   ....[53]....
        /*0854*/ 	.word	0x00011040
        /*0858*/ 	.word	0x00000007
        /*085c*/ 	.word	0x00000000
        /*0860*/ 	.short	0x010a
        /*0862*/ 	.byte	0x3f
	.zero		1


	//   ....[54]....
        /*0864*/ 	.word	0x000110b0
        /*0868*/ 	.word	0x00000004
        /*086c*/ 	.word	0x00000000
        /*0870*/ 	.short	0x010a
        /*0872*/ 	.byte	0x3f
	.zero		1


	//   ....[55]....
        /*0874*/ 	.word	0x000110e0
        /*0878*/ 	.word	0x00000003
        /*087c*/ 	.word	0x00000000
        /*0880*/ 	.short	0x010a
        /*0882*/ 	.byte	0x3f
	.zero		1


	//   ....[56]....
        /*0884*/ 	.word	0x00011150
        /*0888*/ 	.word	0x00000003
        /*088c*/ 	.word	0x00034800
        /*0890*/ 	.short	0x010a
        /*0892*/ 	.byte	0x3f
	.zero		1


	//   ....[57]....
        /*0894*/ 	.word	0x000111a0
        /*0898*/ 	.word	0x00000002
        /*089c*/ 	.word	0x00034830
        /*08a0*/ 	.short	0x010a
        /*08a2*/ 	.byte	0x3f
	.zero		1


	//   ....[58]....
        /*08a4*/ 	.word	0x00011200
        /*08a8*/ 	.word	0x00000007
        /*08ac*/ 	.word	0x00034830
        /*08b0*/ 	.short	0x010a
        /*08b2*/ 	.byte	0x3f
	.zero		1


	//   ....[59]....
        /*08b4*/ 	.word	0x00011260
        /*08b8*/ 	.word	0x00000003
        /*08bc*/ 	.word	0x00034850
        /*08c0*/ 	.short	0x010a
        /*08c2*/ 	.byte	0x3f
	.zero		1


	//   ....[60]....
        /*08c4*/ 	.word	0x000112c0
        /*08c8*/ 	.word	0x00000007
        /*08cc*/ 	.word	0x00034830
        /*08d0*/ 	.short	0x010a
        /*08d2*/ 	.byte	0x3f
	.zero		1


	//   ....[61]....
        /*08d4*/ 	.word	0x00011320
        /*08d8*/ 	.word	0x00000003
        /*08dc*/ 	.word	0x00034850
        /*08e0*/ 	.short	0x010a
        /*08e2*/ 	.byte	0x3f
	.zero		1


	//   ....[62]....
        /*08e4*/ 	.word	0x00011380
        /*08e8*/ 	.word	0x00000003
        /*08ec*/ 	.word	0x00034850
        /*08f0*/ 	.short	0x010a
        /*08f2*/ 	.byte	0x3f
	.zero		1


	//   ....[63]....
        /*08f4*/ 	.word	0x00011520
        /*08f8*/ 	.word	0x00000008
        /*08fc*/ 	.word	0x00034840
        /*0900*/ 	.short	0x010a
        /*0902*/ 	.byte	0x3f
	.zero		1


	//   ....[64]....
        /*0904*/ 	.word	0x000115a0
        /*0908*/ 	.word	0x00000008
        /*090c*/ 	.word	0x00034820
        /*0910*/ 	.short	0x010a
        /*0912*/ 	.byte	0x3f
	.zero		1


	//   ....[65]....
        /*0914*/ 	.word	0x000115f0
        /*0918*/ 	.word	0x00000002
        /*091c*/ 	.word	0x00034840
        /*0920*/ 	.short	0x010a
        /*0922*/ 	.byte	0x3f
	.zero		1


	//   ....[66]....
        /*0924*/ 	.word	0x00011640
        /*0928*/ 	.word	0x00000003
        /*092c*/ 	.word	0x00000060
        /*0930*/ 	.short	0x010a
        /*0932*/ 	.byte	0x3f
	.zero		1


	//   ....[67]....
        /*0934*/ 	.word	0x00011690
        /*0938*/ 	.word	0x00000002
        /*093c*/ 	.word	0x00034840
        /*0940*/ 	.short	0x010a
        /*0942*/ 	.byte	0x3f
	.zero		1


	//   ....[68]....
        /*0944*/ 	.word	0x000116e0
        /*0948*/ 	.word	0x00000003
        /*094c*/ 	.word	0x00000060
        /*0950*/ 	.short	0x010a
        /*0952*/ 	.byte	0x3f
	.zero		1


	//   ....[69]....
        /*0954*/ 	.word	0x00011730
        /*0958*/ 	.word	0x00000002
        /*095c*/ 	.word	0x00034840
        /*0960*/ 	.short	0x010a
        /*0962*/ 	.byte	0x3f
	.zero		1


	//   ....[70]....
        /*0964*/ 	.word	0x00011780
        /*0968*/ 	.word	0x00000002
        /*096c*/ 	.word	0x00000060
        /*0970*/ 	.short	0x010a
        /*0972*/ 	.byte	0x3f
	.zero		1


	//   ....[71]....
        /*0974*/ 	.word	0x000117d0
        /*0978*/ 	.word	0x00000003
        /*097c*/ 	.word	0x00034860
        /*0980*/ 	.short	0x010a
        /*0982*/ 	.byte	0x3f
	.zero		1


	//   ....[72]....
        /*0984*/ 	.word	0x00012190
        /*0988*/ 	.word	0x00000000
        /*098c*/ 	.word	0x00034820
        /*0990*/ 	.short	0x010a
        /*0992*/ 	.byte	0x3f
	.zero		1


	//   ....[73]....
        /*0994*/ 	.word	0x00012330
        /*0998*/ 	.word	0x00000006
        /*099c*/ 	.word	0x00000000
        /*09a0*/ 	.short	0x010a
        /*09a2*/ 	.byte	0x3f
	.zero		1


	//   ....[74]....
        /*09a4*/ 	.word	0x00012380
        /*09a8*/ 	.word	0x00000007
        /*09ac*/ 	.word	0x00000000
        /*09b0*/ 	.short	0x010a
        /*09b2*/ 	.byte	0x3f
	.zero		1


	//   ....[75]....
        /*09b4*/ 	.word	0x000123d0
        /*09b8*/ 	.word	0x00000004
        /*09bc*/ 	.word	0x00000000
        /*09c0*/ 	.short	0x010a
        /*09c2*/ 	.byte	0x3f
	.zero		1


	//----- nvinfo : EIATTR_NUM_MBARRIERS
	.align		4
.L_567:
        /*09c4*/ 	.byte	0x03, 0x38
        /*09c6*/ 	.short	0x0016


	//----- nvinfo : EIATTR_EXIT_INSTR_OFFSETS
	.align		4
        /*09c8*/ 	.byte	0x04, 0x1c
        /*09ca*/ 	.short	(.L_569 - .L_568)


	//   ....[0]....
.L_568:
        /*09cc*/ 	.word	0x00000a80


	//   ....[1]....
        /*09d0*/ 	.word	0x0000be80


	//   ....[2]....
        /*09d4*/ 	.word	0x0000bee0


	//   ....[3]....
        /*09d8*/ 	.word	0x00011130


	//----- nvinfo : EIATTR_MAX_THREADS
	.align		4
.L_569:
        /*09dc*/ 	.byte	0x04, 0x05
        /*09de*/ 	.short	(.L_571 - .L_570)
.L_570:
        /*09e0*/ 	.word	0x00000180
        /*09e4*/ 	.word	0x00000001
        /*09e8*/ 	.word	0x00000001


	//----- nvinfo : EIATTR_CRS_STACK_SIZE
	.align		4
.L_571:
        /*09ec*/ 	.byte	0x04, 0x1e
        /*09ee*/ 	.short	(.L_573 - .L_572)
.L_572:
        /*09f0*/ 	.word	0x00000000


	//----- nvinfo : EIATTR_CBANK_PARAM_SIZE
	.align		4
.L_573:
        /*09f4*/ 	.byte	0x03, 0x19
        /*09f6*/ 	.short	0x0a70


	//----- nvinfo : EIATTR_PARAM_CBANK
	.align		4
        /*09f8*/ 	.byte	0x04, 0x0a
        /*09fa*/ 	.short	(.L_575 - .L_574)
	.align		4
.L_574:
        /*09fc*/ 	.word	index@(.nv.constant0._ZN7cutlass13device_kernelIN5flash11enable_sm90INS1_16FlashAttnFwdSm90INS1_25CollectiveMainloopFwdSm90ILi2EN4cute5tupleIJNS5_1CILi1EEES8_S8_EEENS6_IJNS7_ILi128EEESA_NS7_ILi192EEEEEELi128ENS_6half_tEfNS_4arch4Sm90ELb1ELb0ELb0ELb1ELb0ELb0ELb0ELb1ELb1ELb0ELb0ELb0EEENS1_21CollectiveEpilogueFwdINS6_IJSA_SA_SA_EEES9_SD_SF_Li256ELb1ELb0ELb0ELb0EEENS1_36VarlenDynamicPersistentTileSchedulerILi128ELi128ELi256ELi32ELb0ELb0ELb1ELb1ELb1ELb1EEEEEEEEEvNT_6ParamsE)
        /*0a00*/ 	.short	0x0210
        /*0a02*/ 	.short	0x0a70


	//----- nvinfo : EIATTR_SW_WAR
	.align		4
.L_575:
        /*0a04*/ 	.byte	0x04, 0x36
        /*0a06*/ 	.short	(.L_577 - .L_576)
.L_576:
        /*0a08*/ 	.word	0x00000008
.L_577:


//--------------------- .nv.info._ZN7cutlass13device_kernelIN5flash11enable_sm90INS1_16FlashAttnFwdSm90INS1_25CollectiveMainloopFwdSm90ILi2EN4cute5tupleIJNS5_1CILi1EEES8_S8_EEENS6_IJNS7_ILi128EEESA_NS7_ILi192EEEEEELi128ENS_6half_tEfNS_4arch4Sm90ELb1ELb0ELb0ELb1ELb0ELb1ELb0ELb1ELb1ELb0ELb0ELb0EEENS1_21CollectiveEpilogueFwdINS6_IJSA_SA_SA_EEES9_SD_SF_Li256ELb1ELb0ELb0ELb0EEENS1_36VarlenDynamicPersistentTileSchedulerILi128ELi128ELi256ELi32ELb0ELb0ELb1ELb1ELb1ELb1EEEEEEEEEvNT_6ParamsE --------------------------
	.section	.nv.info._ZN7cutlass13device_kernelIN5flash11enable_sm90INS1_16FlashAttnFwdSm90INS1_25CollectiveMainloopFwdSm90ILi2EN4cute5tupleIJNS5_1CILi1EEES8_S8_EEENS6_IJNS7_ILi128EEESA_NS7_ILi192EEEEEELi128ENS_6half_tEfNS_4arch4Sm90ELb1ELb0ELb0ELb1ELb0ELb1ELb0ELb1ELb1ELb0ELb0ELb0EEENS1_21CollectiveEpilogueFwdINS6_IJSA_SA_SA_EEES9_SD_SF_Li256ELb1ELb0ELb0ELb0EEENS1_36VarlenDynamicPersistentTileSchedulerILi128ELi128ELi256ELi32ELb0ELb0ELb1ELb1ELb1ELb1EEEEEEEEEvNT_6ParamsE,"",@"SHT_CUDA_INFO"
	.sectionflags	@""
	.align	4


	//----- nvinfo : EIATTR_CUDA_API_VERSION
	.align		4
        /*0000*/ 	.byte	0x04, 0x37
        /*0002*/ 	.short	(.L_579 - .L_578)
.L_578:
        /*0004*/ 	.word	0x00000082


	//----- nvinfo : EIATTR_KPARAM_INFO
	.align		4
.L_579:
        /*0008*/ 	.byte	0x04, 0x17
        /*000a*/ 	.short	(.L_581 - .L_580)
.L_580:
        /*000c*/ 	.word	0x00000000
        /*0010*/ 	.short	0x0000
        /*0012*/ 	.short	0x0070
        /*0014*/ 	.byte	0x00, 0xf0, 0x01, 0x28


	//----- nvinfo : EIATTR_SPARSE_MMA_MASK
	.align		4
.L_581:
        /*0018*/ 	.byte	0x03, 0x50
        /*001a*/ 	.short	0x0000


	//----- nvinfo : EIATTR_MAXREG_COUNT
	.align		4
        /*001c*/ 	.byte	0x03, 0x1b
        /*001e*/ 	.short	0x00a8


	//----- nvinfo : EIATTR_NUM_BARRIERS
	.align		4
        /*0020*/ 	.byte	0x02, 0x4c
        /*0022*/ 	.byte	0x10
	.zero		1


	//----- nvinfo : EIATTR_EXTERNS
	.align		4
        /*0024*/ 	.byte	0x04, 0x0f
        /*0026*/ 	.short	(.L_583 - .L_582)


	//   ....[0]....
	.align		4
.L_582:
        /*0028*/ 	.word	index@(__assertfail)


	//----- nvinfo : EIATTR_ANNOTATIONS
	.align		4
.L_583:
        /*002c*/ 	.byte	0x04, 0x55
        /*002e*/ 	.short	(.L_585 - .L_584)


	//   ....[0]....
.L_584:
        /* <DEDUP_REMOVED lines=62> */


	//----- nvinfo : EIATTR_MERCURY_ISA_VERSION
	.align		4
.L_585:
        /*03f8*/ 	.byte	0x03, 0x5f
        /*03fa*/ 	.short	0x0101


	//----- nvinfo : EIATTR_UNUSED_LOAD_BYTE_OFFSET
	.align		4
        /*03fc*/ 	.byte	0x04, 0x44
        /*03fe*/ 	.short	(.L_587 - .L_586)


	//   ....[0]....
.L_586:
        /*0400*/ 	.word	0x00000ae0
        /*0404*/ 	.word	0x0000fff0


	//   ....[1]....
        /*0408*/ 	.word	0x0001a380
        /*040c*/ 	.word	0x0000fff0


	//----- nvinfo : EIATTR_INT_WARP_WIDE_INSTR_OFFSETS
	.align		4
.L_587:
        /*0410*/ 	.byte	0x04, 0x31
        /*0412*/ 	.short	(.L_589 - .L_588)


	//   ....[0]....
.L_588:
        /*0414*/ 	.word	0x000001c0


	//   ....[1]....
        /*0418*/ 	.word	0x00000200


	//   ....[2]....
        /*041c*/ 	.word	0x00000270


	//   ....[3]....
        /*0420*/ 	.word	0x0001e3e0


	//   ....[4]....
        /*0424*/ 	.word	0x0001e470


	//   ....[5]....
        /*0428*/ 	.word	0x0001e8f0


	//   ....[6]....
        /*042c*/ 	.word	0x0001e920


	//   ....[7]....
        /*0430*/ 	.word	0x0001eb30


	//   ....[8]....
        /*0434*/ 	.word	0x0001ec20


	//   ....[9]....
        /*0438*/ 	.word	0x00020f50


	//   ....[10]....
        /*043c*/ 	.word	0x00020fe0


	//----- nvinfo : EIATTR_COOP_GROUP_MASK_REGIDS
	.align		4
.L_589:
        /*0440*/ 	.byte	0x04, 0x29
        /*0442*/ 	.short	(.L_591 - .L_590)


	//   ....[0]....
.L_590:
        /*0444*/ 	.word	0xffffffff


	//   ....[1]....
        /*0448*/ 	.word	0xffffffff


	//   ....[2]....
        /*044c*/ 	.word	0xffffffff


	//   ....[3]....
        /*0450*/ 	.word	0xffffffff


	//   ....[4]....
        /*0454*/ 	.word	0xffffffff


	//   ....[5]....
        /*0458*/ 	.word	0xffffffff


	//   ....[6]....
        /*045c*/ 	.word	0xffffffff


	//   ....[7]....
        /*0460*/ 	.word	0xffffffff


	//   ....[8]....
        /*0464*/ 	.word	0xffffffff


	//   ....[9]....
        /*0468*/ 	.word	0xffffffff


	//   ....[10]....
        /*046c*/ 	.word	0xffffffff


	//   ....[11]....
        /*0470*/ 	.word	0xffffffff


	//   ....[12]....
        /*0474*/ 	.word	0xffffffff


	//   ....[13]....
        /*0478*/ 	.word	0xffffffff


	//   ....[14]....
        /*047c*/ 	.word	0xffffffff


	//   ....[15]....
        /*0480*/ 	.word	0xffffffff


	//   ....[16]....
        /*0484*/ 	.word	0xffffffff


	//   ....[17]....
        /*0488*/ 	.word	0xffffffff


	//   ....[18]....
        /*048c*/ 	.word	0xffffffff


	//   ....[19]....
        /*0490*/ 	.word	0xffffffff


	//   ....[20]....
        /*0494*/ 	.word	0xffffffff


	//   ....[21]....
        /*0498*/ 	.word	0xffffffff


	//   ....[22]....
        /*049c*/ 	.word	0xffffffff


	//   ....[23]....
        /*04a0*/ 	.word	0xffffffff


	//   ....[24]....
        /*04a4*/ 	.word	0xffffffff


	//   ....[25]....
        /*04a8*/ 	.word	0xffffffff


	//   ....[26]....
        /*04ac*/ 	.word	0xffffffff


	//   ....[27]....
        /*04b0*/ 	.word	0xffffffff


	//   ....[28]....
        /*04b4*/ 	.word	0xffffffff


	//   ....[29]....
        /*04b8*/ 	.word	0xffffffff


	//   ....[30]....
        /*04bc*/ 	.word	0xffffffff


	//   ....[31]....
        /*04c0*/ 	.word	0xffffffff


	//   ....[32]....
        /*04c4*/ 	.word	0xffffffff


	//   ....[33]....
        /*04c8*/ 	.word	0xffffffff


	//   ....[34]....
        /*04cc*/ 	.word	0xffffffff


	//   ....[35]....
        /*04d0*/ 	.word	0xffffffff


	//   ....[36]....
        /*04d4*/ 	.word	0xffffffff


	//   ....[37]....
        /*04d8*/ 	.word	0xffffffff


	//   ....[38]....
        /*04dc*/ 	.word	0xffffffff


	//   ....[39]....
        /*04e0*/ 	.word	0xffffffff


	//   ....[40]....
        /*04e4*/ 	.word	0xffffffff


	//   ....[41]....
        /*04e8*/ 	.word	0xffffffff


	//   ....[42]....
        /*04ec*/ 	.word	0xffffffff


	//   ....[43]....
        /*04f0*/ 	.word	0xffffffff


	//   ....[44]....
        /*04f4*/ 	.word	0xffffffff


	//   ....[45]....
        /*04f8*/ 	.word	0xffffffff


	//   ....[46]....
        /*04fc*/ 	.word	0xffffffff


	//   ....[47]....
        /*0500*/ 	.word	0xffffffff


	//   ....[48]....
        /*0504*/ 	.word	0xffffffff


	//   ....[49]....
        /*0508*/ 	.word	0xffffffff


	//   ....[50]....
        /*050c*/ 	.word	0xffffffff


	//   ....[51]....
        /*0510*/ 	.word	0xffffffff


	//   ....[52]....
        /*0514*/ 	.word	0xffffffff


	//   ....[53]....
        /*0518*/ 	.word	0xffffffff


	//   ....[54]....
        /*051c*/ 	.word	0xffffffff


	//   ....[55]....
        /*0520*/ 	.word	0xffffffff


	//   ....[56]....
        /*0524*/ 	.word	0xffffffff


	//   ....[57]....
        /*0528*/ 	.word	0xffffffff


	//   ....[58]....
        /*052c*/ 	.word	0x0500000f


	//   ....[59]....
        /*0530*/ 	.word	0x0500000f


	//   ....[60]....
        /*0534*/ 	.word	0x0500000f


	//   ....[61]....
        /*0538*/ 	.word	0x0500000f


	//   ....[62]....
        /*053c*/ 	.word	0x0500000f


	//   ....[63]....
        /*0540*/ 	.word	0x0500000f


	//   ....[64]....
        /*0544*/ 	.word	0x0500000f


	//   ....[65]....
        /*0548*/ 	.word	0x0500000f


	//   ....[66]....
        /*054c*/ 	.word	0x0500000f


	//   ....[67]....
        /*0550*/ 	.word	0x0500000f


	//   ....[68]....
        /*0554*/ 	.word	0x0500000f


	//   ....[69]....
        /*0558*/ 	.word	0x0500000f


	//   ....[70]....
        /*055c*/ 	.word	0x0500000f


	//   ....[71]....
        /*0560*/ 	.word	0x0500000f


	//   ....[72]....
        /*0564*/ 	.word	0x0500000f


	//   ....[73]....
        /*0568*/ 	.word	0x0500000f


	//   ....[74]....
        /*056c*/ 	.word	0x0500000f


	//   ....[75]....
        /*0570*/ 	.word	0x0500000f


	//   ....[76]....
        /*0574*/ 	.word	0x0500000f


	//   ....[77]....
        /*0578*/ 	.word	0x0500000f


	//   ....[78]....
        /*057c*/ 	.word	0x0500000f


	//   ....[79]....
        /*0580*/ 	.word	0x0500000f


	//   ....[80]....
        /*0584*/ 	.word	0x0500000f


	//   ....[81]....
        /*0588*/ 	.word	0x0500000f


	//   ....[82]....
        /*058c*/ 	.word	0x0500000f


	//   ....[83]....
        /*0590*/ 	.word	0x0500000f


	//   ....[84]....
        /*0594*/ 	.word	0x0500000f


	//   ....[85]....
        /*0598*/ 	.word	0x0500000f


	//   ....[86]....
        /*059c*/ 	.word	0x0500000f


	//   ....[87]....
        /*05a0*/ 	.word	0x0500000f


	//   ....[88]....
        /*05a4*/ 	.word	0x0500000f


	//   ....[89]....
        /*05a8*/ 	.word	0x0500000f


	//   ....[90]....
        /*05ac*/ 	.word	0x0500000f


	//   ....[91]....
        /*05b0*/ 	.word	0x0500000f


	//   ....[92]....
        /*05b4*/ 	.word	0x0500000f


	//   ....[93]....
        /*05b8*/ 	.word	0x0500000f


	//----- nvinfo : EIATTR_COOP_GROUP_INSTR_OFFSETS
	.align		4
.L_591:
        /*05bc*/ 	.byte	0x04, 0x28
        /*05be*/ 	.short	(.L_593 - .L_592)


	//   ....[0]....
.L_592:
        /*05c0*/ 	.word	0x00000060


	//   ....[1]....
        /*05c4*/ 	.word	0x000001d0


	//   ....[2]....
        /*05c8*/ 	.word	0x00000220


	//   ....[3]....
        /*05cc*/ 	.word	0x00000450


	//   ....[4]....
        /*05d0*/ 	.word	0x000005b0


	//   ....[5]....
        /*05d4*/ 	.word	0x000006d0


	//   ....[6]....
        /*05d8*/ 	.word	0x00000830


	//   ....[7]....
        /*05dc*/ 	.word	0x0000a5b0


	//   ....[8]....
        /*05e0*/ 	.word	0x00012940


	//   ....[9]....
        /*05e4*/ 	.word	0x000129c0


	//   ....[10]....
        /*05e8*/ 	.word	0x00013310


	//   ....[11]....
        /*05ec*/ 	.word	0x00013370


	//   ....[12]....
        /*05f0*/ 	.word	0x00015910


	//   ....[13]....
        /*05f4*/ 	.word	0x00015970


	//   ....[14]....
        /*05f8*/ 	.word	0x00016240


	//   ....[15]....
        /*05fc*/ 	.word	0x00016290


	//   ....[16]....
        /*0600*/ 	.word	0x000180e0


	//   ....[17]....
        /*0604*/ 	.word	0x00018110


	//   ....[18]....
        /*0608*/ 	.word	0x00018640


	//   ....[19]....
        /*060c*/ 	.word	0x000186a0


	//   ....[20]....
        /*0610*/ 	.word	0x00019d20


	//   ....[21]....
        /*0614*/ 	.word	0x00019d30


	//   ....[22]....
        /*0618*/ 	.word	0x00019d70


	//   ....[23]....
        /*061c*/ 	.word	0x00019d80


	//   ....[24]....
        /*0620*/ 	.word	0x0001c140


	//   ....[25]....
        /*0624*/ 	.word	0x0001c2c0


	//   ....[26]....
        /*0628*/ 	.word	0x0001c2f0


	//   ....[27]....
        /*062c*/ 	.word	0x0001c330


	//   ....[28]....
        /*0630*/ 	.word	0x0001c390


	//   ....[29]....
        /*0634*/ 	.word	0x0001c3f0


	//   ....[30]....
        /*0638*/ 	.word	0x0001c440


	//   ....[31]....
        /*063c*/ 	.word	0x0001c5f0


	//   ....[32]....
        /*0640*/ 	.word	0x0001c650


	//   ....[33]....
        /*0644*/ 	.word	0x0001c690


	//   ....[34]....
        /*0648*/ 	.word	0x0001c6d0


	//   ....[35]....
        /*064c*/ 	.word	0x0001c700


	//   ....[36]....
        /*0650*/ 	.word	0x0001c730


	//   ....[37]....
        /*0654*/ 	.word	0x0001c7c0


	//   ....[38]....
        /*0658*/ 	.word	0x0001c820


	//   ....[39]....
        /*065c*/ 	.word	0x0001c8b0


	//   ....[40]....
        /*0660*/ 	.word	0x00021420


	//   ....[41]....
        /*0664*/ 	.word	0x00021430


	//   ....[42]....
        /*0668*/ 	.word	0x00021540


	//   ....[43]....
        /*066c*/ 	.word	0x000215a0


	//   ....[44]....
        /*0670*/ 	.word	0x000215e0


	//   ....[45]....
        /*0674*/ 	.word	0x00021620


	//   ....[46]....
        /*0678*/ 	.word	0x00021650


	//   ....[47]....
        /*067c*/ 	.word	0x00021680


	//   ....[48]....
        /*0680*/ 	.word	0x00021810


	//   ....[49]....
        /*0684*/ 	.word	0x00021870


	//   ....[50]....
        /*0688*/ 	.word	0x000218b0


	//   ....[51]....
        /*068c*/ 	.word	0x000218f0


	//   ....[52]....
        /*0690*/ 	.word	0x00021920


	//   ....[53]....
        /*0694*/ 	.word	0x00021950


	//   ....[54]....
        /*0698*/ 	.word	0x00021a10


	//   ....[55]....
        /*069c*/ 	.word	0x00021a30


	//   ....[56]....
        /*06a0*/ 	.word	0x00021aa0


	//   ....[57]....
        /*06a4*/ 	.word	0x00022130


	//   ....[58]....
        /*06a8*/ 	.word	0x00022590


	//   ....[59]....
        /*06ac*/ 	.word	0x00022630


	//   ....[60]....
        /*06b0*/ 	.word	0x000226d0


	//   ....[61]....
        /*06b4*/ 	.word	0x00022770


	//   ....[62]....
        /*06b8*/ 	.word	0x00022810


	//   ....[63]....
        /*06bc*/ 	.word	0x000228b0


	//   ....[64]....
        /*06c0*/ 	.word	0x00022950


	//   ....[65]....
        /*06c4*/ 	.word	0x000229f0


	//   ....[66]....
        /*06c8*/ 	.word	0x00022ae0


	//   ....[67]....
        /*06cc*/ 	.word	0x00022b80


	//   ....[68]....
        /*06d0*/ 	.word	0x00022c20


	//   ....[69]....
        /*06d4*/ 	.word	0x00022cc0


	//   ....[70]....
        /*06d8*/ 	.word	0x00022d60


	//   ....[71]....
        /*06dc*/ 	.word	0x00022e00


	//   ....[72]....
        /*06e0*/ 	.word	0x00022ea0


	//   ....[73]....
        /*06e4*/ 	.word	0x00022f40


	//   ....[74]....
        /*06e8*/ 	.word	0x00023240


	//   ....[75]....
        /*06ec*/ 	.word	0x00023520


	//   ....[76]....
        /*06f0*/ 	.word	0x00023940


	//   ....[77]....
        /*06f4*/ 	.word	0x000239d0


	//   ....[78]....
        /*06f8*/ 	.word	0x00023a70


	//   ....[79]....
        /*06fc*/ 	.word	0x00023b20


	//   ....[80]....
        /*0700*/ 	.word	0x00023ba0


	//   ....[81]....
        /*0704*/ 	.word	0x00023c20


	//   ....[82]....
        /*0708*/ 	.word	0x00023ca0


	//   ....[83]....
        /*070c*/ 	.word	0x00023d20


	//   ....[84]....
        /*0710*/ 	.word	0x00023db0


	//   ....[85]....
        /*0714*/ 	.word	0x00023e60


	//   ....[86]....
        /*0718*/ 	.word	0x00023ee0


	//   ....[87]....
        /*071c*/ 	.word	0x00023f60


	//   ....[88]....
        /*0720*/ 	.word	0x00023fe0


	//   ....[89]....
        /*0724*/ 	.word	0x00024060


	//   ....[90]....
        /*0728*/ 	.word	0x000240d0


	//   ....[91]....
        /*072c*/ 	.word	0x00024170


	//   ....[92]....
        /*0730*/ 	.word	0x00024200


	//   ....[93]....
        /*0734*/ 	.word	0x00024330


	//----- nvinfo : EIATTR_REG_RECONFIG
	.align		4
.L_593:
        /*0738*/ 	.byte	0x01, 0x54
	.zero		2


	//----- nvinfo : EIATTR_SYSCALL_OFFSETS
	.align		4
        /*073c*/ 	.byte	0x04, 0x46
        /*073e*/ 	.short	(.L_595 - .L_594)


	//   ....[0]....
.L_594:
        /*0740*/ 	.word	0x000019a0


	//   ....[1]....
        /*0744*/ 	.word	0x00001af0


	//   ....[2]....
        /*0748*/ 	.word	0x0000a760


	//   ....[3]....
        /*074c*/ 	.word	0x0000abd0


	//   ....[4]....
        /*0750*/ 	.word	0x0001e600


	//   ....[5]....
        /*0754*/ 	.word	0x0001e740


	//   ....[6]....
        /*0758*/ 	.word	0x0001e840


	//----- nvinfo : EIATTR_MBARRIER_INSTR_OFFSETS
	.align		4
.L_595:
        /*075c*/ 	.byte	0x04, 0x39
        /*075e*/ 	.short	(.L_597 - .L_596)


	//   ....[0]....
.L_596:
        /*0760*/ 	.word	0x00000300
        /*0764*/ 	.word	0x000000ff
        /*0768*/ 	.word	0x00034800
        /*076c*/ 	.short	0x0100
        /*076e*/ 	.byte	0x08
	.zero		1


	//   ....[1]....
        /*0770*/ 	.word	0x00000310
        /*0774*/ 	.word	0x000000ff
        /*0778*/ 	.word	0x00034820
        /*077c*/ 	.short	0x0100
        /*077e*/ 	.byte	0x08
	.zero		1


	//   ....[2]....
        /*0780*/ 	.word	0x00000400
        /*0784*/ 	.word	0x000000ff
        /*0788*/ 	.word	0x00034830
        /*078c*/ 	.short	0x0100
        /*078e*/ 	.byte	0x08
	.zero		1


	//   ....[3]....
        /*0790*/ 	.word	0x00000410
        /*0794*/ 	.word	0x000000ff
        /*0798*/ 	.word	0x00034840
        /*079c*/ 	.short	0x0100
        /*079e*/ 	.byte	0x08
	.zero		1


	//   ....[4]....
        /*07a0*/ 	.word	0x00000420
        /*07a4*/ 	.word	0x000000ff
        /*07a8*/ 	.word	0x00034838
        /*07ac*/ 	.short	0x0100
        /*07ae*/ 	.byte	0x08
	.zero		1


	//   ....[5]....
        /*07b0*/ 	.word	0x00000430
        /*07b4*/ 	.word	0x000000ff
        /*07b8*/ 	.word	0x00034848
        /*07bc*/ 	.short	0x0100
        /*07be*/ 	.byte	0x08
	.zero		1


	//   ....[6]....
        /*07c0*/ 	.word	0x00000560
        /*07c4*/ 	.word	0x000000ff
        /*07c8*/ 	.word	0x00034850
        /*07cc*/ 	.short	0x0100
        /*07ce*/ 	.byte	0x08
	.zero		1


	//   ....[7]....
        /*07d0*/ 	.word	0x00000570
        /*07d4*/ 	.word	0x000000ff
        /*07d8*/ 	.word	0x00034860
        /*07dc*/ 	.short	0x0100
        /*07de*/ 	.byte	0x08
	.zero		1


	//   ....[8]....
        /*07e0*/ 	.word	0x00000580
        /*07e4*/ 	.word	0x000000ff
        /*07e8*/ 	.word	0x00034858
        /*07ec*/ 	.short	0x0100
        /*07ee*/ 	.byte	0x08
	.zero		1


	//   ....[9]....
        /*07f0*/ 	.word	0x00000590
        /*07f4*/ 	.word	0x000000ff
        /*07f8*/ 	.word	0x00034868
        /*07fc*/ 	.short	0x0100
        /*07fe*/ 	.byte	0x08
	.zero		1


	//   ....[10]....
        /*0800*/ 	.word	0x00000680
        /*0804*/ 	.word	0x000000ff
        /*0808*/ 	.word	0x00034870
        /*080c*/ 	.short	0x0100
        /*080e*/ 	.byte	0x06
	.zero		1


	//   ....[11]....
        /*0810*/ 	.word	0x00000690
        /*0814*/ 	.word	0x000000ff
        /*0818*/ 	.word	0x00034880
        /*081c*/ 	.short	0x0100
        /*081e*/ 	.byte	0x06
	.zero		1


	//   ....[12]....
        /*0820*/ 	.word	0x000006a0
        /*0824*/ 	.word	0x000000ff
        /*0828*/ 	.word	0x00034878
        /*082c*/ 	.short	0x0100
        /*082e*/ 	.byte	0x06
	.zero		1


	//   ....[13]....
        /*0830*/ 	.word	0x000006b0
        /*0834*/ 	.word	0x000000ff
        /*0838*/ 	.word	0x00034888
        /*083c*/ 	.short	0x0100
        /*083e*/ 	.byte	0x06
	.zero		1


	//   ....[14]....
        /*0840*/ 	.word	0x000007e0
        /*0844*/ 	.word	0x000000ff
        /*0848*/ 	.word	0x00034890
        /*084c*/ 	.short	0x0100
        /*084e*/ 	.byte	0x08
	.zero		1


	//   ....[15]....
        /*0850*/ 	.word	0x000007f0
        /*0854*/ 	.word	0x000000ff
        /*0858*/ 	.word	0x000348a0
        /*085c*/ 	.short	0x0100
        /*085e*/ 	.byte	0x08
	.zero		1


	//   ....[16]....
        /*0860*/ 	.word	0x00000800
        /*0864*/ 	.word	0x000000ff
        /*0868*/ 	.word	0x00034898
        /*086c*/ 	.short	0x0100
        /*086e*/ 	.byte	0x08
	.zero		1


	//   ....[17]....
        /*0870*/ 	.word	0x00000810
        /*0874*/ 	.word	0x000000ff
        /*0878*/ 	.word	0x000348a8
        /*087c*/ 	.short	0x0100
        /*087e*/ 	.byte	0x08
	.zero		1


	//   ....[18]....
        /*0880*/ 	.word	0x00000940
        /*0884*/ 	.word	0x000000ff
        /*0888*/ 	.word	0x000348b0
        /*088c*/ 	.short	0x0100
        /*088e*/ 	.byte	0x08
	.zero		1


	//   ....[19]....
        /*0890*/ 	.word	0x00000950
        /*0894*/ 	.word	0x000000ff
        /*0898*/ 	.word	0x000348c0
        /*089c*/ 	.short	0x0100
        /*089e*/ 	.byte	0x08
	.zero		1


	//   ....[20]....
        /*08a0*/ 	.word	0x00000960
        /*08a4*/ 	.word	0x000000ff
        /*08a8*/ 	.word	0x000348b8
        /*08ac*/ 	.short	0x0100
        /*08ae*/ 	.byte	0x08
	.zero		1


	//   ....[21]....
        /*08b0*/ 	.word	0x00000970
        /*08b4*/ 	.word	0x000000ff
        /*08b8*/ 	.word	0x000348c8
        /*08bc*/ 	.short	0x0100
        /*08be*/ 	.byte	0x08
	.zero		1


	//   ....[22]....
        /*08c0*/ 	.word	0x000036c0
        /*08c4*/ 	.word	0x00000003
        /*08c8*/ 	.word	0x00034890
        /*08cc*/ 	.short	0x010a
        /*08ce*/ 	.byte	0x3f
	.zero		1


	//   ....[23]....
        /*08d0*/ 	.word	0x000069b0
        /*08d4*/ 	.word	0x00000003
        /*08d8*/ 	.word	0x00034890
        /*08dc*/ 	.short	0x010a
        /*08de*/ 	.byte	0x3f
	.zero		1


	//   ....[24]....
        /*08e0*/ 	.word	0x000099a0
        /*08e4*/ 	.word	0x00000003
        /*08e8*/ 	.word	0x00034890
        /*08ec*/ 	.short	0x010a
        /*08ee*/ 	.byte	0x3f
	.zero		1


	//   ....[25]....
        /*08f0*/ 	.word	0x00009d70
        /*08f4*/ 	.word	0x00000024
        /*08f8*/ 	.word	0x00000000
        /*08fc*/ 	.short	0x0101
        /*08fe*/ 	.byte	0x3f
	.zero		1


	//   ....[26]....
        /*0900*/ 	.word	0x00009db0
        /*0904*/ 	.word	0x00000003
        /*0908*/ 	.word	0x000348b0
        /*090c*/ 	.short	0x010a
        /*090e*/ 	.byte	0x3f
	.zero		1


	//   ....[27]....
        /*0910*/ 	.word	0x0000a280
        /*0914*/ 	.word	0x00000003
        /*0918*/ 	.word	0x00000000
        /*091c*/ 	.short	0x0101
        /*091e*/ 	.byte	0x3f
	.zero		1


	//   ....[28]....
        /*0920*/ 	.word	0x0000a7e0
        /*0924*/ 	.word	0x00000012
        /*0928*/ 	.word	0x00034800
        /*092c*/ 	.short	0x010a
        /*092e*/ 	.byte	0x3f
	.zero		1


	//   ....[29]....
        /*0930*/ 	.word	0x0000a830
        /*0934*/ 	.word	0x00000012
        /*0938*/ 	.word	0x00034800
        /*093c*/ 	.short	0x010a
        /*093e*/ 	.byte	0x3f
	.zero		1


	//   ....[30]....
        /*0940*/ 	.word	0x0000bba0
        /*0944*/ 	.word	0x00000012
        /*0948*/ 	.word	0x00034800
        /*094c*/ 	.short	0x010a
        /*094e*/ 	.byte	0x3f
	.zero		1


	//   ....[31]....
        /*0950*/ 	.word	0x0000ed10
        /*0954*/ 	.word	0x00000012
        /*0958*/ 	.word	0x00034800
        /*095c*/ 	.short	0x010a
        /*095e*/ 	.byte	0x3f
	.zero		1


	//   ....[32]....
        /*0960*/ 	.word	0x00011560
        /*0964*/ 	.word	0x00000003
        /*0968*/ 	.word	0x00034830
        /*096c*/ 	.short	0x010a
        /*096e*/ 	.byte	0x3f
	.zero		1


	//   ....[33]....
        /*0970*/ 	.word	0x000115e0
        /*0974*/ 	.word	0x00000003
        /*0978*/ 	.word	0x00034830
        /*097c*/ 	.short	0x010a
        /*097e*/ 	.byte	0x3f
	.zero		1


	//   ....[34]....
        /*0980*/ 	.word	0x00012340
        /*0984*/ 	.word	0x00000003
        /*0988*/ 	.word	0x00000000
        /*098c*/ 	.short	0x0101
        /*098e*/ 	.byte	0x3f
	.zero		1


	//   ....[35]....
        /*0990*/ 	.word	0x00014230
        /*0994*/ 	.word	0x0000000f
        /*0998*/ 	.word	0x00034830
        /*099c*/ 	.short	0x010a
        /*099e*/ 	.byte	0x3f
	.zero		1


	//   ....[36]....
        /*09a0*/ 	.word	0x000142a0
        /*09a4*/ 	.word	0x0000000f
        /*09a8*/ 	.word	0x00034830
        /*09ac*/ 	.short	0x010a
        /*09ae*/ 	.byte	0x3f
	.zero		1


	//   ....[37]....
        /*09b0*/ 	.word	0x00014e20
        /*09b4*/ 	.word	0x00000014
        /*09b8*/ 	.word	0x00034850
        /*09bc*/ 	.short	0x010a
        /*09be*/ 	.byte	0x3f
	.zero		1


	//   ....[38]....
        /*09c0*/ 	.word	0x00014e70
        /*09c4*/ 	.word	0x00000014
        /*09c8*/ 	.word	0x00034850
        /*09cc*/ 	.short	0x010a
        /*09ce*/ 	.byte	0x3f
	.zero		1


	//   ....[39]....
        /*09d0*/ 	.word	0x00016ad0
        /*09d4*/ 	.word	0x0000000f
        /*09d8*/ 	.word	0x00000000
        /*09dc*/ 	.short	0x0101
        /*09de*/ 	.byte	0x3f
	.zero		1


	//   ....[40]....
        /*09e0*/ 	.word	0x00016b20
        /*09e4*/ 	.word	0x00000027
        /*09e8*/ 	.word	0x00000000
        /*09ec*/ 	.short	0x0101
        /*09ee*/ 	.byte	0x3f
	.zero		1


	//   ....[41]....
        /*09f0*/ 	.word	0x00017040
        /*09f4*/ 	.word	0x00000000
        /*09f8*/ 	.word	0x00034830
        /*09fc*/ 	.short	0x010a
        /*09fe*/ 	.byte	0x3f
	.zero		1


	//   ....[42]....
        /*0a00*/ 	.word	0x000170b0
        /*0a04*/ 	.word	0x00000000
        /*0a08*/ 	.word	0x00034830
        /*0a0c*/ 	.short	0x010a
        /*0a0e*/ 	.byte	0x3f
	.zero		1


	//   ....[43]....
        /*0a10*/ 	.word	0x00017c30
        /*0a14*/ 	.word	0x0000000f
        /*0a18*/ 	.word	0x00034850
        /*0a1c*/ 	.short	0x010a
        /*0a1e*/ 	.byte	0x3f
	.zero		1


	//   ....[44]....
        /*0a20*/ 	.word	0x00017c80
        /*0a24*/ 	.word	0x0000000f
        /*0a28*/ 	.word	0x00034850
        /*0a2c*/ 	.short	0x010a
        /*0a2e*/ 	.byte	0x3f
	.zero		1


	//   ....[45]....
        /*0a30*/ 	.word	0x00018de0
        /*0a34*/ 	.word	0x0000000b
        /*0a38*/ 	.word	0x00000000
        /*0a3c*/ 	.short	0x0101
        /*0a3e*/ 	.byte	0x3f
	.zero		1


	//   ....[46]....
        /*0a40*/ 	.word	0x00018e70
        /*0a44*/ 	.word	0x0000000f
        /*0a48*/ 	.word	0x00000000
        /*0a4c*/ 	.short	0x0101
        /*0a4e*/ 	.byte	0x3f
	.zero		1


	//   ....[47]....
        /*0a50*/ 	.word	0x000198c0
        /*0a54*/ 	.word	0x0000000c
        /*0a58*/ 	.word	0x00034850
        /*0a5c*/ 	.short	0x010a
        /*0a5e*/ 	.byte	0x3f
	.zero		1


	//   ....[48]....
        /*0a60*/ 	.word	0x00019960
        /*0a64*/ 	.word	0x0000000c
        /*0a68*/ 	.word	0x00034850
        /*0a6c*/ 	.short	0x010a
        /*0a6e*/ 	.byte	0x3f
	.zero		1


	//   ....[49]....
        /*0a70*/ 	.word	0x00019f20
        /*0a74*/ 	.word	0x0000000b
        /*0a78*/ 	.word	0x00000000
        /*0a7c*/ 	.short	0x0101
        /*0a7e*/ 	.byte	0x3f
	.zero		1


	//   ....[50]....
        /*0a80*/ 	.word	0x0001b180
        /*0a84*/ 	.word	0x00000000
        /*0a88*/ 	.word	0x00000000
        /*0a8c*/ 	.short	0x0101
        /*0a8e*/ 	.byte	0x3f
	.zero		1


	//   ....[51]....
        /*0a90*/ 	.word	0x0001d6f0
        /*0a94*/ 	.word	0x00000004
        /*0a98*/ 	.word	0x00034820
        /*0a9c*/ 	.short	0x010a
        /*0a9e*/ 	.byte	0x3f
	.zero		1


	//   ....[52]....
        /*0aa0*/ 	.word	0x0001d780
        /*0aa4*/ 	.word	0x00000006
        /*0aa8*/ 	.word	0x000348a0
        /*0aac*/ 	.short	0x010a
        /*0aae*/ 	.byte	0x3f
	.zero		1


	//   ....[53]....
        /*0ab0*/ 	.word	0x0001da10
        /*0ab4*/ 	.word	0x00000006
        /*0ab8*/ 	.word	0x000348c0
        /*0abc*/ 	.short	0x010a
        /*0abe*/ 	.byte	0x3f
	.zero		1


	//   ....[54]....
        /*0ac0*/ 	.word	0x0001ddd0
        /*0ac4*/ 	.word	0x00000007
        /*0ac8*/ 	.word	0x000348a0
        /*0acc*/ 	.short	0x010a
        /*0ace*/ 	.byte	0x3f
	.zero		1


	//   ....[55]....
        /*0ad0*/ 	.word	0x0001e040
        /*0ad4*/ 	.word	0x00000007
        /*0ad8*/ 	.word	0x000348c0
        /*0adc*/ 	.short	0x010a
        /*0ade*/ 	.byte	0x3f
	.zero		1


	//   ....[56]....
        /*0ae0*/ 	.word	0x0001ef50
        /*0ae4*/ 	.word	0x00000007
        /*0ae8*/ 	.word	0x00034840
        /*0aec*/ 	.short	0x010a
        /*0aee*/ 	.byte	0x3f
	.zero		1


	//   ....[57]....
        /*0af0*/ 	.word	0x0001f500
        /*0af4*/ 	.word	0x0000000a
        /*0af8*/ 	.word	0x00034820
        /*0afc*/ 	.short	0x010a
        /*0afe*/ 	.byte	0x3f
	.zero		1


	//   ....[58]....
        /*0b00*/ 	.word	0x0001f820
        /*0b04*/ 	.word	0x00000008
        /*0b08*/ 	.word	0x00034840
        /*0b0c*/ 	.short	0x010a
        /*0b0e*/ 	.byte	0x3f
	.zero		1


	//   ....[59]....
        /*0b10*/ 	.word	0x0001fb20
        /*0b14*/ 	.word	0x00000008
        /*0b18*/ 	.word	0x00034860
        /*0b1c*/ 	.short	0x010a
        /*0b1e*/ 	.byte	0x3f
	.zero		1


	//   ....[60]....
        /*0b20*/ 	.word	0x000200d0
        /*0b24*/ 	.word	0x00000002
        /*0b28*/ 	.word	0x00034840
        /*0b2c*/ 	.short	0x010a
        /*0b2e*/ 	.byte	0x3f
	.zero		1


	//   ....[61]....
        /*0b30*/ 	.word	0x000203d0
        /*0b34*/ 	.word	0x00000002
        /*0b38*/ 	.word	0x00034860
        /*0b3c*/ 	.short	0x010a
        /*0b3e*/ 	.byte	0x3f
	.zero		1


	//   ....[62]....
        /*0b40*/ 	.word	0x000208f0
        /*0b44*/ 	.word	0x00000002
        /*0b48*/ 	.word	0x00034840
        /*0b4c*/ 	.short	0x010a
        /*0b4e*/ 	.byte	0x3f
	.zero		1


	//   ....[63]....
        /*0b50*/ 	.word	0x00020be0
        /*0b54*/ 	.word	0x00000002
        /*0b58*/ 	.word	0x00034860
        /*0b5c*/ 	.short	0x010a
        /*0b5e*/ 	.byte	0x3f
	.zero		1


	//   ....[64]....
        /*0b60*/ 	.word	0x000210a0
        /*0b64*/ 	.word	0x00000003
        /*0b68*/ 	.word	0x00034860
        /*0b6c*/ 	.short	0x010a
        /*0b6e*/ 	.byte	0x3f
	.zero		1


	//   ....[65]....
        /*0b70*/ 	.word	0x000220b0
        /*0b74*/ 	.word	0x00000000
        /*0b78*/ 	.word	0x00034820
        /*0b7c*/ 	.short	0x010a
        /*0b7e*/ 	.byte	0x3f
	.zero		1


	//   ....[66]....
        /*0b80*/ 	.word	0x00022280
        /*0b84*/ 	.word	0x00000006
        /*0b88*/ 	.word	0x00000000
        /*0b8c*/ 	.short	0x010a
        /*0b8e*/ 	.byte	0x3f
	.zero		1


	//   ....[67]....
        /*0b90*/ 	.word	0x000222f0
        /*0b94*/ 	.word	0x00000007
        /*0b98*/ 	.word	0x00000000
        /*0b9c*/ 	.short	0x010a
        /*0b9e*/ 	.byte	0x3f
	.zero		1


	//   ....[68]....
        /*0ba0*/ 	.word	0x00022360
        /*0ba4*/ 	.word	0x00000004
        /*0ba8*/ 	.word	0x00000000
        /*0bac*/ 	.short	0x010a
        /*0bae*/ 	.byte	0x3f
	.zero		1


	//   ....[69]....
        /*0bb0*/ 	.word	0x00022390
        /*0bb4*/ 	.word	0x00000003
        /*0bb8*/ 	.word	0x00000000
        /*0bbc*/ 	.short	0x010a
        /*0bbe*/ 	.byte	0x3f
	.zero		1


	//   ....[70]....
        /*0bc0*/ 	.word	0x000223f0
        /*0bc4*/ 	.word	0x00000003
        /*0bc8*/ 	.word	0x00034890
        /*0bcc*/ 	.short	0x010a
        /*0bce*/ 	.byte	0x3f
	.zero		1


	//   ....[71]....
        /*0bd0*/ 	.word	0x00022440
        /*0bd4*/ 	.word	0x00000003
        /*0bd8*/ 	.word	0x00034890
        /*0bdc*/ 	.short	0x010a
        /*0bde*/ 	.byte	0x3f
	.zero		1


	//   ....[72]....
        /*0be0*/ 	.word	0x00022490
        /*0be4*/ 	.word	0x00000003
        /*0be8*/ 	.word	0x00034890
        /*0bec*/ 	.short	0x010a
        /*0bee*/ 	.byte	0x3f
	.zero		1


	//   ....[73]....
        /*0bf0*/ 	.word	0x000224e0
        /*0bf4*/ 	.word	0x00000003
        /*0bf8*/ 	.word	0x000348b0
        /*0bfc*/ 	.short	0x010a
        /*0bfe*/ 	.byte	0x3f
	.zero		1


	//   ....[74]....
        /*0c00*/ 	.word	0x00022a30
        /*0c04*/ 	.word	0x00000012
        /*0c08*/ 	.word	0x00034800
        /*0c0c*/ 	.short	0x010a
        /*0c0e*/ 	.byte	0x3f
	.zero		1


	//   ....[75]....
        /*0c10*/ 	.word	0x00022f80
        /*0c14*/ 	.word	0x00000012
        /*0c18*/ 	.word	0x00034800
        /*0c1c*/ 	.short	0x010a
        /*0c1e*/ 	.byte	0x3f
	.zero		1


	//   ....[76]....
        /*0c20*/ 	.word	0x00022fd0
        /*0c24*/ 	.word	0x00000003
        /*0c28*/ 	.word	0x00034830
        /*0c2c*/ 	.short	0x010a
        /*0c2e*/ 	.byte	0x3f
	.zero		1


	//   ....[77]....
        /*0c30*/ 	.word	0x00023020
        /*0c34*/ 	.word	0x0000000f
        /*0c38*/ 	.word	0x00034830
        /*0c3c*/ 	.short	0x010a
        /*0c3e*/ 	.byte	0x3f
	.zero		1


	//   ....[78]....
        /*0c40*/ 	.word	0x00023070
        /*0c44*/ 	.word	0x00000014
        /*0c48*/ 	.word	0x00034850
        /*0c4c*/ 	.short	0x010a
        /*0c4e*/ 	.byte	0x3f
	.zero		1


	//   ....[79]....
        /*0c50*/ 	.word	0x000230c0
        /*0c54*/ 	.word	0x00000000
        /*0c58*/ 	.word	0x00034830
        /*0c5c*/ 	.short	0x010a
        /*0c5e*/ 	.byte	0x3f
	.zero		1


	//   ....[80]....
        /*0c60*/ 	.word	0x00023110
        /*0c64*/ 	.word	0x0000000f
        /*0c68*/ 	.word	0x00034850
        /*0c6c*/ 	.short	0x010a
        /*0c6e*/ 	.byte	0x3f
	.zero		1


	//   ....[81]....
        /*0c70*/ 	.word	0x00023160
        /*0c74*/ 	.word	0x0000000c
        /*0c78*/ 	.word	0x00034850
        /*0c7c*/ 	.short	0x010a
        /*0c7e*/ 	.byte	0x3f
	.zero		1


	//   ....[82]....
        /*0c80*/ 	.word	0x00023300
        /*0c84*/ 	.word	0x00000004
        /*0c88*/ 	.word	0x00034820
        /*0c8c*/ 	.short	0x010a
        /*0c8e*/ 	.byte	0x3f
	.zero		1


	//   ....[83]....
        /*0c90*/ 	.word	0x00023350
        /*0c94*/ 	.word	0x00000006
        /*0c98*/ 	.word	0x000348a0
        /*0c9c*/ 	.short	0x010a
        /*0c9e*/ 	.byte	0x3f
	.zero		1


	//   ....[84]....
        /*0ca0*/ 	.word	0x000233a0
        /*0ca4*/ 	.word	0x00000006
        /*0ca8*/ 	.word	0x000348c0
        /*0cac*/ 	.short	0x010a
        /*0cae*/ 	.byte	0x3f
	.zero		1


	//   ....[85]....
        /*0cb0*/ 	.word	0x000233f0
        /*0cb4*/ 	.word	0x00000007
        /*0cb8*/ 	.word	0x000348a0
        /*0cbc*/ 	.short	0x010a
        /*0cbe*/ 	.byte	0x3f
	.zero		1


	//   ....[86]....
        /*0cc0*/ 	.word	0x00023440
        /*0cc4*/ 	.word	0x00000007
        /*0cc8*/ 	.word	0x000348c0
        /*0ccc*/ 	.short	0x010a
        /*0cce*/ 	.byte	0x3f
	.zero		1


	//   ....[87]....
        /*0cd0*/ 	.word	0x000235e0
        /*0cd4*/ 	.word	0x00000007
        /*0cd8*/ 	.word	0x00034840
        /*0cdc*/ 	.short	0x010a
        /*0cde*/ 	.byte	0x3f
	.zero		1


	//   ....[88]....
        /*0ce0*/ 	.word	0x00023660
        /*0ce4*/ 	.word	0x00000003
        /*0ce8*/ 	.word	0x00034820
        /*0cec*/ 	.short	0x010a
        /*0cee*/ 	.byte	0x3f
	.zero		1


	//   ....[89]....
        /*0cf0*/ 	.word	0x000236b0
        /*0cf4*/ 	.word	0x00000008
        /*0cf8*/ 	.word	0x00034840
        /*0cfc*/ 	.short	0x010a
        /*0cfe*/ 	.byte	0x3f
	.zero		1


	//   ....[90]....
        /*0d00*/ 	.word	0x00023700
        /*0d04*/ 	.word	0x00000008
        /*0d08*/ 	.word	0x00034860
        /*0d0c*/ 	.short	0x010a
        /*0d0e*/ 	.byte	0x3f
	.zero		1


	//   ....[91]....
        /*0d10*/ 	.word	0x00023750
        /*0d14*/ 	.word	0x00000002
        /*0d18*/ 	.word	0x00034840
        /*0d1c*/ 	.short	0x010a
        /*0d1e*/ 	.byte	0x3f
	.zero		1


	//   ....[92]....
        /*0d20*/ 	.word	0x000237a0
        /*0d24*/ 	.word	0x00000002
        /*0d28*/ 	.word	0x00034860
        /*0d2c*/ 	.short	0x010a
        /*0d2e*/ 	.byte	0x3f
	.zero		1


	//   ....[93]....
        /*0d30*/ 	.word	0x000237f0
        /*0d34*/ 	.word	0x00000002
        /*0d38*/ 	.word	0x00034840
        /*0d3c*/ 	.short	0x010a
        /*0d3e*/ 	.byte	0x3f
	.zero		1


	//   ....[94]....
        /*0d40*/ 	.word	0x00023840
        /*0d44*/ 	.word	0x00000002
        /*0d48*/ 	.word	0x00034860
        /*0d4c*/ 	.short	0x010a
        /*0d4e*/ 	.byte	0x3f
	.zero		1


	//   ....[95]....
        /*0d50*/ 	.word	0x00023890
        /*0d54*/ 	.word	0x00000003
        /*0d58*/ 	.word	0x00034860
        /*0d5c*/ 	.short	0x010a
        /*0d5e*/ 	.byte	0x3f
	.zero		1


	//   ....[96]....
        /*0d60*/ 	.word	0x00024250
        /*0d64*/ 	.word	0x00000000
        /*0d68*/ 	.word	0x00034820
        /*0d6c*/ 	.short	0x010a
        /*0d6e*/ 	.byte	0x3f
	.zero		1


	//   ....[97]....
        /*0d70*/ 	.word	0x000243f0
        /*0d74*/ 	.word	0x00000006
        /*0d78*/ 	.word	0x00000000
        /*0d7c*/ 	.short	0x010a
        /*0d7e*/ 	.byte	0x3f
	.zero		1


	//   ....[98]....
        /*0d80*/ 	.word	0x00024440
        /*0d84*/ 	.word	0x00000007
        /*0d88*/ 	.word	0x00000000
        /*0d8c*/ 	.short	0x010a
        /*0d8e*/ 	.byte	0x3f
	.zero		1


	//   ....[99]....
        /*0d90*/ 	.word	0x00024490
        /*0d94*/ 	.word	0x00000004
        /*0d98*/ 	.word	0x00000000
        /*0d9c*/ 	.short	0x010a
        /*0d9e*/ 	.byte	0x3f
	.zero		1


	//----- nvinfo : EIATTR_NUM_MBARRIERS
	.align		4
.L_597:
        /*0da0*/ 	.byte	0x03, 0x38
        /*0da2*/ 	.short	0x0016


	//----- nvinfo : EIATTR_EXIT_INSTR_OFFSETS
	.align		4
        /*0da4*/ 	.byte	0x04, 0x1c
        /*0da6*/ 	.short	(.L_599 - .L_598)


	//   ....[0]....
.L_598:
        /*0da8*/ 	.word	0x000223e0


	//----- nvinfo : EIATTR_MAX_THREADS
	.align		4
.L_599:
        /*0dac*/ 	.byte	0x04, 0x05
        /*0dae*/ 	.short	(.L_601 - .L_600)
.L_600:
        /*0db0*/ 	.word	0x00000180
        /*0db4*/ 	.word	0x00000001
        /*0db8*/ 	.word	0x00000001


	//----- nvinfo : EIATTR_CRS_STACK_SIZE
	.align		4
.L_601:
        /*0dbc*/ 	.byte	0x04, 0x1e
        /*0dbe*/ 	.short	(.L_603 - .L_602)
.L_602:
        /*0dc0*/ 	.word	0x00000000


	//----- nvinfo : EIATTR_CBANK_PARAM_SIZE
	.align		4
.L_603:
        /*0dc4*/ 	.byte	0x03, 0x19
        /*0dc6*/ 	.short	0x0a70


	//----- nvinfo : EIATTR_PARAM_CBANK
	.align		4
        /*0dc8*/ 	.byte	0x04, 0x0a
        /*0dca*/ 	.short	(.L_605 - .L_604)
	.align		4
.L_604:
        /*0dcc*/ 	.word	index@(.nv.constant0._ZN7cutlass13device_kernelIN5flash11enable_sm90INS1_16FlashAttnFwdSm90INS1_25CollectiveMainloopFwdSm90ILi2EN4cute5tupleIJNS5_1CILi1EEES8_S8_EEENS6_IJNS7_ILi128EEESA_NS7_ILi192EEEEEELi128ENS_6half_tEfNS_4arch4Sm90ELb1ELb0ELb0ELb1ELb0ELb1ELb0ELb1ELb1ELb0ELb0ELb0EEENS1_21CollectiveEpilogueFwdINS6_IJSA_SA_SA_EEES9_SD_SF_Li256ELb1ELb0ELb0ELb0EEENS1_36VarlenDynamicPersistentTileSchedulerILi128ELi128ELi256ELi32ELb0ELb0ELb1ELb1ELb1ELb1EEEEEEEEEvNT_6ParamsE)
        /*0dd0*/ 	.short	0x0210
        /*0dd2*/ 	.short	0x0a70


	//----- nvinfo : EIATTR_SW_WAR
	.align		4
.L_605:
        /*0dd4*/ 	.byte	0x04, 0x36
        /*0dd6*/ 	.short	(.L_607 - .L_606)
.L_606:
        /*0dd8*/ 	.word	0x00000008
.L_607:


//--------------------- .nv.info._ZN7cutlass13device_kernelIN5flash11enable_sm90INS1_16FlashAttnFwdSm90INS1_25CollectiveMainloopFwdSm90ILi2EN4cute5tupleIJNS5_1CILi1EEES8_S8_EEENS6_IJNS7_ILi64EEESA_SA_EEELi512ENS_6half_tEfNS_4arch4Sm90ELb0ELb0ELb0ELb0ELb0ELb0ELb0ELb0ELb0ELb0ELb0ELb0EEENS1_21CollectiveEpilogueFwdINS6_IJSA_NS7_ILi512EEESA_EEES9_SC_SE_Li256ELb0ELb0ELb0ELb0EEENS1_29StaticPersistentTileSchedulerILb0EEEEEEEEEvNT_6ParamsE --------------------------
	.section	.nv.info._ZN7cutlass13device_kernelIN5flash11enable_sm90INS1_16FlashAttnFwdSm90INS1_25CollectiveMainloopFwdSm90ILi2EN4cute5tupleIJNS5_1CILi1EEES8_S8_EEENS6_IJNS7_ILi64EEESA_SA_EEELi512ENS_6half_tEfNS_4arch4Sm90ELb0ELb0ELb0ELb0ELb0ELb0ELb0ELb0ELb0ELb0ELb0ELb0EEENS1_21CollectiveEpilogueFwdINS6_IJSA_NS7_ILi512EEESA_EEES9_SC_SE_Li256ELb0ELb0ELb0ELb0EEENS1_29StaticPersistentTileSchedulerILb0EEEEEEEEEvNT_6ParamsE,"",@"SHT_CUDA_INFO"
	.sectionflags	@""
	.align	4


	//----- nvinfo : EIATTR_CUDA_API_VERSION
	.align		4
        /*0000*/ 	.byte	0x04, 0x37
        /*0002*/ 	.short	(.L_609 - .L_608)
.L_608:
        /*0004*/ 	.word	0x00000082


	//----- nvinfo : EIATTR_KPARAM_INFO
	.align		4
.L_609:
        /*0008*/ 	.byte	0x04, 0x17
        /*000a*/ 	.short	(.L_611 - .L_610)
.L_610:
        /*000c*/ 	.word	0x00000000
        /*0010*/ 	.short	0x0000
        /*0012*/ 	.short	0x0070
        /*0014*/ 	.byte	0x00, 0xf0, 0x01, 0x2e


	//----- nvinfo : EIATTR_SPARSE_MMA_MASK
	.align		4
.L_611:
        /*0018*/ 	.byte	0x03, 0x50
        /*001a*/ 	.short	0x0000


	//----- nvinfo : EIATTR_MAXREG_COUNT
	.align		4
        /*001c*/ 	.byte	0x03, 0x1b
        /*001e*/ 	.short	0x00a8


	//----- nvinfo : EIATTR_NUM_BARRIERS
	.align		4
        /*0020*/ 	.byte	0x02, 0x4c
        /*0022*/ 	.byte	0x10
	.zero		1


	//----- nvinfo : EIATTR_EXTERNS
	.align		4
        /*0024*/ 	.byte	0x04, 0x0f
        /*0026*/ 	.short	(.L_613 - .L_612)


	//   ....[0]....
	.align		4
.L_612:
        /*0028*/ 	.word	index@(__assertfail)


	//----- nvinfo : EIATTR_ANNOTATIONS
	.align		4
.L_613:
        /*002c*/ 	.byte	0x04, 0x55
        /*002e*/ 	.short	(.L_615 - .L_614)


	//   ....[0]....
.L_614:
        /* <DEDUP_REMOVED lines=13> */


	//----- nvinfo : EIATTR_MERCURY_ISA_VERSION
	.align		4
.L_615:
        /*00e8*/ 	.byte	0x03, 0x5f
        /*00ea*/ 	.short	0x0101


	//----- nvinfo : EIATTR_INT_WARP_WIDE_INSTR_OFFSETS
	.align		4
        /*00ec*/ 	.byte	0x04, 0x31
        /*00ee*/ 	.short	(.L_617 - .L_616)


	//   ....[0]....
.L_616:
        /*00f0*/ 	.word	0x00000190


	//   ....[1]....
        /*00f4*/ 	.word	0x000001c0


	//   ....[2]....
        /*00f8*/ 	.word	0x000001d0


	//   ....[3]....
        /*00fc*/ 	.word	0x00007d70


	//   ....[4]....
        /*0100*/ 	.word	0x00007dd0


	//----- nvinfo : EIATTR_COOP_GROUP_MASK_REGIDS
	.align		4
.L_617:
        /*0104*/ 	.byte	0x04, 0x29
        /*0106*/ 	.short	(.L_619 - .L_618)


	//   ....[0]....
.L_618:
        /*0108*/ 	.word	0xffffffff


	//   ....[1]....
        /*010c*/ 	.word	0xffffffff


	//   ....[2]....
        /*0110*/ 	.word	0xffffffff


	//   ....[3]....
        /*0114*/ 	.word	0xffffffff


	//   ....[4]....
        /*0118*/ 	.word	0xffffffff


	//   ....[5]....
        /*011c*/ 	.word	0xffffffff


	//   ....[6]....
        /*0120*/ 	.word	0xffffffff


	//   ....[7]....
        /*0124*/ 	.word	0xffffffff


	//   ....[8]....
        /*0128*/ 	.word	0xffffffff


	//   ....[9]....
        /*012c*/ 	.word	0xffffffff


	//   ....[10]....
        /*0130*/ 	.word	0xffffffff


	//   ....[11]....
        /*0134*/ 	.word	0xffffffff


	//   ....[12]....
        /*0138*/ 	.word	0xffffffff


	//   ....[13]....
        /*013c*/ 	.word	0xffffffff


	//   ....[14]....
        /*0140*/ 	.word	0xffffffff


	//   ....[15]....
        /*0144*/ 	.word	0xffffffff


	//   ....[16]....
        /*0148*/ 	.word	0xffffffff


	//   ....[17]....
        /*014c*/ 	.word	0xffffffff


	//   ....[18]....
        /*0150*/ 	.word	0xffffffff


	//   ....[19]....
        /*0154*/ 	.word	0xffffffff


	//   ....[20]....
        /*0158*/ 	.word	0xffffffff


	//   ....[21]....
        /*015c*/ 	.word	0xffffffff


	//   ....[22]....
        /*0160*/ 	.word	0xffffffff


	//   ....[23]....
        /*0164*/ 	.word	0xffffffff


	//   ....[24]....
        /*0168*/ 	.word	0xffffffff


	//   ....[25]....
        /*016c*/ 	.word	0xffffffff


	//   ....[26]....
        /*0170*/ 	.word	0xffffffff


	//   ....[27]....
        /*0174*/ 	.word	0x0500000f


	//   ....[28]....
        /*0178*/ 	.word	0x0500000f


	//----- nvinfo : EIATTR_COOP_GROUP_INSTR_OFFSETS
	.align		4
.L_619:
        /*017c*/ 	.byte	0x04, 0x28
        /*017e*/ 	.short	(.L_621 - .L_620)


	//   ....[0]....
.L_620:
        /*0180*/ 	.word	0x00000060


	//   ....[1]....
        /*0184*/ 	.word	0x000001a0


	//   ....[2]....
        /*0188*/ 	.word	0x000001f0


	//   ....[3]....
        /*018c*/ 	.word	0x000003a0


	//   ....[4]....
        /*0190*/ 	.word	0x00000500


	//   ....[5]....
        /*0194*/ 	.word	0x00000620


	//   ....[6]....
        /*0198*/ 	.word	0x00000780


	//   ....[7]....
        /*019c*/ 	.word	0x00001040


	//   ....[8]....
        /*01a0*/ 	.word	0x00002950


	//   ....[9]....
        /*01a4*/ 	.word	0x00003330


	//   ....[10]....
        /*01a8*/ 	.word	0x00003390


	//   ....[11]....
        /*01ac*/ 	.word	0x00003560


	//   ....[12]....
        /*01b0*/ 	.word	0x00003630


	//   ....[13]....
        /*01b4*/ 	.word	0x00003f30


	//   ....[14]....
        /*01b8*/ 	.word	0x00004390


	//   ....[15]....
        /*01bc*/ 	.word	0x000043c0


	//   ....[16]....
        /*01c0*/ 	.word	0x000045f0


	//   ....[17]....
        /*01c4*/ 	.word	0x000047c0


	//   ....[18]....
        /*01c8*/ 	.word	0x00005840


	//   ....[19]....
        /*01cc*/ 	.word	0x00005880


	//   ....[20]....
        /*01d0*/ 	.word	0x000058c0


	//   ....[21]....
        /*01d4*/ 	.word	0x00005950


	//   ....[22]....
        /*01d8*/ 	.word	0x00005980


	//   ....[23]....
        /*01dc*/ 	.word	0x00006330


	//   ....[24]....
        /*01e0*/ 	.word	0x00007140


	//   ....[25]....
        /*01e4*/ 	.word	0x000075a0


	//   ....[26]....
        /*01e8*/ 	.word	0x0000a480


	//   ....[27]....
        /*01ec*/ 	.word	0x0000aa00


	//   ....[28]....
        /*01f0*/ 	.word	0x0000aea0


	//----- nvinfo : EIATTR_REG_RECONFIG
	.align		4
.L_621:
        /*01f4*/ 	.byte	0x01, 0x54
	.zero		2


	//----- nvinfo : EIATTR_SYSCALL_OFFSETS
	.align		4
        /*01f8*/ 	.byte	0x04, 0x46
        /*01fa*/ 	.short	(.L_623 - .L_622)


	//   ....[0]....
.L_622:
        /*01fc*/ 	.word	0x00002b10


	//   ....[1]....
        /*0200*/ 	.word	0x000079f0


	//   ....[2]....
        /*0204*/ 	.word	0x00007b30


	//   ....[3]....
        /*0208*/ 	.word	0x00007c30


	//----- nvinfo : EIATTR_MBARRIER_INSTR_OFFSETS
	.align		4
.L_623:
        /*020c*/ 	.byte	0x04, 0x39
        /*020e*/ 	.short	(.L_625 - .L_624)


	//   ....[0]....
.L_624:
        /*0210*/ 	.word	0x00000290
        /*0214*/ 	.word	0x000000ff
        /*0218*/ 	.word	0x00028c00
        /*021c*/ 	.short	0x0100
        /*021e*/ 	.byte	0x06
	.zero		1


	//   ....[1]....
        /*0220*/ 	.word	0x000002a0
        /*0224*/ 	.word	0x000000ff
        /*0228*/ 	.word	0x00028c20
        /*022c*/ 	.short	0x0100
        /*022e*/ 	.byte	0x06
	.zero		1


	//   ....[2]....
        /*0230*/ 	.word	0x00000350
        /*0234*/ 	.word	0x000000ff
        /*0238*/ 	.word	0x00028c30
        /*023c*/ 	.short	0x0100
        /*023e*/ 	.byte	0x06
	.zero		1


	//   ....[3]....
        /*0240*/ 	.word	0x00000360
        /*0244*/ 	.word	0x000000ff
        /*0248*/ 	.word	0x00028c40
        /*024c*/ 	.short	0x0100
        /*024e*/ 	.byte	0x06
	.zero		1


	//   ....[4]....
        /*0250*/ 	.word	0x00000370
        /*0254*/ 	.word	0x000000ff
        /*0258*/ 	.word	0x00028c38
        /*025c*/ 	.short	0x0100
        /*025e*/ 	.byte	0x06
	.zero		1


	//   ....[5]....
        /*0260*/ 	.word	0x00000380
        /*0264*/ 	.word	0x000000ff
        /*0268*/ 	.word	0x00028c48
        /*026c*/ 	.short	0x0100
        /*026e*/ 	.byte	0x06
	.zero		1


	//   ....[6]....
        /*0270*/ 	.word	0x000004b0
        /*0274*/ 	.word	0x000000ff
        /*0278*/ 	.word	0x00028c50
        /*027c*/ 	.short	0x0100
        /*027e*/ 	.byte	0x08
	.zero		1


	//   ....[7]....
        /*0280*/ 	.word	0x000004c0
        /*0284*/ 	.word	0x000000ff
        /*0288*/ 	.word	0x00028c60
        /*028c*/ 	.short	0x0100
        /*028e*/ 	.byte	0x08
	.zero		1


	//   ....[8]....
        /*0290*/ 	.word	0x000004d0
        /*0294*/ 	.word	0x000000ff
        /*0298*/ 	.word	0x00028c58
        /*029c*/ 	.short	0x0100
        /*029e*/ 	.byte	0x08
	.zero		1


	//   ....[9]....
        /*02a0*/ 	.word	0x000004e0
        /*02a4*/ 	.word	0x000000ff
        /*02a8*/ 	.word	0x00028c68
        /*02ac*/ 	.short	0x0100
        /*02ae*/ 	.byte	0x08
	.zero		1


	//   ....[10]....
        /*02b0*/ 	.word	0x000005d0
        /*02b4*/ 	.word	0x000000ff
        /*02b8*/ 	.word	0x00028c70
        /*02bc*/ 	.short	0x0100
        /*02be*/ 	.byte	0x06
	.zero		1


	//   ....[11]....
        /*02c0*/ 	.word	0x000005e0
        /*02c4*/ 	.word	0x000000ff
        /*02c8*/ 	.word	0x00028c80
        /*02cc*/ 	.short	0x0100
        /*02ce*/ 	.byte	0x06
	.zero		1


	//   ....[12]....
        /*02d0*/ 	.word	0x000005f0
        /*02d4*/ 	.word	0x000000ff
        /*02d8*/ 	.word	0x00028c78
        /*02dc*/ 	.short	0x0100
        /*02de*/ 	.byte	0x06
	.zero		1


	//   ....[13]....
        /*02e0*/ 	.word	0x00000600
        /*02e4*/ 	.word	0x000000ff
        /*02e8*/ 	.word	0x00028c88
        /*02ec*/ 	.short	0x0100
        /*02ee*/ 	.byte	0x06
	.zero		1


	//   ....[14]....
        /*02f0*/ 	.word	0x00000730
        /*02f4*/ 	.word	0x000000ff
        /*02f8*/ 	.word	0x00028c90
        /*02fc*/ 	.short	0x0100
        /*02fe*/ 	.byte	0x08
	.zero		1


	//   ....[15]....
        /*0300*/ 	.word	0x00000740
        /*0304*/ 	.word	0x000000ff
        /*0308*/ 	.word	0x00028ca0
        /*030c*/ 	.short	0x0100
        /*030e*/ 	.byte	0x08
	.zero		1


	//   ....[16]....
        /*0310*/ 	.word	0x00000750
        /*0314*/ 	.word	0x000000ff
        /*0318*/ 	.word	0x00028c98
        /*031c*/ 	.short	0x0100
        /*031e*/ 	.byte	0x08
	.zero		1


	//   ....[17]....
        /*0320*/ 	.word	0x00000760
        /*0324*/ 	.word	0x000000ff
        /*0328*/ 	.word	0x00028ca8
        /*032c*/ 	.short	0x0100
        /*032e*/ 	.byte	0x08
	.zero		1


	//   ....[18]....
        /*0330*/ 	.word	0x00000890
        /*0334*/ 	.word	0x000000ff
        /*0338*/ 	.word	0x00028cb0
        /*033c*/ 	.short	0x0100
        /*033e*/ 	.byte	0x08
	.zero		1


	//   ....[19]....
        /*0340*/ 	.word	0x000008a0
        /*0344*/ 	.word	0x000000ff
        /*0348*/ 	.word	0x00028cc0
        /*034c*/ 	.short	0x0100
        /*034e*/ 	.byte	0x08
	.zero		1


	//   ....[20]....
        /*0350*/ 	.word	0x000008b0
        /*0354*/ 	.word	0x000000ff
        /*0358*/ 	.word	0x00028cb8
        /*035c*/ 	.short	0x0100
        /*035e*/ 	.byte	0x08
	.zero		1


	//   ....[21]....
        /*0360*/ 	.word	0x000008c0
        /*0364*/ 	.word	0x000000ff
        /*0368*/ 	.word	0x00028cc8
        /*036c*/ 	.short	0x0100
        /*036e*/ 	.byte	0x08
	.zero		1


	//   ....[22]....
        /*0370*/ 	.word	0x00001150
        /*0374*/ 	.word	0x000000ff
        /*0378*/ 	.word	0x00028c50
        /*037c*/ 	.short	0x010a
        /*037e*/ 	.byte	0x10
	.zero		1


	//   ....[23]....
        /*0380*/ 	.word	0x00001430
        /*0384*/ 	.word	0x00000000
        /*0388*/ 	.word	0x00000000
        /*038c*/ 	.short	0x0101
        /*038e*/ 	.byte	0x3f
	.zero		1


	//   ....[24]....
        /*0390*/ 	.word	0x00001dc0
        /*0394*/ 	.word	0x000000ff
        /*0398*/ 	.word	0x00028c50
        /*039c*/ 	.short	0x010a
        /*039e*/ 	.byte	0x06
	.zero		1


	//   ....[25]....
        /*03a0*/ 	.word	0x00001e00
        /*03a4*/ 	.word	0x000000ff
        /*03a8*/ 	.word	0x00028c50
        /*03ac*/ 	.short	0x010a
        /*03ae*/ 	.byte	0x06
	.zero		1


	//   ....[26]....
        /*03b0*/ 	.word	0x00002050
        /*03b4*/ 	.word	0x00000003
        /*03b8*/ 	.word	0x00000000
        /*03bc*/ 	.short	0x0101
        /*03be*/ 	.byte	0x3f
	.zero		1


	//   ....[27]....
        /*03c0*/ 	.word	0x00002b90
        /*03c4*/ 	.word	0x000000ff
        /*03c8*/ 	.word	0x00028c00
        /*03cc*/ 	.short	0x010a
        /*03ce*/ 	.byte	0x2e
	.zero		1


	//   ....[28]....
        /*03d0*/ 	.word	0x00002c10
        /*03d4*/ 	.word	0x00000007
        /*03d8*/ 	.word	0x00028c30
        /*03dc*/ 	.short	0x010a
        /*03de*/ 	.byte	0x3f
	.zero		1


	//   ....[29]....
        /*03e0*/ 	.word	0x00002c50
        /*03e4*/ 	.word	0x00000007
        /*03e8*/ 	.word	0x00028c30
        /*03ec*/ 	.short	0x010a
        /*03ee*/ 	.byte	0x3f
	.zero		1


	//   ....[30]....
        /*03f0*/ 	.word	0x00003820
        /*03f4*/ 	.word	0x00000005
        /*03f8*/ 	.word	0x00000000
        /*03fc*/ 	.short	0x0101
        /*03fe*/ 	.byte	0x3f
	.zero		1


	//   ....[31]....
        /*0400*/ 	.word	0x00003ca0
        /*0404*/ 	.word	0x00000007
        /*0408*/ 	.word	0x00028c50
        /*040c*/ 	.short	0x010a
        /*040e*/ 	.byte	0x3f
	.zero		1


	//   ....[32]....
        /*0410*/ 	.word	0x00003cf0
        /*0414*/ 	.word	0x00000007
        /*0418*/ 	.word	0x00028c50
        /*041c*/ 	.short	0x010a
        /*041e*/ 	.byte	0x3f
	.zero		1


	//   ....[33]....
        /*0420*/ 	.word	0x00003f50
        /*0424*/ 	.word	0x00000007
        /*0428*/ 	.word	0x00000000
        /*042c*/ 	.short	0x0101
        /*042e*/ 	.byte	0x3f
	.zero		1


	//   ....[34]....
        /*0430*/ 	.word	0x00004090
        /*0434*/ 	.word	0x000000ff
        /*0438*/ 	.word	0x00028c30
        /*043c*/ 	.short	0x010a
        /*043e*/ 	.byte	0x16
	.zero		1


	//   ....[35]....
        /*0440*/ 	.word	0x000040d0
        /*0444*/ 	.word	0x000000ff
        /*0448*/ 	.word	0x00028c30
        /*044c*/ 	.short	0x010a
        /*044e*/ 	.byte	0x16
	.zero		1


	//   ....[36]....
        /*0450*/ 	.word	0x00004b50
        /*0454*/ 	.word	0x0000009a
        /*0458*/ 	.word	0x00000000
        /*045c*/ 	.short	0x0101
        /*045e*/ 	.byte	0x3f
	.zero		1


	//   ....[37]....
        /*0460*/ 	.word	0x000055b0
        /*0464*/ 	.word	0x000000ff
        /*0468*/ 	.word	0x00028c50
        /*046c*/ 	.short	0x010a
        /*046e*/ 	.byte	0x16
	.zero		1


	//   ....[38]....
        /*0470*/ 	.word	0x000055f0
        /*0474*/ 	.word	0x000000ff
        /*0478*/ 	.word	0x00028c50
        /*047c*/ 	.short	0x010a
        /*047e*/ 	.byte	0x16
	.zero		1


	//   ....[39]....
        /*0480*/ 	.word	0x00005860
        /*0484*/ 	.word	0x000000aa
        /*0488*/ 	.word	0x00000000
        /*048c*/ 	.short	0x0101
        /*048e*/ 	.byte	0x3f
	.zero		1


	//   ....[40]....
        /*0490*/ 	.word	0x00007510
        /*0494*/ 	.word	0x000000ff
        /*0498*/ 	.word	0x00000000
        /*049c*/ 	.short	0x0101
        /*049e*/ 	.byte	0x06
	.zero		1


	//   ....[41]....
        /*04a0*/ 	.word	0x00008130
        /*04a4*/ 	.word	0x00000005
        /*04a8*/ 	.word	0x00028c40
        /*04ac*/ 	.short	0x010a
        /*04ae*/ 	.byte	0x3f
	.zero		1


	//   ....[42]....
        /*04b0*/ 	.word	0x000084c0
        /*04b4*/ 	.word	0x0000000a
        /*04b8*/ 	.word	0x00028c20
        /*04bc*/ 	.short	0x010a
        /*04be*/ 	.byte	0x3f
	.zero		1


	//   ....[43]....
        /*04c0*/ 	.word	0x00008580
        /*04c4*/ 	.word	0x00000008
        /*04c8*/ 	.word	0x00028c60
        /*04cc*/ 	.short	0x010a
        /*04ce*/ 	.byte	0x3f
	.zero		1


	//   ....[44]....
        /*04d0*/ 	.word	0x00008c70
        /*04d4*/ 	.word	0x00000002
        /*04d8*/ 	.word	0x00028c40
        /*04dc*/ 	.short	0x010a
        /*04de*/ 	.byte	0x3f
	.zero		1


	//   ....[45]....
        /*04e0*/ 	.word	0x00008e40
        /*04e4*/ 	.word	0x00000002
        /*04e8*/ 	.word	0x00028c60
        /*04ec*/ 	.short	0x010a
        /*04ee*/ 	.byte	0x3f
	.zero		1


	//   ....[46]....
        /*04f0*/ 	.word	0x000094c0
        /*04f4*/ 	.word	0x00000003
        /*04f8*/ 	.word	0x00028c40
        /*04fc*/ 	.short	0x010a
        /*04fe*/ 	.byte	0x3f
	.zero		1


	//   ....[47]....
        /*0500*/ 	.word	0x00009690
        /*0504*/ 	.word	0x00000003
        /*0508*/ 	.word	0x00028c60
        /*050c*/ 	.short	0x010a
        /*050e*/ 	.byte	0x3f
	.zero		1


	//   ....[48]....
        /*0510*/ 	.word	0x00009cb0
        /*0514*/ 	.word	0x00000003
        /*0518*/ 	.word	0x00028c40
        /*051c*/ 	.short	0x010a
        /*051e*/ 	.byte	0x3f
	.zero		1


	//   ....[49]....
        /*0520*/ 	.word	0x00009e80
        /*0524*/ 	.word	0x00000003
        /*0528*/ 	.word	0x00028c60
        /*052c*/ 	.short	0x010a
        /*052e*/ 	.byte	0x3f
	.zero		1


	//   ....[50]....
        /*0530*/ 	.word	0x0000a400
        /*0534*/ 	.word	0x00000000
        /*0538*/ 	.word	0x00028c20
        /*053c*/ 	.short	0x010a
        /*053e*/ 	.byte	0x3f
	.zero		1


	//   ....[51]....
        /*0540*/ 	.word	0x0000a5a0
        /*0544*/ 	.word	0x00000006
        /*0548*/ 	.word	0x00000000
        /*054c*/ 	.short	0x010a
        /*054e*/ 	.byte	0x3f
	.zero		1


	//   ....[52]....
        /*0550*/ 	.word	0x0000a610
        /*0554*/ 	.word	0x00000003
        /*0558*/ 	.word	0x00000000
        /*055c*/ 	.short	0x010a
        /*055e*/ 	.byte	0x3f
	.zero		1


	//   ....[53]....
        /*0560*/ 	.word	0x0000a670
        /*0564*/ 	.word	0x00000010
        /*0568*/ 	.word	0x00000000
        /*056c*/ 	.short	0x010a
        /*056e*/ 	.byte	0x3f
	.zero		1


	//   ....[54]....
        /*0570*/ 	.word	0x0000a6a0
        /*0574*/ 	.word	0x00000003
        /*0578*/ 	.word	0x00000000
        /*057c*/ 	.short	0x010a
        /*057e*/ 	.byte	0x3f
	.zero		1


	//   ....[55]....
        /*0580*/ 	.word	0x0000a710
        /*0584*/ 	.word	0x00000003
        /*0588*/ 	.word	0x00028c50
        /*058c*/ 	.short	0x010a
        /*058e*/ 	.byte	0x3f
	.zero		1


	//   ....[56]....
        /*0590*/ 	.word	0x0000a770
        /*0594*/ 	.word	0x00000004
        /*0598*/ 	.word	0x00028c50
        /*059c*/ 	.short	0x010a
        /*059e*/ 	.byte	0x3f
	.zero		1


	//   ....[57]....
        /*05a0*/ 	.word	0x0000a7d0
        /*05a4*/ 	.word	0x00000003
        /*05a8*/ 	.word	0x00028c00
        /*05ac*/ 	.short	0x010a
        /*05ae*/ 	.byte	0x3f
	.zero		1


	//   ....[58]....
        /*05b0*/ 	.word	0x0000a820
        /*05b4*/ 	.word	0x00000007
        /*05b8*/ 	.word	0x00028c30
        /*05bc*/ 	.short	0x010a
        /*05be*/ 	.byte	0x3f
	.zero		1


	//   ....[59]....
        /*05c0*/ 	.word	0x0000a870
        /*05c4*/ 	.word	0x00000007
        /*05c8*/ 	.word	0x00028c50
        /*05cc*/ 	.short	0x010a
        /*05ce*/ 	.byte	0x3f
	.zero		1


	//   ....[60]....
        /*05d0*/ 	.word	0x0000a8d0
        /*05d4*/ 	.word	0x00000000
        /*05d8*/ 	.word	0x00028c30
        /*05dc*/ 	.short	0x010a
        /*05de*/ 	.byte	0x3f
	.zero		1


	//   ....[61]....
        /*05e0*/ 	.word	0x0000a920
        /*05e4*/ 	.word	0x000000aa
        /*05e8*/ 	.word	0x00028c50
        /*05ec*/ 	.short	0x010a
        /*05ee*/ 	.byte	0x3f
	.zero		1


	//   ....[62]....
        /*05f0*/ 	.word	0x0000aac0
        /*05f4*/ 	.word	0x00000005
        /*05f8*/ 	.word	0x00028c40
        /*05fc*/ 	.short	0x010a
        /*05fe*/ 	.byte	0x3f
	.zero		1


	//   ....[63]....
        /*0600*/ 	.word	0x0000ab40
        /*0604*/ 	.word	0x00000008
        /*0608*/ 	.word	0x00028c20
        /*060c*/ 	.short	0x010a
        /*060e*/ 	.byte	0x3f
	.zero		1


	//   ....[64]....
        /*0610*/ 	.word	0x0000ab90
        /*0614*/ 	.word	0x00000008
        /*0618*/ 	.word	0x00028c60
        /*061c*/ 	.short	0x010a
        /*061e*/ 	.byte	0x3f
	.zero		1


	//   ....[65]....
        /*0620*/ 	.word	0x0000abe0
        /*0624*/ 	.word	0x00000002
        /*0628*/ 	.word	0x00028c40
        /*062c*/ 	.short	0x010a
        /*062e*/ 	.byte	0x3f
	.zero		1


	//   ....[66]....
        /*0630*/ 	.word	0x0000ac30
        /*0634*/ 	.word	0x00000002
        /*0638*/ 	.word	0x00028c60
        /*063c*/ 	.short	0x010a
        /*063e*/ 	.byte	0x3f
	.zero		1


	//   ....[67]....
        /*0640*/ 	.word	0x0000ac80
        /*0644*/ 	.word	0x00000003
        /*0648*/ 	.word	0x00028c40
        /*064c*/ 	.short	0x010a
        /*064e*/ 	.byte	0x3f
	.zero		1


	//   ....[68]....
        /*0650*/ 	.word	0x0000acd0
        /*0654*/ 	.word	0x00000003
        /*0658*/ 	.word	0x00028c60
        /*065c*/ 	.short	0x010a
        /*065e*/ 	.byte	0x3f
	.zero		1


	//   ....[69]....
        /*0660*/ 	.word	0x0000ad20
        /*0664*/ 	.word	0x00000003
        /*0668*/ 	.word	0x00028c40
        /*066c*/ 	.short	0x010a
        /*066e*/ 	.byte	0x3f
	.zero		1


	//   ....[70]....
        /*0670*/ 	.word	0x0000ad70
        /*0674*/ 	.word	0x00000003
        /*0678*/ 	.word	0x00028c60
        /*067c*/ 	.short	0x010a
        /*067e*/ 	.byte	0x3f
	.zero		1


	//   ....[71]....
        /*0680*/ 	.word	0x0000adc0
        /*0684*/ 	.word	0x00000000
        /*0688*/ 	.word	0x00028c20
        /*068c*/ 	.short	0x010a
        /*068e*/ 	.byte	0x3f
	.zero		1


	//   ....[72]....
        /*0690*/ 	.word	0x0000af60
        /*0694*/ 	.word	0x00000006
        /*0698*/ 	.word	0x00000000
        /*069c*/ 	.short	0x010a
        /*069e*/ 	.byte	0x3f
	.zero		1


	//   ....[73]....
        /*06a0*/ 	.word	0x0000afb0
        /*06a4*/ 	.word	0x00000003
        /*06a8*/ 	.word	0x00000000
        /*06ac*/ 	.short	0x010a
        /*06ae*/ 	.byte	0x3f
	.zero		1


	//   ....[74]....
        /*06b0*/ 	.word	0x0000b000
        /*06b4*/ 	.word	0x00000010
        /*06b8*/ 	.word	0x00000000
        /*06bc*/ 	.short	0x010a
        /*06be*/ 	.byte	0x3f
	.zero		1


	//----- nvinfo : EIATTR_NUM_MBARRIERS
	.align		4
.L_625:
        /*06c0*/ 	.byte	0x03, 0x38
        /*06c2*/ 	.short	0x0016


	//----- nvinfo : EIATTR_EXIT_INSTR_OFFSETS
	.align		4
        /*06c4*/ 	.byte	0x04, 0x1c
        /*06c6*/ 	.short	(.L_627 - .L_626)


	//   ....[0]....
.L_626:
        /*06c8*/ 	.word	0x00000a10


	//   ....[1]....
        /*06cc*/ 	.word	0x00007560


	//   ....[2]....
        /*06d0*/ 	.word	0x000075c0


	//   ....[3]....
        /*06d4*/ 	.word	0x0000a6f0


	//----- nvinfo : EIATTR_MAX_THREADS
	.align		4
.L_627:
        /*06d8*/ 	.byte	0x04, 0x05
        /*06da*/ 	.short	(.L_629 - .L_628)
.L_628:
        /*06dc*/ 	.word	0x00000180
        /*06e0*/ 	.word	0x00000001
        /*06e4*/ 	.word	0x00000001


	//----- nvinfo : EIATTR_CRS_STACK_SIZE
	.align		4
.L_629:
        /*06e8*/ 	.byte	0x04, 0x1e
        /*06ea*/ 	.short	(.L_631 - .L_630)
.L_630:
        /*06ec*/ 	.word	0x00000000


	//----- nvinfo : EIATTR_CBANK_PARAM_SIZE
	.align		4
.L_631:
        /*06f0*/ 	.byte	0x03, 0x19
        /*06f2*/ 	.short	0x0bf0


	//----- nvinfo : EIATTR_PARAM_CBANK
	.align		4
        /*06f4*/ 	.byte	0x04, 0x0a
        /*06f6*/ 	.short	(.L_633 - .L_632)
	.align		4
.L_632:
        /*06f8*/ 	.word	index@(.nv.constant0._ZN7cutlass13device_kernelIN5flash11enable_sm90INS1_16FlashAttnFwdSm90INS1_25CollectiveMainloopFwdSm90ILi2EN4cute5tupleIJNS5_1CILi1EEES8_S8_EEENS6_IJNS7_ILi64EEESA_SA_EEELi512ENS_6half_tEfNS_4arch4Sm90ELb0ELb0ELb0ELb0ELb0ELb0ELb0ELb0ELb0ELb0ELb0ELb0EEENS1_21CollectiveEpilogueFwdINS6_IJSA_NS7_ILi512EEESA_EEES9_SC_SE_Li256ELb0ELb0ELb0ELb0EEENS1_29StaticPersistentTileSchedulerILb0EEEEEEEEEvNT_6ParamsE)
        /*06fc*/ 	.short	0x0210
        /*06fe*/ 	.short	0x0bf0


	//----- nvinfo : EIATTR_SW_WAR
	.align		4
.L_633:
        /*0700*/ 	.byte	0x04, 0x36
        /*0702*/ 	.short	(.L_635 - .L_634)
.L_634:
        /*0704*/ 	.word	0x00000008
.L_635:


//--------------------- .nv.info._ZN7cutlass13device_kernelIN5flash11enable_sm90INS1_16FlashAttnFwdSm90INS1_25CollectiveMainloopFwdSm90ILi2EN4cute5tupleIJNS5_1CILi1EEES8_S8_EEENS6_IJNS7_ILi64EEESA_SA_EEELi512ENS_6half_tEfNS_4arch4Sm90ELb0ELb0ELb0ELb0ELb0ELb0ELb1ELb0ELb0ELb0ELb0ELb0EEENS1_21CollectiveEpilogueFwdINS6_IJSA_NS7_ILi512EEESA_EEES9_SC_SE_Li256ELb0ELb0ELb0ELb0EEENS1_29StaticPersistentTileSchedulerILb0EEEEEEEEEvNT_6ParamsE --------------------------
	.section	.nv.info._ZN7cutlass13device_kernelIN5flash11enable_sm90INS1_16FlashAttnFwdSm90INS1_25CollectiveMainloopFwdSm90ILi2EN4cute5tupleIJNS5_1CILi1EEES8_S8_EEENS6_IJNS7_ILi64EEESA_SA_EEELi512ENS_6half_tEfNS_4arch4Sm90ELb0ELb0ELb0ELb0ELb0ELb0ELb1ELb0ELb0ELb0ELb0ELb0EEENS1_21CollectiveEpilogueFwdINS6_IJSA_NS7_ILi512EEESA_EEES9_SC_SE_Li256ELb0ELb0ELb0ELb0EEENS1_29StaticPersistentTileSchedulerILb0EEEEEEEEEvNT_6ParamsE,"",@"SHT_CUDA_INFO"
	.sectionflags	@""
	.align	4


	//----- nvinfo : EIATTR_CUDA_API_VERSION
	.align		4
        /*0000*/ 	.byte	0x04, 0x37
        /*0002*/ 	.short	(.L_637 - .L_636)
.L_636:
        /*0004*/ 	.word	0x00000082


	//----- nvinfo : EIATTR_KPARAM_INFO
	.align		4
.L_637:
        /*0008*/ 	.byte	0x04, 0x17
        /*000a*/ 	.short	(.L_639 - .L_638)
.L_638:
        /*000c*/ 	.word	0x00000000
        /*0010*/ 	.short	0x0000
        /*0012*/ 	.short	0x0070
        /*0014*/ 	.byte	0x00, 0xf0, 0x01, 0x32


	//----- nvinfo : EIATTR_SPARSE_MMA_MASK
	.align		4
.L_639:
        /*0018*/ 	.byte	0x03, 0x50
        /*001a*/ 	.short	0x0000


	//----- nvinfo : EIATTR_MAXREG_COUNT
	.align		4
        /*001c*/ 	.byte	0x03, 0x1b
        /*001e*/ 	.short	0x00a8


	//----- nvinfo : EIATTR_NUM_BARRIERS
	.align		4
        /*0020*/ 	.byte	0x02, 0x4c
        /*0022*/ 	.byte	0x10
	.zero		1


	//----- nvinfo : EIATTR_EXTERNS
	.align		4
        /*0024*/ 	.byte	0x04, 0x0f
        /*0026*/ 	.short	(.L_641 - .L_640)


	//   ....[0]....
	.align		4
.L_640:
        /*0028*/ 	.word	index@(__assertfail)


	//----- nvinfo : EIATTR_ANNOTATIONS
	.align		4
.L_641:
        /*002c*/ 	.byte	0x04, 0x55
        /*002e*/ 	.short	(.L_643 - .L_642)


	//   ....[0]....
.L_642:
        /* <DEDUP_REMOVED lines=14> */


	//----- nvinfo : EIATTR_MERCURY_ISA_VERSION
	.align		4
.L_643:
        /*00f8*/ 	.byte	0x03, 0x5f
        /*00fa*/ 	.short	0x0101


	//----- nvinfo : EIATTR_INT_WARP_WIDE_INSTR_OFFSETS
	.align		4
        /*00fc*/ 	.byte	0x04, 0x31
        /*00fe*/ 	.short	(.L_645 - .L_644)


	//   ....[0]....
.L_644:
        /*0100*/ 	.word	0x000001b0


	//   ....[1]....
        /*0104*/ 	.word	0x000001e0


	//   ....[2]....
        /*0108*/ 	.word	0x00000250


	//   ....[3]....
        /*010c*/ 	.word	0x00000290


	//   ....[4]....
        /*0110*/ 	.word	0x0000a650


	//   ....[5]....
        /*0114*/ 	.word	0x0000a6b0


	//----- nvinfo : EIATTR_COOP_GROUP_MASK_REGIDS
	.align		4
.L_645:
        /*0118*/ 	.byte	0x04, 0x29
        /*011a*/ 	.short	(.L_647 - .L_646)


	//   ....[0]....
.L_646:
        /*011c*/ 	.word	0xffffffff


	//   ....[1]....
        /*0120*/ 	.word	0xffffffff


	//   ....[2]....
        /*0124*/ 	.word	0xffffffff


	//   ....[3]....
        /*0128*/ 	.word	0xffffffff


	//   ....[4]....
        /*012c*/ 	.word	0xffffffff


	//   ....[5]....
        /*0130*/ 	.word	0xffffffff


	//   ....[6]....
        /*0134*/ 	.word	0xffffffff


	//   ....[7]....
        /*0138*/ 	.word	0xffffffff


	//   ....[8]....
        /*013c*/ 	.word	0xffffffff


	//   ....[9]....
        /*0140*/ 	.word	0xffffffff


	//   ....[10]....
        /*0144*/ 	.word	0xffffffff


	//   ....[11]....
        /*0148*/ 	.word	0xffffffff


	//   ....[12]....
        /*014c*/ 	.word	0xffffffff


	//   ....[13]....
        /*0150*/ 	.word	0xffffffff


	//   ....[14]....
        /*0154*/ 	.word	0xffffffff


	//   ....[15]....
        /*0158*/ 	.word	0xffffffff


	//   ....[16]....
        /*015c*/ 	.word	0xffffffff


	//   ....[17]....
        /*0160*/ 	.word	0xffffffff


	//   ....[18]....
        /*0164*/ 	.word	0xffffffff


	//   ....[19]....
        /*0168*/ 	.word	0xffffffff


	//   ....[20]....
        /*016c*/ 	.word	0xffffffff


	//   ....[21]....
        /*0170*/ 	.word	0xffffffff


	//   ....[22]....
        /*0174*/ 	.word	0xffffffff


	//   ....[23]....
        /*0178*/ 	.word	0xffffffff


	//   ....[24]....
        /*017c*/ 	.word	0xffffffff


	//   ....[25]....
        /*0180*/ 	.word	0xffffffff


	//   ....[26]....
        /*0184*/ 	.word	0xffffffff


	//   ....[27]....
        /*0188*/ 	.word	0xffffffff


	//   ....[28]....
        /*018c*/ 	.word	0xffffffff


	//   ....[29]....
        /*0190*/ 	.word	0x0500000f


	//   ....[30]....
        /*0194*/ 	.word	0x0500000f


	//----- nvinfo : EIATTR_COOP_GROUP_INSTR_OFFSETS
	.align		4
.L_647:
        /*0198*/ 	.byte	0x04, 0x28
        /*019a*/ 	.short	(.L_649 - .L_648)


	//   ....[0]....
.L_648:
        /*019c*/ 	.word	0x00000060


	//   ....[1]....
        /*01a0*/ 	.word	0x000001c0


	//   ....[2]....
        /*01a4*/ 	.word	0x00000270


	//   ....[3]....
        /*01a8*/ 	.word	0x000003d0


	//   ....[4]....
        /*01ac*/ 	.word	0x00000530


	//   ....[5]....
        /*01b0*/ 	.word	0x00000650


	//   ....[6]....
        /*01b4*/ 	.word	0x000007b0


	//   ....[7]....
        /*01b8*/ 	.word	0x00001010


	//   ....[8]....
        /*01bc*/ 	.word	0x00002790


	//   ....[9]....
        /*01c0*/ 	.word	0x00003760


	//   ....[10]....
        /*01c4*/ 	.word	0x000046f0


	//   ....[11]....
        /*01c8*/ 	.word	0x00004770


	//   ....[12]....
        /*01cc*/ 	.word	0x00004940


	//   ....[13]....
        /*01d0*/ 	.word	0x00004a50


	//   ....[14]....
        /*01d4*/ 	.word	0x000052c0


	//   ....[15]....
        /*01d8*/ 	.word	0x00006020


	//   ....[16]....
        /*01dc*/ 	.word	0x00006ce0


	//   ....[17]....
        /*01e0*/ 	.word	0x00006d10


	//   ....[18]....
        /*01e4*/ 	.word	0x00006f50


	//   ....[19]....
        /*01e8*/ 	.word	0x00007120


	//   ....[20]....
        /*01ec*/ 	.word	0x00008110


	//   ....[21]....
        /*01f0*/ 	.word	0x00008150


	//   ....[22]....
        /*01f4*/ 	.word	0x00008190


	//   ....[23]....
        /*01f8*/ 	.word	0x00008220


	//   ....[24]....
        /*01fc*/ 	.word	0x00008230


	//   ....[25]....
        /*0200*/ 	.word	0x00008bf0


	//   ....[26]....
        /*0204*/ 	.word	0x00009a00


	//   ....[27]....
        /*0208*/ 	.word	0x00009e60


	//   ....[28]....
        /*020c*/ 	.word	0x0000d150


	//   ....[29]....
        /*0210*/ 	.word	0x0000d5f0


	//   ....[30]....
        /*0214*/ 	.word	0x0000da90


	//----- nvinfo : EIATTR_REG_RECONFIG
	.align		4
.L_649:
        /*0218*/ 	.byte	0x01, 0x54
	.zero		2


	//----- nvinfo : EIATTR_SYSCALL_OFFSETS
	.align		4
        /*021c*/ 	.byte	0x04, 0x46
        /*021e*/ 	.short	(.L_651 - .L_650)


	//   ....[0]....
.L_650:
        /*0220*/ 	.word	0x00002980


	//   ....[1]....
        /*0224*/ 	.word	0x0000a2d0


	//   ....[2]....
        /*0228*/ 	.word	0x0000a410


	//   ....[3]....
        /*022c*/ 	.word	0x0000a510


	//----- nvinfo : EIATTR_MBARRIER_INSTR_OFFSETS
	.align		4
.L_651:
        /*0230*/ 	.byte	0x04, 0x39
        /*0232*/ 	.short	(.L_653 - .L_652)


	//   ....[0]....
.L_652:
        /*0234*/ 	.word	0x000002b0
        /*0238*/ 	.word	0x000000ff
        /*023c*/ 	.word	0x00038800
        /*0240*/ 	.short	0x0100
        /*0242*/ 	.byte	0x06
	.zero		1


	//   ....[1]....
        /*0244*/ 	.word	0x000002c0
        /*0248*/ 	.word	0x000000ff
        /*024c*/ 	.word	0x00038810
        /*0250*/ 	.short	0x0100
        /*0252*/ 	.byte	0x06
	.zero		1


	//   ....[2]....
        /*0254*/ 	.word	0x000002d0
        /*0258*/ 	.word	0x000000ff
        /*025c*/ 	.word	0x00038820
        /*0260*/ 	.short	0x0100
        /*0262*/ 	.byte	0x06
	.zero		1


	//   ....[3]....
        /*0264*/ 	.word	0x00000380
        /*0268*/ 	.word	0x000000ff
        /*026c*/ 	.word	0x00038830
        /*0270*/ 	.short	0x0100
        /*0272*/ 	.byte	0x06
	.zero		1


	//   ....[4]....
        /*0274*/ 	.word	0x00000390
        /*0278*/ 	.word	0x000000ff
        /*027c*/ 	.word	0x00038840
        /*0280*/ 	.short	0x0100
        /*0282*/ 	.byte	0x06
	.zero		1


	//   ....[5]....
        /*0284*/ 	.word	0x000003a0
        /*0288*/ 	.word	0x000000ff
        /*028c*/ 	.word	0x00038838
        /*0290*/ 	.short	0x0100
        /*0292*/ 	.byte	0x06
	.zero		1


	//   ....[6]....
        /*0294*/ 	.word	0x000003b0
        /*0298*/ 	.word	0x000000ff
        /*029c*/ 	.word	0x00038848
        /*02a0*/ 	.short	0x0100
        /*02a2*/ 	.byte	0x06
	.zero		1


	//   ....[7]....
        /*02a4*/ 	.word	0x000004e0
        /*02a8*/ 	.word	0x000000ff
        /*02ac*/ 	.word	0x00038850
        /*02b0*/ 	.short	0x0100
        /*02b2*/ 	.byte	0x08
	.zero		1


	//   ....[8]....
        /*02b4*/ 	.word	0x000004f0
        /*02b8*/ 	.word	0x000000ff
        /*02bc*/ 	.word	0x00038860
        /*02c0*/ 	.short	0x0100
        /*02c2*/ 	.byte	0x08
	.zero		1


	//   ....[9]....
        /*02c4*/ 	.word	0x00000500
        /*02c8*/ 	.word	0x000000ff
        /*02cc*/ 	.word	0x00038858
        /*02d0*/ 	.short	0x0100
        /*02d2*/ 	.byte	0x08
	.zero		1


	//   ....[10]....
        /*02d4*/ 	.word	0x00000510
        /*02d8*/ 	.word	0x000000ff
        /*02dc*/ 	.word	0x00038868
        /*02e0*/ 	.short	0x0100
        /*02e2*/ 	.byte	0x08
	.zero		1


	//   ....[11]....
        /*02e4*/ 	.word	0x00000600
        /*02e8*/ 	.word	0x000000ff
        /*02ec*/ 	.word	0x00038870
        /*02f0*/ 	.short	0x0100
        /*02f2*/ 	.byte	0x06
	.zero		1


	//   ....[12]....
        /*02f4*/ 	.word	0x00000610
        /*02f8*/ 	.word	0x000000ff
        /*02fc*/ 	.word	0x00038880
        /*0300*/ 	.short	0x0100
        /*0302*/ 	.byte	0x06
	.zero		1


	//   ....[13]....
        /*0304*/ 	.word	0x00000620
        /*0308*/ 	.word	0x000000ff
        /*030c*/ 	.word	0x00038878
        /*0310*/ 	.short	0x0100
        /*0312*/ 	.byte	0x06
	.zero		1


	//   ....[14]....
        /*0314*/ 	.word	0x00000630
        /*0318*/ 	.word	0x000000ff
        /*031c*/ 	.word	0x00038888
        /*0320*/ 	.short	0x0100
        /*0322*/ 	.byte	0x06
	.zero		1


	//   ....[15]....
        /*0324*/ 	.word	0x00000760
        /*0328*/ 	.word	0x000000ff
        /*032c*/ 	.word	0x00038890
        /*0330*/ 	.short	0x0100
        /*0332*/ 	.byte	0x08
	.zero		1


	//   ....[16]....
        /*0334*/ 	.word	0x00000770
        /*0338*/ 	.word	0x000000ff
        /*033c*/ 	.word	0x000388a0
        /*0340*/ 	.short	0x0100
        /*0342*/ 	.byte	0x08
	.zero		1


	//   ....[17]....
        /*0344*/ 	.word	0x00000780
        /*0348*/ 	.word	0x000000ff
        /*034c*/ 	.word	0x00038898
        /*0350*/ 	.short	0x0100
        /*0352*/ 	.byte	0x08
	.zero		1


	//   ....[18]....
        /*0354*/ 	.word	0x00000790
        /*0358*/ 	.word	0x000000ff
        /*035c*/ 	.word	0x000388a8
        /*0360*/ 	.short	0x0100
        /*0362*/ 	.byte	0x08
	.zero		1


	//   ....[19]....
        /*0364*/ 	.word	0x000008d0
        /*0368*/ 	.word	0x000000ff
        /*036c*/ 	.word	0x000388b0
        /*0370*/ 	.short	0x0100
        /*0372*/ 	.byte	0x08
	.zero		1


	//   ....[20]....
        /*0374*/ 	.word	0x000008e0
        /*0378*/ 	.word	0x000000ff
        /*037c*/ 	.word	0x000388c0
        /*0380*/ 	.short	0x0100
        /*0382*/ 	.byte	0x08
	.zero		1


	//   ....[21]....
        /*0384*/ 	.word	0x000008f0
        /*0388*/ 	.word	0x000000ff
        /*038c*/ 	.word	0x000388b8
        /*0390*/ 	.short	0x0100
        /*0392*/ 	.byte	0x08
	.zero		1


	//   ....[22]....
        /*0394*/ 	.word	0x00000900
        /*0398*/ 	.word	0x000000ff
        /*039c*/ 	.word	0x000388c8
        /*03a0*/ 	.short	0x0100
        /*03a2*/ 	.byte	0x08
	.zero		1


	//   ....[23]....
        /*03a4*/ 	.word	0x00001390
        /*03a8*/ 	.word	0x00000000
        /*03ac*/ 	.word	0x00000000
        /*03b0*/ 	.short	0x0101
        /*03b2*/ 	.byte	0x3f
	.zero		1


	//   ....[24]....
        /*03b4*/ 	.word	0x00001e80
        /*03b8*/ 	.word	0x00000003
        /*03bc*/ 	.word	0x00000000
        /*03c0*/ 	.short	0x0101
        /*03c2*/ 	.byte	0x3f
	.zero		1


	//   ....[25]....
        /*03c4*/ 	.word	0x000029f0
        /*03c8*/ 	.word	0x000000ff
        /*03cc*/ 	.word	0x00038800
        /*03d0*/ 	.short	0x010a
        /*03d2*/ 	.byte	0x2a
	.zero		1


	//   ....[26]....
        /*03d4*/ 	.word	0x00002a50
        /*03d8*/ 	.word	0x00000008
        /*03dc*/ 	.word	0x00038830
        /*03e0*/ 	.short	0x010a
        /*03e2*/ 	.byte	0x3f
	.zero		1


	//   ....[27]....
        /*03e4*/ 	.word	0x00002a90
        /*03e8*/ 	.word	0x00000008
        /*03ec*/ 	.word	0x00038830
        /*03f0*/ 	.short	0x010a
        /*03f2*/ 	.byte	0x3f
	.zero		1


	//   ....[28]....
        /*03f4*/ 	.word	0x00002d10
        /*03f8*/ 	.word	0x000000ff
        /*03fc*/ 	.word	0x00038810
        /*0400*/ 	.short	0x010a
        /*0402*/ 	.byte	0x2a
	.zero		1


	//   ....[29]....
        /*0404*/ 	.word	0x00002d50
        /*0408*/ 	.word	0x00000008
        /*040c*/ 	.word	0x00038850
        /*0410*/ 	.short	0x010a
        /*0412*/ 	.byte	0x3f
	.zero		1


	//   ....[30]....
        /*0414*/ 	.word	0x00002e30
        /*0418*/ 	.word	0x00000008
        /*041c*/ 	.word	0x00038850
        /*0420*/ 	.short	0x010a
        /*0422*/ 	.byte	0x3f
	.zero		1


	//   ....[31]....
        /*0424*/ 	.word	0x00004cd0
        /*0428*/ 	.word	0x00000018
        /*042c*/ 	.word	0x00000000
        /*0430*/ 	.short	0x0101
        /*0432*/ 	.byte	0x3f
	.zero		1


	//   ....[32]....
        /*0434*/ 	.word	0x000052e0
        /*0438*/ 	.word	0x00000008
        /*043c*/ 	.word	0x00000000
        /*0440*/ 	.short	0x0101
        /*0442*/ 	.byte	0x3f
	.zero		1


	//   ....[33]....
        /*0444*/ 	.word	0x00005430
        /*0448*/ 	.word	0x0000000b
        /*044c*/ 	.word	0x00038830
        /*0450*/ 	.short	0x010a
        /*0452*/ 	.byte	0x3f
	.zero		1


	//   ....[34]....
        /*0454*/ 	.word	0x00005480
        /*0458*/ 	.word	0x0000000b
        /*045c*/ 	.word	0x00038830
        /*0460*/ 	.short	0x010a
        /*0462*/ 	.byte	0x3f
	.zero		1


	//   ....[35]....
        /*0464*/ 	.word	0x00005680
        /*0468*/ 	.word	0x0000000b
        /*046c*/ 	.word	0x00038850
        /*0470*/ 	.short	0x010a
        /*0472*/ 	.byte	0x3f
	.zero		1


	//   ....[36]....
        /*0474*/ 	.word	0x000056c0
        /*0478*/ 	.word	0x0000000b
        /*047c*/ 	.word	0x00038850
        /*0480*/ 	.short	0x010a
        /*0482*/ 	.byte	0x3f
	.zero		1


	//   ....[37]....
        /*0484*/ 	.word	0x00007500
        /*0488*/ 	.word	0x00000098
        /*048c*/ 	.word	0x00000000
        /*0490*/ 	.short	0x0101
        /*0492*/ 	.byte	0x3f
	.zero		1


	//   ....[38]....
        /*0494*/ 	.word	0x00008130
        /*0498*/ 	.word	0x0000000b
        /*049c*/ 	.word	0x00000000
        /*04a0*/ 	.short	0x0101
        /*04a2*/ 	.byte	0x3f
	.zero		1


	//   ....[39]....
        /*04a4*/ 	.word	0x00009dd0
        /*04a8*/ 	.word	0x000000ff
        /*04ac*/ 	.word	0x00000000
        /*04b0*/ 	.short	0x0101
        /*04b2*/ 	.byte	0x06
	.zero		1


	//   ....[40]....
        /*04b4*/ 	.word	0x0000aa10
        /*04b8*/ 	.word	0x0000000a
        /*04bc*/ 	.word	0x00038840
        /*04c0*/ 	.short	0x010a
        /*04c2*/ 	.byte	0x3f
	.zero		1


	//   ....[41]....
        /*04c4*/ 	.word	0x0000b190
        /*04c8*/ 	.word	0x0000000b
        /*04cc*/ 	.word	0x00038820
        /*04d0*/ 	.short	0x010a
        /*04d2*/ 	.byte	0x3f
	.zero		1


	//   ....[42]....
        /*04d4*/ 	.word	0x0000b260
        /*04d8*/ 	.word	0x00000005
        /*04dc*/ 	.word	0x00038860
        /*04e0*/ 	.short	0x010a
        /*04e2*/ 	.byte	0x3f
	.zero		1


	//   ....[43]....
        /*04e4*/ 	.word	0x0000b940
        /*04e8*/ 	.word	0x00000002
        /*04ec*/ 	.word	0x00038840
        /*04f0*/ 	.short	0x010a
        /*04f2*/ 	.byte	0x3f
	.zero		1


	//   ....[44]....
        /*04f4*/ 	.word	0x0000bb10
        /*04f8*/ 	.word	0x00000002
        /*04fc*/ 	.word	0x00038860
        /*0500*/ 	.short	0x010a
        /*0502*/ 	.byte	0x3f
	.zero		1


	//   ....[45]....
        /*0504*/ 	.word	0x0000c190
        /*0508*/ 	.word	0x00000002
        /*050c*/ 	.word	0x00038840
        /*0510*/ 	.short	0x010a
        /*0512*/ 	.byte	0x3f
	.zero		1


	//   ....[46]....
        /*0514*/ 	.word	0x0000c350
        /*0518*/ 	.word	0x00000002
        /*051c*/ 	.word	0x00038860
        /*0520*/ 	.short	0x010a
        /*0522*/ 	.byte	0x3f
	.zero		1


	//   ....[47]....
        /*0524*/ 	.word	0x0000c960
        /*0528*/ 	.word	0x00000002
        /*052c*/ 	.word	0x00038840
        /*0530*/ 	.short	0x010a
        /*0532*/ 	.byte	0x3f
	.zero		1


	//   ....[48]....
        /*0534*/ 	.word	0x0000cb30
        /*0538*/ 	.word	0x00000002
        /*053c*/ 	.word	0x00038860
        /*0540*/ 	.short	0x010a
        /*0542*/ 	.byte	0x3f
	.zero		1


	//   ....[49]....
        /*0544*/ 	.word	0x0000d0d0
        /*0548*/ 	.word	0x00000000
        /*054c*/ 	.word	0x00038820
        /*0550*/ 	.short	0x010a
        /*0552*/ 	.byte	0x3f
	.zero		1


	//   ....[50]....
        /*0554*/ 	.word	0x0000d220
        /*0558*/ 	.word	0x00000006
        /*055c*/ 	.word	0x00000000
        /*0560*/ 	.short	0x010a
        /*0562*/ 	.byte	0x3f
	.zero		1


	//   ....[51]....
        /*0564*/ 	.word	0x0000d290
        /*0568*/ 	.word	0x00000007
        /*056c*/ 	.word	0x00000000
        /*0570*/ 	.short	0x010a
        /*0572*/ 	.byte	0x3f
	.zero		1


	//   ....[52]....
        /*0574*/ 	.word	0x0000d2d0
        /*0578*/ 	.word	0x00000010
        /*057c*/ 	.word	0x00000000
        /*0580*/ 	.short	0x010a
        /*0582*/ 	.byte	0x3f
	.zero		1


	//   ....[53]....
        /*0584*/ 	.word	0x0000d300
        /*0588*/ 	.word	0x00000003
        /*058c*/ 	.word	0x00000000
        /*0590*/ 	.short	0x010a
        /*0592*/ 	.byte	0x3f
	.zero		1


	//   ....[54]....
        /*0594*/ 	.word	0x0000d370
        /*0598*/ 	.word	0x00000003
        /*059c*/ 	.word	0x00038800
        /*05a0*/ 	.short	0x010a
        /*05a2*/ 	.byte	0x3f
	.zero		1


	//   ....[55]....
        /*05a4*/ 	.word	0x0000d3c0
        /*05a8*/ 	.word	0x00000008
        /*05ac*/ 	.word	0x00038830
        /*05b0*/ 	.short	0x010a
        /*05b2*/ 	.byte	0x3f
	.zero		1


	//   ....[56]....
        /*05b4*/ 	.word	0x0000d420
        /*05b8*/ 	.word	0x00000003
        /*05bc*/ 	.word	0x00038810
        /*05c0*/ 	.short	0x010a
        /*05c2*/ 	.byte	0x3f
	.zero		1


	//   ....[57]....
        /*05c4*/ 	.word	0x0000d470
        /*05c8*/ 	.word	0x00000008
        /*05cc*/ 	.word	0x00038850
        /*05d0*/ 	.short	0x010a
        /*05d2*/ 	.byte	0x3f
	.zero		1


	//   ....[58]....
        /*05d4*/ 	.word	0x0000d4c0
        /*05d8*/ 	.word	0x0000000b
        /*05dc*/ 	.word	0x00038830
        /*05e0*/ 	.short	0x010a
        /*05e2*/ 	.byte	0x3f
	.zero		1


	//   ....[59]....
        /*05e4*/ 	.word	0x0000d510
        /*05e8*/ 	.word	0x0000000b
        /*05ec*/ 	.word	0x00038850
        /*05f0*/ 	.short	0x010a
        /*05f2*/ 	.byte	0x3f
	.zero		1


	//   ....[60]....
        /*05f4*/ 	.word	0x0000d6b0
        /*05f8*/ 	.word	0x0000000a
        /*05fc*/ 	.word	0x00038840
        /*0600*/ 	.short	0x010a
        /*0602*/ 	.byte	0x3f
	.zero		1


	//   ....[61]....
        /*0604*/ 	.word	0x0000d730
        /*0608*/ 	.word	0x00000008
        /*060c*/ 	.word	0x00038820
        /*0610*/ 	.short	0x010a
        /*0612*/ 	.byte	0x3f
	.zero		1


	//   ....[62]....
        /*0614*/ 	.word	0x0000d780
        /*0618*/ 	.word	0x00000005
        /*061c*/ 	.word	0x00038860
        /*0620*/ 	.short	0x010a
        /*0622*/ 	.byte	0x3f
	.zero		1


	//   ....[63]....
        /*0624*/ 	.word	0x0000d7d0
        /*0628*/ 	.word	0x00000002
        /*062c*/ 	.word	0x00038840
        /*0630*/ 	.short	0x010a
        /*0632*/ 	.byte	0x3f
	.zero		1


	//   ....[64]....
        /*0634*/ 	.word	0x0000d820
        /*0638*/ 	.word	0x00000002
        /*063c*/ 	.word	0x00038860
        /*0640*/ 	.short	0x010a
        /*0642*/ 	.byte	0x3f
	.zero		1


	//   ....[65]....
        /*0644*/ 	.word	0x0000d870
        /*0648*/ 	.word	0x00000002
        /*064c*/ 	.word	0x00038840
        /*0650*/ 	.short	0x010a
        /*0652*/ 	.byte	0x3f
	.zero		1


	//   ....[66]....
        /*0654*/ 	.word	0x0000d8c0
        /*0658*/ 	.word	0x00000002
        /*065c*/ 	.word	0x00038860
        /*0660*/ 	.short	0x010a
        /*0662*/ 	.byte	0x3f
	.zero		1


	//   ....[67]....
        /*0664*/ 	.word	0x0000d910
        /*0668*/ 	.word	0x00000002
        /*066c*/ 	.word	0x00038840
        /*0670*/ 	.short	0x010a
        /*0672*/ 	.byte	0x3f
	.zero		1


	//   ....[68]....
        /*0674*/ 	.word	0x0000d960
        /*0678*/ 	.word	0x00000002
        /*067c*/ 	.word	0x00038860
        /*0680*/ 	.short	0x010a
        /*0682*/ 	.byte	0x3f
	.zero		1


	//   ....[69]....
        /*0684*/ 	.word	0x0000d9b0
        /*0688*/ 	.word	0x00000000
        /*068c*/ 	.word	0x00038820
        /*0690*/ 	.short	0x010a
        /*0692*/ 	.byte	0x3f
	.zero		1


	//   ....[70]....
        /*0694*/ 	.word	0x0000db50
        /*0698*/ 	.word	0x00000006
        /*069c*/ 	.word	0x00000000
        /*06a0*/ 	.short	0x010a
        /*06a2*/ 	.byte	0x3f
	.zero		1


	//   ....[71]....
        /*06a4*/ 	.word	0x0000dba0
        /*06a8*/ 	.word	0x00000007
        /*06ac*/ 	.word	0x00000000
        /*06b0*/ 	.short	0x010a
        /*06b2*/ 	.byte	0x3f
	.zero		1


	//   ....[72]....
        /*06b4*/ 	.word	0x0000dbf0
        /*06b8*/ 	.word	0x00000010
        /*06bc*/ 	.word	0x00000000
        /*06c0*/ 	.short	0x010a
        /*06c2*/ 	.byte	0x3f
	.zero		1


	//----- nvinfo : EIATTR_NUM_MBARRIERS
	.align		4
.L_653:
        /*06c4*/ 	.byte	0x03, 0x38
        /*06c6*/ 	.short	0x0017


	//----- nvinfo : EIATTR_EXIT_INSTR_OFFSETS
	.align		4
        /*06c8*/ 	.byte	0x04, 0x1c
        /*06ca*/ 	.short	(.L_655 - .L_654)


	//   ....[0]....
.L_654:
        /*06cc*/ 	.word	0x00000a30


	//   ....[1]....
        /*06d0*/ 	.word	0x00009e20


	//   ....[2]....
        /*06d4*/ 	.word	0x00009e80


	//   ....[3]....
        /*06d8*/ 	.word	0x0000d350


	//----- nvinfo : EIATTR_MAX_THREADS
	.align		4
.L_655:
        /*06dc*/ 	.byte	0x04, 0x05
        /*06de*/ 	.short	(.L_657 - .L_656)
.L_656:
        /*06e0*/ 	.word	0x00000180
        /*06e4*/ 	.word	0x00000001
        /*06e8*/ 	.word	0x00000001


	//----- nvinfo : EIATTR_CRS_STACK_SIZE
	.align		4
.L_657:
        /*06ec*/ 	.byte	0x04, 0x1e
        /*06ee*/ 	.short	(.L_659 - .L_658)
.L_658:
        /*06f0*/ 	.word	0x00000000


	//----- nvinfo : EIATTR_CBANK_PARAM_SIZE
	.align		4
.L_659:
        /*06f4*/ 	.byte	0x03, 0x19
        /*06f6*/ 	.short	0x0cf0


	//----- nvinfo : EIATTR_PARAM_CBANK
	.align		4
        /*06f8*/ 	.byte	0x04, 0x0a
        /*06fa*/ 	.short	(.L_661 - .L_660)
	.align		4
.L_660:
        /*06fc*/ 	.word	index@(.nv.constant0._ZN7cutlass13device_kernelIN5flash11enable_sm90INS1_16FlashAttnFwdSm90INS1_25CollectiveMainloopFwdSm90ILi2EN4cute5tupleIJNS5_1CILi1EEES8_S8_EEENS6_IJNS7_ILi64EEESA_SA_EEELi512ENS_6half_tEfNS_4arch4Sm90ELb0ELb0ELb0ELb0ELb0ELb0ELb1ELb0ELb0ELb0ELb0ELb0EEENS1_21CollectiveEpilogueFwdINS6_IJSA_NS7_ILi512EEESA_EEES9_SC_SE_Li256ELb0ELb0ELb0ELb0EEENS1_29StaticPersistentTileSchedulerILb0EEEEEEEEEvNT_6ParamsE)
        /*0700*/ 	.short	0x0210
        /*0702*/ 	.short	0x0cf0


	//----- nvinfo : EIATTR_SW_WAR
	.align		4
.L_661:
        /*0704*/ 	.byte	0x04, 0x36
        /*0706*/ 	.short	(.L_663 - .L_662)
.L_662:
        /*0708*/ 	.word	0x00000008
.L_663:


//--------------------- .nv.info._ZN7cutlass13device_kernelIN5flash11enable_sm90INS1_16FlashAttnFwdSm90INS1_25CollectiveMainloopFwdSm90ILi2EN4cute5tupleIJNS5_1CILi1EEES8_S8_EEENS6_IJNS7_ILi64EEESA_SA_EEELi512ENS_6half_tEfNS_4arch4Sm90ELb0ELb0ELb0ELb1ELb0ELb0ELb0ELb0ELb0ELb0ELb0ELb0EEENS1_21CollectiveEpilogueFwdINS6_IJSA_NS7_ILi512EEESA_EEES9_SC_SE_Li256ELb1ELb0ELb0ELb0EEENS1_36VarlenDynamicPersistentTileSchedulerILi64ELi64ELi256ELi32ELb0ELb0ELb1ELb0ELb1ELb1EEEEEEEEEvNT_6ParamsE --------------------------
	.section	.nv.info._ZN7cutlass13device_kernelIN5flash11enable_sm90INS1_16FlashAttnFwdSm90INS1_25CollectiveMainloopFwdSm90ILi2EN4cute5tupleIJNS5_1CILi1EEES8_S8_EEENS6_IJNS7_ILi64EEESA_SA_EEELi512ENS_6half_tEfNS_4arch4Sm90ELb0ELb0ELb0ELb1ELb0ELb0ELb0ELb0ELb0ELb0ELb0ELb0EEENS1_21CollectiveEpilogueFwdINS6_IJSA_NS7_ILi512EEESA_EEES9_SC_SE_Li256ELb1ELb0ELb0ELb0EEENS1_36VarlenDynamicPersistentTileSchedulerILi64ELi64ELi256ELi32ELb0ELb0ELb1ELb0ELb1ELb1EEEEEEEEEvNT_6ParamsE,"",@"SHT_CUDA_INFO"
	.sectionflags	@""
	.align	4


	//----- nvinfo : EIATTR_CUDA_API_VERSION
	.align		4
        /*0000*/ 	.byte	0x04, 0x37
        /*0002*/ 	.short	(.L_665 - .L_664)
.L_664:
        /*0004*/ 	.word	0x00000082


	//----- nvinfo : EIATTR_KPARAM_INFO
	.align		4
.L_665:
        /*0008*/ 	.byte	0x04, 0x17
        /*000a*/ 	.short	(.L_667 - .L_666)
.L_666:
        /*000c*/ 	.word	0x00000000
        /*0010*/ 	.short	0x0000
        /*0012*/ 	.short	0x0070
        /*0014*/ 	.byte	0x00, 0xf0, 0x01, 0x28


	//----- nvinfo : EIATTR_SPARSE_MMA_MASK
	.align		4
.L_667:
        /*0018*/ 	.byte	0x03, 0x50
        /*001a*/ 	.short	0x0000


	//----- nvinfo : EIATTR_MAXREG_COUNT
	.align		4
        /*001c*/ 	.byte	0x03, 0x1b
        /*001e*/ 	.short	0x00a8


	//----- nvinfo : EIATTR_NUM_BARRIERS
	.align		4
        /*0020*/ 	.byte	0x02, 0x4c
        /*0022*/ 	.byte	0x10
	.zero		1


	//----- nvinfo : EIATTR_EXTERNS
	.align		4
        /*0024*/ 	.byte	0x04, 0x0f
        /*0026*/ 	.short	(.L_669 - .L_668)


	//   ....[0]....
	.align		4
.L_668:
        /*0028*/ 	.word	index@(__assertfail)


	//----- nvinfo : EIATTR_ANNOTATIONS
	.align		4
.L_669:
        /*002c*/ 	.byte	0x04, 0x55
        /*002e*/ 	.short	(.L_671 - .L_670)


	//   ....[0]....
.L_670:
        /* <DEDUP_REMOVED lines=31> */


	//----- nvinfo : EIATTR_MERCURY_ISA_VERSION
	.align		4
.L_671:
        /*0210*/ 	.byte	0x03, 0x5f
        /*0212*/ 	.short	0x0101


	//----- nvinfo : EIATTR_UNUSED_LOAD_BYTE_OFFSET
	.align		4
        /*0214*/ 	.byte	0x04, 0x44
        /*0216*/ 	.short	(.L_673 - .L_672)


	//   ....[0]....
.L_672:
        /*0218*/ 	.word	0x00000a50
        /*021c*/ 	.word	0x0000fff0


	//   ....[1]....
        /*0220*/ 	.word	0x00006a20
        /*0224*/ 	.word	0x0000fff0


	//----- nvinfo : EIATTR_INT_WARP_WIDE_INSTR_OFFSETS
	.align		4
.L_673:
        /*0228*/ 	.byte	0x04, 0x31
        /*022a*/ 	.short	(.L_675 - .L_674)


	//   ....[0]....
.L_674:
        /*022c*/ 	.word	0x00000160


	//   ....[1]....
        /*0230*/ 	.word	0x000001a0


	//   ....[2]....
        /*0234*/ 	.word	0x00000210


	//   ....[3]....
        /*0238*/ 	.word	0x0000a150


	//   ....[4]....
        /*023c*/ 	.word	0x0000a1e0


	//   ....[5]....
        /*0240*/ 	.word	0x0000a660


	//   ....[6]....
        /*0244*/ 	.word	0x0000a690


	//   ....[7]....
        /*0248*/ 	.word	0x0000cfc0


	//   ....[8]....
        /*024c*/ 	.word	0x0000d050


	//----- nvinfo : EIATTR_COOP_GROUP_MASK_REGIDS
	.align		4
.L_675:
        /*0250*/ 	.byte	0x04, 0x29
        /*0252*/ 	.short	(.L_677 - .L_676)


	//   ....[0]....
.L_676:
        /*0254*/ 	.word	0xffffffff


	//   ....[1]....
        /*0258*/ 	.word	0xffffffff


	//   ....[2]....
        /*025c*/ 	.word	0xffffffff


	//   ....[3]....
        /*0260*/ 	.word	0xffffffff


	//   ....[4]....
        /*0264*/ 	.word	0xffffffff


	//   ....[5]....
        /*0268*/ 	.word	0xffffffff


	//   ....[6]....
        /*026c*/ 	.word	0xffffffff


	//   ....[7]....
        /*0270*/ 	.word	0xffffffff


	//   ....[8]....
        /*0274*/ 	.word	0xffffffff


	//   ....[9]....
        /*0278*/ 	.word	0xffffffff


	//   ....[10]....
        /*027c*/ 	.word	0xffffffff


	//   ....[11]....
        /*0280*/ 	.word	0xffffffff


	//   ....[12]....
        /*0284*/ 	.word	0xffffffff


	//   ....[13]....
        /*0288*/ 	.word	0xffffffff


	//   ....[14]....
        /*028c*/ 	.word	0xffffffff


	//   ....[15]....
        /*0290*/ 	.word	0xffffffff


	//   ....[16]....
        /*0294*/ 	.word	0xffffffff


	//   ....[17]....
        /*0298*/ 	.word	0xffffffff


	//   ....[18]....
        /*029c*/ 	.word	0xffffffff


	//   ....[19]....
        /*02a0*/ 	.word	0xffffffff


	//   ....[20]....
        /*02a4*/ 	.word	0xffffffff


	//   ....[21]....
        /*02a8*/ 	.word	0xffffffff


	//   ....[22]....
        /*02ac*/ 	.word	0xffffffff


	//   ....[23]....
        /*02b0*/ 	.word	0xffffffff


	//   ....[24]....
        /*02b4*/ 	.word	0xffffffff


	//   ....[25]....
        /*02b8*/ 	.word	0xffffffff


	//   ....[26]....
        /*02bc*/ 	.word	0xffffffff


	//   ....[27]....
        /*02c0*/ 	.word	0xffffffff


	//   ....[28]....
        /*02c4*/ 	.word	0xffffffff


	//   ....[29]....
        /*02c8*/ 	.word	0xffffffff


	//   ....[30]....
        /*02cc*/ 	.word	0xffffffff


	//   ....[31]....
        /*02d0*/ 	.word	0xffffffff


	//   ....[32]....
        /*02d4*/ 	.word	0xffffffff


	//   ....[33]....
        /*02d8*/ 	.word	0xffffffff


	//   ....[34]....
        /*02dc*/ 	.word	0xffffffff


	//   ....[35]....
        /*02e0*/ 	.word	0xffffffff


	//   ....[36]....
        /*02e4*/ 	.word	0xffffffff


	//   ....[37]....
        /*02e8*/ 	.word	0xffffffff


	//   ....[38]....
        /*02ec*/ 	.word	0xffffffff


	//   ....[39]....
        /*02f0*/ 	.word	0xffffffff


	//   ....[40]....
        /*02f4*/ 	.word	0xffffffff


	//   ....[41]....
        /*02f8*/ 	.word	0xffffffff


	//   ....[42]....
        /*02fc*/ 	.word	0xffffffff


	//   ....[43]....
        /*0300*/ 	.word	0xffffffff


	//   ....[44]....
        /*0304*/ 	.word	0xffffffff


	//   ....[45]....
        /*0308*/ 	.word	0xffffffff


	//   ....[46]....
        /*030c*/ 	.word	0xffffffff


	//   ....[47]....
        /*0310*/ 	.word	0xffffffff


	//   ....[48]....
        /*0314*/ 	.word	0xffffffff


	//   ....[49]....
        /*0318*/ 	.word	0xffffffff


	//   ....[50]....
        /*031c*/ 	.word	0xffffffff


	//   ....[51]....
        /*0320*/ 	.word	0xffffffff


	//   ....[52]....
        /*0324*/ 	.word	0xffffffff


	//   ....[53]....
        /*0328*/ 	.word	0xffffffff


	//   ....[54]....
        /*032c*/ 	.word	0xffffffff


	//   ....[55]....
        /*0330*/ 	.word	0xffffffff


	//   ....[56]....
        /*0334*/ 	.word	0xffffffff


	//   ....[57]....
        /*0338*/ 	.word	0xffffffff


	//   ....[58]....
        /*033c*/ 	.word	0x0500000f


	//   ....[59]....
        /*0340*/ 	.word	0x0500000f


	//   ....[60]....
        /*0344*/ 	.word	0x0500000f


	//   ....[61]....
        /*0348*/ 	.word	0x0500000f


	//   ....[62]....
        /*034c*/ 	.word	0x0500000f


	//   ....[63]....
        /*0350*/ 	.word	0x0500000f


	//   ....[64]....
        /*0354*/ 	.word	0x0500000f


	//   ....[65]....
        /*0358*/ 	.word	0x0500000f


	//   ....[66]....
        /*035c*/ 	.word	0x0500000f


	//   ....[67]....
        /*0360*/ 	.word	0x0500000f


	//   ....[68]....
        /*0364*/ 	.word	0x0500000f


	//   ....[69]....
        /*0368*/ 	.word	0x0500000f


	//   ....[70]....
        /*036c*/ 	.word	0x0500000f


	//   ....[71]....
        /*0370*/ 	.word	0x0500000f


	//   ....[72]....
        /*0374*/ 	.word	0x0500000f


	//   ....[73]....
        /*0378*/ 	.word	0x0500000f


	//   ....[74]....
        /*037c*/ 	.word	0x0500000f


	//   ....[75]....
        /*0380*/ 	.word	0x0500000f


	//   ....[76]....
        /*0384*/ 	.word	0x0500000f


	//----- nvinfo : EIATTR_COOP_GROUP_INSTR_OFFSETS
	.align		4
.L_677:
        /*0388*/ 	.byte	0x04, 0x28
        /*038a*/ 	.short	(.L_679 - .L_678)


	//   ....[0]....
.L_678:
        /*038c*/ 	.word	0x00000060


	//   ....[1]....
        /*0390*/ 	.word	0x00000170


	//   ....[2]....
        /*0394*/ 	.word	0x000001c0


	//   ....[3]....
        /*0398*/ 	.word	0x000003b0


	//   ....[4]....
        /*039c*/ 	.word	0x00000510


	//   ....[5]....
        /*03a0*/ 	.word	0x00000630


	//   ....[6]....
        /*03a4*/ 	.word	0x00000790


	//   ....[7]....
        /*03a8*/ 	.word	0x000016f0


	//   ....[8]....
        /*03ac*/ 	.word	0x00003030


	//   ....[9]....
        /*03b0*/ 	.word	0x00003a00


	//   ....[10]....
        /*03b4*/ 	.word	0x00003a60


	//   ....[11]....
        /*03b8*/ 	.word	0x00003c30


	//   ....[12]....
        /*03bc*/ 	.word	0x00003d00


	//   ....[13]....
        /*03c0*/ 	.word	0x000045e0


	//   ....[14]....
        /*03c4*/ 	.word	0x00004a40


	//   ....[15]....
        /*03c8*/ 	.word	0x00004a70


	//   ....[16]....
        /*03cc*/ 	.word	0x00004c90


	//   ....[17]....
        /*03d0*/ 	.word	0x00004e60


	//   ....[18]....
        /*03d4*/ 	.word	0x00005ee0


	//   ....[19]....
        /*03d8*/ 	.word	0x00005f20


	//   ....[20]....
        /*03dc*/ 	.word	0x00005f60


	//   ....[21]....
        /*03e0*/ 	.word	0x00005fe0


	//   ....[22]....
        /*03e4*/ 	.word	0x00006010


	//   ....[23]....
        /*03e8*/ 	.word	0x00007930


	//   ....[24]....
        /*03ec*/ 	.word	0x000092c0


	//   ....[25]....
        /*03f0*/ 	.word	0x00009450


	//   ....[26]....
        /*03f4*/ 	.word	0x00009480


	//   ....[27]....
        /*03f8*/ 	.word	0x000094c0


	//   ....[28]....
        /*03fc*/ 	.word	0x00009520


	//   ....[29]....
        /*0400*/ 	.word	0x00009580


	//   ....[30]....
        /*0404*/ 	.word	0x000095c0


	//   ....[31]....
        /*0408*/ 	.word	0x00009770


	//   ....[32]....
        /*040c*/ 	.word	0x000097d0


	//   ....[33]....
        /*0410*/ 	.word	0x00009810


	//   ....[34]....
        /*0414*/ 	.word	0x00009850


	//   ....[35]....
        /*0418*/ 	.word	0x00009880


	//   ....[36]....
        /*041c*/ 	.word	0x000098b0


	//   ....[37]....
        /*0420*/ 	.word	0x00009940


	//   ....[38]....
        /*0424*/ 	.word	0x00009970


	//   ....[39]....
        /*0428*/ 	.word	0x00009a00


	//   ....[40]....
        /*042c*/ 	.word	0x0000d0e0


	//   ....[41]....
        /*0430*/ 	.word	0x0000d0f0


	//   ....[42]....
        /*0434*/ 	.word	0x0000d200


	//   ....[43]....
        /*0438*/ 	.word	0x0000d260


	//   ....[44]....
        /*043c*/ 	.word	0x0000d2a0


	//   ....[45]....
        /*0440*/ 	.word	0x0000d2e0


	//   ....[46]....
        /*0444*/ 	.word	0x0000d310


	//   ....[47]....
        /*0448*/ 	.word	0x0000d340


	//   ....[48]....
        /*044c*/ 	.word	0x0000d4d0


	//   ....[49]....
        /*0450*/ 	.word	0x0000d530


	//   ....[50]....
        /*0454*/ 	.word	0x0000d570


	//   ....[51]....
        /*0458*/ 	.word	0x0000d5b0


	//   ....[52]....
        /*045c*/ 	.word	0x0000d5e0


	//   ....[53]....
        /*0460*/ 	.word	0x0000d610


	//   ....[54]....
        /*0464*/ 	.word	0x0000d6d0


	//   ....[55]....
        /*0468*/ 	.word	0x0000d6f0


	//   ....[56]....
        /*046c*/ 	.word	0x0000d760


	//   ....[57]....
        /*0470*/ 	.word	0x0000dbb0


	//   ....[58]....
        /*0474*/ 	.word	0x0000e160


	//   ....[59]....
        /*0478*/ 	.word	0x0000e580


	//   ....[60]....
        /*047c*/ 	.word	0x0000e610


	//   ....[61]....
        /*0480*/ 	.word	0x0000e6b0


	//   ....[62]....
        /*0484*/ 	.word	0x0000e760


	//   ....[63]....
        /*0488*/ 	.word	0x0000e7e0


	//   ....[64]....
        /*048c*/ 	.word	0x0000e860


	//   ....[65]....
        /*0490*/ 	.word	0x0000e8e0


	//   ....[66]....
        /*0494*/ 	.word	0x0000e960


	//   ....[67]....
        /*0498*/ 	.word	0x0000e9f0


	//   ....[68]....
        /*049c*/ 	.word	0x0000eaa0


	//   ....[69]....
        /*04a0*/ 	.word	0x0000eb20


	//   ....[70]....
        /*04a4*/ 	.word	0x0000eba0


	//   ....[71]....
        /*04a8*/ 	.word	0x0000ec20


	//   ....[72]....
        /*04ac*/ 	.word	0x0000eca0


	//   ....[73]....
        /*04b0*/ 	.word	0x0000ed10


	//   ....[74]....
        /*04b4*/ 	.word	0x0000edb0


	//   ....[75]....
        /*04b8*/ 	.word	0x0000ee40


	//   ....[76]....
        /*04bc*/ 	.word	0x0000ef60


	//----- nvinfo : EIATTR_REG_RECONFIG
	.align		4
.L_679:
        /*04c0*/ 	.byte	0x01, 0x54
	.zero		2


	//----- nvinfo : EIATTR_SYSCALL_OFFSETS
	.align		4
        /*04c4*/ 	.byte	0x04, 0x46
        /*04c6*/ 	.short	(.L_681 - .L_680)


	//   ....[0]....
.L_680:
        /*04c8*/ 	.word	0x000031f0


	//   ....[1]....
        /*04cc*/ 	.word	0x0000a370


	//   ....[2]....
        /*04d0*/ 	.word	0x0000a4b0


	//   ....[3]....
        /*04d4*/ 	.word	0x0000a5b0


	//----- nvinfo : EIATTR_MBARRIER_INSTR_OFFSETS
	.align		4
.L_681:
        /*04d8*/ 	.byte	0x04, 0x39
        /*04da*/ 	.short	(.L_683 - .L_682)


	//   ....[0]....
.L_682:
        /*04dc*/ 	.word	0x000002a0
        /*04e0*/ 	.word	0x000000ff
        /*04e4*/ 	.word	0x00028c00
        /*04e8*/ 	.short	0x0100
        /*04ea*/ 	.byte	0x08
	.zero		1


	//   ....[1]....
        /*04ec*/ 	.word	0x000002b0
        /*04f0*/ 	.word	0x000000ff
        /*04f4*/ 	.word	0x00028c20
        /*04f8*/ 	.short	0x0100
        /*04fa*/ 	.byte	0x08
	.zero		1


	//   ....[2]....
        /*04fc*/ 	.word	0x00000360
        /*0500*/ 	.word	0x000000ff
        /*0504*/ 	.word	0x00028c30
        /*0508*/ 	.short	0x0100
        /*050a*/ 	.byte	0x06
	.zero		1


	//   ....[3]....
        /*050c*/ 	.word	0x00000370
        /*0510*/ 	.word	0x000000ff
        /*0514*/ 	.word	0x00028c40
        /*0518*/ 	.short	0x0100
        /*051a*/ 	.byte	0x06
	.zero		1


	//   ....[4]....
        /*051c*/ 	.word	0x00000380
        /*0520*/ 	.word	0x000000ff
        /*0524*/ 	.word	0x00028c38
        /*0528*/ 	.short	0x0100
        /*052a*/ 	.byte	0x06
	.zero		1


	//   ....[5]....
        /*052c*/ 	.word	0x00000390
        /*0530*/ 	.word	0x000000ff
        /*0534*/ 	.word	0x00028c48
        /*0538*/ 	.short	0x0100
        /*053a*/ 	.byte	0x06
	.zero		1


	//   ....[6]....
        /*053c*/ 	.word	0x000004c0
        /*0540*/ 	.word	0x000000ff
        /*0544*/ 	.word	0x00028c50
        /*0548*/ 	.short	0x0100
        /*054a*/ 	.byte	0x08
	.zero		1


	//   ....[7]....
        /*054c*/ 	.word	0x000004d0
        /*0550*/ 	.word	0x000000ff
        /*0554*/ 	.word	0x00028c60
        /*0558*/ 	.short	0x0100
        /*055a*/ 	.byte	0x08
	.zero		1


	//   ....[8]....
        /*055c*/ 	.word	0x000004e0
        /*0560*/ 	.word	0x000000ff
        /*0564*/ 	.word	0x00028c58
        /*0568*/ 	.short	0x0100
        /*056a*/ 	.byte	0x08
	.zero		1


	//   ....[9]....
        /*056c*/ 	.word	0x000004f0
        /*0570*/ 	.word	0x000000ff
        /*0574*/ 	.word	0x00028c68
        /*0578*/ 	.short	0x0100
        /*057a*/ 	.byte	0x08
	.zero		1


	//   ....[10]....
        /*057c*/ 	.word	0x000005e0
        /*0580*/ 	.word	0x000000ff
        /*0584*/ 	.word	0x00028c70
        /*0588*/ 	.short	0x0100
        /*058a*/ 	.byte	0x06
	.zero		1


	//   ....[11]....
        /*058c*/ 	.word	0x000005f0
        /*0590*/ 	.word	0x000000ff
        /*0594*/ 	.word	0x00028c80
        /*0598*/ 	.short	0x0100
        /*059a*/ 	.byte	0x06
	.zero		1


	//   ....[12]....
        /*059c*/ 	.word	0x00000600
        /*05a0*/ 	.word	0x000000ff
        /*05a4*/ 	.word	0x00028c78
        /*05a8*/ 	.short	0x0100
        /*05aa*/ 	.byte	0x06
	.zero		1


	//   ....[13]....
        /*05ac*/ 	.word	0x00000610
        /*05b0*/ 	.word	0x000000ff
        /*05b4*/ 	.word	0x00028c88
        /*05b8*/ 	.short	0x0100
        /*05ba*/ 	.byte	0x06
	.zero		1


	//   ....[14]....
        /*05bc*/ 	.word	0x00000740
        /*05c0*/ 	.word	0x000000ff
        /*05c4*/ 	.word	0x00028c90
        /*05c8*/ 	.short	0x0100
        /*05ca*/ 	.byte	0x08
	.zero		1


	//   ....[15]....
        /*05cc*/ 	.word	0x00000750
        /*05d0*/ 	.word	0x000000ff
        /*05d4*/ 	.word	0x00028ca0
        /*05d8*/ 	.short	0x0100
        /*05da*/ 	.byte	0x08
	.zero		1


	//   ....[16]....
        /*05dc*/ 	.word	0x00000760
        /*05e0*/ 	.word	0x000000ff
        /*05e4*/ 	.word	0x00028c98
        /*05e8*/ 	.short	0x0100
        /*05ea*/ 	.byte	0x08
	.zero		1


	//   ....[17]....
        /*05ec*/ 	.word	0x00000770
        /*05f0*/ 	.word	0x000000ff
        /*05f4*/ 	.word	0x00028ca8
        /*05f8*/ 	.short	0x0100
        /*05fa*/ 	.byte	0x08
	.zero		1


	//   ....[18]....
        /*05fc*/ 	.word	0x000008a0
        /*0600*/ 	.word	0x000000ff
        /*0604*/ 	.word	0x00028cb0
        /*0608*/ 	.short	0x0100
        /*060a*/ 	.byte	0x08
	.zero		1


	//   ....[19]....
        /*060c*/ 	.word	0x000008b0
        /*0610*/ 	.word	0x000000ff
        /*0614*/ 	.word	0x00028cc0
        /*0618*/ 	.short	0x0100
        /*061a*/ 	.byte	0x08
	.zero		1


	//   ....[20]....
        /*061c*/ 	.word	0x000008c0
        /*0620*/ 	.word	0x000000ff
        /*0624*/ 	.word	0x00028cb8
        /*0628*/ 	.short	0x0100
        /*062a*/ 	.byte	0x08
	.zero		1


	//   ....[21]....
        /*062c*/ 	.word	0x000008d0
        /*0630*/ 	.word	0x000000ff
        /*0634*/ 	.word	0x00028cc8
        /*0638*/ 	.short	0x0100
        /*063a*/ 	.byte	0x08
	.zero		1


	//   ....[22]....
        /*063c*/ 	.word	0x00001800
        /*0640*/ 	.word	0x000000ff
        /*0644*/ 	.word	0x00028c50
        /*0648*/ 	.short	0x010a
        /*064a*/ 	.byte	0x10
	.zero		1


	//   ....[23]....
        /*064c*/ 	.word	0x00001ad0
        /*0650*/ 	.word	0x00000000
        /*0654*/ 	.word	0x00000000
        /*0658*/ 	.short	0x0101
        /*065a*/ 	.byte	0x3f
	.zero		1


	//   ....[24]....
        /*065c*/ 	.word	0x00002450
        /*0660*/ 	.word	0x000000ff
        /*0664*/ 	.word	0x00028c50
        /*0668*/ 	.short	0x010a
        /*066a*/ 	.byte	0x06
	.zero		1


	//   ....[25]....
        /*066c*/ 	.word	0x00002490
        /*0670*/ 	.word	0x000000ff
        /*0674*/ 	.word	0x00028c50
        /*0678*/ 	.short	0x010a
        /*067a*/ 	.byte	0x06
	.zero		1


	//   ....[26]....
        /*067c*/ 	.word	0x000026e0
        /*0680*/ 	.word	0x00000000
        /*0684*/ 	.word	0x00000000
        /*0688*/ 	.short	0x0101
        /*068a*/ 	.byte	0x3f
	.zero		1


	//   ....[27]....
        /*068c*/ 	.word	0x00003270
        /*0690*/ 	.word	0x000000ff
        /*0694*/ 	.word	0x00028c00
        /*0698*/ 	.short	0x010a
        /*069a*/ 	.byte	0x2a
	.zero		1


	//   ....[28]....
        /*069c*/ 	.word	0x000032f0
        /*06a0*/ 	.word	0x00000007
        /*06a4*/ 	.word	0x00028c30
        /*06a8*/ 	.short	0x010a
        /*06aa*/ 	.byte	0x3f
	.zero		1


	//   ....[29]....
        /*06ac*/ 	.word	0x00003330
        /*06b0*/ 	.word	0x00000007
        /*06b4*/ 	.word	0x00028c30
        /*06b8*/ 	.short	0x010a
        /*06ba*/ 	.byte	0x3f
	.zero		1


	//   ....[30]....
        /*06bc*/ 	.word	0x00003f00
        /*06c0*/ 	.word	0x00000005
        /*06c4*/ 	.word	0x00000000
        /*06c8*/ 	.short	0x0101
        /*06ca*/ 	.byte	0x3f
	.zero		1


	//   ....[31]....
        /*06cc*/ 	.word	0x00004370
        /*06d0*/ 	.word	0x00000007
        /*06d4*/ 	.word	0x00028c50
        /*06d8*/ 	.short	0x010a
        /*06da*/ 	.byte	0x3f
	.zero		1


	//   ....[32]....
        /*06dc*/ 	.word	0x000043c0
        /*06e0*/ 	.word	0x00000007
        /*06e4*/ 	.word	0x00028c50
        /*06e8*/ 	.short	0x010a
        /*06ea*/ 	.byte	0x3f
	.zero		1


	//   ....[33]....
        /*06ec*/ 	.word	0x00004600
        /*06f0*/ 	.word	0x00000007
        /*06f4*/ 	.word	0x00000000
        /*06f8*/ 	.short	0x0101
        /*06fa*/ 	.byte	0x3f
	.zero		1


	//   ....[34]....
        /*06fc*/ 	.word	0x00004730
        /*0700*/ 	.word	0x000000ff
        /*0704*/ 	.word	0x00028c30
        /*0708*/ 	.short	0x010a
        /*070a*/ 	.byte	0x16
	.zero		1


	//   ....[35]....
        /*070c*/ 	.word	0x00004770
        /*0710*/ 	.word	0x000000ff
        /*0714*/ 	.word	0x00028c30
        /*0718*/ 	.short	0x010a
        /*071a*/ 	.byte	0x16
	.zero		1


	//   ....[36]....
        /*071c*/ 	.word	0x000051e0
        /*0720*/ 	.word	0x0000009a
        /*0724*/ 	.word	0x00000000
        /*0728*/ 	.short	0x0101
        /*072a*/ 	.byte	0x3f
	.zero		1


	//   ....[37]....
        /*072c*/ 	.word	0x00005c50
        /*0730*/ 	.word	0x000000ff
        /*0734*/ 	.word	0x00028c50
        /*0738*/ 	.short	0x010a
        /*073a*/ 	.byte	0x16
	.zero		1


	//   ....[38]....
        /*073c*/ 	.word	0x00005c90
        /*0740*/ 	.word	0x000000ff
        /*0744*/ 	.word	0x00028c50
        /*0748*/ 	.short	0x010a
        /*074a*/ 	.byte	0x16
	.zero		1


	//   ....[39]....
        /*074c*/ 	.word	0x00005f00
        /*0750*/ 	.word	0x000000ab
        /*0754*/ 	.word	0x00000000
        /*0758*/ 	.short	0x0101
        /*075a*/ 	.byte	0x3f
	.zero		1


	//   ....[40]....
        /*075c*/ 	.word	0x00008390
        /*0760*/ 	.word	0x000000ff
        /*0764*/ 	.word	0x00000000
        /*0768*/ 	.short	0x0101
        /*076a*/ 	.byte	0x04
	.zero		1


	//   ....[41]....
        /*076c*/ 	.word	0x0000ab10
        /*0770*/ 	.word	0x00000008
        /*0774*/ 	.word	0x00028c40
        /*0778*/ 	.short	0x010a
        /*077a*/ 	.byte	0x3f
	.zero		1


	//   ....[42]....
        /*077c*/ 	.word	0x0000af10
        /*0780*/ 	.word	0x0000000a
        /*0784*/ 	.word	0x00028c20
        /*0788*/ 	.short	0x010a
        /*078a*/ 	.byte	0x3f
	.zero		1


	//   ....[43]....
        /*078c*/ 	.word	0x0000afd0
        /*0790*/ 	.word	0x00000008
        /*0794*/ 	.word	0x00028c60
        /*0798*/ 	.short	0x010a
        /*079a*/ 	.byte	0x3f
	.zero		1


	//   ....[44]....
        /*079c*/ 	.word	0x0000b780
        /*07a0*/ 	.word	0x00000003
        /*07a4*/ 	.word	0x00028c40
        /*07a8*/ 	.short	0x010a
        /*07aa*/ 	.byte	0x3f
	.zero		1


	//   ....[45]....
        /*07ac*/ 	.word	0x0000b990
        /*07b0*/ 	.word	0x00000003
        /*07b4*/ 	.word	0x00028c60
        /*07b8*/ 	.short	0x010a
        /*07ba*/ 	.byte	0x3f
	.zero		1


	//   ....[46]....
        /*07bc*/ 	.word	0x0000c050
        /*07c0*/ 	.word	0x00000002
        /*07c4*/ 	.word	0x00028c40
        /*07c8*/ 	.short	0x010a
        /*07ca*/ 	.byte	0x3f
	.zero		1


	//   ....[47]....
        /*07cc*/ 	.word	0x0000c250
        /*07d0*/ 	.word	0x00000002
        /*07d4*/ 	.word	0x00028c60
        /*07d8*/ 	.short	0x010a
        /*07da*/ 	.byte	0x3f
	.zero		1


	//   ....[48]....
        /*07dc*/ 	.word	0x0000c890
        /*07e0*/ 	.word	0x00000002
        /*07e4*/ 	.word	0x00028c40
        /*07e8*/ 	.short	0x010a
        /*07ea*/ 	.byte	0x3f
	.zero		1


	//   ....[49]....
        /*07ec*/ 	.word	0x0000caa0
        /*07f0*/ 	.word	0x00000002
        /*07f4*/ 	.word	0x00028c60
        /*07f8*/ 	.short	0x010a
        /*07fa*/ 	.byte	0x3f
	.zero		1


	//   ....[50]....
        /*07fc*/ 	.word	0x0000db30
        /*0800*/ 	.word	0x00000000
        /*0804*/ 	.word	0x00028c20
        /*0808*/ 	.short	0x010a
        /*080a*/ 	.byte	0x3f
	.zero		1


	//   ....[51]....
        /*080c*/ 	.word	0x0000dcf0
        /*0810*/ 	.word	0x00000006
        /*0814*/ 	.word	0x00000000
        /*0818*/ 	.short	0x010a
        /*081a*/ 	.byte	0x3f
	.zero		1


	//   ....[52]....
        /*081c*/ 	.word	0x0000dd60
        /*0820*/ 	.word	0x00000007
        /*0824*/ 	.word	0x00000000
        /*0828*/ 	.short	0x010a
        /*082a*/ 	.byte	0x3f
	.zero		1


	//   ....[53]....
        /*082c*/ 	.word	0x0000ddd0
        /*0830*/ 	.word	0x00000004
        /*0834*/ 	.word	0x00000000
        /*0838*/ 	.short	0x010a
        /*083a*/ 	.byte	0x3f
	.zero		1


	//   ....[54]....
        /*083c*/ 	.word	0x0000de00
        /*0840*/ 	.word	0x00000003
        /*0844*/ 	.word	0x00000000
        /*0848*/ 	.short	0x010a
        /*084a*/ 	.byte	0x3f
	.zero		1


	//   ....[55]....
        /*084c*/ 	.word	0x0000de70
        /*0850*/ 	.word	0x00000003
        /*0854*/ 	.word	0x00028c50
        /*0858*/ 	.short	0x010a
        /*085a*/ 	.byte	0x3f
	.zero		1


	//   ....[56]....
        /*085c*/ 	.word	0x0000ded0
        /*0860*/ 	.word	0x00000003
        /*0864*/ 	.word	0x00028c50
        /*0868*/ 	.short	0x010a
        /*086a*/ 	.byte	0x3f
	.zero		1


	//   ....[57]....
        /*086c*/ 	.word	0x0000df30
        /*0870*/ 	.word	0x00000003
        /*0874*/ 	.word	0x00028c00
        /*0878*/ 	.short	0x010a
        /*087a*/ 	.byte	0x3f
	.zero		1


	//   ....[58]....
        /*087c*/ 	.word	0x0000df80
        /*0880*/ 	.word	0x00000007
        /*0884*/ 	.word	0x00028c30
        /*0888*/ 	.short	0x010a
        /*088a*/ 	.byte	0x3f
	.zero		1


	//   ....[59]....
        /*088c*/ 	.word	0x0000dfd0
        /*0890*/ 	.word	0x00000007
        /*0894*/ 	.word	0x00028c50
        /*0898*/ 	.short	0x010a
        /*089a*/ 	.byte	0x3f
	.zero		1


	//   ....[60]....
        /*089c*/ 	.word	0x0000e030
        /*08a0*/ 	.word	0x00000003
        /*08a4*/ 	.word	0x00028c30
        /*08a8*/ 	.short	0x010a
        /*08aa*/ 	.byte	0x3f
	.zero		1


	//   ....[61]....
        /*08ac*/ 	.word	0x0000e080
        /*08b0*/ 	.word	0x000000ab
        /*08b4*/ 	.word	0x00028c50
        /*08b8*/ 	.short	0x010a
        /*08ba*/ 	.byte	0x3f
	.zero		1


	//   ....[62]....
        /*08bc*/ 	.word	0x0000e220
        /*08c0*/ 	.word	0x00000008
        /*08c4*/ 	.word	0x00028c40
        /*08c8*/ 	.short	0x010a
        /*08ca*/ 	.byte	0x3f
	.zero		1


	//   ....[63]....
        /*08cc*/ 	.word	0x0000e2a0
        /*08d0*/ 	.word	0x00000008
        /*08d4*/ 	.word	0x00028c20
        /*08d8*/ 	.short	0x010a
        /*08da*/ 	.byte	0x3f
	.zero		1


	//   ....[64]....
        /*08dc*/ 	.word	0x0000e2f0
        /*08e0*/ 	.word	0x00000008
        /*08e4*/ 	.word	0x00028c60
        /*08e8*/ 	.short	0x010a
        /*08ea*/ 	.byte	0x3f
	.zero		1


	//   ....[65]....
        /*08ec*/ 	.word	0x0000e340
        /*08f0*/ 	.word	0x00000003
        /*08f4*/ 	.word	0x00028c40
        /*08f8*/ 	.short	0x010a
        /*08fa*/ 	.byte	0x3f
	.zero		1


	//   ....[66]....
        /*08fc*/ 	.word	0x0000e390
        /*0900*/ 	.word	0x00000003
        /*0904*/ 	.word	0x00028c60
        /*0908*/ 	.short	0x010a
        /*090a*/ 	.byte	0x3f
	.zero		1


	//   ....[67]....
        /*090c*/ 	.word	0x0000e3e0
        /*0910*/ 	.word	0x00000002
        /*0914*/ 	.word	0x00028c40
        /*0918*/ 	.short	0x010a
        /*091a*/ 	.byte	0x3f
	.zero		1


	//   ....[68]....
        /*091c*/ 	.word	0x0000e430
        /*0920*/ 	.word	0x00000002
        /*0924*/ 	.word	0x00028c60
        /*0928*/ 	.short	0x010a
        /*092a*/ 	.byte	0x3f
	.zero		1


	//   ....[69]....
        /*092c*/ 	.word	0x0000e480
        /*0930*/ 	.word	0x00000002
        /*0934*/ 	.word	0x00028c40
        /*0938*/ 	.short	0x010a
        /*093a*/ 	.byte	0x3f
	.zero		1


	//   ....[70]....
        /*093c*/ 	.word	0x0000e4d0
        /*0940*/ 	.word	0x00000002
        /*0944*/ 	.word	0x00028c60
        /*0948*/ 	.short	0x010a
        /*094a*/ 	.byte	0x3f
	.zero		1


	//   ....[71]....
        /*094c*/ 	.word	0x0000ee80
        /*0950*/ 	.word	0x00000000
        /*0954*/ 	.word	0x00028c20
        /*0958*/ 	.short	0x010a
        /*095a*/ 	.byte	0x3f
	.zero		1


	//   ....[72]....
        /*095c*/ 	.word	0x0000f020
        /*0960*/ 	.word	0x00000006
        /*0964*/ 	.word	0x00000000
        /*0968*/ 	.short	0x010a
        /*096a*/ 	.byte	0x3f
	.zero		1


	//   ....[73]....
        /*096c*/ 	.word	0x0000f070
        /*0970*/ 	.word	0x00000007
        /*0974*/ 	.word	0x00000000
        /*0978*/ 	.short	0x010a
        /*097a*/ 	.byte	0x3f
	.zero		1


	//   ....[74]....
        /*097c*/ 	.word	0x0000f0c0
        /*0980*/ 	.word	0x00000004
        /*0984*/ 	.word	0x00000000
        /*0988*/ 	.short	0x010a
        /*098a*/ 	.byte	0x3f
	.zero		1


	//----- nvinfo : EIATTR_NUM_MBARRIERS
	.align		4
.L_683:
        /*098c*/ 	.byte	0x03, 0x38
        /*098e*/ 	.short	0x0016


	//----- nvinfo : EIATTR_EXIT_INSTR_OFFSETS
	.align		4
        /*0990*/ 	.byte	0x04, 0x1c
        /*0992*/ 	.short	(.L_685 - .L_684)


	//   ....[0]....
.L_684:
        /*0994*/ 	.word	0x00000a80


	//   ....[1]....
        /*0998*/ 	.word	0x00009280


	//   ....[2]....
        /*099c*/ 	.word	0x000092e0


	//   ....[3]....
        /*09a0*/ 	.word	0x0000de50


	//----- nvinfo : EIATTR_MAX_THREADS
	.align		4
.L_685:
        /*09a4*/ 	.byte	0x04, 0x05
        /*09a6*/ 	.short	(.L_687 - .L_686)
.L_686:
        /*09a8*/ 	.word	0x00000180
        /*09ac*/ 	.word	0x00000001
        /*09b0*/ 	.word	0x00000001


	//----- nvinfo : EIATTR_CRS_STACK_SIZE
	.align		4
.L_687:
        /*09b4*/ 	.byte	0x04, 0x1e
        /*09b6*/ 	.short	(.L_689 - .L_688)
.L_688:
        /*09b8*/ 	.word	0x00000000


	//----- nvinfo : EIATTR_CBANK_PARAM_SIZE
	.align		4
.L_689:
        /*09bc*/ 	.byte	0x03, 0x19
        /*09be*/ 	.short	0x0a70


	//----- nvinfo : EIATTR_PARAM_CBANK
	.align		4
        /*09c0*/ 	.byte	0x04, 0x0a
        /*09c2*/ 	.short	(.L_691 - .L_690)
	.align		4
.L_690:
        /*09c4*/ 	.word	index@(.nv.constant0._ZN7cutlass13device_kernelIN5flash11enable_sm90INS1_16FlashAttnFwdSm90INS1_25CollectiveMainloopFwdSm90ILi2EN4cute5tupleIJNS5_1CILi1EEES8_S8_EEENS6_IJNS7_ILi64EEESA_SA_EEELi512ENS_6half_tEfNS_4arch4Sm90ELb0ELb0ELb0ELb1ELb0ELb0ELb0ELb0ELb0ELb0ELb0ELb0EEENS1_21CollectiveEpilogueFwdINS6_IJSA_NS7_ILi512EEESA_EEES9_SC_SE_Li256ELb1ELb0ELb0ELb0EEENS1_36VarlenDynamicPersistentTileSchedulerILi64ELi64ELi256ELi32ELb0ELb0ELb1ELb0ELb1ELb1EEEEEEEEEvNT_6ParamsE)
        /*09c8*/ 	.short	0x0210
        /*09ca*/ 	.short	0x0a70


	//----- nvinfo : EIATTR_SW_WAR
	.align		4
.L_691:
        /*09cc*/ 	.byte	0x04, 0x36
        /*09ce*/ 	.short	(.L_693 - .L_692)
.L_692:
        /*09d0*/ 	.word	0x00000008
.L_693:


//--------------------- .nv.info._ZN7cutlass13device_kernelIN5flash11enable_sm90INS1_16FlashAttnFwdSm90INS1_25CollectiveMainloopFwdSm90ILi2EN4cute5tupleIJNS5_1CILi1EEES8_S8_EEENS6_IJNS7_ILi64EEESA_SA_EEELi512ENS_6half_tEfNS_4arch4Sm90ELb0ELb0ELb0ELb1ELb0ELb1ELb0ELb0ELb0ELb0ELb0ELb0EEENS1_21CollectiveEpilogueFwdINS6_IJSA_NS7_ILi512EEESA_EEES9_SC_SE_Li256ELb1ELb0ELb0ELb0EEENS1_36VarlenDynamicPersistentTileSchedulerILi64ELi64ELi256ELi32ELb0ELb0ELb1ELb0ELb1ELb1EEEEEEEEEvNT_6ParamsE --------------------------
	.section	.nv.info._ZN7cutlass13device_kernelIN5flash11enable_sm90INS1_16FlashAttnFwdSm90INS1_25CollectiveMainloopFwdSm90ILi2EN4cute5tupleIJNS5_1CILi1EEES8_S8_EEENS6_IJNS7_ILi64EEESA_SA_EEELi512ENS_6half_tEfNS_4arch4Sm90ELb0ELb0ELb0ELb1ELb0ELb1ELb0ELb0ELb0ELb0ELb0ELb0EEENS1_21CollectiveEpilogueFwdINS6_IJSA_NS7_ILi512EEESA_EEES9_SC_SE_Li256ELb1ELb0ELb0ELb0EEENS1_36VarlenDynamicPersistentTileSchedulerILi64ELi64ELi256ELi32ELb0ELb0ELb1ELb0ELb1ELb1EEEEEEEEEvNT_6ParamsE,"",@"SHT_CUDA_INFO"
	.sectionflags	@""
	.align	4


	//----- nvinfo : EIATTR_CUDA_API_VERSION
	.align		4
        /*0000*/ 	.byte	0x04, 0x37
        /*0002*/ 	.short	(.L_695 - .L_694)
.L_694:
        /*0004*/ 	.word	0x00000082


	//----- nvinfo : EIATTR_KPARAM_INFO
	.align		4
.L_695:
        /*0008*/ 	.byte	0x04, 0x17
        /*000a*/ 	.short	(.L_697 - .L_696)
.L_696:
        /*000c*/ 	.word	0x00000000
        /*0010*/ 	.short	0x0000
        /*0012*/ 	.short	0x0070
        /*0014*/ 	.byte	0x00, 0xf0, 0x01, 0x28


	//----- nvinfo : EIATTR_SPARSE_MMA_MASK
	.align		4
.L_697:
        /*0018*/ 	.byte	0x03, 0x50
        /*001a*/ 	.short	0x0000


	//----- nvinfo : EIATTR_MAXREG_COUNT
	.align		4
        /*001c*/ 	.byte	0x03, 0x1b
        /*001e*/ 	.short	0x00a8


	//----- nvinfo : EIATTR_NUM_BARRIERS
	.align		4
        /*0020*/ 	.byte	0x02, 0x4c
        /*0022*/ 	.byte	0x10
	.zero		1


	//----- nvinfo : EIATTR_EXTERNS
	.align		4
        /*0024*/ 	.byte	0x04, 0x0f
        /*0026*/ 	.short	(.L_699 - .L_698)


	//   ....[0]....
	.align		4
.L_698:
        /*0028*/ 	.word	index@(__assertfail)


	//----- nvinfo : EIATTR_ANNOTATIONS
	.align		4
.L_699:
        /*002c*/ 	.byte	0x04, 0x55
        /*002e*/ 	.short	(.L_701 - .L_700)


	//   ....[0]....
.L_700:
        /* <DEDUP_REMOVED lines=44> */


	//----- nvinfo : EIATTR_MERCURY_ISA_VERSION
	.align		4
.L_701:
        /*02d8*/ 	.byte	0x03, 0x5f
        /*02da*/ 	.short	0x0101


	//----- nvinfo : EIATTR_UNUSED_LOAD_BYTE_OFFSET
	.align		4
        /*02dc*/ 	.byte	0x04, 0x44
        /*02de*/ 	.short	(.L_703 - .L_702)


	//   ....[0]....
.L_702:
        /*02e0*/ 	.word	0x00000ae0
        /*02e4*/ 	.word	0x0000fff0


	//   ....[1]....
        /*02e8*/ 	.word	0x0000bfa0
        /*02ec*/ 	.word	0x0000fff0


	//----- nvinfo : EIATTR_INT_WARP_WIDE_INSTR_OFFSETS
	.align		4
.L_703:
        /*02f0*/ 	.byte	0x04, 0x31
        /*02f2*/ 	.short	(.L_705 - .L_704)


	//   ....[0]....
.L_704:
        /*02f4*/ 	.word	0x000001c0


	//   ....[1]....
        /*02f8*/ 	.word	0x00000200


	//   ....[2]....
        /*02fc*/ 	.word	0x000002d0


	//   ....[3]....
        /*0300*/ 	.word	0x00010720


	//   ....[4]....
        /*0304*/ 	.word	0x000107b0


	//   ....[5]....
        /*0308*/ 	.word	0x00010c30


	//   ....[6]....
        /*030c*/ 	.word	0x00010c60


	//   ....[7]....
        /*0310*/ 	.word	0x00013580


	//   ....[8]....
        /*0314*/ 	.word	0x00013610


	//----- nvinfo : EIATTR_COOP_GROUP_MASK_REGIDS
	.align		4
.L_705:
        /*0318*/ 	.byte	0x04, 0x29
        /*031a*/ 	.short	(.L_707 - .L_706)


	//   ....[0]....
.L_706:
        /*031c*/ 	.word	0xffffffff


	//   ....[1]....
        /*0320*/ 	.word	0xffffffff


	//   ....[2]....
        /*0324*/ 	.word	0xffffffff


	//   ....[3]....
        /*0328*/ 	.word	0xffffffff


	//   ....[4]....
        /*032c*/ 	.word	0xffffffff


	//   ....[5]....
        /*0330*/ 	.word	0xffffffff


	//   ....[6]....
        /*0334*/ 	.word	0xffffffff


	//   ....[7]....
        /*0338*/ 	.word	0xffffffff


	//   ....[8]....
        /*033c*/ 	.word	0xffffffff


	//   ....[9]....
        /*0340*/ 	.word	0xffffffff


	//   ....[10]....
        /*0344*/ 	.word	0xffffffff


	//   ....[11]....
        /*0348*/ 	.word	0xffffffff


	//   ....[12]....
        /*034c*/ 	.word	0xffffffff


	//   ....[13]....
        /*0350*/ 	.word	0xffffffff


	//   ....[14]....
        /*0354*/ 	.word	0xffffffff


	//   ....[15]....
        /*0358*/ 	.word	0xffffffff


	//   ....[16]....
        /*035c*/ 	.word	0xffffffff


	//   ....[17]....
        /*0360*/ 	.word	0xffffffff


	//   ....[18]....
        /*0364*/ 	.word	0xffffffff


	//   ....[19]....
        /*0368*/ 	.word	0xffffffff


	//   ....[20]....
        /*036c*/ 	.word	0xffffffff


	//   ....[21]....
        /*0370*/ 	.word	0xffffffff


	//   ....[22]....
        /*0374*/ 	.word	0xffffffff


	//   ....[23]....
        /*0378*/ 	.word	0xffffffff


	//   ....[24]....
        /*037c*/ 	.word	0xffffffff


	//   ....[25]....
        /*0380*/ 	.word	0xffffffff


	//   ....[26]....
        /*0384*/ 	.word	0xffffffff


	//   ....[27]....
        /*0388*/ 	.word	0xffffffff


	//   ....[28]....
        /*038c*/ 	.word	0xffffffff


	//   ....[29]....
        /*0390*/ 	.word	0xffffffff


	//   ....[30]....
        /*0394*/ 	.word	0xffffffff


	//   ....[31]....
        /*0398*/ 	.word	0xffffffff


	//   ....[32]....
        /*039c*/ 	.word	0xffffffff


	//   ....[33]....
        /*03a0*/ 	.word	0xffffffff


	//   ....[34]....
        /*03a4*/ 	.word	0xffffffff


	//   ....[35]....
        /*03a8*/ 	.word	0xffffffff


	//   ....[36]....
        /*03ac*/ 	.word	0xffffffff


	//   ....[37]....
        /*03b0*/ 	.word	0xffffffff


	//   ....[38]....
        /*03b4*/ 	.word	0xffffffff


	//   ....[39]....
        /*03b8*/ 	.word	0xffffffff


	//   ....[40]....
        /*03bc*/ 	.word	0xffffffff


	//   ....[41]....
        /*03c0*/ 	.word	0xffffffff


	//   ....[42]....
        /*03c4*/ 	.word	0xffffffff


	//   ....[43]....
        /*03c8*/ 	.word	0xffffffff


	//   ....[44]....
        /*03cc*/ 	.word	0xffffffff


	//   ....[45]....
        /*03d0*/ 	.word	0xffffffff


	//   ....[46]....
        /*03d4*/ 	.word	0xffffffff


	//   ....[47]....
        /*03d8*/ 	.word	0xffffffff


	//   ....[48]....
        /*03dc*/ 	.word	0xffffffff


	//   ....[49]....
        /*03e0*/ 	.word	0xffffffff


	//   ....[50]....
        /*03e4*/ 	.word	0xffffffff


	//   ....[51]....
        /*03e8*/ 	.word	0xffffffff


	//   ....[52]....
        /*03ec*/ 	.word	0xffffffff


	//   ....[53]....
        /*03f0*/ 	.word	0xffffffff


	//   ....[54]....
        /*03f4*/ 	.word	0xffffffff


	//   ....[55]....
        /*03f8*/ 	.word	0xffffffff


	//   ....[56]....
        /*03fc*/ 	.word	0xffffffff


	//   ....[57]....
        /*0400*/ 	.word	0xffffffff


	//   ....[58]....
        /*0404*/ 	.word	0x0500000f


	//   ....[59]....
        /*0408*/ 	.word	0x0500000f


	//   ....[60]....
        /*040c*/ 	.word	0x0500000f


	//   ....[61]....
        /*0410*/ 	.word	0x0500000f


	//   ....[62]....
        /*0414*/ 	.word	0x0500000f


	//   ....[63]....
        /*0418*/ 	.word	0x0500000f


	//   ....[64]....
        /*041c*/ 	.word	0x0500000f


	//   ....[65]....
        /*0420*/ 	.word	0x0500000f


	//   ....[66]....
        /*0424*/ 	.word	0x0500000f


	//   ....[67]....
        /*0428*/ 	.word	0x0500000f


	//   ....[68]....
        /*042c*/ 	.word	0x0500000f


	//   ....[69]....
        /*0430*/ 	.word	0x0500000f


	//   ....[70]....
        /*0434*/ 	.word	0x0500000f


	//   ....[71]....
        /*0438*/ 	.word	0x0500000f


	//   ....[72]....
        /*043c*/ 	.word	0x0500000f


	//   ....[73]....
        /*0440*/ 	.word	0x0500000f


	//   ....[74]....
        /*0444*/ 	.word	0x0500000f


	//   ....[75]....
        /*0448*/ 	.word	0x0500000f


	//   ....[76]....
        /*044c*/ 	.word	0x0500000f


	//   ....[77]....
        /*0450*/ 	.word	0x0500000f


	//   ....[78]....
        /*0454*/ 	.word	0x0500000f


	//   ....[79]....
        /*0458*/ 	.word	0x0500000f


	//   ....[80]....
        /*045c*/ 	.word	0x0500000f


	//   ....[81]....
        /*0460*/ 	.word	0x0500000f


	//   ....[82]....
        /*0464*/ 	.word	0x0500000f


	//   ....[83]....
        /*0468*/ 	.word	0x0500000f


	//   ....[84]....
        /*046c*/ 	.word	0x0500000f


	//   ....[85]....
        /*0470*/ 	.word	0x0500000f


	//----- nvinfo : EIATTR_COOP_GROUP_INSTR_OFFSETS
	.align		4
.L_707:
        /*0474*/ 	.byte	0x04, 0x28
        /*0476*/ 	.short	(.L_709 - .L_708)


	//   ....[0]....
.L_708:
        /*0478*/ 	.word	0x00000060


	//   ....[1]....
        /*047c*/ 	.word	0x000001d0


	//   ....[2]....
        /*0480*/ 	.word	0x00000210


	//   ....[3]....
        /*0484*/ 	.word	0x00000400


	//   ....[4]....
        /*0488*/ 	.word	0x00000560


	//   ....[5]....
        /*048c*/ 	.word	0x00000680


	//   ....[6]....
        /*0490*/ 	.word	0x000007e0


	//   ....[7]....
        /*0494*/ 	.word	0x000045c0


	//   ....[8]....
        /*0498*/ 	.word	0x000060a0


	//   ....[9]....
        /*049c*/ 	.word	0x00008d40


	//   ....[10]....
        /*04a0*/ 	.word	0x00008e20


	//   ....[11]....
        /*04a4*/ 	.word	0x00008fb0


	//   ....[12]....
        /*04a8*/ 	.word	0x00009050


	//   ....[13]....
        /*04ac*/ 	.word	0x00009a00


	//   ....[14]....
        /*04b0*/ 	.word	0x00009f80


	//   ....[15]....
        /*04b4*/ 	.word	0x00009fb0


	//   ....[16]....
        /*04b8*/ 	.word	0x0000a210


	//   ....[17]....
        /*04bc*/ 	.word	0x0000a330


	//   ....[18]....
        /*04c0*/ 	.word	0x0000b460


	//   ....[19]....
        /*04c4*/ 	.word	0x0000b4b0


	//   ....[20]....
        /*04c8*/ 	.word	0x0000b4f0


	//   ....[21]....
        /*04cc*/ 	.word	0x0000b550


	//   ....[22]....
        /*04d0*/ 	.word	0x0000b560


	//   ....[23]....
        /*04d4*/ 	.word	0x0000cf40


	//   ....[24]....
        /*04d8*/ 	.word	0x0000e6d0


	//   ....[25]....
        /*04dc*/ 	.word	0x0000e860


	//   ....[26]....
        /*04e0*/ 	.word	0x0000e890


	//   ....[27]....
        /*04e4*/ 	.word	0x0000e8d0


	//   ....[28]....
        /*04e8*/ 	.word	0x0000e930


	//   ....[29]....
        /*04ec*/ 	.word	0x0000e990


	//   ....[30]....
        /*04f0*/ 	.word	0x0000e9d0


	//   ....[31]....
        /*04f4*/ 	.word	0x0000eb80


	//   ....[32]....
        /*04f8*/ 	.word	0x0000ebe0


	//   ....[33]....
        /*04fc*/ 	.word	0x0000ec20


	//   ....[34]....
        /*0500*/ 	.word	0x0000ec60


	//   ....[35]....
        /*0504*/ 	.word	0x0000ec90


	//   ....[36]....
        /*0508*/ 	.word	0x0000ecc0


	//   ....[37]....
        /*050c*/ 	.word	0x0000ed50


	//   ....[38]....
        /*0510*/ 	.word	0x0000ed80


	//   ....[39]....
        /*0514*/ 	.word	0x0000ee10


	//   ....[40]....
        /*0518*/ 	.word	0x000136a0


	//   ....[41]....
        /*051c*/ 	.word	0x000136b0


	//   ....[42]....
        /*0520*/ 	.word	0x000137c0


	//   ....[43]....
        /*0524*/ 	.word	0x00013820


	//   ....[44]....
        /*0528*/ 	.word	0x00013860


	//   ....[45]....
        /*052c*/ 	.word	0x000138a0


	//   ....[46]....
        /*0530*/ 	.word	0x000138d0


	//   ....[47]....
        /*0534*/ 	.word	0x00013900


	//   ....[48]....
        /*0538*/ 	.word	0x00013a90


	//   ....[49]....
        /*053c*/ 	.word	0x00013af0


	//   ....[50]....
        /*0540*/ 	.word	0x00013b30


	//   ....[51]....
        /*0544*/ 	.word	0x00013b70


	//   ....[52]....
        /*0548*/ 	.word	0x00013ba0


	//   ....[53]....
        /*054c*/ 	.word	0x00013bd0


	//   ....[54]....
        /*0550*/ 	.word	0x00013c90


	//   ....[55]....
        /*0554*/ 	.word	0x00013cb0


	//   ....[56]....
        /*0558*/ 	.word	0x00013d20


	//   ....[57]....
        /*055c*/ 	.word	0x00014170


	//   ....[58]....
        /*0560*/ 	.word	0x00014650


	//   ....[59]....
        /*0564*/ 	.word	0x000146f0


	//   ....[60]....
        /*0568*/ 	.word	0x00014790


	//   ....[61]....
        /*056c*/ 	.word	0x00014830


	//   ....[62]....
        /*0570*/ 	.word	0x00014920


	//   ....[63]....
        /*0574*/ 	.word	0x000149c0


	//   ....[64]....
        /*0578*/ 	.word	0x00014a60


	//   ....[65]....
        /*057c*/ 	.word	0x00014b00


	//   ....[66]....
        /*0580*/ 	.word	0x00014d60


	//   ....[67]....
        /*0584*/ 	.word	0x00015040


	//   ....[68]....
        /*0588*/ 	.word	0x00015460


	//   ....[69]....
        /*058c*/ 	.word	0x000154f0


	//   ....[70]....
        /*0590*/ 	.word	0x00015590


	//   ....[71]....
        /*0594*/ 	.word	0x00015640


	//   ....[72]....
        /*0598*/ 	.word	0x000156c0


	//   ....[73]....
        /*059c*/ 	.word	0x00015740


	//   ....[74]....
        /*05a0*/ 	.word	0x000157c0


	//   ....[75]....
        /*05a4*/ 	.word	0x00015840


	//   ....[76]....
        /*05a8*/ 	.word	0x000158d0


	//   ....[77]....
        /*05ac*/ 	.word	0x00015980


	//   ....[78]....
        /*05b0*/ 	.word	0x00015a00


	//   ....[79]....
        /*05b4*/ 	.word	0x00015a80


	//   ....[80]....
        /*05b8*/ 	.word	0x00015b00


	//   ....[81]....
        /*05bc*/ 	.word	0x00015b80


	//   ....[82]....
        /*05c0*/ 	.word	0x00015bf0


	//   ....[83]....
        /*05c4*/ 	.word	0x00015c90


	//   ....[84]....
        /*05c8*/ 	.word	0x00015d20


	//   ....[85]....
        /*05cc*/ 	.word	0x00015e40


	//----- nvinfo : EIATTR_REG_RECONFIG
	.align		4
.L_709:
        /*05d0*/ 	.byte	0x01, 0x54
	.zero		2


	//----- nvinfo : EIATTR_SYSCALL_OFFSETS
	.align		4
        /*05d4*/ 	.byte	0x04, 0x46
        /*05d6*/ 	.short	(.L_711 - .L_710)


	//   ....[0]....
.L_710:
        /*05d8*/ 	.word	0x00001850


	//   ....[1]....
        /*05dc*/ 	.word	0x000019a0


	//   ....[2]....
        /*05e0*/ 	.word	0x00006250


	//   ....[3]....
        /*05e4*/ 	.word	0x00006700


	//   ....[4]....
        /*05e8*/ 	.word	0x00010940


	//   ....[5]....
        /*05ec*/ 	.word	0x00010a80


	//   ....[6]....
        /*05f0*/ 	.word	0x00010b80


	//----- nvinfo : EIATTR_MBARRIER_INSTR_OFFSETS
	.align		4
.L_711:
        /*05f4*/ 	.byte	0x04, 0x39
        /*05f6*/ 	.short	(.L_713 - .L_712)


	//   ....[0]....
.L_712:
        /*05f8*/ 	.word	0x000002f0
        /*05fc*/ 	.word	0x000000ff
        /*0600*/ 	.word	0x00028c00
        /*0604*/ 	.short	0x0100
        /*0606*/ 	.byte	0x08
	.zero		1


	//   ....[1]....
        /*0608*/ 	.word	0x00000300
        /*060c*/ 	.word	0x000000ff
        /*0610*/ 	.word	0x00028c20
        /*0614*/ 	.short	0x0100
        /*0616*/ 	.byte	0x08
	.zero		1


	//   ....[2]....
        /*0618*/ 	.word	0x000003b0
        /*061c*/ 	.word	0x000000ff
        /*0620*/ 	.word	0x00028c30
        /*0624*/ 	.short	0x0100
        /*0626*/ 	.byte	0x06
	.zero		1


	//   ....[3]....
        /*0628*/ 	.word	0x000003c0
        /*062c*/ 	.word	0x000000ff
        /*0630*/ 	.word	0x00028c40
        /*0634*/ 	.short	0x0100
        /*0636*/ 	.byte	0x06
	.zero		1


	//   ....[4]....
        /*0638*/ 	.word	0x000003d0
        /*063c*/ 	.word	0x000000ff
        /*0640*/ 	.word	0x00028c38
        /*0644*/ 	.short	0x0100
        /*0646*/ 	.byte	0x06
	.zero		1


	//   ....[5]....
        /*0648*/ 	.word	0x000003e0
        /*064c*/ 	.word	0x000000ff
        /*0650*/ 	.word	0x00028c48
        /*0654*/ 	.short	0x0100
        /*0656*/ 	.byte	0x06
	.zero		1


	//   ....[6]....
        /*0658*/ 	.word	0x00000510
        /*065c*/ 	.word	0x000000ff
        /*0660*/ 	.word	0x00028c50
        /*0664*/ 	.short	0x0100
        /*0666*/ 	.byte	0x08
	.zero		1


	//   ....[7]....
        /*0668*/ 	.word	0x00000520
        /*066c*/ 	.word	0x000000ff
        /*0670*/ 	.word	0x00028c60
        /*0674*/ 	.short	0x0100
        /*0676*/ 	.byte	0x08
	.zero		1


	//   ....[8]....
        /*0678*/ 	.word	0x00000530
        /*067c*/ 	.word	0x000000ff
        /*0680*/ 	.word	0x00028c58
        /*0684*/ 	.short	0x0100
        /*0686*/ 	.byte	0x08
	.zero		1


	//   ....[9]....
        /*0688*/ 	.word	0x00000540
        /*068c*/ 	.word	0x000000ff
        /*0690*/ 	.word	0x00028c68
        /*0694*/ 	.short	0x0100
        /*0696*/ 	.byte	0x08
	.zero		1


	//   ....[10]....
        /*0698*/ 	.word	0x00000630
        /*069c*/ 	.word	0x000000ff
        /*06a0*/ 	.word	0x00028c70
        /*06a4*/ 	.short	0x0100
        /*06a6*/ 	.byte	0x06
	.zero		1


	//   ....[11]....
        /*06a8*/ 	.word	0x00000640
        /*06ac*/ 	.word	0x000000ff
        /*06b0*/ 	.word	0x00028c80
        /*06b4*/ 	.short	0x0100
        /*06b6*/ 	.byte	0x06
	.zero		1


	//   ....[12]....
        /*06b8*/ 	.word	0x00000650
        /*06bc*/ 	.word	0x000000ff
        /*06c0*/ 	.word	0x00028c78
        /*06c4*/ 	.short	0x0100
        /*06c6*/ 	.byte	0x06
	.zero		1


	//   ....[13]....
        /*06c8*/ 	.word	0x00000660
        /*06cc*/ 	.word	0x000000ff
        /*06d0*/ 	.word	0x00028c88
        /*06d4*/ 	.short	0x0100
        /*06d6*/ 	.byte	0x06
	.zero		1


	//   ....[14]....
        /*06d8*/ 	.word	0x00000790
        /*06dc*/ 	.word	0x000000ff
        /*06e0*/ 	.word	0x00028c90
        /*06e4*/ 	.short	0x0100
        /*06e6*/ 	.byte	0x08
	.zero		1


	//   ....[15]....
        /*06e8*/ 	.word	0x000007a0
        /*06ec*/ 	.word	0x000000ff
        /*06f0*/ 	.word	0x00028ca0
        /*06f4*/ 	.short	0x0100
        /*06f6*/ 	.byte	0x08
	.zero		1


	//   ....[16]....
        /*06f8*/ 	.word	0x000007b0
        /*06fc*/ 	.word	0x000000ff
        /*0700*/ 	.word	0x00028c98
        /*0704*/ 	.short	0x0100
        /*0706*/ 	.byte	0x08
	.zero		1


	//   ....[17]....
        /*0708*/ 	.word	0x000007c0
        /*070c*/ 	.word	0x000000ff
        /*0710*/ 	.word	0x00028ca8
        /*0714*/ 	.short	0x0100
        /*0716*/ 	.byte	0x08
	.zero		1


	//   ....[18]....
        /*0718*/ 	.word	0x000008f0
        /*071c*/ 	.word	0x000000ff
        /*0720*/ 	.word	0x00028cb0
        /*0724*/ 	.short	0x0100
        /*0726*/ 	.byte	0x08
	.zero		1


	//   ....[19]....
        /*0728*/ 	.word	0x00000900
        /*072c*/ 	.word	0x000000ff
        /*0730*/ 	.word	0x00028cc0
        /*0734*/ 	.short	0x0100
        /*0736*/ 	.byte	0x08
	.zero		1


	//   ....[20]....
        /*0738*/ 	.word	0x00000910
        /*073c*/ 	.word	0x000000ff
        /*0740*/ 	.word	0x00028cb8
        /*0744*/ 	.short	0x0100
        /*0746*/ 	.byte	0x08
	.zero		1


	//   ....[21]....
        /*0748*/ 	.word	0x00000920
        /*074c*/ 	.word	0x000000ff
        /*0750*/ 	.word	0x00028cc8
        /*0754*/ 	.short	0x0100
        /*0756*/ 	.byte	0x08
	.zero		1


	//   ....[22]....
        /*0758*/ 	.word	0x000025d0
        /*075c*/ 	.word	0x00000048
        /*0760*/ 	.word	0x00028c90
        /*0764*/ 	.short	0x010a
        /*0766*/ 	.byte	0x3f
	.zero		1


	//   ....[23]....
        /*0768*/ 	.word	0x00002f80
        /*076c*/ 	.word	0x00000048
        /*0770*/ 	.word	0x00028c90
        /*0774*/ 	.short	0x010a
        /*0776*/ 	.byte	0x3f
	.zero		1


	//   ....[24]....
        /*0778*/ 	.word	0x000037f0
        /*077c*/ 	.word	0x00000048
        /*0780*/ 	.word	0x00028c90
        /*0784*/ 	.short	0x010a
        /*0786*/ 	.byte	0x3f
	.zero		1


	//   ....[25]....
        /*0788*/ 	.word	0x000039f0
        /*078c*/ 	.word	0x00000004
        /*0790*/ 	.word	0x00000000
        /*0794*/ 	.short	0x0101
        /*0796*/ 	.byte	0x3f
	.zero		1


	//   ....[26]....
        /*0798*/ 	.word	0x00003a30
        /*079c*/ 	.word	0x00000048
        /*07a0*/ 	.word	0x00028cb0
        /*07a4*/ 	.short	0x010a
        /*07a6*/ 	.byte	0x3f
	.zero		1


	//   ....[27]....
        /*07a8*/ 	.word	0x00004080
        /*07ac*/ 	.word	0x00000048
        /*07b0*/ 	.word	0x00000000
        /*07b4*/ 	.short	0x0101
        /*07b6*/ 	.byte	0x3f
	.zero		1


	//   ....[28]....
        /*07b8*/ 	.word	0x000046d0
        /*07bc*/ 	.word	0x00000008
        /*07c0*/ 	.word	0x00028c50
        /*07c4*/ 	.short	0x010a
        /*07c6*/ 	.byte	0x3f
	.zero		1


	//   ....[29]....
        /*07c8*/ 	.word	0x00004a70
        /*07cc*/ 	.word	0x00000000
        /*07d0*/ 	.word	0x00000000
        /*07d4*/ 	.short	0x0101
        /*07d6*/ 	.byte	0x3f
	.zero		1


	//   ....[30]....
        /*07d8*/ 	.word	0x000053c0
        /*07dc*/ 	.word	0x00000000
        /*07e0*/ 	.word	0x00028c50
        /*07e4*/ 	.short	0x010a
        /*07e6*/ 	.byte	0x3f
	.zero		1


	//   ....[31]....
        /*07e8*/ 	.word	0x00005410
        /*07ec*/ 	.word	0x00000000
        /*07f0*/ 	.word	0x00028c50
        /*07f4*/ 	.short	0x010a
        /*07f6*/ 	.byte	0x3f
	.zero		1


	//   ....[32]....
        /*07f8*/ 	.word	0x00005760
        /*07fc*/ 	.word	0x00000000
        /*0800*/ 	.word	0x00000000
        /*0804*/ 	.short	0x0101
        /*0806*/ 	.byte	0x3f
	.zero		1


	//   ....[33]....
        /*0808*/ 	.word	0x000062e0
        /*080c*/ 	.word	0x00000002
        /*0810*/ 	.word	0x00028c00
        /*0814*/ 	.short	0x010a
        /*0816*/ 	.byte	0x3f
	.zero		1


	//   ....[34]....
        /*0818*/ 	.word	0x00006330
        /*081c*/ 	.word	0x00000002
        /*0820*/ 	.word	0x00028c00
        /*0824*/ 	.short	0x010a
        /*0826*/ 	.byte	0x3f
	.zero		1


	//   ....[35]....
        /*0828*/ 	.word	0x000069b0
        /*082c*/ 	.word	0x00000002
        /*0830*/ 	.word	0x00028c00
        /*0834*/ 	.short	0x010a
        /*0836*/ 	.byte	0x3f
	.zero		1


	//   ....[36]....
        /*0838*/ 	.word	0x00007820
        /*083c*/ 	.word	0x00000002
        /*0840*/ 	.word	0x00028c00
        /*0844*/ 	.short	0x010a
        /*0846*/ 	.byte	0x3f
	.zero		1


	//   ....[37]....
        /*0848*/ 	.word	0x00008590
        /*084c*/ 	.word	0x0000000f
        /*0850*/ 	.word	0x00028c30
        /*0854*/ 	.short	0x010a
        /*0856*/ 	.byte	0x3f
	.zero		1


	//   ....[38]....
        /*0858*/ 	.word	0x00008640
        /*085c*/ 	.word	0x0000000f
        /*0860*/ 	.word	0x00028c30
        /*0864*/ 	.short	0x010a
        /*0866*/ 	.byte	0x3f
	.zero		1


	//   ....[39]....
        /*0868*/ 	.word	0x000092c0
        /*086c*/ 	.word	0x0000000c
        /*0870*/ 	.word	0x00000000
        /*0874*/ 	.short	0x0101
        /*0876*/ 	.byte	0x3f
	.zero		1


	//   ....[40]....
        /*0878*/ 	.word	0x000096e0
        /*087c*/ 	.word	0x0000000f
        /*0880*/ 	.word	0x00028c50
        /*0884*/ 	.short	0x010a
        /*0886*/ 	.byte	0x3f
	.zero		1


	//   ....[41]....
        /*0888*/ 	.word	0x00009770
        /*088c*/ 	.word	0x0000000f
        /*0890*/ 	.word	0x00028c50
        /*0894*/ 	.short	0x010a
        /*0896*/ 	.byte	0x3f
	.zero		1


	//   ....[42]....
        /*0898*/ 	.word	0x00009a20
        /*089c*/ 	.word	0x0000000f
        /*08a0*/ 	.word	0x00000000
        /*08a4*/ 	.short	0x0101
        /*08a6*/ 	.byte	0x3f
	.zero		1


	//   ....[43]....
        /*08a8*/ 	.word	0x00009b30
        /*08ac*/ 	.word	0x0000000f
        /*08b0*/ 	.word	0x00028c30
        /*08b4*/ 	.short	0x010a
        /*08b6*/ 	.byte	0x3f
	.zero		1


	//   ....[44]....
        /*08b8*/ 	.word	0x00009be0
        /*08bc*/ 	.word	0x0000000f
        /*08c0*/ 	.word	0x00028c30
        /*08c4*/ 	.short	0x010a
        /*08c6*/ 	.byte	0x3f
	.zero		1


	//   ....[45]....
        /*08c8*/ 	.word	0x0000a6f0
        /*08cc*/ 	.word	0x0000009a
        /*08d0*/ 	.word	0x00000000
        /*08d4*/ 	.short	0x0101
        /*08d6*/ 	.byte	0x3f
	.zero		1


	//   ....[46]....
        /*08d8*/ 	.word	0x0000b150
        /*08dc*/ 	.word	0x0000000f
        /*08e0*/ 	.word	0x00028c50
        /*08e4*/ 	.short	0x010a
        /*08e6*/ 	.byte	0x3f
	.zero		1


	//   ....[47]....
        /*08e8*/ 	.word	0x0000b1a0
        /*08ec*/ 	.word	0x0000000f
        /*08f0*/ 	.word	0x00028c50
        /*08f4*/ 	.short	0x010a
        /*08f6*/ 	.byte	0x3f
	.zero		1


	//   ....[48]....
        /*08f8*/ 	.word	0x0000b480
        /*08fc*/ 	.word	0x0000000f
        /*0900*/ 	.word	0x00000000
        /*0904*/ 	.short	0x0101
        /*0906*/ 	.byte	0x3f
	.zero		1


	//   ....[49]....
        /*0908*/ 	.word	0x0000d7c0
        /*090c*/ 	.word	0x00000000
        /*0910*/ 	.word	0x00000000
        /*0914*/ 	.short	0x0101
        /*0916*/ 	.byte	0x3f
	.zero		1


	//   ....[50]....
        /*0918*/ 	.word	0x0000f830
        /*091c*/ 	.word	0x00000005
        /*0920*/ 	.word	0x00028c20
        /*0924*/ 	.short	0x010a
        /*0926*/ 	.byte	0x3f
	.zero		1


	//   ....[51]....
        /*0928*/ 	.word	0x0000f8c0
        /*092c*/ 	.word	0x00000006
        /*0930*/ 	.word	0x00028ca0
        /*0934*/ 	.short	0x010a
        /*0936*/ 	.byte	0x3f
	.zero		1


	//   ....[52]....
        /*0938*/ 	.word	0x0000faa0
        /*093c*/ 	.word	0x00000006
        /*0940*/ 	.word	0x00028cc0
        /*0944*/ 	.short	0x010a
        /*0946*/ 	.byte	0x3f
	.zero		1


	//   ....[53]....
        /*0948*/ 	.word	0x0000fff0
        /*094c*/ 	.word	0x00000007
        /*0950*/ 	.word	0x00028ca0
        /*0954*/ 	.short	0x010a
        /*0956*/ 	.byte	0x3f
	.zero		1


	//   ....[54]....
        /*0958*/ 	.word	0x000101b0
        /*095c*/ 	.word	0x00000007
        /*0960*/ 	.word	0x00028cc0
        /*0964*/ 	.short	0x010a
        /*0966*/ 	.byte	0x3f
	.zero		1


	//   ....[55]....
        /*0968*/ 	.word	0x000110e0
        /*096c*/ 	.word	0x00000005
        /*0970*/ 	.word	0x00028c40
        /*0974*/ 	.short	0x010a
        /*0976*/ 	.byte	0x3f
	.zero		1


	//   ....[56]....
        /*0978*/ 	.word	0x000114e0
        /*097c*/ 	.word	0x00000007
        /*0980*/ 	.word	0x00028c20
        /*0984*/ 	.short	0x010a
        /*0986*/ 	.byte	0x3f
	.zero		1


	//   ....[57]....
        /*0988*/ 	.word	0x000115a0
        /*098c*/ 	.word	0x00000002
        /*0990*/ 	.word	0x00028c60
        /*0994*/ 	.short	0x010a
        /*0996*/ 	.byte	0x3f
	.zero		1


	//   ....[58]....
        /*0998*/ 	.word	0x00011d50
        /*099c*/ 	.word	0x00000002
        /*09a0*/ 	.word	0x00028c40
        /*09a4*/ 	.short	0x010a
        /*09a6*/ 	.byte	0x3f
	.zero		1


	//   ....[59]....
        /*09a8*/ 	.word	0x00011f60
        /*09ac*/ 	.word	0x00000002
        /*09b0*/ 	.word	0x00028c60
        /*09b4*/ 	.short	0x010a
        /*09b6*/ 	.byte	0x3f
	.zero		1


	//   ....[60]....
        /*09b8*/ 	.word	0x00012620
        /*09bc*/ 	.word	0x00000002
        /*09c0*/ 	.word	0x00028c40
        /*09c4*/ 	.short	0x010a
        /*09c6*/ 	.byte	0x3f
	.zero		1


	//   ....[61]....
        /*09c8*/ 	.word	0x00012820
        /*09cc*/ 	.word	0x00000002
        /*09d0*/ 	.word	0x00028c60
        /*09d4*/ 	.short	0x010a
        /*09d6*/ 	.byte	0x3f
	.zero		1


	//   ....[62]....
        /*09d8*/ 	.word	0x00012e60
        /*09dc*/ 	.word	0x00000002
        /*09e0*/ 	.word	0x00028c40
        /*09e4*/ 	.short	0x010a
        /*09e6*/ 	.byte	0x3f
	.zero		1


	//   ....[63]....
        /*09e8*/ 	.word	0x00013070
        /*09ec*/ 	.word	0x00000002
        /*09f0*/ 	.word	0x00028c60
        /*09f4*/ 	.short	0x010a
        /*09f6*/ 	.byte	0x3f
	.zero		1


	//   ....[64]....
        /*09f8*/ 	.word	0x000140f0
        /*09fc*/ 	.word	0x00000000
        /*0a00*/ 	.word	0x00028c20
        /*0a04*/ 	.short	0x010a
        /*0a06*/ 	.byte	0x3f
	.zero		1


	//   ....[65]....
        /*0a08*/ 	.word	0x000142a0
        /*0a0c*/ 	.word	0x00000006
        /*0a10*/ 	.word	0x00000000
        /*0a14*/ 	.short	0x010a
        /*0a16*/ 	.byte	0x3f
	.zero		1


	//   ....[66]....
        /*0a18*/ 	.word	0x00014310
        /*0a1c*/ 	.word	0x00000007
        /*0a20*/ 	.word	0x00000000
        /*0a24*/ 	.short	0x010a
        /*0a26*/ 	.byte	0x3f
	.zero		1


	//   ....[67]....
        /*0a28*/ 	.word	0x00014380
        /*0a2c*/ 	.word	0x00000004
        /*0a30*/ 	.word	0x00000000
        /*0a34*/ 	.short	0x010a
        /*0a36*/ 	.byte	0x3f
	.zero		1


	//   ....[68]....
        /*0a38*/ 	.word	0x000143b0
        /*0a3c*/ 	.word	0x00000003
        /*0a40*/ 	.word	0x00000000
        /*0a44*/ 	.short	0x010a
        /*0a46*/ 	.byte	0x3f
	.zero		1


	//   ....[69]....
        /*0a48*/ 	.word	0x00014410
        /*0a4c*/ 	.word	0x00000048
        /*0a50*/ 	.word	0x00028c90
        /*0a54*/ 	.short	0x010a
        /*0a56*/ 	.byte	0x3f
	.zero		1


	//   ....[70]....
        /*0a58*/ 	.word	0x00014460
        /*0a5c*/ 	.word	0x00000048
        /*0a60*/ 	.word	0x00028c90
        /*0a64*/ 	.short	0x010a
        /*0a66*/ 	.byte	0x3f
	.zero		1


	//   ....[71]....
        /*0a68*/ 	.word	0x000144b0
        /*0a6c*/ 	.word	0x00000048
        /*0a70*/ 	.word	0x00028c90
        /*0a74*/ 	.short	0x010a
        /*0a76*/ 	.byte	0x3f
	.zero		1


	//   ....[72]....
        /*0a78*/ 	.word	0x00014500
        /*0a7c*/ 	.word	0x00000048
        /*0a80*/ 	.word	0x00028cb0
        /*0a84*/ 	.short	0x010a
        /*0a86*/ 	.byte	0x3f
	.zero		1


	//   ....[73]....
        /*0a88*/ 	.word	0x00014550
        /*0a8c*/ 	.word	0x00000008
        /*0a90*/ 	.word	0x00028c50
        /*0a94*/ 	.short	0x010a
        /*0a96*/ 	.byte	0x3f
	.zero		1


	//   ....[74]....
        /*0a98*/ 	.word	0x000145a0
        /*0a9c*/ 	.word	0x00000000
        /*0aa0*/ 	.word	0x00028c50
        /*0aa4*/ 	.short	0x010a
        /*0aa6*/ 	.byte	0x3f
	.zero		1


	//   ....[75]....
        /*0aa8*/ 	.word	0x00014870
        /*0aac*/ 	.word	0x00000002
        /*0ab0*/ 	.word	0x00028c00
        /*0ab4*/ 	.short	0x010a
        /*0ab6*/ 	.byte	0x3f
	.zero		1


	//   ....[76]....
        /*0ab8*/ 	.word	0x00014b40
        /*0abc*/ 	.word	0x00000002
        /*0ac0*/ 	.word	0x00028c00
        /*0ac4*/ 	.short	0x010a
        /*0ac6*/ 	.byte	0x3f
	.zero		1


	//   ....[77]....
        /*0ac8*/ 	.word	0x00014b90
        /*0acc*/ 	.word	0x0000000f
        /*0ad0*/ 	.word	0x00028c30
        /*0ad4*/ 	.short	0x010a
        /*0ad6*/ 	.byte	0x3f
	.zero		1


	//   ....[78]....
        /*0ad8*/ 	.word	0x00014be0
        /*0adc*/ 	.word	0x0000000f
        /*0ae0*/ 	.word	0x00028c50
        /*0ae4*/ 	.short	0x010a
        /*0ae6*/ 	.byte	0x3f
	.zero		1


	//   ....[79]....
        /*0ae8*/ 	.word	0x00014c30
        /*0aec*/ 	.word	0x0000000f
        /*0af0*/ 	.word	0x00028c30
        /*0af4*/ 	.short	0x010a
        /*0af6*/ 	.byte	0x3f
	.zero		1


	//   ....[80]....
        /*0af8*/ 	.word	0x00014c80
        /*0afc*/ 	.word	0x0000000f
        /*0b00*/ 	.word	0x00028c50
        /*0b04*/ 	.short	0x010a
        /*0b06*/ 	.byte	0x3f
	.zero		1


	//   ....[81]....
        /*0b08*/ 	.word	0x00014e20
        /*0b0c*/ 	.word	0x00000005
        /*0b10*/ 	.word	0x00028c20
        /*0b14*/ 	.short	0x010a
        /*0b16*/ 	.byte	0x3f
	.zero		1


	//   ....[82]....
        /*0b18*/ 	.word	0x00014e70
        /*0b1c*/ 	.word	0x00000006
        /*0b20*/ 	.word	0x00028ca0
        /*0b24*/ 	.short	0x010a
        /*0b26*/ 	.byte	0x3f
	.zero		1


	//   ....[83]....
        /*0b28*/ 	.word	0x00014ec0
        /*0b2c*/ 	.word	0x00000006
        /*0b30*/ 	.word	0x00028cc0
        /*0b34*/ 	.short	0x010a
        /*0b36*/ 	.byte	0x3f
	.zero		1


	//   ....[84]....
        /*0b38*/ 	.word	0x00014f10
        /*0b3c*/ 	.word	0x00000007
        /*0b40*/ 	.word	0x00028ca0
        /*0b44*/ 	.short	0x010a
        /*0b46*/ 	.byte	0x3f
	.zero		1


	//   ....[85]....
        /*0b48*/ 	.word	0x00014f60
        /*0b4c*/ 	.word	0x00000007
        /*0b50*/ 	.word	0x00028cc0
        /*0b54*/ 	.short	0x010a
        /*0b56*/ 	.byte	0x3f
	.zero		1


	//   ....[86]....
        /*0b58*/ 	.word	0x00015100
        /*0b5c*/ 	.word	0x00000005
        /*0b60*/ 	.word	0x00028c40
        /*0b64*/ 	.short	0x010a
        /*0b66*/ 	.byte	0x3f
	.zero		1


	//   ....[87]....
        /*0b68*/ 	.word	0x00015180
        /*0b6c*/ 	.word	0x00000005
        /*0b70*/ 	.word	0x00028c20
        /*0b74*/ 	.short	0x010a
        /*0b76*/ 	.byte	0x3f
	.zero		1


	//   ....[88]....
        /*0b78*/ 	.word	0x000151d0
        /*0b7c*/ 	.word	0x00000002
        /*0b80*/ 	.word	0x00028c60
        /*0b84*/ 	.short	0x010a
        /*0b86*/ 	.byte	0x3f
	.zero		1


	//   ....[89]....
        /*0b88*/ 	.word	0x00015220
        /*0b8c*/ 	.word	0x00000002
        /*0b90*/ 	.word	0x00028c40
        /*0b94*/ 	.short	0x010a
        /*0b96*/ 	.byte	0x3f
	.zero		1


	//   ....[90]....
        /*0b98*/ 	.word	0x00015270
        /*0b9c*/ 	.word	0x00000002
        /*0ba0*/ 	.word	0x00028c60
        /*0ba4*/ 	.short	0x010a
        /*0ba6*/ 	.byte	0x3f
	.zero		1


	//   ....[91]....
        /*0ba8*/ 	.word	0x000152c0
        /*0bac*/ 	.word	0x00000002
        /*0bb0*/ 	.word	0x00028c40
        /*0bb4*/ 	.short	0x010a
        /*0bb6*/ 	.byte	0x3f
	.zero		1


	//   ....[92]....
        /*0bb8*/ 	.word	0x00015310
        /*0bbc*/ 	.word	0x00000002
        /*0bc0*/ 	.word	0x00028c60
        /*0bc4*/ 	.short	0x010a
        /*0bc6*/ 	.byte	0x3f
	.zero		1


	//   ....[93]....
        /*0bc8*/ 	.word	0x00015360
        /*0bcc*/ 	.word	0x00000002
        /*0bd0*/ 	.word	0x00028c40
        /*0bd4*/ 	.short	0x010a
        /*0bd6*/ 	.byte	0x3f
	.zero		1


	//   ....[94]....
        /*0bd8*/ 	.word	0x000153b0
        /*0bdc*/ 	.word	0x00000002
        /*0be0*/ 	.word	0x00028c60
        /*0be4*/ 	.short	0x010a
        /*0be6*/ 	.byte	0x3f
	.zero		1


	//   ....[95]....
        /*0be8*/ 	.word	0x00015d60
        /*0bec*/ 	.word	0x00000000
        /*0bf0*/ 	.word	0x00028c20
        /*0bf4*/ 	.short	0x010a
        /*0bf6*/ 	.byte	0x3f
	.zero		1


	//   ....[96]....
        /*0bf8*/ 	.word	0x00015f00
        /*0bfc*/ 	.word	0x00000006
        /*0c00*/ 	.word	0x00000000
        /*0c04*/ 	.short	0x010a
        /*0c06*/ 	.byte	0x3f
	.zero		1


	//   ....[97]....
        /*0c08*/ 	.word	0x00015f50
        /*0c0c*/ 	.word	0x00000007
        /*0c10*/ 	.word	0x00000000
        /*0c14*/ 	.short	0x010a
        /*0c16*/ 	.byte	0x3f
	.zero		1


	//   ....[98]....
        /*0c18*/ 	.word	0x00015fa0
        /*0c1c*/ 	.word	0x00000004
        /*0c20*/ 	.word	0x00000000
        /*0c24*/ 	.short	0x010a
        /*0c26*/ 	.byte	0x3f
	.zero		1


	//----- nvinfo : EIATTR_NUM_MBARRIERS
	.align		4
.L_713:
        /*0c28*/ 	.byte	0x03, 0x38
        /*0c2a*/ 	.short	0x0016


	//----- nvinfo : EIATTR_EXIT_INSTR_OFFSETS
	.align		4
        /*0c2c*/ 	.byte	0x04, 0x1c
        /*0c2e*/ 	.short	(.L_715 - .L_714)


	//   ....[0]....
.L_714:
        /*0c30*/ 	.word	0x00014400


	//----- nvinfo : EIATTR_MAX_THREADS
	.align		4
.L_715:
        /*0c34*/ 	.byte	0x04, 0x05
        /*0c36*/ 	.short	(.L_717 - .L_716)
.L_716:
        /*0c38*/ 	.word	0x00000180
        /*0c3c*/ 	.word	0x00000001
        /*0c40*/ 	.word	0x00000001


	//----- nvinfo : EIATTR_CRS_STACK_SIZE
	.align		4
.L_717:
        /*0c44*/ 	.byte	0x04, 0x1e
        /*0c46*/ 	.short	(.L_719 - .L_718)
.L_718:
        /*0c48*/ 	.word	0x00000000


	//----- nvinfo : EIATTR_CBANK_PARAM_SIZE
	.align		4
.L_719:
        /*0c4c*/ 	.byte	0x03, 0x19
        /*0c4e*/ 	.short	0x0a70


	//----- nvinfo : EIATTR_PARAM_CBANK
	.align		4
        /*0c50*/ 	.byte	0x04, 0x0a
        /*0c52*/ 	.short	(.L_721 - .L_720)
	.align		4
.L_720:
        /*0c54*/ 	.word	index@(.nv.constant0._ZN7cutlass13device_kernelIN5flash11enable_sm90INS1_16FlashAttnFwdSm90INS1_25CollectiveMainloopFwdSm90ILi2EN4cute5tupleIJNS5_1CILi1EEES8_S8_EEENS6_IJNS7_ILi64EEESA_SA_EEELi512ENS_6half_tEfNS_4arch4Sm90ELb0ELb0ELb0ELb1ELb0ELb1ELb0ELb0ELb0ELb0ELb0ELb0EEENS1_21CollectiveEpilogueFwdINS6_IJSA_NS7_ILi512EEESA_EEES9_SC_SE_Li256ELb1ELb0ELb0ELb0EEENS1_36VarlenDynamicPersistentTileSchedulerILi64ELi64ELi256ELi32ELb0ELb0ELb1ELb0ELb1ELb1EEEEEEEEEvNT_6ParamsE)
        /*0c58*/ 	.short	0x0210
        /*0c5a*/ 	.short	0x0a70


	//----- nvinfo : EIATTR_SW_WAR
	.align		4
.L_721:
        /*0c5c*/ 	.byte	0x04, 0x36
        /*0c5e*/ 	.short	(.L_723 - .L_722)
.L_722:
        /*0c60*/ 	.word	0x00000008
.L_723:


//--------------------- .nv.info._ZN7cutlass13device_kernelIN5flash11enable_sm90INS1_16FlashAttnFwdSm90INS1_25CollectiveMainloopFwdSm90ILi2EN4cute5tupleIJNS5_1CILi1EEES8_S8_EEENS6_IJNS7_ILi64EEESA_SA_EEELi512ENS_6half_tEfNS_4arch4Sm90ELb0ELb0ELb0ELb1ELb0ELb0ELb1ELb0ELb0ELb0ELb0ELb0EEENS1_21CollectiveEpilogueFwdINS6_IJSA_NS7_ILi512EEESA_EEES9_SC_SE_Li256ELb1ELb0ELb0ELb0EEENS1_36VarlenDynamicPersistentTileSchedulerILi64ELi64ELi256ELi32ELb0ELb0ELb1ELb0ELb1ELb1EEEEEEEEEvNT_6ParamsE --------------------------
	.section	.nv.info._ZN7cutlass13device_kernelIN5flash11enable_sm90INS1_16FlashAttnFwdSm90INS1_25CollectiveMainloopFwdSm90ILi2EN4cute5tupleIJNS5_1CILi1EEES8_S8_EEENS6_IJNS7_ILi64EEESA_SA_EEELi512ENS_6half_tEfNS_4arch4Sm90ELb0ELb0ELb0ELb1ELb0ELb0ELb1ELb0ELb0ELb0ELb0ELb0EEENS1_21CollectiveEpilogueFwdINS6_IJSA_NS7_ILi512EEESA_EEES9_SC_SE_Li256ELb1ELb0ELb0ELb0EEENS1_36VarlenDynamicPersistentTileSchedulerILi64ELi64ELi256ELi32ELb0ELb0ELb1ELb0ELb1ELb1EEEEEEEEEvNT_6ParamsE,"",@"SHT_CUDA_INFO"
	.sectionflags	@""
	.align	4


	//----- nvinfo : EIATTR_CUDA_API_VERSION
	.align		4
        /*0000*/ 	.byte	0x04, 0x37
        /*0002*/ 	.short	(.L_725 - .L_724)
.L_724:
        /*0004*/ 	.word	0x00000082


	//----- nvinfo : EIATTR_KPARAM_INFO
	.align		4
.L_725:
        /*0008*/ 	.byte	0x04, 0x17
        /*000a*/ 	.short	(.L_727 - .L_726)
.L_726:
        /*000c*/ 	.word	0x00000000
        /*0010*/ 	.short	0x0000
        /*0012*/ 	.short	0x0070
        /*0014*/ 	.byte	0x00, 0xf0, 0x01, 0x2c


	//----- nvinfo : EIATTR_SPARSE_MMA_MASK
	.align		4
.L_727:
        /*0018*/ 	.byte	0x03, 0x50
        /*001a*/ 	.short	0x0000


	//----- nvinfo : EIATTR_MAXREG_COUNT
	.align		4
        /*001c*/ 	.byte	0x03, 0x1b
        /*001e*/ 	.short	0x00a8


	//----- nvinfo : EIATTR_NUM_BARRIERS
	.align		4
        /*0020*/ 	.byte	0x02, 0x4c
        /*0022*/ 	.byte	0x10
	.zero		1


	//----- nvinfo : EIATTR_EXTERNS
	.align		4
        /*0024*/ 	.byte	0x04, 0x0f
        /*0026*/ 	.short	(.L_729 - .L_728)


	//   ....[0]....
	.align		4
.L_728:
        /*0028*/ 	.word	index@(__assertfail)


	//----- nvinfo : EIATTR_ANNOTATIONS
	.align		4
.L_729:
        /*002c*/ 	.byte	0x04, 0x55
        /*002e*/ 	.short	(.L_731 - .L_730)


	//   ....[0]....
.L_730:
        /* <DEDUP_REMOVED lines=34> */


	//----- nvinfo : EIATTR_MERCURY_ISA_VERSION
	.align		4
.L_731:
        /*0240*/ 	.byte	0x03, 0x5f
        /*0242*/ 	.short	0x0101


	//----- nvinfo : EIATTR_UNUSED_LOAD_BYTE_OFFSET
	.align		4
        /*0244*/ 	.byte	0x04, 0x44
        /*0246*/ 	.short	(.L_733 - .L_732)


	//   ....[0]....
.L_732:
        /*0248*/ 	.word	0x00000a60
        /*024c*/ 	.word	0x0000fff0


	//   ....[1]....
        /*0250*/ 	.word	0x00008b30
        /*0254*/ 	.word	0x0000fff0


	//----- nvinfo : EIATTR_INT_WARP_WIDE_INSTR_OFFSETS
	.align		4
.L_733:
        /*0258*/ 	.byte	0x04, 0x31
        /*025a*/ 	.short	(.L_735 - .L_734)


	//   ....[0]....
.L_734:
        /*025c*/ 	.word	0x00000190


	//   ....[1]....
        /*0260*/ 	.word	0x000001d0


	//   ....[2]....
        /*0264*/ 	.word	0x00000240


	//   ....[3]....
        /*0268*/ 	.word	0x000002b0


	//   ....[4]....
        /*026c*/ 	.word	0x0000c3f0


	//   ....[5]....
        /*0270*/ 	.word	0x0000c4b0


	//   ....[6]....
        /*0274*/ 	.word	0x0000c950


	//   ....[7]....
        /*0278*/ 	.word	0x0000c980


	//   ....[8]....
        /*027c*/ 	.word	0x0000f6c0


	//   ....[9]....
        /*0280*/ 	.word	0x0000f780


	//----- nvinfo : EIATTR_COOP_GROUP_MASK_REGIDS
	.align		4
.L_735:
        /*0284*/ 	.byte	0x04, 0x29
        /*0286*/ 	.short	(.L_737 - .L_736)


	//   ....[0]....
.L_736:
        /*0288*/ 	.word	0xffffffff


	//   ....[1]....
        /*028c*/ 	.word	0xffffffff


	//   ....[2]....
        /*0290*/ 	.word	0xffffffff


	//   ....[3]....
        /*0294*/ 	.word	0xffffffff


	//   ....[4]....
        /*0298*/ 	.word	0xffffffff


	//   ....[5]....
        /*029c*/ 	.word	0xffffffff


	//   ....[6]....
        /*02a0*/ 	.word	0xffffffff


	//   ....[7]....
        /*02a4*/ 	.word	0xffffffff


	//   ....[8]....
        /*02a8*/ 	.word	0xffffffff


	//   ....[9]....
        /*02ac*/ 	.word	0xffffffff


	//   ....[10]....
        /*02b0*/ 	.word	0xffffffff


	//   ....[11]....
        /*02b4*/ 	.word	0xffffffff


	//   ....[12]....
        /*02b8*/ 	.word	0xffffffff


	//   ....[13]....
        /*02bc*/ 	.word	0xffffffff


	//   ....[14]....
        /*02c0*/ 	.word	0xffffffff


	//   ....[15]....
        /*02c4*/ 	.word	0xffffffff


	//   ....[16]....
        /*02c8*/ 	.word	0xffffffff


	//   ....[17]....
        /*02cc*/ 	.word	0xffffffff


	//   ....[18]....
        /*02d0*/ 	.word	0xffffffff


	//   ....[19]....
        /*02d4*/ 	.word	0xffffffff


	//   ....[20]....
        /*02d8*/ 	.word	0xffffffff


	//   ....[21]....
        /*02dc*/ 	.word	0xffffffff


	//   ....[22]....
        /*02e0*/ 	.word	0xffffffff


	//   ....[23]....
        /*02e4*/ 	.word	0xffffffff


	//   ....[24]....
        /*02e8*/ 	.word	0xffffffff


	//   ....[25]....
        /*02ec*/ 	.word	0xffffffff


	//   ....[26]....
        /*02f0*/ 	.word	0xffffffff


	//   ....[27]....
        /*02f4*/ 	.word	0xffffffff


	//   ....[28]....
        /*02f8*/ 	.word	0xffffffff


	//   ....[29]....
        /*02fc*/ 	.word	0xffffffff


	//   ....[30]....
        /*0300*/ 	.word	0xffffffff


	//   ....[31]....
        /*0304*/ 	.word	0xffffffff


	//   ....[32]....
        /*0308*/ 	.word	0xffffffff


	//   ....[33]....
        /*030c*/ 	.word	0xffffffff


	//   ....[34]....
        /*0310*/ 	.word	0xffffffff


	//   ....[35]....
        /*0314*/ 	.word	0xffffffff


	//   ....[36]....
        /*0318*/ 	.word	0xffffffff


	//   ....[37]....
        /*031c*/ 	.word	0xffffffff


	//   ....[38]....
        /*0320*/ 	.word	0xffffffff


	//   ....[39]....
        /*0324*/ 	.word	0xffffffff


	//   ....[40]....
        /*0328*/ 	.word	0xffffffff


	//   ....[41]....
        /*032c*/ 	.word	0xffffffff


	//   ....[42]....
        /*0330*/ 	.word	0xffffffff


	//   ....[43]....
        /*0334*/ 	.word	0xffffffff


	//   ....[44]....
        /*0338*/ 	.word	0xffffffff


	//   ....[45]....
        /*033c*/ 	.word	0xffffffff


	//   ....[46]....
        /*0340*/ 	.word	0xffffffff


	//   ....[47]....
        /*0344*/ 	.word	0xffffffff


	//   ....[48]....
        /*0348*/ 	.word	0xffffffff


	//   ....[49]....
        /*034c*/ 	.word	0xffffffff


	//   ....[50]....
        /*0350*/ 	.word	0xffffffff


	//   ....[51]....
        /*0354*/ 	.word	0xffffffff


	//   ....[52]....
        /*0358*/ 	.word	0xffffffff


	//   ....[53]....
        /*035c*/ 	.word	0xffffffff


	//   ....[54]....
        /*0360*/ 	.word	0xffffffff


	//   ....[55]....
        /*0364*/ 	.word	0xffffffff


	//   ....[56]....
        /*0368*/ 	.word	0xffffffff


	//   ....[57]....
        /*036c*/ 	.word	0xffffffff


	//   ....[58]....
        /*0370*/ 	.word	0xffffffff


	//   ....[59]....
        /*0374*/ 	.word	0xffffffff


	//   ....[60]....
        /*0378*/ 	.word	0x0500000f


	//   ....[61]....
        /*037c*/ 	.word	0x0500000f


	//   ....[62]....
        /*0380*/ 	.word	0x0500000f


	//   ....[63]....
        /*0384*/ 	.word	0x0500000f


	//   ....[64]....
        /*0388*/ 	.word	0x0500000f


	//   ....[65]....
        /*038c*/ 	.word	0x0500000f


	//   ....[66]....
        /*0390*/ 	.word	0x0500000f


	//   ....[67]....
        /*0394*/ 	.word	0x0500000f


	//   ....[68]....
        /*0398*/ 	.word	0x0500000f


	//   ....[69]....
        /*039c*/ 	.word	0x0500000f


	//   ....[70]....
        /*03a0*/ 	.word	0x0500000f


	//   ....[71]....
        /*03a4*/ 	.word	0x0500000f


	//   ....[72]....
        /*03a8*/ 	.word	0x0500000f


	//   ....[73]....
        /*03ac*/ 	.word	0x0500000f


	//   ....[74]....
        /*03b0*/ 	.word	0x0500000f


	//   ....[75]....
        /*03b4*/ 	.word	0x0500000f


	//   ....[76]....
        /*03b8*/ 	.word	0x0500000f


	//   ....[77]....
        /*03bc*/ 	.word	0x0500000f


	//   ....[78]....
        /*03c0*/ 	.word	0x0500000f


	//----- nvinfo : EIATTR_COOP_GROUP_INSTR_OFFSETS
	.align		4
.L_737:
        /*03c4*/ 	.byte	0x04, 0x28
        /*03c6*/ 	.short	(.L_739 - .L_738)


	//   ....[0]....
.L_738:
        /*03c8*/ 	.word	0x00000060


	//   ....[1]....
        /*03cc*/ 	.word	0x000001a0


	//   ....[2]....
        /*03d0*/ 	.word	0x000001e0


	//   ....[3]....
        /*03d4*/ 	.word	0x000003f0


	//   ....[4]....
        /*03d8*/ 	.word	0x00000550


	//   ....[5]....
        /*03dc*/ 	.word	0x00000670


	//   ....[6]....
        /*03e0*/ 	.word	0x000007d0


	//   ....[7]....
        /*03e4*/ 	.word	0x00001720


	//   ....[8]....
        /*03e8*/ 	.word	0x00002e70


	//   ....[9]....
        /*03ec*/ 	.word	0x000036b0


	//   ....[10]....
        /*03f0*/ 	.word	0x00004a40


	//   ....[11]....
        /*03f4*/ 	.word	0x00004ac0


	//   ....[12]....
        /*03f8*/ 	.word	0x00004c90


	//   ....[13]....
        /*03fc*/ 	.word	0x00004d60


	//   ....[14]....
        /*0400*/ 	.word	0x00005550


	//   ....[15]....
        /*0404*/ 	.word	0x00005b20


	//   ....[16]....
        /*0408*/ 	.word	0x00006c40


	//   ....[17]....
        /*040c*/ 	.word	0x00006c70


	//   ....[18]....
        /*0410*/ 	.word	0x00006ed0


	//   ....[19]....
        /*0414*/ 	.word	0x000070a0


	//   ....[20]....
        /*0418*/ 	.word	0x00007fe0


	//   ....[21]....
        /*041c*/ 	.word	0x00008040


	//   ....[22]....
        /*0420*/ 	.word	0x00008070


	//   ....[23]....
        /*0424*/ 	.word	0x000080d0


	//   ....[24]....
        /*0428*/ 	.word	0x000080e0


	//   ....[25]....
        /*042c*/ 	.word	0x00009a60


	//   ....[26]....
        /*0430*/ 	.word	0x0000b4b0


	//   ....[27]....
        /*0434*/ 	.word	0x0000b650


	//   ....[28]....
        /*0438*/ 	.word	0x0000b680


	//   ....[29]....
        /*043c*/ 	.word	0x0000b6c0


	//   ....[30]....
        /*0440*/ 	.word	0x0000b720


	//   ....[31]....
        /*0444*/ 	.word	0x0000b780


	//   ....[32]....
        /*0448*/ 	.word	0x0000b7c0


	//   ....[33]....
        /*044c*/ 	.word	0x0000b980


	//   ....[34]....
        /*0450*/ 	.word	0x0000b9e0


	//   ....[35]....
        /*0454*/ 	.word	0x0000ba20


	//   ....[36]....
        /*0458*/ 	.word	0x0000ba60


	//   ....[37]....
        /*045c*/ 	.word	0x0000ba90


	//   ....[38]....
        /*0460*/ 	.word	0x0000bac0


	//   ....[39]....
        /*0464*/ 	.word	0x0000bb50


	//   ....[40]....
        /*0468*/ 	.word	0x0000bb80


	//   ....[41]....
        /*046c*/ 	.word	0x0000bc10


	//   ....[42]....
        /*0470*/ 	.word	0x0000f810


	//   ....[43]....
        /*0474*/ 	.word	0x0000f820


	//   ....[44]....
        /*0478*/ 	.word	0x0000f940


	//   ....[45]....
        /*047c*/ 	.word	0x0000f9a0


	//   ....[46]....
        /*0480*/ 	.word	0x0000f9e0


	//   ....[47]....
        /*0484*/ 	.word	0x0000fa20


	//   ....[48]....
        /*0488*/ 	.word	0x0000fa50


	//   ....[49]....
        /*048c*/ 	.word	0x0000fa80


	//   ....[50]....
        /*0490*/ 	.word	0x0000fc20


	//   ....[51]....
        /*0494*/ 	.word	0x0000fc80


	//   ....[52]....
        /*0498*/ 	.word	0x0000fcc0


	//   ....[53]....
        /*049c*/ 	.word	0x0000fd00


	//   ....[54]....
        /*04a0*/ 	.word	0x0000fd30


	//   ....[55]....
        /*04a4*/ 	.word	0x0000fd60


	//   ....[56]....
        /*04a8*/ 	.word	0x0000fe20


	//   ....[57]....
        /*04ac*/ 	.word	0x0000fe40


	//   ....[58]....
        /*04b0*/ 	.word	0x0000feb0


	//   ....[59]....
        /*04b4*/ 	.word	0x00010300


	//   ....[60]....
        /*04b8*/ 	.word	0x000107f0


	//   ....[61]....
        /*04bc*/ 	.word	0x00010c10


	//   ....[62]....
        /*04c0*/ 	.word	0x00010ca0


	//   ....[63]....
        /*04c4*/ 	.word	0x00010d40


	//   ....[64]....
        /*04c8*/ 	.word	0x00010df0


	//   ....[65]....
        /*04cc*/ 	.word	0x00010e70


	//   ....[66]....
        /*04d0*/ 	.word	0x00010ef0


	//   ....[67]....
        /*04d4*/ 	.word	0x00010f70


	//   ....[68]....
        /*04d8*/ 	.word	0x00010ff0


	//   ....[69]....
        /*04dc*/ 	.word	0x00011080


	//   ....[70]....
        /*04e0*/ 	.word	0x00011130


	//   ....[71]....
        /*04e4*/ 	.word	0x000111b0


	//   ....[72]....
        /*04e8*/ 	.word	0x00011230


	//   ....[73]....
        /*04ec*/ 	.word	0x000112b0


	//   ....[74]....
        /*04f0*/ 	.word	0x00011330


	//   ....[75]....
        /*04f4*/ 	.word	0x000113a0


	//   ....[76]....
        /*04f8*/ 	.word	0x00011440


	//   ....[77]....
        /*04fc*/ 	.word	0x000114d0


	//   ....[78]....
        /*0500*/ 	.word	0x000115f0


	//----- nvinfo : EIATTR_REG_RECONFIG
	.align		4
.L_739:
        /*0504*/ 	.byte	0x01, 0x54
	.zero		2


	//----- nvinfo : EIATTR_SYSCALL_OFFSETS
	.align		4
        /*0508*/ 	.byte	0x04, 0x46
        /*050a*/ 	.short	(.L_741 - .L_740)


	//   ....[0]....
.L_740:
        /*050c*/ 	.word	0x00003030


	//   ....[1]....
        /*0510*/ 	.word	0x0000c640


	//   ....[2]....
        /*0514*/ 	.word	0x0000c780


	//   ....[3]....
        /*0518*/ 	.word	0x0000c880


	//----- nvinfo : EIATTR_MBARRIER_INSTR_OFFSETS
	.align		4
.L_741:
        /*051c*/ 	.byte	0x04, 0x39
        /*051e*/ 	.short	(.L_743 - .L_742)


	//   ....[0]....
.L_742:
        /*0520*/ 	.word	0x000002d0
        /*0524*/ 	.word	0x000000ff
        /*0528*/ 	.word	0x00038800
        /*052c*/ 	.short	0x0100
        /*052e*/ 	.byte	0x08
	.zero		1


	//   ....[1]....
        /*0530*/ 	.word	0x000002e0
        /*0534*/ 	.word	0x000000ff
        /*0538*/ 	.word	0x00038810
        /*053c*/ 	.short	0x0100
        /*053e*/ 	.byte	0x08
	.zero		1


	//   ....[2]....
        /*0540*/ 	.word	0x000002f0
        /*0544*/ 	.word	0x000000ff
        /*0548*/ 	.word	0x00038820
        /*054c*/ 	.short	0x0100
        /*054e*/ 	.byte	0x08
	.zero		1


	//   ....[3]....
        /*0550*/ 	.word	0x000003a0
        /*0554*/ 	.word	0x000000ff
        /*0558*/ 	.word	0x00038830
        /*055c*/ 	.short	0x0100
        /*055e*/ 	.byte	0x06
	.zero		1


	//   ....[4]....
        /*0560*/ 	.word	0x000003b0
        /*0564*/ 	.word	0x000000ff
        /*0568*/ 	.word	0x00038840
        /*056c*/ 	.short	0x0100
        /*056e*/ 	.byte	0x06
	.zero		1


	//   ....[5]....
        /*0570*/ 	.word	0x000003c0
        /*0574*/ 	.word	0x000000ff
        /*0578*/ 	.word	0x00038838
        /*057c*/ 	.short	0x0100
        /*057e*/ 	.byte	0x06
	.zero		1


	//   ....[6]....
        /*0580*/ 	.word	0x000003d0
        /*0584*/ 	.word	0x000000ff
        /*0588*/ 	.word	0x00038848
        /*058c*/ 	.short	0x0100
        /*058e*/ 	.byte	0x06
	.zero		1


	//   ....[7]....
        /*0590*/ 	.word	0x00000500
        /*0594*/ 	.word	0x000000ff
        /*0598*/ 	.word	0x00038850
        /*059c*/ 	.short	0x0100
        /*059e*/ 	.byte	0x08
	.zero		1


	//   ....[8]....
        /*05a0*/ 	.word	0x00000510
        /*05a4*/ 	.word	0x000000ff
        /*05a8*/ 	.word	0x00038860
        /*05ac*/ 	.short	0x0100
        /*05ae*/ 	.byte	0x08
	.zero		1


	//   ....[9]....
        /*05b0*/ 	.word	0x00000520
        /*05b4*/ 	.word	0x000000ff
        /*05b8*/ 	.word	0x00038858
        /*05bc*/ 	.short	0x0100
        /*05be*/ 	.byte	0x08
	.zero		1


	//   ....[10]....
        /*05c0*/ 	.word	0x00000530
        /*05c4*/ 	.word	0x000000ff
        /*05c8*/ 	.word	0x00038868
        /*05cc*/ 	.short	0x0100
        /*05ce*/ 	.byte	0x08
	.zero		1


	//   ....[11]....
        /*05d0*/ 	.word	0x00000620
        /*05d4*/ 	.word	0x000000ff
        /*05d8*/ 	.word	0x00038870
        /*05dc*/ 	.short	0x0100
        /*05de*/ 	.byte	0x06
	.zero		1


	//   ....[12]....
        /*05e0*/ 	.word	0x00000630
        /*05e4*/ 	.word	0x000000ff
        /*05e8*/ 	.word	0x00038880
        /*05ec*/ 	.short	0x0100
        /*05ee*/ 	.byte	0x06
	.zero		1


	//   ....[13]....
        /*05f0*/ 	.word	0x00000640
        /*05f4*/ 	.word	0x000000ff
        /*05f8*/ 	.word	0x00038878
        /*05fc*/ 	.short	0x0100
        /*05fe*/ 	.byte	0x06
	.zero		1


	//   ....[14]....
        /*0600*/ 	.word	0x00000650
        /*0604*/ 	.word	0x000000ff
        /*0608*/ 	.word	0x00038888
        /*060c*/ 	.short	0x0100
        /*060e*/ 	.byte	0x06
	.zero		1


	//   ....[15]....
        /*0610*/ 	.word	0x00000780
        /*0614*/ 	.word	0x000000ff
        /*0618*/ 	.word	0x00038890
        /*061c*/ 	.short	0x0100
        /*061e*/ 	.byte	0x08
	.zero		1


	//   ....[16]....
        /*0620*/ 	.word	0x00000790
        /*0624*/ 	.word	0x000000ff
        /*0628*/ 	.word	0x000388a0
        /*062c*/ 	.short	0x0100
        /*062e*/ 	.byte	0x08
	.zero		1


	//   ....[17]....
        /*0630*/ 	.word	0x000007a0
        /*0634*/ 	.word	0x000000ff
        /*0638*/ 	.word	0x00038898
        /*063c*/ 	.short	0x0100
        /*063e*/ 	.byte	0x08
	.zero		1


	//   ....[18]....
        /*0640*/ 	.word	0x000007b0
        /*0644*/ 	.word	0x000000ff
        /*0648*/ 	.word	0x000388a8
        /*064c*/ 	.short	0x0100
        /*064e*/ 	.byte	0x08
	.zero		1


	//   ....[19]....
        /*0650*/ 	.word	0x000008e0
        /*0654*/ 	.word	0x000000ff
        /*0658*/ 	.word	0x000388b0
        /*065c*/ 	.short	0x0100
        /*065e*/ 	.byte	0x08
	.zero		1


	//   ....[20]....
        /*0660*/ 	.word	0x000008f0
        /*0664*/ 	.word	0x000000ff
        /*0668*/ 	.word	0x000388c0
        /*066c*/ 	.short	0x0100
        /*066e*/ 	.byte	0x08
	.zero		1


	//   ....[21]....
        /*0670*/ 	.word	0x00000900
        /*0674*/ 	.word	0x000000ff
        /*0678*/ 	.word	0x000388b8
        /*067c*/ 	.short	0x0100
        /*067e*/ 	.byte	0x08
	.zero		1


	//   ....[22]....
        /*0680*/ 	.word	0x00000910
        /*0684*/ 	.word	0x000000ff
        /*0688*/ 	.word	0x000388c8
        /*068c*/ 	.short	0x0100
        /*068e*/ 	.byte	0x08
	.zero		1


	//   ....[23]....
        /*0690*/ 	.word	0x00001a80
        /*0694*/ 	.word	0x00000004
        /*0698*/ 	.word	0x00000000
        /*069c*/ 	.short	0x0101
        /*069e*/ 	.byte	0x3f
	.zero		1


	//   ....[24]....
        /*06a0*/ 	.word	0x00002540
        /*06a4*/ 	.word	0x00000004
        /*06a8*/ 	.word	0x00000000
        /*06ac*/ 	.short	0x0101
        /*06ae*/ 	.byte	0x3f
	.zero		1


	//   ....[25]....
        /*06b0*/ 	.word	0x000030a0
        /*06b4*/ 	.word	0x000000ff
        /*06b8*/ 	.word	0x00038800
        /*06bc*/ 	.short	0x010a
        /*06be*/ 	.byte	0x25
	.zero		1


	//   ....[26]....
        /*06c0*/ 	.word	0x00003120
        /*06c4*/ 	.word	0x00000003
        /*06c8*/ 	.word	0x00038830
        /*06cc*/ 	.short	0x010a
        /*06ce*/ 	.byte	0x3f
	.zero		1


	//   ....[27]....
        /*06d0*/ 	.word	0x00003160
        /*06d4*/ 	.word	0x00000003
        /*06d8*/ 	.word	0x00038830
        /*06dc*/ 	.short	0x010a
        /*06de*/ 	.byte	0x3f
	.zero		1


	//   ....[28]....
        /*06e0*/ 	.word	0x000033e0
        /*06e4*/ 	.word	0x000000ff
        /*06e8*/ 	.word	0x00038810
        /*06ec*/ 	.short	0x010a
        /*06ee*/ 	.byte	0x25
	.zero		1


	//   ....[29]....
        /*06f0*/ 	.word	0x00003420
        /*06f4*/ 	.word	0x00000003
        /*06f8*/ 	.word	0x00038850
        /*06fc*/ 	.short	0x010a
        /*06fe*/ 	.byte	0x3f
	.zero		1


	//   ....[30]....
        /*0700*/ 	.word	0x00003460
        /*0704*/ 	.word	0x00000003
        /*0708*/ 	.word	0x00038850
        /*070c*/ 	.short	0x010a
        /*070e*/ 	.byte	0x3f
	.zero		1


	//   ....[31]....
        /*0710*/ 	.word	0x00004f90
        /*0714*/ 	.word	0x00000018
        /*0718*/ 	.word	0x00000000
        /*071c*/ 	.short	0x0101
        /*071e*/ 	.byte	0x3f
	.zero		1


	//   ....[32]....
        /*0720*/ 	.word	0x00005570
        /*0724*/ 	.word	0x00000003
        /*0728*/ 	.word	0x00000000
        /*072c*/ 	.short	0x0101
        /*072e*/ 	.byte	0x3f
	.zero		1


	//   ....[33]....
        /*0730*/ 	.word	0x000056b0
        /*0734*/ 	.word	0x000000ff
        /*0738*/ 	.word	0x00038830
        /*073c*/ 	.short	0x010a
        /*073e*/ 	.byte	0x06
	.zero		1


	//   ....[34]....
        /*0740*/ 	.word	0x000056f0
        /*0744*/ 	.word	0x000000ff
        /*0748*/ 	.word	0x00038830
        /*074c*/ 	.short	0x010a
        /*074e*/ 	.byte	0x06
	.zero		1


	//   ....[35]....
        /*0750*/ 	.word	0x00005940
        /*0754*/ 	.word	0x000000ff
        /*0758*/ 	.word	0x00038850
        /*075c*/ 	.short	0x010a
        /*075e*/ 	.byte	0x06
	.zero		1


	//   ....[36]....
        /*0760*/ 	.word	0x00005980
        /*0764*/ 	.word	0x000000ff
        /*0768*/ 	.word	0x00038850
        /*076c*/ 	.short	0x010a
        /*076e*/ 	.byte	0x06
	.zero		1


	//   ....[37]....
        /*0770*/ 	.word	0x00007440
        /*0774*/ 	.word	0x00000098
        /*0778*/ 	.word	0x00000000
        /*077c*/ 	.short	0x0101
        /*077e*/ 	.byte	0x3f
	.zero		1


	//   ....[38]....
        /*0780*/ 	.word	0x00008000
        /*0784*/ 	.word	0x00000003
        /*0788*/ 	.word	0x00000000
        /*078c*/ 	.short	0x0101
        /*078e*/ 	.byte	0x3f
	.zero		1


	//   ....[39]....
        /*0790*/ 	.word	0x0000a4d0
        /*0794*/ 	.word	0x000000ff
        /*0798*/ 	.word	0x00000000
        /*079c*/ 	.short	0x0101
        /*079e*/ 	.byte	0x04
	.zero		1


	//   ....[40]....
        /*07a0*/ 	.word	0x0000ce00
        /*07a4*/ 	.word	0x00000008
        /*07a8*/ 	.word	0x00038840
        /*07ac*/ 	.short	0x010a
        /*07ae*/ 	.byte	0x3f
	.zero		1


	//   ....[41]....
        /*07b0*/ 	.word	0x0000d600
        /*07b4*/ 	.word	0x0000000b
        /*07b8*/ 	.word	0x00038820
        /*07bc*/ 	.short	0x010a
        /*07be*/ 	.byte	0x3f
	.zero		1


	//   ....[42]....
        /*07c0*/ 	.word	0x0000d6d0
        /*07c4*/ 	.word	0x00000006
        /*07c8*/ 	.word	0x00038860
        /*07cc*/ 	.short	0x010a
        /*07ce*/ 	.byte	0x3f
	.zero		1


	//   ....[43]....
        /*07d0*/ 	.word	0x0000de90
        /*07d4*/ 	.word	0x00000002
        /*07d8*/ 	.word	0x00038840
        /*07dc*/ 	.short	0x010a
        /*07de*/ 	.byte	0x3f
	.zero		1


	//   ....[44]....
        /*07e0*/ 	.word	0x0000e0a0
        /*07e4*/ 	.word	0x00000002
        /*07e8*/ 	.word	0x00038860
        /*07ec*/ 	.short	0x010a
        /*07ee*/ 	.byte	0x3f
	.zero		1


	//   ....[45]....
        /*07f0*/ 	.word	0x0000e760
        /*07f4*/ 	.word	0x00000002
        /*07f8*/ 	.word	0x00038840
        /*07fc*/ 	.short	0x010a
        /*07fe*/ 	.byte	0x3f
	.zero		1


	//   ....[46]....
        /*0800*/ 	.word	0x0000e960
        /*0804*/ 	.word	0x00000002
        /*0808*/ 	.word	0x00038860
        /*080c*/ 	.short	0x010a
        /*080e*/ 	.byte	0x3f
	.zero		1


	//   ....[47]....
        /*0810*/ 	.word	0x0000ef90
        /*0814*/ 	.word	0x00000002
        /*0818*/ 	.word	0x00038840
        /*081c*/ 	.short	0x010a
        /*081e*/ 	.byte	0x3f
	.zero		1


	//   ....[48]....
        /*0820*/ 	.word	0x0000f1a0
        /*0824*/ 	.word	0x00000002
        /*0828*/ 	.word	0x00038860
        /*082c*/ 	.short	0x010a
        /*082e*/ 	.byte	0x3f
	.zero		1


	//   ....[49]....
        /*0830*/ 	.word	0x00010290
        /*0834*/ 	.word	0x00000000
        /*0838*/ 	.word	0x00038820
        /*083c*/ 	.short	0x010a
        /*083e*/ 	.byte	0x3f
	.zero		1


	//   ....[50]....
        /*0840*/ 	.word	0x000103f0
        /*0844*/ 	.word	0x00000006
        /*0848*/ 	.word	0x00000000
        /*084c*/ 	.short	0x010a
        /*084e*/ 	.byte	0x3f
	.zero		1


	//   ....[51]....
        /*0850*/ 	.word	0x00010470
        /*0854*/ 	.word	0x00000007
        /*0858*/ 	.word	0x00000000
        /*085c*/ 	.short	0x010a
        /*085e*/ 	.byte	0x3f
	.zero		1


	//   ....[52]....
        /*0860*/ 	.word	0x000104b0
        /*0864*/ 	.word	0x00000004
        /*0868*/ 	.word	0x00000000
        /*086c*/ 	.short	0x010a
        /*086e*/ 	.byte	0x3f
	.zero		1


	//   ....[53]....
        /*0870*/ 	.word	0x000104e0
        /*0874*/ 	.word	0x00000003
        /*0878*/ 	.word	0x00000000
        /*087c*/ 	.short	0x010a
        /*087e*/ 	.byte	0x3f
	.zero		1


	//   ....[54]....
        /*0880*/ 	.word	0x00010550
        /*0884*/ 	.word	0x00000003
        /*0888*/ 	.word	0x00038800
        /*088c*/ 	.short	0x010a
        /*088e*/ 	.byte	0x3f
	.zero		1


	//   ....[55]....
        /*0890*/ 	.word	0x000105a0
        /*0894*/ 	.word	0x00000003
        /*0898*/ 	.word	0x00038830
        /*089c*/ 	.short	0x010a
        /*089e*/ 	.byte	0x3f
	.zero		1


	//   ....[56]....
        /*08a0*/ 	.word	0x00010600
        /*08a4*/ 	.word	0x00000005
        /*08a8*/ 	.word	0x00038810
        /*08ac*/ 	.short	0x010a
        /*08ae*/ 	.byte	0x3f
	.zero		1


	//   ....[57]....
        /*08b0*/ 	.word	0x00010650
        /*08b4*/ 	.word	0x00000003
        /*08b8*/ 	.word	0x00038850
        /*08bc*/ 	.short	0x010a
        /*08be*/ 	.byte	0x3f
	.zero		1


	//   ....[58]....
        /*08c0*/ 	.word	0x000106b0
        /*08c4*/ 	.word	0x00000005
        /*08c8*/ 	.word	0x00038830
        /*08cc*/ 	.short	0x010a
        /*08ce*/ 	.byte	0x3f
	.zero		1


	//   ....[59]....
        /*08d0*/ 	.word	0x00010710
        /*08d4*/ 	.word	0x00000005
        /*08d8*/ 	.word	0x00038850
        /*08dc*/ 	.short	0x010a
        /*08de*/ 	.byte	0x3f
	.zero		1


	//   ....[60]....
        /*08e0*/ 	.word	0x000108b0
        /*08e4*/ 	.word	0x00000008
        /*08e8*/ 	.word	0x00038840
        /*08ec*/ 	.short	0x010a
        /*08ee*/ 	.byte	0x3f
	.zero		1


	//   ....[61]....
        /*08f0*/ 	.word	0x00010930
        /*08f4*/ 	.word	0x00000008
        /*08f8*/ 	.word	0x00038820
        /*08fc*/ 	.short	0x010a
        /*08fe*/ 	.byte	0x3f
	.zero		1


	//   ....[62]....
        /*0900*/ 	.word	0x00010980
        /*0904*/ 	.word	0x00000006
        /*0908*/ 	.word	0x00038860
        /*090c*/ 	.short	0x010a
        /*090e*/ 	.byte	0x3f
	.zero		1


	//   ....[63]....
        /*0910*/ 	.word	0x000109d0
        /*0914*/ 	.word	0x00000002
        /*0918*/ 	.word	0x00038840
        /*091c*/ 	.short	0x010a
        /*091e*/ 	.byte	0x3f
	.zero		1


	//   ....[64]....
        /*0920*/ 	.word	0x00010a20
        /*0924*/ 	.word	0x00000002
        /*0928*/ 	.word	0x00038860
        /*092c*/ 	.short	0x010a
        /*092e*/ 	.byte	0x3f
	.zero		1


	//   ....[65]....
        /*0930*/ 	.word	0x00010a70
        /*0934*/ 	.word	0x00000002
        /*0938*/ 	.word	0x00038840
        /*093c*/ 	.short	0x010a
        /*093e*/ 	.byte	0x3f
	.zero		1


	//   ....[66]....
        /*0940*/ 	.word	0x00010ac0
        /*0944*/ 	.word	0x00000002
        /*0948*/ 	.word	0x00038860
        /*094c*/ 	.short	0x010a
        /*094e*/ 	.byte	0x3f
	.zero		1


	//   ....[67]....
        /*0950*/ 	.word	0x00010b10
        /*0954*/ 	.word	0x00000002
        /*0958*/ 	.word	0x00038840
        /*095c*/ 	.short	0x010a
        /*095e*/ 	.byte	0x3f
	.zero		1


	//   ....[68]....
        /*0960*/ 	.word	0x00010b60
        /*0964*/ 	.word	0x00000002
        /*0968*/ 	.word	0x00038860
        /*096c*/ 	.short	0x010a
        /*096e*/ 	.byte	0x3f
	.zero		1


	//   ....[69]....
        /*0970*/ 	.word	0x00011510
        /*0974*/ 	.word	0x00000000
        /*0978*/ 	.word	0x00038820
        /*097c*/ 	.short	0x010a
        /*097e*/ 	.byte	0x3f
	.zero		1


	//   ....[70]....
        /*0980*/ 	.word	0x000116b0
        /*0984*/ 	.word	0x00000006
        /*0988*/ 	.word	0x00000000
        /*098c*/ 	.short	0x010a
        /*098e*/ 	.byte	0x3f
	.zero		1


	//   ....[71]....
        /*0990*/ 	.word	0x00011700
        /*0994*/ 	.word	0x00000007
        /*0998*/ 	.word	0x00000000
        /*099c*/ 	.short	0x010a
        /*099e*/ 	.byte	0x3f
	.zero		1


	//   ....[72]....
        /*09a0*/ 	.word	0x00011750
        /*09a4*/ 	.word	0x00000004
        /*09a8*/ 	.word	0x00000000
        /*09ac*/ 	.short	0x010a
        /*09ae*/ 	.byte	0x3f
	.zero		1


	//----- nvinfo : EIATTR_NUM_MBARRIERS
	.align		4
.L_743:
        /*09b0*/ 	.byte	0x03, 0x38
        /*09b2*/ 	.short	0x0017


	//----- nvinfo : EIATTR_EXIT_INSTR_OFFSETS
	.align		4
        /*09b4*/ 	.byte	0x04, 0x1c
        /*09b6*/ 	.short	(.L_745 - .L_744)


	//   ....[0]....
.L_744:
        /*09b8*/ 	.word	0x00000a90


	//   ....[1]....
        /*09bc*/ 	.word	0x0000b470


	//   ....[2]....
        /*09c0*/ 	.word	0x0000b4d0


	//   ....[3]....
        /*09c4*/ 	.word	0x00010530


	//----- nvinfo : EIATTR_MAX_THREADS
	.align		4
.L_745:
        /*09c8*/ 	.byte	0x04, 0x05
        /*09ca*/ 	.short	(.L_747 - .L_746)
.L_746:
        /*09cc*/ 	.word	0x00000180
        /*09d0*/ 	.word	0x00000001
        /*09d4*/ 	.word	0x00000001


	//----- nvinfo : EIATTR_CRS_STACK_SIZE
	.align		4
.L_747:
        /*09d8*/ 	.byte	0x04, 0x1e
        /*09da*/ 	.short	(.L_749 - .L_748)
.L_748:
        /*09dc*/ 	.word	0x00000000


	//----- nvinfo : EIATTR_CBANK_PARAM_SIZE
	.align		4
.L_749:
        /*09e0*/ 	.byte	0x03, 0x19
        /*09e2*/ 	.short	0x0b70


	//----- nvinfo : EIATTR_PARAM_CBANK
	.align		4
        /*09e4*/ 	.byte	0x04, 0x0a
        /*09e6*/ 	.short	(.L_751 - .L_750)
	.align		4
.L_750:
        /*09e8*/ 	.word	index@(.nv.constant0._ZN7cutlass13device_kernelIN5flash11enable_sm90INS1_16FlashAttnFwdSm90INS1_25CollectiveMainloopFwdSm90ILi2EN4cute5tupleIJNS5_1CILi1EEES8_S8_EEENS6_IJNS7_ILi64EEESA_SA_EEELi512ENS_6half_tEfNS_4arch4Sm90ELb0ELb0ELb0ELb1ELb0ELb0ELb1ELb0ELb0ELb0ELb0ELb0EEENS1_21CollectiveEpilogueFwdINS6_IJSA_NS7_ILi512EEESA_EEES9_SC_SE_Li256ELb1ELb0ELb0ELb0EEENS1_36VarlenDynamicPersistentTileSchedulerILi64ELi64ELi256ELi32ELb0ELb0ELb1ELb0ELb1ELb1EEEEEEEEEvNT_6ParamsE)
        /*09ec*/ 	.short	0x0210
        /*09ee*/ 	.short	0x0b70


	//----- nvinfo : EIATTR_SW_WAR
	.align		4
.L_751:
        /*09f0*/ 	.byte	0x04, 0x36
        /*09f2*/ 	.short	(.L_753 - .L_752)
.L_752:
        /*09f4*/ 	.word	0x00000008
.L_753:


//--------------------- .nv.info._ZN7cutlass13device_kernelIN5flash11enable_sm90INS1_16FlashAttnFwdSm90INS1_25CollectiveMainloopFwdSm90ILi2EN4cute5tupleIJNS5_1CILi1EEES8_S8_EEENS6_IJNS7_ILi64EEESA_SA_EEELi512ENS_6half_tEfNS_4arch4Sm90ELb0ELb0ELb0ELb1ELb0ELb1ELb1ELb0ELb0ELb0ELb0ELb0EEENS1_21CollectiveEpilogueFwdINS6_IJSA_NS7_ILi512EEESA_EEES9_SC_SE_Li256ELb1ELb0ELb0ELb0EEENS1_36VarlenDynamicPersistentTileSchedulerILi64ELi64ELi256ELi32ELb0ELb0ELb1ELb0ELb1ELb1EEEEEEEEEvNT_6ParamsE --------------------------
	.section	.nv.info._ZN7cutlass13device_kernelIN5flash11enable_sm90INS1_16FlashAttnFwdSm90INS1_25CollectiveMainloopFwdSm90ILi2EN4cute5tupleIJNS5_1CILi1EEES8_S8_EEENS6_IJNS7_ILi64EEESA_SA_EEELi512ENS_6half_tEfNS_4arch4Sm90ELb0ELb0ELb0ELb1ELb0ELb1ELb1ELb0ELb0ELb0ELb0ELb0EEENS1_21CollectiveEpilogueFwdINS6_IJSA_NS7_ILi512EEESA_EEES9_SC_SE_Li256ELb1ELb0ELb0ELb0EEENS1_36VarlenDynamicPersistentTileSchedulerILi64ELi64ELi256ELi32ELb0ELb0ELb1ELb0ELb1ELb1EEEEEEEEEvNT_6ParamsE,"",@"SHT_CUDA_INFO"
	.sectionflags	@""
	.align	4


	//----- nvinfo : EIATTR_CUDA_API_VERSION
	.align		4
        /*0000*/ 	.byte	0x04, 0x37
        /*0002*/ 	.short	(.L_755 - .L_754)
.L_754:
        /*0004*/ 	.word	0x00000082


	//----- nvinfo : EIATTR_KPARAM_INFO
	.align		4
.L_755:
        /*0008*/ 	.byte	0x04, 0x17
        /*000a*/ 	.short	(.L_757 - .L_756)
.L_756:
        /*000c*/ 	.word	0x00000000
        /*0010*/ 	.short	0x0000
        /*0012*/ 	.short	0x0070
        /*0014*/ 	.byte	0x00, 0xf0, 0x01, 0x2c


	//----- nvinfo : EIATTR_SPARSE_MMA_MASK
	.align		4
.L_757:
        /*0018*/ 	.byte	0x03, 0x50
        /*001a*/ 	.short	0x0000


	//----- nvinfo : EIATTR_MAXREG_COUNT
	.align		4
        /*001c*/ 	.byte	0x03, 0x1b
        /*001e*/ 	.short	0x00a8


	//----- nvinfo : EIATTR_NUM_BARRIERS
	.align		4
        /*0020*/ 	.byte	0x02, 0x4c
        /*0022*/ 	.byte	0x10
	.zero		1


	//----- nvinfo : EIATTR_EXTERNS
	.align		4
        /*0024*/ 	.byte	0x04, 0x0f
        /*0026*/ 	.short	(.L_759 - .L_758)


	//   ....[0]....
	.align		4
.L_758:
        /*0028*/ 	.word	index@(__assertfail)


	//----- nvinfo : EIATTR_ANNOTATIONS
	.align		4
.L_759:
        /*002c*/ 	.byte	0x04, 0x55
        /*002e*/ 	.short	(.L_761 - .L_760)


	//   ....[0]....
.L_760:
        /* <DEDUP_REMOVED lines=45> */


	//----- nvinfo : EIATTR_MERCURY_ISA_VERSION
	.align		4
.L_761:
        /*02f0*/ 	.byte	0x03, 0x5f
        /*02f2*/ 	.short	0x0101


	//----- nvinfo : EIATTR_UNUSED_LOAD_BYTE_OFFSET
	.align		4
        /*02f4*/ 	.byte	0x04, 0x44
        /*02f6*/ 	.short	(.L_763 - .L_762)


	//   ....[0]....
.L_762:
        /*02f8*/ 	.word	0x00000b30
        /*02fc*/ 	.word	0x0000fff0


	//   ....[1]....
        /*0300*/ 	.word	0x0000f060
        /*0304*/ 	.word	0x0000fff0


	//----- nvinfo : EIATTR_INT_WARP_WIDE_INSTR_OFFSETS
	.align		4
.L_763:
        /*0308*/ 	.byte	0x04, 0x31
        /*030a*/ 	.short	(.L_765 - .L_764)


	//   ....[0]....
.L_764:
        /*030c*/ 	.word	0x000001f0


	//   ....[1]....
        /*0310*/ 	.word	0x00000230


	//   ....[2]....
        /*0314*/ 	.word	0x000002a0


	//   ....[3]....
        /*0318*/ 	.word	0x00000310


	//   ....[4]....
        /*031c*/ 	.word	0x00013810


	//   ....[5]....
        /*0320*/ 	.word	0x000138c0


	//   ....[6]....
        /*0324*/ 	.word	0x00013d50


	//   ....[7]....
        /*0328*/ 	.word	0x00013d80


	//   ....[8]....
        /*032c*/ 	.word	0x00016ad0


	//   ....[9]....
        /*0330*/ 	.word	0x00016b80


	//----- nvinfo : EIATTR_COOP_GROUP_MASK_REGIDS
	.align		4
.L_765:
        /*0334*/ 	.byte	0x04, 0x29
        /*0336*/ 	.short	(.L_767 - .L_766)


	//   ....[0]....
.L_766:
        /*0338*/ 	.word	0xffffffff


	//   ....[1]....
        /*033c*/ 	.word	0xffffffff


	//   ....[2]....
        /*0340*/ 	.word	0xffffffff


	//   ....[3]....
        /*0344*/ 	.word	0xffffffff


	//   ....[4]....
        /*0348*/ 	.word	0xffffffff


	//   ....[5]....
        /*034c*/ 	.word	0xffffffff


	//   ....[6]....
        /*0350*/ 	.word	0xffffffff


	//   ....[7]....
        /*0354*/ 	.word	0xffffffff


	//   ....[8]....
        /*0358*/ 	.word	0xffffffff


	//   ....[9]....
        /*035c*/ 	.word	0xffffffff


	//   ....[10]....
        /*0360*/ 	.word	0xffffffff


	//   ....[11]....
        /*0364*/ 	.word	0xffffffff


	//   ....[12]....
        /*0368*/ 	.word	0xffffffff


	//   ....[13]....
        /*036c*/ 	.word	0xffffffff


	//   ....[14]....
        /*0370*/ 	.word	0xffffffff


	//   ....[15]....
        /*0374*/ 	.word	0xffffffff


	//   ....[16]....
        /*0378*/ 	.word	0xffffffff


	//   ....[17]....
        /*037c*/ 	.word	0xffffffff


	//   ....[18]....
        /*0380*/ 	.word	0xffffffff


	//   ....[19]....
        /*0384*/ 	.word	0xffffffff


	//   ....[20]....
        /*0388*/ 	.word	0xffffffff


	//   ....[21]....
        /*038c*/ 	.word	0xffffffff


	//   ....[22]....
        /*0390*/ 	.word	0xffffffff


	//   ....[23]....
        /*0394*/ 	.word	0xffffffff


	//   ....[24]....
        /*0398*/ 	.word	0xffffffff


	//   ....[25]....
        /*039c*/ 	.word	0xffffffff


	//   ....[26]....
        /*03a0*/ 	.word	0xffffffff


	//   ....[27]....
        /*03a4*/ 	.word	0xffffffff


	//   ....[28]....
        /*03a8*/ 	.word	0xffffffff


	//   ....[29]....
        /*03ac*/ 	.word	0xffffffff


	//   ....[30]....
        /*03b0*/ 	.word	0xffffffff


	//   ....[31]....
        /*03b4*/ 	.word	0xffffffff


	//   ....[32]....
        /*03b8*/ 	.word	0xffffffff


	//   ....[33]....
        /*03bc*/ 	.word	0xffffffff


	//   ....[34]....
        /*03c0*/ 	.word	0xffffffff


	//   ....[35]....
        /*03c4*/ 	.word	0xffffffff


	//   ....[36]....
        /*03c8*/ 	.word	0xffffffff


	//   ....[37]....
        /*03cc*/ 	.word	0xffffffff


	//   ....[38]....
        /*03d0*/ 	.word	0xffffffff


	//   ....[39]....
        /*03d4*/ 	.word	0xffffffff


	//   ....[40]....
        /*03d8*/ 	.word	0xffffffff


	//   ....[41]....
        /*03dc*/ 	.word	0xffffffff


	//   ....[42]....
        /*03e0*/ 	.word	0xffffffff


	//   ....[43]....
        /*03e4*/ 	.word	0xffffffff


	//   ....[44]....
        /*03e8*/ 	.word	0xffffffff


	//   ....[45]....
        /*03ec*/ 	.word	0xffffffff


	//   ....[46]....
        /*03f0*/ 	.word	0xffffffff


	//   ....[47]....
        /*03f4*/ 	.word	0xffffffff


	//   ....[48]....
        /*03f8*/ 	.word	0xffffffff


	//   ....[49]....
        /*03fc*/ 	.word	0xffffffff


	//   ....[50]....
        /*0400*/ 	.word	0xffffffff


	//   ....[51]....
        /*0404*/ 	.word	0xffffffff


	//   ....[52]....
        /*0408*/ 	.word	0xffffffff


	//   ....[53]....
        /*040c*/ 	.word	0xffffffff


	//   ....[54]....
        /*0410*/ 	.word	0xffffffff


	//   ....[55]....
        /*0414*/ 	.word	0xffffffff


	//   ....[56]....
        /*0418*/ 	.word	0xffffffff


	//   ....[57]....
        /*041c*/ 	.word	0xffffffff


	//   ....[58]....
        /*0420*/ 	.word	0xffffffff


	//   ....[59]....
        /*0424*/ 	.word	0xffffffff


	//   ....[60]....
        /*0428*/ 	.word	0x0500000f


	//   ....[61]....
        /*042c*/ 	.word	0x0500000f


	//   ....[62]....
        /*0430*/ 	.word	0x0500000f


	//   ....[63]....
        /*0434*/ 	.word	0x0500000f


	//   ....[64]....
        /*0438*/ 	.word	0x0500000f


	//   ....[65]....
        /*043c*/ 	.word	0x0500000f


	//   ....[66]....
        /*0440*/ 	.word	0x0500000f


	//   ....[67]....
        /*0444*/ 	.word	0x0500000f


	//   ....[68]....
        /*0448*/ 	.word	0x0500000f


	//   ....[69]....
        /*044c*/ 	.word	0x0500000f


	//   ....[70]....
        /*0450*/ 	.word	0x0500000f


	//   ....[71]....
        /*0454*/ 	.word	0x0500000f


	//   ....[72]....
        /*0458*/ 	.word	0x0500000f


	//   ....[73]....
        /*045c*/ 	.word	0x0500000f


	//   ....[74]....
        /*0460*/ 	.word	0x0500000f


	//   ....[75]....
        /*0464*/ 	.word	0x0500000f


	//   ....[76]....
        /*0468*/ 	.word	0x0500000f


	//   ....[77]....
        /*046c*/ 	.word	0x0500000f


	//   ....[78]....
        /*0470*/ 	.word	0x0500000f


	//   ....[79]....
        /*0474*/ 	.word	0x0500000f


	//   ....[80]....
        /*0478*/ 	.word	0x0500000f


	//   ....[81]....
        /*047c*/ 	.word	0x0500000f


	//   ....[82]....
        /*0480*/ 	.word	0x0500000f


	//   ....[83]....
        /*0484*/ 	.word	0x0500000f


	//   ....[84]....
        /*0488*/ 	.word	0x0500000f


	//   ....[85]....
        /*048c*/ 	.word	0x0500000f


	//   ....[86]....
        /*0490*/ 	.word	0x0500000f


	//   ....[87]....
        /*0494*/ 	.word	0x0500000f


	//----- nvinfo : EIATTR_COOP_GROUP_INSTR_OFFSETS
	.align		4
.L_767:
        /*0498*/ 	.byte	0x04, 0x28
        /*049a*/ 	.short	(.L_769 - .L_768)


	//   ....[0]....
.L_768:
        /*049c*/ 	.word	0x00000060


	//   ....[1]....
        /*04a0*/ 	.word	0x00000200


	//   ....[2]....
        /*04a4*/ 	.word	0x00000240


	//   ....[3]....
        /*04a8*/ 	.word	0x00000450


	//   ....[4]....
        /*04ac*/ 	.word	0x000005b0


	//   ....[5]....
        /*04b0*/ 	.word	0x000006d0


	//   ....[6]....
        /*04b4*/ 	.word	0x00000830


	//   ....[7]....
        /*04b8*/ 	.word	0x00004620


	//   ....[8]....
        /*04bc*/ 	.word	0x00005f40


	//   ....[9]....
        /*04c0*/ 	.word	0x00008b40


	//   ....[10]....
        /*04c4*/ 	.word	0x0000a5f0


	//   ....[11]....
        /*04c8*/ 	.word	0x0000a6e0


	//   ....[12]....
        /*04cc*/ 	.word	0x0000a880


	//   ....[13]....
        /*04d0*/ 	.word	0x0000a910


	//   ....[14]....
        /*04d4*/ 	.word	0x0000b1f0


	//   ....[15]....
        /*04d8*/ 	.word	0x0000b8c0


	//   ....[16]....
        /*04dc*/ 	.word	0x0000d0f0


	//   ....[17]....
        /*04e0*/ 	.word	0x0000d120


	//   ....[18]....
        /*04e4*/ 	.word	0x0000d390


	//   ....[19]....
        /*04e8*/ 	.word	0x0000d570


	//   ....[20]....
        /*04ec*/ 	.word	0x0000e520


	//   ....[21]....
        /*04f0*/ 	.word	0x0000e570


	//   ....[22]....
        /*04f4*/ 	.word	0x0000e5a0


	//   ....[23]....
        /*04f8*/ 	.word	0x0000e610


	//   ....[24]....
        /*04fc*/ 	.word	0x0000e620


	//   ....[25]....
        /*0500*/ 	.word	0x00010000


	//   ....[26]....
        /*0504*/ 	.word	0x00011780


	//   ....[27]....
        /*0508*/ 	.word	0x00011910


	//   ....[28]....
        /*050c*/ 	.word	0x00011940


	//   ....[29]....
        /*0510*/ 	.word	0x00011980


	//   ....[30]....
        /*0514*/ 	.word	0x000119e0


	//   ....[31]....
        /*0518*/ 	.word	0x00011a40


	//   ....[32]....
        /*051c*/ 	.word	0x00011a80


	//   ....[33]....
        /*0520*/ 	.word	0x00011c30


	//   ....[34]....
        /*0524*/ 	.word	0x00011c90


	//   ....[35]....
        /*0528*/ 	.word	0x00011cd0


	//   ....[36]....
        /*052c*/ 	.word	0x00011d10


	//   ....[37]....
        /*0530*/ 	.word	0x00011d40


	//   ....[38]....
        /*0534*/ 	.word	0x00011d70


	//   ....[39]....
        /*0538*/ 	.word	0x00011e00


	//   ....[40]....
        /*053c*/ 	.word	0x00011e30


	//   ....[41]....
        /*0540*/ 	.word	0x00011ec0


	//   ....[42]....
        /*0544*/ 	.word	0x00016c10


	//   ....[43]....
        /*0548*/ 	.word	0x00016c20


	//   ....[44]....
        /*054c*/ 	.word	0x00016d30


	//   ....[45]....
        /*0550*/ 	.word	0x00016d90


	//   ....[46]....
        /*0554*/ 	.word	0x00016dd0


	//   ....[47]....
        /*0558*/ 	.word	0x00016e10


	//   ....[48]....
        /*055c*/ 	.word	0x00016e40


	//   ....[49]....
        /*0560*/ 	.word	0x00016e70


	//   ....[50]....
        /*0564*/ 	.word	0x00017000


	//   ....[51]....
        /*0568*/ 	.word	0x00017060


	//   ....[52]....
        /*056c*/ 	.word	0x000170a0


	//   ....[53]....
        /*0570*/ 	.word	0x000170e0


	//   ....[54]....
        /*0574*/ 	.word	0x00017110


	//   ....[55]....
        /*0578*/ 	.word	0x00017140


	//   ....[56]....
        /*057c*/ 	.word	0x00017200


	//   ....[57]....
        /*0580*/ 	.word	0x00017220


	//   ....[58]....
        /*0584*/ 	.word	0x00017290


	//   ....[59]....
        /*0588*/ 	.word	0x000176c0


	//   ....[60]....
        /*058c*/ 	.word	0x00017b00


	//   ....[61]....
        /*0590*/ 	.word	0x00017ba0


	//   ....[62]....
        /*0594*/ 	.word	0x00017c40


	//   ....[63]....
        /*0598*/ 	.word	0x00017ce0


	//   ....[64]....
        /*059c*/ 	.word	0x00017dd0


	//   ....[65]....
        /*05a0*/ 	.word	0x00017e70


	//   ....[66]....
        /*05a4*/ 	.word	0x00017f10


	//   ....[67]....
        /*05a8*/ 	.word	0x00017fb0


	//   ....[68]....
        /*05ac*/ 	.word	0x00018260


	//   ....[69]....
        /*05b0*/ 	.word	0x00018540


	//   ....[70]....
        /*05b4*/ 	.word	0x00018960


	//   ....[71]....
        /*05b8*/ 	.word	0x000189f0


	//   ....[72]....
        /*05bc*/ 	.word	0x00018a90


	//   ....[73]....
        /*05c0*/ 	.word	0x00018b40


	//   ....[74]....
        /*05c4*/ 	.word	0x00018bc0


	//   ....[75]....
        /*05c8*/ 	.word	0x00018c40


	//   ....[76]....
        /*05cc*/ 	.word	0x00018cc0


	//   ....[77]....
        /*05d0*/ 	.word	0x00018d40


	//   ....[78]....
        /*05d4*/ 	.word	0x00018dd0


	//   ....[79]....
        /*05d8*/ 	.word	0x00018e90


	//   ....[80]....
        /*05dc*/ 	.word	0x00018f10


	//   ....[81]....
        /*05e0*/ 	.word	0x00018f90


	//   ....[82]....
        /*05e4*/ 	.word	0x00019010


	//   ....[83]....
        /*05e8*/ 	.word	0x00019090


	//   ....[84]....
        /*05ec*/ 	.word	0x00019100


	//   ....[85]....
        /*05f0*/ 	.word	0x000191a0


	//   ....[86]....
        /*05f4*/ 	.word	0x00019230


	//   ....[87]....
        /*05f8*/ 	.word	0x00019350


	//----- nvinfo : EIATTR_REG_RECONFIG
	.align		4
.L_769:
        /*05fc*/ 	.byte	0x01, 0x54
	.zero		2


	//----- nvinfo : EIATTR_SYSCALL_OFFSETS
	.align		4
        /*0600*/ 	.byte	0x04, 0x46
        /*0602*/ 	.short	(.L_771 - .L_770)


	//   ....[0]....
.L_770:
        /*0604*/ 	.word	0x000018a0


	//   ....[1]....
        /*0608*/ 	.word	0x000019f0


	//   ....[2]....
        /*060c*/ 	.word	0x000060f0


	//   ....[3]....
        /*0610*/ 	.word	0x000065a0


	//   ....[4]....
        /*0614*/ 	.word	0x00013a50


	//   ....[5]....
        /*0618*/ 	.word	0x00013b90


	//   ....[6]....
        /*061c*/ 	.word	0x00013c90


	//----- nvinfo : EIATTR_MBARRIER_INSTR_OFFSETS
	.align		4
.L_771:
        /*0620*/ 	.byte	0x04, 0x39
        /*0622*/ 	.short	(.L_773 - .L_772)


	//   ....[0]....
.L_772:
        /*0624*/ 	.word	0x00000330
        /*0628*/ 	.word	0x000000ff
        /*062c*/ 	.word	0x00038800
        /*0630*/ 	.short	0x0100
        /*0632*/ 	.byte	0x08
	.zero		1


	//   ....[1]....
        /*0634*/ 	.word	0x00000340
        /*0638*/ 	.word	0x000000ff
        /*063c*/ 	.word	0x00038810
        /*0640*/ 	.short	0x0100
        /*0642*/ 	.byte	0x08
	.zero		1


	//   ....[2]....
        /*0644*/ 	.word	0x00000350
        /*0648*/ 	.word	0x000000ff
        /*064c*/ 	.word	0x00038820
        /*0650*/ 	.short	0x0100
        /*0652*/ 	.byte	0x08
	.zero		1


	//   ....[3]....
        /*0654*/ 	.word	0x00000400
        /*0658*/ 	.word	0x000000ff
        /*065c*/ 	.word	0x00038830
        /*0660*/ 	.short	0x0100
        /*0662*/ 	.byte	0x06
	.zero		1


	//   ....[4]....
        /*0664*/ 	.word	0x00000410
        /*0668*/ 	.word	0x000000ff
        /*066c*/ 	.word	0x00038840
        /*0670*/ 	.short	0x0100
        /*0672*/ 	.byte	0x06
	.zero		1


	//   ....[5]....
        /*0674*/ 	.word	0x00000420
        /*0678*/ 	.word	0x000000ff
        /*067c*/ 	.word	0x00038838
        /*0680*/ 	.short	0x0100
        /*0682*/ 	.byte	0x06
	.zero		1


	//   ....[6]....
        /*0684*/ 	.word	0x00000430
        /*0688*/ 	.word	0x000000ff
        /*068c*/ 	.word	0x00038848
        /*0690*/ 	.short	0x0100
        /*0692*/ 	.byte	0x06
	.zero		1


	//   ....[7]....
        /*0694*/ 	.word	0x00000560
        /*0698*/ 	.word	0x000000ff
        /*069c*/ 	.word	0x00038850
        /*06a0*/ 	.short	0x0100
        /*06a2*/ 	.byte	0x08
	.zero		1


	//   ....[8]....
        /*06a4*/ 	.word	0x00000570
        /*06a8*/ 	.word	0x000000ff
        /*06ac*/ 	.word	0x00038860
        /*06b0*/ 	.short	0x0100
        /*06b2*/ 	.byte	0x08
	.zero		1


	//   ....[9]....
        /*06b4*/ 	.word	0x00000580
        /*06b8*/ 	.word	0x000000ff
        /*06bc*/ 	.word	0x00038858
        /*06c0*/ 	.short	0x0100
        /*06c2*/ 	.byte	0x08
	.zero		1


	//   ....[10]....
        /*06c4*/ 	.word	0x00000590
        /*06c8*/ 	.word	0x000000ff
        /*06cc*/ 	.word	0x00038868
        /*06d0*/ 	.short	0x0100
        /*06d2*/ 	.byte	0x08
	.zero		1


	//   ....[11]....
        /*06d4*/ 	.word	0x00000680
        /*06d8*/ 	.word	0x000000ff
        /*06dc*/ 	.word	0x00038870
        /*06e0*/ 	.short	0x0100
        /*06e2*/ 	.byte	0x06
	.zero		1


	//   ....[12]....
        /*06e4*/ 	.word	0x00000690
        /*06e8*/ 	.word	0x000000ff
        /*06ec*/ 	.word	0x00038880
        /*06f0*/ 	.short	0x0100
        /*06f2*/ 	.byte	0x06
	.zero		1


	//   ....[13]....
        /*06f4*/ 	.word	0x000006a0
        /*06f8*/ 	.word	0x000000ff
        /*06fc*/ 	.word	0x00038878
        /*0700*/ 	.short	0x0100
        /*0702*/ 	.byte	0x06
	.zero		1


	//   ....[14]....
        /*0704*/ 	.word	0x000006b0
        /*0708*/ 	.word	0x000000ff
        /*070c*/ 	.word	0x00038888
        /*0710*/ 	.short	0x0100
        /*0712*/ 	.byte	0x06
	.zero		1


	//   ....[15]....
        /*0714*/ 	.word	0x000007e0
        /*0718*/ 	.word	0x000000ff
        /*071c*/ 	.word	0x00038890
        /*0720*/ 	.short	0x0100
        /*0722*/ 	.byte	0x08
	.zero		1


	//   ....[16]....
        /*0724*/ 	.word	0x000007f0
        /*0728*/ 	.word	0x000000ff
        /*072c*/ 	.word	0x000388a0
        /*0730*/ 	.short	0x0100
        /*0732*/ 	.byte	0x08
	.zero		1


	//   ....[17]....
        /*0734*/ 	.word	0x00000800
        /*0738*/ 	.word	0x000000ff
        /*073c*/ 	.word	0x00038898
        /*0740*/ 	.short	0x0100
        /*0742*/ 	.byte	0x08
	.zero		1


	//   ....[18]....
        /*0744*/ 	.word	0x00000810
        /*0748*/ 	.word	0x000000ff
        /*074c*/ 	.word	0x000388a8
        /*0750*/ 	.short	0x0100
        /*0752*/ 	.byte	0x08
	.zero		1


	//   ....[19]....
        /*0754*/ 	.word	0x00000940
        /*0758*/ 	.word	0x000000ff
        /*075c*/ 	.word	0x000388b0
        /*0760*/ 	.short	0x0100
        /*0762*/ 	.byte	0x08
	.zero		1


	//   ....[20]....
        /*0764*/ 	.word	0x00000950
        /*0768*/ 	.word	0x000000ff
        /*076c*/ 	.word	0x000388c0
        /*0770*/ 	.short	0x0100
        /*0772*/ 	.byte	0x08
	.zero		1


	//   ....[21]....
        /*0774*/ 	.word	0x00000960
        /*0778*/ 	.word	0x000000ff
        /*077c*/ 	.word	0x000388b8
        /*0780*/ 	.short	0x0100
        /*0782*/ 	.byte	0x08
	.zero		1


	//   ....[22]....
        /*0784*/ 	.word	0x00000970
        /*0788*/ 	.word	0x000000ff
        /*078c*/ 	.word	0x000388c8
        /*0790*/ 	.short	0x0100
        /*0792*/ 	.byte	0x08
	.zero		1


	//   ....[23]....
        /*0794*/ 	.word	0x00002620
        /*0798*/ 	.word	0x00000048
        /*079c*/ 	.word	0x00038890
        /*07a0*/ 	.short	0x010a
        /*07a2*/ 	.byte	0x3f
	.zero		1


	//   ....[24]....
        /*07a4*/ 	.word	0x00002fd0
        /*07a8*/ 	.word	0x00000048
        /*07ac*/ 	.word	0x00038890
        /*07b0*/ 	.short	0x010a
        /*07b2*/ 	.byte	0x3f
	.zero		1


	//   ....[25]....
        /*07b4*/ 	.word	0x00003840
        /*07b8*/ 	.word	0x00000048
        /*07bc*/ 	.word	0x00038890
        /*07c0*/ 	.short	0x010a
        /*07c2*/ 	.byte	0x3f
	.zero		1


	//   ....[26]....
        /*07c4*/ 	.word	0x00003a40
        /*07c8*/ 	.word	0x00000004
        /*07cc*/ 	.word	0x00000000
        /*07d0*/ 	.short	0x0101
        /*07d2*/ 	.byte	0x3f
	.zero		1


	//   ....[27]....
        /*07d4*/ 	.word	0x00003a80
        /*07d8*/ 	.word	0x00000048
        /*07dc*/ 	.word	0x000388b0
        /*07e0*/ 	.short	0x010a
        /*07e2*/ 	.byte	0x3f
	.zero		1


	//   ....[28]....
        /*07e4*/ 	.word	0x000040d0
        /*07e8*/ 	.word	0x00000048
        /*07ec*/ 	.word	0x00000000
        /*07f0*/ 	.short	0x0101
        /*07f2*/ 	.byte	0x3f
	.zero		1


	//   ....[29]....
        /*07f4*/ 	.word	0x00004a70
        /*07f8*/ 	.word	0x00000000
        /*07fc*/ 	.word	0x00000000
        /*0800*/ 	.short	0x0101
        /*0802*/ 	.byte	0x3f
	.zero		1


	//   ....[30]....
        /*0804*/ 	.word	0x000055f0
        /*0808*/ 	.word	0x00000000
        /*080c*/ 	.word	0x00000000
        /*0810*/ 	.short	0x0101
        /*0812*/ 	.byte	0x3f
	.zero		1


	//   ....[31]....
        /*0814*/ 	.word	0x00006180
        /*0818*/ 	.word	0x00000002
        /*081c*/ 	.word	0x00038800
        /*0820*/ 	.short	0x010a
        /*0822*/ 	.byte	0x3f
	.zero		1


	//   ....[32]....
        /*0824*/ 	.word	0x000061d0
        /*0828*/ 	.word	0x00000002
        /*082c*/ 	.word	0x00038800
        /*0830*/ 	.short	0x010a
        /*0832*/ 	.byte	0x3f
	.zero		1


	//   ....[33]....
        /*0834*/ 	.word	0x00006850
        /*0838*/ 	.word	0x00000002
        /*083c*/ 	.word	0x00038800
        /*0840*/ 	.short	0x010a
        /*0842*/ 	.byte	0x3f
	.zero		1


	//   ....[34]....
        /*0844*/ 	.word	0x000076c0
        /*0848*/ 	.word	0x00000002
        /*084c*/ 	.word	0x00038800
        /*0850*/ 	.short	0x010a
        /*0852*/ 	.byte	0x3f
	.zero		1


	//   ....[35]....
        /*0854*/ 	.word	0x00008430
        /*0858*/ 	.word	0x00000014
        /*085c*/ 	.word	0x00038830
        /*0860*/ 	.short	0x010a
        /*0862*/ 	.byte	0x3f
	.zero		1


	//   ....[36]....
        /*0864*/ 	.word	0x000084e0
        /*0868*/ 	.word	0x00000014
        /*086c*/ 	.word	0x00038830
        /*0870*/ 	.short	0x010a
        /*0872*/ 	.byte	0x3f
	.zero		1


	//   ....[37]....
        /*0874*/ 	.word	0x000087f0
        /*0878*/ 	.word	0x00000002
        /*087c*/ 	.word	0x00038810
        /*0880*/ 	.short	0x010a
        /*0882*/ 	.byte	0x3f
	.zero		1


	//   ....[38]....
        /*0884*/ 	.word	0x00008840
        /*0888*/ 	.word	0x00000014
        /*088c*/ 	.word	0x00038850
        /*0890*/ 	.short	0x010a
        /*0892*/ 	.byte	0x3f
	.zero		1


	//   ....[39]....
        /*0894*/ 	.word	0x00008900
        /*0898*/ 	.word	0x00000014
        /*089c*/ 	.word	0x00038850
        /*08a0*/ 	.short	0x010a
        /*08a2*/ 	.byte	0x3f
	.zero		1


	//   ....[40]....
        /*08a4*/ 	.word	0x0000ab60
        /*08a8*/ 	.word	0x0000000f
        /*08ac*/ 	.word	0x00000000
        /*08b0*/ 	.short	0x0101
        /*08b2*/ 	.byte	0x3f
	.zero		1


	//   ....[41]....
        /*08b4*/ 	.word	0x0000b210
        /*08b8*/ 	.word	0x00000014
        /*08bc*/ 	.word	0x00000000
        /*08c0*/ 	.short	0x0101
        /*08c2*/ 	.byte	0x3f
	.zero		1


	//   ....[42]....
        /*08c4*/ 	.word	0x0000b320
        /*08c8*/ 	.word	0x0000000e
        /*08cc*/ 	.word	0x00038830
        /*08d0*/ 	.short	0x010a
        /*08d2*/ 	.byte	0x3f
	.zero		1


	//   ....[43]....
        /*08d4*/ 	.word	0x0000b3d0
        /*08d8*/ 	.word	0x0000000e
        /*08dc*/ 	.word	0x00038830
        /*08e0*/ 	.short	0x010a
        /*08e2*/ 	.byte	0x3f
	.zero		1


	//   ....[44]....
        /*08e4*/ 	.word	0x0000b650
        /*08e8*/ 	.word	0x0000000e
        /*08ec*/ 	.word	0x00038850
        /*08f0*/ 	.short	0x010a
        /*08f2*/ 	.byte	0x3f
	.zero		1


	//   ....[45]....
        /*08f4*/ 	.word	0x0000b6a0
        /*08f8*/ 	.word	0x0000000e
        /*08fc*/ 	.word	0x00038850
        /*0900*/ 	.short	0x010a
        /*0902*/ 	.byte	0x3f
	.zero		1


	//   ....[46]....
        /*0904*/ 	.word	0x0000d8c0
        /*0908*/ 	.word	0x0000009a
        /*090c*/ 	.word	0x00000000
        /*0910*/ 	.short	0x0101
        /*0912*/ 	.byte	0x3f
	.zero		1


	//   ....[47]....
        /*0914*/ 	.word	0x0000e540
        /*0918*/ 	.word	0x0000000e
        /*091c*/ 	.word	0x00000000
        /*0920*/ 	.short	0x0101
        /*0922*/ 	.byte	0x3f
	.zero		1


	//   ....[48]....
        /*0924*/ 	.word	0x00010870
        /*0928*/ 	.word	0x00000000
        /*092c*/ 	.word	0x00000000
        /*0930*/ 	.short	0x0101
        /*0932*/ 	.byte	0x3f
	.zero		1


	//   ....[49]....
        /*0934*/ 	.word	0x000128f0
        /*0938*/ 	.word	0x00000005
        /*093c*/ 	.word	0x00038820
        /*0940*/ 	.short	0x010a
        /*0942*/ 	.byte	0x3f
	.zero		1


	//   ....[50]....
        /*0944*/ 	.word	0x00012970
        /*0948*/ 	.word	0x00000006
        /*094c*/ 	.word	0x000388a0
        /*0950*/ 	.short	0x010a
        /*0952*/ 	.byte	0x3f
	.zero		1


	//   ....[51]....
        /*0954*/ 	.word	0x00012b60
        /*0958*/ 	.word	0x00000006
        /*095c*/ 	.word	0x000388c0
        /*0960*/ 	.short	0x010a
        /*0962*/ 	.byte	0x3f
	.zero		1


	//   ....[52]....
        /*0964*/ 	.word	0x000130c0
        /*0968*/ 	.word	0x00000007
        /*096c*/ 	.word	0x000388a0
        /*0970*/ 	.short	0x010a
        /*0972*/ 	.byte	0x3f
	.zero		1


	//   ....[53]....
        /*0974*/ 	.word	0x00013290
        /*0978*/ 	.word	0x00000007
        /*097c*/ 	.word	0x000388c0
        /*0980*/ 	.short	0x010a
        /*0982*/ 	.byte	0x3f
	.zero		1


	//   ....[54]....
        /*0984*/ 	.word	0x00014200
        /*0988*/ 	.word	0x00000009
        /*098c*/ 	.word	0x00038840
        /*0990*/ 	.short	0x010a
        /*0992*/ 	.byte	0x3f
	.zero		1


	//   ....[55]....
        /*0994*/ 	.word	0x000149f0
        /*0998*/ 	.word	0x0000000b
        /*099c*/ 	.word	0x00038820
        /*09a0*/ 	.short	0x010a
        /*09a2*/ 	.byte	0x3f
	.zero		1


	//   ....[56]....
        /*09a4*/ 	.word	0x00014ac0
        /*09a8*/ 	.word	0x00000005
        /*09ac*/ 	.word	0x00038860
        /*09b0*/ 	.short	0x010a
        /*09b2*/ 	.byte	0x3f
	.zero		1


	//   ....[57]....
        /*09b4*/ 	.word	0x00015280
        /*09b8*/ 	.word	0x00000002
        /*09bc*/ 	.word	0x00038840
        /*09c0*/ 	.short	0x010a
        /*09c2*/ 	.byte	0x3f
	.zero		1


	//   ....[58]....
        /*09c4*/ 	.word	0x000154a0
        /*09c8*/ 	.word	0x00000002
        /*09cc*/ 	.word	0x00038860
        /*09d0*/ 	.short	0x010a
        /*09d2*/ 	.byte	0x3f
	.zero		1


	//   ....[59]....
        /*09d4*/ 	.word	0x00015b50
        /*09d8*/ 	.word	0x00000002
        /*09dc*/ 	.word	0x00038840
        /*09e0*/ 	.short	0x010a
        /*09e2*/ 	.byte	0x3f
	.zero		1


	//   ....[60]....
        /*09e4*/ 	.word	0x00015d60
        /*09e8*/ 	.word	0x00000002
        /*09ec*/ 	.word	0x00038860
        /*09f0*/ 	.short	0x010a
        /*09f2*/ 	.byte	0x3f
	.zero		1


	//   ....[61]....
        /*09f4*/ 	.word	0x00016390
        /*09f8*/ 	.word	0x00000002
        /*09fc*/ 	.word	0x00038840
        /*0a00*/ 	.short	0x010a
        /*0a02*/ 	.byte	0x3f
	.zero		1


	//   ....[62]....
        /*0a04*/ 	.word	0x000165b0
        /*0a08*/ 	.word	0x00000002
        /*0a0c*/ 	.word	0x00038860
        /*0a10*/ 	.short	0x010a
        /*0a12*/ 	.byte	0x3f
	.zero		1


	//   ....[63]....
        /*0a14*/ 	.word	0x00017650
        /*0a18*/ 	.word	0x00000000
        /*0a1c*/ 	.word	0x00038820
        /*0a20*/ 	.short	0x010a
        /*0a22*/ 	.byte	0x3f
	.zero		1


	//   ....[64]....
        /*0a24*/ 	.word	0x000177f0
        /*0a28*/ 	.word	0x00000006
        /*0a2c*/ 	.word	0x00000000
        /*0a30*/ 	.short	0x010a
        /*0a32*/ 	.byte	0x3f
	.zero		1


	//   ....[65]....
        /*0a34*/ 	.word	0x00017860
        /*0a38*/ 	.word	0x00000007
        /*0a3c*/ 	.word	0x00000000
        /*0a40*/ 	.short	0x010a
        /*0a42*/ 	.byte	0x3f
	.zero		1


	//   ....[66]....
        /*0a44*/ 	.word	0x000178d0
        /*0a48*/ 	.word	0x00000004
        /*0a4c*/ 	.word	0x00000000
        /*0a50*/ 	.short	0x010a
        /*0a52*/ 	.byte	0x3f
	.zero		1


	//   ....[67]....
        /*0a54*/ 	.word	0x00017900
        /*0a58*/ 	.word	0x00000003
        /*0a5c*/ 	.word	0x00000000
        /*0a60*/ 	.short	0x010a
        /*0a62*/ 	.byte	0x3f
	.zero		1


	//   ....[68]....
        /*0a64*/ 	.word	0x00017960
        /*0a68*/ 	.word	0x00000048
        /*0a6c*/ 	.word	0x00038890
        /*0a70*/ 	.short	0x010a
        /*0a72*/ 	.byte	0x3f
	.zero		1


	//   ....[69]....
        /*0a74*/ 	.word	0x000179b0
        /*0a78*/ 	.word	0x00000048
        /*0a7c*/ 	.word	0x00038890
        /*0a80*/ 	.short	0x010a
        /*0a82*/ 	.byte	0x3f
	.zero		1


	//   ....[70]....
        /*0a84*/ 	.word	0x00017a00
        /*0a88*/ 	.word	0x00000048
        /*0a8c*/ 	.word	0x00038890
        /*0a90*/ 	.short	0x010a
        /*0a92*/ 	.byte	0x3f
	.zero		1


	//   ....[71]....
        /*0a94*/ 	.word	0x00017a50
        /*0a98*/ 	.word	0x00000048
        /*0a9c*/ 	.word	0x000388b0
        /*0aa0*/ 	.short	0x010a
        /*0aa2*/ 	.byte	0x3f
	.zero		1


	//   ....[72]....
        /*0aa4*/ 	.word	0x00017d20
        /*0aa8*/ 	.word	0x00000002
        /*0aac*/ 	.word	0x00038800
        /*0ab0*/ 	.short	0x010a
        /*0ab2*/ 	.byte	0x3f
	.zero		1


	//   ....[73]....
        /*0ab4*/ 	.word	0x00017ff0
        /*0ab8*/ 	.word	0x00000002
        /*0abc*/ 	.word	0x00038800
        /*0ac0*/ 	.short	0x010a
        /*0ac2*/ 	.byte	0x3f
	.zero		1


	//   ....[74]....
        /*0ac4*/ 	.word	0x00018040
        /*0ac8*/ 	.word	0x00000014
        /*0acc*/ 	.word	0x00038830
        /*0ad0*/ 	.short	0x010a
        /*0ad2*/ 	.byte	0x3f
	.zero		1


	//   ....[75]....
        /*0ad4*/ 	.word	0x00018090
        /*0ad8*/ 	.word	0x00000002
        /*0adc*/ 	.word	0x00038810
        /*0ae0*/ 	.short	0x010a
        /*0ae2*/ 	.byte	0x3f
	.zero		1


	//   ....[76]....
        /*0ae4*/ 	.word	0x000180e0
        /*0ae8*/ 	.word	0x00000014
        /*0aec*/ 	.word	0x00038850
        /*0af0*/ 	.short	0x010a
        /*0af2*/ 	.byte	0x3f
	.zero		1


	//   ....[77]....
        /*0af4*/ 	.word	0x00018130
        /*0af8*/ 	.word	0x0000000e
        /*0afc*/ 	.word	0x00038830
        /*0b00*/ 	.short	0x010a
        /*0b02*/ 	.byte	0x3f
	.zero		1


	//   ....[78]....
        /*0b04*/ 	.word	0x00018180
        /*0b08*/ 	.word	0x0000000e
        /*0b0c*/ 	.word	0x00038850
        /*0b10*/ 	.short	0x010a
        /*0b12*/ 	.byte	0x3f
	.zero		1


	//   ....[79]....
        /*0b14*/ 	.word	0x00018320
        /*0b18*/ 	.word	0x00000005
        /*0b1c*/ 	.word	0x00038820
        /*0b20*/ 	.short	0x010a
        /*0b22*/ 	.byte	0x3f
	.zero		1


	//   ....[80]....
        /*0b24*/ 	.word	0x00018370
        /*0b28*/ 	.word	0x00000006
        /*0b2c*/ 	.word	0x000388a0
        /*0b30*/ 	.short	0x010a
        /*0b32*/ 	.byte	0x3f
	.zero		1


	//   ....[81]....
        /*0b34*/ 	.word	0x000183c0
        /*0b38*/ 	.word	0x00000006
        /*0b3c*/ 	.word	0x000388c0
        /*0b40*/ 	.short	0x010a
        /*0b42*/ 	.byte	0x3f
	.zero		1


	//   ....[82]....
        /*0b44*/ 	.word	0x00018410
        /*0b48*/ 	.word	0x00000007
        /*0b4c*/ 	.word	0x000388a0
        /*0b50*/ 	.short	0x010a
        /*0b52*/ 	.byte	0x3f
	.zero		1


	//   ....[83]....
        /*0b54*/ 	.word	0x00018460
        /*0b58*/ 	.word	0x00000007
        /*0b5c*/ 	.word	0x000388c0
        /*0b60*/ 	.short	0x010a
        /*0b62*/ 	.byte	0x3f
	.zero		1


	//   ....[84]....
        /*0b64*/ 	.word	0x00018600
        /*0b68*/ 	.word	0x00000009
        /*0b6c*/ 	.word	0x00038840
        /*0b70*/ 	.short	0x010a
        /*0b72*/ 	.byte	0x3f
	.zero		1


	//   ....[85]....
        /*0b74*/ 	.word	0x00018680
        /*0b78*/ 	.word	0x00000009
        /*0b7c*/ 	.word	0x00038820
        /*0b80*/ 	.short	0x010a
        /*0b82*/ 	.byte	0x3f
	.zero		1


	//   ....[86]....
        /*0b84*/ 	.word	0x000186d0
        /*0b88*/ 	.word	0x00000005
        /*0b8c*/ 	.word	0x00038860
        /*0b90*/ 	.short	0x010a
        /*0b92*/ 	.byte	0x3f
	.zero		1


	//   ....[87]....
        /*0b94*/ 	.word	0x00018720
        /*0b98*/ 	.word	0x00000002
        /*0b9c*/ 	.word	0x00038840
        /*0ba0*/ 	.short	0x010a
        /*0ba2*/ 	.byte	0x3f
	.zero		1


	//   ....[88]....
        /*0ba4*/ 	.word	0x00018770
        /*0ba8*/ 	.word	0x00000002
        /*0bac*/ 	.word	0x00038860
        /*0bb0*/ 	.short	0x010a
        /*0bb2*/ 	.byte	0x3f
	.zero		1


	//   ....[89]....
        /*0bb4*/ 	.word	0x000187c0
        /*0bb8*/ 	.word	0x00000002
        /*0bbc*/ 	.word	0x00038840
        /*0bc0*/ 	.short	0x010a
        /*0bc2*/ 	.byte	0x3f
	.zero		1


	//   ....[90]....
        /*0bc4*/ 	.word	0x00018810
        /*0bc8*/ 	.word	0x00000002
        /*0bcc*/ 	.word	0x00038860
        /*0bd0*/ 	.short	0x010a
        /*0bd2*/ 	.byte	0x3f
	.zero		1


	//   ....[91]....
        /*0bd4*/ 	.word	0x00018860
        /*0bd8*/ 	.word	0x00000002
        /*0bdc*/ 	.word	0x00038840
        /*0be0*/ 	.short	0x010a
        /*0be2*/ 	.byte	0x3f
	.zero		1


	//   ....[92]....
        /*0be4*/ 	.word	0x000188b0
        /*0be8*/ 	.word	0x00000002
        /*0bec*/ 	.word	0x00038860
        /*0bf0*/ 	.short	0x010a
        /*0bf2*/ 	.byte	0x3f
	.zero		1


	//   ....[93]....
        /*0bf4*/ 	.word	0x00019270
        /*0bf8*/ 	.word	0x00000000
        /*0bfc*/ 	.word	0x00038820
        /*0c00*/ 	.short	0x010a
        /*0c02*/ 	.byte	0x3f
	.zero		1


	//   ....[94]....
        /*0c04*/ 	.word	0x00019410
        /*0c08*/ 	.word	0x00000006
        /*0c0c*/ 	.word	0x00000000
        /*0c10*/ 	.short	0x010a
        /*0c12*/ 	.byte	0x3f
	.zero		1


	//   ....[95]....
        /*0c14*/ 	.word	0x00019460
        /*0c18*/ 	.word	0x00000007
        /*0c1c*/ 	.word	0x00000000
        /*0c20*/ 	.short	0x010a
        /*0c22*/ 	.byte	0x3f
	.zero		1


	//   ....[96]....
        /*0c24*/ 	.word	0x000194b0
        /*0c28*/ 	.word	0x00000004
        /*0c2c*/ 	.word	0x00000000
        /*0c30*/ 	.short	0x010a
        /*0c32*/ 	.byte	0x3f
	.zero		1


	//----- nvinfo : EIATTR_NUM_MBARRIERS
	.align		4
.L_773:
        /*0c34*/ 	.byte	0x03, 0x38
        /*0c36*/ 	.short	0x0017


	//----- nvinfo : EIATTR_EXIT_INSTR_OFFSETS
	.align		4
        /*0c38*/ 	.byte	0x04, 0x1c
        /*0c3a*/ 	.short	(.L_775 - .L_774)


	//   ....[0]....
.L_774:
        /*0c3c*/ 	.word	0x00017950


	//----- nvinfo : EIATTR_MAX_THREADS
	.align		4
.L_775:
        /*0c40*/ 	.byte	0x04, 0x05
        /*0c42*/ 	.short	(.L_777 - .L_776)
.L_776:
        /*0c44*/ 	.word	0x00000180
        /*0c48*/ 	.word	0x00000001
        /*0c4c*/ 	.word	0x00000001


	//----- nvinfo : EIATTR_CRS_STACK_SIZE
	.align		4
.L_777:
        /*0c50*/ 	.byte	0x04, 0x1e
        /*0c52*/ 	.short	(.L_779 - .L_778)
.L_778:
        /*0c54*/ 	.word	0x00000000


	//----- nvinfo : EIATTR_CBANK_PARAM_SIZE
	.align		4
.L_779:
        /*0c58*/ 	.byte	0x03, 0x19
        /*0c5a*/ 	.short	0x0b70


	//----- nvinfo : EIATTR_PARAM_CBANK
	.align		4
        /*0c5c*/ 	.byte	0x04, 0x0a
        /*0c5e*/ 	.short	(.L_781 - .L_780)
	.align		4
.L_780:
        /*0c60*/ 	.word	index@(.nv.constant0._ZN7cutlass13device_kernelIN5flash11enable_sm90INS1_16FlashAttnFwdSm90INS1_25CollectiveMainloopFwdSm90ILi2EN4cute5tupleIJNS5_1CILi1EEES8_S8_EEENS6_IJNS7_ILi64EEESA_SA_EEELi512ENS_6half_tEfNS_4arch4Sm90ELb0ELb0ELb0ELb1ELb0ELb1ELb1ELb0ELb0ELb0ELb0ELb0EEENS1_21CollectiveEpilogueFwdINS6_IJSA_NS7_ILi512EEESA_EEES9_SC_SE_Li256ELb1ELb0ELb0ELb0EEENS1_36VarlenDynamicPersistentTileSchedulerILi64ELi64ELi256ELi32ELb0ELb0ELb1ELb0ELb1ELb1EEEEEEEEEvNT_6ParamsE)
        /*0c64*/ 	.short	0x0210
        /*0c66*/ 	.short	0x0b70


	//----- nvinfo : EIATTR_SW_WAR
	.align		4
.L_781:
        /*0c68*/ 	.byte	0x04, 0x36
        /*0c6a*/ 	.short	(.L_783 - .L_782)
.L_782:
        /*0c6c*/ 	.word	0x00000008
.L_783:


//--------------------- .nv.info._ZN7cutlass13device_kernelIN5flash11enable_sm90INS1_16FlashAttnFwdSm90INS1_25CollectiveMainloopFwdSm90ILi2EN4cute5tupleIJNS5_1CILi1EEES8_S8_EEENS6_IJNS7_ILi64EEESA_SA_EEELi512ENS_6half_tEfNS_4arch4Sm90ELb0ELb1ELb0ELb0ELb0ELb0ELb0ELb0ELb0ELb0ELb0ELb0EEENS1_21CollectiveEpilogueFwdINS6_IJSA_NS7_ILi512EEESA_EEES9_SC_SE_Li256ELb0ELb0ELb0ELb0EEENS1_30DynamicPersistentTileSchedulerILi256ELi32ELb0ELb0ELb1EEEEEEEEEvNT_6ParamsE --------------------------
	.section	.nv.info._ZN7cutlass13device_kernelIN5flash11enable_sm90INS1_16FlashAttnFwdSm90INS1_25CollectiveMainloopFwdSm90ILi2EN4cute5tupleIJNS5_1CILi1EEES8_S8_EEENS6_IJNS7_ILi64EEESA_SA_EEELi512ENS_6half_tEfNS_4arch4Sm90ELb0ELb1ELb0ELb0ELb0ELb0ELb0ELb0ELb0ELb0ELb0ELb0EEENS1_21CollectiveEpilogueFwdINS6_IJSA_NS7_ILi512EEESA_EEES9_SC_SE_Li256ELb0ELb0ELb0ELb0EEENS1_30DynamicPersistentTileSchedulerILi256ELi32ELb0ELb0ELb1EEEEEEEEEvNT_6ParamsE,"",@"SHT_CUDA_INFO"
	.sectionflags	@""
	.align	4


	//----- nvinfo : EIATTR_CUDA_API_VERSION
	.align		4
        /*0000*/ 	.byte	0x04, 0x37
        /*0002*/ 	.short	(.L_785 - .L_784)
.L_784:
        /*0004*/ 	.word	0x00000082


	//----- nvinfo : EIATTR_KPARAM_INFO
	.align		4
.L_785:
        /*0008*/ 	.byte	0x04, 0x17
        /*000a*/ 	.short	(.L_787 - .L_786)
.L_786:
        /*000c*/ 	.word	0x00000000
        /*0010*/ 	.short	0x0000
        /*0012*/ 	.short	0x0070
        /*0014*/ 	.byte	0x00, 0xf0, 0x01, 0x2e


	//----- nvinfo : EIATTR_SPARSE_MMA_MASK
	.align		4
.L_787:
        /*0018*/ 	.byte	0x03, 0x50
        /*001a*/ 	.short	0x0000


	//----- nvinfo : EIATTR_MAXREG_COUNT
	.align		4
        /*001c*/ 	.byte	0x03, 0x1b
        /*001e*/ 	.short	0x00a8


	//----- nvinfo : EIATTR_NUM_BARRIERS
	.align		4
        /*0020*/ 	.byte	0x02, 0x4c
        /*0022*/ 	.byte	0x10
	.zero		1


	//----- nvinfo : EIATTR_EXTERNS
	.align		4
        /*0024*/ 	.byte	0x04, 0x0f
        /*0026*/ 	.short	(.L_789 - .L_788)


	//   ....[0]....
	.align		4
.L_788:
        /*0028*/ 	.word	index@(__assertfail)


	//----- nvinfo : EIATTR_MERCURY_ISA_VERSION
	.align		4
.L_789:
        /*002c*/ 	.byte	0x03, 0x5f
        /*002e*/ 	.short	0x0101


	//----- nvinfo : EIATTR_INT_WARP_WIDE_INSTR_OFFSETS
	.align		4
        /*0030*/ 	.byte	0x04, 0x31
        /*0032*/ 	.short	(.L_791 - .L_790)


	//   ....[0]....
.L_790:
        /*0034*/ 	.word	0x00000180


	//   ....[1]....
        /*0038*/ 	.word	0x000001b0


	//   ....[2]....
        /*003c*/ 	.word	0x000001c0


	//   ....[3]....
        /*0040*/ 	.word	0x0000ea40


	//   ....[4]....
        /*0044*/ 	.word	0x0000ead0


	//   ....[5]....
        /*0048*/ 	.word	0x0000efc0


	//   ....[6]....
        /*004c*/ 	.word	0x000110e0


	//   ....[7]....
        /*0050*/ 	.word	0x00011170


	//----- nvinfo : EIATTR_COOP_GROUP_MASK_REGIDS
	.align		4
.L_791:
        /*0054*/ 	.byte	0x04, 0x29
        /*0056*/ 	.short	(.L_793 - .L_792)


	//   ....[0]....
.L_792:
        /*0058*/ 	.word	0xffffffff


	//   ....[1]....
        /*005c*/ 	.word	0xffffffff


	//   ....[2]....
        /*0060*/ 	.word	0xffffffff


	//   ....[3]....
        /*0064*/ 	.word	0xffffffff


	//   ....[4]....
        /*0068*/ 	.word	0xffffffff


	//   ....[5]....
        /*006c*/ 	.word	0xffffffff


	//   ....[6]....
        /*0070*/ 	.word	0xffffffff


	//   ....[7]....
        /*0074*/ 	.word	0xffffffff


	//   ....[8]....
        /*0078*/ 	.word	0xffffffff


	//   ....[9]....
        /*007c*/ 	.word	0xffffffff


	//   ....[10]....
        /*0080*/ 	.word	0xffffffff


	//   ....[11]....
        /*0084*/ 	.word	0xffffffff


	//   ....[12]....
        /*0088*/ 	.word	0xffffffff


	//   ....[13]....
        /*008c*/ 	.word	0xffffffff


	//   ....[14]....
        /*0090*/ 	.word	0xffffffff


	//   ....[15]....
        /*0094*/ 	.word	0xffffffff


	//   ....[16]....
        /*0098*/ 	.word	0xffffffff


	//   ....[17]....
        /*009c*/ 	.word	0xffffffff


	//   ....[18]....
        /*00a0*/ 	.word	0xffffffff


	//   ....[19]....
        /*00a4*/ 	.word	0xffffffff


	//   ....[20]....
        /*00a8*/ 	.word	0xffffffff


	//   ....[21]....
        /*00ac*/ 	.word	0xffffffff


	//   ....[22]....
        /*00b0*/ 	.word	0xffffffff


	//   ....[23]....
        /*00b4*/ 	.word	0xffffffff


	//   ....[24]....
        /*00b8*/ 	.word	0xffffffff


	//   ....[25]....
        /*00bc*/ 	.word	0xffffffff


	//   ....[26]....
        /*00c0*/ 	.word	0xffffffff


	//   ....[27]....
        /*00c4*/ 	.word	0xffffffff


	//   ....[28]....
        /*00c8*/ 	.word	0xffffffff


	//   ....[29]....
        /*00cc*/ 	.word	0xffffffff


	//   ....[30]....
        /*00d0*/ 	.word	0xffffffff


	//   ....[31]....
        /*00d4*/ 	.word	0xffffffff


	//   ....[32]....
        /*00d8*/ 	.word	0xffffffff


	//   ....[33]....
        /*00dc*/ 	.word	0xffffffff


	//   ....[34]....
        /*00e0*/ 	.word	0xffffffff


	//   ....[35]....
        /*00e4*/ 	.word	0xffffffff


	//   ....[36]....
        /*00e8*/ 	.word	0xffffffff


	//   ....[37]....
        /*00ec*/ 	.word	0xffffffff


	//   ....[38]....
        /*00f0*/ 	.word	0x0500000f


	//   ....[39]....
        /*00f4*/ 	.word	0x0500000f


	//----- nvinfo : EIATTR_COOP_GROUP_INSTR_OFFSETS
	.align		4
.L_793:
        /*00f8*/ 	.byte	0x04, 0x28
        /*00fa*/ 	.short	(.L_795 - .L_794)


	//   ....[0]....
.L_794:
        /*00fc*/ 	.word	0x00000050


	//   ....[1]....
        /*0100*/ 	.word	0x00000190


	//   ....[2]....
        /*0104*/ 	.word	0x000001e0


	//   ....[3]....
        /*0108*/ 	.word	0x00000390


	//   ....[4]....
        /*010c*/ 	.word	0x000004f0


	//   ....[5]....
        /*0110*/ 	.word	0x00000610


	//   ....[6]....
        /*0114*/ 	.word	0x00000770


	//   ....[7]....
        /*0118*/ 	.word	0x00001a40


	//   ....[8]....
        /*011c*/ 	.word	0x00003a30


	//   ....[9]....
        /*0120*/ 	.word	0x00004b80


	//   ....[10]....
        /*0124*/ 	.word	0x00004c90


	//   ....[11]....
        /*0128*/ 	.word	0x00005070


	//   ....[12]....
        /*012c*/ 	.word	0x00005110


	//   ....[13]....
        /*0130*/ 	.word	0x00005960


	//   ....[14]....
        /*0134*/ 	.word	0x00006710


	//   ....[15]....
        /*0138*/ 	.word	0x000067d0


	//   ....[16]....
        /*013c*/ 	.word	0x00006b70


	//   ....[17]....
        /*0140*/ 	.word	0x00006c50


	//   ....[18]....
        /*0144*/ 	.word	0x00007df0


	//   ....[19]....
        /*0148*/ 	.word	0x00008420


	//   ....[20]....
        /*014c*/ 	.word	0x00008450


	//   ....[21]....
        /*0150*/ 	.word	0x000086a0


	//   ....[22]....
        /*0154*/ 	.word	0x00008870


	//   ....[23]....
        /*0158*/ 	.word	0x000098c0


	//   ....[24]....
        /*015c*/ 	.word	0x0000a520


	//   ....[25]....
        /*0160*/ 	.word	0x0000a5e0


	//   ....[26]....
        /*0164*/ 	.word	0x0000a9a0


	//   ....[27]....
        /*0168*/ 	.word	0x0000aa80


	//   ....[28]....
        /*016c*/ 	.word	0x0000bc00


	//   ....[29]....
        /*0170*/ 	.word	0x0000bc40


	//   ....[30]....
        /*0174*/ 	.word	0x0000bc80


	//   ....[31]....
        /*0178*/ 	.word	0x0000bcd0


	//   ....[32]....
        /*017c*/ 	.word	0x0000bcf0


	//   ....[33]....
        /*0180*/ 	.word	0x0000c780


	//   ....[34]....
        /*0184*/ 	.word	0x0000d530


	//   ....[35]....
        /*0188*/ 	.word	0x0000e1b0


	//   ....[36]....
        /*018c*/ 	.word	0x000111f0


	//   ....[37]....
        /*0190*/ 	.word	0x000113a0


	//   ....[38]....
        /*0194*/ 	.word	0x00011a50


	//   ....[39]....
        /*0198*/ 	.word	0x00011e30


	//----- nvinfo : EIATTR_REG_RECONFIG
	.align		4
.L_795:
        /*019c*/ 	.byte	0x01, 0x54
	.zero		2


	//----- nvinfo : EIATTR_SYSCALL_OFFSETS
	.align		4
        /*01a0*/ 	.byte	0x04, 0x46
        /*01a2*/ 	.short	(.L_797 - .L_796)


	//   ....[0]....
.L_796:
        /*01a4*/ 	.word	0x00003c00


	//   ....[1]....
        /*01a8*/ 	.word	0x0000ec60


	//   ....[2]....
        /*01ac*/ 	.word	0x0000eda0


	//   ....[3]....
        /*01b0*/ 	.word	0x0000eea0


	//----- nvinfo : EIATTR_MBARRIER_INSTR_OFFSETS
	.align		4
.L_797:
        /*01b4*/ 	.byte	0x04, 0x39
        /*01b6*/ 	.short	(.L_799 - .L_798)


	//   ....[0]....
.L_798:
        /*01b8*/ 	.word	0x00000280
        /*01bc*/ 	.word	0x000000ff
        /*01c0*/ 	.word	0x00028c00
        /*01c4*/ 	.short	0x0100
        /*01c6*/ 	.byte	0x06
	.zero		1


	//   ....[1]....
        /*01c8*/ 	.word	0x00000290
        /*01cc*/ 	.word	0x000000ff
        /*01d0*/ 	.word	0x00028c20
        /*01d4*/ 	.short	0x0100
        /*01d6*/ 	.byte	0x06
	.zero		1


	//   ....[2]....
        /*01d8*/ 	.word	0x00000340
        /*01dc*/ 	.word	0x000000ff
        /*01e0*/ 	.word	0x00028c30
        /*01e4*/ 	.short	0x0100
        /*01e6*/ 	.byte	0x06
	.zero		1


	//   ....[3]....
        /*01e8*/ 	.word	0x00000350
        /*01ec*/ 	.word	0x000000ff
        /*01f0*/ 	.word	0x00028c40
        /*01f4*/ 	.short	0x0100
        /*01f6*/ 	.byte	0x06
	.zero		1


	//   ....[4]....
        /*01f8*/ 	.word	0x00000360
        /*01fc*/ 	.word	0x000000ff
        /*0200*/ 	.word	0x00028c38
        /*0204*/ 	.short	0x0100
        /*0206*/ 	.byte	0x06
	.zero		1


	//   ....[5]....
        /*0208*/ 	.word	0x00000370
        /*020c*/ 	.word	0x000000ff
        /*0210*/ 	.word	0x00028c48
        /*0214*/ 	.short	0x0100
        /*0216*/ 	.byte	0x06
	.zero		1


	//   ....[6]....
        /*0218*/ 	.word	0x000004a0
        /*021c*/ 	.word	0x000000ff
        /*0220*/ 	.word	0x00028c50
        /*0224*/ 	.short	0x0100
        /*0226*/ 	.byte	0x08
	.zero		1


	//   ....[7]....
        /*0228*/ 	.word	0x000004b0
        /*022c*/ 	.word	0x000000ff
        /*0230*/ 	.word	0x00028c60
        /*0234*/ 	.short	0x0100
        /*0236*/ 	.byte	0x08
	.zero		1


	//   ....[8]....
        /*0238*/ 	.word	0x000004c0
        /*023c*/ 	.word	0x000000ff
        /*0240*/ 	.word	0x00028c58
        /*0244*/ 	.short	0x0100
        /*0246*/ 	.byte	0x08
	.zero		1


	//   ....[9]....
        /*0248*/ 	.word	0x000004d0
        /*024c*/ 	.word	0x000000ff
        /*0250*/ 	.word	0x00028c68
        /*0254*/ 	.short	0x0100
        /*0256*/ 	.byte	0x08
	.zero		1


	//   ....[10]....
        /*0258*/ 	.word	0x000005c0
        /*025c*/ 	.word	0x000000ff
        /*0260*/ 	.word	0x00028c70
        /*0264*/ 	.short	0x0100
        /*0266*/ 	.byte	0x06
	.zero		1


	//   ....[11]....
        /*0268*/ 	.word	0x000005d0
        /*026c*/ 	.word	0x000000ff
        /*0270*/ 	.word	0x00028c80
        /*0274*/ 	.short	0x0100
        /*0276*/ 	.byte	0x06
	.zero		1


	//   ....[12]....
        /*0278*/ 	.word	0x000005e0
        /*027c*/ 	.word	0x000000ff
        /*0280*/ 	.word	0x00028c78
        /*0284*/ 	.short	0x0100
        /*0286*/ 	.byte	0x06
	.zero		1


	//   ....[13]....
        /*0288*/ 	.word	0x000005f0
        /*028c*/ 	.word	0x000000ff
        /*0290*/ 	.word	0x00028c88
        /*0294*/ 	.short	0x0100
        /*0296*/ 	.byte	0x06
	.zero		1


	//   ....[14]....
        /*0298*/ 	.word	0x00000720
        /*029c*/ 	.word	0x000000ff
        /*02a0*/ 	.word	0x00028c90
        /*02a4*/ 	.short	0x0100
        /*02a6*/ 	.byte	0x08
	.zero		1


	//   ....[15]....
        /*02a8*/ 	.word	0x00000730
        /*02ac*/ 	.word	0x000000ff
        /*02b0*/ 	.word	0x00028ca0
        /*02b4*/ 	.short	0x0100
        /*02b6*/ 	.byte	0x08
	.zero		1


	//   ....[16]....
        /*02b8*/ 	.word	0x00000740
        /*02bc*/ 	.word	0x000000ff
        /*02c0*/ 	.word	0x00028c98
        /*02c4*/ 	.short	0x0100
        /*02c6*/ 	.byte	0x08
	.zero		1


	//   ....[17]....
        /*02c8*/ 	.word	0x00000750
        /*02cc*/ 	.word	0x000000ff
        /*02d0*/ 	.word	0x00028ca8
        /*02d4*/ 	.short	0x0100
        /*02d6*/ 	.byte	0x08
	.zero		1


	//   ....[18]....
        /*02d8*/ 	.word	0x00000880
        /*02dc*/ 	.word	0x000000ff
        /*02e0*/ 	.word	0x00028cb0
        /*02e4*/ 	.short	0x0100
        /*02e6*/ 	.byte	0x08
	.zero		1


	//   ....[19]....
        /*02e8*/ 	.word	0x00000890
        /*02ec*/ 	.word	0x000000ff
        /*02f0*/ 	.word	0x00028cc0
        /*02f4*/ 	.short	0x0100
        /*02f6*/ 	.byte	0x08
	.zero		1


	//   ....[20]....
        /*02f8*/ 	.word	0x000008a0
        /*02fc*/ 	.word	0x000000ff
        /*0300*/ 	.word	0x00028cb8
        /*0304*/ 	.short	0x0100
        /*0306*/ 	.byte	0x08
	.zero		1


	//   ....[21]....
        /*0308*/ 	.word	0x000008b0
        /*030c*/ 	.word	0x000000ff
        /*0310*/ 	.word	0x00028cc8
        /*0314*/ 	.short	0x0100
        /*0316*/ 	.byte	0x08
	.zero		1


	//   ....[22]....
        /*0318*/ 	.word	0x00001b50
        /*031c*/ 	.word	0x000000ff
        /*0320*/ 	.word	0x00028c50
        /*0324*/ 	.short	0x010a
        /*0326*/ 	.byte	0x15
	.zero		1


	//   ....[23]....
        /*0328*/ 	.word	0x00001e00
        /*032c*/ 	.word	0x00000003
        /*0330*/ 	.word	0x00000000
        /*0334*/ 	.short	0x0101
        /*0336*/ 	.byte	0x3f
	.zero		1


	//   ....[24]....
        /*0338*/ 	.word	0x00002760
        /*033c*/ 	.word	0x000000ff
        /*0340*/ 	.word	0x00028c50
        /*0344*/ 	.short	0x010a
        /*0346*/ 	.byte	0x15
	.zero		1


	//   ....[25]....
        /*0348*/ 	.word	0x000027a0
        /*034c*/ 	.word	0x000000ff
        /*0350*/ 	.word	0x00028c50
        /*0354*/ 	.short	0x010a
        /*0356*/ 	.byte	0x15
	.zero		1


	//   ....[26]....
        /*0358*/ 	.word	0x00002970
        /*035c*/ 	.word	0x00000004
        /*0360*/ 	.word	0x00000000
        /*0364*/ 	.short	0x0101
        /*0366*/ 	.byte	0x3f
	.zero		1


	//   ....[27]....
        /*0368*/ 	.word	0x00003c80
        /*036c*/ 	.word	0x000000ff
        /*0370*/ 	.word	0x00028c00
        /*0374*/ 	.short	0x010a
        /*0376*/ 	.byte	0x30
	.zero		1


	//   ....[28]....
        /*0378*/ 	.word	0x00003d00
        /*037c*/ 	.word	0x00000006
        /*0380*/ 	.word	0x00028c30
        /*0384*/ 	.short	0x010a
        /*0386*/ 	.byte	0x3f
	.zero		1


	//   ....[29]....
        /*0388*/ 	.word	0x00003d40
        /*038c*/ 	.word	0x00000006
        /*0390*/ 	.word	0x00028c30
        /*0394*/ 	.short	0x010a
        /*0396*/ 	.byte	0x3f
	.zero		1


	//   ....[30]....
        /*0398*/ 	.word	0x00004110
        /*039c*/ 	.word	0x00000000
        /*03a0*/ 	.word	0x00000000
        /*03a4*/ 	.short	0x0101
        /*03a6*/ 	.byte	0x3f
	.zero		1


	//   ....[31]....
        /*03a8*/ 	.word	0x00005700
        /*03ac*/ 	.word	0x00000006
        /*03b0*/ 	.word	0x00028c50
        /*03b4*/ 	.short	0x010a
        /*03b6*/ 	.byte	0x3f
	.zero		1


	//   ....[32]....
        /*03b8*/ 	.word	0x00005740
        /*03bc*/ 	.word	0x00000006
        /*03c0*/ 	.word	0x00028c50
        /*03c4*/ 	.short	0x010a
        /*03c6*/ 	.byte	0x3f
	.zero		1


	//   ....[33]....
        /*03c8*/ 	.word	0x00005980
        /*03cc*/ 	.word	0x00000006
        /*03d0*/ 	.word	0x00000000
        /*03d4*/ 	.short	0x0101
        /*03d6*/ 	.byte	0x3f
	.zero		1


	//   ....[34]....
        /*03d8*/ 	.word	0x00005c30
        /*03dc*/ 	.word	0x000000ff
        /*03e0*/ 	.word	0x00028c30
        /*03e4*/ 	.short	0x010a
        /*03e6*/ 	.byte	0x1a
	.zero		1


	//   ....[35]....
        /*03e8*/ 	.word	0x00005c70
        /*03ec*/ 	.word	0x000000ff
        /*03f0*/ 	.word	0x00028c30
        /*03f4*/ 	.short	0x010a
        /*03f6*/ 	.byte	0x1a
	.zero		1


	//   ....[36]....
        /*03f8*/ 	.word	0x00005e50
        /*03fc*/ 	.word	0x0000000e
        /*0400*/ 	.word	0x00000000
        /*0404*/ 	.short	0x0101
        /*0406*/ 	.byte	0x3f
	.zero		1


	//   ....[37]....
        /*0408*/ 	.word	0x00007b40
        /*040c*/ 	.word	0x000000ff
        /*0410*/ 	.word	0x00028c50
        /*0414*/ 	.short	0x010a
        /*0416*/ 	.byte	0x1a
	.zero		1


	//   ....[38]....
        /*0418*/ 	.word	0x00007b80
        /*041c*/ 	.word	0x000000ff
        /*0420*/ 	.word	0x00028c50
        /*0424*/ 	.short	0x010a
        /*0426*/ 	.byte	0x1a
	.zero		1


	//   ....[39]....
        /*0428*/ 	.word	0x00007e10
        /*042c*/ 	.word	0x0000000c
        /*0430*/ 	.word	0x00000000
        /*0434*/ 	.short	0x0101
        /*0436*/ 	.byte	0x3f
	.zero		1


	//   ....[40]....
        /*0438*/ 	.word	0x00008150
        /*043c*/ 	.word	0x000000ff
        /*0440*/ 	.word	0x00028c30
        /*0444*/ 	.short	0x010a
        /*0446*/ 	.byte	0x17
	.zero		1


	//   ....[41]....
        /*0448*/ 	.word	0x00008190
        /*044c*/ 	.word	0x000000ff
        /*0450*/ 	.word	0x00028c30
        /*0454*/ 	.short	0x010a
        /*0456*/ 	.byte	0x17
	.zero		1


	//   ....[42]....
        /*0458*/ 	.word	0x00008bc0
        /*045c*/ 	.word	0x0000009a
        /*0460*/ 	.word	0x00000000
        /*0464*/ 	.short	0x0101
        /*0466*/ 	.byte	0x3f
	.zero		1


	//   ....[43]....
        /*0468*/ 	.word	0x00009630
        /*046c*/ 	.word	0x000000ff
        /*0470*/ 	.word	0x00028c50
        /*0474*/ 	.short	0x010a
        /*0476*/ 	.byte	0x17
	.zero		1


	//   ....[44]....
        /*0478*/ 	.word	0x00009670
        /*047c*/ 	.word	0x000000ff
        /*0480*/ 	.word	0x00028c50
        /*0484*/ 	.short	0x010a
        /*0486*/ 	.byte	0x17
	.zero		1


	//   ....[45]....
        /*0488*/ 	.word	0x000098e0
        /*048c*/ 	.word	0x000000aa
        /*0490*/ 	.word	0x00000000
        /*0494*/ 	.short	0x0101
        /*0496*/ 	.byte	0x3f
	.zero		1


	//   ....[46]....
        /*0498*/ 	.word	0x00009a50
        /*049c*/ 	.word	0x000000ff
        /*04a0*/ 	.word	0x00028c30
        /*04a4*/ 	.short	0x010a
        /*04a6*/ 	.byte	0x1a
	.zero		1


	//   ....[47]....
        /*04a8*/ 	.word	0x00009a90
        /*04ac*/ 	.word	0x000000ff
        /*04b0*/ 	.word	0x00028c30
        /*04b4*/ 	.short	0x010a
        /*04b6*/ 	.byte	0x1a
	.zero		1


	//   ....[48]....
        /*04b8*/ 	.word	0x00009c60
        /*04bc*/ 	.word	0x00000008
        /*04c0*/ 	.word	0x00000000
        /*04c4*/ 	.short	0x0101
        /*04c6*/ 	.byte	0x3f
	.zero		1


	//   ....[49]....
        /*04c8*/ 	.word	0x0000b950
        /*04cc*/ 	.word	0x000000ff
        /*04d0*/ 	.word	0x00028c50
        /*04d4*/ 	.short	0x010a
        /*04d6*/ 	.byte	0x1a
	.zero		1


	//   ....[50]....
        /*04d8*/ 	.word	0x0000b990
        /*04dc*/ 	.word	0x000000ff
        /*04e0*/ 	.word	0x00028c50
        /*04e4*/ 	.short	0x010a
        /*04e6*/ 	.byte	0x1a
	.zero		1


	//   ....[51]....
        /*04e8*/ 	.word	0x0000bc20
        /*04ec*/ 	.word	0x0000000b
        /*04f0*/ 	.word	0x00000000
        /*04f4*/ 	.short	0x0101
        /*04f6*/ 	.byte	0x3f
	.zero		1


	//   ....[52]....
        /*04f8*/ 	.word	0x0000d870
        /*04fc*/ 	.word	0x000000ff
        /*0500*/ 	.word	0x00000000
        /*0504*/ 	.short	0x0101
        /*0506*/ 	.byte	0x05
	.zero		1


	//   ....[53]....
        /*0508*/ 	.word	0x0000f240
        /*050c*/ 	.word	0x00000008
        /*0510*/ 	.word	0x00028c40
        /*0514*/ 	.short	0x010a
        /*0516*/ 	.byte	0x3f
	.zero		1


	//   ....[54]....
        /*0518*/ 	.word	0x0000f540
        /*051c*/ 	.word	0x000000ff
        /*0520*/ 	.word	0x00028c20
        /*0524*/ 	.short	0x010a
        /*0526*/ 	.byte	0x25
	.zero		1


	//   ....[55]....
        /*0528*/ 	.word	0x0000f5c0
        /*052c*/ 	.word	0x00000008
        /*0530*/ 	.word	0x00028c60
        /*0534*/ 	.short	0x010a
        /*0536*/ 	.byte	0x3f
	.zero		1


	//   ....[56]....
        /*0538*/ 	.word	0x0000fc30
        /*053c*/ 	.word	0x00000002
        /*0540*/ 	.word	0x00028c40
        /*0544*/ 	.short	0x010a
        /*0546*/ 	.byte	0x3f
	.zero		1


	//   ....[57]....
        /*0548*/ 	.word	0x0000fdc0
        /*054c*/ 	.word	0x00000002
        /*0550*/ 	.word	0x00028c60
        /*0554*/ 	.short	0x010a
        /*0556*/ 	.byte	0x3f
	.zero		1


	//   ....[58]....
        /*0558*/ 	.word	0x000103d0
        /*055c*/ 	.word	0x00000003
        /*0560*/ 	.word	0x00028c40
        /*0564*/ 	.short	0x010a
        /*0566*/ 	.byte	0x3f
	.zero		1


	//   ....[59]....
        /*0568*/ 	.word	0x00010560
        /*056c*/ 	.word	0x00000003
        /*0570*/ 	.word	0x00028c60
        /*0574*/ 	.short	0x010a
        /*0576*/ 	.byte	0x3f
	.zero		1


	//   ....[60]....
        /*0578*/ 	.word	0x00010af0
        /*057c*/ 	.word	0x00000002
        /*0580*/ 	.word	0x00028c40
        /*0584*/ 	.short	0x010a
        /*0586*/ 	.byte	0x3f
	.zero		1


	//   ....[61]....
        /*0588*/ 	.word	0x00010c80
        /*058c*/ 	.word	0x00000002
        /*0590*/ 	.word	0x00028c60
        /*0594*/ 	.short	0x010a
        /*0596*/ 	.byte	0x3f
	.zero		1


	//   ....[62]....
        /*0598*/ 	.word	0x00011350
        /*059c*/ 	.word	0x00000007
        /*05a0*/ 	.word	0x00028c20
        /*05a4*/ 	.short	0x010a
        /*05a6*/ 	.byte	0x3f
	.zero		1


	//   ....[63]....
        /*05a8*/ 	.word	0x000114a0
        /*05ac*/ 	.word	0x00000005
        /*05b0*/ 	.word	0x00000000
        /*05b4*/ 	.short	0x010a
        /*05b6*/ 	.byte	0x3f
	.zero		1


	//   ....[64]....
        /*05b8*/ 	.word	0x00011510
        /*05bc*/ 	.word	0x00000003
        /*05c0*/ 	.word	0x00000000
        /*05c4*/ 	.short	0x010a
        /*05c6*/ 	.byte	0x3f
	.zero		1


	//   ....[65]....
        /*05c8*/ 	.word	0x00011570
        /*05cc*/ 	.word	0x00000005
        /*05d0*/ 	.word	0x00000000
        /*05d4*/ 	.short	0x010a
        /*05d6*/ 	.byte	0x3f
	.zero		1


	//   ....[66]....
        /*05d8*/ 	.word	0x000115a0
        /*05dc*/ 	.word	0x00000003
        /*05e0*/ 	.word	0x00000000
        /*05e4*/ 	.short	0x010a
        /*05e6*/ 	.byte	0x3f
	.zero		1


	//   ....[67]....
        /*05e8*/ 	.word	0x00011610
        /*05ec*/ 	.word	0x00000006
        /*05f0*/ 	.word	0x00028c50
        /*05f4*/ 	.short	0x010a
        /*05f6*/ 	.byte	0x3f
	.zero		1


	//   ....[68]....
        /*05f8*/ 	.word	0x00011670
        /*05fc*/ 	.word	0x00000005
        /*0600*/ 	.word	0x00028c50
        /*0604*/ 	.short	0x010a
        /*0606*/ 	.byte	0x3f
	.zero		1


	//   ....[69]....
        /*0608*/ 	.word	0x000116d0
        /*060c*/ 	.word	0x00000003
        /*0610*/ 	.word	0x00028c00
        /*0614*/ 	.short	0x010a
        /*0616*/ 	.byte	0x3f
	.zero		1


	//   ....[70]....
        /*0618*/ 	.word	0x00011720
        /*061c*/ 	.word	0x00000006
        /*0620*/ 	.word	0x00028c30
        /*0624*/ 	.short	0x010a
        /*0626*/ 	.byte	0x3f
	.zero		1


	//   ....[71]....
        /*0628*/ 	.word	0x00011770
        /*062c*/ 	.word	0x00000006
        /*0630*/ 	.word	0x00028c50
        /*0634*/ 	.short	0x010a
        /*0636*/ 	.byte	0x3f
	.zero		1


	//   ....[72]....
        /*0638*/ 	.word	0x000117d0
        /*063c*/ 	.word	0x0000000c
        /*0640*/ 	.word	0x00028c30
        /*0644*/ 	.short	0x010a
        /*0646*/ 	.byte	0x3f
	.zero		1


	//   ....[73]....
        /*0648*/ 	.word	0x00011820
        /*064c*/ 	.word	0x0000000c
        /*0650*/ 	.word	0x00028c50
        /*0654*/ 	.short	0x010a
        /*0656*/ 	.byte	0x3f
	.zero		1


	//   ....[74]....
        /*0658*/ 	.word	0x00011880
        /*065c*/ 	.word	0x00000008
        /*0660*/ 	.word	0x00028c30
        /*0664*/ 	.short	0x010a
        /*0666*/ 	.byte	0x3f
	.zero		1


	//   ....[75]....
        /*0668*/ 	.word	0x000118d0
        /*066c*/ 	.word	0x000000aa
        /*0670*/ 	.word	0x00028c50
        /*0674*/ 	.short	0x010a
        /*0676*/ 	.byte	0x3f
	.zero		1


	//   ....[76]....
        /*0678*/ 	.word	0x00011930
        /*067c*/ 	.word	0x00000007
        /*0680*/ 	.word	0x00028c30
        /*0684*/ 	.short	0x010a
        /*0686*/ 	.byte	0x3f
	.zero		1


	//   ....[77]....
        /*0688*/ 	.word	0x00011980
        /*068c*/ 	.word	0x0000000b
        /*0690*/ 	.word	0x00028c50
        /*0694*/ 	.short	0x010a
        /*0696*/ 	.byte	0x3f
	.zero		1


	//   ....[78]....
        /*0698*/ 	.word	0x00011b00
        /*069c*/ 	.word	0x00000008
        /*06a0*/ 	.word	0x00028c40
        /*06a4*/ 	.short	0x010a
        /*06a6*/ 	.byte	0x3f
	.zero		1


	//   ....[79]....
        /*06a8*/ 	.word	0x00011b60
        /*06ac*/ 	.word	0x00000008
        /*06b0*/ 	.word	0x00028c20
        /*06b4*/ 	.short	0x010a
        /*06b6*/ 	.byte	0x3f
	.zero		1


	//   ....[80]....
        /*06b8*/ 	.word	0x00011bb0
        /*06bc*/ 	.word	0x00000008
        /*06c0*/ 	.word	0x00028c60
        /*06c4*/ 	.short	0x010a
        /*06c6*/ 	.byte	0x3f
	.zero		1


	//   ....[81]....
        /*06c8*/ 	.word	0x00011c00
        /*06cc*/ 	.word	0x00000002
        /*06d0*/ 	.word	0x00028c40
        /*06d4*/ 	.short	0x010a
        /*06d6*/ 	.byte	0x3f
	.zero		1


	//   ....[82]....
        /*06d8*/ 	.word	0x00011c50
        /*06dc*/ 	.word	0x00000002
        /*06e0*/ 	.word	0x00028c60
        /*06e4*/ 	.short	0x010a
        /*06e6*/ 	.byte	0x3f
	.zero		1


	//   ....[83]....
        /*06e8*/ 	.word	0x00011ca0
        /*06ec*/ 	.word	0x00000003
        /*06f0*/ 	.word	0x00028c40
        /*06f4*/ 	.short	0x010a
        /*06f6*/ 	.byte	0x3f
	.zero		1


	//   ....[84]....
        /*06f8*/ 	.word	0x00011cf0
        /*06fc*/ 	.word	0x00000003
        /*0700*/ 	.word	0x00028c60
        /*0704*/ 	.short	0x010a
        /*0706*/ 	.byte	0x3f
	.zero		1


	//   ....[85]....
        /*0708*/ 	.word	0x00011d40
        /*070c*/ 	.word	0x00000002
        /*0710*/ 	.word	0x00028c40
        /*0714*/ 	.short	0x010a
        /*0716*/ 	.byte	0x3f
	.zero		1


	//   ....[86]....
        /*0718*/ 	.word	0x00011d90
        /*071c*/ 	.word	0x00000002
        /*0720*/ 	.word	0x00028c60
        /*0724*/ 	.short	0x010a
        /*0726*/ 	.byte	0x3f
	.zero		1


	//   ....[87]....
        /*0728*/ 	.word	0x00011e70
        /*072c*/ 	.word	0x00000007
        /*0730*/ 	.word	0x00028c20
        /*0734*/ 	.short	0x010a
        /*0736*/ 	.byte	0x3f
	.zero		1


	//   ....[88]....
        /*0738*/ 	.word	0x00011ec0
        /*073c*/ 	.word	0x00000005
        /*0740*/ 	.word	0x00000000
        /*0744*/ 	.short	0x010a
        /*0746*/ 	.byte	0x3f
	.zero		1


	//   ....[89]....
        /*0748*/ 	.word	0x00011f10
        /*074c*/ 	.word	0x00000003
        /*0750*/ 	.word	0x00000000
        /*0754*/ 	.short	0x010a
        /*0756*/ 	.byte	0x3f
	.zero		1


	//   ....[90]....
        /*0758*/ 	.word	0x00011f60
        /*075c*/ 	.word	0x00000005
        /*0760*/ 	.word	0x00000000
        /*0764*/ 	.short	0x010a
        /*0766*/ 	.byte	0x3f
	.zero		1


	//----- nvinfo : EIATTR_NUM_MBARRIERS
	.align		4
.L_799:
        /*0768*/ 	.byte	0x03, 0x38
        /*076a*/ 	.short	0x0016


	//----- nvinfo : EIATTR_EXIT_INSTR_OFFSETS
	.align		4
        /*076c*/ 	.byte	0x04, 0x1c
        /*076e*/ 	.short	(.L_801 - .L_800)


	//   ....[0]....
.L_800:
        /*0770*/ 	.word	0x00000a10


	//   ....[1]....
        /*0774*/ 	.word	0x0000e170


	//   ....[2]....
        /*0778*/ 	.word	0x0000e1d0


	//   ....[3]....
        /*077c*/ 	.word	0x000113c0


	//   ....[4]....
        /*0780*/ 	.word	0x000115f0


	//----- nvinfo : EIATTR_MAX_THREADS
	.align		4
.L_801:
        /*0784*/ 	.byte	0x04, 0x05
        /*0786*/ 	.short	(.L_803 - .L_802)
.L_802:
        /*0788*/ 	.word	0x00000180
        /*078c*/ 	.word	0x00000001
        /*0790*/ 	.word	0x00000001


	//----- nvinfo : EIATTR_CRS_STACK_SIZE
	.align		4
.L_803:
        /*0794*/ 	.byte	0x04, 0x1e
        /*0796*/ 	.short	(.L_805 - .L_804)
.L_804:
        /*0798*/ 	.word	0x00000000


	//----- nvinfo : EIATTR_CBANK_PARAM_SIZE
	.align		4
.L_805:
        /*079c*/ 	.byte	0x03, 0x19
        /*079e*/ 	.short	0x0bf0


	//----- nvinfo : EIATTR_PARAM_CBANK
	.align		4
        /*07a0*/ 	.byte	0x04, 0x0a
        /*07a2*/ 	.short	(.L_807 - .L_806)
	.align		4
.L_806:
        /*07a4*/ 	.word	index@(.nv.constant0._ZN7cutlass13device_kernelIN5flash11enable_sm90INS1_16FlashAttnFwdSm90INS1_25CollectiveMainloopFwdSm90ILi2EN4cute5tupleIJNS5_1CILi1EEES8_S8_EEENS6_IJNS7_ILi64EEESA_SA_EEELi512ENS_6half_tEfNS_4arch4Sm90ELb0ELb1ELb0ELb0ELb0ELb0ELb0ELb0ELb0ELb0ELb0ELb0EEENS1_21CollectiveEpilogueFwdINS6_IJSA_NS7_ILi512EEESA_EEES9_SC_SE_Li256ELb0ELb0ELb0ELb0EEENS1_30DynamicPersistentTileSchedulerILi256ELi32ELb0ELb0ELb1EEEEEEEEEvNT_6ParamsE)
        /*07a8*/ 	.short	0x0210
        /*07aa*/ 	.short	0x0bf0


	//----- nvinfo : EIATTR_SW_WAR
	.align		4
.L_807:
        /*07ac*/ 	.byte	0x04, 0x36
        /*07ae*/ 	.short	(.L_809 - .L_808)
.L_808:
        /*07b0*/ 	.word	0x00000008
.L_809:


//--------------------- .nv.info._ZN7cutlass13device_kernelIN5flash11enable_sm90INS1_16FlashAttnFwdSm90INS1_25CollectiveMainloopFwdSm90ILi2EN4cute5tupleIJNS5_1CILi1EEES8_S8_EEENS6_IJNS7_ILi64EEESA_SA_EEELi512ENS_6half_tEfNS_4arch4Sm90ELb0ELb1ELb0ELb0ELb0ELb0ELb1ELb0ELb0ELb0ELb0ELb0EEENS1_21CollectiveEpilogueFwdINS6_IJSA_NS7_ILi512EEESA_EEES9_SC_SE_Li256ELb0ELb0ELb0ELb0EEENS1_30DynamicPersistentTileSchedulerILi256ELi32ELb0ELb0ELb1EEEEEEEEEvNT_6ParamsE --------------------------
	.section	.nv.info._ZN7cutlass13device_kernelIN5flash11enable_sm90INS1_16FlashAttnFwdSm90INS1_25CollectiveMainloopFwdSm90ILi2EN4cute5tupleIJNS5_1CILi1EEES8_S8_EEENS6_IJNS7_ILi64EEESA_SA_EEELi512ENS_6half_tEfNS_4arch4Sm90ELb0ELb1ELb0ELb0ELb0ELb0ELb1ELb0ELb0ELb0ELb0ELb0EEENS1_21CollectiveEpilogueFwdINS6_IJSA_NS7_ILi512EEESA_EEES9_SC_SE_Li256ELb0ELb0ELb0ELb0EEENS1_30DynamicPersistentTileSchedulerILi256ELi32ELb0ELb0ELb1EEEEEEEEEvNT_6ParamsE,"",@"SHT_CUDA_INFO"
	.sectionflags	@""
	.align	4


	//----- nvinfo : EIATTR_CUDA_API_VERSION
	.align		4
        /*0000*/ 	.byte	0x04, 0x37
        /*0002*/ 	.short	(.L_811 - .L_810)
.L_810:
        /*0004*/ 	.word	0x00000082


	//----- nvinfo : EIATTR_KPARAM_INFO
	.align		4
.L_811:
        /*0008*/ 	.byte	0x04, 0x17
        /*000a*/ 	.short	(.L_813 - .L_812)
.L_812:
        /*000c*/ 	.word	0x00000000
        /*0010*/ 	.short	0x0000
        /*0012*/ 	.short	0x0070
        /*0014*/ 	.byte	0x00, 0xf0, 0x01, 0x32


	//----- nvinfo : EIATTR_SPARSE_MMA_MASK
	.align		4
.L_813:
        /*0018*/ 	.byte	0x03, 0x50
        /*001a*/ 	.short	0x0000


	//----- nvinfo : EIATTR_MAXREG_COUNT
	.align		4
        /*001c*/ 	.byte	0x03, 0x1b
        /*001e*/ 	.short	0x00a8


	//----- nvinfo : EIATTR_NUM_BARRIERS
	.align		4
        /*0020*/ 	.byte	0x02, 0x4c
        /*0022*/ 	.byte	0x10
	.zero		1


	//----- nvinfo : EIATTR_EXTERNS
	.align		4
        /*0024*/ 	.byte	0x04, 0x0f
        /*0026*/ 	.short	(.L_815 - .L_814)


	//   ....[0]....
	.align		4
.L_814:
        /*0028*/ 	.word	index@(__assertfail)


	//----- nvinfo : EIATTR_ANNOTATIONS
	.align		4
.L_815:
        /*002c*/ 	.byte	0x04, 0x55
        /*002e*/ 	.short	(.L_817 - .L_816)


	//   ....[0]....
.L_816:
        /*0030*/ 	.word	0x00000001
        /*0034*/ 	.byte	0x90, 0x09, 0x00, 0x00, 0x01, 0x00, 0x00, 0x00, 0xa0, 0x0a, 0x00, 0x00, 0x01, 0x00, 0x00, 0x00
        /*0044*/ 	.byte	0x10, 0x35, 0x01, 0x00, 0x01, 0x00, 0x00, 0x00, 0xa0, 0x3c, 0x01, 0x00, 0x01, 0x00, 0x00, 0x00
        /*0054*/ 	.byte	0xb0, 0x66, 0x01, 0x00, 0x01, 0x00, 0x00, 0x00, 0x00, 0x6a, 0x01, 0x00


	//----- nvinfo : EIATTR_MERCURY_ISA_VERSION
	.align		4
.L_817:
        /*0060*/ 	.byte	0x03, 0x5f
        /*0062*/ 	.short	0x0101


	//----- nvinfo : EIATTR_INT_WARP_WIDE_INSTR_OFFSETS
	.align		4
        /*0064*/ 	.byte	0x04, 0x31
        /*0066*/ 	.short	(.L_819 - .L_818)


	//   ....[0]....
.L_818:
        /*0068*/ 	.word	0x000001c0


	//   ....[1]....
        /*006c*/ 	.word	0x000001f0


	//   ....[2]....
        /*0070*/ 	.word	0x00000200


	//   ....[3]....
        /*0074*/ 	.word	0x00000270


	//   ....[4]....
        /*0078*/ 	.word	0x00013cb0


	//   ....[5]....
        /*007c*/ 	.word	0x00013d60


	//   ....[6]....
        /*0080*/ 	.word	0x00014250


	//   ....[7]....
        /*0084*/ 	.word	0x000166c0


	//   ....[8]....
        /*0088*/ 	.word	0x00016770


	//----- nvinfo : EIATTR_COOP_GROUP_MASK_REGIDS
	.align		4
.L_819:
        /*008c*/ 	.byte	0x04, 0x29
        /*008e*/ 	.short	(.L_821 - .L_820)


	//   ....[0]....
.L_820:
        /*0090*/ 	.word	0xffffffff


	//   ....[1]....
        /*0094*/ 	.word	0xffffffff


	//   ....[2]....
        /*0098*/ 	.word	0xffffffff


	//   ....[3]....
        /*009c*/ 	.word	0xffffffff


	//   ....[4]....
        /*00a0*/ 	.word	0xffffffff


	//   ....[5]....
        /*00a4*/ 	.word	0xffffffff


	//   ....[6]....
        /*00a8*/ 	.word	0xffffffff


	//   ....[7]....
        /*00ac*/ 	.word	0xffffffff


	//   ....[8]....
        /*00b0*/ 	.word	0xffffffff


	//   ....[9]....
        /*00b4*/ 	.word	0xffffffff


	//   ....[10]....
        /*00b8*/ 	.word	0xffffffff


	//   ....[11]....
        /*00bc*/ 	.word	0xffffffff


	//   ....[12]....
        /*00c0*/ 	.word	0xffffffff


	//   ....[13]....
        /*00c4*/ 	.word	0xffffffff


	//   ....[14]....
        /*00c8*/ 	.word	0xffffffff


	//   ....[15]....
        /*00cc*/ 	.word	0xffffffff


	//   ....[16]....
        /*00d0*/ 	.word	0xffffffff


	//   ....[17]....
        /*00d4*/ 	.word	0xffffffff


	//   ....[18]....
        /*00d8*/ 	.word	0xffffffff


	//   ....[19]....
        /*00dc*/ 	.word	0xffffffff


	//   ....[20]....
        /*00e0*/ 	.word	0xffffffff


	//   ....[21]....
        /*00e4*/ 	.word	0xffffffff


	//   ....[22]....
        /*00e8*/ 	.word	0xffffffff


	//   ....[23]....
        /*00ec*/ 	.word	0xffffffff


	//   ....[24]....
        /*00f0*/ 	.word	0xffffffff


	//   ....[25]....
        /*00f4*/ 	.word	0xffffffff


	//   ....[26]....
        /*00f8*/ 	.word	0xffffffff


	//   ....[27]....
        /*00fc*/ 	.word	0xffffffff


	//   ....[28]....
        /*0100*/ 	.word	0xffffffff


	//   ....[29]....
        /*0104*/ 	.word	0xffffffff


	//   ....[30]....
        /*0108*/ 	.word	0xffffffff


	//   ....[31]....
        /*010c*/ 	.word	0xffffffff


	//   ....[32]....
        /*0110*/ 	.word	0xffffffff


	//   ....[33]....
        /*0114*/ 	.word	0xffffffff


	//   ....[34]....
        /*0118*/ 	.word	0xffffffff


	//   ....[35]....
        /*011c*/ 	.word	0xffffffff


	//   ....[36]....
        /*0120*/ 	.word	0xffffffff


	//   ....[37]....
        /*0124*/ 	.word	0xffffffff


	//   ....[38]....
        /*0128*/ 	.word	0xffffffff


	//   ....[39]....
        /*012c*/ 	.word	0xffffffff


	//   ....[40]....
        /*0130*/ 	.word	0xffffffff


	//   ....[41]....
        /*0134*/ 	.word	0xffffffff


	//   ....[42]....
        /*0138*/ 	.word	0x0500000f


	//   ....[43]....
        /*013c*/ 	.word	0x0500000f


	//----- nvinfo : EIATTR_COOP_GROUP_INSTR_OFFSETS
	.align		4
.L_821:
        /*0140*/ 	.byte	0x04, 0x28
        /*0142*/ 	.short	(.L_823 - .L_822)


	//   ....[0]....
.L_822:
        /*0144*/ 	.word	0x00000070


	//   ....[1]....
        /*0148*/ 	.word	0x000001d0


	//   ....[2]....
        /*014c*/ 	.word	0x00000220


	//   ....[3]....
        /*0150*/ 	.word	0x000003f0


	//   ....[4]....
        /*0154*/ 	.word	0x00000550


	//   ....[5]....
        /*0158*/ 	.word	0x00000670


	//   ....[6]....
        /*015c*/ 	.word	0x000007d0


	//   ....[7]....
        /*0160*/ 	.word	0x00001ac0


	//   ....[8]....
        /*0164*/ 	.word	0x000039a0


	//   ....[9]....
        /*0168*/ 	.word	0x00004940


	//   ....[10]....
        /*016c*/ 	.word	0x000060c0


	//   ....[11]....
        /*0170*/ 	.word	0x000061d0


	//   ....[12]....
        /*0174*/ 	.word	0x000065f0


	//   ....[13]....
        /*0178*/ 	.word	0x000066b0


	//   ....[14]....
        /*017c*/ 	.word	0x00006dd0


	//   ....[15]....
        /*0180*/ 	.word	0x00007bd0


	//   ....[16]....
        /*0184*/ 	.word	0x000090d0


	//   ....[17]....
        /*0188*/ 	.word	0x000091d0


	//   ....[18]....
        /*018c*/ 	.word	0x000095b0


	//   ....[19]....
        /*0190*/ 	.word	0x00009680


	//   ....[20]....
        /*0194*/ 	.word	0x0000a720


	//   ....[21]....
        /*0198*/ 	.word	0x0000b5e0


	//   ....[22]....
        /*019c*/ 	.word	0x0000c270


	//   ....[23]....
        /*01a0*/ 	.word	0x0000c2a0


	//   ....[24]....
        /*01a4*/ 	.word	0x0000c4f0


	//   ....[25]....
        /*01a8*/ 	.word	0x0000c6c0


	//   ....[26]....
        /*01ac*/ 	.word	0x0000d6a0


	//   ....[27]....
        /*01b0*/ 	.word	0x0000e310


	//   ....[28]....
        /*01b4*/ 	.word	0x0000f7e0


	//   ....[29]....
        /*01b8*/ 	.word	0x0000f8e0


	//   ....[30]....
        /*01bc*/ 	.word	0x0000fcc0


	//   ....[31]....
        /*01c0*/ 	.word	0x0000fd50


	//   ....[32]....
        /*01c4*/ 	.word	0x00010e40


	//   ....[33]....
        /*01c8*/ 	.word	0x00010ea0


	//   ....[34]....
        /*01cc*/ 	.word	0x00010ee0


	//   ....[35]....
        /*01d0*/ 	.word	0x00010f50


	//   ....[36]....
        /*01d4*/ 	.word	0x00010f70


	//   ....[37]....
        /*01d8*/ 	.word	0x000119d0


	//   ....[38]....
        /*01dc*/ 	.word	0x00012780


	//   ....[39]....
        /*01e0*/ 	.word	0x00013400


	//   ....[40]....
        /*01e4*/ 	.word	0x000167f0


	//   ....[41]....
        /*01e8*/ 	.word	0x000169a0


	//   ....[42]....
        /*01ec*/ 	.word	0x00016fe0


	//   ....[43]....
        /*01f0*/ 	.word	0x000173c0


	//----- nvinfo : EIATTR_REG_RECONFIG
	.align		4
.L_823:
        /*01f4*/ 	.byte	0x01, 0x54
	.zero		2


	//----- nvinfo : EIATTR_SYSCALL_OFFSETS
	.align		4
        /*01f8*/ 	.byte	0x04, 0x46
        /*01fa*/ 	.short	(.L_825 - .L_824)


	//   ....[0]....
.L_824:
        /*01fc*/ 	.word	0x00003b60


	//   ....[1]....
        /*0200*/ 	.word	0x00013ef0


	//   ....[2]....
        /*0204*/ 	.word	0x00014030


	//   ....[3]....
        /*0208*/ 	.word	0x00014130


	//----- nvinfo : EIATTR_MBARRIER_INSTR_OFFSETS
	.align		4
.L_825:
        /*020c*/ 	.byte	0x04, 0x39
        /*020e*/ 	.short	(.L_827 - .L_826)


	//   ....[0]....
.L_826:
        /*0210*/ 	.word	0x000002d0
        /*0214*/ 	.word	0x000000ff
        /*0218*/ 	.word	0x00038800
        /*021c*/ 	.short	0x0100
        /*021e*/ 	.byte	0x06
	.zero		1


	//   ....[1]....
        /*0220*/ 	.word	0x000002e0
        /*0224*/ 	.word	0x000000ff
        /*0228*/ 	.word	0x00038810
        /*022c*/ 	.short	0x0100
        /*022e*/ 	.byte	0x06
	.zero		1


	//   ....[2]....
        /*0230*/ 	.word	0x000002f0
        /*0234*/ 	.word	0x000000ff
        /*0238*/ 	.word	0x00038820
        /*023c*/ 	.short	0x0100
        /*023e*/ 	.byte	0x06
	.zero		1


	//   ....[3]....
        /*0240*/ 	.word	0x000003a0
        /*0244*/ 	.word	0x000000ff
        /*0248*/ 	.word	0x00038830
        /*024c*/ 	.short	0x0100
        /*024e*/ 	.byte	0x06
	.zero		1


	//   ....[4]....
        /*0250*/ 	.word	0x000003b0
        /*0254*/ 	.word	0x000000ff
        /*0258*/ 	.word	0x00038840
        /*025c*/ 	.short	0x0100
        /*025e*/ 	.byte	0x06
	.zero		1


	//   ....[5]....
        /*0260*/ 	.word	0x000003c0
        /*0264*/ 	.word	0x000000ff
        /*0268*/ 	.word	0x00038838
        /*026c*/ 	.short	0x0100
        /*026e*/ 	.byte	0x06
	.zero		1


	//   ....[6]....
        /*0270*/ 	.word	0x000003d0
        /*0274*/ 	.word	0x000000ff
        /*0278*/ 	.word	0x00038848
        /*027c*/ 	.short	0x0100
        /*027e*/ 	.byte	0x06
	.zero		1


	//   ....[7]....
        /*0280*/ 	.word	0x00000500
        /*0284*/ 	.word	0x000000ff
        /*0288*/ 	.word	0x00038850
        /*028c*/ 	.short	0x0100
        /*028e*/ 	.byte	0x08
	.zero		1


	//   ....[8]....
        /*0290*/ 	.word	0x00000510
        /*0294*/ 	.word	0x000000ff
        /*0298*/ 	.word	0x00038860
        /*029c*/ 	.short	0x0100
        /*029e*/ 	.byte	0x08
	.zero		1


	//   ....[9]....
        /*02a0*/ 	.word	0x00000520
        /*02a4*/ 	.word	0x000000ff
        /*02a8*/ 	.word	0x00038858
        /*02ac*/ 	.short	0x0100
        /*02ae*/ 	.byte	0x08
	.zero		1


	//   ....[10]....
        /*02b0*/ 	.word	0x00000530
        /*02b4*/ 	.word	0x000000ff
        /*02b8*/ 	.word	0x00038868
        /*02bc*/ 	.short	0x0100
        /*02be*/ 	.byte	0x08
	.zero		1


	//   ....[11]....
        /*02c0*/ 	.word	0x00000620
        /*02c4*/ 	.word	0x000000ff
        /*02c8*/ 	.word	0x00038870
        /*02cc*/ 	.short	0x0100
        /*02ce*/ 	.byte	0x06
	.zero		1


	//   ....[12]....
        /*02d0*/ 	.word	0x00000630
        /*02d4*/ 	.word	0x000000ff
        /*02d8*/ 	.word	0x00038880
        /*02dc*/ 	.short	0x0100
        /*02de*/ 	.byte	0x06
	.zero		1


	//   ....[13]....
        /*02e0*/ 	.word	0x00000640
        /*02e4*/ 	.word	0x000000ff
        /*02e8*/ 	.word	0x00038878
        /*02ec*/ 	.short	0x0100
        /*02ee*/ 	.byte	0x06
	.zero		1


	//   ....[14]....
        /*02f0*/ 	.word	0x00000650
        /*02f4*/ 	.word	0x000000ff
        /*02f8*/ 	.word	0x00038888
        /*02fc*/ 	.short	0x0100
        /*02fe*/ 	.byte	0x06
	.zero		1


	//   ....[15]....
        /*0300*/ 	.word	0x00000780
        /*0304*/ 	.word	0x000000ff
        /*0308*/ 	.word	0x00038890
        /*030c*/ 	.short	0x0100
        /*030e*/ 	.byte	0x08
	.zero		1


	//   ....[16]....
        /*0310*/ 	.word	0x00000790
        /*0314*/ 	.word	0x000000ff
        /*0318*/ 	.word	0x000388a0
        /*031c*/ 	.short	0x0100
        /*031e*/ 	.byte	0x08
	.zero		1


	//   ....[17]....
        /*0320*/ 	.word	0x000007a0
        /*0324*/ 	.word	0x000000ff
        /*0328*/ 	.word	0x00038898
        /*032c*/ 	.short	0x0100
        /*032e*/ 	.byte	0x08
	.zero		1


	//   ....[18]....
        /*0330*/ 	.word	0x000007b0
        /*0334*/ 	.word	0x000000ff
        /*0338*/ 	.word	0x000388a8
        /*033c*/ 	.short	0x0100
        /*033e*/ 	.byte	0x08
	.zero		1


	//   ....[19]....
        /*0340*/ 	.word	0x000008e0
        /*0344*/ 	.word	0x000000ff
        /*0348*/ 	.word	0x000388b0
        /*034c*/ 	.short	0x0100
        /*034e*/ 	.byte	0x08
	.zero		1


	//   ....[20]....
        /*0350*/ 	.word	0x000008f0
        /*0354*/ 	.word	0x000000ff
        /*0358*/ 	.word	0x000388c0
        /*035c*/ 	.short	0x0100
        /*035e*/ 	.byte	0x08
	.zero		1


	//   ....[21]....
        /*0360*/ 	.word	0x00000900
        /*0364*/ 	.word	0x000000ff
        /*0368*/ 	.word	0x000388b8
        /*036c*/ 	.short	0x0100
        /*036e*/ 	.byte	0x08
	.zero		1


	//   ....[22]....
        /*0370*/ 	.word	0x00000910
        /*0374*/ 	.word	0x000000ff
        /*0378*/ 	.word	0x000388c8
        /*037c*/ 	.short	0x0100
        /*037e*/ 	.byte	0x08
	.zero		1


	//   ....[23]....
        /*0380*/ 	.word	0x00001e40
        /*0384*/ 	.word	0x00000003
        /*0388*/ 	.word	0x00000000
        /*038c*/ 	.short	0x0101
        /*038e*/ 	.byte	0x3f
	.zero		1


	//   ....[24]....
        /*0390*/ 	.word	0x000028e0
        /*0394*/ 	.word	0x00000000
        /*0398*/ 	.word	0x00000000
        /*039c*/ 	.short	0x0101
        /*039e*/ 	.byte	0x3f
	.zero		1


	//   ....[25]....
        /*03a0*/ 	.word	0x00003be0
        /*03a4*/ 	.word	0x000000ff
        /*03a8*/ 	.word	0x00038800
        /*03ac*/ 	.short	0x010a
        /*03ae*/ 	.byte	0x24
	.zero		1


	//   ....[26]....
        /*03b0*/ 	.word	0x00003c40
        /*03b4*/ 	.word	0x00000005
        /*03b8*/ 	.word	0x00038830
        /*03bc*/ 	.short	0x010a
        /*03be*/ 	.byte	0x3f
	.zero		1


	//   ....[27]....
        /*03c0*/ 	.word	0x00003c80
        /*03c4*/ 	.word	0x00000005
        /*03c8*/ 	.word	0x00038830
        /*03cc*/ 	.short	0x010a
        /*03ce*/ 	.byte	0x3f
	.zero		1


	//   ....[28]....
        /*03d0*/ 	.word	0x00003f00
        /*03d4*/ 	.word	0x000000ff
        /*03d8*/ 	.word	0x00038810
        /*03dc*/ 	.short	0x010a
        /*03de*/ 	.byte	0x24
	.zero		1


	//   ....[29]....
        /*03e0*/ 	.word	0x00003f40
        /*03e4*/ 	.word	0x00000005
        /*03e8*/ 	.word	0x00038850
        /*03ec*/ 	.short	0x010a
        /*03ee*/ 	.byte	0x3f
	.zero		1


	//   ....[30]....
        /*03f0*/ 	.word	0x00004020
        /*03f4*/ 	.word	0x00000005
        /*03f8*/ 	.word	0x00038850
        /*03fc*/ 	.short	0x010a
        /*03fe*/ 	.byte	0x3f
	.zero		1


	//   ....[31]....
        /*0400*/ 	.word	0x000055b0
        /*0404*/ 	.word	0x00000002
        /*0408*/ 	.word	0x00000000
        /*040c*/ 	.short	0x0101
        /*040e*/ 	.byte	0x3f
	.zero		1


	//   ....[32]....
        /*0410*/ 	.word	0x00006df0
        /*0414*/ 	.word	0x00000005
        /*0418*/ 	.word	0x00000000
        /*041c*/ 	.short	0x0101
        /*041e*/ 	.byte	0x3f
	.zero		1


	//   ....[33]....
        /*0420*/ 	.word	0x00007020
        /*0424*/ 	.word	0x0000000b
        /*0428*/ 	.word	0x00038830
        /*042c*/ 	.short	0x010a
        /*042e*/ 	.byte	0x3f
	.zero		1


	//   ....[34]....
        /*0430*/ 	.word	0x00007070
        /*0434*/ 	.word	0x0000000b
        /*0438*/ 	.word	0x00038830
        /*043c*/ 	.short	0x010a
        /*043e*/ 	.byte	0x3f
	.zero		1


	//   ....[35]....
        /*0440*/ 	.word	0x00007280
        /*0444*/ 	.word	0x0000000b
        /*0448*/ 	.word	0x00038850
        /*044c*/ 	.short	0x010a
        /*044e*/ 	.byte	0x3f
	.zero		1


	//   ....[36]....
        /*0450*/ 	.word	0x000072d0
        /*0454*/ 	.word	0x0000000b
        /*0458*/ 	.word	0x00038850
        /*045c*/ 	.short	0x010a
        /*045e*/ 	.byte	0x3f
	.zero		1


	//   ....[37]....
        /*0460*/ 	.word	0x000087d0
        /*0464*/ 	.word	0x0000000f
        /*0468*/ 	.word	0x00000000
        /*046c*/ 	.short	0x0101
        /*046e*/ 	.byte	0x3f
	.zero		1


	//   ....[38]....
        /*0470*/ 	.word	0x0000a740
        /*0474*/ 	.word	0x0000000b
        /*0478*/ 	.word	0x00000000
        /*047c*/ 	.short	0x0101
        /*047e*/ 	.byte	0x3f
	.zero		1


	//   ....[39]....
        /*0480*/ 	.word	0x0000aa90
        /*0484*/ 	.word	0x00000009
        /*0488*/ 	.word	0x00038830
        /*048c*/ 	.short	0x010a
        /*048e*/ 	.byte	0x3f
	.zero		1


	//   ....[40]....
        /*0490*/ 	.word	0x0000aae0
        /*0494*/ 	.word	0x00000009
        /*0498*/ 	.word	0x00038830
        /*049c*/ 	.short	0x010a
        /*049e*/ 	.byte	0x3f
	.zero		1


	//   ....[41]....
        /*04a0*/ 	.word	0x0000ac60
        /*04a4*/ 	.word	0x00000009
        /*04a8*/ 	.word	0x00038850
        /*04ac*/ 	.short	0x010a
        /*04ae*/ 	.byte	0x3f
	.zero		1


	//   ....[42]....
        /*04b0*/ 	.word	0x0000aca0
        /*04b4*/ 	.word	0x00000009
        /*04b8*/ 	.word	0x00038850
        /*04bc*/ 	.short	0x010a
        /*04be*/ 	.byte	0x3f
	.zero		1


	//   ....[43]....
        /*04c0*/ 	.word	0x0000ca80
        /*04c4*/ 	.word	0x00000098
        /*04c8*/ 	.word	0x00000000
        /*04cc*/ 	.short	0x0101
        /*04ce*/ 	.byte	0x3f
	.zero		1


	//   ....[44]....
        /*04d0*/ 	.word	0x0000d6c0
        /*04d4*/ 	.word	0x00000009
        /*04d8*/ 	.word	0x00000000
        /*04dc*/ 	.short	0x0101
        /*04de*/ 	.byte	0x3f
	.zero		1


	//   ....[45]....
        /*04e0*/ 	.word	0x0000d7e0
        /*04e4*/ 	.word	0x0000000b
        /*04e8*/ 	.word	0x00038830
        /*04ec*/ 	.short	0x010a
        /*04ee*/ 	.byte	0x3f
	.zero		1


	//   ....[46]....
        /*04f0*/ 	.word	0x0000d830
        /*04f4*/ 	.word	0x0000000b
        /*04f8*/ 	.word	0x00038830
        /*04fc*/ 	.short	0x010a
        /*04fe*/ 	.byte	0x3f
	.zero		1


	//   ....[47]....
        /*0500*/ 	.word	0x0000d9b0
        /*0504*/ 	.word	0x0000000b
        /*0508*/ 	.word	0x00038850
        /*050c*/ 	.short	0x010a
        /*050e*/ 	.byte	0x3f
	.zero		1


	//   ....[48]....
        /*0510*/ 	.word	0x0000da00
        /*0514*/ 	.word	0x0000000b
        /*0518*/ 	.word	0x00038850
        /*051c*/ 	.short	0x010a
        /*051e*/ 	.byte	0x3f
	.zero		1


	//   ....[49]....
        /*0520*/ 	.word	0x0000ef50
        /*0524*/ 	.word	0x00000008
        /*0528*/ 	.word	0x00000000
        /*052c*/ 	.short	0x0101
        /*052e*/ 	.byte	0x3f
	.zero		1


	//   ....[50]....
        /*0530*/ 	.word	0x00010e60
        /*0534*/ 	.word	0x0000000b
        /*0538*/ 	.word	0x00000000
        /*053c*/ 	.short	0x0101
        /*053e*/ 	.byte	0x3f
	.zero		1


	//   ....[51]....
        /*0540*/ 	.word	0x00012ac0
        /*0544*/ 	.word	0x000000ff
        /*0548*/ 	.word	0x00000000
        /*054c*/ 	.short	0x0101
        /*054e*/ 	.byte	0x05
	.zero		1


	//   ....[52]....
        /*0550*/ 	.word	0x000144d0
        /*0554*/ 	.word	0x00000008
        /*0558*/ 	.word	0x00038840
        /*055c*/ 	.short	0x010a
        /*055e*/ 	.byte	0x3f
	.zero		1


	//   ....[53]....
        /*0560*/ 	.word	0x00014b20
        /*0564*/ 	.word	0x000000ff
        /*0568*/ 	.word	0x00038820
        /*056c*/ 	.short	0x010a
        /*056e*/ 	.byte	0x26
	.zero		1


	//   ....[54]....
        /*0570*/ 	.word	0x00014ba0
        /*0574*/ 	.word	0x00000005
        /*0578*/ 	.word	0x00038860
        /*057c*/ 	.short	0x010a
        /*057e*/ 	.byte	0x3f
	.zero		1


	//   ....[55]....
        /*0580*/ 	.word	0x00015210
        /*0584*/ 	.word	0x00000002
        /*0588*/ 	.word	0x00038840
        /*058c*/ 	.short	0x010a
        /*058e*/ 	.byte	0x3f
	.zero		1


	//   ....[56]....
        /*0590*/ 	.word	0x000153a0
        /*0594*/ 	.word	0x00000002
        /*0598*/ 	.word	0x00038860
        /*059c*/ 	.short	0x010a
        /*059e*/ 	.byte	0x3f
	.zero		1


	//   ....[57]....
        /*05a0*/ 	.word	0x000159b0
        /*05a4*/ 	.word	0x00000003
        /*05a8*/ 	.word	0x00038840
        /*05ac*/ 	.short	0x010a
        /*05ae*/ 	.byte	0x3f
	.zero		1


	//   ....[58]....
        /*05b0*/ 	.word	0x00015b40
        /*05b4*/ 	.word	0x00000003
        /*05b8*/ 	.word	0x00038860
        /*05bc*/ 	.short	0x010a
        /*05be*/ 	.byte	0x3f
	.zero		1


	//   ....[59]....
        /*05c0*/ 	.word	0x000160d0
        /*05c4*/ 	.word	0x00000002
        /*05c8*/ 	.word	0x00038840
        /*05cc*/ 	.short	0x010a
        /*05ce*/ 	.byte	0x3f
	.zero		1


	//   ....[60]....
        /*05d0*/ 	.word	0x00016260
        /*05d4*/ 	.word	0x00000002
        /*05d8*/ 	.word	0x00038860
        /*05dc*/ 	.short	0x010a
        /*05de*/ 	.byte	0x3f
	.zero		1


	//   ....[61]....
        /*05e0*/ 	.word	0x00016950
        /*05e4*/ 	.word	0x00000007
        /*05e8*/ 	.word	0x00038820
        /*05ec*/ 	.short	0x010a
        /*05ee*/ 	.byte	0x3f
	.zero		1


	//   ....[62]....
        /*05f0*/ 	.word	0x00016ac0
        /*05f4*/ 	.word	0x00000005
        /*05f8*/ 	.word	0x00000000
        /*05fc*/ 	.short	0x010a
        /*05fe*/ 	.byte	0x3f
	.zero		1


	//   ....[63]....
        /*0600*/ 	.word	0x00016b30
        /*0604*/ 	.word	0x00000003
        /*0608*/ 	.word	0x00000000
        /*060c*/ 	.short	0x010a
        /*060e*/ 	.byte	0x3f
	.zero		1


	//   ....[64]....
        /*0610*/ 	.word	0x00016b90
        /*0614*/ 	.word	0x00000005
        /*0618*/ 	.word	0x00000000
        /*061c*/ 	.short	0x010a
        /*061e*/ 	.byte	0x3f
	.zero		1


	//   ....[65]....
        /*0620*/ 	.word	0x00016bc0
        /*0624*/ 	.word	0x00000003
        /*0628*/ 	.word	0x00000000
        /*062c*/ 	.short	0x010a
        /*062e*/ 	.byte	0x3f
	.zero		1


	//   ....[66]....
        /*0630*/ 	.word	0x00016c30
        /*0634*/ 	.word	0x00000003
        /*0638*/ 	.word	0x00038800
        /*063c*/ 	.short	0x010a
        /*063e*/ 	.byte	0x3f
	.zero		1


	//   ....[67]....
        /*0640*/ 	.word	0x00016c80
        /*0644*/ 	.word	0x00000005
        /*0648*/ 	.word	0x00038830
        /*064c*/ 	.short	0x010a
        /*064e*/ 	.byte	0x3f
	.zero		1


	//   ....[68]....
        /*0650*/ 	.word	0x00016ce0
        /*0654*/ 	.word	0x00000003
        /*0658*/ 	.word	0x00038810
        /*065c*/ 	.short	0x010a
        /*065e*/ 	.byte	0x3f
	.zero		1


	//   ....[69]....
        /*0660*/ 	.word	0x00016d30
        /*0664*/ 	.word	0x00000005
        /*0668*/ 	.word	0x00038850
        /*066c*/ 	.short	0x010a
        /*066e*/ 	.byte	0x3f
	.zero		1


	//   ....[70]....
        /*0670*/ 	.word	0x00016d80
        /*0674*/ 	.word	0x0000000b
        /*0678*/ 	.word	0x00038830
        /*067c*/ 	.short	0x010a
        /*067e*/ 	.byte	0x3f
	.zero		1


	//   ....[71]....
        /*0680*/ 	.word	0x00016dd0
        /*0684*/ 	.word	0x0000000b
        /*0688*/ 	.word	0x00038850
        /*068c*/ 	.short	0x010a
        /*068e*/ 	.byte	0x3f
	.zero		1


	//   ....[72]....
        /*0690*/ 	.word	0x00016e20
        /*0694*/ 	.word	0x00000009
        /*0698*/ 	.word	0x00038830
        /*069c*/ 	.short	0x010a
        /*069e*/ 	.byte	0x3f
	.zero		1


	//   ....[73]....
        /*06a0*/ 	.word	0x00016e70
        /*06a4*/ 	.word	0x00000009
        /*06a8*/ 	.word	0x00038850
        /*06ac*/ 	.short	0x010a
        /*06ae*/ 	.byte	0x3f
	.zero		1


	//   ....[74]....
        /*06b0*/ 	.word	0x00016ec0
        /*06b4*/ 	.word	0x0000000b
        /*06b8*/ 	.word	0x00038830
        /*06bc*/ 	.short	0x010a
        /*06be*/ 	.byte	0x3f
	.zero		1


	//   ....[75]....
        /*06c0*/ 	.word	0x00016f10
        /*06c4*/ 	.word	0x0000000b
        /*06c8*/ 	.word	0x00038850
        /*06cc*/ 	.short	0x010a
        /*06ce*/ 	.byte	0x3f
	.zero		1


	//   ....[76]....
        /*06d0*/ 	.word	0x00017090
        /*06d4*/ 	.word	0x00000008
        /*06d8*/ 	.word	0x00038840
        /*06dc*/ 	.short	0x010a
        /*06de*/ 	.byte	0x3f
	.zero		1


	//   ....[77]....
        /*06e0*/ 	.word	0x000170f0
        /*06e4*/ 	.word	0x00000008
        /*06e8*/ 	.word	0x00038820
        /*06ec*/ 	.short	0x010a
        /*06ee*/ 	.byte	0x3f
	.zero		1


	//   ....[78]....
        /*06f0*/ 	.word	0x00017140
        /*06f4*/ 	.word	0x00000005
        /*06f8*/ 	.word	0x00038860
        /*06fc*/ 	.short	0x010a
        /*06fe*/ 	.byte	0x3f
	.zero		1


	//   ....[79]....
        /*0700*/ 	.word	0x00017190
        /*0704*/ 	.word	0x00000002
        /*0708*/ 	.word	0x00038840
        /*070c*/ 	.short	0x010a
        /*070e*/ 	.byte	0x3f
	.zero		1


	//   ....[80]....
        /*0710*/ 	.word	0x000171e0
        /*0714*/ 	.word	0x00000002
        /*0718*/ 	.word	0x00038860
        /*071c*/ 	.short	0x010a
        /*071e*/ 	.byte	0x3f
	.zero		1


	//   ....[81]....
        /*0720*/ 	.word	0x00017230
        /*0724*/ 	.word	0x00000003
        /*0728*/ 	.word	0x00038840
        /*072c*/ 	.short	0x010a
        /*072e*/ 	.byte	0x3f
	.zero		1


	//   ....[82]....
        /*0730*/ 	.word	0x00017280
        /*0734*/ 	.word	0x00000003
        /*0738*/ 	.word	0x00038860
        /*073c*/ 	.short	0x010a
        /*073e*/ 	.byte	0x3f
	.zero		1


	//   ....[83]....
        /*0740*/ 	.word	0x000172d0
        /*0744*/ 	.word	0x00000002
        /*0748*/ 	.word	0x00038840
        /*074c*/ 	.short	0x010a
        /*074e*/ 	.byte	0x3f
	.zero		1


	//   ....[84]....
        /*0750*/ 	.word	0x00017320
        /*0754*/ 	.word	0x00000002
        /*0758*/ 	.word	0x00038860
        /*075c*/ 	.short	0x010a
        /*075e*/ 	.byte	0x3f
	.zero		1


	//   ....[85]....
        /*0760*/ 	.word	0x00017400
        /*0764*/ 	.word	0x00000007
        /*0768*/ 	.word	0x00038820
        /*076c*/ 	.short	0x010a
        /*076e*/ 	.byte	0x3f
	.zero		1


	//   ....[86]....
        /*0770*/ 	.word	0x00017450
        /*0774*/ 	.word	0x00000005
        /*0778*/ 	.word	0x00000000
        /*077c*/ 	.short	0x010a
        /*077e*/ 	.byte	0x3f
	.zero		1


	//   ....[87]....
        /*0780*/ 	.word	0x000174a0
        /*0784*/ 	.word	0x00000003
        /*0788*/ 	.word	0x00000000
        /*078c*/ 	.short	0x010a
        /*078e*/ 	.byte	0x3f
	.zero		1


	//   ....[88]....
        /*0790*/ 	.word	0x000174f0
        /*0794*/ 	.word	0x00000005
        /*0798*/ 	.word	0x00000000
        /*079c*/ 	.short	0x010a
        /*079e*/ 	.byte	0x3f
	.zero		1


	//----- nvinfo : EIATTR_NUM_MBARRIERS
	.align		4
.L_827:
        /*07a0*/ 	.byte	0x03, 0x38
        /*07a2*/ 	.short	0x0017


	//----- nvinfo : EIATTR_EXIT_INSTR_OFFSETS
	.align		4
        /*07a4*/ 	.byte	0x04, 0x1c
        /*07a6*/ 	.short	(.L_829 - .L_828)


	//   ....[0]....
.L_828:
        /*07a8*/ 	.word	0x00000a90


	//   ....[1]....
        /*07ac*/ 	.word	0x000133c0


	//   ....[2]....
        /*07b0*/ 	.word	0x00013420


	//   ....[3]....
        /*07b4*/ 	.word	0x000169c0


	//   ....[4]....
        /*07b8*/ 	.word	0x00016c10


	//----- nvinfo : EIATTR_MAX_THREADS
	.align		4
.L_829:
        /*07bc*/ 	.byte	0x04, 0x05
        /*07be*/ 	.short	(.L_831 - .L_830)
.L_830:
        /*07c0*/ 	.word	0x00000180
        /*07c4*/ 	.word	0x00000001
        /*07c8*/ 	.word	0x00000001


	//----- nvinfo : EIATTR_CRS_STACK_SIZE
	.align		4
.L_831:
        /*07cc*/ 	.byte	0x04, 0x1e
        /*07ce*/ 	.short	(.L_833 - .L_832)
.L_832:
        /*07d0*/ 	.word	0x00000000


	//----- nvinfo : EIATTR_CBANK_PARAM_SIZE
	.align		4
.L_833:
        /*07d4*/ 	.byte	0x03, 0x19
        /*07d6*/ 	.short	0x0cf0


	//----- nvinfo : EIATTR_PARAM_CBANK
	.align		4
        /*07d8*/ 	.byte	0x04, 0x0a
        /*07da*/ 	.short	(.L_835 - .L_834)
	.align		4
.L_834:
        /*07dc*/ 	.word	index@(.nv.constant0._ZN7cutlass13device_kernelIN5flash11enable_sm90INS1_16FlashAttnFwdSm90INS1_25CollectiveMainloopFwdSm90ILi2EN4cute5tupleIJNS5_1CILi1EEES8_S8_EEENS6_IJNS7_ILi64EEESA_SA_EEELi512ENS_6half_tEfNS_4arch4Sm90ELb0ELb1ELb0ELb0ELb0ELb0ELb1ELb0ELb0ELb0ELb0ELb0EEENS1_21CollectiveEpilogueFwdINS6_IJSA_NS7_ILi512EEESA_EEES9_SC_SE_Li256ELb0ELb0ELb0ELb0EEENS1_30DynamicPersistentTileSchedulerILi256ELi32ELb0ELb0ELb1EEEEEEEEEvNT_6ParamsE)
        /*07e0*/ 	.short	0x0210
        /*07e2*/ 	.short	0x0cf0


	//----- nvinfo : EIATTR_SW_WAR
	.align		4
.L_835:
        /*07e4*/ 	.byte	0x04, 0x36
        /*07e6*/ 	.short	(.L_837 - .L_836)
.L_836:
        /*07e8*/ 	.word	0x00000008
.L_837:


//--------------------- .nv.info._ZN7cutlass13device_kernelIN5flash11enable_sm90INS1_16FlashAttnFwdSm90INS1_25CollectiveMainloopFwdSm90ILi2EN4cute5tupleIJNS5_1CILi1EEES8_S8_EEENS6_IJNS7_ILi64EEESA_SA_EEELi512ENS_6half_tEfNS_4arch4Sm90ELb0ELb1ELb0ELb1ELb0ELb0ELb0ELb0ELb0ELb0ELb0ELb0EEENS1_21CollectiveEpilogueFwdINS6_IJSA_NS7_ILi512EEESA_EEES9_SC_SE_Li256ELb1ELb0ELb0ELb0EEENS1_36VarlenDynamicPersistentTileSchedulerILi64ELi64ELi256ELi32ELb0ELb0ELb1ELb1ELb0ELb1EEEEEEEEEvNT_6ParamsE --------------------------
	.section	.nv.info._ZN7cutlass13device_kernelIN5flash11enable_sm90INS1_16FlashAttnFwdSm90INS1_25CollectiveMainloopFwdSm90ILi2EN4cute5tupleIJNS5_1CILi1EEES8_S8_EEENS6_IJNS7_ILi64EEESA_SA_EEELi512ENS_6half_tEfNS_4arch4Sm90ELb0ELb1ELb0ELb1ELb0ELb0ELb0ELb0ELb0ELb0ELb0ELb0EEENS1_21CollectiveEpilogueFwdINS6_IJSA_NS7_ILi512EEESA_EEES9_SC_SE_Li256ELb1ELb0ELb0ELb0EEENS1_36VarlenDynamicPersistentTileSchedulerILi64ELi64ELi256ELi32ELb0ELb0ELb1ELb1ELb0ELb1EEEEEEEEEvNT_6ParamsE,"",@"SHT_CUDA_INFO"
	.sectionflags	@""
	.align	4


	//----- nvinfo : EIATTR_CUDA_API_VERSION
	.align		4
        /*0000*/ 	.byte	0x04, 0x37
        /*0002*/ 	.short	(.L_839 - .L_838)
.L_838:
        /*0004*/ 	.word	0x00000082


	//----- nvinfo : EIATTR_KPARAM_INFO
	.align		4
.L_839:
        /*0008*/ 	.byte	0x04, 0x17
        /*000a*/ 	.short	(.L_841 - .L_840)
.L_840:
        /*000c*/ 	.word	0x00000000
        /*0010*/ 	.short	0x0000
        /*0012*/ 	.short	0x0070
        /*0014*/ 	.byte	0x00, 0xf0, 0x01, 0x28


	//----- nvinfo : EIATTR_SPARSE_MMA_MASK
	.align		4
.L_841:
        /*0018*/ 	.byte	0x03, 0x50
        /*001a*/ 	.short	0x0000


	//----- nvinfo : EIATTR_MAXREG_COUNT
	.align		4
        /*001c*/ 	.byte	0x03, 0x1b
        /*001e*/ 	.short	0x00a8


	//----- nvinfo : EIATTR_NUM_BARRIERS
	.align		4
        /*0020*/ 	.byte	0x02, 0x4c
        /*0022*/ 	.byte	0x10
	.zero		1


	//----- nvinfo : EIATTR_EXTERNS
	.align		4
        /*0024*/ 	.byte	0x04, 0x0f
        /*0026*/ 	.short	(.L_843 - .L_842)


	//   ....[0]....
	.align		4
.L_842:
        /*0028*/ 	.word	index@(__assertfail)


	//----- nvinfo : EIATTR_ANNOTATIONS
	.align		4
.L_843:
        /*002c*/ 	.byte	0x04, 0x55
        /*002e*/ 	.short	(.L_845 - .L_844)


	//   ....[0]....
.L_844:
        /* <DEDUP_REMOVED lines=27> */


	//----- nvinfo : EIATTR_MERCURY_ISA_VERSION
	.align		4
.L_845:
        /*01d0*/ 	.byte	0x03, 0x5f
        /*01d2*/ 	.short	0x0101


	//----- nvinfo : EIATTR_UNUSED_LOAD_BYTE_OFFSET
	.align		4
        /*01d4*/ 	.byte	0x04, 0x44
        /*01d6*/ 	.short	(.L_847 - .L_846)


	//   ....[0]....
.L_846:
        /*01d8*/ 	.word	0x00000a40
        /*01dc*/ 	.word	0x0000fff0


	//   ....[1]....
        /*01e0*/ 	.word	0x0000cb20
        /*01e4*/ 	.word	0x0000fff0


	//----- nvinfo : EIATTR_INT_WARP_WIDE_INSTR_OFFSETS
	.align		4
.L_847:
        /*01e8*/ 	.byte	0x04, 0x31
        /*01ea*/ 	.short	(.L_849 - .L_848)


	//   ....[0]....
.L_848:
        /*01ec*/ 	.word	0x00000160


	//   ....[1]....
        /*01f0*/ 	.word	0x000001a0


	//   ....[2]....
        /*01f4*/ 	.word	0x00000210


	//   ....[3]....
        /*01f8*/ 	.word	0x000108e0


	//   ....[4]....
        /*01fc*/ 	.word	0x00010970


	//   ....[5]....
        /*0200*/ 	.word	0x00010e70


	//   ....[6]....
        /*0204*/ 	.word	0x00010ef0


	//   ....[7]....
        /*0208*/ 	.word	0x00013710


	//   ....[8]....
        /*020c*/ 	.word	0x000137a0


	//----- nvinfo : EIATTR_COOP_GROUP_MASK_REGIDS
	.align		4
.L_849:
        /*0210*/ 	.byte	0x04, 0x29
        /*0212*/ 	.short	(.L_851 - .L_850)


	//   ....[0]....
.L_850:
        /*0214*/ 	.word	0xffffffff


	//   ....[1]....
        /*0218*/ 	.word	0xffffffff


	//   ....[2]....
        /*021c*/ 	.word	0xffffffff


	//   ....[3]....
        /*0220*/ 	.word	0xffffffff


	//   ....[4]....
        /*0224*/ 	.word	0xffffffff


	//   ....[5]....
        /*0228*/ 	.word	0xffffffff


	//   ....[6]....
        /*022c*/ 	.word	0xffffffff


	//   ....[7]....
        /*0230*/ 	.word	0xffffffff


	//   ....[8]....
        /*0234*/ 	.word	0xffffffff


	//   ....[9]....
        /*0238*/ 	.word	0xffffffff


	//   ....[10]....
        /*023c*/ 	.word	0xffffffff


	//   ....[11]....
        /*0240*/ 	.word	0xffffffff


	//   ....[12]....
        /*0244*/ 	.word	0xffffffff


	//   ....[13]....
        /*0248*/ 	.word	0xffffffff


	//   ....[14]....
        /*024c*/ 	.word	0xffffffff


	//   ....[15]....
        /*0250*/ 	.word	0xffffffff


	//   ....[16]....
        /*0254*/ 	.word	0xffffffff


	//   ....[17]....
        /*0258*/ 	.word	0xffffffff


	//   ....[18]....
        /*025c*/ 	.word	0xffffffff


	//   ....[19]....
        /*0260*/ 	.word	0xffffffff


	//   ....[20]....
        /*0264*/ 	.word	0xffffffff


	//   ....[21]....
        /*0268*/ 	.word	0xffffffff


	//   ....[22]....
        /*026c*/ 	.word	0xffffffff


	//   ....[23]....
        /*0270*/ 	.word	0xffffffff


	//   ....[24]....
        /*0274*/ 	.word	0xffffffff


	//   ....[25]....
        /*0278*/ 	.word	0xffffffff


	//   ....[26]....
        /*027c*/ 	.word	0xffffffff


	//   ....[27]....
        /*0280*/ 	.word	0xffffffff


	//   ....[28]....
        /*0284*/ 	.word	0xffffffff


	//   ....[29]....
        /*0288*/ 	.word	0xffffffff


	//   ....[30]....
        /*028c*/ 	.word	0xffffffff


	//   ....[31]....
        /*0290*/ 	.word	0xffffffff


	//   ....[32]....
        /*0294*/ 	.word	0xffffffff


	//   ....[33]....
        /*0298*/ 	.word	0xffffffff


	//   ....[34]....
        /*029c*/ 	.word	0xffffffff


	//   ....[35]....
        /*02a0*/ 	.word	0xffffffff


	//   ....[36]....
        /*02a4*/ 	.word	0xffffffff


	//   ....[37]....
        /*02a8*/ 	.word	0xffffffff


	//   ....[38]....
        /*02ac*/ 	.word	0xffffffff


	//   ....[39]....
        /*02b0*/ 	.word	0xffffffff


	//   ....[40]....
        /*02b4*/ 	.word	0xffffffff


	//   ....[41]....
        /*02b8*/ 	.word	0xffffffff


	//   ....[42]....
        /*02bc*/ 	.word	0xffffffff


	//   ....[43]....
        /*02c0*/ 	.word	0xffffffff


	//   ....[44]....
        /*02c4*/ 	.word	0xffffffff


	//   ....[45]....
        /*02c8*/ 	.word	0xffffffff


	//   ....[46]....
        /*02cc*/ 	.word	0xffffffff


	//   ....[47]....
        /*02d0*/ 	.word	0xffffffff


	//   ....[48]....
        /*02d4*/ 	.word	0xffffffff


	//   ....[49]....
        /*02d8*/ 	.word	0xffffffff


	//   ....[50]....
        /*02dc*/ 	.word	0xffffffff


	//   ....[51]....
        /*02e0*/ 	.word	0xffffffff


	//   ....[52]....
        /*02e4*/ 	.word	0xffffffff


	//   ....[53]....
        /*02e8*/ 	.word	0xffffffff


	//   ....[54]....
        /*02ec*/ 	.word	0xffffffff


	//   ....[55]....
        /*02f0*/ 	.word	0xffffffff


	//   ....[56]....
        /*02f4*/ 	.word	0xffffffff


	//   ....[57]....
        /*02f8*/ 	.word	0xffffffff


	//   ....[58]....
        /*02fc*/ 	.word	0xffffffff


	//   ....[59]....
        /*0300*/ 	.word	0xffffffff


	//   ....[60]....
        /*0304*/ 	.word	0xffffffff


	//   ....[61]....
        /*0308*/ 	.word	0xffffffff


	//   ....[62]....
        /*030c*/ 	.word	0xffffffff


	//   ....[63]....
        /*0310*/ 	.word	0xffffffff


	//   ....[64]....
        /*0314*/ 	.word	0xffffffff


	//   ....[65]....
        /*0318*/ 	.word	0xffffffff


	//   ....[66]....
        /*031c*/ 	.word	0xffffffff


	//   ....[67]....
        /*0320*/ 	.word	0xffffffff


	//   ....[68]....
        /*0324*/ 	.word	0x0500000f


	//   ....[69]....
        /*0328*/ 	.word	0x0500000f


	//   ....[70]....
        /*032c*/ 	.word	0x0500000f


	//   ....[71]....
        /*0330*/ 	.word	0x0500000f


	//   ....[72]....
        /*0334*/ 	.word	0x0500000f


	//   ....[73]....
        /*0338*/ 	.word	0x0500000f


	//   ....[74]....
        /*033c*/ 	.word	0x0500000f


	//   ....[75]....
        /*0340*/ 	.word	0x0500000f


	//   ....[76]....
        /*0344*/ 	.word	0x0500000f


	//   ....[77]....
        /*0348*/ 	.word	0x0500000f


	//   ....[78]....
        /*034c*/ 	.word	0x0500000f


	//   ....[79]....
        /*0350*/ 	.word	0x0500000f


	//   ....[80]....
        /*0354*/ 	.word	0x0500000f


	//   ....[81]....
        /*0358*/ 	.word	0x0500000f


	//   ....[82]....
        /*035c*/ 	.word	0x0500000f


	//   ....[83]....
        /*0360*/ 	.word	0x0500000f


	//   ....[84]....
        /*0364*/ 	.word	0x0500000f


	//   ....[85]....
        /*0368*/ 	.word	0x0500000f


	//   ....[86]....
        /*036c*/ 	.word	0x0500000f


	//----- nvinfo : EIATTR_COOP_GROUP_INSTR_OFFSETS
	.align		4
.L_851:
        /*0370*/ 	.byte	0x04, 0x28
        /*0372*/ 	.short	(.L_853 - .L_852)


	//   ....[0]....
.L_852:
        /*0374*/ 	.word	0x00000060


	//   ....[1]....
        /*0378*/ 	.word	0x00000170


	//   ....[2]....
        /*037c*/ 	.word	0x000001c0


	//   ....[3]....
        /*0380*/ 	.word	0x000003b0


	//   ....[4]....
        /*0384*/ 	.word	0x00000510


	//   ....[5]....
        /*0388*/ 	.word	0x00000630


	//   ....[6]....
        /*038c*/ 	.word	0x00000790


	//   ....[7]....
        /*0390*/ 	.word	0x00001bf0


	//   ....[8]....
        /*0394*/ 	.word	0x00003be0


	//   ....[9]....
        /*0398*/ 	.word	0x00004e40


	//   ....[10]....
        /*039c*/ 	.word	0x00004f60


	//   ....[11]....
        /*03a0*/ 	.word	0x00005470


	//   ....[12]....
        /*03a4*/ 	.word	0x00005500


	//   ....[13]....
        /*03a8*/ 	.word	0x00005d50


	//   ....[14]....
        /*03ac*/ 	.word	0x00006ad0


	//   ....[15]....
        /*03b0*/ 	.word	0x00006bd0


	//   ....[16]....
        /*03b4*/ 	.word	0x00006f80


	//   ....[17]....
        /*03b8*/ 	.word	0x00007030


	//   ....[18]....
        /*03bc*/ 	.word	0x000081b0


	//   ....[19]....
        /*03c0*/ 	.word	0x000087c0


	//   ....[20]....
        /*03c4*/ 	.word	0x000087f0


	//   ....[21]....
        /*03c8*/ 	.word	0x00008a50


	//   ....[22]....
        /*03cc*/ 	.word	0x00008c20


	//   ....[23]....
        /*03d0*/ 	.word	0x00009c70


	//   ....[24]....
        /*03d4*/ 	.word	0x0000a910


	//   ....[25]....
        /*03d8*/ 	.word	0x0000a9d0


	//   ....[26]....
        /*03dc*/ 	.word	0x0000adb0


	//   ....[27]....
        /*03e0*/ 	.word	0x0000ae60


	//   ....[28]....
        /*03e4*/ 	.word	0x0000bfe0


	//   ....[29]....
        /*03e8*/ 	.word	0x0000c020


	//   ....[30]....
        /*03ec*/ 	.word	0x0000c050


	//   ....[31]....
        /*03f0*/ 	.word	0x0000c0c0


	//   ....[32]....
        /*03f4*/ 	.word	0x0000c0d0


	//   ....[33]....
        /*03f8*/ 	.word	0x0000da60


	//   ....[34]....
        /*03fc*/ 	.word	0x0000f490


	//   ....[35]....
        /*0400*/ 	.word	0x0000f600


	//   ....[36]....
        /*0404*/ 	.word	0x0000f630


	//   ....[37]....
        /*0408*/ 	.word	0x0000f670


	//   ....[38]....
        /*040c*/ 	.word	0x0000f6e0


	//   ....[39]....
        /*0410*/ 	.word	0x0000f740


	//   ....[40]....
        /*0414*/ 	.word	0x0000f780


	//   ....[41]....
        /*0418*/ 	.word	0x0000f920


	//   ....[42]....
        /*041c*/ 	.word	0x0000f980


	//   ....[43]....
        /*0420*/ 	.word	0x0000f9c0


	//   ....[44]....
        /*0424*/ 	.word	0x0000fa00


	//   ....[45]....
        /*0428*/ 	.word	0x0000fa30


	//   ....[46]....
        /*042c*/ 	.word	0x0000fa60


	//   ....[47]....
        /*0430*/ 	.word	0x0000faf0


	//   ....[48]....
        /*0434*/ 	.word	0x0000fb50


	//   ....[49]....
        /*0438*/ 	.word	0x0000fbe0


	//   ....[50]....
        /*043c*/ 	.word	0x00013830


	//   ....[51]....
        /*0440*/ 	.word	0x00013840


	//   ....[52]....
        /*0444*/ 	.word	0x00013950


	//   ....[53]....
        /*0448*/ 	.word	0x000139b0


	//   ....[54]....
        /*044c*/ 	.word	0x000139f0


	//   ....[55]....
        /*0450*/ 	.word	0x00013a30


	//   ....[56]....
        /*0454*/ 	.word	0x00013a60


	//   ....[57]....
        /*0458*/ 	.word	0x00013a90


	//   ....[58]....
        /*045c*/ 	.word	0x00013c20


	//   ....[59]....
        /*0460*/ 	.word	0x00013c80


	//   ....[60]....
        /*0464*/ 	.word	0x00013cc0


	//   ....[61]....
        /*0468*/ 	.word	0x00013d00


	//   ....[62]....
        /*046c*/ 	.word	0x00013d30


	//   ....[63]....
        /*0470*/ 	.word	0x00013d60


	//   ....[64]....
        /*0474*/ 	.word	0x00013e20


	//   ....[65]....
        /*0478*/ 	.word	0x00013e40


	//   ....[66]....
        /*047c*/ 	.word	0x00013eb0


	//   ....[67]....
        /*0480*/ 	.word	0x00014540


	//   ....[68]....
        /*0484*/ 	.word	0x00014c50


	//   ....[69]....
        /*0488*/ 	.word	0x00015070


	//   ....[70]....
        /*048c*/ 	.word	0x00015100


	//   ....[71]....
        /*0490*/ 	.word	0x000151a0


	//   ....[72]....
        /*0494*/ 	.word	0x00015250


	//   ....[73]....
        /*0498*/ 	.word	0x000152d0


	//   ....[74]....
        /*049c*/ 	.word	0x00015350


	//   ....[75]....
        /*04a0*/ 	.word	0x000153d0


	//   ....[76]....
        /*04a4*/ 	.word	0x00015450


	//   ....[77]....
        /*04a8*/ 	.word	0x000154e0


	//   ....[78]....
        /*04ac*/ 	.word	0x00015590


	//   ....[79]....
        /*04b0*/ 	.word	0x00015610


	//   ....[80]....
        /*04b4*/ 	.word	0x00015690


	//   ....[81]....
        /*04b8*/ 	.word	0x00015710


	//   ....[82]....
        /*04bc*/ 	.word	0x00015790


	//   ....[83]....
        /*04c0*/ 	.word	0x00015800


	//   ....[84]....
        /*04c4*/ 	.word	0x000158a0


	//   ....[85]....
        /*04c8*/ 	.word	0x00015930


	//   ....[86]....
        /*04cc*/ 	.word	0x00015a60


	//----- nvinfo : EIATTR_REG_RECONFIG
	.align		4
.L_853:
        /*04d0*/ 	.byte	0x01, 0x54
	.zero		2


	//----- nvinfo : EIATTR_SYSCALL_OFFSETS
	.align		4
        /*04d4*/ 	.byte	0x04, 0x46
        /*04d6*/ 	.short	(.L_855 - .L_854)


	//   ....[0]....
.L_854:
        /*04d8*/ 	.word	0x00003db0


	//   ....[1]....
        /*04dc*/ 	.word	0x00010b00


	//   ....[2]....
        /*04e0*/ 	.word	0x00010c40


	//   ....[3]....
        /*04e4*/ 	.word	0x00010d40


	//----- nvinfo : EIATTR_MBARRIER_INSTR_OFFSETS
	.align		4
.L_855:
        /*04e8*/ 	.byte	0x04, 0x39
        /*04ea*/ 	.short	(.L_857 - .L_856)


	//   ....[0]....
.L_856:
        /*04ec*/ 	.word	0x000002a0
        /*04f0*/ 	.word	0x000000ff
        /*04f4*/ 	.word	0x00028c00
        /*04f8*/ 	.short	0x0100
        /*04fa*/ 	.byte	0x08
	.zero		1


	//   ....[1]....
        /*04fc*/ 	.word	0x000002b0
        /*0500*/ 	.word	0x000000ff
        /*0504*/ 	.word	0x00028c20
        /*0508*/ 	.short	0x0100
        /*050a*/ 	.byte	0x08
	.zero		1


	//   ....[2]....
        /*050c*/ 	.word	0x00000360
        /*0510*/ 	.word	0x000000ff
        /*0514*/ 	.word	0x00028c30
        /*0518*/ 	.short	0x0100
        /*051a*/ 	.byte	0x06
	.zero		1


	//   ....[3]....
        /*051c*/ 	.word	0x00000370
        /*0520*/ 	.word	0x000000ff
        /*0524*/ 	.word	0x00028c40
        /*0528*/ 	.short	0x0100
        /*052a*/ 	.byte	0x06
	.zero		1


	//   ....[4]....
        /*052c*/ 	.word	0x00000380
        /*0530*/ 	.word	0x000000ff
        /*0534*/ 	.word	0x00028c38
        /*0538*/ 	.short	0x0100
        /*053a*/ 	.byte	0x06
	.zero		1


	//   ....[5]....
        /*053c*/ 	.word	0x00000390
        /*0540*/ 	.word	0x000000ff
        /*0544*/ 	.word	0x00028c48
        /*0548*/ 	.short	0x0100
        /*054a*/ 	.byte	0x06
	.zero		1


	//   ....[6]....
        /*054c*/ 	.word	0x000004c0
        /*0550*/ 	.word	0x000000ff
        /*0554*/ 	.word	0x00028c50
        /*0558*/ 	.short	0x0100
        /*055a*/ 	.byte	0x08
	.zero		1


	//   ....[7]....
        /*055c*/ 	.word	0x000004d0
        /*0560*/ 	.word	0x000000ff
        /*0564*/ 	.word	0x00028c60
        /*0568*/ 	.short	0x0100
        /*056a*/ 	.byte	0x08
	.zero		1


	//   ....[8]....
        /*056c*/ 	.word	0x000004e0
        /*0570*/ 	.word	0x000000ff
        /*0574*/ 	.word	0x00028c58
        /*0578*/ 	.short	0x0100
        /*057a*/ 	.byte	0x08
	.zero		1


	//   ....[9]....
        /*057c*/ 	.word	0x000004f0
        /*0580*/ 	.word	0x000000ff
        /*0584*/ 	.word	0x00028c68
        /*0588*/ 	.short	0x0100
        /*058a*/ 	.byte	0x08
	.zero		1


	//   ....[10]....
        /*058c*/ 	.word	0x000005e0
        /*0590*/ 	.word	0x000000ff
        /*0594*/ 	.word	0x00028c70
        /*0598*/ 	.short	0x0100
        /*059a*/ 	.byte	0x06
	.zero		1


	//   ....[11]....
        /*059c*/ 	.word	0x000005f0
        /*05a0*/ 	.word	0x000000ff
        /*05a4*/ 	.word	0x00028c80
        /*05a8*/ 	.short	0x0100
        /*05aa*/ 	.byte	0x06
	.zero		1


	//   ....[12]....
        /*05ac*/ 	.word	0x00000600
        /*05b0*/ 	.word	0x000000ff
        /*05b4*/ 	.word	0x00028c78
        /*05b8*/ 	.short	0x0100
        /*05ba*/ 	.byte	0x06
	.zero		1


	//   ....[13]....
        /*05bc*/ 	.word	0x00000610
        /*05c0*/ 	.word	0x000000ff
        /*05c4*/ 	.word	0x00028c88
        /*05c8*/ 	.short	0x0100
        /*05ca*/ 	.byte	0x06
	.zero		1


	//   ....[14]....
        /*05cc*/ 	.word	0x00000740
        /*05d0*/ 	.word	0x000000ff
        /*05d4*/ 	.word	0x00028c90
        /*05d8*/ 	.short	0x0100
        /*05da*/ 	.byte	0x08
	.zero		1


	//   ....[15]....
        /*05dc*/ 	.word	0x00000750
        /*05e0*/ 	.word	0x000000ff
        /*05e4*/ 	.word	0x00028ca0
        /*05e8*/ 	.short	0x0100
        /*05ea*/ 	.byte	0x08
	.zero		1


	//   ....[16]....
        /*05ec*/ 	.word	0x00000760
        /*05f0*/ 	.word	0x000000ff
        /*05f4*/ 	.word	0x00028c98
        /*05f8*/ 	.short	0x0100
        /*05fa*/ 	.byte	0x08
	.zero		1


	//   ....[17]....
        /*05fc*/ 	.word	0x00000770
        /*0600*/ 	.word	0x000000ff
        /*0604*/ 	.word	0x00028ca8
        /*0608*/ 	.short	0x0100
        /*060a*/ 	.byte	0x08
	.zero		1


	//   ....[18]....
        /*060c*/ 	.word	0x000008a0
        /*0610*/ 	.word	0x000000ff
        /*0614*/ 	.word	0x00028cb0
        /*0618*/ 	.short	0x0100
        /*061a*/ 	.byte	0x08
	.zero		1


	//   ....[19]....
        /*061c*/ 	.word	0x000008b0
        /*0620*/ 	.word	0x000000ff
        /*0624*/ 	.word	0x00028cc0
        /*0628*/ 	.short	0x0100
        /*062a*/ 	.byte	0x08
	.zero		1


	//   ....[20]....
        /*062c*/ 	.word	0x000008c0
        /*0630*/ 	.word	0x000000ff
        /*0634*/ 	.word	0x00028cb8
        /*0638*/ 	.short	0x0100
        /*063a*/ 	.byte	0x08
	.zero		1


	//   ....[21]....
        /*063c*/ 	.word	0x000008d0
        /*0640*/ 	.word	0x000000ff
        /*0644*/ 	.word	0x00028cc8
        /*0648*/ 	.short	0x0100
        /*064a*/ 	.byte	0x08
	.zero		1


	//   ....[22]....
        /*064c*/ 	.word	0x00001cf0
        /*0650*/ 	.word	0x000000ff
        /*0654*/ 	.word	0x00028c50
        /*0658*/ 	.short	0x010a
        /*065a*/ 	.byte	0x16
	.zero		1


	//   ....[23]....
        /*065c*/ 	.word	0x00001fc0
        /*0660*/ 	.word	0x00000000
        /*0664*/ 	.word	0x00000000
        /*0668*/ 	.short	0x0101
        /*066a*/ 	.byte	0x3f
	.zero		1


	//   ....[24]....
        /*066c*/ 	.word	0x00002900
        /*0670*/ 	.word	0x000000ff
        /*0674*/ 	.word	0x00028c50
        /*0678*/ 	.short	0x010a
        /*067a*/ 	.byte	0x14
	.zero		1


	//   ....[25]....
        /*067c*/ 	.word	0x00002940
        /*0680*/ 	.word	0x000000ff
        /*0684*/ 	.word	0x00028c50
        /*0688*/ 	.short	0x010a
        /*068a*/ 	.byte	0x14
	.zero		1


	//   ....[26]....
        /*068c*/ 	.word	0x00002b10
        /*0690*/ 	.word	0x00000003
        /*0694*/ 	.word	0x00000000
        /*0698*/ 	.short	0x0101
        /*069a*/ 	.byte	0x3f
	.zero		1


	//   ....[27]....
        /*069c*/ 	.word	0x00003e20
        /*06a0*/ 	.word	0x000000ff
        /*06a4*/ 	.word	0x00028c00
        /*06a8*/ 	.short	0x010a
        /*06aa*/ 	.byte	0x26
	.zero		1


	//   ....[28]....
        /*06ac*/ 	.word	0x00003e90
        /*06b0*/ 	.word	0x0000000a
        /*06b4*/ 	.word	0x00028c30
        /*06b8*/ 	.short	0x010a
        /*06ba*/ 	.byte	0x3f
	.zero		1


	//   ....[29]....
        /*06bc*/ 	.word	0x00003ed0
        /*06c0*/ 	.word	0x0000000a
        /*06c4*/ 	.word	0x00028c30
        /*06c8*/ 	.short	0x010a
        /*06ca*/ 	.byte	0x3f
	.zero		1


	//   ....[30]....
        /*06cc*/ 	.word	0x00004280
        /*06d0*/ 	.word	0x00000000
        /*06d4*/ 	.word	0x00000000
        /*06d8*/ 	.short	0x0101
        /*06da*/ 	.byte	0x3f
	.zero		1


	//   ....[31]....
        /*06dc*/ 	.word	0x00005ab0
        /*06e0*/ 	.word	0x0000000a
        /*06e4*/ 	.word	0x00028c50
        /*06e8*/ 	.short	0x010a
        /*06ea*/ 	.byte	0x3f
	.zero		1


	//   ....[32]....
        /*06ec*/ 	.word	0x00005af0
        /*06f0*/ 	.word	0x0000000a
        /*06f4*/ 	.word	0x00028c50
        /*06f8*/ 	.short	0x010a
        /*06fa*/ 	.byte	0x3f
	.zero		1


	//   ....[33]....
        /*06fc*/ 	.word	0x00005d70
        /*0700*/ 	.word	0x0000000a
        /*0704*/ 	.word	0x00000000
        /*0708*/ 	.short	0x0101
        /*070a*/ 	.byte	0x3f
	.zero		1


	//   ....[34]....
        /*070c*/ 	.word	0x00006000
        /*0710*/ 	.word	0x000000ff
        /*0714*/ 	.word	0x00028c30
        /*0718*/ 	.short	0x010a
        /*071a*/ 	.byte	0x1a
	.zero		1


	//   ....[35]....
        /*071c*/ 	.word	0x00006040
        /*0720*/ 	.word	0x000000ff
        /*0724*/ 	.word	0x00028c30
        /*0728*/ 	.short	0x010a
        /*072a*/ 	.byte	0x1a
	.zero		1


	//   ....[36]....
        /*072c*/ 	.word	0x00006220
        /*0730*/ 	.word	0x00000008
        /*0734*/ 	.word	0x00000000
        /*0738*/ 	.short	0x0101
        /*073a*/ 	.byte	0x3f
	.zero		1


	//   ....[37]....
        /*073c*/ 	.word	0x00007f00
        /*0740*/ 	.word	0x000000ff
        /*0744*/ 	.word	0x00028c50
        /*0748*/ 	.short	0x010a
        /*074a*/ 	.byte	0x1a
	.zero		1


	//   ....[38]....
        /*074c*/ 	.word	0x00007f40
        /*0750*/ 	.word	0x000000ff
        /*0754*/ 	.word	0x00028c50
        /*0758*/ 	.short	0x010a
        /*075a*/ 	.byte	0x1a
	.zero		1


	//   ....[39]....
        /*075c*/ 	.word	0x000081d0
        /*0760*/ 	.word	0x00000015
        /*0764*/ 	.word	0x00000000
        /*0768*/ 	.short	0x0101
        /*076a*/ 	.byte	0x3f
	.zero		1


	//   ....[40]....
        /*076c*/ 	.word	0x00008500
        /*0770*/ 	.word	0x000000ff
        /*0774*/ 	.word	0x00028c30
        /*0778*/ 	.short	0x010a
        /*077a*/ 	.byte	0x16
	.zero		1


	//   ....[41]....
        /*077c*/ 	.word	0x00008540
        /*0780*/ 	.word	0x000000ff
        /*0784*/ 	.word	0x00028c30
        /*0788*/ 	.short	0x010a
        /*078a*/ 	.byte	0x16
	.zero		1


	//   ....[42]....
        /*078c*/ 	.word	0x00008f60
        /*0790*/ 	.word	0x0000009a
        /*0794*/ 	.word	0x00000000
        /*0798*/ 	.short	0x0101
        /*079a*/ 	.byte	0x3f
	.zero		1


	//   ....[43]....
        /*079c*/ 	.word	0x000099e0
        /*07a0*/ 	.word	0x000000ff
        /*07a4*/ 	.word	0x00028c50
        /*07a8*/ 	.short	0x010a
        /*07aa*/ 	.byte	0x16
	.zero		1


	//   ....[44]....
        /*07ac*/ 	.word	0x00009a20
        /*07b0*/ 	.word	0x000000ff
        /*07b4*/ 	.word	0x00028c50
        /*07b8*/ 	.short	0x010a
        /*07ba*/ 	.byte	0x16
	.zero		1


	//   ....[45]....
        /*07bc*/ 	.word	0x00009c90
        /*07c0*/ 	.word	0x000000aa
        /*07c4*/ 	.word	0x00000000
        /*07c8*/ 	.short	0x0101
        /*07ca*/ 	.byte	0x3f
	.zero		1


	//   ....[46]....
        /*07cc*/ 	.word	0x00009e20
        /*07d0*/ 	.word	0x000000ff
        /*07d4*/ 	.word	0x00028c30
        /*07d8*/ 	.short	0x010a
        /*07da*/ 	.byte	0x19
	.zero		1


	//   ....[47]....
        /*07dc*/ 	.word	0x00009e60
        /*07e0*/ 	.word	0x000000ff
        /*07e4*/ 	.word	0x00028c30
        /*07e8*/ 	.short	0x010a
        /*07ea*/ 	.byte	0x19
	.zero		1


	//   ....[48]....
        /*07ec*/ 	.word	0x0000a040
        /*07f0*/ 	.word	0x00000004
        /*07f4*/ 	.word	0x00000000
        /*07f8*/ 	.short	0x0101
        /*07fa*/ 	.byte	0x3f
	.zero		1


	//   ....[49]....
        /*07fc*/ 	.word	0x0000bd30
        /*0800*/ 	.word	0x000000ff
        /*0804*/ 	.word	0x00028c50
        /*0808*/ 	.short	0x010a
        /*080a*/ 	.byte	0x19
	.zero		1


	//   ....[50]....
        /*080c*/ 	.word	0x0000bd70
        /*0810*/ 	.word	0x000000ff
        /*0814*/ 	.word	0x00028c50
        /*0818*/ 	.short	0x010a
        /*081a*/ 	.byte	0x19
	.zero		1


	//   ....[51]....
        /*081c*/ 	.word	0x0000c000
        /*0820*/ 	.word	0x0000000f
        /*0824*/ 	.word	0x00000000
        /*0828*/ 	.short	0x0101
        /*082a*/ 	.byte	0x3f
	.zero		1


	//   ....[52]....
        /*082c*/ 	.word	0x0000e4c0
        /*0830*/ 	.word	0x000000ff
        /*0834*/ 	.word	0x00000000
        /*0838*/ 	.short	0x0101
        /*083a*/ 	.byte	0x04
	.zero		1


	//   ....[53]....
        /*083c*/ 	.word	0x00011250
        /*0840*/ 	.word	0x00000009
        /*0844*/ 	.word	0x00028c40
        /*0848*/ 	.short	0x010a
        /*084a*/ 	.byte	0x3f
	.zero		1


	//   ....[54]....
        /*084c*/ 	.word	0x00011640
        /*0850*/ 	.word	0x0000000a
        /*0854*/ 	.word	0x00028c20
        /*0858*/ 	.short	0x010a
        /*085a*/ 	.byte	0x3f
	.zero		1


	//   ....[55]....
        /*085c*/ 	.word	0x00011700
        /*0860*/ 	.word	0x00000006
        /*0864*/ 	.word	0x00028c60
        /*0868*/ 	.short	0x010a
        /*086a*/ 	.byte	0x3f
	.zero		1


	//   ....[56]....
        /*086c*/ 	.word	0x00011ea0
        /*0870*/ 	.word	0x00000002
        /*0874*/ 	.word	0x00028c40
        /*0878*/ 	.short	0x010a
        /*087a*/ 	.byte	0x3f
	.zero		1


	//   ....[57]....
        /*087c*/ 	.word	0x000120b0
        /*0880*/ 	.word	0x00000002
        /*0884*/ 	.word	0x00028c60
        /*0888*/ 	.short	0x010a
        /*088a*/ 	.byte	0x3f
	.zero		1


	//   ....[58]....
        /*088c*/ 	.word	0x00012790
        /*0890*/ 	.word	0x00000002
        /*0894*/ 	.word	0x00028c40
        /*0898*/ 	.short	0x010a
        /*089a*/ 	.byte	0x3f
	.zero		1


	//   ....[59]....
        /*089c*/ 	.word	0x00012990
        /*08a0*/ 	.word	0x00000002
        /*08a4*/ 	.word	0x00028c60
        /*08a8*/ 	.short	0x010a
        /*08aa*/ 	.byte	0x3f
	.zero		1


	//   ....[60]....
        /*08ac*/ 	.word	0x00012fe0
        /*08b0*/ 	.word	0x00000002
        /*08b4*/ 	.word	0x00028c40
        /*08b8*/ 	.short	0x010a
        /*08ba*/ 	.byte	0x3f
	.zero		1


	//   ....[61]....
        /*08bc*/ 	.word	0x000131f0
        /*08c0*/ 	.word	0x00000002
        /*08c4*/ 	.word	0x00028c60
        /*08c8*/ 	.short	0x010a
        /*08ca*/ 	.byte	0x3f
	.zero		1


	//   ....[62]....
        /*08cc*/ 	.word	0x000144c0
        /*08d0*/ 	.word	0x00000000
        /*08d4*/ 	.word	0x00028c20
        /*08d8*/ 	.short	0x010a
        /*08da*/ 	.byte	0x3f
	.zero		1


	//   ....[63]....
        /*08dc*/ 	.word	0x00014680
        /*08e0*/ 	.word	0x00000006
        /*08e4*/ 	.word	0x00000000
        /*08e8*/ 	.short	0x010a
        /*08ea*/ 	.byte	0x3f
	.zero		1


	//   ....[64]....
        /*08ec*/ 	.word	0x000146f0
        /*08f0*/ 	.word	0x00000007
        /*08f4*/ 	.word	0x00000000
        /*08f8*/ 	.short	0x010a
        /*08fa*/ 	.byte	0x3f
	.zero		1


	//   ....[65]....
        /*08fc*/ 	.word	0x00014760
        /*0900*/ 	.word	0x00000004
        /*0904*/ 	.word	0x00000000
        /*0908*/ 	.short	0x010a
        /*090a*/ 	.byte	0x3f
	.zero		1


	//   ....[66]....
        /*090c*/ 	.word	0x00014790
        /*0910*/ 	.word	0x00000003
        /*0914*/ 	.word	0x00000000
        /*0918*/ 	.short	0x010a
        /*091a*/ 	.byte	0x3f
	.zero		1


	//   ....[67]....
        /*091c*/ 	.word	0x00014800
        /*0920*/ 	.word	0x00000003
        /*0924*/ 	.word	0x00028c50
        /*0928*/ 	.short	0x010a
        /*092a*/ 	.byte	0x3f
	.zero		1


	//   ....[68]....
        /*092c*/ 	.word	0x00014860
        /*0930*/ 	.word	0x00000006
        /*0934*/ 	.word	0x00028c50
        /*0938*/ 	.short	0x010a
        /*093a*/ 	.byte	0x3f
	.zero		1


	//   ....[69]....
        /*093c*/ 	.word	0x000148c0
        /*0940*/ 	.word	0x00000003
        /*0944*/ 	.word	0x00028c00
        /*0948*/ 	.short	0x010a
        /*094a*/ 	.byte	0x3f
	.zero		1


	//   ....[70]....
        /*094c*/ 	.word	0x00014910
        /*0950*/ 	.word	0x0000000a
        /*0954*/ 	.word	0x00028c30
        /*0958*/ 	.short	0x010a
        /*095a*/ 	.byte	0x3f
	.zero		1


	//   ....[71]....
        /*095c*/ 	.word	0x00014960
        /*0960*/ 	.word	0x0000000a
        /*0964*/ 	.word	0x00028c50
        /*0968*/ 	.short	0x010a
        /*096a*/ 	.byte	0x3f
	.zero		1


	//   ....[72]....
        /*096c*/ 	.word	0x000149c0
        /*0970*/ 	.word	0x00000009
        /*0974*/ 	.word	0x00028c30
        /*0978*/ 	.short	0x010a
        /*097a*/ 	.byte	0x3f
	.zero		1


	//   ....[73]....
        /*097c*/ 	.word	0x00014a10
        /*0980*/ 	.word	0x00000015
        /*0984*/ 	.word	0x00028c50
        /*0988*/ 	.short	0x010a
        /*098a*/ 	.byte	0x3f
	.zero		1


	//   ....[74]....
        /*098c*/ 	.word	0x00014a70
        /*0990*/ 	.word	0x00000004
        /*0994*/ 	.word	0x00028c30
        /*0998*/ 	.short	0x010a
        /*099a*/ 	.byte	0x3f
	.zero		1


	//   ....[75]....
        /*099c*/ 	.word	0x00014ac0
        /*09a0*/ 	.word	0x000000aa
        /*09a4*/ 	.word	0x00028c50
        /*09a8*/ 	.short	0x010a
        /*09aa*/ 	.byte	0x3f
	.zero		1


	//   ....[76]....
        /*09ac*/ 	.word	0x00014b20
        /*09b0*/ 	.word	0x00000007
        /*09b4*/ 	.word	0x00028c30
        /*09b8*/ 	.short	0x010a
        /*09ba*/ 	.byte	0x3f
	.zero		1


	//   ....[77]....
        /*09bc*/ 	.word	0x00014b70
        /*09c0*/ 	.word	0x0000000f
        /*09c4*/ 	.word	0x00028c50
        /*09c8*/ 	.short	0x010a
        /*09ca*/ 	.byte	0x3f
	.zero		1


	//   ....[78]....
        /*09cc*/ 	.word	0x00014d10
        /*09d0*/ 	.word	0x00000009
        /*09d4*/ 	.word	0x00028c40
        /*09d8*/ 	.short	0x010a
        /*09da*/ 	.byte	0x3f
	.zero		1


	//   ....[79]....
        /*09dc*/ 	.word	0x00014d90
        /*09e0*/ 	.word	0x00000009
        /*09e4*/ 	.word	0x00028c20
        /*09e8*/ 	.short	0x010a
        /*09ea*/ 	.byte	0x3f
	.zero		1


	//   ....[80]....
        /*09ec*/ 	.word	0x00014de0
        /*09f0*/ 	.word	0x00000006
        /*09f4*/ 	.word	0x00028c60
        /*09f8*/ 	.short	0x010a
        /*09fa*/ 	.byte	0x3f
	.zero		1


	//   ....[81]....
        /*09fc*/ 	.word	0x00014e30
        /*0a00*/ 	.word	0x00000002
        /*0a04*/ 	.word	0x00028c40
        /*0a08*/ 	.short	0x010a
        /*0a0a*/ 	.byte	0x3f
	.zero		1


	//   ....[82]....
        /*0a0c*/ 	.word	0x00014e80
        /*0a10*/ 	.word	0x00000002
        /*0a14*/ 	.word	0x00028c60
        /*0a18*/ 	.short	0x010a
        /*0a1a*/ 	.byte	0x3f
	.zero		1


	//   ....[83]....
        /*0a1c*/ 	.word	0x00014ed0
        /*0a20*/ 	.word	0x00000002
        /*0a24*/ 	.word	0x00028c40
        /*0a28*/ 	.short	0x010a
        /*0a2a*/ 	.byte	0x3f
	.zero		1


	//   ....[84]....
        /*0a2c*/ 	.word	0x00014f20
        /*0a30*/ 	.word	0x00000002
        /*0a34*/ 	.word	0x00028c60
        /*0a38*/ 	.short	0x010a
        /*0a3a*/ 	.byte	0x3f
	.zero		1


	//   ....[85]....
        /*0a3c*/ 	.word	0x00014f70
        /*0a40*/ 	.word	0x00000002
        /*0a44*/ 	.word	0x00028c40
        /*0a48*/ 	.short	0x010a
        /*0a4a*/ 	.byte	0x3f
	.zero		1


	//   ....[86]....
        /*0a4c*/ 	.word	0x00014fc0
        /*0a50*/ 	.word	0x00000002
        /*0a54*/ 	.word	0x00028c60
        /*0a58*/ 	.short	0x010a
        /*0a5a*/ 	.byte	0x3f
	.zero		1


	//   ....[87]....
        /*0a5c*/ 	.word	0x00015980
        /*0a60*/ 	.word	0x00000000
        /*0a64*/ 	.word	0x00028c20
        /*0a68*/ 	.short	0x010a
        /*0a6a*/ 	.byte	0x3f
	.zero		1


	//   ....[88]....
        /*0a6c*/ 	.word	0x00015b20
        /*0a70*/ 	.word	0x00000006
        /*0a74*/ 	.word	0x00000000
        /*0a78*/ 	.short	0x010a
        /*0a7a*/ 	.byte	0x3f
	.zero		1


	//   ....[89]....
        /*0a7c*/ 	.word	0x00015b70
        /*0a80*/ 	.word	0x00000007
        /*0a84*/ 	.word	0x00000000
        /*0a88*/ 	.short	0x010a
        /*0a8a*/ 	.byte	0x3f
	.zero		1


	//   ....[90]....
        /*0a8c*/ 	.word	0x00015bc0
        /*0a90*/ 	.word	0x00000004
        /*0a94*/ 	.word	0x00000000
        /*0a98*/ 	.short	0x010a
        /*0a9a*/ 	.byte	0x3f
	.zero		1


	//----- nvinfo : EIATTR_NUM_MBARRIERS
	.align		4
.L_857:
        /*0a9c*/ 	.byte	0x03, 0x38
        /*0a9e*/ 	.short	0x0016


	//----- nvinfo : EIATTR_EXIT_INSTR_OFFSETS
	.align		4
        /*0aa0*/ 	.byte	0x04, 0x1c
        /*0aa2*/ 	.short	(.L_859 - .L_858)


	//   ....[0]....
.L_858:
        /*0aa4*/ 	.word	0x00000a70


	//   ....[1]....
        /*0aa8*/ 	.word	0x0000f450


	//   ....[2]....
        /*0aac*/ 	.word	0x0000f4b0


	//   ....[3]....
        /*0ab0*/ 	.word	0x000147e0


	//----- nvinfo : EIATTR_MAX_THREADS
	.align		4
.L_859:
        /*0ab4*/ 	.byte	0x04, 0x05
        /*0ab6*/ 	.short	(.L_861 - .L_860)
.L_860:
        /*0ab8*/ 	.word	0x00000180
        /*0abc*/ 	.word	0x00000001
        /*0ac0*/ 	.word	0x00000001


	//----- nvinfo : EIATTR_CRS_STACK_SIZE
	.align		4
.L_861:
        /*0ac4*/ 	.byte	0x04, 0x1e
        /*0ac6*/ 	.short	(.L_863 - .L_862)
.L_862:
        /*0ac8*/ 	.word	0x00000000


	//----- nvinfo : EIATTR_CBANK_PARAM_SIZE
	.align		4
.L_863:
        /*0acc*/ 	.byte	0x03, 0x19
        /*0ace*/ 	.short	0x0a70


	//----- nvinfo : EIATTR_PARAM_CBANK
	.align		4
        /*0ad0*/ 	.byte	0x04, 0x0a
        /*0ad2*/ 	.short	(.L_865 - .L_864)
	.align		4
.L_864:
        /*0ad4*/ 	.word	index@(.nv.constant0._ZN7cutlass13device_kernelIN5flash11enable_sm90INS1_16FlashAttnFwdSm90INS1_25CollectiveMainloopFwdSm90ILi2EN4cute5tupleIJNS5_1CILi1EEES8_S8_EEENS6_IJNS7_ILi64EEESA_SA_EEELi512ENS_6half_tEfNS_4arch4Sm90ELb0ELb1ELb0ELb1ELb0ELb0ELb0ELb0ELb0ELb0ELb0ELb0EEENS1_21CollectiveEpilogueFwdINS6_IJSA_NS7_ILi512EEESA_EEES9_SC_SE_Li256ELb1ELb0ELb0ELb0EEENS1_36VarlenDynamicPersistentTileSchedulerILi64ELi64ELi256ELi32ELb0ELb0ELb1ELb1ELb0ELb1EEEEEEEEEvNT_6ParamsE)
        /*0ad8*/ 	.short	0x0210
        /*0ada*/ 	.short	0x0a70


	//----- nvinfo : EIATTR_SW_WAR
	.align		4
.L_865:
        /*0adc*/ 	.byte	0x04, 0x36
        /*0ade*/ 	.short	(.L_867 - .L_866)
.L_866:
        /*0ae0*/ 	.word	0x00000008
.L_867:


//--------------------- .nv.info._ZN7cutlass13device_kernelIN5flash11enable_sm90INS1_16FlashAttnFwdSm90INS1_25CollectiveMainloopFwdSm90ILi2EN4cute5tupleIJNS5_1CILi1EEES8_S8_EEENS6_IJNS7_ILi64EEESA_SA_EEELi512ENS_6half_tEfNS_4arch4Sm90ELb0ELb1ELb0ELb1ELb0ELb1ELb0ELb0ELb0ELb0ELb0ELb0EEENS1_21CollectiveEpilogueFwdINS6_IJSA_NS7_ILi512EEESA_EEES9_SC_SE_Li256ELb1ELb0ELb0ELb0EEENS1_36VarlenDynamicPersistentTileSchedulerILi64ELi64ELi256ELi32ELb0ELb0ELb1ELb1ELb0ELb1EEEEEEEEEvNT_6ParamsE --------------------------
	.section	.nv.info._ZN7cutlass13device_kernelIN5flash11enable_sm90INS1_16FlashAttnFwdSm90INS1_25CollectiveMainloopFwdSm90ILi2EN4cute5tupleIJNS5_1CILi1EEES8_S8_EEENS6_IJNS7_ILi64EEESA_SA_EEELi512ENS_6half_tEfNS_4arch4Sm90ELb0ELb1ELb0ELb1ELb0ELb1ELb0ELb0ELb0ELb0ELb0ELb0EEENS1_21CollectiveEpilogueFwdINS6_IJSA_NS7_ILi512EEESA_EEES9_SC_SE_Li256ELb1ELb0ELb0ELb0EEENS1_36VarlenDynamicPersistentTileSchedulerILi64ELi64ELi256ELi32ELb0ELb0ELb1ELb1ELb0ELb1EEEEEEEEEvNT_6ParamsE,"",@"SHT_CUDA_INFO"
	.sectionflags	@""
	.align	4


	//----- nvinfo : EIATTR_CUDA_API_VERSION
	.align		4
        /*0000*/ 	.byte	0x04, 0x37
        /*0002*/ 	.short	(.L_869 - .L_868)
.L_868:
        /*0004*/ 	.word	0x00000082


	//----- nvinfo : EIATTR_KPARAM_INFO
	.align		4
.L_869:
        /*0008*/ 	.byte	0x04, 0x17
        /*000a*/ 	.short	(.L_871 - .L_870)
.L_870:
        /*000c*/ 	.word	0x00000000
        /*0010*/ 	.short	0x0000
        /*0012*/ 	.short	0x0070
        /*0014*/ 	.byte	0x00, 0xf0, 0x01, 0x28


	//----- nvinfo : EIATTR_SPARSE_MMA_MASK
	.align		4
.L_871:
        /*0018*/ 	.byte	0x03, 0x50
        /*001a*/ 	.short	0x0000


	//----- nvinfo : EIATTR_MAXREG_COUNT
	.align		4
        /*001c*/ 	.byte	0x03, 0x1b
        /*001e*/ 	.short	0x00a8


	//----- nvinfo : EIATTR_NUM_BARRIERS
	.align		4
        /*0020*/ 	.byte	0x02, 0x4c
        /*0022*/ 	.byte	0x10
	.zero		1


	//----- nvinfo : EIATTR_EXTERNS
	.align		4
        /*0024*/ 	.byte	0x04, 0x0f
        /*0026*/ 	.short	(.L_873 - .L_872)


	//   ....[0]....
	.align		4
.L_872:
        /*0028*/ 	.word	index@(__assertfail)


	//----- nvinfo : EIATTR_ANNOTATIONS
	.align		4
.L_873:
        /*002c*/ 	.byte	0x04, 0x55
        /*002e*/ 	.short	(.L_875 - .L_874)


	//   ....[0]....
.L_874:
        /* <DEDUP_REMOVED lines=37> */


	//----- nvinfo : EIATTR_MERCURY_ISA_VERSION
	.align		4
.L_875:
        /*0268*/ 	.byte	0x03, 0x5f
        /*026a*/ 	.short	0x0101


	//----- nvinfo : EIATTR_UNUSED_LOAD_BYTE_OFFSET
	.align		4
        /*026c*/ 	.byte	0x04, 0x44
        /*026e*/ 	.short	(.L_877 - .L_876)


	//   ....[0]....
.L_876:
        /*0270*/ 	.word	0x00000ab0
        /*0274*/ 	.word	0x0000fff0


	//   ....[1]....
        /*0278*/ 	.word	0x00013010
        /*027c*/ 	.word	0x0000fff0


	//----- nvinfo : EIATTR_INT_WARP_WIDE_INSTR_OFFSETS
	.align		4
.L_877:
        /*0280*/ 	.byte	0x04, 0x31
        /*0282*/ 	.short	(.L_879 - .L_878)


	//   ....[0]....
.L_878:
        /*0284*/ 	.word	0x000001c0


	//   ....[1]....
        /*0288*/ 	.word	0x00000200


	//   ....[2]....
        /*028c*/ 	.word	0x00000270


	//   ....[3]....
        /*0290*/ 	.word	0x00018070


	//   ....[4]....
        /*0294*/ 	.word	0x00018100


	//   ....[5]....
        /*0298*/ 	.word	0x000185f0


	//   ....[6]....
        /*029c*/ 	.word	0x00018630


	//   ....[7]....
        /*02a0*/ 	.word	0x0001ae90


	//   ....[8]....
        /*02a4*/ 	.word	0x0001af20


	//----- nvinfo : EIATTR_COOP_GROUP_MASK_REGIDS
	.align		4
.L_879:
        /*02a8*/ 	.byte	0x04, 0x29
        /*02aa*/ 	.short	(.L_881 - .L_880)


	//   ....[0]....
.L_880:
        /*02ac*/ 	.word	0xffffffff


	//   ....[1]....
        /*02b0*/ 	.word	0xffffffff


	//   ....[2]....
        /*02b4*/ 	.word	0xffffffff


	//   ....[3]....
        /*02b8*/ 	.word	0xffffffff


	//   ....[4]....
        /*02bc*/ 	.word	0xffffffff


	//   ....[5]....
        /*02c0*/ 	.word	0xffffffff


	//   ....[6]....
        /*02c4*/ 	.word	0xffffffff


	//   ....[7]....
        /*02c8*/ 	.word	0xffffffff


	//   ....[8]....
        /*02cc*/ 	.word	0xffffffff


	//   ....[9]....
        /*02d0*/ 	.word	0xffffffff


	//   ....[10]....
        /*02d4*/ 	.word	0xffffffff


	//   ....[11]....
        /*02d8*/ 	.word	0xffffffff


	//   ....[12]....
        /*02dc*/ 	.word	0xffffffff


	//   ....[13]....
        /*02e0*/ 	.word	0xffffffff


	//   ....[14]....
        /*02e4*/ 	.word	0xffffffff


	//   ....[15]....
        /*02e8*/ 	.word	0xffffffff


	//   ....[16]....
        /*02ec*/ 	.word	0xffffffff


	//   ....[17]....
        /*02f0*/ 	.word	0xffffffff


	//   ....[18]....
        /*02f4*/ 	.word	0xffffffff


	//   ....[19]....
        /*02f8*/ 	.word	0xffffffff


	//   ....[20]....
        /*02fc*/ 	.word	0xffffffff


	//   ....[21]....
        /*0300*/ 	.word	0xffffffff


	//   ....[22]....
        /*0304*/ 	.word	0xffffffff


	//   ....[23]....
        /*0308*/ 	.word	0xffffffff


	//   ....[24]....
        /*030c*/ 	.word	0xffffffff


	//   ....[25]....
        /*0310*/ 	.word	0xffffffff


	//   ....[26]....
        /*0314*/ 	.word	0xffffffff


	//   ....[27]....
        /*0318*/ 	.word	0xffffffff


	//   ....[28]....
        /*031c*/ 	.word	0xffffffff


	//   ....[29]....
        /*0320*/ 	.word	0xffffffff


	//   ....[30]....
        /*0324*/ 	.word	0xffffffff


	//   ....[31]....
        /*0328*/ 	.word	0xffffffff


	//   ....[32]....
        /*032c*/ 	.word	0xffffffff


	//   ....[33]....
        /*0330*/ 	.word	0xffffffff


	//   ....[34]....
        /*0334*/ 	.word	0xffffffff


	//   ....[35]....
        /*0338*/ 	.word	0xffffffff


	//   ....[36]....
        /*033c*/ 	.word	0xffffffff


	//   ....[37]....
        /*0340*/ 	.word	0xffffffff


	//   ....[38]....
        /*0344*/ 	.word	0xffffffff


	//   ....[39]....
        /*0348*/ 	.word	0xffffffff


	//   ....[40]....
        /*034c*/ 	.word	0xffffffff


	//   ....[41]....
        /*0350*/ 	.word	0xffffffff


	//   ....[42]....
        /*0354*/ 	.word	0xffffffff


	//   ....[43]....
        /*0358*/ 	.word	0xffffffff


	//   ....[44]....
        /*035c*/ 	.word	0xffffffff


	//   ....[45]....
        /*0360*/ 	.word	0xffffffff


	//   ....[46]....
        /*0364*/ 	.word	0xffffffff


	//   ....[47]....
        /*0368*/ 	.word	0xffffffff


	//   ....[48]....
        /*036c*/ 	.word	0xffffffff


	//   ....[49]....
        /*0370*/ 	.word	0xffffffff


	//   ....[50]....
        /*0374*/ 	.word	0xffffffff


	//   ....[51]....
        /*0378*/ 	.word	0xffffffff


	//   ....[52]....
        /*037c*/ 	.word	0xffffffff


	//   ....[53]....
        /*0380*/ 	.word	0xffffffff


	//   ....[54]....
        /*0384*/ 	.word	0xffffffff


	//   ....[55]....
        /*0388*/ 	.word	0xffffffff


	//   ....[56]....
        /*038c*/ 	.word	0xffffffff


	//   ....[57]....
        /*0390*/ 	.word	0xffffffff


	//   ....[58]....
        /*0394*/ 	.word	0xffffffff


	//   ....[59]....
        /*0398*/ 	.word	0xffffffff


	//   ....[60]....
        /*039c*/ 	.word	0xffffffff


	//   ....[61]....
        /*03a0*/ 	.word	0xffffffff


	//   ....[62]....
        /*03a4*/ 	.word	0xffffffff


	//   ....[63]....
        /*03a8*/ 	.word	0xffffffff


	//   ....[64]....
        /*03ac*/ 	.word	0xffffffff


	//   ....[65]....
        /*03b0*/ 	.word	0xffffffff


	//   ....[66]....
        /*03b4*/ 	.word	0xffffffff


	//   ....[67]....
        /*03b8*/ 	.word	0xffffffff


	//   ....[68]....
        /*03bc*/ 	.word	0x0500000f


	//   ....[69]....
        /*03c0*/ 	.word	0x0500000f


	//   ....[70]....
        /*03c4*/ 	.word	0x0500000f


	//   ....[71]....
        /*03c8*/ 	.word	0x0500000f


	//   ....[72]....
        /*03cc*/ 	.word	0x0500000f


	//   ....[73]....
        /*03d0*/ 	.word	0x0500000f


	//   ....[74]....
        /*03d4*/ 	.word	0x0500000f


	//   ....[75]....
        /*03d8*/ 	.word	0x0500000f


	//   ....[76]....
        /*03dc*/ 	.word	0x0500000f


	//   ....[77]....
        /*03e0*/ 	.word	0x0500000f


	//   ....[78]....
        /*03e4*/ 	.word	0x0500000f


	//   ....[79]....
        /*03e8*/ 	.word	0x0500000f


	//   ....[80]....
        /*03ec*/ 	.word	0x0500000f


	//   ....[81]....
        /*03f0*/ 	.word	0x0500000f


	//   ....[82]....
        /*03f4*/ 	.word	0x0500000f


	//   ....[83]....
        /*03f8*/ 	.word	0x0500000f


	//   ....[84]....
        /*03fc*/ 	.word	0x0500000f


	//   ....[85]....
        /*0400*/ 	.word	0x0500000f


	//   ....[86]....
        /*0404*/ 	.word	0x0500000f


	//   ....[87]....
        /*0408*/ 	.word	0x0500000f


	//   ....[88]....
        /*040c*/ 	.word	0x0500000f


	//   ....[89]....
        /*0410*/ 	.word	0x0500000f


	//   ....[90]....
        /*0414*/ 	.word	0x0500000f


	//   ....[91]....
        /*0418*/ 	.word	0x0500000f


	//   ....[92]....
        /*041c*/ 	.word	0x0500000f


	//   ....[93]....
        /*0420*/ 	.word	0x0500000f


	//   ....[94]....
        /*0424*/ 	.word	0x0500000f


	//   ....[95]....
        /*0428*/ 	.word	0x0500000f


	//   ....[96]....
        /*042c*/ 	.word	0x0500000f


	//   ....[97]....
        /*0430*/ 	.word	0x0500000f


	//   ....[98]....
        /*0434*/ 	.word	0x0500000f


	//   ....[99]....
        /*0438*/ 	.word	0x0500000f


	//   ....[100]....
        /*043c*/ 	.word	0x0500000f


	//   ....[101]....
        /*0440*/ 	.word	0x0500000f


	//   ....[102]....
        /*0444*/ 	.word	0x0500000f


	//   ....[103]....
        /*0448*/ 	.word	0x0500000f


	//----- nvinfo : EIATTR_COOP_GROUP_INSTR_OFFSETS
	.align		4
.L_881:
        /*044c*/ 	.byte	0x04, 0x28
        /*044e*/ 	.short	(.L_883 - .L_882)


	//   ....[0]....
.L_882:
        /*0450*/ 	.word	0x00000060


	//   ....[1]....
        /*0454*/ 	.word	0x000001d0


	//   ....[2]....
        /*0458*/ 	.word	0x00000220


	//   ....[3]....
        /*045c*/ 	.word	0x00000410


	//   ....[4]....
        /*0460*/ 	.word	0x00000570


	//   ....[5]....
        /*0464*/ 	.word	0x00000690


	//   ....[6]....
        /*0468*/ 	.word	0x000007f0


	//   ....[7]....
        /*046c*/ 	.word	0x00004bf0


	//   ....[8]....
        /*0470*/ 	.word	0x00006dc0


	//   ....[9]....
        /*0474*/ 	.word	0x0000ae50


	//   ....[10]....
        /*0478*/ 	.word	0x0000af70


	//   ....[11]....
        /*047c*/ 	.word	0x0000b2c0


	//   ....[12]....
        /*0480*/ 	.word	0x0000b350


	//   ....[13]....
        /*0484*/ 	.word	0x0000bd10


	//   ....[14]....
        /*0488*/ 	.word	0x0000cbe0


	//   ....[15]....
        /*048c*/ 	.word	0x0000ccc0


	//   ....[16]....
        /*0490*/ 	.word	0x0000d040


	//   ....[17]....
        /*0494*/ 	.word	0x0000d110


	//   ....[18]....
        /*0498*/ 	.word	0x0000e340


	//   ....[19]....
        /*049c*/ 	.word	0x0000eab0


	//   ....[20]....
        /*04a0*/ 	.word	0x0000eaf0


	//   ....[21]....
        /*04a4*/ 	.word	0x0000edd0


	//   ....[22]....
        /*04a8*/ 	.word	0x0000efa0


	//   ....[23]....
        /*04ac*/ 	.word	0x0000ffd0


	//   ....[24]....
        /*04b0*/ 	.word	0x00010d70


	//   ....[25]....
        /*04b4*/ 	.word	0x00010e70


	//   ....[26]....
        /*04b8*/ 	.word	0x00011230


	//   ....[27]....
        /*04bc*/ 	.word	0x000112c0


	//   ....[28]....
        /*04c0*/ 	.word	0x000124d0


	//   ....[29]....
        /*04c4*/ 	.word	0x00012520


	//   ....[30]....
        /*04c8*/ 	.word	0x00012550


	//   ....[31]....
        /*04cc*/ 	.word	0x000125b0


	//   ....[32]....
        /*04d0*/ 	.word	0x000125e0


	//   ....[33]....
        /*04d4*/ 	.word	0x00013fa0


	//   ....[34]....
        /*04d8*/ 	.word	0x00015730


	//   ....[35]....
        /*04dc*/ 	.word	0x000158a0


	//   ....[36]....
        /*04e0*/ 	.word	0x000158d0


	//   ....[37]....
        /*04e4*/ 	.word	0x00015910


	//   ....[38]....
        /*04e8*/ 	.word	0x00015980


	//   ....[39]....
        /*04ec*/ 	.word	0x000159e0


	//   ....[40]....
        /*04f0*/ 	.word	0x00015a20


	//   ....[41]....
        /*04f4*/ 	.word	0x00015bc0


	//   ....[42]....
        /*04f8*/ 	.word	0x00015c20


	//   ....[43]....
        /*04fc*/ 	.word	0x00015c60


	//   ....[44]....
        /*0500*/ 	.word	0x00015ca0


	//   ....[45]....
        /*0504*/ 	.word	0x00015cd0


	//   ....[46]....
        /*0508*/ 	.word	0x00015d00


	//   ....[47]....
        /*050c*/ 	.word	0x00015d90


	//   ....[48]....
        /*0510*/ 	.word	0x00015df0


	//   ....[49]....
        /*0514*/ 	.word	0x00015e80


	//   ....[50]....
        /*0518*/ 	.word	0x0001afb0


	//   ....[51]....
        /*051c*/ 	.word	0x0001afc0


	//   ....[52]....
        /*0520*/ 	.word	0x0001b0d0


	//   ....[53]....
        /*0524*/ 	.word	0x0001b130


	//   ....[54]....
        /*0528*/ 	.word	0x0001b170


	//   ....[55]....
        /*052c*/ 	.word	0x0001b1b0


	//   ....[56]....
        /*0530*/ 	.word	0x0001b1e0


	//   ....[57]....
        /*0534*/ 	.word	0x0001b210


	//   ....[58]....
        /*0538*/ 	.word	0x0001b3a0


	//   ....[59]....
        /*053c*/ 	.word	0x0001b400


	//   ....[60]....
        /*0540*/ 	.word	0x0001b440


	//   ....[61]....
        /*0544*/ 	.word	0x0001b480


	//   ....[62]....
        /*0548*/ 	.word	0x0001b4b0


	//   ....[63]....
        /*054c*/ 	.word	0x0001b4e0


	//   ....[64]....
        /*0550*/ 	.word	0x0001b5a0


	//   ....[65]....
        /*0554*/ 	.word	0x0001b5c0


	//   ....[66]....
        /*0558*/ 	.word	0x0001b630


	//   ....[67]....
        /*055c*/ 	.word	0x0001bcc0


	//   ....[68]....
        /*0560*/ 	.word	0x0001c1a0


	//   ....[69]....
        /*0564*/ 	.word	0x0001c240


	//   ....[70]....
        /*0568*/ 	.word	0x0001c2e0


	//   ....[71]....
        /*056c*/ 	.word	0x0001c380


	//   ....[72]....
        /*0570*/ 	.word	0x0001c420


	//   ....[73]....
        /*0574*/ 	.word	0x0001c4c0


	//   ....[74]....
        /*0578*/ 	.word	0x0001c560


	//   ....[75]....
        /*057c*/ 	.word	0x0001c600


	//   ....[76]....
        /*0580*/ 	.word	0x0001c6f0


	//   ....[77]....
        /*0584*/ 	.word	0x0001c790


	//   ....[78]....
        /*0588*/ 	.word	0x0001c830


	//   ....[79]....
        /*058c*/ 	.word	0x0001c8d0


	//   ....[80]....
        /*0590*/ 	.word	0x0001c970


	//   ....[81]....
        /*0594*/ 	.word	0x0001ca10


	//   ....[82]....
        /*0598*/ 	.word	0x0001cab0


	//   ....[83]....
        /*059c*/ 	.word	0x0001cb50


	//   ....[84]....
        /*05a0*/ 	.word	0x0001cef0


	//   ....[85]....
        /*05a4*/ 	.word	0x0001d1d0


	//   ....[86]....
        /*05a8*/ 	.word	0x0001d5f0


	//   ....[87]....
        /*05ac*/ 	.word	0x0001d680


	//   ....[88]....
        /*05b0*/ 	.word	0x0001d720


	//   ....[89]....
        /*05b4*/ 	.word	0x0001d7d0


	//   ....[90]....
        /*05b8*/ 	.word	0x0001d850


	//   ....[91]....
        /*05bc*/ 	.word	0x0001d8d0


	//   ....[92]....
        /*05c0*/ 	.word	0x0001d950


	//   ....[93]....
        /*05c4*/ 	.word	0x0001d9d0


	//   ....[94]....
        /*05c8*/ 	.word	0x0001da60


	//   ....[95]....
        /*05cc*/ 	.word	0x0001db10


	//   ....[96]....
        /*05d0*/ 	.word	0x0001db90


	//   ....[97]....
        /*05d4*/ 	.word	0x0001dc10


	//   ....[98]....
        /*05d8*/ 	.word	0x0001dc90


	//   ....[99]....
        /*05dc*/ 	.word	0x0001dd10


	//   ....[100]....
        /*05e0*/ 	.word	0x0001dd80


	//   ....[101]....
        /*05e4*/ 	.word	0x0001de20


	//   ....[102]....
        /*05e8*/ 	.word	0x0001deb0


	//   ....[103]....
        /*05ec*/ 	.word	0x0001dfe0


	//----- nvinfo : EIATTR_REG_RECONFIG
	.align		4
.L_883:
        /*05f0*/ 	.byte	0x01, 0x54
	.zero		2


	//----- nvinfo : EIATTR_SYSCALL_OFFSETS
	.align		4
        /*05f4*/ 	.byte	0x04, 0x46
        /*05f6*/ 	.short	(.L_885 - .L_884)


	//   ....[0]....
.L_884:
        /*05f8*/ 	.word	0x00001b30


	//   ....[1]....
        /*05fc*/ 	.word	0x00001c80


	//   ....[2]....
        /*0600*/ 	.word	0x00006f80


	//   ....[3]....
        /*0604*/ 	.word	0x00007420


	//   ....[4]....
        /*0608*/ 	.word	0x00018290


	//   ....[5]....
        /*060c*/ 	.word	0x000183d0


	//   ....[6]....
        /*0610*/ 	.word	0x000184d0


	//----- nvinfo : EIATTR_MBARRIER_INSTR_OFFSETS
	.align		4
.L_885:
        /*0614*/ 	.byte	0x04, 0x39
        /*0616*/ 	.short	(.L_887 - .L_886)


	//   ....[0]....
.L_886:
        /*0618*/ 	.word	0x00000300
        /*061c*/ 	.word	0x000000ff
        /*0620*/ 	.word	0x00028c00
        /*0624*/ 	.short	0x0100
        /*0626*/ 	.byte	0x08
	.zero		1


	//   ....[1]....
        /*0628*/ 	.word	0x00000310
        /*062c*/ 	.word	0x000000ff
        /*0630*/ 	.word	0x00028c20
        /*0634*/ 	.short	0x0100
        /*0636*/ 	.byte	0x08
	.zero		1


	//   ....[2]....
        /*0638*/ 	.word	0x000003c0
        /*063c*/ 	.word	0x000000ff
        /*0640*/ 	.word	0x00028c30
        /*0644*/ 	.short	0x0100
        /*0646*/ 	.byte	0x06
	.zero		1


	//   ....[3]....
        /*0648*/ 	.word	0x000003d0
        /*064c*/ 	.word	0x000000ff
        /*0650*/ 	.word	0x00028c40
        /*0654*/ 	.short	0x0100
        /*0656*/ 	.byte	0x06
	.zero		1


	//   ....[4]....
        /*0658*/ 	.word	0x000003e0
        /*065c*/ 	.word	0x000000ff
        /*0660*/ 	.word	0x00028c38
        /*0664*/ 	.short	0x0100
        /*0666*/ 	.byte	0x06
	.zero		1


	//   ....[5]....
        /*0668*/ 	.word	0x000003f0
        /*066c*/ 	.word	0x000000ff
        /*0670*/ 	.word	0x00028c48
        /*0674*/ 	.short	0x0100
        /*0676*/ 	.byte	0x06
	.zero		1


	//   ....[6]....
        /*0678*/ 	.word	0x00000520
        /*067c*/ 	.word	0x000000ff
        /*0680*/ 	.word	0x00028c50
        /*0684*/ 	.short	0x0100
        /*0686*/ 	.byte	0x08
	.zero		1


	//   ....[7]....
        /*0688*/ 	.word	0x00000530
        /*068c*/ 	.word	0x000000ff
        /*0690*/ 	.word	0x00028c60
        /*0694*/ 	.short	0x0100
        /*0696*/ 	.byte	0x08
	.zero		1


	//   ....[8]....
        /*0698*/ 	.word	0x00000540
        /*069c*/ 	.word	0x000000ff
        /*06a0*/ 	.word	0x00028c58
        /*06a4*/ 	.short	0x0100
        /*06a6*/ 	.byte	0x08
	.zero		1


	//   ....[9]....
        /*06a8*/ 	.word	0x00000550
        /*06ac*/ 	.word	0x000000ff
        /*06b0*/ 	.word	0x00028c68
        /*06b4*/ 	.short	0x0100
        /*06b6*/ 	.byte	0x08
	.zero		1


	//   ....[10]....
        /*06b8*/ 	.word	0x00000640
        /*06bc*/ 	.word	0x000000ff
        /*06c0*/ 	.word	0x00028c70
        /*06c4*/ 	.short	0x0100
        /*06c6*/ 	.byte	0x06
	.zero		1


	//   ....[11]....
        /*06c8*/ 	.word	0x00000650
        /*06cc*/ 	.word	0x000000ff
        /*06d0*/ 	.word	0x00028c80
        /*06d4*/ 	.short	0x0100
        /*06d6*/ 	.byte	0x06
	.zero		1


	//   ....[12]....
        /*06d8*/ 	.word	0x00000660
        /*06dc*/ 	.word	0x000000ff
        /*06e0*/ 	.word	0x00028c78
        /*06e4*/ 	.short	0x0100
        /*06e6*/ 	.byte	0x06
	.zero		1


	//   ....[13]....
        /*06e8*/ 	.word	0x00000670
        /*06ec*/ 	.word	0x000000ff
        /*06f0*/ 	.word	0x00028c88
        /*06f4*/ 	.short	0x0100
        /*06f6*/ 	.byte	0x06
	.zero		1


	//   ....[14]....
        /*06f8*/ 	.word	0x000007a0
        /*06fc*/ 	.word	0x000000ff
        /*0700*/ 	.word	0x00028c90
        /*0704*/ 	.short	0x0100
        /*0706*/ 	.byte	0x08
	.zero		1


	//   ....[15]....
        /*0708*/ 	.word	0x000007b0
        /*070c*/ 	.word	0x000000ff
        /*0710*/ 	.word	0x00028ca0
        /*0714*/ 	.short	0x0100
        /*0716*/ 	.byte	0x08
	.zero		1


	//   ....[16]....
        /*0718*/ 	.word	0x000007c0
        /*071c*/ 	.word	0x000000ff
        /*0720*/ 	.word	0x00028c98
        /*0724*/ 	.short	0x0100
        /*0726*/ 	.byte	0x08
	.zero		1


	//   ....[17]....
        /*0728*/ 	.word	0x000007d0
        /*072c*/ 	.word	0x000000ff
        /*0730*/ 	.word	0x00028ca8
        /*0734*/ 	.short	0x0100
        /*0736*/ 	.byte	0x08
	.zero		1


	//   ....[18]....
        /*0738*/ 	.word	0x00000900
        /*073c*/ 	.word	0x000000ff
        /*0740*/ 	.word	0x00028cb0
        /*0744*/ 	.short	0x0100
        /*0746*/ 	.byte	0x08
	.zero		1


	//   ....[19]....
        /*0748*/ 	.word	0x00000910
        /*074c*/ 	.word	0x000000ff
        /*0750*/ 	.word	0x00028cc0
        /*0754*/ 	.short	0x0100
        /*0756*/ 	.byte	0x08
	.zero		1


	//   ....[20]....
        /*0758*/ 	.word	0x00000920
        /*075c*/ 	.word	0x000000ff
        /*0760*/ 	.word	0x00028cb8
        /*0764*/ 	.short	0x0100
        /*0766*/ 	.byte	0x08
	.zero		1


	//   ....[21]....
        /*0768*/ 	.word	0x00000930
        /*076c*/ 	.word	0x000000ff
        /*0770*/ 	.word	0x00028cc8
        /*0774*/ 	.short	0x0100
        /*0776*/ 	.byte	0x08
	.zero		1


	//   ....[22]....
        /*0778*/ 	.word	0x000028c0
        /*077c*/ 	.word	0x00000046
        /*0780*/ 	.word	0x00028c90
        /*0784*/ 	.short	0x010a
        /*0786*/ 	.byte	0x3f
	.zero		1


	//   ....[23]....
        /*0788*/ 	.word	0x00003280
        /*078c*/ 	.word	0x00000046
        /*0790*/ 	.word	0x00028c90
        /*0794*/ 	.short	0x010a
        /*0796*/ 	.byte	0x3f
	.zero		1


	//   ....[24]....
        /*0798*/ 	.word	0x00003b00
        /*079c*/ 	.word	0x00000046
        /*07a0*/ 	.word	0x00028c90
        /*07a4*/ 	.short	0x010a
        /*07a6*/ 	.byte	0x3f
	.zero		1


	//   ....[25]....
        /*07a8*/ 	.word	0x00003d00
        /*07ac*/ 	.word	0x00000004
        /*07b0*/ 	.word	0x00000000
        /*07b4*/ 	.short	0x0101
        /*07b6*/ 	.byte	0x3f
	.zero		1


	//   ....[26]....
        /*07b8*/ 	.word	0x00003d40
        /*07bc*/ 	.word	0x00000046
        /*07c0*/ 	.word	0x00028cb0
        /*07c4*/ 	.short	0x010a
        /*07c6*/ 	.byte	0x3f
	.zero		1


	//   ....[27]....
        /*07c8*/ 	.word	0x00004390
        /*07cc*/ 	.word	0x00000046
        /*07d0*/ 	.word	0x00000000
        /*07d4*/ 	.short	0x0101
        /*07d6*/ 	.byte	0x3f
	.zero		1


	//   ....[28]....
        /*07d8*/ 	.word	0x00004d10
        /*07dc*/ 	.word	0x00000098
        /*07e0*/ 	.word	0x00028c50
        /*07e4*/ 	.short	0x010a
        /*07e6*/ 	.byte	0x3f
	.zero		1


	//   ....[29]....
        /*07e8*/ 	.word	0x000050d0
        /*07ec*/ 	.word	0x00000000
        /*07f0*/ 	.word	0x00000000
        /*07f4*/ 	.short	0x0101
        /*07f6*/ 	.byte	0x3f
	.zero		1


	//   ....[30]....
        /*07f8*/ 	.word	0x000059f0
        /*07fc*/ 	.word	0x00000000
        /*0800*/ 	.word	0x00028c50
        /*0804*/ 	.short	0x010a
        /*0806*/ 	.byte	0x3f
	.zero		1


	//   ....[31]....
        /*0808*/ 	.word	0x00005a40
        /*080c*/ 	.word	0x00000000
        /*0810*/ 	.word	0x00028c50
        /*0814*/ 	.short	0x010a
        /*0816*/ 	.byte	0x3f
	.zero		1


	//   ....[32]....
        /*0818*/ 	.word	0x00005d10
        /*081c*/ 	.word	0x00000000
        /*0820*/ 	.word	0x00000000
        /*0824*/ 	.short	0x0101
        /*0826*/ 	.byte	0x3f
	.zero		1


	//   ....[33]....
        /*0828*/ 	.word	0x00007010
        /*082c*/ 	.word	0x00000002
        /*0830*/ 	.word	0x00028c00
        /*0834*/ 	.short	0x010a
        /*0836*/ 	.byte	0x3f
	.zero		1


	//   ....[34]....
        /*0838*/ 	.word	0x00007060
        /*083c*/ 	.word	0x00000002
        /*0840*/ 	.word	0x00028c00
        /*0844*/ 	.short	0x010a
        /*0846*/ 	.byte	0x3f
	.zero		1


	//   ....[35]....
        /*0848*/ 	.word	0x00007c90
        /*084c*/ 	.word	0x00000002
        /*0850*/ 	.word	0x00028c00
        /*0854*/ 	.short	0x010a
        /*0856*/ 	.byte	0x3f
	.zero		1


	//   ....[36]....
        /*0858*/ 	.word	0x00008fc0
        /*085c*/ 	.word	0x00000002
        /*0860*/ 	.word	0x00028c00
        /*0864*/ 	.short	0x010a
        /*0866*/ 	.byte	0x3f
	.zero		1


	//   ....[37]....
        /*0868*/ 	.word	0x00009e50
        /*086c*/ 	.word	0x0000000e
        /*0870*/ 	.word	0x00028c30
        /*0874*/ 	.short	0x010a
        /*0876*/ 	.byte	0x3f
	.zero		1


	//   ....[38]....
        /*0878*/ 	.word	0x00009ee0
        /*087c*/ 	.word	0x0000000e
        /*0880*/ 	.word	0x00028c30
        /*0884*/ 	.short	0x010a
        /*0886*/ 	.byte	0x3f
	.zero		1


	//   ....[39]....
        /*0888*/ 	.word	0x0000a340
        /*088c*/ 	.word	0x00000000
        /*0890*/ 	.word	0x00000000
        /*0894*/ 	.short	0x0101
        /*0896*/ 	.byte	0x3f
	.zero		1


	//   ....[40]....
        /*0898*/ 	.word	0x0000b990
        /*089c*/ 	.word	0x0000000e
        /*08a0*/ 	.word	0x00028c50
        /*08a4*/ 	.short	0x010a
        /*08a6*/ 	.byte	0x3f
	.zero		1


	//   ....[41]....
        /*08a8*/ 	.word	0x0000ba40
        /*08ac*/ 	.word	0x0000000e
        /*08b0*/ 	.word	0x00028c50
        /*08b4*/ 	.short	0x010a
        /*08b6*/ 	.byte	0x3f
	.zero		1


	//   ....[42]....
        /*08b8*/ 	.word	0x0000bd30
        /*08bc*/ 	.word	0x0000000e
        /*08c0*/ 	.word	0x00000000
        /*08c4*/ 	.short	0x0101
        /*08c6*/ 	.byte	0x3f
	.zero		1


	//   ....[43]....
        /*08c8*/ 	.word	0x0000bfe0
        /*08cc*/ 	.word	0x000000d4
        /*08d0*/ 	.word	0x00028c30
        /*08d4*/ 	.short	0x010a
        /*08d6*/ 	.byte	0x3f
	.zero		1


	//   ....[44]....
        /*08d8*/ 	.word	0x0000c050
        /*08dc*/ 	.word	0x000000d4
        /*08e0*/ 	.word	0x00028c30
        /*08e4*/ 	.short	0x010a
        /*08e6*/ 	.byte	0x3f
	.zero		1


	//   ....[45]....
        /*08e8*/ 	.word	0x0000c300
        /*08ec*/ 	.word	0x0000000f
        /*08f0*/ 	.word	0x00000000
        /*08f4*/ 	.short	0x0101
        /*08f6*/ 	.byte	0x3f
	.zero		1


	//   ....[46]....
        /*08f8*/ 	.word	0x0000e010
        /*08fc*/ 	.word	0x000000d4
        /*0900*/ 	.word	0x00028c50
        /*0904*/ 	.short	0x010a
        /*0906*/ 	.byte	0x3f
	.zero		1


	//   ....[47]....
        /*0908*/ 	.word	0x0000e060
        /*090c*/ 	.word	0x000000d4
        /*0910*/ 	.word	0x00028c50
        /*0914*/ 	.short	0x010a
        /*0916*/ 	.byte	0x3f
	.zero		1


	//   ....[48]....
        /*0918*/ 	.word	0x0000e360
        /*091c*/ 	.word	0x000000d4
        /*0920*/ 	.word	0x00000000
        /*0924*/ 	.short	0x0101
        /*0926*/ 	.byte	0x3f
	.zero		1


	//   ....[49]....
        /*0928*/ 	.word	0x0000e6e0
        /*092c*/ 	.word	0x000000cc
        /*0930*/ 	.word	0x00028c30
        /*0934*/ 	.short	0x010a
        /*0936*/ 	.byte	0x3f
	.zero		1


	//   ....[50]....
        /*0938*/ 	.word	0x0000e750
        /*093c*/ 	.word	0x000000cc
        /*0940*/ 	.word	0x00028c30
        /*0944*/ 	.short	0x010a
        /*0946*/ 	.byte	0x3f
	.zero		1


	//   ....[51]....
        /*0948*/ 	.word	0x0000f2a0
        /*094c*/ 	.word	0x0000009a
        /*0950*/ 	.word	0x00000000
        /*0954*/ 	.short	0x0101
        /*0956*/ 	.byte	0x3f
	.zero		1


	//   ....[52]....
        /*0958*/ 	.word	0x0000fcc0
        /*095c*/ 	.word	0x000000cc
        /*0960*/ 	.word	0x00028c50
        /*0964*/ 	.short	0x010a
        /*0966*/ 	.byte	0x3f
	.zero		1


	//   ....[53]....
        /*0968*/ 	.word	0x0000fd10
        /*096c*/ 	.word	0x000000cc
        /*0970*/ 	.word	0x00028c50
        /*0974*/ 	.short	0x010a
        /*0976*/ 	.byte	0x3f
	.zero		1


	//   ....[54]....
        /*0978*/ 	.word	0x0000fff0
        /*097c*/ 	.word	0x000000cc
        /*0980*/ 	.word	0x00000000
        /*0984*/ 	.short	0x0101
        /*0986*/ 	.byte	0x3f
	.zero		1


	//   ....[55]....
        /*0988*/ 	.word	0x00010150
        /*098c*/ 	.word	0x000000ce
        /*0990*/ 	.word	0x00028c30
        /*0994*/ 	.short	0x010a
        /*0996*/ 	.byte	0x3f
	.zero		1


	//   ....[56]....
        /*0998*/ 	.word	0x000101c0
        /*099c*/ 	.word	0x000000ce
        /*09a0*/ 	.word	0x00028c30
        /*09a4*/ 	.short	0x010a
        /*09a6*/ 	.byte	0x3f
	.zero		1


	//   ....[57]....
        /*09a8*/ 	.word	0x00010470
        /*09ac*/ 	.word	0x0000000f
        /*09b0*/ 	.word	0x00000000
        /*09b4*/ 	.short	0x0101
        /*09b6*/ 	.byte	0x3f
	.zero		1


	//   ....[58]....
        /*09b8*/ 	.word	0x000121a0
        /*09bc*/ 	.word	0x000000ce
        /*09c0*/ 	.word	0x00028c50
        /*09c4*/ 	.short	0x010a
        /*09c6*/ 	.byte	0x3f
	.zero		1


	//   ....[59]....
        /*09c8*/ 	.word	0x000121f0
        /*09cc*/ 	.word	0x000000ce
        /*09d0*/ 	.word	0x00028c50
        /*09d4*/ 	.short	0x010a
        /*09d6*/ 	.byte	0x3f
	.zero		1


	//   ....[60]....
        /*09d8*/ 	.word	0x000124f0
        /*09dc*/ 	.word	0x000000ce
        /*09e0*/ 	.word	0x00000000
        /*09e4*/ 	.short	0x0101
        /*09e6*/ 	.byte	0x3f
	.zero		1


	//   ....[61]....
        /*09e8*/ 	.word	0x00014810
        /*09ec*/ 	.word	0x00000000
        /*09f0*/ 	.word	0x00000000
        /*09f4*/ 	.short	0x0101
        /*09f6*/ 	.byte	0x3f
	.zero		1


	//   ....[62]....
        /*09f8*/ 	.word	0x00016e40
        /*09fc*/ 	.word	0x00000007
        /*0a00*/ 	.word	0x00028c20
        /*0a04*/ 	.short	0x010a
        /*0a06*/ 	.byte	0x3f
	.zero		1


	//   ....[63]....
        /*0a08*/ 	.word	0x00016ed0
        /*0a0c*/ 	.word	0x00000008
        /*0a10*/ 	.word	0x00028ca0
        /*0a14*/ 	.short	0x010a
        /*0a16*/ 	.byte	0x3f
	.zero		1


	//   ....[64]....
        /*0a18*/ 	.word	0x000170b0
        /*0a1c*/ 	.word	0x00000008
        /*0a20*/ 	.word	0x00028cc0
        /*0a24*/ 	.short	0x010a
        /*0a26*/ 	.byte	0x3f
	.zero		1


	//   ....[65]....
        /*0a28*/ 	.word	0x00017600
        /*0a2c*/ 	.word	0x00000009
        /*0a30*/ 	.word	0x00028ca0
        /*0a34*/ 	.short	0x010a
        /*0a36*/ 	.byte	0x3f
	.zero		1


	//   ....[66]....
        /*0a38*/ 	.word	0x000177c0
        /*0a3c*/ 	.word	0x00000009
        /*0a40*/ 	.word	0x00028cc0
        /*0a44*/ 	.short	0x010a
        /*0a46*/ 	.byte	0x3f
	.zero		1


	//   ....[67]....
        /*0a48*/ 	.word	0x000189e0
        /*0a4c*/ 	.word	0x00000005
        /*0a50*/ 	.word	0x00028c40
        /*0a54*/ 	.short	0x010a
        /*0a56*/ 	.byte	0x3f
	.zero		1


	//   ....[68]....
        /*0a58*/ 	.word	0x00018dd0
        /*0a5c*/ 	.word	0x00000007
        /*0a60*/ 	.word	0x00028c20
        /*0a64*/ 	.short	0x010a
        /*0a66*/ 	.byte	0x3f
	.zero		1


	//   ....[69]....
        /*0a68*/ 	.word	0x00018e90
        /*0a6c*/ 	.word	0x00000002
        /*0a70*/ 	.word	0x00028c60
        /*0a74*/ 	.short	0x010a
        /*0a76*/ 	.byte	0x3f
	.zero		1


	//   ....[70]....
        /*0a78*/ 	.word	0x00019620
        /*0a7c*/ 	.word	0x00000002
        /*0a80*/ 	.word	0x00028c40
        /*0a84*/ 	.short	0x010a
        /*0a86*/ 	.byte	0x3f
	.zero		1


	//   ....[71]....
        /*0a88*/ 	.word	0x00019830
        /*0a8c*/ 	.word	0x00000002
        /*0a90*/ 	.word	0x00028c60
        /*0a94*/ 	.short	0x010a
        /*0a96*/ 	.byte	0x3f
	.zero		1


	//   ....[72]....
        /*0a98*/ 	.word	0x00019f10
        /*0a9c*/ 	.word	0x00000002
        /*0aa0*/ 	.word	0x00028c40
        /*0aa4*/ 	.short	0x010a
        /*0aa6*/ 	.byte	0x3f
	.zero		1


	//   ....[73]....
        /*0aa8*/ 	.word	0x0001a110
        /*0aac*/ 	.word	0x00000002
        /*0ab0*/ 	.word	0x00028c60
        /*0ab4*/ 	.short	0x010a
        /*0ab6*/ 	.byte	0x3f
	.zero		1


	//   ....[74]....
        /*0ab8*/ 	.word	0x0001a760
        /*0abc*/ 	.word	0x00000002
        /*0ac0*/ 	.word	0x00028c40
        /*0ac4*/ 	.short	0x010a
        /*0ac6*/ 	.byte	0x3f
	.zero		1


	//   ....[75]....
        /*0ac8*/ 	.word	0x0001a970
        /*0acc*/ 	.word	0x00000002
        /*0ad0*/ 	.word	0x00028c60
        /*0ad4*/ 	.short	0x010a
        /*0ad6*/ 	.byte	0x3f
	.zero		1


	//   ....[76]....
        /*0ad8*/ 	.word	0x0001bc40
        /*0adc*/ 	.word	0x00000000
        /*0ae0*/ 	.word	0x00028c20
        /*0ae4*/ 	.short	0x010a
        /*0ae6*/ 	.byte	0x3f
	.zero		1


	//   ....[77]....
        /*0ae8*/ 	.word	0x0001bdf0
        /*0aec*/ 	.word	0x00000006
        /*0af0*/ 	.word	0x00000000
        /*0af4*/ 	.short	0x010a
        /*0af6*/ 	.byte	0x3f
	.zero		1


	//   ....[78]....
        /*0af8*/ 	.word	0x0001be60
        /*0afc*/ 	.word	0x00000007
        /*0b00*/ 	.word	0x00000000
        /*0b04*/ 	.short	0x010a
        /*0b06*/ 	.byte	0x3f
	.zero		1


	//   ....[79]....
        /*0b08*/ 	.word	0x0001bed0
        /*0b0c*/ 	.word	0x00000004
        /*0b10*/ 	.word	0x00000000
        /*0b14*/ 	.short	0x010a
        /*0b16*/ 	.byte	0x3f
	.zero		1


	//   ....[80]....
        /*0b18*/ 	.word	0x0001bf00
        /*0b1c*/ 	.word	0x00000003
        /*0b20*/ 	.word	0x00000000
        /*0b24*/ 	.short	0x010a
        /*0b26*/ 	.byte	0x3f
	.zero		1


	//   ....[81]....
        /*0b28*/ 	.word	0x0001bf60
        /*0b2c*/ 	.word	0x00000046
        /*0b30*/ 	.word	0x00028c90
        /*0b34*/ 	.short	0x010a
        /*0b36*/ 	.byte	0x3f
	.zero		1


	//   ....[82]....
        /*0b38*/ 	.word	0x0001bfb0
        /*0b3c*/ 	.word	0x00000046
        /*0b40*/ 	.word	0x00028c90
        /*0b44*/ 	.short	0x010a
        /*0b46*/ 	.byte	0x3f
	.zero		1


	//   ....[83]....
        /*0b48*/ 	.word	0x0001c000
        /*0b4c*/ 	.word	0x00000046
        /*0b50*/ 	.word	0x00028c90
        /*0b54*/ 	.short	0x010a
        /*0b56*/ 	.byte	0x3f
	.zero		1


	//   ....[84]....
        /*0b58*/ 	.word	0x0001c050
        /*0b5c*/ 	.word	0x00000046
        /*0b60*/ 	.word	0x00028cb0
        /*0b64*/ 	.short	0x010a
        /*0b66*/ 	.byte	0x3f
	.zero		1


	//   ....[85]....
        /*0b68*/ 	.word	0x0001c0a0
        /*0b6c*/ 	.word	0x00000098
        /*0b70*/ 	.word	0x00028c50
        /*0b74*/ 	.short	0x010a
        /*0b76*/ 	.byte	0x3f
	.zero		1


	//   ....[86]....
        /*0b78*/ 	.word	0x0001c0f0
        /*0b7c*/ 	.word	0x00000000
        /*0b80*/ 	.word	0x00028c50
        /*0b84*/ 	.short	0x010a
        /*0b86*/ 	.byte	0x3f
	.zero		1


	//   ....[87]....
        /*0b88*/ 	.word	0x0001c640
        /*0b8c*/ 	.word	0x00000002
        /*0b90*/ 	.word	0x00028c00
        /*0b94*/ 	.short	0x010a
        /*0b96*/ 	.byte	0x3f
	.zero		1


	//   ....[88]....
        /*0b98*/ 	.word	0x0001cb90
        /*0b9c*/ 	.word	0x00000002
        /*0ba0*/ 	.word	0x00028c00
        /*0ba4*/ 	.short	0x010a
        /*0ba6*/ 	.byte	0x3f
	.zero		1


	//   ....[89]....
        /*0ba8*/ 	.word	0x0001cbe0
        /*0bac*/ 	.word	0x0000000e
        /*0bb0*/ 	.word	0x00028c30
        /*0bb4*/ 	.short	0x010a
        /*0bb6*/ 	.byte	0x3f
	.zero		1


	//   ....[90]....
        /*0bb8*/ 	.word	0x0001cc30
        /*0bbc*/ 	.word	0x0000000e
        /*0bc0*/ 	.word	0x00028c50
        /*0bc4*/ 	.short	0x010a
        /*0bc6*/ 	.byte	0x3f
	.zero		1


	//   ....[91]....
        /*0bc8*/ 	.word	0x0001cc80
        /*0bcc*/ 	.word	0x000000d4
        /*0bd0*/ 	.word	0x00028c30
        /*0bd4*/ 	.short	0x010a
        /*0bd6*/ 	.byte	0x3f
	.zero		1


	//   ....[92]....
        /*0bd8*/ 	.word	0x0001ccd0
        /*0bdc*/ 	.word	0x000000d4
        /*0be0*/ 	.word	0x00028c50
        /*0be4*/ 	.short	0x010a
        /*0be6*/ 	.byte	0x3f
	.zero		1


	//   ....[93]....
        /*0be8*/ 	.word	0x0001cd20
        /*0bec*/ 	.word	0x000000cc
        /*0bf0*/ 	.word	0x00028c30
        /*0bf4*/ 	.short	0x010a
        /*0bf6*/ 	.byte	0x3f
	.zero		1


	//   ....[94]....
        /*0bf8*/ 	.word	0x0001cd70
        /*0bfc*/ 	.word	0x000000cc
        /*0c00*/ 	.word	0x00028c50
        /*0c04*/ 	.short	0x010a
        /*0c06*/ 	.byte	0x3f
	.zero		1


	//   ....[95]....
        /*0c08*/ 	.word	0x0001cdc0
        /*0c0c*/ 	.word	0x000000ce
        /*0c10*/ 	.word	0x00028c30
        /*0c14*/ 	.short	0x010a
        /*0c16*/ 	.byte	0x3f
	.zero		1


	//   ....[96]....
        /*0c18*/ 	.word	0x0001ce10
        /*0c1c*/ 	.word	0x000000ce
        /*0c20*/ 	.word	0x00028c50
        /*0c24*/ 	.short	0x010a
        /*0c26*/ 	.byte	0x3f
	.zero		1


	//   ....[97]....
        /*0c28*/ 	.word	0x0001cfb0
        /*0c2c*/ 	.word	0x00000007
        /*0c30*/ 	.word	0x00028c20
        /*0c34*/ 	.short	0x010a
        /*0c36*/ 	.byte	0x3f
	.zero		1


	//   ....[98]....
        /*0c38*/ 	.word	0x0001d000
        /*0c3c*/ 	.word	0x00000008
        /*0c40*/ 	.word	0x00028ca0
        /*0c44*/ 	.short	0x010a
        /*0c46*/ 	.byte	0x3f
	.zero		1


	//   ....[99]....
        /*0c48*/ 	.word	0x0001d050
        /*0c4c*/ 	.word	0x00000008
        /*0c50*/ 	.word	0x00028cc0
        /*0c54*/ 	.short	0x010a
        /*0c56*/ 	.byte	0x3f
	.zero		1


	//   ....[100]....
        /*0c58*/ 	.word	0x0001d0a0
        /*0c5c*/ 	.word	0x00000009
        /*0c60*/ 	.word	0x00028ca0
        /*0c64*/ 	.short	0x010a
        /*0c66*/ 	.byte	0x3f
	.zero		1


	//   ....[101]....
        /*0c68*/ 	.word	0x0001d0f0
        /*0c6c*/ 	.word	0x00000009
        /*0c70*/ 	.word	0x00028cc0
        /*0c74*/ 	.short	0x010a
        /*0c76*/ 	.byte	0x3f
	.zero		1


	//   ....[102]....
        /*0c78*/ 	.word	0x0001d290
        /*0c7c*/ 	.word	0x00000005
        /*0c80*/ 	.word	0x00028c40
        /*0c84*/ 	.short	0x010a
        /*0c86*/ 	.byte	0x3f
	.zero		1


	//   ....[103]....
        /*0c88*/ 	.word	0x0001d310
        /*0c8c*/ 	.word	0x00000005
        /*0c90*/ 	.word	0x00028c20
        /*0c94*/ 	.short	0x010a
        /*0c96*/ 	.byte	0x3f
	.zero		1


	//   ....[104]....
        /*0c98*/ 	.word	0x0001d360
        /*0c9c*/ 	.word	0x00000002
        /*0ca0*/ 	.word	0x00028c60
        /*0ca4*/ 	.short	0x010a
        /*0ca6*/ 	.byte	0x3f
	.zero		1


	//   ....[105]....
        /*0ca8*/ 	.word	0x0001d3b0
        /*0cac*/ 	.word	0x00000002
        /*0cb0*/ 	.word	0x00028c40
        /*0cb4*/ 	.short	0x010a
        /*0cb6*/ 	.byte	0x3f
	.zero		1


	//   ....[106]....
        /*0cb8*/ 	.word	0x0001d400
        /*0cbc*/ 	.word	0x00000002
        /*0cc0*/ 	.word	0x00028c60
        /*0cc4*/ 	.short	0x010a
        /*0cc6*/ 	.byte	0x3f
	.zero		1


	//   ....[107]....
        /*0cc8*/ 	.word	0x0001d450
        /*0ccc*/ 	.word	0x00000002
        /*0cd0*/ 	.word	0x00028c40
        /*0cd4*/ 	.short	0x010a
        /*0cd6*/ 	.byte	0x3f
	.zero		1


	//   ....[108]....
        /*0cd8*/ 	.word	0x0001d4a0
        /*0cdc*/ 	.word	0x00000002
        /*0ce0*/ 	.word	0x00028c60
        /*0ce4*/ 	.short	0x010a
        /*0ce6*/ 	.byte	0x3f
	.zero		1


	//   ....[109]....
        /*0ce8*/ 	.word	0x0001d4f0
        /*0cec*/ 	.word	0x00000002
        /*0cf0*/ 	.word	0x00028c40
        /*0cf4*/ 	.short	0x010a
        /*0cf6*/ 	.byte	0x3f
	.zero		1


	//   ....[110]....
        /*0cf8*/ 	.word	0x0001d540
        /*0cfc*/ 	.word	0x00000002
        /*0d00*/ 	.word	0x00028c60
        /*0d04*/ 	.short	0x010a
        /*0d06*/ 	.byte	0x3f
	.zero		1


	//   ....[111]....
        /*0d08*/ 	.word	0x0001df00
        /*0d0c*/ 	.word	0x00000000
        /*0d10*/ 	.word	0x00028c20
        /*0d14*/ 	.short	0x010a
        /*0d16*/ 	.byte	0x3f
	.zero		1


	//   ....[112]....
        /*0d18*/ 	.word	0x0001e0a0
        /*0d1c*/ 	.word	0x00000006
        /*0d20*/ 	.word	0x00000000
        /*0d24*/ 	.short	0x010a
        /*0d26*/ 	.byte	0x3f
	.zero		1


	//   ....[113]....
        /*0d28*/ 	.word	0x0001e0f0
        /*0d2c*/ 	.word	0x00000007
        /*0d30*/ 	.word	0x00000000
        /*0d34*/ 	.short	0x010a
        /*0d36*/ 	.byte	0x3f
	.zero		1


	//   ....[114]....
        /*0d38*/ 	.word	0x0001e140
        /*0d3c*/ 	.word	0x00000004
        /*0d40*/ 	.word	0x00000000
        /*0d44*/ 	.short	0x010a
        /*0d46*/ 	.byte	0x3f
	.zero		1


	//----- nvinfo : EIATTR_NUM_MBARRIERS
	.align		4
.L_887:
        /*0d48*/ 	.byte	0x03, 0x38
        /*0d4a*/ 	.short	0x0016


	//----- nvinfo : EIATTR_EXIT_INSTR_OFFSETS
	.align		4
        /*0d4c*/ 	.byte	0x04, 0x1c
        /*0d4e*/ 	.short	(.L_889 - .L_888)


	//   ....[0]....
.L_888:
        /*0d50*/ 	.word	0x0001bf50


	//----- nvinfo : EIATTR_MAX_THREADS
	.align		4
.L_889:
        /*0d54*/ 	.byte	0x04, 0x05
        /*0d56*/ 	.short	(.L_891 - .L_890)
.L_890:
        /*0d58*/ 	.word	0x00000180
        /*0d5c*/ 	.word	0x00000001
        /*0d60*/ 	.word	0x00000001


	//----- nvinfo : EIATTR_CRS_STACK_SIZE
	.align		4
.L_891:
        /*0d64*/ 	.byte	0x04, 0x1e
        /*0d66*/ 	.short	(.L_893 - .L_892)
.L_892:
        /*0d68*/ 	.word	0x00000000


	//----- nvinfo : EIATTR_CBANK_PARAM_SIZE
	.align		4
.L_893:
        /*0d6c*/ 	.byte	0x03, 0x19
        /*0d6e*/ 	.short	0x0a70


	//----- nvinfo : EIATTR_PARAM_CBANK
	.align		4
        /*0d70*/ 	.byte	0x04, 0x0a
        /*0d72*/ 	.short	(.L_895 - .L_894)
	.align		4
.L_894:
        /*0d74*/ 	.word	index@(.nv.constant0._ZN7cutlass13device_kernelIN5flash11enable_sm90INS1_16FlashAttnFwdSm90INS1_25CollectiveMainloopFwdSm90ILi2EN4cute5tupleIJNS5_1CILi1EEES8_S8_EEENS6_IJNS7_ILi64EEESA_SA_EEELi512ENS_6half_tEfNS_4arch4Sm90ELb0ELb1ELb0ELb1ELb0ELb1ELb0ELb0ELb0ELb0ELb0ELb0EEENS1_21CollectiveEpilogueFwdINS6_IJSA_NS7_ILi512EEESA_EEES9_SC_SE_Li256ELb1ELb0ELb0ELb0EEENS1_36VarlenDynamicPersistentTileSchedulerILi64ELi64ELi256ELi32ELb0ELb0ELb1ELb1ELb0ELb1EEEEEEEEEvNT_6ParamsE)
        /*0d78*/ 	.short	0x0210
        /*0d7a*/ 	.short	0x0a70


	//----- nvinfo : EIATTR_SW_WAR
	.align		4
.L_895:
        /*0d7c*/ 	.byte	0x04, 0x36
        /*0d7e*/ 	.short	(.L_897 - .L_896)
.L_896:
        /*0d80*/ 	.word	0x00000008
.L_897:


//--------------------- .nv.info._ZN7cutlass13device_kernelIN5flash11enable_sm90INS1_16FlashAttnFwdSm90INS1_25CollectiveMainloopFwdSm90ILi2EN4cute5tupleIJNS5_1CILi1EEES8_S8_EEENS6_IJNS7_ILi64EEESA_SA_EEELi512ENS_6half_tEfNS_4arch4Sm90ELb0ELb1ELb0ELb1ELb0ELb0ELb1ELb0ELb0ELb0ELb0ELb0EEENS1_21CollectiveEpilogueFwdINS6_IJSA_NS7_ILi512EEESA_EEES9_SC_SE_Li256ELb1ELb0ELb0ELb0EEENS1_36VarlenDynamicPersistentTileSchedulerILi64ELi64ELi256ELi32ELb0ELb0ELb1ELb1ELb0ELb1EEEEEEEEEvNT_6ParamsE --------------------------
	.section	.nv.info._ZN7cutlass13device_kernelIN5flash11enable_sm90INS1_16FlashAttnFwdSm90INS1_25CollectiveMainloopFwdSm90ILi2EN4cute5tupleIJNS5_1CILi1EEES8_S8_EEENS6_IJNS7_ILi64EEESA_SA_EEELi512ENS_6half_tEfNS_4arch4Sm90ELb0ELb1ELb0ELb1ELb0ELb0ELb1ELb0ELb0ELb0ELb0ELb0EEENS1_21CollectiveEpilogueFwdINS6_IJSA_NS7_ILi512EEESA_EEES9_SC_SE_Li256ELb1ELb0ELb0ELb0EEENS1_36VarlenDynamicPersistentTileSchedulerILi64ELi64ELi256ELi32ELb0ELb0ELb1ELb1ELb0ELb1EEEEEEEEEvNT_6ParamsE,"",@"SHT_CUDA_INFO"
	.sectionflags	@""
	.align	4


	//----- nvinfo : EIATTR_CUDA_API_VERSION
	.align		4
        /*0000*/ 	.byte	0x04, 0x37
        /*0002*/ 	.short	(.L_899 - .L_898)
.L_898:
        /*0004*/ 	.word	0x00000082


	//----- nvinfo : EIATTR_KPARAM_INFO
	.align		4
.L_899:
        /*0008*/ 	.byte	0x04, 0x17
        /*000a*/ 	.short	(.L_901 - .L_900)
.L_900:
        /*000c*/ 	.word	0x00000000
        /*0010*/ 	.short	0x0000
        /*0012*/ 	.short	0x0070
        /*0014*/ 	.byte	0x00, 0xf0, 0x01, 0x2c


	//----- nvinfo : EIATTR_SPARSE_MMA_MASK
	.align		4
.L_901:
        /*0018*/ 	.byte	0x03, 0x50
        /*001a*/ 	.short	0x0000


	//----- nvinfo : EIATTR_MAXREG_COUNT
	.align		4
        /*001c*/ 	.byte	0x03, 0x1b
        /*001e*/ 	.short	0x00a8


	//----- nvinfo : EIATTR_NUM_BARRIERS
	.align		4
        /*0020*/ 	.byte	0x02, 0x4c
        /*0022*/ 	.byte	0x10
	.zero		1


	//----- nvinfo : EIATTR_EXTERNS
	.align		4
        /*0024*/ 	.byte	0x04, 0x0f
        /*0026*/ 	.short	(.L_903 - .L_902)


	//   ....[0]....
	.align		4
.L_902:
        /*0028*/ 	.word	index@(__assertfail)


	//----- nvinfo : EIATTR_ANNOTATIONS
	.align		4
.L_903:
        /*002c*/ 	.byte	0x04, 0x55
        /*002e*/ 	.short	(.L_905 - .L_904)


	//   ....[0]....
.L_904:
        /* <DEDUP_REMOVED lines=31> */


	//----- nvinfo : EIATTR_MERCURY_ISA_VERSION
	.align		4
.L_905:
        /*0210*/ 	.byte	0x03, 0x5f
        /*0212*/ 	.short	0x0101


	//----- nvinfo : EIATTR_UNUSED_LOAD_BYTE_OFFSET
	.align		4
        /*0214*/ 	.byte	0x04, 0x44
        /*0216*/ 	.short	(.L_907 - .L_906)


	//   ....[0]....
.L_906:
        /*0218*/ 	.word	0x00000a90
        /*021c*/ 	.word	0x0000fff0


	//   ....[1]....
        /*0220*/ 	.word	0x00010be0
        /*0224*/ 	.word	0x0000fff0


	//----- nvinfo : EIATTR_INT_WARP_WIDE_INSTR_OFFSETS
	.align		4
.L_907:
        /*0228*/ 	.byte	0x04, 0x31
        /*022a*/ 	.short	(.L_909 - .L_908)


	//   ....[0]....
.L_908:
        /*022c*/ 	.word	0x00000190


	//   ....[1]....
        /*0230*/ 	.word	0x000001d0


	//   ....[2]....
        /*0234*/ 	.word	0x00000240


	//   ....[3]....
        /*0238*/ 	.word	0x000002b0


	//   ....[4]....
        /*023c*/ 	.word	0x000149c0


	//   ....[5]....
        /*0240*/ 	.word	0x00014a80


	//   ....[6]....
        /*0244*/ 	.word	0x00014f90


	//   ....[7]....
        /*0248*/ 	.word	0x00015010


	//   ....[8]....
        /*024c*/ 	.word	0x00017c40


	//   ....[9]....
        /*0250*/ 	.word	0x00017d00


	//----- nvinfo : EIATTR_COOP_GROUP_MASK_REGIDS
	.align		4
.L_909:
        /*0254*/ 	.byte	0x04, 0x29
        /*0256*/ 	.short	(.L_911 - .L_910)


	//   ....[0]....
.L_910:
        /*0258*/ 	.word	0xffffffff


	//   ....[1]....
        /*025c*/ 	.word	0xffffffff


	//   ....[2]....
        /*0260*/ 	.word	0xffffffff


	//   ....[3]....
        /*0264*/ 	.word	0xffffffff


	//   ....[4]....
        /*0268*/ 	.word	0xffffffff


	//   ....[5]....
        /*026c*/ 	.word	0xffffffff


	//   ....[6]....
        /*0270*/ 	.word	0xffffffff


	//   ....[7]....
        /*0274*/ 	.word	0xffffffff


	//   ....[8]....
        /*0278*/ 	.word	0xffffffff


	//   ....[9]....
        /*027c*/ 	.word	0xffffffff


	//   ....[10]....
        /*0280*/ 	.word	0xffffffff


	//   ....[11]....
        /*0284*/ 	.word	0xffffffff


	//   ....[12]....
        /*0288*/ 	.word	0xffffffff


	//   ....[13]....
        /*028c*/ 	.word	0xffffffff


	//   ....[14]....
        /*0290*/ 	.word	0xffffffff


	//   ....[15]....
        /*0294*/ 	.word	0xffffffff


	//   ....[16]....
        /*0298*/ 	.word	0xffffffff


	//   ....[17]....
        /*029c*/ 	.word	0xffffffff


	//   ....[18]....
        /*02a0*/ 	.word	0xffffffff


	//   ....[19]....
        /*02a4*/ 	.word	0xffffffff


	//   ....[20]....
        /*02a8*/ 	.word	0xffffffff


	//   ....[21]....
        /*02ac*/ 	.word	0xffffffff


	//   ....[22]....
        /*02b0*/ 	.word	0xffffffff


	//   ....[23]....
        /*02b4*/ 	.word	0xffffffff


	//   ....[24]....
        /*02b8*/ 	.word	0xffffffff


	//   ....[25]....
        /*02bc*/ 	.word	0xffffffff


	//   ....[26]....
        /*02c0*/ 	.word	0xffffffff


	//   ....[27]....
        /*02c4*/ 	.word	0xffffffff


	//   ....[28]....
        /*02c8*/ 	.word	0xffffffff


	//   ....[29]....
        /*02cc*/ 	.word	0xffffffff


	//   ....[30]....
        /*02d0*/ 	.word	0xffffffff


	//   ....[31]....
        /*02d4*/ 	.word	0xffffffff


	//   ....[32]....
        /*02d8*/ 	.word	0xffffffff


	//   ....[33]....
        /*02dc*/ 	.word	0xffffffff


	//   ....[34]....
        /*02e0*/ 	.word	0xffffffff


	//   ....[35]....
        /*02e4*/ 	.word	0xffffffff


	//   ....[36]....
        /*02e8*/ 	.word	0xffffffff


	//   ....[37]....
        /*02ec*/ 	.word	0xffffffff


	//   ....[38]....
        /*02f0*/ 	.word	0xffffffff


	//   ....[39]....
        /*02f4*/ 	.word	0xffffffff


	//   ....[40]....
        /*02f8*/ 	.word	0xffffffff


	//   ....[41]....
        /*02fc*/ 	.word	0xffffffff


	//   ....[42]....
        /*0300*/ 	.word	0xffffffff


	//   ....[43]....
        /*0304*/ 	.word	0xffffffff


	//   ....[44]....
        /*0308*/ 	.word	0xffffffff


	//   ....[45]....
        /*030c*/ 	.word	0xffffffff


	//   ....[46]....
        /*0310*/ 	.word	0xffffffff


	//   ....[47]....
        /*0314*/ 	.word	0xffffffff


	//   ....[48]....
        /*0318*/ 	.word	0xffffffff


	//   ....[49]....
        /*031c*/ 	.word	0xffffffff


	//   ....[50]....
        /*0320*/ 	.word	0xffffffff


	//   ....[51]....
        /*0324*/ 	.word	0xffffffff


	//   ....[52]....
        /*0328*/ 	.word	0xffffffff


	//   ....[53]....
        /*032c*/ 	.word	0xffffffff


	//   ....[54]....
        /*0330*/ 	.word	0xffffffff


	//   ....[55]....
        /*0334*/ 	.word	0xffffffff


	//   ....[56]....
        /*0338*/ 	.word	0xffffffff


	//   ....[57]....
        /*033c*/ 	.word	0xffffffff


	//   ....[58]....
        /*0340*/ 	.word	0xffffffff


	//   ....[59]....
        /*0344*/ 	.word	0xffffffff


	//   ....[60]....
        /*0348*/ 	.word	0xffffffff


	//   ....[61]....
        /*034c*/ 	.word	0xffffffff


	//   ....[62]....
        /*0350*/ 	.word	0xffffffff


	//   ....[63]....
        /*0354*/ 	.word	0xffffffff


	//   ....[64]....
        /*0358*/ 	.word	0xffffffff


	//   ....[65]....
        /*035c*/ 	.word	0xffffffff


	//   ....[66]....
        /*0360*/ 	.word	0xffffffff


	//   ....[67]....
        /*0364*/ 	.word	0xffffffff


	//   ....[68]....
        /*0368*/ 	.word	0xffffffff


	//   ....[69]....
        /*036c*/ 	.word	0xffffffff


	//   ....[70]....
        /*0370*/ 	.word	0xffffffff


	//   ....[71]....
        /*0374*/ 	.word	0xffffffff


	//   ....[72]....
        /*0378*/ 	.word	0x0500000f


	//   ....[73]....
        /*037c*/ 	.word	0x0500000f


	//   ....[74]....
        /*0380*/ 	.word	0x0500000f


	//   ....[75]....
        /*0384*/ 	.word	0x0500000f


	//   ....[76]....
        /*0388*/ 	.word	0x0500000f


	//   ....[77]....
        /*038c*/ 	.word	0x0500000f


	//   ....[78]....
        /*0390*/ 	.word	0x0500000f


	//   ....[79]....
        /*0394*/ 	.word	0x0500000f


	//   ....[80]....
        /*0398*/ 	.word	0x0500000f


	//   ....[81]....
        /*039c*/ 	.word	0x0500000f


	//   ....[82]....
        /*03a0*/ 	.word	0x0500000f


	//   ....[83]....
        /*03a4*/ 	.word	0x0500000f


	//   ....[84]....
        /*03a8*/ 	.word	0x0500000f


	//   ....[85]....
        /*03ac*/ 	.word	0x0500000f


	//   ....[86]....
        /*03b0*/ 	.word	0x0500000f


	//   ....[87]....
        /*03b4*/ 	.word	0x0500000f


	//   ....[88]....
        /*03b8*/ 	.word	0x0500000f


	//   ....[89]....
        /*03bc*/ 	.word	0x0500000f


	//   ....[90]....
        /*03c0*/ 	.word	0x0500000f


	//----- nvinfo : EIATTR_COOP_GROUP_INSTR_OFFSETS
	.align		4
.L_911:
        /*03c4*/ 	.byte	0x04, 0x28
        /*03c6*/ 	.short	(.L_913 - .L_912)


	//   ....[0]....
.L_912:
        /*03c8*/ 	.word	0x00000060


	//   ....[1]....
        /*03cc*/ 	.word	0x000001a0


	//   ....[2]....
        /*03d0*/ 	.word	0x000001e0


	//   ....[3]....
        /*03d4*/ 	.word	0x000003f0


	//   ....[4]....
        /*03d8*/ 	.word	0x00000550


	//   ....[5]....
        /*03dc*/ 	.word	0x00000670


	//   ....[6]....
        /*03e0*/ 	.word	0x000007d0


	//   ....[7]....
        /*03e4*/ 	.word	0x00001b10


	//   ....[8]....
        /*03e8*/ 	.word	0x000039e0


	//   ....[9]....
        /*03ec*/ 	.word	0x000041c0


	//   ....[10]....
        /*03f0*/ 	.word	0x00005da0


	//   ....[11]....
        /*03f4*/ 	.word	0x00005f30


	//   ....[12]....
        /*03f8*/ 	.word	0x000061f0


	//   ....[13]....
        /*03fc*/ 	.word	0x00006290


	//   ....[14]....
        /*0400*/ 	.word	0x00006a90


	//   ....[15]....
        /*0404*/ 	.word	0x000070f0


	//   ....[16]....
        /*0408*/ 	.word	0x00008a30


	//   ....[17]....
        /*040c*/ 	.word	0x00008b30


	//   ....[18]....
        /*0410*/ 	.word	0x00008eb0


	//   ....[19]....
        /*0414*/ 	.word	0x00008f40


	//   ....[20]....
        /*0418*/ 	.word	0x0000a060


	//   ....[21]....
        /*041c*/ 	.word	0x0000a740


	//   ....[22]....
        /*0420*/ 	.word	0x0000b820


	//   ....[23]....
        /*0424*/ 	.word	0x0000b850


	//   ....[24]....
        /*0428*/ 	.word	0x0000bb40


	//   ....[25]....
        /*042c*/ 	.word	0x0000bd10


	//   ....[26]....
        /*0430*/ 	.word	0x0000cc40


	//   ....[27]....
        /*0434*/ 	.word	0x0000d190


	//   ....[28]....
        /*0438*/ 	.word	0x0000ea70


	//   ....[29]....
        /*043c*/ 	.word	0x0000eb70


	//   ....[30]....
        /*0440*/ 	.word	0x0000ef20


	//   ....[31]....
        /*0444*/ 	.word	0x0000ef90


	//   ....[32]....
        /*0448*/ 	.word	0x000100a0


	//   ....[33]....
        /*044c*/ 	.word	0x000100e0


	//   ....[34]....
        /*0450*/ 	.word	0x00010110


	//   ....[35]....
        /*0454*/ 	.word	0x000101a0


	//   ....[36]....
        /*0458*/ 	.word	0x000101b0


	//   ....[37]....
        /*045c*/ 	.word	0x00011bc0


	//   ....[38]....
        /*0460*/ 	.word	0x00013470


	//   ....[39]....
        /*0464*/ 	.word	0x00013600


	//   ....[40]....
        /*0468*/ 	.word	0x00013630


	//   ....[41]....
        /*046c*/ 	.word	0x00013670


	//   ....[42]....
        /*0470*/ 	.word	0x000136e0


	//   ....[43]....
        /*0474*/ 	.word	0x00013740


	//   ....[44]....
        /*0478*/ 	.word	0x00013780


	//   ....[45]....
        /*047c*/ 	.word	0x00013930


	//   ....[46]....
        /*0480*/ 	.word	0x00013990


	//   ....[47]....
        /*0484*/ 	.word	0x000139d0


	//   ....[48]....
        /*0488*/ 	.word	0x00013a10


	//   ....[49]....
        /*048c*/ 	.word	0x00013a40


	//   ....[50]....
        /*0490*/ 	.word	0x00013a70


	//   ....[51]....
        /*0494*/ 	.word	0x00013b10


	//   ....[52]....
        /*0498*/ 	.word	0x00013b70


	//   ....[53]....
        /*049c*/ 	.word	0x00013c00


	//   ....[54]....
        /*04a0*/ 	.word	0x00017d90


	//   ....[55]....
        /*04a4*/ 	.word	0x00017da0


	//   ....[56]....
        /*04a8*/ 	.word	0x00017ec0


	//   ....[57]....
        /*04ac*/ 	.word	0x00017f20


	//   ....[58]....
        /*04b0*/ 	.word	0x00017f60


	//   ....[59]....
        /*04b4*/ 	.word	0x00017fa0


	//   ....[60]....
        /*04b8*/ 	.word	0x00017fd0


	//   ....[61]....
        /*04bc*/ 	.word	0x00018000


	//   ....[62]....
        /*04c0*/ 	.word	0x000181a0


	//   ....[63]....
        /*04c4*/ 	.word	0x00018200


	//   ....[64]....
        /*04c8*/ 	.word	0x00018240


	//   ....[65]....
        /*04cc*/ 	.word	0x00018280


	//   ....[66]....
        /*04d0*/ 	.word	0x000182b0


	//   ....[67]....
        /*04d4*/ 	.word	0x000182e0


	//   ....[68]....
        /*04d8*/ 	.word	0x000183a0


	//   ....[69]....
        /*04dc*/ 	.word	0x000183c0


	//   ....[70]....
        /*04e0*/ 	.word	0x00018430


	//   ....[71]....
        /*04e4*/ 	.word	0x00018ad0


	//   ....[72]....
        /*04e8*/ 	.word	0x000191b0


	//   ....[73]....
        /*04ec*/ 	.word	0x000195d0


	//   ....[74]....
        /*04f0*/ 	.word	0x00019660


	//   ....[75]....
        /*04f4*/ 	.word	0x00019700


	//   ....[76]....
        /*04f8*/ 	.word	0x000197b0


	//   ....[77]....
        /*04fc*/ 	.word	0x00019830


	//   ....[78]....
        /*0500*/ 	.word	0x000198b0


	//   ....[79]....
        /*0504*/ 	.word	0x00019930


	//   ....[80]....
        /*0508*/ 	.word	0x000199b0


	//   ....[81]....
        /*050c*/ 	.word	0x00019a40


	//   ....[82]....
        /*0510*/ 	.word	0x00019af0


	//   ....[83]....
        /*0514*/ 	.word	0x00019b70


	//   ....[84]....
        /*0518*/ 	.word	0x00019bf0


	//   ....[85]....
        /*051c*/ 	.word	0x00019c70


	//   ....[86]....
        /*0520*/ 	.word	0x00019cf0


	//   ....[87]....
        /*0524*/ 	.word	0x00019d60


	//   ....[88]....
        /*0528*/ 	.word	0x00019e00


	//   ....[89]....
        /*052c*/ 	.word	0x00019e90


	//   ....[90]....
        /*0530*/ 	.word	0x00019fc0


	//----- nvinfo : EIATTR_REG_RECONFIG
	.align		4
.L_913:
        /*0534*/ 	.byte	0x01, 0x54
	.zero		2


	//----- nvinfo : EIATTR_SYSCALL_OFFSETS
	.align		4
        /*0538*/ 	.byte	0x04, 0x46
        /*053a*/ 	.short	(.L_915 - .L_914)


	//   ....[0]....
.L_914:
        /*053c*/ 	.word	0x00003bb0


	//   ....[1]....
        /*0540*/ 	.word	0x00014c10


	//   ....[2]....
        /*0544*/ 	.word	0x00014d50


	//   ....[3]....
        /*0548*/ 	.word	0x00014e50


	//----- nvinfo : EIATTR_MBARRIER_INSTR_OFFSETS
	.align		4
.L_915:
        /*054c*/ 	.byte	0x04, 0x39
        /*054e*/ 	.short	(.L_917 - .L_916)


	//   ....[0]....
.L_916:
        /*0550*/ 	.word	0x000002d0
        /*0554*/ 	.word	0x000000ff
        /*0558*/ 	.word	0x00038800
        /*055c*/ 	.short	0x0100
        /*055e*/ 	.byte	0x08
	.zero		1


	//   ....[1]....
        /*0560*/ 	.word	0x000002e0
        /*0564*/ 	.word	0x000000ff
        /*0568*/ 	.word	0x00038810
        /*056c*/ 	.short	0x0100
        /*056e*/ 	.byte	0x08
	.zero		1


	//   ....[2]....
        /*0570*/ 	.word	0x000002f0
        /*0574*/ 	.word	0x000000ff
        /*0578*/ 	.word	0x00038820
        /*057c*/ 	.short	0x0100
        /*057e*/ 	.byte	0x08
	.zero		1


	//   ....[3]....
        /*0580*/ 	.word	0x000003a0
        /*0584*/ 	.word	0x000000ff
        /*0588*/ 	.word	0x00038830
        /*058c*/ 	.short	0x0100
        /*058e*/ 	.byte	0x06
	.zero		1


	//   ....[4]....
        /*0590*/ 	.word	0x000003b0
        /*0594*/ 	.word	0x000000ff
        /*0598*/ 	.word	0x00038840
        /*059c*/ 	.short	0x0100
        /*059e*/ 	.byte	0x06
	.zero		1


	//   ....[5]....
        /*05a0*/ 	.word	0x000003c0
        /*05a4*/ 	.word	0x000000ff
        /*05a8*/ 	.word	0x00038838
        /*05ac*/ 	.short	0x0100
        /*05ae*/ 	.byte	0x06
	.zero		1


	//   ....[6]....
        /*05b0*/ 	.word	0x000003d0
        /*05b4*/ 	.word	0x000000ff
        /*05b8*/ 	.word	0x00038848
        /*05bc*/ 	.short	0x0100
        /*05be*/ 	.byte	0x06
	.zero		1


	//   ....[7]....
        /*05c0*/ 	.word	0x00000500
        /*05c4*/ 	.word	0x000000ff
        /*05c8*/ 	.word	0x00038850
        /*05cc*/ 	.short	0x0100
        /*05ce*/ 	.byte	0x08
	.zero		1


	//   ....[8]....
        /*05d0*/ 	.word	0x00000510
        /*05d4*/ 	.word	0x000000ff
        /*05d8*/ 	.word	0x00038860
        /*05dc*/ 	.short	0x0100
        /*05de*/ 	.byte	0x08
	.zero		1


	//   ....[9]....
        /*05e0*/ 	.word	0x00000520
        /*05e4*/ 	.word	0x000000ff
        /*05e8*/ 	.word	0x00038858
        /*05ec*/ 	.short	0x0100
        /*05ee*/ 	.byte	0x08
	.zero		1


	//   ....[10]....
        /*05f0*/ 	.word	0x00000530
        /*05f4*/ 	.word	0x000000ff
        /*05f8*/ 	.word	0x00038868
        /*05fc*/ 	.short	0x0100
        /*05fe*/ 	.byte	0x08
	.zero		1


	//   ....[11]....
        /*0600*/ 	.word	0x00000620
        /*0604*/ 	.word	0x000000ff
        /*0608*/ 	.word	0x00038870
        /*060c*/ 	.short	0x0100
        /*060e*/ 	.byte	0x06
	.zero		1


	//   ....[12]....
        /*0610*/ 	.word	0x00000630
        /*0614*/ 	.word	0x000000ff
        /*0618*/ 	.word	0x00038880
        /*061c*/ 	.short	0x0100
        /*061e*/ 	.byte	0x06
	.zero		1


	//   ....[13]....
        /*0620*/ 	.word	0x00000640
        /*0624*/ 	.word	0x000000ff
        /*0628*/ 	.word	0x00038878
        /*062c*/ 	.short	0x0100
        /*062e*/ 	.byte	0x06
	.zero		1


	//   ....[14]....
        /*0630*/ 	.word	0x00000650
        /*0634*/ 	.word	0x000000ff
        /*0638*/ 	.word	0x00038888
        /*063c*/ 	.short	0x0100
        /*063e*/ 	.byte	0x06
	.zero		1


	//   ....[15]....
        /*0640*/ 	.word	0x00000780
        /*0644*/ 	.word	0x000000ff
        /*0648*/ 	.word	0x00038890
        /*064c*/ 	.short	0x0100
        /*064e*/ 	.byte	0x08
	.zero		1


	//   ....[16]....
        /*0650*/ 	.word	0x00000790
        /*0654*/ 	.word	0x000000ff
        /*0658*/ 	.word	0x000388a0
        /*065c*/ 	.short	0x0100
        /*065e*/ 	.byte	0x08
	.zero		1


	//   ....[17]....
        /*0660*/ 	.word	0x000007a0
        /*0664*/ 	.word	0x000000ff
        /*0668*/ 	.word	0x00038898
        /*066c*/ 	.short	0x0100
        /*066e*/ 	.byte	0x08
	.zero		1


	//   ....[18]....
        /*0670*/ 	.word	0x000007b0
        /*0674*/ 	.word	0x000000ff
        /*0678*/ 	.word	0x000388a8
        /*067c*/ 	.short	0x0100
        /*067e*/ 	.byte	0x08
	.zero		1


	//   ....[19]....
        /*0680*/ 	.word	0x000008e0
        /*0684*/ 	.word	0x000000ff
        /*0688*/ 	.word	0x000388b0
        /*068c*/ 	.short	0x0100
        /*068e*/ 	.byte	0x08
	.zero		1


	//   ....[20]....
        /*0690*/ 	.word	0x000008f0
        /*0694*/ 	.word	0x000000ff
        /*0698*/ 	.word	0x000388c0
        /*069c*/ 	.short	0x0100
        /*069e*/ 	.byte	0x08
	.zero		1


	//   ....[21]....
        /*06a0*/ 	.word	0x00000900
        /*06a4*/ 	.word	0x000000ff
        /*06a8*/ 	.word	0x000388b8
        /*06ac*/ 	.short	0x0100
        /*06ae*/ 	.byte	0x08
	.zero		1


	//   ....[22]....
        /*06b0*/ 	.word	0x00000910
        /*06b4*/ 	.word	0x000000ff
        /*06b8*/ 	.word	0x000388c8
        /*06bc*/ 	.short	0x0100
        /*06be*/ 	.byte	0x08
	.zero		1


	//   ....[23]....
        /*06c0*/ 	.word	0x00001e80
        /*06c4*/ 	.word	0x00000000
        /*06c8*/ 	.word	0x00000000
        /*06cc*/ 	.short	0x0101
        /*06ce*/ 	.byte	0x3f
	.zero		1


	//   ....[24]....
        /*06d0*/ 	.word	0x00002930
        /*06d4*/ 	.word	0x00000000
        /*06d8*/ 	.word	0x00000000
        /*06dc*/ 	.short	0x0101
        /*06de*/ 	.byte	0x3f
	.zero		1


	//   ....[25]....
        /*06e0*/ 	.word	0x00003c10
        /*06e4*/ 	.word	0x000000ff
        /*06e8*/ 	.word	0x00038800
        /*06ec*/ 	.short	0x010a
        /*06ee*/ 	.byte	0x25
	.zero		1


	//   ....[26]....
        /*06f0*/ 	.word	0x00003c80
        /*06f4*/ 	.word	0x00000004
        /*06f8*/ 	.word	0x00038830
        /*06fc*/ 	.short	0x010a
        /*06fe*/ 	.byte	0x3f
	.zero		1


	//   ....[27]....
        /*0700*/ 	.word	0x00003cc0
        /*0704*/ 	.word	0x00000004
        /*0708*/ 	.word	0x00038830
        /*070c*/ 	.short	0x010a
        /*070e*/ 	.byte	0x3f
	.zero		1


	//   ....[28]....
        /*0710*/ 	.word	0x00003f40
        /*0714*/ 	.word	0x000000ff
        /*0718*/ 	.word	0x00038810
        /*071c*/ 	.short	0x010a
        /*071e*/ 	.byte	0x25
	.zero		1


	//   ....[29]....
        /*0720*/ 	.word	0x00003f80
        /*0724*/ 	.word	0x00000004
        /*0728*/ 	.word	0x00038850
        /*072c*/ 	.short	0x010a
        /*072e*/ 	.byte	0x3f
	.zero		1


	//   ....[30]....
        /*0730*/ 	.word	0x00003fc0
        /*0734*/ 	.word	0x00000004
        /*0738*/ 	.word	0x00038850
        /*073c*/ 	.short	0x010a
        /*073e*/ 	.byte	0x3f
	.zero		1


	//   ....[31]....
        /*0740*/ 	.word	0x00005250
        /*0744*/ 	.word	0x00000000
        /*0748*/ 	.word	0x00000000
        /*074c*/ 	.short	0x0101
        /*074e*/ 	.byte	0x3f
	.zero		1


	//   ....[32]....
        /*0750*/ 	.word	0x00006ab0
        /*0754*/ 	.word	0x00000004
        /*0758*/ 	.word	0x00000000
        /*075c*/ 	.short	0x0101
        /*075e*/ 	.byte	0x3f
	.zero		1


	//   ....[33]....
        /*0760*/ 	.word	0x00006d40
        /*0764*/ 	.word	0x000000ff
        /*0768*/ 	.word	0x00038830
        /*076c*/ 	.short	0x010a
        /*076e*/ 	.byte	0x07
	.zero		1


	//   ....[34]....
        /*0770*/ 	.word	0x00006d80
        /*0774*/ 	.word	0x000000ff
        /*0778*/ 	.word	0x00038830
        /*077c*/ 	.short	0x010a
        /*077e*/ 	.byte	0x07
	.zero		1


	//   ....[35]....
        /*0780*/ 	.word	0x00006fa0
        /*0784*/ 	.word	0x000000ff
        /*0788*/ 	.word	0x00038850
        /*078c*/ 	.short	0x010a
        /*078e*/ 	.byte	0x07
	.zero		1


	//   ....[36]....
        /*0790*/ 	.word	0x00006fe0
        /*0794*/ 	.word	0x000000ff
        /*0798*/ 	.word	0x00038850
        /*079c*/ 	.short	0x010a
        /*079e*/ 	.byte	0x07
	.zero		1


	//   ....[37]....
        /*07a0*/ 	.word	0x00008180
        /*07a4*/ 	.word	0x0000000c
        /*07a8*/ 	.word	0x00000000
        /*07ac*/ 	.short	0x0101
        /*07ae*/ 	.byte	0x3f
	.zero		1


	//   ....[38]....
        /*07b0*/ 	.word	0x0000a080
        /*07b4*/ 	.word	0x00000009
        /*07b8*/ 	.word	0x00000000
        /*07bc*/ 	.short	0x0101
        /*07be*/ 	.byte	0x3f
	.zero		1


	//   ....[39]....
        /*07c0*/ 	.word	0x0000a3a0
        /*07c4*/ 	.word	0x000000ff
        /*07c8*/ 	.word	0x00038830
        /*07cc*/ 	.short	0x010a
        /*07ce*/ 	.byte	0x06
	.zero		1


	//   ....[40]....
        /*07d0*/ 	.word	0x0000a3e0
        /*07d4*/ 	.word	0x000000ff
        /*07d8*/ 	.word	0x00038830
        /*07dc*/ 	.short	0x010a
        /*07de*/ 	.byte	0x06
	.zero		1


	//   ....[41]....
        /*07e0*/ 	.word	0x0000a600
        /*07e4*/ 	.word	0x000000ff
        /*07e8*/ 	.word	0x00038850
        /*07ec*/ 	.short	0x010a
        /*07ee*/ 	.byte	0x06
	.zero		1


	//   ....[42]....
        /*07f0*/ 	.word	0x0000a640
        /*07f4*/ 	.word	0x000000ff
        /*07f8*/ 	.word	0x00038850
        /*07fc*/ 	.short	0x010a
        /*07fe*/ 	.byte	0x06
	.zero		1


	//   ....[43]....
        /*0800*/ 	.word	0x0000c080
        /*0804*/ 	.word	0x00000098
        /*0808*/ 	.word	0x00000000
        /*080c*/ 	.short	0x0101
        /*080e*/ 	.byte	0x3f
	.zero		1


	//   ....[44]....
        /*0810*/ 	.word	0x0000cc60
        /*0814*/ 	.word	0x000000b3
        /*0818*/ 	.word	0x00000000
        /*081c*/ 	.short	0x0101
        /*081e*/ 	.byte	0x3f
	.zero		1


	//   ....[45]....
        /*0820*/ 	.word	0x0000cdc0
        /*0824*/ 	.word	0x000000ff
        /*0828*/ 	.word	0x00038830
        /*082c*/ 	.short	0x010a
        /*082e*/ 	.byte	0x07
	.zero		1


	//   ....[46]....
        /*0830*/ 	.word	0x0000ce00
        /*0834*/ 	.word	0x000000ff
        /*0838*/ 	.word	0x00038830
        /*083c*/ 	.short	0x010a
        /*083e*/ 	.byte	0x07
	.zero		1


	//   ....[47]....
        /*0840*/ 	.word	0x0000d020
        /*0844*/ 	.word	0x000000ff
        /*0848*/ 	.word	0x00038850
        /*084c*/ 	.short	0x010a
        /*084e*/ 	.byte	0x07
	.zero		1


	//   ....[48]....
        /*0850*/ 	.word	0x0000d060
        /*0854*/ 	.word	0x000000ff
        /*0858*/ 	.word	0x00038850
        /*085c*/ 	.short	0x010a
        /*085e*/ 	.byte	0x07
	.zero		1


	//   ....[49]....
        /*0860*/ 	.word	0x0000e1f0
        /*0864*/ 	.word	0x00000008
        /*0868*/ 	.word	0x00000000
        /*086c*/ 	.short	0x0101
        /*086e*/ 	.byte	0x3f
	.zero		1


	//   ....[50]....
        /*0870*/ 	.word	0x000100c0
        /*0874*/ 	.word	0x0000000a
        /*0878*/ 	.word	0x00000000
        /*087c*/ 	.short	0x0101
        /*087e*/ 	.byte	0x3f
	.zero		1


	//   ....[51]....
        /*0880*/ 	.word	0x00012530
        /*0884*/ 	.word	0x000000ff
        /*0888*/ 	.word	0x00000000
        /*088c*/ 	.short	0x0101
        /*088e*/ 	.byte	0x04
	.zero		1


	//   ....[52]....
        /*0890*/ 	.word	0x00015380
        /*0894*/ 	.word	0x00000009
        /*0898*/ 	.word	0x00038840
        /*089c*/ 	.short	0x010a
        /*089e*/ 	.byte	0x3f
	.zero		1


	//   ....[53]....
        /*08a0*/ 	.word	0x00015b70
        /*08a4*/ 	.word	0x0000000b
        /*08a8*/ 	.word	0x00038820
        /*08ac*/ 	.short	0x010a
        /*08ae*/ 	.byte	0x3f
	.zero		1


	//   ....[54]....
        /*08b0*/ 	.word	0x00015c40
        /*08b4*/ 	.word	0x00000006
        /*08b8*/ 	.word	0x00038860
        /*08bc*/ 	.short	0x010a
        /*08be*/ 	.byte	0x3f
	.zero		1


	//   ....[55]....
        /*08c0*/ 	.word	0x000163f0
        /*08c4*/ 	.word	0x00000002
        /*08c8*/ 	.word	0x00038840
        /*08cc*/ 	.short	0x010a
        /*08ce*/ 	.byte	0x3f
	.zero		1


	//   ....[56]....
        /*08d0*/ 	.word	0x00016600
        /*08d4*/ 	.word	0x00000002
        /*08d8*/ 	.word	0x00038860
        /*08dc*/ 	.short	0x010a
        /*08de*/ 	.byte	0x3f
	.zero		1


	//   ....[57]....
        /*08e0*/ 	.word	0x00016cd0
        /*08e4*/ 	.word	0x00000002
        /*08e8*/ 	.word	0x00038840
        /*08ec*/ 	.short	0x010a
        /*08ee*/ 	.byte	0x3f
	.zero		1


	//   ....[58]....
        /*08f0*/ 	.word	0x00016ed0
        /*08f4*/ 	.word	0x00000002
        /*08f8*/ 	.word	0x00038860
        /*08fc*/ 	.short	0x010a
        /*08fe*/ 	.byte	0x3f
	.zero		1


	//   ....[59]....
        /*0900*/ 	.word	0x00017510
        /*0904*/ 	.word	0x00000002
        /*0908*/ 	.word	0x00038840
        /*090c*/ 	.short	0x010a
        /*090e*/ 	.byte	0x3f
	.zero		1


	//   ....[60]....
        /*0910*/ 	.word	0x00017720
        /*0914*/ 	.word	0x00000002
        /*0918*/ 	.word	0x00038860
        /*091c*/ 	.short	0x010a
        /*091e*/ 	.byte	0x3f
	.zero		1


	//   ....[61]....
        /*0920*/ 	.word	0x00018a60
        /*0924*/ 	.word	0x00000000
        /*0928*/ 	.word	0x00038820
        /*092c*/ 	.short	0x010a
        /*092e*/ 	.byte	0x3f
	.zero		1


	//   ....[62]....
        /*0930*/ 	.word	0x00018c10
        /*0934*/ 	.word	0x00000006
        /*0938*/ 	.word	0x00000000
        /*093c*/ 	.short	0x010a
        /*093e*/ 	.byte	0x3f
	.zero		1


	//   ....[63]....
        /*0940*/ 	.word	0x00018c80
        /*0944*/ 	.word	0x00000007
        /*0948*/ 	.word	0x00000000
        /*094c*/ 	.short	0x010a
        /*094e*/ 	.byte	0x3f
	.zero		1


	//   ....[64]....
        /*0950*/ 	.word	0x00018cf0
        /*0954*/ 	.word	0x00000004
        /*0958*/ 	.word	0x00000000
        /*095c*/ 	.short	0x010a
        /*095e*/ 	.byte	0x3f
	.zero		1


	//   ....[65]....
        /*0960*/ 	.word	0x00018d20
        /*0964*/ 	.word	0x00000003
        /*0968*/ 	.word	0x00000000
        /*096c*/ 	.short	0x010a
        /*096e*/ 	.byte	0x3f
	.zero		1


	//   ....[66]....
        /*0970*/ 	.word	0x00018d90
        /*0974*/ 	.word	0x00000003
        /*0978*/ 	.word	0x00038800
        /*097c*/ 	.short	0x010a
        /*097e*/ 	.byte	0x3f
	.zero		1


	//   ....[67]....
        /*0980*/ 	.word	0x00018de0
        /*0984*/ 	.word	0x00000004
        /*0988*/ 	.word	0x00038830
        /*098c*/ 	.short	0x010a
        /*098e*/ 	.byte	0x3f
	.zero		1


	//   ....[68]....
        /*0990*/ 	.word	0x00018e40
        /*0994*/ 	.word	0x00000007
        /*0998*/ 	.word	0x00038810
        /*099c*/ 	.short	0x010a
        /*099e*/ 	.byte	0x3f
	.zero		1


	//   ....[69]....
        /*09a0*/ 	.word	0x00018e90
        /*09a4*/ 	.word	0x00000004
        /*09a8*/ 	.word	0x00038850
        /*09ac*/ 	.short	0x010a
        /*09ae*/ 	.byte	0x3f
	.zero		1


	//   ....[70]....
        /*09b0*/ 	.word	0x00018ef0
        /*09b4*/ 	.word	0x0000000a
        /*09b8*/ 	.word	0x00038830
        /*09bc*/ 	.short	0x010a
        /*09be*/ 	.byte	0x3f
	.zero		1


	//   ....[71]....
        /*09c0*/ 	.word	0x00018f50
        /*09c4*/ 	.word	0x0000000a
        /*09c8*/ 	.word	0x00038850
        /*09cc*/ 	.short	0x010a
        /*09ce*/ 	.byte	0x3f
	.zero		1


	//   ....[72]....
        /*09d0*/ 	.word	0x00018fb0
        /*09d4*/ 	.word	0x00000007
        /*09d8*/ 	.word	0x00038830
        /*09dc*/ 	.short	0x010a
        /*09de*/ 	.byte	0x3f
	.zero		1


	//   ....[73]....
        /*09e0*/ 	.word	0x00019010
        /*09e4*/ 	.word	0x00000007
        /*09e8*/ 	.word	0x00038850
        /*09ec*/ 	.short	0x010a
        /*09ee*/ 	.byte	0x3f
	.zero		1


	//   ....[74]....
        /*09f0*/ 	.word	0x00019070
        /*09f4*/ 	.word	0x0000000f
        /*09f8*/ 	.word	0x00038830
        /*09fc*/ 	.short	0x010a
        /*09fe*/ 	.byte	0x3f
	.zero		1


	//   ....[75]....
        /*0a00*/ 	.word	0x000190d0
        /*0a04*/ 	.word	0x0000000f
        /*0a08*/ 	.word	0x00038850
        /*0a0c*/ 	.short	0x010a
        /*0a0e*/ 	.byte	0x3f
	.zero		1


	//   ....[76]....
        /*0a10*/ 	.word	0x00019270
        /*0a14*/ 	.word	0x00000009
        /*0a18*/ 	.word	0x00038840
        /*0a1c*/ 	.short	0x010a
        /*0a1e*/ 	.byte	0x3f
	.zero		1


	//   ....[77]....
        /*0a20*/ 	.word	0x000192f0
        /*0a24*/ 	.word	0x00000009
        /*0a28*/ 	.word	0x00038820
        /*0a2c*/ 	.short	0x010a
        /*0a2e*/ 	.byte	0x3f
	.zero		1


	//   ....[78]....
        /*0a30*/ 	.word	0x00019340
        /*0a34*/ 	.word	0x00000006
        /*0a38*/ 	.word	0x00038860
        /*0a3c*/ 	.short	0x010a
        /*0a3e*/ 	.byte	0x3f
	.zero		1


	//   ....[79]....
        /*0a40*/ 	.word	0x00019390
        /*0a44*/ 	.word	0x00000002
        /*0a48*/ 	.word	0x00038840
        /*0a4c*/ 	.short	0x010a
        /*0a4e*/ 	.byte	0x3f
	.zero		1


	//   ....[80]....
        /*0a50*/ 	.word	0x000193e0
        /*0a54*/ 	.word	0x00000002
        /*0a58*/ 	.word	0x00038860
        /*0a5c*/ 	.short	0x010a
        /*0a5e*/ 	.byte	0x3f
	.zero		1


	//   ....[81]....
        /*0a60*/ 	.word	0x00019430
        /*0a64*/ 	.word	0x00000002
        /*0a68*/ 	.word	0x00038840
        /*0a6c*/ 	.short	0x010a
        /*0a6e*/ 	.byte	0x3f
	.zero		1


	//   ....[82]....
        /*0a70*/ 	.word	0x00019480
        /*0a74*/ 	.word	0x00000002
        /*0a78*/ 	.word	0x00038860
        /*0a7c*/ 	.short	0x010a
        /*0a7e*/ 	.byte	0x3f
	.zero		1


	//   ....[83]....
        /*0a80*/ 	.word	0x000194d0
        /*0a84*/ 	.word	0x00000002
        /*0a88*/ 	.word	0x00038840
        /*0a8c*/ 	.short	0x010a
        /*0a8e*/ 	.byte	0x3f
	.zero		1


	//   ....[84]....
        /*0a90*/ 	.word	0x00019520
        /*0a94*/ 	.word	0x00000002
        /*0a98*/ 	.word	0x00038860
        /*0a9c*/ 	.short	0x010a
        /*0a9e*/ 	.byte	0x3f
	.zero		1


	//   ....[85]....
        /*0aa0*/ 	.word	0x00019ee0
        /*0aa4*/ 	.word	0x00000000
        /*0aa8*/ 	.word	0x00038820
        /*0aac*/ 	.short	0x010a
        /*0aae*/ 	.byte	0x3f
	.zero		1


	//   ....[86]....
        /*0ab0*/ 	.word	0x0001a080
        /*0ab4*/ 	.word	0x00000006
        /*0ab8*/ 	.word	0x00000000
        /*0abc*/ 	.short	0x010a
        /*0abe*/ 	.byte	0x3f
	.zero		1


	//   ....[87]....
        /*0ac0*/ 	.word	0x0001a0d0
        /*0ac4*/ 	.word	0x00000007
        /*0ac8*/ 	.word	0x00000000
        /*0acc*/ 	.short	0x010a
        /*0ace*/ 	.byte	0x3f
	.zero		1


	//   ....[88]....
        /*0ad0*/ 	.word	0x0001a120
        /*0ad4*/ 	.word	0x00000004
        /*0ad8*/ 	.word	0x00000000
        /*0adc*/ 	.short	0x010a
        /*0ade*/ 	.byte	0x3f
	.zero		1


	//----- nvinfo : EIATTR_NUM_MBARRIERS
	.align		4
.L_917:
        /*0ae0*/ 	.byte	0x03, 0x38
        /*0ae2*/ 	.short	0x0017


	//----- nvinfo : EIATTR_EXIT_INSTR_OFFSETS
	.align		4
        /*0ae4*/ 	.byte	0x04, 0x1c
        /*0ae6*/ 	.short	(.L_919 - .L_918)


	//   ....[0]....
.L_918:
        /*0ae8*/ 	.word	0x00000ac0


	//   ....[1]....
        /*0aec*/ 	.word	0x00013430


	//   ....[2]....
        /*0af0*/ 	.word	0x00013490


	//   ....[3]....
        /*0af4*/ 	.word	0x00018d70


	//----- nvinfo : EIATTR_MAX_THREADS
	.align		4
.L_919:
        /*0af8*/ 	.byte	0x04, 0x05
        /*0afa*/ 	.short	(.L_921 - .L_920)
.L_920:
        /*0afc*/ 	.word	0x00000180
        /*0b00*/ 	.word	0x00000001
        /*0b04*/ 	.word	0x00000001


	//----- nvinfo : EIATTR_CRS_STACK_SIZE
	.align		4
.L_921:
        /*0b08*/ 	.byte	0x04, 0x1e
        /*0b0a*/ 	.short	(.L_923 - .L_922)
.L_922:
        /*0b0c*/ 	.word	0x00000000


	//----- nvinfo : EIATTR_CBANK_PARAM_SIZE
	.align		4
.L_923:
        /*0b10*/ 	.byte	0x03, 0x19
        /*0b12*/ 	.short	0x0b70


	//----- nvinfo : EIATTR_PARAM_CBANK
	.align		4
        /*0b14*/ 	.byte	0x04, 0x0a
        /*0b16*/ 	.short	(.L_925 - .L_924)
	.align		4
.L_924:
        /*0b18*/ 	.word	index@(.nv.constant0._ZN7cutlass13device_kernelIN5flash11enable_sm90INS1_16FlashAttnFwdSm90INS1_25CollectiveMainloopFwdSm90ILi2EN4cute5tupleIJNS5_1CILi1EEES8_S8_EEENS6_IJNS7_ILi64EEESA_SA_EEELi512ENS_6half_tEfNS_4arch4Sm90ELb0ELb1ELb0ELb1ELb0ELb0ELb1ELb0ELb0ELb0ELb0ELb0EEENS1_21CollectiveEpilogueFwdINS6_IJSA_NS7_ILi512EEESA_EEES9_SC_SE_Li256ELb1ELb0ELb0ELb0EEENS1_36VarlenDynamicPersistentTileSchedulerILi64ELi64ELi256ELi32ELb0ELb0ELb1ELb1ELb0ELb1EEEEEEEEEvNT_6ParamsE)
        /*0b1c*/ 	.short	0x0210
        /*0b1e*/ 	.short	0x0b70


	//----- nvinfo : EIATTR_SW_WAR
	.align		4
.L_925:
        /*0b20*/ 	.byte	0x04, 0x36
        /*0b22*/ 	.short	(.L_927 - .L_926)
.L_926:
        /*0b24*/ 	.word	0x00000008
.L_927:


//--------------------- .nv.info._ZN7cutlass13device_kernelIN5flash11enable_sm90INS1_16FlashAttnFwdSm90INS1_25CollectiveMainloopFwdSm90ILi2EN4cute5tupleIJNS5_1CILi1EEES8_S8_EEENS6_IJNS7_ILi64EEESA_SA_EEELi512ENS_6half_tEfNS_4arch4Sm90ELb0ELb1ELb0ELb1ELb0ELb1ELb1ELb0ELb0ELb0ELb0ELb0EEENS1_21CollectiveEpilogueFwdINS6_IJSA_NS7_ILi512EEESA_EEES9_SC_SE_Li256ELb1ELb0ELb0ELb0EEENS1_36VarlenDynamicPersistentTileSchedulerILi64ELi64ELi256ELi32ELb0ELb0ELb1ELb1ELb0ELb1EEEEEEEEEvNT_6ParamsE --------------------------
	.section	.nv.info._ZN7cutlass13device_kernelIN5flash11enable_sm90INS1_16FlashAttnFwdSm90INS1_25CollectiveMainloopFwdSm90ILi2EN4cute5tupleIJNS5_1CILi1EEES8_S8_EEENS6_IJNS7_ILi64EEESA_SA_EEELi512ENS_6half_tEfNS_4arch4Sm90ELb0ELb1ELb0ELb1ELb0ELb1ELb1ELb0ELb0ELb0ELb0ELb0EEENS1_21CollectiveEpilogueFwdINS6_IJSA_NS7_ILi512EEESA_EEES9_SC_SE_Li256ELb1ELb0ELb0ELb0EEENS1_36VarlenDynamicPersistentTileSchedulerILi64ELi64ELi256ELi32ELb0ELb0ELb1ELb1ELb0ELb1EEEEEEEEEvNT_6ParamsE,"",@"SHT_CUDA_INFO"
	.sectionflags	@""
	.align	4


	//----- nvinfo : EIATTR_CUDA_API_VERSION
	.align		4
        /*0000*/ 	.byte	0x04, 0x37
        /*0002*/ 	.short	(.L_929 - .L_928)
.L_928:
        /*0004*/ 	.word	0x00000082


	//----- nvinfo : EIATTR_KPARAM_INFO
	.align		4
.L_929:
        /*0008*/ 	.byte	0x04, 0x17
        /*000a*/ 	.short	(.L_931 - .L_930)
.L_930:
        /*000c*/ 	.word	0x00000000
        /*0010*/ 	.short	0x0000
        /*0012*/ 	.short	0x0070
        /*0014*/ 	.byte	0x00, 0xf0, 0x01, 0x2c


	//----- nvinfo : EIATTR_SPARSE_MMA_MASK
	.align		4
.L_931:
        /*0018*/ 	.byte	0x03, 0x50
        /*001a*/ 	.short	0x0000


	//----- nvinfo : EIATTR_MAXREG_COUNT
	.align		4
        /*001c*/ 	.byte	0x03, 0x1b
        /*001e*/ 	.short	0x00a8


	//----- nvinfo : EIATTR_NUM_BARRIERS
	.align		4
        /*0020*/ 	.byte	0x02, 0x4c
        /*0022*/ 	.byte	0x10
	.zero		1


	//----- nvinfo : EIATTR_EXTERNS
	.align		4
        /*0024*/ 	.byte	0x04, 0x0f
        /*0026*/ 	.short	(.L_933 - .L_932)


	//   ....[0]....
	.align		4
.L_932:
        /*0028*/ 	.word	index@(__assertfail)


	//----- nvinfo : EIATTR_ANNOTATIONS
	.align		4
.L_933:
        /*002c*/ 	.byte	0x04, 0x55
        /*002e*/ 	.short	(.L_935 - .L_934)


	//   ....[0]....
.L_934:
        /* <DEDUP_REMOVED lines=41> */


	//----- nvinfo : EIATTR_MERCURY_ISA_VERSION
	.align		4
.L_935:
        /*02a8*/ 	.byte	0x03, 0x5f
        /*02aa*/ 	.short	0x0101


	//----- nvinfo : EIATTR_UNUSED_LOAD_BYTE_OFFSET
	.align		4
        /*02ac*/ 	.byte	0x04, 0x44
        /*02ae*/ 	.short	(.L_937 - .L_936)


	//   ....[0]....
.L_936:
        /*02b0*/ 	.word	0x00000b50
        /*02b4*/ 	.word	0x0000fff0


	//   ....[1]....
        /*02b8*/ 	.word	0x000191f0
        /*02bc*/ 	.word	0x0000fff0


	//----- nvinfo : EIATTR_INT_WARP_WIDE_INSTR_OFFSETS
	.align		4
.L_937:
        /*02c0*/ 	.byte	0x04, 0x31
        /*02c2*/ 	.short	(.L_939 - .L_938)


	//   ....[0]....
.L_938:
        /*02c4*/ 	.word	0x00000200


	//   ....[1]....
        /*02c8*/ 	.word	0x00000240


	//   ....[2]....
        /*02cc*/ 	.word	0x000002a0


	//   ....[3]....
        /*02d0*/ 	.word	0x000002b0


	//   ....[4]....
        /*02d4*/ 	.word	0x0001e320


	//   ....[5]....
        /*02d8*/ 	.word	0x0001e3d0


	//   ....[6]....
        /*02dc*/ 	.word	0x0001e8e0


	//   ....[7]....
        /*02e0*/ 	.word	0x0001e950


	//   ....[8]....
        /*02e4*/ 	.word	0x000215d0


	//   ....[9]....
        /*02e8*/ 	.word	0x00021680


	//----- nvinfo : EIATTR_COOP_GROUP_MASK_REGIDS
	.align		4
.L_939:
        /*02ec*/ 	.byte	0x04, 0x29
        /*02ee*/ 	.short	(.L_941 - .L_940)


	//   ....[0]....
.L_940:
        /*02f0*/ 	.word	0xffffffff


	//   ....[1]....
        /*02f4*/ 	.word	0xffffffff


	//   ....[2]....
        /*02f8*/ 	.word	0xffffffff


	//   ....[3]....
        /*02fc*/ 	.word	0xffffffff


	//   ....[4]....
        /*0300*/ 	.word	0xffffffff


	//   ....[5]....
        /*0304*/ 	.word	0xffffffff


	//   ....[6]....
        /*0308*/ 	.word	0xffffffff


	//   ....[7]....
        /*030c*/ 	.word	0xffffffff


	//   ....[8]....
        /*0310*/ 	.word	0xffffffff


	//   ....[9]....
        /*0314*/ 	.word	0xffffffff


	//   ....[10]....
        /*0318*/ 	.word	0xffffffff


	//   ....[11]....
        /*031c*/ 	.word	0xffffffff


	//   ....[12]....
        /*0320*/ 	.word	0xffffffff


	//   ....[13]....
        /*0324*/ 	.word	0xffffffff


	//   ....[14]....
        /*0328*/ 	.word	0xffffffff


	//   ....[15]....
        /*032c*/ 	.word	0xffffffff


	//   ....[16]....
        /*0330*/ 	.word	0xffffffff


	//   ....[17]....
        /*0334*/ 	.word	0xffffffff


	//   ....[18]....
        /*0338*/ 	.word	0xffffffff


	//   ....[19]....
        /*033c*/ 	.word	0xffffffff


	//   ....[20]....
        /*0340*/ 	.word	0xffffffff


	//   ....[21]....
        /*0344*/ 	.word	0xffffffff


	//   ....[22]....
        /*0348*/ 	.word	0xffffffff


	//   ....[23]....
        /*034c*/ 	.word	0xffffffff


	//   ....[24]....
        /*0350*/ 	.word	0xffffffff


	//   ....[25]....
        /*0354*/ 	.word	0xffffffff


	//   ....[26]....
        /*0358*/ 	.word	0xffffffff


	//   ....[27]....
        /*035c*/ 	.word	0xffffffff


	//   ....[28]....
        /*0360*/ 	.word	0xffffffff


	//   ....[29]....
        /*0364*/ 	.word	0xffffffff


	//   ....[30]....
        /*0368*/ 	.word	0xffffffff


	//   ....[31]....
        /*036c*/ 	.word	0xffffffff


	//   ....[32]....
        /*0370*/ 	.word	0xffffffff


	//   ....[33]....
        /*0374*/ 	.word	0xffffffff


	//   ....[34]....
        /*0378*/ 	.word	0xffffffff


	//   ....[35]....
        /*037c*/ 	.word	0xffffffff


	//   ....[36]....
        /*0380*/ 	.word	0xffffffff


	//   ....[37]....
        /*0384*/ 	.word	0xffffffff


	//   ....[38]....
        /*0388*/ 	.word	0xffffffff


	//   ....[39]....
        /*038c*/ 	.word	0xffffffff


	//   ....[40]....
        /*0390*/ 	.word	0xffffffff


	//   ....[41]....
        /*0394*/ 	.word	0xffffffff


	//   ....[42]....
        /*0398*/ 	.word	0xffffffff


	//   ....[43]....
        /*039c*/ 	.word	0xffffffff


	//   ....[44]....
        /*03a0*/ 	.word	0xffffffff


	//   ....[45]....
        /*03a4*/ 	.word	0xffffffff


	//   ....[46]....
        /*03a8*/ 	.word	0xffffffff


	//   ....[47]....
        /*03ac*/ 	.word	0xffffffff


	//   ....[48]....
        /*03b0*/ 	.word	0xffffffff


	//   ....[49]....
        /*03b4*/ 	.word	0xffffffff


	//   ....[50]....
        /*03b8*/ 	.word	0xffffffff


	//   ....[51]....
        /*03bc*/ 	.word	0xffffffff


	//   ....[52]....
        /*03c0*/ 	.word	0xffffffff


	//   ....[53]....
        /*03c4*/ 	.word	0xffffffff


	//   ....[54]....
        /*03c8*/ 	.word	0xffffffff


	//   ....[55]....
        /*03cc*/ 	.word	0xffffffff


	//   ....[56]....
        /*03d0*/ 	.word	0xffffffff


	//   ....[57]....
        /*03d4*/ 	.word	0xffffffff


	//   ....[58]....
        /*03d8*/ 	.word	0xffffffff


	//   ....[59]....
        /*03dc*/ 	.word	0xffffffff


	//   ....[60]....
        /*03e0*/ 	.word	0xffffffff


	//   ....[61]....
        /*03e4*/ 	.word	0xffffffff


	//   ....[62]....
        /*03e8*/ 	.word	0xffffffff


	//   ....[63]....
        /*03ec*/ 	.word	0xffffffff


	//   ....[64]....
        /*03f0*/ 	.word	0xffffffff


	//   ....[65]....
        /*03f4*/ 	.word	0xffffffff


	//   ....[66]....
        /*03f8*/ 	.word	0xffffffff


	//   ....[67]....
        /*03fc*/ 	.word	0xffffffff


	//   ....[68]....
        /*0400*/ 	.word	0xffffffff


	//   ....[69]....
        /*0404*/ 	.word	0xffffffff


	//   ....[70]....
        /*0408*/ 	.word	0xffffffff


	//   ....[71]....
        /*040c*/ 	.word	0xffffffff


	//   ....[72]....
        /*0410*/ 	.word	0x0500000f


	//   ....[73]....
        /*0414*/ 	.word	0x0500000f


	//   ....[74]....
        /*0418*/ 	.word	0x0500000f


	//   ....[75]....
        /*041c*/ 	.word	0x0500000f


	//   ....[76]....
        /*0420*/ 	.word	0x0500000f


	//   ....[77]....
        /*0424*/ 	.word	0x0500000f


	//   ....[78]....
        /*0428*/ 	.word	0x0500000f


	//   ....[79]....
        /*042c*/ 	.word	0x0500000f


	//   ....[80]....
        /*0430*/ 	.word	0x0500000f


	//   ....[81]....
        /*0434*/ 	.word	0x0500000f


	//   ....[82]....
        /*0438*/ 	.word	0x0500000f


	//   ....[83]....
        /*043c*/ 	.word	0x0500000f


	//   ....[84]....
        /*0440*/ 	.word	0x0500000f


	//   ....[85]....
        /*0444*/ 	.word	0x0500000f


	//   ....[86]....
        /*0448*/ 	.word	0x0500000f


	//   ....[87]....
        /*044c*/ 	.word	0x0500000f


	//   ....[88]....
        /*0450*/ 	.word	0x0500000f


	//   ....[89]....
        /*0454*/ 	.word	0x0500000f


	//   ....[90]....
        /*0458*/ 	.word	0x0500000f


	//   ....[91]....
        /*045c*/ 	.word	0x0500000f


	//   ....[92]....
        /*0460*/ 	.word	0x0500000f


	//   ....[93]....
        /*0464*/ 	.word	0x0500000f


	//   ....[94]....
        /*0468*/ 	.word	0x0500000f


	//   ....[95]....
        /*046c*/ 	.word	0x0500000f


	//   ....[96]....
        /*0470*/ 	.word	0x0500000f


	//   ....[97]....
        /*0474*/ 	.word	0x0500000f


	//   ....[98]....
        /*0478*/ 	.word	0x0500000f


	//   ....[99]....
        /*047c*/ 	.word	0x0500000f


	//   ....[100]....
        /*0480*/ 	.word	0x0500000f


	//   ....[101]....
        /*0484*/ 	.word	0x0500000f


	//   ....[102]....
        /*0488*/ 	.word	0x0500000f


	//   ....[103]....
        /*048c*/ 	.word	0x0500000f


	//   ....[104]....
        /*0490*/ 	.word	0x0500000f


	//   ....[105]....
        /*0494*/ 	.word	0x0500000f


	//   ....[106]....
        /*0498*/ 	.word	0x0500000f


	//   ....[107]....
        /*049c*/ 	.word	0x0500000f


	//----- nvinfo : EIATTR_COOP_GROUP_INSTR_OFFSETS
	.align		4
.L_941:
        /*04a0*/ 	.byte	0x04, 0x28
        /*04a2*/ 	.short	(.L_943 - .L_942)


	//   ....[0]....
.L_942:
        /*04a4*/ 	.word	0x00000070


	//   ....[1]....
        /*04a8*/ 	.word	0x000001f0


	//   ....[2]....
        /*04ac*/ 	.word	0x00000230


	//   ....[3]....
        /*04b0*/ 	.word	0x00000480


	//   ....[4]....
        /*04b4*/ 	.word	0x000005e0


	//   ....[5]....
        /*04b8*/ 	.word	0x00000700


	//   ....[6]....
        /*04bc*/ 	.word	0x00000860


	//   ....[7]....
        /*04c0*/ 	.word	0x00004d00


	//   ....[8]....
        /*04c4*/ 	.word	0x00006d70


	//   ....[9]....
        /*04c8*/ 	.word	0x0000a4e0


	//   ....[10]....
        /*04cc*/ 	.word	0x0000c830


	//   ....[11]....
        /*04d0*/ 	.word	0x0000c960


	//   ....[12]....
        /*04d4*/ 	.word	0x0000cc60


	//   ....[13]....
        /*04d8*/ 	.word	0x0000cd10


	//   ....[14]....
        /*04dc*/ 	.word	0x0000d570


	//   ....[15]....
        /*04e0*/ 	.word	0x0000ddb0


	//   ....[16]....
        /*04e4*/ 	.word	0x0000fdf0


	//   ....[17]....
        /*04e8*/ 	.word	0x0000fef0


	//   ....[18]....
        /*04ec*/ 	.word	0x00010180


	//   ....[19]....
        /*04f0*/ 	.word	0x000102f0


	//   ....[20]....
        /*04f4*/ 	.word	0x000114a0


	//   ....[21]....
        /*04f8*/ 	.word	0x000126b0


	//   ....[22]....
        /*04fc*/ 	.word	0x00013560


	//   ....[23]....
        /*0500*/ 	.word	0x00013590


	//   ....[24]....
        /*0504*/ 	.word	0x000137f0


	//   ....[25]....
        /*0508*/ 	.word	0x000139c0


	//   ....[26]....
        /*050c*/ 	.word	0x00014990


	//   ....[27]....
        /*0510*/ 	.word	0x00015970


	//   ....[28]....
        /*0514*/ 	.word	0x00017010


	//   ....[29]....
        /*0518*/ 	.word	0x00017110


	//   ....[30]....
        /*051c*/ 	.word	0x00017500


	//   ....[31]....
        /*0520*/ 	.word	0x00017570


	//   ....[32]....
        /*0524*/ 	.word	0x000186b0


	//   ....[33]....
        /*0528*/ 	.word	0x00018700


	//   ....[34]....
        /*052c*/ 	.word	0x00018740


	//   ....[35]....
        /*0530*/ 	.word	0x000187a0


	//   ....[36]....
        /*0534*/ 	.word	0x000187b0


	//   ....[37]....
        /*0538*/ 	.word	0x0001a180


	//   ....[38]....
        /*053c*/ 	.word	0x0001b910


	//   ....[39]....
        /*0540*/ 	.word	0x0001ba90


	//   ....[40]....
        /*0544*/ 	.word	0x0001bac0


	//   ....[41]....
        /*0548*/ 	.word	0x0001bb00


	//   ....[42]....
        /*054c*/ 	.word	0x0001bb60


	//   ....[43]....
        /*0550*/ 	.word	0x0001bbc0


	//   ....[44]....
        /*0554*/ 	.word	0x0001bc00


	//   ....[45]....
        /*0558*/ 	.word	0x0001bdb0


	//   ....[46]....
        /*055c*/ 	.word	0x0001be10


	//   ....[47]....
        /*0560*/ 	.word	0x0001be50


	//   ....[48]....
        /*0564*/ 	.word	0x0001be90


	//   ....[49]....
        /*0568*/ 	.word	0x0001bec0


	//   ....[50]....
        /*056c*/ 	.word	0x0001bef0


	//   ....[51]....
        /*0570*/ 	.word	0x0001bf90


	//   ....[52]....
        /*0574*/ 	.word	0x0001bff0


	//   ....[53]....
        /*0578*/ 	.word	0x0001c080


	//   ....[54]....
        /*057c*/ 	.word	0x00021710


	//   ....[55]....
        /*0580*/ 	.word	0x00021720


	//   ....[56]....
        /*0584*/ 	.word	0x00021830


	//   ....[57]....
        /*0588*/ 	.word	0x00021890


	//   ....[58]....
        /*058c*/ 	.word	0x000218d0


	//   ....[59]....
        /*0590*/ 	.word	0x00021910


	//   ....[60]....
        /*0594*/ 	.word	0x00021940


	//   ....[61]....
        /*0598*/ 	.word	0x00021970


	//   ....[62]....
        /*059c*/ 	.word	0x00021b00


	//   ....[63]....
        /*05a0*/ 	.word	0x00021b60


	//   ....[64]....
        /*05a4*/ 	.word	0x00021ba0


	//   ....[65]....
        /*05a8*/ 	.word	0x00021be0


	//   ....[66]....
        /*05ac*/ 	.word	0x00021c10


	//   ....[67]....
        /*05b0*/ 	.word	0x00021c40


	//   ....[68]....
        /*05b4*/ 	.word	0x00021d00


	//   ....[69]....
        /*05b8*/ 	.word	0x00021d20


	//   ....[70]....
        /*05bc*/ 	.word	0x00021d90


	//   ....[71]....
        /*05c0*/ 	.word	0x00022420


	//   ....[72]....
        /*05c4*/ 	.word	0x00022880


	//   ....[73]....
        /*05c8*/ 	.word	0x00022920


	//   ....[74]....
        /*05cc*/ 	.word	0x000229c0


	//   ....[75]....
        /*05d0*/ 	.word	0x00022a60


	//   ....[76]....
        /*05d4*/ 	.word	0x00022b00


	//   ....[77]....
        /*05d8*/ 	.word	0x00022ba0


	//   ....[78]....
        /*05dc*/ 	.word	0x00022c40


	//   ....[79]....
        /*05e0*/ 	.word	0x00022ce0


	//   ....[80]....
        /*05e4*/ 	.word	0x00022dd0


	//   ....[81]....
        /*05e8*/ 	.word	0x00022e70


	//   ....[82]....
        /*05ec*/ 	.word	0x00022f10


	//   ....[83]....
        /*05f0*/ 	.word	0x00022fb0


	//   ....[84]....
        /*05f4*/ 	.word	0x00023050


	//   ....[85]....
        /*05f8*/ 	.word	0x000230f0


	//   ....[86]....
        /*05fc*/ 	.word	0x00023190


	//   ....[87]....
        /*0600*/ 	.word	0x00023230


	//   ....[88]....
        /*0604*/ 	.word	0x00023620


	//   ....[89]....
        /*0608*/ 	.word	0x00023900


	//   ....[90]....
        /*060c*/ 	.word	0x00023d20


	//   ....[91]....
        /*0610*/ 	.word	0x00023db0


	//   ....[92]....
        /*0614*/ 	.word	0x00023e50


	//   ....[93]....
        /*0618*/ 	.word	0x00023f00


	//   ....[94]....
        /*061c*/ 	.word	0x00023f80


	//   ....[95]....
        /*0620*/ 	.word	0x00024000


	//   ....[96]....
        /*0624*/ 	.word	0x00024080


	//   ....[97]....
        /*0628*/ 	.word	0x00024100


	//   ....[98]....
        /*062c*/ 	.word	0x00024190


	//   ....[99]....
        /*0630*/ 	.word	0x00024250


	//   ....[100]....
        /*0634*/ 	.word	0x000242d0


	//   ....[101]....
        /*0638*/ 	.word	0x00024350


	//   ....[102]....
        /*063c*/ 	.word	0x000243d0


	//   ....[103]....
        /*0640*/ 	.word	0x00024450


	//   ....[104]....
        /*0644*/ 	.word	0x000244c0


	//   ....[105]....
        /*0648*/ 	.word	0x00024560


	//   ....[106]....
        /*064c*/ 	.word	0x000245f0


	//   ....[107]....
        /*0650*/ 	.word	0x00024720


	//----- nvinfo : EIATTR_REG_RECONFIG
	.align		4
.L_943:
        /*0654*/ 	.byte	0x01, 0x54
	.zero		2


	//----- nvinfo : EIATTR_SYSCALL_OFFSETS
	.align		4
        /*0658*/ 	.byte	0x04, 0x46
        /*065a*/ 	.short	(.L_945 - .L_944)


	//   ....[0]....
.L_944:
        /*065c*/ 	.word	0x00001c00


	//   ....[1]....
        /*0660*/ 	.word	0x00001d50


	//   ....[2]....
        /*0664*/ 	.word	0x00006f30


	//   ....[3]....
        /*0668*/ 	.word	0x000073d0


	//   ....[4]....
        /*066c*/ 	.word	0x0001e560


	//   ....[5]....
        /*0670*/ 	.word	0x0001e6a0


	//   ....[6]....
        /*0674*/ 	.word	0x0001e7a0


	//----- nvinfo : EIATTR_MBARRIER_INSTR_OFFSETS
	.align		4
.L_945:
        /*0678*/ 	.byte	0x04, 0x39
        /*067a*/ 	.short	(.L_947 - .L_946)


	//   ....[0]....
.L_946:
        /*067c*/ 	.word	0x00000360
        /*0680*/ 	.word	0x000000ff
        /*0684*/ 	.word	0x00038800
        /*0688*/ 	.short	0x0100
        /*068a*/ 	.byte	0x08
	.zero		1


	//   ....[1]....
        /*068c*/ 	.word	0x00000370
        /*0690*/ 	.word	0x000000ff
        /*0694*/ 	.word	0x00038810
        /*0698*/ 	.short	0x0100
        /*069a*/ 	.byte	0x08
	.zero		1


	//   ....[2]....
        /*069c*/ 	.word	0x00000380
        /*06a0*/ 	.word	0x000000ff
        /*06a4*/ 	.word	0x00038820
        /*06a8*/ 	.short	0x0100
        /*06aa*/ 	.byte	0x08
	.zero		1


	//   ....[3]....
        /*06ac*/ 	.word	0x00000430
        /*06b0*/ 	.word	0x000000ff
        /*06b4*/ 	.word	0x00038830
        /*06b8*/ 	.short	0x0100
        /*06ba*/ 	.byte	0x06
	.zero		1


	//   ....[4]....
        /*06bc*/ 	.word	0x00000440
        /*06c0*/ 	.word	0x000000ff
        /*06c4*/ 	.word	0x00038840
        /*06c8*/ 	.short	0x0100
        /*06ca*/ 	.byte	0x06
	.zero		1


	//   ....[5]....
        /*06cc*/ 	.word	0x00000450
        /*06d0*/ 	.word	0x000000ff
        /*06d4*/ 	.word	0x00038838
        /*06d8*/ 	.short	0x0100
        /*06da*/ 	.byte	0x06
	.zero		1


	//   ....[6]....
        /*06dc*/ 	.word	0x00000460
        /*06e0*/ 	.word	0x000000ff
        /*06e4*/ 	.word	0x00038848
        /*06e8*/ 	.short	0x0100
        /*06ea*/ 	.byte	0x06
	.zero		1


	//   ....[7]....
        /*06ec*/ 	.word	0x00000590
        /*06f0*/ 	.word	0x000000ff
        /*06f4*/ 	.word	0x00038850
        /*06f8*/ 	.short	0x0100
        /*06fa*/ 	.byte	0x08
	.zero		1


	//   ....[8]....
        /*06fc*/ 	.word	0x000005a0
        /*0700*/ 	.word	0x000000ff
        /*0704*/ 	.word	0x00038860
        /*0708*/ 	.short	0x0100
        /*070a*/ 	.byte	0x08
	.zero		1


	//   ....[9]....
        /*070c*/ 	.word	0x000005b0
        /*0710*/ 	.word	0x000000ff
        /*0714*/ 	.word	0x00038858
        /*0718*/ 	.short	0x0100
        /*071a*/ 	.byte	0x08
	.zero		1


	//   ....[10]....
        /*071c*/ 	.word	0x000005c0
        /*0720*/ 	.word	0x000000ff
        /*0724*/ 	.word	0x00038868
        /*0728*/ 	.short	0x0100
        /*072a*/ 	.byte	0x08
	.zero		1


	//   ....[11]....
        /*072c*/ 	.word	0x000006b0
        /*0730*/ 	.word	0x000000ff
        /*0734*/ 	.word	0x00038870
        /*0738*/ 	.short	0x0100
        /*073a*/ 	.byte	0x06
	.zero		1


	//   ....[12]....
        /*073c*/ 	.word	0x000006c0
        /*0740*/ 	.word	0x000000ff
        /*0744*/ 	.word	0x00038880
        /*0748*/ 	.short	0x0100
        /*074a*/ 	.byte	0x06
	.zero		1


	//   ....[13]....
        /*074c*/ 	.word	0x000006d0
        /*0750*/ 	.word	0x000000ff
        /*0754*/ 	.word	0x00038878
        /*0758*/ 	.short	0x0100
        /*075a*/ 	.byte	0x06
	.zero		1


	//   ....[14]....
        /*075c*/ 	.word	0x000006e0
        /*0760*/ 	.word	0x000000ff
        /*0764*/ 	.word	0x00038888
        /*0768*/ 	.short	0x0100
        /*076a*/ 	.byte	0x06
	.zero		1


	//   ....[15]....
        /*076c*/ 	.word	0x00000810
        /*0770*/ 	.word	0x000000ff
        /*0774*/ 	.word	0x00038890
        /*0778*/ 	.short	0x0100
        /*077a*/ 	.byte	0x08
	.zero		1


	//   ....[16]....
        /*077c*/ 	.word	0x00000820
        /*0780*/ 	.word	0x000000ff
        /*0784*/ 	.word	0x000388a0
        /*0788*/ 	.short	0x0100
        /*078a*/ 	.byte	0x08
	.zero		1


	//   ....[17]....
        /*078c*/ 	.word	0x00000830
        /*0790*/ 	.word	0x000000ff
        /*0794*/ 	.word	0x00038898
        /*0798*/ 	.short	0x0100
        /*079a*/ 	.byte	0x08
	.zero		1


	//   ....[18]....
        /*079c*/ 	.word	0x00000840
        /*07a0*/ 	.word	0x000000ff
        /*07a4*/ 	.word	0x000388a8
        /*07a8*/ 	.short	0x0100
        /*07aa*/ 	.byte	0x08
	.zero		1


	//   ....[19]....
        /*07ac*/ 	.word	0x00000970
        /*07b0*/ 	.word	0x000000ff
        /*07b4*/ 	.word	0x000388b0
        /*07b8*/ 	.short	0x0100
        /*07ba*/ 	.byte	0x08
	.zero		1


	//   ....[20]....
        /*07bc*/ 	.word	0x00000980
        /*07c0*/ 	.word	0x000000ff
        /*07c4*/ 	.word	0x000388c0
        /*07c8*/ 	.short	0x0100
        /*07ca*/ 	.byte	0x08
	.zero		1


	//   ....[21]....
        /*07cc*/ 	.word	0x00000990
        /*07d0*/ 	.word	0x000000ff
        /*07d4*/ 	.word	0x000388b8
        /*07d8*/ 	.short	0x0100
        /*07da*/ 	.byte	0x08
	.zero		1


	//   ....[22]....
        /*07dc*/ 	.word	0x000009a0
        /*07e0*/ 	.word	0x000000ff
        /*07e4*/ 	.word	0x000388c8
        /*07e8*/ 	.short	0x0100
        /*07ea*/ 	.byte	0x08
	.zero		1


	//   ....[23]....
        /*07ec*/ 	.word	0x000029a0
        /*07f0*/ 	.word	0x00000046
        /*07f4*/ 	.word	0x00038890
        /*07f8*/ 	.short	0x010a
        /*07fa*/ 	.byte	0x3f
	.zero		1


	//   ....[24]....
        /*07fc*/ 	.word	0x00003360
        /*0800*/ 	.word	0x00000046
        /*0804*/ 	.word	0x00038890
        /*0808*/ 	.short	0x010a
        /*080a*/ 	.byte	0x3f
	.zero		1


	//   ....[25]....
        /*080c*/ 	.word	0x00003be0
        /*0810*/ 	.word	0x00000046
        /*0814*/ 	.word	0x00038890
        /*0818*/ 	.short	0x010a
        /*081a*/ 	.byte	0x3f
	.zero		1


	//   ....[26]....
        /*081c*/ 	.word	0x00003de0
        /*0820*/ 	.word	0x00000004
        /*0824*/ 	.word	0x00000000
        /*0828*/ 	.short	0x0101
        /*082a*/ 	.byte	0x3f
	.zero		1


	//   ....[27]....
        /*082c*/ 	.word	0x00003e20
        /*0830*/ 	.word	0x00000046
        /*0834*/ 	.word	0x000388b0
        /*0838*/ 	.short	0x010a
        /*083a*/ 	.byte	0x3f
	.zero		1


	//   ....[28]....
        /*083c*/ 	.word	0x00004480
        /*0840*/ 	.word	0x00000046
        /*0844*/ 	.word	0x00000000
        /*0848*/ 	.short	0x0101
        /*084a*/ 	.byte	0x3f
	.zero		1


	//   ....[29]....
        /*084c*/ 	.word	0x00005150
        /*0850*/ 	.word	0x00000000
        /*0854*/ 	.word	0x00000000
        /*0858*/ 	.short	0x0101
        /*085a*/ 	.byte	0x3f
	.zero		1


	//   ....[30]....
        /*085c*/ 	.word	0x00005cc0
        /*0860*/ 	.word	0x00000000
        /*0864*/ 	.word	0x00000000
        /*0868*/ 	.short	0x0101
        /*086a*/ 	.byte	0x3f
	.zero		1


	//   ....[31]....
        /*086c*/ 	.word	0x00006fc0
        /*0870*/ 	.word	0x00000012
        /*0874*/ 	.word	0x00038800
        /*0878*/ 	.short	0x010a
        /*087a*/ 	.byte	0x3f
	.zero		1


	//   ....[32]....
        /*087c*/ 	.word	0x00007010
        /*0880*/ 	.word	0x00000012
        /*0884*/ 	.word	0x00038800
        /*0888*/ 	.short	0x010a
        /*088a*/ 	.byte	0x3f
	.zero		1


	//   ....[33]....
        /*088c*/ 	.word	0x00007c40
        /*0890*/ 	.word	0x00000012
        /*0894*/ 	.word	0x00038800
        /*0898*/ 	.short	0x010a
        /*089a*/ 	.byte	0x3f
	.zero		1


	//   ....[34]....
        /*089c*/ 	.word	0x00008f70
        /*08a0*/ 	.word	0x00000012
        /*08a4*/ 	.word	0x00038800
        /*08a8*/ 	.short	0x010a
        /*08aa*/ 	.byte	0x3f
	.zero		1


	//   ....[35]....
        /*08ac*/ 	.word	0x00009e00
        /*08b0*/ 	.word	0x00000014
        /*08b4*/ 	.word	0x00038830
        /*08b8*/ 	.short	0x010a
        /*08ba*/ 	.byte	0x3f
	.zero		1


	//   ....[36]....
        /*08bc*/ 	.word	0x00009eb0
        /*08c0*/ 	.word	0x00000014
        /*08c4*/ 	.word	0x00038830
        /*08c8*/ 	.short	0x010a
        /*08ca*/ 	.byte	0x3f
	.zero		1


	//   ....[37]....
        /*08cc*/ 	.word	0x0000a1c0
        /*08d0*/ 	.word	0x00000012
        /*08d4*/ 	.word	0x00038810
        /*08d8*/ 	.short	0x010a
        /*08da*/ 	.byte	0x3f
	.zero		1


	//   ....[38]....
        /*08dc*/ 	.word	0x0000a210
        /*08e0*/ 	.word	0x00000014
        /*08e4*/ 	.word	0x00038850
        /*08e8*/ 	.short	0x010a
        /*08ea*/ 	.byte	0x3f
	.zero		1


	//   ....[39]....
        /*08ec*/ 	.word	0x0000a2a0
        /*08f0*/ 	.word	0x00000014
        /*08f4*/ 	.word	0x00038850
        /*08f8*/ 	.short	0x010a
        /*08fa*/ 	.byte	0x3f
	.zero		1


	//   ....[40]....
        /*08fc*/ 	.word	0x0000bcc0
        /*0900*/ 	.word	0x00000000
        /*0904*/ 	.word	0x00000000
        /*0908*/ 	.short	0x0101
        /*090a*/ 	.byte	0x3f
	.zero		1


	//   ....[41]....
        /*090c*/ 	.word	0x0000d590
        /*0910*/ 	.word	0x00000014
        /*0914*/ 	.word	0x00000000
        /*0918*/ 	.short	0x0101
        /*091a*/ 	.byte	0x3f
	.zero		1


	//   ....[42]....
        /*091c*/ 	.word	0x0000d8d0
        /*0920*/ 	.word	0x000000c7
        /*0924*/ 	.word	0x00038830
        /*0928*/ 	.short	0x010a
        /*092a*/ 	.byte	0x3f
	.zero		1


	//   ....[43]....
        /*092c*/ 	.word	0x0000d940
        /*0930*/ 	.word	0x000000c7
        /*0934*/ 	.word	0x00038830
        /*0938*/ 	.short	0x010a
        /*093a*/ 	.byte	0x3f
	.zero		1


	//   ....[44]....
        /*093c*/ 	.word	0x0000dbb0
        /*0940*/ 	.word	0x000000c7
        /*0944*/ 	.word	0x00038850
        /*0948*/ 	.short	0x010a
        /*094a*/ 	.byte	0x3f
	.zero		1


	//   ....[45]....
        /*094c*/ 	.word	0x0000dc00
        /*0950*/ 	.word	0x000000c7
        /*0954*/ 	.word	0x00038850
        /*0958*/ 	.short	0x010a
        /*095a*/ 	.byte	0x3f
	.zero		1


	//   ....[46]....
        /*095c*/ 	.word	0x0000f4f0
        /*0960*/ 	.word	0x00000015
        /*0964*/ 	.word	0x00000000
        /*0968*/ 	.short	0x0101
        /*096a*/ 	.byte	0x3f
	.zero		1


	//   ....[47]....
        /*096c*/ 	.word	0x000114c0
        /*0970*/ 	.word	0x000000c7
        /*0974*/ 	.word	0x00000000
        /*0978*/ 	.short	0x0101
        /*097a*/ 	.byte	0x3f
	.zero		1


	//   ....[48]....
        /*097c*/ 	.word	0x00011840
        /*0980*/ 	.word	0x000000bc
        /*0984*/ 	.word	0x00038830
        /*0988*/ 	.short	0x010a
        /*098a*/ 	.byte	0x3f
	.zero		1


	//   ....[49]....
        /*098c*/ 	.word	0x000118b0
        /*0990*/ 	.word	0x000000bc
        /*0994*/ 	.word	0x00038830
        /*0998*/ 	.short	0x010a
        /*099a*/ 	.byte	0x3f
	.zero		1


	//   ....[50]....
        /*099c*/ 	.word	0x00011b20
        /*09a0*/ 	.word	0x000000bc
        /*09a4*/ 	.word	0x00038850
        /*09a8*/ 	.short	0x010a
        /*09aa*/ 	.byte	0x3f
	.zero		1


	//   ....[51]....
        /*09ac*/ 	.word	0x00011b70
        /*09b0*/ 	.word	0x000000bc
        /*09b4*/ 	.word	0x00038850
        /*09b8*/ 	.short	0x010a
        /*09ba*/ 	.byte	0x3f
	.zero		1


	//   ....[52]....
        /*09bc*/ 	.word	0x00013d40
        /*09c0*/ 	.word	0x0000009e
        /*09c4*/ 	.word	0x00000000
        /*09c8*/ 	.short	0x0101
        /*09ca*/ 	.byte	0x3f
	.zero		1


	//   ....[53]....
        /*09cc*/ 	.word	0x000149b0
        /*09d0*/ 	.word	0x000000bc
        /*09d4*/ 	.word	0x00000000
        /*09d8*/ 	.short	0x0101
        /*09da*/ 	.byte	0x3f
	.zero		1


	//   ....[54]....
        /*09dc*/ 	.word	0x00014b10
        /*09e0*/ 	.word	0x000000bd
        /*09e4*/ 	.word	0x00038830
        /*09e8*/ 	.short	0x010a
        /*09ea*/ 	.byte	0x3f
	.zero		1


	//   ....[55]....
        /*09ec*/ 	.word	0x00014b80
        /*09f0*/ 	.word	0x000000bd
        /*09f4*/ 	.word	0x00038830
        /*09f8*/ 	.short	0x010a
        /*09fa*/ 	.byte	0x3f
	.zero		1


	//   ....[56]....
        /*09fc*/ 	.word	0x00014df0
        /*0a00*/ 	.word	0x000000bd
        /*0a04*/ 	.word	0x00038850
        /*0a08*/ 	.short	0x010a
        /*0a0a*/ 	.byte	0x3f
	.zero		1


	//   ....[57]....
        /*0a0c*/ 	.word	0x00014e40
        /*0a10*/ 	.word	0x000000bd
        /*0a14*/ 	.word	0x00038850
        /*0a18*/ 	.short	0x010a
        /*0a1a*/ 	.byte	0x3f
	.zero		1


	//   ....[58]....
        /*0a1c*/ 	.word	0x00016710
        /*0a20*/ 	.word	0x0000000e
        /*0a24*/ 	.word	0x00000000
        /*0a28*/ 	.short	0x0101
        /*0a2a*/ 	.byte	0x3f
	.zero		1


	//   ....[59]....
        /*0a2c*/ 	.word	0x000186d0
        /*0a30*/ 	.word	0x000000bd
        /*0a34*/ 	.word	0x00000000
        /*0a38*/ 	.short	0x0101
        /*0a3a*/ 	.byte	0x3f
	.zero		1


	//   ....[60]....
        /*0a3c*/ 	.word	0x0001a9f0
        /*0a40*/ 	.word	0x00000000
        /*0a44*/ 	.word	0x00000000
        /*0a48*/ 	.short	0x0101
        /*0a4a*/ 	.byte	0x3f
	.zero		1


	//   ....[61]....
        /*0a4c*/ 	.word	0x0001d0c0
        /*0a50*/ 	.word	0x00000007
        /*0a54*/ 	.word	0x00038820
        /*0a58*/ 	.short	0x010a
        /*0a5a*/ 	.byte	0x3f
	.zero		1


	//   ....[62]....
        /*0a5c*/ 	.word	0x0001d140
        /*0a60*/ 	.word	0x00000008
        /*0a64*/ 	.word	0x000388a0
        /*0a68*/ 	.short	0x010a
        /*0a6a*/ 	.byte	0x3f
	.zero		1


	//   ....[63]....
        /*0a6c*/ 	.word	0x0001d330
        /*0a70*/ 	.word	0x00000008
        /*0a74*/ 	.word	0x000388c0
        /*0a78*/ 	.short	0x010a
        /*0a7a*/ 	.byte	0x3f
	.zero		1


	//   ....[64]....
        /*0a7c*/ 	.word	0x0001d890
        /*0a80*/ 	.word	0x00000009
        /*0a84*/ 	.word	0x000388a0
        /*0a88*/ 	.short	0x010a
        /*0a8a*/ 	.byte	0x3f
	.zero		1


	//   ....[65]....
        /*0a8c*/ 	.word	0x0001da60
        /*0a90*/ 	.word	0x00000009
        /*0a94*/ 	.word	0x000388c0
        /*0a98*/ 	.short	0x010a
        /*0a9a*/ 	.byte	0x3f
	.zero		1


	//   ....[66]....
        /*0a9c*/ 	.word	0x0001ecc0
        /*0aa0*/ 	.word	0x00000005
        /*0aa4*/ 	.word	0x00038840
        /*0aa8*/ 	.short	0x010a
        /*0aaa*/ 	.byte	0x3f
	.zero		1


	//   ....[67]....
        /*0aac*/ 	.word	0x0001f4d0
        /*0ab0*/ 	.word	0x00000009
        /*0ab4*/ 	.word	0x00038820
        /*0ab8*/ 	.short	0x010a
        /*0aba*/ 	.byte	0x3f
	.zero		1


	//   ....[68]....
        /*0abc*/ 	.word	0x0001f5a0
        /*0ac0*/ 	.word	0x00000002
        /*0ac4*/ 	.word	0x00038860
        /*0ac8*/ 	.short	0x010a
        /*0aca*/ 	.byte	0x3f
	.zero		1


	//   ....[69]....
        /*0acc*/ 	.word	0x0001fd40
        /*0ad0*/ 	.word	0x00000002
        /*0ad4*/ 	.word	0x00038840
        /*0ad8*/ 	.short	0x010a
        /*0ada*/ 	.byte	0x3f
	.zero		1


	//   ....[70]....
        /*0adc*/ 	.word	0x0001ff60
        /*0ae0*/ 	.word	0x00000002
        /*0ae4*/ 	.word	0x00038860
        /*0ae8*/ 	.short	0x010a
        /*0aea*/ 	.byte	0x3f
	.zero		1


	//   ....[71]....
        /*0aec*/ 	.word	0x00020630
        /*0af0*/ 	.word	0x00000002
        /*0af4*/ 	.word	0x00038840
        /*0af8*/ 	.short	0x010a
        /*0afa*/ 	.byte	0x3f
	.zero		1


	//   ....[72]....
        /*0afc*/ 	.word	0x00020840
        /*0b00*/ 	.word	0x00000002
        /*0b04*/ 	.word	0x00038860
        /*0b08*/ 	.short	0x010a
        /*0b0a*/ 	.byte	0x3f
	.zero		1


	//   ....[73]....
        /*0b0c*/ 	.word	0x00020e80
        /*0b10*/ 	.word	0x00000002
        /*0b14*/ 	.word	0x00038840
        /*0b18*/ 	.short	0x010a
        /*0b1a*/ 	.byte	0x3f
	.zero		1


	//   ....[74]....
        /*0b1c*/ 	.word	0x000210a0
        /*0b20*/ 	.word	0x00000002
        /*0b24*/ 	.word	0x00038860
        /*0b28*/ 	.short	0x010a
        /*0b2a*/ 	.byte	0x3f
	.zero		1


	//   ....[75]....
        /*0b2c*/ 	.word	0x000223b0
        /*0b30*/ 	.word	0x00000000
        /*0b34*/ 	.word	0x00038820
        /*0b38*/ 	.short	0x010a
        /*0b3a*/ 	.byte	0x3f
	.zero		1


	//   ....[76]....
        /*0b3c*/ 	.word	0x00022570
        /*0b40*/ 	.word	0x00000006
        /*0b44*/ 	.word	0x00000000
        /*0b48*/ 	.short	0x010a
        /*0b4a*/ 	.byte	0x3f
	.zero		1


	//   ....[77]....
        /*0b4c*/ 	.word	0x000225e0
        /*0b50*/ 	.word	0x00000007
        /*0b54*/ 	.word	0x00000000
        /*0b58*/ 	.short	0x010a
        /*0b5a*/ 	.byte	0x3f
	.zero		1


	//   ....[78]....
        /*0b5c*/ 	.word	0x00022650
        /*0b60*/ 	.word	0x00000004
        /*0b64*/ 	.word	0x00000000
        /*0b68*/ 	.short	0x010a
        /*0b6a*/ 	.byte	0x3f
	.zero		1


	//   ....[79]....
        /*0b6c*/ 	.word	0x00022680
        /*0b70*/ 	.word	0x00000003
        /*0b74*/ 	.word	0x00000000
        /*0b78*/ 	.short	0x010a
        /*0b7a*/ 	.byte	0x3f
	.zero		1


	//   ....[80]....
        /*0b7c*/ 	.word	0x000226e0
        /*0b80*/ 	.word	0x00000046
        /*0b84*/ 	.word	0x00038890
        /*0b88*/ 	.short	0x010a
        /*0b8a*/ 	.byte	0x3f
	.zero		1


	//   ....[81]....
        /*0b8c*/ 	.word	0x00022730
        /*0b90*/ 	.word	0x00000046
        /*0b94*/ 	.word	0x00038890
        /*0b98*/ 	.short	0x010a
        /*0b9a*/ 	.byte	0x3f
	.zero		1


	//   ....[82]....
        /*0b9c*/ 	.word	0x00022780
        /*0ba0*/ 	.word	0x00000046
        /*0ba4*/ 	.word	0x00038890
        /*0ba8*/ 	.short	0x010a
        /*0baa*/ 	.byte	0x3f
	.zero		1


	//   ....[83]....
        /*0bac*/ 	.word	0x000227d0
        /*0bb0*/ 	.word	0x00000046
        /*0bb4*/ 	.word	0x000388b0
        /*0bb8*/ 	.short	0x010a
        /*0bba*/ 	.byte	0x3f
	.zero		1


	//   ....[84]....
        /*0bbc*/ 	.word	0x00022d20
        /*0bc0*/ 	.word	0x00000012
        /*0bc4*/ 	.word	0x00038800
        /*0bc8*/ 	.short	0x010a
        /*0bca*/ 	.byte	0x3f
	.zero		1


	//   ....[85]....
        /*0bcc*/ 	.word	0x00023270
        /*0bd0*/ 	.word	0x00000012
        /*0bd4*/ 	.word	0x00038800
        /*0bd8*/ 	.short	0x010a
        /*0bda*/ 	.byte	0x3f
	.zero		1


	//   ....[86]....
        /*0bdc*/ 	.word	0x000232c0
        /*0be0*/ 	.word	0x00000014
        /*0be4*/ 	.word	0x00038830
        /*0be8*/ 	.short	0x010a
        /*0bea*/ 	.byte	0x3f
	.zero		1


	//   ....[87]....
        /*0bec*/ 	.word	0x00023310
        /*0bf0*/ 	.word	0x00000012
        /*0bf4*/ 	.word	0x00038810
        /*0bf8*/ 	.short	0x010a
        /*0bfa*/ 	.byte	0x3f
	.zero		1


	//   ....[88]....
        /*0bfc*/ 	.word	0x00023360
        /*0c00*/ 	.word	0x00000014
        /*0c04*/ 	.word	0x00038850
        /*0c08*/ 	.short	0x010a
        /*0c0a*/ 	.byte	0x3f
	.zero		1


	//   ....[89]....
        /*0c0c*/ 	.word	0x000233b0
        /*0c10*/ 	.word	0x000000c7
        /*0c14*/ 	.word	0x00038830
        /*0c18*/ 	.short	0x010a
        /*0c1a*/ 	.byte	0x3f
	.zero		1


	//   ....[90]....
        /*0c1c*/ 	.word	0x00023400
        /*0c20*/ 	.word	0x000000c7
        /*0c24*/ 	.word	0x00038850
        /*0c28*/ 	.short	0x010a
        /*0c2a*/ 	.byte	0x3f
	.zero		1


	//   ....[91]....
        /*0c2c*/ 	.word	0x00023450
        /*0c30*/ 	.word	0x000000bc
        /*0c34*/ 	.word	0x00038830
        /*0c38*/ 	.short	0x010a
        /*0c3a*/ 	.byte	0x3f
	.zero		1


	//   ....[92]....
        /*0c3c*/ 	.word	0x000234a0
        /*0c40*/ 	.word	0x000000bc
        /*0c44*/ 	.word	0x00038850
        /*0c48*/ 	.short	0x010a
        /*0c4a*/ 	.byte	0x3f
	.zero		1


	//   ....[93]....
        /*0c4c*/ 	.word	0x000234f0
        /*0c50*/ 	.word	0x000000bd
        /*0c54*/ 	.word	0x00038830
        /*0c58*/ 	.short	0x010a
        /*0c5a*/ 	.byte	0x3f
	.zero		1


	//   ....[94]....
        /*0c5c*/ 	.word	0x00023540
        /*0c60*/ 	.word	0x000000bd
        /*0c64*/ 	.word	0x00038850
        /*0c68*/ 	.short	0x010a
        /*0c6a*/ 	.byte	0x3f
	.zero		1


	//   ....[95]....
        /*0c6c*/ 	.word	0x000236e0
        /*0c70*/ 	.word	0x00000007
        /*0c74*/ 	.word	0x00038820
        /*0c78*/ 	.short	0x010a
        /*0c7a*/ 	.byte	0x3f
	.zero		1


	//   ....[96]....
        /*0c7c*/ 	.word	0x00023730
        /*0c80*/ 	.word	0x00000008
        /*0c84*/ 	.word	0x000388a0
        /*0c88*/ 	.short	0x010a
        /*0c8a*/ 	.byte	0x3f
	.zero		1


	//   ....[97]....
        /*0c8c*/ 	.word	0x00023780
        /*0c90*/ 	.word	0x00000008
        /*0c94*/ 	.word	0x000388c0
        /*0c98*/ 	.short	0x010a
        /*0c9a*/ 	.byte	0x3f
	.zero		1


	//   ....[98]....
        /*0c9c*/ 	.word	0x000237d0
        /*0ca0*/ 	.word	0x00000009
        /*0ca4*/ 	.word	0x000388a0
        /*0ca8*/ 	.short	0x010a
        /*0caa*/ 	.byte	0x3f
	.zero		1


	//   ....[99]....
        /*0cac*/ 	.word	0x00023820
        /*0cb0*/ 	.word	0x00000009
        /*0cb4*/ 	.word	0x000388c0
        /*0cb8*/ 	.short	0x010a
        /*0cba*/ 	.byte	0x3f
	.zero		1


	//   ....[100]....
        /*0cbc*/ 	.word	0x000239c0
        /*0cc0*/ 	.word	0x00000005
        /*0cc4*/ 	.word	0x00038840
        /*0cc8*/ 	.short	0x010a
        /*0cca*/ 	.byte	0x3f
	.zero		1


	//   ....[101]....
        /*0ccc*/ 	.word	0x00023a40
        /*0cd0*/ 	.word	0x00000005
        /*0cd4*/ 	.word	0x00038820
        /*0cd8*/ 	.short	0x010a
        /*0cda*/ 	.byte	0x3f
	.zero		1


	//   ....[102]....
        /*0cdc*/ 	.word	0x00023a90
        /*0ce0*/ 	.word	0x00000002
        /*0ce4*/ 	.word	0x00038860
        /*0ce8*/ 	.short	0x010a
        /*0cea*/ 	.byte	0x3f
	.zero		1


	//   ....[103]....
        /*0cec*/ 	.word	0x00023ae0
        /*0cf0*/ 	.word	0x00000002
        /*0cf4*/ 	.word	0x00038840
        /*0cf8*/ 	.short	0x010a
        /*0cfa*/ 	.byte	0x3f
	.zero		1


	//   ....[104]....
        /*0cfc*/ 	.word	0x00023b30
        /*0d00*/ 	.word	0x00000002
        /*0d04*/ 	.word	0x00038860
        /*0d08*/ 	.short	0x010a
        /*0d0a*/ 	.byte	0x3f
	.zero		1


	//   ....[105]....
        /*0d0c*/ 	.word	0x00023b80
        /*0d10*/ 	.word	0x00000002
        /*0d14*/ 	.word	0x00038840
        /*0d18*/ 	.short	0x010a
        /*0d1a*/ 	.byte	0x3f
	.zero		1


	//   ....[106]....
        /*0d1c*/ 	.word	0x00023bd0
        /*0d20*/ 	.word	0x00000002
        /*0d24*/ 	.word	0x00038860
        /*0d28*/ 	.short	0x010a
        /*0d2a*/ 	.byte	0x3f
	.zero		1


	//   ....[107]....
        /*0d2c*/ 	.word	0x00023c20
        /*0d30*/ 	.word	0x00000002
        /*0d34*/ 	.word	0x00038840
        /*0d38*/ 	.short	0x010a
        /*0d3a*/ 	.byte	0x3f
	.zero		1


	//   ....[108]....
        /*0d3c*/ 	.word	0x00023c70
        /*0d40*/ 	.word	0x00000002
        /*0d44*/ 	.word	0x00038860
        /*0d48*/ 	.short	0x010a
        /*0d4a*/ 	.byte	0x3f
	.zero		1


	//   ....[109]....
        /*0d4c*/ 	.word	0x00024640
        /*0d50*/ 	.word	0x00000000
        /*0d54*/ 	.word	0x00038820
        /*0d58*/ 	.short	0x010a
        /*0d5a*/ 	.byte	0x3f
	.zero		1


	//   ....[110]....
        /*0d5c*/ 	.word	0x000247e0
        /*0d60*/ 	.word	0x00000006
        /*0d64*/ 	.word	0x00000000
        /*0d68*/ 	.short	0x010a
        /*0d6a*/ 	.byte	0x3f
	.zero		1


	//   ....[111]....
        /*0d6c*/ 	.word	0x00024830
        /*0d70*/ 	.word	0x00000007
        /*0d74*/ 	.word	0x00000000
        /*0d78*/ 	.short	0x010a
        /*0d7a*/ 	.byte	0x3f
	.zero		1


	//   ....[112]....
        /*0d7c*/ 	.word	0x00024880
        /*0d80*/ 	.word	0x00000004
        /*0d84*/ 	.word	0x00000000
        /*0d88*/ 	.short	0x010a
        /*0d8a*/ 	.byte	0x3f
	.zero		1


	//----- nvinfo : EIATTR_NUM_MBARRIERS
	.align		4
.L_947:
        /*0d8c*/ 	.byte	0x03, 0x38
        /*0d8e*/ 	.short	0x0017


	//----- nvinfo : EIATTR_EXIT_INSTR_OFFSETS
	.align		4
        /*0d90*/ 	.byte	0x04, 0x1c
        /*0d92*/ 	.short	(.L_949 - .L_948)


	//   ....[0]....
.L_948:
        /*0d94*/ 	.word	0x000226d0


	//----- nvinfo : EIATTR_MAX_THREADS
	.align		4
.L_949:
        /*0d98*/ 	.byte	0x04, 0x05
        /*0d9a*/ 	.short	(.L_951 - .L_950)
.L_950:
        /*0d9c*/ 	.word	0x00000180
        /*0da0*/ 	.word	0x00000001
        /*0da4*/ 	.word	0x00000001


	//----- nvinfo : EIATTR_CRS_STACK_SIZE
	.align		4
.L_951:
        /*0da8*/ 	.byte	0x04, 0x1e
        /*0daa*/ 	.short	(.L_953 - .L_952)
.L_952:
        /*0dac*/ 	.word	0x00000000


	//----- nvinfo : EIATTR_CBANK_PARAM_SIZE
	.align		4
.L_953:
        /*0db0*/ 	.byte	0x03, 0x19
        /*0db2*/ 	.short	0x0b70


	//----- nvinfo : EIATTR_PARAM_CBANK
	.align		4
        /*0db4*/ 	.byte	0x04, 0x0a
        /*0db6*/ 	.short	(.L_955 - .L_954)
	.align		4
.L_954:
        /*0db8*/ 	.word	index@(.nv.constant0._ZN7cutlass13device_kernelIN5flash11enable_sm90INS1_16FlashAttnFwdSm90INS1_25CollectiveMainloopFwdSm90ILi2EN4cute5tupleIJNS5_1CILi1EEES8_S8_EEENS6_IJNS7_ILi64EEESA_SA_EEELi512ENS_6half_tEfNS_4arch4Sm90ELb0ELb1ELb0ELb1ELb0ELb1ELb1ELb0ELb0ELb0ELb0ELb0EEENS1_21CollectiveEpilogueFwdINS6_IJSA_NS7_ILi512EEESA_EEES9_SC_SE_Li256ELb1ELb0ELb0ELb0EEENS1_36VarlenDynamicPersistentTileSchedulerILi64ELi64ELi256ELi32ELb0ELb0ELb1ELb1ELb0ELb1EEEEEEEEEvNT_6ParamsE)
        /*0dbc*/ 	.short	0x0210
        /*0dbe*/ 	.short	0x0b70


	//----- nvinfo : EIATTR_SW_WAR
	.align		4
.L_955:
        /*0dc0*/ 	.byte	0x04, 0x36
        /*0dc2*/ 	.short	(.L_957 - .L_956)
.L_956:
        /*0dc4*/ 	.word	0x00000008
.L_957:


//--------------------- .nv.info._ZN7cutlass13device_kernelIN5flash11enable_sm90INS1_16FlashAttnFwdSm90INS1_25CollectiveMainloopFwdSm90ILi2EN4cute5tupleIJNS5_1CILi1EEES8_S8_EEENS6_IJNS7_ILi64EEESA_SA_EEELi512ENS_6half_tEfNS_4arch4Sm90ELb1ELb0ELb0ELb0ELb0ELb0ELb0ELb0ELb0ELb0ELb0ELb0EEENS1_21CollectiveEpilogueFwdINS6_IJSA_NS7_ILi512EEESA_EEES9_SC_SE_Li256ELb0ELb0ELb0ELb0EEENS1_30DynamicPersistentTileSchedulerILi256ELi32ELb0ELb0ELb1EEEEEEEEEvNT_6ParamsE --------------------------
	.section	.nv.info._ZN7cutlass13device_kernelIN5flash11enable_sm90INS1_16FlashAttnFwdSm90INS1_25CollectiveMainloopFwdSm90ILi2EN4cute5tupleIJNS5_1CILi1EEES8_S8_EEENS6_IJNS7_ILi64EEESA_SA_EEELi512ENS_6half_tEfNS_4arch4Sm90ELb1ELb0ELb0ELb0ELb0ELb0ELb0ELb0ELb0ELb0ELb0ELb0EEENS1_21CollectiveEpilogueFwdINS6_IJSA_NS7_ILi512EEESA_EEES9_SC_SE_Li256ELb0ELb0ELb0ELb0EEENS1_30DynamicPersistentTileSchedulerILi256ELi32ELb0ELb0ELb1EEEEEEEEEvNT_6ParamsE,"",@"SHT_CUDA_INFO"
	.sectionflags	@""
	.align	4


	//----- nvinfo : EIATTR_CUDA_API_VERSION
	.align		4
        /*0000*/ 	.byte	0x04, 0x37
        /*0002*/ 	.short	(.L_959 - .L_958)
.L_958:
        /*0004*/ 	.word	0x00000082


	//----- nvinfo : EIATTR_KPARAM_INFO
	.align		4
.L_959:
        /*0008*/ 	.byte	0x04, 0x17
        /*000a*/ 	.short	(.L_961 - .L_960)
.L_960:
        /*000c*/ 	.word	0x00000000
        /*0010*/ 	.short	0x0000
        /*0012*/ 	.short	0x0070
        /*0014*/ 	.byte	0x00, 0xf0, 0x01, 0x2e


	//----- nvinfo : EIATTR_SPARSE_MMA_MASK
	.align		4
.L_961:
        /*0018*/ 	.byte	0x03, 0x50
        /*001a*/ 	.short	0x0000


	//----- nvinfo : EIATTR_MAXREG_COUNT
	.align		4
        /*001c*/ 	.byte	0x03, 0x1b
        /*001e*/ 	.short	0x00a8


	//----- nvinfo : EIATTR_NUM_BARRIERS
	.align		4
        /*0020*/ 	.byte	0x02, 0x4c
        /*0022*/ 	.byte	0x10
	.zero		1


	//----- nvinfo : EIATTR_EXTERNS
	.align		4
        /*0024*/ 	.byte	0x04, 0x0f
        /*0026*/ 	.short	(.L_963 - .L_962)


	//   ....[0]....
	.align		4
.L_962:
        /*0028*/ 	.word	index@(__assertfail)


	//----- nvinfo : EIATTR_MERCURY_ISA_VERSION
	.align		4
.L_963:
        /*002c*/ 	.byte	0x03, 0x5f
        /*002e*/ 	.short	0x0101


	//----- nvinfo : EIATTR_INT_WARP_WIDE_INSTR_OFFSETS
	.align		4
        /*0030*/ 	.byte	0x04, 0x31
        /*0032*/ 	.short	(.L_965 - .L_964)


	//   ....[0]....
.L_964:
        /*0034*/ 	.word	0x00000180


	//   ....[1]....
        /*0038*/ 	.word	0x000001b0


	//   ....[2]....
        /*003c*/ 	.word	0x000001c0


	//   ....[3]....
        /*0040*/ 	.word	0x0000aa90


	//   ....[4]....
        /*0044*/ 	.word	0x0000ab20


	//   ....[5]....
        /*0048*/ 	.word	0x0000b010


	//   ....[6]....
        /*004c*/ 	.word	0x0000d100


	//   ....[7]....
        /*0050*/ 	.word	0x0000d190


	//----- nvinfo : EIATTR_COOP_GROUP_MASK_REGIDS
	.align		4
.L_965:
        /*0054*/ 	.byte	0x04, 0x29
        /*0056*/ 	.short	(.L_967 - .L_966)


	//   ....[0]....
.L_966:
        /*0058*/ 	.word	0xffffffff


	//   ....[1]....
        /*005c*/ 	.word	0xffffffff


	//   ....[2]....
        /*0060*/ 	.word	0xffffffff


	//   ....[3]....
        /*0064*/ 	.word	0xffffffff


	//   ....[4]....
        /*0068*/ 	.word	0xffffffff


	//   ....[5]....
        /*006c*/ 	.word	0xffffffff


	//   ....[6]....
        /*0070*/ 	.word	0xffffffff


	//   ....[7]....
        /*0074*/ 	.word	0xffffffff


	//   ....[8]....
        /*0078*/ 	.word	0xffffffff


	//   ....[9]....
        /*007c*/ 	.word	0xffffffff


	//   ....[10]....
        /*0080*/ 	.word	0xffffffff


	//   ....[11]....
        /*0084*/ 	.word	0xffffffff


	//   ....[12]....
        /*0088*/ 	.word	0xffffffff


	//   ....[13]....
        /*008c*/ 	.word	0xffffffff


	//   ....[14]....
        /*0090*/ 	.word	0xffffffff


	//   ....[15]....
        /*0094*/ 	.word	0xffffffff


	//   ....[16]....
        /*0098*/ 	.word	0xffffffff


	//   ....[17]....
        /*009c*/ 	.word	0xffffffff


	//   ....[18]....
        /*00a0*/ 	.word	0xffffffff


	//   ....[19]....
        /*00a4*/ 	.word	0xffffffff


	//   ....[20]....
        /*00a8*/ 	.word	0xffffffff


	//   ....[21]....
        /*00ac*/ 	.word	0xffffffff


	//   ....[22]....
        /*00b0*/ 	.word	0xffffffff


	//   ....[23]....
        /*00b4*/ 	.word	0xffffffff


	//   ....[24]....
        /*00b8*/ 	.word	0xffffffff


	//   ....[25]....
        /*00bc*/ 	.word	0xffffffff


	//   ....[26]....
        /*00c0*/ 	.word	0xffffffff


	//   ....[27]....
        /*00c4*/ 	.word	0xffffffff


	//   ....[28]....
        /*00c8*/ 	.word	0xffffffff


	//   ....[29]....
        /*00cc*/ 	.word	0xffffffff


	//   ....[30]....
        /*00d0*/ 	.word	0xffffffff


	//   ....[31]....
        /*00d4*/ 	.word	0xffffffff


	//   ....[32]....
        /*00d8*/ 	.word	0xffffffff


	//   ....[33]....
        /*00dc*/ 	.word	0x0500000f


	//   ....[34]....
        /*00e0*/ 	.word	0x0500000f


	//----- nvinfo : EIATTR_COOP_GROUP_INSTR_OFFSETS
	.align		4
.L_967:
        /*00e4*/ 	.byte	0x04, 0x28
        /*00e6*/ 	.short	(.L_969 - .L_968)


	//   ....[0]....
.L_968:
        /*00e8*/ 	.word	0x00000050


	//   ....[1]....
        /*00ec*/ 	.word	0x00000190


	//   ....[2]....
        /*00f0*/ 	.word	0x000001e0


	//   ....[3]....
        /*00f4*/ 	.word	0x00000390


	//   ....[4]....
        /*00f8*/ 	.word	0x000004f0


	//   ....[5]....
        /*00fc*/ 	.word	0x00000610


	//   ....[6]....
        /*0100*/ 	.word	0x00000770


	//   ....[7]....
        /*0104*/ 	.word	0x00001730


	//   ....[8]....
        /*0108*/ 	.word	0x000030a0


	//   ....[9]....
        /*010c*/ 	.word	0x00003a70


	//   ....[10]....
        /*0110*/ 	.word	0x00003bc0


	//   ....[11]....
        /*0114*/ 	.word	0x00003d90


	//   ....[12]....
        /*0118*/ 	.word	0x00003ee0


	//   ....[13]....
        /*011c*/ 	.word	0x00004890


	//   ....[14]....
        /*0120*/ 	.word	0x00004f60


	//   ....[15]....
        /*0124*/ 	.word	0x00005060


	//   ....[16]....
        /*0128*/ 	.word	0x00005300


	//   ....[17]....
        /*012c*/ 	.word	0x00005440


	//   ....[18]....
        /*0130*/ 	.word	0x000066a0


	//   ....[19]....
        /*0134*/ 	.word	0x00006ab0


	//   ....[20]....
        /*0138*/ 	.word	0x00006ae0


	//   ....[21]....
        /*013c*/ 	.word	0x00006da0


	//   ....[22]....
        /*0140*/ 	.word	0x00006f70


	//   ....[23]....
        /*0144*/ 	.word	0x00007f70


	//   ....[24]....
        /*0148*/ 	.word	0x00007fb0


	//   ....[25]....
        /*014c*/ 	.word	0x00007ff0


	//   ....[26]....
        /*0150*/ 	.word	0x00008070


	//   ....[27]....
        /*0154*/ 	.word	0x00008090


	//   ....[28]....
        /*0158*/ 	.word	0x00008af0


	//   ....[29]....
        /*015c*/ 	.word	0x000098a0


	//   ....[30]....
        /*0160*/ 	.word	0x0000a520


	//   ....[31]....
        /*0164*/ 	.word	0x0000d210


	//   ....[32]....
        /*0168*/ 	.word	0x0000d3c0


	//   ....[33]....
        /*016c*/ 	.word	0x0000d9c0


	//   ....[34]....
        /*0170*/ 	.word	0x0000dda0


	//----- nvinfo : EIATTR_REG_RECONFIG
	.align		4
.L_969:
        /*0174*/ 	.byte	0x01, 0x54
	.zero		2


	//----- nvinfo : EIATTR_SYSCALL_OFFSETS
	.align		4
        /*0178*/ 	.byte	0x04, 0x46
        /*017a*/ 	.short	(.L_971 - .L_970)


	//   ....[0]....
.L_970:
        /*017c*/ 	.word	0x00003270


	//   ....[1]....
        /*0180*/ 	.word	0x0000acb0


	//   ....[2]....
        /*0184*/ 	.word	0x0000adf0


	//   ....[3]....
        /*0188*/ 	.word	0x0000aef0


	//----- nvinfo : EIATTR_MBARRIER_INSTR_OFFSETS
	.align		4
.L_971:
        /*018c*/ 	.byte	0x04, 0x39
        /*018e*/ 	.short	(.L_973 - .L_972)


	//   ....[0]....
.L_972:
        /*0190*/ 	.word	0x00000280
        /*0194*/ 	.word	0x000000ff
        /*0198*/ 	.word	0x00028c00
        /*019c*/ 	.short	0x0100
        /*019e*/ 	.byte	0x06
	.zero		1


	//   ....[1]....
        /*01a0*/ 	.word	0x00000290
        /*01a4*/ 	.word	0x000000ff
        /*01a8*/ 	.word	0x00028c20
        /*01ac*/ 	.short	0x0100
        /*01ae*/ 	.byte	0x06
	.zero		1


	//   ....[2]....
        /*01b0*/ 	.word	0x00000340
        /*01b4*/ 	.word	0x000000ff
        /*01b8*/ 	.word	0x00028c30
        /*01bc*/ 	.short	0x0100
        /*01be*/ 	.byte	0x06
	.zero		1


	//   ....[3]....
        /*01c0*/ 	.word	0x00000350
        /*01c4*/ 	.word	0x000000ff
        /*01c8*/ 	.word	0x00028c40
        /*01cc*/ 	.short	0x0100
        /*01ce*/ 	.byte	0x06
	.zero		1


	//   ....[4]....
        /*01d0*/ 	.word	0x00000360
        /*01d4*/ 	.word	0x000000ff
        /*01d8*/ 	.word	0x00028c38
        /*01dc*/ 	.short	0x0100
        /*01de*/ 	.byte	0x06
	.zero		1


	//   ....[5]....
        /*01e0*/ 	.word	0x00000370
        /*01e4*/ 	.word	0x000000ff
        /*01e8*/ 	.word	0x00028c48
        /*01ec*/ 	.short	0x0100
        /*01ee*/ 	.byte	0x06
	.zero		1


	//   ....[6]....
        /*01f0*/ 	.word	0x000004a0
        /*01f4*/ 	.word	0x000000ff
        /*01f8*/ 	.word	0x00028c50
        /*01fc*/ 	.short	0x0100
        /*01fe*/ 	.byte	0x08
	.zero		1


	//   ....[7]....
        /*0200*/ 	.word	0x000004b0
        /*0204*/ 	.word	0x000000ff
        /*0208*/ 	.word	0x00028c60
        /*020c*/ 	.short	0x0100
        /*020e*/ 	.byte	0x08
	.zero		1


	//   ....[8]....
        /*0210*/ 	.word	0x000004c0
        /*0214*/ 	.word	0x000000ff
        /*0218*/ 	.word	0x00028c58
        /*021c*/ 	.short	0x0100
        /*021e*/ 	.byte	0x08
	.zero		1


	//   ....[9]....
        /*0220*/ 	.word	0x000004d0
        /*0224*/ 	.word	0x000000ff
        /*0228*/ 	.word	0x00028c68
        /*022c*/ 	.short	0x0100
        /*022e*/ 	.byte	0x08
	.zero		1


	//   ....[10]....
        /*0230*/ 	.word	0x000005c0
        /*0234*/ 	.word	0x000000ff
        /*0238*/ 	.word	0x00028c70
        /*023c*/ 	.short	0x0100
        /*023e*/ 	.byte	0x06
	.zero		1


	//   ....[11]....
        /*0240*/ 	.word	0x000005d0
        /*0244*/ 	.word	0x000000ff
        /*0248*/ 	.word	0x00028c80
        /*024c*/ 	.short	0x0100
        /*024e*/ 	.byte	0x06
	.zero		1


	//   ....[12]....
        /*0250*/ 	.word	0x000005e0
        /*0254*/ 	.word	0x000000ff
        /*0258*/ 	.word	0x00028c78
        /*025c*/ 	.short	0x0100
        /*025e*/ 	.byte	0x06
	.zero		1


	//   ....[13]....
        /*0260*/ 	.word	0x000005f0
        /*0264*/ 	.word	0x000000ff
        /*0268*/ 	.word	0x00028c88
        /*026c*/ 	.short	0x0100
        /*026e*/ 	.byte	0x06
	.zero		1


	//   ....[14]....
        /*0270*/ 	.word	0x00000720
        /*0274*/ 	.word	0x000000ff
        /*0278*/ 	.word	0x00028c90
        /*027c*/ 	.short	0x0100
        /*027e*/ 	.byte	0x08
	.zero		1


	//   ....[15]....
        /*0280*/ 	.word	0x00000730
        /*0284*/ 	.word	0x000000ff
        /*0288*/ 	.word	0x00028ca0
        /*028c*/ 	.short	0x0100
        /*028e*/ 	.byte	0x08
	.zero		1


	//   ....[16]....
        /*0290*/ 	.word	0x00000740
        /*0294*/ 	.word	0x000000ff
        /*0298*/ 	.word	0x00028c98
        /*029c*/ 	.short	0x0100
        /*029e*/ 	.byte	0x08
	.zero		1


	//   ....[17]....
        /*02a0*/ 	.word	0x00000750
        /*02a4*/ 	.word	0x000000ff
        /*02a8*/ 	.word	0x00028ca8
        /*02ac*/ 	.short	0x0100
        /*02ae*/ 	.byte	0x08
	.zero		1


	//   ....[18]....
        /*02b0*/ 	.word	0x00000880
        /*02b4*/ 	.word	0x000000ff
        /*02b8*/ 	.word	0x00028cb0
        /*02bc*/ 	.short	0x0100
        /*02be*/ 	.byte	0x08
	.zero		1


	//   ....[19]....
        /*02c0*/ 	.word	0x00000890
        /*02c4*/ 	.word	0x000000ff
        /*02c8*/ 	.word	0x00028cc0
        /*02cc*/ 	.short	0x0100
        /*02ce*/ 	.byte	0x08
	.zero		1


	//   ....[20]....
        /*02d0*/ 	.word	0x000008a0
        /*02d4*/ 	.word	0x000000ff
        /*02d8*/ 	.word	0x00028cb8
        /*02dc*/ 	.short	0x0100
        /*02de*/ 	.byte	0x08
	.zero		1


	//   ....[21]....
        /*02e0*/ 	.word	0x000008b0
        /*02e4*/ 	.word	0x000000ff
        /*02e8*/ 	.word	0x00028cc8
        /*02ec*/ 	.short	0x0100
        /*02ee*/ 	.byte	0x08
	.zero		1


	//   ....[22]....
        /*02f0*/ 	.word	0x00001840
        /*02f4*/ 	.word	0x000000ff
        /*02f8*/ 	.word	0x00028c50
        /*02fc*/ 	.short	0x010a
        /*02fe*/ 	.byte	0x10
	.zero		1


	//   ....[23]....
        /*0300*/ 	.word	0x00001b20
        /*0304*/ 	.word	0x00000000
        /*0308*/ 	.word	0x00000000
        /*030c*/ 	.short	0x0101
        /*030e*/ 	.byte	0x3f
	.zero		1


	//   ....[24]....
        /*0310*/ 	.word	0x000024b0
        /*0314*/ 	.word	0x000000ff
        /*0318*/ 	.word	0x00028c50
        /*031c*/ 	.short	0x010a
        /*031e*/ 	.byte	0x06
	.zero		1


	//   ....[25]....
        /*0320*/ 	.word	0x000024f0
        /*0324*/ 	.word	0x000000ff
        /*0328*/ 	.word	0x00028c50
        /*032c*/ 	.short	0x010a
        /*032e*/ 	.byte	0x06
	.zero		1


	//   ....[26]....
        /*0330*/ 	.word	0x00002740
        /*0334*/ 	.word	0x00000003
        /*0338*/ 	.word	0x00000000
        /*033c*/ 	.short	0x0101
        /*033e*/ 	.byte	0x3f
	.zero		1


	//   ....[27]....
        /*0340*/ 	.word	0x000032f0
        /*0344*/ 	.word	0x000000ff
        /*0348*/ 	.word	0x00028c00
        /*034c*/ 	.short	0x010a
        /*034e*/ 	.byte	0x30
	.zero		1


	//   ....[28]....
        /*0350*/ 	.word	0x00003370
        /*0354*/ 	.word	0x00000007
        /*0358*/ 	.word	0x00028c30
        /*035c*/ 	.short	0x010a
        /*035e*/ 	.byte	0x3f
	.zero		1


	//   ....[29]....
        /*0360*/ 	.word	0x000033b0
        /*0364*/ 	.word	0x00000007
        /*0368*/ 	.word	0x00028c30
        /*036c*/ 	.short	0x010a
        /*036e*/ 	.byte	0x3f
	.zero		1


	//   ....[30]....
        /*0370*/ 	.word	0x000040c0
        /*0374*/ 	.word	0x00000005
        /*0378*/ 	.word	0x00000000
        /*037c*/ 	.short	0x0101
        /*037e*/ 	.byte	0x3f
	.zero		1


	//   ....[31]....
        /*0380*/ 	.word	0x00004590
        /*0384*/ 	.word	0x00000007
        /*0388*/ 	.word	0x00028c50
        /*038c*/ 	.short	0x010a
        /*038e*/ 	.byte	0x3f
	.zero		1


	//   ....[32]....
        /*0390*/ 	.word	0x000045d0
        /*0394*/ 	.word	0x00000007
        /*0398*/ 	.word	0x00028c50
        /*039c*/ 	.short	0x010a
        /*039e*/ 	.byte	0x3f
	.zero		1


	//   ....[33]....
        /*03a0*/ 	.word	0x000048b0
        /*03a4*/ 	.word	0x00000007
        /*03a8*/ 	.word	0x00000000
        /*03ac*/ 	.short	0x0101
        /*03ae*/ 	.byte	0x3f
	.zero		1


	//   ....[34]....
        /*03b0*/ 	.word	0x000049f0
        /*03b4*/ 	.word	0x000000ff
        /*03b8*/ 	.word	0x00028c30
        /*03bc*/ 	.short	0x010a
        /*03be*/ 	.byte	0x1d
	.zero		1


	//   ....[35]....
        /*03c0*/ 	.word	0x00004a30
        /*03c4*/ 	.word	0x000000ff
        /*03c8*/ 	.word	0x00028c30
        /*03cc*/ 	.short	0x010a
        /*03ce*/ 	.byte	0x1d
	.zero		1


	//   ....[36]....
        /*03d0*/ 	.word	0x00005810
        /*03d4*/ 	.word	0x00000005
        /*03d8*/ 	.word	0x00000000
        /*03dc*/ 	.short	0x0101
        /*03de*/ 	.byte	0x3f
	.zero		1


	//   ....[37]....
        /*03e0*/ 	.word	0x000063e0
        /*03e4*/ 	.word	0x000000ff
        /*03e8*/ 	.word	0x00028c50
        /*03ec*/ 	.short	0x010a
        /*03ee*/ 	.byte	0x1d
	.zero		1


	//   ....[38]....
        /*03f0*/ 	.word	0x00006420
        /*03f4*/ 	.word	0x000000ff
        /*03f8*/ 	.word	0x00028c50
        /*03fc*/ 	.short	0x010a
        /*03fe*/ 	.byte	0x1d
	.zero		1


	//   ....[39]....
        /*0400*/ 	.word	0x000066c0
        /*0404*/ 	.word	0x000000aa
        /*0408*/ 	.word	0x00000000
        /*040c*/ 	.short	0x0101
        /*040e*/ 	.byte	0x3f
	.zero		1


	//   ....[40]....
        /*0410*/ 	.word	0x000067e0
        /*0414*/ 	.word	0x000000ff
        /*0418*/ 	.word	0x00028c30
        /*041c*/ 	.short	0x010a
        /*041e*/ 	.byte	0x16
	.zero		1


	//   ....[41]....
        /*0420*/ 	.word	0x00006820
        /*0424*/ 	.word	0x000000ff
        /*0428*/ 	.word	0x00028c30
        /*042c*/ 	.short	0x010a
        /*042e*/ 	.byte	0x16
	.zero		1


	//   ....[42]....
        /*0430*/ 	.word	0x000072d0
        /*0434*/ 	.word	0x0000009a
        /*0438*/ 	.word	0x00000000
        /*043c*/ 	.short	0x0101
        /*043e*/ 	.byte	0x3f
	.zero		1


	//   ....[43]....
        /*0440*/ 	.word	0x00007cc0
        /*0444*/ 	.word	0x000000ff
        /*0448*/ 	.word	0x00028c50
        /*044c*/ 	.short	0x010a
        /*044e*/ 	.byte	0x16
	.zero		1


	//   ....[44]....
        /*0450*/ 	.word	0x00007d00
        /*0454*/ 	.word	0x000000ff
        /*0458*/ 	.word	0x00028c50
        /*045c*/ 	.short	0x010a
        /*045e*/ 	.byte	0x16
	.zero		1


	//   ....[45]....
        /*0460*/ 	.word	0x00007f90
        /*0464*/ 	.word	0x000000aa
        /*0468*/ 	.word	0x00000000
        /*046c*/ 	.short	0x0101
        /*046e*/ 	.byte	0x3f
	.zero		1


	//   ....[46]....
        /*0470*/ 	.word	0x00009be0
        /*0474*/ 	.word	0x000000ff
        /*0478*/ 	.word	0x00000000
        /*047c*/ 	.short	0x0101
        /*047e*/ 	.byte	0x05
	.zero		1


	//   ....[47]....
        /*0480*/ 	.word	0x0000b2b0
        /*0484*/ 	.word	0x00000008
        /*0488*/ 	.word	0x00028c40
        /*048c*/ 	.short	0x010a
        /*048e*/ 	.byte	0x3f
	.zero		1


	//   ....[48]....
        /*0490*/ 	.word	0x0000b590
        /*0494*/ 	.word	0x000000ff
        /*0498*/ 	.word	0x00028c20
        /*049c*/ 	.short	0x010a
        /*049e*/ 	.byte	0x25
	.zero		1


	//   ....[49]....
        /*04a0*/ 	.word	0x0000b630
        /*04a4*/ 	.word	0x00000008
        /*04a8*/ 	.word	0x00028c60
        /*04ac*/ 	.short	0x010a
        /*04ae*/ 	.byte	0x3f
	.zero		1


	//   ....[50]....
        /*04b0*/ 	.word	0x0000bc90
        /*04b4*/ 	.word	0x00000002
        /*04b8*/ 	.word	0x00028c40
        /*04bc*/ 	.short	0x010a
        /*04be*/ 	.byte	0x3f
	.zero		1


	//   ....[51]....
        /*04c0*/ 	.word	0x0000be00
        /*04c4*/ 	.word	0x00000002
        /*04c8*/ 	.word	0x00028c60
        /*04cc*/ 	.short	0x010a
        /*04ce*/ 	.byte	0x3f
	.zero		1


	//   ....[52]....
        /*04d0*/ 	.word	0x0000c410
        /*04d4*/ 	.word	0x00000003
        /*04d8*/ 	.word	0x00028c40
        /*04dc*/ 	.short	0x010a
        /*04de*/ 	.byte	0x3f
	.zero		1


	//   ....[53]....
        /*04e0*/ 	.word	0x0000c580
        /*04e4*/ 	.word	0x00000003
        /*04e8*/ 	.word	0x00028c60
        /*04ec*/ 	.short	0x010a
        /*04ee*/ 	.byte	0x3f
	.zero		1


	//   ....[54]....
        /*04f0*/ 	.word	0x0000cb30
        /*04f4*/ 	.word	0x00000002
        /*04f8*/ 	.word	0x00028c40
        /*04fc*/ 	.short	0x010a
        /*04fe*/ 	.byte	0x3f
	.zero		1


	//   ....[55]....
        /*0500*/ 	.word	0x0000cca0
        /*0504*/ 	.word	0x00000002
        /*0508*/ 	.word	0x00028c60
        /*050c*/ 	.short	0x010a
        /*050e*/ 	.byte	0x3f
	.zero		1


	//   ....[56]....
        /*0510*/ 	.word	0x0000d370
        /*0514*/ 	.word	0x00000007
        /*0518*/ 	.word	0x00028c20
        /*051c*/ 	.short	0x010a
        /*051e*/ 	.byte	0x3f
	.zero		1


	//   ....[57]....
        /*0520*/ 	.word	0x0000d4c0
        /*0524*/ 	.word	0x00000005
        /*0528*/ 	.word	0x00000000
        /*052c*/ 	.short	0x010a
        /*052e*/ 	.byte	0x3f
	.zero		1


	//   ....[58]....
        /*0530*/ 	.word	0x0000d530
        /*0534*/ 	.word	0x00000003
        /*0538*/ 	.word	0x00000000
        /*053c*/ 	.short	0x010a
        /*053e*/ 	.byte	0x3f
	.zero		1


	//   ....[59]....
        /*0540*/ 	.word	0x0000d590
        /*0544*/ 	.word	0x00000005
        /*0548*/ 	.word	0x00000000
        /*054c*/ 	.short	0x010a
        /*054e*/ 	.byte	0x3f
	.zero		1


	//   ....[60]....
        /*0550*/ 	.word	0x0000d5c0
        /*0554*/ 	.word	0x00000003
        /*0558*/ 	.word	0x00000000
        /*055c*/ 	.short	0x010a
        /*055e*/ 	.byte	0x3f
	.zero		1


	//   ....[61]....
        /*0560*/ 	.word	0x0000d630
        /*0564*/ 	.word	0x00000003
        /*0568*/ 	.word	0x00028c50
        /*056c*/ 	.short	0x010a
        /*056e*/ 	.byte	0x3f
	.zero		1


	//   ....[62]....
        /*0570*/ 	.word	0x0000d690
        /*0574*/ 	.word	0x00000004
        /*0578*/ 	.word	0x00028c50
        /*057c*/ 	.short	0x010a
        /*057e*/ 	.byte	0x3f
	.zero		1


	//   ....[63]....
        /*0580*/ 	.word	0x0000d6f0
        /*0584*/ 	.word	0x00000003
        /*0588*/ 	.word	0x00028c00
        /*058c*/ 	.short	0x010a
        /*058e*/ 	.byte	0x3f
	.zero		1


	//   ....[64]....
        /*0590*/ 	.word	0x0000d740
        /*0594*/ 	.word	0x00000007
        /*0598*/ 	.word	0x00028c30
        /*059c*/ 	.short	0x010a
        /*059e*/ 	.byte	0x3f
	.zero		1


	//   ....[65]....
        /*05a0*/ 	.word	0x0000d790
        /*05a4*/ 	.word	0x00000007
        /*05a8*/ 	.word	0x00028c50
        /*05ac*/ 	.short	0x010a
        /*05ae*/ 	.byte	0x3f
	.zero		1


	//   ....[66]....
        /*05b0*/ 	.word	0x0000d7f0
        /*05b4*/ 	.word	0x00000004
        /*05b8*/ 	.word	0x00028c30
        /*05bc*/ 	.short	0x010a
        /*05be*/ 	.byte	0x3f
	.zero		1


	//   ....[67]....
        /*05c0*/ 	.word	0x0000d840
        /*05c4*/ 	.word	0x000000aa
        /*05c8*/ 	.word	0x00028c50
        /*05cc*/ 	.short	0x010a
        /*05ce*/ 	.byte	0x3f
	.zero		1


	//   ....[68]....
        /*05d0*/ 	.word	0x0000d8a0
        /*05d4*/ 	.word	0x00000004
        /*05d8*/ 	.word	0x00028c30
        /*05dc*/ 	.short	0x010a
        /*05de*/ 	.byte	0x3f
	.zero		1


	//   ....[69]....
        /*05e0*/ 	.word	0x0000d8f0
        /*05e4*/ 	.word	0x000000aa
        /*05e8*/ 	.word	0x00028c50
        /*05ec*/ 	.short	0x010a
        /*05ee*/ 	.byte	0x3f
	.zero		1


	//   ....[70]....
        /*05f0*/ 	.word	0x0000da70
        /*05f4*/ 	.word	0x00000008
        /*05f8*/ 	.word	0x00028c40
        /*05fc*/ 	.short	0x010a
        /*05fe*/ 	.byte	0x3f
	.zero		1


	//   ....[71]....
        /*0600*/ 	.word	0x0000dad0
        /*0604*/ 	.word	0x00000008
        /*0608*/ 	.word	0x00028c20
        /*060c*/ 	.short	0x010a
        /*060e*/ 	.byte	0x3f
	.zero		1


	//   ....[72]....
        /*0610*/ 	.word	0x0000db20
        /*0614*/ 	.word	0x00000008
        /*0618*/ 	.word	0x00028c60
        /*061c*/ 	.short	0x010a
        /*061e*/ 	.byte	0x3f
	.zero		1


	//   ....[73]....
        /*0620*/ 	.word	0x0000db70
        /*0624*/ 	.word	0x00000002
        /*0628*/ 	.word	0x00028c40
        /*062c*/ 	.short	0x010a
        /*062e*/ 	.byte	0x3f
	.zero		1


	//   ....[74]....
        /*0630*/ 	.word	0x0000dbc0
        /*0634*/ 	.word	0x00000002
        /*0638*/ 	.word	0x00028c60
        /*063c*/ 	.short	0x010a
        /*063e*/ 	.byte	0x3f
	.zero		1


	//   ....[75]....
        /*0640*/ 	.word	0x0000dc10
        /*0644*/ 	.word	0x00000003
        /*0648*/ 	.word	0x00028c40
        /*064c*/ 	.short	0x010a
        /*064e*/ 	.byte	0x3f
	.zero		1


	//   ....[76]....
        /*0650*/ 	.word	0x0000dc60
        /*0654*/ 	.word	0x00000003
        /*0658*/ 	.word	0x00028c60
        /*065c*/ 	.short	0x010a
        /*065e*/ 	.byte	0x3f
	.zero		1


	//   ....[77]....
        /*0660*/ 	.word	0x0000dcb0
        /*0664*/ 	.word	0x00000002
        /*0668*/ 	.word	0x00028c40
        /*066c*/ 	.short	0x010a
        /*066e*/ 	.byte	0x3f
	.zero		1


	//   ....[78]....
        /*0670*/ 	.word	0x0000dd00
        /*0674*/ 	.word	0x00000002
        /*0678*/ 	.word	0x00028c60
        /*067c*/ 	.short	0x010a
        /*067e*/ 	.byte	0x3f
	.zero		1


	//   ....[79]....
        /*0680*/ 	.word	0x0000dde0
        /*0684*/ 	.word	0x00000007
        /*0688*/ 	.word	0x00028c20
        /*068c*/ 	.short	0x010a
        /*068e*/ 	.byte	0x3f
	.zero		1


	//   ....[80]....
        /*0690*/ 	.word	0x0000de30
        /*0694*/ 	.word	0x00000005
        /*0698*/ 	.word	0x00000000
        /*069c*/ 	.short	0x010a
        /*069e*/ 	.byte	0x3f
	.zero		1


	//   ....[81]....
        /*06a0*/ 	.word	0x0000de80
        /*06a4*/ 	.word	0x00000003
        /*06a8*/ 	.word	0x00000000
        /*06ac*/ 	.short	0x010a
        /*06ae*/ 	.byte	0x3f
	.zero		1


	//   ....[82]....
        /*06b0*/ 	.word	0x0000ded0
        /*06b4*/ 	.word	0x00000005
        /*06b8*/ 	.word	0x00000000
        /*06bc*/ 	.short	0x010a
        /*06be*/ 	.byte	0x3f
	.zero		1


	//----- nvinfo : EIATTR_NUM_MBARRIERS
	.align		4
.L_973:
        /*06c0*/ 	.byte	0x03, 0x38
        /*06c2*/ 	.short	0x0016


	//----- nvinfo : EIATTR_EXIT_INSTR_OFFSETS
	.align		4
        /*06c4*/ 	.byte	0x04, 0x1c
        /*06c6*/ 	.short	(.L_975 - .L_974)


	//   ....[0]....
.L_974:
        /*06c8*/ 	.word	0x00000a20


	//   ....[1]....
        /*06cc*/ 	.word	0x0000a4e0


	//   ....[2]....
        /*06d0*/ 	.word	0x0000a540


	//   ....[3]....
        /*06d4*/ 	.word	0x0000d3e0


	//   ....[4]....
        /*06d8*/ 	.word	0x0000d610


	//----- nvinfo : EIATTR_MAX_THREADS
	.align		4
.L_975:
        /*06dc*/ 	.byte	0x04, 0x05
        /*06de*/ 	.short	(.L_977 - .L_976)
.L_976:
        /*06e0*/ 	.word	0x00000180
        /*06e4*/ 	.word	0x00000001
        /*06e8*/ 	.word	0x00000001


	//----- nvinfo : EIATTR_CRS_STACK_SIZE
	.align		4
.L_977:
        /*06ec*/ 	.byte	0x04, 0x1e
        /*06ee*/ 	.short	(.L_979 - .L_978)
.L_978:
        /*06f0*/ 	.word	0x00000000


	//----- nvinfo : EIATTR_CBANK_PARAM_SIZE
	.align		4
.L_979:
        /*06f4*/ 	.byte	0x03, 0x19
        /*06f6*/ 	.short	0x0bf0


	//----- nvinfo : EIATTR_PARAM_CBANK
	.align		4
        /*06f8*/ 	.byte	0x04, 0x0a
        /*06fa*/ 	.short	(.L_981 - .L_980)
	.align		4
.L_980:
        /*06fc*/ 	.word	index@(.nv.constant0._ZN7cutlass13device_kernelIN5flash11enable_sm90INS1_16FlashAttnFwdSm90INS1_25CollectiveMainloopFwdSm90ILi2EN4cute5tupleIJNS5_1CILi1EEES8_S8_EEENS6_IJNS7_ILi64EEESA_SA_EEELi512ENS_6half_tEfNS_4arch4Sm90ELb1ELb0ELb0ELb0ELb0ELb0ELb0ELb0ELb0ELb0ELb0ELb0EEENS1_21CollectiveEpilogueFwdINS6_IJSA_NS7_ILi512EEESA_EEES9_SC_SE_Li256ELb0ELb0ELb0ELb0EEENS1_30DynamicPersistentTileSchedulerILi256ELi32ELb0ELb0ELb1EEEEEEEEEvNT_6ParamsE)
        /*0700*/ 	.short	0x0210
        /*0702*/ 	.short	0x0bf0


	//----- nvinfo : EIATTR_SW_WAR
	.align		4
.L_981:
        /*0704*/ 	.byte	0x04, 0x36
        /*0706*/ 	.short	(.L_983 - .L_982)
.L_982:
        /*0708*/ 	.word	0x00000008
.L_983:


//--------------------- .nv.info._ZN7cutlass13device_kernelIN5flash11enable_sm90INS1_16FlashAttnFwdSm90INS1_25CollectiveMainloopFwdSm90ILi2EN4cute5tupleIJNS5_1CILi1EEES8_S8_EEENS6_IJNS7_ILi64EEESA_SA_EEELi512ENS_6half_tEfNS_4arch4Sm90ELb1ELb0ELb0ELb0ELb0ELb0ELb1ELb0ELb0ELb0ELb0ELb0EEENS1_21CollectiveEpilogueFwdINS6_IJSA_NS7_ILi512EEESA_EEES9_SC_SE_Li256ELb0ELb0ELb0ELb0EEENS1_30DynamicPersistentTileSchedulerILi256ELi32ELb0ELb0ELb1EEEEEEEEEvNT_6ParamsE --------------------------
	.section	.nv.info._ZN7cutlass13device_kernelIN5flash11enable_sm90INS1_16FlashAttnFwdSm90INS1_25CollectiveMainloopFwdSm90ILi2EN4cute5tupleIJNS5_1CILi1EEES8_S8_EEENS6_IJNS7_ILi64EEESA_SA_EEELi512ENS_6half_tEfNS_4arch4Sm90ELb1ELb0ELb0ELb0ELb0ELb0ELb1ELb0ELb0ELb0ELb0ELb0EEENS1_21CollectiveEpilogueFwdINS6_IJSA_NS7_ILi512EEESA_EEES9_SC_SE_Li256ELb0ELb0ELb0ELb0EEENS1_30DynamicPersistentTileSchedulerILi256ELi32ELb0ELb0ELb1EEEEEEEEEvNT_6ParamsE,"",@"SHT_CUDA_INFO"
	.sectionflags	@""
	.align	4


	//----- nvinfo : EIATTR_CUDA_API_VERSION
	.align		4
        /*0000*/ 	.byte	0x04, 0x37
        /*0002*/ 	.short	(.L_985 - .L_984)
.L_984:
        /*0004*/ 	.word	0x00000082


	//----- nvinfo : EIATTR_KPARAM_INFO
	.align		4
.L_985:
        /*0008*/ 	.byte	0x04, 0x17
        /*000a*/ 	.short	(.L_987 - .L_986)
.L_986:
        /*000c*/ 	.word	0x00000000
        /*0010*/ 	.short	0x0000
        /*0012*/ 	.short	0x0070
        /*0014*/ 	.byte	0x00, 0xf0, 0x01, 0x32


	//----- nvinfo : EIATTR_SPARSE_MMA_MASK
	.align		4
.L_987:
        /*0018*/ 	.byte	0x03, 0x50
        /*001a*/ 	.short	0x0000


	//----- nvinfo : EIATTR_MAXREG_COUNT
	.align		4
        /*001c*/ 	.byte	0x03, 0x1b
        /*001e*/ 	.short	0x00a8


	//----- nvinfo : EIATTR_NUM_BARRIERS
	.align		4
        /*0020*/ 	.byte	0x02, 0x4c
        /*0022*/ 	.byte	0x10
	.zero		1


	//----- nvinfo : EIATTR_EXTERNS
	.align		4
        /*0024*/ 	.byte	0x04, 0x0f
        /*0026*/ 	.short	(.L_989 - .L_988)


	//   ....[0]....
	.align		4
.L_988:
        /*0028*/ 	.word	index@(__assertfail)


	//----- nvinfo : EIATTR_ANNOTATIONS
	.align		4
.L_989:
        /*002c*/ 	.byte	0x04, 0x55
        /*002e*/ 	.short	(.L_991 - .L_990)


	//   ....[0]....
.L_990:
        /*0030*/ 	.word	0x00000001
        /*0034*/ 	.byte	0x90, 0x09, 0x00, 0x00, 0x01, 0x00, 0x00, 0x00, 0xb0, 0x0a, 0x00, 0x00, 0x01, 0x00, 0x00, 0x00
        /*0044*/ 	.byte	0xa0, 0x13, 0x01, 0x00


	//----- nvinfo : EIATTR_MERCURY_ISA_VERSION
	.align		4
.L_991:
        /*0048*/ 	.byte	0x03, 0x5f
        /*004a*/ 	.short	0x0101


	//----- nvinfo : EIATTR_INT_WARP_WIDE_INSTR_OFFSETS
	.align		4
        /*004c*/ 	.byte	0x04, 0x31
        /*004e*/ 	.short	(.L_993 - .L_992)


	//   ....[0]....
.L_992:
        /*0050*/ 	.word	0x000001c0


	//   ....[1]....
        /*0054*/ 	.word	0x000001f0


	//   ....[2]....
        /*0058*/ 	.word	0x00000200


	//   ....[3]....
        /*005c*/ 	.word	0x00000270


	//   ....[4]....
        /*0060*/ 	.word	0x0000e6c0


	//   ....[5]....
        /*0064*/ 	.word	0x0000e750


	//   ....[6]....
        /*0068*/ 	.word	0x0000ec40


	//   ....[7]....
        /*006c*/ 	.word	0x00011080


	//   ....[8]....
        /*0070*/ 	.word	0x00011110


	//----- nvinfo : EIATTR_COOP_GROUP_MASK_REGIDS
	.align		4
.L_993:
        /*0074*/ 	.byte	0x04, 0x29
        /*0076*/ 	.short	(.L_995 - .L_994)


	//   ....[0]....
.L_994:
        /*0078*/ 	.word	0xffffffff


	//   ....[1]....
        /*007c*/ 	.word	0xffffffff


	//   ....[2]....
        /*0080*/ 	.word	0xffffffff


	//   ....[3]....
        /*0084*/ 	.word	0xffffffff


	//   ....[4]....
        /*0088*/ 	.word	0xffffffff


	//   ....[5]....
        /*008c*/ 	.word	0xffffffff


	//   ....[6]....
        /*0090*/ 	.word	0xffffffff


	//   ....[7]....
        /*0094*/ 	.word	0xffffffff


	//   ....[8]....
        /*0098*/ 	.word	0xffffffff


	//   ....[9]....
        /*009c*/ 	.word	0xffffffff


	//   ....[10]....
        /*00a0*/ 	.word	0xffffffff


	//   ....[11]....
        /*00a4*/ 	.word	0xffffffff


	//   ....[12]....
        /*00a8*/ 	.word	0xffffffff


	//   ....[13]....
        /*00ac*/ 	.word	0xffffffff


	//   ....[14]....
        /*00b0*/ 	.word	0xffffffff


	//   ....[15]....
        /*00b4*/ 	.word	0xffffffff


	//   ....[16]....
        /*00b8*/ 	.word	0xffffffff


	//   ....[17]....
        /*00bc*/ 	.word	0xffffffff


	//   ....[18]....
        /*00c0*/ 	.word	0xffffffff


	//   ....[19]....
        /*00c4*/ 	.word	0xffffffff


	//   ....[20]....
        /*00c8*/ 	.word	0xffffffff


	//   ....[21]....
        /*00cc*/ 	.word	0xffffffff


	//   ....[22]....
        /*00d0*/ 	.word	0xffffffff


	//   ....[23]....
        /*00d4*/ 	.word	0xffffffff


	//   ....[24]....
        /*00d8*/ 	.word	0xffffffff


	//   ....[25]....
        /*00dc*/ 	.word	0xffffffff


	//   ....[26]....
        /*00e0*/ 	.word	0xffffffff


	//   ....[27]....
        /*00e4*/ 	.word	0xffffffff


	//   ....[28]....
        /*00e8*/ 	.word	0xffffffff


	//   ....[29]....
        /*00ec*/ 	.word	0xffffffff


	//   ....[30]....
        /*00f0*/ 	.word	0xffffffff


	//   ....[31]....
        /*00f4*/ 	.word	0xffffffff


	//   ....[32]....
        /*00f8*/ 	.word	0xffffffff


	//   ....[33]....
        /*00fc*/ 	.word	0xffffffff


	//   ....[34]....
        /*0100*/ 	.word	0xffffffff


	//   ....[35]....
        /*0104*/ 	.word	0xffffffff


	//   ....[36]....
        /*0108*/ 	.word	0x0500000f


	//   ....[37]....
        /*010c*/ 	.word	0x0500000f


	//----- nvinfo : EIATTR_COOP_GROUP_INSTR_OFFSETS
	.align		4
.L_995:
        /*0110*/ 	.byte	0x04, 0x28
        /*0112*/ 	.short	(.L_997 - .L_996)


	//   ....[0]....
.L_996:
        /*0114*/ 	.word	0x00000070


	//   ....[1]....
        /*0118*/ 	.word	0x000001d0


	//   ....[2]....
        /*011c*/ 	.word	0x00000220


	//   ....[3]....
        /*0120*/ 	.word	0x000003f0


	//   ....[4]....
        /*0124*/ 	.word	0x00000550


	//   ....[5]....
        /*0128*/ 	.word	0x00000670


	//   ....[6]....
        /*012c*/ 	.word	0x000007d0


	//   ....[7]....
        /*0130*/ 	.word	0x000017e0


	//   ....[8]....
        /*0134*/ 	.word	0x00002f40


	//   ....[9]....
        /*0138*/ 	.word	0x00003ef0


	//   ....[10]....
        /*013c*/ 	.word	0x00004f30


	//   ....[11]....
        /*0140*/ 	.word	0x00005030


	//   ....[12]....
        /*0144*/ 	.word	0x00005330


	//   ....[13]....
        /*0148*/ 	.word	0x000053e0


	//   ....[14]....
        /*014c*/ 	.word	0x00005c40


	//   ....[15]....
        /*0150*/ 	.word	0x000068e0


	//   ....[16]....
        /*0154*/ 	.word	0x00007810


	//   ....[17]....
        /*0158*/ 	.word	0x00007910


	//   ....[18]....
        /*015c*/ 	.word	0x00007c30


	//   ....[19]....
        /*0160*/ 	.word	0x00007cc0


	//   ....[20]....
        /*0164*/ 	.word	0x00008e60


	//   ....[21]....
        /*0168*/ 	.word	0x00009b00


	//   ....[22]....
        /*016c*/ 	.word	0x0000a780


	//   ....[23]....
        /*0170*/ 	.word	0x0000a7b0


	//   ....[24]....
        /*0174*/ 	.word	0x0000aaa0


	//   ....[25]....
        /*0178*/ 	.word	0x0000ac70


	//   ....[26]....
        /*017c*/ 	.word	0x0000bba0


	//   ....[27]....
        /*0180*/ 	.word	0x0000bc00


	//   ....[28]....
        /*0184*/ 	.word	0x0000bc40


	//   ....[29]....
        /*0188*/ 	.word	0x0000bcb0


	//   ....[30]....
        /*018c*/ 	.word	0x0000bcd0


	//   ....[31]....
        /*0190*/ 	.word	0x0000c730


	//   ....[32]....
        /*0194*/ 	.word	0x0000d4e0


	//   ....[33]....
        /*0198*/ 	.word	0x0000e150


	//   ....[34]....
        /*019c*/ 	.word	0x00011190


	//   ....[35]....
        /*01a0*/ 	.word	0x00011340


	//   ....[36]....
        /*01a4*/ 	.word	0x000118e0


	//   ....[37]....
        /*01a8*/ 	.word	0x00011cc0


	//----- nvinfo : EIATTR_REG_RECONFIG
	.align		4
.L_997:
        /*01ac*/ 	.byte	0x01, 0x54
	.zero		2


	//----- nvinfo : EIATTR_SYSCALL_OFFSETS
	.align		4
        /*01b0*/ 	.byte	0x04, 0x46
        /*01b2*/ 	.short	(.L_999 - .L_998)


	//   ....[0]....
.L_998:
        /*01b4*/ 	.word	0x00003100


	//   ....[1]....
        /*01b8*/ 	.word	0x0000e8e0


	//   ....[2]....
        /*01bc*/ 	.word	0x0000ea20


	//   ....[3]....
        /*01c0*/ 	.word	0x0000eb20


	//----- nvinfo : EIATTR_MBARRIER_INSTR_OFFSETS
	.align		4
.L_999:
        /*01c4*/ 	.byte	0x04, 0x39
        /*01c6*/ 	.short	(.L_1001 - .L_1000)


	//   ....[0]....
.L_1000:
        /*01c8*/ 	.word	0x000002d0
        /*01cc*/ 	.word	0x000000ff
        /*01d0*/ 	.word	0x00038800
        /*01d4*/ 	.short	0x0100
        /*01d6*/ 	.byte	0x06
	.zero		1


	//   ....[1]....
        /*01d8*/ 	.word	0x000002e0
        /*01dc*/ 	.word	0x000000ff
        /*01e0*/ 	.word	0x00038810
        /*01e4*/ 	.short	0x0100
        /*01e6*/ 	.byte	0x06
	.zero		1


	//   ....[2]....
        /*01e8*/ 	.word	0x000002f0
        /*01ec*/ 	.word	0x000000ff
        /*01f0*/ 	.word	0x00038820
        /*01f4*/ 	.short	0x0100
        /*01f6*/ 	.byte	0x06
	.zero		1


	//   ....[3]....
        /*01f8*/ 	.word	0x000003a0
        /*01fc*/ 	.word	0x000000ff
        /*0200*/ 	.word	0x00038830
        /*0204*/ 	.short	0x0100
        /*0206*/ 	.byte	0x06
	.zero		1


	//   ....[4]....
        /*0208*/ 	.word	0x000003b0
        /*020c*/ 	.word	0x000000ff
        /*0210*/ 	.word	0x00038840
        /*0214*/ 	.short	0x0100
        /*0216*/ 	.byte	0x06
	.zero		1


	//   ....[5]....
        /*0218*/ 	.word	0x000003c0
        /*021c*/ 	.word	0x000000ff
        /*0220*/ 	.word	0x00038838
        /*0224*/ 	.short	0x0100
        /*0226*/ 	.byte	0x06
	.zero		1


	//   ....[6]....
        /*0228*/ 	.word	0x000003d0
        /*022c*/ 	.word	0x000000ff
        /*0230*/ 	.word	0x00038848
        /*0234*/ 	.short	0x0100
        /*0236*/ 	.byte	0x06
	.zero		1


	//   ....[7]....
        /*0238*/ 	.word	0x00000500
        /*023c*/ 	.word	0x000000ff
        /*0240*/ 	.word	0x00038850
        /*0244*/ 	.short	0x0100
        /*0246*/ 	.byte	0x08
	.zero		1


	//   ....[8]....
        /*0248*/ 	.word	0x00000510
        /*024c*/ 	.word	0x000000ff
        /*0250*/ 	.word	0x00038860
        /*0254*/ 	.short	0x0100
        /*0256*/ 	.byte	0x08
	.zero		1


	//   ....[9]....
        /*0258*/ 	.word	0x00000520
        /*025c*/ 	.word	0x000000ff
        /*0260*/ 	.word	0x00038858
        /*0264*/ 	.short	0x0100
        /*0266*/ 	.byte	0x08
	.zero		1


	//   ....[10]....
        /*0268*/ 	.word	0x00000530
        /*026c*/ 	.word	0x000000ff
        /*0270*/ 	.word	0x00038868
        /*0274*/ 	.short	0x0100
        /*0276*/ 	.byte	0x08
	.zero		1


	//   ....[11]....
        /*0278*/ 	.word	0x00000620
        /*027c*/ 	.word	0x000000ff
        /*0280*/ 	.word	0x00038870
        /*0284*/ 	.short	0x0100
        /*0286*/ 	.byte	0x06
	.zero		1


	//   ....[12]....
        /*0288*/ 	.word	0x00000630
        /*028c*/ 	.word	0x000000ff
        /*0290*/ 	.word	0x00038880
        /*0294*/ 	.short	0x0100
        /*0296*/ 	.byte	0x06
	.zero		1


	//   ....[13]....
        /*0298*/ 	.word	0x00000640
        /*029c*/ 	.word	0x000000ff
        /*02a0*/ 	.word	0x00038878
        /*02a4*/ 	.short	0x0100
        /*02a6*/ 	.byte	0x06
	.zero		1


	//   ....[14]....
        /*02a8*/ 	.word	0x00000650
        /*02ac*/ 	.word	0x000000ff
        /*02b0*/ 	.word	0x00038888
        /*02b4*/ 	.short	0x0100
        /*02b6*/ 	.byte	0x06
	.zero		1


	//   ....[15]....
        /*02b8*/ 	.word	0x00000780
        /*02bc*/ 	.word	0x000000ff
        /*02c0*/ 	.word	0x00038890
        /*02c4*/ 	.short	0x0100
        /*02c6*/ 	.byte	0x08
	.zero		1


	//   ....[16]....
        /*02c8*/ 	.word	0x00000790
        /*02cc*/ 	.word	0x000000ff
        /*02d0*/ 	.word	0x000388a0
        /*02d4*/ 	.short	0x0100
        /*02d6*/ 	.byte	0x08
	.zero		1


	//   ....[17]....
        /*02d8*/ 	.word	0x000007a0
        /*02dc*/ 	.word	0x000000ff
        /*02e0*/ 	.word	0x00038898
        /*02e4*/ 	.short	0x0100
        /*02e6*/ 	.byte	0x08
	.zero		1


	//   ....[18]....
        /*02e8*/ 	.word	0x000007b0
        /*02ec*/ 	.word	0x000000ff
        /*02f0*/ 	.word	0x000388a8
        /*02f4*/ 	.short	0x0100
        /*02f6*/ 	.byte	0x08
	.zero		1


	//   ....[19]....
        /*02f8*/ 	.word	0x000008e0
        /*02fc*/ 	.word	0x000000ff
        /*0300*/ 	.word	0x000388b0
        /*0304*/ 	.short	0x0100
        /*0306*/ 	.byte	0x08
	.zero		1


	//   ....[20]....
        /*0308*/ 	.word	0x000008f0
        /*030c*/ 	.word	0x000000ff
        /*0310*/ 	.word	0x000388c0
        /*0314*/ 	.short	0x0100
        /*0316*/ 	.byte	0x08
	.zero		1


	//   ....[21]....
        /*0318*/ 	.word	0x00000900
        /*031c*/ 	.word	0x000000ff
        /*0320*/ 	.word	0x000388b8
        /*0324*/ 	.short	0x0100
        /*0326*/ 	.byte	0x08
	.zero		1


	//   ....[22]....
        /*0328*/ 	.word	0x00000910
        /*032c*/ 	.word	0x000000ff
        /*0330*/ 	.word	0x000388c8
        /*0334*/ 	.short	0x0100
        /*0336*/ 	.byte	0x08
	.zero		1


	//   ....[23]....
        /*0338*/ 	.word	0x00001b50
        /*033c*/ 	.word	0x00000004
        /*0340*/ 	.word	0x00000000
        /*0344*/ 	.short	0x0101
        /*0346*/ 	.byte	0x3f
	.zero		1


	//   ....[24]....
        /*0348*/ 	.word	0x00002620
        /*034c*/ 	.word	0x00000004
        /*0350*/ 	.word	0x00000000
        /*0354*/ 	.short	0x0101
        /*0356*/ 	.byte	0x3f
	.zero		1


	//   ....[25]....
        /*0358*/ 	.word	0x00003180
        /*035c*/ 	.word	0x000000ff
        /*0360*/ 	.word	0x00038800
        /*0364*/ 	.short	0x010a
        /*0366*/ 	.byte	0x25
	.zero		1


	//   ....[26]....
        /*0368*/ 	.word	0x000031e0
        /*036c*/ 	.word	0x00000005
        /*0370*/ 	.word	0x00038830
        /*0374*/ 	.short	0x010a
        /*0376*/ 	.byte	0x3f
	.zero		1


	//   ....[27]....
        /*0378*/ 	.word	0x00003220
        /*037c*/ 	.word	0x00000005
        /*0380*/ 	.word	0x00038830
        /*0384*/ 	.short	0x010a
        /*0386*/ 	.byte	0x3f
	.zero		1


	//   ....[28]....
        /*0388*/ 	.word	0x000034a0
        /*038c*/ 	.word	0x000000ff
        /*0390*/ 	.word	0x00038810
        /*0394*/ 	.short	0x010a
        /*0396*/ 	.byte	0x25
	.zero		1


	//   ....[29]....
        /*0398*/ 	.word	0x000034e0
        /*039c*/ 	.word	0x00000005
        /*03a0*/ 	.word	0x00038850
        /*03a4*/ 	.short	0x010a
        /*03a6*/ 	.byte	0x3f
	.zero		1


	//   ....[30]....
        /*03a8*/ 	.word	0x000035c0
        /*03ac*/ 	.word	0x00000005
        /*03b0*/ 	.word	0x00038850
        /*03b4*/ 	.short	0x010a
        /*03b6*/ 	.byte	0x3f
	.zero		1


	//   ....[31]....
        /*03b8*/ 	.word	0x00005630
        /*03bc*/ 	.word	0x00000018
        /*03c0*/ 	.word	0x00000000
        /*03c4*/ 	.short	0x0101
        /*03c6*/ 	.byte	0x3f
	.zero		1


	//   ....[32]....
        /*03c8*/ 	.word	0x00005c60
        /*03cc*/ 	.word	0x00000005
        /*03d0*/ 	.word	0x00000000
        /*03d4*/ 	.short	0x0101
        /*03d6*/ 	.byte	0x3f
	.zero		1


	//   ....[33]....
        /*03d8*/ 	.word	0x00005d70
        /*03dc*/ 	.word	0x0000000a
        /*03e0*/ 	.word	0x00038830
        /*03e4*/ 	.short	0x010a
        /*03e6*/ 	.byte	0x3f
	.zero		1


	//   ....[34]....
        /*03e8*/ 	.word	0x00005dc0
        /*03ec*/ 	.word	0x0000000a
        /*03f0*/ 	.word	0x00038830
        /*03f4*/ 	.short	0x010a
        /*03f6*/ 	.byte	0x3f
	.zero		1


	//   ....[35]....
        /*03f8*/ 	.word	0x00005f40
        /*03fc*/ 	.word	0x0000000a
        /*0400*/ 	.word	0x00038850
        /*0404*/ 	.short	0x010a
        /*0406*/ 	.byte	0x3f
	.zero		1


	//   ....[36]....
        /*0408*/ 	.word	0x00005f80
        /*040c*/ 	.word	0x0000000a
        /*0410*/ 	.word	0x00038850
        /*0414*/ 	.short	0x010a
        /*0416*/ 	.byte	0x3f
	.zero		1


	//   ....[37]....
        /*0418*/ 	.word	0x00007f30
        /*041c*/ 	.word	0x0000000e
        /*0420*/ 	.word	0x00000000
        /*0424*/ 	.short	0x0101
        /*0426*/ 	.byte	0x3f
	.zero		1


	//   ....[38]....
        /*0428*/ 	.word	0x00008e80
        /*042c*/ 	.word	0x0000000a
        /*0430*/ 	.word	0x00000000
        /*0434*/ 	.short	0x0101
        /*0436*/ 	.byte	0x3f
	.zero		1


	//   ....[39]....
        /*0438*/ 	.word	0x00008fc0
        /*043c*/ 	.word	0x00000009
        /*0440*/ 	.word	0x00038830
        /*0444*/ 	.short	0x010a
        /*0446*/ 	.byte	0x3f
	.zero		1


	//   ....[40]....
        /*0448*/ 	.word	0x00009010
        /*044c*/ 	.word	0x00000009
        /*0450*/ 	.word	0x00038830
        /*0454*/ 	.short	0x010a
        /*0456*/ 	.byte	0x3f
	.zero		1


	//   ....[41]....
        /*0458*/ 	.word	0x00009190
        /*045c*/ 	.word	0x00000009
        /*0460*/ 	.word	0x00038850
        /*0464*/ 	.short	0x010a
        /*0466*/ 	.byte	0x3f
	.zero		1


	//   ....[42]....
        /*0468*/ 	.word	0x000091d0
        /*046c*/ 	.word	0x00000009
        /*0470*/ 	.word	0x00038850
        /*0474*/ 	.short	0x010a
        /*0476*/ 	.byte	0x3f
	.zero		1


	//   ....[43]....
        /*0478*/ 	.word	0x0000afe0
        /*047c*/ 	.word	0x00000098
        /*0480*/ 	.word	0x00000000
        /*0484*/ 	.short	0x0101
        /*0486*/ 	.byte	0x3f
	.zero		1


	//   ....[44]....
        /*0488*/ 	.word	0x0000bbc0
        /*048c*/ 	.word	0x00000009
        /*0490*/ 	.word	0x00000000
        /*0494*/ 	.short	0x0101
        /*0496*/ 	.byte	0x3f
	.zero		1


	//   ....[45]....
        /*0498*/ 	.word	0x0000d820
        /*049c*/ 	.word	0x000000ff
        /*04a0*/ 	.word	0x00000000
        /*04a4*/ 	.short	0x0101
        /*04a6*/ 	.byte	0x05
	.zero		1


	//   ....[46]....
        /*04a8*/ 	.word	0x0000eee0
        /*04ac*/ 	.word	0x00000008
        /*04b0*/ 	.word	0x00038840
        /*04b4*/ 	.short	0x010a
        /*04b6*/ 	.byte	0x3f
	.zero		1


	//   ....[47]....
        /*04b8*/ 	.word	0x0000f510
        /*04bc*/ 	.word	0x000000ff
        /*04c0*/ 	.word	0x00038820
        /*04c4*/ 	.short	0x010a
        /*04c6*/ 	.byte	0x26
	.zero		1


	//   ....[48]....
        /*04c8*/ 	.word	0x0000f5b0
        /*04cc*/ 	.word	0x00000005
        /*04d0*/ 	.word	0x00038860
        /*04d4*/ 	.short	0x010a
        /*04d6*/ 	.byte	0x3f
	.zero		1


	//   ....[49]....
        /*04d8*/ 	.word	0x0000fc10
        /*04dc*/ 	.word	0x00000002
        /*04e0*/ 	.word	0x00038840
        /*04e4*/ 	.short	0x010a
        /*04e6*/ 	.byte	0x3f
	.zero		1


	//   ....[50]....
        /*04e8*/ 	.word	0x0000fd80
        /*04ec*/ 	.word	0x00000002
        /*04f0*/ 	.word	0x00038860
        /*04f4*/ 	.short	0x010a
        /*04f6*/ 	.byte	0x3f
	.zero		1


	//   ....[51]....
        /*04f8*/ 	.word	0x00010390
        /*04fc*/ 	.word	0x00000003
        /*0500*/ 	.word	0x00038840
        /*0504*/ 	.short	0x010a
        /*0506*/ 	.byte	0x3f
	.zero		1


	//   ....[52]....
        /*0508*/ 	.word	0x00010500
        /*050c*/ 	.word	0x00000003
        /*0510*/ 	.word	0x00038860
        /*0514*/ 	.short	0x010a
        /*0516*/ 	.byte	0x3f
	.zero		1


	//   ....[53]....
        /*0518*/ 	.word	0x00010ab0
        /*051c*/ 	.word	0x00000002
        /*0520*/ 	.word	0x00038840
        /*0524*/ 	.short	0x010a
        /*0526*/ 	.byte	0x3f
	.zero		1


	//   ....[54]....
        /*0528*/ 	.word	0x00010c20
        /*052c*/ 	.word	0x00000002
        /*0530*/ 	.word	0x00038860
        /*0534*/ 	.short	0x010a
        /*0536*/ 	.byte	0x3f
	.zero		1


	//   ....[55]....
        /*0538*/ 	.word	0x000112f0
        /*053c*/ 	.word	0x00000007
        /*0540*/ 	.word	0x00038820
        /*0544*/ 	.short	0x010a
        /*0546*/ 	.byte	0x3f
	.zero		1


	//   ....[56]....
        /*0548*/ 	.word	0x00011460
        /*054c*/ 	.word	0x00000005
        /*0550*/ 	.word	0x00000000
        /*0554*/ 	.short	0x010a
        /*0556*/ 	.byte	0x3f
	.zero		1


	//   ....[57]....
        /*0558*/ 	.word	0x000114d0
        /*055c*/ 	.word	0x00000003
        /*0560*/ 	.word	0x00000000
        /*0564*/ 	.short	0x010a
        /*0566*/ 	.byte	0x3f
	.zero		1


	//   ....[58]....
        /*0568*/ 	.word	0x00011530
        /*056c*/ 	.word	0x00000005
        /*0570*/ 	.word	0x00000000
        /*0574*/ 	.short	0x010a
        /*0576*/ 	.byte	0x3f
	.zero		1


	//   ....[59]....
        /*0578*/ 	.word	0x00011560
        /*057c*/ 	.word	0x00000003
        /*0580*/ 	.word	0x00000000
        /*0584*/ 	.short	0x010a
        /*0586*/ 	.byte	0x3f
	.zero		1


	//   ....[60]....
        /*0588*/ 	.word	0x000115d0
        /*058c*/ 	.word	0x00000000
        /*0590*/ 	.word	0x00038800
        /*0594*/ 	.short	0x010a
        /*0596*/ 	.byte	0x3f
	.zero		1


	//   ....[61]....
        /*0598*/ 	.word	0x00011620
        /*059c*/ 	.word	0x00000005
        /*05a0*/ 	.word	0x00038830
        /*05a4*/ 	.short	0x010a
        /*05a6*/ 	.byte	0x3f
	.zero		1


	//   ....[62]....
        /*05a8*/ 	.word	0x00011680
        /*05ac*/ 	.word	0x00000004
        /*05b0*/ 	.word	0x00038810
        /*05b4*/ 	.short	0x010a
        /*05b6*/ 	.byte	0x3f
	.zero		1


	//   ....[63]....
        /*05b8*/ 	.word	0x000116d0
        /*05bc*/ 	.word	0x00000005
        /*05c0*/ 	.word	0x00038850
        /*05c4*/ 	.short	0x010a
        /*05c6*/ 	.byte	0x3f
	.zero		1


	//   ....[64]....
        /*05c8*/ 	.word	0x00011720
        /*05cc*/ 	.word	0x0000000a
        /*05d0*/ 	.word	0x00038830
        /*05d4*/ 	.short	0x010a
        /*05d6*/ 	.byte	0x3f
	.zero		1


	//   ....[65]....
        /*05d8*/ 	.word	0x00011770
        /*05dc*/ 	.word	0x0000000a
        /*05e0*/ 	.word	0x00038850
        /*05e4*/ 	.short	0x010a
        /*05e6*/ 	.byte	0x3f
	.zero		1


	//   ....[66]....
        /*05e8*/ 	.word	0x000117c0
        /*05ec*/ 	.word	0x00000009
        /*05f0*/ 	.word	0x00038830
        /*05f4*/ 	.short	0x010a
        /*05f6*/ 	.byte	0x3f
	.zero		1


	//   ....[67]....
        /*05f8*/ 	.word	0x00011810
        /*05fc*/ 	.word	0x00000009
        /*0600*/ 	.word	0x00038850
        /*0604*/ 	.short	0x010a
        /*0606*/ 	.byte	0x3f
	.zero		1


	//   ....[68]....
        /*0608*/ 	.word	0x00011990
        /*060c*/ 	.word	0x00000008
        /*0610*/ 	.word	0x00038840
        /*0614*/ 	.short	0x010a
        /*0616*/ 	.byte	0x3f
	.zero		1


	//   ....[69]....
        /*0618*/ 	.word	0x000119f0
        /*061c*/ 	.word	0x00000008
        /*0620*/ 	.word	0x00038820
        /*0624*/ 	.short	0x010a
        /*0626*/ 	.byte	0x3f
	.zero		1


	//   ....[70]....
        /*0628*/ 	.word	0x00011a40
        /*062c*/ 	.word	0x00000005
        /*0630*/ 	.word	0x00038860
        /*0634*/ 	.short	0x010a
        /*0636*/ 	.byte	0x3f
	.zero		1


	//   ....[71]....
        /*0638*/ 	.word	0x00011a90
        /*063c*/ 	.word	0x00000002
        /*0640*/ 	.word	0x00038840
        /*0644*/ 	.short	0x010a
        /*0646*/ 	.byte	0x3f
	.zero		1


	//   ....[72]....
        /*0648*/ 	.word	0x00011ae0
        /*064c*/ 	.word	0x00000002
        /*0650*/ 	.word	0x00038860
        /*0654*/ 	.short	0x010a
        /*0656*/ 	.byte	0x3f
	.zero		1


	//   ....[73]....
        /*0658*/ 	.word	0x00011b30
        /*065c*/ 	.word	0x00000003
        /*0660*/ 	.word	0x00038840
        /*0664*/ 	.short	0x010a
        /*0666*/ 	.byte	0x3f
	.zero		1


	//   ....[74]....
        /*0668*/ 	.word	0x00011b80
        /*066c*/ 	.word	0x00000003
        /*0670*/ 	.word	0x00038860
        /*0674*/ 	.short	0x010a
        /*0676*/ 	.byte	0x3f
	.zero		1


	//   ....[75]....
        /*0678*/ 	.word	0x00011bd0
        /*067c*/ 	.word	0x00000002
        /*0680*/ 	.word	0x00038840
        /*0684*/ 	.short	0x010a
        /*0686*/ 	.byte	0x3f
	.zero		1


	//   ....[76]....
        /*0688*/ 	.word	0x00011c20
        /*068c*/ 	.word	0x00000002
        /*0690*/ 	.word	0x00038860
        /*0694*/ 	.short	0x010a
        /*0696*/ 	.byte	0x3f
	.zero		1


	//   ....[77]....
        /*0698*/ 	.word	0x00011d00
        /*069c*/ 	.word	0x00000007
        /*06a0*/ 	.word	0x00038820
        /*06a4*/ 	.short	0x010a
        /*06a6*/ 	.byte	0x3f
	.zero		1


	//   ....[78]....
        /*06a8*/ 	.word	0x00011d50
        /*06ac*/ 	.word	0x00000005
        /*06b0*/ 	.word	0x00000000
        /*06b4*/ 	.short	0x010a
        /*06b6*/ 	.byte	0x3f
	.zero		1


	//   ....[79]....
        /*06b8*/ 	.word	0x00011da0
        /*06bc*/ 	.word	0x00000003
        /*06c0*/ 	.word	0x00000000
        /*06c4*/ 	.short	0x010a
        /*06c6*/ 	.byte	0x3f
	.zero		1


	//   ....[80]....
        /*06c8*/ 	.word	0x00011df0
        /*06cc*/ 	.word	0x00000005
        /*06d0*/ 	.word	0x00000000
        /*06d4*/ 	.short	0x010a
        /*06d6*/ 	.byte	0x3f
	.zero		1


	//----- nvinfo : EIATTR_NUM_MBARRIERS
	.align		4
.L_1001:
        /*06d8*/ 	.byte	0x03, 0x38
        /*06da*/ 	.short	0x0017


	//----- nvinfo : EIATTR_EXIT_INSTR_OFFSETS
	.align		4
        /*06dc*/ 	.byte	0x04, 0x1c
        /*06de*/ 	.short	(.L_1003 - .L_1002)


	//   ....[0]....
.L_1002:
        /*06e0*/ 	.word	0x00000aa0


	//   ....[1]....
        /*06e4*/ 	.word	0x0000e110


	//   ....[2]....
        /*06e8*/ 	.word	0x0000e170


	//   ....[3]....
        /*06ec*/ 	.word	0x00011360


	//   ....[4]....
        /*06f0*/ 	.word	0x000115b0


	//----- nvinfo : EIATTR_MAX_THREADS
	.align		4
.L_1003:
        /*06f4*/ 	.byte	0x04, 0x05
        /*06f6*/ 	.short	(.L_1005 - .L_1004)
.L_1004:
        /*06f8*/ 	.word	0x00000180
        /*06fc*/ 	.word	0x00000001
        /*0700*/ 	.word	0x00000001


	//----- nvinfo : EIATTR_CRS_STACK_SIZE
	.align		4
.L_1005:
        /*0704*/ 	.byte	0x04, 0x1e
        /*0706*/ 	.short	(.L_1007 - .L_1006)
.L_1006:
        /*0708*/ 	.word	0x00000000


	//----- nvinfo : EIATTR_CBANK_PARAM_SIZE
	.align		4
.L_1007:
        /*070c*/ 	.byte	0x03, 0x19
        /*070e*/ 	.short	0x0cf0


	//----- nvinfo : EIATTR_PARAM_CBANK
	.align		4
        /*0710*/ 	.byte	0x04, 0x0a
        /*0712*/ 	.short	(.L_1009 - .L_1008)
	.align		4
.L_1008:
        /*0714*/ 	.word	index@(.nv.constant0._ZN7cutlass13device_kernelIN5flash11enable_sm90INS1_16FlashAttnFwdSm90INS1_25CollectiveMainloopFwdSm90ILi2EN4cute5tupleIJNS5_1CILi1EEES8_S8_EEENS6_IJNS7_ILi64EEESA_SA_EEELi512ENS_6half_tEfNS_4arch4Sm90ELb1ELb0ELb0ELb0ELb0ELb0ELb1ELb0ELb0ELb0ELb0ELb0EEENS1_21CollectiveEpilogueFwdINS6_IJSA_NS7_ILi512EEESA_EEES9_SC_SE_Li256ELb0ELb0ELb0ELb0EEENS1_30DynamicPersistentTileSchedulerILi256ELi32ELb0ELb0ELb1EEEEEEEEEvNT_6ParamsE)
        /*0718*/ 	.short	0x0210
        /*071a*/ 	.short	0x0cf0


	//----- nvinfo : EIATTR_SW_WAR
	.align		4
.L_1009:
        /*071c*/ 	.byte	0x04, 0x36
        /*071e*/ 	.short	(.L_1011 - .L_1010)
.L_1010:
        /*0720*/ 	.word	0x00000008
.L_1011:


//--------------------- .nv.info._ZN7cutlass13device_kernelIN5flash11enable_sm90INS1_16FlashAttnFwdSm90INS1_25CollectiveMainloopFwdSm90ILi2EN4cute5tupleIJNS5_1CILi1EEES8_S8_EEENS6_IJNS7_ILi64EEESA_SA_EEELi512ENS_6half_tEfNS_4arch4Sm90ELb1ELb0ELb0ELb1ELb0ELb0ELb0ELb0ELb0ELb0ELb0ELb0EEENS1_21CollectiveEpilogueFwdINS6_IJSA_NS7_ILi512EEESA_EEES9_SC_SE_Li256ELb1ELb0ELb0ELb0EEENS1_36VarlenDynamicPersistentTileSchedulerILi64ELi64ELi256ELi32ELb0ELb0ELb1ELb1ELb1ELb1EEEEEEEEEvNT_6ParamsE --------------------------
	.section	.nv.info._ZN7cutlass13device_kernelIN5flash11enable_sm90INS1_16FlashAttnFwdSm90INS1_25CollectiveMainloopFwdSm90ILi2EN4cute5tupleIJNS5_1CILi1EEES8_S8_EEENS6_IJNS7_ILi64EEESA_SA_EEELi512ENS_6half_tEfNS_4arch4Sm90ELb1ELb0ELb0ELb1ELb0ELb0ELb0ELb0ELb0ELb0ELb0ELb0EEENS1_21CollectiveEpilogueFwdINS6_IJSA_NS7_ILi512EEESA_EEES9_SC_SE_Li256ELb1ELb0ELb0ELb0EEENS1_36VarlenDynamicPersistentTileSchedulerILi64ELi64ELi256ELi32ELb0ELb0ELb1ELb1ELb1ELb1EEEEEEEEEvNT_6ParamsE,"",@"SHT_CUDA_INFO"
	.sectionflags	@""
	.align	4


	//----- nvinfo : EIATTR_CUDA_API_VERSION
	.align		4
        /*0000*/ 	.byte	0x04, 0x37
        /*0002*/ 	.short	(.L_1013 - .L_1012)
.L_1012:
        /*0004*/ 	.word	0x00000082


	//----- nvinfo : EIATTR_KPARAM_INFO
	.align		4
.L_1013:
        /*0008*/ 	.byte	0x04, 0x17
        /*000a*/ 	.short	(.L_1015 - .L_1014)
.L_1014:
        /*000c*/ 	.word	0x00000000
        /*0010*/ 	.short	0x0000
        /*0012*/ 	.short	0x0070
        /*0014*/ 	.byte	0x00, 0xf0, 0x01, 0x28


	//----- nvinfo : EIATTR_SPARSE_MMA_MASK
	.align		4
.L_1015:
        /*0018*/ 	.byte	0x03, 0x50
        /*001a*/ 	.short	0x0000


	//----- nvinfo : EIATTR_MAXREG_COUNT
	.align		4
        /*001c*/ 	.byte	0x03, 0x1b
        /*001e*/ 	.short	0x00a8


	//----- nvinfo : EIATTR_NUM_BARRIERS
	.align		4
        /*0020*/ 	.byte	0x02, 0x4c
        /*0022*/ 	.byte	0x10
	.zero		1


	//----- nvinfo : EIATTR_EXTERNS
	.align		4
        /*0024*/ 	.byte	0x04, 0x0f
        /*0026*/ 	.short	(.L_1017 - .L_1016)


	//   ....[0]....
	.align		4
.L_1016:
        /*0028*/ 	.word	index@(__assertfail)


	//----- nvinfo : EIATTR_ANNOTATIONS
	.align		4
.L_1017:
        /*002c*/ 	.byte	0x04, 0x55
        /*002e*/ 	.short	(.L_1019 - .L_1018)


	//   ....[0]....
.L_1018:
        /* <DEDUP_REMOVED lines=28> */


	//----- nvinfo : EIATTR_MERCURY_ISA_VERSION
	.align		4
.L_1019:
        /*01e0*/ 	.byte	0x03, 0x5f
        /*01e2*/ 	.short	0x0101


	//----- nvinfo : EIATTR_UNUSED_LOAD_BYTE_OFFSET
	.align		4
        /*01e4*/ 	.byte	0x04, 0x44
        /*01e6*/ 	.short	(.L_1021 - .L_1020)


	//   ....[0]....
.L_1020:
        /*01e8*/ 	.word	0x00000a50
        /*01ec*/ 	.word	0x0000fff0


	//   ....[1]....
        /*01f0*/ 	.word	0x00008b00
        /*01f4*/ 	.word	0x0000fff0


	//----- nvinfo : EIATTR_INT_WARP_WIDE_INSTR_OFFSETS
	.align		4
.L_1021:
        /*01f8*/ 	.byte	0x04, 0x31
        /*01fa*/ 	.short	(.L_1023 - .L_1022)


	//   ....[0]....
.L_1022:
        /*01fc*/ 	.word	0x00000160


	//   ....[1]....
        /*0200*/ 	.word	0x000001a0


	//   ....[2]....
        /*0204*/ 	.word	0x00000210


	//   ....[3]....
        /*0208*/ 	.word	0x0000c640


	//   ....[4]....
        /*020c*/ 	.word	0x0000c6d0


	//   ....[5]....
        /*0210*/ 	.word	0x0000cb60


	//   ....[6]....
        /*0214*/ 	.word	0x0000cb90


	//   ....[7]....
        /*0218*/ 	.word	0x0000f430


	//   ....[8]....
        /*021c*/ 	.word	0x0000f4c0


	//----- nvinfo : EIATTR_COOP_GROUP_MASK_REGIDS
	.align		4
.L_1023:
        /*0220*/ 	.byte	0x04, 0x29
        /*0222*/ 	.short	(.L_1025 - .L_1024)


	//   ....[0]....
.L_1024:
        /*0224*/ 	.word	0xffffffff


	//   ....[1]....
        /*0228*/ 	.word	0xffffffff


	//   ....[2]....
        /*022c*/ 	.word	0xffffffff


	//   ....[3]....
        /*0230*/ 	.word	0xffffffff


	//   ....[4]....
        /*0234*/ 	.word	0xffffffff


	//   ....[5]....
        /*0238*/ 	.word	0xffffffff


	//   ....[6]....
        /*023c*/ 	.word	0xffffffff


	//   ....[7]....
        /*0240*/ 	.word	0xffffffff


	//   ....[8]....
        /*0244*/ 	.word	0xffffffff


	//   ....[9]....
        /*0248*/ 	.word	0xffffffff


	//   ....[10]....
        /*024c*/ 	.word	0xffffffff


	//   ....[11]....
        /*0250*/ 	.word	0xffffffff


	//   ....[12]....
        /*0254*/ 	.word	0xffffffff


	//   ....[13]....
        /*0258*/ 	.word	0xffffffff


	//   ....[14]....
        /*025c*/ 	.word	0xffffffff


	//   ....[15]....
        /*0260*/ 	.word	0xffffffff


	//   ....[16]....
        /*0264*/ 	.word	0xffffffff


	//   ....[17]....
        /*0268*/ 	.word	0xffffffff


	//   ....[18]....
        /*026c*/ 	.word	0xffffffff


	//   ....[19]....
        /*0270*/ 	.word	0xffffffff


	//   ....[20]....
        /*0274*/ 	.word	0xffffffff


	//   ....[21]....
        /*0278*/ 	.word	0xffffffff


	//   ....[22]....
        /*027c*/ 	.word	0xffffffff


	//   ....[23]....
        /*0280*/ 	.word	0xffffffff


	//   ....[24]....
        /*0284*/ 	.word	0xffffffff


	//   ....[25]....
        /*0288*/ 	.word	0xffffffff


	//   ....[26]....
        /*028c*/ 	.word	0xffffffff


	//   ....[27]....
        /*0290*/ 	.word	0xffffffff


	//   ....[28]....
        /*0294*/ 	.word	0xffffffff


	//   ....[29]....
        /*0298*/ 	.word	0xffffffff


	//   ....[30]....
        /*029c*/ 	.word	0xffffffff


	//   ....[31]....
        /*02a0*/ 	.word	0xffffffff


	//   ....[32]....
        /*02a4*/ 	.word	0xffffffff


	//   ....[33]....
        /*02a8*/ 	.word	0xffffffff


	//   ....[34]....
        /*02ac*/ 	.word	0xffffffff


	//   ....[35]....
        /*02b0*/ 	.word	0xffffffff


	//   ....[36]....
        /*02b4*/ 	.word	0xffffffff


	//   ....[37]....
        /*02b8*/ 	.word	0xffffffff


	//   ....[38]....
        /*02bc*/ 	.word	0xffffffff


	//   ....[39]....
        /*02c0*/ 	.word	0xffffffff


	//   ....[40]....
        /*02c4*/ 	.word	0xffffffff


	//   ....[41]....
        /*02c8*/ 	.word	0xffffffff


	//   ....[42]....
        /*02cc*/ 	.word	0xffffffff


	//   ....[43]....
        /*02d0*/ 	.word	0xffffffff


	//   ....[44]....
        /*02d4*/ 	.word	0xffffffff


	//   ....[45]....
        /*02d8*/ 	.word	0xffffffff


	//   ....[46]....
        /*02dc*/ 	.word	0xffffffff


	//   ....[47]....
        /*02e0*/ 	.word	0xffffffff


	//   ....[48]....
        /*02e4*/ 	.word	0xffffffff


	//   ....[49]....
        /*02e8*/ 	.word	0xffffffff


	//   ....[50]....
        /*02ec*/ 	.word	0xffffffff


	//   ....[51]....
        /*02f0*/ 	.word	0xffffffff


	//   ....[52]....
        /*02f4*/ 	.word	0xffffffff


	//   ....[53]....
        /*02f8*/ 	.word	0xffffffff


	//   ....[54]....
        /*02fc*/ 	.word	0xffffffff


	//   ....[55]....
        /*0300*/ 	.word	0xffffffff


	//   ....[56]....
        /*0304*/ 	.word	0xffffffff


	//   ....[57]....
        /*0308*/ 	.word	0xffffffff


	//   ....[58]....
        /*030c*/ 	.word	0xffffffff


	//   ....[59]....
        /*0310*/ 	.word	0xffffffff


	//   ....[60]....
        /*0314*/ 	.word	0xffffffff


	//   ....[61]....
        /*0318*/ 	.word	0xffffffff


	//   ....[62]....
        /*031c*/ 	.word	0xffffffff


	//   ....[63]....
        /*0320*/ 	.word	0x0500000f


	//   ....[64]....
        /*0324*/ 	.word	0x0500000f


	//   ....[65]....
        /*0328*/ 	.word	0x0500000f


	//   ....[66]....
        /*032c*/ 	.word	0x0500000f


	//   ....[67]....
        /*0330*/ 	.word	0x0500000f


	//   ....[68]....
        /*0334*/ 	.word	0x0500000f


	//   ....[69]....
        /*0338*/ 	.word	0x0500000f


	//   ....[70]....
        /*033c*/ 	.word	0x0500000f


	//   ....[71]....
        /*0340*/ 	.word	0x0500000f


	//   ....[72]....
        /*0344*/ 	.word	0x0500000f


	//   ....[73]....
        /*0348*/ 	.word	0x0500000f


	//   ....[74]....
        /*034c*/ 	.word	0x0500000f


	//   ....[75]....
        /*0350*/ 	.word	0x0500000f


	//   ....[76]....
        /*0354*/ 	.word	0x0500000f


	//   ....[77]....
        /*0358*/ 	.word	0x0500000f


	//   ....[78]....
        /*035c*/ 	.word	0x0500000f


	//   ....[79]....
        /*0360*/ 	.word	0x0500000f


	//   ....[80]....
        /*0364*/ 	.word	0x0500000f


	//   ....[81]....
        /*0368*/ 	.word	0x0500000f


	//----- nvinfo : EIATTR_COOP_GROUP_INSTR_OFFSETS
	.align		4
.L_1025:
        /*036c*/ 	.byte	0x04, 0x28
        /*036e*/ 	.short	(.L_1027 - .L_1026)


	//   ....[0]....
.L_1026:
        /*0370*/ 	.word	0x00000060


	//   ....[1]....
        /*0374*/ 	.word	0x00000170


	//   ....[2]....
        /*0378*/ 	.word	0x000001c0


	//   ....[3]....
        /*037c*/ 	.word	0x000003b0


	//   ....[4]....
        /*0380*/ 	.word	0x00000510


	//   ....[5]....
        /*0384*/ 	.word	0x00000630


	//   ....[6]....
        /*0388*/ 	.word	0x00000790


	//   ....[7]....
        /*038c*/ 	.word	0x00001920


	//   ....[8]....
        /*0390*/ 	.word	0x000031b0


	//   ....[9]....
        /*0394*/ 	.word	0x00003b60


	//   ....[10]....
        /*0398*/ 	.word	0x00003c80


	//   ....[11]....
        /*039c*/ 	.word	0x00003e80


	//   ....[12]....
        /*03a0*/ 	.word	0x00003fc0


	//   ....[13]....
        /*03a4*/ 	.word	0x00004980


	//   ....[14]....
        /*03a8*/ 	.word	0x00004fe0


	//   ....[15]....
        /*03ac*/ 	.word	0x000050e0


	//   ....[16]....
        /*03b0*/ 	.word	0x00005330


	//   ....[17]....
        /*03b4*/ 	.word	0x000054a0


	//   ....[18]....
        /*03b8*/ 	.word	0x00006700


	//   ....[19]....
        /*03bc*/ 	.word	0x00006b00


	//   ....[20]....
        /*03c0*/ 	.word	0x00006b30


	//   ....[21]....
        /*03c4*/ 	.word	0x00006da0


	//   ....[22]....
        /*03c8*/ 	.word	0x00006f70


	//   ....[23]....
        /*03cc*/ 	.word	0x00007fd0


	//   ....[24]....
        /*03d0*/ 	.word	0x00008010


	//   ....[25]....
        /*03d4*/ 	.word	0x00008050


	//   ....[26]....
        /*03d8*/ 	.word	0x000080c0


	//   ....[27]....
        /*03dc*/ 	.word	0x000080e0


	//   ....[28]....
        /*03e0*/ 	.word	0x00009a50


	//   ....[29]....
        /*03e4*/ 	.word	0x0000b470


	//   ....[30]....
        /*03e8*/ 	.word	0x0000b5f0


	//   ....[31]....
        /*03ec*/ 	.word	0x0000b620


	//   ....[32]....
        /*03f0*/ 	.word	0x0000b660


	//   ....[33]....
        /*03f4*/ 	.word	0x0000b6d0


	//   ....[34]....
        /*03f8*/ 	.word	0x0000b730


	//   ....[35]....
        /*03fc*/ 	.word	0x0000b770


	//   ....[36]....
        /*0400*/ 	.word	0x0000b910


	//   ....[37]....
        /*0404*/ 	.word	0x0000b970


	//   ....[38]....
        /*0408*/ 	.word	0x0000b9b0


	//   ....[39]....
        /*040c*/ 	.word	0x0000b9f0


	//   ....[40]....
        /*0410*/ 	.word	0x0000ba20


	//   ....[41]....
        /*0414*/ 	.word	0x0000ba50


	//   ....[42]....
        /*0418*/ 	.word	0x0000bae0


	//   ....[43]....
        /*041c*/ 	.word	0x0000bb40


	//   ....[44]....
        /*0420*/ 	.word	0x0000bbd0


	//   ....[45]....
        /*0424*/ 	.word	0x0000f550


	//   ....[46]....
        /*0428*/ 	.word	0x0000f560


	//   ....[47]....
        /*042c*/ 	.word	0x0000f670


	//   ....[48]....
        /*0430*/ 	.word	0x0000f6d0


	//   ....[49]....
        /*0434*/ 	.word	0x0000f710


	//   ....[50]....
        /*0438*/ 	.word	0x0000f750


	//   ....[51]....
        /*043c*/ 	.word	0x0000f780


	//   ....[52]....
        /*0440*/ 	.word	0x0000f7b0


	//   ....[53]....
        /*0444*/ 	.word	0x0000f940


	//   ....[54]....
        /*0448*/ 	.word	0x0000f9a0


	//   ....[55]....
        /*044c*/ 	.word	0x0000f9e0


	//   ....[56]....
        /*0450*/ 	.word	0x0000fa20


	//   ....[57]....
        /*0454*/ 	.word	0x0000fa50


	//   ....[58]....
        /*0458*/ 	.word	0x0000fa80


	//   ....[59]....
        /*045c*/ 	.word	0x0000fb40


	//   ....[60]....
        /*0460*/ 	.word	0x0000fb60


	//   ....[61]....
        /*0464*/ 	.word	0x0000fbd0


	//   ....[62]....
        /*0468*/ 	.word	0x00010260


	//   ....[63]....
        /*046c*/ 	.word	0x000108c0


	//   ....[64]....
        /*0470*/ 	.word	0x00010ce0


	//   ....[65]....
        /*0474*/ 	.word	0x00010d70


	//   ....[66]....
        /*0478*/ 	.word	0x00010e10


	//   ....[67]....
        /*047c*/ 	.word	0x00010ec0


	//   ....[68]....
        /*0480*/ 	.word	0x00010f40


	//   ....[69]....
        /*0484*/ 	.word	0x00010fc0


	//   ....[70]....
        /*0488*/ 	.word	0x00011040


	//   ....[71]....
        /*048c*/ 	.word	0x000110c0


	//   ....[72]....
        /*0490*/ 	.word	0x00011150


	//   ....[73]....
        /*0494*/ 	.word	0x00011200


	//   ....[74]....
        /*0498*/ 	.word	0x00011280


	//   ....[75]....
        /*049c*/ 	.word	0x00011300


	//   ....[76]....
        /*04a0*/ 	.word	0x00011380


	//   ....[77]....
        /*04a4*/ 	.word	0x00011400


	//   ....[78]....
        /*04a8*/ 	.word	0x00011470


	//   ....[79]....
        /*04ac*/ 	.word	0x00011510


	//   ....[80]....
        /*04b0*/ 	.word	0x000115a0


	//   ....[81]....
        /*04b4*/ 	.word	0x000116d0


	//----- nvinfo : EIATTR_REG_RECONFIG
	.align		4
.L_1027:
        /*04b8*/ 	.byte	0x01, 0x54
	.zero		2


	//----- nvinfo : EIATTR_SYSCALL_OFFSETS
	.align		4
        /*04bc*/ 	.byte	0x04, 0x46
        /*04be*/ 	.short	(.L_1029 - .L_1028)


	//   ....[0]....
.L_1028:
        /*04c0*/ 	.word	0x00003380


	//   ....[1]....
        /*04c4*/ 	.word	0x0000c860


	//   ....[2]....
        /*04c8*/ 	.word	0x0000c9a0


	//   ....[3]....
        /*04cc*/ 	.word	0x0000caa0


	//----- nvinfo : EIATTR_MBARRIER_INSTR_OFFSETS
	.align		4
.L_1029:
        /*04d0*/ 	.byte	0x04, 0x39
        /*04d2*/ 	.short	(.L_1031 - .L_1030)


	//   ....[0]....
.L_1030:
        /*04d4*/ 	.word	0x000002a0
        /*04d8*/ 	.word	0x000000ff
        /*04dc*/ 	.word	0x00028c00
        /*04e0*/ 	.short	0x0100
        /*04e2*/ 	.byte	0x08
	.zero		1


	//   ....[1]....
        /*04e4*/ 	.word	0x000002b0
        /*04e8*/ 	.word	0x000000ff
        /*04ec*/ 	.word	0x00028c20
        /*04f0*/ 	.short	0x0100
        /*04f2*/ 	.byte	0x08
	.zero		1


	//   ....[2]....
        /*04f4*/ 	.word	0x00000360
        /*04f8*/ 	.word	0x000000ff
        /*04fc*/ 	.word	0x00028c30
        /*0500*/ 	.short	0x0100
        /*0502*/ 	.byte	0x06
	.zero		1


	//   ....[3]....
        /*0504*/ 	.word	0x00000370
        /*0508*/ 	.word	0x000000ff
        /*050c*/ 	.word	0x00028c40
        /*0510*/ 	.short	0x0100
        /*0512*/ 	.byte	0x06
	.zero		1


	//   ....[4]....
        /*0514*/ 	.word	0x00000380
        /*0518*/ 	.word	0x000000ff
        /*051c*/ 	.word	0x00028c38
        /*0520*/ 	.short	0x0100
        /*0522*/ 	.byte	0x06
	.zero		1


	//   ....[5]....
        /*0524*/ 	.word	0x00000390
        /*0528*/ 	.word	0x000000ff
        /*052c*/ 	.word	0x00028c48
        /*0530*/ 	.short	0x0100
        /*0532*/ 	.byte	0x06
	.zero		1


	//   ....[6]....
        /*0534*/ 	.word	0x000004c0
        /*0538*/ 	.word	0x000000ff
        /*053c*/ 	.word	0x00028c50
        /*0540*/ 	.short	0x0100
        /*0542*/ 	.byte	0x08
	.zero		1


	//   ....[7]....
        /*0544*/ 	.word	0x000004d0
        /*0548*/ 	.word	0x000000ff
        /*054c*/ 	.word	0x00028c60
        /*0550*/ 	.short	0x0100
        /*0552*/ 	.byte	0x08
	.zero		1


	//   ....[8]....
        /*0554*/ 	.word	0x000004e0
        /*0558*/ 	.word	0x000000ff
        /*055c*/ 	.word	0x00028c58
        /*0560*/ 	.short	0x0100
        /*0562*/ 	.byte	0x08
	.zero		1


	//   ....[9]....
        /*0564*/ 	.word	0x000004f0
        /*0568*/ 	.word	0x000000ff
        /*056c*/ 	.word	0x00028c68
        /*0570*/ 	.short	0x0100
        /*0572*/ 	.byte	0x08
	.zero		1


	//   ....[10]....
        /*0574*/ 	.word	0x000005e0
        /*0578*/ 	.word	0x000000ff
        /*057c*/ 	.word	0x00028c70
        /*0580*/ 	.short	0x0100
        /*0582*/ 	.byte	0x06
	.zero		1


	//   ....[11]....
        /*0584*/ 	.word	0x000005f0
        /*0588*/ 	.word	0x000000ff
        /*058c*/ 	.word	0x00028c80
        /*0590*/ 	.short	0x0100
        /*0592*/ 	.byte	0x06
	.zero		1


	//   ....[12]....
        /*0594*/ 	.word	0x00000600
        /*0598*/ 	.word	0x000000ff
        /*059c*/ 	.word	0x00028c78
        /*05a0*/ 	.short	0x0100
        /*05a2*/ 	.byte	0x06
	.zero		1


	//   ....[13]....
        /*05a4*/ 	.word	0x00000610
        /*05a8*/ 	.word	0x000000ff
        /*05ac*/ 	.word	0x00028c88
        /*05b0*/ 	.short	0x0100
        /*05b2*/ 	.byte	0x06
	.zero		1


	//   ....[14]....
        /*05b4*/ 	.word	0x00000740
        /*05b8*/ 	.word	0x000000ff
        /*05bc*/ 	.word	0x00028c90
        /*05c0*/ 	.short	0x0100
        /*05c2*/ 	.byte	0x08
	.zero		1


	//   ....[15]....
        /*05c4*/ 	.word	0x00000750
        /*05c8*/ 	.word	0x000000ff
        /*05cc*/ 	.word	0x00028ca0
        /*05d0*/ 	.short	0x0100
        /*05d2*/ 	.byte	0x08
	.zero		1


	//   ....[16]....
        /*05d4*/ 	.word	0x00000760
        /*05d8*/ 	.word	0x000000ff
        /*05dc*/ 	.word	0x00028c98
        /*05e0*/ 	.short	0x0100
        /*05e2*/ 	.byte	0x08
	.zero		1


	//   ....[17]....
        /*05e4*/ 	.word	0x00000770
        /*05e8*/ 	.word	0x000000ff
        /*05ec*/ 	.word	0x00028ca8
        /*05f0*/ 	.short	0x0100
        /*05f2*/ 	.byte	0x08
	.zero		1


	//   ....[18]....
        /*05f4*/ 	.word	0x000008a0
        /*05f8*/ 	.word	0x000000ff
        /*05fc*/ 	.word	0x00028cb0
        /*0600*/ 	.short	0x0100
        /*0602*/ 	.byte	0x08
	.zero		1


	//   ....[19]....
        /*0604*/ 	.word	0x000008b0
        /*0608*/ 	.word	0x000000ff
        /*060c*/ 	.word	0x00028cc0
        /*0610*/ 	.short	0x0100
        /*0612*/ 	.byte	0x08
	.zero		1


	//   ....[20]....
        /*0614*/ 	.word	0x000008c0
        /*0618*/ 	.word	0x000000ff
        /*061c*/ 	.word	0x00028cb8
        /*0620*/ 	.short	0x0100
        /*0622*/ 	.byte	0x08
	.zero		1


	//   ....[21]....
        /*0624*/ 	.word	0x000008d0
        /*0628*/ 	.word	0x000000ff
        /*062c*/ 	.word	0x00028cc8
        /*0630*/ 	.short	0x0100
        /*0632*/ 	.byte	0x08
	.zero		1


	//   ....[22]....
        /*0634*/ 	.word	0x00001a30
        /*0638*/ 	.word	0x000000ff
        /*063c*/ 	.word	0x00028c50
        /*0640*/ 	.short	0x010a
        /*0642*/ 	.byte	0x15
	.zero		1


	//   ....[23]....
        /*0644*/ 	.word	0x00001d00
        /*0648*/ 	.word	0x00000004
        /*064c*/ 	.word	0x00000000
        /*0650*/ 	.short	0x0101
        /*0652*/ 	.byte	0x3f
	.zero		1


	//   ....[24]....
        /*0654*/ 	.word	0x00002660
        /*0658*/ 	.word	0x000000ff
        /*065c*/ 	.word	0x00028c50
        /*0660*/ 	.short	0x010a
        /*0662*/ 	.byte	0x15
	.zero		1


	//   ....[25]....
        /*0664*/ 	.word	0x000026a0
        /*0668*/ 	.word	0x000000ff
        /*066c*/ 	.word	0x00028c50
        /*0670*/ 	.short	0x010a
        /*0672*/ 	.byte	0x15
	.zero		1


	//   ....[26]....
        /*0674*/ 	.word	0x00002870
        /*0678*/ 	.word	0x00000005
        /*067c*/ 	.word	0x00000000
        /*0680*/ 	.short	0x0101
        /*0682*/ 	.byte	0x3f
	.zero		1


	//   ....[27]....
        /*0684*/ 	.word	0x00003400
        /*0688*/ 	.word	0x000000ff
        /*068c*/ 	.word	0x00028c00
        /*0690*/ 	.short	0x010a
        /*0692*/ 	.byte	0x28
	.zero		1


	//   ....[28]....
        /*0694*/ 	.word	0x00003480
        /*0698*/ 	.word	0x00000007
        /*069c*/ 	.word	0x00028c30
        /*06a0*/ 	.short	0x010a
        /*06a2*/ 	.byte	0x3f
	.zero		1


	//   ....[29]....
        /*06a4*/ 	.word	0x000034c0
        /*06a8*/ 	.word	0x00000007
        /*06ac*/ 	.word	0x00028c30
        /*06b0*/ 	.short	0x010a
        /*06b2*/ 	.byte	0x3f
	.zero		1


	//   ....[30]....
        /*06b4*/ 	.word	0x000041b0
        /*06b8*/ 	.word	0x00000003
        /*06bc*/ 	.word	0x00000000
        /*06c0*/ 	.short	0x0101
        /*06c2*/ 	.byte	0x3f
	.zero		1


	//   ....[31]....
        /*06c4*/ 	.word	0x00004680
        /*06c8*/ 	.word	0x00000007
        /*06cc*/ 	.word	0x00028c50
        /*06d0*/ 	.short	0x010a
        /*06d2*/ 	.byte	0x3f
	.zero		1


	//   ....[32]....
        /*06d4*/ 	.word	0x000046c0
        /*06d8*/ 	.word	0x00000007
        /*06dc*/ 	.word	0x00028c50
        /*06e0*/ 	.short	0x010a
        /*06e2*/ 	.byte	0x3f
	.zero		1


	//   ....[33]....
        /*06e4*/ 	.word	0x000049a0
        /*06e8*/ 	.word	0x00000007
        /*06ec*/ 	.word	0x00000000
        /*06f0*/ 	.short	0x0101
        /*06f2*/ 	.byte	0x3f
	.zero		1


	//   ....[34]....
        /*06f4*/ 	.word	0x00004aa0
        /*06f8*/ 	.word	0x000000ff
        /*06fc*/ 	.word	0x00028c30
        /*0700*/ 	.short	0x010a
        /*0702*/ 	.byte	0x18
	.zero		1


	//   ....[35]....
        /*0704*/ 	.word	0x00004ae0
        /*0708*/ 	.word	0x000000ff
        /*070c*/ 	.word	0x00028c30
        /*0710*/ 	.short	0x010a
        /*0712*/ 	.byte	0x18
	.zero		1


	//   ....[36]....
        /*0714*/ 	.word	0x000057e0
        /*0718*/ 	.word	0x000000a3
        /*071c*/ 	.word	0x00000000
        /*0720*/ 	.short	0x0101
        /*0722*/ 	.byte	0x3f
	.zero		1


	//   ....[37]....
        /*0724*/ 	.word	0x00006440
        /*0728*/ 	.word	0x000000ff
        /*072c*/ 	.word	0x00028c50
        /*0730*/ 	.short	0x010a
        /*0732*/ 	.byte	0x18
	.zero		1


	//   ....[38]....
        /*0734*/ 	.word	0x00006480
        /*0738*/ 	.word	0x000000ff
        /*073c*/ 	.word	0x00028c50
        /*0740*/ 	.short	0x010a
        /*0742*/ 	.byte	0x18
	.zero		1


	//   ....[39]....
        /*0744*/ 	.word	0x00006720
        /*0748*/ 	.word	0x000000a8
        /*074c*/ 	.word	0x00000000
        /*0750*/ 	.short	0x0101
        /*0752*/ 	.byte	0x3f
	.zero		1


	//   ....[40]....
        /*0754*/ 	.word	0x00006840
        /*0758*/ 	.word	0x000000ff
        /*075c*/ 	.word	0x00028c30
        /*0760*/ 	.short	0x010a
        /*0762*/ 	.byte	0x17
	.zero		1


	//   ....[41]....
        /*0764*/ 	.word	0x00006880
        /*0768*/ 	.word	0x000000ff
        /*076c*/ 	.word	0x00028c30
        /*0770*/ 	.short	0x010a
        /*0772*/ 	.byte	0x17
	.zero		1


	//   ....[42]....
        /*0774*/ 	.word	0x00007340
        /*0778*/ 	.word	0x0000009a
        /*077c*/ 	.word	0x00000000
        /*0780*/ 	.short	0x0101
        /*0782*/ 	.byte	0x3f
	.zero		1


	//   ....[43]....
        /*0784*/ 	.word	0x00007d20
        /*0788*/ 	.word	0x000000ff
        /*078c*/ 	.word	0x00028c50
        /*0790*/ 	.short	0x010a
        /*0792*/ 	.byte	0x17
	.zero		1


	//   ....[44]....
        /*0794*/ 	.word	0x00007d60
        /*0798*/ 	.word	0x000000ff
        /*079c*/ 	.word	0x00028c50
        /*07a0*/ 	.short	0x010a
        /*07a2*/ 	.byte	0x17
	.zero		1


	//   ....[45]....
        /*07a4*/ 	.word	0x00007ff0
        /*07a8*/ 	.word	0x000000aa
        /*07ac*/ 	.word	0x00000000
        /*07b0*/ 	.short	0x0101
        /*07b2*/ 	.byte	0x3f
	.zero		1


	//   ....[46]....
        /*07b4*/ 	.word	0x0000a470
        /*07b8*/ 	.word	0x000000ff
        /*07bc*/ 	.word	0x00000000
        /*07c0*/ 	.short	0x0101
        /*07c2*/ 	.byte	0x04
	.zero		1


	//   ....[47]....
        /*07c4*/ 	.word	0x0000cfd0
        /*07c8*/ 	.word	0x00000008
        /*07cc*/ 	.word	0x00028c40
        /*07d0*/ 	.short	0x010a
        /*07d2*/ 	.byte	0x3f
	.zero		1


	//   ....[48]....
        /*07d4*/ 	.word	0x0000d3c0
        /*07d8*/ 	.word	0x0000000a
        /*07dc*/ 	.word	0x00028c20
        /*07e0*/ 	.short	0x010a
        /*07e2*/ 	.byte	0x3f
	.zero		1


	//   ....[49]....
        /*07e4*/ 	.word	0x0000d480
        /*07e8*/ 	.word	0x0000000b
        /*07ec*/ 	.word	0x00028c60
        /*07f0*/ 	.short	0x010a
        /*07f2*/ 	.byte	0x3f
	.zero		1


	//   ....[50]....
        /*07f4*/ 	.word	0x0000dbf0
        /*07f8*/ 	.word	0x00000002
        /*07fc*/ 	.word	0x00028c40
        /*0800*/ 	.short	0x010a
        /*0802*/ 	.byte	0x3f
	.zero		1


	//   ....[51]....
        /*0804*/ 	.word	0x0000de00
        /*0808*/ 	.word	0x00000002
        /*080c*/ 	.word	0x00028c60
        /*0810*/ 	.short	0x010a
        /*0812*/ 	.byte	0x3f
	.zero		1


	//   ....[52]....
        /*0814*/ 	.word	0x0000e4c0
        /*0818*/ 	.word	0x00000002
        /*081c*/ 	.word	0x00028c40
        /*0820*/ 	.short	0x010a
        /*0822*/ 	.byte	0x3f
	.zero		1


	//   ....[53]....
        /*0824*/ 	.word	0x0000e6c0
        /*0828*/ 	.word	0x00000002
        /*082c*/ 	.word	0x00028c60
        /*0830*/ 	.short	0x010a
        /*0832*/ 	.byte	0x3f
	.zero		1


	//   ....[54]....
        /*0834*/ 	.word	0x0000ed00
        /*0838*/ 	.word	0x00000002
        /*083c*/ 	.word	0x00028c40
        /*0840*/ 	.short	0x010a
        /*0842*/ 	.byte	0x3f
	.zero		1


	//   ....[55]....
        /*0844*/ 	.word	0x0000ef10
        /*0848*/ 	.word	0x00000002
        /*084c*/ 	.word	0x00028c60
        /*0850*/ 	.short	0x010a
        /*0852*/ 	.byte	0x3f
	.zero		1


	//   ....[56]....
        /*0854*/ 	.word	0x000101e0
        /*0858*/ 	.word	0x00000000
        /*085c*/ 	.word	0x00028c20
        /*0860*/ 	.short	0x010a
        /*0862*/ 	.byte	0x3f
	.zero		1


	//   ....[57]....
        /*0864*/ 	.word	0x000103a0
        /*0868*/ 	.word	0x00000006
        /*086c*/ 	.word	0x00000000
        /*0870*/ 	.short	0x010a
        /*0872*/ 	.byte	0x3f
	.zero		1


	//   ....[58]....
        /*0874*/ 	.word	0x00010410
        /*0878*/ 	.word	0x00000007
        /*087c*/ 	.word	0x00000000
        /*0880*/ 	.short	0x010a
        /*0882*/ 	.byte	0x3f
	.zero		1


	//   ....[59]....
        /*0884*/ 	.word	0x00010480
        /*0888*/ 	.word	0x00000004
        /*088c*/ 	.word	0x00000000
        /*0890*/ 	.short	0x010a
        /*0892*/ 	.byte	0x3f
	.zero		1


	//   ....[60]....
        /*0894*/ 	.word	0x000104b0
        /*0898*/ 	.word	0x00000003
        /*089c*/ 	.word	0x00000000
        /*08a0*/ 	.short	0x010a
        /*08a2*/ 	.byte	0x3f
	.zero		1


	//   ....[61]....
        /*08a4*/ 	.word	0x00010520
        /*08a8*/ 	.word	0x00000005
        /*08ac*/ 	.word	0x00028c50
        /*08b0*/ 	.short	0x010a
        /*08b2*/ 	.byte	0x3f
	.zero		1


	//   ....[62]....
        /*08b4*/ 	.word	0x00010580
        /*08b8*/ 	.word	0x00000006
        /*08bc*/ 	.word	0x00028c50
        /*08c0*/ 	.short	0x010a
        /*08c2*/ 	.byte	0x3f
	.zero		1


	//   ....[63]....
        /*08c4*/ 	.word	0x000105e0
        /*08c8*/ 	.word	0x00000003
        /*08cc*/ 	.word	0x00028c00
        /*08d0*/ 	.short	0x010a
        /*08d2*/ 	.byte	0x3f
	.zero		1


	//   ....[64]....
        /*08d4*/ 	.word	0x00010630
        /*08d8*/ 	.word	0x00000007
        /*08dc*/ 	.word	0x00028c30
        /*08e0*/ 	.short	0x010a
        /*08e2*/ 	.byte	0x3f
	.zero		1


	//   ....[65]....
        /*08e4*/ 	.word	0x00010680
        /*08e8*/ 	.word	0x00000007
        /*08ec*/ 	.word	0x00028c50
        /*08f0*/ 	.short	0x010a
        /*08f2*/ 	.byte	0x3f
	.zero		1


	//   ....[66]....
        /*08f4*/ 	.word	0x000106e0
        /*08f8*/ 	.word	0x00000004
        /*08fc*/ 	.word	0x00028c30
        /*0900*/ 	.short	0x010a
        /*0902*/ 	.byte	0x3f
	.zero		1


	//   ....[67]....
        /*0904*/ 	.word	0x00010730
        /*0908*/ 	.word	0x000000a8
        /*090c*/ 	.word	0x00028c50
        /*0910*/ 	.short	0x010a
        /*0912*/ 	.byte	0x3f
	.zero		1


	//   ....[68]....
        /*0914*/ 	.word	0x00010790
        /*0918*/ 	.word	0x00000004
        /*091c*/ 	.word	0x00028c30
        /*0920*/ 	.short	0x010a
        /*0922*/ 	.byte	0x3f
	.zero		1


	//   ....[69]....
        /*0924*/ 	.word	0x000107e0
        /*0928*/ 	.word	0x000000aa
        /*092c*/ 	.word	0x00028c50
        /*0930*/ 	.short	0x010a
        /*0932*/ 	.byte	0x3f
	.zero		1


	//   ....[70]....
        /*0934*/ 	.word	0x00010980
        /*0938*/ 	.word	0x00000008
        /*093c*/ 	.word	0x00028c40
        /*0940*/ 	.short	0x010a
        /*0942*/ 	.byte	0x3f
	.zero		1


	//   ....[71]....
        /*0944*/ 	.word	0x00010a00
        /*0948*/ 	.word	0x00000008
        /*094c*/ 	.word	0x00028c20
        /*0950*/ 	.short	0x010a
        /*0952*/ 	.byte	0x3f
	.zero		1


	//   ....[72]....
        /*0954*/ 	.word	0x00010a50
        /*0958*/ 	.word	0x0000000b
        /*095c*/ 	.word	0x00028c60
        /*0960*/ 	.short	0x010a
        /*0962*/ 	.byte	0x3f
	.zero		1


	//   ....[73]....
        /*0964*/ 	.word	0x00010aa0
        /*0968*/ 	.word	0x00000002
        /*096c*/ 	.word	0x00028c40
        /*0970*/ 	.short	0x010a
        /*0972*/ 	.byte	0x3f
	.zero		1


	//   ....[74]....
        /*0974*/ 	.word	0x00010af0
        /*0978*/ 	.word	0x00000002
        /*097c*/ 	.word	0x00028c60
        /*0980*/ 	.short	0x010a
        /*0982*/ 	.byte	0x3f
	.zero		1


	//   ....[75]....
        /*0984*/ 	.word	0x00010b40
        /*0988*/ 	.word	0x00000002
        /*098c*/ 	.word	0x00028c40
        /*0990*/ 	.short	0x010a
        /*0992*/ 	.byte	0x3f
	.zero		1


	//   ....[76]....
        /*0994*/ 	.word	0x00010b90
        /*0998*/ 	.word	0x00000002
        /*099c*/ 	.word	0x00028c60
        /*09a0*/ 	.short	0x010a
        /*09a2*/ 	.byte	0x3f
	.zero		1


	//   ....[77]....
        /*09a4*/ 	.word	0x00010be0
        /*09a8*/ 	.word	0x00000002
        /*09ac*/ 	.word	0x00028c40
        /*09b0*/ 	.short	0x010a
        /*09b2*/ 	.byte	0x3f
	.zero		1


	//   ....[78]....
        /*09b4*/ 	.word	0x00010c30
        /*09b8*/ 	.word	0x00000002
        /*09bc*/ 	.word	0x00028c60
        /*09c0*/ 	.short	0x010a
        /*09c2*/ 	.byte	0x3f
	.zero		1


	//   ....[79]....
        /*09c4*/ 	.word	0x000115f0
        /*09c8*/ 	.word	0x00000000
        /*09cc*/ 	.word	0x00028c20
        /*09d0*/ 	.short	0x010a
        /*09d2*/ 	.byte	0x3f
	.zero		1


	//   ....[80]....
        /*09d4*/ 	.word	0x00011790
        /*09d8*/ 	.word	0x00000006
        /*09dc*/ 	.word	0x00000000
        /*09e0*/ 	.short	0x010a
        /*09e2*/ 	.byte	0x3f
	.zero		1


	//   ....[81]....
        /*09e4*/ 	.word	0x000117e0
        /*09e8*/ 	.word	0x00000007
        /*09ec*/ 	.word	0x00000000
        /*09f0*/ 	.short	0x010a
        /*09f2*/ 	.byte	0x3f
	.zero		1


	//   ....[82]....
        /*09f4*/ 	.word	0x00011830
        /*09f8*/ 	.word	0x00000004
        /*09fc*/ 	.word	0x00000000
        /*0a00*/ 	.short	0x010a
        /*0a02*/ 	.byte	0x3f
	.zero		1


	//----- nvinfo : EIATTR_NUM_MBARRIERS
	.align		4
.L_1031:
        /*0a04*/ 	.byte	0x03, 0x38
        /*0a06*/ 	.short	0x0016


	//----- nvinfo : EIATTR_EXIT_INSTR_OFFSETS
	.align		4
        /*0a08*/ 	.byte	0x04, 0x1c
        /*0a0a*/ 	.short	(.L_1033 - .L_1032)


	//   ....[0]....
.L_1032:
        /*0a0c*/ 	.word	0x00000a80


	//   ....[1]....
        /*0a10*/ 	.word	0x0000b430


	//   ....[2]....
        /*0a14*/ 	.word	0x0000b490


	//   ....[3]....
        /*0a18*/ 	.word	0x00010500


	//----- nvinfo : EIATTR_MAX_THREADS
	.align		4
.L_1033:
        /*0a1c*/ 	.byte	0x04, 0x05
        /*0a1e*/ 	.short	(.L_1035 - .L_1034)
.L_1034:
        /*0a20*/ 	.word	0x00000180
        /*0a24*/ 	.word	0x00000001
        /*0a28*/ 	.word	0x00000001


	//----- nvinfo : EIATTR_CRS_STACK_SIZE
	.align		4
.L_1035:
        /*0a2c*/ 	.byte	0x04, 0x1e
        /*0a2e*/ 	.short	(.L_1037 - .L_1036)
.L_1036:
        /*0a30*/ 	.word	0x00000000


	//----- nvinfo : EIATTR_CBANK_PARAM_SIZE
	.align		4
.L_1037:
        /*0a34*/ 	.byte	0x03, 0x19
        /*0a36*/ 	.short	0x0a70


	//----- nvinfo : EIATTR_PARAM_CBANK
	.align		4
        /*0a38*/ 	.byte	0x04, 0x0a
        /*0a3a*/ 	.short	(.L_1039 - .L_1038)
	.align		4
.L_1038:
        /*0a3c*/ 	.word	index@(.nv.constant0._ZN7cutlass13device_kernelIN5flash11enable_sm90INS1_16FlashAttnFwdSm90INS1_25CollectiveMainloopFwdSm90ILi2EN4cute5tupleIJNS5_1CILi1EEES8_S8_EEENS6_IJNS7_ILi64EEESA_SA_EEELi512ENS_6half_tEfNS_4arch4Sm90ELb1ELb0ELb0ELb1ELb0ELb0ELb0ELb0ELb0ELb0ELb0ELb0EEENS1_21CollectiveEpilogueFwdINS6_IJSA_NS7_ILi512EEESA_EEES9_SC_SE_Li256ELb1ELb0ELb0ELb0EEENS1_36VarlenDynamicPersistentTileSchedulerILi64ELi64ELi256ELi32ELb0ELb0ELb1ELb1ELb1ELb1EEEEEEEEEvNT_6ParamsE)
        /*0a40*/ 	.short	0x0210
        /*0a42*/ 	.short	0x0a70


	//----- nvinfo : EIATTR_SW_WAR
	.align		4
.L_1039:
        /*0a44*/ 	.byte	0x04, 0x36
        /*0a46*/ 	.short	(.L_1041 - .L_1040)
.L_1040:
        /*0a48*/ 	.word	0x00000008
.L_1041:


//--------------------- .nv.info._ZN7cutlass13device_kernelIN5flash11enable_sm90INS1_16FlashAttnFwdSm90INS1_25CollectiveMainloopFwdSm90ILi2EN4cute5tupleIJNS5_1CILi1EEES8_S8_EEENS6_IJNS7_ILi64EEESA_SA_EEELi512ENS_6half_tEfNS_4arch4Sm90ELb1ELb0ELb0ELb1ELb0ELb1ELb0ELb0ELb0ELb0ELb0ELb0EEENS1_21CollectiveEpilogueFwdINS6_IJSA_NS7_ILi512EEESA_EEES9_SC_SE_Li256ELb1ELb0ELb0ELb0EEENS1_36VarlenDynamicPersistentTileSchedulerILi64ELi64ELi256ELi32ELb0ELb0ELb1ELb1ELb1ELb1EEEEEEEEEvNT_6ParamsE --------------------------
	.section	.nv.info._ZN7cutlass13device_kernelIN5flash11enable_sm90INS1_16FlashAttnFwdSm90INS1_25CollectiveMainloopFwdSm90ILi2EN4cute5tupleIJNS5_1CILi1EEES8_S8_EEENS6_IJNS7_ILi64EEESA_SA_EEELi512ENS_6half_tEfNS_4arch4Sm90ELb1ELb0ELb0ELb1ELb0ELb1ELb0ELb0ELb0ELb0ELb0ELb0EEENS1_21CollectiveEpilogueFwdINS6_IJSA_NS7_ILi512EEESA_EEES9_SC_SE_Li256ELb1ELb0ELb0ELb0EEENS1_36VarlenDynamicPersistentTileSchedulerILi64ELi64ELi256ELi32ELb0ELb0ELb1ELb1ELb1ELb1EEEEEEEEEvNT_6ParamsE,"",@"SHT_CUDA_INFO"
	.sectionflags	@""
	.align	4


	//----- nvinfo : EIATTR_CUDA_API_VERSION
	.align		4
        /*0000*/ 	.byte	0x04, 0x37
        /*0002*/ 	.short	(.L_1043 - .L_1042)
.L_1042:
        /*0004*/ 	.word	0x00000082


	//----- nvinfo : EIATTR_KPARAM_INFO
	.align		4
.L_1043:
        /*0008*/ 	.byte	0x04, 0x17
        /*000a*/ 	.short	(.L_1045 - .L_1044)
.L_1044:
        /*000c*/ 	.word	0x00000000
        /*0010*/ 	.short	0x0000
        /*0012*/ 	.short	0x0070
        /*0014*/ 	.byte	0x00, 0xf0, 0x01, 0x28


	//----- nvinfo : EIATTR_SPARSE_MMA_MASK
	.align		4
.L_1045:
        /*0018*/ 	.byte	0x03, 0x50
        /*001a*/ 	.short	0x0000


	//----- nvinfo : EIATTR_MAXREG_COUNT
	.align		4
        /*001c*/ 	.byte	0x03, 0x1b
        /*001e*/ 	.short	0x00a8


	//----- nvinfo : EIATTR_NUM_BARRIERS
	.align		4
        /*0020*/ 	.byte	0x02, 0x4c
        /*0022*/ 	.byte	0x10
	.zero		1


	//----- nvinfo : EIATTR_EXTERNS
	.align		4
        /*0024*/ 	.byte	0x04, 0x0f
        /*0026*/ 	.short	(.L_1047 - .L_1046)


	//   ....[0]....
	.align		4
.L_1046:
        /*0028*/ 	.word	index@(__assertfail)


	//----- nvinfo : EIATTR_ANNOTATIONS
	.align		4
.L_1047:
        /*002c*/ 	.byte	0x04, 0x55
        /*002e*/ 	.short	(.L_1049 - .L_1048)


	//   ....[0]....
.L_1048:
        /* <DEDUP_REMOVED lines=41> */


	//----- nvinfo : EIATTR_MERCURY_ISA_VERSION
	.align		4
.L_1049:
        /*02a8*/ 	.byte	0x03, 0x5f
        /*02aa*/ 	.short	0x0101


	//----- nvinfo : EIATTR_UNUSED_LOAD_BYTE_OFFSET
	.align		4
        /*02ac*/ 	.byte	0x04, 0x44
        /*02ae*/ 	.short	(.L_1051 - .L_1050)


	//   ....[0]....
.L_1050:
        /*02b0*/ 	.word	0x00000ae0
        /*02b4*/ 	.word	0x0000fff0


	//   ....[1]....
        /*02b8*/ 	.word	0x0000eb90
        /*02bc*/ 	.word	0x0000fff0


	//----- nvinfo : EIATTR_INT_WARP_WIDE_INSTR_OFFSETS
	.align		4
.L_1051:
        /*02c0*/ 	.byte	0x04, 0x31
        /*02c2*/ 	.short	(.L_1053 - .L_1052)


	//   ....[0]....
.L_1052:
        /*02c4*/ 	.word	0x000001c0


	//   ....[1]....
        /*02c8*/ 	.word	0x00000200


	//   ....[2]....
        /*02cc*/ 	.word	0x000002d0


	//   ....[3]....
        /*02d0*/ 	.word	0x00013630


	//   ....[4]....
        /*02d4*/ 	.word	0x000136c0


	//   ....[5]....
        /*02d8*/ 	.word	0x00013b40


	//   ....[6]....
        /*02dc*/ 	.word	0x00013b70


	//   ....[7]....
        /*02e0*/ 	.word	0x00016400


	//   ....[8]....
        /*02e4*/ 	.word	0x00016490


	//----- nvinfo : EIATTR_COOP_GROUP_MASK_REGIDS
	.align		4
.L_1053:
        /*02e8*/ 	.byte	0x04, 0x29
        /*02ea*/ 	.short	(.L_1055 - .L_1054)


	//   ....[0]....
.L_1054:
        /*02ec*/ 	.word	0xffffffff


	//   ....[1]....
        /*02f0*/ 	.word	0xffffffff


	//   ....[2]....
        /*02f4*/ 	.word	0xffffffff


	//   ....[3]....
        /*02f8*/ 	.word	0xffffffff


	//   ....[4]....
        /*02fc*/ 	.word	0xffffffff


	//   ....[5]....
        /*0300*/ 	.word	0xffffffff


	//   ....[6]....
        /*0304*/ 	.word	0xffffffff


	//   ....[7]....
        /*0308*/ 	.word	0xffffffff


	//   ....[8]....
        /*030c*/ 	.word	0xffffffff


	//   ....[9]....
        /*0310*/ 	.word	0xffffffff


	//   ....[10]....
        /*0314*/ 	.word	0xffffffff


	//   ....[11]....
        /*0318*/ 	.word	0xffffffff


	//   ....[12]....
        /*031c*/ 	.word	0xffffffff


	//   ....[13]....
        /*0320*/ 	.word	0xffffffff


	//   ....[14]....
        /*0324*/ 	.word	0xffffffff


	//   ....[15]....
        /*0328*/ 	.word	0xffffffff


	//   ....[16]....
        /*032c*/ 	.word	0xffffffff


	//   ....[17]....
        /*0330*/ 	.word	0xffffffff


	//   ....[18]....
        /*0334*/ 	.word	0xffffffff


	//   ....[19]....
        /*0338*/ 	.word	0xffffffff


	//   ....[20]....
        /*033c*/ 	.word	0xffffffff


	//   ....[21]....
        /*0340*/ 	.word	0xffffffff


	//   ....[22]....
        /*0344*/ 	.word	0xffffffff


	//   ....[23]....
        /*0348*/ 	.word	0xffffffff


	//   ....[24]....
        /*034c*/ 	.word	0xffffffff


	//   ....[25]....
        /*0350*/ 	.word	0xffffffff


	//   ....[26]....
        /*0354*/ 	.word	0xffffffff


	//   ....[27]....
        /*0358*/ 	.word	0xffffffff


	//   ....[28]....
        /*035c*/ 	.word	0xffffffff


	//   ....[29]....
        /*0360*/ 	.word	0xffffffff


	//   ....[30]....
        /*0364*/ 	.word	0xffffffff


	//   ....[31]....
        /*0368*/ 	.word	0xffffffff


	//   ....[32]....
        /*036c*/ 	.word	0xffffffff


	//   ....[33]....
        /*0370*/ 	.word	0xffffffff


	//   ....[34]....
        /*0374*/ 	.word	0xffffffff


	//   ....[35]....
        /*0378*/ 	.word	0xffffffff


	//   ....[36]....
        /*037c*/ 	.word	0xffffffff


	//   ....[37]....
        /*0380*/ 	.word	0xffffffff


	//   ....[38]....
        /*0384*/ 	.word	0xffffffff


	//   ....[39]....
        /*0388*/ 	.word	0xffffffff


	//   ....[40]....
        /*038c*/ 	.word	0xffffffff


	//   ....[41]....
        /*0390*/ 	.word	0xffffffff


	//   ....[42]....
        /*0394*/ 	.word	0xffffffff


	//   ....[43]....
        /*0398*/ 	.word	0xffffffff


	//   ....[44]....
        /*039c*/ 	.word	0xffffffff


	//   ....[45]....
        /*03a0*/ 	.word	0xffffffff


	//   ....[46]....
        /*03a4*/ 	.word	0xffffffff


	//   ....[47]....
        /*03a8*/ 	.word	0xffffffff


	//   ....[48]....
        /*03ac*/ 	.word	0xffffffff


	//   ....[49]....
        /*03b0*/ 	.word	0xffffffff


	//   ....[50]....
        /*03b4*/ 	.word	0xffffffff


	//   ....[51]....
        /*03b8*/ 	.word	0xffffffff


	//   ....[52]....
        /*03bc*/ 	.word	0xffffffff


	//   ....[53]....
        /*03c0*/ 	.word	0xffffffff


	//   ....[54]....
        /*03c4*/ 	.word	0xffffffff


	//   ....[55]....
        /*03c8*/ 	.word	0xffffffff


	//   ....[56]....
        /*03cc*/ 	.word	0xffffffff


	//   ....[57]....
        /*03d0*/ 	.word	0xffffffff


	//   ....[58]....
        /*03d4*/ 	.word	0xffffffff


	//   ....[59]....
        /*03d8*/ 	.word	0xffffffff


	//   ....[60]....
        /*03dc*/ 	.word	0xffffffff


	//   ....[61]....
        /*03e0*/ 	.word	0xffffffff


	//   ....[62]....
        /*03e4*/ 	.word	0xffffffff


	//   ....[63]....
        /*03e8*/ 	.word	0x0500000f


	//   ....[64]....
        /*03ec*/ 	.word	0x0500000f


	//   ....[65]....
        /*03f0*/ 	.word	0x0500000f


	//   ....[66]....
        /*03f4*/ 	.word	0x0500000f


	//   ....[67]....
        /*03f8*/ 	.word	0x0500000f


	//   ....[68]....
        /*03fc*/ 	.word	0x0500000f


	//   ....[69]....
        /*0400*/ 	.word	0x0500000f


	//   ....[70]....
        /*0404*/ 	.word	0x0500000f


	//   ....[71]....
        /*0408*/ 	.word	0x0500000f


	//   ....[72]....
        /*040c*/ 	.word	0x0500000f


	//   ....[73]....
        /*0410*/ 	.word	0x0500000f


	//   ....[74]....
        /*0414*/ 	.word	0x0500000f


	//   ....[75]....
        /*0418*/ 	.word	0x0500000f


	//   ....[76]....
        /*041c*/ 	.word	0x0500000f


	//   ....[77]....
        /*0420*/ 	.word	0x0500000f


	//   ....[78]....
        /*0424*/ 	.word	0x0500000f


	//   ....[79]....
        /*0428*/ 	.word	0x0500000f


	//   ....[80]....
        /*042c*/ 	.word	0x0500000f


	//   ....[81]....
        /*0430*/ 	.word	0x0500000f


	//   ....[82]....
        /*0434*/ 	.word	0x0500000f


	//   ....[83]....
        /*0438*/ 	.word	0x0500000f


	//   ....[84]....
        /*043c*/ 	.word	0x0500000f


	//   ....[85]....
        /*0440*/ 	.word	0x0500000f


	//   ....[86]....
        /*0444*/ 	.word	0x0500000f


	//   ....[87]....
        /*0448*/ 	.word	0x0500000f


	//   ....[88]....
        /*044c*/ 	.word	0x0500000f


	//   ....[89]....
        /*0450*/ 	.word	0x0500000f


	//   ....[90]....
        /*0454*/ 	.word	0x0500000f


	//   ....[91]....
        /*0458*/ 	.word	0x0500000f


	//   ....[92]....
        /*045c*/ 	.word	0x0500000f


	//   ....[93]....
        /*0460*/ 	.word	0x0500000f


	//   ....[94]....
        /*0464*/ 	.word	0x0500000f


	//   ....[95]....
        /*0468*/ 	.word	0x0500000f


	//   ....[96]....
        /*046c*/ 	.word	0x0500000f


	//   ....[97]....
        /*0470*/ 	.word	0x0500000f


	//   ....[98]....
        /*0474*/ 	.word	0x0500000f


	//----- nvinfo : EIATTR_COOP_GROUP_INSTR_OFFSETS
	.align		4
.L_1055:
        /*0478*/ 	.byte	0x04, 0x28
        /*047a*/ 	.short	(.L_1057 - .L_1056)


	//   ....[0]....
.L_1056:
        /*047c*/ 	.word	0x00000060


	//   ....[1]....
        /*0480*/ 	.word	0x000001d0


	//   ....[2]....
        /*0484*/ 	.word	0x00000210


	//   ....[3]....
        /*0488*/ 	.word	0x00000400


	//   ....[4]....
        /*048c*/ 	.word	0x00000560


	//   ....[5]....
        /*0490*/ 	.word	0x00000680


	//   ....[6]....
        /*0494*/ 	.word	0x000007e0


	//   ....[7]....
        /*0498*/ 	.word	0x00004630


	//   ....[8]....
        /*049c*/ 	.word	0x00006070


	//   ....[9]....
        /*04a0*/ 	.word	0x00009860


	//   ....[10]....
        /*04a4*/ 	.word	0x00009950


	//   ....[11]....
        /*04a8*/ 	.word	0x00009c60


	//   ....[12]....
        /*04ac*/ 	.word	0x00009d10


	//   ....[13]....
        /*04b0*/ 	.word	0x0000a730


	//   ....[14]....
        /*04b4*/ 	.word	0x0000ae90


	//   ....[15]....
        /*04b8*/ 	.word	0x0000af90


	//   ....[16]....
        /*04bc*/ 	.word	0x0000b200


	//   ....[17]....
        /*04c0*/ 	.word	0x0000b320


	//   ....[18]....
        /*04c4*/ 	.word	0x0000c600


	//   ....[19]....
        /*04c8*/ 	.word	0x0000cb20


	//   ....[20]....
        /*04cc*/ 	.word	0x0000cb50


	//   ....[21]....
        /*04d0*/ 	.word	0x0000cda0


	//   ....[22]....
        /*04d4*/ 	.word	0x0000cf00


	//   ....[23]....
        /*04d8*/ 	.word	0x0000e050


	//   ....[24]....
        /*04dc*/ 	.word	0x0000e0a0


	//   ....[25]....
        /*04e0*/ 	.word	0x0000e0d0


	//   ....[26]....
        /*04e4*/ 	.word	0x0000e150


	//   ....[27]....
        /*04e8*/ 	.word	0x0000e170


	//   ....[28]....
        /*04ec*/ 	.word	0x0000fb30


	//   ....[29]....
        /*04f0*/ 	.word	0x000112b0


	//   ....[30]....
        /*04f4*/ 	.word	0x00011430


	//   ....[31]....
        /*04f8*/ 	.word	0x00011460


	//   ....[32]....
        /*04fc*/ 	.word	0x000114a0


	//   ....[33]....
        /*0500*/ 	.word	0x00011510


	//   ....[34]....
        /*0504*/ 	.word	0x00011570


	//   ....[35]....
        /*0508*/ 	.word	0x000115b0


	//   ....[36]....
        /*050c*/ 	.word	0x00011750


	//   ....[37]....
        /*0510*/ 	.word	0x000117b0


	//   ....[38]....
        /*0514*/ 	.word	0x000117f0


	//   ....[39]....
        /*0518*/ 	.word	0x00011830


	//   ....[40]....
        /*051c*/ 	.word	0x00011860


	//   ....[41]....
        /*0520*/ 	.word	0x00011890


	//   ....[42]....
        /*0524*/ 	.word	0x00011920


	//   ....[43]....
        /*0528*/ 	.word	0x00011980


	//   ....[44]....
        /*052c*/ 	.word	0x00011a10


	//   ....[45]....
        /*0530*/ 	.word	0x00016520


	//   ....[46]....
        /*0534*/ 	.word	0x00016530


	//   ....[47]....
        /*0538*/ 	.word	0x00016640


	//   ....[48]....
        /*053c*/ 	.word	0x000166a0


	//   ....[49]....
        /*0540*/ 	.word	0x000166e0


	//   ....[50]....
        /*0544*/ 	.word	0x00016720


	//   ....[51]....
        /*0548*/ 	.word	0x00016750


	//   ....[52]....
        /*054c*/ 	.word	0x00016780


	//   ....[53]....
        /*0550*/ 	.word	0x00016910


	//   ....[54]....
        /*0554*/ 	.word	0x00016970


	//   ....[55]....
        /*0558*/ 	.word	0x000169b0


	//   ....[56]....
        /*055c*/ 	.word	0x000169f0


	//   ....[57]....
        /*0560*/ 	.word	0x00016a20


	//   ....[58]....
        /*0564*/ 	.word	0x00016a50


	//   ....[59]....
        /*0568*/ 	.word	0x00016b10


	//   ....[60]....
        /*056c*/ 	.word	0x00016b30


	//   ....[61]....
        /*0570*/ 	.word	0x00016ba0


	//   ....[62]....
        /*0574*/ 	.word	0x00017230


	//   ....[63]....
        /*0578*/ 	.word	0x00017710


	//   ....[64]....
        /*057c*/ 	.word	0x000177b0


	//   ....[65]....
        /*0580*/ 	.word	0x00017850


	//   ....[66]....
        /*0584*/ 	.word	0x000178f0


	//   ....[67]....
        /*0588*/ 	.word	0x00017990


	//   ....[68]....
        /*058c*/ 	.word	0x00017a30


	//   ....[69]....
        /*0590*/ 	.word	0x00017ad0


	//   ....[70]....
        /*0594*/ 	.word	0x00017b70


	//   ....[71]....
        /*0598*/ 	.word	0x00017c60


	//   ....[72]....
        /*059c*/ 	.word	0x00017d00


	//   ....[73]....
        /*05a0*/ 	.word	0x00017da0


	//   ....[74]....
        /*05a4*/ 	.word	0x00017e40


	//   ....[75]....
        /*05a8*/ 	.word	0x00017ee0


	//   ....[76]....
        /*05ac*/ 	.word	0x00017f80


	//   ....[77]....
        /*05b0*/ 	.word	0x00018020


	//   ....[78]....
        /*05b4*/ 	.word	0x000180c0


	//   ....[79]....
        /*05b8*/ 	.word	0x000183c0


	//   ....[80]....
        /*05bc*/ 	.word	0x000186a0


	//   ....[81]....
        /*05c0*/ 	.word	0x00018ac0


	//   ....[82]....
        /*05c4*/ 	.word	0x00018b50


	//   ....[83]....
        /*05c8*/ 	.word	0x00018bf0


	//   ....[84]....
        /*05cc*/ 	.word	0x00018ca0


	//   ....[85]....
        /*05d0*/ 	.word	0x00018d20


	//   ....[86]....
        /*05d4*/ 	.word	0x00018da0


	//   ....[87]....
        /*05d8*/ 	.word	0x00018e20


	//   ....[88]....
        /*05dc*/ 	.word	0x00018ea0


	//   ....[89]....
        /*05e0*/ 	.word	0x00018f30


	//   ....[90]....
        /*05e4*/ 	.word	0x00018fe0


	//   ....[91]....
        /*05e8*/ 	.word	0x00019060


	//   ....[92]....
        /*05ec*/ 	.word	0x000190e0


	//   ....[93]....
        /*05f0*/ 	.word	0x00019160


	//   ....[94]....
        /*05f4*/ 	.word	0x000191e0


	//   ....[95]....
        /*05f8*/ 	.word	0x00019250


	//   ....[96]....
        /*05fc*/ 	.word	0x000192f0


	//   ....[97]....
        /*0600*/ 	.word	0x00019380


	//   ....[98]....
        /*0604*/ 	.word	0x000194b0


	//----- nvinfo : EIATTR_REG_RECONFIG
	.align		4
.L_1057:
        /*0608*/ 	.byte	0x01, 0x54
	.zero		2


	//----- nvinfo : EIATTR_SYSCALL_OFFSETS
	.align		4
        /*060c*/ 	.byte	0x04, 0x46
        /*060e*/ 	.short	(.L_1059 - .L_1058)


	//   ....[0]....
.L_1058:
        /*0610*/ 	.word	0x000018b0


	//   ....[1]....
        /*0614*/ 	.word	0x00001a00


	//   ....[2]....
        /*0618*/ 	.word	0x00006220


	//   ....[3]....
        /*061c*/ 	.word	0x000066c0


	//   ....[4]....
        /*0620*/ 	.word	0x00013850


	//   ....[5]....
        /*0624*/ 	.word	0x00013990


	//   ....[6]....
        /*0628*/ 	.word	0x00013a90


	//----- nvinfo : EIATTR_MBARRIER_INSTR_OFFSETS
	.align		4
.L_1059:
        /*062c*/ 	.byte	0x04, 0x39
        /*062e*/ 	.short	(.L_1061 - .L_1060)


	//   ....[0]....
.L_1060:
        /*0630*/ 	.word	0x000002f0
        /*0634*/ 	.word	0x000000ff
        /*0638*/ 	.word	0x00028c00
        /*063c*/ 	.short	0x0100
        /*063e*/ 	.byte	0x08
	.zero		1


	//   ....[1]....
        /*0640*/ 	.word	0x00000300
        /*0644*/ 	.word	0x000000ff
        /*0648*/ 	.word	0x00028c20
        /*064c*/ 	.short	0x0100
        /*064e*/ 	.byte	0x08
	.zero		1


	//   ....[2]....
        /*0650*/ 	.word	0x000003b0
        /*0654*/ 	.word	0x000000ff
        /*0658*/ 	.word	0x00028c30
        /*065c*/ 	.short	0x0100
        /*065e*/ 	.byte	0x06
	.zero		1


	//   ....[3]....
        /*0660*/ 	.word	0x000003c0
        /*0664*/ 	.word	0x000000ff
        /*0668*/ 	.word	0x00028c40
        /*066c*/ 	.short	0x0100
        /*066e*/ 	.byte	0x06
	.zero		1


	//   ....[4]....
        /*0670*/ 	.word	0x000003d0
        /*0674*/ 	.word	0x000000ff
        /*0678*/ 	.word	0x00028c38
        /*067c*/ 	.short	0x0100
        /*067e*/ 	.byte	0x06
	.zero		1


	//   ....[5]....
        /*0680*/ 	.word	0x000003e0
        /*0684*/ 	.word	0x000000ff
        /*0688*/ 	.word	0x00028c48
        /*068c*/ 	.short	0x0100
        /*068e*/ 	.byte	0x06
	.zero		1


	//   ....[6]....
        /*0690*/ 	.word	0x00000510
        /*0694*/ 	.word	0x000000ff
        /*0698*/ 	.word	0x00028c50
        /*069c*/ 	.short	0x0100
        /*069e*/ 	.byte	0x08
	.zero		1


	//   ....[7]....
        /*06a0*/ 	.word	0x00000520
        /*06a4*/ 	.word	0x000000ff
        /*06a8*/ 	.word	0x00028c60
        /*06ac*/ 	.short	0x0100
        /*06ae*/ 	.byte	0x08
	.zero		1


	//   ....[8]....
        /*06b0*/ 	.word	0x00000530
        /*06b4*/ 	.word	0x000000ff
        /*06b8*/ 	.word	0x00028c58
        /*06bc*/ 	.short	0x0100
        /*06be*/ 	.byte	0x08
	.zero		1


	//   ....[9]....
        /*06c0*/ 	.word	0x00000540
        /*06c4*/ 	.word	0x000000ff
        /*06c8*/ 	.word	0x00028c68
        /*06cc*/ 	.short	0x0100
        /*06ce*/ 	.byte	0x08
	.zero		1


	//   ....[10]....
        /*06d0*/ 	.word	0x00000630
        /*06d4*/ 	.word	0x000000ff
        /*06d8*/ 	.word	0x00028c70
        /*06dc*/ 	.short	0x0100
        /*06de*/ 	.byte	0x06
	.zero		1


	//   ....[11]....
        /*06e0*/ 	.word	0x00000640
        /*06e4*/ 	.word	0x000000ff
        /*06e8*/ 	.word	0x00028c80
        /*06ec*/ 	.short	0x0100
        /*06ee*/ 	.byte	0x06
	.zero		1


	//   ....[12]....
        /*06f0*/ 	.word	0x00000650
        /*06f4*/ 	.word	0x000000ff
        /*06f8*/ 	.word	0x00028c78
        /*06fc*/ 	.short	0x0100
        /*06fe*/ 	.byte	0x06
	.zero		1


	//   ....[13]....
        /*0700*/ 	.word	0x00000660
        /*0704*/ 	.word	0x000000ff
        /*0708*/ 	.word	0x00028c88
        /*070c*/ 	.short	0x0100
        /*070e*/ 	.byte	0x06
	.zero		1


	//   ....[14]....
        /*0710*/ 	.word	0x00000790
        /*0714*/ 	.word	0x000000ff
        /*0718*/ 	.word	0x00028c90
        /*071c*/ 	.short	0x0100
        /*071e*/ 	.byte	0x08
	.zero		1


	//   ....[15]....
        /*0720*/ 	.word	0x000007a0
        /*0724*/ 	.word	0x000000ff
        /*0728*/ 	.word	0x00028ca0
        /*072c*/ 	.short	0x0100
        /*072e*/ 	.byte	0x08
	.zero		1


	//   ....[16]....
        /*0730*/ 	.word	0x000007b0
        /*0734*/ 	.word	0x000000ff
        /*0738*/ 	.word	0x00028c98
        /*073c*/ 	.short	0x0100
        /*073e*/ 	.byte	0x08
	.zero		1


	//   ....[17]....
        /*0740*/ 	.word	0x000007c0
        /*0744*/ 	.word	0x000000ff
        /*0748*/ 	.word	0x00028ca8
        /*074c*/ 	.short	0x0100
        /*074e*/ 	.byte	0x08
	.zero		1


	//   ....[18]....
        /*0750*/ 	.word	0x000008f0
        /*0754*/ 	.word	0x000000ff
        /*0758*/ 	.word	0x00028cb0
        /*075c*/ 	.short	0x0100
        /*075e*/ 	.byte	0x08
	.zero		1


	//   ....[19]....
        /*0760*/ 	.word	0x00000900
        /*0764*/ 	.word	0x000000ff
        /*0768*/ 	.word	0x00028cc0
        /*076c*/ 	.short	0x0100
        /*076e*/ 	.byte	0x08
	.zero		1


	//   ....[20]....
        /*0770*/ 	.word	0x00000910
        /*0774*/ 	.word	0x000000ff
        /*0778*/ 	.word	0x00028cb8
        /*077c*/ 	.short	0x0100
        /*077e*/ 	.byte	0x08
	.zero		1


	//   ....[21]....
        /*0780*/ 	.word	0x00000920
        /*0784*/ 	.word	0x000000ff
        /*0788*/ 	.word	0x00028cc8
        /*078c*/ 	.short	0x0100
        /*078e*/ 	.byte	0x08
	.zero		1


	//   ....[22]....
        /*0790*/ 	.word	0x00002630
        /*0794*/ 	.word	0x00000046
        /*0798*/ 	.word	0x00028c90
        /*079c*/ 	.short	0x010a
        /*079e*/ 	.byte	0x3f
	.zero		1


	//   ....[23]....
        /*07a0*/ 	.word	0x00002fe0
        /*07a4*/ 	.word	0x00000046
        /*07a8*/ 	.word	0x00028c90
        /*07ac*/ 	.short	0x010a
        /*07ae*/ 	.byte	0x3f
	.zero		1


	//   ....[24]....
        /*07b0*/ 	.word	0x00003850
        /*07b4*/ 	.word	0x00000046
        /*07b8*/ 	.word	0x00028c90
        /*07bc*/ 	.short	0x010a
        /*07be*/ 	.byte	0x3f
	.zero		1


	//   ....[25]....
        /*07c0*/ 	.word	0x00003a50
        /*07c4*/ 	.word	0x00000004
        /*07c8*/ 	.word	0x00000000
        /*07cc*/ 	.short	0x0101
        /*07ce*/ 	.byte	0x3f
	.zero		1


	//   ....[26]....
        /*07d0*/ 	.word	0x00003a90
        /*07d4*/ 	.word	0x00000046
        /*07d8*/ 	.word	0x00028cb0
        /*07dc*/ 	.short	0x010a
        /*07de*/ 	.byte	0x3f
	.zero		1


	//   ....[27]....
        /*07e0*/ 	.word	0x000040e0
        /*07e4*/ 	.word	0x00000046
        /*07e8*/ 	.word	0x00000000
        /*07ec*/ 	.short	0x0101
        /*07ee*/ 	.byte	0x3f
	.zero		1


	//   ....[28]....
        /*07f0*/ 	.word	0x00004740
        /*07f4*/ 	.word	0x0000000e
        /*07f8*/ 	.word	0x00028c50
        /*07fc*/ 	.short	0x010a
        /*07fe*/ 	.byte	0x3f
	.zero		1


	//   ....[29]....
        /*0800*/ 	.word	0x00004af0
        /*0804*/ 	.word	0x00000000
        /*0808*/ 	.word	0x00000000
        /*080c*/ 	.short	0x0101
        /*080e*/ 	.byte	0x3f
	.zero		1


	//   ....[30]....
        /*0810*/ 	.word	0x00005420
        /*0814*/ 	.word	0x00000000
        /*0818*/ 	.word	0x00028c50
        /*081c*/ 	.short	0x010a
        /*081e*/ 	.byte	0x3f
	.zero		1


	//   ....[31]....
        /*0820*/ 	.word	0x00005470
        /*0824*/ 	.word	0x00000000
        /*0828*/ 	.word	0x00028c50
        /*082c*/ 	.short	0x010a
        /*082e*/ 	.byte	0x3f
	.zero		1


	//   ....[32]....
        /*0830*/ 	.word	0x00005740
        /*0834*/ 	.word	0x00000000
        /*0838*/ 	.word	0x00000000
        /*083c*/ 	.short	0x0101
        /*083e*/ 	.byte	0x3f
	.zero		1


	//   ....[33]....
        /*0840*/ 	.word	0x000062b0
        /*0844*/ 	.word	0x00000002
        /*0848*/ 	.word	0x00028c00
        /*084c*/ 	.short	0x010a
        /*084e*/ 	.byte	0x3f
	.zero		1


	//   ....[34]....
        /*0850*/ 	.word	0x00006300
        /*0854*/ 	.word	0x00000002
        /*0858*/ 	.word	0x00028c00
        /*085c*/ 	.short	0x010a
        /*085e*/ 	.byte	0x3f
	.zero		1


	//   ....[35]....
        /*0860*/ 	.word	0x00006f30
        /*0864*/ 	.word	0x00000002
        /*0868*/ 	.word	0x00028c00
        /*086c*/ 	.short	0x010a
        /*086e*/ 	.byte	0x3f
	.zero		1


	//   ....[36]....
        /*0870*/ 	.word	0x00008260
        /*0874*/ 	.word	0x00000002
        /*0878*/ 	.word	0x00028c00
        /*087c*/ 	.short	0x010a
        /*087e*/ 	.byte	0x3f
	.zero		1


	//   ....[37]....
        /*0880*/ 	.word	0x000090e0
        /*0884*/ 	.word	0x00000015
        /*0888*/ 	.word	0x00028c30
        /*088c*/ 	.short	0x010a
        /*088e*/ 	.byte	0x3f
	.zero		1


	//   ....[38]....
        /*0890*/ 	.word	0x00009190
        /*0894*/ 	.word	0x00000015
        /*0898*/ 	.word	0x00028c30
        /*089c*/ 	.short	0x010a
        /*089e*/ 	.byte	0x3f
	.zero		1


	//   ....[39]....
        /*08a0*/ 	.word	0x0000a010
        /*08a4*/ 	.word	0x00000000
        /*08a8*/ 	.word	0x00000000
        /*08ac*/ 	.short	0x0101
        /*08ae*/ 	.byte	0x3f
	.zero		1


	//   ....[40]....
        /*08b0*/ 	.word	0x0000a3a0
        /*08b4*/ 	.word	0x00000015
        /*08b8*/ 	.word	0x00028c50
        /*08bc*/ 	.short	0x010a
        /*08be*/ 	.byte	0x3f
	.zero		1


	//   ....[41]....
        /*08c0*/ 	.word	0x0000a440
        /*08c4*/ 	.word	0x00000015
        /*08c8*/ 	.word	0x00028c50
        /*08cc*/ 	.short	0x010a
        /*08ce*/ 	.byte	0x3f
	.zero		1


	//   ....[42]....
        /*08d0*/ 	.word	0x0000a750
        /*08d4*/ 	.word	0x00000015
        /*08d8*/ 	.word	0x00000000
        /*08dc*/ 	.short	0x0101
        /*08de*/ 	.byte	0x3f
	.zero		1


	//   ....[43]....
        /*08e0*/ 	.word	0x0000a840
        /*08e4*/ 	.word	0x000000d6
        /*08e8*/ 	.word	0x00028c30
        /*08ec*/ 	.short	0x010a
        /*08ee*/ 	.byte	0x3f
	.zero		1


	//   ....[44]....
        /*08f0*/ 	.word	0x0000a8b0
        /*08f4*/ 	.word	0x000000d6
        /*08f8*/ 	.word	0x00028c30
        /*08fc*/ 	.short	0x010a
        /*08fe*/ 	.byte	0x3f
	.zero		1


	//   ....[45]....
        /*0900*/ 	.word	0x0000b4f0
        /*0904*/ 	.word	0x0000009a
        /*0908*/ 	.word	0x00000000
        /*090c*/ 	.short	0x0101
        /*090e*/ 	.byte	0x3f
	.zero		1


	//   ....[46]....
        /*0910*/ 	.word	0x0000c2d0
        /*0914*/ 	.word	0x000000d6
        /*0918*/ 	.word	0x00028c50
        /*091c*/ 	.short	0x010a
        /*091e*/ 	.byte	0x3f
	.zero		1


	//   ....[47]....
        /*0920*/ 	.word	0x0000c320
        /*0924*/ 	.word	0x000000d6
        /*0928*/ 	.word	0x00028c50
        /*092c*/ 	.short	0x010a
        /*092e*/ 	.byte	0x3f
	.zero		1


	//   ....[48]....
        /*0930*/ 	.word	0x0000c620
        /*0934*/ 	.word	0x000000d6
        /*0938*/ 	.word	0x00000000
        /*093c*/ 	.short	0x0101
        /*093e*/ 	.byte	0x3f
	.zero		1


	//   ....[49]....
        /*0940*/ 	.word	0x0000c750
        /*0944*/ 	.word	0x000000ba
        /*0948*/ 	.word	0x00028c30
        /*094c*/ 	.short	0x010a
        /*094e*/ 	.byte	0x3f
	.zero		1


	//   ....[50]....
        /*0950*/ 	.word	0x0000c7c0
        /*0954*/ 	.word	0x000000ba
        /*0958*/ 	.word	0x00028c30
        /*095c*/ 	.short	0x010a
        /*095e*/ 	.byte	0x3f
	.zero		1


	//   ....[51]....
        /*0960*/ 	.word	0x0000d250
        /*0964*/ 	.word	0x0000009a
        /*0968*/ 	.word	0x00000000
        /*096c*/ 	.short	0x0101
        /*096e*/ 	.byte	0x3f
	.zero		1


	//   ....[52]....
        /*0970*/ 	.word	0x0000dd20
        /*0974*/ 	.word	0x000000ba
        /*0978*/ 	.word	0x00028c50
        /*097c*/ 	.short	0x010a
        /*097e*/ 	.byte	0x3f
	.zero		1


	//   ....[53]....
        /*0980*/ 	.word	0x0000dd70
        /*0984*/ 	.word	0x000000ba
        /*0988*/ 	.word	0x00028c50
        /*098c*/ 	.short	0x010a
        /*098e*/ 	.byte	0x3f
	.zero		1


	//   ....[54]....
        /*0990*/ 	.word	0x0000e070
        /*0994*/ 	.word	0x000000ba
        /*0998*/ 	.word	0x00000000
        /*099c*/ 	.short	0x0101
        /*099e*/ 	.byte	0x3f
	.zero		1


	//   ....[55]....
        /*09a0*/ 	.word	0x00010390
        /*09a4*/ 	.word	0x00000000
        /*09a8*/ 	.word	0x00000000
        /*09ac*/ 	.short	0x0101
        /*09ae*/ 	.byte	0x3f
	.zero		1


	//   ....[56]....
        /*09b0*/ 	.word	0x00012740
        /*09b4*/ 	.word	0x00000009
        /*09b8*/ 	.word	0x00028c20
        /*09bc*/ 	.short	0x010a
        /*09be*/ 	.byte	0x3f
	.zero		1


	//   ....[57]....
        /*09c0*/ 	.word	0x000127d0
        /*09c4*/ 	.word	0x00000005
        /*09c8*/ 	.word	0x00028ca0
        /*09cc*/ 	.short	0x010a
        /*09ce*/ 	.byte	0x3f
	.zero		1


	//   ....[58]....
        /*09d0*/ 	.word	0x000129b0
        /*09d4*/ 	.word	0x00000005
        /*09d8*/ 	.word	0x00028cc0
        /*09dc*/ 	.short	0x010a
        /*09de*/ 	.byte	0x3f
	.zero		1


	//   ....[59]....
        /*09e0*/ 	.word	0x00012f00
        /*09e4*/ 	.word	0x00000006
        /*09e8*/ 	.word	0x00028ca0
        /*09ec*/ 	.short	0x010a
        /*09ee*/ 	.byte	0x3f
	.zero		1


	//   ....[60]....
        /*09f0*/ 	.word	0x000130c0
        /*09f4*/ 	.word	0x00000006
        /*09f8*/ 	.word	0x00028cc0
        /*09fc*/ 	.short	0x010a
        /*09fe*/ 	.byte	0x3f
	.zero		1


	//   ....[61]....
        /*0a00*/ 	.word	0x00013fd0
        /*0a04*/ 	.word	0x00000005
        /*0a08*/ 	.word	0x00028c40
        /*0a0c*/ 	.short	0x010a
        /*0a0e*/ 	.byte	0x3f
	.zero		1


	//   ....[62]....
        /*0a10*/ 	.word	0x000143c0
        /*0a14*/ 	.word	0x00000007
        /*0a18*/ 	.word	0x00028c20
        /*0a1c*/ 	.short	0x010a
        /*0a1e*/ 	.byte	0x3f
	.zero		1


	//   ....[63]....
        /*0a20*/ 	.word	0x00014480
        /*0a24*/ 	.word	0x00000002
        /*0a28*/ 	.word	0x00028c60
        /*0a2c*/ 	.short	0x010a
        /*0a2e*/ 	.byte	0x3f
	.zero		1


	//   ....[64]....
        /*0a30*/ 	.word	0x00014be0
        /*0a34*/ 	.word	0x00000003
        /*0a38*/ 	.word	0x00028c40
        /*0a3c*/ 	.short	0x010a
        /*0a3e*/ 	.byte	0x3f
	.zero		1


	//   ....[65]....
        /*0a40*/ 	.word	0x00014df0
        /*0a44*/ 	.word	0x00000003
        /*0a48*/ 	.word	0x00028c60
        /*0a4c*/ 	.short	0x010a
        /*0a4e*/ 	.byte	0x3f
	.zero		1


	//   ....[66]....
        /*0a50*/ 	.word	0x000154a0
        /*0a54*/ 	.word	0x00000002
        /*0a58*/ 	.word	0x00028c40
        /*0a5c*/ 	.short	0x010a
        /*0a5e*/ 	.byte	0x3f
	.zero		1


	//   ....[67]....
        /*0a60*/ 	.word	0x000156a0
        /*0a64*/ 	.word	0x00000002
        /*0a68*/ 	.word	0x00028c60
        /*0a6c*/ 	.short	0x010a
        /*0a6e*/ 	.byte	0x3f
	.zero		1


	//   ....[68]....
        /*0a70*/ 	.word	0x00015ce0
        /*0a74*/ 	.word	0x00000002
        /*0a78*/ 	.word	0x00028c40
        /*0a7c*/ 	.short	0x010a
        /*0a7e*/ 	.byte	0x3f
	.zero		1


	//   ....[69]....
        /*0a80*/ 	.word	0x00015ef0
        /*0a84*/ 	.word	0x00000002
        /*0a88*/ 	.word	0x00028c60
        /*0a8c*/ 	.short	0x010a
        /*0a8e*/ 	.byte	0x3f
	.zero		1


	//   ....[70]....
        /*0a90*/ 	.word	0x000171b0
        /*0a94*/ 	.word	0x00000000
        /*0a98*/ 	.word	0x00028c20
        /*0a9c*/ 	.short	0x010a
        /*0a9e*/ 	.byte	0x3f
	.zero		1


	//   ....[71]....
        /*0aa0*/ 	.word	0x00017360
        /*0aa4*/ 	.word	0x00000006
        /*0aa8*/ 	.word	0x00000000
        /*0aac*/ 	.short	0x010a
        /*0aae*/ 	.byte	0x3f
	.zero		1


	//   ....[72]....
        /*0ab0*/ 	.word	0x000173d0
        /*0ab4*/ 	.word	0x00000007
        /*0ab8*/ 	.word	0x00000000
        /*0abc*/ 	.short	0x010a
        /*0abe*/ 	.byte	0x3f
	.zero		1


	//   ....[73]....
        /*0ac0*/ 	.word	0x00017440
        /*0ac4*/ 	.word	0x00000004
        /*0ac8*/ 	.word	0x00000000
        /*0acc*/ 	.short	0x010a
        /*0ace*/ 	.byte	0x3f
	.zero		1


	//   ....[74]....
        /*0ad0*/ 	.word	0x00017470
        /*0ad4*/ 	.word	0x00000003
        /*0ad8*/ 	.word	0x00000000
        /*0adc*/ 	.short	0x010a
        /*0ade*/ 	.byte	0x3f
	.zero		1


	//   ....[75]....
        /*0ae0*/ 	.word	0x000174d0
        /*0ae4*/ 	.word	0x00000046
        /*0ae8*/ 	.word	0x00028c90
        /*0aec*/ 	.short	0x010a
        /*0aee*/ 	.byte	0x3f
	.zero		1


	//   ....[76]....
        /*0af0*/ 	.word	0x00017520
        /*0af4*/ 	.word	0x00000046
        /*0af8*/ 	.word	0x00028c90
        /*0afc*/ 	.short	0x010a
        /*0afe*/ 	.byte	0x3f
	.zero		1


	//   ....[77]....
        /*0b00*/ 	.word	0x00017570
        /*0b04*/ 	.word	0x00000046
        /*0b08*/ 	.word	0x00028c90
        /*0b0c*/ 	.short	0x010a
        /*0b0e*/ 	.byte	0x3f
	.zero		1


	//   ....[78]....
        /*0b10*/ 	.word	0x000175c0
        /*0b14*/ 	.word	0x00000046
        /*0b18*/ 	.word	0x00028cb0
        /*0b1c*/ 	.short	0x010a
        /*0b1e*/ 	.byte	0x3f
	.zero		1


	//   ....[79]....
        /*0b20*/ 	.word	0x00017610
        /*0b24*/ 	.word	0x0000000e
        /*0b28*/ 	.word	0x00028c50
        /*0b2c*/ 	.short	0x010a
        /*0b2e*/ 	.byte	0x3f
	.zero		1


	//   ....[80]....
        /*0b30*/ 	.word	0x00017660
        /*0b34*/ 	.word	0x00000000
        /*0b38*/ 	.word	0x00028c50
        /*0b3c*/ 	.short	0x010a
        /*0b3e*/ 	.byte	0x3f
	.zero		1


	//   ....[81]....
        /*0b40*/ 	.word	0x00017bb0
        /*0b44*/ 	.word	0x00000002
        /*0b48*/ 	.word	0x00028c00
        /*0b4c*/ 	.short	0x010a
        /*0b4e*/ 	.byte	0x3f
	.zero		1


	//   ....[82]....
        /*0b50*/ 	.word	0x00018100
        /*0b54*/ 	.word	0x00000002
        /*0b58*/ 	.word	0x00028c00
        /*0b5c*/ 	.short	0x010a
        /*0b5e*/ 	.byte	0x3f
	.zero		1


	//   ....[83]....
        /*0b60*/ 	.word	0x00018150
        /*0b64*/ 	.word	0x00000015
        /*0b68*/ 	.word	0x00028c30
        /*0b6c*/ 	.short	0x010a
        /*0b6e*/ 	.byte	0x3f
	.zero		1


	//   ....[84]....
        /*0b70*/ 	.word	0x000181a0
        /*0b74*/ 	.word	0x00000015
        /*0b78*/ 	.word	0x00028c50
        /*0b7c*/ 	.short	0x010a
        /*0b7e*/ 	.byte	0x3f
	.zero		1


	//   ....[85]....
        /*0b80*/ 	.word	0x000181f0
        /*0b84*/ 	.word	0x000000d6
        /*0b88*/ 	.word	0x00028c30
        /*0b8c*/ 	.short	0x010a
        /*0b8e*/ 	.byte	0x3f
	.zero		1


	//   ....[86]....
        /*0b90*/ 	.word	0x00018240
        /*0b94*/ 	.word	0x000000d6
        /*0b98*/ 	.word	0x00028c50
        /*0b9c*/ 	.short	0x010a
        /*0b9e*/ 	.byte	0x3f
	.zero		1


	//   ....[87]....
        /*0ba0*/ 	.word	0x00018290
        /*0ba4*/ 	.word	0x000000ba
        /*0ba8*/ 	.word	0x00028c30
        /*0bac*/ 	.short	0x010a
        /*0bae*/ 	.byte	0x3f
	.zero		1


	//   ....[88]....
        /*0bb0*/ 	.word	0x000182e0
        /*0bb4*/ 	.word	0x000000ba
        /*0bb8*/ 	.word	0x00028c50
        /*0bbc*/ 	.short	0x010a
        /*0bbe*/ 	.byte	0x3f
	.zero		1


	//   ....[89]....
        /*0bc0*/ 	.word	0x00018480
        /*0bc4*/ 	.word	0x00000009
        /*0bc8*/ 	.word	0x00028c20
        /*0bcc*/ 	.short	0x010a
        /*0bce*/ 	.byte	0x3f
	.zero		1


	//   ....[90]....
        /*0bd0*/ 	.word	0x000184d0
        /*0bd4*/ 	.word	0x00000005
        /*0bd8*/ 	.word	0x00028ca0
        /*0bdc*/ 	.short	0x010a
        /*0bde*/ 	.byte	0x3f
	.zero		1


	//   ....[91]....
        /*0be0*/ 	.word	0x00018520
        /*0be4*/ 	.word	0x00000005
        /*0be8*/ 	.word	0x00028cc0
        /*0bec*/ 	.short	0x010a
        /*0bee*/ 	.byte	0x3f
	.zero		1


	//   ....[92]....
        /*0bf0*/ 	.word	0x00018570
        /*0bf4*/ 	.word	0x00000006
        /*0bf8*/ 	.word	0x00028ca0
        /*0bfc*/ 	.short	0x010a
        /*0bfe*/ 	.byte	0x3f
	.zero		1


	//   ....[93]....
        /*0c00*/ 	.word	0x000185c0
        /*0c04*/ 	.word	0x00000006
        /*0c08*/ 	.word	0x00028cc0
        /*0c0c*/ 	.short	0x010a
        /*0c0e*/ 	.byte	0x3f
	.zero		1


	//   ....[94]....
        /*0c10*/ 	.word	0x00018760
        /*0c14*/ 	.word	0x00000005
        /*0c18*/ 	.word	0x00028c40
        /*0c1c*/ 	.short	0x010a
        /*0c1e*/ 	.byte	0x3f
	.zero		1


	//   ....[95]....
        /*0c20*/ 	.word	0x000187e0
        /*0c24*/ 	.word	0x00000005
        /*0c28*/ 	.word	0x00028c20
        /*0c2c*/ 	.short	0x010a
        /*0c2e*/ 	.byte	0x3f
	.zero		1


	//   ....[96]....
        /*0c30*/ 	.word	0x00018830
        /*0c34*/ 	.word	0x00000002
        /*0c38*/ 	.word	0x00028c60
        /*0c3c*/ 	.short	0x010a
        /*0c3e*/ 	.byte	0x3f
	.zero		1


	//   ....[97]....
        /*0c40*/ 	.word	0x00018880
        /*0c44*/ 	.word	0x00000003
        /*0c48*/ 	.word	0x00028c40
        /*0c4c*/ 	.short	0x010a
        /*0c4e*/ 	.byte	0x3f
	.zero		1


	//   ....[98]....
        /*0c50*/ 	.word	0x000188d0
        /*0c54*/ 	.word	0x00000003
        /*0c58*/ 	.word	0x00028c60
        /*0c5c*/ 	.short	0x010a
        /*0c5e*/ 	.byte	0x3f
	.zero		1


	//   ....[99]....
        /*0c60*/ 	.word	0x00018920
        /*0c64*/ 	.word	0x00000002
        /*0c68*/ 	.word	0x00028c40
        /*0c6c*/ 	.short	0x010a
        /*0c6e*/ 	.byte	0x3f
	.zero		1


	//   ....[100]....
        /*0c70*/ 	.word	0x00018970
        /*0c74*/ 	.word	0x00000002
        /*0c78*/ 	.word	0x00028c60
        /*0c7c*/ 	.short	0x010a
        /*0c7e*/ 	.byte	0x3f
	.zero		1


	//   ....[101]....
        /*0c80*/ 	.word	0x000189c0
        /*0c84*/ 	.word	0x00000002
        /*0c88*/ 	.word	0x00028c40
        /*0c8c*/ 	.short	0x010a
        /*0c8e*/ 	.byte	0x3f
	.zero		1


	//   ....[102]....
        /*0c90*/ 	.word	0x00018a10
        /*0c94*/ 	.word	0x00000002
        /*0c98*/ 	.word	0x00028c60
        /*0c9c*/ 	.short	0x010a
        /*0c9e*/ 	.byte	0x3f
	.zero		1


	//   ....[103]....
        /*0ca0*/ 	.word	0x000193d0
        /*0ca4*/ 	.word	0x00000000
        /*0ca8*/ 	.word	0x00028c20
        /*0cac*/ 	.short	0x010a
        /*0cae*/ 	.byte	0x3f
	.zero		1


	//   ....[104]....
        /*0cb0*/ 	.word	0x00019570
        /*0cb4*/ 	.word	0x00000006
        /*0cb8*/ 	.word	0x00000000
        /*0cbc*/ 	.short	0x010a
        /*0cbe*/ 	.byte	0x3f
	.zero		1


	//   ....[105]....
        /*0cc0*/ 	.word	0x000195c0
        /*0cc4*/ 	.word	0x00000007
        /*0cc8*/ 	.word	0x00000000
        /*0ccc*/ 	.short	0x010a
        /*0cce*/ 	.byte	0x3f
	.zero		1


	//   ....[106]....
        /*0cd0*/ 	.word	0x00019610
        /*0cd4*/ 	.word	0x00000004
        /*0cd8*/ 	.word	0x00000000
        /*0cdc*/ 	.short	0x010a
        /*0cde*/ 	.byte	0x3f
	.zero		1


	//----- nvinfo : EIATTR_NUM_MBARRIERS
	.align		4
.L_1061:
        /*0ce0*/ 	.byte	0x03, 0x38
        /*0ce2*/ 	.short	0x0016


	//----- nvinfo : EIATTR_EXIT_INSTR_OFFSETS
	.align		4
        /*0ce4*/ 	.byte	0x04, 0x1c
        /*0ce6*/ 	.short	(.L_1063 - .L_1062)


	//   ....[0]....
.L_1062:
        /*0ce8*/ 	.word	0x000174c0


	//----- nvinfo : EIATTR_MAX_THREADS
	.align		4
.L_1063:
        /*0cec*/ 	.byte	0x04, 0x05
        /*0cee*/ 	.short	(.L_1065 - .L_1064)
.L_1064:
        /*0cf0*/ 	.word	0x00000180
        /*0cf4*/ 	.word	0x00000001
        /*0cf8*/ 	.word	0x00000001


	//----- nvinfo : EIATTR_CRS_STACK_SIZE
	.align		4
.L_1065:
        /*0cfc*/ 	.byte	0x04, 0x1e
        /*0cfe*/ 	.short	(.L_1067 - .L_1066)
.L_1066:
        /*0d00*/ 	.word	0x00000000


	//----- nvinfo : EIATTR_CBANK_PARAM_SIZE
	.align		4
.L_1067:
        /*0d04*/ 	.byte	0x03, 0x19
        /*0d06*/ 	.short	0x0a70


	//----- nvinfo : EIATTR_PARAM_CBANK
	.align		4
        /*0d08*/ 	.byte	0x04, 0x0a
        /*0d0a*/ 	.short	(.L_1069 - .L_1068)
	.align		4
.L_1068:
        /*0d0c*/ 	.word	index@(.nv.constant0._ZN7cutlass13device_kernelIN5flash11enable_sm90INS1_16FlashAttnFwdSm90INS1_25CollectiveMainloopFwdSm90ILi2EN4cute5tupleIJNS5_1CILi1EEES8_S8_EEENS6_IJNS7_ILi64EEESA_SA_EEELi512ENS_6half_tEfNS_4arch4Sm90ELb1ELb0ELb0ELb1ELb0ELb1ELb0ELb0ELb0ELb0ELb0ELb0EEENS1_21CollectiveEpilogueFwdINS6_IJSA_NS7_ILi512EEESA_EEES9_SC_SE_Li256ELb1ELb0ELb0ELb0EEENS1_36VarlenDynamicPersistentTileSchedulerILi64ELi64ELi256ELi32ELb0ELb0ELb1ELb1ELb1ELb1EEEEEEEEEvNT_6ParamsE)
        /*0d10*/ 	.short	0x0210
        /*0d12*/ 	.short	0x0a70


	//----- nvinfo : EIATTR_SW_WAR
	.align		4
.L_1069:
        /*0d14*/ 	.byte	0x04, 0x36
        /*0d16*/ 	.short	(.L_1071 - .L_1070)
.L_1070:
        /*0d18*/ 	.word	0x00000008
.L_1071:


//--------------------- .nv.info._ZN7cutlass13device_kernelIN5flash11enable_sm90INS1_16FlashAttnFwdSm90INS1_25CollectiveMainloopFwdSm90ILi2EN4cute5tupleIJNS5_1CILi1EEES8_S8_EEENS6_IJNS7_ILi64EEESA_SA_EEELi512ENS_6half_tEfNS_4arch4Sm90ELb1ELb0ELb0ELb1ELb0ELb0ELb1ELb0ELb0ELb0ELb0ELb0EEENS1_21CollectiveEpilogueFwdINS6_IJSA_NS7_ILi512EEESA_EEES9_SC_SE_Li256ELb1ELb0ELb0ELb0EEENS1_36VarlenDynamicPersistentTileSchedulerILi64ELi64ELi256ELi32ELb0ELb0ELb1ELb1ELb1ELb1EEEEEEEEEvNT_6ParamsE --------------------------
	.section	.nv.info._ZN7cutlass13device_kernelIN5flash11enable_sm90INS1_16FlashAttnFwdSm90INS1_25CollectiveMainloopFwdSm90ILi2EN4cute5tupleIJNS5_1CILi1EEES8_S8_EEENS6_IJNS7_ILi64EEESA_SA_EEELi512ENS_6half_tEfNS_4arch4Sm90ELb1ELb0ELb0ELb1ELb0ELb0ELb1ELb0ELb0ELb0ELb0ELb0EEENS1_21CollectiveEpilogueFwdINS6_IJSA_NS7_ILi512EEESA_EEES9_SC_SE_Li256ELb1ELb0ELb0ELb0EEENS1_36VarlenDynamicPersistentTileSchedulerILi64ELi64ELi256ELi32ELb0ELb0ELb1ELb1ELb1ELb1EEEEEEEEEvNT_6ParamsE,"",@"SHT_CUDA_INFO"
	.sectionflags	@""
	.align	4


	//----- nvinfo : EIATTR_CUDA_API_VERSION
	.align		4
        /*0000*/ 	.byte	0x04, 0x37
        /*0002*/ 	.short	(.L_1073 - .L_1072)
.L_1072:
        /*0004*/ 	.word	0x00000082


	//----- nvinfo : EIATTR_KPARAM_INFO
	.align		4
.L_1073:
        /*0008*/ 	.byte	0x04, 0x17
        /*000a*/ 	.short	(.L_1075 - .L_1074)
.L_1074:
        /*000c*/ 	.word	0x00000000
        /*0010*/ 	.short	0x0000
        /*0012*/ 	.short	0x0070
        /*0014*/ 	.byte	0x00, 0xf0, 0x01, 0x2c


	//----- nvinfo : EIATTR_SPARSE_MMA_MASK
	.align		4
.L_1075:
        /*0018*/ 	.byte	0x03, 0x50
        /*001a*/ 	.short	0x0000


	//----- nvinfo : EIATTR_MAXREG_COUNT
	.align		4
        /*001c*/ 	.byte	0x03, 0x1b
        /*001e*/ 	.short	0x00a8


	//----- nvinfo : EIATTR_NUM_BARRIERS
	.align		4
        /*0020*/ 	.byte	0x02, 0x4c
        /*0022*/ 	.byte	0x10
	.zero		1


	//----- nvinfo : EIATTR_EXTERNS
	.align		4
        /*0024*/ 	.byte	0x04, 0x0f
        /*0026*/ 	.short	(.L_1077 - .L_1076)


	//   ....[0]....
	.align		4
.L_1076:
        /*0028*/ 	.word	index@(__assertfail)


	//----- nvinfo : EIATTR_ANNOTATIONS
	.align		4
.L_1077:
        /*002c*/ 	.byte	0x04, 0x55
        /*002e*/ 	.short	(.L_1079 - .L_1078)


	//   ....[0]....
.L_1078:
        /* <DEDUP_REMOVED lines=31> */


	//----- nvinfo : EIATTR_MERCURY_ISA_VERSION
	.align		4
.L_1079:
        /*0210*/ 	.byte	0x03, 0x5f
        /*0212*/ 	.short	0x0101


	//----- nvinfo : EIATTR_UNUSED_LOAD_BYTE_OFFSET
	.align		4
        /*0214*/ 	.byte	0x04, 0x44
        /*0216*/ 	.short	(.L_1081 - .L_1080)


	//   ....[0]....
.L_1080:
        /*0218*/ 	.word	0x00000ac0
        /*021c*/ 	.word	0x0000fff0


	//   ....[1]....
        /*0220*/ 	.word	0x0000c8c0
        /*0224*/ 	.word	0x0000fff0


	//----- nvinfo : EIATTR_INT_WARP_WIDE_INSTR_OFFSETS
	.align		4
.L_1081:
        /*0228*/ 	.byte	0x04, 0x31
        /*022a*/ 	.short	(.L_1083 - .L_1082)


	//   ....[0]....
.L_1082:
        /*022c*/ 	.word	0x00000190


	//   ....[1]....
        /*0230*/ 	.word	0x000001d0


	//   ....[2]....
        /*0234*/ 	.word	0x00000240


	//   ....[3]....
        /*0238*/ 	.word	0x00000250


	//   ....[4]....
        /*023c*/ 	.word	0x000104e0


	//   ....[5]....
        /*0240*/ 	.word	0x000105a0


	//   ....[6]....
        /*0244*/ 	.word	0x00010a40


	//   ....[7]....
        /*0248*/ 	.word	0x00010a70


	//   ....[8]....
        /*024c*/ 	.word	0x00013730


	//   ....[9]....
        /*0250*/ 	.word	0x000137f0


	//----- nvinfo : EIATTR_COOP_GROUP_MASK_REGIDS
	.align		4
.L_1083:
        /*0254*/ 	.byte	0x04, 0x29
        /*0256*/ 	.short	(.L_1085 - .L_1084)


	//   ....[0]....
.L_1084:
        /*0258*/ 	.word	0xffffffff


	//   ....[1]....
        /*025c*/ 	.word	0xffffffff


	//   ....[2]....
        /*0260*/ 	.word	0xffffffff


	//   ....[3]....
        /*0264*/ 	.word	0xffffffff


	//   ....[4]....
        /*0268*/ 	.word	0xffffffff


	//   ....[5]....
        /*026c*/ 	.word	0xffffffff


	//   ....[6]....
        /*0270*/ 	.word	0xffffffff


	//   ....[7]....
        /*0274*/ 	.word	0xffffffff


	//   ....[8]....
        /*0278*/ 	.word	0xffffffff


	//   ....[9]....
        /*027c*/ 	.word	0xffffffff


	//   ....[10]....
        /*0280*/ 	.word	0xffffffff


	//   ....[11]....
        /*0284*/ 	.word	0xffffffff


	//   ....[12]....
        /*0288*/ 	.word	0xffffffff


	//   ....[13]....
        /*028c*/ 	.word	0xffffffff


	//   ....[14]....
        /*0290*/ 	.word	0xffffffff


	//   ....[15]....
        /*0294*/ 	.word	0xffffffff


	//   ....[16]....
        /*0298*/ 	.word	0xffffffff


	//   ....[17]....
        /*029c*/ 	.word	0xffffffff


	//   ....[18]....
        /*02a0*/ 	.word	0xffffffff


	//   ....[19]....
        /*02a4*/ 	.word	0xffffffff


	//   ....[20]....
        /*02a8*/ 	.word	0xffffffff


	//   ....[21]....
        /*02ac*/ 	.word	0xffffffff


	//   ....[22]....
        /*02b0*/ 	.word	0xffffffff


	//   ....[23]....
        /*02b4*/ 	.word	0xffffffff


	//   ....[24]....
        /*02b8*/ 	.word	0xffffffff


	//   ....[25]....
        /*02bc*/ 	.word	0xffffffff


	//   ....[26]....
        /*02c0*/ 	.word	0xffffffff


	//   ....[27]....
        /*02c4*/ 	.word	0xffffffff


	//   ....[28]....
        /*02c8*/ 	.word	0xffffffff


	//   ....[29]....
        /*02cc*/ 	.word	0xffffffff


	//   ....[30]....
        /*02d0*/ 	.word	0xffffffff


	//   ....[31]....
        /*02d4*/ 	.word	0xffffffff


	//   ....[32]....
        /*02d8*/ 	.word	0xffffffff


	//   ....[33]....
        /*02dc*/ 	.word	0xffffffff


	//   ....[34]....
        /*02e0*/ 	.word	0xffffffff


	//   ....[35]....
        /*02e4*/ 	.word	0xffffffff


	//   ....[36]....
        /*02e8*/ 	.word	0xffffffff


	//   ....[37]....
        /*02ec*/ 	.word	0xffffffff


	//   ....[38]....
        /*02f0*/ 	.word	0xffffffff


	//   ....[39]....
        /*02f4*/ 	.word	0xffffffff


	//   ....[40]....
        /*02f8*/ 	.word	0xffffffff


	//   ....[41]....
        /*02fc*/ 	.word	0xffffffff


	//   ....[42]....
        /*0300*/ 	.word	0xffffffff


	//   ....[43]....
        /*0304*/ 	.word	0xffffffff


	//   ....[44]....
        /*0308*/ 	.word	0xffffffff


	//   ....[45]....
        /*030c*/ 	.word	0xffffffff


	//   ....[46]....
        /*0310*/ 	.word	0xffffffff


	//   ....[47]....
        /*0314*/ 	.word	0xffffffff


	//   ....[48]....
        /*0318*/ 	.word	0xffffffff


	//   ....[49]....
        /*031c*/ 	.word	0xffffffff


	//   ....[50]....
        /*0320*/ 	.word	0xffffffff


	//   ....[51]....
        /*0324*/ 	.word	0xffffffff


	//   ....[52]....
        /*0328*/ 	.word	0xffffffff


	//   ....[53]....
        /*032c*/ 	.word	0xffffffff


	//   ....[54]....
        /*0330*/ 	.word	0xffffffff


	//   ....[55]....
        /*0334*/ 	.word	0xffffffff


	//   ....[56]....
        /*0338*/ 	.word	0xffffffff


	//   ....[57]....
        /*033c*/ 	.word	0xffffffff


	//   ....[58]....
        /*0340*/ 	.word	0xffffffff


	//   ....[59]....
        /*0344*/ 	.word	0xffffffff


	//   ....[60]....
        /*0348*/ 	.word	0xffffffff


	//   ....[61]....
        /*034c*/ 	.word	0xffffffff


	//   ....[62]....
        /*0350*/ 	.word	0xffffffff


	//   ....[63]....
        /*0354*/ 	.word	0xffffffff


	//   ....[64]....
        /*0358*/ 	.word	0xffffffff


	//   ....[65]....
        /*035c*/ 	.word	0xffffffff


	//   ....[66]....
        /*0360*/ 	.word	0x0500000f


	//   ....[67]....
        /*0364*/ 	.word	0x0500000f


	//   ....[68]....
        /*0368*/ 	.word	0x0500000f


	//   ....[69]....
        /*036c*/ 	.word	0x0500000f


	//   ....[70]....
        /*0370*/ 	.word	0x0500000f


	//   ....[71]....
        /*0374*/ 	.word	0x0500000f


	//   ....[72]....
        /*0378*/ 	.word	0x0500000f


	//   ....[73]....
        /*037c*/ 	.word	0x0500000f


	//   ....[74]....
        /*0380*/ 	.word	0x0500000f


	//   ....[75]....
        /*0384*/ 	.word	0x0500000f


	//   ....[76]....
        /*0388*/ 	.word	0x0500000f


	//   ....[77]....
        /*038c*/ 	.word	0x0500000f


	//   ....[78]....
        /*0390*/ 	.word	0x0500000f


	//   ....[79]....
        /*0394*/ 	.word	0x0500000f


	//   ....[80]....
        /*0398*/ 	.word	0x0500000f


	//   ....[81]....
        /*039c*/ 	.word	0x0500000f


	//   ....[82]....
        /*03a0*/ 	.word	0x0500000f


	//   ....[83]....
        /*03a4*/ 	.word	0x0500000f


	//   ....[84]....
        /*03a8*/ 	.word	0x0500000f


	//----- nvinfo : EIATTR_COOP_GROUP_INSTR_OFFSETS
	.align		4
.L_1085:
        /*03ac*/ 	.byte	0x04, 0x28
        /*03ae*/ 	.short	(.L_1087 - .L_1086)


	//   ....[0]....
.L_1086:
        /*03b0*/ 	.word	0x00000070


	//   ....[1]....
        /*03b4*/ 	.word	0x000001a0


	//   ....[2]....
        /*03b8*/ 	.word	0x000001f0


	//   ....[3]....
        /*03bc*/ 	.word	0x00000400


	//   ....[4]....
        /*03c0*/ 	.word	0x00000560


	//   ....[5]....
        /*03c4*/ 	.word	0x00000680


	//   ....[6]....
        /*03c8*/ 	.word	0x000007e0


	//   ....[7]....
        /*03cc*/ 	.word	0x00001970


	//   ....[8]....
        /*03d0*/ 	.word	0x00003110


	//   ....[9]....
        /*03d4*/ 	.word	0x000040e0


	//   ....[10]....
        /*03d8*/ 	.word	0x00005070


	//   ....[11]....
        /*03dc*/ 	.word	0x00005170


	//   ....[12]....
        /*03e0*/ 	.word	0x000054a0


	//   ....[13]....
        /*03e4*/ 	.word	0x00005530


	//   ....[14]....
        /*03e8*/ 	.word	0x00005de0


	//   ....[15]....
        /*03ec*/ 	.word	0x00006a30


	//   ....[16]....
        /*03f0*/ 	.word	0x00007940


	//   ....[17]....
        /*03f4*/ 	.word	0x00007a40


	//   ....[18]....
        /*03f8*/ 	.word	0x00007d80


	//   ....[19]....
        /*03fc*/ 	.word	0x00007e10


	//   ....[20]....
        /*0400*/ 	.word	0x00008fe0


	//   ....[21]....
        /*0404*/ 	.word	0x00009c70


	//   ....[22]....
        /*0408*/ 	.word	0x0000a920


	//   ....[23]....
        /*040c*/ 	.word	0x0000a950


	//   ....[24]....
        /*0410*/ 	.word	0x0000abb0


	//   ....[25]....
        /*0414*/ 	.word	0x0000ad80


	//   ....[26]....
        /*0418*/ 	.word	0x0000bd70


	//   ....[27]....
        /*041c*/ 	.word	0x0000bdd0


	//   ....[28]....
        /*0420*/ 	.word	0x0000be00


	//   ....[29]....
        /*0424*/ 	.word	0x0000be70


	//   ....[30]....
        /*0428*/ 	.word	0x0000be80


	//   ....[31]....
        /*042c*/ 	.word	0x0000d7d0


	//   ....[32]....
        /*0430*/ 	.word	0x0000f220


	//   ....[33]....
        /*0434*/ 	.word	0x0000f3b0


	//   ....[34]....
        /*0438*/ 	.word	0x0000f3e0


	//   ....[35]....
        /*043c*/ 	.word	0x0000f420


	//   ....[36]....
        /*0440*/ 	.word	0x0000f490


	//   ....[37]....
        /*0444*/ 	.word	0x0000f4f0


	//   ....[38]....
        /*0448*/ 	.word	0x0000f530


	//   ....[39]....
        /*044c*/ 	.word	0x0000f6e0


	//   ....[40]....
        /*0450*/ 	.word	0x0000f740


	//   ....[41]....
        /*0454*/ 	.word	0x0000f780


	//   ....[42]....
        /*0458*/ 	.word	0x0000f7c0


	//   ....[43]....
        /*045c*/ 	.word	0x0000f7f0


	//   ....[44]....
        /*0460*/ 	.word	0x0000f820


	//   ....[45]....
        /*0464*/ 	.word	0x0000f8c0


	//   ....[46]....
        /*0468*/ 	.word	0x0000f920


	//   ....[47]....
        /*046c*/ 	.word	0x0000f9b0


	//   ....[48]....
        /*0470*/ 	.word	0x00013880


	//   ....[49]....
        /*0474*/ 	.word	0x00013890


	//   ....[50]....
        /*0478*/ 	.word	0x000139b0


	//   ....[51]....
        /*047c*/ 	.word	0x00013a10


	//   ....[52]....
        /*0480*/ 	.word	0x00013a50


	//   ....[53]....
        /*0484*/ 	.word	0x00013a90


	//   ....[54]....
        /*0488*/ 	.word	0x00013ac0


	//   ....[55]....
        /*048c*/ 	.word	0x00013af0


	//   ....[56]....
        /*0490*/ 	.word	0x00013c90


	//   ....[57]....
        /*0494*/ 	.word	0x00013cf0


	//   ....[58]....
        /*0498*/ 	.word	0x00013d30


	//   ....[59]....
        /*049c*/ 	.word	0x00013d70


	//   ....[60]....
        /*04a0*/ 	.word	0x00013da0


	//   ....[61]....
        /*04a4*/ 	.word	0x00013dd0


	//   ....[62]....
        /*04a8*/ 	.word	0x00013e90


	//   ....[63]....
        /*04ac*/ 	.word	0x00013eb0


	//   ....[64]....
        /*04b0*/ 	.word	0x00013f20


	//   ....[65]....
        /*04b4*/ 	.word	0x000145b0


	//   ....[66]....
        /*04b8*/ 	.word	0x00014b90


	//   ....[67]....
        /*04bc*/ 	.word	0x00014fb0


	//   ....[68]....
        /*04c0*/ 	.word	0x00015040


	//   ....[69]....
        /*04c4*/ 	.word	0x000150e0


	//   ....[70]....
        /*04c8*/ 	.word	0x00015190


	//   ....[71]....
        /*04cc*/ 	.word	0x00015210


	//   ....[72]....
        /*04d0*/ 	.word	0x00015290


	//   ....[73]....
        /*04d4*/ 	.word	0x00015310


	//   ....[74]....
        /*04d8*/ 	.word	0x00015390


	//   ....[75]....
        /*04dc*/ 	.word	0x00015420


	//   ....[76]....
        /*04e0*/ 	.word	0x000154d0


	//   ....[77]....
        /*04e4*/ 	.word	0x00015550


	//   ....[78]....
        /*04e8*/ 	.word	0x000155d0


	//   ....[79]....
        /*04ec*/ 	.word	0x00015650


	//   ....[80]....
        /*04f0*/ 	.word	0x000156d0


	//   ....[81]....
        /*04f4*/ 	.word	0x00015740


	//   ....[82]....
        /*04f8*/ 	.word	0x000157e0


	//   ....[83]....
        /*04fc*/ 	.word	0x00015870


	//   ....[84]....
        /*0500*/ 	.word	0x000159a0


	//----- nvinfo : EIATTR_REG_RECONFIG
	.align		4
.L_1087:
        /*0504*/ 	.byte	0x01, 0x54
	.zero		2


	//----- nvinfo : EIATTR_SYSCALL_OFFSETS
	.align		4
        /*0508*/ 	.byte	0x04, 0x46
        /*050a*/ 	.short	(.L_1089 - .L_1088)


	//   ....[0]....
.L_1088:
        /*050c*/ 	.word	0x000032c0


	//   ....[1]....
        /*0510*/ 	.word	0x00010730


	//   ....[2]....
        /*0514*/ 	.word	0x00010870


	//   ....[3]....
        /*0518*/ 	.word	0x00010970


	//----- nvinfo : EIATTR_MBARRIER_INSTR_OFFSETS
	.align		4
.L_1089:
        /*051c*/ 	.byte	0x04, 0x39
        /*051e*/ 	.short	(.L_1091 - .L_1090)


	//   ....[0]....
.L_1090:
        /*0520*/ 	.word	0x000002e0
        /*0524*/ 	.word	0x000000ff
        /*0528*/ 	.word	0x00038800
        /*052c*/ 	.short	0x0100
        /*052e*/ 	.byte	0x08
	.zero		1


	//   ....[1]....
        /*0530*/ 	.word	0x000002f0
        /*0534*/ 	.word	0x000000ff
        /*0538*/ 	.word	0x00038810
        /*053c*/ 	.short	0x0100
        /*053e*/ 	.byte	0x08
	.zero		1


	//   ....[2]....
        /*0540*/ 	.word	0x00000300
        /*0544*/ 	.word	0x000000ff
        /*0548*/ 	.word	0x00038820
        /*054c*/ 	.short	0x0100
        /*054e*/ 	.byte	0x08
	.zero		1


	//   ....[3]....
        /*0550*/ 	.word	0x000003b0
        /*0554*/ 	.word	0x000000ff
        /*0558*/ 	.word	0x00038830
        /*055c*/ 	.short	0x0100
        /*055e*/ 	.byte	0x06
	.zero		1


	//   ....[4]....
        /*0560*/ 	.word	0x000003c0
        /*0564*/ 	.word	0x000000ff
        /*0568*/ 	.word	0x00038840
        /*056c*/ 	.short	0x0100
        /*056e*/ 	.byte	0x06
	.zero		1


	//   ....[5]....
        /*0570*/ 	.word	0x000003d0
        /*0574*/ 	.word	0x000000ff
        /*0578*/ 	.word	0x00038838
        /*057c*/ 	.short	0x0100
        /*057e*/ 	.byte	0x06
	.zero		1


	//   ....[6]....
        /*0580*/ 	.word	0x000003e0
        /*0584*/ 	.word	0x000000ff
        /*0588*/ 	.word	0x00038848
        /*058c*/ 	.short	0x0100
        /*058e*/ 	.byte	0x06
	.zero		1


	//   ....[7]....
        /*0590*/ 	.word	0x00000510
        /*0594*/ 	.word	0x000000ff
        /*0598*/ 	.word	0x00038850
        /*059c*/ 	.short	0x0100
        /*059e*/ 	.byte	0x08
	.zero		1


	//   ....[8]....
        /*05a0*/ 	.word	0x00000520
        /*05a4*/ 	.word	0x000000ff
        /*05a8*/ 	.word	0x00038860
        /*05ac*/ 	.short	0x0100
        /*05ae*/ 	.byte	0x08
	.zero		1


	//   ....[9]....
        /*05b0*/ 	.word	0x00000530
        /*05b4*/ 	.word	0x000000ff
        /*05b8*/ 	.word	0x00038858
        /*05bc*/ 	.short	0x0100
        /*05be*/ 	.byte	0x08
	.zero		1


	//   ....[10]....
        /*05c0*/ 	.word	0x00000540
        /*05c4*/ 	.word	0x000000ff
        /*05c8*/ 	.word	0x00038868
        /*05cc*/ 	.short	0x0100
        /*05ce*/ 	.byte	0x08
	.zero		1


	//   ....[11]....
        /*05d0*/ 	.word	0x00000630
        /*05d4*/ 	.word	0x000000ff
        /*05d8*/ 	.word	0x00038870
        /*05dc*/ 	.short	0x0100
        /*05de*/ 	.byte	0x06
	.zero		1


	//   ....[12]....
        /*05e0*/ 	.word	0x00000640
        /*05e4*/ 	.word	0x000000ff
        /*05e8*/ 	.word	0x00038880
        /*05ec*/ 	.short	0x0100
        /*05ee*/ 	.byte	0x06
	.zero		1


	//   ....[13]....
        /*05f0*/ 	.word	0x00000650
        /*05f4*/ 	.word	0x000000ff
        /*05f8*/ 	.word	0x00038878
        /*05fc*/ 	.short	0x0100
        /*05fe*/ 	.byte	0x06
	.zero		1


	//   ....[14]....
        /*0600*/ 	.word	0x00000660
        /*0604*/ 	.word	0x000000ff
        /*0608*/ 	.word	0x00038888
        /*060c*/ 	.short	0x0100
        /*060e*/ 	.byte	0x06
	.zero		1


	//   ....[15]....
        /*0610*/ 	.word	0x00000790
        /*0614*/ 	.word	0x000000ff
        /*0618*/ 	.word	0x00038890
        /*061c*/ 	.short	0x0100
        /*061e*/ 	.byte	0x08
	.zero		1


	//   ....[16]....
        /*0620*/ 	.word	0x000007a0
        /*0624*/ 	.word	0x000000ff
        /*0628*/ 	.word	0x000388a0
        /*062c*/ 	.short	0x0100
        /*062e*/ 	.byte	0x08
	.zero		1


	//   ....[17]....
        /*0630*/ 	.word	0x000007b0
        /*0634*/ 	.word	0x000000ff
        /*0638*/ 	.word	0x00038898
        /*063c*/ 	.short	0x0100
        /*063e*/ 	.byte	0x08
	.zero		1


	//   ....[18]....
        /*0640*/ 	.word	0x000007c0
        /*0644*/ 	.word	0x000000ff
        /*0648*/ 	.word	0x000388a8
        /*064c*/ 	.short	0x0100
        /*064e*/ 	.byte	0x08
	.zero		1


	//   ....[19]....
        /*0650*/ 	.word	0x000008f0
        /*0654*/ 	.word	0x000000ff
        /*0658*/ 	.word	0x000388b0
        /*065c*/ 	.short	0x0100
        /*065e*/ 	.byte	0x08
	.zero		1


	//   ....[20]....
        /*0660*/ 	.word	0x00000900
        /*0664*/ 	.word	0x000000ff
        /*0668*/ 	.word	0x000388c0
        /*066c*/ 	.short	0x0100
        /*066e*/ 	.byte	0x08
	.zero		1


	//   ....[21]....
        /*0670*/ 	.word	0x00000910
        /*0674*/ 	.word	0x000000ff
        /*0678*/ 	.word	0x000388b8
        /*067c*/ 	.short	0x0100
        /*067e*/ 	.byte	0x08
	.zero		1


	//   ....[22]....
        /*0680*/ 	.word	0x00000920
        /*0684*/ 	.word	0x000000ff
        /*0688*/ 	.word	0x000388c8
        /*068c*/ 	.short	0x0100
        /*068e*/ 	.byte	0x08
	.zero		1


	//   ....[23]....
        /*0690*/ 	.word	0x00001d20
        /*0694*/ 	.word	0x00000004
        /*0698*/ 	.word	0x00000000
        /*069c*/ 	.short	0x0101
        /*069e*/ 	.byte	0x3f
	.zero		1


	//   ....[24]....
        /*06a0*/ 	.word	0x000027f0
        /*06a4*/ 	.word	0x00000004
        /*06a8*/ 	.word	0x00000000
        /*06ac*/ 	.short	0x0101
        /*06ae*/ 	.byte	0x3f
	.zero		1


	//   ....[25]....
        /*06b0*/ 	.word	0x00003340
        /*06b4*/ 	.word	0x00000011
        /*06b8*/ 	.word	0x00038800
        /*06bc*/ 	.short	0x010a
        /*06be*/ 	.byte	0x3f
	.zero		1


	//   ....[26]....
        /*06c0*/ 	.word	0x000033a0
        /*06c4*/ 	.word	0x00000006
        /*06c8*/ 	.word	0x00038830
        /*06cc*/ 	.short	0x010a
        /*06ce*/ 	.byte	0x3f
	.zero		1


	//   ....[27]....
        /*06d0*/ 	.word	0x00003410
        /*06d4*/ 	.word	0x00000006
        /*06d8*/ 	.word	0x00038830
        /*06dc*/ 	.short	0x010a
        /*06de*/ 	.byte	0x3f
	.zero		1


	//   ....[28]....
        /*06e0*/ 	.word	0x00003690
        /*06e4*/ 	.word	0x00000011
        /*06e8*/ 	.word	0x00038810
        /*06ec*/ 	.short	0x010a
        /*06ee*/ 	.byte	0x3f
	.zero		1


	//   ....[29]....
        /*06f0*/ 	.word	0x000036d0
        /*06f4*/ 	.word	0x00000006
        /*06f8*/ 	.word	0x00038850
        /*06fc*/ 	.short	0x010a
        /*06fe*/ 	.byte	0x3f
	.zero		1


	//   ....[30]....
        /*0700*/ 	.word	0x000037a0
        /*0704*/ 	.word	0x00000006
        /*0708*/ 	.word	0x00038850
        /*070c*/ 	.short	0x010a
        /*070e*/ 	.byte	0x3f
	.zero		1


	//   ....[31]....
        /*0710*/ 	.word	0x000057d0
        /*0714*/ 	.word	0x00000018
        /*0718*/ 	.word	0x00000000
        /*071c*/ 	.short	0x0101
        /*071e*/ 	.byte	0x3f
	.zero		1


	//   ....[32]....
        /*0720*/ 	.word	0x00005e00
        /*0724*/ 	.word	0x00000006
        /*0728*/ 	.word	0x00000000
        /*072c*/ 	.short	0x0101
        /*072e*/ 	.byte	0x3f
	.zero		1


	//   ....[33]....
        /*0730*/ 	.word	0x00005f00
        /*0734*/ 	.word	0x0000000a
        /*0738*/ 	.word	0x00038830
        /*073c*/ 	.short	0x010a
        /*073e*/ 	.byte	0x3f
	.zero		1


	//   ....[34]....
        /*0740*/ 	.word	0x00005f50
        /*0744*/ 	.word	0x0000000a
        /*0748*/ 	.word	0x00038830
        /*074c*/ 	.short	0x010a
        /*074e*/ 	.byte	0x3f
	.zero		1


	//   ....[35]....
        /*0750*/ 	.word	0x000060f0
        /*0754*/ 	.word	0x0000000a
        /*0758*/ 	.word	0x00038850
        /*075c*/ 	.short	0x010a
        /*075e*/ 	.byte	0x3f
	.zero		1


	//   ....[36]....
        /*0760*/ 	.word	0x00006130
        /*0764*/ 	.word	0x0000000a
        /*0768*/ 	.word	0x00038850
        /*076c*/ 	.short	0x010a
        /*076e*/ 	.byte	0x3f
	.zero		1


	//   ....[37]....
        /*0770*/ 	.word	0x00008060
        /*0774*/ 	.word	0x0000000f
        /*0778*/ 	.word	0x00000000
        /*077c*/ 	.short	0x0101
        /*077e*/ 	.byte	0x3f
	.zero		1


	//   ....[38]....
        /*0780*/ 	.word	0x00009000
        /*0784*/ 	.word	0x0000000a
        /*0788*/ 	.word	0x00000000
        /*078c*/ 	.short	0x0101
        /*078e*/ 	.byte	0x3f
	.zero		1


	//   ....[39]....
        /*0790*/ 	.word	0x00009140
        /*0794*/ 	.word	0x00000009
        /*0798*/ 	.word	0x00038830
        /*079c*/ 	.short	0x010a
        /*079e*/ 	.byte	0x3f
	.zero		1


	//   ....[40]....
        /*07a0*/ 	.word	0x00009190
        /*07a4*/ 	.word	0x00000009
        /*07a8*/ 	.word	0x00038830
        /*07ac*/ 	.short	0x010a
        /*07ae*/ 	.byte	0x3f
	.zero		1


	//   ....[41]....
        /*07b0*/ 	.word	0x00009330
        /*07b4*/ 	.word	0x00000009
        /*07b8*/ 	.word	0x00038850
        /*07bc*/ 	.short	0x010a
        /*07be*/ 	.byte	0x3f
	.zero		1


	//   ....[42]....
        /*07c0*/ 	.word	0x00009370
        /*07c4*/ 	.word	0x00000009
        /*07c8*/ 	.word	0x00038850
        /*07cc*/ 	.short	0x010a
        /*07ce*/ 	.byte	0x3f
	.zero		1


	//   ....[43]....
        /*07d0*/ 	.word	0x0000b0f0
        /*07d4*/ 	.word	0x00000098
        /*07d8*/ 	.word	0x00000000
        /*07dc*/ 	.short	0x0101
        /*07de*/ 	.byte	0x3f
	.zero		1


	//   ....[44]....
        /*07e0*/ 	.word	0x0000bd90
        /*07e4*/ 	.word	0x00000009
        /*07e8*/ 	.word	0x00000000
        /*07ec*/ 	.short	0x0101
        /*07ee*/ 	.byte	0x3f
	.zero		1


	//   ....[45]....
        /*07f0*/ 	.word	0x0000e220
        /*07f4*/ 	.word	0x00000000
        /*07f8*/ 	.word	0x00000000
        /*07fc*/ 	.short	0x0101
        /*07fe*/ 	.byte	0x3f
	.zero		1


	//   ....[46]....
        /*0800*/ 	.word	0x00010ec0
        /*0804*/ 	.word	0x00000008
        /*0808*/ 	.word	0x00038840
        /*080c*/ 	.short	0x010a
        /*080e*/ 	.byte	0x3f
	.zero		1


	//   ....[47]....
        /*0810*/ 	.word	0x000116b0
        /*0814*/ 	.word	0x0000000b
        /*0818*/ 	.word	0x00038820
        /*081c*/ 	.short	0x010a
        /*081e*/ 	.byte	0x3f
	.zero		1


	//   ....[48]....
        /*0820*/ 	.word	0x00011780
        /*0824*/ 	.word	0x00000006
        /*0828*/ 	.word	0x00038860
        /*082c*/ 	.short	0x010a
        /*082e*/ 	.byte	0x3f
	.zero		1


	//   ....[49]....
        /*0830*/ 	.word	0x00011f00
        /*0834*/ 	.word	0x00000002
        /*0838*/ 	.word	0x00038840
        /*083c*/ 	.short	0x010a
        /*083e*/ 	.byte	0x3f
	.zero		1


	//   ....[50]....
        /*0840*/ 	.word	0x00012110
        /*0844*/ 	.word	0x00000002
        /*0848*/ 	.word	0x00038860
        /*084c*/ 	.short	0x010a
        /*084e*/ 	.byte	0x3f
	.zero		1


	//   ....[51]....
        /*0850*/ 	.word	0x000127c0
        /*0854*/ 	.word	0x00000002
        /*0858*/ 	.word	0x00038840
        /*085c*/ 	.short	0x010a
        /*085e*/ 	.byte	0x3f
	.zero		1


	//   ....[52]....
        /*0860*/ 	.word	0x000129c0
        /*0864*/ 	.word	0x00000002
        /*0868*/ 	.word	0x00038860
        /*086c*/ 	.short	0x010a
        /*086e*/ 	.byte	0x3f
	.zero		1


	//   ....[53]....
        /*0870*/ 	.word	0x00013000
        /*0874*/ 	.word	0x00000002
        /*0878*/ 	.word	0x00038840
        /*087c*/ 	.short	0x010a
        /*087e*/ 	.byte	0x3f
	.zero		1


	//   ....[54]....
        /*0880*/ 	.word	0x00013210
        /*0884*/ 	.word	0x00000002
        /*0888*/ 	.word	0x00038860
        /*088c*/ 	.short	0x010a
        /*088e*/ 	.byte	0x3f
	.zero		1


	//   ....[55]....
        /*0890*/ 	.word	0x00014540
        /*0894*/ 	.word	0x00000000
        /*0898*/ 	.word	0x00038820
        /*089c*/ 	.short	0x010a
        /*089e*/ 	.byte	0x3f
	.zero		1


	//   ....[56]....
        /*08a0*/ 	.word	0x00014710
        /*08a4*/ 	.word	0x00000006
        /*08a8*/ 	.word	0x00000000
        /*08ac*/ 	.short	0x010a
        /*08ae*/ 	.byte	0x3f
	.zero		1


	//   ....[57]....
        /*08b0*/ 	.word	0x00014780
        /*08b4*/ 	.word	0x00000007
        /*08b8*/ 	.word	0x00000000
        /*08bc*/ 	.short	0x010a
        /*08be*/ 	.byte	0x3f
	.zero		1


	//   ....[58]....
        /*08c0*/ 	.word	0x000147f0
        /*08c4*/ 	.word	0x00000004
        /*08c8*/ 	.word	0x00000000
        /*08cc*/ 	.short	0x010a
        /*08ce*/ 	.byte	0x3f
	.zero		1


	//   ....[59]....
        /*08d0*/ 	.word	0x00014820
        /*08d4*/ 	.word	0x00000003
        /*08d8*/ 	.word	0x00000000
        /*08dc*/ 	.short	0x010a
        /*08de*/ 	.byte	0x3f
	.zero		1


	//   ....[60]....
        /*08e0*/ 	.word	0x00014880
        /*08e4*/ 	.word	0x00000011
        /*08e8*/ 	.word	0x00038800
        /*08ec*/ 	.short	0x010a
        /*08ee*/ 	.byte	0x3f
	.zero		1


	//   ....[61]....
        /*08f0*/ 	.word	0x000148d0
        /*08f4*/ 	.word	0x00000006
        /*08f8*/ 	.word	0x00038830
        /*08fc*/ 	.short	0x010a
        /*08fe*/ 	.byte	0x3f
	.zero		1


	//   ....[62]....
        /*0900*/ 	.word	0x00014920
        /*0904*/ 	.word	0x00000011
        /*0908*/ 	.word	0x00038810
        /*090c*/ 	.short	0x010a
        /*090e*/ 	.byte	0x3f
	.zero		1


	//   ....[63]....
        /*0910*/ 	.word	0x00014970
        /*0914*/ 	.word	0x00000006
        /*0918*/ 	.word	0x00038850
        /*091c*/ 	.short	0x010a
        /*091e*/ 	.byte	0x3f
	.zero		1


	//   ....[64]....
        /*0920*/ 	.word	0x000149c0
        /*0924*/ 	.word	0x0000000a
        /*0928*/ 	.word	0x00038830
        /*092c*/ 	.short	0x010a
        /*092e*/ 	.byte	0x3f
	.zero		1


	//   ....[65]....
        /*0930*/ 	.word	0x00014a10
        /*0934*/ 	.word	0x0000000a
        /*0938*/ 	.word	0x00038850
        /*093c*/ 	.short	0x010a
        /*093e*/ 	.byte	0x3f
	.zero		1


	//   ....[66]....
        /*0940*/ 	.word	0x00014a60
        /*0944*/ 	.word	0x00000009
        /*0948*/ 	.word	0x00038830
        /*094c*/ 	.short	0x010a
        /*094e*/ 	.byte	0x3f
	.zero		1


	//   ....[67]....
        /*0950*/ 	.word	0x00014ab0
        /*0954*/ 	.word	0x00000009
        /*0958*/ 	.word	0x00038850
        /*095c*/ 	.short	0x010a
        /*095e*/ 	.byte	0x3f
	.zero		1


	//   ....[68]....
        /*0960*/ 	.word	0x00014c50
        /*0964*/ 	.word	0x00000008
        /*0968*/ 	.word	0x00038840
        /*096c*/ 	.short	0x010a
        /*096e*/ 	.byte	0x3f
	.zero		1


	//   ....[69]....
        /*0970*/ 	.word	0x00014cd0
        /*0974*/ 	.word	0x00000008
        /*0978*/ 	.word	0x00038820
        /*097c*/ 	.short	0x010a
        /*097e*/ 	.byte	0x3f
	.zero		1


	//   ....[70]....
        /*0980*/ 	.word	0x00014d20
        /*0984*/ 	.word	0x00000006
        /*0988*/ 	.word	0x00038860
        /*098c*/ 	.short	0x010a
        /*098e*/ 	.byte	0x3f
	.zero		1


	//   ....[71]....
        /*0990*/ 	.word	0x00014d70
        /*0994*/ 	.word	0x00000002
        /*0998*/ 	.word	0x00038840
        /*099c*/ 	.short	0x010a
        /*099e*/ 	.byte	0x3f
	.zero		1


	//   ....[72]....
        /*09a0*/ 	.word	0x00014dc0
        /*09a4*/ 	.word	0x00000002
        /*09a8*/ 	.word	0x00038860
        /*09ac*/ 	.short	0x010a
        /*09ae*/ 	.byte	0x3f
	.zero		1


	//   ....[73]....
        /*09b0*/ 	.word	0x00014e10
        /*09b4*/ 	.word	0x00000002
        /*09b8*/ 	.word	0x00038840
        /*09bc*/ 	.short	0x010a
        /*09be*/ 	.byte	0x3f
	.zero		1


	//   ....[74]....
        /*09c0*/ 	.word	0x00014e60
        /*09c4*/ 	.word	0x00000002
        /*09c8*/ 	.word	0x00038860
        /*09cc*/ 	.short	0x010a
        /*09ce*/ 	.byte	0x3f
	.zero		1


	//   ....[75]....
        /*09d0*/ 	.word	0x00014eb0
        /*09d4*/ 	.word	0x00000002
        /*09d8*/ 	.word	0x00038840
        /*09dc*/ 	.short	0x010a
        /*09de*/ 	.byte	0x3f
	.zero		1


	//   ....[76]....
        /*09e0*/ 	.word	0x00014f00
        /*09e4*/ 	.word	0x00000002
        /*09e8*/ 	.word	0x00038860
        /*09ec*/ 	.short	0x010a
        /*09ee*/ 	.byte	0x3f
	.zero		1


	//   ....[77]....
        /*09f0*/ 	.word	0x000158c0
        /*09f4*/ 	.word	0x00000000
        /*09f8*/ 	.word	0x00038820
        /*09fc*/ 	.short	0x010a
        /*09fe*/ 	.byte	0x3f
	.zero		1


	//   ....[78]....
        /*0a00*/ 	.word	0x00015a60
        /*0a04*/ 	.word	0x00000006
        /*0a08*/ 	.word	0x00000000
        /*0a0c*/ 	.short	0x010a
        /*0a0e*/ 	.byte	0x3f
	.zero		1


	//   ....[79]....
        /*0a10*/ 	.word	0x00015ab0
        /*0a14*/ 	.word	0x00000007
        /*0a18*/ 	.word	0x00000000
        /*0a1c*/ 	.short	0x010a
        /*0a1e*/ 	.byte	0x3f
	.zero		1


	//   ....[80]....
        /*0a20*/ 	.word	0x00015b00
        /*0a24*/ 	.word	0x00000004
        /*0a28*/ 	.word	0x00000000
        /*0a2c*/ 	.short	0x010a
        /*0a2e*/ 	.byte	0x3f
	.zero		1


	//----- nvinfo : EIATTR_NUM_MBARRIERS
	.align		4
.L_1091:
        /*0a30*/ 	.byte	0x03, 0x38
        /*0a32*/ 	.short	0x0017


	//----- nvinfo : EIATTR_EXIT_INSTR_OFFSETS
	.align		4
        /*0a34*/ 	.byte	0x04, 0x1c
        /*0a36*/ 	.short	(.L_1093 - .L_1092)


	//   ....[0]....
.L_1092:
        /*0a38*/ 	.word	0x00000af0


	//   ....[1]....
        /*0a3c*/ 	.word	0x0000f1e0


	//   ....[2]....
        /*0a40*/ 	.word	0x0000f240


	//   ....[3]....
        /*0a44*/ 	.word	0x00014870


	//----- nvinfo : EIATTR_MAX_THREADS
	.align		4
.L_1093:
        /*0a48*/ 	.byte	0x04, 0x05
        /*0a4a*/ 	.short	(.L_1095 - .L_1094)
.L_1094:
        /*0a4c*/ 	.word	0x00000180
        /*0a50*/ 	.word	0x00000001
        /*0a54*/ 	.word	0x00000001


	//----- nvinfo : EIATTR_CRS_STACK_SIZE
	.align		4
.L_1095:
        /*0a58*/ 	.byte	0x04, 0x1e
        /*0a5a*/ 	.short	(.L_1097 - .L_1096)
.L_1096:
        /*0a5c*/ 	.word	0x00000000


	//----- nvinfo : EIATTR_CBANK_PARAM_SIZE
	.align		4
.L_1097:
        /*0a60*/ 	.byte	0x03, 0x19
        /*0a62*/ 	.short	0x0b70


	//----- nvinfo : EIATTR_PARAM_CBANK
	.align		4
        /*0a64*/ 	.byte	0x04, 0x0a
        /*0a66*/ 	.short	(.L_1099 - .L_1098)
	.align		4
.L_1098:
        /*0a68*/ 	.word	index@(.nv.constant0._ZN7cutlass13device_kernelIN5flash11enable_sm90INS1_16FlashAttnFwdSm90INS1_25CollectiveMainloopFwdSm90ILi2EN4cute5tupleIJNS5_1CILi1EEES8_S8_EEENS6_IJNS7_ILi64EEESA_SA_EEELi512ENS_6half_tEfNS_4arch4Sm90ELb1ELb0ELb0ELb1ELb0ELb0ELb1ELb0ELb0ELb0ELb0ELb0EEENS1_21CollectiveEpilogueFwdINS6_IJSA_NS7_ILi512EEESA_EEES9_SC_SE_Li256ELb1ELb0ELb0ELb0EEENS1_36VarlenDynamicPersistentTileSchedulerILi64ELi64ELi256ELi32ELb0ELb0ELb1ELb1ELb1ELb1EEEEEEEEEvNT_6ParamsE)
        /*0a6c*/ 	.short	0x0210
        /*0a6e*/ 	.short	0x0b70


	//----- nvinfo : EIATTR_SW_WAR
	.align		4
.L_1099:
        /*0a70*/ 	.byte	0x04, 0x36
        /*0a72*/ 	.short	(.L_1101 - .L_1100)
.L_1100:
        /*0a74*/ 	.word	0x00000008
.L_1101:


//--------------------- .nv.info._ZN7cutlass13device_kernelIN5flash11enable_sm90INS1_16FlashAttnFwdSm90INS1_25CollectiveMainloopFwdSm90ILi2EN4cute5tupleIJNS5_1CILi1EEES8_S8_EEENS6_IJNS7_ILi64EEESA_SA_EEELi512ENS_6half_tEfNS_4arch4Sm90ELb1ELb0ELb0ELb1ELb0ELb1ELb1ELb0ELb0ELb0ELb0ELb0EEENS1_21CollectiveEpilogueFwdINS6_IJSA_NS7_ILi512EEESA_EEES9_SC_SE_Li256ELb1ELb0ELb0ELb0EEENS1_36VarlenDynamicPersistentTileSchedulerILi64ELi64ELi256ELi32ELb0ELb0ELb1ELb1ELb1ELb1EEEEEEEEEvNT_6ParamsE --------------------------
	.section	.nv.info._ZN7cutlass13device_kernelIN5flash11enable_sm90INS1_16FlashAttnFwdSm90INS1_25CollectiveMainloopFwdSm90ILi2EN4cute5tupleIJNS5_1CILi1EEES8_S8_EEENS6_IJNS7_ILi64EEESA_SA_EEELi512ENS_6half_tEfNS_4arch4Sm90ELb1ELb0ELb0ELb1ELb0ELb1ELb1ELb0ELb0ELb0ELb0ELb0EEENS1_21CollectiveEpilogueFwdINS6_IJSA_NS7_ILi512EEESA_EEES9_SC_SE_Li256ELb1ELb0ELb0ELb0EEENS1_36VarlenDynamicPersistentTileSchedulerILi64ELi64ELi256ELi32ELb0ELb0ELb1ELb1ELb1ELb1EEEEEEEEEvNT_6ParamsE,"",@"SHT_CUDA_INFO"
	.sectionflags	@""
	.align	4


	//----- nvinfo : EIATTR_CUDA_API_VERSION
	.align		4
        /*0000*/ 	.byte	0x04, 0x37
        /*0002*/ 	.short	(.L_1103 - .L_1102)
.L_1102:
        /*0004*/ 	.word	0x00000082


	//----- nvinfo : EIATTR_KPARAM_INFO
	.align		4
.L_1103:
        /*0008*/ 	.byte	0x04, 0x17
        /*000a*/ 	.short	(.L_1105 - .L_1104)
.L_1104:
        /*000c*/ 	.word	0x00000000
        /*0010*/ 	.short	0x0000
        /*0012*/ 	.short	0x0070
        /*0014*/ 	.byte	0x00, 0xf0, 0x01, 0x2c


	//----- nvinfo : EIATTR_SPARSE_MMA_MASK
	.align		4
.L_1105:
        /*0018*/ 	.byte	0x03, 0x50
        /*001a*/ 	.short	0x0000


	//----- nvinfo : EIATTR_MAXREG_COUNT
	.align		4
        /*001c*/ 	.byte	0x03, 0x1b
        /*001e*/ 	.short	0x00a8


	//----- nvinfo : EIATTR_NUM_BARRIERS
	.align		4
        /*0020*/ 	.byte	0x02, 0x4c
        /*0022*/ 	.byte	0x10
	.zero		1


	//----- nvinfo : EIATTR_EXTERNS
	.align		4
        /*0024*/ 	.byte	0x04, 0x0f
        /*0026*/ 	.short	(.L_1107 - .L_1106)


	//   ....[0]....
	.align		4
.L_1106:
        /*0028*/ 	.word	index@(__assertfail)


	//----- nvinfo : EIATTR_ANNOTATIONS
	.align		4
.L_1107:
        /*002c*/ 	.byte	0x04, 0x55
        /*002e*/ 	.short	(.L_1109 - .L_1108)


	//   ....[0]....
.L_1108:
        /* <DEDUP_REMOVED lines=42> */


	//----- nvinfo : EIATTR_MERCURY_ISA_VERSION
	.align		4
.L_1109:
        /*02c0*/ 	.byte	0x03, 0x5f
        /*02c2*/ 	.short	0x0101


	//----- nvinfo : EIATTR_UNUSED_LOAD_BYTE_OFFSET
	.align		4
        /*02c4*/ 	.byte	0x04, 0x44
        /*02c6*/ 	.short	(.L_1111 - .L_1110)


	//   ....[0]....
.L_1110:
        /*02c8*/ 	.word	0x00000b30
        /*02cc*/ 	.word	0x0000fff0


	//   ....[1]....
        /*02d0*/ 	.word	0x000134b0
        /*02d4*/ 	.word	0x0000fff0


	//----- nvinfo : EIATTR_INT_WARP_WIDE_INSTR_OFFSETS
	.align		4
.L_1111:
        /*02d8*/ 	.byte	0x04, 0x31
        /*02da*/ 	.short	(.L_1113 - .L_1112)


	//   ....[0]....
.L_1112:
        /*02dc*/ 	.word	0x000001f0


	//   ....[1]....
        /*02e0*/ 	.word	0x00000230


	//   ....[2]....
        /*02e4*/ 	.word	0x000002a0


	//   ....[3]....
        /*02e8*/ 	.word	0x00000310


	//   ....[4]....
        /*02ec*/ 	.word	0x00017f90


	//   ....[5]....
        /*02f0*/ 	.word	0x00018040


	//   ....[6]....
        /*02f4*/ 	.word	0x000184d0


	//   ....[7]....
        /*02f8*/ 	.word	0x00018500


	//   ....[8]....
        /*02fc*/ 	.word	0x0001b1d0


	//   ....[9]....
        /*0300*/ 	.word	0x0001b280


	//----- nvinfo : EIATTR_COOP_GROUP_MASK_REGIDS
	.align		4
.L_1113:
        /*0304*/ 	.byte	0x04, 0x29
        /*0306*/ 	.short	(.L_1115 - .L_1114)


	//   ....[0]....
.L_1114:
        /*0308*/ 	.word	0xffffffff


	//   ....[1]....
        /*030c*/ 	.word	0xffffffff


	//   ....[2]....
        /*0310*/ 	.word	0xffffffff


	//   ....[3]....
        /*0314*/ 	.word	0xffffffff


	//   ....[4]....
        /*0318*/ 	.word	0xffffffff


	//   ....[5]....
        /*031c*/ 	.word	0xffffffff


	//   ....[6]....
        /*0320*/ 	.word	0xffffffff


	//   ....[7]....
        /*0324*/ 	.word	0xffffffff


	//   ....[8]....
        /*0328*/ 	.word	0xffffffff


	//   ....[9]....
        /*032c*/ 	.word	0xffffffff


	//   ....[10]....
        /*0330*/ 	.word	0xffffffff


	//   ....[11]....
        /*0334*/ 	.word	0xffffffff


	//   ....[12]....
        /*0338*/ 	.word	0xffffffff


	//   ....[13]....
        /*033c*/ 	.word	0xffffffff


	//   ....[14]....
        /*0340*/ 	.word	0xffffffff


	//   ....[15]....
        /*0344*/ 	.word	0xffffffff


	//   ....[16]....
        /*0348*/ 	.word	0xffffffff


	//   ....[17]....
        /*034c*/ 	.word	0xffffffff


	//   ....[18]....
        /*0350*/ 	.word	0xffffffff


	//   ....[19]....
        /*0354*/ 	.word	0xffffffff


	//   ....[20]....
        /*0358*/ 	.word	0xffffffff


	//   ....[21]....
        /*035c*/ 	.word	0xffffffff


	//   ....[22]....
        /*0360*/ 	.word	0xffffffff


	//   ....[23]....
        /*0364*/ 	.word	0xffffffff


	//   ....[24]....
        /*0368*/ 	.word	0xffffffff


	//   ....[25]....
        /*036c*/ 	.word	0xffffffff


	//   ....[26]....
        /*0370*/ 	.word	0xffffffff


	//   ....[27]....
        /*0374*/ 	.word	0xffffffff


	//   ....[28]....
        /*0378*/ 	.word	0xffffffff


	//   ....[29]....
        /*037c*/ 	.word	0xffffffff


	//   ....[30]....
        /*0380*/ 	.word	0xffffffff


	//   ....[31]....
        /*0384*/ 	.word	0xffffffff


	//   ....[32]....
        /*0388*/ 	.word	0xffffffff


	//   ....[33]....
        /*038c*/ 	.word	0xffffffff


	//   ....[34]....
        /*0390*/ 	.word	0xffffffff


	//   ....[35]....
        /*0394*/ 	.word	0xffffffff


	//   ....[36]....
        /*0398*/ 	.word	0xffffffff


	//   ....[37]....
        /*039c*/ 	.word	0xffffffff


	//   ....[38]....
        /*03a0*/ 	.word	0xffffffff


	//   ....[39]....
        /*03a4*/ 	.word	0xffffffff


	//   ....[40]....
        /*03a8*/ 	.word	0xffffffff


	//   ....[41]....
        /*03ac*/ 	.word	0xffffffff


	//   ....[42]....
        /*03b0*/ 	.word	0xffffffff


	//   ....[43]....
        /*03b4*/ 	.word	0xffffffff


	//   ....[44]....
        /*03b8*/ 	.word	0xffffffff


	//   ....[45]....
        /*03bc*/ 	.word	0xffffffff


	//   ....[46]....
        /*03c0*/ 	.word	0xffffffff


	//   ....[47]....
        /*03c4*/ 	.word	0xffffffff


	//   ....[48]....
        /*03c8*/ 	.word	0xffffffff


	//   ....[49]....
        /*03cc*/ 	.word	0xffffffff


	//   ....[50]....
        /*03d0*/ 	.word	0xffffffff


	//   ....[51]....
        /*03d4*/ 	.word	0xffffffff


	//   ....[52]....
        /*03d8*/ 	.word	0xffffffff


	//   ....[53]....
        /*03dc*/ 	.word	0xffffffff


	//   ....[54]....
        /*03e0*/ 	.word	0xffffffff


	//   ....[55]....
        /*03e4*/ 	.word	0xffffffff


	//   ....[56]....
        /*03e8*/ 	.word	0xffffffff


	//   ....[57]....
        /*03ec*/ 	.word	0xffffffff


	//   ....[58]....
        /*03f0*/ 	.word	0xffffffff


	//   ....[59]....
        /*03f4*/ 	.word	0xffffffff


	//   ....[60]....
        /*03f8*/ 	.word	0xffffffff


	//   ....[61]....
        /*03fc*/ 	.word	0xffffffff


	//   ....[62]....
        /*0400*/ 	.word	0xffffffff


	//   ....[63]....
        /*0404*/ 	.word	0xffffffff


	//   ....[64]....
        /*0408*/ 	.word	0xffffffff


	//   ....[65]....
        /*040c*/ 	.word	0xffffffff


	//   ....[66]....
        /*0410*/ 	.word	0x0500000f


	//   ....[67]....
        /*0414*/ 	.word	0x0500000f


	//   ....[68]....
        /*0418*/ 	.word	0x0500000f


	//   ....[69]....
        /*041c*/ 	.word	0x0500000f


	//   ....[70]....
        /*0420*/ 	.word	0x0500000f


	//   ....[71]....
        /*0424*/ 	.word	0x0500000f


	//   ....[72]....
        /*0428*/ 	.word	0x0500000f


	//   ....[73]....
        /*042c*/ 	.word	0x0500000f


	//   ....[74]....
        /*0430*/ 	.word	0x0500000f


	//   ....[75]....
        /*0434*/ 	.word	0x0500000f


	//   ....[76]....
        /*0438*/ 	.word	0x0500000f


	//   ....[77]....
        /*043c*/ 	.word	0x0500000f


	//   ....[78]....
        /*0440*/ 	.word	0x0500000f


	//   ....[79]....
        /*0444*/ 	.word	0x0500000f


	//   ....[80]....
        /*0448*/ 	.word	0x0500000f


	//   ....[81]....
        /*044c*/ 	.word	0x0500000f


	//   ....[82]....
        /*0450*/ 	.word	0x0500000f


	//   ....[83]....
        /*0454*/ 	.word	0x0500000f


	//   ....[84]....
        /*0458*/ 	.word	0x0500000f


	//   ....[85]....
        /*045c*/ 	.word	0x0500000f


	//   ....[86]....
        /*0460*/ 	.word	0x0500000f


	//   ....[87]....
        /*0464*/ 	.word	0x0500000f


	//   ....[88]....
        /*0468*/ 	.word	0x0500000f


	//   ....[89]....
        /*046c*/ 	.word	0x0500000f


	//   ....[90]....
        /*0470*/ 	.word	0x0500000f


	//   ....[91]....
        /*0474*/ 	.word	0x0500000f


	//   ....[92]....
        /*0478*/ 	.word	0x0500000f


	//   ....[93]....
        /*047c*/ 	.word	0x0500000f


	//   ....[94]....
        /*0480*/ 	.word	0x0500000f


	//   ....[95]....
        /*0484*/ 	.word	0x0500000f


	//   ....[96]....
        /*0488*/ 	.word	0x0500000f


	//   ....[97]....
        /*048c*/ 	.word	0x0500000f


	//   ....[98]....
        /*0490*/ 	.word	0x0500000f


	//   ....[99]....
        /*0494*/ 	.word	0x0500000f


	//   ....[100]....
        /*0498*/ 	.word	0x0500000f


	//   ....[101]....
        /*049c*/ 	.word	0x0500000f


	//----- nvinfo : EIATTR_COOP_GROUP_INSTR_OFFSETS
	.align		4
.L_1115:
        /*04a0*/ 	.byte	0x04, 0x28
        /*04a2*/ 	.short	(.L_1117 - .L_1116)


	//   ....[0]....
.L_1116:
        /*04a4*/ 	.word	0x00000060


	//   ....[1]....
        /*04a8*/ 	.word	0x00000200


	//   ....[2]....
        /*04ac*/ 	.word	0x00000240


	//   ....[3]....
        /*04b0*/ 	.word	0x00000450


	//   ....[4]....
        /*04b4*/ 	.word	0x000005b0


	//   ....[5]....
        /*04b8*/ 	.word	0x000006d0


	//   ....[6]....
        /*04bc*/ 	.word	0x00000830


	//   ....[7]....
        /*04c0*/ 	.word	0x00004670


	//   ....[8]....
        /*04c4*/ 	.word	0x00005f70


	//   ....[9]....
        /*04c8*/ 	.word	0x00009700


	//   ....[10]....
        /*04cc*/ 	.word	0x0000b190


	//   ....[11]....
        /*04d0*/ 	.word	0x0000b290


	//   ....[12]....
        /*04d4*/ 	.word	0x0000b5f0


	//   ....[13]....
        /*04d8*/ 	.word	0x0000b660


	//   ....[14]....
        /*04dc*/ 	.word	0x0000bf50


	//   ....[15]....
        /*04e0*/ 	.word	0x0000c550


	//   ....[16]....
        /*04e4*/ 	.word	0x0000dfe0


	//   ....[17]....
        /*04e8*/ 	.word	0x0000e180


	//   ....[18]....
        /*04ec*/ 	.word	0x0000e390


	//   ....[19]....
        /*04f0*/ 	.word	0x0000e500


	//   ....[20]....
        /*04f4*/ 	.word	0x0000f6b0


	//   ....[21]....
        /*04f8*/ 	.word	0x0000fce0


	//   ....[22]....
        /*04fc*/ 	.word	0x00011530


	//   ....[23]....
        /*0500*/ 	.word	0x00011560


	//   ....[24]....
        /*0504*/ 	.word	0x00011860


	//   ....[25]....
        /*0508*/ 	.word	0x00011a30


	//   ....[26]....
        /*050c*/ 	.word	0x00012980


	//   ....[27]....
        /*0510*/ 	.word	0x000129d0


	//   ....[28]....
        /*0514*/ 	.word	0x00012a10


	//   ....[29]....
        /*0518*/ 	.word	0x00012a60


	//   ....[30]....
        /*051c*/ 	.word	0x00012a70


	//   ....[31]....
        /*0520*/ 	.word	0x00014450


	//   ....[32]....
        /*0524*/ 	.word	0x00015bd0


	//   ....[33]....
        /*0528*/ 	.word	0x00015d50


	//   ....[34]....
        /*052c*/ 	.word	0x00015d80


	//   ....[35]....
        /*0530*/ 	.word	0x00015dc0


	//   ....[36]....
        /*0534*/ 	.word	0x00015e30


	//   ....[37]....
        /*0538*/ 	.word	0x00015e90


	//   ....[38]....
        /*053c*/ 	.word	0x00015ed0


	//   ....[39]....
        /*0540*/ 	.word	0x00016070


	//   ....[40]....
        /*0544*/ 	.word	0x000160d0


	//   ....[41]....
        /*0548*/ 	.word	0x00016110


	//   ....[42]....
        /*054c*/ 	.word	0x00016150


	//   ....[43]....
        /*0550*/ 	.word	0x00016180


	//   ....[44]....
        /*0554*/ 	.word	0x000161b0


	//   ....[45]....
        /*0558*/ 	.word	0x00016240


	//   ....[46]....
        /*055c*/ 	.word	0x000162a0


	//   ....[47]....
        /*0560*/ 	.word	0x00016330


	//   ....[48]....
        /*0564*/ 	.word	0x0001b310


	//   ....[49]....
        /*0568*/ 	.word	0x0001b320


	//   ....[50]....
        /*056c*/ 	.word	0x0001b430


	//   ....[51]....
        /*0570*/ 	.word	0x0001b490


	//   ....[52]....
        /*0574*/ 	.word	0x0001b4d0


	//   ....[53]....
        /*0578*/ 	.word	0x0001b510


	//   ....[54]....
        /*057c*/ 	.word	0x0001b540


	//   ....[55]....
        /*0580*/ 	.word	0x0001b570


	//   ....[56]....
        /*0584*/ 	.word	0x0001b700


	//   ....[57]....
        /*0588*/ 	.word	0x0001b760


	//   ....[58]....
        /*058c*/ 	.word	0x0001b7a0


	//   ....[59]....
        /*0590*/ 	.word	0x0001b7e0


	//   ....[60]....
        /*0594*/ 	.word	0x0001b810


	//   ....[61]....
        /*0598*/ 	.word	0x0001b840


	//   ....[62]....
        /*059c*/ 	.word	0x0001b900


	//   ....[63]....
        /*05a0*/ 	.word	0x0001b920


	//   ....[64]....
        /*05a4*/ 	.word	0x0001b990


	//   ....[65]....
        /*05a8*/ 	.word	0x0001c000


	//   ....[66]....
        /*05ac*/ 	.word	0x0001c440


	//   ....[67]....
        /*05b0*/ 	.word	0x0001c4e0


	//   ....[68]....
        /*05b4*/ 	.word	0x0001c580


	//   ....[69]....
        /*05b8*/ 	.word	0x0001c620


	//   ....[70]....
        /*05bc*/ 	.word	0x0001c6c0


	//   ....[71]....
        /*05c0*/ 	.word	0x0001c760


	//   ....[72]....
        /*05c4*/ 	.word	0x0001c800


	//   ....[73]....
        /*05c8*/ 	.word	0x0001c8a0


	//   ....[74]....
        /*05cc*/ 	.word	0x0001c990


	//   ....[75]....
        /*05d0*/ 	.word	0x0001ca30


	//   ....[76]....
        /*05d4*/ 	.word	0x0001cad0


	//   ....[77]....
        /*05d8*/ 	.word	0x0001cb70


	//   ....[78]....
        /*05dc*/ 	.word	0x0001cc10


	//   ....[79]....
        /*05e0*/ 	.word	0x0001ccb0


	//   ....[80]....
        /*05e4*/ 	.word	0x0001cd50


	//   ....[81]....
        /*05e8*/ 	.word	0x0001cdf0


	//   ....[82]....
        /*05ec*/ 	.word	0x0001d140


	//   ....[83]....
        /*05f0*/ 	.word	0x0001d420


	//   ....[84]....
        /*05f4*/ 	.word	0x0001d840


	//   ....[85]....
        /*05f8*/ 	.word	0x0001d8d0


	//   ....[86]....
        /*05fc*/ 	.word	0x0001d970


	//   ....[87]....
        /*0600*/ 	.word	0x0001da20


	//   ....[88]....
        /*0604*/ 	.word	0x0001daa0


	//   ....[89]....
        /*0608*/ 	.word	0x0001db20


	//   ....[90]....
        /*060c*/ 	.word	0x0001dba0


	//   ....[91]....
        /*0610*/ 	.word	0x0001dc20


	//   ....[92]....
        /*0614*/ 	.word	0x0001dcb0


	//   ....[93]....
        /*0618*/ 	.word	0x0001dd60


	//   ....[94]....
        /*061c*/ 	.word	0x0001dde0


	//   ....[95]....
        /*0620*/ 	.word	0x0001de60


	//   ....[96]....
        /*0624*/ 	.word	0x0001dee0


	//   ....[97]....
        /*0628*/ 	.word	0x0001df60


	//   ....[98]....
        /*062c*/ 	.word	0x0001dfd0


	//   ....[99]....
        /*0630*/ 	.word	0x0001e070


	//   ....[100]....
        /*0634*/ 	.word	0x0001e100


	//   ....[101]....
        /*0638*/ 	.word	0x0001e230


	//----- nvinfo : EIATTR_REG_RECONFIG
	.align		4
.L_1117:
        /*063c*/ 	.byte	0x01, 0x54
	.zero		2


	//----- nvinfo : EIATTR_SYSCALL_OFFSETS
	.align		4
        /*0640*/ 	.byte	0x04, 0x46
        /*0642*/ 	.short	(.L_1119 - .L_1118)


	//   ....[0]....
.L_1118:
        /*0644*/ 	.word	0x00001900


	//   ....[1]....
        /*0648*/ 	.word	0x00001a50


	//   ....[2]....
        /*064c*/ 	.word	0x00006120


	//   ....[3]....
        /*0650*/ 	.word	0x000065c0


	//   ....[4]....
        /*0654*/ 	.word	0x000181d0


	//   ....[5]....
        /*0658*/ 	.word	0x00018310


	//   ....[6]....
        /*065c*/ 	.word	0x00018410


	//----- nvinfo : EIATTR_MBARRIER_INSTR_OFFSETS
	.align		4
.L_1119:
        /*0660*/ 	.byte	0x04, 0x39
        /*0662*/ 	.short	(.L_1121 - .L_1120)


	//   ....[0]....
.L_1120:
        /*0664*/ 	.word	0x00000330
        /*0668*/ 	.word	0x000000ff
        /*066c*/ 	.word	0x00038800
        /*0670*/ 	.short	0x0100
        /*0672*/ 	.byte	0x08
	.zero		1


	//   ....[1]....
        /*0674*/ 	.word	0x00000340
        /*0678*/ 	.word	0x000000ff
        /*067c*/ 	.word	0x00038810
        /*0680*/ 	.short	0x0100
        /*0682*/ 	.byte	0x08
	.zero		1


	//   ....[2]....
        /*0684*/ 	.word	0x00000350
        /*0688*/ 	.word	0x000000ff
        /*068c*/ 	.word	0x00038820
        /*0690*/ 	.short	0x0100
        /*0692*/ 	.byte	0x08
	.zero		1


	//   ....[3]....
        /*0694*/ 	.word	0x00000400
        /*0698*/ 	.word	0x000000ff
        /*069c*/ 	.word	0x00038830
        /*06a0*/ 	.short	0x0100
        /*06a2*/ 	.byte	0x06
	.zero		1


	//   ....[4]....
        /*06a4*/ 	.word	0x00000410
        /*06a8*/ 	.word	0x000000ff
        /*06ac*/ 	.word	0x00038840
        /*06b0*/ 	.short	0x0100
        /*06b2*/ 	.byte	0x06
	.zero		1


	//   ....[5]....
        /*06b4*/ 	.word	0x00000420
        /*06b8*/ 	.word	0x000000ff
        /*06bc*/ 	.word	0x00038838
        /*06c0*/ 	.short	0x0100
        /*06c2*/ 	.byte	0x06
	.zero		1


	//   ....[6]....
        /*06c4*/ 	.word	0x00000430
        /*06c8*/ 	.word	0x000000ff
        /*06cc*/ 	.word	0x00038848
        /*06d0*/ 	.short	0x0100
        /*06d2*/ 	.byte	0x06
	.zero		1


	//   ....[7]....
        /*06d4*/ 	.word	0x00000560
        /*06d8*/ 	.word	0x000000ff
        /*06dc*/ 	.word	0x00038850
        /*06e0*/ 	.short	0x0100
        /*06e2*/ 	.byte	0x08
	.zero		1


	//   ....[8]....
        /*06e4*/ 	.word	0x00000570
        /*06e8*/ 	.word	0x000000ff
        /*06ec*/ 	.word	0x00038860
        /*06f0*/ 	.short	0x0100
        /*06f2*/ 	.byte	0x08
	.zero		1


	//   ....[9]....
        /*06f4*/ 	.word	0x00000580
        /*06f8*/ 	.word	0x000000ff
        /*06fc*/ 	.word	0x00038858
        /*0700*/ 	.short	0x0100
        /*0702*/ 	.byte	0x08
	.zero		1


	//   ....[10]....
        /*0704*/ 	.word	0x00000590
        /*0708*/ 	.word	0x000000ff
        /*070c*/ 	.word	0x00038868
        /*0710*/ 	.short	0x0100
        /*0712*/ 	.byte	0x08
	.zero		1


	//   ....[11]....
        /*0714*/ 	.word	0x00000680
        /*0718*/ 	.word	0x000000ff
        /*071c*/ 	.word	0x00038870
        /*0720*/ 	.short	0x0100
        /*0722*/ 	.byte	0x06
	.zero		1


	//   ....[12]....
        /*0724*/ 	.word	0x00000690
        /*0728*/ 	.word	0x000000ff
        /*072c*/ 	.word	0x00038880
        /*0730*/ 	.short	0x0100
        /*0732*/ 	.byte	0x06
	.zero		1


	//   ....[13]....
        /*0734*/ 	.word	0x000006a0
        /*0738*/ 	.word	0x000000ff
        /*073c*/ 	.word	0x00038878
        /*0740*/ 	.short	0x0100
        /*0742*/ 	.byte	0x06
	.zero		1


	//   ....[14]....
        /*0744*/ 	.word	0x000006b0
        /*0748*/ 	.word	0x000000ff
        /*074c*/ 	.word	0x00038888
        /*0750*/ 	.short	0x0100
        /*0752*/ 	.byte	0x06
	.zero		1


	//   ....[15]....
        /*0754*/ 	.word	0x000007e0
        /*0758*/ 	.word	0x000000ff
        /*075c*/ 	.word	0x00038890
        /*0760*/ 	.short	0x0100
        /*0762*/ 	.byte	0x08
	.zero		1


	//   ....[16]....
        /*0764*/ 	.word	0x000007f0
        /*0768*/ 	.word	0x000000ff
        /*076c*/ 	.word	0x000388a0
        /*0770*/ 	.short	0x0100
        /*0772*/ 	.byte	0x08
	.zero		1


	//   ....[17]....
        /*0774*/ 	.word	0x00000800
        /*0778*/ 	.word	0x000000ff
        /*077c*/ 	.word	0x00038898
        /*0780*/ 	.short	0x0100
        /*0782*/ 	.byte	0x08
	.zero		1


	//   ....[18]....
        /*0784*/ 	.word	0x00000810
        /*0788*/ 	.word	0x000000ff
        /*078c*/ 	.word	0x000388a8
        /*0790*/ 	.short	0x0100
        /*0792*/ 	.byte	0x08
	.zero		1


	//   ....[19]....
        /*0794*/ 	.word	0x00000940
        /*0798*/ 	.word	0x000000ff
        /*079c*/ 	.word	0x000388b0
        /*07a0*/ 	.short	0x0100
        /*07a2*/ 	.byte	0x08
	.zero		1


	//   ....[20]....
        /*07a4*/ 	.word	0x00000950
        /*07a8*/ 	.word	0x000000ff
        /*07ac*/ 	.word	0x000388c0
        /*07b0*/ 	.short	0x0100
        /*07b2*/ 	.byte	0x08
	.zero		1


	//   ....[21]....
        /*07b4*/ 	.word	0x00000960
        /*07b8*/ 	.word	0x000000ff
        /*07bc*/ 	.word	0x000388b8
        /*07c0*/ 	.short	0x0100
        /*07c2*/ 	.byte	0x08
	.zero		1


	//   ....[22]....
        /*07c4*/ 	.word	0x00000970
        /*07c8*/ 	.word	0x000000ff
        /*07cc*/ 	.word	0x000388c8
        /*07d0*/ 	.short	0x0100
        /*07d2*/ 	.byte	0x08
	.zero		1


	//   ....[23]....
        /*07d4*/ 	.word	0x00002680
        /*07d8*/ 	.word	0x00000046
        /*07dc*/ 	.word	0x00038890
        /*07e0*/ 	.short	0x010a
        /*07e2*/ 	.byte	0x3f
	.zero		1


	//   ....[24]....
        /*07e4*/ 	.word	0x00003030
        /*07e8*/ 	.word	0x00000046
        /*07ec*/ 	.word	0x00038890
        /*07f0*/ 	.short	0x010a
        /*07f2*/ 	.byte	0x3f
	.zero		1


	//   ....[25]....
        /*07f4*/ 	.word	0x000038a0
        /*07f8*/ 	.word	0x00000046
        /*07fc*/ 	.word	0x00038890
        /*0800*/ 	.short	0x010a
        /*0802*/ 	.byte	0x3f
	.zero		1


	//   ....[26]....
        /*0804*/ 	.word	0x00003aa0
        /*0808*/ 	.word	0x00000004
        /*080c*/ 	.word	0x00000000
        /*0810*/ 	.short	0x0101
        /*0812*/ 	.byte	0x3f
	.zero		1


	//   ....[27]....
        /*0814*/ 	.word	0x00003ae0
        /*0818*/ 	.word	0x00000046
        /*081c*/ 	.word	0x000388b0
        /*0820*/ 	.short	0x010a
        /*0822*/ 	.byte	0x3f
	.zero		1


	//   ....[28]....
        /*0824*/ 	.word	0x00004130
        /*0828*/ 	.word	0x00000046
        /*082c*/ 	.word	0x00000000
        /*0830*/ 	.short	0x0101
        /*0832*/ 	.byte	0x3f
	.zero		1


	//   ....[29]....
        /*0834*/ 	.word	0x00004ab0
        /*0838*/ 	.word	0x00000000
        /*083c*/ 	.word	0x00000000
        /*0840*/ 	.short	0x0101
        /*0842*/ 	.byte	0x3f
	.zero		1


	//   ....[30]....
        /*0844*/ 	.word	0x00005620
        /*0848*/ 	.word	0x00000000
        /*084c*/ 	.word	0x00000000
        /*0850*/ 	.short	0x0101
        /*0852*/ 	.byte	0x3f
	.zero		1


	//   ....[31]....
        /*0854*/ 	.word	0x000061b0
        /*0858*/ 	.word	0x00000002
        /*085c*/ 	.word	0x00038800
        /*0860*/ 	.short	0x010a
        /*0862*/ 	.byte	0x3f
	.zero		1


	//   ....[32]....
        /*0864*/ 	.word	0x00006200
        /*0868*/ 	.word	0x00000002
        /*086c*/ 	.word	0x00038800
        /*0870*/ 	.short	0x010a
        /*0872*/ 	.byte	0x3f
	.zero		1


	//   ....[33]....
        /*0874*/ 	.word	0x00006e30
        /*0878*/ 	.word	0x00000002
        /*087c*/ 	.word	0x00038800
        /*0880*/ 	.short	0x010a
        /*0882*/ 	.byte	0x3f
	.zero		1


	//   ....[34]....
        /*0884*/ 	.word	0x00008160
        /*0888*/ 	.word	0x00000002
        /*088c*/ 	.word	0x00038800
        /*0890*/ 	.short	0x010a
        /*0892*/ 	.byte	0x3f
	.zero		1


	//   ....[35]....
        /*0894*/ 	.word	0x00008fe0
        /*0898*/ 	.word	0x00000015
        /*089c*/ 	.word	0x00038830
        /*08a0*/ 	.short	0x010a
        /*08a2*/ 	.byte	0x3f
	.zero		1


	//   ....[36]....
        /*08a4*/ 	.word	0x00009090
        /*08a8*/ 	.word	0x00000015
        /*08ac*/ 	.word	0x00038830
        /*08b0*/ 	.short	0x010a
        /*08b2*/ 	.byte	0x3f
	.zero		1


	//   ....[37]....
        /*08b4*/ 	.word	0x000093a0
        /*08b8*/ 	.word	0x00000002
        /*08bc*/ 	.word	0x00038810
        /*08c0*/ 	.short	0x010a
        /*08c2*/ 	.byte	0x3f
	.zero		1


	//   ....[38]....
        /*08c4*/ 	.word	0x000093f0
        /*08c8*/ 	.word	0x00000015
        /*08cc*/ 	.word	0x00038850
        /*08d0*/ 	.short	0x010a
        /*08d2*/ 	.byte	0x3f
	.zero		1


	//   ....[39]....
        /*08d4*/ 	.word	0x000094b0
        /*08d8*/ 	.word	0x00000015
        /*08dc*/ 	.word	0x00038850
        /*08e0*/ 	.short	0x010a
        /*08e2*/ 	.byte	0x3f
	.zero		1


	//   ....[40]....
        /*08e4*/ 	.word	0x0000b8b0
        /*08e8*/ 	.word	0x00000019
        /*08ec*/ 	.word	0x00000000
        /*08f0*/ 	.short	0x0101
        /*08f2*/ 	.byte	0x3f
	.zero		1


	//   ....[41]....
        /*08f4*/ 	.word	0x0000bf70
        /*08f8*/ 	.word	0x00000015
        /*08fc*/ 	.word	0x00000000
        /*0900*/ 	.short	0x0101
        /*0902*/ 	.byte	0x3f
	.zero		1


	//   ....[42]....
        /*0904*/ 	.word	0x0000c070
        /*0908*/ 	.word	0x000000c4
        /*090c*/ 	.word	0x00038830
        /*0910*/ 	.short	0x010a
        /*0912*/ 	.byte	0x3f
	.zero		1


	//   ....[43]....
        /*0914*/ 	.word	0x0000c0e0
        /*0918*/ 	.word	0x000000c4
        /*091c*/ 	.word	0x00038830
        /*0920*/ 	.short	0x010a
        /*0922*/ 	.byte	0x3f
	.zero		1


	//   ....[44]....
        /*0924*/ 	.word	0x0000c350
        /*0928*/ 	.word	0x000000c4
        /*092c*/ 	.word	0x00038850
        /*0930*/ 	.short	0x010a
        /*0932*/ 	.byte	0x3f
	.zero		1


	//   ....[45]....
        /*0934*/ 	.word	0x0000c3a0
        /*0938*/ 	.word	0x000000c4
        /*093c*/ 	.word	0x00038850
        /*0940*/ 	.short	0x010a
        /*0942*/ 	.byte	0x3f
	.zero		1


	//   ....[46]....
        /*0944*/ 	.word	0x0000e4b0
        /*0948*/ 	.word	0x000000a4
        /*094c*/ 	.word	0x00000000
        /*0950*/ 	.short	0x0101
        /*0952*/ 	.byte	0x3f
	.zero		1


	//   ....[47]....
        /*0954*/ 	.word	0x0000f6d0
        /*0958*/ 	.word	0x000000c4
        /*095c*/ 	.word	0x00000000
        /*0960*/ 	.short	0x0101
        /*0962*/ 	.byte	0x3f
	.zero		1


	//   ....[48]....
        /*0964*/ 	.word	0x0000f810
        /*0968*/ 	.word	0x000000bb
        /*096c*/ 	.word	0x00038830
        /*0970*/ 	.short	0x010a
        /*0972*/ 	.byte	0x3f
	.zero		1


	//   ....[49]....
        /*0974*/ 	.word	0x0000f880
        /*0978*/ 	.word	0x000000bb
        /*097c*/ 	.word	0x00038830
        /*0980*/ 	.short	0x010a
        /*0982*/ 	.byte	0x3f
	.zero		1


	//   ....[50]....
        /*0984*/ 	.word	0x0000faf0
        /*0988*/ 	.word	0x000000bb
        /*098c*/ 	.word	0x00038850
        /*0990*/ 	.short	0x010a
        /*0992*/ 	.byte	0x3f
	.zero		1


	//   ....[51]....
        /*0994*/ 	.word	0x0000fb40
        /*0998*/ 	.word	0x000000bb
        /*099c*/ 	.word	0x00038850
        /*09a0*/ 	.short	0x010a
        /*09a2*/ 	.byte	0x3f
	.zero		1


	//   ....[52]....
        /*09a4*/ 	.word	0x00011da0
        /*09a8*/ 	.word	0x0000009e
        /*09ac*/ 	.word	0x00000000
        /*09b0*/ 	.short	0x0101
        /*09b2*/ 	.byte	0x3f
	.zero		1


	//   ....[53]....
        /*09b4*/ 	.word	0x000129a0
        /*09b8*/ 	.word	0x000000bb
        /*09bc*/ 	.word	0x00000000
        /*09c0*/ 	.short	0x0101
        /*09c2*/ 	.byte	0x3f
	.zero		1


	//   ....[54]....
        /*09c4*/ 	.word	0x00014cd0
        /*09c8*/ 	.word	0x00000000
        /*09cc*/ 	.word	0x00000000
        /*09d0*/ 	.short	0x0101
        /*09d2*/ 	.byte	0x3f
	.zero		1


	//   ....[55]....
        /*09d4*/ 	.word	0x00017070
        /*09d8*/ 	.word	0x00000009
        /*09dc*/ 	.word	0x00038820
        /*09e0*/ 	.short	0x010a
        /*09e2*/ 	.byte	0x3f
	.zero		1


	//   ....[56]....
        /*09e4*/ 	.word	0x000170f0
        /*09e8*/ 	.word	0x00000005
        /*09ec*/ 	.word	0x000388a0
        /*09f0*/ 	.short	0x010a
        /*09f2*/ 	.byte	0x3f
	.zero		1


	//   ....[57]....
        /*09f4*/ 	.word	0x000172e0
        /*09f8*/ 	.word	0x00000005
        /*09fc*/ 	.word	0x000388c0
        /*0a00*/ 	.short	0x010a
        /*0a02*/ 	.byte	0x3f
	.zero		1


	//   ....[58]....
        /*0a04*/ 	.word	0x00017840
        /*0a08*/ 	.word	0x00000006
        /*0a0c*/ 	.word	0x000388a0
        /*0a10*/ 	.short	0x010a
        /*0a12*/ 	.byte	0x3f
	.zero		1


	//   ....[59]....
        /*0a14*/ 	.word	0x00017a10
        /*0a18*/ 	.word	0x00000006
        /*0a1c*/ 	.word	0x000388c0
        /*0a20*/ 	.short	0x010a
        /*0a22*/ 	.byte	0x3f
	.zero		1


	//   ....[60]....
        /*0a24*/ 	.word	0x00018960
        /*0a28*/ 	.word	0x00000009
        /*0a2c*/ 	.word	0x00038840
        /*0a30*/ 	.short	0x010a
        /*0a32*/ 	.byte	0x3f
	.zero		1


	//   ....[61]....
        /*0a34*/ 	.word	0x00019140
        /*0a38*/ 	.word	0x0000000b
        /*0a3c*/ 	.word	0x00038820
        /*0a40*/ 	.short	0x010a
        /*0a42*/ 	.byte	0x3f
	.zero		1


	//   ....[62]....
        /*0a44*/ 	.word	0x00019210
        /*0a48*/ 	.word	0x00000005
        /*0a4c*/ 	.word	0x00038860
        /*0a50*/ 	.short	0x010a
        /*0a52*/ 	.byte	0x3f
	.zero		1


	//   ....[63]....
        /*0a54*/ 	.word	0x00019990
        /*0a58*/ 	.word	0x00000002
        /*0a5c*/ 	.word	0x00038840
        /*0a60*/ 	.short	0x010a
        /*0a62*/ 	.byte	0x3f
	.zero		1


	//   ....[64]....
        /*0a64*/ 	.word	0x00019bb0
        /*0a68*/ 	.word	0x00000002
        /*0a6c*/ 	.word	0x00038860
        /*0a70*/ 	.short	0x010a
        /*0a72*/ 	.byte	0x3f
	.zero		1


	//   ....[65]....
        /*0a74*/ 	.word	0x0001a250
        /*0a78*/ 	.word	0x00000002
        /*0a7c*/ 	.word	0x00038840
        /*0a80*/ 	.short	0x010a
        /*0a82*/ 	.byte	0x3f
	.zero		1


	//   ....[66]....
        /*0a84*/ 	.word	0x0001a460
        /*0a88*/ 	.word	0x00000002
        /*0a8c*/ 	.word	0x00038860
        /*0a90*/ 	.short	0x010a
        /*0a92*/ 	.byte	0x3f
	.zero		1


	//   ....[67]....
        /*0a94*/ 	.word	0x0001aa90
        /*0a98*/ 	.word	0x00000002
        /*0a9c*/ 	.word	0x00038840
        /*0aa0*/ 	.short	0x010a
        /*0aa2*/ 	.byte	0x3f
	.zero		1


	//   ....[68]....
        /*0aa4*/ 	.word	0x0001acb0
        /*0aa8*/ 	.word	0x00000002
        /*0aac*/ 	.word	0x00038860
        /*0ab0*/ 	.short	0x010a
        /*0ab2*/ 	.byte	0x3f
	.zero		1


	//   ....[69]....
        /*0ab4*/ 	.word	0x0001bf90
        /*0ab8*/ 	.word	0x00000000
        /*0abc*/ 	.word	0x00038820
        /*0ac0*/ 	.short	0x010a
        /*0ac2*/ 	.byte	0x3f
	.zero		1


	//   ....[70]....
        /*0ac4*/ 	.word	0x0001c130
        /*0ac8*/ 	.word	0x00000006
        /*0acc*/ 	.word	0x00000000
        /*0ad0*/ 	.short	0x010a
        /*0ad2*/ 	.byte	0x3f
	.zero		1


	//   ....[71]....
        /*0ad4*/ 	.word	0x0001c1a0
        /*0ad8*/ 	.word	0x00000007
        /*0adc*/ 	.word	0x00000000
        /*0ae0*/ 	.short	0x010a
        /*0ae2*/ 	.byte	0x3f
	.zero		1


	//   ....[72]....
        /*0ae4*/ 	.word	0x0001c210
        /*0ae8*/ 	.word	0x00000004
        /*0aec*/ 	.word	0x00000000
        /*0af0*/ 	.short	0x010a
        /*0af2*/ 	.byte	0x3f
	.zero		1


	//   ....[73]....
        /*0af4*/ 	.word	0x0001c240
        /*0af8*/ 	.word	0x00000003
        /*0afc*/ 	.word	0x00000000
        /*0b00*/ 	.short	0x010a
        /*0b02*/ 	.byte	0x3f
	.zero		1


	//   ....[74]....
        /*0b04*/ 	.word	0x0001c2a0
        /*0b08*/ 	.word	0x00000046
        /*0b0c*/ 	.word	0x00038890
        /*0b10*/ 	.short	0x010a
        /*0b12*/ 	.byte	0x3f
	.zero		1


	//   ....[75]....
        /*0b14*/ 	.word	0x0001c2f0
        /*0b18*/ 	.word	0x00000046
        /*0b1c*/ 	.word	0x00038890
        /*0b20*/ 	.short	0x010a
        /*0b22*/ 	.byte	0x3f
	.zero		1


	//   ....[76]....
        /*0b24*/ 	.word	0x0001c340
        /*0b28*/ 	.word	0x00000046
        /*0b2c*/ 	.word	0x00038890
        /*0b30*/ 	.short	0x010a
        /*0b32*/ 	.byte	0x3f
	.zero		1


	//   ....[77]....
        /*0b34*/ 	.word	0x0001c390
        /*0b38*/ 	.word	0x00000046
        /*0b3c*/ 	.word	0x000388b0
        /*0b40*/ 	.short	0x010a
        /*0b42*/ 	.byte	0x3f
	.zero		1


	//   ....[78]....
        /*0b44*/ 	.word	0x0001c8e0
        /*0b48*/ 	.word	0x00000002
        /*0b4c*/ 	.word	0x00038800
        /*0b50*/ 	.short	0x010a
        /*0b52*/ 	.byte	0x3f
	.zero		1


	//   ....[79]....
        /*0b54*/ 	.word	0x0001ce30
        /*0b58*/ 	.word	0x00000002
        /*0b5c*/ 	.word	0x00038800
        /*0b60*/ 	.short	0x010a
        /*0b62*/ 	.byte	0x3f
	.zero		1


	//   ....[80]....
        /*0b64*/ 	.word	0x0001ce80
        /*0b68*/ 	.word	0x00000015
        /*0b6c*/ 	.word	0x00038830
        /*0b70*/ 	.short	0x010a
        /*0b72*/ 	.byte	0x3f
	.zero		1


	//   ....[81]....
        /*0b74*/ 	.word	0x0001ced0
        /*0b78*/ 	.word	0x00000002
        /*0b7c*/ 	.word	0x00038810
        /*0b80*/ 	.short	0x010a
        /*0b82*/ 	.byte	0x3f
	.zero		1


	//   ....[82]....
        /*0b84*/ 	.word	0x0001cf20
        /*0b88*/ 	.word	0x00000015
        /*0b8c*/ 	.word	0x00038850
        /*0b90*/ 	.short	0x010a
        /*0b92*/ 	.byte	0x3f
	.zero		1


	//   ....[83]....
        /*0b94*/ 	.word	0x0001cf70
        /*0b98*/ 	.word	0x000000c4
        /*0b9c*/ 	.word	0x00038830
        /*0ba0*/ 	.short	0x010a
        /*0ba2*/ 	.byte	0x3f
	.zero		1


	//   ....[84]....
        /*0ba4*/ 	.word	0x0001cfc0
        /*0ba8*/ 	.word	0x000000c4
        /*0bac*/ 	.word	0x00038850
        /*0bb0*/ 	.short	0x010a
        /*0bb2*/ 	.byte	0x3f
	.zero		1


	//   ....[85]....
        /*0bb4*/ 	.word	0x0001d010
        /*0bb8*/ 	.word	0x000000bb
        /*0bbc*/ 	.word	0x00038830
        /*0bc0*/ 	.short	0x010a
        /*0bc2*/ 	.byte	0x3f
	.zero		1


	//   ....[86]....
        /*0bc4*/ 	.word	0x0001d060
        /*0bc8*/ 	.word	0x000000bb
        /*0bcc*/ 	.word	0x00038850
        /*0bd0*/ 	.short	0x010a
        /*0bd2*/ 	.byte	0x3f
	.zero		1


	//   ....[87]....
        /*0bd4*/ 	.word	0x0001d200
        /*0bd8*/ 	.word	0x00000009
        /*0bdc*/ 	.word	0x00038820
        /*0be0*/ 	.short	0x010a
        /*0be2*/ 	.byte	0x3f
	.zero		1


	//   ....[88]....
        /*0be4*/ 	.word	0x0001d250
        /*0be8*/ 	.word	0x00000005
        /*0bec*/ 	.word	0x000388a0
        /*0bf0*/ 	.short	0x010a
        /*0bf2*/ 	.byte	0x3f
	.zero		1


	//   ....[89]....
        /*0bf4*/ 	.word	0x0001d2a0
        /*0bf8*/ 	.word	0x00000005
        /*0bfc*/ 	.word	0x000388c0
        /*0c00*/ 	.short	0x010a
        /*0c02*/ 	.byte	0x3f
	.zero		1


	//   ....[90]....
        /*0c04*/ 	.word	0x0001d2f0
        /*0c08*/ 	.word	0x00000006
        /*0c0c*/ 	.word	0x000388a0
        /*0c10*/ 	.short	0x010a
        /*0c12*/ 	.byte	0x3f
	.zero		1


	//   ....[91]....
        /*0c14*/ 	.word	0x0001d340
        /*0c18*/ 	.word	0x00000006
        /*0c1c*/ 	.word	0x000388c0
        /*0c20*/ 	.short	0x010a
        /*0c22*/ 	.byte	0x3f
	.zero		1


	//   ....[92]....
        /*0c24*/ 	.word	0x0001d4e0
        /*0c28*/ 	.word	0x00000009
        /*0c2c*/ 	.word	0x00038840
        /*0c30*/ 	.short	0x010a
        /*0c32*/ 	.byte	0x3f
	.zero		1


	//   ....[93]....
        /*0c34*/ 	.word	0x0001d560
        /*0c38*/ 	.word	0x00000009
        /*0c3c*/ 	.word	0x00038820
        /*0c40*/ 	.short	0x010a
        /*0c42*/ 	.byte	0x3f
	.zero		1


	//   ....[94]....
        /*0c44*/ 	.word	0x0001d5b0
        /*0c48*/ 	.word	0x00000005
        /*0c4c*/ 	.word	0x00038860
        /*0c50*/ 	.short	0x010a
        /*0c52*/ 	.byte	0x3f
	.zero		1


	//   ....[95]....
        /*0c54*/ 	.word	0x0001d600
        /*0c58*/ 	.word	0x00000002
        /*0c5c*/ 	.word	0x00038840
        /*0c60*/ 	.short	0x010a
        /*0c62*/ 	.byte	0x3f
	.zero		1


	//   ....[96]....
        /*0c64*/ 	.word	0x0001d650
        /*0c68*/ 	.word	0x00000002
        /*0c6c*/ 	.word	0x00038860
        /*0c70*/ 	.short	0x010a
        /*0c72*/ 	.byte	0x3f
	.zero		1


	//   ....[97]....
        /*0c74*/ 	.word	0x0001d6a0
        /*0c78*/ 	.word	0x00000002
        /*0c7c*/ 	.word	0x00038840
        /*0c80*/ 	.short	0x010a
        /*0c82*/ 	.byte	0x3f
	.zero		1


	//   ....[98]....
        /*0c84*/ 	.word	0x0001d6f0
        /*0c88*/ 	.word	0x00000002
        /*0c8c*/ 	.word	0x00038860
        /*0c90*/ 	.short	0x010a
        /*0c92*/ 	.byte	0x3f
	.zero		1


	//   ....[99]....
        /*0c94*/ 	.word	0x0001d740
        /*0c98*/ 	.word	0x00000002
        /*0c9c*/ 	.word	0x00038840
        /*0ca0*/ 	.short	0x010a
        /*0ca2*/ 	.byte	0x3f
	.zero		1


	//   ....[100]....
        /*0ca4*/ 	.word	0x0001d790
        /*0ca8*/ 	.word	0x00000002
        /*0cac*/ 	.word	0x00038860
        /*0cb0*/ 	.short	0x010a
        /*0cb2*/ 	.byte	0x3f
	.zero		1


	//   ....[101]....
        /*0cb4*/ 	.word	0x0001e150
        /*0cb8*/ 	.word	0x00000000
        /*0cbc*/ 	.word	0x00038820
        /*0cc0*/ 	.short	0x010a
        /*0cc2*/ 	.byte	0x3f
	.zero		1


	//   ....[102]....
        /*0cc4*/ 	.word	0x0001e2f0
        /*0cc8*/ 	.word	0x00000006
        /*0ccc*/ 	.word	0x00000000
        /*0cd0*/ 	.short	0x010a
        /*0cd2*/ 	.byte	0x3f
	.zero		1


	//   ....[103]....
        /*0cd4*/ 	.word	0x0001e340
        /*0cd8*/ 	.word	0x00000007
        /*0cdc*/ 	.word	0x00000000
        /*0ce0*/ 	.short	0x010a
        /*0ce2*/ 	.byte	0x3f
	.zero		1


	//   ....[104]....
        /*0ce4*/ 	.word	0x0001e390
        /*0ce8*/ 	.word	0x00000004
        /*0cec*/ 	.word	0x00000000
        /*0cf0*/ 	.short	0x010a
        /*0cf2*/ 	.byte	0x3f
	.zero		1


	//----- nvinfo : EIATTR_NUM_MBARRIERS
	.align		4
.L_1121:
        /*0cf4*/ 	.byte	0x03, 0x38
        /*0cf6*/ 	.short	0x0017


	//----- nvinfo : EIATTR_EXIT_INSTR_OFFSETS
	.align		4
        /*0cf8*/ 	.byte	0x04, 0x1c
        /*0cfa*/ 	.short	(.L_1123 - .L_1122)


	//   ....[0]....
.L_1122:
        /*0cfc*/ 	.word	0x0001c290


	//----- nvinfo : EIATTR_MAX_THREADS
	.align		4
.L_1123:
        /*0d00*/ 	.byte	0x04, 0x05
        /*0d02*/ 	.short	(.L_1125 - .L_1124)
.L_1124:
        /*0d04*/ 	.word	0x00000180
        /*0d08*/ 	.word	0x00000001
        /*0d0c*/ 	.word	0x00000001


	//----- nvinfo : EIATTR_CRS_STACK_SIZE
	.align		4
.L_1125:
        /*0d10*/ 	.byte	0x04, 0x1e
        /*0d12*/ 	.short	(.L_1127 - .L_1126)
.L_1126:
        /*0d14*/ 	.word	0x00000000


	//----- nvinfo : EIATTR_CBANK_PARAM_SIZE
	.align		4
.L_1127:
        /*0d18*/ 	.byte	0x03, 0x19
        /*0d1a*/ 	.short	0x0b70


	//----- nvinfo : EIATTR_PARAM_CBANK
	.align		4
        /*0d1c*/ 	.byte	0x04, 0x0a
        /*0d1e*/ 	.short	(.L_1129 - .L_1128)
	.align		4
.L_1128:
        /*0d20*/ 	.word	index@(.nv.constant0._ZN7cutlass13device_kernelIN5flash11enable_sm90INS1_16FlashAttnFwdSm90INS1_25CollectiveMainloopFwdSm90ILi2EN4cute5tupleIJNS5_1CILi1EEES8_S8_EEENS6_IJNS7_ILi64EEESA_SA_EEELi512ENS_6half_tEfNS_4arch4Sm90ELb1ELb0ELb0ELb1ELb0ELb1ELb1ELb0ELb0ELb0ELb0ELb0EEENS1_21CollectiveEpilogueFwdINS6_IJSA_NS7_ILi512EEESA_EEES9_SC_SE_Li256ELb1ELb0ELb0ELb0EEENS1_36VarlenDynamicPersistentTileSchedulerILi64ELi64ELi256ELi32ELb0ELb0ELb1ELb1ELb1ELb1EEEEEEEEEvNT_6ParamsE)
        /*0d24*/ 	.short	0x0210
        /*0d26*/ 	.short	0x0b70


	//----- nvinfo : EIATTR_SW_WAR
	.align		4
.L_1129:
        /*0d28*/ 	.byte	0x04, 0x36
        /*0d2a*/ 	.short	(.L_1131 - .L_1130)
.L_1130:
        /*0d2c*/ 	.word	0x00000008
.L_1131:


//--------------------- .nv.info._ZN7cutlass13device_kernelIN5flash11enable_sm90INS1_16FlashAttnFwdSm90INS1_25CollectiveMainloopFwdSm90ILi2EN4cute5tupleIJNS5_1CILi1EEES8_S8_EEENS6_IJNS7_ILi128EEENS7_ILi96EEENS7_ILi64EEEEEELi256ENS_6half_tEfNS_4arch4Sm90ELb0ELb0ELb0ELb0ELb0ELb0ELb0ELb1ELb0ELb0ELb0ELb0EEENS1_21CollectiveEpilogueFwdINS6_IJSA_NS7_ILi256EEESB_EEES9_SE_SG_Li256ELb0ELb0ELb0ELb0EEENS1_29StaticPersistentTileSchedulerILb0EEEEEEEEEvNT_6ParamsE --------------------------
	.section	.nv.info._ZN7cutlass13device_kernelIN5flash11enable_sm90INS1_16FlashAttnFwdSm90INS1_25CollectiveMainloopFwdSm90ILi2EN4cute5tupleIJNS5_1CILi1EEES8_S8_EEENS6_IJNS7_ILi128EEENS7_ILi96EEENS7_ILi64EEEEEELi256ENS_6half_tEfNS_4arch4Sm90ELb0ELb0ELb0ELb0ELb0ELb0ELb0ELb1ELb0ELb0ELb0ELb0EEENS1_21CollectiveEpilogueFwdINS6_IJSA_NS7_ILi256EEESB_EEES9_SE_SG_Li256ELb0ELb0ELb0ELb0EEENS1_29StaticPersistentTileSchedulerILb0EEEEEEEEEvNT_6ParamsE,"",@"SHT_CUDA_INFO"
	.sectionflags	@""
	.align	4


	//----- nvinfo : EIATTR_CUDA_API_VERSION
	.align		4
        /*0000*/ 	.byte	0x04, 0x37
        /*0002*/ 	.short	(.L_1133 - .L_1132)
.L_1132:
        /*0004*/ 	.word	0x00000082


	//----- nvinfo : EIATTR_KPARAM_INFO
	.align		4
.L_1133:
        /*0008*/ 	.byte	0x04, 0x17
        /*000a*/ 	.short	(.L_1135 - .L_1134)
.L_1134:
        /*000c*/ 	.word	0x00000000
        /*0010*/ 	.short	0x0000
        /*0012*/ 	.short	0x0070
        /*0014*/ 	.byte	0x00, 0xf0, 0x01, 0x2e


	//----- nvinfo : EIATTR_SPARSE_MMA_MASK
	.align		4
.L_1135:
        /*0018*/ 	.byte	0x03, 0x50
        /*001a*/ 	.short	0x0000


	//----- nvinfo : EIATTR_MAXREG_COUNT
	.align		4
        /*001c*/ 	.byte	0x03, 0x1b
        /*001e*/ 	.short	0x00a8


	//----- nvinfo : EIATTR_NUM_BARRIERS
	.align		4
        /*0020*/ 	.byte	0x02, 0x4c
        /*0022*/ 	.byte	0x10
	.zero		1


	//----- nvinfo : EIATTR_EXTERNS
	.align		4
        /*0024*/ 	.byte	0x04, 0x0f
        /*0026*/ 	.short	(.L_1137 - .L_1136)


	//   ....[0]....
	.align		4
.L_1136:
        /*0028*/ 	.word	index@(__assertfail)


	//----- nvinfo : EIATTR_ANNOTATIONS
	.align		4
.L_1137:
        /*002c*/ 	.byte	0x04, 0x55
        /*002e*/ 	.short	(.L_1139 - .L_1138)


	//   ....[0]....
.L_1138:
        /* <DEDUP_REMOVED lines=13> */


	//----- nvinfo : EIATTR_MERCURY_ISA_VERSION
	.align		4
.L_1139:
        /*00e8*/ 	.byte	0x03, 0x5f
        /*00ea*/ 	.short	0x0101


	//----- nvinfo : EIATTR_INT_WARP_WIDE_INSTR_OFFSETS
	.align		4
        /*00ec*/ 	.byte	0x04, 0x31
        /*00ee*/ 	.short	(.L_1141 - .L_1140)


	//   ....[0]....
.L_1140:
        /*00f0*/ 	.word	0x00000190


	//   ....[1]....
        /*00f4*/ 	.word	0x000001c0


	//   ....[2]....
        /*00f8*/ 	.word	0x000001d0


	//   ....[3]....
        /*00fc*/ 	.word	0x00006a90


	//   ....[4]....
        /*0100*/ 	.word	0x00006ac0


	//----- nvinfo : EIATTR_COOP_GROUP_MASK_REGIDS
	.align		4
.L_1141:
        /*0104*/ 	.byte	0x04, 0x29
        /*0106*/ 	.short	(.L_1143 - .L_1142)


	//   ....[0]....
.L_1142:
        /*0108*/ 	.word	0xffffffff


	//   ....[1]....
        /*010c*/ 	.word	0xffffffff


	//   ....[2]....
        /*0110*/ 	.word	0xffffffff


	//   ....[3]....
        /*0114*/ 	.word	0xffffffff


	//   ....[4]....
        /*0118*/ 	.word	0xffffffff


	//   ....[5]....
        /*011c*/ 	.word	0xffffffff


	//   ....[6]....
        /*0120*/ 	.word	0xffffffff


	//   ....[7]....
        /*0124*/ 	.word	0xffffffff


	//   ....[8]....
        /*0128*/ 	.word	0xffffffff


	//   ....[9]....
        /*012c*/ 	.word	0xffffffff


	//   ....[10]....
        /*0130*/ 	.word	0xffffffff


	//   ....[11]....
        /*0134*/ 	.word	0xffffffff


	//   ....[12]....
        /*0138*/ 	.word	0xffffffff


	//   ....[13]....
        /*013c*/ 	.word	0xffffffff


	//   ....[14]....
        /*0140*/ 	.word	0xffffffff


	//   ....[15]....
        /*0144*/ 	.word	0xffffffff


	//   ....[16]....
        /*0148*/ 	.word	0xffffffff


	//   ....[17]....
        /*014c*/ 	.word	0xffffffff


	//   ....[18]....
        /*0150*/ 	.word	0xffffffff


	//   ....[19]....
        /*0154*/ 	.word	0xffffffff


	//   ....[20]....
        /*0158*/ 	.word	0xffffffff


	//   ....[21]....
        /*015c*/ 	.word	0xffffffff


	//   ....[22]....
        /*0160*/ 	.word	0xffffffff


	//   ....[23]....
        /*0164*/ 	.word	0x0500000f


	//   ....[24]....
        /*0168*/ 	.word	0x0500000f


	//----- nvinfo : EIATTR_COOP_GROUP_INSTR_OFFSETS
	.align		4
.L_1143:
        /*016c*/ 	.byte	0x04, 0x28
        /*016e*/ 	.short	(.L_1145 - .L_1144)


	//   ....[0]....
.L_1144:
        /*0170*/ 	.word	0x00000070


	//   ....[1]....
        /*0174*/ 	.word	0x000001a0


	//   ....[2]....
        /*0178*/ 	.word	0x000001f0


	//   ....[3]....
        /*017c*/ 	.word	0x000003e0


	//   ....[4]....
        /*0180*/ 	.word	0x00000540


	//   ....[5]....
        /*0184*/ 	.word	0x00000660


	//   ....[6]....
        /*0188*/ 	.word	0x000007c0


	//   ....[7]....
        /*018c*/ 	.word	0x00000d40


	//   ....[8]....
        /*0190*/ 	.word	0x00001a10


	//   ....[9]....
        /*0194*/ 	.word	0x00001a60


	//   ....[10]....
        /*0198*/ 	.word	0x00001ec0


	//   ....[11]....
        /*019c*/ 	.word	0x00001f40


	//   ....[12]....
        /*01a0*/ 	.word	0x00002f60


	//   ....[13]....
        /*01a4*/ 	.word	0x00002f90


	//   ....[14]....
        /*01a8*/ 	.word	0x00003320


	//   ....[15]....
        /*01ac*/ 	.word	0x000034f0


	//   ....[16]....
        /*01b0*/ 	.word	0x00004810


	//   ....[17]....
        /*01b4*/ 	.word	0x00004850


	//   ....[18]....
        /*01b8*/ 	.word	0x000049e0


	//   ....[19]....
        /*01bc*/ 	.word	0x00004a20


	//   ....[20]....
        /*01c0*/ 	.word	0x00005f60


	//   ....[21]....
        /*01c4*/ 	.word	0x00006290


	//   ....[22]....
        /*01c8*/ 	.word	0x00008c60


	//   ....[23]....
        /*01cc*/ 	.word	0x00009150


	//   ....[24]....
        /*01d0*/ 	.word	0x000095f0


	//----- nvinfo : EIATTR_REG_RECONFIG
	.align		4
.L_1145:
        /*01d4*/ 	.byte	0x01, 0x54
	.zero		2


	//----- nvinfo : EIATTR_SYSCALL_OFFSETS
	.align		4
        /*01d8*/ 	.byte	0x04, 0x46
        /*01da*/ 	.short	(.L_1147 - .L_1146)


	//   ....[0]....
.L_1146:
        /*01dc*/ 	.word	0x00001070


	//   ....[1]....
        /*01e0*/ 	.word	0x000066f0


	//   ....[2]....
        /*01e4*/ 	.word	0x00006830


	//   ....[3]....
        /*01e8*/ 	.word	0x00006930


	//----- nvinfo : EIATTR_MBARRIER_INSTR_OFFSETS
	.align		4
.L_1147:
        /*01ec*/ 	.byte	0x04, 0x39
        /*01ee*/ 	.short	(.L_1149 - .L_1148)


	//   ....[0]....
.L_1148:
        /*01f0*/ 	.word	0x00000290
        /*01f4*/ 	.word	0x000000ff
        /*01f8*/ 	.word	0x00022800
        /*01fc*/ 	.short	0x0100
        /*01fe*/ 	.byte	0x06
	.zero		1


	//   ....[1]....
        /*0200*/ 	.word	0x000002a0
        /*0204*/ 	.word	0x000000ff
        /*0208*/ 	.word	0x00022820
        /*020c*/ 	.short	0x0100
        /*020e*/ 	.byte	0x06
	.zero		1


	//   ....[2]....
        /*0210*/ 	.word	0x00000390
        /*0214*/ 	.word	0x000000ff
        /*0218*/ 	.word	0x00022830
        /*021c*/ 	.short	0x0100
        /*021e*/ 	.byte	0x08
	.zero		1


	//   ....[3]....
        /*0220*/ 	.word	0x000003a0
        /*0224*/ 	.word	0x000000ff
        /*0228*/ 	.word	0x00022840
        /*022c*/ 	.short	0x0100
        /*022e*/ 	.byte	0x08
	.zero		1


	//   ....[4]....
        /*0230*/ 	.word	0x000003b0
        /*0234*/ 	.word	0x000000ff
        /*0238*/ 	.word	0x00022838
        /*023c*/ 	.short	0x0100
        /*023e*/ 	.byte	0x08
	.zero		1


	//   ....[5]....
        /*0240*/ 	.word	0x000003c0
        /*0244*/ 	.word	0x000000ff
        /*0248*/ 	.word	0x00022848
        /*024c*/ 	.short	0x0100
        /*024e*/ 	.byte	0x08
	.zero		1


	//   ....[6]....
        /*0250*/ 	.word	0x000004f0
        /*0254*/ 	.word	0x000000ff
        /*0258*/ 	.word	0x00022850
        /*025c*/ 	.short	0x0100
        /*025e*/ 	.byte	0x08
	.zero		1


	//   ....[7]....
        /*0260*/ 	.word	0x00000500
        /*0264*/ 	.word	0x000000ff
        /*0268*/ 	.word	0x00022860
        /*026c*/ 	.short	0x0100
        /*026e*/ 	.byte	0x08
	.zero		1


	//   ....[8]....
        /*0270*/ 	.word	0x00000510
        /*0274*/ 	.word	0x000000ff
        /*0278*/ 	.word	0x00022858
        /*027c*/ 	.short	0x0100
        /*027e*/ 	.byte	0x08
	.zero		1


	//   ....[9]....
        /*0280*/ 	.word	0x00000520
        /*0284*/ 	.word	0x000000ff
        /*0288*/ 	.word	0x00022868
        /*028c*/ 	.short	0x0100
        /*028e*/ 	.byte	0x08
	.zero		1


	//   ....[10]....
        /*0290*/ 	.word	0x00000610
        /*0294*/ 	.word	0x000000ff
        /*0298*/ 	.word	0x00022870
        /*029c*/ 	.short	0x0100
        /*029e*/ 	.byte	0x06
	.zero		1


	//   ....[11]....
        /*02a0*/ 	.word	0x00000620
        /*02a4*/ 	.word	0x000000ff
        /*02a8*/ 	.word	0x00022880
        /*02ac*/ 	.short	0x0100
        /*02ae*/ 	.byte	0x06
	.zero		1


	//   ....[12]....
        /*02b0*/ 	.word	0x00000630
        /*02b4*/ 	.word	0x000000ff
        /*02b8*/ 	.word	0x00022878
        /*02bc*/ 	.short	0x0100
        /*02be*/ 	.byte	0x06
	.zero		1


	//   ....[13]....
        /*02c0*/ 	.word	0x00000640
        /*02c4*/ 	.word	0x000000ff
        /*02c8*/ 	.word	0x00022888
        /*02cc*/ 	.short	0x0100
        /*02ce*/ 	.byte	0x06
	.zero		1


	//   ....[14]....
        /*02d0*/ 	.word	0x00000770
        /*02d4*/ 	.word	0x000000ff
        /*02d8*/ 	.word	0x00022890
        /*02dc*/ 	.short	0x0100
        /*02de*/ 	.byte	0x08
	.zero		1


	//   ....[15]....
        /*02e0*/ 	.word	0x00000780
        /*02e4*/ 	.word	0x000000ff
        /*02e8*/ 	.word	0x000228a0
        /*02ec*/ 	.short	0x0100
        /*02ee*/ 	.byte	0x08
	.zero		1


	//   ....[16]....
        /*02f0*/ 	.word	0x00000790
        /*02f4*/ 	.word	0x000000ff
        /*02f8*/ 	.word	0x00022898
        /*02fc*/ 	.short	0x0100
        /*02fe*/ 	.byte	0x08
	.zero		1


	//   ....[17]....
        /*0300*/ 	.word	0x000007a0
        /*0304*/ 	.word	0x000000ff
        /*0308*/ 	.word	0x000228a8
        /*030c*/ 	.short	0x0100
        /*030e*/ 	.byte	0x08
	.zero		1


	//   ....[18]....
        /*0310*/ 	.word	0x000008d0
        /*0314*/ 	.word	0x000000ff
        /*0318*/ 	.word	0x000228b0
        /*031c*/ 	.short	0x0100
        /*031e*/ 	.byte	0x08
	.zero		1


	//   ....[19]....
        /*0320*/ 	.word	0x000008e0
        /*0324*/ 	.word	0x000000ff
        /*0328*/ 	.word	0x000228c0
        /*032c*/ 	.short	0x0100
        /*032e*/ 	.byte	0x08
	.zero		1


	//   ....[20]....
        /*0330*/ 	.word	0x000008f0
        /*0334*/ 	.word	0x000000ff
        /*0338*/ 	.word	0x000228b8
        /*033c*/ 	.short	0x0100
        /*033e*/ 	.byte	0x08
	.zero		1


	//   ....[21]....
        /*0340*/ 	.word	0x00000900
        /*0344*/ 	.word	0x000000ff
        /*0348*/ 	.word	0x000228c8
        /*034c*/ 	.short	0x0100
        /*034e*/ 	.byte	0x08
	.zero		1


	//   ....[22]....
        /*0350*/ 	.word	0x000010c0
        /*0354*/ 	.word	0x000000ff
        /*0358*/ 	.word	0x00022800
        /*035c*/ 	.short	0x010a
        /*035e*/ 	.byte	0x2e
	.zero		1


	//   ....[23]....
        /*0360*/ 	.word	0x00001170
        /*0364*/ 	.word	0x000000ff
        /*0368*/ 	.word	0x00022830
        /*036c*/ 	.short	0x010a
        /*036e*/ 	.byte	0x15
	.zero		1


	//   ....[24]....
        /*0370*/ 	.word	0x000011b0
        /*0374*/ 	.word	0x000000ff
        /*0378*/ 	.word	0x00022830
        /*037c*/ 	.short	0x010a
        /*037e*/ 	.byte	0x15
	.zero		1


	//   ....[25]....
        /*0380*/ 	.word	0x00002360
        /*0384*/ 	.word	0x00000004
        /*0388*/ 	.word	0x00000000
        /*038c*/ 	.short	0x0101
        /*038e*/ 	.byte	0x3f
	.zero		1


	//   ....[26]....
        /*0390*/ 	.word	0x00002790
        /*0394*/ 	.word	0x000000ff
        /*0398*/ 	.word	0x00022850
        /*039c*/ 	.short	0x010a
        /*039e*/ 	.byte	0x15
	.zero		1


	//   ....[27]....
        /*03a0*/ 	.word	0x000027d0
        /*03a4*/ 	.word	0x000000ff
        /*03a8*/ 	.word	0x00022850
        /*03ac*/ 	.short	0x010a
        /*03ae*/ 	.byte	0x15
	.zero		1


	//   ....[28]....
        /*03b0*/ 	.word	0x00002ac0
        /*03b4*/ 	.word	0x00000008
        /*03b8*/ 	.word	0x00000000
        /*03bc*/ 	.short	0x0101
        /*03be*/ 	.byte	0x3f
	.zero		1


	//   ....[29]....
        /*03c0*/ 	.word	0x00002c10
        /*03c4*/ 	.word	0x000000ff
        /*03c8*/ 	.word	0x00022830
        /*03cc*/ 	.short	0x010a
        /*03ce*/ 	.byte	0x17
	.zero		1


	//   ....[30]....
        /*03d0*/ 	.word	0x00002c60
        /*03d4*/ 	.word	0x000000ff
        /*03d8*/ 	.word	0x00022830
        /*03dc*/ 	.short	0x010a
        /*03de*/ 	.byte	0x17
	.zero		1


	//   ....[31]....
        /*03e0*/ 	.word	0x000038a0
        /*03e4*/ 	.word	0x0000009a
        /*03e8*/ 	.word	0x00000000
        /*03ec*/ 	.short	0x0101
        /*03ee*/ 	.byte	0x3f
	.zero		1


	//   ....[32]....
        /*03f0*/ 	.word	0x000044e0
        /*03f4*/ 	.word	0x000000ff
        /*03f8*/ 	.word	0x00022850
        /*03fc*/ 	.short	0x010a
        /*03fe*/ 	.byte	0x17
	.zero		1


	//   ....[33]....
        /*0400*/ 	.word	0x00004530
        /*0404*/ 	.word	0x000000ff
        /*0408*/ 	.word	0x00022850
        /*040c*/ 	.short	0x010a
        /*040e*/ 	.byte	0x17
	.zero		1


	//   ....[34]....
        /*0410*/ 	.word	0x000047f0
        /*0414*/ 	.word	0x000000b7
        /*0418*/ 	.word	0x00000000
        /*041c*/ 	.short	0x0101
        /*041e*/ 	.byte	0x3f
	.zero		1


	//   ....[35]....
        /*0420*/ 	.word	0x000061a0
        /*0424*/ 	.word	0x000000ff
        /*0428*/ 	.word	0x00000000
        /*042c*/ 	.short	0x0101
        /*042e*/ 	.byte	0x06
	.zero		1


	//   ....[36]....
        /*0430*/ 	.word	0x00006e10
        /*0434*/ 	.word	0x00000005
        /*0438*/ 	.word	0x00022840
        /*043c*/ 	.short	0x010a
        /*043e*/ 	.byte	0x3f
	.zero		1


	//   ....[37]....
        /*0440*/ 	.word	0x000071a0
        /*0444*/ 	.word	0x0000000a
        /*0448*/ 	.word	0x00022820
        /*044c*/ 	.short	0x010a
        /*044e*/ 	.byte	0x3f
	.zero		1


	//   ....[38]....
        /*0450*/ 	.word	0x00007270
        /*0454*/ 	.word	0x00000008
        /*0458*/ 	.word	0x00022860
        /*045c*/ 	.short	0x010a
        /*045e*/ 	.byte	0x3f
	.zero		1


	//   ....[39]....
        /*0460*/ 	.word	0x00007820
        /*0464*/ 	.word	0x00000002
        /*0468*/ 	.word	0x00022840
        /*046c*/ 	.short	0x010a
        /*046e*/ 	.byte	0x3f
	.zero		1


	//   ....[40]....
        /*0470*/ 	.word	0x000079e0
        /*0474*/ 	.word	0x00000002
        /*0478*/ 	.word	0x00022860
        /*047c*/ 	.short	0x010a
        /*047e*/ 	.byte	0x3f
	.zero		1


	//   ....[41]....
        /*0480*/ 	.word	0x00007f30
        /*0484*/ 	.word	0x00000003
        /*0488*/ 	.word	0x00022840
        /*048c*/ 	.short	0x010a
        /*048e*/ 	.byte	0x3f
	.zero		1


	//   ....[42]....
        /*0490*/ 	.word	0x000080f0
        /*0494*/ 	.word	0x00000003
        /*0498*/ 	.word	0x00022860
        /*049c*/ 	.short	0x010a
        /*049e*/ 	.byte	0x3f
	.zero		1


	//   ....[43]....
        /*04a0*/ 	.word	0x000085e0
        /*04a4*/ 	.word	0x00000003
        /*04a8*/ 	.word	0x00022840
        /*04ac*/ 	.short	0x010a
        /*04ae*/ 	.byte	0x3f
	.zero		1


	//   ....[44]....
        /*04b0*/ 	.word	0x000087a0
        /*04b4*/ 	.word	0x00000003
        /*04b8*/ 	.word	0x00022860
        /*04bc*/ 	.short	0x010a
        /*04be*/ 	.byte	0x3f
	.zero		1


	//   ....[45]....
        /*04c0*/ 	.word	0x00008be0
        /*04c4*/ 	.word	0x00000000
        /*04c8*/ 	.word	0x00022820
        /*04cc*/ 	.short	0x010a
        /*04ce*/ 	.byte	0x3f
	.zero		1


	//   ....[46]....
        /*04d0*/ 	.word	0x00008d80
        /*04d4*/ 	.word	0x00000006
        /*04d8*/ 	.word	0x00000000
        /*04dc*/ 	.short	0x010a
        /*04de*/ 	.byte	0x3f
	.zero		1


	//   ....[47]....
        /*04e0*/ 	.word	0x00008df0
        /*04e4*/ 	.word	0x00000003
        /*04e8*/ 	.word	0x00000000
        /*04ec*/ 	.short	0x010a
        /*04ee*/ 	.byte	0x3f
	.zero		1


	//   ....[48]....
        /*04f0*/ 	.word	0x00008e50
        /*04f4*/ 	.word	0x00000010
        /*04f8*/ 	.word	0x00000000
        /*04fc*/ 	.short	0x010a
        /*04fe*/ 	.byte	0x3f
	.zero		1


	//   ....[49]....
        /*0500*/ 	.word	0x00008e80
        /*0504*/ 	.word	0x00000003
        /*0508*/ 	.word	0x00000000
        /*050c*/ 	.short	0x010a
        /*050e*/ 	.byte	0x3f
	.zero		1


	//   ....[50]....
        /*0510*/ 	.word	0x00008ef0
        /*0514*/ 	.word	0x00000003
        /*0518*/ 	.word	0x00022800
        /*051c*/ 	.short	0x010a
        /*051e*/ 	.byte	0x3f
	.zero		1


	//   ....[51]....
        /*0520*/ 	.word	0x00008f50
        /*0524*/ 	.word	0x00000000
        /*0528*/ 	.word	0x00022830
        /*052c*/ 	.short	0x010a
        /*052e*/ 	.byte	0x3f
	.zero		1


	//   ....[52]....
        /*0530*/ 	.word	0x00008fa0
        /*0534*/ 	.word	0x00000008
        /*0538*/ 	.word	0x00022850
        /*053c*/ 	.short	0x010a
        /*053e*/ 	.byte	0x3f
	.zero		1


	//   ....[53]....
        /*0540*/ 	.word	0x00009010
        /*0544*/ 	.word	0x00000000
        /*0548*/ 	.word	0x00022830
        /*054c*/ 	.short	0x010a
        /*054e*/ 	.byte	0x3f
	.zero		1


	//   ....[54]....
        /*0550*/ 	.word	0x00009070
        /*0554*/ 	.word	0x000000b7
        /*0558*/ 	.word	0x00022850
        /*055c*/ 	.short	0x010a
        /*055e*/ 	.byte	0x3f
	.zero		1


	//   ....[55]....
        /*0560*/ 	.word	0x00009210
        /*0564*/ 	.word	0x00000005
        /*0568*/ 	.word	0x00022840
        /*056c*/ 	.short	0x010a
        /*056e*/ 	.byte	0x3f
	.zero		1


	//   ....[56]....
        /*0570*/ 	.word	0x00009290
        /*0574*/ 	.word	0x00000008
        /*0578*/ 	.word	0x00022820
        /*057c*/ 	.short	0x010a
        /*057e*/ 	.byte	0x3f
	.zero		1


	//   ....[57]....
        /*0580*/ 	.word	0x000092e0
        /*0584*/ 	.word	0x00000008
        /*0588*/ 	.word	0x00022860
        /*058c*/ 	.short	0x010a
        /*058e*/ 	.byte	0x3f
	.zero		1


	//   ....[58]....
        /*0590*/ 	.word	0x00009330
        /*0594*/ 	.word	0x00000002
        /*0598*/ 	.word	0x00022840
        /*059c*/ 	.short	0x010a
        /*059e*/ 	.byte	0x3f
	.zero		1


	//   ....[59]....
        /*05a0*/ 	.word	0x00009380
        /*05a4*/ 	.word	0x00000002
        /*05a8*/ 	.word	0x00022860
        /*05ac*/ 	.short	0x010a
        /*05ae*/ 	.byte	0x3f
	.zero		1


	//   ....[60]....
        /*05b0*/ 	.word	0x000093d0
        /*05b4*/ 	.word	0x00000003
        /*05b8*/ 	.word	0x00022840
        /*05bc*/ 	.short	0x010a
        /*05be*/ 	.byte	0x3f
	.zero		1


	//   ....[61]....
        /*05c0*/ 	.word	0x00009420
        /*05c4*/ 	.word	0x00000003
        /*05c8*/ 	.word	0x00022860
        /*05cc*/ 	.short	0x010a
        /*05ce*/ 	.byte	0x3f
	.zero		1


	//   ....[62]....
        /*05d0*/ 	.word	0x00009470
        /*05d4*/ 	.word	0x00000003
        /*05d8*/ 	.word	0x00022840
        /*05dc*/ 	.short	0x010a
        /*05de*/ 	.byte	0x3f
	.zero		1


	//   ....[63]....
        /*05e0*/ 	.word	0x000094c0
        /*05e4*/ 	.word	0x00000003
        /*05e8*/ 	.word	0x00022860
        /*05ec*/ 	.short	0x010a
        /*05ee*/ 	.byte	0x3f
	.zero		1


	//   ....[64]....
        /*05f0*/ 	.word	0x00009510
        /*05f4*/ 	.word	0x00000000
        /*05f8*/ 	.word	0x00022820
        /*05fc*/ 	.short	0x010a
        /*05fe*/ 	.byte	0x3f
	.zero		1


	//   ....[65]....
        /*0600*/ 	.word	0x000096b0
        /*0604*/ 	.word	0x00000006
        /*0608*/ 	.word	0x00000000
        /*060c*/ 	.short	0x010a
        /*060e*/ 	.byte	0x3f
	.zero		1


	//   ....[66]....
        /*0610*/ 	.word	0x00009700
        /*0614*/ 	.word	0x00000003
        /*0618*/ 	.word	0x00000000
        /*061c*/ 	.short	0x010a
        /*061e*/ 	.byte	0x3f
	.zero		1


	//   ....[67]....
        /*0620*/ 	.word	0x00009750
        /*0624*/ 	.word	0x00000010
        /*0628*/ 	.word	0x00000000
        /*062c*/ 	.short	0x010a
        /*062e*/ 	.byte	0x3f
	.zero		1


	//----- nvinfo : EIATTR_NUM_MBARRIERS
	.align		4
.L_1149:
        /*0630*/ 	.byte	0x03, 0x38
        /*0632*/ 	.short	0x0016


	//----- nvinfo : EIATTR_EXIT_INSTR_OFFSETS
	.align		4
        /*0634*/ 	.byte	0x04, 0x1c
        /*0636*/ 	.short	(.L_1151 - .L_1150)


	//   ....[0]....
.L_1150:
        /*0638*/ 	.word	0x00000a30


	//   ....[1]....
        /*063c*/ 	.word	0x00006250


	//   ....[2]....
        /*0640*/ 	.word	0x000062b0


	//   ....[3]....
        /*0644*/ 	.word	0x00008ed0


	//----- nvinfo : EIATTR_MAX_THREADS
	.align		4
.L_1151:
        /*0648*/ 	.byte	0x04, 0x05
        /*064a*/ 	.short	(.L_1153 - .L_1152)
.L_1152:
        /*064c*/ 	.word	0x00000180
        /*0650*/ 	.word	0x00000001
        /*0654*/ 	.word	0x00000001


	//----- nvinfo : EIATTR_CRS_STACK_SIZE
	.align		4
.L_1153:
        /*0658*/ 	.byte	0x04, 0x1e
        /*065a*/ 	.short	(.L_1155 - .L_1154)
.L_1154:
        /*065c*/ 	.word	0x00000000


	//----- nvinfo : EIATTR_CBANK_PARAM_SIZE
	.align		4
.L_1155:
        /*0660*/ 	.byte	0x03, 0x19
        /*0662*/ 	.short	0x0bf0


	//----- nvinfo : EIATTR_PARAM_CBANK
	.align		4
        /*0664*/ 	.byte	0x04, 0x0a
        /*0666*/ 	.short	(.L_1157 - .L_1156)
	.align		4
.L_1156:
        /*0668*/ 	.word	index@(.nv.constant0._ZN7cutlass13device_kernelIN5flash11enable_sm90INS1_16FlashAttnFwdSm90INS1_25CollectiveMainloopFwdSm90ILi2EN4cute5tupleIJNS5_1CILi1EEES8_S8_EEENS6_IJNS7_ILi128EEENS7_ILi96EEENS7_ILi64EEEEEELi256ENS_6half_tEfNS_4arch4Sm90ELb0ELb0ELb0ELb0ELb0ELb0ELb0ELb1ELb0ELb0ELb0ELb0EEENS1_21CollectiveEpilogueFwdINS6_IJSA_NS7_ILi256EEESB_EEES9_SE_SG_Li256ELb0ELb0ELb0ELb0EEENS1_29StaticPersistentTileSchedulerILb0EEEEEEEEEvNT_6ParamsE)
        /*066c*/ 	.short	0x0210
        /*066e*/ 	.short	0x0bf0


	//----- nvinfo : EIATTR_SW_WAR
	.align		4
.L_1157:
        /*0670*/ 	.byte	0x04, 0x36
        /*0672*/ 	.short	(.L_1159 - .L_1158)
.L_1158:
        /*0674*/ 	.word	0x00000008
.L_1159:


//--------------------- .nv.info._ZN7cutlass13device_kernelIN5flash11enable_sm90INS1_16FlashAttnFwdSm90INS1_25CollectiveMainloopFwdSm90ILi2EN4cute5tupleIJNS5_1CILi1EEES8_S8_EEENS6_IJNS7_ILi128EEENS7_ILi96EEENS7_ILi64EEEEEELi256ENS_6half_tEfNS_4arch4Sm90ELb0ELb0ELb0ELb0ELb0ELb0ELb1ELb1ELb0ELb0ELb0ELb0EEENS1_21CollectiveEpilogueFwdINS6_IJSA_NS7_ILi256EEESB_EEES9_SE_SG_Li256ELb0ELb0ELb0ELb0EEENS1_29StaticPersistentTileSchedulerILb0EEEEEEEEEvNT_6ParamsE --------------------------
	.section	.nv.info._ZN7cutlass13device_kernelIN5flash11enable_sm90INS1_16FlashAttnFwdSm90INS1_25CollectiveMainloopFwdSm90ILi2EN4cute5tupleIJNS5_1CILi1EEES8_S8_EEENS6_IJNS7_ILi128EEENS7_ILi96EEENS7_ILi64EEEEEELi256ENS_6half_tEfNS_4arch4Sm90ELb0ELb0ELb0ELb0ELb0ELb0ELb1ELb1ELb0ELb0ELb0ELb0EEENS1_21CollectiveEpilogueFwdINS6_IJSA_NS7_ILi256EEESB_EEES9_SE_SG_Li256ELb0ELb0ELb0ELb0EEENS1_29StaticPersistentTileSchedulerILb0EEEEEEEEEvNT_6ParamsE,"",@"SHT_CUDA_INFO"
	.sectionflags	@""
	.align	4


	//----- nvinfo : EIATTR_CUDA_API_VERSION
	.align		4
        /*0000*/ 	.byte	0x04, 0x37
        /*0002*/ 	.short	(.L_1161 - .L_1160)
.L_1160:
        /*0004*/ 	.word	0x00000082


	//----- nvinfo : EIATTR_KPARAM_INFO
	.align		4
.L_1161:
        /*0008*/ 	.byte	0x04, 0x17
        /*000a*/ 	.short	(.L_1163 - .L_1162)
.L_1162:
        /*000c*/ 	.word	0x00000000
        /*0010*/ 	.short	0x0000
        /*0012*/ 	.short	0x0070
        /*0014*/ 	.byte	0x00, 0xf0, 0x01, 0x32


	//----- nvinfo : EIATTR_SPARSE_MMA_MASK
	.align		4
.L_1163:
        /*0018*/ 	.byte	0x03, 0x50
        /*001a*/ 	.short	0x0000


	//----- nvinfo : EIATTR_MAXREG_COUNT
	.align		4
        /*001c*/ 	.byte	0x03, 0x1b
        /*001e*/ 	.short	0x00a8


	//----- nvinfo : EIATTR_NUM_BARRIERS
	.align		4
        /*0020*/ 	.byte	0x02, 0x4c
        /*0022*/ 	.byte	0x10
	.zero		1


	//----- nvinfo : EIATTR_EXTERNS
	.align		4
        /*0024*/ 	.byte	0x04, 0x0f
        /*0026*/ 	.short	(.L_1165 - .L_1164)


	//   ....[0]....
	.align		4
.L_1164:
        /*0028*/ 	.word	index@(__assertfail)


	//----- nvinfo : EIATTR_ANNOTATIONS
	.align		4
.L_1165:
        /*002c*/ 	.byte	0x04, 0x55
        /*002e*/ 	.short	(.L_1167 - .L_1166)


	//   ....[0]....
.L_1166:
        /* <DEDUP_REMOVED lines=13> */


	//----- nvinfo : EIATTR_MERCURY_ISA_VERSION
	.align		4
.L_1167:
        /*00e8*/ 	.byte	0x03, 0x5f
        /*00ea*/ 	.short	0x0101


	//----- nvinfo : EIATTR_INT_WARP_WIDE_INSTR_OFFSETS
	.align		4
        /*00ec*/ 	.byte	0x04, 0x31
        /*00ee*/ 	.short	(.L_1169 - .L_1168)


	//   ....[0]....
.L_1168:
        /*00f0*/ 	.word	0x000001c0


	//   ....[1]....
        /*00f4*/ 	.word	0x000001f0


	//   ....[2]....
        /*00f8*/ 	.word	0x00000200


	//   ....[3]....
        /*00fc*/ 	.word	0x00000270


	//   ....[4]....
        /*0100*/ 	.word	0x000078a0


	//   ....[5]....
        /*0104*/ 	.word	0x00007900


	//----- nvinfo : EIATTR_COOP_GROUP_MASK_REGIDS
	.align		4
.L_1169:
        /*0108*/ 	.byte	0x04, 0x29
        /*010a*/ 	.short	(.L_1171 - .L_1170)


	//   ....[0]....
.L_1170:
        /*010c*/ 	.word	0xffffffff


	//   ....[1]....
        /*0110*/ 	.word	0xffffffff


	//   ....[2]....
        /*0114*/ 	.word	0xffffffff


	//   ....[3]....
        /*0118*/ 	.word	0xffffffff


	//   ....[4]....
        /*011c*/ 	.word	0xffffffff


	//   ....[5]....
        /*0120*/ 	.word	0xffffffff


	//   ....[6]....
        /*0124*/ 	.word	0xffffffff


	//   ....[7]....
        /*0128*/ 	.word	0xffffffff


	//   ....[8]....
        /*012c*/ 	.word	0xffffffff


	//   ....[9]....
        /*0130*/ 	.word	0xffffffff


	//   ....[10]....
        /*0134*/ 	.word	0xffffffff


	//   ....[11]....
        /*0138*/ 	.word	0xffffffff


	//   ....[12]....
        /*013c*/ 	.word	0xffffffff


	//   ....[13]....
        /*0140*/ 	.word	0xffffffff


	//   ....[14]....
        /*0144*/ 	.word	0xffffffff


	//   ....[15]....
        /*0148*/ 	.word	0xffffffff


	//   ....[16]....
        /*014c*/ 	.word	0xffffffff


	//   ....[17]....
        /*0150*/ 	.word	0xffffffff


	//   ....[18]....
        /*0154*/ 	.word	0xffffffff


	//   ....[19]....
        /*0158*/ 	.word	0xffffffff


	//   ....[20]....
        /*015c*/ 	.word	0xffffffff


	//   ....[21]....
        /*0160*/ 	.word	0xffffffff


	//   ....[22]....
        /*0164*/ 	.word	0xffffffff


	//   ....[23]....
        /*0168*/ 	.word	0x0500000f


	//   ....[24]....
        /*016c*/ 	.word	0x0500000f


	//----- nvinfo : EIATTR_COOP_GROUP_INSTR_OFFSETS
	.align		4
.L_1171:
        /*0170*/ 	.byte	0x04, 0x28
        /*0172*/ 	.short	(.L_1173 - .L_1172)


	//   ....[0]....
.L_1172:
        /*0174*/ 	.word	0x00000070


	//   ....[1]....
        /*0178*/ 	.word	0x000001d0


	//   ....[2]....
        /*017c*/ 	.word	0x00000220


	//   ....[3]....
        /*0180*/ 	.word	0x00000430


	//   ....[4]....
        /*0184*/ 	.word	0x00000590


	//   ....[5]....
        /*0188*/ 	.word	0x000006b0


	//   ....[6]....
        /*018c*/ 	.word	0x00000810


	//   ....[7]....
        /*0190*/ 	.word	0x00000d90


	//   ....[8]....
        /*0194*/ 	.word	0x00002490


	//   ....[9]....
        /*0198*/ 	.word	0x000024c0


	//   ....[10]....
        /*019c*/ 	.word	0x000024e0


	//   ....[11]....
        /*01a0*/ 	.word	0x00002500


	//   ....[12]....
        /*01a4*/ 	.word	0x00004010


	//   ....[13]....
        /*01a8*/ 	.word	0x00004070


	//   ....[14]....
        /*01ac*/ 	.word	0x00004090


	//   ....[15]....
        /*01b0*/ 	.word	0x000040b0


	//   ....[16]....
        /*01b4*/ 	.word	0x00005640


	//   ....[17]....
        /*01b8*/ 	.word	0x00005680


	//   ....[18]....
        /*01bc*/ 	.word	0x00005810


	//   ....[19]....
        /*01c0*/ 	.word	0x00005850


	//   ....[20]....
        /*01c4*/ 	.word	0x00006d90


	//   ....[21]....
        /*01c8*/ 	.word	0x000070c0


	//   ....[22]....
        /*01cc*/ 	.word	0x00009ce0


	//   ....[23]....
        /*01d0*/ 	.word	0x0000a230


	//   ....[24]....
        /*01d4*/ 	.word	0x0000a6d0


	//----- nvinfo : EIATTR_REG_RECONFIG
	.align		4
.L_1173:
        /*01d8*/ 	.byte	0x01, 0x54
	.zero		2


	//----- nvinfo : EIATTR_SYSCALL_OFFSETS
	.align		4
        /*01dc*/ 	.byte	0x04, 0x46
        /*01de*/ 	.short	(.L_1175 - .L_1174)


	//   ....[0]....
.L_1174:
        /*01e0*/ 	.word	0x000010d0


	//   ....[1]....
        /*01e4*/ 	.word	0x00007520


	//   ....[2]....
        /*01e8*/ 	.word	0x00007660


	//   ....[3]....
        /*01ec*/ 	.word	0x00007760


	//----- nvinfo : EIATTR_MBARRIER_INSTR_OFFSETS
	.align		4
.L_1175:
        /*01f0*/ 	.byte	0x04, 0x39
        /*01f2*/ 	.short	(.L_1177 - .L_1176)


	//   ....[0]....
.L_1176:
        /*01f4*/ 	.word	0x000002d0
        /*01f8*/ 	.word	0x000000ff
        /*01fc*/ 	.word	0x00032400
        /*0200*/ 	.short	0x0100
        /*0202*/ 	.byte	0x06
	.zero		1


	//   ....[1]....
        /*0204*/ 	.word	0x000002e0
        /*0208*/ 	.word	0x000000ff
        /*020c*/ 	.word	0x00032410
        /*0210*/ 	.short	0x0100
        /*0212*/ 	.byte	0x06
	.zero		1


	//   ....[2]....
        /*0214*/ 	.word	0x000002f0
        /*0218*/ 	.word	0x000000ff
        /*021c*/ 	.word	0x00032420
        /*0220*/ 	.short	0x0100
        /*0222*/ 	.byte	0x06
	.zero		1


	//   ....[3]....
        /*0224*/ 	.word	0x000003e0
        /*0228*/ 	.word	0x000000ff
        /*022c*/ 	.word	0x00032430
        /*0230*/ 	.short	0x0100
        /*0232*/ 	.byte	0x08
	.zero		1


	//   ....[4]....
        /*0234*/ 	.word	0x000003f0
        /*0238*/ 	.word	0x000000ff
        /*023c*/ 	.word	0x00032440
        /*0240*/ 	.short	0x0100
        /*0242*/ 	.byte	0x08
	.zero		1


	//   ....[5]....
        /*0244*/ 	.word	0x00000400
        /*0248*/ 	.word	0x000000ff
        /*024c*/ 	.word	0x00032438
        /*0250*/ 	.short	0x0100
        /*0252*/ 	.byte	0x08
	.zero		1


	//   ....[6]....
        /*0254*/ 	.word	0x00000410
        /*0258*/ 	.word	0x000000ff
        /*025c*/ 	.word	0x00032448
        /*0260*/ 	.short	0x0100
        /*0262*/ 	.byte	0x08
	.zero		1


	//   ....[7]....
        /*0264*/ 	.word	0x00000540
        /*0268*/ 	.word	0x000000ff
        /*026c*/ 	.word	0x00032450
        /*0270*/ 	.short	0x0100
        /*0272*/ 	.byte	0x08
	.zero		1


	//   ....[8]....
        /*0274*/ 	.word	0x00000550
        /*0278*/ 	.word	0x000000ff
        /*027c*/ 	.word	0x00032460
        /*0280*/ 	.short	0x0100
        /*0282*/ 	.byte	0x08
	.zero		1


	//   ....[9]....
        /*0284*/ 	.word	0x00000560
        /*0288*/ 	.word	0x000000ff
        /*028c*/ 	.word	0x00032458
        /*0290*/ 	.short	0x0100
        /*0292*/ 	.byte	0x08
	.zero		1


	//   ....[10]....
        /*0294*/ 	.word	0x00000570
        /*0298*/ 	.word	0x000000ff
        /*029c*/ 	.word	0x00032468
        /*02a0*/ 	.short	0x0100
        /*02a2*/ 	.byte	0x08
	.zero		1


	//   ....[11]....
        /*02a4*/ 	.word	0x00000660
        /*02a8*/ 	.word	0x000000ff
        /*02ac*/ 	.word	0x00032470
        /*02b0*/ 	.short	0x0100
        /*02b2*/ 	.byte	0x06
	.zero		1


	//   ....[12]....
        /*02b4*/ 	.word	0x00000670
        /*02b8*/ 	.word	0x000000ff
        /*02bc*/ 	.word	0x00032480
        /*02c0*/ 	.short	0x0100
        /*02c2*/ 	.byte	0x06
	.zero		1


	//   ....[13]....
        /*02c4*/ 	.word	0x00000680
        /*02c8*/ 	.word	0x000000ff
        /*02cc*/ 	.word	0x00032478
        /*02d0*/ 	.short	0x0100
        /*02d2*/ 	.byte	0x06
	.zero		1


	//   ....[14]....
        /*02d4*/ 	.word	0x00000690
        /*02d8*/ 	.word	0x000000ff
        /*02dc*/ 	.word	0x00032488
        /*02e0*/ 	.short	0x0100
        /*02e2*/ 	.byte	0x06
	.zero		1


	//   ....[15]....
        /*02e4*/ 	.word	0x000007c0
        /*02e8*/ 	.word	0x000000ff
        /*02ec*/ 	.word	0x00032490
        /*02f0*/ 	.short	0x0100
        /*02f2*/ 	.byte	0x08
	.zero		1


	//   ....[16]....
        /*02f4*/ 	.word	0x000007d0
        /*02f8*/ 	.word	0x000000ff
        /*02fc*/ 	.word	0x000324a0
        /*0300*/ 	.short	0x0100
        /*0302*/ 	.byte	0x08
	.zero		1


	//   ....[17]....
        /*0304*/ 	.word	0x000007e0
        /*0308*/ 	.word	0x000000ff
        /*030c*/ 	.word	0x00032498
        /*0310*/ 	.short	0x0100
        /*0312*/ 	.byte	0x08
	.zero		1


	//   ....[18]....
        /*0314*/ 	.word	0x000007f0
        /*0318*/ 	.word	0x000000ff
        /*031c*/ 	.word	0x000324a8
        /*0320*/ 	.short	0x0100
        /*0322*/ 	.byte	0x08
	.zero		1


	//   ....[19]....
        /*0324*/ 	.word	0x00000920
        /*0328*/ 	.word	0x000000ff
        /*032c*/ 	.word	0x000324b0
        /*0330*/ 	.short	0x0100
        /*0332*/ 	.byte	0x08
	.zero		1


	//   ....[20]....
        /*0334*/ 	.word	0x00000930
        /*0338*/ 	.word	0x000000ff
        /*033c*/ 	.word	0x000324c0
        /*0340*/ 	.short	0x0100
        /*0342*/ 	.byte	0x08
	.zero		1


	//   ....[21]....
        /*0344*/ 	.word	0x00000940
        /*0348*/ 	.word	0x000000ff
        /*034c*/ 	.word	0x000324b8
        /*0350*/ 	.short	0x0100
        /*0352*/ 	.byte	0x08
	.zero		1


	//   ....[22]....
        /*0354*/ 	.word	0x00000950
        /*0358*/ 	.word	0x000000ff
        /*035c*/ 	.word	0x000324c8
        /*0360*/ 	.short	0x0100
        /*0362*/ 	.byte	0x08
	.zero		1


	//   ....[23]....
        /*0364*/ 	.word	0x00001120
        /*0368*/ 	.word	0x000000ff
        /*036c*/ 	.word	0x00032400
        /*0370*/ 	.short	0x010a
        /*0372*/ 	.byte	0x29
	.zero		1


	//   ....[24]....
        /*0374*/ 	.word	0x000011d0
        /*0378*/ 	.word	0x000000ff
        /*037c*/ 	.word	0x00032430
        /*0380*/ 	.short	0x010a
        /*0382*/ 	.byte	0x1a
	.zero		1


	//   ....[25]....
        /*0384*/ 	.word	0x00001210
        /*0388*/ 	.word	0x000000ff
        /*038c*/ 	.word	0x00032430
        /*0390*/ 	.short	0x010a
        /*0392*/ 	.byte	0x1a
	.zero		1


	//   ....[26]....
        /*0394*/ 	.word	0x00001470
        /*0398*/ 	.word	0x000000ff
        /*039c*/ 	.word	0x00032410
        /*03a0*/ 	.short	0x010a
        /*03a2*/ 	.byte	0x29
	.zero		1


	//   ....[27]....
        /*03a4*/ 	.word	0x000014b0
        /*03a8*/ 	.word	0x000000ff
        /*03ac*/ 	.word	0x00032450
        /*03b0*/ 	.short	0x010a
        /*03b2*/ 	.byte	0x1a
	.zero		1


	//   ....[28]....
        /*03b4*/ 	.word	0x000014f0
        /*03b8*/ 	.word	0x000000ff
        /*03bc*/ 	.word	0x00032450
        /*03c0*/ 	.short	0x010a
        /*03c2*/ 	.byte	0x1a
	.zero		1


	//   ....[29]....
        /*03c4*/ 	.word	0x00002720
        /*03c8*/ 	.word	0x00000018
        /*03cc*/ 	.word	0x00000000
        /*03d0*/ 	.short	0x0101
        /*03d2*/ 	.byte	0x3f
	.zero		1


	//   ....[30]....
        /*03d4*/ 	.word	0x00003240
        /*03d8*/ 	.word	0x000000ae
        /*03dc*/ 	.word	0x00000000
        /*03e0*/ 	.short	0x0101
        /*03e2*/ 	.byte	0x3f
	.zero		1


	//   ....[31]....
        /*03e4*/ 	.word	0x00003370
        /*03e8*/ 	.word	0x000000ff
        /*03ec*/ 	.word	0x00032430
        /*03f0*/ 	.short	0x010a
        /*03f2*/ 	.byte	0x1c
	.zero		1


	//   ....[32]....
        /*03f4*/ 	.word	0x000033b0
        /*03f8*/ 	.word	0x000000ff
        /*03fc*/ 	.word	0x00032430
        /*0400*/ 	.short	0x010a
        /*0402*/ 	.byte	0x1c
	.zero		1


	//   ....[33]....
        /*0404*/ 	.word	0x00003530
        /*0408*/ 	.word	0x000000ff
        /*040c*/ 	.word	0x00032450
        /*0410*/ 	.short	0x010a
        /*0412*/ 	.byte	0x1c
	.zero		1


	//   ....[34]....
        /*0414*/ 	.word	0x00003570
        /*0418*/ 	.word	0x000000ff
        /*041c*/ 	.word	0x00032450
        /*0420*/ 	.short	0x010a
        /*0422*/ 	.byte	0x1c
	.zero		1


	//   ....[35]....
        /*0424*/ 	.word	0x00004230
        /*0428*/ 	.word	0x00000098
        /*042c*/ 	.word	0x00000000
        /*0430*/ 	.short	0x0101
        /*0432*/ 	.byte	0x3f
	.zero		1


	//   ....[36]....
        /*0434*/ 	.word	0x00005620
        /*0438*/ 	.word	0x00000014
        /*043c*/ 	.word	0x00000000
        /*0440*/ 	.short	0x0101
        /*0442*/ 	.byte	0x3f
	.zero		1


	//   ....[37]....
        /*0444*/ 	.word	0x00006fd0
        /*0448*/ 	.word	0x000000ff
        /*044c*/ 	.word	0x00000000
        /*0450*/ 	.short	0x0101
        /*0452*/ 	.byte	0x06
	.zero		1


	//   ....[38]....
        /*0454*/ 	.word	0x00007c60
        /*0458*/ 	.word	0x00000005
        /*045c*/ 	.word	0x00032440
        /*0460*/ 	.short	0x010a
        /*0462*/ 	.byte	0x3f
	.zero		1


	//   ....[39]....
        /*0464*/ 	.word	0x00008240
        /*0468*/ 	.word	0x0000000a
        /*046c*/ 	.word	0x00032420
        /*0470*/ 	.short	0x010a
        /*0472*/ 	.byte	0x3f
	.zero		1


	//   ....[40]....
        /*0474*/ 	.word	0x00008310
        /*0478*/ 	.word	0x00000008
        /*047c*/ 	.word	0x00032460
        /*0480*/ 	.short	0x010a
        /*0482*/ 	.byte	0x3f
	.zero		1


	//   ....[41]....
        /*0484*/ 	.word	0x000088c0
        /*0488*/ 	.word	0x00000002
        /*048c*/ 	.word	0x00032440
        /*0490*/ 	.short	0x010a
        /*0492*/ 	.byte	0x3f
	.zero		1


	//   ....[42]....
        /*0494*/ 	.word	0x00008a80
        /*0498*/ 	.word	0x00000002
        /*049c*/ 	.word	0x00032460
        /*04a0*/ 	.short	0x010a
        /*04a2*/ 	.byte	0x3f
	.zero		1


	//   ....[43]....
        /*04a4*/ 	.word	0x00008fb0
        /*04a8*/ 	.word	0x00000003
        /*04ac*/ 	.word	0x00032440
        /*04b0*/ 	.short	0x010a
        /*04b2*/ 	.byte	0x3f
	.zero		1


	//   ....[44]....
        /*04b4*/ 	.word	0x00009180
        /*04b8*/ 	.word	0x00000003
        /*04bc*/ 	.word	0x00032460
        /*04c0*/ 	.short	0x010a
        /*04c2*/ 	.byte	0x3f
	.zero		1


	//   ....[45]....
        /*04c4*/ 	.word	0x00009650
        /*04c8*/ 	.word	0x00000003
        /*04cc*/ 	.word	0x00032440
        /*04d0*/ 	.short	0x010a
        /*04d2*/ 	.byte	0x3f
	.zero		1


	//   ....[46]....
        /*04d4*/ 	.word	0x00009820
        /*04d8*/ 	.word	0x00000003
        /*04dc*/ 	.word	0x00032460
        /*04e0*/ 	.short	0x010a
        /*04e2*/ 	.byte	0x3f
	.zero		1


	//   ....[47]....
        /*04e4*/ 	.word	0x00009c60
        /*04e8*/ 	.word	0x00000000
        /*04ec*/ 	.word	0x00032420
        /*04f0*/ 	.short	0x010a
        /*04f2*/ 	.byte	0x3f
	.zero		1


	//   ....[48]....
        /*04f4*/ 	.word	0x00009e00
        /*04f8*/ 	.word	0x00000006
        /*04fc*/ 	.word	0x00000000
        /*0500*/ 	.short	0x010a
        /*0502*/ 	.byte	0x3f
	.zero		1


	//   ....[49]....
        /*0504*/ 	.word	0x00009e70
        /*0508*/ 	.word	0x00000003
        /*050c*/ 	.word	0x00000000
        /*0510*/ 	.short	0x010a
        /*0512*/ 	.byte	0x3f
	.zero		1


	//   ....[50]....
        /*0514*/ 	.word	0x00009ed0
        /*0518*/ 	.word	0x00000010
        /*051c*/ 	.word	0x00000000
        /*0520*/ 	.short	0x010a
        /*0522*/ 	.byte	0x3f
	.zero		1


	//   ....[51]....
        /*0524*/ 	.word	0x00009f00
        /*0528*/ 	.word	0x00000003
        /*052c*/ 	.word	0x00000000
        /*0530*/ 	.short	0x010a
        /*0532*/ 	.byte	0x3f
	.zero		1


	//   ....[52]....
        /*0534*/ 	.word	0x00009f70
        /*0538*/ 	.word	0x00000003
        /*053c*/ 	.word	0x00032400
        /*0540*/ 	.short	0x010a
        /*0542*/ 	.byte	0x3f
	.zero		1


	//   ....[53]....
        /*0544*/ 	.word	0x00009fd0
        /*0548*/ 	.word	0x00000004
        /*054c*/ 	.word	0x00032430
        /*0550*/ 	.short	0x010a
        /*0552*/ 	.byte	0x3f
	.zero		1


	//   ....[54]....
        /*0554*/ 	.word	0x0000a030
        /*0558*/ 	.word	0x00000005
        /*055c*/ 	.word	0x00032410
        /*0560*/ 	.short	0x010a
        /*0562*/ 	.byte	0x3f
	.zero		1


	//   ....[55]....
        /*0564*/ 	.word	0x0000a090
        /*0568*/ 	.word	0x00000000
        /*056c*/ 	.word	0x00032450
        /*0570*/ 	.short	0x010a
        /*0572*/ 	.byte	0x3f
	.zero		1


	//   ....[56]....
        /*0574*/ 	.word	0x0000a0f0
        /*0578*/ 	.word	0x00000003
        /*057c*/ 	.word	0x00032430
        /*0580*/ 	.short	0x010a
        /*0582*/ 	.byte	0x3f
	.zero		1


	//   ....[57]....
        /*0584*/ 	.word	0x0000a150
        /*0588*/ 	.word	0x00000003
        /*058c*/ 	.word	0x00032450
        /*0590*/ 	.short	0x010a
        /*0592*/ 	.byte	0x3f
	.zero		1


	//   ....[58]....
        /*0594*/ 	.word	0x0000a2f0
        /*0598*/ 	.word	0x00000005
        /*059c*/ 	.word	0x00032440
        /*05a0*/ 	.short	0x010a
        /*05a2*/ 	.byte	0x3f
	.zero		1


	//   ....[59]....
        /*05a4*/ 	.word	0x0000a370
        /*05a8*/ 	.word	0x00000008
        /*05ac*/ 	.word	0x00032420
        /*05b0*/ 	.short	0x010a
        /*05b2*/ 	.byte	0x3f
	.zero		1


	//   ....[60]....
        /*05b4*/ 	.word	0x0000a3c0
        /*05b8*/ 	.word	0x00000008
        /*05bc*/ 	.word	0x00032460
        /*05c0*/ 	.short	0x010a
        /*05c2*/ 	.byte	0x3f
	.zero		1


	//   ....[61]....
        /*05c4*/ 	.word	0x0000a410
        /*05c8*/ 	.word	0x00000002
        /*05cc*/ 	.word	0x00032440
        /*05d0*/ 	.short	0x010a
        /*05d2*/ 	.byte	0x3f
	.zero		1


	//   ....[62]....
        /*05d4*/ 	.word	0x0000a460
        /*05d8*/ 	.word	0x00000002
        /*05dc*/ 	.word	0x00032460
        /*05e0*/ 	.short	0x010a
        /*05e2*/ 	.byte	0x3f
	.zero		1


	//   ....[63]....
        /*05e4*/ 	.word	0x0000a4b0
        /*05e8*/ 	.word	0x00000003
        /*05ec*/ 	.word	0x00032440
        /*05f0*/ 	.short	0x010a
        /*05f2*/ 	.byte	0x3f
	.zero		1


	//   ....[64]....
        /*05f4*/ 	.word	0x0000a500
        /*05f8*/ 	.word	0x00000003
        /*05fc*/ 	.word	0x00032460
        /*0600*/ 	.short	0x010a
        /*0602*/ 	.byte	0x3f
	.zero		1


	//   ....[65]....
        /*0604*/ 	.word	0x0000a550
        /*0608*/ 	.word	0x00000003
        /*060c*/ 	.word	0x00032440
        /*0610*/ 	.short	0x010a
        /*0612*/ 	.byte	0x3f
	.zero		1


	//   ....[66]....
        /*0614*/ 	.word	0x0000a5a0
        /*0618*/ 	.word	0x00000003
        /*061c*/ 	.word	0x00032460
        /*0620*/ 	.short	0x010a
        /*0622*/ 	.byte	0x3f
	.zero		1


	//   ....[67]....
        /*0624*/ 	.word	0x0000a5f0
        /*0628*/ 	.word	0x00000000
        /*062c*/ 	.word	0x00032420
        /*0630*/ 	.short	0x010a
        /*0632*/ 	.byte	0x3f
	.zero		1


	//   ....[68]....
        /*0634*/ 	.word	0x0000a790
        /*0638*/ 	.word	0x00000006
        /*063c*/ 	.word	0x00000000
        /*0640*/ 	.short	0x010a
        /*0642*/ 	.byte	0x3f
	.zero		1


	//   ....[69]....
        /*0644*/ 	.word	0x0000a7e0
        /*0648*/ 	.word	0x00000003
        /*064c*/ 	.word	0x00000000
        /*0650*/ 	.short	0x010a
        /*0652*/ 	.byte	0x3f
	.zero		1


	//   ....[70]....
        /*0654*/ 	.word	0x0000a830
        /*0658*/ 	.word	0x00000010
        /*065c*/ 	.word	0x00000000
        /*0660*/ 	.short	0x010a
        /*0662*/ 	.byte	0x3f
	.zero		1


	//----- nvinfo : EIATTR_NUM_MBARRIERS
	.align		4
.L_1177:
        /*0664*/ 	.byte	0x03, 0x38
        /*0666*/ 	.short	0x0017


	//----- nvinfo : EIATTR_EXIT_INSTR_OFFSETS
	.align		4
        /*0668*/ 	.byte	0x04, 0x1c
        /*066a*/ 	.short	(.L_1179 - .L_1178)


	//   ....[0]....
.L_1178:
        /*066c*/ 	.word	0x00000a80


	//   ....[1]....
        /*0670*/ 	.word	0x00007080


	//   ....[2]....
        /*0674*/ 	.word	0x000070e0


	//   ....[3]....
        /*0678*/ 	.word	0x00009f50


	//----- nvinfo : EIATTR_MAX_THREADS
	.align		4
.L_1179:
        /*067c*/ 	.byte	0x04, 0x05
        /*067e*/ 	.short	(.L_1181 - .L_1180)
.L_1180:
        /*0680*/ 	.word	0x00000180
        /*0684*/ 	.word	0x00000001
        /*0688*/ 	.word	0x00000001


	//----- nvinfo : EIATTR_CRS_STACK_SIZE
	.align		4
.L_1181:
        /*068c*/ 	.byte	0x04, 0x1e
        /*068e*/ 	.short	(.L_1183 - .L_1182)
.L_1182:
        /*0690*/ 	.word	0x00000000


	//----- nvinfo : EIATTR_CBANK_PARAM_SIZE
	.align		4
.L_1183:
        /*0694*/ 	.byte	0x03, 0x19
        /*0696*/ 	.short	0x0cf0


	//----- nvinfo : EIATTR_PARAM_CBANK
	.align		4
        /*0698*/ 	.byte	0x04, 0x0a
        /*069a*/ 	.short	(.L_1185 - .L_1184)
	.align		4
.L_1184:
        /*069c*/ 	.word	index@(.nv.constant0._ZN7cutlass13device_kernelIN5flash11enable_sm90INS1_16FlashAttnFwdSm90INS1_25CollectiveMainloopFwdSm90ILi2EN4cute5tupleIJNS5_1CILi1EEES8_S8_EEENS6_IJNS7_ILi128EEENS7_ILi96EEENS7_ILi64EEEEEELi256ENS_6half_tEfNS_4arch4Sm90ELb0ELb0ELb0ELb0ELb0ELb0ELb1ELb1ELb0ELb0ELb0ELb0EEENS1_21CollectiveEpilogueFwdINS6_IJSA_NS7_ILi256EEESB_EEES9_SE_SG_Li256ELb0ELb0ELb0ELb0EEENS1_29StaticPersistentTileSchedulerILb0EEEEEEEEEvNT_6ParamsE)
        /*06a0*/ 	.short	0x0210
        /*06a2*/ 	.short	0x0cf0


	//----- nvinfo : EIATTR_SW_WAR
	.align		4
.L_1185:
        /*06a4*/ 	.byte	0x04, 0x36
        /*06a6*/ 	.short	(.L_1187 - .L_1186)
.L_1186:
        /*06a8*/ 	.word	0x00000008
.L_1187:


//--------------------- .nv.info._ZN7cutlass13device_kernelIN5flash11enable_sm90INS1_16FlashAttnFwdSm90INS1_25CollectiveMainloopFwdSm90ILi2EN4cute5tupleIJNS5_1CILi1EEES8_S8_EEENS6_IJNS7_ILi128EEENS7_ILi96EEENS7_ILi64EEEEEELi256ENS_6half_tEfNS_4arch4Sm90ELb0ELb0ELb0ELb1ELb0ELb0ELb0ELb1ELb0ELb0ELb0ELb0EEENS1_21CollectiveEpilogueFwdINS6_IJSA_NS7_ILi256EEESB_EEES9_SE_SG_Li256ELb1ELb0ELb0ELb0EEENS1_36VarlenDynamicPersistentTileSchedulerILi128ELi96ELi256ELi32ELb0ELb0ELb1ELb0ELb1ELb1EEEEEEEEEvNT_6ParamsE --------------------------
	.section	.nv.info._ZN7cutlass13device_kernelIN5flash11enable_sm90INS1_16FlashAttnFwdSm90INS1_25CollectiveMainloopFwdSm90ILi2EN4cute5tupleIJNS5_1CILi1EEES8_S8_EEENS6_IJNS7_ILi128EEENS7_ILi96EEENS7_ILi64EEEEEELi256ENS_6half_tEfNS_4arch4Sm90ELb0ELb0ELb0ELb1ELb0ELb0ELb0ELb1ELb0ELb0ELb0ELb0EEENS1_21CollectiveEpilogueFwdINS6_IJSA_NS7_ILi256EEESB_EEES9_SE_SG_Li256ELb1ELb0ELb0ELb0EEENS1_36VarlenDynamicPersistentTileSchedulerILi128ELi96ELi256ELi32ELb0ELb0ELb1ELb0ELb1ELb1EEEEEEEEEvNT_6ParamsE,"",@"SHT_CUDA_INFO"
	.sectionflags	@""
	.align	4


	//----- nvinfo : EIATTR_CUDA_API_VERSION
	.align		4
        /*0000*/ 	.byte	0x04, 0x37
        /*0002*/ 	.short	(.L_1189 - .L_1188)
.L_1188:
        /*0004*/ 	.word	0x00000082


	//----- nvinfo : EIATTR_KPARAM_INFO
	.align		4
.L_1189:
        /*0008*/ 	.byte	0x04, 0x17
        /*000a*/ 	.short	(.L_1191 - .L_1190)
.L_1190:
        /*000c*/ 	.word	0x00000000
        /*0010*/ 	.short	0x0000
        /*0012*/ 	.short	0x0070
        /*0014*/ 	.byte	0x00, 0xf0, 0x01, 0x28


	//----- nvinfo : EIATTR_SPARSE_MMA_MASK
	.align		4
.L_1191:
        /*0018*/ 	.byte	0x03, 0x50
        /*001a*/ 	.short	0x0000


	//----- nvinfo : EIATTR_MAXREG_COUNT
	.align		4
        /*001c*/ 	.byte	0x03, 0x1b
        /*001e*/ 	.short	0x00a8


	//----- nvinfo : EIATTR_NUM_BARRIERS
	.align		4
        /*0020*/ 	.byte	0x02, 0x4c
        /*0022*/ 	.byte	0x10
	.zero		1


	//----- nvinfo : EIATTR_EXTERNS
	.align		4
        /*0024*/ 	.byte	0x04, 0x0f
        /*0026*/ 	.short	(.L_1193 - .L_1192)


	//   ....[0]....
	.align		4
.L_1192:
        /*0028*/ 	.word	index@(__assertfail)


	//----- nvinfo : EIATTR_ANNOTATIONS
	.align		4
.L_1193:
        /*002c*/ 	.byte	0x04, 0x55
        /*002e*/ 	.short	(.L_1195 - .L_1194)


	//   ....[0]....
.L_1194:
        /* <DEDUP_REMOVED lines=31> */


	//----- nvinfo : EIATTR_MERCURY_ISA_VERSION
	.align		4
.L_1195:
        /*0210*/ 	.byte	0x03, 0x5f
        /*0212*/ 	.short	0x0101


	//----- nvinfo : EIATTR_UNUSED_LOAD_BYTE_OFFSET
	.align		4
        /*0214*/ 	.byte	0x04, 0x44
        /*0216*/ 	.short	(.L_1197 - .L_1196)


	//   ....[0]....
.L_1196:
        /*0218*/ 	.word	0x00000a50
        /*021c*/ 	.word	0x0000fff0


	//   ....[1]....
        /*0220*/ 	.word	0x00005990
        /*0224*/ 	.word	0x0000fff0


	//----- nvinfo : EIATTR_INT_WARP_WIDE_INSTR_OFFSETS
	.align		4
.L_1197:
        /*0228*/ 	.byte	0x04, 0x31
        /*022a*/ 	.short	(.L_1199 - .L_1198)


	//   ....[0]....
.L_1198:
        /*022c*/ 	.word	0x00000160


	//   ....[1]....
        /*0230*/ 	.word	0x000001a0


	//   ....[2]....
        /*0234*/ 	.word	0x00000210


	//   ....[3]....
        /*0238*/ 	.word	0x000092b0


	//   ....[4]....
        /*023c*/ 	.word	0x00009340


	//   ....[5]....
        /*0240*/ 	.word	0x000097c0


	//   ....[6]....
        /*0244*/ 	.word	0x000097f0


	//   ....[7]....
        /*0248*/ 	.word	0x0000bc20


	//   ....[8]....
        /*024c*/ 	.word	0x0000bcb0


	//----- nvinfo : EIATTR_COOP_GROUP_MASK_REGIDS
	.align		4
.L_1199:
        /*0250*/ 	.byte	0x04, 0x29
        /*0252*/ 	.short	(.L_1201 - .L_1200)


	//   ....[0]....
.L_1200:
        /*0254*/ 	.word	0xffffffff


	//   ....[1]....
        /*0258*/ 	.word	0xffffffff


	//   ....[2]....
        /*025c*/ 	.word	0xffffffff


	//   ....[3]....
        /*0260*/ 	.word	0xffffffff


	//   ....[4]....
        /*0264*/ 	.word	0xffffffff


	//   ....[5]....
        /*0268*/ 	.word	0xffffffff


	//   ....[6]....
        /*026c*/ 	.word	0xffffffff


	//   ....[7]....
        /*0270*/ 	.word	0xffffffff


	//   ....[8]....
        /*0274*/ 	.word	0xffffffff


	//   ....[9]....
        /*0278*/ 	.word	0xffffffff


	//   ....[10]....
        /*027c*/ 	.word	0xffffffff


	//   ....[11]....
        /*0280*/ 	.word	0xffffffff


	//   ....[12]....
        /*0284*/ 	.word	0xffffffff


	//   ....[13]....
        /*0288*/ 	.word	0xffffffff


	//   ....[14]....
        /*028c*/ 	.word	0xffffffff


	//   ....[15]....
        /*0290*/ 	.word	0xffffffff


	//   ....[16]....
        /*0294*/ 	.word	0xffffffff


	//   ....[17]....
        /*0298*/ 	.word	0xffffffff


	//   ....[18]....
        /*029c*/ 	.word	0xffffffff


	//   ....[19]....
        /*02a0*/ 	.word	0xffffffff


	//   ....[20]....
        /*02a4*/ 	.word	0xffffffff


	//   ....[21]....
        /*02a8*/ 	.word	0xffffffff


	//   ....[22]....
        /*02ac*/ 	.word	0xffffffff


	//   ....[23]....
        /*02b0*/ 	.word	0xffffffff


	//   ....[24]....
        /*02b4*/ 	.word	0xffffffff


	//   ....[25]....
        /*02b8*/ 	.word	0xffffffff


	//   ....[26]....
        /*02bc*/ 	.word	0xffffffff


	//   ....[27]....
        /*02c0*/ 	.word	0xffffffff


	//   ....[28]....
        /*02c4*/ 	.word	0xffffffff


	//   ....[29]....
        /*02c8*/ 	.word	0xffffffff


	//   ....[30]....
        /*02cc*/ 	.word	0xffffffff


	//   ....[31]....
        /*02d0*/ 	.word	0xffffffff


	//   ....[32]....
        /*02d4*/ 	.word	0xffffffff


	//   ....[33]....
        /*02d8*/ 	.word	0xffffffff


	//   ....[34]....
        /*02dc*/ 	.word	0xffffffff


	//   ....[35]....
        /*02e0*/ 	.word	0xffffffff


	//   ....[36]....
        /*02e4*/ 	.word	0xffffffff


	//   ....[37]....
        /*02e8*/ 	.word	0xffffffff


	//   ....[38]....
        /*02ec*/ 	.word	0xffffffff


	//   ....[39]....
        /*02f0*/ 	.word	0xffffffff


	//   ....[40]....
        /*02f4*/ 	.word	0xffffffff


	//   ....[41]....
        /*02f8*/ 	.word	0xffffffff


	//   ....[42]....
        /*02fc*/ 	.word	0xffffffff


	//   ....[43]....
        /*0300*/ 	.word	0xffffffff


	//   ....[44]....
        /*0304*/ 	.word	0xffffffff


	//   ....[45]....
        /*0308*/ 	.word	0xffffffff


	//   ....[46]....
        /*030c*/ 	.word	0xffffffff


	//   ....[47]....
        /*0310*/ 	.word	0xffffffff


	//   ....[48]....
        /*0314*/ 	.word	0xffffffff


	//   ....[49]....
        /*0318*/ 	.word	0xffffffff


	//   ....[50]....
        /*031c*/ 	.word	0xffffffff


	//   ....[51]....
        /*0320*/ 	.word	0xffffffff


	//   ....[52]....
        /*0324*/ 	.word	0xffffffff


	//   ....[53]....
        /*0328*/ 	.word	0xffffffff


	//   ....[54]....
        /*032c*/ 	.word	0x0500000f


	//   ....[55]....
        /*0330*/ 	.word	0x0500000f


	//   ....[56]....
        /*0334*/ 	.word	0x0500000f


	//   ....[57]....
        /*0338*/ 	.word	0x0500000f


	//   ....[58]....
        /*033c*/ 	.word	0x0500000f


	//   ....[59]....
        /*0340*/ 	.word	0x0500000f


	//   ....[60]....
        /*0344*/ 	.word	0x0500000f


	//   ....[61]....
        /*0348*/ 	.word	0x0500000f


	//   ....[62]....
        /*034c*/ 	.word	0x0500000f


	//   ....[63]....
        /*0350*/ 	.word	0x0500000f


	//   ....[64]....
        /*0354*/ 	.word	0x0500000f


	//   ....[65]....
        /*0358*/ 	.word	0x0500000f


	//   ....[66]....
        /*035c*/ 	.word	0x0500000f


	//   ....[67]....
        /*0360*/ 	.word	0x0500000f


	//   ....[68]....
        /*0364*/ 	.word	0x0500000f


	//   ....[69]....
        /*0368*/ 	.word	0x0500000f


	//   ....[70]....
        /*036c*/ 	.word	0x0500000f


	//   ....[71]....
        /*0370*/ 	.word	0x0500000f


	//   ....[72]....
        /*0374*/ 	.word	0x0500000f


	//----- nvinfo : EIATTR_COOP_GROUP_INSTR_OFFSETS
	.align		4
.L_1201:
        /*0378*/ 	.byte	0x04, 0x28
        /*037a*/ 	.short	(.L_1203 - .L_1202)


	//   ....[0]....
.L_1202:
        /*037c*/ 	.word	0x00000070


	//   ....[1]....
        /*0380*/ 	.word	0x00000170


	//   ....[2]....
        /*0384*/ 	.word	0x000001c0


	//   ....[3]....
        /*0388*/ 	.word	0x000003f0


	//   ....[4]....
        /*038c*/ 	.word	0x00000550


	//   ....[5]....
        /*0390*/ 	.word	0x00000670


	//   ....[6]....
        /*0394*/ 	.word	0x000007d0


	//   ....[7]....
        /*0398*/ 	.word	0x00001560


	//   ....[8]....
        /*039c*/ 	.word	0x00002150


	//   ....[9]....
        /*03a0*/ 	.word	0x000021a0


	//   ....[10]....
        /*03a4*/ 	.word	0x000025f0


	//   ....[11]....
        /*03a8*/ 	.word	0x00002670


	//   ....[12]....
        /*03ac*/ 	.word	0x00003690


	//   ....[13]....
        /*03b0*/ 	.word	0x000036c0


	//   ....[14]....
        /*03b4*/ 	.word	0x00003be0


	//   ....[15]....
        /*03b8*/ 	.word	0x00003db0


	//   ....[16]....
        /*03bc*/ 	.word	0x00004f20


	//   ....[17]....
        /*03c0*/ 	.word	0x00004fa0


	//   ....[18]....
        /*03c4*/ 	.word	0x00004ff0


	//   ....[19]....
        /*03c8*/ 	.word	0x00005010


	//   ....[20]....
        /*03cc*/ 	.word	0x00008420


	//   ....[21]....
        /*03d0*/ 	.word	0x000085b0


	//   ....[22]....
        /*03d4*/ 	.word	0x000085e0


	//   ....[23]....
        /*03d8*/ 	.word	0x00008620


	//   ....[24]....
        /*03dc*/ 	.word	0x00008680


	//   ....[25]....
        /*03e0*/ 	.word	0x000086e0


	//   ....[26]....
        /*03e4*/ 	.word	0x00008720


	//   ....[27]....
        /*03e8*/ 	.word	0x000088d0


	//   ....[28]....
        /*03ec*/ 	.word	0x00008930


	//   ....[29]....
        /*03f0*/ 	.word	0x00008970


	//   ....[30]....
        /*03f4*/ 	.word	0x000089b0


	//   ....[31]....
        /*03f8*/ 	.word	0x000089e0


	//   ....[32]....
        /*03fc*/ 	.word	0x00008a10


	//   ....[33]....
        /*0400*/ 	.word	0x00008aa0


	//   ....[34]....
        /*0404*/ 	.word	0x00008ad0


	//   ....[35]....
        /*0408*/ 	.word	0x00008b60


	//   ....[36]....
        /*040c*/ 	.word	0x0000bd40


	//   ....[37]....
        /*0410*/ 	.word	0x0000bd50


	//   ....[38]....
        /*0414*/ 	.word	0x0000be60


	//   ....[39]....
        /*0418*/ 	.word	0x0000bec0


	//   ....[40]....
        /*041c*/ 	.word	0x0000bf00


	//   ....[41]....
        /*0420*/ 	.word	0x0000bf40


	//   ....[42]....
        /*0424*/ 	.word	0x0000bf70


	//   ....[43]....
        /*0428*/ 	.word	0x0000bfa0


	//   ....[44]....
        /*042c*/ 	.word	0x0000c130


	//   ....[45]....
        /*0430*/ 	.word	0x0000c190


	//   ....[46]....
        /*0434*/ 	.word	0x0000c1d0


	//   ....[47]....
        /*0438*/ 	.word	0x0000c210


	//   ....[48]....
        /*043c*/ 	.word	0x0000c240


	//   ....[49]....
        /*0440*/ 	.word	0x0000c270


	//   ....[50]....
        /*0444*/ 	.word	0x0000c330


	//   ....[51]....
        /*0448*/ 	.word	0x0000c350


	//   ....[52]....
        /*044c*/ 	.word	0x0000c3c0


	//   ....[53]....
        /*0450*/ 	.word	0x0000c810


	//   ....[54]....
        /*0454*/ 	.word	0x0000ccf0


	//   ....[55]....
        /*0458*/ 	.word	0x0000d110


	//   ....[56]....
        /*045c*/ 	.word	0x0000d1a0


	//   ....[57]....
        /*0460*/ 	.word	0x0000d240


	//   ....[58]....
        /*0464*/ 	.word	0x0000d2f0


	//   ....[59]....
        /*0468*/ 	.word	0x0000d370


	//   ....[60]....
        /*046c*/ 	.word	0x0000d3f0


	//   ....[61]....
        /*0470*/ 	.word	0x0000d470


	//   ....[62]....
        /*0474*/ 	.word	0x0000d4f0


	//   ....[63]....
        /*0478*/ 	.word	0x0000d580


	//   ....[64]....
        /*047c*/ 	.word	0x0000d630


	//   ....[65]....
        /*0480*/ 	.word	0x0000d6b0


	//   ....[66]....
        /*0484*/ 	.word	0x0000d730


	//   ....[67]....
        /*0488*/ 	.word	0x0000d7b0


	//   ....[68]....
        /*048c*/ 	.word	0x0000d830


	//   ....[69]....
        /*0490*/ 	.word	0x0000d8a0


	//   ....[70]....
        /*0494*/ 	.word	0x0000d940


	//   ....[71]....
        /*0498*/ 	.word	0x0000d9d0


	//   ....[72]....
        /*049c*/ 	.word	0x0000daf0


	//----- nvinfo : EIATTR_REG_RECONFIG
	.align		4
.L_1203:
        /*04a0*/ 	.byte	0x01, 0x54
	.zero		2


	//----- nvinfo : EIATTR_SYSCALL_OFFSETS
	.align		4
        /*04a4*/ 	.byte	0x04, 0x46
        /*04a6*/ 	.short	(.L_1205 - .L_1204)


	//   ....[0]....
.L_1204:
        /*04a8*/ 	.word	0x00001740


	//   ....[1]....
        /*04ac*/ 	.word	0x000094d0


	//   ....[2]....
        /*04b0*/ 	.word	0x00009610


	//   ....[3]....
        /*04b4*/ 	.word	0x00009710


	//----- nvinfo : EIATTR_MBARRIER_INSTR_OFFSETS
	.align		4
.L_1205:
        /*04b8*/ 	.byte	0x04, 0x39
        /*04ba*/ 	.short	(.L_1207 - .L_1206)


	//   ....[0]....
.L_1206:
        /*04bc*/ 	.word	0x000002a0
        /*04c0*/ 	.word	0x000000ff
        /*04c4*/ 	.word	0x00022800
        /*04c8*/ 	.short	0x0100
        /*04ca*/ 	.byte	0x08
	.zero		1


	//   ....[1]....
        /*04cc*/ 	.word	0x000002b0
        /*04d0*/ 	.word	0x000000ff
        /*04d4*/ 	.word	0x00022820
        /*04d8*/ 	.short	0x0100
        /*04da*/ 	.byte	0x08
	.zero		1


	//   ....[2]....
        /*04dc*/ 	.word	0x000003a0
        /*04e0*/ 	.word	0x000000ff
        /*04e4*/ 	.word	0x00022830
        /*04e8*/ 	.short	0x0100
        /*04ea*/ 	.byte	0x08
	.zero		1


	//   ....[3]....
        /*04ec*/ 	.word	0x000003b0
        /*04f0*/ 	.word	0x000000ff
        /*04f4*/ 	.word	0x00022840
        /*04f8*/ 	.short	0x0100
        /*04fa*/ 	.byte	0x08
	.zero		1


	//   ....[4]....
        /*04fc*/ 	.word	0x000003c0
        /*0500*/ 	.word	0x000000ff
        /*0504*/ 	.word	0x00022838
        /*0508*/ 	.short	0x0100
        /*050a*/ 	.byte	0x08
	.zero		1


	//   ....[5]....
        /*050c*/ 	.word	0x000003d0
        /*0510*/ 	.word	0x000000ff
        /*0514*/ 	.word	0x00022848
        /*0518*/ 	.short	0x0100
        /*051a*/ 	.byte	0x08
	.zero		1


	//   ....[6]....
        /*051c*/ 	.word	0x00000500
        /*0520*/ 	.word	0x000000ff
        /*0524*/ 	.word	0x00022850
        /*0528*/ 	.short	0x0100
        /*052a*/ 	.byte	0x08
	.zero		1


	//   ....[7]....
        /*052c*/ 	.word	0x00000510
        /*0530*/ 	.word	0x000000ff
        /*0534*/ 	.word	0x00022860
        /*0538*/ 	.short	0x0100
        /*053a*/ 	.byte	0x08
	.zero		1


	//   ....[8]....
        /*053c*/ 	.word	0x00000520
        /*0540*/ 	.word	0x000000ff
        /*0544*/ 	.word	0x00022858
        /*0548*/ 	.short	0x0100
        /*054a*/ 	.byte	0x08
	.zero		1


	//   ....[9]....
        /*054c*/ 	.word	0x00000530
        /*0550*/ 	.word	0x000000ff
        /*0554*/ 	.word	0x00022868
        /*0558*/ 	.short	0x0100
        /*055a*/ 	.byte	0x08
	.zero		1


	//   ....[10]....
        /*055c*/ 	.word	0x00000620
        /*0560*/ 	.word	0x000000ff
        /*0564*/ 	.word	0x00022870
        /*0568*/ 	.short	0x0100
        /*056a*/ 	.byte	0x06
	.zero		1


	//   ....[11]....
        /*056c*/ 	.word	0x00000630
        /*0570*/ 	.word	0x000000ff
        /*0574*/ 	.word	0x00022880
        /*0578*/ 	.short	0x0100
        /*057a*/ 	.byte	0x06
	.zero		1


	//   ....[12]....
        /*057c*/ 	.word	0x00000640
        /*0580*/ 	.word	0x000000ff
        /*0584*/ 	.word	0x00022878
        /*0588*/ 	.short	0x0100
        /*058a*/ 	.byte	0x06
	.zero		1


	//   ....[13]....
        /*058c*/ 	.word	0x00000650
        /*0590*/ 	.word	0x000000ff
        /*0594*/ 	.word	0x00022888
        /*0598*/ 	.short	0x0100
        /*059a*/ 	.byte	0x06
	.zero		1


	//   ....[14]....
        /*059c*/ 	.word	0x00000780
        /*05a0*/ 	.word	0x000000ff
        /*05a4*/ 	.word	0x00022890
        /*05a8*/ 	.short	0x0100
        /*05aa*/ 	.byte	0x08
	.zero		1


	//   ....[15]....
        /*05ac*/ 	.word	0x00000790
        /*05b0*/ 	.word	0x000000ff
        /*05b4*/ 	.word	0x000228a0
        /*05b8*/ 	.short	0x0100
        /*05ba*/ 	.byte	0x08
	.zero		1


	//   ....[16]....
        /*05bc*/ 	.word	0x000007a0
        /*05c0*/ 	.word	0x000000ff
        /*05c4*/ 	.word	0x00022898
        /*05c8*/ 	.short	0x0100
        /*05ca*/ 	.byte	0x08
	.zero		1


	//   ....[17]....
        /*05cc*/ 	.word	0x000007b0
        /*05d0*/ 	.word	0x000000ff
        /*05d4*/ 	.word	0x000228a8
        /*05d8*/ 	.short	0x0100
        /*05da*/ 	.byte	0x08
	.zero		1


	//   ....[18]....
        /*05dc*/ 	.word	0x000008e0
        /*05e0*/ 	.word	0x000000ff
        /*05e4*/ 	.word	0x000228b0
        /*05e8*/ 	.short	0x0100
        /*05ea*/ 	.byte	0x08
	.zero		1


	//   ....[19]....
        /*05ec*/ 	.word	0x000008f0
        /*05f0*/ 	.word	0x000000ff
        /*05f4*/ 	.word	0x000228c0
        /*05f8*/ 	.short	0x0100
        /*05fa*/ 	.byte	0x08
	.zero		1


	//   ....[20]....
        /*05fc*/ 	.word	0x00000900
        /*0600*/ 	.word	0x000000ff
        /*0604*/ 	.word	0x000228b8
        /*0608*/ 	.short	0x0100
        /*060a*/ 	.byte	0x08
	.zero		1


	//   ....[21]....
        /*060c*/ 	.word	0x00000910
        /*0610*/ 	.word	0x000000ff
        /*0614*/ 	.word	0x000228c8
        /*0618*/ 	.short	0x0100
        /*061a*/ 	.byte	0x08
	.zero		1


	//   ....[22]....
        /*061c*/ 	.word	0x000017e0
        /*0620*/ 	.word	0x00000006
        /*0624*/ 	.word	0x00022800
        /*0628*/ 	.short	0x010a
        /*062a*/ 	.byte	0x3f
	.zero		1


	//   ....[23]....
        /*062c*/ 	.word	0x000018a0
        /*0630*/ 	.word	0x00000005
        /*0634*/ 	.word	0x00022830
        /*0638*/ 	.short	0x010a
        /*063a*/ 	.byte	0x3f
	.zero		1


	//   ....[24]....
        /*063c*/ 	.word	0x000018e0
        /*0640*/ 	.word	0x00000005
        /*0644*/ 	.word	0x00022830
        /*0648*/ 	.short	0x010a
        /*064a*/ 	.byte	0x3f
	.zero		1


	//   ....[25]....
        /*064c*/ 	.word	0x00002a50
        /*0650*/ 	.word	0x00000003
        /*0654*/ 	.word	0x00000000
        /*0658*/ 	.short	0x0101
        /*065a*/ 	.byte	0x3f
	.zero		1


	//   ....[26]....
        /*065c*/ 	.word	0x00002eb0
        /*0660*/ 	.word	0x00000005
        /*0664*/ 	.word	0x00022850
        /*0668*/ 	.short	0x010a
        /*066a*/ 	.byte	0x3f
	.zero		1


	//   ....[27]....
        /*066c*/ 	.word	0x00002ef0
        /*0670*/ 	.word	0x00000005
        /*0674*/ 	.word	0x00022850
        /*0678*/ 	.short	0x010a
        /*067a*/ 	.byte	0x3f
	.zero		1


	//   ....[28]....
        /*067c*/ 	.word	0x000031f0
        /*0680*/ 	.word	0x00000005
        /*0684*/ 	.word	0x00000000
        /*0688*/ 	.short	0x0101
        /*068a*/ 	.byte	0x3f
	.zero		1


	//   ....[29]....
        /*068c*/ 	.word	0x00003350
        /*0690*/ 	.word	0x000000ff
        /*0694*/ 	.word	0x00022830
        /*0698*/ 	.short	0x010a
        /*069a*/ 	.byte	0x17
	.zero		1


	//   ....[30]....
        /*069c*/ 	.word	0x00003390
        /*06a0*/ 	.word	0x000000ff
        /*06a4*/ 	.word	0x00022830
        /*06a8*/ 	.short	0x010a
        /*06aa*/ 	.byte	0x17
	.zero		1


	//   ....[31]....
        /*06ac*/ 	.word	0x00004150
        /*06b0*/ 	.word	0x0000009a
        /*06b4*/ 	.word	0x00000000
        /*06b8*/ 	.short	0x0101
        /*06ba*/ 	.byte	0x3f
	.zero		1


	//   ....[32]....
        /*06bc*/ 	.word	0x00004c00
        /*06c0*/ 	.word	0x000000ff
        /*06c4*/ 	.word	0x00022850
        /*06c8*/ 	.short	0x010a
        /*06ca*/ 	.byte	0x17
	.zero		1


	//   ....[33]....
        /*06cc*/ 	.word	0x00004c40
        /*06d0*/ 	.word	0x000000ff
        /*06d4*/ 	.word	0x00022850
        /*06d8*/ 	.short	0x010a
        /*06da*/ 	.byte	0x17
	.zero		1


	//   ....[34]....
        /*06dc*/ 	.word	0x00004f00
        /*06e0*/ 	.word	0x000000ba
        /*06e4*/ 	.word	0x00000000
        /*06e8*/ 	.short	0x0101
        /*06ea*/ 	.byte	0x3f
	.zero		1


	//   ....[35]....
        /*06ec*/ 	.word	0x00007080
        /*06f0*/ 	.word	0x00000000
        /*06f4*/ 	.word	0x00000000
        /*06f8*/ 	.short	0x0101
        /*06fa*/ 	.byte	0x3f
	.zero		1


	//   ....[36]....
        /*06fc*/ 	.word	0x00009c70
        /*0700*/ 	.word	0x00000008
        /*0704*/ 	.word	0x00022840
        /*0708*/ 	.short	0x010a
        /*070a*/ 	.byte	0x3f
	.zero		1


	//   ....[37]....
        /*070c*/ 	.word	0x0000a070
        /*0710*/ 	.word	0x0000000a
        /*0714*/ 	.word	0x00022820
        /*0718*/ 	.short	0x010a
        /*071a*/ 	.byte	0x3f
	.zero		1


	//   ....[38]....
        /*071c*/ 	.word	0x0000a130
        /*0720*/ 	.word	0x00000008
        /*0724*/ 	.word	0x00022860
        /*0728*/ 	.short	0x010a
        /*072a*/ 	.byte	0x3f
	.zero		1


	//   ....[39]....
        /*072c*/ 	.word	0x0000a7a0
        /*0730*/ 	.word	0x00000003
        /*0734*/ 	.word	0x00022840
        /*0738*/ 	.short	0x010a
        /*073a*/ 	.byte	0x3f
	.zero		1


	//   ....[40]....
        /*073c*/ 	.word	0x0000a9b0
        /*0740*/ 	.word	0x00000003
        /*0744*/ 	.word	0x00022860
        /*0748*/ 	.short	0x010a
        /*074a*/ 	.byte	0x3f
	.zero		1


	//   ....[41]....
        /*074c*/ 	.word	0x0000af30
        /*0750*/ 	.word	0x00000002
        /*0754*/ 	.word	0x00022840
        /*0758*/ 	.short	0x010a
        /*075a*/ 	.byte	0x3f
	.zero		1


	//   ....[42]....
        /*075c*/ 	.word	0x0000b130
        /*0760*/ 	.word	0x00000002
        /*0764*/ 	.word	0x00022860
        /*0768*/ 	.short	0x010a
        /*076a*/ 	.byte	0x3f
	.zero		1


	//   ....[43]....
        /*076c*/ 	.word	0x0000b630
        /*0770*/ 	.word	0x00000002
        /*0774*/ 	.word	0x00022840
        /*0778*/ 	.short	0x010a
        /*077a*/ 	.byte	0x3f
	.zero		1


	//   ....[44]....
        /*077c*/ 	.word	0x0000b840
        /*0780*/ 	.word	0x00000002
        /*0784*/ 	.word	0x00022860
        /*0788*/ 	.short	0x010a
        /*078a*/ 	.byte	0x3f
	.zero		1


	//   ....[45]....
        /*078c*/ 	.word	0x0000c790
        /*0790*/ 	.word	0x00000000
        /*0794*/ 	.word	0x00022820
        /*0798*/ 	.short	0x010a
        /*079a*/ 	.byte	0x3f
	.zero		1


	//   ....[46]....
        /*079c*/ 	.word	0x0000c950
        /*07a0*/ 	.word	0x00000006
        /*07a4*/ 	.word	0x00000000
        /*07a8*/ 	.short	0x010a
        /*07aa*/ 	.byte	0x3f
	.zero		1


	//   ....[47]....
        /*07ac*/ 	.word	0x0000c9c0
        /*07b0*/ 	.word	0x00000007
        /*07b4*/ 	.word	0x00000000
        /*07b8*/ 	.short	0x010a
        /*07ba*/ 	.byte	0x3f
	.zero		1


	//   ....[48]....
        /*07bc*/ 	.word	0x0000ca30
        /*07c0*/ 	.word	0x00000004
        /*07c4*/ 	.word	0x00000000
        /*07c8*/ 	.short	0x010a
        /*07ca*/ 	.byte	0x3f
	.zero		1


	//   ....[49]....
        /*07cc*/ 	.word	0x0000ca60
        /*07d0*/ 	.word	0x00000003
        /*07d4*/ 	.word	0x00000000
        /*07d8*/ 	.short	0x010a
        /*07da*/ 	.byte	0x3f
	.zero		1


	//   ....[50]....
        /*07dc*/ 	.word	0x0000cac0
        /*07e0*/ 	.word	0x00000006
        /*07e4*/ 	.word	0x00022800
        /*07e8*/ 	.short	0x010a
        /*07ea*/ 	.byte	0x3f
	.zero		1


	//   ....[51]....
        /*07ec*/ 	.word	0x0000cb10
        /*07f0*/ 	.word	0x00000005
        /*07f4*/ 	.word	0x00022830
        /*07f8*/ 	.short	0x010a
        /*07fa*/ 	.byte	0x3f
	.zero		1


	//   ....[52]....
        /*07fc*/ 	.word	0x0000cb60
        /*0800*/ 	.word	0x00000005
        /*0804*/ 	.word	0x00022850
        /*0808*/ 	.short	0x010a
        /*080a*/ 	.byte	0x3f
	.zero		1


	//   ....[53]....
        /*080c*/ 	.word	0x0000cbc0
        /*0810*/ 	.word	0x00000000
        /*0814*/ 	.word	0x00022830
        /*0818*/ 	.short	0x010a
        /*081a*/ 	.byte	0x3f
	.zero		1


	//   ....[54]....
        /*081c*/ 	.word	0x0000cc10
        /*0820*/ 	.word	0x000000ba
        /*0824*/ 	.word	0x00022850
        /*0828*/ 	.short	0x010a
        /*082a*/ 	.byte	0x3f
	.zero		1


	//   ....[55]....
        /*082c*/ 	.word	0x0000cdb0
        /*0830*/ 	.word	0x00000008
        /*0834*/ 	.word	0x00022840
        /*0838*/ 	.short	0x010a
        /*083a*/ 	.byte	0x3f
	.zero		1


	//   ....[56]....
        /*083c*/ 	.word	0x0000ce30
        /*0840*/ 	.word	0x00000008
        /*0844*/ 	.word	0x00022820
        /*0848*/ 	.short	0x010a
        /*084a*/ 	.byte	0x3f
	.zero		1


	//   ....[57]....
        /*084c*/ 	.word	0x0000ce80
        /*0850*/ 	.word	0x00000008
        /*0854*/ 	.word	0x00022860
        /*0858*/ 	.short	0x010a
        /*085a*/ 	.byte	0x3f
	.zero		1


	//   ....[58]....
        /*085c*/ 	.word	0x0000ced0
        /*0860*/ 	.word	0x00000003
        /*0864*/ 	.word	0x00022840
        /*0868*/ 	.short	0x010a
        /*086a*/ 	.byte	0x3f
	.zero		1


	//   ....[59]....
        /*086c*/ 	.word	0x0000cf20
        /*0870*/ 	.word	0x00000003
        /*0874*/ 	.word	0x00022860
        /*0878*/ 	.short	0x010a
        /*087a*/ 	.byte	0x3f
	.zero		1


	//   ....[60]....
        /*087c*/ 	.word	0x0000cf70
        /*0880*/ 	.word	0x00000002
        /*0884*/ 	.word	0x00022840
        /*0888*/ 	.short	0x010a
        /*088a*/ 	.byte	0x3f
	.zero		1


	//   ....[61]....
        /*088c*/ 	.word	0x0000cfc0
        /*0890*/ 	.word	0x00000002
        /*0894*/ 	.word	0x00022860
        /*0898*/ 	.short	0x010a
        /*089a*/ 	.byte	0x3f
	.zero		1


	//   ....[62]....
        /*089c*/ 	.word	0x0000d010
        /*08a0*/ 	.word	0x00000002
        /*08a4*/ 	.word	0x00022840
        /*08a8*/ 	.short	0x010a
        /*08aa*/ 	.byte	0x3f
	.zero		1


	//   ....[63]....
        /*08ac*/ 	.word	0x0000d060
        /*08b0*/ 	.word	0x00000002
        /*08b4*/ 	.word	0x00022860
        /*08b8*/ 	.short	0x010a
        /*08ba*/ 	.byte	0x3f
	.zero		1


	//   ....[64]....
        /*08bc*/ 	.word	0x0000da10
        /*08c0*/ 	.word	0x00000000
        /*08c4*/ 	.word	0x00022820
        /*08c8*/ 	.short	0x010a
        /*08ca*/ 	.byte	0x3f
	.zero		1


	//   ....[65]....
        /*08cc*/ 	.word	0x0000dbb0
        /*08d0*/ 	.word	0x00000006
        /*08d4*/ 	.word	0x00000000
        /*08d8*/ 	.short	0x010a
        /*08da*/ 	.byte	0x3f
	.zero		1


	//   ....[66]....
        /*08dc*/ 	.word	0x0000dc00
        /*08e0*/ 	.word	0x00000007
        /*08e4*/ 	.word	0x00000000
        /*08e8*/ 	.short	0x010a
        /*08ea*/ 	.byte	0x3f
	.zero		1


	//   ....[67]....
        /*08ec*/ 	.word	0x0000dc50
        /*08f0*/ 	.word	0x00000004
        /*08f4*/ 	.word	0x00000000
        /*08f8*/ 	.short	0x010a
        /*08fa*/ 	.byte	0x3f
	.zero		1


	//----- nvinfo : EIATTR_NUM_MBARRIERS
	.align		4
.L_1207:
        /*08fc*/ 	.byte	0x03, 0x38
        /*08fe*/ 	.short	0x0016


	//----- nvinfo : EIATTR_EXIT_INSTR_OFFSETS
	.align		4
        /*0900*/ 	.byte	0x04, 0x1c
        /*0902*/ 	.short	(.L_1209 - .L_1208)


	//   ....[0]....
.L_1208:
        /*0904*/ 	.word	0x00000a90


	//   ....[1]....
        /*0908*/ 	.word	0x000083e0


	//   ....[2]....
        /*090c*/ 	.word	0x00008440


	//   ....[3]....
        /*0910*/ 	.word	0x0000cab0


	//----- nvinfo : EIATTR_MAX_THREADS
	.align		4
.L_1209:
        /*0914*/ 	.byte	0x04, 0x05
        /*0916*/ 	.short	(.L_1211 - .L_1210)
.L_1210:
        /*0918*/ 	.word	0x00000180
        /*091c*/ 	.word	0x00000001
        /*0920*/ 	.word	0x00000001


	//----- nvinfo : EIATTR_CRS_STACK_SIZE
	.align		4
.L_1211:
        /*0924*/ 	.byte	0x04, 0x1e
        /*0926*/ 	.short	(.L_1213 - .L_1212)
.L_1212:
        /*0928*/ 	.word	0x00000000


	//----- nvinfo : EIATTR_CBANK_PARAM_SIZE
	.align		4
.L_1213:
        /*092c*/ 	.byte	0x03, 0x19
        /*092e*/ 	.short	0x0a70


	//----- nvinfo : EIATTR_PARAM_CBANK
	.align		4
        /*0930*/ 	.byte	0x04, 0x0a
        /*0932*/ 	.short	(.L_1215 - .L_1214)
	.align		4
.L_1214:
        /*0934*/ 	.word	index@(.nv.constant0._ZN7cutlass13device_kernelIN5flash11enable_sm90INS1_16FlashAttnFwdSm90INS1_25CollectiveMainloopFwdSm90ILi2EN4cute5tupleIJNS5_1CILi1EEES8_S8_EEENS6_IJNS7_ILi128EEENS7_ILi96EEENS7_ILi64EEEEEELi256ENS_6half_tEfNS_4arch4Sm90ELb0ELb0ELb0ELb1ELb0ELb0ELb0ELb1ELb0ELb0ELb0ELb0EEENS1_21CollectiveEpilogueFwdINS6_IJSA_NS7_ILi256EEESB_EEES9_SE_SG_Li256ELb1ELb0ELb0ELb0EEENS1_36VarlenDynamicPersistentTileSchedulerILi128ELi96ELi256ELi32ELb0ELb0ELb1ELb0ELb1ELb1EEEEEEEEEvNT_6ParamsE)
        /*0938*/ 	.short	0x0210
        /*093a*/ 	.short	0x0a70


	//----- nvinfo : EIATTR_SW_WAR
	.align		4
.L_1215:
        /*093c*/ 	.byte	0x04, 0x36
        /*093e*/ 	.short	(.L_1217 - .L_1216)
.L_1216:
        /*0940*/ 	.word	0x00000008
.L_1217:


//--------------------- .nv.info._ZN7cutlass13device_kernelIN5flash11enable_sm90INS1_16FlashAttnFwdSm90INS1_25CollectiveMainloopFwdSm90ILi2EN4cute5tupleIJNS5_1CILi1EEES8_S8_EEENS6_IJNS7_ILi128EEENS7_ILi96EEENS7_ILi64EEEEEELi256ENS_6half_tEfNS_4arch4Sm90ELb0ELb0ELb0ELb1ELb0ELb1ELb0ELb1ELb0ELb0ELb0ELb0EEENS1_21CollectiveEpilogueFwdINS6_IJSA_NS7_ILi256EEESB_EEES9_SE_SG_Li256ELb1ELb0ELb0ELb0EEENS1_36VarlenDynamicPersistentTileSchedulerILi128ELi96ELi256ELi32ELb0ELb0ELb1ELb0ELb1ELb1EEEEEEEEEvNT_6ParamsE --------------------------
	.section	.nv.info._ZN7cutlass13device_kernelIN5flash11enable_sm90INS1_16FlashAttnFwdSm90INS1_25CollectiveMainloopFwdSm90ILi2EN4cute5tupleIJNS5_1CILi1EEES8_S8_EEENS6_IJNS7_ILi128EEENS7_ILi96EEENS7_ILi64EEEEEELi256ENS_6half_tEfNS_4arch4Sm90ELb0ELb0ELb0ELb1ELb0ELb1ELb0ELb1ELb0ELb0ELb0ELb0EEENS1_21CollectiveEpilogueFwdINS6_IJSA_NS7_ILi256EEESB_EEES9_SE_SG_Li256ELb1ELb0ELb0ELb0EEENS1_36VarlenDynamicPersistentTileSchedulerILi128ELi96ELi256ELi32ELb0ELb0ELb1ELb0ELb1ELb1EEEEEEEEEvNT_6ParamsE,"",@"SHT_CUDA_INFO"
	.sectionflags	@""
	.align	4


	//----- nvinfo : EIATTR_CUDA_API_VERSION
	.align		4
        /*0000*/ 	.byte	0x04, 0x37
        /*0002*/ 	.short	(.L_1219 - .L_1218)
.L_1218:
        /*0004*/ 	.word	0x00000082


	//----- nvinfo : EIATTR_KPARAM_INFO
	.align		4
.L_1219:
        /*0008*/ 	.byte	0x04, 0x17
        /*000a*/ 	.short	(.L_1221 - .L_1220)
.L_1220:
        /*000c*/ 	.word	0x00000000
        /*0010*/ 	.short	0x0000
        /*0012*/ 	.short	0x0070
        /*0014*/ 	.byte	0x00, 0xf0, 0x01, 0x28


	//----- nvinfo : EIATTR_SPARSE_MMA_MASK
	.align		4
.L_1221:
        /*0018*/ 	.byte	0x03, 0x50
        /*001a*/ 	.short	0x0000


	//----- nvinfo : EIATTR_MAXREG_COUNT
	.align		4
        /*001c*/ 	.byte	0x03, 0x1b
        /*001e*/ 	.short	0x00a8


	//----- nvinfo : EIATTR_NUM_BARRIERS
	.align		4
        /*0020*/ 	.byte	0x02, 0x4c
        /*0022*/ 	.byte	0x10
	.zero		1


	//----- nvinfo : EIATTR_EXTERNS
	.align		4
        /*0024*/ 	.byte	0x04, 0x0f
        /*0026*/ 	.short	(.L_1223 - .L_1222)


	//   ....[0]....
	.align		4
.L_1222:
        /*0028*/ 	.word	index@(__assertfail)


	//----- nvinfo : EIATTR_ANNOTATIONS
	.align		4
.L_1223:
        /*002c*/ 	.byte	0x04, 0x55
        /*002e*/ 	.short	(.L_1225 - .L_1224)


	//   ....[0]....
.L_1224:
        /* <DEDUP_REMOVED lines=41> */


	//----- nvinfo : EIATTR_MERCURY_ISA_VERSION
	.align		4
.L_1225:
        /*02b0*/ 	.byte	0x03, 0x5f
        /*02b2*/ 	.short	0x0101


	//----- nvinfo : EIATTR_UNUSED_LOAD_BYTE_OFFSET
	.align		4
        /*02b4*/ 	.byte	0x04, 0x44
        /*02b6*/ 	.short	(.L_1227 - .L_1226)


	//   ....[0]....
.L_1226:
        /*02b8*/ 	.word	0x00000b00
        /*02bc*/ 	.word	0x0000fff0


	//   ....[1]....
        /*02c0*/ 	.word	0x0000c3e0
        /*02c4*/ 	.word	0x0000fff0


	//----- nvinfo : EIATTR_INT_WARP_WIDE_INSTR_OFFSETS
	.align		4
.L_1227:
        /*02c8*/ 	.byte	0x04, 0x31
        /*02ca*/ 	.short	(.L_1229 - .L_1228)


	//   ....[0]....
.L_1228:
        /*02cc*/ 	.word	0x000001c0


	//   ....[1]....
        /*02d0*/ 	.word	0x00000200


	//   ....[2]....
        /*02d4*/ 	.word	0x00000270


	//   ....[3]....
        /*02d8*/ 	.word	0x00010b00


	//   ....[4]....
        /*02dc*/ 	.word	0x00010b90


	//   ....[5]....
        /*02e0*/ 	.word	0x00011010


	//   ....[6]....
        /*02e4*/ 	.word	0x00011040


	//   ....[7]....
        /*02e8*/ 	.word	0x00013460


	//   ....[8]....
        /*02ec*/ 	.word	0x000134f0


	//----- nvinfo : EIATTR_COOP_GROUP_MASK_REGIDS
	.align		4
.L_1229:
        /*02f0*/ 	.byte	0x04, 0x29
        /*02f2*/ 	.short	(.L_1231 - .L_1230)


	//   ....[0]....
.L_1230:
        /*02f4*/ 	.word	0xffffffff


	//   ....[1]....
        /*02f8*/ 	.word	0xffffffff


	//   ....[2]....
        /*02fc*/ 	.word	0xffffffff


	//   ....[3]....
        /*0300*/ 	.word	0xffffffff


	//   ....[4]....
        /*0304*/ 	.word	0xffffffff


	//   ....[5]....
        /*0308*/ 	.word	0xffffffff


	//   ....[6]....
        /*030c*/ 	.word	0xffffffff


	//   ....[7]....
        /*0310*/ 	.word	0xffffffff


	//   ....[8]....
        /*0314*/ 	.word	0xffffffff


	//   ....[9]....
        /*0318*/ 	.word	0xffffffff


	//   ....[10]....
        /*031c*/ 	.word	0xffffffff


	//   ....[11]....
        /*0320*/ 	.word	0xffffffff


	//   ....[12]....
        /*0324*/ 	.word	0xffffffff


	//   ....[13]....
        /*0328*/ 	.word	0xffffffff


	//   ....[14]....
        /*032c*/ 	.word	0xffffffff


	//   ....[15]....
        /*0330*/ 	.word	0xffffffff


	//   ....[16]....
        /*0334*/ 	.word	0xffffffff


	//   ....[17]....
        /*0338*/ 	.word	0xffffffff


	//   ....[18]....
        /*033c*/ 	.word	0xffffffff


	//   ....[19]....
        /*0340*/ 	.word	0xffffffff


	//   ....[20]....
        /*0344*/ 	.word	0xffffffff


	//   ....[21]....
        /*0348*/ 	.word	0xffffffff


	//   ....[22]....
        /*034c*/ 	.word	0xffffffff


	//   ....[23]....
        /*0350*/ 	.word	0xffffffff


	//   ....[24]....
        /*0354*/ 	.word	0xffffffff


	//   ....[25]....
        /*0358*/ 	.word	0xffffffff


	//   ....[26]....
        /*035c*/ 	.word	0xffffffff


	//   ....[27]....
        /*0360*/ 	.word	0xffffffff


	//   ....[28]....
        /*0364*/ 	.word	0xffffffff


	//   ....[29]....
        /*0368*/ 	.word	0xffffffff


	//   ....[30]....
        /*036c*/ 	.word	0xffffffff


	//   ....[31]....
        /*0370*/ 	.word	0xffffffff


	//   ....[32]....
        /*0374*/ 	.word	0xffffffff


	//   ....[33]....
        /*0378*/ 	.word	0xffffffff


	//   ....[34]....
        /*037c*/ 	.word	0xffffffff


	//   ....[35]....
        /*0380*/ 	.word	0xffffffff


	//   ....[36]....
        /*0384*/ 	.word	0xffffffff


	//   ....[37]....
        /*0388*/ 	.word	0xffffffff


	//   ....[38]....
        /*038c*/ 	.word	0xffffffff


	//   ....[39]....
        /*0390*/ 	.word	0xffffffff


	//   ....[40]....
        /*0394*/ 	.word	0xffffffff


	//   ....[41]....
        /*0398*/ 	.word	0xffffffff


	//   ....[42]....
        /*039c*/ 	.word	0xffffffff


	//   ....[43]....
        /*03a0*/ 	.word	0xffffffff


	//   ....[44]....
        /*03a4*/ 	.word	0xffffffff


	//   ....[45]....
        /*03a8*/ 	.word	0xffffffff


	//   ....[46]....
        /*03ac*/ 	.word	0xffffffff


	//   ....[47]....
        /*03b0*/ 	.word	0xffffffff


	//   ....[48]....
        /*03b4*/ 	.word	0xffffffff


	//   ....[49]....
        /*03b8*/ 	.word	0xffffffff


	//   ....[50]....
        /*03bc*/ 	.word	0xffffffff


	//   ....[51]....
        /*03c0*/ 	.word	0xffffffff


	//   ....[52]....
        /*03c4*/ 	.word	0xffffffff


	//   ....[53]....
        /*03c8*/ 	.word	0xffffffff


	//   ....[54]....
        /*03cc*/ 	.word	0x0500000f


	//   ....[55]....
        /*03d0*/ 	.word	0x0500000f


	//   ....[56]....
        /*03d4*/ 	.word	0x0500000f


	//   ....[57]....
        /*03d8*/ 	.word	0x0500000f


	//   ....[58]....
        /*03dc*/ 	.word	0x0500000f


	//   ....[59]....
        /*03e0*/ 	.word	0x0500000f


	//   ....[60]....
        /*03e4*/ 	.word	0x0500000f


	//   ....[61]....
        /*03e8*/ 	.word	0x0500000f


	//   ....[62]....
        /*03ec*/ 	.word	0x0500000f


	//   ....[63]....
        /*03f0*/ 	.word	0x0500000f


	//   ....[64]....
        /*03f4*/ 	.word	0x0500000f


	//   ....[65]....
        /*03f8*/ 	.word	0x0500000f


	//   ....[66]....
        /*03fc*/ 	.word	0x0500000f


	//   ....[67]....
        /*0400*/ 	.word	0x0500000f


	//   ....[68]....
        /*0404*/ 	.word	0x0500000f


	//   ....[69]....
        /*0408*/ 	.word	0x0500000f


	//   ....[70]....
        /*040c*/ 	.word	0x0500000f


	//   ....[71]....
        /*0410*/ 	.word	0x0500000f


	//   ....[72]....
        /*0414*/ 	.word	0x0500000f


	//   ....[73]....
        /*0418*/ 	.word	0x0500000f


	//   ....[74]....
        /*041c*/ 	.word	0x0500000f


	//   ....[75]....
        /*0420*/ 	.word	0x0500000f


	//   ....[76]....
        /*0424*/ 	.word	0x0500000f


	//   ....[77]....
        /*0428*/ 	.word	0x0500000f


	//   ....[78]....
        /*042c*/ 	.word	0x0500000f


	//   ....[79]....
        /*0430*/ 	.word	0x0500000f


	//   ....[80]....
        /*0434*/ 	.word	0x0500000f


	//   ....[81]....
        /*0438*/ 	.word	0x0500000f


	//   ....[82]....
        /*043c*/ 	.word	0x0500000f


	//----- nvinfo : EIATTR_COOP_GROUP_INSTR_OFFSETS
	.align		4
.L_1231:
        /*0440*/ 	.byte	0x04, 0x28
        /*0442*/ 	.short	(.L_1233 - .L_1232)


	//   ....[0]....
.L_1232:
        /*0444*/ 	.word	0x00000070


	//   ....[1]....
        /*0448*/ 	.word	0x000001d0


	//   ....[2]....
        /*044c*/ 	.word	0x00000220


	//   ....[3]....
        /*0450*/ 	.word	0x00000450


	//   ....[4]....
        /*0454*/ 	.word	0x000005b0


	//   ....[5]....
        /*0458*/ 	.word	0x000006d0


	//   ....[6]....
        /*045c*/ 	.word	0x00000830


	//   ....[7]....
        /*0460*/ 	.word	0x000059d0


	//   ....[8]....
        /*0464*/ 	.word	0x000088c0


	//   ....[9]....
        /*0468*/ 	.word	0x000088f0


	//   ....[10]....
        /*046c*/ 	.word	0x00008d20


	//   ....[11]....
        /*0470*/ 	.word	0x00008d90


	//   ....[12]....
        /*0474*/ 	.word	0x00009fc0


	//   ....[13]....
        /*0478*/ 	.word	0x00009ff0


	//   ....[14]....
        /*047c*/ 	.word	0x0000a3b0


	//   ....[15]....
        /*0480*/ 	.word	0x0000a580


	//   ....[16]....
        /*0484*/ 	.word	0x0000b960


	//   ....[17]....
        /*0488*/ 	.word	0x0000b9a0


	//   ....[18]....
        /*048c*/ 	.word	0x0000ba20


	//   ....[19]....
        /*0490*/ 	.word	0x0000ba50


	//   ....[20]....
        /*0494*/ 	.word	0x0000ed20


	//   ....[21]....
        /*0498*/ 	.word	0x0000eeb0


	//   ....[22]....
        /*049c*/ 	.word	0x0000eee0


	//   ....[23]....
        /*04a0*/ 	.word	0x0000ef20


	//   ....[24]....
        /*04a4*/ 	.word	0x0000ef80


	//   ....[25]....
        /*04a8*/ 	.word	0x0000efe0


	//   ....[26]....
        /*04ac*/ 	.word	0x0000f020


	//   ....[27]....
        /*04b0*/ 	.word	0x0000f1d0


	//   ....[28]....
        /*04b4*/ 	.word	0x0000f230


	//   ....[29]....
        /*04b8*/ 	.word	0x0000f270


	//   ....[30]....
        /*04bc*/ 	.word	0x0000f2b0


	//   ....[31]....
        /*04c0*/ 	.word	0x0000f2e0


	//   ....[32]....
        /*04c4*/ 	.word	0x0000f310


	//   ....[33]....
        /*04c8*/ 	.word	0x0000f3a0


	//   ....[34]....
        /*04cc*/ 	.word	0x0000f3d0


	//   ....[35]....
        /*04d0*/ 	.word	0x0000f460


	//   ....[36]....
        /*04d4*/ 	.word	0x00013580


	//   ....[37]....
        /*04d8*/ 	.word	0x00013590


	//   ....[38]....
        /*04dc*/ 	.word	0x000136a0


	//   ....[39]....
        /*04e0*/ 	.word	0x00013700


	//   ....[40]....
        /*04e4*/ 	.word	0x00013740


	//   ....[41]....
        /*04e8*/ 	.word	0x00013780


	//   ....[42]....
        /*04ec*/ 	.word	0x000137b0


	//   ....[43]....
        /*04f0*/ 	.word	0x000137e0


	//   ....[44]....
        /*04f4*/ 	.word	0x00013970


	//   ....[45]....
        /*04f8*/ 	.word	0x000139d0


	//   ....[46]....
        /*04fc*/ 	.word	0x00013a10


	//   ....[47]....
        /*0500*/ 	.word	0x00013a50


	//   ....[48]....
        /*0504*/ 	.word	0x00013a80


	//   ....[49]....
        /*0508*/ 	.word	0x00013ab0


	//   ....[50]....
        /*050c*/ 	.word	0x00013b70


	//   ....[51]....
        /*0510*/ 	.word	0x00013b90


	//   ....[52]....
        /*0514*/ 	.word	0x00013c00


	//   ....[53]....
        /*0518*/ 	.word	0x00014050


	//   ....[54]....
        /*051c*/ 	.word	0x00014490


	//   ....[55]....
        /*0520*/ 	.word	0x00014530


	//   ....[56]....
        /*0524*/ 	.word	0x000145d0


	//   ....[57]....
        /*0528*/ 	.word	0x00014670


	//   ....[58]....
        /*052c*/ 	.word	0x00014710


	//   ....[59]....
        /*0530*/ 	.word	0x00014800


	//   ....[60]....
        /*0534*/ 	.word	0x000148a0


	//   ....[61]....
        /*0538*/ 	.word	0x00014940


	//   ....[62]....
        /*053c*/ 	.word	0x000149e0


	//   ....[63]....
        /*0540*/ 	.word	0x00014c40


	//   ....[64]....
        /*0544*/ 	.word	0x00014f20


	//   ....[65]....
        /*0548*/ 	.word	0x00015340


	//   ....[66]....
        /*054c*/ 	.word	0x000153d0


	//   ....[67]....
        /*0550*/ 	.word	0x00015470


	//   ....[68]....
        /*0554*/ 	.word	0x00015520


	//   ....[69]....
        /*0558*/ 	.word	0x000155a0


	//   ....[70]....
        /*055c*/ 	.word	0x00015620


	//   ....[71]....
        /*0560*/ 	.word	0x000156a0


	//   ....[72]....
        /*0564*/ 	.word	0x00015720


	//   ....[73]....
        /*0568*/ 	.word	0x000157b0


	//   ....[74]....
        /*056c*/ 	.word	0x00015860


	//   ....[75]....
        /*0570*/ 	.word	0x000158e0


	//   ....[76]....
        /*0574*/ 	.word	0x00015960


	//   ....[77]....
        /*0578*/ 	.word	0x000159e0


	//   ....[78]....
        /*057c*/ 	.word	0x00015a60


	//   ....[79]....
        /*0580*/ 	.word	0x00015ad0


	//   ....[80]....
        /*0584*/ 	.word	0x00015b70


	//   ....[81]....
        /*0588*/ 	.word	0x00015c00


	//   ....[82]....
        /*058c*/ 	.word	0x00015d20


	//----- nvinfo : EIATTR_REG_RECONFIG
	.align		4
.L_1233:
        /*0590*/ 	.byte	0x01, 0x54
	.zero		2


	//----- nvinfo : EIATTR_SYSCALL_OFFSETS
	.align		4
        /*0594*/ 	.byte	0x04, 0x46
        /*0596*/ 	.short	(.L_1235 - .L_1234)


	//   ....[0]....
.L_1234:
        /*0598*/ 	.word	0x000016e0


	//   ....[1]....
        /*059c*/ 	.word	0x00001830


	//   ....[2]....
        /*05a0*/ 	.word	0x00005b70


	//   ....[3]....
        /*05a4*/ 	.word	0x00006000


	//   ....[4]....
        /*05a8*/ 	.word	0x00010d20


	//   ....[5]....
        /*05ac*/ 	.word	0x00010e60


	//   ....[6]....
        /*05b0*/ 	.word	0x00010f60


	//----- nvinfo : EIATTR_MBARRIER_INSTR_OFFSETS
	.align		4
.L_1235:
        /*05b4*/ 	.byte	0x04, 0x39
        /*05b6*/ 	.short	(.L_1237 - .L_1236)


	//   ....[0]....
.L_1236:
        /*05b8*/ 	.word	0x00000300
        /*05bc*/ 	.word	0x000000ff
        /*05c0*/ 	.word	0x00022800
        /*05c4*/ 	.short	0x0100
        /*05c6*/ 	.byte	0x08
	.zero		1


	//   ....[1]....
        /*05c8*/ 	.word	0x00000310
        /*05cc*/ 	.word	0x000000ff
        /*05d0*/ 	.word	0x00022820
        /*05d4*/ 	.short	0x0100
        /*05d6*/ 	.byte	0x08
	.zero		1


	//   ....[2]....
        /*05d8*/ 	.word	0x00000400
        /*05dc*/ 	.word	0x000000ff
        /*05e0*/ 	.word	0x00022830
        /*05e4*/ 	.short	0x0100
        /*05e6*/ 	.byte	0x08
	.zero		1


	//   ....[3]....
        /*05e8*/ 	.word	0x00000410
        /*05ec*/ 	.word	0x000000ff
        /*05f0*/ 	.word	0x00022840
        /*05f4*/ 	.short	0x0100
        /*05f6*/ 	.byte	0x08
	.zero		1


	//   ....[4]....
        /*05f8*/ 	.word	0x00000420
        /*05fc*/ 	.word	0x000000ff
        /*0600*/ 	.word	0x00022838
        /*0604*/ 	.short	0x0100
        /*0606*/ 	.byte	0x08
	.zero		1


	//   ....[5]....
        /*0608*/ 	.word	0x00000430
        /*060c*/ 	.word	0x000000ff
        /*0610*/ 	.word	0x00022848
        /*0614*/ 	.short	0x0100
        /*0616*/ 	.byte	0x08
	.zero		1


	//   ....[6]....
        /*0618*/ 	.word	0x00000560
        /*061c*/ 	.word	0x000000ff
        /*0620*/ 	.word	0x00022850
        /*0624*/ 	.short	0x0100
        /*0626*/ 	.byte	0x08
	.zero		1


	//   ....[7]....
        /*0628*/ 	.word	0x00000570
        /*062c*/ 	.word	0x000000ff
        /*0630*/ 	.word	0x00022860
        /*0634*/ 	.short	0x0100
        /*0636*/ 	.byte	0x08
	.zero		1


	//   ....[8]....
        /*0638*/ 	.word	0x00000580
        /*063c*/ 	.word	0x000000ff
        /*0640*/ 	.word	0x00022858
        /*0644*/ 	.short	0x0100
        /*0646*/ 	.byte	0x08
	.zero		1


	//   ....[9]....
        /*0648*/ 	.word	0x00000590
        /*064c*/ 	.word	0x000000ff
        /*0650*/ 	.word	0x00022868
        /*0654*/ 	.short	0x0100
        /*0656*/ 	.byte	0x08
	.zero		1


	//   ....[10]....
        /*0658*/ 	.word	0x00000680
        /*065c*/ 	.word	0x000000ff
        /*0660*/ 	.word	0x00022870
        /*0664*/ 	.short	0x0100
        /*0666*/ 	.byte	0x06
	.zero		1


	//   ....[11]....
        /*0668*/ 	.word	0x00000690
        /*066c*/ 	.word	0x000000ff
        /*0670*/ 	.word	0x00022880
        /*0674*/ 	.short	0x0100
        /*0676*/ 	.byte	0x06
	.zero		1


	//   ....[12]....
        /*0678*/ 	.word	0x000006a0
        /*067c*/ 	.word	0x000000ff
        /*0680*/ 	.word	0x00022878
        /*0684*/ 	.short	0x0100
        /*0686*/ 	.byte	0x06
	.zero		1


	//   ....[13]....
        /*0688*/ 	.word	0x000006b0
        /*068c*/ 	.word	0x000000ff
        /*0690*/ 	.word	0x00022888
        /*0694*/ 	.short	0x0100
        /*0696*/ 	.byte	0x06
	.zero		1


	//   ....[14]....
        /*0698*/ 	.word	0x000007e0
        /*069c*/ 	.word	0x000000ff
        /*06a0*/ 	.word	0x00022890
        /*06a4*/ 	.short	0x0100
        /*06a6*/ 	.byte	0x08
	.zero		1


	//   ....[15]....
        /*06a8*/ 	.word	0x000007f0
        /*06ac*/ 	.word	0x000000ff
        /*06b0*/ 	.word	0x000228a0
        /*06b4*/ 	.short	0x0100
        /*06b6*/ 	.byte	0x08
	.zero		1


	//   ....[16]....
        /*06b8*/ 	.word	0x00000800
        /*06bc*/ 	.word	0x000000ff
        /*06c0*/ 	.word	0x00022898
        /*06c4*/ 	.short	0x0100
        /*06c6*/ 	.byte	0x08
	.zero		1


	//   ....[17]....
        /*06c8*/ 	.word	0x00000810
        /*06cc*/ 	.word	0x000000ff
        /*06d0*/ 	.word	0x000228a8
        /*06d4*/ 	.short	0x0100
        /*06d6*/ 	.byte	0x08
	.zero		1


	//   ....[18]....
        /*06d8*/ 	.word	0x00000940
        /*06dc*/ 	.word	0x000000ff
        /*06e0*/ 	.word	0x000228b0
        /*06e4*/ 	.short	0x0100
        /*06e6*/ 	.byte	0x08
	.zero		1


	//   ....[19]....
        /*06e8*/ 	.word	0x00000950
        /*06ec*/ 	.word	0x000000ff
        /*06f0*/ 	.word	0x000228c0
        /*06f4*/ 	.short	0x0100
        /*06f6*/ 	.byte	0x08
	.zero		1


	//   ....[20]....
        /*06f8*/ 	.word	0x00000960
        /*06fc*/ 	.word	0x000000ff
        /*0700*/ 	.word	0x000228b8
        /*0704*/ 	.short	0x0100
        /*0706*/ 	.byte	0x08
	.zero		1


	//   ....[21]....
        /*0708*/ 	.word	0x00000970
        /*070c*/ 	.word	0x000000ff
        /*0710*/ 	.word	0x000228c8
        /*0714*/ 	.short	0x0100
        /*0716*/ 	.byte	0x08
	.zero		1


	//   ....[22]....
        /*0718*/ 	.word	0x00002ab0
        /*071c*/ 	.word	0x0000005a
        /*0720*/ 	.word	0x00022890
        /*0724*/ 	.short	0x010a
        /*0726*/ 	.byte	0x3f
	.zero		1


	//   ....[23]....
        /*0728*/ 	.word	0x00003c30
        /*072c*/ 	.word	0x0000005a
        /*0730*/ 	.word	0x00022890
        /*0734*/ 	.short	0x010a
        /*0736*/ 	.byte	0x3f
	.zero		1


	//   ....[24]....
        /*0738*/ 	.word	0x00004c00
        /*073c*/ 	.word	0x0000005a
        /*0740*/ 	.word	0x00022890
        /*0744*/ 	.short	0x010a
        /*0746*/ 	.byte	0x3f
	.zero		1


	//   ....[25]....
        /*0748*/ 	.word	0x00004e10
        /*074c*/ 	.word	0x00000004
        /*0750*/ 	.word	0x00000000
        /*0754*/ 	.short	0x0101
        /*0756*/ 	.byte	0x3f
	.zero		1


	//   ....[26]....
        /*0758*/ 	.word	0x00004e50
        /*075c*/ 	.word	0x0000005a
        /*0760*/ 	.word	0x000228b0
        /*0764*/ 	.short	0x010a
        /*0766*/ 	.byte	0x3f
	.zero		1


	//   ....[27]....
        /*0768*/ 	.word	0x000054a0
        /*076c*/ 	.word	0x0000005a
        /*0770*/ 	.word	0x00000000
        /*0774*/ 	.short	0x0101
        /*0776*/ 	.byte	0x3f
	.zero		1


	//   ....[28]....
        /*0778*/ 	.word	0x00005c00
        /*077c*/ 	.word	0x00000012
        /*0780*/ 	.word	0x00022800
        /*0784*/ 	.short	0x010a
        /*0786*/ 	.byte	0x3f
	.zero		1


	//   ....[29]....
        /*0788*/ 	.word	0x00005c50
        /*078c*/ 	.word	0x00000012
        /*0790*/ 	.word	0x00022800
        /*0794*/ 	.short	0x010a
        /*0796*/ 	.byte	0x3f
	.zero		1


	//   ....[30]....
        /*0798*/ 	.word	0x000062d0
        /*079c*/ 	.word	0x00000012
        /*07a0*/ 	.word	0x00022800
        /*07a4*/ 	.short	0x010a
        /*07a6*/ 	.byte	0x3f
	.zero		1


	//   ....[31]....
        /*07a8*/ 	.word	0x00007140
        /*07ac*/ 	.word	0x00000012
        /*07b0*/ 	.word	0x00022800
        /*07b4*/ 	.short	0x010a
        /*07b6*/ 	.byte	0x3f
	.zero		1


	//   ....[32]....
        /*07b8*/ 	.word	0x00007f10
        /*07bc*/ 	.word	0x0000000d
        /*07c0*/ 	.word	0x00022830
        /*07c4*/ 	.short	0x010a
        /*07c6*/ 	.byte	0x3f
	.zero		1


	//   ....[33]....
        /*07c8*/ 	.word	0x00007fb0
        /*07cc*/ 	.word	0x0000000d
        /*07d0*/ 	.word	0x00022830
        /*07d4*/ 	.short	0x010a
        /*07d6*/ 	.byte	0x3f
	.zero		1


	//   ....[34]....
        /*07d8*/ 	.word	0x000091c0
        /*07dc*/ 	.word	0x00000014
        /*07e0*/ 	.word	0x00000000
        /*07e4*/ 	.short	0x0101
        /*07e6*/ 	.byte	0x3f
	.zero		1


	//   ....[35]....
        /*07e8*/ 	.word	0x00009630
        /*07ec*/ 	.word	0x0000000d
        /*07f0*/ 	.word	0x00022850
        /*07f4*/ 	.short	0x010a
        /*07f6*/ 	.byte	0x3f
	.zero		1


	//   ....[36]....
        /*07f8*/ 	.word	0x00009680
        /*07fc*/ 	.word	0x0000000d
        /*0800*/ 	.word	0x00022850
        /*0804*/ 	.short	0x010a
        /*0806*/ 	.byte	0x3f
	.zero		1


	//   ....[37]....
        /*0808*/ 	.word	0x00009a50
        /*080c*/ 	.word	0x0000000d
        /*0810*/ 	.word	0x00000000
        /*0814*/ 	.short	0x0101
        /*0816*/ 	.byte	0x3f
	.zero		1


	//   ....[38]....
        /*0818*/ 	.word	0x00009b60
        /*081c*/ 	.word	0x0000000e
        /*0820*/ 	.word	0x00022830
        /*0824*/ 	.short	0x010a
        /*0826*/ 	.byte	0x3f
	.zero		1


	//   ....[39]....
        /*0828*/ 	.word	0x00009bc0
        /*082c*/ 	.word	0x0000000e
        /*0830*/ 	.word	0x00022830
        /*0834*/ 	.short	0x010a
        /*0836*/ 	.byte	0x3f
	.zero		1


	//   ....[40]....
        /*0838*/ 	.word	0x0000a950
        /*083c*/ 	.word	0x0000009a
        /*0840*/ 	.word	0x00000000
        /*0844*/ 	.short	0x0101
        /*0846*/ 	.byte	0x3f
	.zero		1


	//   ....[41]....
        /*0848*/ 	.word	0x0000b530
        /*084c*/ 	.word	0x0000000e
        /*0850*/ 	.word	0x00022850
        /*0854*/ 	.short	0x010a
        /*0856*/ 	.byte	0x3f
	.zero		1


	//   ....[42]....
        /*0858*/ 	.word	0x0000b580
        /*085c*/ 	.word	0x0000000e
        /*0860*/ 	.word	0x00022850
        /*0864*/ 	.short	0x010a
        /*0866*/ 	.byte	0x3f
	.zero		1


	//   ....[43]....
        /*0868*/ 	.word	0x0000b930
        /*086c*/ 	.word	0x0000000e
        /*0870*/ 	.word	0x00000000
        /*0874*/ 	.short	0x0101
        /*0876*/ 	.byte	0x3f
	.zero		1


	//   ....[44]....
        /*0878*/ 	.word	0x0000da50
        /*087c*/ 	.word	0x00000000
        /*0880*/ 	.word	0x00000000
        /*0884*/ 	.short	0x0101
        /*0886*/ 	.byte	0x3f
	.zero		1


	//   ....[45]....
        /*0888*/ 	.word	0x0000fe90
        /*088c*/ 	.word	0x00000005
        /*0890*/ 	.word	0x00022820
        /*0894*/ 	.short	0x010a
        /*0896*/ 	.byte	0x3f
	.zero		1


	//   ....[46]....
        /*0898*/ 	.word	0x0000ff20
        /*089c*/ 	.word	0x00000006
        /*08a0*/ 	.word	0x000228a0
        /*08a4*/ 	.short	0x010a
        /*08a6*/ 	.byte	0x3f
	.zero		1


	//   ....[47]....
        /*08a8*/ 	.word	0x00010100
        /*08ac*/ 	.word	0x00000006
        /*08b0*/ 	.word	0x000228c0
        /*08b4*/ 	.short	0x010a
        /*08b6*/ 	.byte	0x3f
	.zero		1


	//   ....[48]....
        /*08b8*/ 	.word	0x00010510
        /*08bc*/ 	.word	0x00000007
        /*08c0*/ 	.word	0x000228a0
        /*08c4*/ 	.short	0x010a
        /*08c6*/ 	.byte	0x3f
	.zero		1


	//   ....[49]....
        /*08c8*/ 	.word	0x000106d0
        /*08cc*/ 	.word	0x00000007
        /*08d0*/ 	.word	0x000228c0
        /*08d4*/ 	.short	0x010a
        /*08d6*/ 	.byte	0x3f
	.zero		1


	//   ....[50]....
        /*08d8*/ 	.word	0x000114c0
        /*08dc*/ 	.word	0x00000005
        /*08e0*/ 	.word	0x00022840
        /*08e4*/ 	.short	0x010a
        /*08e6*/ 	.byte	0x3f
	.zero		1


	//   ....[51]....
        /*08e8*/ 	.word	0x000118c0
        /*08ec*/ 	.word	0x00000007
        /*08f0*/ 	.word	0x00022820
        /*08f4*/ 	.short	0x010a
        /*08f6*/ 	.byte	0x3f
	.zero		1


	//   ....[52]....
        /*08f8*/ 	.word	0x00011980
        /*08fc*/ 	.word	0x00000002
        /*0900*/ 	.word	0x00022860
        /*0904*/ 	.short	0x010a
        /*0906*/ 	.byte	0x3f
	.zero		1


	//   ....[53]....
        /*0908*/ 	.word	0x00011ff0
        /*090c*/ 	.word	0x00000002
        /*0910*/ 	.word	0x00022840
        /*0914*/ 	.short	0x010a
        /*0916*/ 	.byte	0x3f
	.zero		1


	//   ....[54]....
        /*0918*/ 	.word	0x00012200
        /*091c*/ 	.word	0x00000002
        /*0920*/ 	.word	0x00022860
        /*0924*/ 	.short	0x010a
        /*0926*/ 	.byte	0x3f
	.zero		1


	//   ....[55]....
        /*0928*/ 	.word	0x00012780
        /*092c*/ 	.word	0x00000003
        /*0930*/ 	.word	0x00022840
        /*0934*/ 	.short	0x010a
        /*0936*/ 	.byte	0x3f
	.zero		1


	//   ....[56]....
        /*0938*/ 	.word	0x00012980
        /*093c*/ 	.word	0x00000003
        /*0940*/ 	.word	0x00022860
        /*0944*/ 	.short	0x010a
        /*0946*/ 	.byte	0x3f
	.zero		1


	//   ....[57]....
        /*0948*/ 	.word	0x00012e80
        /*094c*/ 	.word	0x00000003
        /*0950*/ 	.word	0x00022840
        /*0954*/ 	.short	0x010a
        /*0956*/ 	.byte	0x3f
	.zero		1


	//   ....[58]....
        /*0958*/ 	.word	0x00013090
        /*095c*/ 	.word	0x00000003
        /*0960*/ 	.word	0x00022860
        /*0964*/ 	.short	0x010a
        /*0966*/ 	.byte	0x3f
	.zero		1


	//   ....[59]....
        /*0968*/ 	.word	0x00013fd0
        /*096c*/ 	.word	0x00000000
        /*0970*/ 	.word	0x00022820
        /*0974*/ 	.short	0x010a
        /*0976*/ 	.byte	0x3f
	.zero		1


	//   ....[60]....
        /*0978*/ 	.word	0x00014180
        /*097c*/ 	.word	0x00000006
        /*0980*/ 	.word	0x00000000
        /*0984*/ 	.short	0x010a
        /*0986*/ 	.byte	0x3f
	.zero		1


	//   ....[61]....
        /*0988*/ 	.word	0x000141f0
        /*098c*/ 	.word	0x00000007
        /*0990*/ 	.word	0x00000000
        /*0994*/ 	.short	0x010a
        /*0996*/ 	.byte	0x3f
	.zero		1


	//   ....[62]....
        /*0998*/ 	.word	0x00014260
        /*099c*/ 	.word	0x00000004
        /*09a0*/ 	.word	0x00000000
        /*09a4*/ 	.short	0x010a
        /*09a6*/ 	.byte	0x3f
	.zero		1


	//   ....[63]....
        /*09a8*/ 	.word	0x00014290
        /*09ac*/ 	.word	0x00000003
        /*09b0*/ 	.word	0x00000000
        /*09b4*/ 	.short	0x010a
        /*09b6*/ 	.byte	0x3f
	.zero		1


	//   ....[64]....
        /*09b8*/ 	.word	0x000142f0
        /*09bc*/ 	.word	0x0000005a
        /*09c0*/ 	.word	0x00022890
        /*09c4*/ 	.short	0x010a
        /*09c6*/ 	.byte	0x3f
	.zero		1


	//   ....[65]....
        /*09c8*/ 	.word	0x00014340
        /*09cc*/ 	.word	0x0000005a
        /*09d0*/ 	.word	0x00022890
        /*09d4*/ 	.short	0x010a
        /*09d6*/ 	.byte	0x3f
	.zero		1


	//   ....[66]....
        /*09d8*/ 	.word	0x00014390
        /*09dc*/ 	.word	0x0000005a
        /*09e0*/ 	.word	0x00022890
        /*09e4*/ 	.short	0x010a
        /*09e6*/ 	.byte	0x3f
	.zero		1


	//   ....[67]....
        /*09e8*/ 	.word	0x000143e0
        /*09ec*/ 	.word	0x0000005a
        /*09f0*/ 	.word	0x000228b0
        /*09f4*/ 	.short	0x010a
        /*09f6*/ 	.byte	0x3f
	.zero		1


	//   ....[68]....
        /*09f8*/ 	.word	0x00014750
        /*09fc*/ 	.word	0x00000012
        /*0a00*/ 	.word	0x00022800
        /*0a04*/ 	.short	0x010a
        /*0a06*/ 	.byte	0x3f
	.zero		1


	//   ....[69]....
        /*0a08*/ 	.word	0x00014a20
        /*0a0c*/ 	.word	0x00000012
        /*0a10*/ 	.word	0x00022800
        /*0a14*/ 	.short	0x010a
        /*0a16*/ 	.byte	0x3f
	.zero		1


	//   ....[70]....
        /*0a18*/ 	.word	0x00014a70
        /*0a1c*/ 	.word	0x0000000d
        /*0a20*/ 	.word	0x00022830
        /*0a24*/ 	.short	0x010a
        /*0a26*/ 	.byte	0x3f
	.zero		1


	//   ....[71]....
        /*0a28*/ 	.word	0x00014ac0
        /*0a2c*/ 	.word	0x0000000d
        /*0a30*/ 	.word	0x00022850
        /*0a34*/ 	.short	0x010a
        /*0a36*/ 	.byte	0x3f
	.zero		1


	//   ....[72]....
        /*0a38*/ 	.word	0x00014b10
        /*0a3c*/ 	.word	0x0000000e
        /*0a40*/ 	.word	0x00022830
        /*0a44*/ 	.short	0x010a
        /*0a46*/ 	.byte	0x3f
	.zero		1


	//   ....[73]....
        /*0a48*/ 	.word	0x00014b60
        /*0a4c*/ 	.word	0x0000000e
        /*0a50*/ 	.word	0x00022850
        /*0a54*/ 	.short	0x010a
        /*0a56*/ 	.byte	0x3f
	.zero		1


	//   ....[74]....
        /*0a58*/ 	.word	0x00014d00
        /*0a5c*/ 	.word	0x00000005
        /*0a60*/ 	.word	0x00022820
        /*0a64*/ 	.short	0x010a
        /*0a66*/ 	.byte	0x3f
	.zero		1


	//   ....[75]....
        /*0a68*/ 	.word	0x00014d50
        /*0a6c*/ 	.word	0x00000006
        /*0a70*/ 	.word	0x000228a0
        /*0a74*/ 	.short	0x010a
        /*0a76*/ 	.byte	0x3f
	.zero		1


	//   ....[76]....
        /*0a78*/ 	.word	0x00014da0
        /*0a7c*/ 	.word	0x00000006
        /*0a80*/ 	.word	0x000228c0
        /*0a84*/ 	.short	0x010a
        /*0a86*/ 	.byte	0x3f
	.zero		1


	//   ....[77]....
        /*0a88*/ 	.word	0x00014df0
        /*0a8c*/ 	.word	0x00000007
        /*0a90*/ 	.word	0x000228a0
        /*0a94*/ 	.short	0x010a
        /*0a96*/ 	.byte	0x3f
	.zero		1


	//   ....[78]....
        /*0a98*/ 	.word	0x00014e40
        /*0a9c*/ 	.word	0x00000007
        /*0aa0*/ 	.word	0x000228c0
        /*0aa4*/ 	.short	0x010a
        /*0aa6*/ 	.byte	0x3f
	.zero		1


	//   ....[79]....
        /*0aa8*/ 	.word	0x00014fe0
        /*0aac*/ 	.word	0x00000005
        /*0ab0*/ 	.word	0x00022840
        /*0ab4*/ 	.short	0x010a
        /*0ab6*/ 	.byte	0x3f
	.zero		1


	//   ....[80]....
        /*0ab8*/ 	.word	0x00015060
        /*0abc*/ 	.word	0x00000005
        /*0ac0*/ 	.word	0x00022820
        /*0ac4*/ 	.short	0x010a
        /*0ac6*/ 	.byte	0x3f
	.zero		1


	//   ....[81]....
        /*0ac8*/ 	.word	0x000150b0
        /*0acc*/ 	.word	0x00000002
        /*0ad0*/ 	.word	0x00022860
        /*0ad4*/ 	.short	0x010a
        /*0ad6*/ 	.byte	0x3f
	.zero		1


	//   ....[82]....
        /*0ad8*/ 	.word	0x00015100
        /*0adc*/ 	.word	0x00000002
        /*0ae0*/ 	.word	0x00022840
        /*0ae4*/ 	.short	0x010a
        /*0ae6*/ 	.byte	0x3f
	.zero		1


	//   ....[83]....
        /*0ae8*/ 	.word	0x00015150
        /*0aec*/ 	.word	0x00000002
        /*0af0*/ 	.word	0x00022860
        /*0af4*/ 	.short	0x010a
        /*0af6*/ 	.byte	0x3f
	.zero		1


	//   ....[84]....
        /*0af8*/ 	.word	0x000151a0
        /*0afc*/ 	.word	0x00000003
        /*0b00*/ 	.word	0x00022840
        /*0b04*/ 	.short	0x010a
        /*0b06*/ 	.byte	0x3f
	.zero		1


	//   ....[85]....
        /*0b08*/ 	.word	0x000151f0
        /*0b0c*/ 	.word	0x00000003
        /*0b10*/ 	.word	0x00022860
        /*0b14*/ 	.short	0x010a
        /*0b16*/ 	.byte	0x3f
	.zero		1


	//   ....[86]....
        /*0b18*/ 	.word	0x00015240
        /*0b1c*/ 	.word	0x00000003
        /*0b20*/ 	.word	0x00022840
        /*0b24*/ 	.short	0x010a
        /*0b26*/ 	.byte	0x3f
	.zero		1


	//   ....[87]....
        /*0b28*/ 	.word	0x00015290
        /*0b2c*/ 	.word	0x00000003
        /*0b30*/ 	.word	0x00022860
        /*0b34*/ 	.short	0x010a
        /*0b36*/ 	.byte	0x3f
	.zero		1


	//   ....[88]....
        /*0b38*/ 	.word	0x00015c40
        /*0b3c*/ 	.word	0x00000000
        /*0b40*/ 	.word	0x00022820
        /*0b44*/ 	.short	0x010a
        /*0b46*/ 	.byte	0x3f
	.zero		1


	//   ....[89]....
        /*0b48*/ 	.word	0x00015de0
        /*0b4c*/ 	.word	0x00000006
        /*0b50*/ 	.word	0x00000000
        /*0b54*/ 	.short	0x010a
        /*0b56*/ 	.byte	0x3f
	.zero		1


	//   ....[90]....
        /*0b58*/ 	.word	0x00015e30
        /*0b5c*/ 	.word	0x00000007
        /*0b60*/ 	.word	0x00000000
        /*0b64*/ 	.short	0x010a
        /*0b66*/ 	.byte	0x3f
	.zero		1


	//   ....[91]....
        /*0b68*/ 	.word	0x00015e80
        /*0b6c*/ 	.word	0x00000004
        /*0b70*/ 	.word	0x00000000
        /*0b74*/ 	.short	0x010a
        /*0b76*/ 	.byte	0x3f
	.zero		1


	//----- nvinfo : EIATTR_NUM_MBARRIERS
	.align		4
.L_1237:
        /*0b78*/ 	.byte	0x03, 0x38
        /*0b7a*/ 	.short	0x0016


	//----- nvinfo : EIATTR_EXIT_INSTR_OFFSETS
	.align		4
        /*0b7c*/ 	.byte	0x04, 0x1c
        /*0b7e*/ 	.short	(.L_1239 - .L_1238)


	//   ....[0]....
.L_1238:
        /*0b80*/ 	.word	0x000142e0


	//----- nvinfo : EIATTR_MAX_THREADS
	.align		4
.L_1239:
        /*0b84*/ 	.byte	0x04, 0x05
        /*0b86*/ 	.short	(.L_1241 - .L_1240)
.L_1240:
        /*0b88*/ 	.word	0x00000180
        /*0b8c*/ 	.word	0x00000001
        /*0b90*/ 	.word	0x00000001


	//----- nvinfo : EIATTR_CRS_STACK_SIZE
	.align		4
.L_1241:
        /*0b94*/ 	.byte	0x04, 0x1e
        /*0b96*/ 	.short	(.L_1243 - .L_1242)
.L_1242:
        /*0b98*/ 	.word	0x00000000


	//----- nvinfo : EIATTR_CBANK_PARAM_SIZE
	.align		4
.L_1243:
        /*0b9c*/ 	.byte	0x03, 0x19
        /*0b9e*/ 	.short	0x0a70


	//----- nvinfo : EIATTR_PARAM_CBANK
	.align		4
        /*0ba0*/ 	.byte	0x04, 0x0a
        /*0ba2*/ 	.short	(.L_1245 - .L_1244)
	.align		4
.L_1244:
        /*0ba4*/ 	.word	index@(.nv.constant0._ZN7cutlass13device_kernelIN5flash11enable_sm90INS1_16FlashAttnFwdSm90INS1_25CollectiveMainloopFwdSm90ILi2EN4cute5tupleIJNS5_1CILi1EEES8_S8_EEENS6_IJNS7_ILi128EEENS7_ILi96EEENS7_ILi64EEEEEELi256ENS_6half_tEfNS_4arch4Sm90ELb0ELb0ELb0ELb1ELb0ELb1ELb0ELb1ELb0ELb0ELb0ELb0EEENS1_21CollectiveEpilogueFwdINS6_IJSA_NS7_ILi256EEESB_EEES9_SE_SG_Li256ELb1ELb0ELb0ELb0EEENS1_36VarlenDynamicPersistentTileSchedulerILi128ELi96ELi256ELi32ELb0ELb0ELb1ELb0ELb1ELb1EEEEEEEEEvNT_6ParamsE)
        /*0ba8*/ 	.short	0x0210
        /*0baa*/ 	.short	0x0a70


	//----- nvinfo : EIATTR_SW_WAR
	.align		4
.L_1245:
        /*0bac*/ 	.byte	0x04, 0x36
        /*0bae*/ 	.short	(.L_1247 - .L_1246)
.L_1246:
        /*0bb0*/ 	.word	0x00000008
.L_1247:


//--------------------- .nv.info._ZN7cutlass13device_kernelIN5flash11enable_sm90INS1_16FlashAttnFwdSm90INS1_25CollectiveMainloopFwdSm90ILi2EN4cute5tupleIJNS5_1CILi1EEES8_S8_EEENS6_IJNS7_ILi128EEENS7_ILi96EEENS7_ILi64EEEEEELi256ENS_6half_tEfNS_4arch4Sm90ELb0ELb0ELb0ELb1ELb0ELb0ELb1ELb1ELb0ELb0ELb0ELb0EEENS1_21CollectiveEpilogueFwdINS6_IJSA_NS7_ILi256EEESB_EEES9_SE_SG_Li256ELb1ELb0ELb0ELb0EEENS1_36VarlenDynamicPersistentTileSchedulerILi128ELi96ELi256ELi32ELb0ELb0ELb1ELb0ELb1ELb1EEEEEEEEEvNT_6ParamsE --------------------------
	.section	.nv.info._ZN7cutlass13device_kernelIN5flash11enable_sm90INS1_16FlashAttnFwdSm90INS1_25CollectiveMainloopFwdSm90ILi2EN4cute5tupleIJNS5_1CILi1EEES8_S8_EEENS6_IJNS7_ILi128EEENS7_ILi96EEENS7_ILi64EEEEEELi256ENS_6half_tEfNS_4arch4Sm90ELb0ELb0ELb0ELb1ELb0ELb0ELb1ELb1ELb0ELb0ELb0ELb0EEENS1_21CollectiveEpilogueFwdINS6_IJSA_NS7_ILi256EEESB_EEES9_SE_SG_Li256ELb1ELb0ELb0ELb0EEENS1_36VarlenDynamicPersistentTileSchedulerILi128ELi96ELi256ELi32ELb0ELb0ELb1ELb0ELb1ELb1EEEEEEEEEvNT_6ParamsE,"",@"SHT_CUDA_INFO"
	.sectionflags	@""
	.align	4


	//----- nvinfo : EIATTR_CUDA_API_VERSION
	.align		4
        /*0000*/ 	.byte	0x04, 0x37
        /*0002*/ 	.short	(.L_1249 - .L_1248)
.L_1248:
        /*0004*/ 	.word	0x00000082


	//----- nvinfo : EIATTR_KPARAM_INFO
	.align		4
.L_1249:
        /*0008*/ 	.byte	0x04, 0x17
        /*000a*/ 	.short	(.L_1251 - .L_1250)
.L_1250:
        /*000c*/ 	.word	0x00000000
        /*0010*/ 	.short	0x0000
        /*0012*/ 	.short	0x0070
        /*0014*/ 	.byte	0x00, 0xf0, 0x01, 0x2c


	//----- nvinfo : EIATTR_SPARSE_MMA_MASK
	.align		4
.L_1251:
        /*0018*/ 	.byte	0x03, 0x50
        /*001a*/ 	.short	0x0000


	//----- nvinfo : EIATTR_MAXREG_COUNT
	.align		4
        /*001c*/ 	.byte	0x03, 0x1b
        /*001e*/ 	.short	0x00a8


	//----- nvinfo : EIATTR_NUM_BARRIERS
	.align		4
        /*0020*/ 	.byte	0x02, 0x4c
        /*0022*/ 	.byte	0x10
	.zero		1


	//----- nvinfo : EIATTR_EXTERNS
	.align		4
        /*0024*/ 	.byte	0x04, 0x0f
        /*0026*/ 	.short	(.L_1253 - .L_1252)


	//   ....[0]....
	.align		4
.L_1252:
        /*0028*/ 	.word	index@(__assertfail)


	//----- nvinfo : EIATTR_ANNOTATIONS
	.align		4
.L_1253:
        /*002c*/ 	.byte	0x04, 0x55
        /*002e*/ 	.short	(.L_1255 - .L_1254)


	//   ....[0]....
.L_1254:
        /* <DEDUP_REMOVED lines=30> */


	//----- nvinfo : EIATTR_MERCURY_ISA_VERSION
	.align		4
.L_1255:
        /*0200*/ 	.byte	0x03, 0x5f
        /*0202*/ 	.short	0x0101


	//----- nvinfo : EIATTR_UNUSED_LOAD_BYTE_OFFSET
	.align		4
        /*0204*/ 	.byte	0x04, 0x44
        /*0206*/ 	.short	(.L_1257 - .L_1256)


	//   ....[0]....
.L_1256:
        /*0208*/ 	.word	0x00000ae0
        /*020c*/ 	.word	0x0000fff0


	//   ....[1]....
        /*0210*/ 	.word	0x00006a80
        /*0214*/ 	.word	0x0000fff0


	//----- nvinfo : EIATTR_INT_WARP_WIDE_INSTR_OFFSETS
	.align		4
.L_1257:
        /*0218*/ 	.byte	0x04, 0x31
        /*021a*/ 	.short	(.L_1259 - .L_1258)


	//   ....[0]....
.L_1258:
        /*021c*/ 	.word	0x00000190


	//   ....[1]....
        /*0220*/ 	.word	0x000001d0


	//   ....[2]....
        /*0224*/ 	.word	0x00000240


	//   ....[3]....
        /*0228*/ 	.word	0x00000250


	//   ....[4]....
        /*022c*/ 	.word	0x0000a460


	//   ....[5]....
        /*0230*/ 	.word	0x0000a4f0


	//   ....[6]....
        /*0234*/ 	.word	0x0000a980


	//   ....[7]....
        /*0238*/ 	.word	0x0000a9b0


	//   ....[8]....
        /*023c*/ 	.word	0x0000cfd0


	//   ....[9]....
        /*0240*/ 	.word	0x0000d060


	//----- nvinfo : EIATTR_COOP_GROUP_MASK_REGIDS
	.align		4
.L_1259:
        /*0244*/ 	.byte	0x04, 0x29
        /*0246*/ 	.short	(.L_1261 - .L_1260)


	//   ....[0]....
.L_1260:
        /*0248*/ 	.word	0xffffffff


	//   ....[1]....
        /*024c*/ 	.word	0xffffffff


	//   ....[2]....
        /*0250*/ 	.word	0xffffffff


	//   ....[3]....
        /*0254*/ 	.word	0xffffffff


	//   ....[4]....
        /*0258*/ 	.word	0xffffffff


	//   ....[5]....
        /*025c*/ 	.word	0xffffffff


	//   ....[6]....
        /*0260*/ 	.word	0xffffffff


	//   ....[7]....
        /*0264*/ 	.word	0xffffffff


	//   ....[8]....
        /*0268*/ 	.word	0xffffffff


	//   ....[9]....
        /*026c*/ 	.word	0xffffffff


	//   ....[10]....
        /*0270*/ 	.word	0xffffffff


	//   ....[11]....
        /*0274*/ 	.word	0xffffffff


	//   ....[12]....
        /*0278*/ 	.word	0xffffffff


	//   ....[13]....
        /*027c*/ 	.word	0xffffffff


	//   ....[14]....
        /*0280*/ 	.word	0xffffffff


	//   ....[15]....
        /*0284*/ 	.word	0xffffffff


	//   ....[16]....
        /*0288*/ 	.word	0xffffffff


	//   ....[17]....
        /*028c*/ 	.word	0xffffffff


	//   ....[18]....
        /*0290*/ 	.word	0xffffffff


	//   ....[19]....
        /*0294*/ 	.word	0xffffffff


	//   ....[20]....
        /*0298*/ 	.word	0xffffffff


	//   ....[21]....
        /*029c*/ 	.word	0xffffffff


	//   ....[22]....
        /*02a0*/ 	.word	0xffffffff


	//   ....[23]....
        /*02a4*/ 	.word	0xffffffff


	//   ....[24]....
        /*02a8*/ 	.word	0xffffffff


	//   ....[25]....
        /*02ac*/ 	.word	0xffffffff


	//   ....[26]....
        /*02b0*/ 	.word	0xffffffff


	//   ....[27]....
        /*02b4*/ 	.word	0xffffffff


	//   ....[28]....
        /*02b8*/ 	.word	0xffffffff


	//   ....[29]....
        /*02bc*/ 	.word	0xffffffff


	//   ....[30]....
        /*02c0*/ 	.word	0xffffffff


	//   ....[31]....
        /*02c4*/ 	.word	0xffffffff


	//   ....[32]....
        /*02c8*/ 	.word	0xffffffff


	//   ....[33]....
        /*02cc*/ 	.word	0xffffffff


	//   ....[34]....
        /*02d0*/ 	.word	0xffffffff


	//   ....[35]....
        /*02d4*/ 	.word	0xffffffff


	//   ....[36]....
        /*02d8*/ 	.word	0xffffffff


	//   ....[37]....
        /*02dc*/ 	.word	0xffffffff


	//   ....[38]....
        /*02e0*/ 	.word	0xffffffff


	//   ....[39]....
        /*02e4*/ 	.word	0xffffffff


	//   ....[40]....
        /*02e8*/ 	.word	0xffffffff


	//   ....[41]....
        /*02ec*/ 	.word	0xffffffff


	//   ....[42]....
        /*02f0*/ 	.word	0xffffffff


	//   ....[43]....
        /*02f4*/ 	.word	0xffffffff


	//   ....[44]....
        /*02f8*/ 	.word	0xffffffff


	//   ....[45]....
        /*02fc*/ 	.word	0xffffffff


	//   ....[46]....
        /*0300*/ 	.word	0xffffffff


	//   ....[47]....
        /*0304*/ 	.word	0xffffffff


	//   ....[48]....
        /*0308*/ 	.word	0xffffffff


	//   ....[49]....
        /*030c*/ 	.word	0xffffffff


	//   ....[50]....
        /*0310*/ 	.word	0xffffffff


	//   ....[51]....
        /*0314*/ 	.word	0xffffffff


	//   ....[52]....
        /*0318*/ 	.word	0xffffffff


	//   ....[53]....
        /*031c*/ 	.word	0xffffffff


	//   ....[54]....
        /*0320*/ 	.word	0x0500000f


	//   ....[55]....
        /*0324*/ 	.word	0x0500000f


	//   ....[56]....
        /*0328*/ 	.word	0x0500000f


	//   ....[57]....
        /*032c*/ 	.word	0x0500000f


	//   ....[58]....
        /*0330*/ 	.word	0x0500000f


	//   ....[59]....
        /*0334*/ 	.word	0x0500000f


	//   ....[60]....
        /*0338*/ 	.word	0x0500000f


	//   ....[61]....
        /*033c*/ 	.word	0x0500000f


	//   ....[62]....
        /*0340*/ 	.word	0x0500000f


	//   ....[63]....
        /*0344*/ 	.word	0x0500000f


	//   ....[64]....
        /*0348*/ 	.word	0x0500000f


	//   ....[65]....
        /*034c*/ 	.word	0x0500000f


	//   ....[66]....
        /*0350*/ 	.word	0x0500000f


	//   ....[67]....
        /*0354*/ 	.word	0x0500000f


	//   ....[68]....
        /*0358*/ 	.word	0x0500000f


	//   ....[69]....
        /*035c*/ 	.word	0x0500000f


	//   ....[70]....
        /*0360*/ 	.word	0x0500000f


	//   ....[71]....
        /*0364*/ 	.word	0x0500000f


	//   ....[72]....
        /*0368*/ 	.word	0x0500000f


	//----- nvinfo : EIATTR_COOP_GROUP_INSTR_OFFSETS
	.align		4
.L_1261:
        /*036c*/ 	.byte	0x04, 0x28
        /*036e*/ 	.short	(.L_1263 - .L_1262)


	//   ....[0]....
.L_1262:
        /*0370*/ 	.word	0x00000070


	//   ....[1]....
        /*0374*/ 	.word	0x000001a0


	//   ....[2]....
        /*0378*/ 	.word	0x000001f0


	//   ....[3]....
        /*037c*/ 	.word	0x00000440


	//   ....[4]....
        /*0380*/ 	.word	0x000005a0


	//   ....[5]....
        /*0384*/ 	.word	0x000006c0


	//   ....[6]....
        /*0388*/ 	.word	0x00000820


	//   ....[7]....
        /*038c*/ 	.word	0x000016a0


	//   ....[8]....
        /*0390*/ 	.word	0x00002ed0


	//   ....[9]....
        /*0394*/ 	.word	0x00002f00


	//   ....[10]....
        /*0398*/ 	.word	0x00002f20


	//   ....[11]....
        /*039c*/ 	.word	0x00002f40


	//   ....[12]....
        /*03a0*/ 	.word	0x00004950


	//   ....[13]....
        /*03a4*/ 	.word	0x000049b0


	//   ....[14]....
        /*03a8*/ 	.word	0x000049d0


	//   ....[15]....
        /*03ac*/ 	.word	0x000049f0


	//   ....[16]....
        /*03b0*/ 	.word	0x00005fe0


	//   ....[17]....
        /*03b4*/ 	.word	0x00006020


	//   ....[18]....
        /*03b8*/ 	.word	0x000060f0


	//   ....[19]....
        /*03bc*/ 	.word	0x00006140


	//   ....[20]....
        /*03c0*/ 	.word	0x000095d0


	//   ....[21]....
        /*03c4*/ 	.word	0x00009760


	//   ....[22]....
        /*03c8*/ 	.word	0x00009790


	//   ....[23]....
        /*03cc*/ 	.word	0x000097d0


	//   ....[24]....
        /*03d0*/ 	.word	0x00009830


	//   ....[25]....
        /*03d4*/ 	.word	0x00009890


	//   ....[26]....
        /*03d8*/ 	.word	0x000098d0


	//   ....[27]....
        /*03dc*/ 	.word	0x00009a80


	//   ....[28]....
        /*03e0*/ 	.word	0x00009ae0


	//   ....[29]....
        /*03e4*/ 	.word	0x00009b20


	//   ....[30]....
        /*03e8*/ 	.word	0x00009b60


	//   ....[31]....
        /*03ec*/ 	.word	0x00009b90


	//   ....[32]....
        /*03f0*/ 	.word	0x00009bc0


	//   ....[33]....
        /*03f4*/ 	.word	0x00009c50


	//   ....[34]....
        /*03f8*/ 	.word	0x00009c80


	//   ....[35]....
        /*03fc*/ 	.word	0x00009d10


	//   ....[36]....
        /*0400*/ 	.word	0x0000d0f0


	//   ....[37]....
        /*0404*/ 	.word	0x0000d100


	//   ....[38]....
        /*0408*/ 	.word	0x0000d210


	//   ....[39]....
        /*040c*/ 	.word	0x0000d270


	//   ....[40]....
        /*0410*/ 	.word	0x0000d2b0


	//   ....[41]....
        /*0414*/ 	.word	0x0000d2f0


	//   ....[42]....
        /*0418*/ 	.word	0x0000d320


	//   ....[43]....
        /*041c*/ 	.word	0x0000d350


	//   ....[44]....
        /*0420*/ 	.word	0x0000d4e0


	//   ....[45]....
        /*0424*/ 	.word	0x0000d540


	//   ....[46]....
        /*0428*/ 	.word	0x0000d580


	//   ....[47]....
        /*042c*/ 	.word	0x0000d5c0


	//   ....[48]....
        /*0430*/ 	.word	0x0000d5f0


	//   ....[49]....
        /*0434*/ 	.word	0x0000d620


	//   ....[50]....
        /*0438*/ 	.word	0x0000d6e0


	//   ....[51]....
        /*043c*/ 	.word	0x0000d700


	//   ....[52]....
        /*0440*/ 	.word	0x0000d770


	//   ....[53]....
        /*0444*/ 	.word	0x0000dba0


	//   ....[54]....
        /*0448*/ 	.word	0x0000e100


	//   ....[55]....
        /*044c*/ 	.word	0x0000e520


	//   ....[56]....
        /*0450*/ 	.word	0x0000e5b0


	//   ....[57]....
        /*0454*/ 	.word	0x0000e650


	//   ....[58]....
        /*0458*/ 	.word	0x0000e700


	//   ....[59]....
        /*045c*/ 	.word	0x0000e780


	//   ....[60]....
        /*0460*/ 	.word	0x0000e800


	//   ....[61]....
        /*0464*/ 	.word	0x0000e880


	//   ....[62]....
        /*0468*/ 	.word	0x0000e900


	//   ....[63]....
        /*046c*/ 	.word	0x0000e990


	//   ....[64]....
        /*0470*/ 	.word	0x0000ea40


	//   ....[65]....
        /*0474*/ 	.word	0x0000eac0


	//   ....[66]....
        /*0478*/ 	.word	0x0000eb40


	//   ....[67]....
        /*047c*/ 	.word	0x0000ebc0


	//   ....[68]....
        /*0480*/ 	.word	0x0000ec40


	//   ....[69]....
        /*0484*/ 	.word	0x0000ecb0


	//   ....[70]....
        /*0488*/ 	.word	0x0000ed50


	//   ....[71]....
        /*048c*/ 	.word	0x0000ede0


	//   ....[72]....
        /*0490*/ 	.word	0x0000ef00


	//----- nvinfo : EIATTR_REG_RECONFIG
	.align		4
.L_1263:
        /*0494*/ 	.byte	0x01, 0x54
	.zero		2


	//----- nvinfo : EIATTR_SYSCALL_OFFSETS
	.align		4
        /*0498*/ 	.byte	0x04, 0x46
        /*049a*/ 	.short	(.L_1265 - .L_1264)


	//   ....[0]....
.L_1264:
        /*049c*/ 	.word	0x00001810


	//   ....[1]....
        /*04a0*/ 	.word	0x0000a680


	//   ....[2]....
        /*04a4*/ 	.word	0x0000a7c0


	//   ....[3]....
        /*04a8*/ 	.word	0x0000a8c0


	//----- nvinfo : EIATTR_MBARRIER_INSTR_OFFSETS
	.align		4
.L_1265:
        /*04ac*/ 	.byte	0x04, 0x39
        /*04ae*/ 	.short	(.L_1267 - .L_1266)


	//   ....[0]....
.L_1266:
        /*04b0*/ 	.word	0x000002e0
        /*04b4*/ 	.word	0x000000ff
        /*04b8*/ 	.word	0x00032400
        /*04bc*/ 	.short	0x0100
        /*04be*/ 	.byte	0x08
	.zero		1


	//   ....[1]....
        /*04c0*/ 	.word	0x000002f0
        /*04c4*/ 	.word	0x000000ff
        /*04c8*/ 	.word	0x00032410
        /*04cc*/ 	.short	0x0100
        /*04ce*/ 	.byte	0x08
	.zero		1


	//   ....[2]....
        /*04d0*/ 	.word	0x00000300
        /*04d4*/ 	.word	0x000000ff
        /*04d8*/ 	.word	0x00032420
        /*04dc*/ 	.short	0x0100
        /*04de*/ 	.byte	0x08
	.zero		1


	//   ....[3]....
        /*04e0*/ 	.word	0x000003f0
        /*04e4*/ 	.word	0x000000ff
        /*04e8*/ 	.word	0x00032430
        /*04ec*/ 	.short	0x0100
        /*04ee*/ 	.byte	0x08
	.zero		1


	//   ....[4]....
        /*04f0*/ 	.word	0x00000400
        /*04f4*/ 	.word	0x000000ff
        /*04f8*/ 	.word	0x00032440
        /*04fc*/ 	.short	0x0100
        /*04fe*/ 	.byte	0x08
	.zero		1


	//   ....[5]....
        /*0500*/ 	.word	0x00000410
        /*0504*/ 	.word	0x000000ff
        /*0508*/ 	.word	0x00032438
        /*050c*/ 	.short	0x0100
        /*050e*/ 	.byte	0x08
	.zero		1


	//   ....[6]....
        /*0510*/ 	.word	0x00000420
        /*0514*/ 	.word	0x000000ff
        /*0518*/ 	.word	0x00032448
        /*051c*/ 	.short	0x0100
        /*051e*/ 	.byte	0x08
	.zero		1


	//   ....[7]....
        /*0520*/ 	.word	0x00000550
        /*0524*/ 	.word	0x000000ff
        /*0528*/ 	.word	0x00032450
        /*052c*/ 	.short	0x0100
        /*052e*/ 	.byte	0x08
	.zero		1


	//   ....[8]....
        /*0530*/ 	.word	0x00000560
        /*0534*/ 	.word	0x000000ff
        /*0538*/ 	.word	0x00032460
        /*053c*/ 	.short	0x0100
        /*053e*/ 	.byte	0x08
	.zero		1


	//   ....[9]....
        /*0540*/ 	.word	0x00000570
        /*0544*/ 	.word	0x000000ff
        /*0548*/ 	.word	0x00032458
        /*054c*/ 	.short	0x0100
        /*054e*/ 	.byte	0x08
	.zero		1


	//   ....[10]....
        /*0550*/ 	.word	0x00000580
        /*0554*/ 	.word	0x000000ff
        /*0558*/ 	.word	0x00032468
        /*055c*/ 	.short	0x0100
        /*055e*/ 	.byte	0x08
	.zero		1


	//   ....[11]....
        /*0560*/ 	.word	0x00000670
        /*0564*/ 	.word	0x000000ff
        /*0568*/ 	.word	0x00032470
        /*056c*/ 	.short	0x0100
        /*056e*/ 	.byte	0x06
	.zero		1


	//   ....[12]....
        /*0570*/ 	.word	0x00000680
        /*0574*/ 	.word	0x000000ff
        /*0578*/ 	.word	0x00032480
        /*057c*/ 	.short	0x0100
        /*057e*/ 	.byte	0x06
	.zero		1


	//   ....[13]....
        /*0580*/ 	.word	0x00000690
        /*0584*/ 	.word	0x000000ff
        /*0588*/ 	.word	0x00032478
        /*058c*/ 	.short	0x0100
        /*058e*/ 	.byte	0x06
	.zero		1


	//   ....[14]....
        /*0590*/ 	.word	0x000006a0
        /*0594*/ 	.word	0x000000ff
        /*0598*/ 	.word	0x00032488
        /*059c*/ 	.short	0x0100
        /*059e*/ 	.byte	0x06
	.zero		1


	//   ....[15]....
        /*05a0*/ 	.word	0x000007d0
        /*05a4*/ 	.word	0x000000ff
        /*05a8*/ 	.word	0x00032490
        /*05ac*/ 	.short	0x0100
        /*05ae*/ 	.byte	0x08
	.zero		1


	//   ....[16]....
        /*05b0*/ 	.word	0x000007e0
        /*05b4*/ 	.word	0x000000ff
        /*05b8*/ 	.word	0x000324a0
        /*05bc*/ 	.short	0x0100
        /*05be*/ 	.byte	0x08
	.zero		1


	//   ....[17]....
        /*05c0*/ 	.word	0x000007f0
        /*05c4*/ 	.word	0x000000ff
        /*05c8*/ 	.word	0x00032498
        /*05cc*/ 	.short	0x0100
        /*05ce*/ 	.byte	0x08
	.zero		1


	//   ....[18]....
        /*05d0*/ 	.word	0x00000800
        /*05d4*/ 	.word	0x000000ff
        /*05d8*/ 	.word	0x000324a8
        /*05dc*/ 	.short	0x0100
        /*05de*/ 	.byte	0x08
	.zero		1


	//   ....[19]....
        /*05e0*/ 	.word	0x00000930
        /*05e4*/ 	.word	0x000000ff
        /*05e8*/ 	.word	0x000324b0
        /*05ec*/ 	.short	0x0100
        /*05ee*/ 	.byte	0x08
	.zero		1


	//   ....[20]....
        /*05f0*/ 	.word	0x00000940
        /*05f4*/ 	.word	0x000000ff
        /*05f8*/ 	.word	0x000324c0
        /*05fc*/ 	.short	0x0100
        /*05fe*/ 	.byte	0x08
	.zero		1


	//   ....[21]....
        /*0600*/ 	.word	0x00000950
        /*0604*/ 	.word	0x000000ff
        /*0608*/ 	.word	0x000324b8
        /*060c*/ 	.short	0x0100
        /*060e*/ 	.byte	0x08
	.zero		1


	//   ....[22]....
        /*0610*/ 	.word	0x00000960
        /*0614*/ 	.word	0x000000ff
        /*0618*/ 	.word	0x000324c8
        /*061c*/ 	.short	0x0100
        /*061e*/ 	.byte	0x08
	.zero		1


	//   ....[23]....
        /*0620*/ 	.word	0x000018d0
        /*0624*/ 	.word	0x00000005
        /*0628*/ 	.word	0x00032400
        /*062c*/ 	.short	0x010a
        /*062e*/ 	.byte	0x3f
	.zero		1


	//   ....[24]....
        /*0630*/ 	.word	0x000019b0
        /*0634*/ 	.word	0x00000003
        /*0638*/ 	.word	0x00032430
        /*063c*/ 	.short	0x010a
        /*063e*/ 	.byte	0x3f
	.zero		1


	//   ....[25]....
        /*0640*/ 	.word	0x00001a00
        /*0644*/ 	.word	0x00000003
        /*0648*/ 	.word	0x00032430
        /*064c*/ 	.short	0x010a
        /*064e*/ 	.byte	0x3f
	.zero		1


	//   ....[26]....
        /*0650*/ 	.word	0x00001d70
        /*0654*/ 	.word	0x00000005
        /*0658*/ 	.word	0x00032410
        /*065c*/ 	.short	0x010a
        /*065e*/ 	.byte	0x3f
	.zero		1


	//   ....[27]....
        /*0660*/ 	.word	0x00001db0
        /*0664*/ 	.word	0x00000003
        /*0668*/ 	.word	0x00032450
        /*066c*/ 	.short	0x010a
        /*066e*/ 	.byte	0x3f
	.zero		1


	//   ....[28]....
        /*0670*/ 	.word	0x00001df0
        /*0674*/ 	.word	0x00000003
        /*0678*/ 	.word	0x00032450
        /*067c*/ 	.short	0x010a
        /*067e*/ 	.byte	0x3f
	.zero		1


	//   ....[29]....
        /*0680*/ 	.word	0x00003150
        /*0684*/ 	.word	0x00000018
        /*0688*/ 	.word	0x00000000
        /*068c*/ 	.short	0x0101
        /*068e*/ 	.byte	0x3f
	.zero		1


	//   ....[30]....
        /*0690*/ 	.word	0x00003c80
        /*0694*/ 	.word	0x00000003
        /*0698*/ 	.word	0x00000000
        /*069c*/ 	.short	0x0101
        /*069e*/ 	.byte	0x3f
	.zero		1


	//   ....[31]....
        /*06a0*/ 	.word	0x00003de0
        /*06a4*/ 	.word	0x000000ff
        /*06a8*/ 	.word	0x00032430
        /*06ac*/ 	.short	0x010a
        /*06ae*/ 	.byte	0x05
	.zero		1


	//   ....[32]....
        /*06b0*/ 	.word	0x00003e20
        /*06b4*/ 	.word	0x000000ff
        /*06b8*/ 	.word	0x00032430
        /*06bc*/ 	.short	0x010a
        /*06be*/ 	.byte	0x05
	.zero		1


	//   ....[33]....
        /*06c0*/ 	.word	0x00004030
        /*06c4*/ 	.word	0x000000ff
        /*06c8*/ 	.word	0x00032450
        /*06cc*/ 	.short	0x010a
        /*06ce*/ 	.byte	0x05
	.zero		1


	//   ....[34]....
        /*06d0*/ 	.word	0x00004070
        /*06d4*/ 	.word	0x000000ff
        /*06d8*/ 	.word	0x00032450
        /*06dc*/ 	.short	0x010a
        /*06de*/ 	.byte	0x05
	.zero		1


	//   ....[35]....
        /*06e0*/ 	.word	0x00004c40
        /*06e4*/ 	.word	0x00000098
        /*06e8*/ 	.word	0x00000000
        /*06ec*/ 	.short	0x0101
        /*06ee*/ 	.byte	0x3f
	.zero		1


	//   ....[36]....
        /*06f0*/ 	.word	0x00005fc0
        /*06f4*/ 	.word	0x000000d6
        /*06f8*/ 	.word	0x00000000
        /*06fc*/ 	.short	0x0101
        /*06fe*/ 	.byte	0x3f
	.zero		1


	//   ....[37]....
        /*0700*/ 	.word	0x000081e0
        /*0704*/ 	.word	0x00000000
        /*0708*/ 	.word	0x00000000
        /*070c*/ 	.short	0x0101
        /*070e*/ 	.byte	0x3f
	.zero		1


	//   ....[38]....
        /*0710*/ 	.word	0x0000ae20
        /*0714*/ 	.word	0x00000008
        /*0718*/ 	.word	0x00032440
        /*071c*/ 	.short	0x010a
        /*071e*/ 	.byte	0x3f
	.zero		1


	//   ....[39]....
        /*0720*/ 	.word	0x0000b440
        /*0724*/ 	.word	0x00000008
        /*0728*/ 	.word	0x00032420
        /*072c*/ 	.short	0x010a
        /*072e*/ 	.byte	0x3f
	.zero		1


	//   ....[40]....
        /*0730*/ 	.word	0x0000b510
        /*0734*/ 	.word	0x00000008
        /*0738*/ 	.word	0x00032460
        /*073c*/ 	.short	0x010a
        /*073e*/ 	.byte	0x3f
	.zero		1


	//   ....[41]....
        /*0740*/ 	.word	0x0000bb80
        /*0744*/ 	.word	0x00000003
        /*0748*/ 	.word	0x00032440
        /*074c*/ 	.short	0x010a
        /*074e*/ 	.byte	0x3f
	.zero		1


	//   ....[42]....
        /*0750*/ 	.word	0x0000bd90
        /*0754*/ 	.word	0x00000003
        /*0758*/ 	.word	0x00032460
        /*075c*/ 	.short	0x010a
        /*075e*/ 	.byte	0x3f
	.zero		1


	//   ....[43]....
        /*0760*/ 	.word	0x0000c300
        /*0764*/ 	.word	0x00000002
        /*0768*/ 	.word	0x00032440
        /*076c*/ 	.short	0x010a
        /*076e*/ 	.byte	0x3f
	.zero		1


	//   ....[44]....
        /*0770*/ 	.word	0x0000c500
        /*0774*/ 	.word	0x00000002
        /*0778*/ 	.word	0x00032460
        /*077c*/ 	.short	0x010a
        /*077e*/ 	.byte	0x3f
	.zero		1


	//   ....[45]....
        /*0780*/ 	.word	0x0000c9e0
        /*0784*/ 	.word	0x00000002
        /*0788*/ 	.word	0x00032440
        /*078c*/ 	.short	0x010a
        /*078e*/ 	.byte	0x3f
	.zero		1


	//   ....[46]....
        /*0790*/ 	.word	0x0000cbf0
        /*0794*/ 	.word	0x00000002
        /*0798*/ 	.word	0x00032460
        /*079c*/ 	.short	0x010a
        /*079e*/ 	.byte	0x3f
	.zero		1


	//   ....[47]....
        /*07a0*/ 	.word	0x0000db30
        /*07a4*/ 	.word	0x00000000
        /*07a8*/ 	.word	0x00032420
        /*07ac*/ 	.short	0x010a
        /*07ae*/ 	.byte	0x3f
	.zero		1


	//   ....[48]....
        /*07b0*/ 	.word	0x0000dd00
        /*07b4*/ 	.word	0x00000006
        /*07b8*/ 	.word	0x00000000
        /*07bc*/ 	.short	0x010a
        /*07be*/ 	.byte	0x3f
	.zero		1


	//   ....[49]....
        /*07c0*/ 	.word	0x0000dd70
        /*07c4*/ 	.word	0x00000007
        /*07c8*/ 	.word	0x00000000
        /*07cc*/ 	.short	0x010a
        /*07ce*/ 	.byte	0x3f
	.zero		1


	//   ....[50]....
        /*07d0*/ 	.word	0x0000dde0
        /*07d4*/ 	.word	0x00000004
        /*07d8*/ 	.word	0x00000000
        /*07dc*/ 	.short	0x010a
        /*07de*/ 	.byte	0x3f
	.zero		1


	//   ....[51]....
        /*07e0*/ 	.word	0x0000de10
        /*07e4*/ 	.word	0x00000003
        /*07e8*/ 	.word	0x00000000
        /*07ec*/ 	.short	0x010a
        /*07ee*/ 	.byte	0x3f
	.zero		1


	//   ....[52]....
        /*07f0*/ 	.word	0x0000de70
        /*07f4*/ 	.word	0x00000005
        /*07f8*/ 	.word	0x00032400
        /*07fc*/ 	.short	0x010a
        /*07fe*/ 	.byte	0x3f
	.zero		1


	//   ....[53]....
        /*0800*/ 	.word	0x0000dec0
        /*0804*/ 	.word	0x00000003
        /*0808*/ 	.word	0x00032430
        /*080c*/ 	.short	0x010a
        /*080e*/ 	.byte	0x3f
	.zero		1


	//   ....[54]....
        /*0810*/ 	.word	0x0000df10
        /*0814*/ 	.word	0x00000005
        /*0818*/ 	.word	0x00032410
        /*081c*/ 	.short	0x010a
        /*081e*/ 	.byte	0x3f
	.zero		1


	//   ....[55]....
        /*0820*/ 	.word	0x0000df60
        /*0824*/ 	.word	0x00000003
        /*0828*/ 	.word	0x00032450
        /*082c*/ 	.short	0x010a
        /*082e*/ 	.byte	0x3f
	.zero		1


	//   ....[56]....
        /*0830*/ 	.word	0x0000dfc0
        /*0834*/ 	.word	0x00000099
        /*0838*/ 	.word	0x00032430
        /*083c*/ 	.short	0x010a
        /*083e*/ 	.byte	0x3f
	.zero		1


	//   ....[57]....
        /*0840*/ 	.word	0x0000e020
        /*0844*/ 	.word	0x000000d3
        /*0848*/ 	.word	0x00032450
        /*084c*/ 	.short	0x010a
        /*084e*/ 	.byte	0x3f
	.zero		1


	//   ....[58]....
        /*0850*/ 	.word	0x0000e1c0
        /*0854*/ 	.word	0x00000008
        /*0858*/ 	.word	0x00032440
        /*085c*/ 	.short	0x010a
        /*085e*/ 	.byte	0x3f
	.zero		1


	//   ....[59]....
        /*0860*/ 	.word	0x0000e240
        /*0864*/ 	.word	0x00000008
        /*0868*/ 	.word	0x00032420
        /*086c*/ 	.short	0x010a
        /*086e*/ 	.byte	0x3f
	.zero		1


	//   ....[60]....
        /*0870*/ 	.word	0x0000e290
        /*0874*/ 	.word	0x00000008
        /*0878*/ 	.word	0x00032460
        /*087c*/ 	.short	0x010a
        /*087e*/ 	.byte	0x3f
	.zero		1


	//   ....[61]....
        /*0880*/ 	.word	0x0000e2e0
        /*0884*/ 	.word	0x00000003
        /*0888*/ 	.word	0x00032440
        /*088c*/ 	.short	0x010a
        /*088e*/ 	.byte	0x3f
	.zero		1


	//   ....[62]....
        /*0890*/ 	.word	0x0000e330
        /*0894*/ 	.word	0x00000003
        /*0898*/ 	.word	0x00032460
        /*089c*/ 	.short	0x010a
        /*089e*/ 	.byte	0x3f
	.zero		1


	//   ....[63]....
        /*08a0*/ 	.word	0x0000e380
        /*08a4*/ 	.word	0x00000002
        /*08a8*/ 	.word	0x00032440
        /*08ac*/ 	.short	0x010a
        /*08ae*/ 	.byte	0x3f
	.zero		1


	//   ....[64]....
        /*08b0*/ 	.word	0x0000e3d0
        /*08b4*/ 	.word	0x00000002
        /*08b8*/ 	.word	0x00032460
        /*08bc*/ 	.short	0x010a
        /*08be*/ 	.byte	0x3f
	.zero		1


	//   ....[65]....
        /*08c0*/ 	.word	0x0000e420
        /*08c4*/ 	.word	0x00000002
        /*08c8*/ 	.word	0x00032440
        /*08cc*/ 	.short	0x010a
        /*08ce*/ 	.byte	0x3f
	.zero		1


	//   ....[66]....
        /*08d0*/ 	.word	0x0000e470
        /*08d4*/ 	.word	0x00000002
        /*08d8*/ 	.word	0x00032460
        /*08dc*/ 	.short	0x010a
        /*08de*/ 	.byte	0x3f
	.zero		1


	//   ....[67]....
        /*08e0*/ 	.word	0x0000ee20
        /*08e4*/ 	.word	0x00000000
        /*08e8*/ 	.word	0x00032420
        /*08ec*/ 	.short	0x010a
        /*08ee*/ 	.byte	0x3f
	.zero		1


	//   ....[68]....
        /*08f0*/ 	.word	0x0000efc0
        /*08f4*/ 	.word	0x00000006
        /*08f8*/ 	.word	0x00000000
        /*08fc*/ 	.short	0x010a
        /*08fe*/ 	.byte	0x3f
	.zero		1


	//   ....[69]....
        /*0900*/ 	.word	0x0000f010
        /*0904*/ 	.word	0x00000007
        /*0908*/ 	.word	0x00000000
        /*090c*/ 	.short	0x010a
        /*090e*/ 	.byte	0x3f
	.zero		1


	//   ....[70]....
        /*0910*/ 	.word	0x0000f060
        /*0914*/ 	.word	0x00000004
        /*0918*/ 	.word	0x00000000
        /*091c*/ 	.short	0x010a
        /*091e*/ 	.byte	0x3f
	.zero		1


	//----- nvinfo : EIATTR_NUM_MBARRIERS
	.align		4
.L_1267:
        /*0920*/ 	.byte	0x03, 0x38
        /*0922*/ 	.short	0x0017


	//----- nvinfo : EIATTR_EXIT_INSTR_OFFSETS
	.align		4
        /*0924*/ 	.byte	0x04, 0x1c
        /*0926*/ 	.short	(.L_1269 - .L_1268)


	//   ....[0]....
.L_1268:
        /*0928*/ 	.word	0x00000b20


	//   ....[1]....
        /*092c*/ 	.word	0x00009590


	//   ....[2]....
        /*0930*/ 	.word	0x000095f0


	//   ....[3]....
        /*0934*/ 	.word	0x0000de60


	//----- nvinfo : EIATTR_MAX_THREADS
	.align		4
.L_1269:
        /*0938*/ 	.byte	0x04, 0x05
        /*093a*/ 	.short	(.L_1271 - .L_1270)
.L_1270:
        /*093c*/ 	.word	0x00000180
        /*0940*/ 	.word	0x00000001
        /*0944*/ 	.word	0x00000001


	//----- nvinfo : EIATTR_CRS_STACK_SIZE
	.align		4
.L_1271:
        /*0948*/ 	.byte	0x04, 0x1e
        /*094a*/ 	.short	(.L_1273 - .L_1272)
.L_1272:
        /*094c*/ 	.word	0x00000000


	//----- nvinfo : EIATTR_CBANK_PARAM_SIZE
	.align		4
.L_1273:
        /*0950*/ 	.byte	0x03, 0x19
        /*0952*/ 	.short	0x0b70


	//----- nvinfo : EIATTR_PARAM_CBANK
	.align		4
        /*0954*/ 	.byte	0x04, 0x0a
        /*0956*/ 	.short	(.L_1275 - .L_1274)
	.align		4
.L_1274:
        /*0958*/ 	.word	index@(.nv.constant0._ZN7cutlass13device_kernelIN5flash11enable_sm90INS1_16FlashAttnFwdSm90INS1_25CollectiveMainloopFwdSm90ILi2EN4cute5tupleIJNS5_1CILi1EEES8_S8_EEENS6_IJNS7_ILi128EEENS7_ILi96EEENS7_ILi64EEEEEELi256ENS_6half_tEfNS_4arch4Sm90ELb0ELb0ELb0ELb1ELb0ELb0ELb1ELb1ELb0ELb0ELb0ELb0EEENS1_21CollectiveEpilogueFwdINS6_IJSA_NS7_ILi256EEESB_EEES9_SE_SG_Li256ELb1ELb0ELb0ELb0EEENS1_36VarlenDynamicPersistentTileSchedulerILi128ELi96ELi256ELi32ELb0ELb0ELb1ELb0ELb1ELb1EEEEEEEEEvNT_6ParamsE)
        /*095c*/ 	.short	0x0210
        /*095e*/ 	.short	0x0b70


	//----- nvinfo : EIATTR_SW_WAR
	.align		4
.L_1275:
        /*0960*/ 	.byte	0x04, 0x36
        /*0962*/ 	.short	(.L_1277 - .L_1276)
.L_1276:
        /*0964*/ 	.word	0x00000008
.L_1277:


//--------------------- .nv.info._ZN7cutlass13device_kernelIN5flash11enable_sm90INS1_16FlashAttnFwdSm90INS1_25CollectiveMainloopFwdSm90ILi2EN4cute5tupleIJNS5_1CILi1EEES8_S8_EEENS6_IJNS7_ILi128EEENS7_ILi96EEENS7_ILi64EEEEEELi256ENS_6half_tEfNS_4arch4Sm90ELb0ELb0ELb0ELb1ELb0ELb1ELb1ELb1ELb0ELb0ELb0ELb0EEENS1_21CollectiveEpilogueFwdINS6_IJSA_NS7_ILi256EEESB_EEES9_SE_SG_Li256ELb1ELb0ELb0ELb0EEENS1_36VarlenDynamicPersistentTileSchedulerILi128ELi96ELi256ELi32ELb0ELb0ELb1ELb0ELb1ELb1EEEEEEEEEvNT_6ParamsE --------------------------
	.section	.nv.info._ZN7cutlass13device_kernelIN5flash11enable_sm90INS1_16FlashAttnFwdSm90INS1_25CollectiveMainloopFwdSm90ILi2EN4cute5tupleIJNS5_1CILi1EEES8_S8_EEENS6_IJNS7_ILi128EEENS7_ILi96EEENS7_ILi64EEEEEELi256ENS_6half_tEfNS_4arch4Sm90ELb0ELb0ELb0ELb1ELb0ELb1ELb1ELb1ELb0ELb0ELb0ELb0EEENS1_21CollectiveEpilogueFwdINS6_IJSA_NS7_ILi256EEESB_EEES9_SE_SG_Li256ELb1ELb0ELb0ELb0EEENS1_36VarlenDynamicPersistentTileSchedulerILi128ELi96ELi256ELi32ELb0ELb0ELb1ELb0ELb1ELb1EEEEEEEEEvNT_6ParamsE,"",@"SHT_CUDA_INFO"
	.sectionflags	@""
	.align	4


	//----- nvinfo : EIATTR_CUDA_API_VERSION
	.align		4
        /*0000*/ 	.byte	0x04, 0x37
        /*0002*/ 	.short	(.L_1279 - .L_1278)
.L_1278:
        /*0004*/ 	.word	0x00000082


	//----- nvinfo : EIATTR_KPARAM_INFO
	.align		4
.L_1279:
        /*0008*/ 	.byte	0x04, 0x17
        /*000a*/ 	.short	(.L_1281 - .L_1280)
.L_1280:
        /*000c*/ 	.word	0x00000000
        /*0010*/ 	.short	0x0000
        /*0012*/ 	.short	0x0070
        /*0014*/ 	.byte	0x00, 0xf0, 0x01, 0x2c


	//----- nvinfo : EIATTR_SPARSE_MMA_MASK
	.align		4
.L_1281:
        /*0018*/ 	.byte	0x03, 0x50
        /*001a*/ 	.short	0x0000


	//----- nvinfo : EIATTR_MAXREG_COUNT
	.align		4
        /*001c*/ 	.byte	0x03, 0x1b
        /*001e*/ 	.short	0x00a8


	//----- nvinfo : EIATTR_NUM_BARRIERS
	.align		4
        /*0020*/ 	.byte	0x02, 0x4c
        /*0022*/ 	.byte	0x10
	.zero		1


	//----- nvinfo : EIATTR_EXTERNS
	.align		4
        /*0024*/ 	.byte	0x04, 0x0f
        /*0026*/ 	.short	(.L_1283 - .L_1282)


	//   ....[0]....
	.align		4
.L_1282:
        /*0028*/ 	.word	index@(__assertfail)


	//----- nvinfo : EIATTR_ANNOTATIONS
	.align		4
.L_1283:
        /*002c*/ 	.byte	0x04, 0x55
        /*002e*/ 	.short	(.L_1285 - .L_1284)


	//   ....[0]....
.L_1284:
        /* <DEDUP_REMOVED lines=58> */


	//----- nvinfo : EIATTR_MERCURY_ISA_VERSION
	.align		4
.L_1285:
        /*03c0*/ 	.byte	0x03, 0x5f
        /*03c2*/ 	.short	0x0101


	//----- nvinfo : EIATTR_UNUSED_LOAD_BYTE_OFFSET
	.align		4
        /*03c4*/ 	.byte	0x04, 0x44
        /*03c6*/ 	.short	(.L_1287 - .L_1286)


	//   ....[0]....
.L_1286:
        /*03c8*/ 	.word	0x00000b70
        /*03cc*/ 	.word	0x0000fff0


	//   ....[1]....
        /*03d0*/ 	.word	0x0000dc90
        /*03d4*/ 	.word	0x0000fff0


	//----- nvinfo : EIATTR_INT_WARP_WIDE_INSTR_OFFSETS
	.align		4
.L_1287:
        /*03d8*/ 	.byte	0x04, 0x31
        /*03da*/ 	.short	(.L_1289 - .L_1288)


	//   ....[0]....
.L_1288:
        /*03dc*/ 	.word	0x000001f0


	//   ....[1]....
        /*03e0*/ 	.word	0x00000230


	//   ....[2]....
        /*03e4*/ 	.word	0x000002a0


	//   ....[3]....
        /*03e8*/ 	.word	0x000002b0


	//   ....[4]....
        /*03ec*/ 	.word	0x00012380


	//   ....[5]....
        /*03f0*/ 	.word	0x00012410


	//   ....[6]....
        /*03f4*/ 	.word	0x00012890


	//   ....[7]....
        /*03f8*/ 	.word	0x000128c0


	//   ....[8]....
        /*03fc*/ 	.word	0x00014ee0


	//   ....[9]....
        /*0400*/ 	.word	0x00014f70


	//----- nvinfo : EIATTR_COOP_GROUP_MASK_REGIDS
	.align		4
.L_1289:
        /*0404*/ 	.byte	0x04, 0x29
        /*0406*/ 	.short	(.L_1291 - .L_1290)


	//   ....[0]....
.L_1290:
        /*0408*/ 	.word	0xffffffff


	//   ....[1]....
        /*040c*/ 	.word	0xffffffff


	//   ....[2]....
        /*0410*/ 	.word	0xffffffff


	//   ....[3]....
        /*0414*/ 	.word	0xffffffff


	//   ....[4]....
        /*0418*/ 	.word	0xffffffff


	//   ....[5]....
        /*041c*/ 	.word	0xffffffff


	//   ....[6]....
        /*0420*/ 	.word	0xffffffff


	//   ....[7]....
        /*0424*/ 	.word	0xffffffff


	//   ....[8]....
        /*0428*/ 	.word	0xffffffff


	//   ....[9]....
        /*042c*/ 	.word	0xffffffff


	//   ....[10]....
        /*0430*/ 	.word	0xffffffff


	//   ....[11]....
        /*0434*/ 	.word	0xffffffff


	//   ....[12]....
        /*0438*/ 	.word	0xffffffff


	//   ....[13]....
        /*043c*/ 	.word	0xffffffff


	//   ....[14]....
        /*0440*/ 	.word	0xffffffff


	//   ....[15]....
        /*0444*/ 	.word	0xffffffff


	//   ....[16]....
        /*0448*/ 	.word	0xffffffff


	//   ....[17]....
        /*044c*/ 	.word	0xffffffff


	//   ....[18]....
        /*0450*/ 	.word	0xffffffff


	//   ....[19]....
        /*0454*/ 	.word	0xffffffff


	//   ....[20]....
        /*0458*/ 	.word	0xffffffff


	//   ....[21]....
        /*045c*/ 	.word	0xffffffff


	//   ....[22]....
        /*0460*/ 	.word	0xffffffff


	//   ....[23]....
        /*0464*/ 	.word	0xffffffff


	//   ....[24]....
        /*0468*/ 	.word	0xffffffff


	//   ....[25]....
        /*046c*/ 	.word	0xffffffff


	//   ....[26]....
        /*0470*/ 	.word	0xffffffff


	//   ....[27]....
        /*0474*/ 	.word	0xffffffff


	//   ....[28]....
        /*0478*/ 	.word	0xffffffff


	//   ....[29]....
        /*047c*/ 	.word	0xffffffff


	//   ....[30]....
        /*0480*/ 	.word	0xffffffff


	//   ....[31]....
        /*0484*/ 	.word	0xffffffff


	//   ....[32]....
        /*0488*/ 	.word	0xffffffff


	//   ....[33]....
        /*048c*/ 	.word	0xffffffff


	//   ....[34]....
        /*0490*/ 	.word	0xffffffff


	//   ....[35]....
        /*0494*/ 	.word	0xffffffff


	//   ....[36]....
        /*0498*/ 	.word	0xffffffff


	//   ....[37]....
        /*049c*/ 	.word	0xffffffff


	//   ....[38]....
        /*04a0*/ 	.word	0xffffffff


	//   ....[39]....
        /*04a4*/ 	.word	0xffffffff


	//   ....[40]....
        /*04a8*/ 	.word	0xffffffff


	//   ....[41]....
        /*04ac*/ 	.word	0xffffffff


	//   ....[42]....
        /*04b0*/ 	.word	0xffffffff


	//   ....[43]....
        /*04b4*/ 	.word	0xffffffff


	//   ....[44]....
        /*04b8*/ 	.word	0xffffffff


	//   ....[45]....
        /*04bc*/ 	.word	0xffffffff


	//   ....[46]....
        /*04c0*/ 	.word	0xffffffff


	//   ....[47]....
        /*04c4*/ 	.word	0xffffffff


	//   ....[48]....
        /*04c8*/ 	.word	0xffffffff


	//   ....[49]....
        /*04cc*/ 	.word	0xffffffff


	//   ....[50]....
        /*04d0*/ 	.word	0xffffffff


	//   ....[51]....
        /*04d4*/ 	.word	0xffffffff


	//   ....[52]....
        /*04d8*/ 	.word	0xffffffff


	//   ....[53]....
        /*04dc*/ 	.word	0xffffffff


	//   ....[54]....
        /*04e0*/ 	.word	0x0500000f


	//   ....[55]....
        /*04e4*/ 	.word	0x0500000f


	//   ....[56]....
        /*04e8*/ 	.word	0x0500000f


	//   ....[57]....
        /*04ec*/ 	.word	0x0500000f


	//   ....[58]....
        /*04f0*/ 	.word	0x0500000f


	//   ....[59]....
        /*04f4*/ 	.word	0x0500000f


	//   ....[60]....
        /*04f8*/ 	.word	0x0500000f


	//   ....[61]....
        /*04fc*/ 	.word	0x0500000f


	//   ....[62]....
        /*0500*/ 	.word	0x0500000f


	//   ....[63]....
        /*0504*/ 	.word	0x0500000f


	//   ....[64]....
        /*0508*/ 	.word	0x0500000f


	//   ....[65]....
        /*050c*/ 	.word	0x0500000f


	//   ....[66]....
        /*0510*/ 	.word	0x0500000f


	//   ....[67]....
        /*0514*/ 	.word	0x0500000f


	//   ....[68]....
        /*0518*/ 	.word	0x0500000f


	//   ....[69]....
        /*051c*/ 	.word	0x0500000f


	//   ....[70]....
        /*0520*/ 	.word	0x0500000f


	//   ....[71]....
        /*0524*/ 	.word	0x0500000f


	//   ....[72]....
        /*0528*/ 	.word	0x0500000f


	//   ....[73]....
        /*052c*/ 	.word	0x0500000f


	//   ....[74]....
        /*0530*/ 	.word	0x0500000f


	//   ....[75]....
        /*0534*/ 	.word	0x0500000f


	//   ....[76]....
        /*0538*/ 	.word	0x0500000f


	//   ....[77]....
        /*053c*/ 	.word	0x0500000f


	//   ....[78]....
        /*0540*/ 	.word	0x0500000f


	//   ....[79]....
        /*0544*/ 	.word	0x0500000f


	//   ....[80]....
        /*0548*/ 	.word	0x0500000f


	//   ....[81]....
        /*054c*/ 	.word	0x0500000f


	//   ....[82]....
        /*0550*/ 	.word	0x0500000f


	//----- nvinfo : EIATTR_COOP_GROUP_INSTR_OFFSETS
	.align		4
.L_1291:
        /*0554*/ 	.byte	0x04, 0x28
        /*0556*/ 	.short	(.L_1293 - .L_1292)


	//   ....[0]....
.L_1292:
        /*0558*/ 	.word	0x00000070


	//   ....[1]....
        /*055c*/ 	.word	0x00000200


	//   ....[2]....
        /*0560*/ 	.word	0x00000250


	//   ....[3]....
        /*0564*/ 	.word	0x000004a0


	//   ....[4]....
        /*0568*/ 	.word	0x00000600


	//   ....[5]....
        /*056c*/ 	.word	0x00000720


	//   ....[6]....
        /*0570*/ 	.word	0x00000880


	//   ....[7]....
        /*0574*/ 	.word	0x00005bb0


	//   ....[8]....
        /*0578*/ 	.word	0x00009a30


	//   ....[9]....
        /*057c*/ 	.word	0x00009ab0


	//   ....[10]....
        /*0580*/ 	.word	0x00009ad0


	//   ....[11]....
        /*0584*/ 	.word	0x00009b00


	//   ....[12]....
        /*0588*/ 	.word	0x0000ba90


	//   ....[13]....
        /*058c*/ 	.word	0x0000bac0


	//   ....[14]....
        /*0590*/ 	.word	0x0000bb10


	//   ....[15]....
        /*0594*/ 	.word	0x0000bb30


	//   ....[16]....
        /*0598*/ 	.word	0x0000d1f0


	//   ....[17]....
        /*059c*/ 	.word	0x0000d260


	//   ....[18]....
        /*05a0*/ 	.word	0x0000d2b0


	//   ....[19]....
        /*05a4*/ 	.word	0x0000d2d0


	//   ....[20]....
        /*05a8*/ 	.word	0x000105c0


	//   ....[21]....
        /*05ac*/ 	.word	0x00010750


	//   ....[22]....
        /*05b0*/ 	.word	0x00010780


	//   ....[23]....
        /*05b4*/ 	.word	0x000107c0


	//   ....[24]....
        /*05b8*/ 	.word	0x00010820


	//   ....[25]....
        /*05bc*/ 	.word	0x00010880


	//   ....[26]....
        /*05c0*/ 	.word	0x000108c0


	//   ....[27]....
        /*05c4*/ 	.word	0x00010a70


	//   ....[28]....
        /*05c8*/ 	.word	0x00010ad0


	//   ....[29]....
        /*05cc*/ 	.word	0x00010b10


	//   ....[30]....
        /*05d0*/ 	.word	0x00010b50


	//   ....[31]....
        /*05d4*/ 	.word	0x00010b80


	//   ....[32]....
        /*05d8*/ 	.word	0x00010bb0


	//   ....[33]....
        /*05dc*/ 	.word	0x00010c40


	//   ....[34]....
        /*05e0*/ 	.word	0x00010c70


	//   ....[35]....
        /*05e4*/ 	.word	0x00010d00


	//   ....[36]....
        /*05e8*/ 	.word	0x00015000


	//   ....[37]....
        /*05ec*/ 	.word	0x00015010


	//   ....[38]....
        /*05f0*/ 	.word	0x00015120


	//   ....[39]....
        /*05f4*/ 	.word	0x00015180


	//   ....[40]....
        /*05f8*/ 	.word	0x000151c0


	//   ....[41]....
        /*05fc*/ 	.word	0x00015200


	//   ....[42]....
        /*0600*/ 	.word	0x00015230


	//   ....[43]....
        /*0604*/ 	.word	0x00015260


	//   ....[44]....
        /*0608*/ 	.word	0x000153f0


	//   ....[45]....
        /*060c*/ 	.word	0x00015450


	//   ....[46]....
        /*0610*/ 	.word	0x00015490


	//   ....[47]....
        /*0614*/ 	.word	0x000154d0


	//   ....[48]....
        /*0618*/ 	.word	0x00015500


	//   ....[49]....
        /*061c*/ 	.word	0x00015530


	//   ....[50]....
        /*0620*/ 	.word	0x000155f0


	//   ....[51]....
        /*0624*/ 	.word	0x00015610


	//   ....[52]....
        /*0628*/ 	.word	0x00015680


	//   ....[53]....
        /*062c*/ 	.word	0x00015ab0


	//   ....[54]....
        /*0630*/ 	.word	0x00015f10


	//   ....[55]....
        /*0634*/ 	.word	0x00015fb0


	//   ....[56]....
        /*0638*/ 	.word	0x00016050


	//   ....[57]....
        /*063c*/ 	.word	0x000160f0


	//   ....[58]....
        /*0640*/ 	.word	0x00016190


	//   ....[59]....
        /*0644*/ 	.word	0x00016280


	//   ....[60]....
        /*0648*/ 	.word	0x00016320


	//   ....[61]....
        /*064c*/ 	.word	0x000163c0


	//   ....[62]....
        /*0650*/ 	.word	0x00016460


	//   ....[63]....
        /*0654*/ 	.word	0x00016710


	//   ....[64]....
        /*0658*/ 	.word	0x000169f0


	//   ....[65]....
        /*065c*/ 	.word	0x00016e10


	//   ....[66]....
        /*0660*/ 	.word	0x00016ea0


	//   ....[67]....
        /*0664*/ 	.word	0x00016f40


	//   ....[68]....
        /*0668*/ 	.word	0x00016ff0


	//   ....[69]....
        /*066c*/ 	.word	0x00017070


	//   ....[70]....
        /*0670*/ 	.word	0x000170f0


	//   ....[71]....
        /*0674*/ 	.word	0x00017170


	//   ....[72]....
        /*0678*/ 	.word	0x000171f0


	//   ....[73]....
        /*067c*/ 	.word	0x00017280


	//   ....[74]....
        /*0680*/ 	.word	0x00017330


	//   ....[75]....
        /*0684*/ 	.word	0x000173b0


	//   ....[76]....
        /*0688*/ 	.word	0x00017430


	//   ....[77]....
        /*068c*/ 	.word	0x000174b0


	//   ....[78]....
        /*0690*/ 	.word	0x00017530


	//   ....[79]....
        /*0694*/ 	.word	0x000175a0


	//   ....[80]....
        /*0698*/ 	.word	0x00017640


	//   ....[81]....
        /*069c*/ 	.word	0x000176d0


	//   ....[82]....
        /*06a0*/ 	.word	0x000177f0


	//----- nvinfo : EIATTR_REG_RECONFIG
	.align		4
.L_1293:
        /*06a4*/ 	.byte	0x01, 0x54
	.zero		2


	//----- nvinfo : EIATTR_SYSCALL_OFFSETS
	.align		4
        /*06a8*/ 	.byte	0x04, 0x46
        /*06aa*/ 	.short	(.L_1295 - .L_1294)


	//   ....[0]....
.L_1294:
        /*06ac*/ 	.word	0x00001790


	//   ....[1]....
        /*06b0*/ 	.word	0x000018e0


	//   ....[2]....
        /*06b4*/ 	.word	0x00005d20


	//   ....[3]....
        /*06b8*/ 	.word	0x000061b0


	//   ....[4]....
        /*06bc*/ 	.word	0x000125a0


	//   ....[5]....
        /*06c0*/ 	.word	0x000126e0


	//   ....[6]....
        /*06c4*/ 	.word	0x000127e0


	//----- nvinfo : EIATTR_MBARRIER_INSTR_OFFSETS
	.align		4
.L_1295:
        /*06c8*/ 	.byte	0x04, 0x39
        /*06ca*/ 	.short	(.L_1297 - .L_1296)


	//   ....[0]....
.L_1296:
        /*06cc*/ 	.word	0x00000340
        /*06d0*/ 	.word	0x000000ff
        /*06d4*/ 	.word	0x00032400
        /*06d8*/ 	.short	0x0100
        /*06da*/ 	.byte	0x08
	.zero		1


	//   ....[1]....
        /*06dc*/ 	.word	0x00000350
        /*06e0*/ 	.word	0x000000ff
        /*06e4*/ 	.word	0x00032410
        /*06e8*/ 	.short	0x0100
        /*06ea*/ 	.byte	0x08
	.zero		1


	//   ....[2]....
        /*06ec*/ 	.word	0x00000360
        /*06f0*/ 	.word	0x000000ff
        /*06f4*/ 	.word	0x00032420
        /*06f8*/ 	.short	0x0100
        /*06fa*/ 	.byte	0x08
	.zero		1


	//   ....[3]....
        /*06fc*/ 	.word	0x00000450
        /*0700*/ 	.word	0x000000ff
        /*0704*/ 	.word	0x00032430
        /*0708*/ 	.short	0x0100
        /*070a*/ 	.byte	0x08
	.zero		1


	//   ....[4]....
        /*070c*/ 	.word	0x00000460
        /*0710*/ 	.word	0x000000ff
        /*0714*/ 	.word	0x00032440
        /*0718*/ 	.short	0x0100
        /*071a*/ 	.byte	0x08
	.zero		1


	//   ....[5]....
        /*071c*/ 	.word	0x00000470
        /*0720*/ 	.word	0x000000ff
        /*0724*/ 	.word	0x00032438
        /*0728*/ 	.short	0x0100
        /*072a*/ 	.byte	0x08
	.zero		1


	//   ....[6]....
        /*072c*/ 	.word	0x00000480
        /*0730*/ 	.word	0x000000ff
        /*0734*/ 	.word	0x00032448
        /*0738*/ 	.short	0x0100
        /*073a*/ 	.byte	0x08
	.zero		1


	//   ....[7]....
        /*073c*/ 	.word	0x000005b0
        /*0740*/ 	.word	0x000000ff
        /*0744*/ 	.word	0x00032450
        /*0748*/ 	.short	0x0100
        /*074a*/ 	.byte	0x08
	.zero		1


	//   ....[8]....
        /*074c*/ 	.word	0x000005c0
        /*0750*/ 	.word	0x000000ff
        /*0754*/ 	.word	0x00032460
        /*0758*/ 	.short	0x0100
        /*075a*/ 	.byte	0x08
	.zero		1


	//   ....[9]....
        /*075c*/ 	.word	0x000005d0
        /*0760*/ 	.word	0x000000ff
        /*0764*/ 	.word	0x00032458
        /*0768*/ 	.short	0x0100
        /*076a*/ 	.byte	0x08
	.zero		1


	//   ....[10]....
        /*076c*/ 	.word	0x000005e0
        /*0770*/ 	.word	0x000000ff
        /*0774*/ 	.word	0x00032468
        /*0778*/ 	.short	0x0100
        /*077a*/ 	.byte	0x08
	.zero		1


	//   ....[11]....
        /*077c*/ 	.word	0x000006d0
        /*0780*/ 	.word	0x000000ff
        /*0784*/ 	.word	0x00032470
        /*0788*/ 	.short	0x0100
        /*078a*/ 	.byte	0x06
	.zero		1


	//   ....[12]....
        /*078c*/ 	.word	0x000006e0
        /*0790*/ 	.word	0x000000ff
        /*0794*/ 	.word	0x00032480
        /*0798*/ 	.short	0x0100
        /*079a*/ 	.byte	0x06
	.zero		1


	//   ....[13]....
        /*079c*/ 	.word	0x000006f0
        /*07a0*/ 	.word	0x000000ff
        /*07a4*/ 	.word	0x00032478
        /*07a8*/ 	.short	0x0100
        /*07aa*/ 	.byte	0x06
	.zero		1


	//   ....[14]....
        /*07ac*/ 	.word	0x00000700
        /*07b0*/ 	.word	0x000000ff
        /*07b4*/ 	.word	0x00032488
        /*07b8*/ 	.short	0x0100
        /*07ba*/ 	.byte	0x06
	.zero		1


	//   ....[15]....
        /*07bc*/ 	.word	0x00000830
        /*07c0*/ 	.word	0x000000ff
        /*07c4*/ 	.word	0x00032490
        /*07c8*/ 	.short	0x0100
        /*07ca*/ 	.byte	0x08
	.zero		1


	//   ....[16]....
        /*07cc*/ 	.word	0x00000840
        /*07d0*/ 	.word	0x000000ff
        /*07d4*/ 	.word	0x000324a0
        /*07d8*/ 	.short	0x0100
        /*07da*/ 	.byte	0x08
	.zero		1


	//   ....[17]....
        /*07dc*/ 	.word	0x00000850
        /*07e0*/ 	.word	0x000000ff
        /*07e4*/ 	.word	0x00032498
        /*07e8*/ 	.short	0x0100
        /*07ea*/ 	.byte	0x08
	.zero		1


	//   ....[18]....
        /*07ec*/ 	.word	0x00000860
        /*07f0*/ 	.word	0x000000ff
        /*07f4*/ 	.word	0x000324a8
        /*07f8*/ 	.short	0x0100
        /*07fa*/ 	.byte	0x08
	.zero		1


	//   ....[19]....
        /*07fc*/ 	.word	0x00000990
        /*0800*/ 	.word	0x000000ff
        /*0804*/ 	.word	0x000324b0
        /*0808*/ 	.short	0x0100
        /*080a*/ 	.byte	0x08
	.zero		1


	//   ....[20]....
        /*080c*/ 	.word	0x000009a0
        /*0810*/ 	.word	0x000000ff
        /*0814*/ 	.word	0x000324c0
        /*0818*/ 	.short	0x0100
        /*081a*/ 	.byte	0x08
	.zero		1


	//   ....[21]....
        /*081c*/ 	.word	0x000009b0
        /*0820*/ 	.word	0x000000ff
        /*0824*/ 	.word	0x000324b8
        /*0828*/ 	.short	0x0100
        /*082a*/ 	.byte	0x08
	.zero		1


	//   ....[22]....
        /*082c*/ 	.word	0x000009c0
        /*0830*/ 	.word	0x000000ff
        /*0834*/ 	.word	0x000324c8
        /*0838*/ 	.short	0x0100
        /*083a*/ 	.byte	0x08
	.zero		1


	//   ....[23]....
        /*083c*/ 	.word	0x00002bb0
        /*0840*/ 	.word	0x0000005f
        /*0844*/ 	.word	0x00032490
        /*0848*/ 	.short	0x010a
        /*084a*/ 	.byte	0x3f
	.zero		1


	//   ....[24]....
        /*084c*/ 	.word	0x00003d50
        /*0850*/ 	.word	0x0000005f
        /*0854*/ 	.word	0x00032490
        /*0858*/ 	.short	0x010a
        /*085a*/ 	.byte	0x3f
	.zero		1


	//   ....[25]....
        /*085c*/ 	.word	0x00004da0
        /*0860*/ 	.word	0x0000005f
        /*0864*/ 	.word	0x00032490
        /*0868*/ 	.short	0x010a
        /*086a*/ 	.byte	0x3f
	.zero		1


	//   ....[26]....
        /*086c*/ 	.word	0x00004fb0
        /*0870*/ 	.word	0x00000028
        /*0874*/ 	.word	0x00000000
        /*0878*/ 	.short	0x0101
        /*087a*/ 	.byte	0x3f
	.zero		1


	//   ....[27]....
        /*087c*/ 	.word	0x00004ff0
        /*0880*/ 	.word	0x0000005f
        /*0884*/ 	.word	0x000324b0
        /*0888*/ 	.short	0x010a
        /*088a*/ 	.byte	0x3f
	.zero		1


	//   ....[28]....
        /*088c*/ 	.word	0x00005650
        /*0890*/ 	.word	0x0000005f
        /*0894*/ 	.word	0x00000000
        /*0898*/ 	.short	0x0101
        /*089a*/ 	.byte	0x3f
	.zero		1


	//   ....[29]....
        /*089c*/ 	.word	0x00005db0
        /*08a0*/ 	.word	0x00000012
        /*08a4*/ 	.word	0x00032400
        /*08a8*/ 	.short	0x010a
        /*08aa*/ 	.byte	0x3f
	.zero		1


	//   ....[30]....
        /*08ac*/ 	.word	0x00005e00
        /*08b0*/ 	.word	0x00000012
        /*08b4*/ 	.word	0x00032400
        /*08b8*/ 	.short	0x010a
        /*08ba*/ 	.byte	0x3f
	.zero		1


	//   ....[31]....
        /*08bc*/ 	.word	0x00006480
        /*08c0*/ 	.word	0x00000012
        /*08c4*/ 	.word	0x00032400
        /*08c8*/ 	.short	0x010a
        /*08ca*/ 	.byte	0x3f
	.zero		1


	//   ....[32]....
        /*08cc*/ 	.word	0x000072f0
        /*08d0*/ 	.word	0x00000012
        /*08d4*/ 	.word	0x00032400
        /*08d8*/ 	.short	0x010a
        /*08da*/ 	.byte	0x3f
	.zero		1


	//   ....[33]....
        /*08dc*/ 	.word	0x000080e0
        /*08e0*/ 	.word	0x00000003
        /*08e4*/ 	.word	0x00032430
        /*08e8*/ 	.short	0x010a
        /*08ea*/ 	.byte	0x3f
	.zero		1


	//   ....[34]....
        /*08ec*/ 	.word	0x00008150
        /*08f0*/ 	.word	0x00000003
        /*08f4*/ 	.word	0x00032430
        /*08f8*/ 	.short	0x010a
        /*08fa*/ 	.byte	0x3f
	.zero		1


	//   ....[35]....
        /*08fc*/ 	.word	0x00008540
        /*0900*/ 	.word	0x00000012
        /*0904*/ 	.word	0x00032410
        /*0908*/ 	.short	0x010a
        /*090a*/ 	.byte	0x3f
	.zero		1


	//   ....[36]....
        /*090c*/ 	.word	0x00008590
        /*0910*/ 	.word	0x00000003
        /*0914*/ 	.word	0x00032450
        /*0918*/ 	.short	0x010a
        /*091a*/ 	.byte	0x3f
	.zero		1


	//   ....[37]....
        /*091c*/ 	.word	0x00008610
        /*0920*/ 	.word	0x00000003
        /*0924*/ 	.word	0x00032450
        /*0928*/ 	.short	0x010a
        /*092a*/ 	.byte	0x3f
	.zero		1


	//   ....[38]....
        /*092c*/ 	.word	0x00009d10
        /*0930*/ 	.word	0x00000018
        /*0934*/ 	.word	0x00000000
        /*0938*/ 	.short	0x0101
        /*093a*/ 	.byte	0x3f
	.zero		1


	//   ....[39]....
        /*093c*/ 	.word	0x0000a920
        /*0940*/ 	.word	0x00000003
        /*0944*/ 	.word	0x00000000
        /*0948*/ 	.short	0x0101
        /*094a*/ 	.byte	0x3f
	.zero		1


	//   ....[40]....
        /*094c*/ 	.word	0x0000aa30
        /*0950*/ 	.word	0x00000006
        /*0954*/ 	.word	0x00032430
        /*0958*/ 	.short	0x010a
        /*095a*/ 	.byte	0x3f
	.zero		1


	//   ....[41]....
        /*095c*/ 	.word	0x0000aa90
        /*0960*/ 	.word	0x00000006
        /*0964*/ 	.word	0x00032430
        /*0968*/ 	.short	0x010a
        /*096a*/ 	.byte	0x3f
	.zero		1


	//   ....[42]....
        /*096c*/ 	.word	0x0000ad40
        /*0970*/ 	.word	0x00000006
        /*0974*/ 	.word	0x00032450
        /*0978*/ 	.short	0x010a
        /*097a*/ 	.byte	0x3f
	.zero		1


	//   ....[43]....
        /*097c*/ 	.word	0x0000ad90
        /*0980*/ 	.word	0x00000006
        /*0984*/ 	.word	0x00032450
        /*0988*/ 	.short	0x010a
        /*098a*/ 	.byte	0x3f
	.zero		1


	//   ....[44]....
        /*098c*/ 	.word	0x0000bc30
        /*0990*/ 	.word	0x0000000d
        /*0994*/ 	.word	0x00000000
        /*0998*/ 	.short	0x0101
        /*099a*/ 	.byte	0x3f
	.zero		1


	//   ....[45]....
        /*099c*/ 	.word	0x0000d1c0
        /*09a0*/ 	.word	0x00000006
        /*09a4*/ 	.word	0x00000000
        /*09a8*/ 	.short	0x0101
        /*09aa*/ 	.byte	0x3f
	.zero		1


	//   ....[46]....
        /*09ac*/ 	.word	0x0000f2e0
        /*09b0*/ 	.word	0x00000000
        /*09b4*/ 	.word	0x00000000
        /*09b8*/ 	.short	0x0101
        /*09ba*/ 	.byte	0x3f
	.zero		1


	//   ....[47]....
        /*09bc*/ 	.word	0x00011720
        /*09c0*/ 	.word	0x00000005
        /*09c4*/ 	.word	0x00032420
        /*09c8*/ 	.short	0x010a
        /*09ca*/ 	.byte	0x3f
	.zero		1


	//   ....[48]....
        /*09cc*/ 	.word	0x000117a0
        /*09d0*/ 	.word	0x00000007
        /*09d4*/ 	.word	0x000324a0
        /*09d8*/ 	.short	0x010a
        /*09da*/ 	.byte	0x3f
	.zero		1


	//   ....[49]....
        /*09dc*/ 	.word	0x00011980
        /*09e0*/ 	.word	0x00000007
        /*09e4*/ 	.word	0x000324c0
        /*09e8*/ 	.short	0x010a
        /*09ea*/ 	.byte	0x3f
	.zero		1


	//   ....[50]....
        /*09ec*/ 	.word	0x00011d90
        /*09f0*/ 	.word	0x00000007
        /*09f4*/ 	.word	0x000324a0
        /*09f8*/ 	.short	0x010a
        /*09fa*/ 	.byte	0x3f
	.zero		1


	//   ....[51]....
        /*09fc*/ 	.word	0x00011f50
        /*0a00*/ 	.word	0x00000007
        /*0a04*/ 	.word	0x000324c0
        /*0a08*/ 	.short	0x010a
        /*0a0a*/ 	.byte	0x3f
	.zero		1


	//   ....[52]....
        /*0a0c*/ 	.word	0x00012d40
        /*0a10*/ 	.word	0x00000005
        /*0a14*/ 	.word	0x00032440
        /*0a18*/ 	.short	0x010a
        /*0a1a*/ 	.byte	0x3f
	.zero		1


	//   ....[53]....
        /*0a1c*/ 	.word	0x00013360
        /*0a20*/ 	.word	0x00000005
        /*0a24*/ 	.word	0x00032420
        /*0a28*/ 	.short	0x010a
        /*0a2a*/ 	.byte	0x3f
	.zero		1


	//   ....[54]....
        /*0a2c*/ 	.word	0x00013430
        /*0a30*/ 	.word	0x00000002
        /*0a34*/ 	.word	0x00032460
        /*0a38*/ 	.short	0x010a
        /*0a3a*/ 	.byte	0x3f
	.zero		1


	//   ....[55]....
        /*0a3c*/ 	.word	0x00013aa0
        /*0a40*/ 	.word	0x00000002
        /*0a44*/ 	.word	0x00032440
        /*0a48*/ 	.short	0x010a
        /*0a4a*/ 	.byte	0x3f
	.zero		1


	//   ....[56]....
        /*0a4c*/ 	.word	0x00013cb0
        /*0a50*/ 	.word	0x00000002
        /*0a54*/ 	.word	0x00032460
        /*0a58*/ 	.short	0x010a
        /*0a5a*/ 	.byte	0x3f
	.zero		1


	//   ....[57]....
        /*0a5c*/ 	.word	0x00014210
        /*0a60*/ 	.word	0x00000003
        /*0a64*/ 	.word	0x00032440
        /*0a68*/ 	.short	0x010a
        /*0a6a*/ 	.byte	0x3f
	.zero		1


	//   ....[58]....
        /*0a6c*/ 	.word	0x00014410
        /*0a70*/ 	.word	0x00000003
        /*0a74*/ 	.word	0x00032460
        /*0a78*/ 	.short	0x010a
        /*0a7a*/ 	.byte	0x3f
	.zero		1


	//   ....[59]....
        /*0a7c*/ 	.word	0x000148f0
        /*0a80*/ 	.word	0x00000003
        /*0a84*/ 	.word	0x00032440
        /*0a88*/ 	.short	0x010a
        /*0a8a*/ 	.byte	0x3f
	.zero		1


	//   ....[60]....
        /*0a8c*/ 	.word	0x00014b00
        /*0a90*/ 	.word	0x00000003
        /*0a94*/ 	.word	0x00032460
        /*0a98*/ 	.short	0x010a
        /*0a9a*/ 	.byte	0x3f
	.zero		1


	//   ....[61]....
        /*0a9c*/ 	.word	0x00015a40
        /*0aa0*/ 	.word	0x00000000
        /*0aa4*/ 	.word	0x00032420
        /*0aa8*/ 	.short	0x010a
        /*0aaa*/ 	.byte	0x3f
	.zero		1


	//   ....[62]....
        /*0aac*/ 	.word	0x00015c00
        /*0ab0*/ 	.word	0x00000006
        /*0ab4*/ 	.word	0x00000000
        /*0ab8*/ 	.short	0x010a
        /*0aba*/ 	.byte	0x3f
	.zero		1


	//   ....[63]....
        /*0abc*/ 	.word	0x00015c70
        /*0ac0*/ 	.word	0x00000007
        /*0ac4*/ 	.word	0x00000000
        /*0ac8*/ 	.short	0x010a
        /*0aca*/ 	.byte	0x3f
	.zero		1


	//   ....[64]....
        /*0acc*/ 	.word	0x00015ce0
        /*0ad0*/ 	.word	0x00000004
        /*0ad4*/ 	.word	0x00000000
        /*0ad8*/ 	.short	0x010a
        /*0ada*/ 	.byte	0x3f
	.zero		1


	//   ....[65]....
        /*0adc*/ 	.word	0x00015d10
        /*0ae0*/ 	.word	0x00000003
        /*0ae4*/ 	.word	0x00000000
        /*0ae8*/ 	.short	0x010a
        /*0aea*/ 	.byte	0x3f
	.zero		1


	//   ....[66]....
        /*0aec*/ 	.word	0x00015d70
        /*0af0*/ 	.word	0x0000005f
        /*0af4*/ 	.word	0x00032490
        /*0af8*/ 	.short	0x010a
        /*0afa*/ 	.byte	0x3f
	.zero		1


	//   ....[67]....
        /*0afc*/ 	.word	0x00015dc0
        /*0b00*/ 	.word	0x0000005f
        /*0b04*/ 	.word	0x00032490
        /*0b08*/ 	.short	0x010a
        /*0b0a*/ 	.byte	0x3f
	.zero		1


	//   ....[68]....
        /*0b0c*/ 	.word	0x00015e10
        /*0b10*/ 	.word	0x0000005f
        /*0b14*/ 	.word	0x00032490
        /*0b18*/ 	.short	0x010a
        /*0b1a*/ 	.byte	0x3f
	.zero		1


	//   ....[69]....
        /*0b1c*/ 	.word	0x00015e60
        /*0b20*/ 	.word	0x0000005f
        /*0b24*/ 	.word	0x000324b0
        /*0b28*/ 	.short	0x010a
        /*0b2a*/ 	.byte	0x3f
	.zero		1


	//   ....[70]....
        /*0b2c*/ 	.word	0x000161d0
        /*0b30*/ 	.word	0x00000012
        /*0b34*/ 	.word	0x00032400
        /*0b38*/ 	.short	0x010a
        /*0b3a*/ 	.byte	0x3f
	.zero		1


	//   ....[71]....
        /*0b3c*/ 	.word	0x000164a0
        /*0b40*/ 	.word	0x00000012
        /*0b44*/ 	.word	0x00032400
        /*0b48*/ 	.short	0x010a
        /*0b4a*/ 	.byte	0x3f
	.zero		1


	//   ....[72]....
        /*0b4c*/ 	.word	0x000164f0
        /*0b50*/ 	.word	0x00000003
        /*0b54*/ 	.word	0x00032430
        /*0b58*/ 	.short	0x010a
        /*0b5a*/ 	.byte	0x3f
	.zero		1


	//   ....[73]....
        /*0b5c*/ 	.word	0x00016540
        /*0b60*/ 	.word	0x00000012
        /*0b64*/ 	.word	0x00032410
        /*0b68*/ 	.short	0x010a
        /*0b6a*/ 	.byte	0x3f
	.zero		1


	//   ....[74]....
        /*0b6c*/ 	.word	0x00016590
        /*0b70*/ 	.word	0x00000003
        /*0b74*/ 	.word	0x00032450
        /*0b78*/ 	.short	0x010a
        /*0b7a*/ 	.byte	0x3f
	.zero		1


	//   ....[75]....
        /*0b7c*/ 	.word	0x000165e0
        /*0b80*/ 	.word	0x00000006
        /*0b84*/ 	.word	0x00032430
        /*0b88*/ 	.short	0x010a
        /*0b8a*/ 	.byte	0x3f
	.zero		1


	//   ....[76]....
        /*0b8c*/ 	.word	0x00016630
        /*0b90*/ 	.word	0x00000006
        /*0b94*/ 	.word	0x00032450
        /*0b98*/ 	.short	0x010a
        /*0b9a*/ 	.byte	0x3f
	.zero		1


	//   ....[77]....
        /*0b9c*/ 	.word	0x000167d0
        /*0ba0*/ 	.word	0x00000005
        /*0ba4*/ 	.word	0x00032420
        /*0ba8*/ 	.short	0x010a
        /*0baa*/ 	.byte	0x3f
	.zero		1


	//   ....[78]....
        /*0bac*/ 	.word	0x00016820
        /*0bb0*/ 	.word	0x00000007
        /*0bb4*/ 	.word	0x000324a0
        /*0bb8*/ 	.short	0x010a
        /*0bba*/ 	.byte	0x3f
	.zero		1


	//   ....[79]....
        /*0bbc*/ 	.word	0x00016870
        /*0bc0*/ 	.word	0x00000007
        /*0bc4*/ 	.word	0x000324c0
        /*0bc8*/ 	.short	0x010a
        /*0bca*/ 	.byte	0x3f
	.zero		1


	//   ....[80]....
        /*0bcc*/ 	.word	0x000168c0
        /*0bd0*/ 	.word	0x00000007
        /*0bd4*/ 	.word	0x000324a0
        /*0bd8*/ 	.short	0x010a
        /*0bda*/ 	.byte	0x3f
	.zero		1


	//   ....[81]....
        /*0bdc*/ 	.word	0x00016910
        /*0be0*/ 	.word	0x00000007
        /*0be4*/ 	.word	0x000324c0
        /*0be8*/ 	.short	0x010a
        /*0bea*/ 	.byte	0x3f
	.zero		1


	//   ....[82]....
        /*0bec*/ 	.word	0x00016ab0
        /*0bf0*/ 	.word	0x00000005
        /*0bf4*/ 	.word	0x00032440
        /*0bf8*/ 	.short	0x010a
        /*0bfa*/ 	.byte	0x3f
	.zero		1


	//   ....[83]....
        /*0bfc*/ 	.word	0x00016b30
        /*0c00*/ 	.word	0x00000005
        /*0c04*/ 	.word	0x00032420
        /*0c08*/ 	.short	0x010a
        /*0c0a*/ 	.byte	0x3f
	.zero		1


	//   ....[84]....
        /*0c0c*/ 	.word	0x00016b80
        /*0c10*/ 	.word	0x00000002
        /*0c14*/ 	.word	0x00032460
        /*0c18*/ 	.short	0x010a
        /*0c1a*/ 	.byte	0x3f
	.zero		1


	//   ....[85]....
        /*0c1c*/ 	.word	0x00016bd0
        /*0c20*/ 	.word	0x00000002
        /*0c24*/ 	.word	0x00032440
        /*0c28*/ 	.short	0x010a
        /*0c2a*/ 	.byte	0x3f
	.zero		1


	//   ....[86]....
        /*0c2c*/ 	.word	0x00016c20
        /*0c30*/ 	.word	0x00000002
        /*0c34*/ 	.word	0x00032460
        /*0c38*/ 	.short	0x010a
        /*0c3a*/ 	.byte	0x3f
	.zero		1


	//   ....[87]....
        /*0c3c*/ 	.word	0x00016c70
        /*0c40*/ 	.word	0x00000003
        /*0c44*/ 	.word	0x00032440
        /*0c48*/ 	.short	0x010a
        /*0c4a*/ 	.byte	0x3f
	.zero		1


	//   ....[88]....
        /*0c4c*/ 	.word	0x00016cc0
        /*0c50*/ 	.word	0x00000003
        /*0c54*/ 	.word	0x00032460
        /*0c58*/ 	.short	0x010a
        /*0c5a*/ 	.byte	0x3f
	.zero		1


	//   ....[89]....
        /*0c5c*/ 	.word	0x00016d10
        /*0c60*/ 	.word	0x00000003
        /*0c64*/ 	.word	0x00032440
        /*0c68*/ 	.short	0x010a
        /*0c6a*/ 	.byte	0x3f
	.zero		1


	//   ....[90]....
        /*0c6c*/ 	.word	0x00016d60
        /*0c70*/ 	.word	0x00000003
        /*0c74*/ 	.word	0x00032460
        /*0c78*/ 	.short	0x010a
        /*0c7a*/ 	.byte	0x3f
	.zero		1


	//   ....[91]....
        /*0c7c*/ 	.word	0x00017710
        /*0c80*/ 	.word	0x00000000
        /*0c84*/ 	.word	0x00032420
        /*0c88*/ 	.short	0x010a
        /*0c8a*/ 	.byte	0x3f
	.zero		1


	//   ....[92]....
        /*0c8c*/ 	.word	0x000178b0
        /*0c90*/ 	.word	0x00000006
        /*0c94*/ 	.word	0x00000000
        /*0c98*/ 	.short	0x010a
        /*0c9a*/ 	.byte	0x3f
	.zero		1


	//   ....[93]....
        /*0c9c*/ 	.word	0x00017900
        /*0ca0*/ 	.word	0x00000007
        /*0ca4*/ 	.word	0x00000000
        /*0ca8*/ 	.short	0x010a
        /*0caa*/ 	.byte	0x3f
	.zero		1


	//   ....[94]....
        /*0cac*/ 	.word	0x00017950
        /*0cb0*/ 	.word	0x00000004
        /*0cb4*/ 	.word	0x00000000
        /*0cb8*/ 	.short	0x010a
        /*0cba*/ 	.byte	0x3f
	.zero		1


	//----- nvinfo : EIATTR_NUM_MBARRIERS
	.align		4
.L_1297:
        /*0cbc*/ 	.byte	0x03, 0x38
        /*0cbe*/ 	.short	0x0017


	//----- nvinfo : EIATTR_EXIT_INSTR_OFFSETS
	.align		4
        /*0cc0*/ 	.byte	0x04, 0x1c
        /*0cc2*/ 	.short	(.L_1299 - .L_1298)


	//   ....[0]....
.L_1298:
        /*0cc4*/ 	.word	0x00015d60


	//----- nvinfo : EIATTR_MAX_THREADS
	.align		4
.L_1299:
        /*0cc8*/ 	.byte	0x04, 0x05
        /*0cca*/ 	.short	(.L_1301 - .L_1300)
.L_1300:
        /*0ccc*/ 	.word	0x00000180
        /*0cd0*/ 	.word	0x00000001
        /*0cd4*/ 	.word	0x00000001


	//----- nvinfo : EIATTR_CRS_STACK_SIZE
	.align		4
.L_1301:
        /*0cd8*/ 	.byte	0x04, 0x1e
        /*0cda*/ 	.short	(.L_1303 - .L_1302)
.L_1302:
        /*0cdc*/ 	.word	0x00000000


	//----- nvinfo : EIATTR_CBANK_PARAM_SIZE
	.align		4
.L_1303:
        /*0ce0*/ 	.byte	0x03, 0x19
        /*0ce2*/ 	.short	0x0b70


	//----- nvinfo : EIATTR_PARAM_CBANK
	.align		4
        /*0ce4*/ 	.byte	0x04, 0x0a
        /*0ce6*/ 	.short	(.L_1305 - .L_1304)
	.align		4
.L_1304:
        /*0ce8*/ 	.word	index@(.nv.constant0._ZN7cutlass13device_kernelIN5flash11enable_sm90INS1_16FlashAttnFwdSm90INS1_25CollectiveMainloopFwdSm90ILi2EN4cute5tupleIJNS5_1CILi1EEES8_S8_EEENS6_IJNS7_ILi128EEENS7_ILi96EEENS7_ILi64EEEEEELi256ENS_6half_tEfNS_4arch4Sm90ELb0ELb0ELb0ELb1ELb0ELb1ELb1ELb1ELb0ELb0ELb0ELb0EEENS1_21CollectiveEpilogueFwdINS6_IJSA_NS7_ILi256EEESB_EEES9_SE_SG_Li256ELb1ELb0ELb0ELb0EEENS1_36VarlenDynamicPersistentTileSchedulerILi128ELi96ELi256ELi32ELb0ELb0ELb1ELb0ELb1ELb1EEEEEEEEEvNT_6ParamsE)
        /*0cec*/ 	.short	0x0210
        /*0cee*/ 	.short	0x0b70


	//----- nvinfo : EIATTR_SW_WAR
	.align		4
.L_1305:
        /*0cf0*/ 	.byte	0x04, 0x36
        /*0cf2*/ 	.short	(.L_1307 - .L_1306)
.L_1306:
        /*0cf4*/ 	.word	0x00000008
.L_1307:


//--------------------- .nv.info._ZN7cutlass13device_kernelIN5flash11enable_sm90INS1_16FlashAttnFwdSm90INS1_25CollectiveMainloopFwdSm90ILi2EN4cute5tupleIJNS5_1CILi1EEES8_S8_EEENS6_IJNS7_ILi128EEENS7_ILi96EEENS7_ILi64EEEEEELi256ENS_6half_tEfNS_4arch4Sm90ELb0ELb1ELb0ELb0ELb0ELb0ELb0ELb1ELb0ELb0ELb0ELb0EEENS1_21CollectiveEpilogueFwdINS6_IJSA_NS7_ILi256EEESB_EEES9_SE_SG_Li256ELb0ELb0ELb0ELb0EEENS1_30DynamicPersistentTileSchedulerILi256ELi32ELb0ELb0ELb1EEEEEEEEEvNT_6ParamsE --------------------------
	.section	.nv.info._ZN7cutlass13device_kernelIN5flash11enable_sm90INS1_16FlashAttnFwdSm90INS1_25CollectiveMainloopFwdSm90ILi2EN4cute5tupleIJNS5_1CILi1EEES8_S8_EEENS6_IJNS7_ILi128EEENS7_ILi96EEENS7_ILi64EEEEEELi256ENS_6half_tEfNS_4arch4Sm90ELb0ELb1ELb0ELb0ELb0ELb0ELb0ELb1ELb0ELb0ELb0ELb0EEENS1_21CollectiveEpilogueFwdINS6_IJSA_NS7_ILi256EEESB_EEES9_SE_SG_Li256ELb0ELb0ELb0ELb0EEENS1_30DynamicPersistentTileSchedulerILi256ELi32ELb0ELb0ELb1EEEEEEEEEvNT_6ParamsE,"",@"SHT_CUDA_INFO"
	.sectionflags	@""
	.align	4


	//----- nvinfo : EIATTR_CUDA_API_VERSION
	.align		4
        /*0000*/ 	.byte	0x04, 0x37
        /*0002*/ 	.short	(.L_1309 - .L_1308)
.L_1308:
        /*0004*/ 	.word	0x00000082


	//----- nvinfo : EIATTR_KPARAM_INFO
	.align		4
.L_1309:
        /*0008*/ 	.byte	0x04, 0x17
        /*000a*/ 	.short	(.L_1311 - .L_1310)
.L_1310:
        /*000c*/ 	.word	0x00000000
        /*0010*/ 	.short	0x0000
        /*0012*/ 	.short	0x0070
        /*0014*/ 	.byte	0x00, 0xf0, 0x01, 0x2e


	//----- nvinfo : EIATTR_SPARSE_MMA_MASK
	.align		4
.L_1311:
        /*0018*/ 	.byte	0x03, 0x50
        /*001a*/ 	.short	0x0000


	//----- nvinfo : EIATTR_MAXREG_COUNT
	.align		4
        /*001c*/ 	.byte	0x03, 0x1b
        /*001e*/ 	.short	0x00a8


	//----- nvinfo : EIATTR_NUM_BARRIERS
	.align		4
        /*0020*/ 	.byte	0x02, 0x4c
        /*0022*/ 	.byte	0x10
	.zero		1


	//----- nvinfo : EIATTR_EXTERNS
	.align		4
        /*0024*/ 	.byte	0x04, 0x0f
        /*0026*/ 	.short	(.L_1313 - .L_1312)


	//   ....[0]....
	.align		4
.L_1312:
        /*0028*/ 	.word	index@(__assertfail)


	//----- nvinfo : EIATTR_MERCURY_ISA_VERSION
	.align		4
.L_1313:
        /*002c*/ 	.byte	0x03, 0x5f
        /*002e*/ 	.short	0x0101


	//----- nvinfo : EIATTR_INT_WARP_WIDE_INSTR_OFFSETS
	.align		4
        /*0030*/ 	.byte	0x04, 0x31
        /*0032*/ 	.short	(.L_1315 - .L_1314)


	//   ....[0]....
.L_1314:
        /*0034*/ 	.word	0x00000180


	//   ....[1]....
        /*0038*/ 	.word	0x000001b0


	//   ....[2]....
        /*003c*/ 	.word	0x000001c0


	//   ....[3]....
        /*0040*/ 	.word	0x0000ef50


	//   ....[4]....
        /*0044*/ 	.word	0x0000efe0


	//   ....[5]....
        /*0048*/ 	.word	0x0000f4d0


	//   ....[6]....
        /*004c*/ 	.word	0x000110f0


	//   ....[7]....
        /*0050*/ 	.word	0x00011180


	//----- nvinfo : EIATTR_COOP_GROUP_MASK_REGIDS
	.align		4
.L_1315:
        /*0054*/ 	.byte	0x04, 0x29
        /*0056*/ 	.short	(.L_1317 - .L_1316)


	//   ....[0]....
.L_1316:
        /*0058*/ 	.word	0xffffffff


	//   ....[1]....
        /*005c*/ 	.word	0xffffffff


	//   ....[2]....
        /*0060*/ 	.word	0xffffffff


	//   ....[3]....
        /*0064*/ 	.word	0xffffffff


	//   ....[4]....
        /*0068*/ 	.word	0xffffffff


	//   ....[5]....
        /*006c*/ 	.word	0xffffffff


	//   ....[6]....
        /*0070*/ 	.word	0xffffffff


	//   ....[7]....
        /*0074*/ 	.word	0xffffffff


	//   ....[8]....
        /*0078*/ 	.word	0xffffffff


	//   ....[9]....
        /*007c*/ 	.word	0xffffffff


	//   ....[10]....
        /*0080*/ 	.word	0xffffffff


	//   ....[11]....
        /*0084*/ 	.word	0xffffffff


	//   ....[12]....
        /*0088*/ 	.word	0xffffffff


	//   ....[13]....
        /*008c*/ 	.word	0xffffffff


	//   ....[14]....
        /*0090*/ 	.word	0xffffffff


	//   ....[15]....
        /*0094*/ 	.word	0xffffffff


	//   ....[16]....
        /*0098*/ 	.word	0xffffffff


	//   ....[17]....
        /*009c*/ 	.word	0xffffffff


	//   ....[18]....
        /*00a0*/ 	.word	0xffffffff


	//   ....[19]....
        /*00a4*/ 	.word	0xffffffff


	//   ....[20]....
        /*00a8*/ 	.word	0xffffffff


	//   ....[21]....
        /*00ac*/ 	.word	0xffffffff


	//   ....[22]....
        /*00b0*/ 	.word	0xffffffff


	//   ....[23]....
        /*00b4*/ 	.word	0xffffffff


	//   ....[24]....
        /*00b8*/ 	.word	0xffffffff


	//   ....[25]....
        /*00bc*/ 	.word	0xffffffff


	//   ....[26]....
        /*00c0*/ 	.word	0xffffffff


	//   ....[27]....
        /*00c4*/ 	.word	0xffffffff


	//   ....[28]....
        /*00c8*/ 	.word	0xffffffff


	//   ....[29]....
        /*00cc*/ 	.word	0xffffffff


	//   ....[30]....
        /*00d0*/ 	.word	0xffffffff


	//   ....[31]....
        /*00d4*/ 	.word	0xffffffff


	//   ....[32]....
        /*00d8*/ 	.word	0x0500000f


	//   ....[33]....
        /*00dc*/ 	.word	0x0500000f


	//----- nvinfo : EIATTR_COOP_GROUP_INSTR_OFFSETS
	.align		4
.L_1317:
        /*00e0*/ 	.byte	0x04, 0x28
        /*00e2*/ 	.short	(.L_1319 - .L_1318)


	//   ....[0]....
.L_1318:
        /*00e4*/ 	.word	0x00000060


	//   ....[1]....
        /*00e8*/ 	.word	0x00000190


	//   ....[2]....
        /*00ec*/ 	.word	0x000001e0


	//   ....[3]....
        /*00f0*/ 	.word	0x000003d0


	//   ....[4]....
        /*00f4*/ 	.word	0x00000530


	//   ....[5]....
        /*00f8*/ 	.word	0x00000650


	//   ....[6]....
        /*00fc*/ 	.word	0x000007b0


	//   ....[7]....
        /*0100*/ 	.word	0x00001930


	//   ....[8]....
        /*0104*/ 	.word	0x00002e90


	//   ....[9]....
        /*0108*/ 	.word	0x00002fa0


	//   ....[10]....
        /*010c*/ 	.word	0x00003570


	//   ....[11]....
        /*0110*/ 	.word	0x000035f0


	//   ....[12]....
        /*0114*/ 	.word	0x00005680


	//   ....[13]....
        /*0118*/ 	.word	0x000057a0


	//   ....[14]....
        /*011c*/ 	.word	0x00005e40


	//   ....[15]....
        /*0120*/ 	.word	0x00005fa0


	//   ....[16]....
        /*0124*/ 	.word	0x00007940


	//   ....[17]....
        /*0128*/ 	.word	0x000079c0


	//   ....[18]....
        /*012c*/ 	.word	0x00007e70


	//   ....[19]....
        /*0130*/ 	.word	0x00008040


	//   ....[20]....
        /*0134*/ 	.word	0x0000a540


	//   ....[21]....
        /*0138*/ 	.word	0x0000a660


	//   ....[22]....
        /*013c*/ 	.word	0x0000aca0


	//   ....[23]....
        /*0140*/ 	.word	0x0000ad50


	//   ....[24]....
        /*0144*/ 	.word	0x0000c180


	//   ....[25]....
        /*0148*/ 	.word	0x0000c1c0


	//   ....[26]....
        /*014c*/ 	.word	0x0000c280


	//   ....[27]....
        /*0150*/ 	.word	0x0000c2a0


	//   ....[28]....
        /*0154*/ 	.word	0x0000d970


	//   ....[29]....
        /*0158*/ 	.word	0x0000e6a0


	//   ....[30]....
        /*015c*/ 	.word	0x00011200


	//   ....[31]....
        /*0160*/ 	.word	0x000113b0


	//   ....[32]....
        /*0164*/ 	.word	0x000119b0


	//   ....[33]....
        /*0168*/ 	.word	0x00011d90


	//----- nvinfo : EIATTR_REG_RECONFIG
	.align		4
.L_1319:
        /*016c*/ 	.byte	0x01, 0x54
	.zero		2


	//----- nvinfo : EIATTR_SYSCALL_OFFSETS
	.align		4
        /*0170*/ 	.byte	0x04, 0x46
        /*0172*/ 	.short	(.L_1321 - .L_1320)


	//   ....[0]....
.L_1320:
        /*0174*/ 	.word	0x00001ab0


	//   ....[1]....
        /*0178*/ 	.word	0x0000f170


	//   ....[2]....
        /*017c*/ 	.word	0x0000f2b0


	//   ....[3]....
        /*0180*/ 	.word	0x0000f3b0


	//----- nvinfo : EIATTR_MBARRIER_INSTR_OFFSETS
	.align		4
.L_1321:
        /*0184*/ 	.byte	0x04, 0x39
        /*0186*/ 	.short	(.L_1323 - .L_1322)


	//   ....[0]....
.L_1322:
        /*0188*/ 	.word	0x00000280
        /*018c*/ 	.word	0x000000ff
        /*0190*/ 	.word	0x00022800
        /*0194*/ 	.short	0x0100
        /*0196*/ 	.byte	0x06
	.zero		1


	//   ....[1]....
        /*0198*/ 	.word	0x00000290
        /*019c*/ 	.word	0x000000ff
        /*01a0*/ 	.word	0x00022820
        /*01a4*/ 	.short	0x0100
        /*01a6*/ 	.byte	0x06
	.zero		1


	//   ....[2]....
        /*01a8*/ 	.word	0x00000380
        /*01ac*/ 	.word	0x000000ff
        /*01b0*/ 	.word	0x00022830
        /*01b4*/ 	.short	0x0100
        /*01b6*/ 	.byte	0x08
	.zero		1


	//   ....[3]....
        /*01b8*/ 	.word	0x00000390
        /*01bc*/ 	.word	0x000000ff
        /*01c0*/ 	.word	0x00022840
        /*01c4*/ 	.short	0x0100
        /*01c6*/ 	.byte	0x08
	.zero		1


	//   ....[4]....
        /*01c8*/ 	.word	0x000003a0
        /*01cc*/ 	.word	0x000000ff
        /*01d0*/ 	.word	0x00022838
        /*01d4*/ 	.short	0x0100
        /*01d6*/ 	.byte	0x08
	.zero		1


	//   ....[5]....
        /*01d8*/ 	.word	0x000003b0
        /*01dc*/ 	.word	0x000000ff
        /*01e0*/ 	.word	0x00022848
        /*01e4*/ 	.short	0x0100
        /*01e6*/ 	.byte	0x08
	.zero		1


	//   ....[6]....
        /*01e8*/ 	.word	0x000004e0
        /*01ec*/ 	.word	0x000000ff
        /*01f0*/ 	.word	0x00022850
        /*01f4*/ 	.short	0x0100
        /*01f6*/ 	.byte	0x08
	.zero		1


	//   ....[7]....
        /*01f8*/ 	.word	0x000004f0
        /*01fc*/ 	.word	0x000000ff
        /*0200*/ 	.word	0x00022860
        /*0204*/ 	.short	0x0100
        /*0206*/ 	.byte	0x08
	.zero		1


	//   ....[8]....
        /*0208*/ 	.word	0x00000500
        /*020c*/ 	.word	0x000000ff
        /*0210*/ 	.word	0x00022858
        /*0214*/ 	.short	0x0100
        /*0216*/ 	.byte	0x08
	.zero		1


	//   ....[9]....
        /*0218*/ 	.word	0x00000510
        /*021c*/ 	.word	0x000000ff
        /*0220*/ 	.word	0x00022868
        /*0224*/ 	.short	0x0100
        /*0226*/ 	.byte	0x08
	.zero		1


	//   ....[10]....
        /*0228*/ 	.word	0x00000600
        /*022c*/ 	.word	0x000000ff
        /*0230*/ 	.word	0x00022870
        /*0234*/ 	.short	0x0100
        /*0236*/ 	.byte	0x06
	.zero		1


	//   ....[11]....
        /*0238*/ 	.word	0x00000610
        /*023c*/ 	.word	0x000000ff
        /*0240*/ 	.word	0x00022880
        /*0244*/ 	.short	0x0100
        /*0246*/ 	.byte	0x06
	.zero		1


	//   ....[12]....
        /*0248*/ 	.word	0x00000620
        /*024c*/ 	.word	0x000000ff
        /*0250*/ 	.word	0x00022878
        /*0254*/ 	.short	0x0100
        /*0256*/ 	.byte	0x06
	.zero		1


	//   ....[13]....
        /*0258*/ 	.word	0x00000630
        /*025c*/ 	.word	0x000000ff
        /*0260*/ 	.word	0x00022888
        /*0264*/ 	.short	0x0100
        /*0266*/ 	.byte	0x06
	.zero		1


	//   ....[14]....
        /*0268*/ 	.word	0x00000760
        /*026c*/ 	.word	0x000000ff
        /*0270*/ 	.word	0x00022890
        /*0274*/ 	.short	0x0100
        /*0276*/ 	.byte	0x08
	.zero		1


	//   ....[15]....
        /*0278*/ 	.word	0x00000770
        /*027c*/ 	.word	0x000000ff
        /*0280*/ 	.word	0x000228a0
        /*0284*/ 	.short	0x0100
        /*0286*/ 	.byte	0x08
	.zero		1


	//   ....[16]....
        /*0288*/ 	.word	0x00000780
        /*028c*/ 	.word	0x000000ff
        /*0290*/ 	.word	0x00022898
        /*0294*/ 	.short	0x0100
        /*0296*/ 	.byte	0x08
	.zero		1


	//   ....[17]....
        /*0298*/ 	.word	0x00000790
        /*029c*/ 	.word	0x000000ff
        /*02a0*/ 	.word	0x000228a8
        /*02a4*/ 	.short	0x0100
        /*02a6*/ 	.byte	0x08
	.zero		1


	//   ....[18]....
        /*02a8*/ 	.word	0x000008c0
        /*02ac*/ 	.word	0x000000ff
        /*02b0*/ 	.word	0x000228b0
        /*02b4*/ 	.short	0x0100
        /*02b6*/ 	.byte	0x08
	.zero		1


	//   ....[19]....
        /*02b8*/ 	.word	0x000008d0
        /*02bc*/ 	.word	0x000000ff
        /*02c0*/ 	.word	0x000228c0
        /*02c4*/ 	.short	0x0100
        /*02c6*/ 	.byte	0x08
	.zero		1


	//   ....[20]....
        /*02c8*/ 	.word	0x000008e0
        /*02cc*/ 	.word	0x000000ff
        /*02d0*/ 	.word	0x000228b8
        /*02d4*/ 	.short	0x0100
        /*02d6*/ 	.byte	0x08
	.zero		1


	//   ....[21]....
        /*02d8*/ 	.word	0x000008f0
        /*02dc*/ 	.word	0x000000ff
        /*02e0*/ 	.word	0x000228c8
        /*02e4*/ 	.short	0x0100
        /*02e6*/ 	.byte	0x08
	.zero		1


	//   ....[22]....
        /*02e8*/ 	.word	0x00001b20
        /*02ec*/ 	.word	0x000000ff
        /*02f0*/ 	.word	0x00022800
        /*02f4*/ 	.short	0x010a
        /*02f6*/ 	.byte	0x2e
	.zero		1


	//   ....[23]....
        /*02f8*/ 	.word	0x00001bd0
        /*02fc*/ 	.word	0x000000ff
        /*0300*/ 	.word	0x00022830
        /*0304*/ 	.short	0x010a
        /*0306*/ 	.byte	0x15
	.zero		1


	//   ....[24]....
        /*0308*/ 	.word	0x00001c10
        /*030c*/ 	.word	0x000000ff
        /*0310*/ 	.word	0x00022830
        /*0314*/ 	.short	0x010a
        /*0316*/ 	.byte	0x15
	.zero		1


	//   ....[25]....
        /*0318*/ 	.word	0x00001f70
        /*031c*/ 	.word	0x00000000
        /*0320*/ 	.word	0x00000000
        /*0324*/ 	.short	0x0101
        /*0326*/ 	.byte	0x3f
	.zero		1


	//   ....[26]....
        /*0328*/ 	.word	0x00003e40
        /*032c*/ 	.word	0x000000ff
        /*0330*/ 	.word	0x00022850
        /*0334*/ 	.short	0x010a
        /*0336*/ 	.byte	0x15
	.zero		1


	//   ....[27]....
        /*0338*/ 	.word	0x00003e80
        /*033c*/ 	.word	0x000000ff
        /*0340*/ 	.word	0x00022850
        /*0344*/ 	.short	0x010a
        /*0346*/ 	.byte	0x15
	.zero		1


	//   ....[28]....
        /*0348*/ 	.word	0x000041a0
        /*034c*/ 	.word	0x00000008
        /*0350*/ 	.word	0x00000000
        /*0354*/ 	.short	0x0101
        /*0356*/ 	.byte	0x3f
	.zero		1


	//   ....[29]....
        /*0358*/ 	.word	0x00004460
        /*035c*/ 	.word	0x000000ff
        /*0360*/ 	.word	0x00022830
        /*0364*/ 	.short	0x010a
        /*0366*/ 	.byte	0x1b
	.zero		1


	//   ....[30]....
        /*0368*/ 	.word	0x000044a0
        /*036c*/ 	.word	0x000000ff
        /*0370*/ 	.word	0x00022830
        /*0374*/ 	.short	0x010a
        /*0376*/ 	.byte	0x1b
	.zero		1


	//   ....[31]....
        /*0378*/ 	.word	0x000046d0
        /*037c*/ 	.word	0x0000000e
        /*0380*/ 	.word	0x00000000
        /*0384*/ 	.short	0x0101
        /*0386*/ 	.byte	0x3f
	.zero		1


	//   ....[32]....
        /*0388*/ 	.word	0x00006f70
        /*038c*/ 	.word	0x000000ff
        /*0390*/ 	.word	0x00022850
        /*0394*/ 	.short	0x010a
        /*0396*/ 	.byte	0x1b
	.zero		1


	//   ....[33]....
        /*0398*/ 	.word	0x00006fb0
        /*039c*/ 	.word	0x000000ff
        /*03a0*/ 	.word	0x00022850
        /*03a4*/ 	.short	0x010a
        /*03a6*/ 	.byte	0x1b
	.zero		1


	//   ....[34]....
        /*03a8*/ 	.word	0x00007280
        /*03ac*/ 	.word	0x0000000b
        /*03b0*/ 	.word	0x00000000
        /*03b4*/ 	.short	0x0101
        /*03b6*/ 	.byte	0x3f
	.zero		1


	//   ....[35]....
        /*03b8*/ 	.word	0x000075e0
        /*03bc*/ 	.word	0x000000ff
        /*03c0*/ 	.word	0x00022830
        /*03c4*/ 	.short	0x010a
        /*03c6*/ 	.byte	0x18
	.zero		1


	//   ....[36]....
        /*03c8*/ 	.word	0x00007620
        /*03cc*/ 	.word	0x000000ff
        /*03d0*/ 	.word	0x00022830
        /*03d4*/ 	.short	0x010a
        /*03d6*/ 	.byte	0x18
	.zero		1


	//   ....[37]....
        /*03d8*/ 	.word	0x00008640
        /*03dc*/ 	.word	0x0000009a
        /*03e0*/ 	.word	0x00000000
        /*03e4*/ 	.short	0x0101
        /*03e6*/ 	.byte	0x3f
	.zero		1


	//   ....[38]....
        /*03e8*/ 	.word	0x00008eb0
        /*03ec*/ 	.word	0x000000ff
        /*03f0*/ 	.word	0x00022850
        /*03f4*/ 	.short	0x010a
        /*03f6*/ 	.byte	0x18
	.zero		1


	//   ....[39]....
        /*03f8*/ 	.word	0x00008ef0
        /*03fc*/ 	.word	0x000000ff
        /*0400*/ 	.word	0x00022850
        /*0404*/ 	.short	0x010a
        /*0406*/ 	.byte	0x18
	.zero		1


	//   ....[40]....
        /*0408*/ 	.word	0x000091c0
        /*040c*/ 	.word	0x000000b7
        /*0410*/ 	.word	0x00000000
        /*0414*/ 	.short	0x0101
        /*0416*/ 	.byte	0x3f
	.zero		1


	//   ....[41]....
        /*0418*/ 	.word	0x00009320
        /*041c*/ 	.word	0x000000ff
        /*0420*/ 	.word	0x00022830
        /*0424*/ 	.short	0x010a
        /*0426*/ 	.byte	0x1a
	.zero		1


	//   ....[42]....
        /*0428*/ 	.word	0x00009360
        /*042c*/ 	.word	0x000000ff
        /*0430*/ 	.word	0x00022830
        /*0434*/ 	.short	0x010a
        /*0436*/ 	.byte	0x1a
	.zero		1


	//   ....[43]....
        /*0438*/ 	.word	0x00009560
        /*043c*/ 	.word	0x00000003
        /*0440*/ 	.word	0x00000000
        /*0444*/ 	.short	0x0101
        /*0446*/ 	.byte	0x3f
	.zero		1


	//   ....[44]....
        /*0448*/ 	.word	0x0000be30
        /*044c*/ 	.word	0x000000ff
        /*0450*/ 	.word	0x00022850
        /*0454*/ 	.short	0x010a
        /*0456*/ 	.byte	0x1a
	.zero		1


	//   ....[45]....
        /*0458*/ 	.word	0x0000be70
        /*045c*/ 	.word	0x000000ff
        /*0460*/ 	.word	0x00022850
        /*0464*/ 	.short	0x010a
        /*0466*/ 	.byte	0x1a
	.zero		1


	//   ....[46]....
        /*0468*/ 	.word	0x0000c140
        /*046c*/ 	.word	0x0000000c
        /*0470*/ 	.word	0x00000000
        /*0474*/ 	.short	0x0101
        /*0476*/ 	.byte	0x3f
	.zero		1


	//   ....[47]....
        /*0478*/ 	.word	0x0000dbc0
        /*047c*/ 	.word	0x000000ff
        /*0480*/ 	.word	0x00000000
        /*0484*/ 	.short	0x0101
        /*0486*/ 	.byte	0x05
	.zero		1


	//   ....[48]....
        /*0488*/ 	.word	0x0000f770
        /*048c*/ 	.word	0x00000008
        /*0490*/ 	.word	0x00022840
        /*0494*/ 	.short	0x010a
        /*0496*/ 	.byte	0x3f
	.zero		1


	//   ....[49]....
        /*0498*/ 	.word	0x0000fa50
        /*049c*/ 	.word	0x000000ff
        /*04a0*/ 	.word	0x00022820
        /*04a4*/ 	.short	0x010a
        /*04a6*/ 	.byte	0x25
	.zero		1


	//   ....[50]....
        /*04a8*/ 	.word	0x0000faf0
        /*04ac*/ 	.word	0x00000008
        /*04b0*/ 	.word	0x00022860
        /*04b4*/ 	.short	0x010a
        /*04b6*/ 	.byte	0x3f
	.zero		1


	//   ....[51]....
        /*04b8*/ 	.word	0x00010020
        /*04bc*/ 	.word	0x00000002
        /*04c0*/ 	.word	0x00022840
        /*04c4*/ 	.short	0x010a
        /*04c6*/ 	.byte	0x3f
	.zero		1


	//   ....[52]....
        /*04c8*/ 	.word	0x00010190
        /*04cc*/ 	.word	0x00000002
        /*04d0*/ 	.word	0x00022860
        /*04d4*/ 	.short	0x010a
        /*04d6*/ 	.byte	0x3f
	.zero		1


	//   ....[53]....
        /*04d8*/ 	.word	0x00010680
        /*04dc*/ 	.word	0x00000003
        /*04e0*/ 	.word	0x00022840
        /*04e4*/ 	.short	0x010a
        /*04e6*/ 	.byte	0x3f
	.zero		1


	//   ....[54]....
        /*04e8*/ 	.word	0x000107f0
        /*04ec*/ 	.word	0x00000003
        /*04f0*/ 	.word	0x00022860
        /*04f4*/ 	.short	0x010a
        /*04f6*/ 	.byte	0x3f
	.zero		1


	//   ....[55]....
        /*04f8*/ 	.word	0x00010c60
        /*04fc*/ 	.word	0x00000002
        /*0500*/ 	.word	0x00022840
        /*0504*/ 	.short	0x010a
        /*0506*/ 	.byte	0x3f
	.zero		1


	//   ....[56]....
        /*0508*/ 	.word	0x00010dd0
        /*050c*/ 	.word	0x00000002
        /*0510*/ 	.word	0x00022860
        /*0514*/ 	.short	0x010a
        /*0516*/ 	.byte	0x3f
	.zero		1


	//   ....[57]....
        /*0518*/ 	.word	0x00011360
        /*051c*/ 	.word	0x00000007
        /*0520*/ 	.word	0x00022820
        /*0524*/ 	.short	0x010a
        /*0526*/ 	.byte	0x3f
	.zero		1


	//   ....[58]....
        /*0528*/ 	.word	0x000114b0
        /*052c*/ 	.word	0x00000005
        /*0530*/ 	.word	0x00000000
        /*0534*/ 	.short	0x010a
        /*0536*/ 	.byte	0x3f
	.zero		1


	//   ....[59]....
        /*0538*/ 	.word	0x00011520
        /*053c*/ 	.word	0x00000003
        /*0540*/ 	.word	0x00000000
        /*0544*/ 	.short	0x010a
        /*0546*/ 	.byte	0x3f
	.zero		1


	//   ....[60]....
        /*0548*/ 	.word	0x00011580
        /*054c*/ 	.word	0x00000005
        /*0550*/ 	.word	0x00000000
        /*0554*/ 	.short	0x010a
        /*0556*/ 	.byte	0x3f
	.zero		1


	//   ....[61]....
        /*0558*/ 	.word	0x000115b0
        /*055c*/ 	.word	0x00000003
        /*0560*/ 	.word	0x00000000
        /*0564*/ 	.short	0x010a
        /*0566*/ 	.byte	0x3f
	.zero		1


	//   ....[62]....
        /*0568*/ 	.word	0x00011620
        /*056c*/ 	.word	0x00000003
        /*0570*/ 	.word	0x00022800
        /*0574*/ 	.short	0x010a
        /*0576*/ 	.byte	0x3f
	.zero		1


	//   ....[63]....
        /*0578*/ 	.word	0x00011680
        /*057c*/ 	.word	0x00000000
        /*0580*/ 	.word	0x00022830
        /*0584*/ 	.short	0x010a
        /*0586*/ 	.byte	0x3f
	.zero		1


	//   ....[64]....
        /*0588*/ 	.word	0x000116d0
        /*058c*/ 	.word	0x00000008
        /*0590*/ 	.word	0x00022850
        /*0594*/ 	.short	0x010a
        /*0596*/ 	.byte	0x3f
	.zero		1


	//   ....[65]....
        /*0598*/ 	.word	0x00011730
        /*059c*/ 	.word	0x00000005
        /*05a0*/ 	.word	0x00022830
        /*05a4*/ 	.short	0x010a
        /*05a6*/ 	.byte	0x3f
	.zero		1


	//   ....[66]....
        /*05a8*/ 	.word	0x00011780
        /*05ac*/ 	.word	0x0000000b
        /*05b0*/ 	.word	0x00022850
        /*05b4*/ 	.short	0x010a
        /*05b6*/ 	.byte	0x3f
	.zero		1


	//   ....[67]....
        /*05b8*/ 	.word	0x000117e0
        /*05bc*/ 	.word	0x00000003
        /*05c0*/ 	.word	0x00022830
        /*05c4*/ 	.short	0x010a
        /*05c6*/ 	.byte	0x3f
	.zero		1


	//   ....[68]....
        /*05c8*/ 	.word	0x00011830
        /*05cc*/ 	.word	0x000000b7
        /*05d0*/ 	.word	0x00022850
        /*05d4*/ 	.short	0x010a
        /*05d6*/ 	.byte	0x3f
	.zero		1


	//   ....[69]....
        /*05d8*/ 	.word	0x00011890
        /*05dc*/ 	.word	0x0000000a
        /*05e0*/ 	.word	0x00022830
        /*05e4*/ 	.short	0x010a
        /*05e6*/ 	.byte	0x3f
	.zero		1


	//   ....[70]....
        /*05e8*/ 	.word	0x000118e0
        /*05ec*/ 	.word	0x0000000c
        /*05f0*/ 	.word	0x00022850
        /*05f4*/ 	.short	0x010a
        /*05f6*/ 	.byte	0x3f
	.zero		1


	//   ....[71]....
        /*05f8*/ 	.word	0x00011a60
        /*05fc*/ 	.word	0x00000008
        /*0600*/ 	.word	0x00022840
        /*0604*/ 	.short	0x010a
        /*0606*/ 	.byte	0x3f
	.zero		1


	//   ....[72]....
        /*0608*/ 	.word	0x00011ac0
        /*060c*/ 	.word	0x00000008
        /*0610*/ 	.word	0x00022820
        /*0614*/ 	.short	0x010a
        /*0616*/ 	.byte	0x3f
	.zero		1


	//   ....[73]....
        /*0618*/ 	.word	0x00011b10
        /*061c*/ 	.word	0x00000008
        /*0620*/ 	.word	0x00022860
        /*0624*/ 	.short	0x010a
        /*0626*/ 	.byte	0x3f
	.zero		1


	//   ....[74]....
        /*0628*/ 	.word	0x00011b60
        /*062c*/ 	.word	0x00000002
        /*0630*/ 	.word	0x00022840
        /*0634*/ 	.short	0x010a
        /*0636*/ 	.byte	0x3f
	.zero		1


	//   ....[75]....
        /*0638*/ 	.word	0x00011bb0
        /*063c*/ 	.word	0x00000002
        /*0640*/ 	.word	0x00022860
        /*0644*/ 	.short	0x010a
        /*0646*/ 	.byte	0x3f
	.zero		1


	//   ....[76]....
        /*0648*/ 	.word	0x00011c00
        /*064c*/ 	.word	0x00000003
        /*0650*/ 	.word	0x00022840
        /*0654*/ 	.short	0x010a
        /*0656*/ 	.byte	0x3f
	.zero		1


	//   ....[77]....
        /*0658*/ 	.word	0x00011c50
        /*065c*/ 	.word	0x00000003
        /*0660*/ 	.word	0x00022860
        /*0664*/ 	.short	0x010a
        /*0666*/ 	.byte	0x3f
	.zero		1


	//   ....[78]....
        /*0668*/ 	.word	0x00011ca0
        /*066c*/ 	.word	0x00000002
        /*0670*/ 	.word	0x00022840
        /*0674*/ 	.short	0x010a
        /*0676*/ 	.byte	0x3f
	.zero		1


	//   ....[79]....
        /*0678*/ 	.word	0x00011cf0
        /*067c*/ 	.word	0x00000002
        /*0680*/ 	.word	0x00022860
        /*0684*/ 	.short	0x010a
        /*0686*/ 	.byte	0x3f
	.zero		1


	//   ....[80]....
        /*0688*/ 	.word	0x00011dd0
        /*068c*/ 	.word	0x00000007
        /*0690*/ 	.word	0x00022820
        /*0694*/ 	.short	0x010a
        /*0696*/ 	.byte	0x3f
	.zero		1


	//   ....[81]....
        /*0698*/ 	.word	0x00011e20
        /*069c*/ 	.word	0x00000005
        /*06a0*/ 	.word	0x00000000
        /*06a4*/ 	.short	0x010a
        /*06a6*/ 	.byte	0x3f
	.zero		1


	//   ....[82]....
        /*06a8*/ 	.word	0x00011e70
        /*06ac*/ 	.word	0x00000003
        /*06b0*/ 	.word	0x00000000
        /*06b4*/ 	.short	0x010a
        /*06b6*/ 	.byte	0x3f
	.zero		1


	//   ....[83]....
        /*06b8*/ 	.word	0x00011ec0
        /*06bc*/ 	.word	0x00000005
        /*06c0*/ 	.word	0x00000000
        /*06c4*/ 	.short	0x010a
        /*06c6*/ 	.byte	0x3f
	.zero		1


	//----- nvinfo : EIATTR_NUM_MBARRIERS
	.align		4
.L_1323:
        /*06c8*/ 	.byte	0x03, 0x38
        /*06ca*/ 	.short	0x0016


	//----- nvinfo : EIATTR_EXIT_INSTR_OFFSETS
	.align		4
        /*06cc*/ 	.byte	0x04, 0x1c
        /*06ce*/ 	.short	(.L_1325 - .L_1324)


	//   ....[0]....
.L_1324:
        /*06d0*/ 	.word	0x00000a30


	//   ....[1]....
        /*06d4*/ 	.word	0x0000e660


	//   ....[2]....
        /*06d8*/ 	.word	0x0000e6c0


	//   ....[3]....
        /*06dc*/ 	.word	0x000113d0


	//   ....[4]....
        /*06e0*/ 	.word	0x00011600


	//----- nvinfo : EIATTR_MAX_THREADS
	.align		4
.L_1325:
        /*06e4*/ 	.byte	0x04, 0x05
        /*06e6*/ 	.short	(.L_1327 - .L_1326)
.L_1326:
        /*06e8*/ 	.word	0x00000180
        /*06ec*/ 	.word	0x00000001
        /*06f0*/ 	.word	0x00000001


	//----- nvinfo : EIATTR_CRS_STACK_SIZE
	.align		4
.L_1327:
        /*06f4*/ 	.byte	0x04, 0x1e
        /*06f6*/ 	.short	(.L_1329 - .L_1328)
.L_1328:
        /*06f8*/ 	.word	0x00000000


	//----- nvinfo : EIATTR_CBANK_PARAM_SIZE
	.align		4
.L_1329:
        /*06fc*/ 	.byte	0x03, 0x19
        /*06fe*/ 	.short	0x0bf0


	//----- nvinfo : EIATTR_PARAM_CBANK
	.align		4
        /*0700*/ 	.byte	0x04, 0x0a
        /*0702*/ 	.short	(.L_1331 - .L_1330)
	.align		4
.L_1330:
        /*0704*/ 	.word	index@(.nv.constant0._ZN7cutlass13device_kernelIN5flash11enable_sm90INS1_16FlashAttnFwdSm90INS1_25CollectiveMainloopFwdSm90ILi2EN4cute5tupleIJNS5_1CILi1EEES8_S8_EEENS6_IJNS7_ILi128EEENS7_ILi96EEENS7_ILi64EEEEEELi256ENS_6half_tEfNS_4arch4Sm90ELb0ELb1ELb0ELb0ELb0ELb0ELb0ELb1ELb0ELb0ELb0ELb0EEENS1_21CollectiveEpilogueFwdINS6_IJSA_NS7_ILi256EEESB_EEES9_SE_SG_Li256ELb0ELb0ELb0ELb0EEENS1_30DynamicPersistentTileSchedulerILi256ELi32ELb0ELb0ELb1EEEEEEEEEvNT_6ParamsE)
        /*0708*/ 	.short	0x0210
        /*070a*/ 	.short	0x0bf0


	//----- nvinfo : EIATTR_SW_WAR
	.align		4
.L_1331:
        /*070c*/ 	.byte	0x04, 0x36
        /*070e*/ 	.short	(.L_1333 - .L_1332)
.L_1332:
        /*0710*/ 	.word	0x00000008
.L_1333:


//--------------------- .nv.info._ZN7cutlass13device_kernelIN5flash11enable_sm90INS1_16FlashAttnFwdSm90INS1_25CollectiveMainloopFwdSm90ILi2EN4cute5tupleIJNS5_1CILi1EEES8_S8_EEENS6_IJNS7_ILi128EEENS7_ILi96EEENS7_ILi64EEEEEELi256ENS_6half_tEfNS_4arch4Sm90ELb0ELb1ELb0ELb0ELb0ELb0ELb1ELb1ELb0ELb0ELb0ELb0EEENS1_21CollectiveEpilogueFwdINS6_IJSA_NS7_ILi256EEESB_EEES9_SE_SG_Li256ELb0ELb0ELb0ELb0EEENS1_30DynamicPersistentTileSchedulerILi256ELi32ELb0ELb0ELb1EEEEEEEEEvNT_6ParamsE --------------------------
	.section	.nv.info._ZN7cutlass13device_kernelIN5flash11enable_sm90INS1_16FlashAttnFwdSm90INS1_25CollectiveMainloopFwdSm90ILi2EN4cute5tupleIJNS5_1CILi1EEES8_S8_EEENS6_IJNS7_ILi128EEENS7_ILi96EEENS7_ILi64EEEEEELi256ENS_6half_tEfNS_4arch4Sm90ELb0ELb1ELb0ELb0ELb0ELb0ELb1ELb1ELb0ELb0ELb0ELb0EEENS1_21CollectiveEpilogueFwdINS6_IJSA_NS7_ILi256EEESB_EEES9_SE_SG_Li256ELb0ELb0ELb0ELb0EEENS1_30DynamicPersistentTileSchedulerILi256ELi32ELb0ELb0ELb1EEEEEEEEEvNT_6ParamsE,"",@"SHT_CUDA_INFO"
	.sectionflags	@""
	.align	4


	//----- nvinfo : EIATTR_CUDA_API_VERSION
	.align		4
        /*0000*/ 	.byte	0x04, 0x37
        /*0002*/ 	.short	(.L_1335 - .L_1334)
.L_1334:
        /*0004*/ 	.word	0x00000082


	//----- nvinfo : EIATTR_KPARAM_INFO
	.align		4
.L_1335:
        /*0008*/ 	.byte	0x04, 0x17
        /*000a*/ 	.short	(.L_1337 - .L_1336)
.L_1336:
        /*000c*/ 	.word	0x00000000
        /*0010*/ 	.short	0x0000
        /*0012*/ 	.short	0x0070
        /*0014*/ 	.byte	0x00, 0xf0, 0x01, 0x32


	//----- nvinfo : EIATTR_SPARSE_MMA_MASK
	.align		4
.L_1337:
        /*0018*/ 	.byte	0x03, 0x50
        /*001a*/ 	.short	0x0000


	//----- nvinfo : EIATTR_MAXREG_COUNT
	.align		4
        /*001c*/ 	.byte	0x03, 0x1b
        /*001e*/ 	.short	0x00a8


	//----- nvinfo : EIATTR_NUM_BARRIERS
	.align		4
        /*0020*/ 	.byte	0x02, 0x4c
        /*0022*/ 	.byte	0x10
	.zero		1


	//----- nvinfo : EIATTR_EXTERNS
	.align		4
        /*0024*/ 	.byte	0x04, 0x0f
        /*0026*/ 	.short	(.L_1339 - .L_1338)


	//   ....[0]....
	.align		4
.L_1338:
        /*0028*/ 	.word	index@(__assertfail)


	//----- nvinfo : EIATTR_ANNOTATIONS
	.align		4
.L_1339:
        /*002c*/ 	.byte	0x04, 0x55
        /*002e*/ 	.short	(.L_1341 - .L_1340)


	//   ....[0]....
.L_1340:
        /* <DEDUP_REMOVED lines=10> */


	//----- nvinfo : EIATTR_MERCURY_ISA_VERSION
	.align		4
.L_1341:
        /*00c0*/ 	.byte	0x03, 0x5f
        /*00c2*/ 	.short	0x0101


	//----- nvinfo : EIATTR_INT_WARP_WIDE_INSTR_OFFSETS
	.align		4
        /*00c4*/ 	.byte	0x04, 0x31
        /*00c6*/ 	.short	(.L_1343 - .L_1342)


	//   ....[0]....
.L_1342:
        /*00c8*/ 	.word	0x00000200


	//   ....[1]....
        /*00cc*/ 	.word	0x00000230


	//   ....[2]....
        /*00d0*/ 	.word	0x00000240


	//   ....[3]....
        /*00d4*/ 	.word	0x000002b0


	//   ....[4]....
        /*00d8*/ 	.word	0x00020c50


	//   ....[5]....
        /*00dc*/ 	.word	0x00020ce0


	//   ....[6]....
        /*00e0*/ 	.word	0x000211d0


	//   ....[7]....
        /*00e4*/ 	.word	0x000230c0


	//   ....[8]....
        /*00e8*/ 	.word	0x00023150


	//----- nvinfo : EIATTR_COOP_GROUP_MASK_REGIDS
	.align		4
.L_1343:
        /*00ec*/ 	.byte	0x04, 0x29
        /*00ee*/ 	.short	(.L_1345 - .L_1344)


	//   ....[0]....
.L_1344:
        /*00f0*/ 	.word	0xffffffff


	//   ....[1]....
        /*00f4*/ 	.word	0xffffffff


	//   ....[2]....
        /*00f8*/ 	.word	0xffffffff


	//   ....[3]....
        /*00fc*/ 	.word	0xffffffff


	//   ....[4]....
        /*0100*/ 	.word	0xffffffff


	//   ....[5]....
        /*0104*/ 	.word	0xffffffff


	//   ....[6]....
        /*0108*/ 	.word	0xffffffff


	//   ....[7]....
        /*010c*/ 	.word	0xffffffff


	//   ....[8]....
        /*0110*/ 	.word	0xffffffff


	//   ....[9]....
        /*0114*/ 	.word	0xffffffff


	//   ....[10]....
        /*0118*/ 	.word	0xffffffff


	//   ....[11]....
        /*011c*/ 	.word	0xffffffff


	//   ....[12]....
        /*0120*/ 	.word	0xffffffff


	//   ....[13]....
        /*0124*/ 	.word	0xffffffff


	//   ....[14]....
        /*0128*/ 	.word	0xffffffff


	//   ....[15]....
        /*012c*/ 	.word	0xffffffff


	//   ....[16]....
        /*0130*/ 	.word	0xffffffff


	//   ....[17]....
        /*0134*/ 	.word	0xffffffff


	//   ....[18]....
        /*0138*/ 	.word	0xffffffff


	//   ....[19]....
        /*013c*/ 	.word	0xffffffff


	//   ....[20]....
        /*0140*/ 	.word	0xffffffff


	//   ....[21]....
        /*0144*/ 	.word	0xffffffff


	//   ....[22]....
        /*0148*/ 	.word	0xffffffff


	//   ....[23]....
        /*014c*/ 	.word	0xffffffff


	//   ....[24]....
        /*0150*/ 	.word	0xffffffff


	//   ....[25]....
        /*0154*/ 	.word	0xffffffff


	//   ....[26]....
        /*0158*/ 	.word	0xffffffff


	//   ....[27]....
        /*015c*/ 	.word	0xffffffff


	//   ....[28]....
        /*0160*/ 	.word	0x0500000f


	//   ....[29]....
        /*0164*/ 	.word	0x0500000f


	//   ....[30]....
        /*0168*/ 	.word	0xffffffff


	//   ....[31]....
        /*016c*/ 	.word	0xffffffff


	//   ....[32]....
        /*0170*/ 	.word	0xffffffff


	//   ....[33]....
        /*0174*/ 	.word	0xffffffff


	//----- nvinfo : EIATTR_COOP_GROUP_INSTR_OFFSETS
	.align		4
.L_1345:
        /*0178*/ 	.byte	0x04, 0x28
        /*017a*/ 	.short	(.L_1347 - .L_1346)


	//   ....[0]....
.L_1346:
        /*017c*/ 	.word	0x000000b0


	//   ....[1]....
        /*0180*/ 	.word	0x00000210


	//   ....[2]....
        /*0184*/ 	.word	0x00000260


	//   ....[3]....
        /*0188*/ 	.word	0x00000470


	//   ....[4]....
        /*018c*/ 	.word	0x000005d0


	//   ....[5]....
        /*0190*/ 	.word	0x000006f0


	//   ....[6]....
        /*0194*/ 	.word	0x00000850


	//   ....[7]....
        /*0198*/ 	.word	0x00001f90


	//   ....[8]....
        /*019c*/ 	.word	0x00005860


	//   ....[9]....
        /*01a0*/ 	.word	0x00005910


	//   ....[10]....
        /*01a4*/ 	.word	0x00005d40


	//   ....[11]....
        /*01a8*/ 	.word	0x00005d60


	//   ....[12]....
        /*01ac*/ 	.word	0x0000aba0


	//   ....[13]....
        /*01b0*/ 	.word	0x0000ac30


	//   ....[14]....
        /*01b4*/ 	.word	0x0000acf0


	//   ....[15]....
        /*01b8*/ 	.word	0x0000ad40


	//   ....[16]....
        /*01bc*/ 	.word	0x00015580


	//   ....[17]....
        /*01c0*/ 	.word	0x00015650


	//   ....[18]....
        /*01c4*/ 	.word	0x000157d0


	//   ....[19]....
        /*01c8*/ 	.word	0x00015840


	//   ....[20]....
        /*01cc*/ 	.word	0x0001dbc0


	//   ....[21]....
        /*01d0*/ 	.word	0x0001dbe0


	//   ....[22]....
        /*01d4*/ 	.word	0x0001dc40


	//   ....[23]....
        /*01d8*/ 	.word	0x0001dc80


	//   ....[24]....
        /*01dc*/ 	.word	0x0001f690


	//   ....[25]....
        /*01e0*/ 	.word	0x000203b0


	//   ....[26]....
        /*01e4*/ 	.word	0x000231e0


	//   ....[27]....
        /*01e8*/ 	.word	0x000233c0


	//   ....[28]....
        /*01ec*/ 	.word	0x00023940


	//   ....[29]....
        /*01f0*/ 	.word	0x00023d10


	//   ....[30]....
        /*01f4*/ 	.word	0x00027600


	//   ....[31]....
        /*01f8*/ 	.word	0x00027640


	//   ....[32]....
        /*01fc*/ 	.word	0x000276b0


	//   ....[33]....
        /*0200*/ 	.word	0x000276d0


	//----- nvinfo : EIATTR_REG_RECONFIG
	.align		4
.L_1347:
        /*0204*/ 	.byte	0x01, 0x54
	.zero		2


	//----- nvinfo : EIATTR_SYSCALL_OFFSETS
	.align		4
        /*0208*/ 	.byte	0x04, 0x46
        /*020a*/ 	.short	(.L_1349 - .L_1348)


	//   ....[0]....
.L_1348:
        /*020c*/ 	.word	0x000024e0


	//   ....[1]....
        /*0210*/ 	.word	0x00020e60


	//   ....[2]....
        /*0214*/ 	.word	0x00020f90


	//   ....[3]....
        /*0218*/ 	.word	0x00021090


	//----- nvinfo : EIATTR_MBARRIER_INSTR_OFFSETS
	.align		4
.L_1349:
        /*021c*/ 	.byte	0x04, 0x39
        /*021e*/ 	.short	(.L_1351 - .L_1350)


	//   ....[0]....
.L_1350:
        /*0220*/ 	.word	0x00000310
        /*0224*/ 	.word	0x000000ff
        /*0228*/ 	.word	0x00032400
        /*022c*/ 	.short	0x0100
        /*022e*/ 	.byte	0x06
	.zero		1


	//   ....[1]....
        /*0230*/ 	.word	0x00000320
        /*0234*/ 	.word	0x000000ff
        /*0238*/ 	.word	0x00032410
        /*023c*/ 	.short	0x0100
        /*023e*/ 	.byte	0x06
	.zero		1


	//   ....[2]....
        /*0240*/ 	.word	0x00000330
        /*0244*/ 	.word	0x000000ff
        /*0248*/ 	.word	0x00032420
        /*024c*/ 	.short	0x0100
        /*024e*/ 	.byte	0x06
	.zero		1


	//   ....[3]....
        /*0250*/ 	.word	0x00000420
        /*0254*/ 	.word	0x000000ff
        /*0258*/ 	.word	0x00032430
        /*025c*/ 	.short	0x0100
        /*025e*/ 	.byte	0x08
	.zero		1


	//   ....[4]....
        /*0260*/ 	.word	0x00000430
        /*0264*/ 	.word	0x000000ff
        /*0268*/ 	.word	0x00032440
        /*026c*/ 	.short	0x0100
        /*026e*/ 	.byte	0x08
	.zero		1


	//   ....[5]....
        /*0270*/ 	.word	0x00000440
        /*0274*/ 	.word	0x000000ff
        /*0278*/ 	.word	0x00032438
        /*027c*/ 	.short	0x0100
        /*027e*/ 	.byte	0x08
	.zero		1


	//   ....[6]....
        /*0280*/ 	.word	0x00000450
        /*0284*/ 	.word	0x000000ff
        /*0288*/ 	.word	0x00032448
        /*028c*/ 	.short	0x0100
        /*028e*/ 	.byte	0x08
	.zero		1


	//   ....[7]....
        /*0290*/ 	.word	0x00000580
        /*0294*/ 	.word	0x000000ff
        /*0298*/ 	.word	0x00032450
        /*029c*/ 	.short	0x0100
        /*029e*/ 	.byte	0x08
	.zero		1


	//   ....[8]....
        /*02a0*/ 	.word	0x00000590
        /*02a4*/ 	.word	0x000000ff
        /*02a8*/ 	.word	0x00032460
        /*02ac*/ 	.short	0x0100
        /*02ae*/ 	.byte	0x08
	.zero		1


	//   ....[9]....
        /*02b0*/ 	.word	0x000005a0
        /*02b4*/ 	.word	0x000000ff
        /*02b8*/ 	.word	0x00032458
        /*02bc*/ 	.short	0x0100
        /*02be*/ 	.byte	0x08
	.zero		1


	//   ....[10]....
        /*02c0*/ 	.word	0x000005b0
        /*02c4*/ 	.word	0x000000ff
        /*02c8*/ 	.word	0x00032468
        /*02cc*/ 	.short	0x0100
        /*02ce*/ 	.byte	0x08
	.zero		1


	//   ....[11]....
        /*02d0*/ 	.word	0x000006a0
        /*02d4*/ 	.word	0x000000ff
        /*02d8*/ 	.word	0x00032470
        /*02dc*/ 	.short	0x0100
        /*02de*/ 	.byte	0x06
	.zero		1


	//   ....[12]....
        /*02e0*/ 	.word	0x000006b0
        /*02e4*/ 	.word	0x000000ff
        /*02e8*/ 	.word	0x00032480
        /*02ec*/ 	.short	0x0100
        /*02ee*/ 	.byte	0x06
	.zero		1


	//   ....[13]....
        /*02f0*/ 	.word	0x000006c0
        /*02f4*/ 	.word	0x000000ff
        /*02f8*/ 	.word	0x00032478
        /*02fc*/ 	.short	0x0100
        /*02fe*/ 	.byte	0x06
	.zero		1


	//   ....[14]....
        /*0300*/ 	.word	0x000006d0
        /*0304*/ 	.word	0x000000ff
        /*0308*/ 	.word	0x00032488
        /*030c*/ 	.short	0x0100
        /*030e*/ 	.byte	0x06
	.zero		1


	//   ....[15]....
        /*0310*/ 	.word	0x00000800
        /*0314*/ 	.word	0x000000ff
        /*0318*/ 	.word	0x00032490
        /*031c*/ 	.short	0x0100
        /*031e*/ 	.byte	0x08
	.zero		1


	//   ....[16]....
        /*0320*/ 	.word	0x00000810
        /*0324*/ 	.word	0x000000ff
        /*0328*/ 	.word	0x000324a0
        /*032c*/ 	.short	0x0100
        /*032e*/ 	.byte	0x08
	.zero		1


	//   ....[17]....
        /*0330*/ 	.word	0x00000820
        /*0334*/ 	.word	0x000000ff
        /*0338*/ 	.word	0x00032498
        /*033c*/ 	.short	0x0100
        /*033e*/ 	.byte	0x08
	.zero		1


	//   ....[18]....
        /*0340*/ 	.word	0x00000830
        /*0344*/ 	.word	0x000000ff
        /*0348*/ 	.word	0x000324a8
        /*034c*/ 	.short	0x0100
        /*034e*/ 	.byte	0x08
	.zero		1


	//   ....[19]....
        /*0350*/ 	.word	0x00000960
        /*0354*/ 	.word	0x000000ff
        /*0358*/ 	.word	0x000324b0
        /*035c*/ 	.short	0x0100
        /*035e*/ 	.byte	0x08
	.zero		1


	//   ....[20]....
        /*0360*/ 	.word	0x00000970
        /*0364*/ 	.word	0x000000ff
        /*0368*/ 	.word	0x000324c0
        /*036c*/ 	.short	0x0100
        /*036e*/ 	.byte	0x08
	.zero		1


	//   ....[21]....
        /*0370*/ 	.word	0x00000980
        /*0374*/ 	.word	0x000000ff
        /*0378*/ 	.word	0x000324b8
        /*037c*/ 	.short	0x0100
        /*037e*/ 	.byte	0x08
	.zero		1


	//   ....[22]....
        /*0380*/ 	.word	0x00000990
        /*0384*/ 	.word	0x000000ff
        /*0388*/ 	.word	0x000324c8
        /*038c*/ 	.short	0x0100
        /*038e*/ 	.byte	0x08
	.zero		1


	//   ....[23]....
        /*0390*/ 	.word	0x00002730
        /*0394*/ 	.word	0x000000ff
        /*0398*/ 	.word	0x00032400
        /*039c*/ 	.short	0x010a
        /*039e*/ 	.byte	0x32
	.zero		1


	//   ....[24]....
        /*03a0*/ 	.word	0x00002bc0
        /*03a4*/ 	.word	0x00000018
        /*03a8*/ 	.word	0x00000000
        /*03ac*/ 	.short	0x010a
        /*03ae*/ 	.byte	0x3f
	.zero		1


	//   ....[25]....
        /*03b0*/ 	.word	0x00002c20
        /*03b4*/ 	.word	0x00000018
        /*03b8*/ 	.word	0x00000000
        /*03bc*/ 	.short	0x010a
        /*03be*/ 	.byte	0x3f
	.zero		1


	//   ....[26]....
        /*03c0*/ 	.word	0x00002fd0
        /*03c4*/ 	.word	0x000000ff
        /*03c8*/ 	.word	0x00032410
        /*03cc*/ 	.short	0x010a
        /*03ce*/ 	.byte	0x32
	.zero		1


	//   ....[27]....
        /*03d0*/ 	.word	0x000030d0
        /*03d4*/ 	.word	0x00000008
        /*03d8*/ 	.word	0x00000000
        /*03dc*/ 	.short	0x010a
        /*03de*/ 	.byte	0x3f
	.zero		1


	//   ....[28]....
        /*03e0*/ 	.word	0x00003130
        /*03e4*/ 	.word	0x00000008
        /*03e8*/ 	.word	0x00000000
        /*03ec*/ 	.short	0x010a
        /*03ee*/ 	.byte	0x3f
	.zero		1


	//   ....[29]....
        /*03f0*/ 	.word	0x00003e10
        /*03f4*/ 	.word	0x00000007
        /*03f8*/ 	.word	0x00000000
        /*03fc*/ 	.short	0x0101
        /*03fe*/ 	.byte	0x3f
	.zero		1


	//   ....[30]....
        /*0400*/ 	.word	0x00008fc0
        /*0404*/ 	.word	0x0000000d
        /*0408*/ 	.word	0x00000000
        /*040c*/ 	.short	0x0101
        /*040e*/ 	.byte	0x3f
	.zero		1


	//   ....[31]....
        /*0410*/ 	.word	0x00009660
        /*0414*/ 	.word	0x00000003
        /*0418*/ 	.word	0x00000000
        /*041c*/ 	.short	0x010a
        /*041e*/ 	.byte	0x3f
	.zero		1


	//   ....[32]....
        /*0420*/ 	.word	0x00009760
        /*0424*/ 	.word	0x00000000
        /*0428*/ 	.word	0x00000000
        /*042c*/ 	.short	0x010a
        /*042e*/ 	.byte	0x3f
	.zero		1


	//   ....[33]....
        /*0430*/ 	.word	0x00009b90
        /*0434*/ 	.word	0x00000003
        /*0438*/ 	.word	0x00000000
        /*043c*/ 	.short	0x010a
        /*043e*/ 	.byte	0x3f
	.zero		1


	//   ....[34]....
        /*0440*/ 	.word	0x00009c40
        /*0444*/ 	.word	0x00000004
        /*0448*/ 	.word	0x00000000
        /*044c*/ 	.short	0x010a
        /*044e*/ 	.byte	0x3f
	.zero		1


	//   ....[35]....
        /*0450*/ 	.word	0x0000a930
        /*0454*/ 	.word	0x00000003
        /*0458*/ 	.word	0x00000000
        /*045c*/ 	.short	0x0101
        /*045e*/ 	.byte	0x3f
	.zero		1


	//   ....[36]....
        /*0460*/ 	.word	0x00012c00
        /*0464*/ 	.word	0x00000000
        /*0468*/ 	.word	0x00000000
        /*046c*/ 	.short	0x0101
        /*046e*/ 	.byte	0x3f
	.zero		1


	//   ....[37]....
        /*0470*/ 	.word	0x00012e00
        /*0474*/ 	.word	0x00000005
        /*0478*/ 	.word	0x00000000
        /*047c*/ 	.short	0x010a
        /*047e*/ 	.byte	0x3f
	.zero		1


	//   ....[38]....
        /*0480*/ 	.word	0x00012f00
        /*0484*/ 	.word	0x00000000
        /*0488*/ 	.word	0x00000000
        /*048c*/ 	.short	0x010a
        /*048e*/ 	.byte	0x3f
	.zero		1


	//   ....[39]....
        /*0490*/ 	.word	0x00013330
        /*0494*/ 	.word	0x00000005
        /*0498*/ 	.word	0x00000000
        /*049c*/ 	.short	0x010a
        /*049e*/ 	.byte	0x3f
	.zero		1


	//   ....[40]....
        /*04a0*/ 	.word	0x000133e0
        /*04a4*/ 	.word	0x00000004
        /*04a8*/ 	.word	0x00000000
        /*04ac*/ 	.short	0x010a
        /*04ae*/ 	.byte	0x3f
	.zero		1


	//   ....[41]....
        /*04b0*/ 	.word	0x000140f0
        /*04b4*/ 	.word	0x00000004
        /*04b8*/ 	.word	0x00000000
        /*04bc*/ 	.short	0x0101
        /*04be*/ 	.byte	0x3f
	.zero		1


	//   ....[42]....
        /*04c0*/ 	.word	0x0001d750
        /*04c4*/ 	.word	0x00000000
        /*04c8*/ 	.word	0x00000000
        /*04cc*/ 	.short	0x0101
        /*04ce*/ 	.byte	0x3f
	.zero		1


	//   ....[43]....
        /*04d0*/ 	.word	0x0001f920
        /*04d4*/ 	.word	0x000000ff
        /*04d8*/ 	.word	0x00000000
        /*04dc*/ 	.short	0x0101
        /*04de*/ 	.byte	0x05
	.zero		1


	//   ....[44]....
        /*04e0*/ 	.word	0x00021450
        /*04e4*/ 	.word	0x0000000a
        /*04e8*/ 	.word	0x00032440
        /*04ec*/ 	.short	0x010a
        /*04ee*/ 	.byte	0x3f
	.zero		1


	//   ....[45]....
        /*04f0*/ 	.word	0x00021980
        /*04f4*/ 	.word	0x00000012
        /*04f8*/ 	.word	0x00032420
        /*04fc*/ 	.short	0x010a
        /*04fe*/ 	.byte	0x3f
	.zero		1


	//   ....[46]....
        /*0500*/ 	.word	0x00021a00
        /*0504*/ 	.word	0x0000000a
        /*0508*/ 	.word	0x00032460
        /*050c*/ 	.short	0x010a
        /*050e*/ 	.byte	0x3f
	.zero		1


	//   ....[47]....
        /*0510*/ 	.word	0x00021f40
        /*0514*/ 	.word	0x00000002
        /*0518*/ 	.word	0x00032440
        /*051c*/ 	.short	0x010a
        /*051e*/ 	.byte	0x3f
	.zero		1


	//   ....[48]....
        /*0520*/ 	.word	0x000220d0
        /*0524*/ 	.word	0x00000002
        /*0528*/ 	.word	0x00032460
        /*052c*/ 	.short	0x010a
        /*052e*/ 	.byte	0x3f
	.zero		1


	//   ....[49]....
        /*0530*/ 	.word	0x000225c0
        /*0534*/ 	.word	0x00000003
        /*0538*/ 	.word	0x00032440
        /*053c*/ 	.short	0x010a
        /*053e*/ 	.byte	0x3f
	.zero		1


	//   ....[50]....
        /*0540*/ 	.word	0x00022750
        /*0544*/ 	.word	0x00000003
        /*0548*/ 	.word	0x00032460
        /*054c*/ 	.short	0x010a
        /*054e*/ 	.byte	0x3f
	.zero		1


	//   ....[51]....
        /*0550*/ 	.word	0x00022be0
        /*0554*/ 	.word	0x00000002
        /*0558*/ 	.word	0x00032440
        /*055c*/ 	.short	0x010a
        /*055e*/ 	.byte	0x3f
	.zero		1


	//   ....[52]....
        /*0560*/ 	.word	0x00022d70
        /*0564*/ 	.word	0x00000002
        /*0568*/ 	.word	0x00032460
        /*056c*/ 	.short	0x010a
        /*056e*/ 	.byte	0x3f
	.zero		1


	//   ....[53]....
        /*0570*/ 	.word	0x00023370
        /*0574*/ 	.word	0x00000007
        /*0578*/ 	.word	0x00032420
        /*057c*/ 	.short	0x010a
        /*057e*/ 	.byte	0x3f
	.zero		1


	//   ....[54]....
        /*0580*/ 	.word	0x000234c0
        /*0584*/ 	.word	0x00000005
        /*0588*/ 	.word	0x00000000
        /*058c*/ 	.short	0x010a
        /*058e*/ 	.byte	0x3f
	.zero		1


	//   ....[55]....
        /*0590*/ 	.word	0x00023530
        /*0594*/ 	.word	0x00000003
        /*0598*/ 	.word	0x00000000
        /*059c*/ 	.short	0x010a
        /*059e*/ 	.byte	0x3f
	.zero		1


	//   ....[56]....
        /*05a0*/ 	.word	0x00023590
        /*05a4*/ 	.word	0x00000005
        /*05a8*/ 	.word	0x00000000
        /*05ac*/ 	.short	0x010a
        /*05ae*/ 	.byte	0x3f
	.zero		1


	//   ....[57]....
        /*05b0*/ 	.word	0x000235c0
        /*05b4*/ 	.word	0x00000003
        /*05b8*/ 	.word	0x00000000
        /*05bc*/ 	.short	0x010a
        /*05be*/ 	.byte	0x3f
	.zero		1


	//   ....[58]....
        /*05c0*/ 	.word	0x00023630
        /*05c4*/ 	.word	0x00000007
        /*05c8*/ 	.word	0x00032400
        /*05cc*/ 	.short	0x010a
        /*05ce*/ 	.byte	0x3f
	.zero		1


	//   ....[59]....
        /*05d0*/ 	.word	0x00023680
        /*05d4*/ 	.word	0x00000018
        /*05d8*/ 	.word	0x00000000
        /*05dc*/ 	.short	0x010a
        /*05de*/ 	.byte	0x3f
	.zero		1


	//   ....[60]....
        /*05e0*/ 	.word	0x000236e0
        /*05e4*/ 	.word	0x00000008
        /*05e8*/ 	.word	0x00032410
        /*05ec*/ 	.short	0x010a
        /*05ee*/ 	.byte	0x3f
	.zero		1


	//   ....[61]....
        /*05f0*/ 	.word	0x00023730
        /*05f4*/ 	.word	0x00000008
        /*05f8*/ 	.word	0x00000000
        /*05fc*/ 	.short	0x010a
        /*05fe*/ 	.byte	0x3f
	.zero		1


	//   ....[62]....
        /*0600*/ 	.word	0x00023780
        /*0604*/ 	.word	0x00000000
        /*0608*/ 	.word	0x00000000
        /*060c*/ 	.short	0x010a
        /*060e*/ 	.byte	0x3f
	.zero		1


	//   ....[63]....
        /*0610*/ 	.word	0x000237d0
        /*0614*/ 	.word	0x00000004
        /*0618*/ 	.word	0x00000000
        /*061c*/ 	.short	0x010a
        /*061e*/ 	.byte	0x3f
	.zero		1


	//   ....[64]....
        /*0620*/ 	.word	0x00023820
        /*0624*/ 	.word	0x00000000
        /*0628*/ 	.word	0x00000000
        /*062c*/ 	.short	0x010a
        /*062e*/ 	.byte	0x3f
	.zero		1


	//   ....[65]....
        /*0630*/ 	.word	0x00023870
        /*0634*/ 	.word	0x00000004
        /*0638*/ 	.word	0x00000000
        /*063c*/ 	.short	0x010a
        /*063e*/ 	.byte	0x3f
	.zero		1


	//   ....[66]....
        /*0640*/ 	.word	0x000239f0
        /*0644*/ 	.word	0x0000000a
        /*0648*/ 	.word	0x00032440
        /*064c*/ 	.short	0x010a
        /*064e*/ 	.byte	0x3f
	.zero		1


	//   ....[67]....
        /*0650*/ 	.word	0x00023a40
        /*0654*/ 	.word	0x00000012
        /*0658*/ 	.word	0x00032420
        /*065c*/ 	.short	0x010a
        /*065e*/ 	.byte	0x3f
	.zero		1


	//   ....[68]....
        /*0660*/ 	.word	0x00023a90
        /*0664*/ 	.word	0x0000000a
        /*0668*/ 	.word	0x00032460
        /*066c*/ 	.short	0x010a
        /*066e*/ 	.byte	0x3f
	.zero		1


	//   ....[69]....
        /*0670*/ 	.word	0x00023ae0
        /*0674*/ 	.word	0x00000002
        /*0678*/ 	.word	0x00032440
        /*067c*/ 	.short	0x010a
        /*067e*/ 	.byte	0x3f
	.zero		1


	//   ....[70]....
        /*0680*/ 	.word	0x00023b30
        /*0684*/ 	.word	0x00000002
        /*0688*/ 	.word	0x00032460
        /*068c*/ 	.short	0x010a
        /*068e*/ 	.byte	0x3f
	.zero		1


	//   ....[71]....
        /*0690*/ 	.word	0x00023b80
        /*0694*/ 	.word	0x00000003
        /*0698*/ 	.word	0x00032440
        /*069c*/ 	.short	0x010a
        /*069e*/ 	.byte	0x3f
	.zero		1


	//   ....[72]....
        /*06a0*/ 	.word	0x00023bd0
        /*06a4*/ 	.word	0x00000003
        /*06a8*/ 	.word	0x00032460
        /*06ac*/ 	.short	0x010a
        /*06ae*/ 	.byte	0x3f
	.zero		1


	//   ....[73]....
        /*06b0*/ 	.word	0x00023c20
        /*06b4*/ 	.word	0x00000002
        /*06b8*/ 	.word	0x00032440
        /*06bc*/ 	.short	0x010a
        /*06be*/ 	.byte	0x3f
	.zero		1


	//   ....[74]....
        /*06c0*/ 	.word	0x00023c70
        /*06c4*/ 	.word	0x00000002
        /*06c8*/ 	.word	0x00032460
        /*06cc*/ 	.short	0x010a
        /*06ce*/ 	.byte	0x3f
	.zero		1


	//   ....[75]....
        /*06d0*/ 	.word	0x00023d50
        /*06d4*/ 	.word	0x00000007
        /*06d8*/ 	.word	0x00032420
        /*06dc*/ 	.short	0x010a
        /*06de*/ 	.byte	0x3f
	.zero		1


	//   ....[76]....
        /*06e0*/ 	.word	0x00023da0
        /*06e4*/ 	.word	0x00000005
        /*06e8*/ 	.word	0x00000000
        /*06ec*/ 	.short	0x010a
        /*06ee*/ 	.byte	0x3f
	.zero		1


	//   ....[77]....
        /*06f0*/ 	.word	0x00023df0
        /*06f4*/ 	.word	0x00000003
        /*06f8*/ 	.word	0x00000000
        /*06fc*/ 	.short	0x010a
        /*06fe*/ 	.byte	0x3f
	.zero		1


	//   ....[78]....
        /*0700*/ 	.word	0x00023e40
        /*0704*/ 	.word	0x00000005
        /*0708*/ 	.word	0x00000000
        /*070c*/ 	.short	0x010a
        /*070e*/ 	.byte	0x3f
	.zero		1


	//   ....[79]....
        /*0710*/ 	.word	0x000241e0
        /*0714*/ 	.word	0x0000000c
        /*0718*/ 	.word	0x00000000
        /*071c*/ 	.short	0x010a
        /*071e*/ 	.byte	0x3f
	.zero		1


	//   ....[80]....
        /*0720*/ 	.word	0x00024320
        /*0724*/ 	.word	0x00000002
        /*0728*/ 	.word	0x00000000
        /*072c*/ 	.short	0x010a
        /*072e*/ 	.byte	0x3f
	.zero		1


	//   ....[81]....
        /*0730*/ 	.word	0x00024980
        /*0734*/ 	.word	0x0000000b
        /*0738*/ 	.word	0x00000000
        /*073c*/ 	.short	0x010a
        /*073e*/ 	.byte	0x3f
	.zero		1


	//   ....[82]....
        /*0740*/ 	.word	0x00024ac0
        /*0744*/ 	.word	0x00000008
        /*0748*/ 	.word	0x00000000
        /*074c*/ 	.short	0x010a
        /*074e*/ 	.byte	0x3f
	.zero		1


	//   ....[83]....
        /*0750*/ 	.word	0x00025de0
        /*0754*/ 	.word	0x00000002
        /*0758*/ 	.word	0x00000000
        /*075c*/ 	.short	0x0101
        /*075e*/ 	.byte	0x3f
	.zero		1


	//   ....[84]....
        /*0760*/ 	.word	0x0003f2d0
        /*0764*/ 	.word	0x00000004
        /*0768*/ 	.word	0x00000000
        /*076c*/ 	.short	0x0101
        /*076e*/ 	.byte	0x3f
	.zero		1


	//   ....[85]....
        /*0770*/ 	.word	0x0003f310
        /*0774*/ 	.word	0x00000002
        /*0778*/ 	.word	0x00000000
        /*077c*/ 	.short	0x010a
        /*077e*/ 	.byte	0x3f
	.zero		1


	//   ....[86]....
        /*0780*/ 	.word	0x0003f360
        /*0784*/ 	.word	0x00000008
        /*0788*/ 	.word	0x00000000
        /*078c*/ 	.short	0x010a
        /*078e*/ 	.byte	0x3f
	.zero		1


	//----- nvinfo : EIATTR_NUM_MBARRIERS
	.align		4
.L_1351:
        /*0790*/ 	.byte	0x03, 0x38
        /*0792*/ 	.short	0x0017


	//----- nvinfo : EIATTR_EXIT_INSTR_OFFSETS
	.align		4
        /*0794*/ 	.byte	0x04, 0x1c
        /*0796*/ 	.short	(.L_1353 - .L_1352)


	//   ....[0]....
.L_1352:
        /*0798*/ 	.word	0x00000ba0


	//   ....[1]....
        /*079c*/ 	.word	0x00020370


	//   ....[2]....
        /*07a0*/ 	.word	0x000203d0


	//   ....[3]....
        /*07a4*/ 	.word	0x000233e0


	//   ....[4]....
        /*07a8*/ 	.word	0x00023610


	//----- nvinfo : EIATTR_MAX_THREADS
	.align		4
.L_1353:
        /*07ac*/ 	.byte	0x04, 0x05
        /*07ae*/ 	.short	(.L_1355 - .L_1354)
.L_1354:
        /*07b0*/ 	.word	0x00000180
        /*07b4*/ 	.word	0x00000001
        /*07b8*/ 	.word	0x00000001


	//----- nvinfo : EIATTR_CRS_STACK_SIZE
	.align		4
.L_1355:
        /*07bc*/ 	.byte	0x04, 0x1e
        /*07be*/ 	.short	(.L_1357 - .L_1356)
.L_1356:
        /*07c0*/ 	.word	0x00000000


	//----- nvinfo : EIATTR_CBANK_PARAM_SIZE
	.align		4
.L_1357:
        /*07c4*/ 	.byte	0x03, 0x19
        /*07c6*/ 	.short	0x0cf0


	//----- nvinfo : EIATTR_PARAM_CBANK
	.align		4
        /*07c8*/ 	.byte	0x04, 0x0a
        /*07ca*/ 	.short	(.L_1359 - .L_1358)
	.align		4
.L_1358:
        /*07cc*/ 	.word	index@(.nv.constant0._ZN7cutlass13device_kernelIN5flash11enable_sm90INS1_16FlashAttnFwdSm90INS1_25CollectiveMainloopFwdSm90ILi2EN4cute5tupleIJNS5_1CILi1EEES8_S8_EEENS6_IJNS7_ILi128EEENS7_ILi96EEENS7_ILi64EEEEEELi256ENS_6half_tEfNS_4arch4Sm90ELb0ELb1ELb0ELb0ELb0ELb0ELb1ELb1ELb0ELb0ELb0ELb0EEENS1_21CollectiveEpilogueFwdINS6_IJSA_NS7_ILi256EEESB_EEES9_SE_SG_Li256ELb0ELb0ELb0ELb0EEENS1_30DynamicPersistentTileSchedulerILi256ELi32ELb0ELb0ELb1EEEEEEEEEvNT_6ParamsE)
        /*07d0*/ 	.short	0x0210
        /*07d2*/ 	.short	0x0cf0


	//----- nvinfo : EIATTR_SW_WAR
	.align		4
.L_1359:
        /*07d4*/ 	.byte	0x04, 0x36
        /*07d6*/ 	.short	(.L_1361 - .L_1360)
.L_1360:
        /*07d8*/ 	.word	0x00000008
.L_1361:


//--------------------- .nv.info._ZN7cutlass13device_kernelIN5flash11enable_sm90INS1_16FlashAttnFwdSm90INS1_25CollectiveMainloopFwdSm90ILi2EN4cute5tupleIJNS5_1CILi1EEES8_S8_EEENS6_IJNS7_ILi128EEENS7_ILi96EEENS7_ILi64EEEEEELi256ENS_6half_tEfNS_4arch4Sm90ELb0ELb1ELb0ELb1ELb0ELb0ELb0ELb1ELb0ELb0ELb0ELb0EEENS1_21CollectiveEpilogueFwdINS6_IJSA_NS7_ILi256EEESB_EEES9_SE_SG_Li256ELb1ELb0ELb0ELb0EEENS1_36VarlenDynamicPersistentTileSchedulerILi128ELi96ELi256ELi32ELb0ELb0ELb1ELb1ELb0ELb1EEEEEEEEEvNT_6ParamsE --------------------------
	.section	.nv.info._ZN7cutlass13device_kernelIN5flash11enable_sm90INS1_16FlashAttnFwdSm90INS1_25CollectiveMainloopFwdSm90ILi2EN4cute5tupleIJNS5_1CILi1EEES8_S8_EEENS6_IJNS7_ILi128EEENS7_ILi96EEENS7_ILi64EEEEEELi256ENS_6half_tEfNS_4arch4Sm90ELb0ELb1ELb0ELb1ELb0ELb0ELb0ELb1ELb0ELb0ELb0ELb0EEENS1_21CollectiveEpilogueFwdINS6_IJSA_NS7_ILi256EEESB_EEES9_SE_SG_Li256ELb1ELb0ELb0ELb0EEENS1_36VarlenDynamicPersistentTileSchedulerILi128ELi96ELi256ELi32ELb0ELb0ELb1ELb1ELb0ELb1EEEEEEEEEvNT_6ParamsE,"",@"SHT_CUDA_INFO"
	.sectionflags	@""
	.align	4


	//----- nvinfo : EIATTR_CUDA_API_VERSION
	.align		4
        /*0000*/ 	.byte	0x04, 0x37
        /*0002*/ 	.short	(.L_1363 - .L_1362)
.L_1362:
        /*0004*/ 	.word	0x00000082


	//----- nvinfo : EIATTR_KPARAM_INFO
	.align		4
.L_1363:
        /*0008*/ 	.byte	0x04, 0x17
        /*000a*/ 	.short	(.L_1365 - .L_1364)
.L_1364:
        /*000c*/ 	.word	0x00000000
        /*0010*/ 	.short	0x0000
        /*0012*/ 	.short	0x0070
        /*0014*/ 	.byte	0x00, 0xf0, 0x01, 0x28


	//----- nvinfo : EIATTR_SPARSE_MMA_MASK
	.align		4
.L_1365:
        /*0018*/ 	.byte	0x03, 0x50
        /*001a*/ 	.short	0x0000


	//----- nvinfo : EIATTR_MAXREG_COUNT
	.align		4
        /*001c*/ 	.byte	0x03, 0x1b
        /*001e*/ 	.short	0x00a8


	//----- nvinfo : EIATTR_NUM_BARRIERS
	.align		4
        /*0020*/ 	.byte	0x02, 0x4c
        /*0022*/ 	.byte	0x10
	.zero		1


	//----- nvinfo : EIATTR_EXTERNS
	.align		4
        /*0024*/ 	.byte	0x04, 0x0f
        /*0026*/ 	.short	(.L_1367 - .L_1366)


	//   ....[0]....
	.align		4
.L_1366:
        /*0028*/ 	.word	index@(__assertfail)


	//----- nvinfo : EIATTR_ANNOTATIONS
	.align		4
.L_1367:
        /*002c*/ 	.byte	0x04, 0x55
        /*002e*/ 	.short	(.L_1369 - .L_1368)


	//   ....[0]....
.L_1368:
        /* <DEDUP_REMOVED lines=27> */


	//----- nvinfo : EIATTR_MERCURY_ISA_VERSION
	.align		4
.L_1369:
        /*01d0*/ 	.byte	0x03, 0x5f
        /*01d2*/ 	.short	0x0101


	//----- nvinfo : EIATTR_UNUSED_LOAD_BYTE_OFFSET
	.align		4
        /*01d4*/ 	.byte	0x04, 0x44
        /*01d6*/ 	.short	(.L_1371 - .L_1370)


	//   ....[0]....
.L_1370:
        /*01d8*/ 	.word	0x00000a70
        /*01dc*/ 	.word	0x0000fff0


	//   ....[1]....
        /*01e0*/ 	.word	0x0000ced0
        /*01e4*/ 	.word	0x0000fff0


	//----- nvinfo : EIATTR_INT_WARP_WIDE_INSTR_OFFSETS
	.align		4
.L_1371:
        /*01e8*/ 	.byte	0x04, 0x31
        /*01ea*/ 	.short	(.L_1373 - .L_1372)


	//   ....[0]....
.L_1372:
        /*01ec*/ 	.word	0x00000160


	//   ....[1]....
        /*01f0*/ 	.word	0x000001a0


	//   ....[2]....
        /*01f4*/ 	.word	0x00000210


	//   ....[3]....
        /*01f8*/ 	.word	0x00010e00


	//   ....[4]....
        /*01fc*/ 	.word	0x00010e90


	//   ....[5]....
        /*0200*/ 	.word	0x00011390


	//   ....[6]....
        /*0204*/ 	.word	0x00011410


	//   ....[7]....
        /*0208*/ 	.word	0x00013730


	//   ....[8]....
        /*020c*/ 	.word	0x000137c0


	//----- nvinfo : EIATTR_COOP_GROUP_MASK_REGIDS
	.align		4
.L_1373:
        /*0210*/ 	.byte	0x04, 0x29
        /*0212*/ 	.short	(.L_1375 - .L_1374)


	//   ....[0]....
.L_1374:
        /*0214*/ 	.word	0xffffffff


	//   ....[1]....
        /*0218*/ 	.word	0xffffffff


	//   ....[2]....
        /*021c*/ 	.word	0xffffffff


	//   ....[3]....
        /*0220*/ 	.word	0xffffffff


	//   ....[4]....
        /*0224*/ 	.word	0xffffffff


	//   ....[5]....
        /*0228*/ 	.word	0xffffffff


	//   ....[6]....
        /*022c*/ 	.word	0xffffffff


	//   ....[7]....
        /*0230*/ 	.word	0xffffffff


	//   ....[8]....
        /*0234*/ 	.word	0xffffffff


	//   ....[9]....
        /*0238*/ 	.word	0xffffffff


	//   ....[10]....
        /*023c*/ 	.word	0xffffffff


	//   ....[11]....
        /*0240*/ 	.word	0xffffffff


	//   ....[12]....
        /*0244*/ 	.word	0xffffffff


	//   ....[13]....
        /*0248*/ 	.word	0xffffffff


	//   ....[14]....
        /*024c*/ 	.word	0xffffffff


	//   ....[15]....
        /*0250*/ 	.word	0xffffffff


	//   ....[16]....
        /*0254*/ 	.word	0xffffffff


	//   ....[17]....
        /*0258*/ 	.word	0xffffffff


	//   ....[18]....
        /*025c*/ 	.word	0xffffffff


	//   ....[19]....
        /*0260*/ 	.word	0xffffffff


	//   ....[20]....
        /*0264*/ 	.word	0xffffffff


	//   ....[21]....
        /*0268*/ 	.word	0xffffffff


	//   ....[22]....
        /*026c*/ 	.word	0xffffffff


	//   ....[23]....
        /*0270*/ 	.word	0xffffffff


	//   ....[24]....
        /*0274*/ 	.word	0xffffffff


	//   ....[25]....
        /*0278*/ 	.word	0xffffffff


	//   ....[26]....
        /*027c*/ 	.word	0xffffffff


	//   ....[27]....
        /*0280*/ 	.word	0xffffffff


	//   ....[28]....
        /*0284*/ 	.word	0xffffffff


	//   ....[29]....
        /*0288*/ 	.word	0xffffffff


	//   ....[30]....
        /*028c*/ 	.word	0xffffffff


	//   ....[31]....
        /*0290*/ 	.word	0xffffffff


	//   ....[32]....
        /*0294*/ 	.word	0xffffffff


	//   ....[33]....
        /*0298*/ 	.word	0xffffffff


	//   ....[34]....
        /*029c*/ 	.word	0xffffffff


	//   ....[35]....
        /*02a0*/ 	.word	0xffffffff


	//   ....[36]....
        /*02a4*/ 	.word	0xffffffff


	//   ....[37]....
        /*02a8*/ 	.word	0xffffffff


	//   ....[38]....
        /*02ac*/ 	.word	0xffffffff


	//   ....[39]....
        /*02b0*/ 	.word	0xffffffff


	//   ....[40]....
        /*02b4*/ 	.word	0xffffffff


	//   ....[41]....
        /*02b8*/ 	.word	0xffffffff


	//   ....[42]....
        /*02bc*/ 	.word	0xffffffff


	//   ....[43]....
        /*02c0*/ 	.word	0xffffffff


	//   ....[44]....
        /*02c4*/ 	.word	0xffffffff


	//   ....[45]....
        /*02c8*/ 	.word	0xffffffff


	//   ....[46]....
        /*02cc*/ 	.word	0xffffffff


	//   ....[47]....
        /*02d0*/ 	.word	0xffffffff


	//   ....[48]....
        /*02d4*/ 	.word	0xffffffff


	//   ....[49]....
        /*02d8*/ 	.word	0xffffffff


	//   ....[50]....
        /*02dc*/ 	.word	0xffffffff


	//   ....[51]....
        /*02e0*/ 	.word	0xffffffff


	//   ....[52]....
        /*02e4*/ 	.word	0xffffffff


	//   ....[53]....
        /*02e8*/ 	.word	0xffffffff


	//   ....[54]....
        /*02ec*/ 	.word	0xffffffff


	//   ....[55]....
        /*02f0*/ 	.word	0xffffffff


	//   ....[56]....
        /*02f4*/ 	.word	0xffffffff


	//   ....[57]....
        /*02f8*/ 	.word	0xffffffff


	//   ....[58]....
        /*02fc*/ 	.word	0xffffffff


	//   ....[59]....
        /*0300*/ 	.word	0xffffffff


	//   ....[60]....
        /*0304*/ 	.word	0xffffffff


	//   ....[61]....
        /*0308*/ 	.word	0xffffffff


	//   ....[62]....
        /*030c*/ 	.word	0x0500000f


	//   ....[63]....
        /*0310*/ 	.word	0x0500000f


	//   ....[64]....
        /*0314*/ 	.word	0x0500000f


	//   ....[65]....
        /*0318*/ 	.word	0x0500000f


	//   ....[66]....
        /*031c*/ 	.word	0x0500000f


	//   ....[67]....
        /*0320*/ 	.word	0x0500000f


	//   ....[68]....
        /*0324*/ 	.word	0x0500000f


	//   ....[69]....
        /*0328*/ 	.word	0x0500000f


	//   ....[70]....
        /*032c*/ 	.word	0x0500000f


	//   ....[71]....
        /*0330*/ 	.word	0x0500000f


	//   ....[72]....
        /*0334*/ 	.word	0x0500000f


	//   ....[73]....
        /*0338*/ 	.word	0x0500000f


	//   ....[74]....
        /*033c*/ 	.word	0x0500000f


	//   ....[75]....
        /*0340*/ 	.word	0x0500000f


	//   ....[76]....
        /*0344*/ 	.word	0x0500000f


	//   ....[77]....
        /*0348*/ 	.word	0x0500000f


	//   ....[78]....
        /*034c*/ 	.word	0x0500000f


	//   ....[79]....
        /*0350*/ 	.word	0x0500000f


	//   ....[80]....
        /*0354*/ 	.word	0x0500000f


	//----- nvinfo : EIATTR_COOP_GROUP_INSTR_OFFSETS
	.align		4
.L_1375:
        /*0358*/ 	.byte	0x04, 0x28
        /*035a*/ 	.short	(.L_1377 - .L_1376)


	//   ....[0]....
.L_1376:
        /*035c*/ 	.word	0x00000070


	//   ....[1]....
        /*0360*/ 	.word	0x00000170


	//   ....[2]....
        /*0364*/ 	.word	0x000001c0


	//   ....[3]....
        /*0368*/ 	.word	0x000003f0


	//   ....[4]....
        /*036c*/ 	.word	0x00000550


	//   ....[5]....
        /*0370*/ 	.word	0x00000670


	//   ....[6]....
        /*0374*/ 	.word	0x000007d0


	//   ....[7]....
        /*0378*/ 	.word	0x000019d0


	//   ....[8]....
        /*037c*/ 	.word	0x00003000


	//   ....[9]....
        /*0380*/ 	.word	0x00003110


	//   ....[10]....
        /*0384*/ 	.word	0x000036e0


	//   ....[11]....
        /*0388*/ 	.word	0x00003760


	//   ....[12]....
        /*038c*/ 	.word	0x00005840


	//   ....[13]....
        /*0390*/ 	.word	0x00005960


	//   ....[14]....
        /*0394*/ 	.word	0x00005f80


	//   ....[15]....
        /*0398*/ 	.word	0x00006050


	//   ....[16]....
        /*039c*/ 	.word	0x00007b80


	//   ....[17]....
        /*03a0*/ 	.word	0x00007ba0


	//   ....[18]....
        /*03a4*/ 	.word	0x000080c0


	//   ....[19]....
        /*03a8*/ 	.word	0x00008290


	//   ....[20]....
        /*03ac*/ 	.word	0x0000a7f0


	//   ....[21]....
        /*03b0*/ 	.word	0x0000a910


	//   ....[22]....
        /*03b4*/ 	.word	0x0000af90


	//   ....[23]....
        /*03b8*/ 	.word	0x0000b000


	//   ....[24]....
        /*03bc*/ 	.word	0x0000c450


	//   ....[25]....
        /*03c0*/ 	.word	0x0000c490


	//   ....[26]....
        /*03c4*/ 	.word	0x0000c550


	//   ....[27]....
        /*03c8*/ 	.word	0x0000c560


	//   ....[28]....
        /*03cc*/ 	.word	0x0000f990


	//   ....[29]....
        /*03d0*/ 	.word	0x0000fb10


	//   ....[30]....
        /*03d4*/ 	.word	0x0000fb40


	//   ....[31]....
        /*03d8*/ 	.word	0x0000fb80


	//   ....[32]....
        /*03dc*/ 	.word	0x0000fbf0


	//   ....[33]....
        /*03e0*/ 	.word	0x0000fc50


	//   ....[34]....
        /*03e4*/ 	.word	0x0000fc90


	//   ....[35]....
        /*03e8*/ 	.word	0x0000fe30


	//   ....[36]....
        /*03ec*/ 	.word	0x0000fe90


	//   ....[37]....
        /*03f0*/ 	.word	0x0000fed0


	//   ....[38]....
        /*03f4*/ 	.word	0x0000ff10


	//   ....[39]....
        /*03f8*/ 	.word	0x0000ff40


	//   ....[40]....
        /*03fc*/ 	.word	0x0000ff70


	//   ....[41]....
        /*0400*/ 	.word	0x00010010


	//   ....[42]....
        /*0404*/ 	.word	0x00010070


	//   ....[43]....
        /*0408*/ 	.word	0x00010100


	//   ....[44]....
        /*040c*/ 	.word	0x00013850


	//   ....[45]....
        /*0410*/ 	.word	0x00013860


	//   ....[46]....
        /*0414*/ 	.word	0x00013970


	//   ....[47]....
        /*0418*/ 	.word	0x000139d0


	//   ....[48]....
        /*041c*/ 	.word	0x00013a10


	//   ....[49]....
        /*0420*/ 	.word	0x00013a50


	//   ....[50]....
        /*0424*/ 	.word	0x00013a80


	//   ....[51]....
        /*0428*/ 	.word	0x00013ab0


	//   ....[52]....
        /*042c*/ 	.word	0x00013c40


	//   ....[53]....
        /*0430*/ 	.word	0x00013ca0


	//   ....[54]....
        /*0434*/ 	.word	0x00013ce0


	//   ....[55]....
        /*0438*/ 	.word	0x00013d20


	//   ....[56]....
        /*043c*/ 	.word	0x00013d50


	//   ....[57]....
        /*0440*/ 	.word	0x00013d80


	//   ....[58]....
        /*0444*/ 	.word	0x00013e40


	//   ....[59]....
        /*0448*/ 	.word	0x00013e60


	//   ....[60]....
        /*044c*/ 	.word	0x00013ed0


	//   ....[61]....
        /*0450*/ 	.word	0x00014560


	//   ....[62]....
        /*0454*/ 	.word	0x00014ba0


	//   ....[63]....
        /*0458*/ 	.word	0x00014fc0


	//   ....[64]....
        /*045c*/ 	.word	0x00015050


	//   ....[65]....
        /*0460*/ 	.word	0x000150f0


	//   ....[66]....
        /*0464*/ 	.word	0x000151a0


	//   ....[67]....
        /*0468*/ 	.word	0x00015220


	//   ....[68]....
        /*046c*/ 	.word	0x000152a0


	//   ....[69]....
        /*0470*/ 	.word	0x00015320


	//   ....[70]....
        /*0474*/ 	.word	0x000153a0


	//   ....[71]....
        /*0478*/ 	.word	0x00015430


	//   ....[72]....
        /*047c*/ 	.word	0x000154e0


	//   ....[73]....
        /*0480*/ 	.word	0x00015560


	//   ....[74]....
        /*0484*/ 	.word	0x000155e0


	//   ....[75]....
        /*0488*/ 	.word	0x00015660


	//   ....[76]....
        /*048c*/ 	.word	0x000156e0


	//   ....[77]....
        /*0490*/ 	.word	0x00015750


	//   ....[78]....
        /*0494*/ 	.word	0x000157f0


	//   ....[79]....
        /*0498*/ 	.word	0x00015880


	//   ....[80]....
        /*049c*/ 	.word	0x000159b0


	//----- nvinfo : EIATTR_REG_RECONFIG
	.align		4
.L_1377:
        /*04a0*/ 	.byte	0x01, 0x54
	.zero		2


	//----- nvinfo : EIATTR_SYSCALL_OFFSETS
	.align		4
        /*04a4*/ 	.byte	0x04, 0x46
        /*04a6*/ 	.short	(.L_1379 - .L_1378)


	//   ....[0]....
.L_1378:
        /*04a8*/ 	.word	0x00001bb0


	//   ....[1]....
        /*04ac*/ 	.word	0x00011020


	//   ....[2]....
        /*04b0*/ 	.word	0x00011160


	//   ....[3]....
        /*04b4*/ 	.word	0x00011260


	//----- nvinfo : EIATTR_MBARRIER_INSTR_OFFSETS
	.align		4
.L_1379:
        /*04b8*/ 	.byte	0x04, 0x39
        /*04ba*/ 	.short	(.L_1381 - .L_1380)


	//   ....[0]....
.L_1380:
        /*04bc*/ 	.word	0x000002a0
        /*04c0*/ 	.word	0x000000ff
        /*04c4*/ 	.word	0x00022800
        /*04c8*/ 	.short	0x0100
        /*04ca*/ 	.byte	0x08
	.zero		1


	//   ....[1]....
        /*04cc*/ 	.word	0x000002b0
        /*04d0*/ 	.word	0x000000ff
        /*04d4*/ 	.word	0x00022820
        /*04d8*/ 	.short	0x0100
        /*04da*/ 	.byte	0x08
	.zero		1


	//   ....[2]....
        /*04dc*/ 	.word	0x000003a0
        /*04e0*/ 	.word	0x000000ff
        /*04e4*/ 	.word	0x00022830
        /*04e8*/ 	.short	0x0100
        /*04ea*/ 	.byte	0x08
	.zero		1


	//   ....[3]....
        /*04ec*/ 	.word	0x000003b0
        /*04f0*/ 	.word	0x000000ff
        /*04f4*/ 	.word	0x00022840
        /*04f8*/ 	.short	0x0100
        /*04fa*/ 	.byte	0x08
	.zero		1


	//   ....[4]....
        /*04fc*/ 	.word	0x000003c0
        /*0500*/ 	.word	0x000000ff
        /*0504*/ 	.word	0x00022838
        /*0508*/ 	.short	0x0100
        /*050a*/ 	.byte	0x08
	.zero		1


	//   ....[5]....
        /*050c*/ 	.word	0x000003d0
        /*0510*/ 	.word	0x000000ff
        /*0514*/ 	.word	0x00022848
        /*0518*/ 	.short	0x0100
        /*051a*/ 	.byte	0x08
	.zero		1


	//   ....[6]....
        /*051c*/ 	.word	0x00000500
        /*0520*/ 	.word	0x000000ff
        /*0524*/ 	.word	0x00022850
        /*0528*/ 	.short	0x0100
        /*052a*/ 	.byte	0x08
	.zero		1


	//   ....[7]....
        /*052c*/ 	.word	0x00000510
        /*0530*/ 	.word	0x000000ff
        /*0534*/ 	.word	0x00022860
        /*0538*/ 	.short	0x0100
        /*053a*/ 	.byte	0x08
	.zero		1


	//   ....[8]....
        /*053c*/ 	.word	0x00000520
        /*0540*/ 	.word	0x000000ff
        /*0544*/ 	.word	0x00022858
        /*0548*/ 	.short	0x0100
        /*054a*/ 	.byte	0x08
	.zero		1


	//   ....[9]....
        /*054c*/ 	.word	0x00000530
        /*0550*/ 	.word	0x000000ff
        /*0554*/ 	.word	0x00022868
        /*0558*/ 	.short	0x0100
        /*055a*/ 	.byte	0x08
	.zero		1


	//   ....[10]....
        /*055c*/ 	.word	0x00000620
        /*0560*/ 	.word	0x000000ff
        /*0564*/ 	.word	0x00022870
        /*0568*/ 	.short	0x0100
        /*056a*/ 	.byte	0x06
	.zero		1


	//   ....[11]....
        /*056c*/ 	.word	0x00000630
        /*0570*/ 	.word	0x000000ff
        /*0574*/ 	.word	0x00022880
        /*0578*/ 	.short	0x0100
        /*057a*/ 	.byte	0x06
	.zero		1


	//   ....[12]....
        /*057c*/ 	.word	0x00000640
        /*0580*/ 	.word	0x000000ff
        /*0584*/ 	.word	0x00022878
        /*0588*/ 	.short	0x0100
        /*058a*/ 	.byte	0x06
	.zero		1


	//   ....[13]....
        /*058c*/ 	.word	0x00000650
        /*0590*/ 	.word	0x000000ff
        /*0594*/ 	.word	0x00022888
        /*0598*/ 	.short	0x0100
        /*059a*/ 	.byte	0x06
	.zero		1


	//   ....[14]....
        /*059c*/ 	.word	0x00000780
        /*05a0*/ 	.word	0x000000ff
        /*05a4*/ 	.word	0x00022890
        /*05a8*/ 	.short	0x0100
        /*05aa*/ 	.byte	0x08
	.zero		1


	//   ....[15]....
        /*05ac*/ 	.word	0x00000790
        /*05b0*/ 	.word	0x000000ff
        /*05b4*/ 	.word	0x000228a0
        /*05b8*/ 	.short	0x0100
        /*05ba*/ 	.byte	0x08
	.zero		1


	//   ....[16]....
        /*05bc*/ 	.word	0x000007a0
        /*05c0*/ 	.word	0x000000ff
        /*05c4*/ 	.word	0x00022898
        /*05c8*/ 	.short	0x0100
        /*05ca*/ 	.byte	0x08
	.zero		1


	//   ....[17]....
        /*05cc*/ 	.word	0x000007b0
        /*05d0*/ 	.word	0x000000ff
        /*05d4*/ 	.word	0x000228a8
        /*05d8*/ 	.short	0x0100
        /*05da*/ 	.byte	0x08
	.zero		1


	//   ....[18]....
        /*05dc*/ 	.word	0x000008e0
        /*05e0*/ 	.word	0x000000ff
        /*05e4*/ 	.word	0x000228b0
        /*05e8*/ 	.short	0x0100
        /*05ea*/ 	.byte	0x08
	.zero		1


	//   ....[19]....
        /*05ec*/ 	.word	0x000008f0
        /*05f0*/ 	.word	0x000000ff
        /*05f4*/ 	.word	0x000228c0
        /*05f8*/ 	.short	0x0100
        /*05fa*/ 	.byte	0x08
	.zero		1


	//   ....[20]....
        /*05fc*/ 	.word	0x00000900
        /*0600*/ 	.word	0x000000ff
        /*0604*/ 	.word	0x000228b8
        /*0608*/ 	.short	0x0100
        /*060a*/ 	.byte	0x08
	.zero		1


	//   ....[21]....
        /*060c*/ 	.word	0x00000910
        /*0610*/ 	.word	0x000000ff
        /*0614*/ 	.word	0x000228c8
        /*0618*/ 	.short	0x0100
        /*061a*/ 	.byte	0x08
	.zero		1


	//   ....[22]....
        /*061c*/ 	.word	0x00001c60
        /*0620*/ 	.word	0x00000009
        /*0624*/ 	.word	0x00022800
        /*0628*/ 	.short	0x010a
        /*062a*/ 	.byte	0x3f
	.zero		1


	//   ....[23]....
        /*062c*/ 	.word	0x00001d30
        /*0630*/ 	.word	0x00000007
        /*0634*/ 	.word	0x00022830
        /*0638*/ 	.short	0x010a
        /*063a*/ 	.byte	0x3f
	.zero		1


	//   ....[24]....
        /*063c*/ 	.word	0x00001d70
        /*0640*/ 	.word	0x00000007
        /*0644*/ 	.word	0x00022830
        /*0648*/ 	.short	0x010a
        /*064a*/ 	.byte	0x3f
	.zero		1


	//   ....[25]....
        /*064c*/ 	.word	0x000020d0
        /*0650*/ 	.word	0x00000000
        /*0654*/ 	.word	0x00000000
        /*0658*/ 	.short	0x0101
        /*065a*/ 	.byte	0x3f
	.zero		1


	//   ....[26]....
        /*065c*/ 	.word	0x00003fb0
        /*0660*/ 	.word	0x00000007
        /*0664*/ 	.word	0x00022850
        /*0668*/ 	.short	0x010a
        /*066a*/ 	.byte	0x3f
	.zero		1


	//   ....[27]....
        /*066c*/ 	.word	0x00003ff0
        /*0670*/ 	.word	0x00000007
        /*0674*/ 	.word	0x00022850
        /*0678*/ 	.short	0x010a
        /*067a*/ 	.byte	0x3f
	.zero		1


	//   ....[28]....
        /*067c*/ 	.word	0x00004320
        /*0680*/ 	.word	0x00000007
        /*0684*/ 	.word	0x00000000
        /*0688*/ 	.short	0x0101
        /*068a*/ 	.byte	0x3f
	.zero		1


	//   ....[29]....
        /*068c*/ 	.word	0x00004630
        /*0690*/ 	.word	0x000000ff
        /*0694*/ 	.word	0x00022830
        /*0698*/ 	.short	0x010a
        /*069a*/ 	.byte	0x1b
	.zero		1


	//   ....[30]....
        /*069c*/ 	.word	0x00004670
        /*06a0*/ 	.word	0x000000ff
        /*06a4*/ 	.word	0x00022830
        /*06a8*/ 	.short	0x010a
        /*06aa*/ 	.byte	0x1b
	.zero		1


	//   ....[31]....
        /*06ac*/ 	.word	0x000048b0
        /*06b0*/ 	.word	0x0000000e
        /*06b4*/ 	.word	0x00000000
        /*06b8*/ 	.short	0x0101
        /*06ba*/ 	.byte	0x3f
	.zero		1


	//   ....[32]....
        /*06bc*/ 	.word	0x00007130
        /*06c0*/ 	.word	0x000000ff
        /*06c4*/ 	.word	0x00022850
        /*06c8*/ 	.short	0x010a
        /*06ca*/ 	.byte	0x1b
	.zero		1


	//   ....[33]....
        /*06cc*/ 	.word	0x00007170
        /*06d0*/ 	.word	0x000000ff
        /*06d4*/ 	.word	0x00022850
        /*06d8*/ 	.short	0x010a
        /*06da*/ 	.byte	0x1b
	.zero		1


	//   ....[34]....
        /*06dc*/ 	.word	0x00007470
        /*06e0*/ 	.word	0x00000009
        /*06e4*/ 	.word	0x00000000
        /*06e8*/ 	.short	0x0101
        /*06ea*/ 	.byte	0x3f
	.zero		1


	//   ....[35]....
        /*06ec*/ 	.word	0x00007820
        /*06f0*/ 	.word	0x000000ff
        /*06f4*/ 	.word	0x00022830
        /*06f8*/ 	.short	0x010a
        /*06fa*/ 	.byte	0x18
	.zero		1


	//   ....[36]....
        /*06fc*/ 	.word	0x00007860
        /*0700*/ 	.word	0x000000ff
        /*0704*/ 	.word	0x00022830
        /*0708*/ 	.short	0x010a
        /*070a*/ 	.byte	0x18
	.zero		1


	//   ....[37]....
        /*070c*/ 	.word	0x000085e0
        /*0710*/ 	.word	0x0000009a
        /*0714*/ 	.word	0x00000000
        /*0718*/ 	.short	0x0101
        /*071a*/ 	.byte	0x3f
	.zero		1


	//   ....[38]....
        /*071c*/ 	.word	0x000090f0
        /*0720*/ 	.word	0x000000ff
        /*0724*/ 	.word	0x00022850
        /*0728*/ 	.short	0x010a
        /*072a*/ 	.byte	0x18
	.zero		1


	//   ....[39]....
        /*072c*/ 	.word	0x00009130
        /*0730*/ 	.word	0x000000ff
        /*0734*/ 	.word	0x00022850
        /*0738*/ 	.short	0x010a
        /*073a*/ 	.byte	0x18
	.zero		1


	//   ....[40]....
        /*073c*/ 	.word	0x00009420
        /*0740*/ 	.word	0x000000b6
        /*0744*/ 	.word	0x00000000
        /*0748*/ 	.short	0x0101
        /*074a*/ 	.byte	0x3f
	.zero		1


	//   ....[41]....
        /*074c*/ 	.word	0x000095e0
        /*0750*/ 	.word	0x000000ff
        /*0754*/ 	.word	0x00022830
        /*0758*/ 	.short	0x010a
        /*075a*/ 	.byte	0x07
	.zero		1


	//   ....[42]....
        /*075c*/ 	.word	0x00009620
        /*0760*/ 	.word	0x000000ff
        /*0764*/ 	.word	0x00022830
        /*0768*/ 	.short	0x010a
        /*076a*/ 	.byte	0x07
	.zero		1


	//   ....[43]....
        /*076c*/ 	.word	0x00009860
        /*0770*/ 	.word	0x00000000
        /*0774*/ 	.word	0x00000000
        /*0778*/ 	.short	0x0101
        /*077a*/ 	.byte	0x3f
	.zero		1


	//   ....[44]....
        /*077c*/ 	.word	0x0000c0e0
        /*0780*/ 	.word	0x000000ff
        /*0784*/ 	.word	0x00022850
        /*0788*/ 	.short	0x010a
        /*078a*/ 	.byte	0x07
	.zero		1


	//   ....[45]....
        /*078c*/ 	.word	0x0000c120
        /*0790*/ 	.word	0x000000ff
        /*0794*/ 	.word	0x00022850
        /*0798*/ 	.short	0x010a
        /*079a*/ 	.byte	0x07
	.zero		1


	//   ....[46]....
        /*079c*/ 	.word	0x0000c410
        /*07a0*/ 	.word	0x00000009
        /*07a4*/ 	.word	0x00000000
        /*07a8*/ 	.short	0x0101
        /*07aa*/ 	.byte	0x3f
	.zero		1


	//   ....[47]....
        /*07ac*/ 	.word	0x0000e610
        /*07b0*/ 	.word	0x00000000
        /*07b4*/ 	.word	0x00000000
        /*07b8*/ 	.short	0x0101
        /*07ba*/ 	.byte	0x3f
	.zero		1


	//   ....[48]....
        /*07bc*/ 	.word	0x00011770
        /*07c0*/ 	.word	0x00000009
        /*07c4*/ 	.word	0x00022840
        /*07c8*/ 	.short	0x010a
        /*07ca*/ 	.byte	0x3f
	.zero		1


	//   ....[49]....
        /*07cc*/ 	.word	0x00011b60
        /*07d0*/ 	.word	0x0000000a
        /*07d4*/ 	.word	0x00022820
        /*07d8*/ 	.short	0x010a
        /*07da*/ 	.byte	0x3f
	.zero		1


	//   ....[50]....
        /*07dc*/ 	.word	0x00011c20
        /*07e0*/ 	.word	0x00000006
        /*07e4*/ 	.word	0x00022860
        /*07e8*/ 	.short	0x010a
        /*07ea*/ 	.byte	0x3f
	.zero		1


	//   ....[51]....
        /*07ec*/ 	.word	0x00012280
        /*07f0*/ 	.word	0x00000002
        /*07f4*/ 	.word	0x00022840
        /*07f8*/ 	.short	0x010a
        /*07fa*/ 	.byte	0x3f
	.zero		1


	//   ....[52]....
        /*07fc*/ 	.word	0x00012490
        /*0800*/ 	.word	0x00000002
        /*0804*/ 	.word	0x00022860
        /*0808*/ 	.short	0x010a
        /*080a*/ 	.byte	0x3f
	.zero		1


	//   ....[53]....
        /*080c*/ 	.word	0x00012a30
        /*0810*/ 	.word	0x00000002
        /*0814*/ 	.word	0x00022840
        /*0818*/ 	.short	0x010a
        /*081a*/ 	.byte	0x3f
	.zero		1


	//   ....[54]....
        /*081c*/ 	.word	0x00012c30
        /*0820*/ 	.word	0x00000002
        /*0824*/ 	.word	0x00022860
        /*0828*/ 	.short	0x010a
        /*082a*/ 	.byte	0x3f
	.zero		1


	//   ....[55]....
        /*082c*/ 	.word	0x00013140
        /*0830*/ 	.word	0x00000002
        /*0834*/ 	.word	0x00022840
        /*0838*/ 	.short	0x010a
        /*083a*/ 	.byte	0x3f
	.zero		1


	//   ....[56]....
        /*083c*/ 	.word	0x00013350
        /*0840*/ 	.word	0x00000002
        /*0844*/ 	.word	0x00022860
        /*0848*/ 	.short	0x010a
        /*084a*/ 	.byte	0x3f
	.zero		1


	//   ....[57]....
        /*084c*/ 	.word	0x000144e0
        /*0850*/ 	.word	0x00000000
        /*0854*/ 	.word	0x00022820
        /*0858*/ 	.short	0x010a
        /*085a*/ 	.byte	0x3f
	.zero		1


	//   ....[58]....
        /*085c*/ 	.word	0x000146a0
        /*0860*/ 	.word	0x00000006
        /*0864*/ 	.word	0x00000000
        /*0868*/ 	.short	0x010a
        /*086a*/ 	.byte	0x3f
	.zero		1


	//   ....[59]....
        /*086c*/ 	.word	0x00014710
        /*0870*/ 	.word	0x00000007
        /*0874*/ 	.word	0x00000000
        /*0878*/ 	.short	0x010a
        /*087a*/ 	.byte	0x3f
	.zero		1


	//   ....[60]....
        /*087c*/ 	.word	0x00014780
        /*0880*/ 	.word	0x00000004
        /*0884*/ 	.word	0x00000000
        /*0888*/ 	.short	0x010a
        /*088a*/ 	.byte	0x3f
	.zero		1


	//   ....[61]....
        /*088c*/ 	.word	0x000147b0
        /*0890*/ 	.word	0x00000003
        /*0894*/ 	.word	0x00000000
        /*0898*/ 	.short	0x010a
        /*089a*/ 	.byte	0x3f
	.zero		1


	//   ....[62]....
        /*089c*/ 	.word	0x00014810
        /*08a0*/ 	.word	0x00000009
        /*08a4*/ 	.word	0x00022800
        /*08a8*/ 	.short	0x010a
        /*08aa*/ 	.byte	0x3f
	.zero		1


	//   ....[63]....
        /*08ac*/ 	.word	0x00014860
        /*08b0*/ 	.word	0x00000007
        /*08b4*/ 	.word	0x00022830
        /*08b8*/ 	.short	0x010a
        /*08ba*/ 	.byte	0x3f
	.zero		1


	//   ....[64]....
        /*08bc*/ 	.word	0x000148b0
        /*08c0*/ 	.word	0x00000007
        /*08c4*/ 	.word	0x00022850
        /*08c8*/ 	.short	0x010a
        /*08ca*/ 	.byte	0x3f
	.zero		1


	//   ....[65]....
        /*08cc*/ 	.word	0x00014910
        /*08d0*/ 	.word	0x00000009
        /*08d4*/ 	.word	0x00022830
        /*08d8*/ 	.short	0x010a
        /*08da*/ 	.byte	0x3f
	.zero		1


	//   ....[66]....
        /*08dc*/ 	.word	0x00014960
        /*08e0*/ 	.word	0x00000009
        /*08e4*/ 	.word	0x00022850
        /*08e8*/ 	.short	0x010a
        /*08ea*/ 	.byte	0x3f
	.zero		1


	//   ....[67]....
        /*08ec*/ 	.word	0x000149c0
        /*08f0*/ 	.word	0x00000000
        /*08f4*/ 	.word	0x00022830
        /*08f8*/ 	.short	0x010a
        /*08fa*/ 	.byte	0x3f
	.zero		1


	//   ....[68]....
        /*08fc*/ 	.word	0x00014a10
        /*0900*/ 	.word	0x000000b6
        /*0904*/ 	.word	0x00022850
        /*0908*/ 	.short	0x010a
        /*090a*/ 	.byte	0x3f
	.zero		1


	//   ....[69]....
        /*090c*/ 	.word	0x00014a70
        /*0910*/ 	.word	0x00000009
        /*0914*/ 	.word	0x00022830
        /*0918*/ 	.short	0x010a
        /*091a*/ 	.byte	0x3f
	.zero		1


	//   ....[70]....
        /*091c*/ 	.word	0x00014ac0
        /*0920*/ 	.word	0x00000009
        /*0924*/ 	.word	0x00022850
        /*0928*/ 	.short	0x010a
        /*092a*/ 	.byte	0x3f
	.zero		1


	//   ....[71]....
        /*092c*/ 	.word	0x00014c60
        /*0930*/ 	.word	0x00000009
        /*0934*/ 	.word	0x00022840
        /*0938*/ 	.short	0x010a
        /*093a*/ 	.byte	0x3f
	.zero		1


	//   ....[72]....
        /*093c*/ 	.word	0x00014ce0
        /*0940*/ 	.word	0x00000009
        /*0944*/ 	.word	0x00022820
        /*0948*/ 	.short	0x010a
        /*094a*/ 	.byte	0x3f
	.zero		1


	//   ....[73]....
        /*094c*/ 	.word	0x00014d30
        /*0950*/ 	.word	0x00000006
        /*0954*/ 	.word	0x00022860
        /*0958*/ 	.short	0x010a
        /*095a*/ 	.byte	0x3f
	.zero		1


	//   ....[74]....
        /*095c*/ 	.word	0x00014d80
        /*0960*/ 	.word	0x00000002
        /*0964*/ 	.word	0x00022840
        /*0968*/ 	.short	0x010a
        /*096a*/ 	.byte	0x3f
	.zero		1


	//   ....[75]....
        /*096c*/ 	.word	0x00014dd0
        /*0970*/ 	.word	0x00000002
        /*0974*/ 	.word	0x00022860
        /*0978*/ 	.short	0x010a
        /*097a*/ 	.byte	0x3f
	.zero		1


	//   ....[76]....
        /*097c*/ 	.word	0x00014e20
        /*0980*/ 	.word	0x00000002
        /*0984*/ 	.word	0x00022840
        /*0988*/ 	.short	0x010a
        /*098a*/ 	.byte	0x3f
	.zero		1


	//   ....[77]....
        /*098c*/ 	.word	0x00014e70
        /*0990*/ 	.word	0x00000002
        /*0994*/ 	.word	0x00022860
        /*0998*/ 	.short	0x010a
        /*099a*/ 	.byte	0x3f
	.zero		1


	//   ....[78]....
        /*099c*/ 	.word	0x00014ec0
        /*09a0*/ 	.word	0x00000002
        /*09a4*/ 	.word	0x00022840
        /*09a8*/ 	.short	0x010a
        /*09aa*/ 	.byte	0x3f
	.zero		1


	//   ....[79]....
        /*09ac*/ 	.word	0x00014f10
        /*09b0*/ 	.word	0x00000002
        /*09b4*/ 	.word	0x00022860
        /*09b8*/ 	.short	0x010a
        /*09ba*/ 	.byte	0x3f
	.zero		1


	//   ....[80]....
        /*09bc*/ 	.word	0x000158d0
        /*09c0*/ 	.word	0x00000000
        /*09c4*/ 	.word	0x00022820
        /*09c8*/ 	.short	0x010a
        /*09ca*/ 	.byte	0x3f
	.zero		1


	//   ....[81]....
        /*09cc*/ 	.word	0x00015a70
        /*09d0*/ 	.word	0x00000006
        /*09d4*/ 	.word	0x00000000
        /*09d8*/ 	.short	0x010a
        /*09da*/ 	.byte	0x3f
	.zero		1


	//   ....[82]....
        /*09dc*/ 	.word	0x00015ac0
        /*09e0*/ 	.word	0x00000007
        /*09e4*/ 	.word	0x00000000
        /*09e8*/ 	.short	0x010a
        /*09ea*/ 	.byte	0x3f
	.zero		1


	//   ....[83]....
        /*09ec*/ 	.word	0x00015b10
        /*09f0*/ 	.word	0x00000004
        /*09f4*/ 	.word	0x00000000
        /*09f8*/ 	.short	0x010a
        /*09fa*/ 	.byte	0x3f
	.zero		1


	//----- nvinfo : EIATTR_NUM_MBARRIERS
	.align		4
.L_1381:
        /*09fc*/ 	.byte	0x03, 0x38
        /*09fe*/ 	.short	0x0016


	//----- nvinfo : EIATTR_EXIT_INSTR_OFFSETS
	.align		4
        /*0a00*/ 	.byte	0x04, 0x1c
        /*0a02*/ 	.short	(.L_1383 - .L_1382)


	//   ....[0]....
.L_1382:
        /*0a04*/ 	.word	0x00000ab0


	//   ....[1]....
        /*0a08*/ 	.word	0x0000f950


	//   ....[2]....
        /*0a0c*/ 	.word	0x0000f9b0


	//   ....[3]....
        /*0a10*/ 	.word	0x00014800


	//----- nvinfo : EIATTR_MAX_THREADS
	.align		4
.L_1383:
        /*0a14*/ 	.byte	0x04, 0x05
        /*0a16*/ 	.short	(.L_1385 - .L_1384)
.L_1384:
        /*0a18*/ 	.word	0x00000180
        /*0a1c*/ 	.word	0x00000001
        /*0a20*/ 	.word	0x00000001


	//----- nvinfo : EIATTR_CRS_STACK_SIZE
	.align		4
.L_1385:
        /*0a24*/ 	.byte	0x04, 0x1e
        /*0a26*/ 	.short	(.L_1387 - .L_1386)
.L_1386:
        /*0a28*/ 	.word	0x00000000


	//----- nvinfo : EIATTR_CBANK_PARAM_SIZE
	.align		4
.L_1387:
        /*0a2c*/ 	.byte	0x03, 0x19
        /*0a2e*/ 	.short	0x0a70


	//----- nvinfo : EIATTR_PARAM_CBANK
	.align		4
        /*0a30*/ 	.byte	0x04, 0x0a
        /*0a32*/ 	.short	(.L_1389 - .L_1388)
	.align		4
.L_1388:
        /*0a34*/ 	.word	index@(.nv.constant0._ZN7cutlass13device_kernelIN5flash11enable_sm90INS1_16FlashAttnFwdSm90INS1_25CollectiveMainloopFwdSm90ILi2EN4cute5tupleIJNS5_1CILi1EEES8_S8_EEENS6_IJNS7_ILi128EEENS7_ILi96EEENS7_ILi64EEEEEELi256ENS_6half_tEfNS_4arch4Sm90ELb0ELb1ELb0ELb1ELb0ELb0ELb0ELb1ELb0ELb0ELb0ELb0EEENS1_21CollectiveEpilogueFwdINS6_IJSA_NS7_ILi256EEESB_EEES9_SE_SG_Li256ELb1ELb0ELb0ELb0EEENS1_36VarlenDynamicPersistentTileSchedulerILi128ELi96ELi256ELi32ELb0ELb0ELb1ELb1ELb0ELb1EEEEEEEEEvNT_6ParamsE)
        /*0a38*/ 	.short	0x0210
        /*0a3a*/ 	.short	0x0a70


	//----- nvinfo : EIATTR_SW_WAR
	.align		4
.L_1389:
        /*0a3c*/ 	.byte	0x04, 0x36
        /*0a3e*/ 	.short	(.L_1391 - .L_1390)
.L_1390:
        /*0a40*/ 	.word	0x00000008
.L_1391:


//--------------------- .nv.info._ZN7cutlass13device_kernelIN5flash11enable_sm90INS1_16FlashAttnFwdSm90INS1_25CollectiveMainloopFwdSm90ILi2EN4cute5tupleIJNS5_1CILi1EEES8_S8_EEENS6_IJNS7_ILi128EEENS7_ILi96EEENS7_ILi64EEEEEELi256ENS_6half_tEfNS_4arch4Sm90ELb0ELb1ELb0ELb1ELb0ELb1ELb0ELb1ELb0ELb0ELb0ELb0EEENS1_21CollectiveEpilogueFwdINS6_IJSA_NS7_ILi256EEESB_EEES9_SE_SG_Li256ELb1ELb0ELb0ELb0EEENS1_36VarlenDynamicPersistentTileSchedulerILi128ELi96ELi256ELi32ELb0ELb0ELb1ELb1ELb0ELb1EEEEEEEEEvNT_6ParamsE --------------------------
	.section	.nv.info._ZN7cutlass13device_kernelIN5flash11enable_sm90INS1_16FlashAttnFwdSm90INS1_25CollectiveMainloopFwdSm90ILi2EN4cute5tupleIJNS5_1CILi1EEES8_S8_EEENS6_IJNS7_ILi128EEENS7_ILi96EEENS7_ILi64EEEEEELi256ENS_6half_tEfNS_4arch4Sm90ELb0ELb1ELb0ELb1ELb0ELb1ELb0ELb1ELb0ELb0ELb0ELb0EEENS1_21CollectiveEpilogueFwdINS6_IJSA_NS7_ILi256EEESB_EEES9_SE_SG_Li256ELb1ELb0ELb0ELb0EEENS1_36VarlenDynamicPersistentTileSchedulerILi128ELi96ELi256ELi32ELb0ELb0ELb1ELb1ELb0ELb1EEEEEEEEEvNT_6ParamsE,"",@"SHT_CUDA_INFO"
	.sectionflags	@""
	.align	4


	//----- nvinfo : EIATTR_CUDA_API_VERSION
	.align		4
        /*0000*/ 	.byte	0x04, 0x37
        /*0002*/ 	.short	(.L_1393 - .L_1392)
.L_1392:
        /*0004*/ 	.word	0x00000082


	//----- nvinfo : EIATTR_KPARAM_INFO
	.align		4
.L_1393:
        /*0008*/ 	.byte	0x04, 0x17
        /*000a*/ 	.short	(.L_1395 - .L_1394)
.L_1394:
        /*000c*/ 	.word	0x00000000
        /*0010*/ 	.short	0x0000
        /*0012*/ 	.short	0x0070
        /*0014*/ 	.byte	0x00, 0xf0, 0x01, 0x28


	//----- nvinfo : EIATTR_SPARSE_MMA_MASK
	.align		4
.L_1395:
        /*0018*/ 	.byte	0x03, 0x50
        /*001a*/ 	.short	0x0000


	//----- nvinfo : EIATTR_MAXREG_COUNT
	.align		4
        /*001c*/ 	.byte	0x03, 0x1b
        /*001e*/ 	.short	0x00a8


	//----- nvinfo : EIATTR_NUM_BARRIERS
	.align		4
        /*0020*/ 	.byte	0x02, 0x4c
        /*0022*/ 	.byte	0x10
	.zero		1


	//----- nvinfo : EIATTR_EXTERNS
	.align		4
        /*0024*/ 	.byte	0x04, 0x0f
        /*0026*/ 	.short	(.L_1397 - .L_1396)


	//   ....[0]....
	.align		4
.L_1396:
        /*0028*/ 	.word	index@(__assertfail)


	//----- nvinfo : EIATTR_ANNOTATIONS
	.align		4
.L_1397:
        /*002c*/ 	.byte	0x04, 0x55
        /*002e*/ 	.short	(.L_1399 - .L_1398)


	//   ....[0]....
.L_1398:
        /* <DEDUP_REMOVED lines=44> */


	//----- nvinfo : EIATTR_MERCURY_ISA_VERSION
	.align		4
.L_1399:
        /*02d8*/ 	.byte	0x03, 0x5f
        /*02da*/ 	.short	0x0101


	//----- nvinfo : EIATTR_UNUSED_LOAD_BYTE_OFFSET
	.align		4
        /*02dc*/ 	.byte	0x04, 0x44
        /*02de*/ 	.short	(.L_1401 - .L_1400)


	//   ....[0]....
.L_1400:
        /*02e0*/ 	.word	0x00000b00
        /*02e4*/ 	.word	0x0000fff0


	//   ....[1]....
        /*02e8*/ 	.word	0x00014b00
        /*02ec*/ 	.word	0x0000fff0


	//----- nvinfo : EIATTR_INT_WARP_WIDE_INSTR_OFFSETS
	.align		4
.L_1401:
        /*02f0*/ 	.byte	0x04, 0x31
        /*02f2*/ 	.short	(.L_1403 - .L_1402)


	//   ....[0]....
.L_1402:
        /*02f4*/ 	.word	0x000001b0


	//   ....[1]....
        /*02f8*/ 	.word	0x00000250


	//   ....[2]....
        /*02fc*/ 	.word	0x000002c0


	//   ....[3]....
        /*0300*/ 	.word	0x00019bd0


	//   ....[4]....
        /*0304*/ 	.word	0x00019c60


	//   ....[5]....
        /*0308*/ 	.word	0x0001a150


	//   ....[6]....
        /*030c*/ 	.word	0x0001a190


	//   ....[7]....
        /*0310*/ 	.word	0x0001c4f0


	//   ....[8]....
        /*0314*/ 	.word	0x0001c580


	//----- nvinfo : EIATTR_COOP_GROUP_MASK_REGIDS
	.align		4
.L_1403:
        /*0318*/ 	.byte	0x04, 0x29
        /*031a*/ 	.short	(.L_1405 - .L_1404)


	//   ....[0]....
.L_1404:
        /*031c*/ 	.word	0xffffffff


	//   ....[1]....
        /*0320*/ 	.word	0xffffffff


	//   ....[2]....
        /*0324*/ 	.word	0xffffffff


	//   ....[3]....
        /*0328*/ 	.word	0xffffffff


	//   ....[4]....
        /*032c*/ 	.word	0xffffffff


	//   ....[5]....
        /*0330*/ 	.word	0xffffffff


	//   ....[6]....
        /*0334*/ 	.word	0xffffffff


	//   ....[7]....
        /*0338*/ 	.word	0xffffffff


	//   ....[8]....
        /*033c*/ 	.word	0xffffffff


	//   ....[9]....
        /*0340*/ 	.word	0xffffffff


	//   ....[10]....
        /*0344*/ 	.word	0xffffffff


	//   ....[11]....
        /*0348*/ 	.word	0xffffffff


	//   ....[12]....
        /*034c*/ 	.word	0xffffffff


	//   ....[13]....
        /*0350*/ 	.word	0xffffffff


	//   ....[14]....
        /*0354*/ 	.word	0xffffffff


	//   ....[15]....
        /*0358*/ 	.word	0xffffffff


	//   ....[16]....
        /*035c*/ 	.word	0xffffffff


	//   ....[17]....
        /*0360*/ 	.word	0xffffffff


	//   ....[18]....
        /*0364*/ 	.word	0xffffffff


	//   ....[19]....
        /*0368*/ 	.word	0xffffffff


	//   ....[20]....
        /*036c*/ 	.word	0xffffffff


	//   ....[21]....
        /*0370*/ 	.word	0xffffffff


	//   ....[22]....
        /*0374*/ 	.word	0xffffffff


	//   ....[23]....
        /*0378*/ 	.word	0xffffffff


	//   ....[24]....
        /*037c*/ 	.word	0xffffffff


	//   ....[25]....
        /*0380*/ 	.word	0xffffffff


	//   ....[26]....
        /*0384*/ 	.word	0xffffffff


	//   ....[27]....
        /*0388*/ 	.word	0xffffffff


	//   ....[28]....
        /*038c*/ 	.word	0xffffffff


	//   ....[29]....
        /*0390*/ 	.word	0xffffffff


	//   ....[30]....
        /*0394*/ 	.word	0xffffffff


	//   ....[31]....
        /*0398*/ 	.word	0xffffffff


	//   ....[32]....
        /*039c*/ 	.word	0xffffffff


	//   ....[33]....
        /*03a0*/ 	.word	0xffffffff


	//   ....[34]....
        /*03a4*/ 	.word	0xffffffff


	//   ....[35]....
        /*03a8*/ 	.word	0xffffffff


	//   ....[36]....
        /*03ac*/ 	.word	0xffffffff


	//   ....[37]....
        /*03b0*/ 	.word	0xffffffff


	//   ....[38]....
        /*03b4*/ 	.word	0xffffffff


	//   ....[39]....
        /*03b8*/ 	.word	0xffffffff


	//   ....[40]....
        /*03bc*/ 	.word	0xffffffff


	//   ....[41]....
        /*03c0*/ 	.word	0xffffffff


	//   ....[42]....
        /*03c4*/ 	.word	0xffffffff


	//   ....[43]....
        /*03c8*/ 	.word	0xffffffff


	//   ....[44]....
        /*03cc*/ 	.word	0xffffffff


	//   ....[45]....
        /*03d0*/ 	.word	0xffffffff


	//   ....[46]....
        /*03d4*/ 	.word	0xffffffff


	//   ....[47]....
        /*03d8*/ 	.word	0xffffffff


	//   ....[48]....
        /*03dc*/ 	.word	0xffffffff


	//   ....[49]....
        /*03e0*/ 	.word	0xffffffff


	//   ....[50]....
        /*03e4*/ 	.word	0xffffffff


	//   ....[51]....
        /*03e8*/ 	.word	0xffffffff


	//   ....[52]....
        /*03ec*/ 	.word	0xffffffff


	//   ....[53]....
        /*03f0*/ 	.word	0xffffffff


	//   ....[54]....
        /*03f4*/ 	.word	0xffffffff


	//   ....[55]....
        /*03f8*/ 	.word	0xffffffff


	//   ....[56]....
        /*03fc*/ 	.word	0xffffffff


	//   ....[57]....
        /*0400*/ 	.word	0xffffffff


	//   ....[58]....
        /*0404*/ 	.word	0xffffffff


	//   ....[59]....
        /*0408*/ 	.word	0xffffffff


	//   ....[60]....
        /*040c*/ 	.word	0xffffffff


	//   ....[61]....
        /*0410*/ 	.word	0xffffffff


	//   ....[62]....
        /*0414*/ 	.word	0x0500000f


	//   ....[63]....
        /*0418*/ 	.word	0x0500000f


	//   ....[64]....
        /*041c*/ 	.word	0x0500000f


	//   ....[65]....
        /*0420*/ 	.word	0x0500000f


	//   ....[66]....
        /*0424*/ 	.word	0x0500000f


	//   ....[67]....
        /*0428*/ 	.word	0x0500000f


	//   ....[68]....
        /*042c*/ 	.word	0x0500000f


	//   ....[69]....
        /*0430*/ 	.word	0x0500000f


	//   ....[70]....
        /*0434*/ 	.word	0x0500000f


	//   ....[71]....
        /*0438*/ 	.word	0x0500000f


	//   ....[72]....
        /*043c*/ 	.word	0x0500000f


	//   ....[73]....
        /*0440*/ 	.word	0x0500000f


	//   ....[74]....
        /*0444*/ 	.word	0x0500000f


	//   ....[75]....
        /*0448*/ 	.word	0x0500000f


	//   ....[76]....
        /*044c*/ 	.word	0x0500000f


	//   ....[77]....
        /*0450*/ 	.word	0x0500000f


	//   ....[78]....
        /*0454*/ 	.word	0x0500000f


	//   ....[79]....
        /*0458*/ 	.word	0x0500000f


	//   ....[80]....
        /*045c*/ 	.word	0x0500000f


	//   ....[81]....
        /*0460*/ 	.word	0x0500000f


	//   ....[82]....
        /*0464*/ 	.word	0x0500000f


	//   ....[83]....
        /*0468*/ 	.word	0x0500000f


	//   ....[84]....
        /*046c*/ 	.word	0x0500000f


	//   ....[85]....
        /*0470*/ 	.word	0x0500000f


	//   ....[86]....
        /*0474*/ 	.word	0x0500000f


	//   ....[87]....
        /*0478*/ 	.word	0x0500000f


	//   ....[88]....
        /*047c*/ 	.word	0x0500000f


	//   ....[89]....
        /*0480*/ 	.word	0x0500000f


	//   ....[90]....
        /*0484*/ 	.word	0x0500000f


	//   ....[91]....
        /*0488*/ 	.word	0x0500000f


	//   ....[92]....
        /*048c*/ 	.word	0x0500000f


	//   ....[93]....
        /*0490*/ 	.word	0x0500000f


	//   ....[94]....
        /*0494*/ 	.word	0x0500000f


	//   ....[95]....
        /*0498*/ 	.word	0x0500000f


	//   ....[96]....
        /*049c*/ 	.word	0x0500000f


	//   ....[97]....
        /*04a0*/ 	.word	0x0500000f


	//   ....[98]....
        /*04a4*/ 	.word	0x0500000f


	//----- nvinfo : EIATTR_COOP_GROUP_INSTR_OFFSETS
	.align		4
.L_1405:
        /*04a8*/ 	.byte	0x04, 0x28
        /*04aa*/ 	.short	(.L_1407 - .L_1406)


	//   ....[0]....
.L_1406:
        /*04ac*/ 	.word	0x00000060


	//   ....[1]....
        /*04b0*/ 	.word	0x000001c0


	//   ....[2]....
        /*04b4*/ 	.word	0x00000270


	//   ....[3]....
        /*04b8*/ 	.word	0x00000430


	//   ....[4]....
        /*04bc*/ 	.word	0x00000590


	//   ....[5]....
        /*04c0*/ 	.word	0x000006b0


	//   ....[6]....
        /*04c4*/ 	.word	0x00000810


	//   ....[7]....
        /*04c8*/ 	.word	0x00006130


	//   ....[8]....
        /*04cc*/ 	.word	0x0000a5f0


	//   ....[9]....
        /*04d0*/ 	.word	0x0000a700


	//   ....[10]....
        /*04d4*/ 	.word	0x0000ac80


	//   ....[11]....
        /*04d8*/ 	.word	0x0000ad70


	//   ....[12]....
        /*04dc*/ 	.word	0x0000d0a0


	//   ....[13]....
        /*04e0*/ 	.word	0x0000d210


	//   ....[14]....
        /*04e4*/ 	.word	0x0000dd50


	//   ....[15]....
        /*04e8*/ 	.word	0x0000ddf0


	//   ....[16]....
        /*04ec*/ 	.word	0x0000f560


	//   ....[17]....
        /*04f0*/ 	.word	0x0000f590


	//   ....[18]....
        /*04f4*/ 	.word	0x0000fb50


	//   ....[19]....
        /*04f8*/ 	.word	0x0000fd20


	//   ....[20]....
        /*04fc*/ 	.word	0x00012330


	//   ....[21]....
        /*0500*/ 	.word	0x000126c0


	//   ....[22]....
        /*0504*/ 	.word	0x00012a70


	//   ....[23]....
        /*0508*/ 	.word	0x00012ac0


	//   ....[24]....
        /*050c*/ 	.word	0x00014080


	//   ....[25]....
        /*0510*/ 	.word	0x000140e0


	//   ....[26]....
        /*0514*/ 	.word	0x00014130


	//   ....[27]....
        /*0518*/ 	.word	0x00014180


	//   ....[28]....
        /*051c*/ 	.word	0x000174f0


	//   ....[29]....
        /*0520*/ 	.word	0x00017660


	//   ....[30]....
        /*0524*/ 	.word	0x00017690


	//   ....[31]....
        /*0528*/ 	.word	0x000176d0


	//   ....[32]....
        /*052c*/ 	.word	0x00017740


	//   ....[33]....
        /*0530*/ 	.word	0x000177a0


	//   ....[34]....
        /*0534*/ 	.word	0x000177e0


	//   ....[35]....
        /*0538*/ 	.word	0x00017980


	//   ....[36]....
        /*053c*/ 	.word	0x000179e0


	//   ....[37]....
        /*0540*/ 	.word	0x00017a20


	//   ....[38]....
        /*0544*/ 	.word	0x00017a60


	//   ....[39]....
        /*0548*/ 	.word	0x00017a90


	//   ....[40]....
        /*054c*/ 	.word	0x00017ac0


	//   ....[41]....
        /*0550*/ 	.word	0x00017b60


	//   ....[42]....
        /*0554*/ 	.word	0x00017bc0


	//   ....[43]....
        /*0558*/ 	.word	0x00017c50


	//   ....[44]....
        /*055c*/ 	.word	0x0001c610


	//   ....[45]....
        /*0560*/ 	.word	0x0001c620


	//   ....[46]....
        /*0564*/ 	.word	0x0001c730


	//   ....[47]....
        /*0568*/ 	.word	0x0001c790


	//   ....[48]....
        /*056c*/ 	.word	0x0001c7d0


	//   ....[49]....
        /*0570*/ 	.word	0x0001c810


	//   ....[50]....
        /*0574*/ 	.word	0x0001c840


	//   ....[51]....
        /*0578*/ 	.word	0x0001c870


	//   ....[52]....
        /*057c*/ 	.word	0x0001ca00


	//   ....[53]....
        /*0580*/ 	.word	0x0001ca60


	//   ....[54]....
        /*0584*/ 	.word	0x0001caa0


	//   ....[55]....
        /*0588*/ 	.word	0x0001cae0


	//   ....[56]....
        /*058c*/ 	.word	0x0001cb10


	//   ....[57]....
        /*0590*/ 	.word	0x0001cb40


	//   ....[58]....
        /*0594*/ 	.word	0x0001cc00


	//   ....[59]....
        /*0598*/ 	.word	0x0001cc20


	//   ....[60]....
        /*059c*/ 	.word	0x0001cc90


	//   ....[61]....
        /*05a0*/ 	.word	0x0001d320


	//   ....[62]....
        /*05a4*/ 	.word	0x0001d7b0


	//   ....[63]....
        /*05a8*/ 	.word	0x0001d850


	//   ....[64]....
        /*05ac*/ 	.word	0x0001d8f0


	//   ....[65]....
        /*05b0*/ 	.word	0x0001d990


	//   ....[66]....
        /*05b4*/ 	.word	0x0001da30


	//   ....[67]....
        /*05b8*/ 	.word	0x0001dad0


	//   ....[68]....
        /*05bc*/ 	.word	0x0001db70


	//   ....[69]....
        /*05c0*/ 	.word	0x0001dc10


	//   ....[70]....
        /*05c4*/ 	.word	0x0001dcb0


	//   ....[71]....
        /*05c8*/ 	.word	0x0001dda0


	//   ....[72]....
        /*05cc*/ 	.word	0x0001de40


	//   ....[73]....
        /*05d0*/ 	.word	0x0001dee0


	//   ....[74]....
        /*05d4*/ 	.word	0x0001df80


	//   ....[75]....
        /*05d8*/ 	.word	0x0001e020


	//   ....[76]....
        /*05dc*/ 	.word	0x0001e0c0


	//   ....[77]....
        /*05e0*/ 	.word	0x0001e160


	//   ....[78]....
        /*05e4*/ 	.word	0x0001e200


	//   ....[79]....
        /*05e8*/ 	.word	0x0001e5a0


	//   ....[80]....
        /*05ec*/ 	.word	0x0001e880


	//   ....[81]....
        /*05f0*/ 	.word	0x0001eca0


	//   ....[82]....
        /*05f4*/ 	.word	0x0001ed30


	//   ....[83]....
        /*05f8*/ 	.word	0x0001edd0


	//   ....[84]....
        /*05fc*/ 	.word	0x0001ee80


	//   ....[85]....
        /*0600*/ 	.word	0x0001ef00


	//   ....[86]....
        /*0604*/ 	.word	0x0001ef80


	//   ....[87]....
        /*0608*/ 	.word	0x0001f000


	//   ....[88]....
        /*060c*/ 	.word	0x0001f080


	//   ....[89]....
        /*0610*/ 	.word	0x0001f110


	//   ....[90]....
        /*0614*/ 	.word	0x0001f1c0


	//   ....[91]....
        /*0618*/ 	.word	0x0001f240


	//   ....[92]....
        /*061c*/ 	.word	0x0001f2c0


	//   ....[93]....
        /*0620*/ 	.word	0x0001f340


	//   ....[94]....
        /*0624*/ 	.word	0x0001f3c0


	//   ....[95]....
        /*0628*/ 	.word	0x0001f430


	//   ....[96]....
        /*062c*/ 	.word	0x0001f4d0


	//   ....[97]....
        /*0630*/ 	.word	0x0001f560


	//   ....[98]....
        /*0634*/ 	.word	0x0001f690


	//----- nvinfo : EIATTR_REG_RECONFIG
	.align		4
.L_1407:
        /*0638*/ 	.byte	0x01, 0x54
	.zero		2


	//----- nvinfo : EIATTR_SYSCALL_OFFSETS
	.align		4
        /*063c*/ 	.byte	0x04, 0x46
        /*063e*/ 	.short	(.L_1409 - .L_1408)


	//   ....[0]....
.L_1408:
        /*0640*/ 	.word	0x00001a50


	//   ....[1]....
        /*0644*/ 	.word	0x00001ba0


	//   ....[2]....
        /*0648*/ 	.word	0x000062d0


	//   ....[3]....
        /*064c*/ 	.word	0x000067c0


	//   ....[4]....
        /*0650*/ 	.word	0x00019df0


	//   ....[5]....
        /*0654*/ 	.word	0x00019f30


	//   ....[6]....
        /*0658*/ 	.word	0x0001a030


	//----- nvinfo : EIATTR_MBARRIER_INSTR_OFFSETS
	.align		4
.L_1409:
        /*065c*/ 	.byte	0x04, 0x39
        /*065e*/ 	.short	(.L_1411 - .L_1410)


	//   ....[0]....
.L_1410:
        /*0660*/ 	.word	0x000002e0
        /*0664*/ 	.word	0x000000ff
        /*0668*/ 	.word	0x00022800
        /*066c*/ 	.short	0x0100
        /*066e*/ 	.byte	0x08
	.zero		1


	//   ....[1]....
        /*0670*/ 	.word	0x000002f0
        /*0674*/ 	.word	0x000000ff
        /*0678*/ 	.word	0x00022820
        /*067c*/ 	.short	0x0100
        /*067e*/ 	.byte	0x08
	.zero		1


	//   ....[2]....
        /*0680*/ 	.word	0x000003e0
        /*0684*/ 	.word	0x000000ff
        /*0688*/ 	.word	0x00022830
        /*068c*/ 	.short	0x0100
        /*068e*/ 	.byte	0x08
	.zero		1


	//   ....[3]....
        /*0690*/ 	.word	0x000003f0
        /*0694*/ 	.word	0x000000ff
        /*0698*/ 	.word	0x00022840
        /*069c*/ 	.short	0x0100
        /*069e*/ 	.byte	0x08
	.zero		1


	//   ....[4]....
        /*06a0*/ 	.word	0x00000400
        /*06a4*/ 	.word	0x000000ff
        /*06a8*/ 	.word	0x00022838
        /*06ac*/ 	.short	0x0100
        /*06ae*/ 	.byte	0x08
	.zero		1


	//   ....[5]....
        /*06b0*/ 	.word	0x00000410
        /*06b4*/ 	.word	0x000000ff
        /*06b8*/ 	.word	0x00022848
        /*06bc*/ 	.short	0x0100
        /*06be*/ 	.byte	0x08
	.zero		1


	//   ....[6]....
        /*06c0*/ 	.word	0x00000540
        /*06c4*/ 	.word	0x000000ff
        /*06c8*/ 	.word	0x00022850
        /*06cc*/ 	.short	0x0100
        /*06ce*/ 	.byte	0x08
	.zero		1


	//   ....[7]....
        /*06d0*/ 	.word	0x00000550
        /*06d4*/ 	.word	0x000000ff
        /*06d8*/ 	.word	0x00022860
        /*06dc*/ 	.short	0x0100
        /*06de*/ 	.byte	0x08
	.zero		1


	//   ....[8]....
        /*06e0*/ 	.word	0x00000560
        /*06e4*/ 	.word	0x000000ff
        /*06e8*/ 	.word	0x00022858
        /*06ec*/ 	.short	0x0100
        /*06ee*/ 	.byte	0x08
	.zero		1


	//   ....[9]....
        /*06f0*/ 	.word	0x00000570
        /*06f4*/ 	.word	0x000000ff
        /*06f8*/ 	.word	0x00022868
        /*06fc*/ 	.short	0x0100
        /*06fe*/ 	.byte	0x08
	.zero		1


	//   ....[10]....
        /*0700*/ 	.word	0x00000660
        /*0704*/ 	.word	0x000000ff
        /*0708*/ 	.word	0x00022870
        /*070c*/ 	.short	0x0100
        /*070e*/ 	.byte	0x06
	.zero		1


	//   ....[11]....
        /*0710*/ 	.word	0x00000670
        /*0714*/ 	.word	0x000000ff
        /*0718*/ 	.word	0x00022880
        /*071c*/ 	.short	0x0100
        /*071e*/ 	.byte	0x06
	.zero		1


	//   ....[12]....
        /*0720*/ 	.word	0x00000680
        /*0724*/ 	.word	0x000000ff
        /*0728*/ 	.word	0x00022878
        /*072c*/ 	.short	0x0100
        /*072e*/ 	.byte	0x06
	.zero		1


	//   ....[13]....
        /*0730*/ 	.word	0x00000690
        /*0734*/ 	.word	0x000000ff
        /*0738*/ 	.word	0x00022888
        /*073c*/ 	.short	0x0100
        /*073e*/ 	.byte	0x06
	.zero		1


	//   ....[14]....
        /*0740*/ 	.word	0x000007c0
        /*0744*/ 	.word	0x000000ff
        /*0748*/ 	.word	0x00022890
        /*074c*/ 	.short	0x0100
        /*074e*/ 	.byte	0x08
	.zero		1


	//   ....[15]....
        /*0750*/ 	.word	0x000007d0
        /*0754*/ 	.word	0x000000ff
        /*0758*/ 	.word	0x000228a0
        /*075c*/ 	.short	0x0100
        /*075e*/ 	.byte	0x08
	.zero		1


	//   ....[16]....
        /*0760*/ 	.word	0x000007e0
        /*0764*/ 	.word	0x000000ff
        /*0768*/ 	.word	0x00022898
        /*076c*/ 	.short	0x0100
        /*076e*/ 	.byte	0x08
	.zero		1


	//   ....[17]....
        /*0770*/ 	.word	0x000007f0
        /*0774*/ 	.word	0x000000ff
        /*0778*/ 	.word	0x000228a8
        /*077c*/ 	.short	0x0100
        /*077e*/ 	.byte	0x08
	.zero		1


	//   ....[18]....
        /*0780*/ 	.word	0x00000920
        /*0784*/ 	.word	0x000000ff
        /*0788*/ 	.word	0x000228b0
        /*078c*/ 	.short	0x0100
        /*078e*/ 	.byte	0x08
	.zero		1


	//   ....[19]....
        /*0790*/ 	.word	0x00000930
        /*0794*/ 	.word	0x000000ff
        /*0798*/ 	.word	0x000228c0
        /*079c*/ 	.short	0x0100
        /*079e*/ 	.byte	0x08
	.zero		1


	//   ....[20]....
        /*07a0*/ 	.word	0x00000940
        /*07a4*/ 	.word	0x000000ff
        /*07a8*/ 	.word	0x000228b8
        /*07ac*/ 	.short	0x0100
        /*07ae*/ 	.byte	0x08
	.zero		1


	//   ....[21]....
        /*07b0*/ 	.word	0x00000950
        /*07b4*/ 	.word	0x000000ff
        /*07b8*/ 	.word	0x000228c8
        /*07bc*/ 	.short	0x0100
        /*07be*/ 	.byte	0x08
	.zero		1


	//   ....[22]....
        /*07c0*/ 	.word	0x00002ea0
        /*07c4*/ 	.word	0x0000005a
        /*07c8*/ 	.word	0x00022890
        /*07cc*/ 	.short	0x010a
        /*07ce*/ 	.byte	0x3f
	.zero		1


	//   ....[23]....
        /*07d0*/ 	.word	0x00004010
        /*07d4*/ 	.word	0x0000005a
        /*07d8*/ 	.word	0x00022890
        /*07dc*/ 	.short	0x010a
        /*07de*/ 	.byte	0x3f
	.zero		1


	//   ....[24]....
        /*07e0*/ 	.word	0x00004fe0
        /*07e4*/ 	.word	0x0000005a
        /*07e8*/ 	.word	0x00022890
        /*07ec*/ 	.short	0x010a
        /*07ee*/ 	.byte	0x3f
	.zero		1


	//   ....[25]....
        /*07f0*/ 	.word	0x000051f0
        /*07f4*/ 	.word	0x00000004
        /*07f8*/ 	.word	0x00000000
        /*07fc*/ 	.short	0x0101
        /*07fe*/ 	.byte	0x3f
	.zero		1


	//   ....[26]....
        /*0800*/ 	.word	0x00005230
        /*0804*/ 	.word	0x0000005a
        /*0808*/ 	.word	0x000228b0
        /*080c*/ 	.short	0x010a
        /*080e*/ 	.byte	0x3f
	.zero		1


	//   ....[27]....
        /*0810*/ 	.word	0x00005880
        /*0814*/ 	.word	0x0000005a
        /*0818*/ 	.word	0x00000000
        /*081c*/ 	.short	0x0101
        /*081e*/ 	.byte	0x3f
	.zero		1


	//   ....[28]....
        /*0820*/ 	.word	0x00006360
        /*0824*/ 	.word	0x00000011
        /*0828*/ 	.word	0x00022800
        /*082c*/ 	.short	0x010a
        /*082e*/ 	.byte	0x3f
	.zero		1


	//   ....[29]....
        /*0830*/ 	.word	0x000063b0
        /*0834*/ 	.word	0x00000011
        /*0838*/ 	.word	0x00022800
        /*083c*/ 	.short	0x010a
        /*083e*/ 	.byte	0x3f
	.zero		1


	//   ....[30]....
        /*0840*/ 	.word	0x00007040
        /*0844*/ 	.word	0x00000011
        /*0848*/ 	.word	0x00022800
        /*084c*/ 	.short	0x010a
        /*084e*/ 	.byte	0x3f
	.zero		1


	//   ....[31]....
        /*0850*/ 	.word	0x000083d0
        /*0854*/ 	.word	0x00000011
        /*0858*/ 	.word	0x00022800
        /*085c*/ 	.short	0x010a
        /*085e*/ 	.byte	0x3f
	.zero		1


	//   ....[32]....
        /*0860*/ 	.word	0x000092d0
        /*0864*/ 	.word	0x00000006
        /*0868*/ 	.word	0x00022830
        /*086c*/ 	.short	0x010a
        /*086e*/ 	.byte	0x3f
	.zero		1


	//   ....[33]....
        /*0870*/ 	.word	0x00009370
        /*0874*/ 	.word	0x00000006
        /*0878*/ 	.word	0x00022830
        /*087c*/ 	.short	0x010a
        /*087e*/ 	.byte	0x3f
	.zero		1


	//   ....[34]....
        /*0880*/ 	.word	0x000097a0
        /*0884*/ 	.word	0x00000000
        /*0888*/ 	.word	0x00000000
        /*088c*/ 	.short	0x0101
        /*088e*/ 	.byte	0x3f
	.zero		1


	//   ....[35]....
        /*0890*/ 	.word	0x0000b650
        /*0894*/ 	.word	0x00000006
        /*0898*/ 	.word	0x00022850
        /*089c*/ 	.short	0x010a
        /*089e*/ 	.byte	0x3f
	.zero		1


	//   ....[36]....
        /*08a0*/ 	.word	0x0000b6a0
        /*08a4*/ 	.word	0x00000006
        /*08a8*/ 	.word	0x00022850
        /*08ac*/ 	.short	0x010a
        /*08ae*/ 	.byte	0x3f
	.zero		1


	//   ....[37]....
        /*08b0*/ 	.word	0x0000ba70
        /*08b4*/ 	.word	0x00000006
        /*08b8*/ 	.word	0x00000000
        /*08bc*/ 	.short	0x0101
        /*08be*/ 	.byte	0x3f
	.zero		1


	//   ....[38]....
        /*08c0*/ 	.word	0x0000bd70
        /*08c4*/ 	.word	0x000000d2
        /*08c8*/ 	.word	0x00022830
        /*08cc*/ 	.short	0x010a
        /*08ce*/ 	.byte	0x3f
	.zero		1


	//   ....[39]....
        /*08d0*/ 	.word	0x0000bdd0
        /*08d4*/ 	.word	0x000000d2
        /*08d8*/ 	.word	0x00022830
        /*08dc*/ 	.short	0x010a
        /*08de*/ 	.byte	0x3f
	.zero		1


	//   ....[40]....
        /*08e0*/ 	.word	0x0000c110
        /*08e4*/ 	.word	0x0000000a
        /*08e8*/ 	.word	0x00000000
        /*08ec*/ 	.short	0x0101
        /*08ee*/ 	.byte	0x3f
	.zero		1


	//   ....[41]....
        /*08f0*/ 	.word	0x0000e9b0
        /*08f4*/ 	.word	0x000000d2
        /*08f8*/ 	.word	0x00022850
        /*08fc*/ 	.short	0x010a
        /*08fe*/ 	.byte	0x3f
	.zero		1


	//   ....[42]....
        /*0900*/ 	.word	0x0000ea00
        /*0904*/ 	.word	0x000000d2
        /*0908*/ 	.word	0x00022850
        /*090c*/ 	.short	0x010a
        /*090e*/ 	.byte	0x3f
	.zero		1


	//   ....[43]....
        /*0910*/ 	.word	0x0000edc0
        /*0914*/ 	.word	0x000000d2
        /*0918*/ 	.word	0x00000000
        /*091c*/ 	.short	0x0101
        /*091e*/ 	.byte	0x3f
	.zero		1


	//   ....[44]....
        /*0920*/ 	.word	0x0000f110
        /*0924*/ 	.word	0x00000006
        /*0928*/ 	.word	0x00022830
        /*092c*/ 	.short	0x010a
        /*092e*/ 	.byte	0x3f
	.zero		1


	//   ....[45]....
        /*0930*/ 	.word	0x0000f170
        /*0934*/ 	.word	0x00000006
        /*0938*/ 	.word	0x00022830
        /*093c*/ 	.short	0x010a
        /*093e*/ 	.byte	0x3f
	.zero		1


	//   ....[46]....
        /*0940*/ 	.word	0x000103f0
        /*0944*/ 	.word	0x000000aa
        /*0948*/ 	.word	0x00000000
        /*094c*/ 	.short	0x0101
        /*094e*/ 	.byte	0x3f
	.zero		1


	//   ....[47]....
        /*0950*/ 	.word	0x00010ae0
        /*0954*/ 	.word	0x00000006
        /*0958*/ 	.word	0x00022850
        /*095c*/ 	.short	0x010a
        /*095e*/ 	.byte	0x3f
	.zero		1


	//   ....[48]....
        /*0960*/ 	.word	0x00010b30
        /*0964*/ 	.word	0x00000006
        /*0968*/ 	.word	0x00022850
        /*096c*/ 	.short	0x010a
        /*096e*/ 	.byte	0x3f
	.zero		1


	//   ....[49]....
        /*0970*/ 	.word	0x00010ed0
        /*0974*/ 	.word	0x00000006
        /*0978*/ 	.word	0x00000000
        /*097c*/ 	.short	0x0101
        /*097e*/ 	.byte	0x3f
	.zero		1


	//   ....[50]....
        /*0980*/ 	.word	0x00011000
        /*0984*/ 	.word	0x000000d0
        /*0988*/ 	.word	0x00022830
        /*098c*/ 	.short	0x010a
        /*098e*/ 	.byte	0x3f
	.zero		1


	//   ....[51]....
        /*0990*/ 	.word	0x00011060
        /*0994*/ 	.word	0x000000d0
        /*0998*/ 	.word	0x00022830
        /*099c*/ 	.short	0x010a
        /*099e*/ 	.byte	0x3f
	.zero		1


	//   ....[52]....
        /*09a0*/ 	.word	0x00011390
        /*09a4*/ 	.word	0x00000003
        /*09a8*/ 	.word	0x00000000
        /*09ac*/ 	.short	0x0101
        /*09ae*/ 	.byte	0x3f
	.zero		1


	//   ....[53]....
        /*09b0*/ 	.word	0x00013c40
        /*09b4*/ 	.word	0x000000d0
        /*09b8*/ 	.word	0x00022850
        /*09bc*/ 	.short	0x010a
        /*09be*/ 	.byte	0x3f
	.zero		1


	//   ....[54]....
        /*09c0*/ 	.word	0x00013c90
        /*09c4*/ 	.word	0x000000d0
        /*09c8*/ 	.word	0x00022850
        /*09cc*/ 	.short	0x010a
        /*09ce*/ 	.byte	0x3f
	.zero		1


	//   ....[55]....
        /*09d0*/ 	.word	0x00014050
        /*09d4*/ 	.word	0x000000d0
        /*09d8*/ 	.word	0x00000000
        /*09dc*/ 	.short	0x0101
        /*09de*/ 	.byte	0x3f
	.zero		1


	//   ....[56]....
        /*09e0*/ 	.word	0x00016200
        /*09e4*/ 	.word	0x00000000
        /*09e8*/ 	.word	0x00000000
        /*09ec*/ 	.short	0x0101
        /*09ee*/ 	.byte	0x3f
	.zero		1


	//   ....[57]....
        /*09f0*/ 	.word	0x00018c20
        /*09f4*/ 	.word	0x00000007
        /*09f8*/ 	.word	0x00022820
        /*09fc*/ 	.short	0x010a
        /*09fe*/ 	.byte	0x3f
	.zero		1


	//   ....[58]....
        /*0a00*/ 	.word	0x00018cb0
        /*0a04*/ 	.word	0x00000008
        /*0a08*/ 	.word	0x000228a0
        /*0a0c*/ 	.short	0x010a
        /*0a0e*/ 	.byte	0x3f
	.zero		1


	//   ....[59]....
        /*0a10*/ 	.word	0x00018e90
        /*0a14*/ 	.word	0x00000008
        /*0a18*/ 	.word	0x000228c0
        /*0a1c*/ 	.short	0x010a
        /*0a1e*/ 	.byte	0x3f
	.zero		1


	//   ....[60]....
        /*0a20*/ 	.word	0x000192a0
        /*0a24*/ 	.word	0x00000009
        /*0a28*/ 	.word	0x000228a0
        /*0a2c*/ 	.short	0x010a
        /*0a2e*/ 	.byte	0x3f
	.zero		1


	//   ....[61]....
        /*0a30*/ 	.word	0x00019460
        /*0a34*/ 	.word	0x00000009
        /*0a38*/ 	.word	0x000228c0
        /*0a3c*/ 	.short	0x010a
        /*0a3e*/ 	.byte	0x3f
	.zero		1


	//   ....[62]....
        /*0a40*/ 	.word	0x0001a540
        /*0a44*/ 	.word	0x00000005
        /*0a48*/ 	.word	0x00022840
        /*0a4c*/ 	.short	0x010a
        /*0a4e*/ 	.byte	0x3f
	.zero		1


	//   ....[63]....
        /*0a50*/ 	.word	0x0001a930
        /*0a54*/ 	.word	0x00000007
        /*0a58*/ 	.word	0x00022820
        /*0a5c*/ 	.short	0x010a
        /*0a5e*/ 	.byte	0x3f
	.zero		1


	//   ....[64]....
        /*0a60*/ 	.word	0x0001a9f0
        /*0a64*/ 	.word	0x00000002
        /*0a68*/ 	.word	0x00022860
        /*0a6c*/ 	.short	0x010a
        /*0a6e*/ 	.byte	0x3f
	.zero		1


	//   ....[65]....
        /*0a70*/ 	.word	0x0001b040
        /*0a74*/ 	.word	0x00000002
        /*0a78*/ 	.word	0x00022840
        /*0a7c*/ 	.short	0x010a
        /*0a7e*/ 	.byte	0x3f
	.zero		1


	//   ....[66]....
        /*0a80*/ 	.word	0x0001b250
        /*0a84*/ 	.word	0x00000002
        /*0a88*/ 	.word	0x00022860
        /*0a8c*/ 	.short	0x010a
        /*0a8e*/ 	.byte	0x3f
	.zero		1


	//   ....[67]....
        /*0a90*/ 	.word	0x0001b7f0
        /*0a94*/ 	.word	0x00000002
        /*0a98*/ 	.word	0x00022840
        /*0a9c*/ 	.short	0x010a
        /*0a9e*/ 	.byte	0x3f
	.zero		1


	//   ....[68]....
        /*0aa0*/ 	.word	0x0001b9f0
        /*0aa4*/ 	.word	0x00000002
        /*0aa8*/ 	.word	0x00022860
        /*0aac*/ 	.short	0x010a
        /*0aae*/ 	.byte	0x3f
	.zero		1


	//   ....[69]....
        /*0ab0*/ 	.word	0x0001bf00
        /*0ab4*/ 	.word	0x00000002
        /*0ab8*/ 	.word	0x00022840
        /*0abc*/ 	.short	0x010a
        /*0abe*/ 	.byte	0x3f
	.zero		1


	//   ....[70]....
        /*0ac0*/ 	.word	0x0001c110
        /*0ac4*/ 	.word	0x00000002
        /*0ac8*/ 	.word	0x00022860
        /*0acc*/ 	.short	0x010a
        /*0ace*/ 	.byte	0x3f
	.zero		1


	//   ....[71]....
        /*0ad0*/ 	.word	0x0001d2a0
        /*0ad4*/ 	.word	0x00000000
        /*0ad8*/ 	.word	0x00022820
        /*0adc*/ 	.short	0x010a
        /*0ade*/ 	.byte	0x3f
	.zero		1


	//   ....[72]....
        /*0ae0*/ 	.word	0x0001d450
        /*0ae4*/ 	.word	0x00000006
        /*0ae8*/ 	.word	0x00000000
        /*0aec*/ 	.short	0x010a
        /*0aee*/ 	.byte	0x3f
	.zero		1


	//   ....[73]....
        /*0af0*/ 	.word	0x0001d4c0
        /*0af4*/ 	.word	0x00000007
        /*0af8*/ 	.word	0x00000000
        /*0afc*/ 	.short	0x010a
        /*0afe*/ 	.byte	0x3f
	.zero		1


	//   ....[74]....
        /*0b00*/ 	.word	0x0001d530
        /*0b04*/ 	.word	0x00000004
        /*0b08*/ 	.word	0x00000000
        /*0b0c*/ 	.short	0x010a
        /*0b0e*/ 	.byte	0x3f
	.zero		1


	//   ....[75]....
        /*0b10*/ 	.word	0x0001d560
        /*0b14*/ 	.word	0x00000003
        /*0b18*/ 	.word	0x00000000
        /*0b1c*/ 	.short	0x010a
        /*0b1e*/ 	.byte	0x3f
	.zero		1


	//   ....[76]....
        /*0b20*/ 	.word	0x0001d5c0
        /*0b24*/ 	.word	0x0000005a
        /*0b28*/ 	.word	0x00022890
        /*0b2c*/ 	.short	0x010a
        /*0b2e*/ 	.byte	0x3f
	.zero		1


	//   ....[77]....
        /*0b30*/ 	.word	0x0001d610
        /*0b34*/ 	.word	0x0000005a
        /*0b38*/ 	.word	0x00022890
        /*0b3c*/ 	.short	0x010a
        /*0b3e*/ 	.byte	0x3f
	.zero		1


	//   ....[78]....
        /*0b40*/ 	.word	0x0001d660
        /*0b44*/ 	.word	0x0000005a
        /*0b48*/ 	.word	0x00022890
        /*0b4c*/ 	.short	0x010a
        /*0b4e*/ 	.byte	0x3f
	.zero		1


	//   ....[79]....
        /*0b50*/ 	.word	0x0001d6b0
        /*0b54*/ 	.word	0x0000005a
        /*0b58*/ 	.word	0x000228b0
        /*0b5c*/ 	.short	0x010a
        /*0b5e*/ 	.byte	0x3f
	.zero		1


	//   ....[80]....
        /*0b60*/ 	.word	0x0001dcf0
        /*0b64*/ 	.word	0x00000011
        /*0b68*/ 	.word	0x00022800
        /*0b6c*/ 	.short	0x010a
        /*0b6e*/ 	.byte	0x3f
	.zero		1


	//   ....[81]....
        /*0b70*/ 	.word	0x0001e240
        /*0b74*/ 	.word	0x00000011
        /*0b78*/ 	.word	0x00022800
        /*0b7c*/ 	.short	0x010a
        /*0b7e*/ 	.byte	0x3f
	.zero		1


	//   ....[82]....
        /*0b80*/ 	.word	0x0001e290
        /*0b84*/ 	.word	0x00000006
        /*0b88*/ 	.word	0x00022830
        /*0b8c*/ 	.short	0x010a
        /*0b8e*/ 	.byte	0x3f
	.zero		1


	//   ....[83]....
        /*0b90*/ 	.word	0x0001e2e0
        /*0b94*/ 	.word	0x00000006
        /*0b98*/ 	.word	0x00022850
        /*0b9c*/ 	.short	0x010a
        /*0b9e*/ 	.byte	0x3f
	.zero		1


	//   ....[84]....
        /*0ba0*/ 	.word	0x0001e330
        /*0ba4*/ 	.word	0x000000d2
        /*0ba8*/ 	.word	0x00022830
        /*0bac*/ 	.short	0x010a
        /*0bae*/ 	.byte	0x3f
	.zero		1


	//   ....[85]....
        /*0bb0*/ 	.word	0x0001e380
        /*0bb4*/ 	.word	0x000000d2
        /*0bb8*/ 	.word	0x00022850
        /*0bbc*/ 	.short	0x010a
        /*0bbe*/ 	.byte	0x3f
	.zero		1


	//   ....[86]....
        /*0bc0*/ 	.word	0x0001e3d0
        /*0bc4*/ 	.word	0x00000006
        /*0bc8*/ 	.word	0x00022830
        /*0bcc*/ 	.short	0x010a
        /*0bce*/ 	.byte	0x3f
	.zero		1


	//   ....[87]....
        /*0bd0*/ 	.word	0x0001e420
        /*0bd4*/ 	.word	0x00000006
        /*0bd8*/ 	.word	0x00022850
        /*0bdc*/ 	.short	0x010a
        /*0bde*/ 	.byte	0x3f
	.zero		1


	//   ....[88]....
        /*0be0*/ 	.word	0x0001e470
        /*0be4*/ 	.word	0x000000d0
        /*0be8*/ 	.word	0x00022830
        /*0bec*/ 	.short	0x010a
        /*0bee*/ 	.byte	0x3f
	.zero		1


	//   ....[89]....
        /*0bf0*/ 	.word	0x0001e4c0
        /*0bf4*/ 	.word	0x000000d0
        /*0bf8*/ 	.word	0x00022850
        /*0bfc*/ 	.short	0x010a
        /*0bfe*/ 	.byte	0x3f
	.zero		1


	//   ....[90]....
        /*0c00*/ 	.word	0x0001e660
        /*0c04*/ 	.word	0x00000007
        /*0c08*/ 	.word	0x00022820
        /*0c0c*/ 	.short	0x010a
        /*0c0e*/ 	.byte	0x3f
	.zero		1


	//   ....[91]....
        /*0c10*/ 	.word	0x0001e6b0
        /*0c14*/ 	.word	0x00000008
        /*0c18*/ 	.word	0x000228a0
        /*0c1c*/ 	.short	0x010a
        /*0c1e*/ 	.byte	0x3f
	.zero		1


	//   ....[92]....
        /*0c20*/ 	.word	0x0001e700
        /*0c24*/ 	.word	0x00000008
        /*0c28*/ 	.word	0x000228c0
        /*0c2c*/ 	.short	0x010a
        /*0c2e*/ 	.byte	0x3f
	.zero		1


	//   ....[93]....
        /*0c30*/ 	.word	0x0001e750
        /*0c34*/ 	.word	0x00000009
        /*0c38*/ 	.word	0x000228a0
        /*0c3c*/ 	.short	0x010a
        /*0c3e*/ 	.byte	0x3f
	.zero		1


	//   ....[94]....
        /*0c40*/ 	.word	0x0001e7a0
        /*0c44*/ 	.word	0x00000009
        /*0c48*/ 	.word	0x000228c0
        /*0c4c*/ 	.short	0x010a
        /*0c4e*/ 	.byte	0x3f
	.zero		1


	//   ....[95]....
        /*0c50*/ 	.word	0x0001e940
        /*0c54*/ 	.word	0x00000005
        /*0c58*/ 	.word	0x00022840
        /*0c5c*/ 	.short	0x010a
        /*0c5e*/ 	.byte	0x3f
	.zero		1


	//   ....[96]....
        /*0c60*/ 	.word	0x0001e9c0
        /*0c64*/ 	.word	0x00000005
        /*0c68*/ 	.word	0x00022820
        /*0c6c*/ 	.short	0x010a
        /*0c6e*/ 	.byte	0x3f
	.zero		1


	//   ....[97]....
        /*0c70*/ 	.word	0x0001ea10
        /*0c74*/ 	.word	0x00000002
        /*0c78*/ 	.word	0x00022860
        /*0c7c*/ 	.short	0x010a
        /*0c7e*/ 	.byte	0x3f
	.zero		1


	//   ....[98]....
        /*0c80*/ 	.word	0x0001ea60
        /*0c84*/ 	.word	0x00000002
        /*0c88*/ 	.word	0x00022840
        /*0c8c*/ 	.short	0x010a
        /*0c8e*/ 	.byte	0x3f
	.zero		1


	//   ....[99]....
        /*0c90*/ 	.word	0x0001eab0
        /*0c94*/ 	.word	0x00000002
        /*0c98*/ 	.word	0x00022860
        /*0c9c*/ 	.short	0x010a
        /*0c9e*/ 	.byte	0x3f
	.zero		1


	//   ....[100]....
        /*0ca0*/ 	.word	0x0001eb00
        /*0ca4*/ 	.word	0x00000002
        /*0ca8*/ 	.word	0x00022840
        /*0cac*/ 	.short	0x010a
        /*0cae*/ 	.byte	0x3f
	.zero		1


	//   ....[101]....
        /*0cb0*/ 	.word	0x0001eb50
        /*0cb4*/ 	.word	0x00000002
        /*0cb8*/ 	.word	0x00022860
        /*0cbc*/ 	.short	0x010a
        /*0cbe*/ 	.byte	0x3f
	.zero		1


	//   ....[102]....
        /*0cc0*/ 	.word	0x0001eba0
        /*0cc4*/ 	.word	0x00000002
        /*0cc8*/ 	.word	0x00022840
        /*0ccc*/ 	.short	0x010a
        /*0cce*/ 	.byte	0x3f
	.zero		1


	//   ....[103]....
        /*0cd0*/ 	.word	0x0001ebf0
        /*0cd4*/ 	.word	0x00000002
        /*0cd8*/ 	.word	0x00022860
        /*0cdc*/ 	.short	0x010a
        /*0cde*/ 	.byte	0x3f
	.zero		1


	//   ....[104]....
        /*0ce0*/ 	.word	0x0001f5b0
        /*0ce4*/ 	.word	0x00000000
        /*0ce8*/ 	.word	0x00022820
        /*0cec*/ 	.short	0x010a
        /*0cee*/ 	.byte	0x3f
	.zero		1


	//   ....[105]....
        /*0cf0*/ 	.word	0x0001f750
        /*0cf4*/ 	.word	0x00000006
        /*0cf8*/ 	.word	0x00000000
        /*0cfc*/ 	.short	0x010a
        /*0cfe*/ 	.byte	0x3f
	.zero		1


	//   ....[106]....
        /*0d00*/ 	.word	0x0001f7a0
        /*0d04*/ 	.word	0x00000007
        /*0d08*/ 	.word	0x00000000
        /*0d0c*/ 	.short	0x010a
        /*0d0e*/ 	.byte	0x3f
	.zero		1


	//   ....[107]....
        /*0d10*/ 	.word	0x0001f7f0
        /*0d14*/ 	.word	0x00000004
        /*0d18*/ 	.word	0x00000000
        /*0d1c*/ 	.short	0x010a
        /*0d1e*/ 	.byte	0x3f
	.zero		1


	//----- nvinfo : EIATTR_NUM_MBARRIERS
	.align		4
.L_1411:
        /*0d20*/ 	.byte	0x03, 0x38
        /*0d22*/ 	.short	0x0016


	//----- nvinfo : EIATTR_EXIT_INSTR_OFFSETS
	.align		4
        /*0d24*/ 	.byte	0x04, 0x1c
        /*0d26*/ 	.short	(.L_1413 - .L_1412)


	//   ....[0]....
.L_1412:
        /*0d28*/ 	.word	0x0001d5b0


	//----- nvinfo : EIATTR_MAX_THREADS
	.align		4
.L_1413:
        /*0d2c*/ 	.byte	0x04, 0x05
        /*0d2e*/ 	.short	(.L_1415 - .L_1414)
.L_1414:
        /*0d30*/ 	.word	0x00000180
        /*0d34*/ 	.word	0x00000001
        /*0d38*/ 	.word	0x00000001


	//----- nvinfo : EIATTR_CRS_STACK_SIZE
	.align		4
.L_1415:
        /*0d3c*/ 	.byte	0x04, 0x1e
        /*0d3e*/ 	.short	(.L_1417 - .L_1416)
.L_1416:
        /*0d40*/ 	.word	0x00000000


	//----- nvinfo : EIATTR_CBANK_PARAM_SIZE
	.align		4
.L_1417:
        /*0d44*/ 	.byte	0x03, 0x19
        /*0d46*/ 	.short	0x0a70


	//----- nvinfo : EIATTR_PARAM_CBANK
	.align		4
        /*0d48*/ 	.byte	0x04, 0x0a
        /*0d4a*/ 	.short	(.L_1419 - .L_1418)
	.align		4
.L_1418:
        /*0d4c*/ 	.word	index@(.nv.constant0._ZN7cutlass13device_kernelIN5flash11enable_sm90INS1_16FlashAttnFwdSm90INS1_25CollectiveMainloopFwdSm90ILi2EN4cute5tupleIJNS5_1CILi1EEES8_S8_EEENS6_IJNS7_ILi128EEENS7_ILi96EEENS7_ILi64EEEEEELi256ENS_6half_tEfNS_4arch4Sm90ELb0ELb1ELb0ELb1ELb0ELb1ELb0ELb1ELb0ELb0ELb0ELb0EEENS1_21CollectiveEpilogueFwdINS6_IJSA_NS7_ILi256EEESB_EEES9_SE_SG_Li256ELb1ELb0ELb0ELb0EEENS1_36VarlenDynamicPersistentTileSchedulerILi128ELi96ELi256ELi32ELb0ELb0ELb1ELb1ELb0ELb1EEEEEEEEEvNT_6ParamsE)
        /*0d50*/ 	.short	0x0210
        /*0d52*/ 	.short	0x0a70


	//----- nvinfo : EIATTR_SW_WAR
	.align		4
.L_1419:
        /*0d54*/ 	.byte	0x04, 0x36
        /*0d56*/ 	.short	(.L_1421 - .L_1420)
.L_1420:
        /*0d58*/ 	.word	0x00000008
.L_1421:


//--------------------- .nv.info._ZN7cutlass13device_kernelIN5flash11enable_sm90INS1_16FlashAttnFwdSm90INS1_25CollectiveMainloopFwdSm90ILi2EN4cute5tupleIJNS5_1CILi1EEES8_S8_EEENS6_IJNS7_ILi128EEENS7_ILi96EEENS7_ILi64EEEEEELi256ENS_6half_tEfNS_4arch4Sm90ELb0ELb1ELb0ELb1ELb0ELb0ELb1ELb1ELb0ELb0ELb0ELb0EEENS1_21CollectiveEpilogueFwdINS6_IJSA_NS7_ILi256EEESB_EEES9_SE_SG_Li256ELb1ELb0ELb0ELb0EEENS1_36VarlenDynamicPersistentTileSchedulerILi128ELi96ELi256ELi32ELb0ELb0ELb1ELb1ELb0ELb1EEEEEEEEEvNT_6ParamsE --------------------------
	.section	.nv.info._ZN7cutlass13device_kernelIN5flash11enable_sm90INS1_16FlashAttnFwdSm90INS1_25CollectiveMainloopFwdSm90ILi2EN4cute5tupleIJNS5_1CILi1EEES8_S8_EEENS6_IJNS7_ILi128EEENS7_ILi96EEENS7_ILi64EEEEEELi256ENS_6half_tEfNS_4arch4Sm90ELb0ELb1ELb0ELb1ELb0ELb0ELb1ELb1ELb0ELb0ELb0ELb0EEENS1_21CollectiveEpilogueFwdINS6_IJSA_NS7_ILi256EEESB_EEES9_SE_SG_Li256ELb1ELb0ELb0ELb0EEENS1_36VarlenDynamicPersistentTileSchedulerILi128ELi96ELi256ELi32ELb0ELb0ELb1ELb1ELb0ELb1EEEEEEEEEvNT_6ParamsE,"",@"SHT_CUDA_INFO"
	.sectionflags	@""
	.align	4


	//----- nvinfo : EIATTR_CUDA_API_VERSION
	.align		4
        /*0000*/ 	.byte	0x04, 0x37
        /*0002*/ 	.short	(.L_1423 - .L_1422)
.L_1422:
        /*0004*/ 	.word	0x00000082


	//----- nvinfo : EIATTR_KPARAM_INFO
	.align		4
.L_1423:
        /*0008*/ 	.byte	0x04, 0x17
        /*000a*/ 	.short	(.L_1425 - .L_1424)
.L_1424:
        /*000c*/ 	.word	0x00000000
        /*0010*/ 	.short	0x0000
        /*0012*/ 	.short	0x0070
        /*0014*/ 	.byte	0x00, 0xf0, 0x01, 0x2c


	//----- nvinfo : EIATTR_SPARSE_MMA_MASK
	.align		4
.L_1425:
        /*0018*/ 	.byte	0x03, 0x50
        /*001a*/ 	.short	0x0000


	//----- nvinfo : EIATTR_MAXREG_COUNT
	.align		4
        /*001c*/ 	.byte	0x03, 0x1b
        /*001e*/ 	.short	0x00a8


	//----- nvinfo : EIATTR_NUM_BARRIERS
	.align		4
        /*0020*/ 	.byte	0x02, 0x4c
        /*0022*/ 	.byte	0x10
	.zero		1


	//----- nvinfo : EIATTR_EXTERNS
	.align		4
        /*0024*/ 	.byte	0x04, 0x0f
        /*0026*/ 	.short	(.L_1427 - .L_1426)


	//   ....[0]....
	.align		4
.L_1426:
        /*0028*/ 	.word	index@(__assertfail)


	//----- nvinfo : EIATTR_ANNOTATIONS
	.align		4
.L_1427:
        /*002c*/ 	.byte	0x04, 0x55
        /*002e*/ 	.short	(.L_1429 - .L_1428)


	//   ....[0]....
.L_1428:
        /* <DEDUP_REMOVED lines=33> */


	//----- nvinfo : EIATTR_MERCURY_ISA_VERSION
	.align		4
.L_1429:
        /*0228*/ 	.byte	0x03, 0x5f
        /*022a*/ 	.short	0x0101


	//----- nvinfo : EIATTR_UNUSED_LOAD_BYTE_OFFSET
	.align		4
        /*022c*/ 	.byte	0x04, 0x44
        /*022e*/ 	.short	(.L_1431 - .L_1430)


	//   ....[0]....
.L_1430:
        /*0230*/ 	.word	0x00000bc0
        /*0234*/ 	.word	0x0000fff0


	//   ....[1]....
        /*0238*/ 	.word	0x0001eeb0
        /*023c*/ 	.word	0x0000fff0


	//----- nvinfo : EIATTR_INT_WARP_WIDE_INSTR_OFFSETS
	.align		4
.L_1431:
        /*0240*/ 	.byte	0x04, 0x31
        /*0242*/ 	.short	(.L_1433 - .L_1432)


	//   ....[0]....
.L_1432:
        /*0244*/ 	.word	0x000001d0


	//   ....[1]....
        /*0248*/ 	.word	0x00000210


	//   ....[2]....
        /*024c*/ 	.word	0x00000280


	//   ....[3]....
        /*0250*/ 	.word	0x00000290


	//   ....[4]....
        /*0254*/ 	.word	0x00022af0


	//   ....[5]....
        /*0258*/ 	.word	0x00022b80


	//   ....[6]....
        /*025c*/ 	.word	0x00023080


	//   ....[7]....
        /*0260*/ 	.word	0x00023100


	//   ....[8]....
        /*0264*/ 	.word	0x00025620


	//   ....[9]....
        /*0268*/ 	.word	0x000256b0


	//----- nvinfo : EIATTR_COOP_GROUP_MASK_REGIDS
	.align		4
.L_1433:
        /*026c*/ 	.byte	0x04, 0x29
        /*026e*/ 	.short	(.L_1435 - .L_1434)


	//   ....[0]....
.L_1434:
        /*0270*/ 	.word	0xffffffff


	//   ....[1]....
        /*0274*/ 	.word	0xffffffff


	//   ....[2]....
        /*0278*/ 	.word	0xffffffff


	//   ....[3]....
        /*027c*/ 	.word	0xffffffff


	//   ....[4]....
        /*0280*/ 	.word	0xffffffff


	//   ....[5]....
        /*0284*/ 	.word	0xffffffff


	//   ....[6]....
        /*0288*/ 	.word	0xffffffff


	//   ....[7]....
        /*028c*/ 	.word	0xffffffff


	//   ....[8]....
        /*0290*/ 	.word	0xffffffff


	//   ....[9]....
        /*0294*/ 	.word	0xffffffff


	//   ....[10]....
        /*0298*/ 	.word	0xffffffff


	//   ....[11]....
        /*029c*/ 	.word	0xffffffff


	//   ....[12]....
        /*02a0*/ 	.word	0xffffffff


	//   ....[13]....
        /*02a4*/ 	.word	0xffffffff


	//   ....[14]....
        /*02a8*/ 	.word	0xffffffff


	//   ....[15]....
        /*02ac*/ 	.word	0xffffffff


	//   ....[16]....
        /*02b0*/ 	.word	0xffffffff


	//   ....[17]....
        /*02b4*/ 	.word	0xffffffff


	//   ....[18]....
        /*02b8*/ 	.word	0xffffffff


	//   ....[19]....
        /*02bc*/ 	.word	0xffffffff


	//   ....[20]....
        /*02c0*/ 	.word	0xffffffff


	//   ....[21]....
        /*02c4*/ 	.word	0xffffffff


	//   ....[22]....
        /*02c8*/ 	.word	0xffffffff


	//   ....[23]....
        /*02cc*/ 	.word	0xffffffff


	//   ....[24]....
        /*02d0*/ 	.word	0xffffffff


	//   ....[25]....
        /*02d4*/ 	.word	0xffffffff


	//   ....[26]....
        /*02d8*/ 	.word	0xffffffff


	//   ....[27]....
        /*02dc*/ 	.word	0xffffffff


	//   ....[28]....
        /*02e0*/ 	.word	0xffffffff


	//   ....[29]....
        /*02e4*/ 	.word	0xffffffff


	//   ....[30]....
        /*02e8*/ 	.word	0xffffffff


	//   ....[31]....
        /*02ec*/ 	.word	0xffffffff


	//   ....[32]....
        /*02f0*/ 	.word	0xffffffff


	//   ....[33]....
        /*02f4*/ 	.word	0xffffffff


	//   ....[34]....
        /*02f8*/ 	.word	0xffffffff


	//   ....[35]....
        /*02fc*/ 	.word	0xffffffff


	//   ....[36]....
        /*0300*/ 	.word	0xffffffff


	//   ....[37]....
        /*0304*/ 	.word	0xffffffff


	//   ....[38]....
        /*0308*/ 	.word	0xffffffff


	//   ....[39]....
        /*030c*/ 	.word	0xffffffff


	//   ....[40]....
        /*0310*/ 	.word	0xffffffff


	//   ....[41]....
        /*0314*/ 	.word	0xffffffff


	//   ....[42]....
        /*0318*/ 	.word	0xffffffff


	//   ....[43]....
        /*031c*/ 	.word	0xffffffff


	//   ....[44]....
        /*0320*/ 	.word	0xffffffff


	//   ....[45]....
        /*0324*/ 	.word	0xffffffff


	//   ....[46]....
        /*0328*/ 	.word	0xffffffff


	//   ....[47]....
        /*032c*/ 	.word	0xffffffff


	//   ....[48]....
        /*0330*/ 	.word	0xffffffff


	//   ....[49]....
        /*0334*/ 	.word	0xffffffff


	//   ....[50]....
        /*0338*/ 	.word	0xffffffff


	//   ....[51]....
        /*033c*/ 	.word	0xffffffff


	//   ....[52]....
        /*0340*/ 	.word	0xffffffff


	//   ....[53]....
        /*0344*/ 	.word	0xffffffff


	//   ....[54]....
        /*0348*/ 	.word	0xffffffff


	//   ....[55]....
        /*034c*/ 	.word	0xffffffff


	//   ....[56]....
        /*0350*/ 	.word	0xffffffff


	//   ....[57]....
        /*0354*/ 	.word	0xffffffff


	//   ....[58]....
        /*0358*/ 	.word	0x0500000f


	//   ....[59]....
        /*035c*/ 	.word	0x0500000f


	//   ....[60]....
        /*0360*/ 	.word	0x0500000f


	//   ....[61]....
        /*0364*/ 	.word	0x0500000f


	//   ....[62]....
        /*0368*/ 	.word	0x0500000f


	//   ....[63]....
        /*036c*/ 	.word	0x0500000f


	//   ....[64]....
        /*0370*/ 	.word	0x0500000f


	//   ....[65]....
        /*0374*/ 	.word	0x0500000f


	//   ....[66]....
        /*0378*/ 	.word	0x0500000f


	//   ....[67]....
        /*037c*/ 	.word	0x0500000f


	//   ....[68]....
        /*0380*/ 	.word	0x0500000f


	//   ....[69]....
        /*0384*/ 	.word	0x0500000f


	//   ....[70]....
        /*0388*/ 	.word	0x0500000f


	//   ....[71]....
        /*038c*/ 	.word	0x0500000f


	//   ....[72]....
        /*0390*/ 	.word	0x0500000f


	//   ....[73]....
        /*0394*/ 	.word	0x0500000f


	//   ....[74]....
        /*0398*/ 	.word	0x0500000f


	//   ....[75]....
        /*039c*/ 	.word	0x0500000f


	//   ....[76]....
        /*03a0*/ 	.word	0x0500000f


	//   ....[77]....
        /*03a4*/ 	.word	0xffffffff


	//   ....[78]....
        /*03a8*/ 	.word	0xffffffff


	//   ....[79]....
        /*03ac*/ 	.word	0xffffffff


	//   ....[80]....
        /*03b0*/ 	.word	0xffffffff


	//----- nvinfo : EIATTR_COOP_GROUP_INSTR_OFFSETS
	.align		4
.L_1435:
        /*03b4*/ 	.byte	0x04, 0x28
        /*03b6*/ 	.short	(.L_1437 - .L_1436)


	//   ....[0]....
.L_1436:
        /*03b8*/ 	.word	0x000000b0


	//   ....[1]....
        /*03bc*/ 	.word	0x000001e0


	//   ....[2]....
        /*03c0*/ 	.word	0x00000230


	//   ....[3]....
        /*03c4*/ 	.word	0x00000480


	//   ....[4]....
        /*03c8*/ 	.word	0x000005e0


	//   ....[5]....
        /*03cc*/ 	.word	0x00000700


	//   ....[6]....
        /*03d0*/ 	.word	0x00000860


	//   ....[7]....
        /*03d4*/ 	.word	0x00002300


	//   ....[8]....
        /*03d8*/ 	.word	0x00005c30


	//   ....[9]....
        /*03dc*/ 	.word	0x00005cb0


	//   ....[10]....
        /*03e0*/ 	.word	0x000060c0


	//   ....[11]....
        /*03e4*/ 	.word	0x000060e0


	//   ....[12]....
        /*03e8*/ 	.word	0x0000af00


	//   ....[13]....
        /*03ec*/ 	.word	0x0000af90


	//   ....[14]....
        /*03f0*/ 	.word	0x0000b050


	//   ....[15]....
        /*03f4*/ 	.word	0x0000b0a0


	//   ....[16]....
        /*03f8*/ 	.word	0x000158f0


	//   ....[17]....
        /*03fc*/ 	.word	0x000159c0


	//   ....[18]....
        /*0400*/ 	.word	0x00015b40


	//   ....[19]....
        /*0404*/ 	.word	0x00015bb0


	//   ....[20]....
        /*0408*/ 	.word	0x0001df30


	//   ....[21]....
        /*040c*/ 	.word	0x0001df50


	//   ....[22]....
        /*0410*/ 	.word	0x0001dfb0


	//   ....[23]....
        /*0414*/ 	.word	0x0001dff0


	//   ....[24]....
        /*0418*/ 	.word	0x00021670


	//   ....[25]....
        /*041c*/ 	.word	0x00021800


	//   ....[26]....
        /*0420*/ 	.word	0x00021830


	//   ....[27]....
        /*0424*/ 	.word	0x00021860


	//   ....[28]....
        /*0428*/ 	.word	0x000218a0


	//   ....[29]....
        /*042c*/ 	.word	0x000218f0


	//   ....[30]....
        /*0430*/ 	.word	0x00021950


	//   ....[31]....
        /*0434*/ 	.word	0x00021b30


	//   ....[32]....
        /*0438*/ 	.word	0x00021b90


	//   ....[33]....
        /*043c*/ 	.word	0x00021bd0


	//   ....[34]....
        /*0440*/ 	.word	0x00021c10


	//   ....[35]....
        /*0444*/ 	.word	0x00021c40


	//   ....[36]....
        /*0448*/ 	.word	0x00021c70


	//   ....[37]....
        /*044c*/ 	.word	0x00021d00


	//   ....[38]....
        /*0450*/ 	.word	0x00021d60


	//   ....[39]....
        /*0454*/ 	.word	0x00021df0


	//   ....[40]....
        /*0458*/ 	.word	0x00025740


	//   ....[41]....
        /*045c*/ 	.word	0x00025750


	//   ....[42]....
        /*0460*/ 	.word	0x00025860


	//   ....[43]....
        /*0464*/ 	.word	0x000258c0


	//   ....[44]....
        /*0468*/ 	.word	0x00025900


	//   ....[45]....
        /*046c*/ 	.word	0x00025940


	//   ....[46]....
        /*0470*/ 	.word	0x00025970


	//   ....[47]....
        /*0474*/ 	.word	0x000259a0


	//   ....[48]....
        /*0478*/ 	.word	0x00025b30


	//   ....[49]....
        /*047c*/ 	.word	0x00025b90


	//   ....[50]....
        /*0480*/ 	.word	0x00025bd0


	//   ....[51]....
        /*0484*/ 	.word	0x00025c10


	//   ....[52]....
        /*0488*/ 	.word	0x00025c40


	//   ....[53]....
        /*048c*/ 	.word	0x00025c70


	//   ....[54]....
        /*0490*/ 	.word	0x00025d30


	//   ....[55]....
        /*0494*/ 	.word	0x00025d50


	//   ....[56]....
        /*0498*/ 	.word	0x00025dc0


	//   ....[57]....
        /*049c*/ 	.word	0x00026430


	//   ....[58]....
        /*04a0*/ 	.word	0x00026a10


	//   ....[59]....
        /*04a4*/ 	.word	0x00026e30


	//   ....[60]....
        /*04a8*/ 	.word	0x00026ec0


	//   ....[61]....
        /*04ac*/ 	.word	0x00026f60


	//   ....[62]....
        /*04b0*/ 	.word	0x00027010


	//   ....[63]....
        /*04b4*/ 	.word	0x00027090


	//   ....[64]....
        /*04b8*/ 	.word	0x00027110


	//   ....[65]....
        /*04bc*/ 	.word	0x00027190


	//   ....[66]....
        /*04c0*/ 	.word	0x00027210


	//   ....[67]....
        /*04c4*/ 	.word	0x000272a0


	//   ....[68]....
        /*04c8*/ 	.word	0x00027350


	//   ....[69]....
        /*04cc*/ 	.word	0x000273d0


	//   ....[70]....
        /*04d0*/ 	.word	0x00027450


	//   ....[71]....
        /*04d4*/ 	.word	0x000274d0


	//   ....[72]....
        /*04d8*/ 	.word	0x00027550


	//   ....[73]....
        /*04dc*/ 	.word	0x000275c0


	//   ....[74]....
        /*04e0*/ 	.word	0x00027660


	//   ....[75]....
        /*04e4*/ 	.word	0x000276f0


	//   ....[76]....
        /*04e8*/ 	.word	0x00027810


	//   ....[77]....
        /*04ec*/ 	.word	0x0002b150


	//   ....[78]....
        /*04f0*/ 	.word	0x0002b190


	//   ....[79]....
        /*04f4*/ 	.word	0x0002b200


	//   ....[80]....
        /*04f8*/ 	.word	0x0002b220


	//----- nvinfo : EIATTR_REG_RECONFIG
	.align		4
.L_1437:
        /*04fc*/ 	.byte	0x01, 0x54
	.zero		2


	//----- nvinfo : EIATTR_SYSCALL_OFFSETS
	.align		4
        /*0500*/ 	.byte	0x04, 0x46
        /*0502*/ 	.short	(.L_1439 - .L_1438)


	//   ....[0]....
.L_1438:
        /*0504*/ 	.word	0x00002850


	//   ....[1]....
        /*0508*/ 	.word	0x00022d10


	//   ....[2]....
        /*050c*/ 	.word	0x00022e50


	//   ....[3]....
        /*0510*/ 	.word	0x00022f50


	//----- nvinfo : EIATTR_MBARRIER_INSTR_OFFSETS
	.align		4
.L_1439:
        /*0514*/ 	.byte	0x04, 0x39
        /*0516*/ 	.short	(.L_1441 - .L_1440)


	//   ....[0]....
.L_1440:
        /*0518*/ 	.word	0x00000320
        /*051c*/ 	.word	0x000000ff
        /*0520*/ 	.word	0x00032400
        /*0524*/ 	.short	0x0100
        /*0526*/ 	.byte	0x08
	.zero		1


	//   ....[1]....
        /*0528*/ 	.word	0x00000330
        /*052c*/ 	.word	0x000000ff
        /*0530*/ 	.word	0x00032410
        /*0534*/ 	.short	0x0100
        /*0536*/ 	.byte	0x08
	.zero		1


	//   ....[2]....
        /*0538*/ 	.word	0x00000340
        /*053c*/ 	.word	0x000000ff
        /*0540*/ 	.word	0x00032420
        /*0544*/ 	.short	0x0100
        /*0546*/ 	.byte	0x08
	.zero		1


	//   ....[3]....
        /*0548*/ 	.word	0x00000430
        /*054c*/ 	.word	0x000000ff
        /*0550*/ 	.word	0x00032430
        /*0554*/ 	.short	0x0100
        /*0556*/ 	.byte	0x08
	.zero		1


	//   ....[4]....
        /*0558*/ 	.word	0x00000440
        /*055c*/ 	.word	0x000000ff
        /*0560*/ 	.word	0x00032440
        /*0564*/ 	.short	0x0100
        /*0566*/ 	.byte	0x08
	.zero		1


	//   ....[5]....
        /*0568*/ 	.word	0x00000450
        /*056c*/ 	.word	0x000000ff
        /*0570*/ 	.word	0x00032438
        /*0574*/ 	.short	0x0100
        /*0576*/ 	.byte	0x08
	.zero		1


	//   ....[6]....
        /*0578*/ 	.word	0x00000460
        /*057c*/ 	.word	0x000000ff
        /*0580*/ 	.word	0x00032448
        /*0584*/ 	.short	0x0100
        /*0586*/ 	.byte	0x08
	.zero		1


	//   ....[7]....
        /*0588*/ 	.word	0x00000590
        /*058c*/ 	.word	0x000000ff
        /*0590*/ 	.word	0x00032450
        /*0594*/ 	.short	0x0100
        /*0596*/ 	.byte	0x08
	.zero		1


	//   ....[8]....
        /*0598*/ 	.word	0x000005a0
        /*059c*/ 	.word	0x000000ff
        /*05a0*/ 	.word	0x00032460
        /*05a4*/ 	.short	0x0100
        /*05a6*/ 	.byte	0x08
	.zero		1


	//   ....[9]....
        /*05a8*/ 	.word	0x000005b0
        /*05ac*/ 	.word	0x000000ff
        /*05b0*/ 	.word	0x00032458
        /*05b4*/ 	.short	0x0100
        /*05b6*/ 	.byte	0x08
	.zero		1


	//   ....[10]....
        /*05b8*/ 	.word	0x000005c0
        /*05bc*/ 	.word	0x000000ff
        /*05c0*/ 	.word	0x00032468
        /*05c4*/ 	.short	0x0100
        /*05c6*/ 	.byte	0x08
	.zero		1


	//   ....[11]....
        /*05c8*/ 	.word	0x000006b0
        /*05cc*/ 	.word	0x000000ff
        /*05d0*/ 	.word	0x00032470
        /*05d4*/ 	.short	0x0100
        /*05d6*/ 	.byte	0x06
	.zero		1


	//   ....[12]....
        /*05d8*/ 	.word	0x000006c0
        /*05dc*/ 	.word	0x000000ff
        /*05e0*/ 	.word	0x00032480
        /*05e4*/ 	.short	0x0100
        /*05e6*/ 	.byte	0x06
	.zero		1


	//   ....[13]....
        /*05e8*/ 	.word	0x000006d0
        /*05ec*/ 	.word	0x000000ff
        /*05f0*/ 	.word	0x00032478
        /*05f4*/ 	.short	0x0100
        /*05f6*/ 	.byte	0x06
	.zero		1


	//   ....[14]....
        /*05f8*/ 	.word	0x000006e0
        /*05fc*/ 	.word	0x000000ff
        /*0600*/ 	.word	0x00032488
        /*0604*/ 	.short	0x0100
        /*0606*/ 	.byte	0x06
	.zero		1


	//   ....[15]....
        /*0608*/ 	.word	0x00000810
        /*060c*/ 	.word	0x000000ff
        /*0610*/ 	.word	0x00032490
        /*0614*/ 	.short	0x0100
        /*0616*/ 	.byte	0x08
	.zero		1


	//   ....[16]....
        /*0618*/ 	.word	0x00000820
        /*061c*/ 	.word	0x000000ff
        /*0620*/ 	.word	0x000324a0
        /*0624*/ 	.short	0x0100
        /*0626*/ 	.byte	0x08
	.zero		1


	//   ....[17]....
        /*0628*/ 	.word	0x00000830
        /*062c*/ 	.word	0x000000ff
        /*0630*/ 	.word	0x00032498
        /*0634*/ 	.short	0x0100
        /*0636*/ 	.byte	0x08
	.zero		1


	//   ....[18]....
        /*0638*/ 	.word	0x00000840
        /*063c*/ 	.word	0x000000ff
        /*0640*/ 	.word	0x000324a8
        /*0644*/ 	.short	0x0100
        /*0646*/ 	.byte	0x08
	.zero		1


	//   ....[19]....
        /*0648*/ 	.word	0x00000970
        /*064c*/ 	.word	0x000000ff
        /*0650*/ 	.word	0x000324b0
        /*0654*/ 	.short	0x0100
        /*0656*/ 	.byte	0x08
	.zero		1


	//   ....[20]....
        /*0658*/ 	.word	0x00000980
        /*065c*/ 	.word	0x000000ff
        /*0660*/ 	.word	0x000324c0
        /*0664*/ 	.short	0x0100
        /*0666*/ 	.byte	0x08
	.zero		1


	//   ....[21]....
        /*0668*/ 	.word	0x00000990
        /*066c*/ 	.word	0x000000ff
        /*0670*/ 	.word	0x000324b8
        /*0674*/ 	.short	0x0100
        /*0676*/ 	.byte	0x08
	.zero		1


	//   ....[22]....
        /*0678*/ 	.word	0x000009a0
        /*067c*/ 	.word	0x000000ff
        /*0680*/ 	.word	0x000324c8
        /*0684*/ 	.short	0x0100
        /*0686*/ 	.byte	0x08
	.zero		1


	//   ....[23]....
        /*0688*/ 	.word	0x00002aa0
        /*068c*/ 	.word	0x000000ff
        /*0690*/ 	.word	0x00032400
        /*0694*/ 	.short	0x010a
        /*0696*/ 	.byte	0x2c
	.zero		1


	//   ....[24]....
        /*0698*/ 	.word	0x00002f20
        /*069c*/ 	.word	0x00000018
        /*06a0*/ 	.word	0x00000000
        /*06a4*/ 	.short	0x010a
        /*06a6*/ 	.byte	0x3f
	.zero		1


	//   ....[25]....
        /*06a8*/ 	.word	0x00002f80
        /*06ac*/ 	.word	0x00000018
        /*06b0*/ 	.word	0x00000000
        /*06b4*/ 	.short	0x010a
        /*06b6*/ 	.byte	0x3f
	.zero		1


	//   ....[26]....
        /*06b8*/ 	.word	0x00003330
        /*06bc*/ 	.word	0x000000ff
        /*06c0*/ 	.word	0x00032410
        /*06c4*/ 	.short	0x010a
        /*06c6*/ 	.byte	0x2c
	.zero		1


	//   ....[27]....
        /*06c8*/ 	.word	0x00003430
        /*06cc*/ 	.word	0x00000008
        /*06d0*/ 	.word	0x00000000
        /*06d4*/ 	.short	0x010a
        /*06d6*/ 	.byte	0x3f
	.zero		1


	//   ....[28]....
        /*06d8*/ 	.word	0x00003490
        /*06dc*/ 	.word	0x00000008
        /*06e0*/ 	.word	0x00000000
        /*06e4*/ 	.short	0x010a
        /*06e6*/ 	.byte	0x3f
	.zero		1


	//   ....[29]....
        /*06e8*/ 	.word	0x000041b0
        /*06ec*/ 	.word	0x00000007
        /*06f0*/ 	.word	0x00000000
        /*06f4*/ 	.short	0x0101
        /*06f6*/ 	.byte	0x3f
	.zero		1


	//   ....[30]....
        /*06f8*/ 	.word	0x00009330
        /*06fc*/ 	.word	0x0000000b
        /*0700*/ 	.word	0x00000000
        /*0704*/ 	.short	0x0101
        /*0706*/ 	.byte	0x3f
	.zero		1


	//   ....[31]....
        /*0708*/ 	.word	0x000099d0
        /*070c*/ 	.word	0x00000003
        /*0710*/ 	.word	0x00000000
        /*0714*/ 	.short	0x010a
        /*0716*/ 	.byte	0x3f
	.zero		1


	//   ....[32]....
        /*0718*/ 	.word	0x00009ad0
        /*071c*/ 	.word	0x00000000
        /*0720*/ 	.word	0x00000000
        /*0724*/ 	.short	0x010a
        /*0726*/ 	.byte	0x3f
	.zero		1


	//   ....[33]....
        /*0728*/ 	.word	0x00009f00
        /*072c*/ 	.word	0x00000003
        /*0730*/ 	.word	0x00000000
        /*0734*/ 	.short	0x010a
        /*0736*/ 	.byte	0x3f
	.zero		1


	//   ....[34]....
        /*0738*/ 	.word	0x00009fb0
        /*073c*/ 	.word	0x00000004
        /*0740*/ 	.word	0x00000000
        /*0744*/ 	.short	0x010a
        /*0746*/ 	.byte	0x3f
	.zero		1


	//   ....[35]....
        /*0748*/ 	.word	0x0000ac90
        /*074c*/ 	.word	0x00000003
        /*0750*/ 	.word	0x00000000
        /*0754*/ 	.short	0x0101
        /*0756*/ 	.byte	0x3f
	.zero		1


	//   ....[36]....
        /*0758*/ 	.word	0x00012f70
        /*075c*/ 	.word	0x00000000
        /*0760*/ 	.word	0x00000000
        /*0764*/ 	.short	0x0101
        /*0766*/ 	.byte	0x3f
	.zero		1


	//   ....[37]....
        /*0768*/ 	.word	0x00013170
        /*076c*/ 	.word	0x00000005
        /*0770*/ 	.word	0x00000000
        /*0774*/ 	.short	0x010a
        /*0776*/ 	.byte	0x3f
	.zero		1


	//   ....[38]....
        /*0778*/ 	.word	0x00013270
        /*077c*/ 	.word	0x00000000
        /*0780*/ 	.word	0x00000000
        /*0784*/ 	.short	0x010a
        /*0786*/ 	.byte	0x3f
	.zero		1


	//   ....[39]....
        /*0788*/ 	.word	0x000136a0
        /*078c*/ 	.word	0x00000005
        /*0790*/ 	.word	0x00000000
        /*0794*/ 	.short	0x010a
        /*0796*/ 	.byte	0x3f
	.zero		1


	//   ....[40]....
        /*0798*/ 	.word	0x00013750
        /*079c*/ 	.word	0x00000004
        /*07a0*/ 	.word	0x00000000
        /*07a4*/ 	.short	0x010a
        /*07a6*/ 	.byte	0x3f
	.zero		1


	//   ....[41]....
        /*07a8*/ 	.word	0x00014460
        /*07ac*/ 	.word	0x00000004
        /*07b0*/ 	.word	0x00000000
        /*07b4*/ 	.short	0x0101
        /*07b6*/ 	.byte	0x3f
	.zero		1


	//   ....[42]....
        /*07b8*/ 	.word	0x0001dac0
        /*07bc*/ 	.word	0x00000000
        /*07c0*/ 	.word	0x00000000
        /*07c4*/ 	.short	0x0101
        /*07c6*/ 	.byte	0x3f
	.zero		1


	//   ....[43]....
        /*07c8*/ 	.word	0x00020300
        /*07cc*/ 	.word	0x000000ff
        /*07d0*/ 	.word	0x00000000
        /*07d4*/ 	.short	0x0101
        /*07d6*/ 	.byte	0x04
	.zero		1


	//   ....[44]....
        /*07d8*/ 	.word	0x00023460
        /*07dc*/ 	.word	0x00000009
        /*07e0*/ 	.word	0x00032440
        /*07e4*/ 	.short	0x010a
        /*07e6*/ 	.byte	0x3f
	.zero		1


	//   ....[45]....
        /*07e8*/ 	.word	0x00023a70
        /*07ec*/ 	.word	0x00000009
        /*07f0*/ 	.word	0x00032420
        /*07f4*/ 	.short	0x010a
        /*07f6*/ 	.byte	0x3f
	.zero		1


	//   ....[46]....
        /*07f8*/ 	.word	0x00023b40
        /*07fc*/ 	.word	0x00000009
        /*0800*/ 	.word	0x00032460
        /*0804*/ 	.short	0x010a
        /*0806*/ 	.byte	0x3f
	.zero		1


	//   ....[47]....
        /*0808*/ 	.word	0x000241a0
        /*080c*/ 	.word	0x00000002
        /*0810*/ 	.word	0x00032440
        /*0814*/ 	.short	0x010a
        /*0816*/ 	.byte	0x3f
	.zero		1


	//   ....[48]....
        /*0818*/ 	.word	0x000243b0
        /*081c*/ 	.word	0x00000002
        /*0820*/ 	.word	0x00032460
        /*0824*/ 	.short	0x010a
        /*0826*/ 	.byte	0x3f
	.zero		1


	//   ....[49]....
        /*0828*/ 	.word	0x00024940
        /*082c*/ 	.word	0x00000002
        /*0830*/ 	.word	0x00032440
        /*0834*/ 	.short	0x010a
        /*0836*/ 	.byte	0x3f
	.zero		1


	//   ....[50]....
        /*0838*/ 	.word	0x00024b40
        /*083c*/ 	.word	0x00000002
        /*0840*/ 	.word	0x00032460
        /*0844*/ 	.short	0x010a
        /*0846*/ 	.byte	0x3f
	.zero		1


	//   ....[51]....
        /*0848*/ 	.word	0x00025030
        /*084c*/ 	.word	0x00000002
        /*0850*/ 	.word	0x00032440
        /*0854*/ 	.short	0x010a
        /*0856*/ 	.byte	0x3f
	.zero		1


	//   ....[52]....
        /*0858*/ 	.word	0x00025240
        /*085c*/ 	.word	0x00000002
        /*0860*/ 	.word	0x00032460
        /*0864*/ 	.short	0x010a
        /*0866*/ 	.byte	0x3f
	.zero		1


	//   ....[53]....
        /*0868*/ 	.word	0x000263c0
        /*086c*/ 	.word	0x00000000
        /*0870*/ 	.word	0x00032420
        /*0874*/ 	.short	0x010a
        /*0876*/ 	.byte	0x3f
	.zero		1


	//   ....[54]....
        /*0878*/ 	.word	0x00026570
        /*087c*/ 	.word	0x00000006
        /*0880*/ 	.word	0x00000000
        /*0884*/ 	.short	0x010a
        /*0886*/ 	.byte	0x3f
	.zero		1


	//   ....[55]....
        /*0888*/ 	.word	0x000265e0
        /*088c*/ 	.word	0x00000007
        /*0890*/ 	.word	0x00000000
        /*0894*/ 	.short	0x010a
        /*0896*/ 	.byte	0x3f
	.zero		1


	//   ....[56]....
        /*0898*/ 	.word	0x00026650
        /*089c*/ 	.word	0x00000004
        /*08a0*/ 	.word	0x00000000
        /*08a4*/ 	.short	0x010a
        /*08a6*/ 	.byte	0x3f
	.zero		1


	//   ....[57]....
        /*08a8*/ 	.word	0x00026680
        /*08ac*/ 	.word	0x00000003
        /*08b0*/ 	.word	0x00000000
        /*08b4*/ 	.short	0x010a
        /*08b6*/ 	.byte	0x3f
	.zero		1


	//   ....[58]....
        /*08b8*/ 	.word	0x000266f0
        /*08bc*/ 	.word	0x00000007
        /*08c0*/ 	.word	0x00032400
        /*08c4*/ 	.short	0x010a
        /*08c6*/ 	.byte	0x3f
	.zero		1


	//   ....[59]....
        /*08c8*/ 	.word	0x00026740
        /*08cc*/ 	.word	0x00000018
        /*08d0*/ 	.word	0x00000000
        /*08d4*/ 	.short	0x010a
        /*08d6*/ 	.byte	0x3f
	.zero		1


	//   ....[60]....
        /*08d8*/ 	.word	0x000267a0
        /*08dc*/ 	.word	0x00000008
        /*08e0*/ 	.word	0x00032410
        /*08e4*/ 	.short	0x010a
        /*08e6*/ 	.byte	0x3f
	.zero		1


	//   ....[61]....
        /*08e8*/ 	.word	0x000267f0
        /*08ec*/ 	.word	0x00000008
        /*08f0*/ 	.word	0x00000000
        /*08f4*/ 	.short	0x010a
        /*08f6*/ 	.byte	0x3f
	.zero		1


	//   ....[62]....
        /*08f8*/ 	.word	0x00026840
        /*08fc*/ 	.word	0x00000000
        /*0900*/ 	.word	0x00000000
        /*0904*/ 	.short	0x010a
        /*0906*/ 	.byte	0x3f
	.zero		1


	//   ....[63]....
        /*0908*/ 	.word	0x00026890
        /*090c*/ 	.word	0x00000004
        /*0910*/ 	.word	0x00000000
        /*0914*/ 	.short	0x010a
        /*0916*/ 	.byte	0x3f
	.zero		1


	//   ....[64]....
        /*0918*/ 	.word	0x000268e0
        /*091c*/ 	.word	0x00000000
        /*0920*/ 	.word	0x00000000
        /*0924*/ 	.short	0x010a
        /*0926*/ 	.byte	0x3f
	.zero		1


	//   ....[65]....
        /*0928*/ 	.word	0x00026930
        /*092c*/ 	.word	0x00000004
        /*0930*/ 	.word	0x00000000
        /*0934*/ 	.short	0x010a
        /*0936*/ 	.byte	0x3f
	.zero		1


	//   ....[66]....
        /*0938*/ 	.word	0x00026ad0
        /*093c*/ 	.word	0x00000009
        /*0940*/ 	.word	0x00032440
        /*0944*/ 	.short	0x010a
        /*0946*/ 	.byte	0x3f
	.zero		1


	//   ....[67]....
        /*0948*/ 	.word	0x00026b50
        /*094c*/ 	.word	0x00000009
        /*0950*/ 	.word	0x00032420
        /*0954*/ 	.short	0x010a
        /*0956*/ 	.byte	0x3f
	.zero		1


	//   ....[68]....
        /*0958*/ 	.word	0x00026ba0
        /*095c*/ 	.word	0x00000009
        /*0960*/ 	.word	0x00032460
        /*0964*/ 	.short	0x010a
        /*0966*/ 	.byte	0x3f
	.zero		1


	//   ....[69]....
        /*0968*/ 	.word	0x00026bf0
        /*096c*/ 	.word	0x00000002
        /*0970*/ 	.word	0x00032440
        /*0974*/ 	.short	0x010a
        /*0976*/ 	.byte	0x3f
	.zero		1


	//   ....[70]....
        /*0978*/ 	.word	0x00026c40
        /*097c*/ 	.word	0x00000002
        /*0980*/ 	.word	0x00032460
        /*0984*/ 	.short	0x010a
        /*0986*/ 	.byte	0x3f
	.zero		1


	//   ....[71]....
        /*0988*/ 	.word	0x00026c90
        /*098c*/ 	.word	0x00000002
        /*0990*/ 	.word	0x00032440
        /*0994*/ 	.short	0x010a
        /*0996*/ 	.byte	0x3f
	.zero		1


	//   ....[72]....
        /*0998*/ 	.word	0x00026ce0
        /*099c*/ 	.word	0x00000002
        /*09a0*/ 	.word	0x00032460
        /*09a4*/ 	.short	0x010a
        /*09a6*/ 	.byte	0x3f
	.zero		1


	//   ....[73]....
        /*09a8*/ 	.word	0x00026d30
        /*09ac*/ 	.word	0x00000002
        /*09b0*/ 	.word	0x00032440
        /*09b4*/ 	.short	0x010a
        /*09b6*/ 	.byte	0x3f
	.zero		1


	//   ....[74]....
        /*09b8*/ 	.word	0x00026d80
        /*09bc*/ 	.word	0x00000002
        /*09c0*/ 	.word	0x00032460
        /*09c4*/ 	.short	0x010a
        /*09c6*/ 	.byte	0x3f
	.zero		1


	//   ....[75]....
        /*09c8*/ 	.word	0x00027730
        /*09cc*/ 	.word	0x00000000
        /*09d0*/ 	.word	0x00032420
        /*09d4*/ 	.short	0x010a
        /*09d6*/ 	.byte	0x3f
	.zero		1


	//   ....[76]....
        /*09d8*/ 	.word	0x000278d0
        /*09dc*/ 	.word	0x00000006
        /*09e0*/ 	.word	0x00000000
        /*09e4*/ 	.short	0x010a
        /*09e6*/ 	.byte	0x3f
	.zero		1


	//   ....[77]....
        /*09e8*/ 	.word	0x00027920
        /*09ec*/ 	.word	0x00000007
        /*09f0*/ 	.word	0x00000000
        /*09f4*/ 	.short	0x010a
        /*09f6*/ 	.byte	0x3f
	.zero		1


	//   ....[78]....
        /*09f8*/ 	.word	0x00027970
        /*09fc*/ 	.word	0x00000004
        /*0a00*/ 	.word	0x00000000
        /*0a04*/ 	.short	0x010a
        /*0a06*/ 	.byte	0x3f
	.zero		1


	//   ....[79]....
        /*0a08*/ 	.word	0x00027d10
        /*0a0c*/ 	.word	0x0000000c
        /*0a10*/ 	.word	0x00000000
        /*0a14*/ 	.short	0x010a
        /*0a16*/ 	.byte	0x3f
	.zero		1


	//   ....[80]....
        /*0a18*/ 	.word	0x00027e50
        /*0a1c*/ 	.word	0x00000002
        /*0a20*/ 	.word	0x00000000
        /*0a24*/ 	.short	0x010a
        /*0a26*/ 	.byte	0x3f
	.zero		1


	//   ....[81]....
        /*0a28*/ 	.word	0x000284b0
        /*0a2c*/ 	.word	0x0000000b
        /*0a30*/ 	.word	0x00000000
        /*0a34*/ 	.short	0x010a
        /*0a36*/ 	.byte	0x3f
	.zero		1


	//   ....[82]....
        /*0a38*/ 	.word	0x000285f0
        /*0a3c*/ 	.word	0x00000008
        /*0a40*/ 	.word	0x00000000
        /*0a44*/ 	.short	0x010a
        /*0a46*/ 	.byte	0x3f
	.zero		1


	//   ....[83]....
        /*0a48*/ 	.word	0x00029920
        /*0a4c*/ 	.word	0x00000002
        /*0a50*/ 	.word	0x00000000
        /*0a54*/ 	.short	0x0101
        /*0a56*/ 	.byte	0x3f
	.zero		1


	//   ....[84]....
        /*0a58*/ 	.word	0x00042e40
        /*0a5c*/ 	.word	0x00000004
        /*0a60*/ 	.word	0x00000000
        /*0a64*/ 	.short	0x0101
        /*0a66*/ 	.byte	0x3f
	.zero		1


	//   ....[85]....
        /*0a68*/ 	.word	0x00042e70
        /*0a6c*/ 	.word	0x00000002
        /*0a70*/ 	.word	0x00000000
        /*0a74*/ 	.short	0x010a
        /*0a76*/ 	.byte	0x3f
	.zero		1


	//   ....[86]....
        /*0a78*/ 	.word	0x00042ec0
        /*0a7c*/ 	.word	0x00000008
        /*0a80*/ 	.word	0x00000000
        /*0a84*/ 	.short	0x010a
        /*0a86*/ 	.byte	0x3f
	.zero		1


	//----- nvinfo : EIATTR_NUM_MBARRIERS
	.align		4
.L_1441:
        /*0a88*/ 	.byte	0x03, 0x38
        /*0a8a*/ 	.short	0x0017


	//----- nvinfo : EIATTR_EXIT_INSTR_OFFSETS
	.align		4
        /*0a8c*/ 	.byte	0x04, 0x1c
        /*0a8e*/ 	.short	(.L_1443 - .L_1442)


	//   ....[0]....
.L_1442:
        /*0a90*/ 	.word	0x00000bf0


	//   ....[1]....
        /*0a94*/ 	.word	0x00021630


	//   ....[2]....
        /*0a98*/ 	.word	0x00021690


	//   ....[3]....
        /*0a9c*/ 	.word	0x000266d0


	//----- nvinfo : EIATTR_MAX_THREADS
	.align		4
.L_1443:
        /*0aa0*/ 	.byte	0x04, 0x05
        /*0aa2*/ 	.short	(.L_1445 - .L_1444)
.L_1444:
        /*0aa4*/ 	.word	0x00000180
        /*0aa8*/ 	.word	0x00000001
        /*0aac*/ 	.word	0x00000001


	//----- nvinfo : EIATTR_CRS_STACK_SIZE
	.align		4
.L_1445:
        /*0ab0*/ 	.byte	0x04, 0x1e
        /*0ab2*/ 	.short	(.L_1447 - .L_1446)
.L_1446:
        /*0ab4*/ 	.word	0x00000000


	//----- nvinfo : EIATTR_CBANK_PARAM_SIZE
	.align		4
.L_1447:
        /*0ab8*/ 	.byte	0x03, 0x19
        /*0aba*/ 	.short	0x0b70


	//----- nvinfo : EIATTR_PARAM_CBANK
	.align		4
        /*0abc*/ 	.byte	0x04, 0x0a
        /*0abe*/ 	.short	(.L_1449 - .L_1448)
	.align		4
.L_1448:
        /*0ac0*/ 	.word	index@(.nv.constant0._ZN7cutlass13device_kernelIN5flash11enable_sm90INS1_16FlashAttnFwdSm90INS1_25CollectiveMainloopFwdSm90ILi2EN4cute5tupleIJNS5_1CILi1EEES8_S8_EEENS6_IJNS7_ILi128EEENS7_ILi96EEENS7_ILi64EEEEEELi256ENS_6half_tEfNS_4arch4Sm90ELb0ELb1ELb0ELb1ELb0ELb0ELb1ELb1ELb0ELb0ELb0ELb0EEENS1_21CollectiveEpilogueFwdINS6_IJSA_NS7_ILi256EEESB_EEES9_SE_SG_Li256ELb1ELb0ELb0ELb0EEENS1_36VarlenDynamicPersistentTileSchedulerILi128ELi96ELi256ELi32ELb0ELb0ELb1ELb1ELb0ELb1EEEEEEEEEvNT_6ParamsE)
        /*0ac4*/ 	.short	0x0210
        /*0ac6*/ 	.short	0x0b70


	//----- nvinfo : EIATTR_SW_WAR
	.align		4
.L_1449:
        /*0ac8*/ 	.byte	0x04, 0x36
        /*0aca*/ 	.short	(.L_1451 - .L_1450)
.L_1450:
        /*0acc*/ 	.word	0x00000008
.L_1451:


//--------------------- .nv.info._ZN7cutlass13device_kernelIN5flash11enable_sm90INS1_16FlashAttnFwdSm90INS1_25CollectiveMainloopFwdSm90ILi2EN4cute5tupleIJNS5_1CILi1EEES8_S8_EEENS6_IJNS7_ILi128EEENS7_ILi96EEENS7_ILi64EEEEEELi256ENS_6half_tEfNS_4arch4Sm90ELb0ELb1ELb0ELb1ELb0ELb1ELb1ELb1ELb0ELb0ELb0ELb0EEENS1_21CollectiveEpilogueFwdINS6_IJSA_NS7_ILi256EEESB_EEES9_SE_SG_Li256ELb1ELb0ELb0ELb0EEENS1_36VarlenDynamicPersistentTileSchedulerILi128ELi96ELi256ELi32ELb0ELb0ELb1ELb1ELb0ELb1EEEEEEEEEvNT_6ParamsE --------------------------
	.section	.nv.info._ZN7cutlass13device_kernelIN5flash11enable_sm90INS1_16FlashAttnFwdSm90INS1_25CollectiveMainloopFwdSm90ILi2EN4cute5tupleIJNS5_1CILi1EEES8_S8_EEENS6_IJNS7_ILi128EEENS7_ILi96EEENS7_ILi64EEEEEELi256ENS_6half_tEfNS_4arch4Sm90ELb0ELb1ELb0ELb1ELb0ELb1ELb1ELb1ELb0ELb0ELb0ELb0EEENS1_21CollectiveEpilogueFwdINS6_IJSA_NS7_ILi256EEESB_EEES9_SE_SG_Li256ELb1ELb0ELb0ELb0EEENS1_36VarlenDynamicPersistentTileSchedulerILi128ELi96ELi256ELi32ELb0ELb0ELb1ELb1ELb0ELb1EEEEEEEEEvNT_6ParamsE,"",@"SHT_CUDA_INFO"
	.sectionflags	@""
	.align	4


	//----- nvinfo : EIATTR_CUDA_API_VERSION
	.align		4
        /*0000*/ 	.byte	0x04, 0x37
        /*0002*/ 	.short	(.L_1453 - .L_1452)
.L_1452:
        /*0004*/ 	.word	0x00000082


	//----- nvinfo : EIATTR_KPARAM_INFO
	.align		4
.L_1453:
        /*0008*/ 	.byte	0x04, 0x17
        /*000a*/ 	.short	(.L_1455 - .L_1454)
.L_1454:
        /*000c*/ 	.word	0x00000000
        /*0010*/ 	.short	0x0000
        /*0012*/ 	.short	0x0070
        /*0014*/ 	.byte	0x00, 0xf0, 0x01, 0x2c


	//----- nvinfo : EIATTR_SPARSE_MMA_MASK
	.align		4
.L_1455:
        /*0018*/ 	.byte	0x03, 0x50
        /*001a*/ 	.short	0x0000


	//----- nvinfo : EIATTR_MAXREG_COUNT
	.align		4
        /*001c*/ 	.byte	0x03, 0x1b
        /*001e*/ 	.short	0x00a8


	//----- nvinfo : EIATTR_NUM_BARRIERS
	.align		4
        /*0020*/ 	.byte	0x02, 0x4c
        /*0022*/ 	.byte	0x10
	.zero		1


	//----- nvinfo : EIATTR_EXTERNS
	.align		4
        /*0024*/ 	.byte	0x04, 0x0f
        /*0026*/ 	.short	(.L_1457 - .L_1456)


	//   ....[0]....
	.align		4
.L_1456:
        /*0028*/ 	.word	index@(__assertfail)


	//----- nvinfo : EIATTR_ANNOTATIONS
	.align		4
.L_1457:
        /*002c*/ 	.byte	0x04, 0x55
        /*002e*/ 	.short	(.L_1459 - .L_1458)


	//   ....[0]....
.L_1458:
        /* <DEDUP_REMOVED lines=37> */


	//----- nvinfo : EIATTR_MERCURY_ISA_VERSION
	.align		4
.L_1459:
        /*0268*/ 	.byte	0x03, 0x5f
        /*026a*/ 	.short	0x0101


	//----- nvinfo : EIATTR_UNUSED_LOAD_BYTE_OFFSET
	.align		4
        /*026c*/ 	.byte	0x04, 0x44
        /*026e*/ 	.short	(.L_1461 - .L_1460)


	//   ....[0]....
.L_1460:
        /*0270*/ 	.word	0x00000c40
        /*0274*/ 	.word	0x0000fff0


	//   ....[1]....
        /*0278*/ 	.word	0x0002a430
        /*027c*/ 	.word	0x0000fff0


	//----- nvinfo : EIATTR_INT_WARP_WIDE_INSTR_OFFSETS
	.align		4
.L_1461:
        /*0280*/ 	.byte	0x04, 0x31
        /*0282*/ 	.short	(.L_1463 - .L_1462)


	//   ....[0]....
.L_1462:
        /*0284*/ 	.word	0x00000240


	//   ....[1]....
        /*0288*/ 	.word	0x00000280


	//   ....[2]....
        /*028c*/ 	.word	0x000002f0


	//   ....[3]....
        /*0290*/ 	.word	0x00000300


	//   ....[4]....
        /*0294*/ 	.word	0x0002f680


	//   ....[5]....
        /*0298*/ 	.word	0x0002f710


	//   ....[6]....
        /*029c*/ 	.word	0x0002fc10


	//   ....[7]....
        /*02a0*/ 	.word	0x0002fc80


	//   ....[8]....
        /*02a4*/ 	.word	0x00032190


	//   ....[9]....
        /*02a8*/ 	.word	0x00032220


	//----- nvinfo : EIATTR_COOP_GROUP_MASK_REGIDS
	.align		4
.L_1463:
        /*02ac*/ 	.byte	0x04, 0x29
        /*02ae*/ 	.short	(.L_1465 - .L_1464)


	//   ....[0]....
.L_1464:
        /*02b0*/ 	.word	0xffffffff


	//   ....[1]....
        /*02b4*/ 	.word	0xffffffff


	//   ....[2]....
        /*02b8*/ 	.word	0xffffffff


	//   ....[3]....
        /*02bc*/ 	.word	0xffffffff


	//   ....[4]....
        /*02c0*/ 	.word	0xffffffff


	//   ....[5]....
        /*02c4*/ 	.word	0xffffffff


	//   ....[6]....
        /*02c8*/ 	.word	0xffffffff


	//   ....[7]....
        /*02cc*/ 	.word	0xffffffff


	//   ....[8]....
        /*02d0*/ 	.word	0xffffffff


	//   ....[9]....
        /*02d4*/ 	.word	0xffffffff


	//   ....[10]....
        /*02d8*/ 	.word	0xffffffff


	//   ....[11]....
        /*02dc*/ 	.word	0xffffffff


	//   ....[12]....
        /*02e0*/ 	.word	0xffffffff


	//   ....[13]....
        /*02e4*/ 	.word	0xffffffff


	//   ....[14]....
        /*02e8*/ 	.word	0xffffffff


	//   ....[15]....
        /*02ec*/ 	.word	0xffffffff


	//   ....[16]....
        /*02f0*/ 	.word	0xffffffff


	//   ....[17]....
        /*02f4*/ 	.word	0xffffffff


	//   ....[18]....
        /*02f8*/ 	.word	0xffffffff


	//   ....[19]....
        /*02fc*/ 	.word	0xffffffff


	//   ....[20]....
        /*0300*/ 	.word	0xffffffff


	//   ....[21]....
        /*0304*/ 	.word	0xffffffff


	//   ....[22]....
        /*0308*/ 	.word	0xffffffff


	//   ....[23]....
        /*030c*/ 	.word	0xffffffff


	//   ....[24]....
        /*0310*/ 	.word	0xffffffff


	//   ....[25]....
        /*0314*/ 	.word	0xffffffff


	//   ....[26]....
        /*0318*/ 	.word	0xffffffff


	//   ....[27]....
        /*031c*/ 	.word	0xffffffff


	//   ....[28]....
        /*0320*/ 	.word	0xffffffff


	//   ....[29]....
        /*0324*/ 	.word	0xffffffff


	//   ....[30]....
        /*0328*/ 	.word	0xffffffff


	//   ....[31]....
        /*032c*/ 	.word	0xffffffff


	//   ....[32]....
        /*0330*/ 	.word	0xffffffff


	//   ....[33]....
        /*0334*/ 	.word	0xffffffff


	//   ....[34]....
        /*0338*/ 	.word	0xffffffff


	//   ....[35]....
        /*033c*/ 	.word	0xffffffff


	//   ....[36]....
        /*0340*/ 	.word	0xffffffff


	//   ....[37]....
        /*0344*/ 	.word	0xffffffff


	//   ....[38]....
        /*0348*/ 	.word	0xffffffff


	//   ....[39]....
        /*034c*/ 	.word	0xffffffff


	//   ....[40]....
        /*0350*/ 	.word	0xffffffff


	//   ....[41]....
        /*0354*/ 	.word	0xffffffff


	//   ....[42]....
        /*0358*/ 	.word	0xffffffff


	//   ....[43]....
        /*035c*/ 	.word	0xffffffff


	//   ....[44]....
        /*0360*/ 	.word	0xffffffff


	//   ....[45]....
        /*0364*/ 	.word	0xffffffff


	//   ....[46]....
        /*0368*/ 	.word	0xffffffff


	//   ....[47]....
        /*036c*/ 	.word	0xffffffff


	//   ....[48]....
        /*0370*/ 	.word	0xffffffff


	//   ....[49]....
        /*0374*/ 	.word	0xffffffff


	//   ....[50]....
        /*0378*/ 	.word	0xffffffff


	//   ....[51]....
        /*037c*/ 	.word	0xffffffff


	//   ....[52]....
        /*0380*/ 	.word	0xffffffff


	//   ....[53]....
        /*0384*/ 	.word	0xffffffff


	//   ....[54]....
        /*0388*/ 	.word	0xffffffff


	//   ....[55]....
        /*038c*/ 	.word	0xffffffff


	//   ....[56]....
        /*0390*/ 	.word	0xffffffff


	//   ....[57]....
        /*0394*/ 	.word	0xffffffff


	//   ....[58]....
        /*0398*/ 	.word	0x0500000f


	//   ....[59]....
        /*039c*/ 	.word	0x0500000f


	//   ....[60]....
        /*03a0*/ 	.word	0x0500000f


	//   ....[61]....
        /*03a4*/ 	.word	0x0500000f


	//   ....[62]....
        /*03a8*/ 	.word	0x0500000f


	//   ....[63]....
        /*03ac*/ 	.word	0x0500000f


	//   ....[64]....
        /*03b0*/ 	.word	0x0500000f


	//   ....[65]....
        /*03b4*/ 	.word	0x0500000f


	//   ....[66]....
        /*03b8*/ 	.word	0x0500000f


	//   ....[67]....
        /*03bc*/ 	.word	0x0500000f


	//   ....[68]....
        /*03c0*/ 	.word	0x0500000f


	//   ....[69]....
        /*03c4*/ 	.word	0x0500000f


	//   ....[70]....
        /*03c8*/ 	.word	0x0500000f


	//   ....[71]....
        /*03cc*/ 	.word	0x0500000f


	//   ....[72]....
        /*03d0*/ 	.word	0x0500000f


	//   ....[73]....
        /*03d4*/ 	.word	0x0500000f


	//   ....[74]....
        /*03d8*/ 	.word	0x0500000f


	//   ....[75]....
        /*03dc*/ 	.word	0x0500000f


	//   ....[76]....
        /*03e0*/ 	.word	0x0500000f


	//   ....[77]....
        /*03e4*/ 	.word	0x0500000f


	//   ....[78]....
        /*03e8*/ 	.word	0x0500000f


	//   ....[79]....
        /*03ec*/ 	.word	0x0500000f


	//   ....[80]....
        /*03f0*/ 	.word	0x0500000f


	//   ....[81]....
        /*03f4*/ 	.word	0x0500000f


	//   ....[82]....
        /*03f8*/ 	.word	0x0500000f


	//   ....[83]....
        /*03fc*/ 	.word	0x0500000f


	//   ....[84]....
        /*0400*/ 	.word	0x0500000f


	//   ....[85]....
        /*0404*/ 	.word	0x0500000f


	//   ....[86]....
        /*0408*/ 	.word	0x0500000f


	//   ....[87]....
        /*040c*/ 	.word	0x0500000f


	//   ....[88]....
        /*0410*/ 	.word	0x0500000f


	//   ....[89]....
        /*0414*/ 	.word	0x0500000f


	//   ....[90]....
        /*0418*/ 	.word	0x0500000f


	//   ....[91]....
        /*041c*/ 	.word	0x0500000f


	//   ....[92]....
        /*0420*/ 	.word	0x0500000f


	//   ....[93]....
        /*0424*/ 	.word	0x0500000f


	//   ....[94]....
        /*0428*/ 	.word	0x0500000f


	//   ....[95]....
        /*042c*/ 	.word	0xffffffff


	//   ....[96]....
        /*0430*/ 	.word	0xffffffff


	//   ....[97]....
        /*0434*/ 	.word	0xffffffff


	//   ....[98]....
        /*0438*/ 	.word	0xffffffff


	//----- nvinfo : EIATTR_COOP_GROUP_INSTR_OFFSETS
	.align		4
.L_1465:
        /*043c*/ 	.byte	0x04, 0x28
        /*043e*/ 	.short	(.L_1467 - .L_1466)


	//   ....[0]....
.L_1466:
        /*0440*/ 	.word	0x000000c0


	//   ....[1]....
        /*0444*/ 	.word	0x00000250


	//   ....[2]....
        /*0448*/ 	.word	0x000002a0


	//   ....[3]....
        /*044c*/ 	.word	0x000004f0


	//   ....[4]....
        /*0450*/ 	.word	0x00000650


	//   ....[5]....
        /*0454*/ 	.word	0x00000770


	//   ....[6]....
        /*0458*/ 	.word	0x000008d0


	//   ....[7]....
        /*045c*/ 	.word	0x00006440


	//   ....[8]....
        /*0460*/ 	.word	0x0000c790


	//   ....[9]....
        /*0464*/ 	.word	0x0000c820


	//   ....[10]....
        /*0468*/ 	.word	0x0000c9f0


	//   ....[11]....
        /*046c*/ 	.word	0x0000ca10


	//   ....[12]....
        /*0470*/ 	.word	0x00016370


	//   ....[13]....
        /*0474*/ 	.word	0x00016400


	//   ....[14]....
        /*0478*/ 	.word	0x000164c0


	//   ....[15]....
        /*047c*/ 	.word	0x00016510


	//   ....[16]....
        /*0480*/ 	.word	0x00020c50


	//   ....[17]....
        /*0484*/ 	.word	0x00020d00


	//   ....[18]....
        /*0488*/ 	.word	0x00020e80


	//   ....[19]....
        /*048c*/ 	.word	0x00020ef0


	//   ....[20]....
        /*0490*/ 	.word	0x00029490


	//   ....[21]....
        /*0494*/ 	.word	0x000294b0


	//   ....[22]....
        /*0498*/ 	.word	0x00029510


	//   ....[23]....
        /*049c*/ 	.word	0x00029550


	//   ....[24]....
        /*04a0*/ 	.word	0x0002cfa0


	//   ....[25]....
        /*04a4*/ 	.word	0x0002d130


	//   ....[26]....
        /*04a8*/ 	.word	0x0002d160


	//   ....[27]....
        /*04ac*/ 	.word	0x0002d190


	//   ....[28]....
        /*04b0*/ 	.word	0x0002d1d0


	//   ....[29]....
        /*04b4*/ 	.word	0x0002d220


	//   ....[30]....
        /*04b8*/ 	.word	0x0002d280


	//   ....[31]....
        /*04bc*/ 	.word	0x0002d460


	//   ....[32]....
        /*04c0*/ 	.word	0x0002d4c0


	//   ....[33]....
        /*04c4*/ 	.word	0x0002d500


	//   ....[34]....
        /*04c8*/ 	.word	0x0002d540


	//   ....[35]....
        /*04cc*/ 	.word	0x0002d570


	//   ....[36]....
        /*04d0*/ 	.word	0x0002d5a0


	//   ....[37]....
        /*04d4*/ 	.word	0x0002d630


	//   ....[38]....
        /*04d8*/ 	.word	0x0002d690


	//   ....[39]....
        /*04dc*/ 	.word	0x0002d720


	//   ....[40]....
        /*04e0*/ 	.word	0x000322b0


	//   ....[41]....
        /*04e4*/ 	.word	0x000322c0


	//   ....[42]....
        /*04e8*/ 	.word	0x000323d0


	//   ....[43]....
        /*04ec*/ 	.word	0x00032430


	//   ....[44]....
        /*04f0*/ 	.word	0x00032470


	//   ....[45]....
        /*04f4*/ 	.word	0x000324b0


	//   ....[46]....
        /*04f8*/ 	.word	0x000324e0


	//   ....[47]....
        /*04fc*/ 	.word	0x00032510


	//   ....[48]....
        /*0500*/ 	.word	0x000326a0


	//   ....[49]....
        /*0504*/ 	.word	0x00032700


	//   ....[50]....
        /*0508*/ 	.word	0x00032740


	//   ....[51]....
        /*050c*/ 	.word	0x00032780


	//   ....[52]....
        /*0510*/ 	.word	0x000327b0


	//   ....[53]....
        /*0514*/ 	.word	0x000327e0


	//   ....[54]....
        /*0518*/ 	.word	0x000328a0


	//   ....[55]....
        /*051c*/ 	.word	0x000328c0


	//   ....[56]....
        /*0520*/ 	.word	0x00032930


	//   ....[57]....
        /*0524*/ 	.word	0x00032fa0


	//   ....[58]....
        /*0528*/ 	.word	0x000333e0


	//   ....[59]....
        /*052c*/ 	.word	0x00033480


	//   ....[60]....
        /*0530*/ 	.word	0x00033520


	//   ....[61]....
        /*0534*/ 	.word	0x000335c0


	//   ....[62]....
        /*0538*/ 	.word	0x00033660


	//   ....[63]....
        /*053c*/ 	.word	0x00033700


	//   ....[64]....
        /*0540*/ 	.word	0x000337a0


	//   ....[65]....
        /*0544*/ 	.word	0x00033840


	//   ....[66]....
        /*0548*/ 	.word	0x000338e0


	//   ....[67]....
        /*054c*/ 	.word	0x000339d0


	//   ....[68]....
        /*0550*/ 	.word	0x00033a70


	//   ....[69]....
        /*0554*/ 	.word	0x00033b10


	//   ....[70]....
        /*0558*/ 	.word	0x00033bb0


	//   ....[71]....
        /*055c*/ 	.word	0x00033c50


	//   ....[72]....
        /*0560*/ 	.word	0x00033cf0


	//   ....[73]....
        /*0564*/ 	.word	0x00033d90


	//   ....[74]....
        /*0568*/ 	.word	0x00033e30


	//   ....[75]....
        /*056c*/ 	.word	0x00034130


	//   ....[76]....
        /*0570*/ 	.word	0x00034410


	//   ....[77]....
        /*0574*/ 	.word	0x00034830


	//   ....[78]....
        /*0578*/ 	.word	0x000348c0


	//   ....[79]....
        /*057c*/ 	.word	0x00034960


	//   ....[80]....
        /*0580*/ 	.word	0x00034a10


	//   ....[81]....
        /*0584*/ 	.word	0x00034a90


	//   ....[82]....
        /*0588*/ 	.word	0x00034b10


	//   ....[83]....
        /*058c*/ 	.word	0x00034b90


	//   ....[84]....
        /*0590*/ 	.word	0x00034c10


	//   ....[85]....
        /*0594*/ 	.word	0x00034ca0


	//   ....[86]....
        /*0598*/ 	.word	0x00034d50


	//   ....[87]....
        /*059c*/ 	.word	0x00034dd0


	//   ....[88]....
        /*05a0*/ 	.word	0x00034e50


	//   ....[89]....
        /*05a4*/ 	.word	0x00034ed0


	//   ....[90]....
        /*05a8*/ 	.word	0x00034f50


	//   ....[91]....
        /*05ac*/ 	.word	0x00034fc0


	//   ....[92]....
        /*05b0*/ 	.word	0x00035060


	//   ....[93]....
        /*05b4*/ 	.word	0x000350f0


	//   ....[94]....
        /*05b8*/ 	.word	0x00035220


	//   ....[95]....
        /*05bc*/ 	.word	0x00038070


	//   ....[96]....
        /*05c0*/ 	.word	0x000380a0


	//   ....[97]....
        /*05c4*/ 	.word	0x000380c0


	//   ....[98]....
        /*05c8*/ 	.word	0x000380d0


	//----- nvinfo : EIATTR_REG_RECONFIG
	.align		4
.L_1467:
        /*05cc*/ 	.byte	0x01, 0x54
	.zero		2


	//----- nvinfo : EIATTR_SYSCALL_OFFSETS
	.align		4
        /*05d0*/ 	.byte	0x04, 0x46
        /*05d2*/ 	.short	(.L_1469 - .L_1468)


	//   ....[0]....
.L_1468:
        /*05d4*/ 	.word	0x00001b90


	//   ....[1]....
        /*05d8*/ 	.word	0x00001ce0


	//   ....[2]....
        /*05dc*/ 	.word	0x00006860


	//   ....[3]....
        /*05e0*/ 	.word	0x00006f60


	//   ....[4]....
        /*05e4*/ 	.word	0x0002f8a0


	//   ....[5]....
        /*05e8*/ 	.word	0x0002f9e0


	//   ....[6]....
        /*05ec*/ 	.word	0x0002fae0


	//----- nvinfo : EIATTR_MBARRIER_INSTR_OFFSETS
	.align		4
.L_1469:
        /*05f0*/ 	.byte	0x04, 0x39
        /*05f2*/ 	.short	(.L_1471 - .L_1470)


	//   ....[0]....
.L_1470:
        /*05f4*/ 	.word	0x00000390
        /*05f8*/ 	.word	0x000000ff
        /*05fc*/ 	.word	0x00032400
        /*0600*/ 	.short	0x0100
        /*0602*/ 	.byte	0x08
	.zero		1


	//   ....[1]....
        /*0604*/ 	.word	0x000003a0
        /*0608*/ 	.word	0x000000ff
        /*060c*/ 	.word	0x00032410
        /*0610*/ 	.short	0x0100
        /*0612*/ 	.byte	0x08
	.zero		1


	//   ....[2]....
        /*0614*/ 	.word	0x000003b0
        /*0618*/ 	.word	0x000000ff
        /*061c*/ 	.word	0x00032420
        /*0620*/ 	.short	0x0100
        /*0622*/ 	.byte	0x08
	.zero		1


	//   ....[3]....
        /*0624*/ 	.word	0x000004a0
        /*0628*/ 	.word	0x000000ff
        /*062c*/ 	.word	0x00032430
        /*0630*/ 	.short	0x0100
        /*0632*/ 	.byte	0x08
	.zero		1


	//   ....[4]....
        /*0634*/ 	.word	0x000004b0
        /*0638*/ 	.word	0x000000ff
        /*063c*/ 	.word	0x00032440
        /*0640*/ 	.short	0x0100
        /*0642*/ 	.byte	0x08
	.zero		1


	//   ....[5]....
        /*0644*/ 	.word	0x000004c0
        /*0648*/ 	.word	0x000000ff
        /*064c*/ 	.word	0x00032438
        /*0650*/ 	.short	0x0100
        /*0652*/ 	.byte	0x08
	.zero		1


	//   ....[6]....
        /*0654*/ 	.word	0x000004d0
        /*0658*/ 	.word	0x000000ff
        /*065c*/ 	.word	0x00032448
        /*0660*/ 	.short	0x0100
        /*0662*/ 	.byte	0x08
	.zero		1


	//   ....[7]....
        /*0664*/ 	.word	0x00000600
        /*0668*/ 	.word	0x000000ff
        /*066c*/ 	.word	0x00032450
        /*0670*/ 	.short	0x0100
        /*0672*/ 	.byte	0x08
	.zero		1


	//   ....[8]....
        /*0674*/ 	.word	0x00000610
        /*0678*/ 	.word	0x000000ff
        /*067c*/ 	.word	0x00032460
        /*0680*/ 	.short	0x0100
        /*0682*/ 	.byte	0x08
	.zero		1


	//   ....[9]....
        /*0684*/ 	.word	0x00000620
        /*0688*/ 	.word	0x000000ff
        /*068c*/ 	.word	0x00032458
        /*0690*/ 	.short	0x0100
        /*0692*/ 	.byte	0x08
	.zero		1


	//   ....[10]....
        /*0694*/ 	.word	0x00000630
        /*0698*/ 	.word	0x000000ff
        /*069c*/ 	.word	0x00032468
        /*06a0*/ 	.short	0x0100
        /*06a2*/ 	.byte	0x08
	.zero		1


	//   ....[11]....
        /*06a4*/ 	.word	0x00000720
        /*06a8*/ 	.word	0x000000ff
        /*06ac*/ 	.word	0x00032470
        /*06b0*/ 	.short	0x0100
        /*06b2*/ 	.byte	0x06
	.zero		1


	//   ....[12]....
        /*06b4*/ 	.word	0x00000730
        /*06b8*/ 	.word	0x000000ff
        /*06bc*/ 	.word	0x00032480
        /*06c0*/ 	.short	0x0100
        /*06c2*/ 	.byte	0x06
	.zero		1


	//   ....[13]....
        /*06c4*/ 	.word	0x00000740
        /*06c8*/ 	.word	0x000000ff
        /*06cc*/ 	.word	0x00032478
        /*06d0*/ 	.short	0x0100
        /*06d2*/ 	.byte	0x06
	.zero		1


	//   ....[14]....
        /*06d4*/ 	.word	0x00000750
        /*06d8*/ 	.word	0x000000ff
        /*06dc*/ 	.word	0x00032488
        /*06e0*/ 	.short	0x0100
        /*06e2*/ 	.byte	0x06
	.zero		1


	//   ....[15]....
        /*06e4*/ 	.word	0x00000880
        /*06e8*/ 	.word	0x000000ff
        /*06ec*/ 	.word	0x00032490
        /*06f0*/ 	.short	0x0100
        /*06f2*/ 	.byte	0x08
	.zero		1


	//   ....[16]....
        /*06f4*/ 	.word	0x00000890
        /*06f8*/ 	.word	0x000000ff
        /*06fc*/ 	.word	0x000324a0
        /*0700*/ 	.short	0x0100
        /*0702*/ 	.byte	0x08
	.zero		1


	//   ....[17]....
        /*0704*/ 	.word	0x000008a0
        /*0708*/ 	.word	0x000000ff
        /*070c*/ 	.word	0x00032498
        /*0710*/ 	.short	0x0100
        /*0712*/ 	.byte	0x08
	.zero		1


	//   ....[18]....
        /*0714*/ 	.word	0x000008b0
        /*0718*/ 	.word	0x000000ff
        /*071c*/ 	.word	0x000324a8
        /*0720*/ 	.short	0x0100
        /*0722*/ 	.byte	0x08
	.zero		1


	//   ....[19]....
        /*0724*/ 	.word	0x000009e0
        /*0728*/ 	.word	0x000000ff
        /*072c*/ 	.word	0x000324b0
        /*0730*/ 	.short	0x0100
        /*0732*/ 	.byte	0x08
	.zero		1


	//   ....[20]....
        /*0734*/ 	.word	0x000009f0
        /*0738*/ 	.word	0x000000ff
        /*073c*/ 	.word	0x000324c0
        /*0740*/ 	.short	0x0100
        /*0742*/ 	.byte	0x08
	.zero		1


	//   ....[21]....
        /*0744*/ 	.word	0x00000a00
        /*0748*/ 	.word	0x000000ff
        /*074c*/ 	.word	0x000324b8
        /*0750*/ 	.short	0x0100
        /*0752*/ 	.byte	0x08
	.zero		1


	//   ....[22]....
        /*0754*/ 	.word	0x00000a10
        /*0758*/ 	.word	0x000000ff
        /*075c*/ 	.word	0x000324c8
        /*0760*/ 	.short	0x0100
        /*0762*/ 	.byte	0x08
	.zero		1


	//   ....[23]....
        /*0764*/ 	.word	0x00002f20
        /*0768*/ 	.word	0x00000054
        /*076c*/ 	.word	0x00032490
        /*0770*/ 	.short	0x010a
        /*0772*/ 	.byte	0x3f
	.zero		1


	//   ....[24]....
        /*0774*/ 	.word	0x00004070
        /*0778*/ 	.word	0x00000054
        /*077c*/ 	.word	0x00032490
        /*0780*/ 	.short	0x010a
        /*0782*/ 	.byte	0x3f
	.zero		1


	//   ....[25]....
        /*0784*/ 	.word	0x00005030
        /*0788*/ 	.word	0x00000054
        /*078c*/ 	.word	0x00032490
        /*0790*/ 	.short	0x010a
        /*0792*/ 	.byte	0x3f
	.zero		1


	//   ....[26]....
        /*0794*/ 	.word	0x00005240
        /*0798*/ 	.word	0x00000004
        /*079c*/ 	.word	0x00000000
        /*07a0*/ 	.short	0x0101
        /*07a2*/ 	.byte	0x3f
	.zero		1


	//   ....[27]....
        /*07a4*/ 	.word	0x00005280
        /*07a8*/ 	.word	0x00000054
        /*07ac*/ 	.word	0x000324b0
        /*07b0*/ 	.short	0x010a
        /*07b2*/ 	.byte	0x3f
	.zero		1


	//   ....[28]....
        /*07b4*/ 	.word	0x000058d0
        /*07b8*/ 	.word	0x00000054
        /*07bc*/ 	.word	0x00000000
        /*07c0*/ 	.short	0x0101
        /*07c2*/ 	.byte	0x3f
	.zero		1


	//   ....[29]....
        /*07c4*/ 	.word	0x00006b60
        /*07c8*/ 	.word	0x00000091
        /*07cc*/ 	.word	0x00032400
        /*07d0*/ 	.short	0x010a
        /*07d2*/ 	.byte	0x3f
	.zero		1


	//   ....[30]....
        /*07d4*/ 	.word	0x00006bb0
        /*07d8*/ 	.word	0x00000091
        /*07dc*/ 	.word	0x00032400
        /*07e0*/ 	.short	0x010a
        /*07e2*/ 	.byte	0x3f
	.zero		1


	//   ....[31]....
        /*07e4*/ 	.word	0x00007780
        /*07e8*/ 	.word	0x00000091
        /*07ec*/ 	.word	0x00032400
        /*07f0*/ 	.short	0x010a
        /*07f2*/ 	.byte	0x3f
	.zero		1


	//   ....[32]....
        /*07f4*/ 	.word	0x00008b50
        /*07f8*/ 	.word	0x00000091
        /*07fc*/ 	.word	0x00032400
        /*0800*/ 	.short	0x010a
        /*0802*/ 	.byte	0x3f
	.zero		1


	//   ....[33]....
        /*0804*/ 	.word	0x0000a0f0
        /*0808*/ 	.word	0x00000005
        /*080c*/ 	.word	0x00000000
        /*0810*/ 	.short	0x010a
        /*0812*/ 	.byte	0x3f
	.zero		1


	//   ....[34]....
        /*0814*/ 	.word	0x0000a1f0
        /*0818*/ 	.word	0x00000002
        /*081c*/ 	.word	0x00000000
        /*0820*/ 	.short	0x010a
        /*0822*/ 	.byte	0x3f
	.zero		1


	//   ....[35]....
        /*0824*/ 	.word	0x0000a620
        /*0828*/ 	.word	0x00000005
        /*082c*/ 	.word	0x00000000
        /*0830*/ 	.short	0x010a
        /*0832*/ 	.byte	0x3f
	.zero		1


	//   ....[36]....
        /*0834*/ 	.word	0x0000a6d0
        /*0838*/ 	.word	0x00000004
        /*083c*/ 	.word	0x00000000
        /*0840*/ 	.short	0x010a
        /*0842*/ 	.byte	0x3f
	.zero		1


	//   ....[37]....
        /*0844*/ 	.word	0x0000b3e0
        /*0848*/ 	.word	0x00000004
        /*084c*/ 	.word	0x00000000
        /*0850*/ 	.short	0x0101
        /*0852*/ 	.byte	0x3f
	.zero		1


	//   ....[38]....
        /*0854*/ 	.word	0x000149c0
        /*0858*/ 	.word	0x00000002
        /*085c*/ 	.word	0x00000000
        /*0860*/ 	.short	0x0101
        /*0862*/ 	.byte	0x3f
	.zero		1


	//   ....[39]....
        /*0864*/ 	.word	0x00014e10
        /*0868*/ 	.word	0x00000007
        /*086c*/ 	.word	0x00000000
        /*0870*/ 	.short	0x010a
        /*0872*/ 	.byte	0x3f
	.zero		1


	//   ....[40]....
        /*0874*/ 	.word	0x00014f10
        /*0878*/ 	.word	0x00000000
        /*087c*/ 	.word	0x00000000
        /*0880*/ 	.short	0x010a
        /*0882*/ 	.byte	0x3f
	.zero		1


	//   ....[41]....
        /*0884*/ 	.word	0x00015340
        /*0888*/ 	.word	0x00000007
        /*088c*/ 	.word	0x00000000
        /*0890*/ 	.short	0x010a
        /*0892*/ 	.byte	0x3f
	.zero		1


	//   ....[42]....
        /*0894*/ 	.word	0x000153f0
        /*0898*/ 	.word	0x00000006
        /*089c*/ 	.word	0x00000000
        /*08a0*/ 	.short	0x010a
        /*08a2*/ 	.byte	0x3f
	.zero		1


	//   ....[43]....
        /*08a4*/ 	.word	0x00016100
        /*08a8*/ 	.word	0x00000006
        /*08ac*/ 	.word	0x00000000
        /*08b0*/ 	.short	0x0101
        /*08b2*/ 	.byte	0x3f
	.zero		1


	//   ....[44]....
        /*08b4*/ 	.word	0x0001e3d0
        /*08b8*/ 	.word	0x00000000
        /*08bc*/ 	.word	0x00000000
        /*08c0*/ 	.short	0x0101
        /*08c2*/ 	.byte	0x3f
	.zero		1


	//   ....[45]....
        /*08c4*/ 	.word	0x0001e5e0
        /*08c8*/ 	.word	0x00000005
        /*08cc*/ 	.word	0x00000000
        /*08d0*/ 	.short	0x010a
        /*08d2*/ 	.byte	0x3f
	.zero		1


	//   ....[46]....
        /*08d4*/ 	.word	0x0001e6e0
        /*08d8*/ 	.word	0x00000006
        /*08dc*/ 	.word	0x00000000
        /*08e0*/ 	.short	0x010a
        /*08e2*/ 	.byte	0x3f
	.zero		1


	//   ....[47]....
        /*08e4*/ 	.word	0x0001eb10
        /*08e8*/ 	.word	0x00000005
        /*08ec*/ 	.word	0x00000000
        /*08f0*/ 	.short	0x010a
        /*08f2*/ 	.byte	0x3f
	.zero		1


	//   ....[48]....
        /*08f4*/ 	.word	0x0001ebc0
        /*08f8*/ 	.word	0x00000006
        /*08fc*/ 	.word	0x00000000
        /*0900*/ 	.short	0x010a
        /*0902*/ 	.byte	0x3f
	.zero		1


	//   ....[49]....
        /*0904*/ 	.word	0x0001f8c0
        /*0908*/ 	.word	0x00000005
        /*090c*/ 	.word	0x00000000
        /*0910*/ 	.short	0x0101
        /*0912*/ 	.byte	0x3f
	.zero		1


	//   ....[50]....
        /*0914*/ 	.word	0x00029020
        /*0918*/ 	.word	0x00000004
        /*091c*/ 	.word	0x00000000
        /*0920*/ 	.short	0x0101
        /*0922*/ 	.byte	0x3f
	.zero		1


	//   ....[51]....
        /*0924*/ 	.word	0x0002bcc0
        /*0928*/ 	.word	0x00000000
        /*092c*/ 	.word	0x00000000
        /*0930*/ 	.short	0x0101
        /*0932*/ 	.byte	0x3f
	.zero		1


	//   ....[52]....
        /*0934*/ 	.word	0x0002e6e0
        /*0938*/ 	.word	0x00000007
        /*093c*/ 	.word	0x00032420
        /*0940*/ 	.short	0x010a
        /*0942*/ 	.byte	0x3f
	.zero		1


	//   ....[53]....
        /*0944*/ 	.word	0x0002e760
        /*0948*/ 	.word	0x00000008
        /*094c*/ 	.word	0x000324a0
        /*0950*/ 	.short	0x010a
        /*0952*/ 	.byte	0x3f
	.zero		1


	//   ....[54]....
        /*0954*/ 	.word	0x0002e940
        /*0958*/ 	.word	0x00000008
        /*095c*/ 	.word	0x000324c0
        /*0960*/ 	.short	0x010a
        /*0962*/ 	.byte	0x3f
	.zero		1


	//   ....[55]....
        /*0964*/ 	.word	0x0002ed50
        /*0968*/ 	.word	0x00000009
        /*096c*/ 	.word	0x000324a0
        /*0970*/ 	.short	0x010a
        /*0972*/ 	.byte	0x3f
	.zero		1


	//   ....[56]....
        /*0974*/ 	.word	0x0002ef10
        /*0978*/ 	.word	0x00000009
        /*097c*/ 	.word	0x000324c0
        /*0980*/ 	.short	0x010a
        /*0982*/ 	.byte	0x3f
	.zero		1


	//   ....[57]....
        /*0984*/ 	.word	0x0002fff0
        /*0988*/ 	.word	0x00000005
        /*098c*/ 	.word	0x00032440
        /*0990*/ 	.short	0x010a
        /*0992*/ 	.byte	0x3f
	.zero		1


	//   ....[58]....
        /*0994*/ 	.word	0x00030600
        /*0998*/ 	.word	0x00000005
        /*099c*/ 	.word	0x00032420
        /*09a0*/ 	.short	0x010a
        /*09a2*/ 	.byte	0x3f
	.zero		1


	//   ....[59]....
        /*09a4*/ 	.word	0x000306d0
        /*09a8*/ 	.word	0x00000002
        /*09ac*/ 	.word	0x00032460
        /*09b0*/ 	.short	0x010a
        /*09b2*/ 	.byte	0x3f
	.zero		1


	//   ....[60]....
        /*09b4*/ 	.word	0x00030d20
        /*09b8*/ 	.word	0x00000002
        /*09bc*/ 	.word	0x00032440
        /*09c0*/ 	.short	0x010a
        /*09c2*/ 	.byte	0x3f
	.zero		1


	//   ....[61]....
        /*09c4*/ 	.word	0x00030f30
        /*09c8*/ 	.word	0x00000002
        /*09cc*/ 	.word	0x00032460
        /*09d0*/ 	.short	0x010a
        /*09d2*/ 	.byte	0x3f
	.zero		1


	//   ....[62]....
        /*09d4*/ 	.word	0x000314b0
        /*09d8*/ 	.word	0x00000002
        /*09dc*/ 	.word	0x00032440
        /*09e0*/ 	.short	0x010a
        /*09e2*/ 	.byte	0x3f
	.zero		1


	//   ....[63]....
        /*09e4*/ 	.word	0x000316b0
        /*09e8*/ 	.word	0x00000002
        /*09ec*/ 	.word	0x00032460
        /*09f0*/ 	.short	0x010a
        /*09f2*/ 	.byte	0x3f
	.zero		1


	//   ....[64]....
        /*09f4*/ 	.word	0x00031ba0
        /*09f8*/ 	.word	0x00000002
        /*09fc*/ 	.word	0x00032440
        /*0a00*/ 	.short	0x010a
        /*0a02*/ 	.byte	0x3f
	.zero		1


	//   ....[65]....
        /*0a04*/ 	.word	0x00031db0
        /*0a08*/ 	.word	0x00000002
        /*0a0c*/ 	.word	0x00032460
        /*0a10*/ 	.short	0x010a
        /*0a12*/ 	.byte	0x3f
	.zero		1


	//   ....[66]....
        /*0a14*/ 	.word	0x00032f30
        /*0a18*/ 	.word	0x00000000
        /*0a1c*/ 	.word	0x00032420
        /*0a20*/ 	.short	0x010a
        /*0a22*/ 	.byte	0x3f
	.zero		1


	//   ....[67]....
        /*0a24*/ 	.word	0x000330d0
        /*0a28*/ 	.word	0x00000006
        /*0a2c*/ 	.word	0x00000000
        /*0a30*/ 	.short	0x010a
        /*0a32*/ 	.byte	0x3f
	.zero		1


	//   ....[68]....
        /*0a34*/ 	.word	0x00033140
        /*0a38*/ 	.word	0x00000007
        /*0a3c*/ 	.word	0x00000000
        /*0a40*/ 	.short	0x010a
        /*0a42*/ 	.byte	0x3f
	.zero		1


	//   ....[69]....
        /*0a44*/ 	.word	0x000331b0
        /*0a48*/ 	.word	0x00000004
        /*0a4c*/ 	.word	0x00000000
        /*0a50*/ 	.short	0x010a
        /*0a52*/ 	.byte	0x3f
	.zero		1


	//   ....[70]....
        /*0a54*/ 	.word	0x000331e0
        /*0a58*/ 	.word	0x00000003
        /*0a5c*/ 	.word	0x00000000
        /*0a60*/ 	.short	0x010a
        /*0a62*/ 	.byte	0x3f
	.zero		1


	//   ....[71]....
        /*0a64*/ 	.word	0x00033240
        /*0a68*/ 	.word	0x00000054
        /*0a6c*/ 	.word	0x00032490
        /*0a70*/ 	.short	0x010a
        /*0a72*/ 	.byte	0x3f
	.zero		1


	//   ....[72]....
        /*0a74*/ 	.word	0x00033290
        /*0a78*/ 	.word	0x00000054
        /*0a7c*/ 	.word	0x00032490
        /*0a80*/ 	.short	0x010a
        /*0a82*/ 	.byte	0x3f
	.zero		1


	//   ....[73]....
        /*0a84*/ 	.word	0x000332e0
        /*0a88*/ 	.word	0x00000054
        /*0a8c*/ 	.word	0x00032490
        /*0a90*/ 	.short	0x010a
        /*0a92*/ 	.byte	0x3f
	.zero		1


	//   ....[74]....
        /*0a94*/ 	.word	0x00033330
        /*0a98*/ 	.word	0x00000054
        /*0a9c*/ 	.word	0x000324b0
        /*0aa0*/ 	.short	0x010a
        /*0aa2*/ 	.byte	0x3f
	.zero		1


	//   ....[75]....
        /*0aa4*/ 	.word	0x00033920
        /*0aa8*/ 	.word	0x00000091
        /*0aac*/ 	.word	0x00032400
        /*0ab0*/ 	.short	0x010a
        /*0ab2*/ 	.byte	0x3f
	.zero		1


	//   ....[76]....
        /*0ab4*/ 	.word	0x00033e70
        /*0ab8*/ 	.word	0x00000091
        /*0abc*/ 	.word	0x00032400
        /*0ac0*/ 	.short	0x010a
        /*0ac2*/ 	.byte	0x3f
	.zero		1


	//   ....[77]....
        /*0ac4*/ 	.word	0x00033ec0
        /*0ac8*/ 	.word	0x00000002
        /*0acc*/ 	.word	0x00000000
        /*0ad0*/ 	.short	0x010a
        /*0ad2*/ 	.byte	0x3f
	.zero		1


	//   ....[78]....
        /*0ad4*/ 	.word	0x00033f10
        /*0ad8*/ 	.word	0x00000004
        /*0adc*/ 	.word	0x00000000
        /*0ae0*/ 	.short	0x010a
        /*0ae2*/ 	.byte	0x3f
	.zero		1


	//   ....[79]....
        /*0ae4*/ 	.word	0x00033f60
        /*0ae8*/ 	.word	0x00000000
        /*0aec*/ 	.word	0x00000000
        /*0af0*/ 	.short	0x010a
        /*0af2*/ 	.byte	0x3f
	.zero		1


	//   ....[80]....
        /*0af4*/ 	.word	0x00033fb0
        /*0af8*/ 	.word	0x00000006
        /*0afc*/ 	.word	0x00000000
        /*0b00*/ 	.short	0x010a
        /*0b02*/ 	.byte	0x3f
	.zero		1


	//   ....[81]....
        /*0b04*/ 	.word	0x00034000
        /*0b08*/ 	.word	0x00000006
        /*0b0c*/ 	.word	0x00000000
        /*0b10*/ 	.short	0x010a
        /*0b12*/ 	.byte	0x3f
	.zero		1


	//   ....[82]....
        /*0b14*/ 	.word	0x00034050
        /*0b18*/ 	.word	0x00000006
        /*0b1c*/ 	.word	0x00000000
        /*0b20*/ 	.short	0x010a
        /*0b22*/ 	.byte	0x3f
	.zero		1


	//   ....[83]....
        /*0b24*/ 	.word	0x000341f0
        /*0b28*/ 	.word	0x00000007
        /*0b2c*/ 	.word	0x00032420
        /*0b30*/ 	.short	0x010a
        /*0b32*/ 	.byte	0x3f
	.zero		1


	//   ....[84]....
        /*0b34*/ 	.word	0x00034240
        /*0b38*/ 	.word	0x00000008
        /*0b3c*/ 	.word	0x000324a0
        /*0b40*/ 	.short	0x010a
        /*0b42*/ 	.byte	0x3f
	.zero		1


	//   ....[85]....
        /*0b44*/ 	.word	0x00034290
        /*0b48*/ 	.word	0x00000008
        /*0b4c*/ 	.word	0x000324c0
        /*0b50*/ 	.short	0x010a
        /*0b52*/ 	.byte	0x3f
	.zero		1


	//   ....[86]....
        /*0b54*/ 	.word	0x000342e0
        /*0b58*/ 	.word	0x00000009
        /*0b5c*/ 	.word	0x000324a0
        /*0b60*/ 	.short	0x010a
        /*0b62*/ 	.byte	0x3f
	.zero		1


	//   ....[87]....
        /*0b64*/ 	.word	0x00034330
        /*0b68*/ 	.word	0x00000009
        /*0b6c*/ 	.word	0x000324c0
        /*0b70*/ 	.short	0x010a
        /*0b72*/ 	.byte	0x3f
	.zero		1


	//   ....[88]....
        /*0b74*/ 	.word	0x000344d0
        /*0b78*/ 	.word	0x00000005
        /*0b7c*/ 	.word	0x00032440
        /*0b80*/ 	.short	0x010a
        /*0b82*/ 	.byte	0x3f
	.zero		1


	//   ....[89]....
        /*0b84*/ 	.word	0x00034550
        /*0b88*/ 	.word	0x00000005
        /*0b8c*/ 	.word	0x00032420
        /*0b90*/ 	.short	0x010a
        /*0b92*/ 	.byte	0x3f
	.zero		1


	//   ....[90]....
        /*0b94*/ 	.word	0x000345a0
        /*0b98*/ 	.word	0x00000002
        /*0b9c*/ 	.word	0x00032460
        /*0ba0*/ 	.short	0x010a
        /*0ba2*/ 	.byte	0x3f
	.zero		1


	//   ....[91]....
        /*0ba4*/ 	.word	0x000345f0
        /*0ba8*/ 	.word	0x00000002
        /*0bac*/ 	.word	0x00032440
        /*0bb0*/ 	.short	0x010a
        /*0bb2*/ 	.byte	0x3f
	.zero		1


	//   ....[92]....
        /*0bb4*/ 	.word	0x00034640
        /*0bb8*/ 	.word	0x00000002
        /*0bbc*/ 	.word	0x00032460
        /*0bc0*/ 	.short	0x010a
        /*0bc2*/ 	.byte	0x3f
	.zero		1


	//   ....[93]....
        /*0bc4*/ 	.word	0x00034690
        /*0bc8*/ 	.word	0x00000002
        /*0bcc*/ 	.word	0x00032440
        /*0bd0*/ 	.short	0x010a
        /*0bd2*/ 	.byte	0x3f
	.zero		1


	//   ....[94]....
        /*0bd4*/ 	.word	0x000346e0
        /*0bd8*/ 	.word	0x00000002
        /*0bdc*/ 	.word	0x00032460
        /*0be0*/ 	.short	0x010a
        /*0be2*/ 	.byte	0x3f
	.zero		1


	//   ....[95]....
        /*0be4*/ 	.word	0x00034730
        /*0be8*/ 	.word	0x00000002
        /*0bec*/ 	.word	0x00032440
        /*0bf0*/ 	.short	0x010a
        /*0bf2*/ 	.byte	0x3f
	.zero		1


	//   ....[96]....
        /*0bf4*/ 	.word	0x00034780
        /*0bf8*/ 	.word	0x00000002
        /*0bfc*/ 	.word	0x00032460
        /*0c00*/ 	.short	0x010a
        /*0c02*/ 	.byte	0x3f
	.zero		1


	//   ....[97]....
        /*0c04*/ 	.word	0x00035140
        /*0c08*/ 	.word	0x00000000
        /*0c0c*/ 	.word	0x00032420
        /*0c10*/ 	.short	0x010a
        /*0c12*/ 	.byte	0x3f
	.zero		1


	//   ....[98]....
        /*0c14*/ 	.word	0x000352e0
        /*0c18*/ 	.word	0x00000006
        /*0c1c*/ 	.word	0x00000000
        /*0c20*/ 	.short	0x010a
        /*0c22*/ 	.byte	0x3f
	.zero		1


	//   ....[99]....
        /*0c24*/ 	.word	0x00035330
        /*0c28*/ 	.word	0x00000007
        /*0c2c*/ 	.word	0x00000000
        /*0c30*/ 	.short	0x010a
        /*0c32*/ 	.byte	0x3f
	.zero		1


	//   ....[100]....
        /*0c34*/ 	.word	0x00035380
        /*0c38*/ 	.word	0x00000004
        /*0c3c*/ 	.word	0x00000000
        /*0c40*/ 	.short	0x010a
        /*0c42*/ 	.byte	0x3f
	.zero		1


	//   ....[101]....
        /*0c44*/ 	.word	0x00035500
        /*0c48*/ 	.word	0x00000003
        /*0c4c*/ 	.word	0x00000000
        /*0c50*/ 	.short	0x010a
        /*0c52*/ 	.byte	0x3f
	.zero		1


	//   ....[102]....
        /*0c54*/ 	.word	0x00035600
        /*0c58*/ 	.word	0x00000008
        /*0c5c*/ 	.word	0x00000000
        /*0c60*/ 	.short	0x010a
        /*0c62*/ 	.byte	0x3f
	.zero		1


	//   ....[103]....
        /*0c64*/ 	.word	0x00035a20
        /*0c68*/ 	.word	0x00000004
        /*0c6c*/ 	.word	0x00032410
        /*0c70*/ 	.short	0x010a
        /*0c72*/ 	.byte	0x3f
	.zero		1


	//   ....[104]....
        /*0c74*/ 	.word	0x00035b40
        /*0c78*/ 	.word	0x00000003
        /*0c7c*/ 	.word	0x00000000
        /*0c80*/ 	.short	0x010a
        /*0c82*/ 	.byte	0x3f
	.zero		1


	//   ....[105]....
        /*0c84*/ 	.word	0x00035c40
        /*0c88*/ 	.word	0x00000008
        /*0c8c*/ 	.word	0x00000000
        /*0c90*/ 	.short	0x010a
        /*0c92*/ 	.byte	0x3f
	.zero		1


	//   ....[106]....
        /*0c94*/ 	.word	0x000369f0
        /*0c98*/ 	.word	0x0000000a
        /*0c9c*/ 	.word	0x00000000
        /*0ca0*/ 	.short	0x0101
        /*0ca2*/ 	.byte	0x3f
	.zero		1


	//   ....[107]....
        /*0ca4*/ 	.word	0x00040840
        /*0ca8*/ 	.word	0x00000000
        /*0cac*/ 	.word	0x00000000
        /*0cb0*/ 	.short	0x0101
        /*0cb2*/ 	.byte	0x3f
	.zero		1


	//   ....[108]....
        /*0cb4*/ 	.word	0x00040880
        /*0cb8*/ 	.word	0x00000008
        /*0cbc*/ 	.word	0x00000000
        /*0cc0*/ 	.short	0x010a
        /*0cc2*/ 	.byte	0x3f
	.zero		1


	//   ....[109]....
        /*0cc4*/ 	.word	0x000408d0
        /*0cc8*/ 	.word	0x00000004
        /*0ccc*/ 	.word	0x00032410
        /*0cd0*/ 	.short	0x010a
        /*0cd2*/ 	.byte	0x3f
	.zero		1


	//   ....[110]....
        /*0cd4*/ 	.word	0x00040920
        /*0cd8*/ 	.word	0x00000008
        /*0cdc*/ 	.word	0x00000000
        /*0ce0*/ 	.short	0x010a
        /*0ce2*/ 	.byte	0x3f
	.zero		1


	//----- nvinfo : EIATTR_NUM_MBARRIERS
	.align		4
.L_1471:
        /*0ce4*/ 	.byte	0x03, 0x38
        /*0ce6*/ 	.short	0x0017


	//----- nvinfo : EIATTR_EXIT_INSTR_OFFSETS
	.align		4
        /*0ce8*/ 	.byte	0x04, 0x1c
        /*0cea*/ 	.short	(.L_1473 - .L_1472)


	//   ....[0]....
.L_1472:
        /*0cec*/ 	.word	0x00033230


	//----- nvinfo : EIATTR_MAX_THREADS
	.align		4
.L_1473:
        /*0cf0*/ 	.byte	0x04, 0x05
        /*0cf2*/ 	.short	(.L_1475 - .L_1474)
.L_1474:
        /*0cf4*/ 	.word	0x00000180
        /*0cf8*/ 	.word	0x00000001
        /*0cfc*/ 	.word	0x00000001


	//----- nvinfo : EIATTR_CRS_STACK_SIZE
	.align		4
.L_1475:
        /*0d00*/ 	.byte	0x04, 0x1e
        /*0d02*/ 	.short	(.L_1477 - .L_1476)
.L_1476:
        /*0d04*/ 	.word	0x00000000


	//----- nvinfo : EIATTR_CBANK_PARAM_SIZE
	.align		4
.L_1477:
        /*0d08*/ 	.byte	0x03, 0x19
        /*0d0a*/ 	.short	0x0b70


	//----- nvinfo : EIATTR_PARAM_CBANK
	.align		4
        /*0d0c*/ 	.byte	0x04, 0x0a
        /*0d0e*/ 	.short	(.L_1479 - .L_1478)
	.align		4
.L_1478:
        /*0d10*/ 	.word	index@(.nv.constant0._ZN7cutlass13device_kernelIN5flash11enable_sm90INS1_16FlashAttnFwdSm90INS1_25CollectiveMainloopFwdSm90ILi2EN4cute5tupleIJNS5_1CILi1EEES8_S8_EEENS6_IJNS7_ILi128EEENS7_ILi96EEENS7_ILi64EEEEEELi256ENS_6half_tEfNS_4arch4Sm90ELb0ELb1ELb0ELb1ELb0ELb1ELb1ELb1ELb0ELb0ELb0ELb0EEENS1_21CollectiveEpilogueFwdINS6_IJSA_NS7_ILi256EEESB_EEES9_SE_SG_Li256ELb1ELb0ELb0ELb0EEENS1_36VarlenDynamicPersistentTileSchedulerILi128ELi96ELi256ELi32ELb0ELb0ELb1ELb1ELb0ELb1EEEEEEEEEvNT_6ParamsE)
        /*0d14*/ 	.short	0x0210
        /*0d16*/ 	.short	0x0b70


	//----- nvinfo : EIATTR_SW_WAR
	.align		4
.L_1479:
        /*0d18*/ 	.byte	0x04, 0x36
        /*0d1a*/ 	.short	(.L_1481 - .L_1480)
.L_1480:
        /*0d1c*/ 	.word	0x00000008
.L_1481:


//--------------------- .nv.info._ZN7cutlass13device_kernelIN5flash11enable_sm90INS1_16FlashAttnFwdSm90INS1_25CollectiveMainloopFwdSm90ILi2EN4cute5tupleIJNS5_1CILi1EEES8_S8_EEENS6_IJNS7_ILi128EEENS7_ILi96EEENS7_ILi64EEEEEELi256ENS_6half_tEfNS_4arch4Sm90ELb1ELb0ELb0ELb0ELb0ELb0ELb0ELb1ELb0ELb0ELb0ELb0EEENS1_21CollectiveEpilogueFwdINS6_IJSA_NS7_ILi256EEESB_EEES9_SE_SG_Li256ELb0ELb0ELb0ELb0EEENS1_30DynamicPersistentTileSchedulerILi256ELi32ELb0ELb0ELb1EEEEEEEEEvNT_6ParamsE --------------------------
	.section	.nv.info._ZN7cutlass13device_kernelIN5flash11enable_sm90INS1_16FlashAttnFwdSm90INS1_25CollectiveMainloopFwdSm90ILi2EN4cute5tupleIJNS5_1CILi1EEES8_S8_EEENS6_IJNS7_ILi128EEENS7_ILi96EEENS7_ILi64EEEEEELi256ENS_6half_tEfNS_4arch4Sm90ELb1ELb0ELb0ELb0ELb0ELb0ELb0ELb1ELb0ELb0ELb0ELb0EEENS1_21CollectiveEpilogueFwdINS6_IJSA_NS7_ILi256EEESB_EEES9_SE_SG_Li256ELb0ELb0ELb0ELb0EEENS1_30DynamicPersistentTileSchedulerILi256ELi32ELb0ELb0ELb1EEEEEEEEEvNT_6ParamsE,"",@"SHT_CUDA_INFO"
	.sectionflags	@""
	.align	4


	//----- nvinfo : EIATTR_CUDA_API_VERSION
	.align		4
        /*0000*/ 	.byte	0x04, 0x37
        /*0002*/ 	.short	(.L_1483 - .L_1482)
.L_1482:
        /*0004*/ 	.word	0x00000082


	//----- nvinfo : EIATTR_KPARAM_INFO
	.align		4
.L_1483:
        /*0008*/ 	.byte	0x04, 0x17
        /*000a*/ 	.short	(.L_1485 - .L_1484)
.L_1484:
        /*000c*/ 	.word	0x00000000
        /*0010*/ 	.short	0x0000
        /*0012*/ 	.short	0x0070
        /*0014*/ 	.byte	0x00, 0xf0, 0x01, 0x2e


	//----- nvinfo : EIATTR_SPARSE_MMA_MASK
	.align		4
.L_1485:
        /*0018*/ 	.byte	0x03, 0x50
        /*001a*/ 	.short	0x0000


	//----- nvinfo : EIATTR_MAXREG_COUNT
	.align		4
        /*001c*/ 	.byte	0x03, 0x1b
        /*001e*/ 	.short	0x00a8


	//----- nvinfo : EIATTR_NUM_BARRIERS
	.align		4
        /*0020*/ 	.byte	0x02, 0x4c
        /*0022*/ 	.byte	0x10
	.zero		1


	//----- nvinfo : EIATTR_EXTERNS
	.align		4
        /*0024*/ 	.byte	0x04, 0x0f
        /*0026*/ 	.short	(.L_1487 - .L_1486)


	//   ....[0]....
	.align		4
.L_1486:
        /*0028*/ 	.word	index@(__assertfail)


	//----- nvinfo : EIATTR_MERCURY_ISA_VERSION
	.align		4
.L_1487:
        /*002c*/ 	.byte	0x03, 0x5f
        /*002e*/ 	.short	0x0101


	//----- nvinfo : EIATTR_INT_WARP_WIDE_INSTR_OFFSETS
	.align		4
        /*0030*/ 	.byte	0x04, 0x31
        /*0032*/ 	.short	(.L_1489 - .L_1488)


	//   ....[0]....
.L_1488:
        /*0034*/ 	.word	0x00000180


	//   ....[1]....
        /*0038*/ 	.word	0x000001b0


	//   ....[2]....
        /*003c*/ 	.word	0x000001c0


	//   ....[3]....
        /*0040*/ 	.word	0x00009f40


	//   ....[4]....
        /*0044*/ 	.word	0x00009fd0


	//   ....[5]....
        /*0048*/ 	.word	0x0000a4c0


	//   ....[6]....
        /*004c*/ 	.word	0x0000c0b0


	//   ....[7]....
        /*0050*/ 	.word	0x0000c140


	//----- nvinfo : EIATTR_COOP_GROUP_MASK_REGIDS
	.align		4
.L_1489:
        /*0054*/ 	.byte	0x04, 0x29
        /*0056*/ 	.short	(.L_1491 - .L_1490)


	//   ....[0]....
.L_1490:
        /*0058*/ 	.word	0xffffffff


	//   ....[1]....
        /*005c*/ 	.word	0xffffffff


	//   ....[2]....
        /*0060*/ 	.word	0xffffffff


	//   ....[3]....
        /*0064*/ 	.word	0xffffffff


	//   ....[4]....
        /*0068*/ 	.word	0xffffffff


	//   ....[5]....
        /*006c*/ 	.word	0xffffffff


	//   ....[6]....
        /*0070*/ 	.word	0xffffffff


	//   ....[7]....
        /*0074*/ 	.word	0xffffffff


	//   ....[8]....
        /*0078*/ 	.word	0xffffffff


	//   ....[9]....
        /*007c*/ 	.word	0xffffffff


	//   ....[10]....
        /*0080*/ 	.word	0xffffffff


	//   ....[11]....
        /*0084*/ 	.word	0xffffffff


	//   ....[12]....
        /*0088*/ 	.word	0xffffffff


	//   ....[13]....
        /*008c*/ 	.word	0xffffffff


	//   ....[14]....
        /*0090*/ 	.word	0xffffffff


	//   ....[15]....
        /*0094*/ 	.word	0xffffffff


	//   ....[16]....
        /*0098*/ 	.word	0xffffffff


	//   ....[17]....
        /*009c*/ 	.word	0xffffffff


	//   ....[18]....
        /*00a0*/ 	.word	0xffffffff


	//   ....[19]....
        /*00a4*/ 	.word	0xffffffff


	//   ....[20]....
        /*00a8*/ 	.word	0xffffffff


	//   ....[21]....
        /*00ac*/ 	.word	0xffffffff


	//   ....[22]....
        /*00b0*/ 	.word	0xffffffff


	//   ....[23]....
        /*00b4*/ 	.word	0xffffffff


	//   ....[24]....
        /*00b8*/ 	.word	0xffffffff


	//   ....[25]....
        /*00bc*/ 	.word	0xffffffff


	//   ....[26]....
        /*00c0*/ 	.word	0xffffffff


	//   ....[27]....
        /*00c4*/ 	.word	0xffffffff


	//   ....[28]....
        /*00c8*/ 	.word	0x0500000f


	//   ....[29]....
        /*00cc*/ 	.word	0x0500000f


	//----- nvinfo : EIATTR_COOP_GROUP_INSTR_OFFSETS
	.align		4
.L_1491:
        /*00d0*/ 	.byte	0x04, 0x28
        /*00d2*/ 	.short	(.L_1493 - .L_1492)


	//   ....[0]....
.L_1492:
        /*00d4*/ 	.word	0x00000060


	//   ....[1]....
        /*00d8*/ 	.word	0x00000190


	//   ....[2]....
        /*00dc*/ 	.word	0x000001e0


	//   ....[3]....
        /*00e0*/ 	.word	0x000003d0


	//   ....[4]....
        /*00e4*/ 	.word	0x00000530


	//   ....[5]....
        /*00e8*/ 	.word	0x00000650


	//   ....[6]....
        /*00ec*/ 	.word	0x000007b0


	//   ....[7]....
        /*00f0*/ 	.word	0x00001610


	//   ....[8]....
        /*00f4*/ 	.word	0x000020d0


	//   ....[9]....
        /*00f8*/ 	.word	0x000021b0


	//   ....[10]....
        /*00fc*/ 	.word	0x000027e0


	//   ....[11]....
        /*0100*/ 	.word	0x00002880


	//   ....[12]....
        /*0104*/ 	.word	0x00003c80


	//   ....[13]....
        /*0108*/ 	.word	0x00003d40


	//   ....[14]....
        /*010c*/ 	.word	0x00004390


	//   ....[15]....
        /*0110*/ 	.word	0x00004400


	//   ....[16]....
        /*0114*/ 	.word	0x00005cb0


	//   ....[17]....
        /*0118*/ 	.word	0x00005ce0


	//   ....[18]....
        /*011c*/ 	.word	0x000060a0


	//   ....[19]....
        /*0120*/ 	.word	0x00006270


	//   ....[20]....
        /*0124*/ 	.word	0x00007560


	//   ....[21]....
        /*0128*/ 	.word	0x000075a0


	//   ....[22]....
        /*012c*/ 	.word	0x00007670


	//   ....[23]....
        /*0130*/ 	.word	0x00007690


	//   ....[24]....
        /*0134*/ 	.word	0x00008680


	//   ....[25]....
        /*0138*/ 	.word	0x000099c0


	//   ....[26]....
        /*013c*/ 	.word	0x0000c1c0


	//   ....[27]....
        /*0140*/ 	.word	0x0000c370


	//   ....[28]....
        /*0144*/ 	.word	0x0000c8c0


	//   ....[29]....
        /*0148*/ 	.word	0x0000cca0


	//----- nvinfo : EIATTR_REG_RECONFIG
	.align		4
.L_1493:
        /*014c*/ 	.byte	0x01, 0x54
	.zero		2


	//----- nvinfo : EIATTR_SYSCALL_OFFSETS
	.align		4
        /*0150*/ 	.byte	0x04, 0x46
        /*0152*/ 	.short	(.L_1495 - .L_1494)


	//   ....[0]....
.L_1494:
        /*0154*/ 	.word	0x000017c0


	//   ....[1]....
        /*0158*/ 	.word	0x0000a160


	//   ....[2]....
        /*015c*/ 	.word	0x0000a2a0


	//   ....[3]....
        /*0160*/ 	.word	0x0000a3a0


	//----- nvinfo : EIATTR_MBARRIER_INSTR_OFFSETS
	.align		4
.L_1495:
        /*0164*/ 	.byte	0x04, 0x39
        /*0166*/ 	.short	(.L_1497 - .L_1496)


	//   ....[0]....
.L_1496:
        /*0168*/ 	.word	0x00000280
        /*016c*/ 	.word	0x000000ff
        /*0170*/ 	.word	0x00022800
        /*0174*/ 	.short	0x0100
        /*0176*/ 	.byte	0x06
	.zero		1


	//   ....[1]....
        /*0178*/ 	.word	0x00000290
        /*017c*/ 	.word	0x000000ff
        /*0180*/ 	.word	0x00022820
        /*0184*/ 	.short	0x0100
        /*0186*/ 	.byte	0x06
	.zero		1


	//   ....[2]....
        /*0188*/ 	.word	0x00000380
        /*018c*/ 	.word	0x000000ff
        /*0190*/ 	.word	0x00022830
        /*0194*/ 	.short	0x0100
        /*0196*/ 	.byte	0x08
	.zero		1


	//   ....[3]....
        /*0198*/ 	.word	0x00000390
        /*019c*/ 	.word	0x000000ff
        /*01a0*/ 	.word	0x00022840
        /*01a4*/ 	.short	0x0100
        /*01a6*/ 	.byte	0x08
	.zero		1


	//   ....[4]....
        /*01a8*/ 	.word	0x000003a0
        /*01ac*/ 	.word	0x000000ff
        /*01b0*/ 	.word	0x00022838
        /*01b4*/ 	.short	0x0100
        /*01b6*/ 	.byte	0x08
	.zero		1


	//   ....[5]....
        /*01b8*/ 	.word	0x000003b0
        /*01bc*/ 	.word	0x000000ff
        /*01c0*/ 	.word	0x00022848
        /*01c4*/ 	.short	0x0100
        /*01c6*/ 	.byte	0x08
	.zero		1


	//   ....[6]....
        /*01c8*/ 	.word	0x000004e0
        /*01cc*/ 	.word	0x000000ff
        /*01d0*/ 	.word	0x00022850
        /*01d4*/ 	.short	0x0100
        /*01d6*/ 	.byte	0x08
	.zero		1


	//   ....[7]....
        /*01d8*/ 	.word	0x000004f0
        /*01dc*/ 	.word	0x000000ff
        /*01e0*/ 	.word	0x00022860
        /*01e4*/ 	.short	0x0100
        /*01e6*/ 	.byte	0x08
	.zero		1


	//   ....[8]....
        /*01e8*/ 	.word	0x00000500
        /*01ec*/ 	.word	0x000000ff
        /*01f0*/ 	.word	0x00022858
        /*01f4*/ 	.short	0x0100
        /*01f6*/ 	.byte	0x08
	.zero		1


	//   ....[9]....
        /*01f8*/ 	.word	0x00000510
        /*01fc*/ 	.word	0x000000ff
        /*0200*/ 	.word	0x00022868
        /*0204*/ 	.short	0x0100
        /*0206*/ 	.byte	0x08
	.zero		1


	//   ....[10]....
        /*0208*/ 	.word	0x00000600
        /*020c*/ 	.word	0x000000ff
        /*0210*/ 	.word	0x00022870
        /*0214*/ 	.short	0x0100
        /*0216*/ 	.byte	0x06
	.zero		1


	//   ....[11]....
        /*0218*/ 	.word	0x00000610
        /*021c*/ 	.word	0x000000ff
        /*0220*/ 	.word	0x00022880
        /*0224*/ 	.short	0x0100
        /*0226*/ 	.byte	0x06
	.zero		1


	//   ....[12]....
        /*0228*/ 	.word	0x00000620
        /*022c*/ 	.word	0x000000ff
        /*0230*/ 	.word	0x00022878
        /*0234*/ 	.short	0x0100
        /*0236*/ 	.byte	0x06
	.zero		1


	//   ....[13]....
        /*0238*/ 	.word	0x00000630
        /*023c*/ 	.word	0x000000ff
        /*0240*/ 	.word	0x00022888
        /*0244*/ 	.short	0x0100
        /*0246*/ 	.byte	0x06
	.zero		1


	//   ....[14]....
        /*0248*/ 	.word	0x00000760
        /*024c*/ 	.word	0x000000ff
        /*0250*/ 	.word	0x00022890
        /*0254*/ 	.short	0x0100
        /*0256*/ 	.byte	0x08
	.zero		1


	//   ....[15]....
        /*0258*/ 	.word	0x00000770
        /*025c*/ 	.word	0x000000ff
        /*0260*/ 	.word	0x000228a0
        /*0264*/ 	.short	0x0100
        /*0266*/ 	.byte	0x08
	.zero		1


	//   ....[16]....
        /*0268*/ 	.word	0x00000780
        /*026c*/ 	.word	0x000000ff
        /*0270*/ 	.word	0x00022898
        /*0274*/ 	.short	0x0100
        /*0276*/ 	.byte	0x08
	.zero		1


	//   ....[17]....
        /*0278*/ 	.word	0x00000790
        /*027c*/ 	.word	0x000000ff
        /*0280*/ 	.word	0x000228a8
        /*0284*/ 	.short	0x0100
        /*0286*/ 	.byte	0x08
	.zero		1


	//   ....[18]....
        /*0288*/ 	.word	0x000008c0
        /*028c*/ 	.word	0x000000ff
        /*0290*/ 	.word	0x000228b0
        /*0294*/ 	.short	0x0100
        /*0296*/ 	.byte	0x08
	.zero		1


	//   ....[19]....
        /*0298*/ 	.word	0x000008d0
        /*029c*/ 	.word	0x000000ff
        /*02a0*/ 	.word	0x000228c0
        /*02a4*/ 	.short	0x0100
        /*02a6*/ 	.byte	0x08
	.zero		1


	//   ....[20]....
        /*02a8*/ 	.word	0x000008e0
        /*02ac*/ 	.word	0x000000ff
        /*02b0*/ 	.word	0x000228b8
        /*02b4*/ 	.short	0x0100
        /*02b6*/ 	.byte	0x08
	.zero		1


	//   ....[21]....
        /*02b8*/ 	.word	0x000008f0
        /*02bc*/ 	.word	0x000000ff
        /*02c0*/ 	.word	0x000228c8
        /*02c4*/ 	.short	0x0100
        /*02c6*/ 	.byte	0x08
	.zero		1


	//   ....[22]....
        /*02c8*/ 	.word	0x00001830
        /*02cc*/ 	.word	0x000000ff
        /*02d0*/ 	.word	0x00022800
        /*02d4*/ 	.short	0x010a
        /*02d6*/ 	.byte	0x31
	.zero		1


	//   ....[23]....
        /*02d8*/ 	.word	0x000018e0
        /*02dc*/ 	.word	0x000000ff
        /*02e0*/ 	.word	0x00022830
        /*02e4*/ 	.short	0x010a
        /*02e6*/ 	.byte	0x15
	.zero		1


	//   ....[24]....
        /*02e8*/ 	.word	0x00001920
        /*02ec*/ 	.word	0x000000ff
        /*02f0*/ 	.word	0x00022830
        /*02f4*/ 	.short	0x010a
        /*02f6*/ 	.byte	0x15
	.zero		1


	//   ....[25]....
        /*02f8*/ 	.word	0x00002cb0
        /*02fc*/ 	.word	0x00000000
        /*0300*/ 	.word	0x00000000
        /*0304*/ 	.short	0x0101
        /*0306*/ 	.byte	0x3f
	.zero		1


	//   ....[26]....
        /*0308*/ 	.word	0x000030d0
        /*030c*/ 	.word	0x000000ff
        /*0310*/ 	.word	0x00022850
        /*0314*/ 	.short	0x010a
        /*0316*/ 	.byte	0x15
	.zero		1


	//   ....[27]....
        /*0318*/ 	.word	0x00003110
        /*031c*/ 	.word	0x000000ff
        /*0320*/ 	.word	0x00022850
        /*0324*/ 	.short	0x010a
        /*0326*/ 	.byte	0x15
	.zero		1


	//   ....[28]....
        /*0328*/ 	.word	0x00003470
        /*032c*/ 	.word	0x00000008
        /*0330*/ 	.word	0x00000000
        /*0334*/ 	.short	0x0101
        /*0336*/ 	.byte	0x3f
	.zero		1


	//   ....[29]....
        /*0338*/ 	.word	0x00003590
        /*033c*/ 	.word	0x000000ff
        /*0340*/ 	.word	0x00022830
        /*0344*/ 	.short	0x010a
        /*0346*/ 	.byte	0x1d
	.zero		1


	//   ....[30]....
        /*0348*/ 	.word	0x000035d0
        /*034c*/ 	.word	0x000000ff
        /*0350*/ 	.word	0x00022830
        /*0354*/ 	.short	0x010a
        /*0356*/ 	.byte	0x1d
	.zero		1


	//   ....[31]....
        /*0358*/ 	.word	0x00004aa0
        /*035c*/ 	.word	0x00000003
        /*0360*/ 	.word	0x00000000
        /*0364*/ 	.short	0x0101
        /*0366*/ 	.byte	0x3f
	.zero		1


	//   ....[32]....
        /*0368*/ 	.word	0x00005540
        /*036c*/ 	.word	0x000000ff
        /*0370*/ 	.word	0x00022850
        /*0374*/ 	.short	0x010a
        /*0376*/ 	.byte	0x1d
	.zero		1


	//   ....[33]....
        /*0378*/ 	.word	0x00005580
        /*037c*/ 	.word	0x000000ff
        /*0380*/ 	.word	0x00022850
        /*0384*/ 	.short	0x010a
        /*0386*/ 	.byte	0x1d
	.zero		1


	//   ....[34]....
        /*0388*/ 	.word	0x00005870
        /*038c*/ 	.word	0x000000bb
        /*0390*/ 	.word	0x00000000
        /*0394*/ 	.short	0x0101
        /*0396*/ 	.byte	0x3f
	.zero		1


	//   ....[35]....
        /*0398*/ 	.word	0x00005980
        /*039c*/ 	.word	0x000000ff
        /*03a0*/ 	.word	0x00022830
        /*03a4*/ 	.short	0x010a
        /*03a6*/ 	.byte	0x16
	.zero		1


	//   ....[36]....
        /*03a8*/ 	.word	0x000059c0
        /*03ac*/ 	.word	0x000000ff
        /*03b0*/ 	.word	0x00022830
        /*03b4*/ 	.short	0x010a
        /*03b6*/ 	.byte	0x16
	.zero		1


	//   ....[37]....
        /*03b8*/ 	.word	0x00006620
        /*03bc*/ 	.word	0x0000009a
        /*03c0*/ 	.word	0x00000000
        /*03c4*/ 	.short	0x0101
        /*03c6*/ 	.byte	0x3f
	.zero		1


	//   ....[38]....
        /*03c8*/ 	.word	0x00007220
        /*03cc*/ 	.word	0x000000ff
        /*03d0*/ 	.word	0x00022850
        /*03d4*/ 	.short	0x010a
        /*03d6*/ 	.byte	0x16
	.zero		1


	//   ....[39]....
        /*03d8*/ 	.word	0x00007260
        /*03dc*/ 	.word	0x000000ff
        /*03e0*/ 	.word	0x00022850
        /*03e4*/ 	.short	0x010a
        /*03e6*/ 	.byte	0x16
	.zero		1


	//   ....[40]....
        /*03e8*/ 	.word	0x00007540
        /*03ec*/ 	.word	0x000000b7
        /*03f0*/ 	.word	0x00000000
        /*03f4*/ 	.short	0x0101
        /*03f6*/ 	.byte	0x3f
	.zero		1


	//   ....[41]....
        /*03f8*/ 	.word	0x00008f30
        /*03fc*/ 	.word	0x000000ff
        /*0400*/ 	.word	0x00000000
        /*0404*/ 	.short	0x0101
        /*0406*/ 	.byte	0x05
	.zero		1


	//   ....[42]....
        /*0408*/ 	.word	0x0000a760
        /*040c*/ 	.word	0x00000008
        /*0410*/ 	.word	0x00022840
        /*0414*/ 	.short	0x010a
        /*0416*/ 	.byte	0x3f
	.zero		1


	//   ....[43]....
        /*0418*/ 	.word	0x0000aa40
        /*041c*/ 	.word	0x000000ff
        /*0420*/ 	.word	0x00022820
        /*0424*/ 	.short	0x010a
        /*0426*/ 	.byte	0x25
	.zero		1


	//   ....[44]....
        /*0428*/ 	.word	0x0000aae0
        /*042c*/ 	.word	0x00000008
        /*0430*/ 	.word	0x00022860
        /*0434*/ 	.short	0x010a
        /*0436*/ 	.byte	0x3f
	.zero		1


	//   ....[45]....
        /*0438*/ 	.word	0x0000b000
        /*043c*/ 	.word	0x00000002
        /*0440*/ 	.word	0x00022840
        /*0444*/ 	.short	0x010a
        /*0446*/ 	.byte	0x3f
	.zero		1


	//   ....[46]....
        /*0448*/ 	.word	0x0000b170
        /*044c*/ 	.word	0x00000002
        /*0450*/ 	.word	0x00022860
        /*0454*/ 	.short	0x010a
        /*0456*/ 	.byte	0x3f
	.zero		1


	//   ....[47]....
        /*0458*/ 	.word	0x0000b640
        /*045c*/ 	.word	0x00000003
        /*0460*/ 	.word	0x00022840
        /*0464*/ 	.short	0x010a
        /*0466*/ 	.byte	0x3f
	.zero		1


	//   ....[48]....
        /*0468*/ 	.word	0x0000b7b0
        /*046c*/ 	.word	0x00000003
        /*0470*/ 	.word	0x00022860
        /*0474*/ 	.short	0x010a
        /*0476*/ 	.byte	0x3f
	.zero		1


	//   ....[49]....
        /*0478*/ 	.word	0x0000bc20
        /*047c*/ 	.word	0x00000002
        /*0480*/ 	.word	0x00022840
        /*0484*/ 	.short	0x010a
        /*0486*/ 	.byte	0x3f
	.zero		1


	//   ....[50]....
        /*0488*/ 	.word	0x0000bd90
        /*048c*/ 	.word	0x00000002
        /*0490*/ 	.word	0x00022860
        /*0494*/ 	.short	0x010a
        /*0496*/ 	.byte	0x3f
	.zero		1


	//   ....[51]....
        /*0498*/ 	.word	0x0000c320
        /*049c*/ 	.word	0x00000007
        /*04a0*/ 	.word	0x00022820
        /*04a4*/ 	.short	0x010a
        /*04a6*/ 	.byte	0x3f
	.zero		1


	//   ....[52]....
        /*04a8*/ 	.word	0x0000c470
        /*04ac*/ 	.word	0x00000005
        /*04b0*/ 	.word	0x00000000
        /*04b4*/ 	.short	0x010a
        /*04b6*/ 	.byte	0x3f
	.zero		1


	//   ....[53]....
        /*04b8*/ 	.word	0x0000c4e0
        /*04bc*/ 	.word	0x00000003
        /*04c0*/ 	.word	0x00000000
        /*04c4*/ 	.short	0x010a
        /*04c6*/ 	.byte	0x3f
	.zero		1


	//   ....[54]....
        /*04c8*/ 	.word	0x0000c540
        /*04cc*/ 	.word	0x00000005
        /*04d0*/ 	.word	0x00000000
        /*04d4*/ 	.short	0x010a
        /*04d6*/ 	.byte	0x3f
	.zero		1


	//   ....[55]....
        /*04d8*/ 	.word	0x0000c570
        /*04dc*/ 	.word	0x00000003
        /*04e0*/ 	.word	0x00000000
        /*04e4*/ 	.short	0x010a
        /*04e6*/ 	.byte	0x3f
	.zero		1


	//   ....[56]....
        /*04e8*/ 	.word	0x0000c5e0
        /*04ec*/ 	.word	0x00000003
        /*04f0*/ 	.word	0x00022800
        /*04f4*/ 	.short	0x010a
        /*04f6*/ 	.byte	0x3f
	.zero		1


	//   ....[57]....
        /*04f8*/ 	.word	0x0000c640
        /*04fc*/ 	.word	0x00000000
        /*0500*/ 	.word	0x00022830
        /*0504*/ 	.short	0x010a
        /*0506*/ 	.byte	0x3f
	.zero		1


	//   ....[58]....
        /*0508*/ 	.word	0x0000c690
        /*050c*/ 	.word	0x00000008
        /*0510*/ 	.word	0x00022850
        /*0514*/ 	.short	0x010a
        /*0516*/ 	.byte	0x3f
	.zero		1


	//   ....[59]....
        /*0518*/ 	.word	0x0000c6f0
        /*051c*/ 	.word	0x00000005
        /*0520*/ 	.word	0x00022830
        /*0524*/ 	.short	0x010a
        /*0526*/ 	.byte	0x3f
	.zero		1


	//   ....[60]....
        /*0528*/ 	.word	0x0000c740
        /*052c*/ 	.word	0x000000bb
        /*0530*/ 	.word	0x00022850
        /*0534*/ 	.short	0x010a
        /*0536*/ 	.byte	0x3f
	.zero		1


	//   ....[61]....
        /*0538*/ 	.word	0x0000c7a0
        /*053c*/ 	.word	0x00000005
        /*0540*/ 	.word	0x00022830
        /*0544*/ 	.short	0x010a
        /*0546*/ 	.byte	0x3f
	.zero		1


	//   ....[62]....
        /*0548*/ 	.word	0x0000c7f0
        /*054c*/ 	.word	0x000000b7
        /*0550*/ 	.word	0x00022850
        /*0554*/ 	.short	0x010a
        /*0556*/ 	.byte	0x3f
	.zero		1


	//   ....[63]....
        /*0558*/ 	.word	0x0000c970
        /*055c*/ 	.word	0x00000008
        /*0560*/ 	.word	0x00022840
        /*0564*/ 	.short	0x010a
        /*0566*/ 	.byte	0x3f
	.zero		1


	//   ....[64]....
        /*0568*/ 	.word	0x0000c9d0
        /*056c*/ 	.word	0x00000008
        /*0570*/ 	.word	0x00022820
        /*0574*/ 	.short	0x010a
        /*0576*/ 	.byte	0x3f
	.zero		1


	//   ....[65]....
        /*0578*/ 	.word	0x0000ca20
        /*057c*/ 	.word	0x00000008
        /*0580*/ 	.word	0x00022860
        /*0584*/ 	.short	0x010a
        /*0586*/ 	.byte	0x3f
	.zero		1


	//   ....[66]....
        /*0588*/ 	.word	0x0000ca70
        /*058c*/ 	.word	0x00000002
        /*0590*/ 	.word	0x00022840
        /*0594*/ 	.short	0x010a
        /*0596*/ 	.byte	0x3f
	.zero		1


	//   ....[67]....
        /*0598*/ 	.word	0x0000cac0
        /*059c*/ 	.word	0x00000002
        /*05a0*/ 	.word	0x00022860
        /*05a4*/ 	.short	0x010a
        /*05a6*/ 	.byte	0x3f
	.zero		1


	//   ....[68]....
        /*05a8*/ 	.word	0x0000cb10
        /*05ac*/ 	.word	0x00000003
        /*05b0*/ 	.word	0x00022840
        /*05b4*/ 	.short	0x010a
        /*05b6*/ 	.byte	0x3f
	.zero		1


	//   ....[69]....
        /*05b8*/ 	.word	0x0000cb60
        /*05bc*/ 	.word	0x00000003
        /*05c0*/ 	.word	0x00022860
        /*05c4*/ 	.short	0x010a
        /*05c6*/ 	.byte	0x3f
	.zero		1


	//   ....[70]....
        /*05c8*/ 	.word	0x0000cbb0
        /*05cc*/ 	.word	0x00000002
        /*05d0*/ 	.word	0x00022840
        /*05d4*/ 	.short	0x010a
        /*05d6*/ 	.byte	0x3f
	.zero		1


	//   ....[71]....
        /*05d8*/ 	.word	0x0000cc00
        /*05dc*/ 	.word	0x00000002
        /*05e0*/ 	.word	0x00022860
        /*05e4*/ 	.short	0x010a
        /*05e6*/ 	.byte	0x3f
	.zero		1


	//   ....[72]....
        /*05e8*/ 	.word	0x0000cce0
        /*05ec*/ 	.word	0x00000007
        /*05f0*/ 	.word	0x00022820
        /*05f4*/ 	.short	0x010a
        /*05f6*/ 	.byte	0x3f
	.zero		1


	//   ....[73]....
        /*05f8*/ 	.word	0x0000cd30
        /*05fc*/ 	.word	0x00000005
        /*0600*/ 	.word	0x00000000
        /*0604*/ 	.short	0x010a
        /*0606*/ 	.byte	0x3f
	.zero		1


	//   ....[74]....
        /*0608*/ 	.word	0x0000cd80
        /*060c*/ 	.word	0x00000003
        /*0610*/ 	.word	0x00000000
        /*0614*/ 	.short	0x010a
        /*0616*/ 	.byte	0x3f
	.zero		1


	//   ....[75]....
        /*0618*/ 	.word	0x0000cdd0
        /*061c*/ 	.word	0x00000005
        /*0620*/ 	.word	0x00000000
        /*0624*/ 	.short	0x010a
        /*0626*/ 	.byte	0x3f
	.zero		1


	//----- nvinfo : EIATTR_NUM_MBARRIERS
	.align		4
.L_1497:
        /*0628*/ 	.byte	0x03, 0x38
        /*062a*/ 	.short	0x0016


	//----- nvinfo : EIATTR_EXIT_INSTR_OFFSETS
	.align		4
        /*062c*/ 	.byte	0x04, 0x1c
        /*062e*/ 	.short	(.L_1499 - .L_1498)


	//   ....[0]....
.L_1498:
        /*0630*/ 	.word	0x00000a30


	//   ....[1]....
        /*0634*/ 	.word	0x00009980


	//   ....[2]....
        /*0638*/ 	.word	0x000099e0


	//   ....[3]....
        /*063c*/ 	.word	0x0000c390


	//   ....[4]....
        /*0640*/ 	.word	0x0000c5c0


	//----- nvinfo : EIATTR_MAX_THREADS
	.align		4
.L_1499:
        /*0644*/ 	.byte	0x04, 0x05
        /*0646*/ 	.short	(.L_1501 - .L_1500)
.L_1500:
        /*0648*/ 	.word	0x00000180
        /*064c*/ 	.word	0x00000001
        /*0650*/ 	.word	0x00000001


	//----- nvinfo : EIATTR_CRS_STACK_SIZE
	.align		4
.L_1501:
        /*0654*/ 	.byte	0x04, 0x1e
        /*0656*/ 	.short	(.L_1503 - .L_1502)
.L_1502:
        /*0658*/ 	.word	0x00000000


	//----- nvinfo : EIATTR_CBANK_PARAM_SIZE
	.align		4
.L_1503:
        /*065c*/ 	.byte	0x03, 0x19
        /*065e*/ 	.short	0x0bf0


	//----- nvinfo : EIATTR_PARAM_CBANK
	.align		4
        /*0660*/ 	.byte	0x04, 0x0a
        /*0662*/ 	.short	(.L_1505 - .L_1504)
	.align		4
.L_1504:
        /*0664*/ 	.word	index@(.nv.constant0._ZN7cutlass13device_kernelIN5flash11enable_sm90INS1_16FlashAttnFwdSm90INS1_25CollectiveMainloopFwdSm90ILi2EN4cute5tupleIJNS5_1CILi1EEES8_S8_EEENS6_IJNS7_ILi128EEENS7_ILi96EEENS7_ILi64EEEEEELi256ENS_6half_tEfNS_4arch4Sm90ELb1ELb0ELb0ELb0ELb0ELb0ELb0ELb1ELb0ELb0ELb0ELb0EEENS1_21CollectiveEpilogueFwdINS6_IJSA_NS7_ILi256EEESB_EEES9_SE_SG_Li256ELb0ELb0ELb0ELb0EEENS1_30DynamicPersistentTileSchedulerILi256ELi32ELb0ELb0ELb1EEEEEEEEEvNT_6ParamsE)
        /*0668*/ 	.short	0x0210
        /*066a*/ 	.short	0x0bf0


	//----- nvinfo : EIATTR_SW_WAR
	.align		4
.L_1505:
        /*066c*/ 	.byte	0x04, 0x36
        /*066e*/ 	.short	(.L_1507 - .L_1506)
.L_1506:
        /*0670*/ 	.word	0x00000008
.L_1507:


//--------------------- .nv.info._ZN7cutlass13device_kernelIN5flash11enable_sm90INS1_16FlashAttnFwdSm90INS1_25CollectiveMainloopFwdSm90ILi2EN4cute5tupleIJNS5_1CILi1EEES8_S8_EEENS6_IJNS7_ILi128EEENS7_ILi96EEENS7_ILi64EEEEEELi256ENS_6half_tEfNS_4arch4Sm90ELb1ELb0ELb0ELb0ELb0ELb0ELb1ELb1ELb0ELb0ELb0ELb0EEENS1_21CollectiveEpilogueFwdINS6_IJSA_NS7_ILi256EEESB_EEES9_SE_SG_Li256ELb0ELb0ELb0ELb0EEENS1_30DynamicPersistentTileSchedulerILi256ELi32ELb0ELb0ELb1EEEEEEEEEvNT_6ParamsE --------------------------
	.section	.nv.info._ZN7cutlass13device_kernelIN5flash11enable_sm90INS1_16FlashAttnFwdSm90INS1_25CollectiveMainloopFwdSm90ILi2EN4cute5tupleIJNS5_1CILi1EEES8_S8_EEENS6_IJNS7_ILi128EEENS7_ILi96EEENS7_ILi64EEEEEELi256ENS_6half_tEfNS_4arch4Sm90ELb1ELb0ELb0ELb0ELb0ELb0ELb1ELb1ELb0ELb0ELb0ELb0EEENS1_21CollectiveEpilogueFwdINS6_IJSA_NS7_ILi256EEESB_EEES9_SE_SG_Li256ELb0ELb0ELb0ELb0EEENS1_30DynamicPersistentTileSchedulerILi256ELi32ELb0ELb0ELb1EEEEEEEEEvNT_6ParamsE,"",@"SHT_CUDA_INFO"
	.sectionflags	@""
	.align	4


	//----- nvinfo : EIATTR_CUDA_API_VERSION
	.align		4
        /*0000*/ 	.byte	0x04, 0x37
        /*0002*/ 	.short	(.L_1509 - .L_1508)
.L_1508:
        /*0004*/ 	.word	0x00000082


	//----- nvinfo : EIATTR_KPARAM_INFO
	.align		4
.L_1509:
        /*0008*/ 	.byte	0x04, 0x17
        /*000a*/ 	.short	(.L_1511 - .L_1510)
.L_1510:
        /*000c*/ 	.word	0x00000000
        /*0010*/ 	.short	0x0000
        /*0012*/ 	.short	0x0070
        /*0014*/ 	.byte	0x00, 0xf0, 0x01, 0x32


	//----- nvinfo : EIATTR_SPARSE_MMA_MASK
	.align		4
.L_1511:
        /*0018*/ 	.byte	0x03, 0x50
        /*001a*/ 	.short	0x0000


	//----- nvinfo : EIATTR_MAXREG_COUNT
	.align		4
        /*001c*/ 	.byte	0x03, 0x1b
        /*001e*/ 	.short	0x00a8


	//----- nvinfo : EIATTR_NUM_BARRIERS
	.align		4
        /*0020*/ 	.byte	0x02, 0x4c
        /*0022*/ 	.byte	0x10
	.zero		1


	//----- nvinfo : EIATTR_EXTERNS
	.align		4
        /*0024*/ 	.byte	0x04, 0x0f
        /*0026*/ 	.short	(.L_1513 - .L_1512)


	//   ....[0]....
	.align		4
.L_1512:
        /*0028*/ 	.word	index@(__assertfail)


	//----- nvinfo : EIATTR_ANNOTATIONS
	.align		4
.L_1513:
        /*002c*/ 	.byte	0x04, 0x55
        /*002e*/ 	.short	(.L_1515 - .L_1514)


	//   ....[0]....
.L_1514:
        /*0030*/ 	.word	0x00000001
        /*0034*/ 	.byte	0xa0, 0x09, 0x00, 0x00, 0x01, 0x00, 0x00, 0x00, 0xb0, 0x0a, 0x00, 0x00, 0x01, 0x00, 0x00, 0x00
        /*0044*/ 	.byte	0xb0, 0xb1, 0x00, 0x00, 0x01, 0x00, 0x00, 0x00, 0x60, 0xb2, 0x00, 0x00, 0x01, 0x00, 0x00, 0x00
        /*0054*/ 	.byte	0x70, 0xb2, 0x00, 0x00, 0x01, 0x00, 0x00, 0x00, 0x80, 0xb2, 0x00, 0x00, 0x01, 0x00, 0x00, 0x00
        /*0064*/ 	.byte	0xa0, 0xc0, 0x00, 0x00, 0x01, 0x00, 0x00, 0x00, 0x00, 0xc1, 0x00, 0x00, 0x01, 0x00, 0x00, 0x00
        /*0074*/ 	.byte	0xa0, 0xda, 0x00, 0x00, 0x01, 0x00, 0x00, 0x00, 0xd0, 0xdb, 0x00, 0x00, 0x01, 0x00, 0x00, 0x00
        /*0084*/ 	.byte	0xa0, 0xdc, 0x00, 0x00, 0x01, 0x00, 0x00, 0x00, 0x40, 0xdd, 0x00, 0x00, 0x01, 0x00, 0x00, 0x00
        /*0094*/ 	.byte	0x80, 0xde, 0x00, 0x00


	//----- nvinfo : EIATTR_MERCURY_ISA_VERSION
	.align		4
.L_1515:
        /*0098*/ 	.byte	0x03, 0x5f
        /*009a*/ 	.short	0x0101


	//----- nvinfo : EIATTR_INT_WARP_WIDE_INSTR_OFFSETS
	.align		4
        /*009c*/ 	.byte	0x04, 0x31
        /*009e*/ 	.short	(.L_1517 - .L_1516)


	//   ....[0]....
.L_1516:
        /*00a0*/ 	.word	0x000001b0


	//   ....[1]....
        /*00a4*/ 	.word	0x000001e0


	//   ....[2]....
        /*00a8*/ 	.word	0x00000250


	//   ....[3]....
        /*00ac*/ 	.word	0x00000290


	//   ....[4]....
        /*00b0*/ 	.word	0x0000b700


	//   ....[5]....
        /*00b4*/ 	.word	0x0000b790


	//   ....[6]....
        /*00b8*/ 	.word	0x0000bc80


	//   ....[7]....
        /*00bc*/ 	.word	0x0000db20


	//   ....[8]....
        /*00c0*/ 	.word	0x0000dbb0


	//----- nvinfo : EIATTR_COOP_GROUP_MASK_REGIDS
	.align		4
.L_1517:
        /*00c4*/ 	.byte	0x04, 0x29
        /*00c6*/ 	.short	(.L_1519 - .L_1518)


	//   ....[0]....
.L_1518:
        /*00c8*/ 	.word	0xffffffff


	//   ....[1]....
        /*00cc*/ 	.word	0xffffffff


	//   ....[2]....
        /*00d0*/ 	.word	0xffffffff


	//   ....[3]....
        /*00d4*/ 	.word	0xffffffff


	//   ....[4]....
        /*00d8*/ 	.word	0xffffffff


	//   ....[5]....
        /*00dc*/ 	.word	0xffffffff


	//   ....[6]....
        /*00e0*/ 	.word	0xffffffff


	//   ....[7]....
        /*00e4*/ 	.word	0xffffffff


	//   ....[8]....
        /*00e8*/ 	.word	0xffffffff


	//   ....[9]....
        /*00ec*/ 	.word	0xffffffff


	//   ....[10]....
        /*00f0*/ 	.word	0xffffffff


	//   ....[11]....
        /*00f4*/ 	.word	0xffffffff


	//   ....[12]....
        /*00f8*/ 	.word	0xffffffff


	//   ....[13]....
        /*00fc*/ 	.word	0xffffffff


	//   ....[14]....
        /*0100*/ 	.word	0xffffffff


	//   ....[15]....
        /*0104*/ 	.word	0xffffffff


	//   ....[16]....
        /*0108*/ 	.word	0xffffffff


	//   ....[17]....
        /*010c*/ 	.word	0xffffffff


	//   ....[18]....
        /*0110*/ 	.word	0xffffffff


	//   ....[19]....
        /*0114*/ 	.word	0xffffffff


	//   ....[20]....
        /*0118*/ 	.word	0xffffffff


	//   ....[21]....
        /*011c*/ 	.word	0xffffffff


	//   ....[22]....
        /*0120*/ 	.word	0xffffffff


	//   ....[23]....
        /*0124*/ 	.word	0xffffffff


	//   ....[24]....
        /*0128*/ 	.word	0xffffffff


	//   ....[25]....
        /*012c*/ 	.word	0xffffffff


	//   ....[26]....
        /*0130*/ 	.word	0xffffffff


	//   ....[27]....
        /*0134*/ 	.word	0xffffffff


	//   ....[28]....
        /*0138*/ 	.word	0x0500000f


	//   ....[29]....
        /*013c*/ 	.word	0x0500000f


	//----- nvinfo : EIATTR_COOP_GROUP_INSTR_OFFSETS
	.align		4
.L_1519:
        /*0140*/ 	.byte	0x04, 0x28
        /*0142*/ 	.short	(.L_1521 - .L_1520)


	//   ....[0]....
.L_1520:
        /*0144*/ 	.word	0x00000060


	//   ....[1]....
        /*0148*/ 	.word	0x000001c0


	//   ....[2]....
        /*014c*/ 	.word	0x00000270


	//   ....[3]....
        /*0150*/ 	.word	0x00000410


	//   ....[4]....
        /*0154*/ 	.word	0x00000570


	//   ....[5]....
        /*0158*/ 	.word	0x00000690


	//   ....[6]....
        /*015c*/ 	.word	0x000007f0


	//   ....[7]....
        /*0160*/ 	.word	0x000016f0


	//   ....[8]....
        /*0164*/ 	.word	0x000030d0


	//   ....[9]....
        /*0168*/ 	.word	0x000030f0


	//   ....[10]....
        /*016c*/ 	.word	0x00003110


	//   ....[11]....
        /*0170*/ 	.word	0x00003150


	//   ....[12]....
        /*0174*/ 	.word	0x000052b0


	//   ....[13]....
        /*0178*/ 	.word	0x000052c0


	//   ....[14]....
        /*017c*/ 	.word	0x000052f0


	//   ....[15]....
        /*0180*/ 	.word	0x00005300


	//   ....[16]....
        /*0184*/ 	.word	0x00007620


	//   ....[17]....
        /*0188*/ 	.word	0x00007690


	//   ....[18]....
        /*018c*/ 	.word	0x000076b0


	//   ....[19]....
        /*0190*/ 	.word	0x000076d0


	//   ....[20]....
        /*0194*/ 	.word	0x00008ca0


	//   ....[21]....
        /*0198*/ 	.word	0x00008d20


	//   ....[22]....
        /*019c*/ 	.word	0x00008d70


	//   ....[23]....
        /*01a0*/ 	.word	0x00008da0


	//   ....[24]....
        /*01a4*/ 	.word	0x0000a470


	//   ....[25]....
        /*01a8*/ 	.word	0x0000b170


	//   ....[26]....
        /*01ac*/ 	.word	0x0000dc40


	//   ....[27]....
        /*01b0*/ 	.word	0x0000de20


	//   ....[28]....
        /*01b4*/ 	.word	0x0000e400


	//   ....[29]....
        /*01b8*/ 	.word	0x0000e7d0


	//----- nvinfo : EIATTR_REG_RECONFIG
	.align		4
.L_1521:
        /*01bc*/ 	.byte	0x01, 0x54
	.zero		2


	//----- nvinfo : EIATTR_SYSCALL_OFFSETS
	.align		4
        /*01c0*/ 	.byte	0x04, 0x46
        /*01c2*/ 	.short	(.L_1523 - .L_1522)


	//   ....[0]....
.L_1522:
        /*01c4*/ 	.word	0x000018f0


	//   ....[1]....
        /*01c8*/ 	.word	0x0000b910


	//   ....[2]....
        /*01cc*/ 	.word	0x0000ba40


	//   ....[3]....
        /*01d0*/ 	.word	0x0000bb40


	//----- nvinfo : EIATTR_MBARRIER_INSTR_OFFSETS
	.align		4
.L_1523:
        /*01d4*/ 	.byte	0x04, 0x39
        /*01d6*/ 	.short	(.L_1525 - .L_1524)


	//   ....[0]....
.L_1524:
        /*01d8*/ 	.word	0x000002b0
        /*01dc*/ 	.word	0x000000ff
        /*01e0*/ 	.word	0x00032400
        /*01e4*/ 	.short	0x0100
        /*01e6*/ 	.byte	0x06
	.zero		1


	//   ....[1]....
        /*01e8*/ 	.word	0x000002c0
        /*01ec*/ 	.word	0x000000ff
        /*01f0*/ 	.word	0x00032410
        /*01f4*/ 	.short	0x0100
        /*01f6*/ 	.byte	0x06
	.zero		1


	//   ....[2]....
        /*01f8*/ 	.word	0x000002d0
        /*01fc*/ 	.word	0x000000ff
        /*0200*/ 	.word	0x00032420
        /*0204*/ 	.short	0x0100
        /*0206*/ 	.byte	0x06
	.zero		1


	//   ....[3]....
        /*0208*/ 	.word	0x000003c0
        /*020c*/ 	.word	0x000000ff
        /*0210*/ 	.word	0x00032430
        /*0214*/ 	.short	0x0100
        /*0216*/ 	.byte	0x08
	.zero		1


	//   ....[4]....
        /*0218*/ 	.word	0x000003d0
        /*021c*/ 	.word	0x000000ff
        /*0220*/ 	.word	0x00032440
        /*0224*/ 	.short	0x0100
        /*0226*/ 	.byte	0x08
	.zero		1


	//   ....[5]....
        /*0228*/ 	.word	0x000003e0
        /*022c*/ 	.word	0x000000ff
        /*0230*/ 	.word	0x00032438
        /*0234*/ 	.short	0x0100
        /*0236*/ 	.byte	0x08
	.zero		1


	//   ....[6]....
        /*0238*/ 	.word	0x000003f0
        /*023c*/ 	.word	0x000000ff
        /*0240*/ 	.word	0x00032448
        /*0244*/ 	.short	0x0100
        /*0246*/ 	.byte	0x08
	.zero		1


	//   ....[7]....
        /*0248*/ 	.word	0x00000520
        /*024c*/ 	.word	0x000000ff
        /*0250*/ 	.word	0x00032450
        /*0254*/ 	.short	0x0100
        /*0256*/ 	.byte	0x08
	.zero		1


	//   ....[8]....
        /*0258*/ 	.word	0x00000530
        /*025c*/ 	.word	0x000000ff
        /*0260*/ 	.word	0x00032460
        /*0264*/ 	.short	0x0100
        /*0266*/ 	.byte	0x08
	.zero		1


	//   ....[9]....
        /*0268*/ 	.word	0x00000540
        /*026c*/ 	.word	0x000000ff
        /*0270*/ 	.word	0x00032458
        /*0274*/ 	.short	0x0100
        /*0276*/ 	.byte	0x08
	.zero		1


	//   ....[10]....
        /*0278*/ 	.word	0x00000550
        /*027c*/ 	.word	0x000000ff
        /*0280*/ 	.word	0x00032468
        /*0284*/ 	.short	0x0100
        /*0286*/ 	.byte	0x08
	.zero		1


	//   ....[11]....
        /*0288*/ 	.word	0x00000640
        /*028c*/ 	.word	0x000000ff
        /*0290*/ 	.word	0x00032470
        /*0294*/ 	.short	0x0100
        /*0296*/ 	.byte	0x06
	.zero		1


	//   ....[12]....
        /*0298*/ 	.word	0x00000650
        /*029c*/ 	.word	0x000000ff
        /*02a0*/ 	.word	0x00032480
        /*02a4*/ 	.short	0x0100
        /*02a6*/ 	.byte	0x06
	.zero		1


	//   ....[13]....
        /*02a8*/ 	.word	0x00000660
        /*02ac*/ 	.word	0x000000ff
        /*02b0*/ 	.word	0x00032478
        /*02b4*/ 	.short	0x0100
        /*02b6*/ 	.byte	0x06
	.zero		1


	//   ....[14]....
        /*02b8*/ 	.word	0x00000670
        /*02bc*/ 	.word	0x000000ff
        /*02c0*/ 	.word	0x00032488
        /*02c4*/ 	.short	0x0100
        /*02c6*/ 	.byte	0x06
	.zero		1


	//   ....[15]....
        /*02c8*/ 	.word	0x000007a0
        /*02cc*/ 	.word	0x000000ff
        /*02d0*/ 	.word	0x00032490
        /*02d4*/ 	.short	0x0100
        /*02d6*/ 	.byte	0x08
	.zero		1


	//   ....[16]....
        /*02d8*/ 	.word	0x000007b0
        /*02dc*/ 	.word	0x000000ff
        /*02e0*/ 	.word	0x000324a0
        /*02e4*/ 	.short	0x0100
        /*02e6*/ 	.byte	0x08
	.zero		1


	//   ....[17]....
        /*02e8*/ 	.word	0x000007c0
        /*02ec*/ 	.word	0x000000ff
        /*02f0*/ 	.word	0x00032498
        /*02f4*/ 	.short	0x0100
        /*02f6*/ 	.byte	0x08
	.zero		1


	//   ....[18]....
        /*02f8*/ 	.word	0x000007d0
        /*02fc*/ 	.word	0x000000ff
        /*0300*/ 	.word	0x000324a8
        /*0304*/ 	.short	0x0100
        /*0306*/ 	.byte	0x08
	.zero		1


	//   ....[19]....
        /*0308*/ 	.word	0x00000900
        /*030c*/ 	.word	0x000000ff
        /*0310*/ 	.word	0x000324b0
        /*0314*/ 	.short	0x0100
        /*0316*/ 	.byte	0x08
	.zero		1


	//   ....[20]....
        /*0318*/ 	.word	0x00000910
        /*031c*/ 	.word	0x000000ff
        /*0320*/ 	.word	0x000324c0
        /*0324*/ 	.short	0x0100
        /*0326*/ 	.byte	0x08
	.zero		1


	//   ....[21]....
        /*0328*/ 	.word	0x00000920
        /*032c*/ 	.word	0x000000ff
        /*0330*/ 	.word	0x000324b8
        /*0334*/ 	.short	0x0100
        /*0336*/ 	.byte	0x08
	.zero		1


	//   ....[22]....
        /*0338*/ 	.word	0x00000930
        /*033c*/ 	.word	0x000000ff
        /*0340*/ 	.word	0x000324c8
        /*0344*/ 	.short	0x0100
        /*0346*/ 	.byte	0x08
	.zero		1


	//   ....[23]....
        /*0348*/ 	.word	0x00001950
        /*034c*/ 	.word	0x000000ff
        /*0350*/ 	.word	0x00032400
        /*0354*/ 	.short	0x010a
        /*0356*/ 	.byte	0x27
	.zero		1


	//   ....[24]....
        /*0358*/ 	.word	0x00001a10
        /*035c*/ 	.word	0x000000ff
        /*0360*/ 	.word	0x00032430
        /*0364*/ 	.short	0x010a
        /*0366*/ 	.byte	0x07
	.zero		1


	//   ....[25]....
        /*0368*/ 	.word	0x00001a50
        /*036c*/ 	.word	0x000000ff
        /*0370*/ 	.word	0x00032430
        /*0374*/ 	.short	0x010a
        /*0376*/ 	.byte	0x07
	.zero		1


	//   ....[26]....
        /*0378*/ 	.word	0x00001d40
        /*037c*/ 	.word	0x000000ff
        /*0380*/ 	.word	0x00032410
        /*0384*/ 	.short	0x010a
        /*0386*/ 	.byte	0x27
	.zero		1


	//   ....[27]....
        /*0388*/ 	.word	0x00001d80
        /*038c*/ 	.word	0x000000ff
        /*0390*/ 	.word	0x00032450
        /*0394*/ 	.short	0x010a
        /*0396*/ 	.byte	0x07
	.zero		1


	//   ....[28]....
        /*0398*/ 	.word	0x00001dc0
        /*039c*/ 	.word	0x000000ff
        /*03a0*/ 	.word	0x00032450
        /*03a4*/ 	.short	0x010a
        /*03a6*/ 	.byte	0x07
	.zero		1


	//   ....[29]....
        /*03a8*/ 	.word	0x00003370
        /*03ac*/ 	.word	0x00000018
        /*03b0*/ 	.word	0x00000000
        /*03b4*/ 	.short	0x0101
        /*03b6*/ 	.byte	0x3f
	.zero		1


	//   ....[30]....
        /*03b8*/ 	.word	0x00003ed0
        /*03bc*/ 	.word	0x000000bf
        /*03c0*/ 	.word	0x00000000
        /*03c4*/ 	.short	0x0101
        /*03c6*/ 	.byte	0x3f
	.zero		1


	//   ....[31]....
        /*03c8*/ 	.word	0x00003fe0
        /*03cc*/ 	.word	0x000000ff
        /*03d0*/ 	.word	0x00032430
        /*03d4*/ 	.short	0x010a
        /*03d6*/ 	.byte	0x04
	.zero		1


	//   ....[32]....
        /*03d8*/ 	.word	0x00004020
        /*03dc*/ 	.word	0x000000ff
        /*03e0*/ 	.word	0x00032430
        /*03e4*/ 	.short	0x010a
        /*03e6*/ 	.byte	0x04
	.zero		1


	//   ....[33]....
        /*03e8*/ 	.word	0x00004230
        /*03ec*/ 	.word	0x000000ff
        /*03f0*/ 	.word	0x00032450
        /*03f4*/ 	.short	0x010a
        /*03f6*/ 	.byte	0x04
	.zero		1


	//   ....[34]....
        /*03f8*/ 	.word	0x00004270
        /*03fc*/ 	.word	0x000000ff
        /*0400*/ 	.word	0x00032450
        /*0404*/ 	.short	0x010a
        /*0406*/ 	.byte	0x04
	.zero		1


	//   ....[35]....
        /*0408*/ 	.word	0x000054d0
        /*040c*/ 	.word	0x00000098
        /*0410*/ 	.word	0x00000000
        /*0414*/ 	.short	0x0101
        /*0416*/ 	.byte	0x3f
	.zero		1


	//   ....[36]....
        /*0418*/ 	.word	0x00006950
        /*041c*/ 	.word	0x000000d3
        /*0420*/ 	.word	0x00000000
        /*0424*/ 	.short	0x0101
        /*0426*/ 	.byte	0x3f
	.zero		1


	//   ....[37]....
        /*0428*/ 	.word	0x00006a50
        /*042c*/ 	.word	0x000000ff
        /*0430*/ 	.word	0x00032430
        /*0434*/ 	.short	0x010a
        /*0436*/ 	.byte	0x04
	.zero		1


	//   ....[38]....
        /*0438*/ 	.word	0x00006a90
        /*043c*/ 	.word	0x000000ff
        /*0440*/ 	.word	0x00032430
        /*0444*/ 	.short	0x010a
        /*0446*/ 	.byte	0x04
	.zero		1


	//   ....[39]....
        /*0448*/ 	.word	0x00006ca0
        /*044c*/ 	.word	0x000000ff
        /*0450*/ 	.word	0x00032450
        /*0454*/ 	.short	0x010a
        /*0456*/ 	.byte	0x04
	.zero		1


	//   ....[40]....
        /*0458*/ 	.word	0x00006ce0
        /*045c*/ 	.word	0x000000ff
        /*0460*/ 	.word	0x00032450
        /*0464*/ 	.short	0x010a
        /*0466*/ 	.byte	0x04
	.zero		1


	//   ....[41]....
        /*0468*/ 	.word	0x00007980
        /*046c*/ 	.word	0x00000098
        /*0470*/ 	.word	0x00000000
        /*0474*/ 	.short	0x0101
        /*0476*/ 	.byte	0x3f
	.zero		1


	//   ....[42]....
        /*0478*/ 	.word	0x00008c80
        /*047c*/ 	.word	0x000000d7
        /*0480*/ 	.word	0x00000000
        /*0484*/ 	.short	0x0101
        /*0486*/ 	.byte	0x3f
	.zero		1


	//   ....[43]....
        /*0488*/ 	.word	0x0000a6c0
        /*048c*/ 	.word	0x000000ff
        /*0490*/ 	.word	0x00000000
        /*0494*/ 	.short	0x0101
        /*0496*/ 	.byte	0x05
	.zero		1


	//   ....[44]....
        /*0498*/ 	.word	0x0000bed0
        /*049c*/ 	.word	0x0000000a
        /*04a0*/ 	.word	0x00032440
        /*04a4*/ 	.short	0x010a
        /*04a6*/ 	.byte	0x3f
	.zero		1


	//   ....[45]....
        /*04a8*/ 	.word	0x0000c430
        /*04ac*/ 	.word	0x00000012
        /*04b0*/ 	.word	0x00032420
        /*04b4*/ 	.short	0x010a
        /*04b6*/ 	.byte	0x3f
	.zero		1


	//   ....[46]....
        /*04b8*/ 	.word	0x0000c4b0
        /*04bc*/ 	.word	0x0000000a
        /*04c0*/ 	.word	0x00032460
        /*04c4*/ 	.short	0x010a
        /*04c6*/ 	.byte	0x3f
	.zero		1


	//   ....[47]....
        /*04c8*/ 	.word	0x0000c9d0
        /*04cc*/ 	.word	0x00000002
        /*04d0*/ 	.word	0x00032440
        /*04d4*/ 	.short	0x010a
        /*04d6*/ 	.byte	0x3f
	.zero		1


	//   ....[48]....
        /*04d8*/ 	.word	0x0000cb60
        /*04dc*/ 	.word	0x00000002
        /*04e0*/ 	.word	0x00032460
        /*04e4*/ 	.short	0x010a
        /*04e6*/ 	.byte	0x3f
	.zero		1


	//   ....[49]....
        /*04e8*/ 	.word	0x0000d030
        /*04ec*/ 	.word	0x00000003
        /*04f0*/ 	.word	0x00032440
        /*04f4*/ 	.short	0x010a
        /*04f6*/ 	.byte	0x3f
	.zero		1


	//   ....[50]....
        /*04f8*/ 	.word	0x0000d1c0
        /*04fc*/ 	.word	0x00000003
        /*0500*/ 	.word	0x00032460
        /*0504*/ 	.short	0x010a
        /*0506*/ 	.byte	0x3f
	.zero		1


	//   ....[51]....
        /*0508*/ 	.word	0x0000d640
        /*050c*/ 	.word	0x00000002
        /*0510*/ 	.word	0x00032440
        /*0514*/ 	.short	0x010a
        /*0516*/ 	.byte	0x3f
	.zero		1


	//   ....[52]....
        /*0518*/ 	.word	0x0000d7d0
        /*051c*/ 	.word	0x00000002
        /*0520*/ 	.word	0x00032460
        /*0524*/ 	.short	0x010a
        /*0526*/ 	.byte	0x3f
	.zero		1


	//   ....[53]....
        /*0528*/ 	.word	0x0000ddd0
        /*052c*/ 	.word	0x00000007
        /*0530*/ 	.word	0x00032420
        /*0534*/ 	.short	0x010a
        /*0536*/ 	.byte	0x3f
	.zero		1


	//   ....[54]....
        /*0538*/ 	.word	0x0000df20
        /*053c*/ 	.word	0x00000005
        /*0540*/ 	.word	0x00000000
        /*0544*/ 	.short	0x010a
        /*0546*/ 	.byte	0x3f
	.zero		1


	//   ....[55]....
        /*0548*/ 	.word	0x0000df90
        /*054c*/ 	.word	0x00000003
        /*0550*/ 	.word	0x00000000
        /*0554*/ 	.short	0x010a
        /*0556*/ 	.byte	0x3f
	.zero		1


	//   ....[56]....
        /*0558*/ 	.word	0x0000dff0
        /*055c*/ 	.word	0x00000005
        /*0560*/ 	.word	0x00000000
        /*0564*/ 	.short	0x010a
        /*0566*/ 	.byte	0x3f
	.zero		1


	//   ....[57]....
        /*0568*/ 	.word	0x0000e020
        /*056c*/ 	.word	0x00000003
        /*0570*/ 	.word	0x00000000
        /*0574*/ 	.short	0x010a
        /*0576*/ 	.byte	0x3f
	.zero		1


	//   ....[58]....
        /*0578*/ 	.word	0x0000e090
        /*057c*/ 	.word	0x00000003
        /*0580*/ 	.word	0x00032400
        /*0584*/ 	.short	0x010a
        /*0586*/ 	.byte	0x3f
	.zero		1


	//   ....[59]....
        /*0588*/ 	.word	0x0000e0f0
        /*058c*/ 	.word	0x00000003
        /*0590*/ 	.word	0x00032430
        /*0594*/ 	.short	0x010a
        /*0596*/ 	.byte	0x3f
	.zero		1


	//   ....[60]....
        /*0598*/ 	.word	0x0000e150
        /*059c*/ 	.word	0x00000003
        /*05a0*/ 	.word	0x00032410
        /*05a4*/ 	.short	0x010a
        /*05a6*/ 	.byte	0x3f
	.zero		1


	//   ....[61]....
        /*05a8*/ 	.word	0x0000e1b0
        /*05ac*/ 	.word	0x00000003
        /*05b0*/ 	.word	0x00032450
        /*05b4*/ 	.short	0x010a
        /*05b6*/ 	.byte	0x3f
	.zero		1


	//   ....[62]....
        /*05b8*/ 	.word	0x0000e210
        /*05bc*/ 	.word	0x00000098
        /*05c0*/ 	.word	0x00032430
        /*05c4*/ 	.short	0x010a
        /*05c6*/ 	.byte	0x3f
	.zero		1


	//   ....[63]....
        /*05c8*/ 	.word	0x0000e270
        /*05cc*/ 	.word	0x000000cc
        /*05d0*/ 	.word	0x00032450
        /*05d4*/ 	.short	0x010a
        /*05d6*/ 	.byte	0x3f
	.zero		1


	//   ....[64]....
        /*05d8*/ 	.word	0x0000e2d0
        /*05dc*/ 	.word	0x00000098
        /*05e0*/ 	.word	0x00032430
        /*05e4*/ 	.short	0x010a
        /*05e6*/ 	.byte	0x3f
	.zero		1


	//   ....[65]....
        /*05e8*/ 	.word	0x0000e330
        /*05ec*/ 	.word	0x000000cc
        /*05f0*/ 	.word	0x00032450
        /*05f4*/ 	.short	0x010a
        /*05f6*/ 	.byte	0x3f
	.zero		1


	//   ....[66]....
        /*05f8*/ 	.word	0x0000e4b0
        /*05fc*/ 	.word	0x0000000a
        /*0600*/ 	.word	0x00032440
        /*0604*/ 	.short	0x010a
        /*0606*/ 	.byte	0x3f
	.zero		1


	//   ....[67]....
        /*0608*/ 	.word	0x0000e500
        /*060c*/ 	.word	0x00000012
        /*0610*/ 	.word	0x00032420
        /*0614*/ 	.short	0x010a
        /*0616*/ 	.byte	0x3f
	.zero		1


	//   ....[68]....
        /*0618*/ 	.word	0x0000e550
        /*061c*/ 	.word	0x0000000a
        /*0620*/ 	.word	0x00032460
        /*0624*/ 	.short	0x010a
        /*0626*/ 	.byte	0x3f
	.zero		1


	//   ....[69]....
        /*0628*/ 	.word	0x0000e5a0
        /*062c*/ 	.word	0x00000002
        /*0630*/ 	.word	0x00032440
        /*0634*/ 	.short	0x010a
        /*0636*/ 	.byte	0x3f
	.zero		1


	//   ....[70]....
        /*0638*/ 	.word	0x0000e5f0
        /*063c*/ 	.word	0x00000002
        /*0640*/ 	.word	0x00032460
        /*0644*/ 	.short	0x010a
        /*0646*/ 	.byte	0x3f
	.zero		1


	//   ....[71]....
        /*0648*/ 	.word	0x0000e640
        /*064c*/ 	.word	0x00000003
        /*0650*/ 	.word	0x00032440
        /*0654*/ 	.short	0x010a
        /*0656*/ 	.byte	0x3f
	.zero		1


	//   ....[72]....
        /*0658*/ 	.word	0x0000e690
        /*065c*/ 	.word	0x00000003
        /*0660*/ 	.word	0x00032460
        /*0664*/ 	.short	0x010a
        /*0666*/ 	.byte	0x3f
	.zero		1


	//   ....[73]....
        /*0668*/ 	.word	0x0000e6e0
        /*066c*/ 	.word	0x00000002
        /*0670*/ 	.word	0x00032440
        /*0674*/ 	.short	0x010a
        /*0676*/ 	.byte	0x3f
	.zero		1


	//   ....[74]....
        /*0678*/ 	.word	0x0000e730
        /*067c*/ 	.word	0x00000002
        /*0680*/ 	.word	0x00032460
        /*0684*/ 	.short	0x010a
        /*0686*/ 	.byte	0x3f
	.zero		1


	//   ....[75]....
        /*0688*/ 	.word	0x0000e810
        /*068c*/ 	.word	0x00000007
        /*0690*/ 	.word	0x00032420
        /*0694*/ 	.short	0x010a
        /*0696*/ 	.byte	0x3f
	.zero		1


	//   ....[76]....
        /*0698*/ 	.word	0x0000e860
        /*069c*/ 	.word	0x00000005
        /*06a0*/ 	.word	0x00000000
        /*06a4*/ 	.short	0x010a
        /*06a6*/ 	.byte	0x3f
	.zero		1


	//   ....[77]....
        /*06a8*/ 	.word	0x0000e8b0
        /*06ac*/ 	.word	0x00000003
        /*06b0*/ 	.word	0x00000000
        /*06b4*/ 	.short	0x010a
        /*06b6*/ 	.byte	0x3f
	.zero		1


	//   ....[78]....
        /*06b8*/ 	.word	0x0000e900
        /*06bc*/ 	.word	0x00000005
        /*06c0*/ 	.word	0x00000000
        /*06c4*/ 	.short	0x010a
        /*06c6*/ 	.byte	0x3f
	.zero		1


	//----- nvinfo : EIATTR_NUM_MBARRIERS
	.align		4
.L_1525:
        /*06c8*/ 	.byte	0x03, 0x38
        /*06ca*/ 	.short	0x0017


	//----- nvinfo : EIATTR_EXIT_INSTR_OFFSETS
	.align		4
        /*06cc*/ 	.byte	0x04, 0x1c
        /*06ce*/ 	.short	(.L_1527 - .L_1526)


	//   ....[0]....
.L_1526:
        /*06d0*/ 	.word	0x00000aa0


	//   ....[1]....
        /*06d4*/ 	.word	0x0000b130


	//   ....[2]....
        /*06d8*/ 	.word	0x0000b190


	//   ....[3]....
        /*06dc*/ 	.word	0x0000de40


	//   ....[4]....
        /*06e0*/ 	.word	0x0000e070


	//----- nvinfo : EIATTR_MAX_THREADS
	.align		4
.L_1527:
        /*06e4*/ 	.byte	0x04, 0x05
        /*06e6*/ 	.short	(.L_1529 - .L_1528)
.L_1528:
        /*06e8*/ 	.word	0x00000180
        /*06ec*/ 	.word	0x00000001
        /*06f0*/ 	.word	0x00000001


	//----- nvinfo : EIATTR_CRS_STACK_SIZE
	.align		4
.L_1529:
        /*06f4*/ 	.byte	0x04, 0x1e
        /*06f6*/ 	.short	(.L_1531 - .L_1530)
.L_1530:
        /*06f8*/ 	.word	0x00000000


	//----- nvinfo : EIATTR_CBANK_PARAM_SIZE
	.align		4
.L_1531:
        /*06fc*/ 	.byte	0x03, 0x19
        /*06fe*/ 	.short	0x0cf0


	//----- nvinfo : EIATTR_PARAM_CBANK
	.align		4
        /*0700*/ 	.byte	0x04, 0x0a
        /*0702*/ 	.short	(.L_1533 - .L_1532)
	.align		4
.L_1532:
        /*0704*/ 	.word	index@(.nv.constant0._ZN7cutlass13device_kernelIN5flash11enable_sm90INS1_16FlashAttnFwdSm90INS1_25CollectiveMainloopFwdSm90ILi2EN4cute5tupleIJNS5_1CILi1EEES8_S8_EEENS6_IJNS7_ILi128EEENS7_ILi96EEENS7_ILi64EEEEEELi256ENS_6half_tEfNS_4arch4Sm90ELb1ELb0ELb0ELb0ELb0ELb0ELb1ELb1ELb0ELb0ELb0ELb0EEENS1_21CollectiveEpilogueFwdINS6_IJSA_NS7_ILi256EEESB_EEES9_SE_SG_Li256ELb0ELb0ELb0ELb0EEENS1_30DynamicPersistentTileSchedulerILi256ELi32ELb0ELb0ELb1EEEEEEEEEvNT_6ParamsE)
        /*0708*/ 	.short	0x0210
        /*070a*/ 	.short	0x0cf0


	//----- nvinfo : EIATTR_SW_WAR
	.align		4
.L_1533:
        /*070c*/ 	.byte	0x04, 0x36
        /*070e*/ 	.short	(.L_1535 - .L_1534)
.L_1534:
        /*0710*/ 	.word	0x00000008
.L_1535:


//--------------------- .nv.info._ZN7cutlass13device_kernelIN5flash11enable_sm90INS1_16FlashAttnFwdSm90INS1_25CollectiveMainloopFwdSm90ILi2EN4cute5tupleIJNS5_1CILi1EEES8_S8_EEENS6_IJNS7_ILi128EEENS7_ILi96EEENS7_ILi64EEEEEELi256ENS_6half_tEfNS_4arch4Sm90ELb1ELb0ELb0ELb1ELb0ELb0ELb0ELb1ELb0ELb0ELb0ELb0EEENS1_21CollectiveEpilogueFwdINS6_IJSA_NS7_ILi256EEESB_EEES9_SE_SG_Li256ELb1ELb0ELb0ELb0EEENS1_36VarlenDynamicPersistentTileSchedulerILi128ELi96ELi256ELi32ELb0ELb0ELb1ELb1ELb1ELb1EEEEEEEEEvNT_6ParamsE --------------------------
	.section	.nv.info._ZN7cutlass13device_kernelIN5flash11enable_sm90INS1_16FlashAttnFwdSm90INS1_25CollectiveMainloopFwdSm90ILi2EN4cute5tupleIJNS5_1CILi1EEES8_S8_EEENS6_IJNS7_ILi128EEENS7_ILi96EEENS7_ILi64EEEEEELi256ENS_6half_tEfNS_4arch4Sm90ELb1ELb0ELb0ELb1ELb0ELb0ELb0ELb1ELb0ELb0ELb0ELb0EEENS1_21CollectiveEpilogueFwdINS6_IJSA_NS7_ILi256EEESB_EEES9_SE_SG_Li256ELb1ELb0ELb0ELb0EEENS1_36VarlenDynamicPersistentTileSchedulerILi128ELi96ELi256ELi32ELb0ELb0ELb1ELb1ELb1ELb1EEEEEEEEEvNT_6ParamsE,"",@"SHT_CUDA_INFO"
	.sectionflags	@""
	.align	4


	//----- nvinfo : EIATTR_CUDA_API_VERSION
	.align		4
        /*0000*/ 	.byte	0x04, 0x37
        /*0002*/ 	.short	(.L_1537 - .L_1536)
.L_1536:
        /*0004*/ 	.word	0x00000082


	//----- nvinfo : EIATTR_KPARAM_INFO
	.align		4
.L_1537:
        /*0008*/ 	.byte	0x04, 0x17
        /*000a*/ 	.short	(.L_1539 - .L_1538)
.L_1538:
        /*000c*/ 	.word	0x00000000
        /*0010*/ 	.short	0x0000
        /*0012*/ 	.short	0x0070
        /*0014*/ 	.byte	0x00, 0xf0, 0x01, 0x28


	//----- nvinfo : EIATTR_SPARSE_MMA_MASK
	.align		4
.L_1539:
        /*0018*/ 	.byte	0x03, 0x50
        /*001a*/ 	.short	0x0000


	//----- nvinfo : EIATTR_MAXREG_COUNT
	.align		4
        /*001c*/ 	.byte	0x03, 0x1b
        /*001e*/ 	.short	0x00a8


	//----- nvinfo : EIATTR_NUM_BARRIERS
	.align		4
        /*0020*/ 	.byte	0x02, 0x4c
        /*0022*/ 	.byte	0x10
	.zero		1


	//----- nvinfo : EIATTR_EXTERNS
	.align		4
        /*0024*/ 	.byte	0x04, 0x0f
        /*0026*/ 	.short	(.L_1541 - .L_1540)


	//   ....[0]....
	.align		4
.L_1540:
        /*0028*/ 	.word	index@(__assertfail)


	//----- nvinfo : EIATTR_ANNOTATIONS
	.align		4
.L_1541:
        /*002c*/ 	.byte	0x04, 0x55
        /*002e*/ 	.short	(.L_1543 - .L_1542)


	//   ....[0]....
.L_1542:
        /* <DEDUP_REMOVED lines=28> */


	//----- nvinfo : EIATTR_MERCURY_ISA_VERSION
	.align		4
.L_1543:
        /*01e0*/ 	.byte	0x03, 0x5f
        /*01e2*/ 	.short	0x0101


	//----- nvinfo : EIATTR_UNUSED_LOAD_BYTE_OFFSET
	.align		4
        /*01e4*/ 	.byte	0x04, 0x44
        /*01e6*/ 	.short	(.L_1545 - .L_1544)


	//   ....[0]....
.L_1544:
        /*01e8*/ 	.word	0x00000a50
        /*01ec*/ 	.word	0x0000fff0


	//   ....[1]....
        /*01f0*/ 	.word	0x000081e0
        /*01f4*/ 	.word	0x0000fff0


	//----- nvinfo : EIATTR_INT_WARP_WIDE_INSTR_OFFSETS
	.align		4
.L_1545:
        /*01f8*/ 	.byte	0x04, 0x31
        /*01fa*/ 	.short	(.L_1547 - .L_1546)


	//   ....[0]....
.L_1546:
        /*01fc*/ 	.word	0x00000160


	//   ....[1]....
        /*0200*/ 	.word	0x000001a0


	//   ....[2]....
        /*0204*/ 	.word	0x00000210


	//   ....[3]....
        /*0208*/ 	.word	0x0000bf00


	//   ....[4]....
        /*020c*/ 	.word	0x0000bf90


	//   ....[5]....
        /*0210*/ 	.word	0x0000c420


	//   ....[6]....
        /*0214*/ 	.word	0x0000c450


	//   ....[7]....
        /*0218*/ 	.word	0x0000e7f0


	//   ....[8]....
        /*021c*/ 	.word	0x0000e880


	//----- nvinfo : EIATTR_COOP_GROUP_MASK_REGIDS
	.align		4
.L_1547:
        /*0220*/ 	.byte	0x04, 0x29
        /*0222*/ 	.short	(.L_1549 - .L_1548)


	//   ....[0]....
.L_1548:
        /*0224*/ 	.word	0xffffffff


	//   ....[1]....
        /*0228*/ 	.word	0xffffffff


	//   ....[2]....
        /*022c*/ 	.word	0xffffffff


	//   ....[3]....
        /*0230*/ 	.word	0xffffffff


	//   ....[4]....
        /*0234*/ 	.word	0xffffffff


	//   ....[5]....
        /*0238*/ 	.word	0xffffffff


	//   ....[6]....
        /*023c*/ 	.word	0xffffffff


	//   ....[7]....
        /*0240*/ 	.word	0xffffffff


	//   ....[8]....
        /*0244*/ 	.word	0xffffffff


	//   ....[9]....
        /*0248*/ 	.word	0xffffffff


	//   ....[10]....
        /*024c*/ 	.word	0xffffffff


	//   ....[11]....
        /*0250*/ 	.word	0xffffffff


	//   ....[12]....
        /*0254*/ 	.word	0xffffffff


	//   ....[13]....
        /*0258*/ 	.word	0xffffffff


	//   ....[14]....
        /*025c*/ 	.word	0xffffffff


	//   ....[15]....
        /*0260*/ 	.word	0xffffffff


	//   ....[16]....
        /*0264*/ 	.word	0xffffffff


	//   ....[17]....
        /*0268*/ 	.word	0xffffffff


	//   ....[18]....
        /*026c*/ 	.word	0xffffffff


	//   ....[19]....
        /*0270*/ 	.word	0xffffffff


	//   ....[20]....
        /*0274*/ 	.word	0xffffffff


	//   ....[21]....
        /*0278*/ 	.word	0xffffffff


	//   ....[22]....
        /*027c*/ 	.word	0xffffffff


	//   ....[23]....
        /*0280*/ 	.word	0xffffffff


	//   ....[24]....
        /*0284*/ 	.word	0xffffffff


	//   ....[25]....
        /*0288*/ 	.word	0xffffffff


	//   ....[26]....
        /*028c*/ 	.word	0xffffffff


	//   ....[27]....
        /*0290*/ 	.word	0xffffffff


	//   ....[28]....
        /*0294*/ 	.word	0xffffffff


	//   ....[29]....
        /*0298*/ 	.word	0xffffffff


	//   ....[30]....
        /*029c*/ 	.word	0xffffffff


	//   ....[31]....
        /*02a0*/ 	.word	0xffffffff


	//   ....[32]....
        /*02a4*/ 	.word	0xffffffff


	//   ....[33]....
        /*02a8*/ 	.word	0xffffffff


	//   ....[34]....
        /*02ac*/ 	.word	0xffffffff


	//   ....[35]....
        /*02b0*/ 	.word	0xffffffff


	//   ....[36]....
        /*02b4*/ 	.word	0xffffffff


	//   ....[37]....
        /*02b8*/ 	.word	0xffffffff


	//   ....[38]....
        /*02bc*/ 	.word	0xffffffff


	//   ....[39]....
        /*02c0*/ 	.word	0xffffffff


	//   ....[40]....
        /*02c4*/ 	.word	0xffffffff


	//   ....[41]....
        /*02c8*/ 	.word	0xffffffff


	//   ....[42]....
        /*02cc*/ 	.word	0xffffffff


	//   ....[43]....
        /*02d0*/ 	.word	0xffffffff


	//   ....[44]....
        /*02d4*/ 	.word	0xffffffff


	//   ....[45]....
        /*02d8*/ 	.word	0xffffffff


	//   ....[46]....
        /*02dc*/ 	.word	0xffffffff


	//   ....[47]....
        /*02e0*/ 	.word	0xffffffff


	//   ....[48]....
        /*02e4*/ 	.word	0xffffffff


	//   ....[49]....
        /*02e8*/ 	.word	0xffffffff


	//   ....[50]....
        /*02ec*/ 	.word	0xffffffff


	//   ....[51]....
        /*02f0*/ 	.word	0xffffffff


	//   ....[52]....
        /*02f4*/ 	.word	0xffffffff


	//   ....[53]....
        /*02f8*/ 	.word	0xffffffff


	//   ....[54]....
        /*02fc*/ 	.word	0xffffffff


	//   ....[55]....
        /*0300*/ 	.word	0xffffffff


	//   ....[56]....
        /*0304*/ 	.word	0xffffffff


	//   ....[57]....
        /*0308*/ 	.word	0xffffffff


	//   ....[58]....
        /*030c*/ 	.word	0x0500000f


	//   ....[59]....
        /*0310*/ 	.word	0x0500000f


	//   ....[60]....
        /*0314*/ 	.word	0x0500000f


	//   ....[61]....
        /*0318*/ 	.word	0x0500000f


	//   ....[62]....
        /*031c*/ 	.word	0x0500000f


	//   ....[63]....
        /*0320*/ 	.word	0x0500000f


	//   ....[64]....
        /*0324*/ 	.word	0x0500000f


	//   ....[65]....
        /*0328*/ 	.word	0x0500000f


	//   ....[66]....
        /*032c*/ 	.word	0x0500000f


	//   ....[67]....
        /*0330*/ 	.word	0x0500000f


	//   ....[68]....
        /*0334*/ 	.word	0x0500000f


	//   ....[69]....
        /*0338*/ 	.word	0x0500000f


	//   ....[70]....
        /*033c*/ 	.word	0x0500000f


	//   ....[71]....
        /*0340*/ 	.word	0x0500000f


	//   ....[72]....
        /*0344*/ 	.word	0x0500000f


	//   ....[73]....
        /*0348*/ 	.word	0x0500000f


	//   ....[74]....
        /*034c*/ 	.word	0x0500000f


	//   ....[75]....
        /*0350*/ 	.word	0x0500000f


	//   ....[76]....
        /*0354*/ 	.word	0x0500000f


	//----- nvinfo : EIATTR_COOP_GROUP_INSTR_OFFSETS
	.align		4
.L_1549:
        /*0358*/ 	.byte	0x04, 0x28
        /*035a*/ 	.short	(.L_1551 - .L_1550)


	//   ....[0]....
.L_1550:
        /*035c*/ 	.word	0x00000070


	//   ....[1]....
        /*0360*/ 	.word	0x00000170


	//   ....[2]....
        /*0364*/ 	.word	0x000001c0


	//   ....[3]....
        /*0368*/ 	.word	0x000003f0


	//   ....[4]....
        /*036c*/ 	.word	0x00000550


	//   ....[5]....
        /*0370*/ 	.word	0x00000670


	//   ....[6]....
        /*0374*/ 	.word	0x000007d0


	//   ....[7]....
        /*0378*/ 	.word	0x00001760


	//   ....[8]....
        /*037c*/ 	.word	0x000022a0


	//   ....[9]....
        /*0380*/ 	.word	0x00002380


	//   ....[10]....
        /*0384*/ 	.word	0x00002990


	//   ....[11]....
        /*0388*/ 	.word	0x00002a10


	//   ....[12]....
        /*038c*/ 	.word	0x00003e50


	//   ....[13]....
        /*0390*/ 	.word	0x00003f50


	//   ....[14]....
        /*0394*/ 	.word	0x00004500


	//   ....[15]....
        /*0398*/ 	.word	0x000045a0


	//   ....[16]....
        /*039c*/ 	.word	0x00005eb0


	//   ....[17]....
        /*03a0*/ 	.word	0x00005ee0


	//   ....[18]....
        /*03a4*/ 	.word	0x000062a0


	//   ....[19]....
        /*03a8*/ 	.word	0x00006470


	//   ....[20]....
        /*03ac*/ 	.word	0x00007760


	//   ....[21]....
        /*03b0*/ 	.word	0x000077a0


	//   ....[22]....
        /*03b4*/ 	.word	0x00007860


	//   ....[23]....
        /*03b8*/ 	.word	0x00007870


	//   ....[24]....
        /*03bc*/ 	.word	0x0000ad30


	//   ....[25]....
        /*03c0*/ 	.word	0x0000aeb0


	//   ....[26]....
        /*03c4*/ 	.word	0x0000aee0


	//   ....[27]....
        /*03c8*/ 	.word	0x0000af20


	//   ....[28]....
        /*03cc*/ 	.word	0x0000af90


	//   ....[29]....
        /*03d0*/ 	.word	0x0000aff0


	//   ....[30]....
        /*03d4*/ 	.word	0x0000b030


	//   ....[31]....
        /*03d8*/ 	.word	0x0000b1d0


	//   ....[32]....
        /*03dc*/ 	.word	0x0000b230


	//   ....[33]....
        /*03e0*/ 	.word	0x0000b270


	//   ....[34]....
        /*03e4*/ 	.word	0x0000b2b0


	//   ....[35]....
        /*03e8*/ 	.word	0x0000b2e0


	//   ....[36]....
        /*03ec*/ 	.word	0x0000b310


	//   ....[37]....
        /*03f0*/ 	.word	0x0000b3a0


	//   ....[38]....
        /*03f4*/ 	.word	0x0000b400


	//   ....[39]....
        /*03f8*/ 	.word	0x0000b490


	//   ....[40]....
        /*03fc*/ 	.word	0x0000e910


	//   ....[41]....
        /*0400*/ 	.word	0x0000e920


	//   ....[42]....
        /*0404*/ 	.word	0x0000ea30


	//   ....[43]....
        /*0408*/ 	.word	0x0000ea90


	//   ....[44]....
        /*040c*/ 	.word	0x0000ead0


	//   ....[45]....
        /*0410*/ 	.word	0x0000eb10


	//   ....[46]....
        /*0414*/ 	.word	0x0000eb40


	//   ....[47]....
        /*0418*/ 	.word	0x0000eb70


	//   ....[48]....
        /*041c*/ 	.word	0x0000ed00


	//   ....[49]....
        /*0420*/ 	.word	0x0000ed60


	//   ....[50]....
        /*0424*/ 	.word	0x0000eda0


	//   ....[51]....
        /*0428*/ 	.word	0x0000ede0


	//   ....[52]....
        /*042c*/ 	.word	0x0000ee10


	//   ....[53]....
        /*0430*/ 	.word	0x0000ee40


	//   ....[54]....
        /*0434*/ 	.word	0x0000ef00


	//   ....[55]....
        /*0438*/ 	.word	0x0000ef20


	//   ....[56]....
        /*043c*/ 	.word	0x0000ef90


	//   ....[57]....
        /*0440*/ 	.word	0x0000f620


	//   ....[58]....
        /*0444*/ 	.word	0x0000fbb0


	//   ....[59]....
        /*0448*/ 	.word	0x0000ffd0


	//   ....[60]....
        /*044c*/ 	.word	0x00010060


	//   ....[61]....
        /*0450*/ 	.word	0x00010100


	//   ....[62]....
        /*0454*/ 	.word	0x000101b0


	//   ....[63]....
        /*0458*/ 	.word	0x00010230


	//   ....[64]....
        /*045c*/ 	.word	0x000102b0


	//   ....[65]....
        /*0460*/ 	.word	0x00010330


	//   ....[66]....
        /*0464*/ 	.word	0x000103b0


	//   ....[67]....
        /*0468*/ 	.word	0x00010440


	//   ....[68]....
        /*046c*/ 	.word	0x000104f0


	//   ....[69]....
        /*0470*/ 	.word	0x00010570


	//   ....[70]....
        /*0474*/ 	.word	0x000105f0


	//   ....[71]....
        /*0478*/ 	.word	0x00010670


	//   ....[72]....
        /*047c*/ 	.word	0x000106f0


	//   ....[73]....
        /*0480*/ 	.word	0x00010760


	//   ....[74]....
        /*0484*/ 	.word	0x00010800


	//   ....[75]....
        /*0488*/ 	.word	0x00010890


	//   ....[76]....
        /*048c*/ 	.word	0x000109c0


	//----- nvinfo : EIATTR_REG_RECONFIG
	.align		4
.L_1551:
        /*0490*/ 	.byte	0x01, 0x54
	.zero		2


	//----- nvinfo : EIATTR_SYSCALL_OFFSETS
	.align		4
        /*0494*/ 	.byte	0x04, 0x46
        /*0496*/ 	.short	(.L_1553 - .L_1552)


	//   ....[0]....
.L_1552:
        /*0498*/ 	.word	0x00001940


	//   ....[1]....
        /*049c*/ 	.word	0x0000c120


	//   ....[2]....
        /*04a0*/ 	.word	0x0000c260


	//   ....[3]....
        /*04a4*/ 	.word	0x0000c360


	//----- nvinfo : EIATTR_MBARRIER_INSTR_OFFSETS
	.align		4
.L_1553:
        /*04a8*/ 	.byte	0x04, 0x39
        /*04aa*/ 	.short	(.L_1555 - .L_1554)


	//   ....[0]....
.L_1554:
        /*04ac*/ 	.word	0x000002a0
        /*04b0*/ 	.word	0x000000ff
        /*04b4*/ 	.word	0x00022800
        /*04b8*/ 	.short	0x0100
        /*04ba*/ 	.byte	0x08
	.zero		1


	//   ....[1]....
        /*04bc*/ 	.word	0x000002b0
        /*04c0*/ 	.word	0x000000ff
        /*04c4*/ 	.word	0x00022820
        /*04c8*/ 	.short	0x0100
        /*04ca*/ 	.byte	0x08
	.zero		1


	//   ....[2]....
        /*04cc*/ 	.word	0x000003a0
        /*04d0*/ 	.word	0x000000ff
        /*04d4*/ 	.word	0x00022830
        /*04d8*/ 	.short	0x0100
        /*04da*/ 	.byte	0x08
	.zero		1


	//   ....[3]....
        /*04dc*/ 	.word	0x000003b0
        /*04e0*/ 	.word	0x000000ff
        /*04e4*/ 	.word	0x00022840
        /*04e8*/ 	.short	0x0100
        /*04ea*/ 	.byte	0x08
	.zero		1


	//   ....[4]....
        /*04ec*/ 	.word	0x000003c0
        /*04f0*/ 	.word	0x000000ff
        /*04f4*/ 	.word	0x00022838
        /*04f8*/ 	.short	0x0100
        /*04fa*/ 	.byte	0x08
	.zero		1


	//   ....[5]....
        /*04fc*/ 	.word	0x000003d0
        /*0500*/ 	.word	0x000000ff
        /*0504*/ 	.word	0x00022848
        /*0508*/ 	.short	0x0100
        /*050a*/ 	.byte	0x08
	.zero		1


	//   ....[6]....
        /*050c*/ 	.word	0x00000500
        /*0510*/ 	.word	0x000000ff
        /*0514*/ 	.word	0x00022850
        /*0518*/ 	.short	0x0100
        /*051a*/ 	.byte	0x08
	.zero		1


	//   ....[7]....
        /*051c*/ 	.word	0x00000510
        /*0520*/ 	.word	0x000000ff
        /*0524*/ 	.word	0x00022860
        /*0528*/ 	.short	0x0100
        /*052a*/ 	.byte	0x08
	.zero		1


	//   ....[8]....
        /*052c*/ 	.word	0x00000520
        /*0530*/ 	.word	0x000000ff
        /*0534*/ 	.word	0x00022858
        /*0538*/ 	.short	0x0100
        /*053a*/ 	.byte	0x08
	.zero		1


	//   ....[9]....
        /*053c*/ 	.word	0x00000530
        /*0540*/ 	.word	0x000000ff
        /*0544*/ 	.word	0x00022868
        /*0548*/ 	.short	0x0100
        /*054a*/ 	.byte	0x08
	.zero		1


	//   ....[10]....
        /*054c*/ 	.word	0x00000620
        /*0550*/ 	.word	0x000000ff
        /*0554*/ 	.word	0x00022870
        /*0558*/ 	.short	0x0100
        /*055a*/ 	.byte	0x06
	.zero		1


	//   ....[11]....
        /*055c*/ 	.word	0x00000630
        /*0560*/ 	.word	0x000000ff
        /*0564*/ 	.word	0x00022880
        /*0568*/ 	.short	0x0100
        /*056a*/ 	.byte	0x06
	.zero		1


	//   ....[12]....
        /*056c*/ 	.word	0x00000640
        /*0570*/ 	.word	0x000000ff
        /*0574*/ 	.word	0x00022878
        /*0578*/ 	.short	0x0100
        /*057a*/ 	.byte	0x06
	.zero		1


	//   ....[13]....
        /*057c*/ 	.word	0x00000650
        /*0580*/ 	.word	0x000000ff
        /*0584*/ 	.word	0x00022888
        /*0588*/ 	.short	0x0100
        /*058a*/ 	.byte	0x06
	.zero		1


	//   ....[14]....
        /*058c*/ 	.word	0x00000780
        /*0590*/ 	.word	0x000000ff
        /*0594*/ 	.word	0x00022890
        /*0598*/ 	.short	0x0100
        /*059a*/ 	.byte	0x08
	.zero		1


	//   ....[15]....
        /*059c*/ 	.word	0x00000790
        /*05a0*/ 	.word	0x000000ff
        /*05a4*/ 	.word	0x000228a0
        /*05a8*/ 	.short	0x0100
        /*05aa*/ 	.byte	0x08
	.zero		1


	//   ....[16]....
        /*05ac*/ 	.word	0x000007a0
        /*05b0*/ 	.word	0x000000ff
        /*05b4*/ 	.word	0x00022898
        /*05b8*/ 	.short	0x0100
        /*05ba*/ 	.byte	0x08
	.zero		1


	//   ....[17]....
        /*05bc*/ 	.word	0x000007b0
        /*05c0*/ 	.word	0x000000ff
        /*05c4*/ 	.word	0x000228a8
        /*05c8*/ 	.short	0x0100
        /*05ca*/ 	.byte	0x08
	.zero		1


	//   ....[18]....
        /*05cc*/ 	.word	0x000008e0
        /*05d0*/ 	.word	0x000000ff
        /*05d4*/ 	.word	0x000228b0
        /*05d8*/ 	.short	0x0100
        /*05da*/ 	.byte	0x08
	.zero		1


	//   ....[19]....
        /*05dc*/ 	.word	0x000008f0
        /*05e0*/ 	.word	0x000000ff
        /*05e4*/ 	.word	0x000228c0
        /*05e8*/ 	.short	0x0100
        /*05ea*/ 	.byte	0x08
	.zero		1


	//   ....[20]....
        /*05ec*/ 	.word	0x00000900
        /*05f0*/ 	.word	0x000000ff
        /*05f4*/ 	.word	0x000228b8
        /*05f8*/ 	.short	0x0100
        /*05fa*/ 	.byte	0x08
	.zero		1


	//   ....[21]....
        /*05fc*/ 	.word	0x00000910
        /*0600*/ 	.word	0x000000ff
        /*0604*/ 	.word	0x000228c8
        /*0608*/ 	.short	0x0100
        /*060a*/ 	.byte	0x08
	.zero		1


	//   ....[22]....
        /*060c*/ 	.word	0x000019e0
        /*0610*/ 	.word	0x00000007
        /*0614*/ 	.word	0x00022800
        /*0618*/ 	.short	0x010a
        /*061a*/ 	.byte	0x3f
	.zero		1


	//   ....[23]....
        /*061c*/ 	.word	0x00001aa0
        /*0620*/ 	.word	0x00000006
        /*0624*/ 	.word	0x00022830
        /*0628*/ 	.short	0x010a
        /*062a*/ 	.byte	0x3f
	.zero		1


	//   ....[24]....
        /*062c*/ 	.word	0x00001ae0
        /*0630*/ 	.word	0x00000006
        /*0634*/ 	.word	0x00022830
        /*0638*/ 	.short	0x010a
        /*063a*/ 	.byte	0x3f
	.zero		1


	//   ....[25]....
        /*063c*/ 	.word	0x00002e40
        /*0640*/ 	.word	0x00000000
        /*0644*/ 	.word	0x00000000
        /*0648*/ 	.short	0x0101
        /*064a*/ 	.byte	0x3f
	.zero		1


	//   ....[26]....
        /*064c*/ 	.word	0x00003290
        /*0650*/ 	.word	0x00000006
        /*0654*/ 	.word	0x00022850
        /*0658*/ 	.short	0x010a
        /*065a*/ 	.byte	0x3f
	.zero		1


	//   ....[27]....
        /*065c*/ 	.word	0x000032d0
        /*0660*/ 	.word	0x00000006
        /*0664*/ 	.word	0x00022850
        /*0668*/ 	.short	0x010a
        /*066a*/ 	.byte	0x3f
	.zero		1


	//   ....[28]....
        /*066c*/ 	.word	0x00003650
        /*0670*/ 	.word	0x00000006
        /*0674*/ 	.word	0x00000000
        /*0678*/ 	.short	0x0101
        /*067a*/ 	.byte	0x3f
	.zero		1


	//   ....[29]....
        /*067c*/ 	.word	0x00003770
        /*0680*/ 	.word	0x000000ff
        /*0684*/ 	.word	0x00022830
        /*0688*/ 	.short	0x010a
        /*068a*/ 	.byte	0x19
	.zero		1


	//   ....[30]....
        /*068c*/ 	.word	0x000037b0
        /*0690*/ 	.word	0x000000ff
        /*0694*/ 	.word	0x00022830
        /*0698*/ 	.short	0x010a
        /*069a*/ 	.byte	0x19
	.zero		1


	//   ....[31]....
        /*069c*/ 	.word	0x00004c10
        /*06a0*/ 	.word	0x00000003
        /*06a4*/ 	.word	0x00000000
        /*06a8*/ 	.short	0x0101
        /*06aa*/ 	.byte	0x3f
	.zero		1


	//   ....[32]....
        /*06ac*/ 	.word	0x00005700
        /*06b0*/ 	.word	0x000000ff
        /*06b4*/ 	.word	0x00022850
        /*06b8*/ 	.short	0x010a
        /*06ba*/ 	.byte	0x19
	.zero		1


	//   ....[33]....
        /*06bc*/ 	.word	0x00005740
        /*06c0*/ 	.word	0x000000ff
        /*06c4*/ 	.word	0x00022850
        /*06c8*/ 	.short	0x010a
        /*06ca*/ 	.byte	0x19
	.zero		1


	//   ....[34]....
        /*06cc*/ 	.word	0x00005a30
        /*06d0*/ 	.word	0x000000bb
        /*06d4*/ 	.word	0x00000000
        /*06d8*/ 	.short	0x0101
        /*06da*/ 	.byte	0x3f
	.zero		1


	//   ....[35]....
        /*06dc*/ 	.word	0x00005b70
        /*06e0*/ 	.word	0x000000ff
        /*06e4*/ 	.word	0x00022830
        /*06e8*/ 	.short	0x010a
        /*06ea*/ 	.byte	0x18
	.zero		1


	//   ....[36]....
        /*06ec*/ 	.word	0x00005bb0
        /*06f0*/ 	.word	0x000000ff
        /*06f4*/ 	.word	0x00022830
        /*06f8*/ 	.short	0x010a
        /*06fa*/ 	.byte	0x18
	.zero		1


	//   ....[37]....
        /*06fc*/ 	.word	0x00006820
        /*0700*/ 	.word	0x0000009a
        /*0704*/ 	.word	0x00000000
        /*0708*/ 	.short	0x0101
        /*070a*/ 	.byte	0x3f
	.zero		1


	//   ....[38]....
        /*070c*/ 	.word	0x00007420
        /*0710*/ 	.word	0x000000ff
        /*0714*/ 	.word	0x00022850
        /*0718*/ 	.short	0x010a
        /*071a*/ 	.byte	0x18
	.zero		1


	//   ....[39]....
        /*071c*/ 	.word	0x00007460
        /*0720*/ 	.word	0x000000ff
        /*0724*/ 	.word	0x00022850
        /*0728*/ 	.short	0x010a
        /*072a*/ 	.byte	0x18
	.zero		1


	//   ....[40]....
        /*072c*/ 	.word	0x00007740
        /*0730*/ 	.word	0x000000b7
        /*0734*/ 	.word	0x00000000
        /*0738*/ 	.short	0x0101
        /*073a*/ 	.byte	0x3f
	.zero		1


	//   ....[41]....
        /*073c*/ 	.word	0x00009940
        /*0740*/ 	.word	0x00000066
        /*0744*/ 	.word	0x00000000
        /*0748*/ 	.short	0x0101
        /*074a*/ 	.byte	0x3f
	.zero		1


	//   ....[42]....
        /*074c*/ 	.word	0x0000c890
        /*0750*/ 	.word	0x00000008
        /*0754*/ 	.word	0x00022840
        /*0758*/ 	.short	0x010a
        /*075a*/ 	.byte	0x3f
	.zero		1


	//   ....[43]....
        /*075c*/ 	.word	0x0000cc80
        /*0760*/ 	.word	0x0000000a
        /*0764*/ 	.word	0x00022820
        /*0768*/ 	.short	0x010a
        /*076a*/ 	.byte	0x3f
	.zero		1


	//   ....[44]....
        /*076c*/ 	.word	0x0000cd40
        /*0770*/ 	.word	0x0000000b
        /*0774*/ 	.word	0x00022860
        /*0778*/ 	.short	0x010a
        /*077a*/ 	.byte	0x3f
	.zero		1


	//   ....[45]....
        /*077c*/ 	.word	0x0000d370
        /*0780*/ 	.word	0x00000002
        /*0784*/ 	.word	0x00022840
        /*0788*/ 	.short	0x010a
        /*078a*/ 	.byte	0x3f
	.zero		1


	//   ....[46]....
        /*078c*/ 	.word	0x0000d580
        /*0790*/ 	.word	0x00000002
        /*0794*/ 	.word	0x00022860
        /*0798*/ 	.short	0x010a
        /*079a*/ 	.byte	0x3f
	.zero		1


	//   ....[47]....
        /*079c*/ 	.word	0x0000db00
        /*07a0*/ 	.word	0x00000002
        /*07a4*/ 	.word	0x00022840
        /*07a8*/ 	.short	0x010a
        /*07aa*/ 	.byte	0x3f
	.zero		1


	//   ....[48]....
        /*07ac*/ 	.word	0x0000dd00
        /*07b0*/ 	.word	0x00000002
        /*07b4*/ 	.word	0x00022860
        /*07b8*/ 	.short	0x010a
        /*07ba*/ 	.byte	0x3f
	.zero		1


	//   ....[49]....
        /*07bc*/ 	.word	0x0000e200
        /*07c0*/ 	.word	0x00000002
        /*07c4*/ 	.word	0x00022840
        /*07c8*/ 	.short	0x010a
        /*07ca*/ 	.byte	0x3f
	.zero		1


	//   ....[50]....
        /*07cc*/ 	.word	0x0000e410
        /*07d0*/ 	.word	0x00000002
        /*07d4*/ 	.word	0x00022860
        /*07d8*/ 	.short	0x010a
        /*07da*/ 	.byte	0x3f
	.zero		1


	//   ....[51]....
        /*07dc*/ 	.word	0x0000f5a0
        /*07e0*/ 	.word	0x00000000
        /*07e4*/ 	.word	0x00022820
        /*07e8*/ 	.short	0x010a
        /*07ea*/ 	.byte	0x3f
	.zero		1


	//   ....[52]....
        /*07ec*/ 	.word	0x0000f760
        /*07f0*/ 	.word	0x00000006
        /*07f4*/ 	.word	0x00000000
        /*07f8*/ 	.short	0x010a
        /*07fa*/ 	.byte	0x3f
	.zero		1


	//   ....[53]....
        /*07fc*/ 	.word	0x0000f7d0
        /*0800*/ 	.word	0x00000007
        /*0804*/ 	.word	0x00000000
        /*0808*/ 	.short	0x010a
        /*080a*/ 	.byte	0x3f
	.zero		1


	//   ....[54]....
        /*080c*/ 	.word	0x0000f840
        /*0810*/ 	.word	0x00000004
        /*0814*/ 	.word	0x00000000
        /*0818*/ 	.short	0x010a
        /*081a*/ 	.byte	0x3f
	.zero		1


	//   ....[55]....
        /*081c*/ 	.word	0x0000f870
        /*0820*/ 	.word	0x00000003
        /*0824*/ 	.word	0x00000000
        /*0828*/ 	.short	0x010a
        /*082a*/ 	.byte	0x3f
	.zero		1


	//   ....[56]....
        /*082c*/ 	.word	0x0000f8d0
        /*0830*/ 	.word	0x00000007
        /*0834*/ 	.word	0x00022800
        /*0838*/ 	.short	0x010a
        /*083a*/ 	.byte	0x3f
	.zero		1


	//   ....[57]....
        /*083c*/ 	.word	0x0000f920
        /*0840*/ 	.word	0x00000006
        /*0844*/ 	.word	0x00022830
        /*0848*/ 	.short	0x010a
        /*084a*/ 	.byte	0x3f
	.zero		1


	//   ....[58]....
        /*084c*/ 	.word	0x0000f970
        /*0850*/ 	.word	0x00000006
        /*0854*/ 	.word	0x00022850
        /*0858*/ 	.short	0x010a
        /*085a*/ 	.byte	0x3f
	.zero		1


	//   ....[59]....
        /*085c*/ 	.word	0x0000f9d0
        /*0860*/ 	.word	0x00000005
        /*0864*/ 	.word	0x00022830
        /*0868*/ 	.short	0x010a
        /*086a*/ 	.byte	0x3f
	.zero		1


	//   ....[60]....
        /*086c*/ 	.word	0x0000fa20
        /*0870*/ 	.word	0x000000bb
        /*0874*/ 	.word	0x00022850
        /*0878*/ 	.short	0x010a
        /*087a*/ 	.byte	0x3f
	.zero		1


	//   ....[61]....
        /*087c*/ 	.word	0x0000fa80
        /*0880*/ 	.word	0x00000005
        /*0884*/ 	.word	0x00022830
        /*0888*/ 	.short	0x010a
        /*088a*/ 	.byte	0x3f
	.zero		1


	//   ....[62]....
        /*088c*/ 	.word	0x0000fad0
        /*0890*/ 	.word	0x000000b7
        /*0894*/ 	.word	0x00022850
        /*0898*/ 	.short	0x010a
        /*089a*/ 	.byte	0x3f
	.zero		1


	//   ....[63]....
        /*089c*/ 	.word	0x0000fc70
        /*08a0*/ 	.word	0x00000008
        /*08a4*/ 	.word	0x00022840
        /*08a8*/ 	.short	0x010a
        /*08aa*/ 	.byte	0x3f
	.zero		1


	//   ....[64]....
        /*08ac*/ 	.word	0x0000fcf0
        /*08b0*/ 	.word	0x00000008
        /*08b4*/ 	.word	0x00022820
        /*08b8*/ 	.short	0x010a
        /*08ba*/ 	.byte	0x3f
	.zero		1


	//   ....[65]....
        /*08bc*/ 	.word	0x0000fd40
        /*08c0*/ 	.word	0x0000000b
        /*08c4*/ 	.word	0x00022860
        /*08c8*/ 	.short	0x010a
        /*08ca*/ 	.byte	0x3f
	.zero		1


	//   ....[66]....
        /*08cc*/ 	.word	0x0000fd90
        /*08d0*/ 	.word	0x00000002
        /*08d4*/ 	.word	0x00022840
        /*08d8*/ 	.short	0x010a
        /*08da*/ 	.byte	0x3f
	.zero		1


	//   ....[67]....
        /*08dc*/ 	.word	0x0000fde0
        /*08e0*/ 	.word	0x00000002
        /*08e4*/ 	.word	0x00022860
        /*08e8*/ 	.short	0x010a
        /*08ea*/ 	.byte	0x3f
	.zero		1


	//   ....[68]....
        /*08ec*/ 	.word	0x0000fe30
        /*08f0*/ 	.word	0x00000002
        /*08f4*/ 	.word	0x00022840
        /*08f8*/ 	.short	0x010a
        /*08fa*/ 	.byte	0x3f
	.zero		1


	//   ....[69]....
        /*08fc*/ 	.word	0x0000fe80
        /*0900*/ 	.word	0x00000002
        /*0904*/ 	.word	0x00022860
        /*0908*/ 	.short	0x010a
        /*090a*/ 	.byte	0x3f
	.zero		1


	//   ....[70]....
        /*090c*/ 	.word	0x0000fed0
        /*0910*/ 	.word	0x00000002
        /*0914*/ 	.word	0x00022840
        /*0918*/ 	.short	0x010a
        /*091a*/ 	.byte	0x3f
	.zero		1


	//   ....[71]....
        /*091c*/ 	.word	0x0000ff20
        /*0920*/ 	.word	0x00000002
        /*0924*/ 	.word	0x00022860
        /*0928*/ 	.short	0x010a
        /*092a*/ 	.byte	0x3f
	.zero		1


	//   ....[72]....
        /*092c*/ 	.word	0x000108e0
        /*0930*/ 	.word	0x00000000
        /*0934*/ 	.word	0x00022820
        /*0938*/ 	.short	0x010a
        /*093a*/ 	.byte	0x3f
	.zero		1


	//   ....[73]....
        /*093c*/ 	.word	0x00010a80
        /*0940*/ 	.word	0x00000006
        /*0944*/ 	.word	0x00000000
        /*0948*/ 	.short	0x010a
        /*094a*/ 	.byte	0x3f
	.zero		1


	//   ....[74]....
        /*094c*/ 	.word	0x00010ad0
        /*0950*/ 	.word	0x00000007
        /*0954*/ 	.word	0x00000000
        /*0958*/ 	.short	0x010a
        /*095a*/ 	.byte	0x3f
	.zero		1


	//   ....[75]....
        /*095c*/ 	.word	0x00010b20
        /*0960*/ 	.word	0x00000004
        /*0964*/ 	.word	0x00000000
        /*0968*/ 	.short	0x010a
        /*096a*/ 	.byte	0x3f
	.zero		1


	//----- nvinfo : EIATTR_NUM_MBARRIERS
	.align		4
.L_1555:
        /*096c*/ 	.byte	0x03, 0x38
        /*096e*/ 	.short	0x0016


	//----- nvinfo : EIATTR_EXIT_INSTR_OFFSETS
	.align		4
        /*0970*/ 	.byte	0x04, 0x1c
        /*0972*/ 	.short	(.L_1557 - .L_1556)


	//   ....[0]....
.L_1556:
        /*0974*/ 	.word	0x00000a90


	//   ....[1]....
        /*0978*/ 	.word	0x0000acf0


	//   ....[2]....
        /*097c*/ 	.word	0x0000ad50


	//   ....[3]....
        /*0980*/ 	.word	0x0000f8c0


	//----- nvinfo : EIATTR_MAX_THREADS
	.align		4
.L_1557:
        /*0984*/ 	.byte	0x04, 0x05
        /*0986*/ 	.short	(.L_1559 - .L_1558)
.L_1558:
        /*0988*/ 	.word	0x00000180
        /*098c*/ 	.word	0x00000001
        /*0990*/ 	.word	0x00000001


	//----- nvinfo : EIATTR_CRS_STACK_SIZE
	.align		4
.L_1559:
        /*0994*/ 	.byte	0x04, 0x1e
        /*0996*/ 	.short	(.L_1561 - .L_1560)
.L_1560:
        /*0998*/ 	.word	0x00000000


	//----- nvinfo : EIATTR_CBANK_PARAM_SIZE
	.align		4
.L_1561:
        /*099c*/ 	.byte	0x03, 0x19
        /*099e*/ 	.short	0x0a70


	//----- nvinfo : EIATTR_PARAM_CBANK
	.align		4
        /*09a0*/ 	.byte	0x04, 0x0a
        /*09a2*/ 	.short	(.L_1563 - .L_1562)
	.align		4
.L_1562:
        /*09a4*/ 	.word	index@(.nv.constant0._ZN7cutlass13device_kernelIN5flash11enable_sm90INS1_16FlashAttnFwdSm90INS1_25CollectiveMainloopFwdSm90ILi2EN4cute5tupleIJNS5_1CILi1EEES8_S8_EEENS6_IJNS7_ILi128EEENS7_ILi96EEENS7_ILi64EEEEEELi256ENS_6half_tEfNS_4arch4Sm90ELb1ELb0ELb0ELb1ELb0ELb0ELb0ELb1ELb0ELb0ELb0ELb0EEENS1_21CollectiveEpilogueFwdINS6_IJSA_NS7_ILi256EEESB_EEES9_SE_SG_Li256ELb1ELb0ELb0ELb0EEENS1_36VarlenDynamicPersistentTileSchedulerILi128ELi96ELi256ELi32ELb0ELb0ELb1ELb1ELb1ELb1EEEEEEEEEvNT_6ParamsE)
        /*09a8*/ 	.short	0x0210
        /*09aa*/ 	.short	0x0a70


	//----- nvinfo : EIATTR_SW_WAR
	.align		4
.L_1563:
        /*09ac*/ 	.byte	0x04, 0x36
        /*09ae*/ 	.short	(.L_1565 - .L_1564)
.L_1564:
        /*09b0*/ 	.word	0x00000008
.L_1565:


//--------------------- .nv.info._ZN7cutlass13device_kernelIN5flash11enable_sm90INS1_16FlashAttnFwdSm90INS1_25CollectiveMainloopFwdSm90ILi2EN4cute5tupleIJNS5_1CILi1EEES8_S8_EEENS6_IJNS7_ILi128EEENS7_ILi96EEENS7_ILi64EEEEEELi256ENS_6half_tEfNS_4arch4Sm90ELb1ELb0ELb0ELb1ELb0ELb1ELb0ELb1ELb0ELb0ELb0ELb0EEENS1_21CollectiveEpilogueFwdINS6_IJSA_NS7_ILi256EEESB_EEES9_SE_SG_Li256ELb1ELb0ELb0ELb0EEENS1_36VarlenDynamicPersistentTileSchedulerILi128ELi96ELi256ELi32ELb0ELb0ELb1ELb1ELb1ELb1EEEEEEEEEvNT_6ParamsE --------------------------
	.section	.nv.info._ZN7cutlass13device_kernelIN5flash11enable_sm90INS1_16FlashAttnFwdSm90INS1_25CollectiveMainloopFwdSm90ILi2EN4cute5tupleIJNS5_1CILi1EEES8_S8_EEENS6_IJNS7_ILi128EEENS7_ILi96EEENS7_ILi64EEEEEELi256ENS_6half_tEfNS_4arch4Sm90ELb1ELb0ELb0ELb1ELb0ELb1ELb0ELb1ELb0ELb0ELb0ELb0EEENS1_21CollectiveEpilogueFwdINS6_IJSA_NS7_ILi256EEESB_EEES9_SE_SG_Li256ELb1ELb0ELb0ELb0EEENS1_36VarlenDynamicPersistentTileSchedulerILi128ELi96ELi256ELi32ELb0ELb0ELb1ELb1ELb1ELb1EEEEEEEEEvNT_6ParamsE,"",@"SHT_CUDA_INFO"
	.sectionflags	@""
	.align	4


	//----- nvinfo : EIATTR_CUDA_API_VERSION
	.align		4
        /*0000*/ 	.byte	0x04, 0x37
        /*0002*/ 	.short	(.L_1567 - .L_1566)
.L_1566:
        /*0004*/ 	.word	0x00000082


	//----- nvinfo : EIATTR_KPARAM_INFO
	.align		4
.L_1567:
        /*0008*/ 	.byte	0x04, 0x17
        /*000a*/ 	.short	(.L_1569 - .L_1568)
.L_1568:
        /*000c*/ 	.word	0x00000000
        /*0010*/ 	.short	0x0000
        /*0012*/ 	.short	0x0070
        /*0014*/ 	.byte	0x00, 0xf0, 0x01, 0x28


	//----- nvinfo : EIATTR_SPARSE_MMA_MASK
	.align		4
.L_1569:
        /*0018*/ 	.byte	0x03, 0x50
        /*001a*/ 	.short	0x0000


	//----- nvinfo : EIATTR_MAXREG_COUNT
	.align		4
        /*001c*/ 	.byte	0x03, 0x1b
        /*001e*/ 	.short	0x00a8


	//----- nvinfo : EIATTR_NUM_BARRIERS
	.align		4
        /*0020*/ 	.byte	0x02, 0x4c
        /*0022*/ 	.byte	0x10
	.zero		1


	//----- nvinfo : EIATTR_EXTERNS
	.align		4
        /*0024*/ 	.byte	0x04, 0x0f
        /*0026*/ 	.short	(.L_1571 - .L_1570)


	//   ....[0]....
	.align		4
.L_1570:
        /*0028*/ 	.word	index@(__assertfail)


	//----- nvinfo : EIATTR_ANNOTATIONS
	.align		4
.L_1571:
        /*002c*/ 	.byte	0x04, 0x55
        /*002e*/ 	.short	(.L_1573 - .L_1572)


	//   ....[0]....
.L_1572:
        /* <DEDUP_REMOVED lines=41> */


	//----- nvinfo : EIATTR_MERCURY_ISA_VERSION
	.align		4
.L_1573:
        /*02b0*/ 	.byte	0x03, 0x5f
        /*02b2*/ 	.short	0x0101


	//----- nvinfo : EIATTR_UNUSED_LOAD_BYTE_OFFSET
	.align		4
        /*02b4*/ 	.byte	0x04, 0x44
        /*02b6*/ 	.short	(.L_1575 - .L_1574)


	//   ....[0]....
.L_1574:
        /*02b8*/ 	.word	0x00000b10
        /*02bc*/ 	.word	0x0000fff0


	//   ....[1]....
        /*02c0*/ 	.word	0x0000f8b0
        /*02c4*/ 	.word	0x0000fff0


	//----- nvinfo : EIATTR_INT_WARP_WIDE_INSTR_OFFSETS
	.align		4
.L_1575:
        /*02c8*/ 	.byte	0x04, 0x31
        /*02ca*/ 	.short	(.L_1577 - .L_1576)


	//   ....[0]....
.L_1576:
        /*02cc*/ 	.word	0x000001c0


	//   ....[1]....
        /*02d0*/ 	.word	0x00000200


	//   ....[2]....
        /*02d4*/ 	.word	0x00000270


	//   ....[3]....
        /*02d8*/ 	.word	0x00014350


	//   ....[4]....
        /*02dc*/ 	.word	0x000143e0


	//   ....[5]....
        /*02e0*/ 	.word	0x00014860


	//   ....[6]....
        /*02e4*/ 	.word	0x00014890


	//   ....[7]....
        /*02e8*/ 	.word	0x00016c30


	//   ....[8]....
        /*02ec*/ 	.word	0x00016cc0


	//----- nvinfo : EIATTR_COOP_GROUP_MASK_REGIDS
	.align		4
.L_1577:
        /*02f0*/ 	.byte	0x04, 0x29
        /*02f2*/ 	.short	(.L_1579 - .L_1578)


	//   ....[0]....
.L_1578:
        /*02f4*/ 	.word	0xffffffff


	//   ....[1]....
        /*02f8*/ 	.word	0xffffffff


	//   ....[2]....
        /*02fc*/ 	.word	0xffffffff


	//   ....[3]....
        /*0300*/ 	.word	0xffffffff


	//   ....[4]....
        /*0304*/ 	.word	0xffffffff


	//   ....[5]....
        /*0308*/ 	.word	0xffffffff


	//   ....[6]....
        /*030c*/ 	.word	0xffffffff


	//   ....[7]....
        /*0310*/ 	.word	0xffffffff


	//   ....[8]....
        /*0314*/ 	.word	0xffffffff


	//   ....[9]....
        /*0318*/ 	.word	0xffffffff


	//   ....[10]....
        /*031c*/ 	.word	0xffffffff


	//   ....[11]....
        /*0320*/ 	.word	0xffffffff


	//   ....[12]....
        /*0324*/ 	.word	0xffffffff


	//   ....[13]....
        /*0328*/ 	.word	0xffffffff


	//   ....[14]....
        /*032c*/ 	.word	0xffffffff


	//   ....[15]....
        /*0330*/ 	.word	0xffffffff


	//   ....[16]....
        /*0334*/ 	.word	0xffffffff


	//   ....[17]....
        /*0338*/ 	.word	0xffffffff


	//   ....[18]....
        /*033c*/ 	.word	0xffffffff


	//   ....[19]....
        /*0340*/ 	.word	0xffffffff


	//   ....[20]....
        /*0344*/ 	.word	0xffffffff


	//   ....[21]....
        /*0348*/ 	.word	0xffffffff


	//   ....[22]....
        /*034c*/ 	.word	0xffffffff


	//   ....[23]....
        /*0350*/ 	.word	0xffffffff


	//   ....[24]....
        /*0354*/ 	.word	0xffffffff


	//   ....[25]....
        /*0358*/ 	.word	0xffffffff


	//   ....[26]....
        /*035c*/ 	.word	0xffffffff


	//   ....[27]....
        /*0360*/ 	.word	0xffffffff


	//   ....[28]....
        /*0364*/ 	.word	0xffffffff


	//   ....[29]....
        /*0368*/ 	.word	0xffffffff


	//   ....[30]....
        /*036c*/ 	.word	0xffffffff


	//   ....[31]....
        /*0370*/ 	.word	0xffffffff


	//   ....[32]....
        /*0374*/ 	.word	0xffffffff


	//   ....[33]....
        /*0378*/ 	.word	0xffffffff


	//   ....[34]....
        /*037c*/ 	.word	0xffffffff


	//   ....[35]....
        /*0380*/ 	.word	0xffffffff


	//   ....[36]....
        /*0384*/ 	.word	0xffffffff


	//   ....[37]....
        /*0388*/ 	.word	0xffffffff


	//   ....[38]....
        /*038c*/ 	.word	0xffffffff


	//   ....[39]....
        /*0390*/ 	.word	0xffffffff


	//   ....[40]....
        /*0394*/ 	.word	0xffffffff


	//   ....[41]....
        /*0398*/ 	.word	0xffffffff


	//   ....[42]....
        /*039c*/ 	.word	0xffffffff


	//   ....[43]....
        /*03a0*/ 	.word	0xffffffff


	//   ....[44]....
        /*03a4*/ 	.word	0xffffffff


	//   ....[45]....
        /*03a8*/ 	.word	0xffffffff


	//   ....[46]....
        /*03ac*/ 	.word	0xffffffff


	//   ....[47]....
        /*03b0*/ 	.word	0xffffffff


	//   ....[48]....
        /*03b4*/ 	.word	0xffffffff


	//   ....[49]....
        /*03b8*/ 	.word	0xffffffff


	//   ....[50]....
        /*03bc*/ 	.word	0xffffffff


	//   ....[51]....
        /*03c0*/ 	.word	0xffffffff


	//   ....[52]....
        /*03c4*/ 	.word	0xffffffff


	//   ....[53]....
        /*03c8*/ 	.word	0xffffffff


	//   ....[54]....
        /*03cc*/ 	.word	0xffffffff


	//   ....[55]....
        /*03d0*/ 	.word	0xffffffff


	//   ....[56]....
        /*03d4*/ 	.word	0xffffffff


	//   ....[57]....
        /*03d8*/ 	.word	0xffffffff


	//   ....[58]....
        /*03dc*/ 	.word	0x0500000f


	//   ....[59]....
        /*03e0*/ 	.word	0x0500000f


	//   ....[60]....
        /*03e4*/ 	.word	0x0500000f


	//   ....[61]....
        /*03e8*/ 	.word	0x0500000f


	//   ....[62]....
        /*03ec*/ 	.word	0x0500000f


	//   ....[63]....
        /*03f0*/ 	.word	0x0500000f


	//   ....[64]....
        /*03f4*/ 	.word	0x0500000f


	//   ....[65]....
        /*03f8*/ 	.word	0x0500000f


	//   ....[66]....
        /*03fc*/ 	.word	0x0500000f


	//   ....[67]....
        /*0400*/ 	.word	0x0500000f


	//   ....[68]....
        /*0404*/ 	.word	0x0500000f


	//   ....[69]....
        /*0408*/ 	.word	0x0500000f


	//   ....[70]....
        /*040c*/ 	.word	0x0500000f


	//   ....[71]....
        /*0410*/ 	.word	0x0500000f


	//   ....[72]....
        /*0414*/ 	.word	0x0500000f


	//   ....[73]....
        /*0418*/ 	.word	0x0500000f


	//   ....[74]....
        /*041c*/ 	.word	0x0500000f


	//   ....[75]....
        /*0420*/ 	.word	0x0500000f


	//   ....[76]....
        /*0424*/ 	.word	0x0500000f


	//   ....[77]....
        /*0428*/ 	.word	0x0500000f


	//   ....[78]....
        /*042c*/ 	.word	0x0500000f


	//   ....[79]....
        /*0430*/ 	.word	0x0500000f


	//   ....[80]....
        /*0434*/ 	.word	0x0500000f


	//   ....[81]....
        /*0438*/ 	.word	0x0500000f


	//   ....[82]....
        /*043c*/ 	.word	0x0500000f


	//   ....[83]....
        /*0440*/ 	.word	0x0500000f


	//   ....[84]....
        /*0444*/ 	.word	0x0500000f


	//   ....[85]....
        /*0448*/ 	.word	0x0500000f


	//   ....[86]....
        /*044c*/ 	.word	0x0500000f


	//   ....[87]....
        /*0450*/ 	.word	0x0500000f


	//   ....[88]....
        /*0454*/ 	.word	0x0500000f


	//   ....[89]....
        /*0458*/ 	.word	0x0500000f


	//   ....[90]....
        /*045c*/ 	.word	0x0500000f


	//   ....[91]....
        /*0460*/ 	.word	0x0500000f


	//   ....[92]....
        /*0464*/ 	.word	0x0500000f


	//   ....[93]....
        /*0468*/ 	.word	0x0500000f


	//   ....[94]....
        /*046c*/ 	.word	0x0500000f


	//----- nvinfo : EIATTR_COOP_GROUP_INSTR_OFFSETS
	.align		4
.L_1579:
        /*0470*/ 	.byte	0x04, 0x28
        /*0472*/ 	.short	(.L_1581 - .L_1580)


	//   ....[0]....
.L_1580:
        /*0474*/ 	.word	0x00000070


	//   ....[1]....
        /*0478*/ 	.word	0x000001d0


	//   ....[2]....
        /*047c*/ 	.word	0x00000220


	//   ....[3]....
        /*0480*/ 	.word	0x00000450


	//   ....[4]....
        /*0484*/ 	.word	0x000005b0


	//   ....[5]....
        /*0488*/ 	.word	0x000006d0


	//   ....[6]....
        /*048c*/ 	.word	0x00000830


	//   ....[7]....
        /*0490*/ 	.word	0x00005a80


	//   ....[8]....
        /*0494*/ 	.word	0x00009410


	//   ....[9]....
        /*0498*/ 	.word	0x000094f0


	//   ....[10]....
        /*049c*/ 	.word	0x00009b00


	//   ....[11]....
        /*04a0*/ 	.word	0x00009b80


	//   ....[12]....
        /*04a4*/ 	.word	0x0000b190


	//   ....[13]....
        /*04a8*/ 	.word	0x0000b1b0


	//   ....[14]....
        /*04ac*/ 	.word	0x0000bba0


	//   ....[15]....
        /*04b0*/ 	.word	0x0000bd70


	//   ....[16]....
        /*04b4*/ 	.word	0x0000d470


	//   ....[17]....
        /*04b8*/ 	.word	0x0000d490


	//   ....[18]....
        /*04bc*/ 	.word	0x0000d9c0


	//   ....[19]....
        /*04c0*/ 	.word	0x0000db90


	//   ....[20]....
        /*04c4*/ 	.word	0x0000ee30


	//   ....[21]....
        /*04c8*/ 	.word	0x0000ee90


	//   ....[22]....
        /*04cc*/ 	.word	0x0000eef0


	//   ....[23]....
        /*04d0*/ 	.word	0x0000ef20


	//   ....[24]....
        /*04d4*/ 	.word	0x00012220


	//   ....[25]....
        /*04d8*/ 	.word	0x000123b0


	//   ....[26]....
        /*04dc*/ 	.word	0x000123e0


	//   ....[27]....
        /*04e0*/ 	.word	0x00012410


	//   ....[28]....
        /*04e4*/ 	.word	0x00012450


	//   ....[29]....
        /*04e8*/ 	.word	0x000124a0


	//   ....[30]....
        /*04ec*/ 	.word	0x00012500


	//   ....[31]....
        /*04f0*/ 	.word	0x000126e0


	//   ....[32]....
        /*04f4*/ 	.word	0x00012740


	//   ....[33]....
        /*04f8*/ 	.word	0x00012780


	//   ....[34]....
        /*04fc*/ 	.word	0x000127c0


	//   ....[35]....
        /*0500*/ 	.word	0x000127f0


	//   ....[36]....
        /*0504*/ 	.word	0x00012820


	//   ....[37]....
        /*0508*/ 	.word	0x000128b0


	//   ....[38]....
        /*050c*/ 	.word	0x00012910


	//   ....[39]....
        /*0510*/ 	.word	0x000129a0


	//   ....[40]....
        /*0514*/ 	.word	0x00016d50


	//   ....[41]....
        /*0518*/ 	.word	0x00016d60


	//   ....[42]....
        /*051c*/ 	.word	0x00016e70


	//   ....[43]....
        /*0520*/ 	.word	0x00016ed0


	//   ....[44]....
        /*0524*/ 	.word	0x00016f10


	//   ....[45]....
        /*0528*/ 	.word	0x00016f50


	//   ....[46]....
        /*052c*/ 	.word	0x00016f80


	//   ....[47]....
        /*0530*/ 	.word	0x00016fb0


	//   ....[48]....
        /*0534*/ 	.word	0x00017140


	//   ....[49]....
        /*0538*/ 	.word	0x000171a0


	//   ....[50]....
        /*053c*/ 	.word	0x000171e0


	//   ....[51]....
        /*0540*/ 	.word	0x00017220


	//   ....[52]....
        /*0544*/ 	.word	0x00017250


	//   ....[53]....
        /*0548*/ 	.word	0x00017280


	//   ....[54]....
        /*054c*/ 	.word	0x00017340


	//   ....[55]....
        /*0550*/ 	.word	0x00017360


	//   ....[56]....
        /*0554*/ 	.word	0x000173d0


	//   ....[57]....
        /*0558*/ 	.word	0x00017a60


	//   ....[58]....
        /*055c*/ 	.word	0x00017ea0


	//   ....[59]....
        /*0560*/ 	.word	0x00017f40


	//   ....[60]....
        /*0564*/ 	.word	0x00017fe0


	//   ....[61]....
        /*0568*/ 	.word	0x00018080


	//   ....[62]....
        /*056c*/ 	.word	0x00018120


	//   ....[63]....
        /*0570*/ 	.word	0x000181c0


	//   ....[64]....
        /*0574*/ 	.word	0x00018260


	//   ....[65]....
        /*0578*/ 	.word	0x00018300


	//   ....[66]....
        /*057c*/ 	.word	0x000183a0


	//   ....[67]....
        /*0580*/ 	.word	0x00018490


	//   ....[68]....
        /*0584*/ 	.word	0x00018530


	//   ....[69]....
        /*0588*/ 	.word	0x000185d0


	//   ....[70]....
        /*058c*/ 	.word	0x00018670


	//   ....[71]....
        /*0590*/ 	.word	0x00018710


	//   ....[72]....
        /*0594*/ 	.word	0x000187b0


	//   ....[73]....
        /*0598*/ 	.word	0x00018850


	//   ....[74]....
        /*059c*/ 	.word	0x000188f0


	//   ....[75]....
        /*05a0*/ 	.word	0x00018bf0


	//   ....[76]....
        /*05a4*/ 	.word	0x00018ed0


	//   ....[77]....
        /*05a8*/ 	.word	0x000192f0


	//   ....[78]....
        /*05ac*/ 	.word	0x00019380


	//   ....[79]....
        /*05b0*/ 	.word	0x00019420


	//   ....[80]....
        /*05b4*/ 	.word	0x000194d0


	//   ....[81]....
        /*05b8*/ 	.word	0x00019550


	//   ....[82]....
        /*05bc*/ 	.word	0x000195d0


	//   ....[83]....
        /*05c0*/ 	.word	0x00019650


	//   ....[84]....
        /*05c4*/ 	.word	0x000196d0


	//   ....[85]....
        /*05c8*/ 	.word	0x00019760


	//   ....[86]....
        /*05cc*/ 	.word	0x00019810


	//   ....[87]....
        /*05d0*/ 	.word	0x00019890


	//   ....[88]....
        /*05d4*/ 	.word	0x00019910


	//   ....[89]....
        /*05d8*/ 	.word	0x00019990


	//   ....[90]....
        /*05dc*/ 	.word	0x00019a10


	//   ....[91]....
        /*05e0*/ 	.word	0x00019a80


	//   ....[92]....
        /*05e4*/ 	.word	0x00019b20


	//   ....[93]....
        /*05e8*/ 	.word	0x00019bb0


	//   ....[94]....
        /*05ec*/ 	.word	0x00019ce0


	//----- nvinfo : EIATTR_REG_RECONFIG
	.align		4
.L_1581:
        /*05f0*/ 	.byte	0x01, 0x54
	.zero		2


	//----- nvinfo : EIATTR_SYSCALL_OFFSETS
	.align		4
        /*05f4*/ 	.byte	0x04, 0x46
        /*05f6*/ 	.short	(.L_1583 - .L_1582)


	//   ....[0]....
.L_1582:
        /*05f8*/ 	.word	0x00001780


	//   ....[1]....
        /*05fc*/ 	.word	0x000018d0


	//   ....[2]....
        /*0600*/ 	.word	0x00005c20


	//   ....[3]....
        /*0604*/ 	.word	0x000060b0


	//   ....[4]....
        /*0608*/ 	.word	0x00014570


	//   ....[5]....
        /*060c*/ 	.word	0x000146b0


	//   ....[6]....
        /*0610*/ 	.word	0x000147b0


	//----- nvinfo : EIATTR_MBARRIER_INSTR_OFFSETS
	.align		4
.L_1583:
        /*0614*/ 	.byte	0x04, 0x39
        /*0616*/ 	.short	(.L_1585 - .L_1584)


	//   ....[0]....
.L_1584:
        /*0618*/ 	.word	0x00000300
        /*061c*/ 	.word	0x000000ff
        /*0620*/ 	.word	0x00022800
        /*0624*/ 	.short	0x0100
        /*0626*/ 	.byte	0x08
	.zero		1


	//   ....[1]....
        /*0628*/ 	.word	0x00000310
        /*062c*/ 	.word	0x000000ff
        /*0630*/ 	.word	0x00022820
        /*0634*/ 	.short	0x0100
        /*0636*/ 	.byte	0x08
	.zero		1


	//   ....[2]....
        /*0638*/ 	.word	0x00000400
        /*063c*/ 	.word	0x000000ff
        /*0640*/ 	.word	0x00022830
        /*0644*/ 	.short	0x0100
        /*0646*/ 	.byte	0x08
	.zero		1


	//   ....[3]....
        /*0648*/ 	.word	0x00000410
        /*064c*/ 	.word	0x000000ff
        /*0650*/ 	.word	0x00022840
        /*0654*/ 	.short	0x0100
        /*0656*/ 	.byte	0x08
	.zero		1


	//   ....[4]....
        /*0658*/ 	.word	0x00000420
        /*065c*/ 	.word	0x000000ff
        /*0660*/ 	.word	0x00022838
        /*0664*/ 	.short	0x0100
        /*0666*/ 	.byte	0x08
	.zero		1


	//   ....[5]....
        /*0668*/ 	.word	0x00000430
        /*066c*/ 	.word	0x000000ff
        /*0670*/ 	.word	0x00022848
        /*0674*/ 	.short	0x0100
        /*0676*/ 	.byte	0x08
	.zero		1


	//   ....[6]....
        /*0678*/ 	.word	0x00000560
        /*067c*/ 	.word	0x000000ff
        /*0680*/ 	.word	0x00022850
        /*0684*/ 	.short	0x0100
        /*0686*/ 	.byte	0x08
	.zero		1


	//   ....[7]....
        /*0688*/ 	.word	0x00000570
        /*068c*/ 	.word	0x000000ff
        /*0690*/ 	.word	0x00022860
        /*0694*/ 	.short	0x0100
        /*0696*/ 	.byte	0x08
	.zero		1


	//   ....[8]....
        /*0698*/ 	.word	0x00000580
        /*069c*/ 	.word	0x000000ff
        /*06a0*/ 	.word	0x00022858
        /*06a4*/ 	.short	0x0100
        /*06a6*/ 	.byte	0x08
	.zero		1


	//   ....[9]....
        /*06a8*/ 	.word	0x00000590
        /*06ac*/ 	.word	0x000000ff
        /*06b0*/ 	.word	0x00022868
        /*06b4*/ 	.short	0x0100
        /*06b6*/ 	.byte	0x08
	.zero		1


	//   ....[10]....
        /*06b8*/ 	.word	0x00000680
        /*06bc*/ 	.word	0x000000ff
        /*06c0*/ 	.word	0x00022870
        /*06c4*/ 	.short	0x0100
        /*06c6*/ 	.byte	0x06
	.zero		1


	//   ....[11]....
        /*06c8*/ 	.word	0x00000690
        /*06cc*/ 	.word	0x000000ff
        /*06d0*/ 	.word	0x00022880
        /*06d4*/ 	.short	0x0100
        /*06d6*/ 	.byte	0x06
	.zero		1


	//   ....[12]....
        /*06d8*/ 	.word	0x000006a0
        /*06dc*/ 	.word	0x000000ff
        /*06e0*/ 	.word	0x00022878
        /*06e4*/ 	.short	0x0100
        /*06e6*/ 	.byte	0x06
	.zero		1


	//   ....[13]....
        /*06e8*/ 	.word	0x000006b0
        /*06ec*/ 	.word	0x000000ff
        /*06f0*/ 	.word	0x00022888
        /*06f4*/ 	.short	0x0100
        /*06f6*/ 	.byte	0x06
	.zero		1


	//   ....[14]....
        /*06f8*/ 	.word	0x000007e0
        /*06fc*/ 	.word	0x000000ff
        /*0700*/ 	.word	0x00022890
        /*0704*/ 	.short	0x0100
        /*0706*/ 	.byte	0x08
	.zero		1


	//   ....[15]....
        /*0708*/ 	.word	0x000007f0
        /*070c*/ 	.word	0x000000ff
        /*0710*/ 	.word	0x000228a0
        /*0714*/ 	.short	0x0100
        /*0716*/ 	.byte	0x08
	.zero		1


	//   ....[16]....
        /*0718*/ 	.word	0x00000800
        /*071c*/ 	.word	0x000000ff
        /*0720*/ 	.word	0x00022898
        /*0724*/ 	.short	0x0100
        /*0726*/ 	.byte	0x08
	.zero		1


	//   ....[17]....
        /*0728*/ 	.word	0x00000810
        /*072c*/ 	.word	0x000000ff
        /*0730*/ 	.word	0x000228a8
        /*0734*/ 	.short	0x0100
        /*0736*/ 	.byte	0x08
	.zero		1


	//   ....[18]....
        /*0738*/ 	.word	0x00000940
        /*073c*/ 	.word	0x000000ff
        /*0740*/ 	.word	0x000228b0
        /*0744*/ 	.short	0x0100
        /*0746*/ 	.byte	0x08
	.zero		1


	//   ....[19]....
        /*0748*/ 	.word	0x00000950
        /*074c*/ 	.word	0x000000ff
        /*0750*/ 	.word	0x000228c0
        /*0754*/ 	.short	0x0100
        /*0756*/ 	.byte	0x08
	.zero		1


	//   ....[20]....
        /*0758*/ 	.word	0x00000960
        /*075c*/ 	.word	0x000000ff
        /*0760*/ 	.word	0x000228b8
        /*0764*/ 	.short	0x0100
        /*0766*/ 	.byte	0x08
	.zero		1


	//   ....[21]....
        /*0768*/ 	.word	0x00000970
        /*076c*/ 	.word	0x000000ff
        /*0770*/ 	.word	0x000228c8
        /*0774*/ 	.short	0x0100
        /*0776*/ 	.byte	0x08
	.zero		1


	//   ....[22]....
        /*0778*/ 	.word	0x00002b50
        /*077c*/ 	.word	0x00000058
        /*0780*/ 	.word	0x00022890
        /*0784*/ 	.short	0x010a
        /*0786*/ 	.byte	0x3f
	.zero		1


	//   ....[23]....
        /*0788*/ 	.word	0x00003cd0
        /*078c*/ 	.word	0x00000058
        /*0790*/ 	.word	0x00022890
        /*0794*/ 	.short	0x010a
        /*0796*/ 	.byte	0x3f
	.zero		1


	//   ....[24]....
        /*0798*/ 	.word	0x00004ca0
        /*079c*/ 	.word	0x00000058
        /*07a0*/ 	.word	0x00022890
        /*07a4*/ 	.short	0x010a
        /*07a6*/ 	.byte	0x3f
	.zero		1


	//   ....[25]....
        /*07a8*/ 	.word	0x00004eb0
        /*07ac*/ 	.word	0x00000004
        /*07b0*/ 	.word	0x00000000
        /*07b4*/ 	.short	0x0101
        /*07b6*/ 	.byte	0x3f
	.zero		1


	//   ....[26]....
        /*07b8*/ 	.word	0x00004ef0
        /*07bc*/ 	.word	0x00000058
        /*07c0*/ 	.word	0x000228b0
        /*07c4*/ 	.short	0x010a
        /*07c6*/ 	.byte	0x3f
	.zero		1


	//   ....[27]....
        /*07c8*/ 	.word	0x00005540
        /*07cc*/ 	.word	0x00000058
        /*07d0*/ 	.word	0x00000000
        /*07d4*/ 	.short	0x0101
        /*07d6*/ 	.byte	0x3f
	.zero		1


	//   ....[28]....
        /*07d8*/ 	.word	0x00005cb0
        /*07dc*/ 	.word	0x00000012
        /*07e0*/ 	.word	0x00022800
        /*07e4*/ 	.short	0x010a
        /*07e6*/ 	.byte	0x3f
	.zero		1


	//   ....[29]....
        /*07e8*/ 	.word	0x00005d00
        /*07ec*/ 	.word	0x00000012
        /*07f0*/ 	.word	0x00022800
        /*07f4*/ 	.short	0x010a
        /*07f6*/ 	.byte	0x3f
	.zero		1


	//   ....[30]....
        /*07f8*/ 	.word	0x00006920
        /*07fc*/ 	.word	0x00000012
        /*0800*/ 	.word	0x00022800
        /*0804*/ 	.short	0x010a
        /*0806*/ 	.byte	0x3f
	.zero		1


	//   ....[31]....
        /*0808*/ 	.word	0x00007c50
        /*080c*/ 	.word	0x00000012
        /*0810*/ 	.word	0x00022800
        /*0814*/ 	.short	0x010a
        /*0816*/ 	.byte	0x3f
	.zero		1


	//   ....[32]....
        /*0818*/ 	.word	0x00008b30
        /*081c*/ 	.word	0x00000014
        /*0820*/ 	.word	0x00022830
        /*0824*/ 	.short	0x010a
        /*0826*/ 	.byte	0x3f
	.zero		1


	//   ....[33]....
        /*0828*/ 	.word	0x00008bd0
        /*082c*/ 	.word	0x00000014
        /*0830*/ 	.word	0x00022830
        /*0834*/ 	.short	0x010a
        /*0836*/ 	.byte	0x3f
	.zero		1


	//   ....[34]....
        /*0838*/ 	.word	0x00009ff0
        /*083c*/ 	.word	0x00000003
        /*0840*/ 	.word	0x00000000
        /*0844*/ 	.short	0x0101
        /*0846*/ 	.byte	0x3f
	.zero		1


	//   ....[35]....
        /*0848*/ 	.word	0x0000a430
        /*084c*/ 	.word	0x00000014
        /*0850*/ 	.word	0x00022850
        /*0854*/ 	.short	0x010a
        /*0856*/ 	.byte	0x3f
	.zero		1


	//   ....[36]....
        /*0858*/ 	.word	0x0000a480
        /*085c*/ 	.word	0x00000014
        /*0860*/ 	.word	0x00022850
        /*0864*/ 	.short	0x010a
        /*0866*/ 	.byte	0x3f
	.zero		1


	//   ....[37]....
        /*0868*/ 	.word	0x0000a8c0
        /*086c*/ 	.word	0x00000014
        /*0870*/ 	.word	0x00000000
        /*0874*/ 	.short	0x0101
        /*0876*/ 	.byte	0x3f
	.zero		1


	//   ....[38]....
        /*0878*/ 	.word	0x0000a9a0
        /*087c*/ 	.word	0x00000015
        /*0880*/ 	.word	0x00022830
        /*0884*/ 	.short	0x010a
        /*0886*/ 	.byte	0x3f
	.zero		1


	//   ....[39]....
        /*0888*/ 	.word	0x0000aa00
        /*088c*/ 	.word	0x00000015
        /*0890*/ 	.word	0x00022830
        /*0894*/ 	.short	0x010a
        /*0896*/ 	.byte	0x3f
	.zero		1


	//   ....[40]....
        /*0898*/ 	.word	0x0000c0f0
        /*089c*/ 	.word	0x0000009a
        /*08a0*/ 	.word	0x00000000
        /*08a4*/ 	.short	0x0101
        /*08a6*/ 	.byte	0x3f
	.zero		1


	//   ....[41]....
        /*08a8*/ 	.word	0x0000caf0
        /*08ac*/ 	.word	0x00000015
        /*08b0*/ 	.word	0x00022850
        /*08b4*/ 	.short	0x010a
        /*08b6*/ 	.byte	0x3f
	.zero		1


	//   ....[42]....
        /*08b8*/ 	.word	0x0000cb40
        /*08bc*/ 	.word	0x00000015
        /*08c0*/ 	.word	0x00022850
        /*08c4*/ 	.short	0x010a
        /*08c6*/ 	.byte	0x3f
	.zero		1


	//   ....[43]....
        /*08c8*/ 	.word	0x0000cf10
        /*08cc*/ 	.word	0x00000015
        /*08d0*/ 	.word	0x00000000
        /*08d4*/ 	.short	0x0101
        /*08d6*/ 	.byte	0x3f
	.zero		1


	//   ....[44]....
        /*08d8*/ 	.word	0x0000d010
        /*08dc*/ 	.word	0x00000014
        /*08e0*/ 	.word	0x00022830
        /*08e4*/ 	.short	0x010a
        /*08e6*/ 	.byte	0x3f
	.zero		1


	//   ....[45]....
        /*08e8*/ 	.word	0x0000d070
        /*08ec*/ 	.word	0x00000014
        /*08f0*/ 	.word	0x00022830
        /*08f4*/ 	.short	0x010a
        /*08f6*/ 	.byte	0x3f
	.zero		1


	//   ....[46]....
        /*08f8*/ 	.word	0x0000de90
        /*08fc*/ 	.word	0x0000009a
        /*0900*/ 	.word	0x00000000
        /*0904*/ 	.short	0x0101
        /*0906*/ 	.byte	0x3f
	.zero		1


	//   ....[47]....
        /*0908*/ 	.word	0x0000e9e0
        /*090c*/ 	.word	0x00000014
        /*0910*/ 	.word	0x00022850
        /*0914*/ 	.short	0x010a
        /*0916*/ 	.byte	0x3f
	.zero		1


	//   ....[48]....
        /*0918*/ 	.word	0x0000ea30
        /*091c*/ 	.word	0x00000014
        /*0920*/ 	.word	0x00022850
        /*0924*/ 	.short	0x010a
        /*0926*/ 	.byte	0x3f
	.zero		1


	//   ....[49]....
        /*0928*/ 	.word	0x0000ee00
        /*092c*/ 	.word	0x00000014
        /*0930*/ 	.word	0x00000000
        /*0934*/ 	.short	0x0101
        /*0936*/ 	.byte	0x3f
	.zero		1


	//   ....[50]....
        /*0938*/ 	.word	0x00010f30
        /*093c*/ 	.word	0x00000000
        /*0940*/ 	.word	0x00000000
        /*0944*/ 	.short	0x0101
        /*0946*/ 	.byte	0x3f
	.zero		1


	//   ....[51]....
        /*0948*/ 	.word	0x000136e0
        /*094c*/ 	.word	0x00000009
        /*0950*/ 	.word	0x00022820
        /*0954*/ 	.short	0x010a
        /*0956*/ 	.byte	0x3f
	.zero		1


	//   ....[52]....
        /*0958*/ 	.word	0x00013770
        /*095c*/ 	.word	0x00000005
        /*0960*/ 	.word	0x000228a0
        /*0964*/ 	.short	0x010a
        /*0966*/ 	.byte	0x3f
	.zero		1


	//   ....[53]....
        /*0968*/ 	.word	0x00013950
        /*096c*/ 	.word	0x00000005
        /*0970*/ 	.word	0x000228c0
        /*0974*/ 	.short	0x010a
        /*0976*/ 	.byte	0x3f
	.zero		1


	//   ....[54]....
        /*0978*/ 	.word	0x00013d60
        /*097c*/ 	.word	0x00000006
        /*0980*/ 	.word	0x000228a0
        /*0984*/ 	.short	0x010a
        /*0986*/ 	.byte	0x3f
	.zero		1


	//   ....[55]....
        /*0988*/ 	.word	0x00013f20
        /*098c*/ 	.word	0x00000006
        /*0990*/ 	.word	0x000228c0
        /*0994*/ 	.short	0x010a
        /*0996*/ 	.byte	0x3f
	.zero		1


	//   ....[56]....
        /*0998*/ 	.word	0x00014cf0
        /*099c*/ 	.word	0x00000005
        /*09a0*/ 	.word	0x00022840
        /*09a4*/ 	.short	0x010a
        /*09a6*/ 	.byte	0x3f
	.zero		1


	//   ....[57]....
        /*09a8*/ 	.word	0x000150e0
        /*09ac*/ 	.word	0x00000007
        /*09b0*/ 	.word	0x00022820
        /*09b4*/ 	.short	0x010a
        /*09b6*/ 	.byte	0x3f
	.zero		1


	//   ....[58]....
        /*09b8*/ 	.word	0x000151a0
        /*09bc*/ 	.word	0x00000002
        /*09c0*/ 	.word	0x00022860
        /*09c4*/ 	.short	0x010a
        /*09c6*/ 	.byte	0x3f
	.zero		1


	//   ....[59]....
        /*09c8*/ 	.word	0x000157c0
        /*09cc*/ 	.word	0x00000003
        /*09d0*/ 	.word	0x00022840
        /*09d4*/ 	.short	0x010a
        /*09d6*/ 	.byte	0x3f
	.zero		1


	//   ....[60]....
        /*09d8*/ 	.word	0x000159d0
        /*09dc*/ 	.word	0x00000003
        /*09e0*/ 	.word	0x00022860
        /*09e4*/ 	.short	0x010a
        /*09e6*/ 	.byte	0x3f
	.zero		1


	//   ....[61]....
        /*09e8*/ 	.word	0x00015f40
        /*09ec*/ 	.word	0x00000002
        /*09f0*/ 	.word	0x00022840
        /*09f4*/ 	.short	0x010a
        /*09f6*/ 	.byte	0x3f
	.zero		1


	//   ....[62]....
        /*09f8*/ 	.word	0x00016140
        /*09fc*/ 	.word	0x00000002
        /*0a00*/ 	.word	0x00022860
        /*0a04*/ 	.short	0x010a
        /*0a06*/ 	.byte	0x3f
	.zero		1


	//   ....[63]....
        /*0a08*/ 	.word	0x00016640
        /*0a0c*/ 	.word	0x00000002
        /*0a10*/ 	.word	0x00022840
        /*0a14*/ 	.short	0x010a
        /*0a16*/ 	.byte	0x3f
	.zero		1


	//   ....[64]....
        /*0a18*/ 	.word	0x00016850
        /*0a1c*/ 	.word	0x00000002
        /*0a20*/ 	.word	0x00022860
        /*0a24*/ 	.short	0x010a
        /*0a26*/ 	.byte	0x3f
	.zero		1


	//   ....[65]....
        /*0a28*/ 	.word	0x000179e0
        /*0a2c*/ 	.word	0x00000000
        /*0a30*/ 	.word	0x00022820
        /*0a34*/ 	.short	0x010a
        /*0a36*/ 	.byte	0x3f
	.zero		1


	//   ....[66]....
        /*0a38*/ 	.word	0x00017b90
        /*0a3c*/ 	.word	0x00000006
        /*0a40*/ 	.word	0x00000000
        /*0a44*/ 	.short	0x010a
        /*0a46*/ 	.byte	0x3f
	.zero		1


	//   ....[67]....
        /*0a48*/ 	.word	0x00017c00
        /*0a4c*/ 	.word	0x00000007
        /*0a50*/ 	.word	0x00000000
        /*0a54*/ 	.short	0x010a
        /*0a56*/ 	.byte	0x3f
	.zero		1


	//   ....[68]....
        /*0a58*/ 	.word	0x00017c70
        /*0a5c*/ 	.word	0x00000004
        /*0a60*/ 	.word	0x00000000
        /*0a64*/ 	.short	0x010a
        /*0a66*/ 	.byte	0x3f
	.zero		1


	//   ....[69]....
        /*0a68*/ 	.word	0x00017ca0
        /*0a6c*/ 	.word	0x00000003
        /*0a70*/ 	.word	0x00000000
        /*0a74*/ 	.short	0x010a
        /*0a76*/ 	.byte	0x3f
	.zero		1


	//   ....[70]....
        /*0a78*/ 	.word	0x00017d00
        /*0a7c*/ 	.word	0x00000058
        /*0a80*/ 	.word	0x00022890
        /*0a84*/ 	.short	0x010a
        /*0a86*/ 	.byte	0x3f
	.zero		1


	//   ....[71]....
        /*0a88*/ 	.word	0x00017d50
        /*0a8c*/ 	.word	0x00000058
        /*0a90*/ 	.word	0x00022890
        /*0a94*/ 	.short	0x010a
        /*0a96*/ 	.byte	0x3f
	.zero		1


	//   ....[72]....
        /*0a98*/ 	.word	0x00017da0
        /*0a9c*/ 	.word	0x00000058
        /*0aa0*/ 	.word	0x00022890
        /*0aa4*/ 	.short	0x010a
        /*0aa6*/ 	.byte	0x3f
	.zero		1


	//   ....[73]....
        /*0aa8*/ 	.word	0x00017df0
        /*0aac*/ 	.word	0x00000058
        /*0ab0*/ 	.word	0x000228b0
        /*0ab4*/ 	.short	0x010a
        /*0ab6*/ 	.byte	0x3f
	.zero		1


	//   ....[74]....
        /*0ab8*/ 	.word	0x000183e0
        /*0abc*/ 	.word	0x00000012
        /*0ac0*/ 	.word	0x00022800
        /*0ac4*/ 	.short	0x010a
        /*0ac6*/ 	.byte	0x3f
	.zero		1


	//   ....[75]....
        /*0ac8*/ 	.word	0x00018930
        /*0acc*/ 	.word	0x00000012
        /*0ad0*/ 	.word	0x00022800
        /*0ad4*/ 	.short	0x010a
        /*0ad6*/ 	.byte	0x3f
	.zero		1


	//   ....[76]....
        /*0ad8*/ 	.word	0x00018980
        /*0adc*/ 	.word	0x00000014
        /*0ae0*/ 	.word	0x00022830
        /*0ae4*/ 	.short	0x010a
        /*0ae6*/ 	.byte	0x3f
	.zero		1


	//   ....[77]....
        /*0ae8*/ 	.word	0x000189d0
        /*0aec*/ 	.word	0x00000014
        /*0af0*/ 	.word	0x00022850
        /*0af4*/ 	.short	0x010a
        /*0af6*/ 	.byte	0x3f
	.zero		1


	//   ....[78]....
        /*0af8*/ 	.word	0x00018a20
        /*0afc*/ 	.word	0x00000015
        /*0b00*/ 	.word	0x00022830
        /*0b04*/ 	.short	0x010a
        /*0b06*/ 	.byte	0x3f
	.zero		1


	//   ....[79]....
        /*0b08*/ 	.word	0x00018a70
        /*0b0c*/ 	.word	0x00000015
        /*0b10*/ 	.word	0x00022850
        /*0b14*/ 	.short	0x010a
        /*0b16*/ 	.byte	0x3f
	.zero		1


	//   ....[80]....
        /*0b18*/ 	.word	0x00018ac0
        /*0b1c*/ 	.word	0x00000014
        /*0b20*/ 	.word	0x00022830
        /*0b24*/ 	.short	0x010a
        /*0b26*/ 	.byte	0x3f
	.zero		1


	//   ....[81]....
        /*0b28*/ 	.word	0x00018b10
        /*0b2c*/ 	.word	0x00000014
        /*0b30*/ 	.word	0x00022850
        /*0b34*/ 	.short	0x010a
        /*0b36*/ 	.byte	0x3f
	.zero		1


	//   ....[82]....
        /*0b38*/ 	.word	0x00018cb0
        /*0b3c*/ 	.word	0x00000009
        /*0b40*/ 	.word	0x00022820
        /*0b44*/ 	.short	0x010a
        /*0b46*/ 	.byte	0x3f
	.zero		1


	//   ....[83]....
        /*0b48*/ 	.word	0x00018d00
        /*0b4c*/ 	.word	0x00000005
        /*0b50*/ 	.word	0x000228a0
        /*0b54*/ 	.short	0x010a
        /*0b56*/ 	.byte	0x3f
	.zero		1


	//   ....[84]....
        /*0b58*/ 	.word	0x00018d50
        /*0b5c*/ 	.word	0x00000005
        /*0b60*/ 	.word	0x000228c0
        /*0b64*/ 	.short	0x010a
        /*0b66*/ 	.byte	0x3f
	.zero		1


	//   ....[85]....
        /*0b68*/ 	.word	0x00018da0
        /*0b6c*/ 	.word	0x00000006
        /*0b70*/ 	.word	0x000228a0
        /*0b74*/ 	.short	0x010a
        /*0b76*/ 	.byte	0x3f
	.zero		1


	//   ....[86]....
        /*0b78*/ 	.word	0x00018df0
        /*0b7c*/ 	.word	0x00000006
        /*0b80*/ 	.word	0x000228c0
        /*0b84*/ 	.short	0x010a
        /*0b86*/ 	.byte	0x3f
	.zero		1


	//   ....[87]....
        /*0b88*/ 	.word	0x00018f90
        /*0b8c*/ 	.word	0x00000005
        /*0b90*/ 	.word	0x00022840
        /*0b94*/ 	.short	0x010a
        /*0b96*/ 	.byte	0x3f
	.zero		1


	//   ....[88]....
        /*0b98*/ 	.word	0x00019010
        /*0b9c*/ 	.word	0x00000005
        /*0ba0*/ 	.word	0x00022820
        /*0ba4*/ 	.short	0x010a
        /*0ba6*/ 	.byte	0x3f
	.zero		1


	//   ....[89]....
        /*0ba8*/ 	.word	0x00019060
        /*0bac*/ 	.word	0x00000002
        /*0bb0*/ 	.word	0x00022860
        /*0bb4*/ 	.short	0x010a
        /*0bb6*/ 	.byte	0x3f
	.zero		1


	//   ....[90]....
        /*0bb8*/ 	.word	0x000190b0
        /*0bbc*/ 	.word	0x00000003
        /*0bc0*/ 	.word	0x00022840
        /*0bc4*/ 	.short	0x010a
        /*0bc6*/ 	.byte	0x3f
	.zero		1


	//   ....[91]....
        /*0bc8*/ 	.word	0x00019100
        /*0bcc*/ 	.word	0x00000003
        /*0bd0*/ 	.word	0x00022860
        /*0bd4*/ 	.short	0x010a
        /*0bd6*/ 	.byte	0x3f
	.zero		1


	//   ....[92]....
        /*0bd8*/ 	.word	0x00019150
        /*0bdc*/ 	.word	0x00000002
        /*0be0*/ 	.word	0x00022840
        /*0be4*/ 	.short	0x010a
        /*0be6*/ 	.byte	0x3f
	.zero		1


	//   ....[93]....
        /*0be8*/ 	.word	0x000191a0
        /*0bec*/ 	.word	0x00000002
        /*0bf0*/ 	.word	0x00022860
        /*0bf4*/ 	.short	0x010a
        /*0bf6*/ 	.byte	0x3f
	.zero		1


	//   ....[94]....
        /*0bf8*/ 	.word	0x000191f0
        /*0bfc*/ 	.word	0x00000002
        /*0c00*/ 	.word	0x00022840
        /*0c04*/ 	.short	0x010a
        /*0c06*/ 	.byte	0x3f
	.zero		1


	//   ....[95]....
        /*0c08*/ 	.word	0x00019240
        /*0c0c*/ 	.word	0x00000002
        /*0c10*/ 	.word	0x00022860
        /*0c14*/ 	.short	0x010a
        /*0c16*/ 	.byte	0x3f
	.zero		1


	//   ....[96]....
        /*0c18*/ 	.word	0x00019c00
        /*0c1c*/ 	.word	0x00000000
        /*0c20*/ 	.word	0x00022820
        /*0c24*/ 	.short	0x010a
        /*0c26*/ 	.byte	0x3f
	.zero		1


	//   ....[97]....
        /*0c28*/ 	.word	0x00019da0
        /*0c2c*/ 	.word	0x00000006
        /*0c30*/ 	.word	0x00000000
        /*0c34*/ 	.short	0x010a
        /*0c36*/ 	.byte	0x3f
	.zero		1


	//   ....[98]....
        /*0c38*/ 	.word	0x00019df0
        /*0c3c*/ 	.word	0x00000007
        /*0c40*/ 	.word	0x00000000
        /*0c44*/ 	.short	0x010a
        /*0c46*/ 	.byte	0x3f
	.zero		1


	//   ....[99]....
        /*0c48*/ 	.word	0x00019e40
        /*0c4c*/ 	.word	0x00000004
        /*0c50*/ 	.word	0x00000000
        /*0c54*/ 	.short	0x010a
        /*0c56*/ 	.byte	0x3f
	.zero		1


	//----- nvinfo : EIATTR_NUM_MBARRIERS
	.align		4
.L_1585:
        /*0c58*/ 	.byte	0x03, 0x38
        /*0c5a*/ 	.short	0x0016


	//----- nvinfo : EIATTR_EXIT_INSTR_OFFSETS
	.align		4
        /*0c5c*/ 	.byte	0x04, 0x1c
        /*0c5e*/ 	.short	(.L_1587 - .L_1586)


	//   ....[0]....
.L_1586:
        /*0c60*/ 	.word	0x00017cf0


	//----- nvinfo : EIATTR_MAX_THREADS
	.align		4
.L_1587:
        /*0c64*/ 	.byte	0x04, 0x05
        /*0c66*/ 	.short	(.L_1589 - .L_1588)
.L_1588:
        /*0c68*/ 	.word	0x00000180
        /*0c6c*/ 	.word	0x00000001
        /*0c70*/ 	.word	0x00000001


	//----- nvinfo : EIATTR_CRS_STACK_SIZE
	.align		4
.L_1589:
        /*0c74*/ 	.byte	0x04, 0x1e
        /*0c76*/ 	.short	(.L_1591 - .L_1590)
.L_1590:
        /*0c78*/ 	.word	0x00000000


	//----- nvinfo : EIATTR_CBANK_PARAM_SIZE
	.align		4
.L_1591:
        /*0c7c*/ 	.byte	0x03, 0x19
        /*0c7e*/ 	.short	0x0a70


	//----- nvinfo : EIATTR_PARAM_CBANK
	.align		4
        /*0c80*/ 	.byte	0x04, 0x0a
        /*0c82*/ 	.short	(.L_1593 - .L_1592)
	.align		4
.L_1592:
        /*0c84*/ 	.word	index@(.nv.constant0._ZN7cutlass13device_kernelIN5flash11enable_sm90INS1_16FlashAttnFwdSm90INS1_25CollectiveMainloopFwdSm90ILi2EN4cute5tupleIJNS5_1CILi1EEES8_S8_EEENS6_IJNS7_ILi128EEENS7_ILi96EEENS7_ILi64EEEEEELi256ENS_6half_tEfNS_4arch4Sm90ELb1ELb0ELb0ELb1ELb0ELb1ELb0ELb1ELb0ELb0ELb0ELb0EEENS1_21CollectiveEpilogueFwdINS6_IJSA_NS7_ILi256EEESB_EEES9_SE_SG_Li256ELb1ELb0ELb0ELb0EEENS1_36VarlenDynamicPersistentTileSchedulerILi128ELi96ELi256ELi32ELb0ELb0ELb1ELb1ELb1ELb1EEEEEEEEEvNT_6ParamsE)
        /*0c88*/ 	.short	0x0210
        /*0c8a*/ 	.short	0x0a70


	//----- nvinfo : EIATTR_SW_WAR
	.align		4
.L_1593:
        /*0c8c*/ 	.byte	0x04, 0x36
        /*0c8e*/ 	.short	(.L_1595 - .L_1594)
.L_1594:
        /*0c90*/ 	.word	0x00000008
.L_1595:


//--------------------- .nv.info._ZN7cutlass13device_kernelIN5flash11enable_sm90INS1_16FlashAttnFwdSm90INS1_25CollectiveMainloopFwdSm90ILi2EN4cute5tupleIJNS5_1CILi1EEES8_S8_EEENS6_IJNS7_ILi128EEENS7_ILi96EEENS7_ILi64EEEEEELi256ENS_6half_tEfNS_4arch4Sm90ELb1ELb0ELb0ELb1ELb0ELb0ELb1ELb1ELb0ELb0ELb0ELb0EEENS1_21CollectiveEpilogueFwdINS6_IJSA_NS7_ILi256EEESB_EEES9_SE_SG_Li256ELb1ELb0ELb0ELb0EEENS1_36VarlenDynamicPersistentTileSchedulerILi128ELi96ELi256ELi32ELb0ELb0ELb1ELb1ELb1ELb1EEEEEEEEEvNT_6ParamsE --------------------------
	.section	.nv.info._ZN7cutlass13device_kernelIN5flash11enable_sm90INS1_16FlashAttnFwdSm90INS1_25CollectiveMainloopFwdSm90ILi2EN4cute5tupleIJNS5_1CILi1EEES8_S8_EEENS6_IJNS7_ILi128EEENS7_ILi96EEENS7_ILi64EEEEEELi256ENS_6half_tEfNS_4arch4Sm90ELb1ELb0ELb0ELb1ELb0ELb0ELb1ELb1ELb0ELb0ELb0ELb0EEENS1_21CollectiveEpilogueFwdINS6_IJSA_NS7_ILi256EEESB_EEES9_SE_SG_Li256ELb1ELb0ELb0ELb0EEENS1_36VarlenDynamicPersistentTileSchedulerILi128ELi96ELi256ELi32ELb0ELb0ELb1ELb1ELb1ELb1EEEEEEEEEvNT_6ParamsE,"",@"SHT_CUDA_INFO"
	.sectionflags	@""
	.align	4


	//----- nvinfo : EIATTR_CUDA_API_VERSION
	.align		4
        /*0000*/ 	.byte	0x04, 0x37
        /*0002*/ 	.short	(.L_1597 - .L_1596)
.L_1596:
        /*0004*/ 	.word	0x00000082


	//----- nvinfo : EIATTR_KPARAM_INFO
	.align		4
.L_1597:
        /*0008*/ 	.byte	0x04, 0x17
        /*000a*/ 	.short	(.L_1599 - .L_1598)
.L_1598:
        /*000c*/ 	.word	0x00000000
        /*0010*/ 	.short	0x0000
        /*0012*/ 	.short	0x0070
        /*0014*/ 	.byte	0x00, 0xf0, 0x01, 0x2c


	//----- nvinfo : EIATTR_SPARSE_MMA_MASK
	.align		4
.L_1599:
        /*0018*/ 	.byte	0x03, 0x50
        /*001a*/ 	.short	0x0000


	//----- nvinfo : EIATTR_MAXREG_COUNT
	.align		4
        /*001c*/ 	.byte	0x03, 0x1b
        /*001e*/ 	.short	0x00a8


	//----- nvinfo : EIATTR_NUM_BARRIERS
	.align		4
        /*0020*/ 	.byte	0x02, 0x4c
        /*0022*/ 	.byte	0x10
	.zero		1


	//----- nvinfo : EIATTR_EXTERNS
	.align		4
        /*0024*/ 	.byte	0x04, 0x0f
        /*0026*/ 	.short	(.L_1601 - .L_1600)


	//   ....[0]....
	.align		4
.L_1600:
        /*0028*/ 	.word	index@(__assertfail)


	//----- nvinfo : EIATTR_ANNOTATIONS
	.align		4
.L_1601:
        /*002c*/ 	.byte	0x04, 0x55
        /*002e*/ 	.short	(.L_1603 - .L_1602)


	//   ....[0]....
.L_1602:
        /* <DEDUP_REMOVED lines=27> */


	//----- nvinfo : EIATTR_MERCURY_ISA_VERSION
	.align		4
.L_1603:
        /*01d0*/ 	.byte	0x03, 0x5f
        /*01d2*/ 	.short	0x0101


	//----- nvinfo : EIATTR_UNUSED_LOAD_BYTE_OFFSET
	.align		4
        /*01d4*/ 	.byte	0x04, 0x44
        /*01d6*/ 	.short	(.L_1605 - .L_1604)


	//   ....[0]....
.L_1604:
        /*01d8*/ 	.word	0x00000ad0
        /*01dc*/ 	.word	0x0000fff0


	//   ....[1]....
        /*01e0*/ 	.word	0x000097e0
        /*01e4*/ 	.word	0x0000fff0


	//----- nvinfo : EIATTR_INT_WARP_WIDE_INSTR_OFFSETS
	.align		4
.L_1605:
        /*01e8*/ 	.byte	0x04, 0x31
        /*01ea*/ 	.short	(.L_1607 - .L_1606)


	//   ....[0]....
.L_1606:
        /*01ec*/ 	.word	0x00000190


	//   ....[1]....
        /*01f0*/ 	.word	0x000001d0


	//   ....[2]....
        /*01f4*/ 	.word	0x00000240


	//   ....[3]....
        /*01f8*/ 	.word	0x00000250


	//   ....[4]....
        /*01fc*/ 	.word	0x0000d600


	//   ....[5]....
        /*0200*/ 	.word	0x0000d6a0


	//   ....[6]....
        /*0204*/ 	.word	0x0000db40


	//   ....[7]....
        /*0208*/ 	.word	0x0000db70


	//   ....[8]....
        /*020c*/ 	.word	0x00010150


	//   ....[9]....
        /*0210*/ 	.word	0x000101f0


	//----- nvinfo : EIATTR_COOP_GROUP_MASK_REGIDS
	.align		4
.L_1607:
        /*0214*/ 	.byte	0x04, 0x29
        /*0216*/ 	.short	(.L_1609 - .L_1608)


	//   ....[0]....
.L_1608:
        /*0218*/ 	.word	0xffffffff


	//   ....[1]....
        /*021c*/ 	.word	0xffffffff


	//   ....[2]....
        /*0220*/ 	.word	0xffffffff


	//   ....[3]....
        /*0224*/ 	.word	0xffffffff


	//   ....[4]....
        /*0228*/ 	.word	0xffffffff


	//   ....[5]....
        /*022c*/ 	.word	0xffffffff


	//   ....[6]....
        /*0230*/ 	.word	0xffffffff


	//   ....[7]....
        /*0234*/ 	.word	0xffffffff


	//   ....[8]....
        /*0238*/ 	.word	0xffffffff


	//   ....[9]....
        /*023c*/ 	.word	0xffffffff


	//   ....[10]....
        /*0240*/ 	.word	0xffffffff


	//   ....[11]....
        /*0244*/ 	.word	0xffffffff


	//   ....[12]....
        /*0248*/ 	.word	0xffffffff


	//   ....[13]....
        /*024c*/ 	.word	0xffffffff


	//   ....[14]....
        /*0250*/ 	.word	0xffffffff


	//   ....[15]....
        /*0254*/ 	.word	0xffffffff


	//   ....[16]....
        /*0258*/ 	.word	0xffffffff


	//   ....[17]....
        /*025c*/ 	.word	0xffffffff


	//   ....[18]....
        /*0260*/ 	.word	0xffffffff


	//   ....[19]....
        /*0264*/ 	.word	0xffffffff


	//   ....[20]....
        /*0268*/ 	.word	0xffffffff


	//   ....[21]....
        /*026c*/ 	.word	0xffffffff


	//   ....[22]....
        /*0270*/ 	.word	0xffffffff


	//   ....[23]....
        /*0274*/ 	.word	0xffffffff


	//   ....[24]....
        /*0278*/ 	.word	0xffffffff


	//   ....[25]....
        /*027c*/ 	.word	0xffffffff


	//   ....[26]....
        /*0280*/ 	.word	0xffffffff


	//   ....[27]....
        /*0284*/ 	.word	0xffffffff


	//   ....[28]....
        /*0288*/ 	.word	0xffffffff


	//   ....[29]....
        /*028c*/ 	.word	0xffffffff


	//   ....[30]....
        /*0290*/ 	.word	0xffffffff


	//   ....[31]....
        /*0294*/ 	.word	0xffffffff


	//   ....[32]....
        /*0298*/ 	.word	0xffffffff


	//   ....[33]....
        /*029c*/ 	.word	0xffffffff


	//   ....[34]....
        /*02a0*/ 	.word	0xffffffff


	//   ....[35]....
        /*02a4*/ 	.word	0xffffffff


	//   ....[36]....
        /*02a8*/ 	.word	0xffffffff


	//   ....[37]....
        /*02ac*/ 	.word	0xffffffff


	//   ....[38]....
        /*02b0*/ 	.word	0xffffffff


	//   ....[39]....
        /*02b4*/ 	.word	0xffffffff


	//   ....[40]....
        /*02b8*/ 	.word	0xffffffff


	//   ....[41]....
        /*02bc*/ 	.word	0xffffffff


	//   ....[42]....
        /*02c0*/ 	.word	0xffffffff


	//   ....[43]....
        /*02c4*/ 	.word	0xffffffff


	//   ....[44]....
        /*02c8*/ 	.word	0xffffffff


	//   ....[45]....
        /*02cc*/ 	.word	0xffffffff


	//   ....[46]....
        /*02d0*/ 	.word	0xffffffff


	//   ....[47]....
        /*02d4*/ 	.word	0xffffffff


	//   ....[48]....
        /*02d8*/ 	.word	0xffffffff


	//   ....[49]....
        /*02dc*/ 	.word	0xffffffff


	//   ....[50]....
        /*02e0*/ 	.word	0xffffffff


	//   ....[51]....
        /*02e4*/ 	.word	0xffffffff


	//   ....[52]....
        /*02e8*/ 	.word	0xffffffff


	//   ....[53]....
        /*02ec*/ 	.word	0xffffffff


	//   ....[54]....
        /*02f0*/ 	.word	0xffffffff


	//   ....[55]....
        /*02f4*/ 	.word	0xffffffff


	//   ....[56]....
        /*02f8*/ 	.word	0xffffffff


	//   ....[57]....
        /*02fc*/ 	.word	0xffffffff


	//   ....[58]....
        /*0300*/ 	.word	0x0500000f


	//   ....[59]....
        /*0304*/ 	.word	0x0500000f


	//   ....[60]....
        /*0308*/ 	.word	0x0500000f


	//   ....[61]....
        /*030c*/ 	.word	0x0500000f


	//   ....[62]....
        /*0310*/ 	.word	0x0500000f


	//   ....[63]....
        /*0314*/ 	.word	0x0500000f


	//   ....[64]....
        /*0318*/ 	.word	0x0500000f


	//   ....[65]....
        /*031c*/ 	.word	0x0500000f


	//   ....[66]....
        /*0320*/ 	.word	0x0500000f


	//   ....[67]....
        /*0324*/ 	.word	0x0500000f


	//   ....[68]....
        /*0328*/ 	.word	0x0500000f


	//   ....[69]....
        /*032c*/ 	.word	0x0500000f


	//   ....[70]....
        /*0330*/ 	.word	0x0500000f


	//   ....[71]....
        /*0334*/ 	.word	0x0500000f


	//   ....[72]....
        /*0338*/ 	.word	0x0500000f


	//   ....[73]....
        /*033c*/ 	.word	0x0500000f


	//   ....[74]....
        /*0340*/ 	.word	0x0500000f


	//   ....[75]....
        /*0344*/ 	.word	0x0500000f


	//   ....[76]....
        /*0348*/ 	.word	0x0500000f


	//----- nvinfo : EIATTR_COOP_GROUP_INSTR_OFFSETS
	.align		4
.L_1609:
        /*034c*/ 	.byte	0x04, 0x28
        /*034e*/ 	.short	(.L_1611 - .L_1610)


	//   ....[0]....
.L_1610:
        /*0350*/ 	.word	0x00000070


	//   ....[1]....
        /*0354*/ 	.word	0x000001a0


	//   ....[2]....
        /*0358*/ 	.word	0x000001f0


	//   ....[3]....
        /*035c*/ 	.word	0x00000440


	//   ....[4]....
        /*0360*/ 	.word	0x000005a0


	//   ....[5]....
        /*0364*/ 	.word	0x000006c0


	//   ....[6]....
        /*0368*/ 	.word	0x00000820


	//   ....[7]....
        /*036c*/ 	.word	0x00001790


	//   ....[8]....
        /*0370*/ 	.word	0x00003130


	//   ....[9]....
        /*0374*/ 	.word	0x000031f0


	//   ....[10]....
        /*0378*/ 	.word	0x00003200


	//   ....[11]....
        /*037c*/ 	.word	0x00003250


	//   ....[12]....
        /*0380*/ 	.word	0x00005390


	//   ....[13]....
        /*0384*/ 	.word	0x000053a0


	//   ....[14]....
        /*0388*/ 	.word	0x000053d0


	//   ....[15]....
        /*038c*/ 	.word	0x000053e0


	//   ....[16]....
        /*0390*/ 	.word	0x00007700


	//   ....[17]....
        /*0394*/ 	.word	0x00007770


	//   ....[18]....
        /*0398*/ 	.word	0x00007790


	//   ....[19]....
        /*039c*/ 	.word	0x000077b0


	//   ....[20]....
        /*03a0*/ 	.word	0x00008d80


	//   ....[21]....
        /*03a4*/ 	.word	0x00008df0


	//   ....[22]....
        /*03a8*/ 	.word	0x00008e40


	//   ....[23]....
        /*03ac*/ 	.word	0x00008e70


	//   ....[24]....
        /*03b0*/ 	.word	0x0000c3a0


	//   ....[25]....
        /*03b4*/ 	.word	0x0000c530


	//   ....[26]....
        /*03b8*/ 	.word	0x0000c560


	//   ....[27]....
        /*03bc*/ 	.word	0x0000c5a0


	//   ....[28]....
        /*03c0*/ 	.word	0x0000c610


	//   ....[29]....
        /*03c4*/ 	.word	0x0000c670


	//   ....[30]....
        /*03c8*/ 	.word	0x0000c6b0


	//   ....[31]....
        /*03cc*/ 	.word	0x0000c860


	//   ....[32]....
        /*03d0*/ 	.word	0x0000c8c0


	//   ....[33]....
        /*03d4*/ 	.word	0x0000c900


	//   ....[34]....
        /*03d8*/ 	.word	0x0000c940


	//   ....[35]....
        /*03dc*/ 	.word	0x0000c970


	//   ....[36]....
        /*03e0*/ 	.word	0x0000c9a0


	//   ....[37]....
        /*03e4*/ 	.word	0x0000ca40


	//   ....[38]....
        /*03e8*/ 	.word	0x0000caa0


	//   ....[39]....
        /*03ec*/ 	.word	0x0000cb30


	//   ....[40]....
        /*03f0*/ 	.word	0x00010280


	//   ....[41]....
        /*03f4*/ 	.word	0x00010290


	//   ....[42]....
        /*03f8*/ 	.word	0x000103b0


	//   ....[43]....
        /*03fc*/ 	.word	0x00010410


	//   ....[44]....
        /*0400*/ 	.word	0x00010450


	//   ....[45]....
        /*0404*/ 	.word	0x00010490


	//   ....[46]....
        /*0408*/ 	.word	0x000104c0


	//   ....[47]....
        /*040c*/ 	.word	0x000104f0


	//   ....[48]....
        /*0410*/ 	.word	0x00010690


	//   ....[49]....
        /*0414*/ 	.word	0x000106f0


	//   ....[50]....
        /*0418*/ 	.word	0x00010730


	//   ....[51]....
        /*041c*/ 	.word	0x00010770


	//   ....[52]....
        /*0420*/ 	.word	0x000107a0


	//   ....[53]....
        /*0424*/ 	.word	0x000107d0


	//   ....[54]....
        /*0428*/ 	.word	0x00010890


	//   ....[55]....
        /*042c*/ 	.word	0x000108b0


	//   ....[56]....
        /*0430*/ 	.word	0x00010920


	//   ....[57]....
        /*0434*/ 	.word	0x00010fa0


	//   ....[58]....
        /*0438*/ 	.word	0x000115c0


	//   ....[59]....
        /*043c*/ 	.word	0x000119e0


	//   ....[60]....
        /*0440*/ 	.word	0x00011a70


	//   ....[61]....
        /*0444*/ 	.word	0x00011b10


	//   ....[62]....
        /*0448*/ 	.word	0x00011bc0


	//   ....[63]....
        /*044c*/ 	.word	0x00011c40


	//   ....[64]....
        /*0450*/ 	.word	0x00011cc0


	//   ....[65]....
        /*0454*/ 	.word	0x00011d40


	//   ....[66]....
        /*0458*/ 	.word	0x00011dc0


	//   ....[67]....
        /*045c*/ 	.word	0x00011e50


	//   ....[68]....
        /*0460*/ 	.word	0x00011f00


	//   ....[69]....
        /*0464*/ 	.word	0x00011f80


	//   ....[70]....
        /*0468*/ 	.word	0x00012000


	//   ....[71]....
        /*046c*/ 	.word	0x00012080


	//   ....[72]....
        /*0470*/ 	.word	0x00012100


	//   ....[73]....
        /*0474*/ 	.word	0x00012170


	//   ....[74]....
        /*0478*/ 	.word	0x00012210


	//   ....[75]....
        /*047c*/ 	.word	0x000122a0


	//   ....[76]....
        /*0480*/ 	.word	0x000123d0


	//----- nvinfo : EIATTR_REG_RECONFIG
	.align		4
.L_1611:
        /*0484*/ 	.byte	0x01, 0x54
	.zero		2


	//----- nvinfo : EIATTR_SYSCALL_OFFSETS
	.align		4
        /*0488*/ 	.byte	0x04, 0x46
        /*048a*/ 	.short	(.L_1613 - .L_1612)


	//   ....[0]....
.L_1612:
        /*048c*/ 	.word	0x000019f0


	//   ....[1]....
        /*0490*/ 	.word	0x0000d830


	//   ....[2]....
        /*0494*/ 	.word	0x0000d970


	//   ....[3]....
        /*0498*/ 	.word	0x0000da70


	//----- nvinfo : EIATTR_MBARRIER_INSTR_OFFSETS
	.align		4
.L_1613:
        /*049c*/ 	.byte	0x04, 0x39
        /*049e*/ 	.short	(.L_1615 - .L_1614)


	//   ....[0]....
.L_1614:
        /*04a0*/ 	.word	0x000002e0
        /*04a4*/ 	.word	0x000000ff
        /*04a8*/ 	.word	0x00032400
        /*04ac*/ 	.short	0x0100
        /*04ae*/ 	.byte	0x08
	.zero		1


	//   ....[1]....
        /*04b0*/ 	.word	0x000002f0
        /*04b4*/ 	.word	0x000000ff
        /*04b8*/ 	.word	0x00032410
        /*04bc*/ 	.short	0x0100
        /*04be*/ 	.byte	0x08
	.zero		1


	//   ....[2]....
        /*04c0*/ 	.word	0x00000300
        /*04c4*/ 	.word	0x000000ff
        /*04c8*/ 	.word	0x00032420
        /*04cc*/ 	.short	0x0100
        /*04ce*/ 	.byte	0x08
	.zero		1


	//   ....[3]....
        /*04d0*/ 	.word	0x000003f0
        /*04d4*/ 	.word	0x000000ff
        /*04d8*/ 	.word	0x00032430
        /*04dc*/ 	.short	0x0100
        /*04de*/ 	.byte	0x08
	.zero		1


	//   ....[4]....
        /*04e0*/ 	.word	0x00000400
        /*04e4*/ 	.word	0x000000ff
        /*04e8*/ 	.word	0x00032440
        /*04ec*/ 	.short	0x0100
        /*04ee*/ 	.byte	0x08
	.zero		1


	//   ....[5]....
        /*04f0*/ 	.word	0x00000410
        /*04f4*/ 	.word	0x000000ff
        /*04f8*/ 	.word	0x00032438
        /*04fc*/ 	.short	0x0100
        /*04fe*/ 	.byte	0x08
	.zero		1


	//   ....[6]....
        /*0500*/ 	.word	0x00000420
        /*0504*/ 	.word	0x000000ff
        /*0508*/ 	.word	0x00032448
        /*050c*/ 	.short	0x0100
        /*050e*/ 	.byte	0x08
	.zero		1


	//   ....[7]....
        /*0510*/ 	.word	0x00000550
        /*0514*/ 	.word	0x000000ff
        /*0518*/ 	.word	0x00032450
        /*051c*/ 	.short	0x0100
        /*051e*/ 	.byte	0x08
	.zero		1


	//   ....[8]....
        /*0520*/ 	.word	0x00000560
        /*0524*/ 	.word	0x000000ff
        /*0528*/ 	.word	0x00032460
        /*052c*/ 	.short	0x0100
        /*052e*/ 	.byte	0x08
	.zero		1


	//   ....[9]....
        /*0530*/ 	.word	0x00000570
        /*0534*/ 	.word	0x000000ff
        /*0538*/ 	.word	0x00032458
        /*053c*/ 	.short	0x0100
        /*053e*/ 	.byte	0x08
	.zero		1


	//   ....[10]....
        /*0540*/ 	.word	0x00000580
        /*0544*/ 	.word	0x000000ff
        /*0548*/ 	.word	0x00032468
        /*054c*/ 	.short	0x0100
        /*054e*/ 	.byte	0x08
	.zero		1


	//   ....[11]....
        /*0550*/ 	.word	0x00000670
        /*0554*/ 	.word	0x000000ff
        /*0558*/ 	.word	0x00032470
        /*055c*/ 	.short	0x0100
        /*055e*/ 	.byte	0x06
	.zero		1


	//   ....[12]....
        /*0560*/ 	.word	0x00000680
        /*0564*/ 	.word	0x000000ff
        /*0568*/ 	.word	0x00032480
        /*056c*/ 	.short	0x0100
        /*056e*/ 	.byte	0x06
	.zero		1


	//   ....[13]....
        /*0570*/ 	.word	0x00000690
        /*0574*/ 	.word	0x000000ff
        /*0578*/ 	.word	0x00032478
        /*057c*/ 	.short	0x0100
        /*057e*/ 	.byte	0x06
	.zero		1


	//   ....[14]....
        /*0580*/ 	.word	0x000006a0
        /*0584*/ 	.word	0x000000ff
        /*0588*/ 	.word	0x00032488
        /*058c*/ 	.short	0x0100
        /*058e*/ 	.byte	0x06
	.zero		1


	//   ....[15]....
        /*0590*/ 	.word	0x000007d0
        /*0594*/ 	.word	0x000000ff
        /*0598*/ 	.word	0x00032490
        /*059c*/ 	.short	0x0100
        /*059e*/ 	.byte	0x08
	.zero		1


	//   ....[16]....
        /*05a0*/ 	.word	0x000007e0
        /*05a4*/ 	.word	0x000000ff
        /*05a8*/ 	.word	0x000324a0
        /*05ac*/ 	.short	0x0100
        /*05ae*/ 	.byte	0x08
	.zero		1


	//   ....[17]....
        /*05b0*/ 	.word	0x000007f0
        /*05b4*/ 	.word	0x000000ff
        /*05b8*/ 	.word	0x00032498
        /*05bc*/ 	.short	0x0100
        /*05be*/ 	.byte	0x08
	.zero		1


	//   ....[18]....
        /*05c0*/ 	.word	0x00000800
        /*05c4*/ 	.word	0x000000ff
        /*05c8*/ 	.word	0x000324a8
        /*05cc*/ 	.short	0x0100
        /*05ce*/ 	.byte	0x08
	.zero		1


	//   ....[19]....
        /*05d0*/ 	.word	0x00000930
        /*05d4*/ 	.word	0x000000ff
        /*05d8*/ 	.word	0x000324b0
        /*05dc*/ 	.short	0x0100
        /*05de*/ 	.byte	0x08
	.zero		1


	//   ....[20]....
        /*05e0*/ 	.word	0x00000940
        /*05e4*/ 	.word	0x000000ff
        /*05e8*/ 	.word	0x000324c0
        /*05ec*/ 	.short	0x0100
        /*05ee*/ 	.byte	0x08
	.zero		1


	//   ....[21]....
        /*05f0*/ 	.word	0x00000950
        /*05f4*/ 	.word	0x000000ff
        /*05f8*/ 	.word	0x000324b8
        /*05fc*/ 	.short	0x0100
        /*05fe*/ 	.byte	0x08
	.zero		1


	//   ....[22]....
        /*0600*/ 	.word	0x00000960
        /*0604*/ 	.word	0x000000ff
        /*0608*/ 	.word	0x000324c8
        /*060c*/ 	.short	0x0100
        /*060e*/ 	.byte	0x08
	.zero		1


	//   ....[23]....
        /*0610*/ 	.word	0x00001a90
        /*0614*/ 	.word	0x00000005
        /*0618*/ 	.word	0x00032400
        /*061c*/ 	.short	0x010a
        /*061e*/ 	.byte	0x3f
	.zero		1


	//   ....[24]....
        /*0620*/ 	.word	0x00001b70
        /*0624*/ 	.word	0x00000000
        /*0628*/ 	.word	0x00032430
        /*062c*/ 	.short	0x010a
        /*062e*/ 	.byte	0x3f
	.zero		1


	//   ....[25]....
        /*0630*/ 	.word	0x00001bb0
        /*0634*/ 	.word	0x00000000
        /*0638*/ 	.word	0x00032430
        /*063c*/ 	.short	0x010a
        /*063e*/ 	.byte	0x3f
	.zero		1


	//   ....[26]....
        /*0640*/ 	.word	0x00001eb0
        /*0644*/ 	.word	0x00000005
        /*0648*/ 	.word	0x00032410
        /*064c*/ 	.short	0x010a
        /*064e*/ 	.byte	0x3f
	.zero		1


	//   ....[27]....
        /*0650*/ 	.word	0x00001ef0
        /*0654*/ 	.word	0x00000000
        /*0658*/ 	.word	0x00032450
        /*065c*/ 	.short	0x010a
        /*065e*/ 	.byte	0x3f
	.zero		1


	//   ....[28]....
        /*0660*/ 	.word	0x00001f30
        /*0664*/ 	.word	0x00000000
        /*0668*/ 	.word	0x00032450
        /*066c*/ 	.short	0x010a
        /*066e*/ 	.byte	0x3f
	.zero		1


	//   ....[29]....
        /*0670*/ 	.word	0x00003540
        /*0674*/ 	.word	0x00000018
        /*0678*/ 	.word	0x00000000
        /*067c*/ 	.short	0x0101
        /*067e*/ 	.byte	0x3f
	.zero		1


	//   ....[30]....
        /*0680*/ 	.word	0x00004000
        /*0684*/ 	.word	0x00000000
        /*0688*/ 	.word	0x00000000
        /*068c*/ 	.short	0x0101
        /*068e*/ 	.byte	0x3f
	.zero		1


	//   ....[31]....
        /*0690*/ 	.word	0x00004130
        /*0694*/ 	.word	0x000000ff
        /*0698*/ 	.word	0x00032430
        /*069c*/ 	.short	0x010a
        /*069e*/ 	.byte	0x05
	.zero		1


	//   ....[32]....
        /*06a0*/ 	.word	0x00004170
        /*06a4*/ 	.word	0x000000ff
        /*06a8*/ 	.word	0x00032430
        /*06ac*/ 	.short	0x010a
        /*06ae*/ 	.byte	0x05
	.zero		1


	//   ....[33]....
        /*06b0*/ 	.word	0x00004380
        /*06b4*/ 	.word	0x000000ff
        /*06b8*/ 	.word	0x00032450
        /*06bc*/ 	.short	0x010a
        /*06be*/ 	.byte	0x05
	.zero		1


	//   ....[34]....
        /*06c0*/ 	.word	0x000043c0
        /*06c4*/ 	.word	0x000000ff
        /*06c8*/ 	.word	0x00032450
        /*06cc*/ 	.short	0x010a
        /*06ce*/ 	.byte	0x05
	.zero		1


	//   ....[35]....
        /*06d0*/ 	.word	0x000055b0
        /*06d4*/ 	.word	0x00000098
        /*06d8*/ 	.word	0x00000000
        /*06dc*/ 	.short	0x0101
        /*06de*/ 	.byte	0x3f
	.zero		1


	//   ....[36]....
        /*06e0*/ 	.word	0x00006a20
        /*06e4*/ 	.word	0x000000d4
        /*06e8*/ 	.word	0x00000000
        /*06ec*/ 	.short	0x0101
        /*06ee*/ 	.byte	0x3f
	.zero		1


	//   ....[37]....
        /*06f0*/ 	.word	0x00006b50
        /*06f4*/ 	.word	0x000000ff
        /*06f8*/ 	.word	0x00032430
        /*06fc*/ 	.short	0x010a
        /*06fe*/ 	.byte	0x05
	.zero		1


	//   ....[38]....
        /*0700*/ 	.word	0x00006b90
        /*0704*/ 	.word	0x000000ff
        /*0708*/ 	.word	0x00032430
        /*070c*/ 	.short	0x010a
        /*070e*/ 	.byte	0x05
	.zero		1


	//   ....[39]....
        /*0710*/ 	.word	0x00006da0
        /*0714*/ 	.word	0x000000ff
        /*0718*/ 	.word	0x00032450
        /*071c*/ 	.short	0x010a
        /*071e*/ 	.byte	0x05
	.zero		1


	//   ....[40]....
        /*0720*/ 	.word	0x00006de0
        /*0724*/ 	.word	0x000000ff
        /*0728*/ 	.word	0x00032450
        /*072c*/ 	.short	0x010a
        /*072e*/ 	.byte	0x05
	.zero		1


	//   ....[41]....
        /*0730*/ 	.word	0x000079f0
        /*0734*/ 	.word	0x00000098
        /*0738*/ 	.word	0x00000000
        /*073c*/ 	.short	0x0101
        /*073e*/ 	.byte	0x3f
	.zero		1


	//   ....[42]....
        /*0740*/ 	.word	0x00008d60
        /*0744*/ 	.word	0x000000d5
        /*0748*/ 	.word	0x00000000
        /*074c*/ 	.short	0x0101
        /*074e*/ 	.byte	0x3f
	.zero		1


	//   ....[43]....
        /*0750*/ 	.word	0x0000af40
        /*0754*/ 	.word	0x00000097
        /*0758*/ 	.word	0x00000000
        /*075c*/ 	.short	0x0101
        /*075e*/ 	.byte	0x3f
	.zero		1


	//   ....[44]....
        /*0760*/ 	.word	0x0000dfc0
        /*0764*/ 	.word	0x00000008
        /*0768*/ 	.word	0x00032440
        /*076c*/ 	.short	0x010a
        /*076e*/ 	.byte	0x3f
	.zero		1


	//   ....[45]....
        /*0770*/ 	.word	0x0000e5d0
        /*0774*/ 	.word	0x00000008
        /*0778*/ 	.word	0x00032420
        /*077c*/ 	.short	0x010a
        /*077e*/ 	.byte	0x3f
	.zero		1


	//   ....[46]....
        /*0780*/ 	.word	0x0000e6a0
        /*0784*/ 	.word	0x0000000b
        /*0788*/ 	.word	0x00032460
        /*078c*/ 	.short	0x010a
        /*078e*/ 	.byte	0x3f
	.zero		1


	//   ....[47]....
        /*0790*/ 	.word	0x0000ece0
        /*0794*/ 	.word	0x00000002
        /*0798*/ 	.word	0x00032440
        /*079c*/ 	.short	0x010a
        /*079e*/ 	.byte	0x3f
	.zero		1


	//   ....[48]....
        /*07a0*/ 	.word	0x0000eef0
        /*07a4*/ 	.word	0x00000002
        /*07a8*/ 	.word	0x00032460
        /*07ac*/ 	.short	0x010a
        /*07ae*/ 	.byte	0x3f
	.zero		1


	//   ....[49]....
        /*07b0*/ 	.word	0x0000f460
        /*07b4*/ 	.word	0x00000002
        /*07b8*/ 	.word	0x00032440
        /*07bc*/ 	.short	0x010a
        /*07be*/ 	.byte	0x3f
	.zero		1


	//   ....[50]....
        /*07c0*/ 	.word	0x0000f660
        /*07c4*/ 	.word	0x00000002
        /*07c8*/ 	.word	0x00032460
        /*07cc*/ 	.short	0x010a
        /*07ce*/ 	.byte	0x3f
	.zero		1


	//   ....[51]....
        /*07d0*/ 	.word	0x0000fb60
        /*07d4*/ 	.word	0x00000002
        /*07d8*/ 	.word	0x00032440
        /*07dc*/ 	.short	0x010a
        /*07de*/ 	.byte	0x3f
	.zero		1


	//   ....[52]....
        /*07e0*/ 	.word	0x0000fd70
        /*07e4*/ 	.word	0x00000002
        /*07e8*/ 	.word	0x00032460
        /*07ec*/ 	.short	0x010a
        /*07ee*/ 	.byte	0x3f
	.zero		1


	//   ....[53]....
        /*07f0*/ 	.word	0x00010f30
        /*07f4*/ 	.word	0x00000000
        /*07f8*/ 	.word	0x00032420
        /*07fc*/ 	.short	0x010a
        /*07fe*/ 	.byte	0x3f
	.zero		1


	//   ....[54]....
        /*0800*/ 	.word	0x00011100
        /*0804*/ 	.word	0x00000006
        /*0808*/ 	.word	0x00000000
        /*080c*/ 	.short	0x010a
        /*080e*/ 	.byte	0x3f
	.zero		1


	//   ....[55]....
        /*0810*/ 	.word	0x00011170
        /*0814*/ 	.word	0x00000007
        /*0818*/ 	.word	0x00000000
        /*081c*/ 	.short	0x010a
        /*081e*/ 	.byte	0x3f
	.zero		1


	//   ....[56]....
        /*0820*/ 	.word	0x000111e0
        /*0824*/ 	.word	0x00000004
        /*0828*/ 	.word	0x00000000
        /*082c*/ 	.short	0x010a
        /*082e*/ 	.byte	0x3f
	.zero		1


	//   ....[57]....
        /*0830*/ 	.word	0x00011210
        /*0834*/ 	.word	0x00000003
        /*0838*/ 	.word	0x00000000
        /*083c*/ 	.short	0x010a
        /*083e*/ 	.byte	0x3f
	.zero		1


	//   ....[58]....
        /*0840*/ 	.word	0x00011270
        /*0844*/ 	.word	0x00000005
        /*0848*/ 	.word	0x00032400
        /*084c*/ 	.short	0x010a
        /*084e*/ 	.byte	0x3f
	.zero		1


	//   ....[59]....
        /*0850*/ 	.word	0x000112c0
        /*0854*/ 	.word	0x00000000
        /*0858*/ 	.word	0x00032430
        /*085c*/ 	.short	0x010a
        /*085e*/ 	.byte	0x3f
	.zero		1


	//   ....[60]....
        /*0860*/ 	.word	0x00011310
        /*0864*/ 	.word	0x00000005
        /*0868*/ 	.word	0x00032410
        /*086c*/ 	.short	0x010a
        /*086e*/ 	.byte	0x3f
	.zero		1


	//   ....[61]....
        /*0870*/ 	.word	0x00011360
        /*0874*/ 	.word	0x00000000
        /*0878*/ 	.word	0x00032450
        /*087c*/ 	.short	0x010a
        /*087e*/ 	.byte	0x3f
	.zero		1


	//   ....[62]....
        /*0880*/ 	.word	0x000113c0
        /*0884*/ 	.word	0x00000014
        /*0888*/ 	.word	0x00032430
        /*088c*/ 	.short	0x010a
        /*088e*/ 	.byte	0x3f
	.zero		1


	//   ....[63]....
        /*0890*/ 	.word	0x00011420
        /*0894*/ 	.word	0x00000014
        /*0898*/ 	.word	0x00032450
        /*089c*/ 	.short	0x010a
        /*089e*/ 	.byte	0x3f
	.zero		1


	//   ....[64]....
        /*08a0*/ 	.word	0x00011480
        /*08a4*/ 	.word	0x00000014
        /*08a8*/ 	.word	0x00032430
        /*08ac*/ 	.short	0x010a
        /*08ae*/ 	.byte	0x3f
	.zero		1


	//   ....[65]....
        /*08b0*/ 	.word	0x000114e0
        /*08b4*/ 	.word	0x00000014
        /*08b8*/ 	.word	0x00032450
        /*08bc*/ 	.short	0x010a
        /*08be*/ 	.byte	0x3f
	.zero		1


	//   ....[66]....
        /*08c0*/ 	.word	0x00011680
        /*08c4*/ 	.word	0x00000008
        /*08c8*/ 	.word	0x00032440
        /*08cc*/ 	.short	0x010a
        /*08ce*/ 	.byte	0x3f
	.zero		1


	//   ....[67]....
        /*08d0*/ 	.word	0x00011700
        /*08d4*/ 	.word	0x00000008
        /*08d8*/ 	.word	0x00032420
        /*08dc*/ 	.short	0x010a
        /*08de*/ 	.byte	0x3f
	.zero		1


	//   ....[68]....
        /*08e0*/ 	.word	0x00011750
        /*08e4*/ 	.word	0x0000000b
        /*08e8*/ 	.word	0x00032460
        /*08ec*/ 	.short	0x010a
        /*08ee*/ 	.byte	0x3f
	.zero		1


	//   ....[69]....
        /*08f0*/ 	.word	0x000117a0
        /*08f4*/ 	.word	0x00000002
        /*08f8*/ 	.word	0x00032440
        /*08fc*/ 	.short	0x010a
        /*08fe*/ 	.byte	0x3f
	.zero		1


	//   ....[70]....
        /*0900*/ 	.word	0x000117f0
        /*0904*/ 	.word	0x00000002
        /*0908*/ 	.word	0x00032460
        /*090c*/ 	.short	0x010a
        /*090e*/ 	.byte	0x3f
	.zero		1


	//   ....[71]....
        /*0910*/ 	.word	0x00011840
        /*0914*/ 	.word	0x00000002
        /*0918*/ 	.word	0x00032440
        /*091c*/ 	.short	0x010a
        /*091e*/ 	.byte	0x3f
	.zero		1


	//   ....[72]....
        /*0920*/ 	.word	0x00011890
        /*0924*/ 	.word	0x00000002
        /*0928*/ 	.word	0x00032460
        /*092c*/ 	.short	0x010a
        /*092e*/ 	.byte	0x3f
	.zero		1


	//   ....[73]....
        /*0930*/ 	.word	0x000118e0
        /*0934*/ 	.word	0x00000002
        /*0938*/ 	.word	0x00032440
        /*093c*/ 	.short	0x010a
        /*093e*/ 	.byte	0x3f
	.zero		1


	//   ....[74]....
        /*0940*/ 	.word	0x00011930
        /*0944*/ 	.word	0x00000002
        /*0948*/ 	.word	0x00032460
        /*094c*/ 	.short	0x010a
        /*094e*/ 	.byte	0x3f
	.zero		1


	//   ....[75]....
        /*0950*/ 	.word	0x000122f0
        /*0954*/ 	.word	0x00000000
        /*0958*/ 	.word	0x00032420
        /*095c*/ 	.short	0x010a
        /*095e*/ 	.byte	0x3f
	.zero		1


	//   ....[76]....
        /*0960*/ 	.word	0x00012490
        /*0964*/ 	.word	0x00000006
        /*0968*/ 	.word	0x00000000
        /*096c*/ 	.short	0x010a
        /*096e*/ 	.byte	0x3f
	.zero		1


	//   ....[77]....
        /*0970*/ 	.word	0x000124e0
        /*0974*/ 	.word	0x00000007
        /*0978*/ 	.word	0x00000000
        /*097c*/ 	.short	0x010a
        /*097e*/ 	.byte	0x3f
	.zero		1


	//   ....[78]....
        /*0980*/ 	.word	0x00012530
        /*0984*/ 	.word	0x00000004
        /*0988*/ 	.word	0x00000000
        /*098c*/ 	.short	0x010a
        /*098e*/ 	.byte	0x3f
	.zero		1


	//----- nvinfo : EIATTR_NUM_MBARRIERS
	.align		4
.L_1615:
        /*0990*/ 	.byte	0x03, 0x38
        /*0992*/ 	.short	0x0017


	//----- nvinfo : EIATTR_EXIT_INSTR_OFFSETS
	.align		4
        /*0994*/ 	.byte	0x04, 0x1c
        /*0996*/ 	.short	(.L_1617 - .L_1616)


	//   ....[0]....
.L_1616:
        /*0998*/ 	.word	0x00000b10


	//   ....[1]....
        /*099c*/ 	.word	0x0000c360


	//   ....[2]....
        /*09a0*/ 	.word	0x0000c3c0


	//   ....[3]....
        /*09a4*/ 	.word	0x00011260


	//----- nvinfo : EIATTR_MAX_THREADS
	.align		4
.L_1617:
        /*09a8*/ 	.byte	0x04, 0x05
        /*09aa*/ 	.short	(.L_1619 - .L_1618)
.L_1618:
        /*09ac*/ 	.word	0x00000180
        /*09b0*/ 	.word	0x00000001
        /*09b4*/ 	.word	0x00000001


	//----- nvinfo : EIATTR_CRS_STACK_SIZE
	.align		4
.L_1619:
        /*09b8*/ 	.byte	0x04, 0x1e
        /*09ba*/ 	.short	(.L_1621 - .L_1620)
.L_1620:
        /*09bc*/ 	.word	0x00000000


	//----- nvinfo : EIATTR_CBANK_PARAM_SIZE
	.align		4
.L_1621:
        /*09c0*/ 	.byte	0x03, 0x19
        /*09c2*/ 	.short	0x0b70


	//----- nvinfo : EIATTR_PARAM_CBANK
	.align		4
        /*09c4*/ 	.byte	0x04, 0x0a
        /*09c6*/ 	.short	(.L_1623 - .L_1622)
	.align		4
.L_1622:
        /*09c8*/ 	.word	index@(.nv.constant0._ZN7cutlass13device_kernelIN5flash11enable_sm90INS1_16FlashAttnFwdSm90INS1_25CollectiveMainloopFwdSm90ILi2EN4cute5tupleIJNS5_1CILi1EEES8_S8_EEENS6_IJNS7_ILi128EEENS7_ILi96EEENS7_ILi64EEEEEELi256ENS_6half_tEfNS_4arch4Sm90ELb1ELb0ELb0ELb1ELb0ELb0ELb1ELb1ELb0ELb0ELb0ELb0EEENS1_21CollectiveEpilogueFwdINS6_IJSA_NS7_ILi256EEESB_EEES9_SE_SG_Li256ELb1ELb0ELb0ELb0EEENS1_36VarlenDynamicPersistentTileSchedulerILi128ELi96ELi256ELi32ELb0ELb0ELb1ELb1ELb1ELb1EEEEEEEEEvNT_6ParamsE)
        /*09cc*/ 	.short	0x0210
        /*09ce*/ 	.short	0x0b70


	//----- nvinfo : EIATTR_SW_WAR
	.align		4
.L_1623:
        /*09d0*/ 	.byte	0x04, 0x36
        /*09d2*/ 	.short	(.L_1625 - .L_1624)
.L_1624:
        /*09d4*/ 	.word	0x00000008
.L_1625:


//--------------------- .nv.info._ZN7cutlass13device_kernelIN5flash11enable_sm90INS1_16FlashAttnFwdSm90INS1_25CollectiveMainloopFwdSm90ILi2EN4cute5tupleIJNS5_1CILi1EEES8_S8_EEENS6_IJNS7_ILi128EEENS7_ILi96EEENS7_ILi64EEEEEELi256ENS_6half_tEfNS_4arch4Sm90ELb1ELb0ELb0ELb1ELb0ELb1ELb1ELb1ELb0ELb0ELb0ELb0EEENS1_21CollectiveEpilogueFwdINS6_IJSA_NS7_ILi256EEESB_EEES9_SE_SG_Li256ELb1ELb0ELb0ELb0EEENS1_36VarlenDynamicPersistentTileSchedulerILi128ELi96ELi256ELi32ELb0ELb0ELb1ELb1ELb1ELb1EEEEEEEEEvNT_6ParamsE --------------------------
	.section	.nv.info._ZN7cutlass13device_kernelIN5flash11enable_sm90INS1_16FlashAttnFwdSm90INS1_25CollectiveMainloopFwdSm90ILi2EN4cute5tupleIJNS5_1CILi1EEES8_S8_EEENS6_IJNS7_ILi128EEENS7_ILi96EEENS7_ILi64EEEEEELi256ENS_6half_tEfNS_4arch4Sm90ELb1ELb0ELb0ELb1ELb0ELb1ELb1ELb1ELb0ELb0ELb0ELb0EEENS1_21CollectiveEpilogueFwdINS6_IJSA_NS7_ILi256EEESB_EEES9_SE_SG_Li256ELb1ELb0ELb0ELb0EEENS1_36VarlenDynamicPersistentTileSchedulerILi128ELi96ELi256ELi32ELb0ELb0ELb1ELb1ELb1ELb1EEEEEEEEEvNT_6ParamsE,"",@"SHT_CUDA_INFO"
	.sectionflags	@""
	.align	4


	//----- nvinfo : EIATTR_CUDA_API_VERSION
	.align		4
        /*0000*/ 	.byte	0x04, 0x37
        /*0002*/ 	.short	(.L_1627 - .L_1626)
.L_1626:
        /*0004*/ 	.word	0x00000082


	//----- nvinfo : EIATTR_KPARAM_INFO
	.align		4
.L_1627:
        /*0008*/ 	.byte	0x04, 0x17
        /*000a*/ 	.short	(.L_1629 - .L_1628)
.L_1628:
        /*000c*/ 	.word	0x00000000
        /*0010*/ 	.short	0x0000
        /*0012*/ 	.short	0x0070
        /*0014*/ 	.byte	0x00, 0xf0, 0x01, 0x2c


	//----- nvinfo : EIATTR_SPARSE_MMA_MASK
	.align		4
.L_1629:
        /*0018*/ 	.byte	0x03, 0x50
        /*001a*/ 	.short	0x0000


	//----- nvinfo : EIATTR_MAXREG_COUNT
	.align		4
        /*001c*/ 	.byte	0x03, 0x1b
        /*001e*/ 	.short	0x00a8


	//----- nvinfo : EIATTR_NUM_BARRIERS
	.align		4
        /*0020*/ 	.byte	0x02, 0x4c
        /*0022*/ 	.byte	0x10
	.zero		1


	//----- nvinfo : EIATTR_EXTERNS
	.align		4
        /*0024*/ 	.byte	0x04, 0x0f
        /*0026*/ 	.short	(.L_1631 - .L_1630)


	//   ....[0]....
	.align		4
.L_1630:
        /*0028*/ 	.word	index@(__assertfail)


	//----- nvinfo : EIATTR_ANNOTATIONS
	.align		4
.L_1631:
        /*002c*/ 	.byte	0x04, 0x55
        /*002e*/ 	.short	(.L_1633 - .L_1632)


	//   ....[0]....
.L_1632:
        /* <DEDUP_REMOVED lines=75> */


	//----- nvinfo : EIATTR_MERCURY_ISA_VERSION
	.align		4
.L_1633:
        /*04d0*/ 	.byte	0x03, 0x5f
        /*04d2*/ 	.short	0x0101


	//----- nvinfo : EIATTR_UNUSED_LOAD_BYTE_OFFSET
	.align		4
        /*04d4*/ 	.byte	0x04, 0x44
        /*04d6*/ 	.short	(.L_1635 - .L_1634)


	//   ....[0]....
.L_1634:
        /*04d8*/ 	.word	0x00000b50
        /*04dc*/ 	.word	0x0000fff0


	//   ....[1]....
        /*04e0*/ 	.word	0x00011cb0
        /*04e4*/ 	.word	0x0000fff0


	//----- nvinfo : EIATTR_INT_WARP_WIDE_INSTR_OFFSETS
	.align		4
.L_1635:
        /*04e8*/ 	.byte	0x04, 0x31
        /*04ea*/ 	.short	(.L_1637 - .L_1636)


	//   ....[0]....
.L_1636:
        /*04ec*/ 	.word	0x000001e0


	//   ....[1]....
        /*04f0*/ 	.word	0x00000220


	//   ....[2]....
        /*04f4*/ 	.word	0x00000290


	//   ....[3]....
        /*04f8*/ 	.word	0x00000300


	//   ....[4]....
        /*04fc*/ 	.word	0x000168c0


	//   ....[5]....
        /*0500*/ 	.word	0x00016950


	//   ....[6]....
        /*0504*/ 	.word	0x00016dd0


	//   ....[7]....
        /*0508*/ 	.word	0x00016e00


	//   ....[8]....
        /*050c*/ 	.word	0x000193a0


	//   ....[9]....
        /*0510*/ 	.word	0x00019430


	//----- nvinfo : EIATTR_COOP_GROUP_MASK_REGIDS
	.align		4
.L_1637:
        /*0514*/ 	.byte	0x04, 0x29
        /*0516*/ 	.short	(.L_1639 - .L_1638)


	//   ....[0]....
.L_1638:
        /*0518*/ 	.word	0xffffffff


	//   ....[1]....
        /*051c*/ 	.word	0xffffffff


	//   ....[2]....
        /*0520*/ 	.word	0xffffffff


	//   ....[3]....
        /*0524*/ 	.word	0xffffffff


	//   ....[4]....
        /*0528*/ 	.word	0xffffffff


	//   ....[5]....
        /*052c*/ 	.word	0xffffffff


	//   ....[6]....
        /*0530*/ 	.word	0xffffffff


	//   ....[7]....
        /*0534*/ 	.word	0xffffffff


	//   ....[8]....
        /*0538*/ 	.word	0xffffffff


	//   ....[9]....
        /*053c*/ 	.word	0xffffffff


	//   ....[10]....
        /*0540*/ 	.word	0xffffffff


	//   ....[11]....
        /*0544*/ 	.word	0xffffffff


	//   ....[12]....
        /*0548*/ 	.word	0xffffffff


	//   ....[13]....
        /*054c*/ 	.word	0xffffffff


	//   ....[14]....
        /*0550*/ 	.word	0xffffffff


	//   ....[15]....
        /*0554*/ 	.word	0xffffffff


	//   ....[16]....
        /*0558*/ 	.word	0xffffffff


	//   ....[17]....
        /*055c*/ 	.word	0xffffffff


	//   ....[18]....
        /*0560*/ 	.word	0xffffffff


	//   ....[19]....
        /*0564*/ 	.word	0xffffffff


	//   ....[20]....
        /*0568*/ 	.word	0xffffffff


	//   ....[21]....
        /*056c*/ 	.word	0xffffffff


	//   ....[22]....
        /*0570*/ 	.word	0xffffffff


	//   ....[23]....
        /*0574*/ 	.word	0xffffffff


	//   ....[24]....
        /*0578*/ 	.word	0xffffffff


	//   ....[25]....
        /*057c*/ 	.word	0xffffffff


	//   ....[26]....
        /*0580*/ 	.word	0xffffffff


	//   ....[27]....
        /*0584*/ 	.word	0xffffffff


	//   ....[28]....
        /*0588*/ 	.word	0xffffffff


	//   ....[29]....
        /*058c*/ 	.word	0xffffffff


	//   ....[30]....
        /*0590*/ 	.word	0xffffffff


	//   ....[31]....
        /*0594*/ 	.word	0xffffffff


	//   ....[32]....
        /*0598*/ 	.word	0xffffffff


	//   ....[33]....
        /*059c*/ 	.word	0xffffffff


	//   ....[34]....
        /*05a0*/ 	.word	0xffffffff


	//   ....[35]....
        /*05a4*/ 	.word	0xffffffff


	//   ....[36]....
        /*05a8*/ 	.word	0xffffffff


	//   ....[37]....
        /*05ac*/ 	.word	0xffffffff


	//   ....[38]....
        /*05b0*/ 	.word	0xffffffff


	//   ....[39]....
        /*05b4*/ 	.word	0xffffffff


	//   ....[40]....
        /*05b8*/ 	.word	0xffffffff


	//   ....[41]....
        /*05bc*/ 	.word	0xffffffff


	//   ....[42]....
        /*05c0*/ 	.word	0xffffffff


	//   ....[43]....
        /*05c4*/ 	.word	0xffffffff


	//   ....[44]....
        /*05c8*/ 	.word	0xffffffff


	//   ....[45]....
        /*05cc*/ 	.word	0xffffffff


	//   ....[46]....
        /*05d0*/ 	.word	0xffffffff


	//   ....[47]....
        /*05d4*/ 	.word	0xffffffff


	//   ....[48]....
        /*05d8*/ 	.word	0xffffffff


	//   ....[49]....
        /*05dc*/ 	.word	0xffffffff


	//   ....[50]....
        /*05e0*/ 	.word	0xffffffff


	//   ....[51]....
        /*05e4*/ 	.word	0xffffffff


	//   ....[52]....
        /*05e8*/ 	.word	0xffffffff


	//   ....[53]....
        /*05ec*/ 	.word	0xffffffff


	//   ....[54]....
        /*05f0*/ 	.word	0xffffffff


	//   ....[55]....
        /*05f4*/ 	.word	0xffffffff


	//   ....[56]....
        /*05f8*/ 	.word	0xffffffff


	//   ....[57]....
        /*05fc*/ 	.word	0xffffffff


	//   ....[58]....
        /*0600*/ 	.word	0x0500000f


	//   ....[59]....
        /*0604*/ 	.word	0x0500000f


	//   ....[60]....
        /*0608*/ 	.word	0x0500000f


	//   ....[61]....
        /*060c*/ 	.word	0x0500000f


	//   ....[62]....
        /*0610*/ 	.word	0x0500000f


	//   ....[63]....
        /*0614*/ 	.word	0x0500000f


	//   ....[64]....
        /*0618*/ 	.word	0x0500000f


	//   ....[65]....
        /*061c*/ 	.word	0x0500000f


	//   ....[66]....
        /*0620*/ 	.word	0x0500000f


	//   ....[67]....
        /*0624*/ 	.word	0x0500000f


	//   ....[68]....
        /*0628*/ 	.word	0x0500000f


	//   ....[69]....
        /*062c*/ 	.word	0x0500000f


	//   ....[70]....
        /*0630*/ 	.word	0x0500000f


	//   ....[71]....
        /*0634*/ 	.word	0x0500000f


	//   ....[72]....
        /*0638*/ 	.word	0x0500000f


	//   ....[73]....
        /*063c*/ 	.word	0x0500000f


	//   ....[74]....
        /*0640*/ 	.word	0x0500000f


	//   ....[75]....
        /*0644*/ 	.word	0x0500000f


	//   ....[76]....
        /*0648*/ 	.word	0x0500000f


	//   ....[77]....
        /*064c*/ 	.word	0x0500000f


	//   ....[78]....
        /*0650*/ 	.word	0x0500000f


	//   ....[79]....
        /*0654*/ 	.word	0x0500000f


	//   ....[80]....
        /*0658*/ 	.word	0x0500000f


	//   ....[81]....
        /*065c*/ 	.word	0x0500000f


	//   ....[82]....
        /*0660*/ 	.word	0x0500000f


	//   ....[83]....
        /*0664*/ 	.word	0x0500000f


	//   ....[84]....
        /*0668*/ 	.word	0x0500000f


	//   ....[85]....
        /*066c*/ 	.word	0x0500000f


	//   ....[86]....
        /*0670*/ 	.word	0x0500000f


	//   ....[87]....
        /*0674*/ 	.word	0x0500000f


	//   ....[88]....
        /*0678*/ 	.word	0x0500000f


	//   ....[89]....
        /*067c*/ 	.word	0x0500000f


	//   ....[90]....
        /*0680*/ 	.word	0x0500000f


	//   ....[91]....
        /*0684*/ 	.word	0x0500000f


	//   ....[92]....
        /*0688*/ 	.word	0x0500000f


	//   ....[93]....
        /*068c*/ 	.word	0x0500000f


	//   ....[94]....
        /*0690*/ 	.word	0x0500000f


	//----- nvinfo : EIATTR_COOP_GROUP_INSTR_OFFSETS
	.align		4
.L_1639:
        /*0694*/ 	.byte	0x04, 0x28
        /*0696*/ 	.short	(.L_1641 - .L_1640)


	//   ....[0]....
.L_1640:
        /*0698*/ 	.word	0x00000060


	//   ....[1]....
        /*069c*/ 	.word	0x000001f0


	//   ....[2]....
        /*06a0*/ 	.word	0x000002b0


	//   ....[3]....
        /*06a4*/ 	.word	0x00000480


	//   ....[4]....
        /*06a8*/ 	.word	0x000005e0


	//   ....[5]....
        /*06ac*/ 	.word	0x00000700


	//   ....[6]....
        /*06b0*/ 	.word	0x00000860


	//   ....[7]....
        /*06b4*/ 	.word	0x00005e10


	//   ....[8]....
        /*06b8*/ 	.word	0x0000a690


	//   ....[9]....
        /*06bc*/ 	.word	0x0000a6c0


	//   ....[10]....
        /*06c0*/ 	.word	0x0000ac60


	//   ....[11]....
        /*06c4*/ 	.word	0x0000ac80


	//   ....[12]....
        /*06c8*/ 	.word	0x0000cd80


	//   ....[13]....
        /*06cc*/ 	.word	0x0000cda0


	//   ....[14]....
        /*06d0*/ 	.word	0x0000d570


	//   ....[15]....
        /*06d4*/ 	.word	0x0000d590


	//   ....[16]....
        /*06d8*/ 	.word	0x0000f940


	//   ....[17]....
        /*06dc*/ 	.word	0x0000f960


	//   ....[18]....
        /*06e0*/ 	.word	0x0000fd60


	//   ....[19]....
        /*06e4*/ 	.word	0x0000fd80


	//   ....[20]....
        /*06e8*/ 	.word	0x00011220


	//   ....[21]....
        /*06ec*/ 	.word	0x00011280


	//   ....[22]....
        /*06f0*/ 	.word	0x000112d0


	//   ....[23]....
        /*06f4*/ 	.word	0x00011300


	//   ....[24]....
        /*06f8*/ 	.word	0x000147b0


	//   ....[25]....
        /*06fc*/ 	.word	0x00014940


	//   ....[26]....
        /*0700*/ 	.word	0x00014970


	//   ....[27]....
        /*0704*/ 	.word	0x000149a0


	//   ....[28]....
        /*0708*/ 	.word	0x000149e0


	//   ....[29]....
        /*070c*/ 	.word	0x00014a30


	//   ....[30]....
        /*0710*/ 	.word	0x00014a90


	//   ....[31]....
        /*0714*/ 	.word	0x00014c70


	//   ....[32]....
        /*0718*/ 	.word	0x00014cd0


	//   ....[33]....
        /*071c*/ 	.word	0x00014d10


	//   ....[34]....
        /*0720*/ 	.word	0x00014d50


	//   ....[35]....
        /*0724*/ 	.word	0x00014d80


	//   ....[36]....
        /*0728*/ 	.word	0x00014db0


	//   ....[37]....
        /*072c*/ 	.word	0x00014e40


	//   ....[38]....
        /*0730*/ 	.word	0x00014ea0


	//   ....[39]....
        /*0734*/ 	.word	0x00014f30


	//   ....[40]....
        /*0738*/ 	.word	0x000194c0


	//   ....[41]....
        /*073c*/ 	.word	0x000194d0


	//   ....[42]....
        /*0740*/ 	.word	0x000195e0


	//   ....[43]....
        /*0744*/ 	.word	0x00019640


	//   ....[44]....
        /*0748*/ 	.word	0x00019680


	//   ....[45]....
        /*074c*/ 	.word	0x000196c0


	//   ....[46]....
        /*0750*/ 	.word	0x000196f0


	//   ....[47]....
        /*0754*/ 	.word	0x00019720


	//   ....[48]....
        /*0758*/ 	.word	0x000198b0


	//   ....[49]....
        /*075c*/ 	.word	0x00019910


	//   ....[50]....
        /*0760*/ 	.word	0x00019950


	//   ....[51]....
        /*0764*/ 	.word	0x00019990


	//   ....[52]....
        /*0768*/ 	.word	0x000199c0


	//   ....[53]....
        /*076c*/ 	.word	0x000199f0


	//   ....[54]....
        /*0770*/ 	.word	0x00019ab0


	//   ....[55]....
        /*0774*/ 	.word	0x00019ad0


	//   ....[56]....
        /*0778*/ 	.word	0x00019b40


	//   ....[57]....
        /*077c*/ 	.word	0x0001a1b0


	//   ....[58]....
        /*0780*/ 	.word	0x0001a640


	//   ....[59]....
        /*0784*/ 	.word	0x0001a6e0


	//   ....[60]....
        /*0788*/ 	.word	0x0001a780


	//   ....[61]....
        /*078c*/ 	.word	0x0001a820


	//   ....[62]....
        /*0790*/ 	.word	0x0001a8c0


	//   ....[63]....
        /*0794*/ 	.word	0x0001a960


	//   ....[64]....
        /*0798*/ 	.word	0x0001aa00


	//   ....[65]....
        /*079c*/ 	.word	0x0001aaa0


	//   ....[66]....
        /*07a0*/ 	.word	0x0001ab40


	//   ....[67]....
        /*07a4*/ 	.word	0x0001ac30


	//   ....[68]....
        /*07a8*/ 	.word	0x0001acd0


	//   ....[69]....
        /*07ac*/ 	.word	0x0001ad70


	//   ....[70]....
        /*07b0*/ 	.word	0x0001ae10


	//   ....[71]....
        /*07b4*/ 	.word	0x0001aeb0


	//   ....[72]....
        /*07b8*/ 	.word	0x0001af50


	//   ....[73]....
        /*07bc*/ 	.word	0x0001aff0


	//   ....[74]....
        /*07c0*/ 	.word	0x0001b090


	//   ....[75]....
        /*07c4*/ 	.word	0x0001b3e0


	//   ....[76]....
        /*07c8*/ 	.word	0x0001b6c0


	//   ....[77]....
        /*07cc*/ 	.word	0x0001bae0


	//   ....[78]....
        /*07d0*/ 	.word	0x0001bb70


	//   ....[79]....
        /*07d4*/ 	.word	0x0001bc10


	//   ....[80]....
        /*07d8*/ 	.word	0x0001bcc0


	//   ....[81]....
        /*07dc*/ 	.word	0x0001bd40


	//   ....[82]....
        /*07e0*/ 	.word	0x0001bdc0


	//   ....[83]....
        /*07e4*/ 	.word	0x0001be40


	//   ....[84]....
        /*07e8*/ 	.word	0x0001bec0


	//   ....[85]....
        /*07ec*/ 	.word	0x0001bf50


	//   ....[86]....
        /*07f0*/ 	.word	0x0001c000


	//   ....[87]....
        /*07f4*/ 	.word	0x0001c080


	//   ....[88]....
        /*07f8*/ 	.word	0x0001c100


	//   ....[89]....
        /*07fc*/ 	.word	0x0001c180


	//   ....[90]....
        /*0800*/ 	.word	0x0001c200


	//   ....[91]....
        /*0804*/ 	.word	0x0001c270


	//   ....[92]....
        /*0808*/ 	.word	0x0001c310


	//   ....[93]....
        /*080c*/ 	.word	0x0001c3a0


	//   ....[94]....
        /*0810*/ 	.word	0x0001c4d0


	//----- nvinfo : EIATTR_REG_RECONFIG
	.align		4
.L_1641:
        /*0814*/ 	.byte	0x01, 0x54
	.zero		2


	//----- nvinfo : EIATTR_SYSCALL_OFFSETS
	.align		4
        /*0818*/ 	.byte	0x04, 0x46
        /*081a*/ 	.short	(.L_1643 - .L_1642)


	//   ....[0]....
.L_1642:
        /*081c*/ 	.word	0x00001880


	//   ....[1]....
        /*0820*/ 	.word	0x000019d0


	//   ....[2]....
        /*0824*/ 	.word	0x00006000


	//   ....[3]....
        /*0828*/ 	.word	0x00006510


	//   ....[4]....
        /*082c*/ 	.word	0x00016ae0


	//   ....[5]....
        /*0830*/ 	.word	0x00016c20


	//   ....[6]....
        /*0834*/ 	.word	0x00016d20


	//----- nvinfo : EIATTR_MBARRIER_INSTR_OFFSETS
	.align		4
.L_1643:
        /*0838*/ 	.byte	0x04, 0x39
        /*083a*/ 	.short	(.L_1645 - .L_1644)


	//   ....[0]....
.L_1644:
        /*083c*/ 	.word	0x00000320
        /*0840*/ 	.word	0x000000ff
        /*0844*/ 	.word	0x00032400
        /*0848*/ 	.short	0x0100
        /*084a*/ 	.byte	0x08
	.zero		1


	//   ....[1]....
        /*084c*/ 	.word	0x00000330
        /*0850*/ 	.word	0x000000ff
        /*0854*/ 	.word	0x00032410
        /*0858*/ 	.short	0x0100
        /*085a*/ 	.byte	0x08
	.zero		1


	//   ....[2]....
        /*085c*/ 	.word	0x00000340
        /*0860*/ 	.word	0x000000ff
        /*0864*/ 	.word	0x00032420
        /*0868*/ 	.short	0x0100
        /*086a*/ 	.byte	0x08
	.zero		1


	//   ....[3]....
        /*086c*/ 	.word	0x00000430
        /*0870*/ 	.word	0x000000ff
        /*0874*/ 	.word	0x00032430
        /*0878*/ 	.short	0x0100
        /*087a*/ 	.byte	0x08
	.zero		1


	//   ....[4]....
        /*087c*/ 	.word	0x00000440
        /*0880*/ 	.word	0x000000ff
        /*0884*/ 	.word	0x00032440
        /*0888*/ 	.short	0x0100
        /*088a*/ 	.byte	0x08
	.zero		1


	//   ....[5]....
        /*088c*/ 	.word	0x00000450
        /*0890*/ 	.word	0x000000ff
        /*0894*/ 	.word	0x00032438
        /*0898*/ 	.short	0x0100
        /*089a*/ 	.byte	0x08
	.zero		1


	//   ....[6]....
        /*089c*/ 	.word	0x00000460
        /*08a0*/ 	.word	0x000000ff
        /*08a4*/ 	.word	0x00032448
        /*08a8*/ 	.short	0x0100
        /*08aa*/ 	.byte	0x08
	.zero		1


	//   ....[7]....
        /*08ac*/ 	.word	0x00000590
        /*08b0*/ 	.word	0x000000ff
        /*08b4*/ 	.word	0x00032450
        /*08b8*/ 	.short	0x0100
        /*08ba*/ 	.byte	0x08
	.zero		1


	//   ....[8]....
        /*08bc*/ 	.word	0x000005a0
        /*08c0*/ 	.word	0x000000ff
        /*08c4*/ 	.word	0x00032460
        /*08c8*/ 	.short	0x0100
        /*08ca*/ 	.byte	0x08
	.zero		1


	//   ....[9]....
        /*08cc*/ 	.word	0x000005b0
        /*08d0*/ 	.word	0x000000ff
        /*08d4*/ 	.word	0x00032458
        /*08d8*/ 	.short	0x0100
        /*08da*/ 	.byte	0x08
	.zero		1


	//   ....[10]....
        /*08dc*/ 	.word	0x000005c0
        /*08e0*/ 	.word	0x000000ff
        /*08e4*/ 	.word	0x00032468
        /*08e8*/ 	.short	0x0100
        /*08ea*/ 	.byte	0x08
	.zero		1


	//   ....[11]....
        /*08ec*/ 	.word	0x000006b0
        /*08f0*/ 	.word	0x000000ff
        /*08f4*/ 	.word	0x00032470
        /*08f8*/ 	.short	0x0100
        /*08fa*/ 	.byte	0x06
	.zero		1


	//   ....[12]....
        /*08fc*/ 	.word	0x000006c0
        /*0900*/ 	.word	0x000000ff
        /*0904*/ 	.word	0x00032480
        /*0908*/ 	.short	0x0100
        /*090a*/ 	.byte	0x06
	.zero		1


	//   ....[13]....
        /*090c*/ 	.word	0x000006d0
        /*0910*/ 	.word	0x000000ff
        /*0914*/ 	.word	0x00032478
        /*0918*/ 	.short	0x0100
        /*091a*/ 	.byte	0x06
	.zero		1


	//   ....[14]....
        /*091c*/ 	.word	0x000006e0
        /*0920*/ 	.word	0x000000ff
        /*0924*/ 	.word	0x00032488
        /*0928*/ 	.short	0x0100
        /*092a*/ 	.byte	0x06
	.zero		1


	//   ....[15]....
        /*092c*/ 	.word	0x00000810
        /*0930*/ 	.word	0x000000ff
        /*0934*/ 	.word	0x00032490
        /*0938*/ 	.short	0x0100
        /*093a*/ 	.byte	0x08
	.zero		1


	//   ....[16]....
        /*093c*/ 	.word	0x00000820
        /*0940*/ 	.word	0x000000ff
        /*0944*/ 	.word	0x000324a0
        /*0948*/ 	.short	0x0100
        /*094a*/ 	.byte	0x08
	.zero		1


	//   ....[17]....
        /*094c*/ 	.word	0x00000830
        /*0950*/ 	.word	0x000000ff
        /*0954*/ 	.word	0x00032498
        /*0958*/ 	.short	0x0100
        /*095a*/ 	.byte	0x08
	.zero		1


	//   ....[18]....
        /*095c*/ 	.word	0x00000840
        /*0960*/ 	.word	0x000000ff
        /*0964*/ 	.word	0x000324a8
        /*0968*/ 	.short	0x0100
        /*096a*/ 	.byte	0x08
	.zero		1


	//   ....[19]....
        /*096c*/ 	.word	0x00000970
        /*0970*/ 	.word	0x000000ff
        /*0974*/ 	.word	0x000324b0
        /*0978*/ 	.short	0x0100
        /*097a*/ 	.byte	0x08
	.zero		1


	//   ....[20]....
        /*097c*/ 	.word	0x00000980
        /*0980*/ 	.word	0x000000ff
        /*0984*/ 	.word	0x000324c0
        /*0988*/ 	.short	0x0100
        /*098a*/ 	.byte	0x08
	.zero		1


	//   ....[21]....
        /*098c*/ 	.word	0x00000990
        /*0990*/ 	.word	0x000000ff
        /*0994*/ 	.word	0x000324b8
        /*0998*/ 	.short	0x0100
        /*099a*/ 	.byte	0x08
	.zero		1


	//   ....[22]....
        /*099c*/ 	.word	0x000009a0
        /*09a0*/ 	.word	0x000000ff
        /*09a4*/ 	.word	0x000324c8
        /*09a8*/ 	.short	0x0100
        /*09aa*/ 	.byte	0x08
	.zero		1


	//   ....[23]....
        /*09ac*/ 	.word	0x00002dd0
        /*09b0*/ 	.word	0x0000005a
        /*09b4*/ 	.word	0x00032490
        /*09b8*/ 	.short	0x010a
        /*09ba*/ 	.byte	0x3f
	.zero		1


	//   ....[24]....
        /*09bc*/ 	.word	0x00003f30
        /*09c0*/ 	.word	0x0000005a
        /*09c4*/ 	.word	0x00032490
        /*09c8*/ 	.short	0x010a
        /*09ca*/ 	.byte	0x3f
	.zero		1


	//   ....[25]....
        /*09cc*/ 	.word	0x00004fd0
        /*09d0*/ 	.word	0x0000005a
        /*09d4*/ 	.word	0x00032490
        /*09d8*/ 	.short	0x010a
        /*09da*/ 	.byte	0x3f
	.zero		1


	//   ....[26]....
        /*09dc*/ 	.word	0x000051f0
        /*09e0*/ 	.word	0x00000004
        /*09e4*/ 	.word	0x00000000
        /*09e8*/ 	.short	0x0101
        /*09ea*/ 	.byte	0x3f
	.zero		1


	//   ....[27]....
        /*09ec*/ 	.word	0x00005230
        /*09f0*/ 	.word	0x0000005a
        /*09f4*/ 	.word	0x000324b0
        /*09f8*/ 	.short	0x010a
        /*09fa*/ 	.byte	0x3f
	.zero		1


	//   ....[28]....
        /*09fc*/ 	.word	0x00005890
        /*0a00*/ 	.word	0x0000005a
        /*0a04*/ 	.word	0x00000000
        /*0a08*/ 	.short	0x0101
        /*0a0a*/ 	.byte	0x3f
	.zero		1


	//   ....[29]....
        /*0a0c*/ 	.word	0x000060a0
        /*0a10*/ 	.word	0x00000011
        /*0a14*/ 	.word	0x00032400
        /*0a18*/ 	.short	0x010a
        /*0a1a*/ 	.byte	0x3f
	.zero		1


	//   ....[30]....
        /*0a1c*/ 	.word	0x000060f0
        /*0a20*/ 	.word	0x00000011
        /*0a24*/ 	.word	0x00032400
        /*0a28*/ 	.short	0x010a
        /*0a2a*/ 	.byte	0x3f
	.zero		1


	//   ....[31]....
        /*0a2c*/ 	.word	0x00006dc0
        /*0a30*/ 	.word	0x00000011
        /*0a34*/ 	.word	0x00032400
        /*0a38*/ 	.short	0x010a
        /*0a3a*/ 	.byte	0x3f
	.zero		1


	//   ....[32]....
        /*0a3c*/ 	.word	0x000081b0
        /*0a40*/ 	.word	0x00000011
        /*0a44*/ 	.word	0x00032400
        /*0a48*/ 	.short	0x010a
        /*0a4a*/ 	.byte	0x3f
	.zero		1


	//   ....[33]....
        /*0a4c*/ 	.word	0x00009180
        /*0a50*/ 	.word	0x000000ad
        /*0a54*/ 	.word	0x00032430
        /*0a58*/ 	.short	0x010a
        /*0a5a*/ 	.byte	0x3f
	.zero		1


	//   ....[34]....
        /*0a5c*/ 	.word	0x00009210
        /*0a60*/ 	.word	0x000000ad
        /*0a64*/ 	.word	0x00032430
        /*0a68*/ 	.short	0x010a
        /*0a6a*/ 	.byte	0x3f
	.zero		1


	//   ....[35]....
        /*0a6c*/ 	.word	0x00009510
        /*0a70*/ 	.word	0x00000011
        /*0a74*/ 	.word	0x00032410
        /*0a78*/ 	.short	0x010a
        /*0a7a*/ 	.byte	0x3f
	.zero		1


	//   ....[36]....
        /*0a7c*/ 	.word	0x00009560
        /*0a80*/ 	.word	0x000000ad
        /*0a84*/ 	.word	0x00032450
        /*0a88*/ 	.short	0x010a
        /*0a8a*/ 	.byte	0x3f
	.zero		1


	//   ....[37]....
        /*0a8c*/ 	.word	0x000095e0
        /*0a90*/ 	.word	0x000000ad
        /*0a94*/ 	.word	0x00032450
        /*0a98*/ 	.short	0x010a
        /*0a9a*/ 	.byte	0x3f
	.zero		1


	//   ....[38]....
        /*0a9c*/ 	.word	0x0000aea0
        /*0aa0*/ 	.word	0x00000018
        /*0aa4*/ 	.word	0x00000000
        /*0aa8*/ 	.short	0x0101
        /*0aaa*/ 	.byte	0x3f
	.zero		1


	//   ....[39]....
        /*0aac*/ 	.word	0x0000baa0
        /*0ab0*/ 	.word	0x000000ad
        /*0ab4*/ 	.word	0x00000000
        /*0ab8*/ 	.short	0x0101
        /*0aba*/ 	.byte	0x3f
	.zero		1


	//   ....[40]....
        /*0abc*/ 	.word	0x0000bb90
        /*0ac0*/ 	.word	0x000000c9
        /*0ac4*/ 	.word	0x00032430
        /*0ac8*/ 	.short	0x010a
        /*0aca*/ 	.byte	0x3f
	.zero		1


	//   ....[41]....
        /*0acc*/ 	.word	0x0000bc00
        /*0ad0*/ 	.word	0x000000c9
        /*0ad4*/ 	.word	0x00032430
        /*0ad8*/ 	.short	0x010a
        /*0ada*/ 	.byte	0x3f
	.zero		1


	//   ....[42]....
        /*0adc*/ 	.word	0x0000be70
        /*0ae0*/ 	.word	0x000000c9
        /*0ae4*/ 	.word	0x00032450
        /*0ae8*/ 	.short	0x010a
        /*0aea*/ 	.byte	0x3f
	.zero		1


	//   ....[43]....
        /*0aec*/ 	.word	0x0000bec0
        /*0af0*/ 	.word	0x000000c9
        /*0af4*/ 	.word	0x00032450
        /*0af8*/ 	.short	0x010a
        /*0afa*/ 	.byte	0x3f
	.zero		1


	//   ....[44]....
        /*0afc*/ 	.word	0x0000e050
        /*0b00*/ 	.word	0x0000009f
        /*0b04*/ 	.word	0x00000000
        /*0b08*/ 	.short	0x0101
        /*0b0a*/ 	.byte	0x3f
	.zero		1


	//   ....[45]....
        /*0b0c*/ 	.word	0x0000ea20
        /*0b10*/ 	.word	0x000000c9
        /*0b14*/ 	.word	0x00000000
        /*0b18*/ 	.short	0x0101
        /*0b1a*/ 	.byte	0x3f
	.zero		1


	//   ....[46]....
        /*0b1c*/ 	.word	0x0000eb30
        /*0b20*/ 	.word	0x000000d7
        /*0b24*/ 	.word	0x00032430
        /*0b28*/ 	.short	0x010a
        /*0b2a*/ 	.byte	0x3f
	.zero		1


	//   ....[47]....
        /*0b2c*/ 	.word	0x0000eba0
        /*0b30*/ 	.word	0x000000d7
        /*0b34*/ 	.word	0x00032430
        /*0b38*/ 	.short	0x010a
        /*0b3a*/ 	.byte	0x3f
	.zero		1


	//   ....[48]....
        /*0b3c*/ 	.word	0x0000ee10
        /*0b40*/ 	.word	0x000000d7
        /*0b44*/ 	.word	0x00032450
        /*0b48*/ 	.short	0x010a
        /*0b4a*/ 	.byte	0x3f
	.zero		1


	//   ....[49]....
        /*0b4c*/ 	.word	0x0000ee60
        /*0b50*/ 	.word	0x000000d7
        /*0b54*/ 	.word	0x00032450
        /*0b58*/ 	.short	0x010a
        /*0b5a*/ 	.byte	0x3f
	.zero		1


	//   ....[50]....
        /*0b5c*/ 	.word	0x00010420
        /*0b60*/ 	.word	0x00000098
        /*0b64*/ 	.word	0x00000000
        /*0b68*/ 	.short	0x0101
        /*0b6a*/ 	.byte	0x3f
	.zero		1


	//   ....[51]....
        /*0b6c*/ 	.word	0x000111e0
        /*0b70*/ 	.word	0x000000d7
        /*0b74*/ 	.word	0x00000000
        /*0b78*/ 	.short	0x0101
        /*0b7a*/ 	.byte	0x3f
	.zero		1


	//   ....[52]....
        /*0b7c*/ 	.word	0x00013460
        /*0b80*/ 	.word	0x00000000
        /*0b84*/ 	.word	0x00000000
        /*0b88*/ 	.short	0x0101
        /*0b8a*/ 	.byte	0x3f
	.zero		1


	//   ....[53]....
        /*0b8c*/ 	.word	0x00015c60
        /*0b90*/ 	.word	0x00000009
        /*0b94*/ 	.word	0x00032420
        /*0b98*/ 	.short	0x010a
        /*0b9a*/ 	.byte	0x3f
	.zero		1


	//   ....[54]....
        /*0b9c*/ 	.word	0x00015ce0
        /*0ba0*/ 	.word	0x00000005
        /*0ba4*/ 	.word	0x000324a0
        /*0ba8*/ 	.short	0x010a
        /*0baa*/ 	.byte	0x3f
	.zero		1


	//   ....[55]....
        /*0bac*/ 	.word	0x00015ec0
        /*0bb0*/ 	.word	0x00000005
        /*0bb4*/ 	.word	0x000324c0
        /*0bb8*/ 	.short	0x010a
        /*0bba*/ 	.byte	0x3f
	.zero		1


	//   ....[56]....
        /*0bbc*/ 	.word	0x000162d0
        /*0bc0*/ 	.word	0x00000006
        /*0bc4*/ 	.word	0x000324a0
        /*0bc8*/ 	.short	0x010a
        /*0bca*/ 	.byte	0x3f
	.zero		1


	//   ....[57]....
        /*0bcc*/ 	.word	0x00016490
        /*0bd0*/ 	.word	0x00000006
        /*0bd4*/ 	.word	0x000324c0
        /*0bd8*/ 	.short	0x010a
        /*0bda*/ 	.byte	0x3f
	.zero		1


	//   ....[58]....
        /*0bdc*/ 	.word	0x00017260
        /*0be0*/ 	.word	0x00000009
        /*0be4*/ 	.word	0x00032440
        /*0be8*/ 	.short	0x010a
        /*0bea*/ 	.byte	0x3f
	.zero		1


	//   ....[59]....
        /*0bec*/ 	.word	0x00017880
        /*0bf0*/ 	.word	0x00000009
        /*0bf4*/ 	.word	0x00032420
        /*0bf8*/ 	.short	0x010a
        /*0bfa*/ 	.byte	0x3f
	.zero		1


	//   ....[60]....
        /*0bfc*/ 	.word	0x00017950
        /*0c00*/ 	.word	0x00000005
        /*0c04*/ 	.word	0x00032460
        /*0c08*/ 	.short	0x010a
        /*0c0a*/ 	.byte	0x3f
	.zero		1


	//   ....[61]....
        /*0c0c*/ 	.word	0x00017f80
        /*0c10*/ 	.word	0x00000002
        /*0c14*/ 	.word	0x00032440
        /*0c18*/ 	.short	0x010a
        /*0c1a*/ 	.byte	0x3f
	.zero		1


	//   ....[62]....
        /*0c1c*/ 	.word	0x00018190
        /*0c20*/ 	.word	0x00000002
        /*0c24*/ 	.word	0x00032460
        /*0c28*/ 	.short	0x010a
        /*0c2a*/ 	.byte	0x3f
	.zero		1


	//   ....[63]....
        /*0c2c*/ 	.word	0x000186e0
        /*0c30*/ 	.word	0x00000002
        /*0c34*/ 	.word	0x00032440
        /*0c38*/ 	.short	0x010a
        /*0c3a*/ 	.byte	0x3f
	.zero		1


	//   ....[64]....
        /*0c3c*/ 	.word	0x000188e0
        /*0c40*/ 	.word	0x00000002
        /*0c44*/ 	.word	0x00032460
        /*0c48*/ 	.short	0x010a
        /*0c4a*/ 	.byte	0x3f
	.zero		1


	//   ....[65]....
        /*0c4c*/ 	.word	0x00018dc0
        /*0c50*/ 	.word	0x00000002
        /*0c54*/ 	.word	0x00032440
        /*0c58*/ 	.short	0x010a
        /*0c5a*/ 	.byte	0x3f
	.zero		1


	//   ....[66]....
        /*0c5c*/ 	.word	0x00018fd0
        /*0c60*/ 	.word	0x00000002
        /*0c64*/ 	.word	0x00032460
        /*0c68*/ 	.short	0x010a
        /*0c6a*/ 	.byte	0x3f
	.zero		1


	//   ....[67]....
        /*0c6c*/ 	.word	0x0001a140
        /*0c70*/ 	.word	0x00000000
        /*0c74*/ 	.word	0x00032420
        /*0c78*/ 	.short	0x010a
        /*0c7a*/ 	.byte	0x3f
	.zero		1


	//   ....[68]....
        /*0c7c*/ 	.word	0x0001a2e0
        /*0c80*/ 	.word	0x00000006
        /*0c84*/ 	.word	0x00000000
        /*0c88*/ 	.short	0x010a
        /*0c8a*/ 	.byte	0x3f
	.zero		1


	//   ....[69]....
        /*0c8c*/ 	.word	0x0001a350
        /*0c90*/ 	.word	0x00000007
        /*0c94*/ 	.word	0x00000000
        /*0c98*/ 	.short	0x010a
        /*0c9a*/ 	.byte	0x3f
	.zero		1


	//   ....[70]....
        /*0c9c*/ 	.word	0x0001a3c0
        /*0ca0*/ 	.word	0x00000004
        /*0ca4*/ 	.word	0x00000000
        /*0ca8*/ 	.short	0x010a
        /*0caa*/ 	.byte	0x3f
	.zero		1


	//   ....[71]....
        /*0cac*/ 	.word	0x0001a3f0
        /*0cb0*/ 	.word	0x00000003
        /*0cb4*/ 	.word	0x00000000
        /*0cb8*/ 	.short	0x010a
        /*0cba*/ 	.byte	0x3f
	.zero		1


	//   ....[72]....
        /*0cbc*/ 	.word	0x0001a450
        /*0cc0*/ 	.word	0x0000005a
        /*0cc4*/ 	.word	0x00032490
        /*0cc8*/ 	.short	0x010a
        /*0cca*/ 	.byte	0x3f
	.zero		1


	//   ....[73]....
        /*0ccc*/ 	.word	0x0001a4a0
        /*0cd0*/ 	.word	0x0000005a
        /*0cd4*/ 	.word	0x00032490
        /*0cd8*/ 	.short	0x010a
        /*0cda*/ 	.byte	0x3f
	.zero		1


	//   ....[74]....
        /*0cdc*/ 	.word	0x0001a4f0
        /*0ce0*/ 	.word	0x0000005a
        /*0ce4*/ 	.word	0x00032490
        /*0ce8*/ 	.short	0x010a
        /*0cea*/ 	.byte	0x3f
	.zero		1


	//   ....[75]....
        /*0cec*/ 	.word	0x0001a540
        /*0cf0*/ 	.word	0x0000005a
        /*0cf4*/ 	.word	0x000324b0
        /*0cf8*/ 	.short	0x010a
        /*0cfa*/ 	.byte	0x3f
	.zero		1


	//   ....[76]....
        /*0cfc*/ 	.word	0x0001ab80
        /*0d00*/ 	.word	0x00000011
        /*0d04*/ 	.word	0x00032400
        /*0d08*/ 	.short	0x010a
        /*0d0a*/ 	.byte	0x3f
	.zero		1


	//   ....[77]....
        /*0d0c*/ 	.word	0x0001b0d0
        /*0d10*/ 	.word	0x00000011
        /*0d14*/ 	.word	0x00032400
        /*0d18*/ 	.short	0x010a
        /*0d1a*/ 	.byte	0x3f
	.zero		1


	//   ....[78]....
        /*0d1c*/ 	.word	0x0001b120
        /*0d20*/ 	.word	0x000000ad
        /*0d24*/ 	.word	0x00032430
        /*0d28*/ 	.short	0x010a
        /*0d2a*/ 	.byte	0x3f
	.zero		1


	//   ....[79]....
        /*0d2c*/ 	.word	0x0001b170
        /*0d30*/ 	.word	0x00000011
        /*0d34*/ 	.word	0x00032410
        /*0d38*/ 	.short	0x010a
        /*0d3a*/ 	.byte	0x3f
	.zero		1


	//   ....[80]....
        /*0d3c*/ 	.word	0x0001b1c0
        /*0d40*/ 	.word	0x000000ad
        /*0d44*/ 	.word	0x00032450
        /*0d48*/ 	.short	0x010a
        /*0d4a*/ 	.byte	0x3f
	.zero		1


	//   ....[81]....
        /*0d4c*/ 	.word	0x0001b210
        /*0d50*/ 	.word	0x000000c9
        /*0d54*/ 	.word	0x00032430
        /*0d58*/ 	.short	0x010a
        /*0d5a*/ 	.byte	0x3f
	.zero		1


	//   ....[82]....
        /*0d5c*/ 	.word	0x0001b260
        /*0d60*/ 	.word	0x000000c9
        /*0d64*/ 	.word	0x00032450
        /*0d68*/ 	.short	0x010a
        /*0d6a*/ 	.byte	0x3f
	.zero		1


	//   ....[83]....
        /*0d6c*/ 	.word	0x0001b2b0
        /*0d70*/ 	.word	0x000000d7
        /*0d74*/ 	.word	0x00032430
        /*0d78*/ 	.short	0x010a
        /*0d7a*/ 	.byte	0x3f
	.zero		1


	//   ....[84]....
        /*0d7c*/ 	.word	0x0001b300
        /*0d80*/ 	.word	0x000000d7
        /*0d84*/ 	.word	0x00032450
        /*0d88*/ 	.short	0x010a
        /*0d8a*/ 	.byte	0x3f
	.zero		1


	//   ....[85]....
        /*0d8c*/ 	.word	0x0001b4a0
        /*0d90*/ 	.word	0x00000009
        /*0d94*/ 	.word	0x00032420
        /*0d98*/ 	.short	0x010a
        /*0d9a*/ 	.byte	0x3f
	.zero		1


	//   ....[86]....
        /*0d9c*/ 	.word	0x0001b4f0
        /*0da0*/ 	.word	0x00000005
        /*0da4*/ 	.word	0x000324a0
        /*0da8*/ 	.short	0x010a
        /*0daa*/ 	.byte	0x3f
	.zero		1


	//   ....[87]....
        /*0dac*/ 	.word	0x0001b540
        /*0db0*/ 	.word	0x00000005
        /*0db4*/ 	.word	0x000324c0
        /*0db8*/ 	.short	0x010a
        /*0dba*/ 	.byte	0x3f
	.zero		1


	//   ....[88]....
        /*0dbc*/ 	.word	0x0001b590
        /*0dc0*/ 	.word	0x00000006
        /*0dc4*/ 	.word	0x000324a0
        /*0dc8*/ 	.short	0x010a
        /*0dca*/ 	.byte	0x3f
	.zero		1


	//   ....[89]....
        /*0dcc*/ 	.word	0x0001b5e0
        /*0dd0*/ 	.word	0x00000006
        /*0dd4*/ 	.word	0x000324c0
        /*0dd8*/ 	.short	0x010a
        /*0dda*/ 	.byte	0x3f
	.zero		1


	//   ....[90]....
        /*0ddc*/ 	.word	0x0001b780
        /*0de0*/ 	.word	0x00000009
        /*0de4*/ 	.word	0x00032440
        /*0de8*/ 	.short	0x010a
        /*0dea*/ 	.byte	0x3f
	.zero		1


	//   ....[91]....
        /*0dec*/ 	.word	0x0001b800
        /*0df0*/ 	.word	0x00000009
        /*0df4*/ 	.word	0x00032420
        /*0df8*/ 	.short	0x010a
        /*0dfa*/ 	.byte	0x3f
	.zero		1


	//   ....[92]....
        /*0dfc*/ 	.word	0x0001b850
        /*0e00*/ 	.word	0x00000005
        /*0e04*/ 	.word	0x00032460
        /*0e08*/ 	.short	0x010a
        /*0e0a*/ 	.byte	0x3f
	.zero		1


	//   ....[93]....
        /*0e0c*/ 	.word	0x0001b8a0
        /*0e10*/ 	.word	0x00000002
        /*0e14*/ 	.word	0x00032440
        /*0e18*/ 	.short	0x010a
        /*0e1a*/ 	.byte	0x3f
	.zero		1


	//   ....[94]....
        /*0e1c*/ 	.word	0x0001b8f0
        /*0e20*/ 	.word	0x00000002
        /*0e24*/ 	.word	0x00032460
        /*0e28*/ 	.short	0x010a
        /*0e2a*/ 	.byte	0x3f
	.zero		1


	//   ....[95]....
        /*0e2c*/ 	.word	0x0001b940
        /*0e30*/ 	.word	0x00000002
        /*0e34*/ 	.word	0x00032440
        /*0e38*/ 	.short	0x010a
        /*0e3a*/ 	.byte	0x3f
	.zero		1


	//   ....[96]....
        /*0e3c*/ 	.word	0x0001b990
        /*0e40*/ 	.word	0x00000002
        /*0e44*/ 	.word	0x00032460
        /*0e48*/ 	.short	0x010a
        /*0e4a*/ 	.byte	0x3f
	.zero		1


	//   ....[97]....
        /*0e4c*/ 	.word	0x0001b9e0
        /*0e50*/ 	.word	0x00000002
        /*0e54*/ 	.word	0x00032440
        /*0e58*/ 	.short	0x010a
        /*0e5a*/ 	.byte	0x3f
	.zero		1


	//   ....[98]....
        /*0e5c*/ 	.word	0x0001ba30
        /*0e60*/ 	.word	0x00000002
        /*0e64*/ 	.word	0x00032460
        /*0e68*/ 	.short	0x010a
        /*0e6a*/ 	.byte	0x3f
	.zero		1


	//   ....[99]....
        /*0e6c*/ 	.word	0x0001c3f0
        /*0e70*/ 	.word	0x00000000
        /*0e74*/ 	.word	0x00032420
        /*0e78*/ 	.short	0x010a
        /*0e7a*/ 	.byte	0x3f
	.zero		1


	//   ....[100]....
        /*0e7c*/ 	.word	0x0001c590
        /*0e80*/ 	.word	0x00000006
        /*0e84*/ 	.word	0x00000000
        /*0e88*/ 	.short	0x010a
        /*0e8a*/ 	.byte	0x3f
	.zero		1


	//   ....[101]....
        /*0e8c*/ 	.word	0x0001c5e0
        /*0e90*/ 	.word	0x00000007
        /*0e94*/ 	.word	0x00000000
        /*0e98*/ 	.short	0x010a
        /*0e9a*/ 	.byte	0x3f
	.zero		1


	//   ....[102]....
        /*0e9c*/ 	.word	0x0001c630
        /*0ea0*/ 	.word	0x00000004
        /*0ea4*/ 	.word	0x00000000
        /*0ea8*/ 	.short	0x010a
        /*0eaa*/ 	.byte	0x3f
	.zero		1


	//----- nvinfo : EIATTR_NUM_MBARRIERS
	.align		4
.L_1645:
        /*0eac*/ 	.byte	0x03, 0x38
        /*0eae*/ 	.short	0x0017


	//----- nvinfo : EIATTR_EXIT_INSTR_OFFSETS
	.align		4
        /*0eb0*/ 	.byte	0x04, 0x1c
        /*0eb2*/ 	.short	(.L_1647 - .L_1646)


	//   ....[0]....
.L_1646:
        /*0eb4*/ 	.word	0x0001a440


	//----- nvinfo : EIATTR_MAX_THREADS
	.align		4
.L_1647:
        /*0eb8*/ 	.byte	0x04, 0x05
        /*0eba*/ 	.short	(.L_1649 - .L_1648)
.L_1648:
        /*0ebc*/ 	.word	0x00000180
        /*0ec0*/ 	.word	0x00000001
        /*0ec4*/ 	.word	0x00000001


	//----- nvinfo : EIATTR_CRS_STACK_SIZE
	.align		4
.L_1649:
        /*0ec8*/ 	.byte	0x04, 0x1e
        /*0eca*/ 	.short	(.L_1651 - .L_1650)
.L_1650:
        /*0ecc*/ 	.word	0x00000000


	//----- nvinfo : EIATTR_CBANK_PARAM_SIZE
	.align		4
.L_1651:
        /*0ed0*/ 	.byte	0x03, 0x19
        /*0ed2*/ 	.short	0x0b70


	//----- nvinfo : EIATTR_PARAM_CBANK
	.align		4
        /*0ed4*/ 	.byte	0x04, 0x0a
        /*0ed6*/ 	.short	(.L_1653 - .L_1652)
	.align		4
.L_1652:
        /*0ed8*/ 	.word	index@(.nv.constant0._ZN7cutlass13device_kernelIN5flash11enable_sm90INS1_16FlashAttnFwdSm90INS1_25CollectiveMainloopFwdSm90ILi2EN4cute5tupleIJNS5_1CILi1EEES8_S8_EEENS6_IJNS7_ILi128EEENS7_ILi96EEENS7_ILi64EEEEEELi256ENS_6half_tEfNS_4arch4Sm90ELb1ELb0ELb0ELb1ELb0ELb1ELb1ELb1ELb0ELb0ELb0ELb0EEENS1_21CollectiveEpilogueFwdINS6_IJSA_NS7_ILi256EEESB_EEES9_SE_SG_Li256ELb1ELb0ELb0ELb0EEENS1_36VarlenDynamicPersistentTileSchedulerILi128ELi96ELi256ELi32ELb0ELb0ELb1ELb1ELb1ELb1EEEEEEEEEvNT_6ParamsE)
        /*0edc*/ 	.short	0x0210
        /*0ede*/ 	.short	0x0b70


	//----- nvinfo : EIATTR_SW_WAR
	.align		4
.L_1653:
        /*0ee0*/ 	.byte	0x04, 0x36
        /*0ee2*/ 	.short	(.L_1655 - .L_1654)
.L_1654:
        /*0ee4*/ 	.word	0x00000008
.L_1655:


//--------------------- .nv.callgraph             --------------------------
	.section	.nv.callgraph,"",@"SHT_CUDA_CALLGRAPH"
	.align	4
	.sectionentsize	8
	.align		4
        /*0000*/ 	.word	0x00000000
	.align		4
        /*0004*/ 	.word	0xffffffff
	.align		4
        /*0008*/ 	.word	index@(_ZN7cutlass13device_kernelIN5flash11enable_sm90INS1_16FlashAttnFwdSm90INS1_25CollectiveMainloopFwdSm90ILi2EN4cute5tupleIJNS5_1CILi1EEES8_S8_EEENS6_IJNS7_ILi128EEESA_NS7_ILi192EEEEEELi128ENS_6half_tEfNS_4arch4Sm90ELb0ELb0ELb0ELb0ELb0ELb0ELb0ELb1ELb1ELb0ELb0ELb0EEENS1_21CollectiveEpilogueFwdINS6_IJSA_SA_SA_EEES9_SD_SF_Li256ELb0ELb0ELb0ELb0EEENS1_29StaticPersistentTileSchedulerILb0EEEEEEEEEvNT_6ParamsE)
	.align		4
        /*000c*/ 	.word	index@(__assertfail)
	.align		4
        /*0010*/ 	.word	index@(_ZN7cutlass13device_kernelIN5flash11enable_sm90INS1_16FlashAttnFwdSm90INS1_25CollectiveMainloopFwdSm90ILi2EN4cute5tupleIJNS5_1CILi2EEENS7_ILi1EEES9_EEENS6_IJNS7_ILi128EEESB_NS7_ILi192EEEEEELi128ENS_6half_tEfNS_4arch4Sm90ELb0ELb0ELb0ELb0ELb0ELb0ELb0ELb1ELb1ELb0ELb0ELb0EEENS1_21CollectiveEpilogueFwdINS6_IJSB_SB_SB_EEESA_SE_SG_Li256ELb0ELb0ELb0ELb0EEENS1_29StaticPersistentTileSchedulerILb0EEEEEEEEEvNT_6ParamsE)
	.align		4
        /*0014*/ 	.word	index@(__assertfail)
	.align		4
        /*0018*/ 	.word	index@(_ZN7cutlass13device_kernelIN5flash11enable_sm90INS1_16FlashAttnFwdSm90INS1_25CollectiveMainloopFwdSm90ILi2EN4cute5tupleIJNS5_1CILi1EEES8_S8_EEENS6_IJNS7_ILi128EEESA_NS7_ILi192EEEEEELi128ENS_6half_tEfNS_4arch4Sm90ELb0ELb0ELb0ELb1ELb0ELb0ELb0ELb1ELb1ELb0ELb0ELb0EEENS1_21CollectiveEpilogueFwdINS6_IJSA_SA_SA_EEES9_SD_SF_Li256ELb1ELb0ELb0ELb0EEENS1_36VarlenDynamicPersistentTileSchedulerILi128ELi128ELi256ELi32ELb0ELb0ELb1ELb0ELb1ELb1EEEEEEEEEvNT_6ParamsE)
	.align		4
        /*001c*/ 	.word	index@(__assertfail)
	.align		4
        /*0020*/ 	.word	index@(_ZN7cutlass13device_kernelIN5flash11enable_sm90INS1_16FlashAttnFwdSm90INS1_25CollectiveMainloopFwdSm90ILi2EN4cute5tupleIJNS5_1CILi1EEES8_S8_EEENS6_IJNS7_ILi128EEESA_NS7_ILi192EEEEEELi128ENS_6half_tEfNS_4arch4Sm90ELb0ELb0ELb0ELb1ELb0ELb1ELb0ELb1ELb1ELb0ELb0ELb0EEENS1_21CollectiveEpilogueFwdINS6_IJSA_SA_SA_EEES9_SD_SF_Li256ELb1ELb0ELb0ELb0EEENS1_36VarlenDynamicPersistentTileSchedulerILi128ELi128ELi256ELi32ELb0ELb0ELb1ELb0ELb1ELb1EEEEEEEEEvNT_6ParamsE)
	.align		4
        /*0024*/ 	.word	index@(__assertfail)
	.align		4
        /*0028*/ 	.word	index@(_ZN7cutlass13device_kernelIN5flash11enable_sm90INS1_16FlashAttnFwdSm90INS1_25CollectiveMainloopFwdSm90ILi2EN4cute5tupleIJNS5_1CILi1EEES8_S8_EEENS6_IJNS7_ILi128EEENS7_ILi96EEENS7_ILi192EEEEEELi128ENS_6half_tEfNS_4arch4Sm90ELb0ELb1ELb0ELb0ELb0ELb0ELb0ELb1ELb1ELb0ELb0ELb0EEENS1_21CollectiveEpilogueFwdINS6_IJSA_SA_SB_EEES9_SE_SG_Li256ELb0ELb0ELb0ELb0EEENS1_30DynamicPersistentTileSchedulerILi256ELi32ELb0ELb0ELb1EEEEEEEEEvNT_6ParamsE)
	.align		4
        /*002c*/ 	.word	index@(__assertfail)
	.align		4
        /*0030*/ 	.word	index@(_ZN7cutlass13device_kernelIN5flash11enable_sm90INS1_16FlashAttnFwdSm90INS1_25CollectiveMainloopFwdSm90ILi2EN4cute5tupleIJNS5_1CILi1EEES8_S8_EEENS6_IJNS7_ILi128EEENS7_ILi96EEENS7_ILi192EEEEEELi128ENS_6half_tEfNS_4arch4Sm90ELb0ELb1ELb0ELb1ELb0ELb0ELb0ELb1ELb1ELb0ELb0ELb0EEENS1_21CollectiveEpilogueFwdINS6_IJSA_SA_SB_EEES9_SE_SG_Li256ELb1ELb0ELb0ELb0EEENS1_36VarlenDynamicPersistentTileSchedulerILi128ELi96ELi256ELi32ELb0ELb0ELb1ELb1ELb0ELb1EEEEEEEEEvNT_6ParamsE)
	.align		4
        /*0034*/ 	.word	index@(__assertfail)
	.align		4
        /*0038*/ 	.word	index@(_ZN7cutlass13device_kernelIN5flash11enable_sm90INS1_16FlashAttnFwdSm90INS1_25CollectiveMainloopFwdSm90ILi2EN4cute5tupleIJNS5_1CILi1EEES8_S8_EEENS6_IJNS7_ILi128EEENS7_ILi96EEENS7_ILi192EEEEEELi128ENS_6half_tEfNS_4arch4Sm90ELb0ELb1ELb0ELb1ELb0ELb1ELb0ELb1ELb1ELb0ELb0ELb0EEENS1_21CollectiveEpilogueFwdINS6_IJSA_SA_SB_EEES9_SE_SG_Li256ELb1ELb0ELb0ELb0EEENS1_36VarlenDynamicPersistentTileSchedulerILi128ELi96ELi256ELi32ELb0ELb0ELb1ELb1ELb0ELb1EEEEEEEEEvNT_6ParamsE)
	.align		4
        /*003c*/ 	.word	index@(__assertfail)
	.align		4
        /*0040*/ 	.word	index@(_ZN7cutlass13device_kernelIN5flash11enable_sm90INS1_16FlashAttnFwdSm90INS1_25CollectiveMainloopFwdSm90ILi2EN4cute5tupleIJNS5_1CILi1EEES8_S8_EEENS6_IJNS7_ILi128EEESA_NS7_ILi192EEEEEELi128ENS_6half_tEfNS_4arch4Sm90ELb1ELb0ELb0ELb0ELb0ELb0ELb0ELb1ELb1ELb0ELb0ELb0EEENS1_21CollectiveEpilogueFwdINS6_IJSA_SA_SA_EEES9_SD_SF_Li256ELb0ELb0ELb0ELb0EEENS1_30DynamicPersistentTileSchedulerILi256ELi32ELb0ELb0ELb1EEEEEEEEEvNT_6ParamsE)
	.align		4
        /*0044*/ 	.word	index@(__assertfail)
	.align		4
        /*0048*/ 	.word	index@(_ZN7cutlass13device_kernelIN5flash11enable_sm90INS1_16FlashAttnFwdSm90INS1_25CollectiveMainloopFwdSm90ILi2EN4cute5tupleIJNS5_1CILi1EEES8_S8_EEENS6_IJNS7_ILi128EEESA_NS7_ILi192EEEEEELi128ENS_6half_tEfNS_4arch4Sm90ELb1ELb0ELb0ELb1ELb0ELb0ELb0ELb1ELb1ELb0ELb0ELb0EEENS1_21CollectiveEpilogueFwdINS6_IJSA_SA_SA_EEES9_SD_SF_Li256ELb1ELb0ELb0ELb0EEENS1_36VarlenDynamicPersistentTileSchedulerILi128ELi128ELi256ELi32ELb0ELb0ELb1ELb1ELb1ELb1EEEEEEEEEvNT_6ParamsE)
	.align		4
        /*004c*/ 	.word	index@(__assertfail)
	.align		4
        /*0050*/ 	.word	index@(_ZN7cutlass13device_kernelIN5flash11enable_sm90INS1_16FlashAttnFwdSm90INS1_25CollectiveMainloopFwdSm90ILi2EN4cute5tupleIJNS5_1CILi1EEES8_S8_EEENS6_IJNS7_ILi128EEESA_NS7_ILi192EEEEEELi128ENS_6half_tEfNS_4arch4Sm90ELb1ELb0ELb0ELb1ELb0ELb1ELb0ELb1ELb1ELb0ELb0ELb0EEENS1_21CollectiveEpilogueFwdINS6_IJSA_SA_SA_EEES9_SD_SF_Li256ELb1ELb0ELb0ELb0EEENS1_36VarlenDynamicPersistentTileSchedulerILi128ELi128ELi256ELi32ELb0ELb0ELb1ELb1ELb1ELb1EEEEEEEEEvNT_6ParamsE)
	.align		4
        /*0054*/ 	.word	index@(__assertfail)
	.align		4
        /*0058*/ 	.word	index@(_ZN7cutlass13device_kernelIN5flash11enable_sm90INS1_16FlashAttnFwdSm90INS1_25CollectiveMainloopFwdSm90ILi2EN4cute5tupleIJNS5_1CILi1EEES8_S8_EEENS6_IJNS7_ILi64EEESA_SA_EEELi512ENS_6half_tEfNS_4arch4Sm90ELb0ELb0ELb0ELb0ELb0ELb0ELb0ELb0ELb0ELb0ELb0ELb0EEENS1_21CollectiveEpilogueFwdINS6_IJSA_NS7_ILi512EEESA_EEES9_SC_SE_Li256ELb0ELb0ELb0ELb0EEENS1_29StaticPersistentTileSchedulerILb0EEEEEEEEEvNT_6ParamsE)
	.align		4
        /*005c*/ 	.word	index@(__assertfail)
	.align		4
        /*0060*/ 	.word	index@(_ZN7cutlass13device_kernelIN5flash11enable_sm90INS1_16FlashAttnFwdSm90INS1_25CollectiveMainloopFwdSm90ILi2EN4cute5tupleIJNS5_1CILi1EEES8_S8_EEENS6_IJNS7_ILi64EEESA_SA_EEELi512ENS_6half_tEfNS_4arch4Sm90ELb0ELb0ELb0ELb0ELb0ELb0ELb1ELb0ELb0ELb0ELb0ELb0EEENS1_21CollectiveEpilogueFwdINS6_IJSA_NS7_ILi512EEESA_EEES9_SC_SE_Li256ELb0ELb0ELb0ELb0EEENS1_29StaticPersistentTileSchedulerILb0EEEEEEEEEvNT_6ParamsE)
	.align		4
        /*0064*/ 	.word	index@(__assertfail)
	.align		4
        /*0068*/ 	.word	index@(_ZN7cutlass13device_kernelIN5flash11enable_sm90INS1_16FlashAttnFwdSm90INS1_25CollectiveMainloopFwdSm90ILi2EN4cute5tupleIJNS5_1CILi1EEES8_S8_EEENS6_IJNS7_ILi64EEESA_SA_EEELi512ENS_6half_tEfNS_4arch4Sm90ELb0ELb0ELb0ELb1ELb0ELb0ELb0ELb0ELb0ELb0ELb0ELb0EEENS1_21CollectiveEpilogueFwdINS6_IJSA_NS7_ILi512EEESA_EEES9_SC_SE_Li256ELb1ELb0ELb0ELb0EEENS1_36VarlenDynamicPersistentTileSchedulerILi64ELi64ELi256ELi32ELb0ELb0ELb1ELb0ELb1ELb1EEEEEEEEEvNT_6ParamsE)
	.align		4
        /*006c*/ 	.word	index@(__assertfail)
	.align		4
        /*0070*/ 	.word	index@(_ZN7cutlass13device_kernelIN5flash11enable_sm90INS1_16FlashAttnFwdSm90INS1_25CollectiveMainloopFwdSm90ILi2EN4cute5tupleIJNS5_1CILi1EEES8_S8_EEENS6_IJNS7_ILi64EEESA_SA_EEELi512ENS_6half_tEfNS_4arch4Sm90ELb0ELb0ELb0ELb1ELb0ELb1ELb0ELb0ELb0ELb0ELb0ELb0EEENS1_21CollectiveEpilogueFwdINS6_IJSA_NS7_ILi512EEESA_EEES9_SC_SE_Li256ELb1ELb0ELb0ELb0EEENS1_36VarlenDynamicPersistentTileSchedulerILi64ELi64ELi256ELi32ELb0ELb0ELb1ELb0ELb1ELb1EEEEEEEEEvNT_6ParamsE)
	.align		4
        /*0074*/ 	.word	index@(__assertfail)
	.align		4
        /*0078*/ 	.word	index@(_ZN7cutlass13device_kernelIN5flash11enable_sm90INS1_16FlashAttnFwdSm90INS1_25CollectiveMainloopFwdSm90ILi2EN4cute5tupleIJNS5_1CILi1EEES8_S8_EEENS6_IJNS7_ILi64EEESA_SA_EEELi512ENS_6half_tEfNS_4arch4Sm90ELb0ELb0ELb0ELb1ELb0ELb0ELb1ELb0ELb0ELb0ELb0ELb0EEENS1_21CollectiveEpilogueFwdINS6_IJSA_NS7_ILi512EEESA_EEES9_SC_SE_Li256ELb1ELb0ELb0ELb0EEENS1_36VarlenDynamicPersistentTileSchedulerILi64ELi64ELi256ELi32ELb0ELb0ELb1ELb0ELb1ELb1EEEEEEEEEvNT_6ParamsE)
	.align		4
        /*007c*/ 	.word	index@(__assertfail)
	.align		4
        /*0080*/ 	.word	index@(_ZN7cutlass13device_kernelIN5flash11enable_sm90INS1_16FlashAttnFwdSm90INS1_25CollectiveMainloopFwdSm90ILi2EN4cute5tupleIJNS5_1CILi1EEES8_S8_EEENS6_IJNS7_ILi64EEESA_SA_EEELi512ENS_6half_tEfNS_4arch4Sm90ELb0ELb0ELb0ELb1ELb0ELb1ELb1ELb0ELb0ELb0ELb0ELb0EEENS1_21CollectiveEpilogueFwdINS6_IJSA_NS7_ILi512EEESA_EEES9_SC_SE_Li256ELb1ELb0ELb0ELb0EEENS1_36VarlenDynamicPersistentTileSchedulerILi64ELi64ELi256ELi32ELb0ELb0ELb1ELb0ELb1ELb1EEEEEEEEEvNT_6ParamsE)
	.align		4
        /*0084*/ 	.word	index@(__assertfail)
	.align		4
        /*0088*/ 	.word	index@(_ZN7cutlass13device_kernelIN5flash11enable_sm90INS1_16FlashAttnFwdSm90INS1_25CollectiveMainloopFwdSm90ILi2EN4cute5tupleIJNS5_1CILi1EEES8_S8_EEENS6_IJNS7_ILi64EEESA_SA_EEELi512ENS_6half_tEfNS_4arch4Sm90ELb0ELb1ELb0ELb0ELb0ELb0ELb0ELb0ELb0ELb0ELb0ELb0EEENS1_21CollectiveEpilogueFwdINS6_IJSA_NS7_ILi512EEESA_EEES9_SC_SE_Li256ELb0ELb0ELb0ELb0EEENS1_30DynamicPersistentTileSchedulerILi256ELi32ELb0ELb0ELb1EEEEEEEEEvNT_6ParamsE)
	.align		4
        /*008c*/ 	.word	index@(__assertfail)
	.align		4
        /*0090*/ 	.word	index@(_ZN7cutlass13device_kernelIN5flash11enable_sm90INS1_16FlashAttnFwdSm90INS1_25CollectiveMainloopFwdSm90ILi2EN4cute5tupleIJNS5_1CILi1EEES8_S8_EEENS6_IJNS7_ILi64EEESA_SA_EEELi512ENS_6half_tEfNS_4arch4Sm90ELb0ELb1ELb0ELb0ELb0ELb0ELb1ELb0ELb0ELb0ELb0ELb0EEENS1_21CollectiveEpilogueFwdINS6_IJSA_NS7_ILi512EEESA_EEES9_SC_SE_Li256ELb0ELb0ELb0ELb0EEENS1_30DynamicPersistentTileSchedulerILi256ELi32ELb0ELb0ELb1EEEEEEEEEvNT_6ParamsE)
	.align		4
        /*0094*/ 	.word	index@(__assertfail)
	.align		4
        /*0098*/ 	.word	index@(_ZN7cutlass13device_kernelIN5flash11enable_sm90INS1_16FlashAttnFwdSm90INS1_25CollectiveMainloopFwdSm90ILi2EN4cute5tupleIJNS5_1CILi1EEES8_S8_EEENS6_IJNS7_ILi64EEESA_SA_EEELi512ENS_6half_tEfNS_4arch4Sm90ELb0ELb1ELb0ELb1ELb0ELb0ELb0ELb0ELb0ELb0ELb0ELb0EEENS1_21CollectiveEpilogueFwdINS6_IJSA_NS7_ILi512EEESA_EEES9_SC_SE_Li256ELb1ELb0ELb0ELb0EEENS1_36VarlenDynamicPersistentTileSchedulerILi64ELi64ELi256ELi32ELb0ELb0ELb1ELb1ELb0ELb1EEEEEEEEEvNT_6ParamsE)
	.align		4
        /*009c*/ 	.word	index@(__assertfail)
	.align		4
        /*00a0*/ 	.word	index@(_ZN7cutlass13device_kernelIN5flash11enable_sm90INS1_16FlashAttnFwdSm90INS1_25CollectiveMainloopFwdSm90ILi2EN4cute5tupleIJNS5_1CILi1EEES8_S8_EEENS6_IJNS7_ILi64EEESA_SA_EEELi512ENS_6half_tEfNS_4arch4Sm90ELb0ELb1ELb0ELb1ELb0ELb1ELb0ELb0ELb0ELb0ELb0ELb0EEENS1_21CollectiveEpilogueFwdINS6_IJSA_NS7_ILi512EEESA_EEES9_SC_SE_Li256ELb1ELb0ELb0ELb0EEENS1_36VarlenDynamicPersistentTileSchedulerILi64ELi64ELi256ELi32ELb0ELb0ELb1ELb1ELb0ELb1EEEEEEEEEvNT_6ParamsE)
	.align		4
        /*00a4*/ 	.word	index@(__assertfail)
	.align		4
        /*00a8*/ 	.word	index@(_ZN7cutlass13device_kernelIN5flash11enable_sm90INS1_16FlashAttnFwdSm90INS1_25CollectiveMainloopFwdSm90ILi2EN4cute5tupleIJNS5_1CILi1EEES8_S8_EEENS6_IJNS7_ILi64EEESA_SA_EEELi512ENS_6half_tEfNS_4arch4Sm90ELb0ELb1ELb0ELb1ELb0ELb0ELb1ELb0ELb0ELb0ELb0ELb0EEENS1_21CollectiveEpilogueFwdINS6_IJSA_NS7_ILi512EEESA_EEES9_SC_SE_Li256ELb1ELb0ELb0ELb0EEENS1_36VarlenDynamicPersistentTileSchedulerILi64ELi64ELi256ELi32ELb0ELb0ELb1ELb1ELb0ELb1EEEEEEEEEvNT_6ParamsE)
	.align		4
        /*00ac*/ 	.word	index@(__assertfail)
	.align		4
        /*00b0*/ 	.word	index@(_ZN7cutlass13device_kernelIN5flash11enable_sm90INS1_16FlashAttnFwdSm90INS1_25CollectiveMainloopFwdSm90ILi2EN4cute5tupleIJNS5_1CILi1EEES8_S8_EEENS6_IJNS7_ILi64EEESA_SA_EEELi512ENS_6half_tEfNS_4arch4Sm90ELb0ELb1ELb0ELb1ELb0ELb1ELb1ELb0ELb0ELb0ELb0ELb0EEENS1_21CollectiveEpilogueFwdINS6_IJSA_NS7_ILi512EEESA_EEES9_SC_SE_Li256ELb1ELb0ELb0ELb0EEENS1_36VarlenDynamicPersistentTileSchedulerILi64ELi64ELi256ELi32ELb0ELb0ELb1ELb1ELb0ELb1EEEEEEEEEvNT_6ParamsE)
	.align		4
        /*00b4*/ 	.word	index@(__assertfail)
	.align		4
        /*00b8*/ 	.word	index@(_ZN7cutlass13device_kernelIN5flash11enable_sm90INS1_16FlashAttnFwdSm90INS1_25CollectiveMainloopFwdSm90ILi2EN4cute5tupleIJNS5_1CILi1EEES8_S8_EEENS6_IJNS7_ILi64EEESA_SA_EEELi512ENS_6half_tEfNS_4arch4Sm90ELb1ELb0ELb0ELb0ELb0ELb0ELb0ELb0ELb0ELb0ELb0ELb0EEENS1_21CollectiveEpilogueFwdINS6_IJSA_NS7_ILi512EEESA_EEES9_SC_SE_Li256ELb0ELb0ELb0ELb0EEENS1_30DynamicPersistentTileSchedulerILi256ELi32ELb0ELb0ELb1EEEEEEEEEvNT_6ParamsE)
	.align		4
        /*00bc*/ 	.word	index@(__assertfail)
	.align		4
        /*00c0*/ 	.word	index@(_ZN7cutlass13device_kernelIN5flash11enable_sm90INS1_16FlashAttnFwdSm90INS1_25CollectiveMainloopFwdSm90ILi2EN4cute5tupleIJNS5_1CILi1EEES8_S8_EEENS6_IJNS7_ILi64EEESA_SA_EEELi512ENS_6half_tEfNS_4arch4Sm90ELb1ELb0ELb0ELb0ELb0ELb0ELb1ELb0ELb0ELb0ELb0ELb0EEENS1_21CollectiveEpilogueFwdINS6_IJSA_NS7_ILi512EEESA_EEES9_SC_SE_Li256ELb0ELb0ELb0ELb0EEENS1_30DynamicPersistentTileSchedulerILi256ELi32ELb0ELb0ELb1EEEEEEEEEvNT_6ParamsE)
	.align		4
        /*00c4*/ 	.word	index@(__assertfail)
	.align		4
        /*00c8*/ 	.word	index@(_ZN7cutlass13device_kernelIN5flash11enable_sm90INS1_16FlashAttnFwdSm90INS1_25CollectiveMainloopFwdSm90ILi2EN4cute5tupleIJNS5_1CILi1EEES8_S8_EEENS6_IJNS7_ILi64EEESA_SA_EEELi512ENS_6half_tEfNS_4arch4Sm90ELb1ELb0ELb0ELb1ELb0ELb0ELb0ELb0ELb0ELb0ELb0ELb0EEENS1_21CollectiveEpilogueFwdINS6_IJSA_NS7_ILi512EEESA_EEES9_SC_SE_Li256ELb1ELb0ELb0ELb0EEENS1_36VarlenDynamicPersistentTileSchedulerILi64ELi64ELi256ELi32ELb0ELb0ELb1ELb1ELb1ELb1EEEEEEEEEvNT_6ParamsE)
	.align		4
        /*00cc*/ 	.word	index@(__assertfail)
	.align		4
        /*00d0*/ 	.word	index@(_ZN7cutlass13device_kernelIN5flash11enable_sm90INS1_16FlashAttnFwdSm90INS1_25CollectiveMainloopFwdSm90ILi2EN4cute5tupleIJNS5_1CILi1EEES8_S8_EEENS6_IJNS7_ILi64EEESA_SA_EEELi512ENS_6half_tEfNS_4arch4Sm90ELb1ELb0ELb0ELb1ELb0ELb1ELb0ELb0ELb0ELb0ELb0ELb0EEENS1_21CollectiveEpilogueFwdINS6_IJSA_NS7_ILi512EEESA_EEES9_SC_SE_Li256ELb1ELb0ELb0ELb0EEENS1_36VarlenDynamicPersistentTileSchedulerILi64ELi64ELi256ELi32ELb0ELb0ELb1ELb1ELb1ELb1EEEEEEEEEvNT_6ParamsE)
	.align		4
        /*00d4*/ 	.word	index@(__assertfail)
	.align		4
        /*00d8*/ 	.word	index@(_ZN7cutlass13device_kernelIN5flash11enable_sm90INS1_16FlashAttnFwdSm90INS1_25CollectiveMainloopFwdSm90ILi2EN4cute5tupleIJNS5_1CILi1EEES8_S8_EEENS6_IJNS7_ILi64EEESA_SA_EEELi512ENS_6half_tEfNS_4arch4Sm90ELb1ELb0ELb0ELb1ELb0ELb0ELb1ELb0ELb0ELb0ELb0ELb0EEENS1_21CollectiveEpilogueFwdINS6_IJSA_NS7_ILi512EEESA_EEES9_SC_SE_Li256ELb1ELb0ELb0ELb0EEENS1_36VarlenDynamicPersistentTileSchedulerILi64ELi64ELi256ELi32ELb0ELb0ELb1ELb1ELb1ELb1EEEEEEEEEvNT_6ParamsE)
	.align		4
        /*00dc*/ 	.word	index@(__assertfail)
	.align		4
        /*00e0*/ 	.word	index@(_ZN7cutlass13device_kernelIN5flash11enable_sm90INS1_16FlashAttnFwdSm90INS1_25CollectiveMainloopFwdSm90ILi2EN4cute5tupleIJNS5_1CILi1EEES8_S8_EEENS6_IJNS7_ILi64EEESA_SA_EEELi512ENS_6half_tEfNS_4arch4Sm90ELb1ELb0ELb0ELb1ELb0ELb1ELb1ELb0ELb0ELb0ELb0ELb0EEENS1_21CollectiveEpilogueFwdINS6_IJSA_NS7_ILi512EEESA_EEES9_SC_SE_Li256ELb1ELb0ELb0ELb0EEENS1_36VarlenDynamicPersistentTileSchedulerILi64ELi64ELi256ELi32ELb0ELb0ELb1ELb1ELb1ELb1EEEEEEEEEvNT_6ParamsE)
	.align		4
        /*00e4*/ 	.word	index@(__assertfail)
	.align		4
        /*00e8*/ 	.word	index@(_ZN7cutlass13device_kernelIN5flash11enable_sm90INS1_16FlashAttnFwdSm90INS1_25CollectiveMainloopFwdSm90ILi2EN4cute5tupleIJNS5_1CILi1EEES8_S8_EEENS6_IJNS7_ILi128EEENS7_ILi96EEENS7_ILi64EEEEEELi256ENS_6half_tEfNS_4arch4Sm90ELb0ELb0ELb0ELb0ELb0ELb0ELb0ELb1ELb0ELb0ELb0ELb0EEENS1_21CollectiveEpilogueFwdINS6_IJSA_NS7_ILi256EEESB_EEES9_SE_SG_Li256ELb0ELb0ELb0ELb0EEENS1_29StaticPersistentTileSchedulerILb0EEEEEEEEEvNT_6ParamsE)
	.align		4
        /*00ec*/ 	.word	index@(__assertfail)
	.align		4
        /*00f0*/ 	.word	index@(_ZN7cutlass13device_kernelIN5flash11enable_sm90INS1_16FlashAttnFwdSm90INS1_25CollectiveMainloopFwdSm90ILi2EN4cute5tupleIJNS5_1CILi1EEES8_S8_EEENS6_IJNS7_ILi128EEENS7_ILi96EEENS7_ILi64EEEEEELi256ENS_6half_tEfNS_4arch4Sm90ELb0ELb0ELb0ELb0ELb0ELb0ELb1ELb1ELb0ELb0ELb0ELb0EEENS1_21CollectiveEpilogueFwdINS6_IJSA_NS7_ILi256EEESB_EEES9_SE_SG_Li256ELb0ELb0ELb0ELb0EEENS1_29StaticPersistentTileSchedulerILb0EEEEEEEEEvNT_6ParamsE)
	.align		4
        /*00f4*/ 	.word	index@(__assertfail)
	.align		4
        /*00f8*/ 	.word	index@(_ZN7cutlass13device_kernelIN5flash11enable_sm90INS1_16FlashAttnFwdSm90INS1_25CollectiveMainloopFwdSm90ILi2EN4cute5tupleIJNS5_1CILi1EEES8_S8_EEENS6_IJNS7_ILi128EEENS7_ILi96EEENS7_ILi64EEEEEELi256ENS_6half_tEfNS_4arch4Sm90ELb0ELb0ELb0ELb1ELb0ELb0ELb0ELb1ELb0ELb0ELb0ELb0EEENS1_21CollectiveEpilogueFwdINS6_IJSA_NS7_ILi256EEESB_EEES9_SE_SG_Li256ELb1ELb0ELb0ELb0EEENS1_36VarlenDynamicPersistentTileSchedulerILi128ELi96ELi256ELi32ELb0ELb0ELb1ELb0ELb1ELb1EEEEEEEEEvNT_6ParamsE)
	.align		4
        /*00fc*/ 	.word	index@(__assertfail)
	.align		4
        /*0100*/ 	.word	index@(_ZN7cutlass13device_kernelIN5flash11enable_sm90INS1_16FlashAttnFwdSm90INS1_25CollectiveMainloopFwdSm90ILi2EN4cute5tupleIJNS5_1CILi1EEES8_S8_EEENS6_IJNS7_ILi128EEENS7_ILi96EEENS7_ILi64EEEEEELi256ENS_6half_tEfNS_4arch4Sm90ELb0ELb0ELb0ELb1ELb0ELb1ELb0ELb1ELb0ELb0ELb0ELb0EEENS1_21CollectiveEpilogueFwdINS6_IJSA_NS7_ILi256EEESB_EEES9_SE_SG_Li256ELb1ELb0ELb0ELb0EEENS1_36VarlenDynamicPersistentTileSchedulerILi128ELi96ELi256ELi32ELb0ELb0ELb1ELb0ELb1ELb1EEEEEEEEEvNT_6ParamsE)
	.align		4
        /*0104*/ 	.word	index@(__assertfail)
	.align		4
        /*0108*/ 	.word	index@(_ZN7cutlass13device_kernelIN5flash11enable_sm90INS1_16FlashAttnFwdSm90INS1_25CollectiveMainloopFwdSm90ILi2EN4cute5tupleIJNS5_1CILi1EEES8_S8_EEENS6_IJNS7_ILi128EEENS7_ILi96EEENS7_ILi64EEEEEELi256ENS_6half_tEfNS_4arch4Sm90ELb0ELb0ELb0ELb1ELb0ELb0ELb1ELb1ELb0ELb0ELb0ELb0EEENS1_21CollectiveEpilogueFwdINS6_IJSA_NS7_ILi256EEESB_EEES9_SE_SG_Li256ELb1ELb0ELb0ELb0EEENS1_36VarlenDynamicPersistentTileSchedulerILi128ELi96ELi256ELi32ELb0ELb0ELb1ELb0ELb1ELb1EEEEEEEEEvNT_6ParamsE)
	.align		4
        /*010c*/ 	.word	index@(__assertfail)
	.align		4
        /*0110*/ 	.word	index@(_ZN7cutlass13device_kernelIN5flash11enable_sm90INS1_16FlashAttnFwdSm90INS1_25CollectiveMainloopFwdSm90ILi2EN4cute5tupleIJNS5_1CILi1EEES8_S8_EEENS6_IJNS7_ILi128EEENS7_ILi96EEENS7_ILi64EEEEEELi256ENS_6half_tEfNS_4arch4Sm90ELb0ELb0ELb0ELb1ELb0ELb1ELb1ELb1ELb0ELb0ELb0ELb0EEENS1_21CollectiveEpilogueFwdINS6_IJSA_NS7_ILi256EEESB_EEES9_SE_SG_Li256ELb1ELb0ELb0ELb0EEENS1_36VarlenDynamicPersistentTileSchedulerILi128ELi96ELi256ELi32ELb0ELb0ELb1ELb0ELb1ELb1EEEEEEEEEvNT_6ParamsE)
	.align		4
        /*0114*/ 	.word	index@(__assertfail)
	.align		4
        /*0118*/ 	.word	index@(_ZN7cutlass13device_kernelIN5flash11enable_sm90INS1_16FlashAttnFwdSm90INS1_25CollectiveMainloopFwdSm90ILi2EN4cute5tupleIJNS5_1CILi1EEES8_S8_EEENS6_IJNS7_ILi128EEENS7_ILi96EEENS7_ILi64EEEEEELi256ENS_6half_tEfNS_4arch4Sm90ELb0ELb1ELb0ELb0ELb0ELb0ELb0ELb1ELb0ELb0ELb0ELb0EEENS1_21CollectiveEpilogueFwdINS6_IJSA_NS7_ILi256EEESB_EEES9_SE_SG_Li256ELb0ELb0ELb0ELb0EEENS1_30DynamicPersistentTileSchedulerILi256ELi32ELb0ELb0ELb1EEEEEEEEEvNT_6ParamsE)
	.align		4
        /*011c*/ 	.word	index@(__assertfail)
	.align		4
        /*0120*/ 	.word	index@(_ZN7cutlass13device_kernelIN5flash11enable_sm90INS1_16FlashAttnFwdSm90INS1_25CollectiveMainloopFwdSm90ILi2EN4cute5tupleIJNS5_1CILi1EEES8_S8_EEENS6_IJNS7_ILi128EEENS7_ILi96EEENS7_ILi64EEEEEELi256ENS_6half_tEfNS_4arch4Sm90ELb0ELb1ELb0ELb0ELb0ELb0ELb1ELb1ELb0ELb0ELb0ELb0EEENS1_21CollectiveEpilogueFwdINS6_IJSA_NS7_ILi256EEESB_EEES9_SE_SG_Li256ELb0ELb0ELb0ELb0EEENS1_30DynamicPersistentTileSchedulerILi256ELi32ELb0ELb0ELb1EEEEEEEEEvNT_6ParamsE)
	.align		4
        /*0124*/ 	.word	index@(__assertfail)
	.align		4
        /*0128*/ 	.word	index@(_ZN7cutlass13device_kernelIN5flash11enable_sm90INS1_16FlashAttnFwdSm90INS1_25CollectiveMainloopFwdSm90ILi2EN4cute5tupleIJNS5_1CILi1EEES8_S8_EEENS6_IJNS7_ILi128EEENS7_ILi96EEENS7_ILi64EEEEEELi256ENS_6half_tEfNS_4arch4Sm90ELb0ELb1ELb0ELb1ELb0ELb0ELb0ELb1ELb0ELb0ELb0ELb0EEENS1_21CollectiveEpilogueFwdINS6_IJSA_NS7_ILi256EEESB_EEES9_SE_SG_Li256ELb1ELb0ELb0ELb0EEENS1_36VarlenDynamicPersistentTileSchedulerILi128ELi96ELi256ELi32ELb0ELb0ELb1ELb1ELb0ELb1EEEEEEEEEvNT_6ParamsE)
	.align		4
        /*012c*/ 	.word	index@(__assertfail)
	.align		4
        /*0130*/ 	.word	index@(_ZN7cutlass13device_kernelIN5flash11enable_sm90INS1_16FlashAttnFwdSm90INS1_25CollectiveMainloopFwdSm90ILi2EN4cute5tupleIJNS5_1CILi1EEES8_S8_EEENS6_IJNS7_ILi128EEENS7_ILi96EEENS7_ILi64EEEEEELi256ENS_6half_tEfNS_4arch4Sm90ELb0ELb1ELb0ELb1ELb0ELb1ELb0ELb1ELb0ELb0ELb0ELb0EEENS1_21CollectiveEpilogueFwdINS6_IJSA_NS7_ILi256EEESB_EEES9_SE_SG_Li256ELb1ELb0ELb0ELb0EEENS1_36VarlenDynamicPersistentTileSchedulerILi128ELi96ELi256ELi32ELb0ELb0ELb1ELb1ELb0ELb1EEEEEEEEEvNT_6ParamsE)
	.align		4
        /*0134*/ 	.word	index@(__assertfail)
	.align		4
        /*0138*/ 	.word	index@(_ZN7cutlass13device_kernelIN5flash11enable_sm90INS1_16FlashAttnFwdSm90INS1_25CollectiveMainloopFwdSm90ILi2EN4cute5tupleIJNS5_1CILi1EEES8_S8_EEENS6_IJNS7_ILi128EEENS7_ILi96EEENS7_ILi64EEEEEELi256ENS_6half_tEfNS_4arch4Sm90ELb0ELb1ELb0ELb1ELb0ELb0ELb1ELb1ELb0ELb0ELb0ELb0EEENS1_21CollectiveEpilogueFwdINS6_IJSA_NS7_ILi256EEESB_EEES9_SE_SG_Li256ELb1ELb0ELb0ELb0EEENS1_36VarlenDynamicPersistentTileSchedulerILi128ELi96ELi256ELi32ELb0ELb0ELb1ELb1ELb0ELb1EEEEEEEEEvNT_6ParamsE)
	.align		4
        /*013c*/ 	.word	index@(__assertfail)
	.align		4
        /*0140*/ 	.word	index@(_ZN7cutlass13device_kernelIN5flash11enable_sm90INS1_16FlashAttnFwdSm90INS1_25CollectiveMainloopFwdSm90ILi2EN4cute5tupleIJNS5_1CILi1EEES8_S8_EEENS6_IJNS7_ILi128EEENS7_ILi96EEENS7_ILi64EEEEEELi256ENS_6half_tEfNS_4arch4Sm90ELb0ELb1ELb0ELb1ELb0ELb1ELb1ELb1ELb0ELb0ELb0ELb0EEENS1_21CollectiveEpilogueFwdINS6_IJSA_NS7_ILi256EEESB_EEES9_SE_SG_Li256ELb1ELb0ELb0ELb0EEENS1_36VarlenDynamicPersistentTileSchedulerILi128ELi96ELi256ELi32ELb0ELb0ELb1ELb1ELb0ELb1EEEEEEEEEvNT_6ParamsE)
	.align		4
        /*0144*/ 	.word	index@(__assertfail)
	.align		4
        /*0148*/ 	.word	index@(_ZN7cutlass13device_kernelIN5flash11enable_sm90INS1_16FlashAttnFwdSm90INS1_25CollectiveMainloopFwdSm90ILi2EN4cute5tupleIJNS5_1CILi1EEES8_S8_EEENS6_IJNS7_ILi128EEENS7_ILi96EEENS7_ILi64EEEEEELi256ENS_6half_tEfNS_4arch4Sm90ELb1ELb0ELb0ELb0ELb0ELb0ELb0ELb1ELb0ELb0ELb0ELb0EEENS1_21CollectiveEpilogueFwdINS6_IJSA_NS7_ILi256EEESB_EEES9_SE_SG_Li256ELb0ELb0ELb0ELb0EEENS1_30DynamicPersistentTileSchedulerILi256ELi32ELb0ELb0ELb1EEEEEEEEEvNT_6ParamsE)
	.align		4
        /*014c*/ 	.word	index@(__assertfail)
	.align		4
        /*0150*/ 	.word	index@(_ZN7cutlass13device_kernelIN5flash11enable_sm90INS1_16FlashAttnFwdSm90INS1_25CollectiveMainloopFwdSm90ILi2EN4cute5tupleIJNS5_1CILi1EEES8_S8_EEENS6_IJNS7_ILi128EEENS7_ILi96EEENS7_ILi64EEEEEELi256ENS_6half_tEfNS_4arch4Sm90ELb1ELb0ELb0ELb0ELb0ELb0ELb1ELb1ELb0ELb0ELb0ELb0EEENS1_21CollectiveEpilogueFwdINS6_IJSA_NS7_ILi256EEESB_EEES9_SE_SG_Li256ELb0ELb0ELb0ELb0EEENS1_30DynamicPersistentTileSchedulerILi256ELi32ELb0ELb0ELb1EEEEEEEEEvNT_6ParamsE)
	.align		4
        /*0154*/ 	.word	index@(__assertfail)
	.align		4
        /*0158*/ 	.word	index@(_ZN7cutlass13device_kernelIN5flash11enable_sm90INS1_16FlashAttnFwdSm90INS1_25CollectiveMainloopFwdSm90ILi2EN4cute5tupleIJNS5_1CILi1EEES8_S8_EEENS6_IJNS7_ILi128EEENS7_ILi96EEENS7_ILi64EEEEEELi256ENS_6half_tEfNS_4arch4Sm90ELb1ELb0ELb0ELb1ELb0ELb0ELb0ELb1ELb0ELb0ELb0ELb0EEENS1_21CollectiveEpilogueFwdINS6_IJSA_NS7_ILi256EEESB_EEES9_SE_SG_Li256ELb1ELb0ELb0ELb0EEENS1_36VarlenDynamicPersistentTileSchedulerILi128ELi96ELi256ELi32ELb0ELb0ELb1ELb1ELb1ELb1EEEEEEEEEvNT_6ParamsE)
	.align		4
        /*015c*/ 	.word	index@(__assertfail)
	.align		4
        /*0160*/ 	.word	index@(_ZN7cutlass13device_kernelIN5flash11enable_sm90INS1_16FlashAttnFwdSm90INS1_25CollectiveMainloopFwdSm90ILi2EN4cute5tupleIJNS5_1CILi1EEES8_S8_EEENS6_IJNS7_ILi128EEENS7_ILi96EEENS7_ILi64EEEEEELi256ENS_6half_tEfNS_4arch4Sm90ELb1ELb0ELb0ELb1ELb0ELb1ELb0ELb1ELb0ELb0ELb0ELb0EEENS1_21CollectiveEpilogueFwdINS6_IJSA_NS7_ILi256EEESB_EEES9_SE_SG_Li256ELb1ELb0ELb0ELb0EEENS1_36VarlenDynamicPersistentTileSchedulerILi128ELi96ELi256ELi32ELb0ELb0ELb1ELb1ELb1ELb1EEEEEEEEEvNT_6ParamsE)
	.align		4
        /*0164*/ 	.word	index@(__assertfail)
	.align		4
        /*0168*/ 	.word	index@(_ZN7cutlass13device_kernelIN5flash11enable_sm90INS1_16FlashAttnFwdSm90INS1_25CollectiveMainloopFwdSm90ILi2EN4cute5tupleIJNS5_1CILi1EEES8_S8_EEENS6_IJNS7_ILi128EEENS7_ILi96EEENS7_ILi64EEEEEELi256ENS_6half_tEfNS_4arch4Sm90ELb1ELb0ELb0ELb1ELb0ELb0ELb1ELb1ELb0ELb0ELb0ELb0EEENS1_21CollectiveEpilogueFwdINS6_IJSA_NS7_ILi256EEESB_EEES9_SE_SG_Li256ELb1ELb0ELb0ELb0EEENS1_36VarlenDynamicPersistentTileSchedulerILi128ELi96ELi256ELi32ELb0ELb0ELb1ELb1ELb1ELb1EEEEEEEEEvNT_6ParamsE)
	.align		4
        /*016c*/ 	.word	index@(__assertfail)
	.align		4
        /*0170*/ 	.word	index@(_ZN7cutlass13device_kernelIN5flash11enable_sm90INS1_16FlashAttnFwdSm90INS1_25CollectiveMainloopFwdSm90ILi2EN4cute5tupleIJNS5_1CILi1EEES8_S8_EEENS6_IJNS7_ILi128EEENS7_ILi96EEENS7_ILi64EEEEEELi256ENS_6half_tEfNS_4arch4Sm90ELb1ELb0ELb0ELb1ELb0ELb1ELb1ELb1ELb0ELb0ELb0ELb0EEENS1_21CollectiveEpilogueFwdINS6_IJSA_NS7_ILi256EEESB_EEES9_SE_SG_Li256ELb1ELb0ELb0ELb0EEENS1_36VarlenDynamicPersistentTileSchedulerILi128ELi96ELi256ELi32ELb0ELb0ELb1ELb1ELb1ELb1EEEEEEEEEvNT_6ParamsE)
	.align		4
        /*0174*/ 	.word	index@(__assertfail)
	.align		4
        /*0178*/ 	.word	0x00000000
	.align		4
        /*017c*/ 	.word	0xfffffffe
	.align		4
        /*0180*/ 	.word	0x00000000
	.align		4
        /*0184*/ 	.word	0xfffffffd
	.align		4
        /*0188*/ 	.word	0x00000000
	.align		4
        /*018c*/ 	.word	0xfffffffc


//--------------------- .nv.constant4             --------------------------
	.section	.nv.constant4,"a",@progbits
	.align	8
	.align		8
.nv.constant4:
        /*0000*/ 	.dword	__assertfail
	.align		8
        /*0008*/ 	.dword	__unnamed_1
	.align		8
        /*0010*/ 	.dword	__unnamed_2
	.align		8
        /*0018*/ 	.dword	__unnamed_3
	.align		8
        /*0020*/ 	.dword	__unnamed_4
	.align		8
        /*0028*/ 	.dword	__unnamed_5
	.align		8
        /*0030*/ 	.dword	__unnamed_6
	.align		8
        /*0038*/ 	.dword	__unnamed_7
	.align		8
        /*0040*/ 	.dword	__unnamed_8
	.align		8
        /*0048*/ 	.dword	__unnamed_9
	.align		8
        /*0050*/ 	.dword	__unnamed_10
	.align		8
        /*0058*/ 	.dword	__unnamed_11
	.align		8
        /*0060*/ 	.dword	__unnamed_12
	.align		8
        /*0068*/ 	.dword	__unnamed_13
	.align		8
        /*0070*/ 	.dword	__unnamed_14
	.align		8
        /*0078*/ 	.dword	__unnamed_15
	.align		8
        /*0080*/ 	.dword	__unnamed_16
	.align		8
        /*0088*/ 	.dword	__unnamed_17
	.align		8
        /*0090*/ 	.dword	__unnamed_18
	.align		8
        /*0098*/ 	.dword	__unnamed_19
	.align		8
        /*00a0*/ 	.dword	__unnamed_20
	.align		8
        /*00a8*/ 	.dword	__unnamed_21
	.align		8
        /*00b0*/ 	.dword	_ZN67_INTERNAL_3a3c6465_31_flash_fwd_hdimdiff_fp16_sm90_cu_61719c98_66004cuda3std3__45__cpo5beginE
	.align		8
        /*00b8*/ 	.dword	_ZN67_INTERNAL_3a3c6465_31_flash_fwd_hdimdiff_fp16_sm90_cu_61719c98_66004cuda3std3__45__cpo3endE
	.align		8
        /*00c0*/ 	.dword	_ZN67_INTERNAL_3a3c6465_31_flash_fwd_hdimdiff_fp16_sm90_cu_61719c98_66004cuda3std3__45__cpo6cbeginE
	.align		8
        /*00c8*/ 	.dword	_ZN67_INTERNAL_3a3c6465_31_flash_fwd_hdimdiff_fp16_sm90_cu_61719c98_66004cuda3std3__45__cpo4cendE
	.align		8
        /*00d0*/ 	.dword	_ZN67_INTERNAL_3a3c6465_31_flash_fwd_hdimdiff_fp16_sm90_cu_61719c98_66004cuda3std3__469_GLOBAL__N__3a3c6465_31_flash_fwd_hdimdiff_fp16_sm90_cu_61719c98_66006ignoreE
	.align		8
        /*00d8*/ 	.dword	_ZN67_INTERNAL_3a3c6465_31_flash_fwd_hdimdiff_fp16_sm90_cu_61719c98_66004cuda3std3__419piecewise_constructE
	.align		8
        /*00e0*/ 	.dword	_ZN67_INTERNAL_3a3c6465_31_flash_fwd_hdimdiff_fp16_sm90_cu_61719c98_66004cuda3std3__48in_placeE
	.align		8
        /*00e8*/ 	.dword	_ZN67_INTERNAL_3a3c6465_31_flash_fwd_hdimdiff_fp16_sm90_cu_61719c98_66004cuda3std6ranges3__45__cpo4swapE
	.align		8
        /*00f0*/ 	.dword	_ZN67_INTERNAL_3a3c6465_31_flash_fwd_hdimdiff_fp16_sm90_cu_61719c98_66004cuda3std6ranges3__45__cpo9iter_moveE
	.align		8
        /*00f8*/ 	.dword	_ZN67_INTERNAL_3a3c6465_31_flash_fwd_hdimdiff_fp16_sm90_cu_61719c98_66004cute7productE
	.align		8
        /*0100*/ 	.dword	_ZN67_INTERNAL_3a3c6465_31_flash_fwd_hdimdiff_fp16_sm90_cu_61719c98_66004cute1_E
	.align		8
        /*0108*/ 	.dword	$str$23
	.align		8
        /*0110*/ 	.dword	$str$24


//--------------------- .text._ZN7cutlass13device_kernelIN5flash11enable_sm90INS1_16FlashAttnFwdSm90INS1_25CollectiveMainloopFwdSm90ILi2EN4cute5tupleIJNS5_1CILi1EEES8_S8_EEENS6_IJNS7_ILi128EEESA_NS7_ILi192EEEEEELi128ENS_6half_tEfNS_4arch4Sm90ELb0ELb0ELb0ELb0ELb0ELb0ELb0ELb1ELb1ELb0ELb0ELb0EEENS1_21CollectiveEpilogueFwdINS6_IJSA_SA_SA_EEES9_SD_SF_Li256ELb0ELb0ELb0ELb0EEENS1_29StaticPersistentTileSchedulerILb0EEEEEEEEEvNT_6ParamsE --------------------------
	.section	.text._ZN7cutlass13device_kernelIN5flash11enable_sm90INS1_16FlashAttnFwdSm90INS1_25CollectiveMainloopFwdSm90ILi2EN4cute5tupleIJNS5_1CILi1EEES8_S8_EEENS6_IJNS7_ILi128EEESA_NS7_ILi192EEEEEELi128ENS_6half_tEfNS_4arch4Sm90ELb0ELb0ELb0ELb0ELb0ELb0ELb0ELb1ELb1ELb0ELb0ELb0EEENS1_21CollectiveEpilogueFwdINS6_IJSA_SA_SA_EEES9_SD_SF_Li256ELb0ELb0ELb0ELb0EEENS1_29StaticPersistentTileSchedulerILb0EEEEEEEEEvNT_6ParamsE,"ax",@progbits
	.align	128
.text._ZN7cutlass13device_kernelIN5flash11enable_sm90INS1_16FlashAttnFwdSm90INS1_25CollectiveMainloopFwdSm90ILi2EN4cute5tupleIJNS5_1CILi1EEES8_S8_EEENS6_IJNS7_ILi128EEESA_NS7_ILi192EEEEEELi128ENS_6half_tEfNS_4arch4Sm90ELb0ELb0ELb0ELb0ELb0ELb0ELb0ELb1ELb1ELb0ELb0ELb0EEENS1_21CollectiveEpilogueFwdINS6_IJSA_SA_SA_EEES9_SD_SF_Li256ELb0ELb0ELb0ELb0EEENS1_29StaticPersistentTileSchedulerILb0EEEEEEEEEvNT_6ParamsE:
        .type           _ZN7cutlass13device_kernelIN5flash11enable_sm90INS1_16FlashAttnFwdSm90INS1_25CollectiveMainloopFwdSm90ILi2EN4cute5tupleIJNS5_1CILi1EEES8_S8_EEENS6_IJNS7_ILi128EEESA_NS7_ILi192EEEEEELi128ENS_6half_tEfNS_4arch4Sm90ELb0ELb0ELb0ELb0ELb0ELb0ELb0ELb1ELb1ELb0ELb0ELb0EEENS1_21CollectiveEpilogueFwdINS6_IJSA_SA_SA_EEES9_SD_SF_Li256ELb0ELb0ELb0ELb0EEENS1_29StaticPersistentTileSchedulerILb0EEEEEEEEEvNT_6ParamsE,@function
        .size           _ZN7cutlass13device_kernelIN5flash11enable_sm90INS1_16FlashAttnFwdSm90INS1_25CollectiveMainloopFwdSm90ILi2EN4cute5tupleIJNS5_1CILi1EEES8_S8_EEENS6_IJNS7_ILi128EEESA_NS7_ILi192EEEEEELi128ENS_6half_tEfNS_4arch4Sm90ELb0ELb0ELb0ELb0ELb0ELb0ELb0ELb1ELb1ELb0ELb0ELb0EEENS1_21CollectiveEpilogueFwdINS6_IJSA_SA_SA_EEES9_SD_SF_Li256ELb0ELb0ELb0ELb0EEENS1_29StaticPersistentTileSchedulerILb0EEEEEEEEEvNT_6ParamsE,(.L_x_11930 - _ZN7cutlass13device_kernelIN5flash11enable_sm90INS1_16FlashAttnFwdSm90INS1_25CollectiveMainloopFwdSm90ILi2EN4cute5tupleIJNS5_1CILi1EEES8_S8_EEENS6_IJNS7_ILi128EEESA_NS7_ILi192EEEEEELi128ENS_6half_tEfNS_4arch4Sm90ELb0ELb0ELb0ELb0ELb0ELb0ELb0ELb1ELb1ELb0ELb0ELb0EEENS1_21CollectiveEpilogueFwdINS6_IJSA_SA_SA_EEES9_SD_SF_Li256ELb0ELb0ELb0ELb0EEENS1_29StaticPersistentTileSchedulerILb0EEEEEEEEEvNT_6ParamsE)
        .other          _ZN7cutlass13device_kernelIN5flash11enable_sm90INS1_16FlashAttnFwdSm90INS1_25CollectiveMainloopFwdSm90ILi2EN4cute5tupleIJNS5_1CILi1EEES8_S8_EEENS6_IJNS7_ILi128EEESA_NS7_ILi192EEEEEELi128ENS_6half_tEfNS_4arch4Sm90ELb0ELb0ELb0ELb0ELb0ELb0ELb0ELb1ELb1ELb0ELb0ELb0EEENS1_21CollectiveEpilogueFwdINS6_IJSA_SA_SA_EEES9_SD_SF_Li256ELb0ELb0ELb0ELb0EEENS1_29StaticPersistentTileSchedulerILb0EEEEEEEEEvNT_6ParamsE,@"STO_CUDA_ENTRY STV_DEFAULT"
_ZN7cutlass13device_kernelIN5flash11enable_sm90INS1_16FlashAttnFwdSm90INS1_25CollectiveMainloopFwdSm90ILi2EN4cute5tupleIJNS5_1CILi1EEES8_S8_EEENS6_IJNS7_ILi128EEESA_NS7_ILi192EEEEEELi128ENS_6half_tEfNS_4arch4Sm90ELb0ELb0ELb0ELb0ELb0ELb0ELb0ELb1ELb1ELb0ELb0ELb0EEENS1_21CollectiveEpilogueFwdINS6_IJSA_SA_SA_EEES9_SD_SF_Li256ELb0ELb0ELb0ELb0EEENS1_29StaticPersistentTileSchedulerILb0EEEEEEEEEvNT_6ParamsE:
[----:B------:R-:W1:Y:S02]  /*0000*/  LDC R1, c[0x0][0x28] ;  /* 0x00000a00ff017b82 */ /* 0x000e640000000800 */
[----:B-1----:R-:W-:Y:S01]  /*0010*/  VIADD R1, R1, 0xffffffe0 ;  /* 0xffffffe001017836 */ /* 0x002fe20000000000 */
[----:B------:R-:W1:Y:S01]  /*0020*/  S2R R3, SR_TID.X ;  /* 0x0000000000037919 */ /* 0x000e620000002100 */
[----:B------:R-:W-:Y:S01]  /*0030*/  ELECT P0, URZ, PT ;  /* 0x00000000003f782f */ /* 0x000fe20003800000 */
[----:B------:R-:W-:Y:S01]  /*0040*/  BSSY B0, `(.L_x_0) ;  /* 0x0000013000007945 */ /* 0x000fe20003800000 */
[----:B-1----:R-:W-:-:S05]  /*0050*/  SHF.R.U32.HI R0, RZ, 0x5, R3 ;  /* 0x00000005ff007819 */ /* 0x002fca0000011603 */
[----:B------:R-:W1:Y:S02]  /*0060*/  SHFL.IDX PT, R2, R0, RZ, 0x1f ;  /* 0x00001fff00027589 */ /* 0x000e6400000e0000 */
[----:B-1----:R-:W-:-:S13]  /*0070*/  ISETP.EQ.AND P0, PT, R2, RZ, P0 ;  /* 0x000000ff0200720c */ /* 0x002fda0000702270 */
[----:B------:R-:W-:Y:S05]  /*0080*/  @!P0 BRA `(.L_x_1) ;  /* 0x0000000000388947 */ /* 0x000fea0003800000 */
[----:B------:R-:W-:Y:S02]  /*0090*/  ULDC.64 UR4, c[0x0][0x198] ;  /* 0x0000660000047ab9 */ /* 0x000fe40000000a00 */
[----:B------:R-:W-:Y:S02]  /*00a0*/  UIADD3 UR6, UP0, UR4, 0x270, URZ ;  /* 0x0000027004067890 */ /* 0x000fe4000ff1e03f */
[----:B------:R-:W-:Y:S02]  /*00b0*/  UIADD3 UR8, UP1, UR4, 0x370, URZ ;  /* 0x0000037004087890 */ /* 0x000fe4000ff3e03f */
[----:B------:R-:W-:Y:S02]  /*00c0*/  UIADD3 UR10, UP2, UR4, 0x470, URZ ;  /* 0x00000470040a7890 */ /* 0x000fe4000ff5e03f */
[----:B------:R-:W-:Y:S02]  /*00d0*/  UIADD3 UR4, UP3, UR4, 0x9f0, URZ ;  /* 0x000009f004047890 */ /* 0x000fe4000ff7e03f */
[----:B------:R-:W-:-:S02]  /*00e0*/  UIADD3.X UR7, URZ, UR5, URZ, UP0, !UPT ;  /* 0x000000053f077290 */ /* 0x000fc400087fe43f */
[----:B------:R-:W-:Y:S02]  /*00f0*/  UIADD3.X UR9, URZ, UR5, URZ, UP1, !UPT ;  /* 0x000000053f097290 */ /* 0x000fe40008ffe43f */
[----:B------:R-:W-:Y:S02]  /*0100*/  UIADD3.X UR11, URZ, UR5, URZ, UP2, !UPT ;  /* 0x000000053f0b7290 */ /* 0x000fe400097fe43f */
[----:B------:R-:W-:-:S03]  /*0110*/  UIADD3.X UR5, URZ, UR5, URZ, UP3, !UPT ;  /* 0x000000053f057290 */ /* 0x000fc60009ffe43f */
[----:B------:R1:W-:Y:S02]  /*0120*/  UTMACCTL.PF [UR6] ;  /* 0x00000000060079b9 */ /* 0x0003e40008040000 */
[----:B------:R1:W-:Y:S02]  /*0130*/  UTMACCTL.PF [UR8] ;  /* 0x00000000080079b9 */ /* 0x0003e40008040000 */
[----:B------:R1:W-:Y:S02]  /*0140*/  UTMACCTL.PF [UR10] ;  /* 0x000000000a0079b9 */ /* 0x0003e40008040000 */
[----:B------:R1:W-:Y:S02]  /*0150*/  UTMACCTL.PF [UR4] ;  /* 0x00000000040079b9 */ /* 0x0003e40008040000 */
[----:B-1----:R-:W-:Y:S01]  /*0160*/  NOP ;  /* 0x0000000000007918 */ /* 0x002fe20000000000 */
.L_x_1:
[----:B------:R-:W-:Y:S05]  /*0170*/  BSYNC B0 ;  /* 0x0000000000007941 */ /* 0x000fea0003800000 */
.L_x_0:
[----:B------:R-:W-:Y:S01]  /*0180*/  VOTEU.ANY UP0, P0 ;  /* 0x00000000003f7886 */ /* 0x000fe20000000100 */
[----:B------:R-:W1:Y:S01]  /*0190*/  SHFL.IDX PT, R2, R0, RZ, 0x1f ;  /* 0x00001fff00027589 */ /* 0x000e6200000e0000 */
[----:B------:R-:W-:Y:S01]  /*01a0*/  UMOV UR4, 0x1 ;  /* 0x0000000100047882 */ /* 0x000fe20000000000 */
[----:B------:R-:W-:Y:S02]  /*01b0*/  VOTEU.ANY UP1, P0 ;  /* 0x00000000003f7886 */ /* 0x000fe40000020100 */
[----:B------:R-:W2:Y:S01]  /*01c0*/  @UP0 S2UR UR7, SR_CgaCtaId ;  /* 0x00000000000709c3 */ /* 0x000ea20000008800 */
[----:B------:R-:W-:Y:S01]  /*01d0*/  @UP0 UMOV UR6, 0x400 ;  /* 0x0000040000060882 */ /* 0x000fe20000000000 */
[----:B------:R-:W-:-:S04]  /*01e0*/  @UP0 UIADD3 UR4, -UR4, 0x100000, URZ ;  /* 0x0010000004040890 */ /* 0x000fc8000fffe13f */
[----:B------:R-:W-:Y:S02]  /*01f0*/  @UP0 USHF.L.U32 UR5, UR4, 0xb, URZ ;  /* 0x0000000b04050899 */ /* 0x000fe4000800063f */
[----:B------:R-:W-:Y:S01]  /*0200*/  @UP0 USHF.L.U32 UR4, UR4, 0x1, URZ ;  /* 0x0000000104040899 */ /* 0x000fe2000800063f */
[----:B-1----:R-:W-:Y:S02]  /*0210*/  ISETP.NE.AND P1, PT, R2, RZ, PT ;  /* 0x000000ff0200720c */ /* 0x002fe40003f25270 */
[----:B------:R-:W-:Y:S01]  /*0220*/  SHF.R.U32.HI R2, RZ, 0x7, R3 ;  /* 0x00000007ff027819 */ /* 0x000fe20000011603 */
[----:B--2---:R-:W-:Y:S01]  /*0230*/  @UP0 ULEA UR6, UR7, UR6, 0x18 ;  /* 0x0000000607060291 */ /* 0x004fe2000f8ec03f */
[----:B------:R-:W-:-:S04]  /*0240*/  VOTEU.ANY UP0, P0 ;  /* 0x00000000003f7886 */ /* 0x000fc80000000100 */
[----:B------:R-:W1:Y:S04]  /*0250*/  SHFL.IDX PT, R2, R2, RZ, 0x1f ;  /* 0x00001fff02027589 */ /* 0x000e6800000e0000 */
[----:B------:R-:W2:Y:S03]  /*0260*/  FENCE.VIEW.ASYNC.S ;  /* 0x00000000000073c6 */ /* 0x000ea60000000000 */
[----:B--2---:R2:W3:Y:S01]  /*0270*/  @UP0 SYNCS.EXCH.64 URZ, [UR6+0x34800], UR4 ;  /* 0x03480004063f05b2 */ /* 0x0044e20008000100 */
[----:B------:R2:W4:Y:S01]  /*0280*/  @UP1 SYNCS.EXCH.64 URZ, [UR6+0x34820], UR4 ;  /* 0x03482004063f15b2 */ /* 0x0005220008000100 */
[----:B------:R-:W-:Y:S05]  /*0290*/  @P1 BRA `(.L_x_2) ;  /* 0x0000000000481947 */ /* 0x000fea0003800000 */
[----:B--2---:R-:W2:Y:S01]  /*02a0*/  S2UR UR5, SR_CgaCtaId ;  /* 0x00000000000579c3 */ /* 0x004ea20000008800 */
[----:B------:R-:W-:Y:S01]  /*02b0*/  UMOV UR4, 0x400 ;  /* 0x0000040000047882 */ /* 0x000fe20000000000 */
[----:B------:R-:W-:Y:S01]  /*02c0*/  UMOV UR6, 0x1 ;  /* 0x0000000100067882 */ /* 0x000fe20000000000 */
[----:B------:R-:W-:Y:S01]  /*02d0*/  UMOV UR9, 0x2 ;  /* 0x0000000200097882 */ /* 0x000fe20000000000 */
[----:B------:R-:W-:-:S04]  /*02e0*/  UIADD3 UR6, -UR6, 0x100000, URZ ;  /* 0x0010000006067890 */ /* 0x000fc8000fffe13f */
[----:B------:R-:W-:Y:S02]  /*02f0*/  USHF.L.U32 UR7, UR6, 0xb, URZ ;  /* 0x0000000b06077899 */ /* 0x000fe4000800063f */
[----:B------:R-:W-:Y:S01]  /*0300*/  USHF.L.U32 UR6, UR6, 0x1, URZ ;  /* 0x0000000106067899 */ /* 0x000fe2000800063f */
[----:B------:R-:W-:Y:S01]  /*0310*/  ELECT P0, URZ, PT ;  /* 0x00000000003f782f */ /* 0x000fe20003800000 */
[----:B--2---:R-:W-:Y:S02]  /*0320*/  ULEA UR8, UR5, UR4, 0x18 ;  /* 0x0000000405087291 */ /* 0x004fe4000f8ec03f */
[----:B------:R-:W-:-:S04]  /*0330*/  UIADD3 UR4, -UR9, 0x100000, URZ ;  /* 0x0010000009047890 */ /* 0x000fc8000fffe13f */
[----:B------:R-:W-:Y:S02]  /*0340*/  USHF.L.U32 UR5, UR4, 0xb, URZ ;  /* 0x0000000b04057899 */ /* 0x000fe4000800063f */
[----:B------:R-:W-:Y:S01]  /*0350*/  USHF.L.U32 UR4, UR4, 0x1, URZ ;  /* 0x0000000104047899 */ /* 0x000fe2000800063f */
[----:B------:R-:W2:Y:S03]  /*0360*/  FENCE.VIEW.ASYNC.S ;  /* 0x00000000000073c6 */ /* 0x000ea60000000000 */
[----:B--2---:R2:W1:Y:S08]  /*0370*/  SYNCS.EXCH.64 URZ, [UR8+0x34830], UR6 ;  /* 0x03483006083f75b2 */ /* 0x0044700008000100 */
[----:B------:R2:W1:Y:S01]  /*0380*/  SYNCS.EXCH.64 URZ, [UR8+0x34840], UR4 ;  /* 0x03484004083f75b2 */ /* 0x0004620008000100 */
[----:B------:R2:W1:Y:S01]  /*0390*/  SYNCS.EXCH.64 URZ, [UR8+0x34838], UR6 ;  /* 0x03483806083f75b2 */ /* 0x0004620008000100 */
[----:B------:R2:W1:Y:S01]  /*03a0*/  SYNCS.EXCH.64 URZ, [UR8+0x34848], UR4 ;  /* 0x03484804083f75b2 */ /* 0x0004620008000100 */
[----:B------:R-:W-:Y:S01]  /*03b0*/  NOP ;  /* 0x0000000000007918 */ /* 0x000fe20000000000 */
.L_x_2:
[----:B------:R-:W5:Y:S01]  /*03c0*/  SHFL.IDX PT, R4, R0, RZ, 0x1f ;  /* 0x00001fff00047589 */ /* 0x000f6200000e0000 */
[----:B------:R-:W-:Y:S01]  /*03d0*/  NOP ;  /* 0x0000000000007918 */ /* 0x000fe20000000000 */
[----:B-----5:R-:W-:-:S13]  /*03e0*/  ISETP.NE.AND P0, PT, R4, RZ, PT ;  /* 0x000000ff0400720c */ /* 0x020fda0003f05270 */
[----:B------:R-:W-:Y:S05]  /*03f0*/  @P0 BRA `(.L_x_3) ;  /* 0x0000000000480947 */ /* 0x000fea0003800000 */
[----:B--2---:R-:W2:Y:S01]  /*0400*/  S2UR UR5, SR_CgaCtaId ;  /* 0x00000000000579c3 */ /* 0x004ea20000008800 */
[----:B------:R-:W-:Y:S01]  /*0410*/  UMOV UR4, 0x400 ;  /* 0x0000040000047882 */ /* 0x000fe20000000000 */
[----:B------:R-:W-:Y:S01]  /*0420*/  UMOV UR6, 0x1 ;  /* 0x0000000100067882 */ /* 0x000fe20000000000 */
[----:B------:R-:W-:Y:S01]  /*0430*/  UMOV UR7, 0x2 ;  /* 0x0000000200077882 */ /* 0x000fe20000000000 */
[----:B------:R-:W-:Y:S01]  /*0440*/  ELECT P0, URZ, PT ;  /* 0x00000000003f782f */ /* 0x000fe20003800000 */
[----:B--2---:R-:W-:Y:S02]  /*0450*/  ULEA UR8, UR5, UR4, 0x18 ;  /* 0x0000000405087291 */ /* 0x004fe4000f8ec03f */
[----:B------:R-:W-:-:S04]  /*0460*/  UIADD3 UR4, -UR6, 0x100000, URZ ;  /* 0x0010000006047890 */ /* 0x000fc8000fffe13f */
[----:B------:R-:W-:Y:S02]  /*0470*/  USHF.L.U32 UR5, UR4, 0xb, URZ ;  /* 0x0000000b04057899 */ /* 0x000fe4000800063f */
[----:B------:R-:W-:Y:S02]  /*0480*/  USHF.L.U32 UR4, UR4, 0x1, URZ ;  /* 0x0000000104047899 */ /* 0x000fe4000800063f */
        /* <DEDUP_REMOVED lines=9> */
.L_x_3:
[----:B------:R-:W5:Y:S01]  /*0520*/  SHFL.IDX PT, R4, R0, RZ, 0x1f ;  /* 0x00001fff00047589 */ /* 0x000f6200000e0000 */
[----:B------:R-:W-:Y:S01]  /*0530*/  NOP ;  /* 0x0000000000007918 */ /* 0x000fe20000000000 */
[----:B-----5:R-:W-:-:S13]  /*0540*/  ISETP.NE.AND P0, PT, R4, RZ, PT ;  /* 0x000000ff0400720c */ /* 0x020fda0003f05270 */
[----:B------:R-:W-:Y:S05]  /*0550*/  @P0 BRA `(.L_x_4) ;  /* 0x0000000000380947 */ /* 0x000fea0003800000 */
[----:B--2---:R-:W2:Y:S01]  /*0560*/  S2UR UR5, SR_CgaCtaId ;  /* 0x00000000000579c3 */ /* 0x004ea20000008800 */
[----:B------:R-:W-:Y:S01]  /*0570*/  UMOV UR4, 0x400 ;  /* 0x0000040000047882 */ /* 0x000fe20000000000 */
[----:B------:R-:W-:Y:S01]  /*0580*/  UMOV UR7, 0x1 ;  /* 0x0000000100077882 */ /* 0x000fe20000000000 */
[----:B------:R-:W-:Y:S01]  /*0590*/  ELECT P0, URZ, PT ;  /* 0x00000000003f782f */ /* 0x000fe20003800000 */
[----:B--2---:R-:W-:Y:S02]  /*05a0*/  ULEA UR6, UR5, UR4, 0x18 ;  /* 0x0000000405067291 */ /* 0x004fe4000f8ec03f */
[----:B------:R-:W-:-:S04]  /*05b0*/  UIADD3 UR4, -UR7, 0x100000, URZ ;  /* 0x0010000007047890 */ /* 0x000fc8000fffe13f */
[----:B------:R-:W-:Y:S02]  /*05c0*/  USHF.L.U32 UR5, UR4, 0xb, URZ ;  /* 0x0000000b04057899 */ /* 0x000fe4000800063f */
[----:B------:R-:W-:Y:S01]  /*05d0*/  USHF.L.U32 UR4, UR4, 0x1, URZ ;  /* 0x0000000104047899 */ /* 0x000fe2000800063f */
[----:B------:R-:W2:Y:S11]  /*05e0*/  FENCE.VIEW.ASYNC.S ;  /* 0x00000000000073c6 */ /* 0x000eb60000000000 */
[----:B--2---:R2:W1:Y:S01]  /*05f0*/  SYNCS.EXCH.64 URZ, [UR6+0x34870], UR4 ;  /* 0x03487004063f75b2 */ /* 0x0044620008000100 */
[----:B------:R2:W1:Y:S01]  /*0600*/  SYNCS.EXCH.64 URZ, [UR6+0x34880], UR4 ;  /* 0x03488004063f75b2 */ /* 0x0004620008000100 */
[----:B------:R2:W1:Y:S01]  /*0610*/  SYNCS.EXCH.64 URZ, [UR6+0x34878], UR4 ;  /* 0x03487804063f75b2 */ /* 0x0004620008000100 */
[----:B------:R2:W1:Y:S01]  /*0620*/  SYNCS.EXCH.64 URZ, [UR6+0x34888], UR4 ;  /* 0x03488804063f75b2 */ /* 0x0004620008000100 */
[----:B------:R-:W-:Y:S01]  /*0630*/  NOP ;  /* 0x0000000000007918 */ /* 0x000fe20000000000 */
.L_x_4:
        /* <DEDUP_REMOVED lines=22> */
.L_x_5:
        /* <DEDUP_REMOVED lines=22> */
.L_x_6:
[----:B-1----:R-:W-:Y:S01]  /*0900*/  ISETP.NE.AND P0, PT, R2, RZ, PT ;  /* 0x000000ff0200720c */ /* 0x002fe20003f05270 */
[----:B------:R-:W-:Y:S01]  /*0910*/  IMAD.MOV.U32 R2, RZ, RZ, 0x1 ;  /* 0x00000001ff027424 */ /* 0x000fe200078e00ff */
[----:B------:R-:W-:-:S04]  /*0920*/  NOP ;  /* 0x0000000000007918 */ /* 0x000fc80000000000 */
[----:B------:R-:W-:-:S05]  /*0930*/  SEL R2, R2, 0x2, !P0 ;  /* 0x0000000202027807 */ /* 0x000fca0004000000 */
[----:B------:R1:W-:Y:S01]  /*0940*/  STL [R1+0x1c], R2 ;  /* 0x00001c0201007387 */ /* 0x0003e20000100800 */
[----:B---34-:R-:W-:Y:S06]  /*0950*/  BAR.SYNC.DEFER_BLOCKING 0x0 ;  /* 0x0000000000007b1d */ /* 0x018fec0000010000 */
[----:B------:R-:W-:Y:S05]  /*0960*/  @!P0 BRA `(.L_x_7) ;  /* 0x0000006800088947 */ /* 0x000fea0003800000 */
.L_x_8:
[----:B------:R-:W-:-:S08]  /*0970*/  NOP ;  /* 0x0000000000007918 */ /* 0x000fd00000000000 */
[----:B------:R-:W3:Y:S02]  /*0980*/  USETMAXREG.TRY_ALLOC.CTAPOOL UP0, 0xf0 ;  /* 0x000000f0000079c8 */ /* 0x000ee40008000600 */
[----:B---3--:R-:W-:-:S13]  /*0990*/  PLOP3.LUT P0, PT, PT, PT, UP0, 0x80, 0x0 ;  /* 0x000000000000781c */ /* 0x008fda0003f0f008 */
[----:B------:R-:W-:Y:S05]  /*09a0*/  @!P0 BRA `(.L_x_8) ;  /* 0xfffffffc00f08947 */ /* 0x000fea000383ffff */
[----:B--2---:R-:W2:Y:S08]  /*09b0*/  S2UR UR7, SR_CTAID.X ;  /* 0x00000000000779c3 */ /* 0x004eb00000002500 */
[----:B------:R-:W-:Y:S08]  /*09c0*/  BAR.ARV 0x8, 0x120 ;  /* 0x0204800000007b1d */ /* 0x000ff00000002000 */
[----:B------:R-:W2:Y:S02]  /*09d0*/  LDC R0, c[0x0][0xda4] ;  /* 0x00036900ff007b82 */ /* 0x000ea40000000800 */
[----:B--2---:R-:W-:-:S13]  /*09e0*/  ISETP.LE.AND P0, PT, R0, UR7, PT ;  /* 0x0000000700007c0c */ /* 0x004fda000bf03270 */
[----:B------:R-:W-:Y:S05]  /*09f0*/  @P0 EXIT ;  /* 0x000000000000094d */ /* 0x000fea0003800000 */
[----:B------:R-:W2:Y:S01]  /*0a00*/  LDL.LU R8, [R1+0x1c] ;  /* 0x00001c0001087983 */ /* 0x000ea20000300800 */
[----:B------:R-:W-:Y:S01]  /*0a10*/  VIADD R0, R3, 0xffffff80 ;  /* 0xffffff8003007836 */ /* 0x000fe20000000000 */
[----:B------:R-:W3:Y:S01]  /*0a20*/  S2UR UR4, SR_CgaCtaId ;  /* 0x00000000000479c3 */ /* 0x000ee20000008800 */
[----:B------:R-:W-:Y:S01]  /*0a30*/  UMOV UR60, 0x400 ;  /* 0x00000400003c7882 */ /* 0x000fe20000000000 */
[----:B------:R-:W-:Y:S01]  /*0a40*/  IMAD.U32 R19, RZ, RZ, UR7 ;  /* 0x00000007ff137e24 */ /* 0x000fe2000f8e00ff */
[----:B------:R-:W-:Y:S01]  /*0a50*/  UMOV UR39, URZ ;  /* 0x0000003f00277c82 */ /* 0x000fe20008000000 */
[----:B------:R-:W-:Y:S01]  /*0a60*/  SHF.R.S32.HI R3, RZ, 0x1f, R0 ;  /* 0x0000001fff037819 */ /* 0x000fe20000011400 */
[----:B------:R-:W-:Y:S01]  /*0a70*/  IMAD.MOV.U32 R22, RZ, RZ, RZ ;  /* 0x000000ffff167224 */ /* 0x000fe200078e00ff */
[----:B------:R-:W-:Y:S02]  /*0a80*/  UMOV UR38, URZ ;  /* 0x0000003f00267c82 */ /* 0x000fe40008000000 */
[CC--:B-1----:R-:W-:Y:S01]  /*0a90*/  LEA.HI R2, R3.reuse, R0.reuse, RZ, 0x7 ;  /* 0x0000000003027211 */ /* 0x0c2fe200078f38ff */
[----:B------:R-:W1:Y:S01]  /*0aa0*/  S2UR UR6, SR_SWINHI ;  /* 0x00000000000679c3 */ /* 0x000e620000002f00 */
[----:B------:R-:W-:-:S02]  /*0ab0*/  LEA.HI R6, R3, R0, RZ, 0x4 ;  /* 0x0000000003067211 */ /* 0x000fc400078f20ff */
[----:B------:R-:W-:Y:S02]  /*0ac0*/  LOP3.LUT R23, R2, 0xffffff80, RZ, 0xc0, !PT ;  /* 0xffffff8002177812 */ /* 0x000fe400078ec0ff */
[----:B------:R-:W-:Y:S02]  /*0ad0*/  LOP3.LUT R7, R6, 0x3fffff0, RZ, 0xc0, !PT ;  /* 0x03fffff006077812 */ /* 0x000fe400078ec0ff */
[----:B------:R-:W-:Y:S01]  /*0ae0*/  SHF.R.S32.HI R9, RZ, 0x4, R6 ;  /* 0x00000004ff097819 */ /* 0x000fe20000011406 */
[C---:B------:R-:W-:Y:S01]  /*0af0*/  IMAD.IADD R23, R0.reuse, 0x1, -R23 ;  /* 0x0000000100177824 */ /* 0x040fe200078e0a17 */
[----:B------:R-:W-:Y:S01]  /*0b00*/  LEA.HI R186, R3, R0, RZ, 0x5 ;  /* 0x0000000003ba7211 */ /* 0x000fe200078f28ff */
[----:B------:R-:W-:Y:S01]  /*0b10*/  IMAD.IADD R7, R0, 0x1, -R7 ;  /* 0x0000000100077824 */ /* 0x000fe200078e0a07 */
[----:B------:R-:W-:Y:S02]  /*0b20*/  LEA.HI R6, R6, R9, RZ, 0x1 ;  /* 0x0000000906067211 */ /* 0x000fe400078f08ff */
[----:B------:R-:W-:-:S02]  /*0b30*/  SHF.R.S32.HI R4, RZ, 0x1f, R23 ;  /* 0x0000001fff047819 */ /* 0x000fc40000011417 */
[----:B------:R-:W-:Y:S01]  /*0b40*/  LOP3.LUT R6, R6, 0x1ffffffe, RZ, 0xc0, !PT ;  /* 0x1ffffffe06067812 */ /* 0x000fe200078ec0ff */
[----:B---3--:R-:W-:Y:S01]  /*0b50*/  ULEA UR60, UR4, UR60, 0x18 ;  /* 0x0000003c043c7291 */ /* 0x008fe2000f8ec03f */
[-C--:B------:R-:W-:Y:S02]  /*0b60*/  LEA.HI R5, R4, R23.reuse, RZ, 0x2 ;  /* 0x0000001704057211 */ /* 0x080fe400078f10ff */
[----:B------:R-:W-:Y:S01]  /*0b70*/  SHF.R.S32.HI R186, RZ, 0x5, R186 ;  /* 0x00000005ffba7819 */ /* 0x000fe200000114ba */
[----:B------:R-:W-:Y:S01]  /*0b80*/  IMAD.IADD R6, R9, 0x1, -R6 ;  /* 0x0000000109067824 */ /* 0x000fe200078e0a06 */
[--C-:B------:R-:W-:Y:S01]  /*0b90*/  SHF.R.S32.HI R0, RZ, 0x2, R5.reuse ;  /* 0x00000002ff007819 */ /* 0x100fe20000011405 */
[----:B------:R-:W-:Y:S01]  /*0ba0*/  IMAD.MOV.U32 R9, RZ, RZ, -0x2 ;  /* 0xfffffffeff097424 */ /* 0x000fe200078e00ff */
[----:B------:R-:W-:Y:S01]  /*0bb0*/  SHF.R.S32.HI R3, RZ, 0x1f, R5 ;  /* 0x0000001fff037819 */ /* 0x000fe20000011405 */
[----:B------:R-:W-:Y:S01]  /*0bc0*/  IMAD R7, R186, 0x10, R7 ;  /* 0x00000010ba077824 */ /* 0x000fe200078e0207 */
[----:B------:R-:W-:Y:S01]  /*0bd0*/  SHF.R.S32.HI R185, RZ, 0x7, R2 ;  /* 0x00000007ffb97819 */ /* 0x000fe20000011402 */
[----:B------:R-:W-:Y:S01]  /*0be0*/  UMOV UR4, UR60 ;  /* 0x0000003c00047c82 */ /* 0x000fe20008000000 */
[----:B-1----:R-:W-:Y:S01]  /*0bf0*/  UMOV UR5, UR6 ;  /* 0x0000000600057c82 */ /* 0x002fe20008000000 */
[----:B------:R-:W-:Y:S01]  /*0c00*/  LEA.HI R3, R3, R0, RZ, 0x3 ;  /* 0x0000000003037211 */ /* 0x000fe200078f18ff */
[----:B------:R-:W-:Y:S01]  /*0c10*/  IMAD R6, R7, 0x8, R6 ;  /* 0x0000000807067824 */ /* 0x000fe200078e0206 */
[----:B------:R-:W-:Y:S01]  /*0c20*/  LEA.HI R4, R4, R23, RZ, 0x5 ;  /* 0x0000001704047211 */ /* 0x000fe200078f28ff */
[----:B------:R-:W-:Y:S01]  /*0c30*/  IMAD.U32 R16, RZ, RZ, UR4 ;  /* 0x00000004ff107e24 */ /* 0x000fe2000f8e00ff */
[----:B------:R-:W-:-:S02]  /*0c40*/  LOP3.LUT R3, R3, 0xfffffff8, RZ, 0xc0, !PT ;  /* 0xfffffff803037812 */ /* 0x000fc400078ec0ff */
[----:B------:R-:W-:Y:S02]  /*0c50*/  LEA.HI R2, R2, R185, RZ, 0x1 ;  /* 0x000000b902027211 */ /* 0x000fe400078f08ff */
[----:B------:R-:W-:Y:S01]  /*0c60*/  SHF.R.S32.HI R4, RZ, 0x5, R4 ;  /* 0x00000005ff047819 */ /* 0x000fe20000011404 */
[----:B------:R-:W-:Y:S01]  /*0c70*/  IMAD.IADD R7, R0, 0x1, -R3 ;  /* 0x0000000100077824 */ /* 0x000fe200078e0a03 */
[----:B------:R-:W-:Y:S01]  /*0c80*/  LOP3.LUT R0, R5, 0x7ffffffc, RZ, 0xc0, !PT ;  /* 0x7ffffffc05007812 */ /* 0x000fe200078ec0ff */
[----:B------:R-:W-:Y:S01]  /*0c90*/  IMAD.SHL.U32 R3, R6, 0x8, RZ ;  /* 0x0000000806037824 */ /* 0x000fe200078e00ff */
[----:B------:R-:W-:Y:S01]  /*0ca0*/  LOP3.LUT R2, R2, 0x3fffffe, RZ, 0xc0, !PT ;  /* 0x03fffffe02027812 */ /* 0x000fe200078ec0ff */
[----:B------:R-:W-:Y:S01]  /*0cb0*/  IMAD R7, R4, 0x10, R7 ;  /* 0x0000001004077824 */ /* 0x000fe200078e0207 */
[----:B------:R-:W-:Y:S01]  /*0cc0*/  MOV R17, UR5 ;  /* 0x0000000500117c02 */ /* 0x000fe20008000f00 */
[----:B------:R-:W-:Y:S02]  /*0cd0*/  IMAD.IADD R0, R23, 0x1, -R0 ;  /* 0x0000000117007824 */ /* 0x000fe400078e0a00 */
[----:B------:R-:W-:-:S02]  /*0ce0*/  IMAD.IADD R2, R185, 0x1, -R2 ;  /* 0x00000001b9027824 */ /* 0x000fc400078e0a02 */
[----:B------:R-:W-:Y:S02]  /*0cf0*/  IMAD R188, R0, R9, 0x80 ;  /* 0x0000008000bc7424 */ /* 0x000fe400078e0209 */
[----:B------:R-:W-:-:S04]  /*0d00*/  IMAD.WIDE R16, R3, 0x2, R16 ;  /* 0x0000000203107825 */ /* 0x000fc800078e0210 */
[----:B------:R-:W-:Y:S01]  /*0d10*/  IMAD R187, R2, 0x40, R7 ;  /* 0x0000004002bb7824 */ /* 0x000fe200078e0207 */
[----:B--2---:R-:W-:-:S07]  /*0d20*/  LOP3.LUT R18, R8, 0x1, RZ, 0xfc, !PT ;  /* 0x0000000108127812 */ /* 0x004fce00078efcff */
.L_x_31:
[----:B-1----:R-:W1:Y:S01]  /*0d30*/  SHFL.IDX PT, R0, R185, RZ, 0x1f ;  /* 0x00001fffb9007589 */ /* 0x002e6200000e0000 */
[----:B------:R-:W2:Y:S01]  /*0d40*/  LDC R89, c[0x0][0x2e0] ;  /* 0x0000b800ff597b82 */ /* 0x000ea20000000800 */
[----:B------:R-:W-:Y:S01]  /*0d50*/  ULDC UR4, c[0x0][0xda8] ;  /* 0x00036a0000047ab9 */ /* 0x000fe20000000800 */
[----:B------:R-:W-:Y:S01]  /*0d60*/  R2UR UR13, R19 ;  /* 0x00000000130d72ca */ /* 0x000fe200000e0000 */
[----:B------:R-:W-:Y:S01]  /*0d70*/  ULDC.64 UR8, c[0x0][0x3f8] ;  /* 0x0000fe0000087ab9 */ /* 0x000fe20000000a00 */
[----:B------:R-:W-:Y:S02]  /*0d80*/  UISETP.NE.AND UP1, UPT, UR4, 0x1, UPT ;  /* 0x000000010400788c */ /* 0x000fe4000bf25270 */
[----:B------:R-:W-:Y:S01]  /*0d90*/  UISETP.NE.U32.AND UP0, UPT, UR8, URZ, UPT ;  /* 0x0000003f0800728c */ /* 0x000fe2000bf05070 */
[----:B------:R-:W-:Y:S01]  /*0da0*/  ULDC UR4, c[0x0][0xdb4] ;  /* 0x00036d0000047ab9 */ /* 0x000fe20000000800 */
[----:B------:R-:W-:Y:S02]  /*0db0*/  ULDC UR6, c[0x0][0x404] ;  /* 0x0001010000067ab9 */ /* 0x000fe40000000800 */
[----:B------:R-:W-:-:S02]  /*0dc0*/  UISETP.NE.AND.EX UP0, UPT, UR9, URZ, UPT, UP0 ;  /* 0x0000003f0900728c */ /* 0x000fc4000bf05300 */
[----:B------:R-:W-:Y:S02]  /*0dd0*/  UIADD3 UR9, UR60, 0x10400, URZ ;  /* 0x000104003c097890 */ /* 0x000fe4000fffe03f */
[----:B------:R-:W-:Y:S02]  /*0de0*/  UISETP.NE.AND UP2, UPT, UR4, 0x1, UPT ;  /* 0x000000010400788c */ /* 0x000fe4000bf45270 */
[----:B------:R-:W-:Y:S01]  /*0df0*/  USEL UR6, UR6, 0x1, UP0 ;  /* 0x0000000106067887 */ /* 0x000fe20008000000 */
[----:B------:R-:W-:Y:S01]  /*0e00*/  @UP1 ULDC UR4, c[0x0][0xdac] ;  /* 0x00036b0000041ab9 */ /* 0x000fe20000000800 */
[----:B------:R-:W-:Y:S02]  /*0e10*/  ULOP3.LUT UP3, URZ, UR9, 0x3ff, URZ, 0xc0, !UPT ;  /* 0x000003ff093f7892 */ /* 0x000fe4000f86c03f */
[----:B------:R-:W-:Y:S01]  /*0e20*/  UIMAD.WIDE.U32 UR4, UR13, UR4, URZ ;  /* 0x000000040d0472a5 */ /* 0x000fe2000f8e003f */
[----:B-1----:R-:W-:Y:S01]  /*0e30*/  R2UR UR7, R0 ;  /* 0x00000000000772ca */ /* 0x002fe200000e0000 */
[----:B------:R-:W-:Y:S01]  /*0e40*/  @UP1 ULDC UR12, c[0x0][0xdb0] ;  /* 0x00036c00000c1ab9 */ /* 0x000fe20000000800 */
[----:B------:R-:W-:Y:S01]  /*0e50*/  UMOV UR61, UR13 ;  /* 0x0000000d003d7c82 */ /* 0x000fe20008000000 */
[----:B--2---:R-:W-:Y:S01]  /*0e60*/  IMAD R89, R89, UR6, RZ ;  /* 0x0000000659597c24 */ /* 0x004fe2000f8e02ff */
[----:B------:R-:W-:Y:S01]  /*0e70*/  @UP1 USHF.R.U32.HI UR61, URZ, UR12, UR5 ;  /* 0x0000000c3f3d1299 */ /* 0x000fe20008011605 */
[----:B------:R-:W-:Y:S01]  /*0e80*/  PLOP3.LUT P0, PT, PT, PT, UP3, 0x80, 0x0 ;  /* 0x000000000000781c */ /* 0x000fe20003f0f038 */
[----:B------:R-:W-:Y:S01]  /*0e90*/  @UP2 ULDC.64 UR10, c[0x0][0xdb8] ;  /* 0x00036e00000a2ab9 */ /* 0x000fe20000000a00 */
[----:B------:R-:W-:Y:S01]  /*0ea0*/  VIADD R0, R89, 0x7f ;  /* 0x0000007f59007836 */ /* 0x000fe20000000000 */
[----:B------:R-:W-:-:S03]  /*0eb0*/  UIMAD.WIDE.U32 UR4, UR61, UR10, URZ ;  /* 0x0000000a3d0472a5 */ /* 0x000fc6000f8e003f */
[----:B------:R-:W-:Y:S01]  /*0ec0*/  UMOV UR36, UR61 ;  /* 0x0000003d00247c82 */ /* 0x000fe20008000000 */
[----:B------:R-:W-:Y:S01]  /*0ed0*/  SHF.R.S32.HI R3, RZ, 0x1f, R0 ;  /* 0x0000001fff037819 */ /* 0x000fe20000011400 */
[----:B------:R-:W-:Y:S02]  /*0ee0*/  ULEA.HI UR8, UR7, UR7, URZ, 0x1 ;  /* 0x0000000707087291 */ /* 0x000fe4000f8f083f */
[----:B------:R-:W-:Y:S01]  /*0ef0*/  UMOV UR4, UR13 ;  /* 0x0000000d00047c82 */ /* 0x000fe20008000000 */
[----:B------:R-:W-:Y:S01]  /*0f00*/  LEA.HI R3, R3, R0, RZ, 0x7 ;  /* 0x0000000003037211 */ /* 0x000fe200078f38ff */
[----:B------:R-:W-:Y:S01]  /*0f10*/  ULOP3.LUT UR8, UR8, 0x1e, URZ, 0xc0, !UPT ;  /* 0x0000001e08087892 */ /* 0x000fe2000f8ec03f */
[----:B------:R-:W-:Y:S01]  /*0f20*/  IMAD.U32 R184, RZ, RZ, UR4 ;  /* 0x00000004ffb87e24 */ /* 0x000fe2000f8e00ff */
[----:B------:R-:W-:Y:S01]  /*0f30*/  @UP2 USHF.R.U32.HI UR36, URZ, UR11, UR5 ;  /* 0x0000000b3f242299 */ /* 0x000fe20008011605 */
[----:B------:R-:W-:Y:S01]  /*0f40*/  SHF.R.S32.HI R189, RZ, 0x7, R3 ;  /* 0x00000007ffbd7819 */ /* 0x000fe20000011403 */
[----:B------:R-:W-:-:S04]  /*0f50*/  UIADD3 UR8, UR7, -UR8, URZ ;  /* 0x8000000807087290 */ /* 0x000fc8000fffe03f */
[----:B------:R-:W-:-:S04]  /*0f60*/  ULEA UR8, UR8, UR9, 0xd ;  /* 0x0000000908087291 */ /* 0x000fc8000f8e683f */
[----:B------:R-:W-:-:S04]  /*0f70*/  USHF.R.U32.HI UR8, URZ, 0x4, UR8 ;  /* 0x000000043f087899 */ /* 0x000fc80008011608 */
[----:B------:R-:W-:Y:S01]  /*0f80*/  ULOP3.LUT UR40, UR8, 0x3fff, URZ, 0xc0, !UPT ;  /* 0x00003fff08287892 */ /* 0x000fe2000f8ec03f */
[----:B------:R-:W-:Y:S11]  /*0f90*/  @!P0 BRA `(.L_x_9) ;  /* 0x0000000000408947 */ /* 0x000ff60003800000 */
[----:B------:R-:W-:Y:S01]  /*0fa0*/  MOV R0, 0x0 ;  /* 0x0000000000007802 */ /* 0x000fe20000000f00 */
[----:B------:R-:W-:Y:S01]  /*0fb0*/  ULDC.64 UR4, c[0x4][0x108] ;  /* 0x0100420000047ab9 */ /* 0x000fe20000000a00 */
[----:B------:R-:W-:Y:S01]  /*0fc0*/  ULDC.64 UR6, c[0x4][0x80] ;  /* 0x0100200000067ab9 */ /* 0x000fe20000000a00 */
[----:B------:R-:W-:Y:S01]  /*0fd0*/  IMAD.U32 R4, RZ, RZ, UR4 ;  /* 0x00000004ff047e24 */ /* 0x000fe2000f8e00ff */
[----:B------:R1:W2:Y:S01]  /*0fe0*/  LDC.64 R2, c[0x4][R0] ;  /* 0x0100000000027b82 */ /* 0x0002a20000000a00 */
[----:B------:R-:W-:Y:S01]  /*0ff0*/  MOV R5, UR5 ;  /* 0x0000000500057c02 */ /* 0x000fe20008000f00 */
[----:B------:R-:W-:Y:S01]  /*1000*/  ULDC.64 UR4, c[0x4][0x110] ;  /* 0x0100440000047ab9 */ /* 0x000fe20000000a00 */
[----:B------:R-:W-:Y:S02]  /*1010*/  IMAD.U32 R10, RZ, RZ, UR6 ;  /* 0x00000006ff0a7e24 */ /* 0x000fe4000f8e00ff */
[----:B------:R-:W-:Y:S02]  /*1020*/  IMAD.U32 R6, RZ, RZ, UR4 ;  /* 0x00000004ff067e24 */ /* 0x000fe4000f8e00ff */
[----:B------:R-:W-:-:S02]  /*1030*/  IMAD.U32 R7, RZ, RZ, UR5 ;  /* 0x00000005ff077e24 */ /* 0x000fc4000f8e00ff */
[----:B------:R-:W-:Y:S02]  /*1040*/  IMAD.U32 R11, RZ, RZ, UR7 ;  /* 0x00000007ff0b7e24 */ /* 0x000fe4000f8e00ff */
[----:B------:R-:W-:Y:S02]  /*1050*/  IMAD.MOV.U32 R8, RZ, RZ, 0x70 ;  /* 0x00000070ff087424 */ /* 0x000fe400078e00ff */
[----:B------:R-:W-:Y:S02]  /*1060*/  IMAD.MOV.U32 R12, RZ, RZ, 0x1 ;  /* 0x00000001ff0c7424 */ /* 0x000fe400078e00ff */
[----:B-1----:R-:W-:-:S07]  /*1070*/  IMAD.MOV.U32 R13, RZ, RZ, RZ ;  /* 0x000000ffff0d7224 */ /* 0x002fce00078e00ff */
[----:B------:R-:W-:-:S07]  /*1080*/  LEPC R20, `(.L_x_9) ;  /* 0x000000001014794e */ /* 0x000fce0000000000 */
[----:B--2---:R-:W-:Y:S05]  /*1090*/  CALL.ABS.NOINC R2 ;  /* 0x0000000002007343 */ /* 0x004fea0003c00000 */
.L_x_9:
[----:B------:R-:W-:Y:S02]  /*10a0*/  LOP3.LUT R0, R22, 0x1, RZ, 0xc0, !PT ;  /* 0x0000000116007812 */ /* 0x000fe400078ec0ff */
[----:B------:R-:W-:Y:S02]  /*10b0*/  ISETP.NE.AND P0, PT, R18, 0x3, PT ;  /* 0x000000031200780c */ /* 0x000fe40003f05270 */
[----:B------:R-:W-:-:S04]  /*10c0*/  SHF.L.U32 R0, R0, 0x1f, RZ ;  /* 0x0000001f00007819 */ /* 0x000fc800000006ff */
[----:B------:R-:W1:Y:S02]  /*10d0*/  SYNCS.PHASECHK.TRANS64.TRYWAIT P1, [UR60+0x34800], R0 ;  /* 0x03480000ff0075a7 */ /* 0x000e64000802017c */
[----:B-1----:R-:W-:Y:S05]  /*10e0*/  @!P1 BRA `(.L_x_10) ;  /* 0x0000009000849947 */ /* 0x002fea0003800000 */
.L_x_89:
[----:B------:R-:W-:Y:S05]  /*10f0*/  @!P0 BRA `(.L_x_11) ;  /* 0x0000000000048947 */ /* 0x000fea0003800000 */
[----:B------:R-:W-:Y:S01]  /*1100*/  BPT.TRAP 0x1 ;  /* 0x000000040000795c */ /* 0x000fe20000300000 */
.L_x_11:
[----:B-1----:R-:W-:Y:S02]  /*1110*/  IMAD.U32 R3, RZ, RZ, UR38 ;  /* 0x00000026ff037e24 */ /* 0x002fe4000f8e00ff */
[----:B------:R-:W-:-:S03]  /*1120*/  IMAD.U32 R0, RZ, RZ, UR39 ;  /* 0x00000027ff007e24 */ /* 0x000fc6000f8e00ff */
[----:B------:R-:W-:Y:S02]  /*1130*/  LEA R3, R3, UR60, 0x3 ;  /* 0x0000003c03037c11 */ /* 0x000fe4000f8e18ff */
[----:B------:R-:W-:-:S04]  /*1140*/  SHF.L.U32 R0, R0, 0x1f, RZ ;  /* 0x0000001f00007819 */ /* 0x000fc800000006ff */
[----:B------:R1:W2:Y:S01]  /*1150*/  SYNCS.PHASECHK.TRANS64.TRYWAIT P2, [R3+URZ+0x34830], R0 ;  /* 0x03483000030075a7 */ /* 0x0002a2000804017f */
[----:B------:R-:W-:Y:S05]  /*1160*/  @!P0 BRA `(.L_x_12) ;  /* 0x0000000000048947 */ /* 0x000fea0003800000 */
[----:B------:R-:W-:Y:S01]  /*1170*/  BPT.TRAP 0x1 ;  /* 0x000000040000795c */ /* 0x000fe20000300000 */
.L_x_12:
[----:B------:R-:W3:Y:S01]  /*1180*/  S2R R2, SR_TID.X ;  /* 0x0000000000027919 */ /* 0x000ee20000002100 */
[----:B------:R-:W-:Y:S01]  /*1190*/  IMAD.MOV.U32 R151, RZ, RZ, RZ ;  /* 0x000000ffff977224 */ /* 0x000fe200078e00ff */
[----:B---3--:R-:W-:-:S04]  /*11a0*/  LOP3.LUT R2, R2, 0x7f, RZ, 0xc0, !PT ;  /* 0x0000007f02027812 */ /* 0x008fc800078ec0ff */
[----:B------:R-:W-:Y:S01]  /*11b0*/  ISETP.NE.AND P1, PT, R2, RZ, PT ;  /* 0x000000ff0200720c */ /* 0x000fe20003f25270 */
[----:B--2---:R-:W-:-:S12]  /*11c0*/  @P2 BRA `(.L_x_13) ;  /* 0x0000000000082947 */ /* 0x004fd80003800000 */
[----:B------:R-:W2:Y:S02]  /*11d0*/  SYNCS.PHASECHK.TRANS64.TRYWAIT P2, [R3+URZ+0x34830], R0 ;  /* 0x03483000030075a7 */ /* 0x000ea4000804017f */
[----:B--2---:R-:W-:Y:S05]  /*11e0*/  @!P2 BRA `(.L_x_14) ;  /* 0x00000090005ca947 */ /* 0x004fea0003800000 */
.L_x_13:
[----:B------:R-:W-:Y:S05]  /*11f0*/  WARPSYNC.ALL ;  /* 0x0000000000007948 */ /* 0x000fea0003800000 */
[----:B------:R-:W-:Y:S01]  /*1200*/  UIADD3 UR4, UR60, 0x1c400, URZ ;  /* 0x0001c4003c047890 */ /* 0x000fe2000fffe03f */
[----:B------:R-:W-:Y:S01]  /*1210*/  WARPGROUP.ARRIVE ;  /* 0x00000000000079c5 */ /* 0x000fe20000000000 */
[----:B------:R-:W-:Y:S01]  /*1220*/  UMOV UR9, 0x40000040 ;  /* 0x4000004000097882 */ /* 0x000fe20000000000 */
[----:B------:R-:W-:Y:S01]  /*1230*/  UMOV UR11, 0x40000040 ;  /* 0x40000040000b7882 */ /* 0x000fe20000000000 */
[----:B------:R-:W-:Y:S01]  /*1240*/  USHF.R.U32.HI UR4, URZ, 0x4, UR4 ;  /* 0x000000043f047899 */ /* 0x000fe20008011604 */
[----:B------:R-:W-:Y:S01]  /*1250*/  IMAD.U32 R5, RZ, RZ, UR9 ;  /* 0x00000009ff057e24 */ /* 0x000fe2000f8e00ff */
[----:B------:R-:W-:Y:S01]  /*1260*/  UMOV UR57, 0x40000040 ;  /* 0x4000004000397882 */ /* 0x000fe20000000000 */
[----:B------:R-:W-:Y:S01]  /*1270*/  UMOV UR59, 0x40000040 ;  /* 0x40000040003b7882 */ /* 0x000fe20000000000 */
[----:B------:R-:W-:Y:S01]  /*1280*/  ULOP3.LUT UR4, UR4, 0x3fff, URZ, 0xc0, !UPT ;  /* 0x00003fff04047892 */ /* 0x000fe2000f8ec03f */
[----:B-12---:R-:W-:Y:S01]  /*1290*/  IMAD.IADD R0, R188, 0x1, R89 ;  /* 0x00000001bc007824 */ /* 0x006fe200078e0259 */
[----:B------:R-:W-:Y:S01]  /*12a0*/  UMOV UR53, 0x40000040 ;  /* 0x4000004000357882 */ /* 0x000fe20000000000 */
[----:B------:R-:W-:Y:S01]  /*12b0*/  UMOV UR55, 0x40000040 ;  /* 0x4000004000377882 */ /* 0x000fe20000000000 */
[----:B------:R-:W-:Y:S01]  /*12c0*/  ULOP3.LUT UR37, UR4, 0x10000, URZ, 0xfc, !UPT ;  /* 0x0001000004257892 */ /* 0x000fe2000f8efc3f */
[----:B------:R-:W-:Y:S01]  /*12d0*/  IMAD R6, R189, -0x80, R0 ;  /* 0xffffff80bd067824 */ /* 0x000fe200078e0200 */
[----:B------:R-:W-:Y:S01]  /*12e0*/  ULOP3.LUT UR4, UR40, 0x10000, URZ, 0xfc, !UPT ;  /* 0x0001000028047892 */ /* 0x000fe2000f8efc3f */
[----:B------:R-:W-:Y:S01]  /*12f0*/  P2R R88, PR, RZ, 0x2 ;  /* 0x00000002ff587803 */ /* 0x000fe20000000000 */
[----:B------:R-:W-:Y:S01]  /*1300*/  UIMAD UR5, UR38, 0xc00, UR37 ;  /* 0x00000c00260578a4 */ /* 0x000fe2000f8e0225 */
[----:B------:R-:W-:Y:S01]  /*1310*/  P2R R90, PR, RZ, 0x1 ;  /* 0x00000001ff5a7803 */ /* 0x000fe20000000000 */
[----:B------:R-:W-:Y:S01]  /*1320*/  UIADD3 UR56, UR4, 0x2, URZ ;  /* 0x0000000204387890 */ /* 0x000fe2000fffe03f */
[C---:B------:R-:W-:Y:S01]  /*1330*/  ISETP.GT.AND P4, PT, R6.reuse, RZ, PT ;  /* 0x000000ff0600720c */ /* 0x040fe20003f84270 */
[----:B------:R-:W-:Y:S01]  /*1340*/  UIADD3 UR58, UR5, 0x2, URZ ;  /* 0x00000002053a7890 */ /* 0x000fe2000fffe03f */
[C---:B------:R-:W-:Y:S01]  /*1350*/  ISETP.GT.AND P3, PT, R6.reuse, 0x1, PT ;  /* 0x000000010600780c */ /* 0x040fe20003f64270 */
[----:B------:R-:W-:Y:S01]  /*1360*/  UMOV UR8, UR4 ;  /* 0x0000000400087c82 */ /* 0x000fe20008000000 */
[----:B------:R-:W-:Y:S01]  /*1370*/  UMOV UR10, UR5 ;  /* 0x00000005000a7c82 */ /* 0x000fe20008000000 */
[----:B------:R-:W-:Y:S01]  /*1380*/  UIADD3 UR52, UR4, 0x4, URZ ;  /* 0x0000000404347890 */ /* 0x000fe2000fffe03f */
[----:B------:R-:W-:Y:S01]  /*1390*/  HGMMA.64x128x16.F32 R24, gdesc[UR8], RZ, !UPT, gsb0 ;  /* 0x01e00000081879f0 */ /* 0x000fe2000c0008ff */
[----:B------:R-:W-:Y:S01]  /*13a0*/  UIADD3 UR54, UR5, 0x4, URZ ;  /* 0x0000000405367890 */ /* 0x000fe2000fffe03f */
[----:B------:R-:W-:Y:S01]  /*13b0*/  MOV R4, UR8 ;  /* 0x0000000800047c02 */ /* 0x000fe20008000f00 */
[----:B------:R-:W-:Y:S01]  /*13c0*/  UIADD3 UR8, UR4, 0x6, URZ ;  /* 0x0000000604087890 */ /* 0x000fe2000fffe03f */
[C---:B------:R-:W-:Y:S01]  /*13d0*/  ISETP.GT.AND P2, PT, R6.reuse, 0x8, PT ;  /* 0x000000080600780c */ /* 0x040fe20003f44270 */
[----:B------:R-:W-:Y:S01]  /*13e0*/  UIADD3 UR10, UR5, 0x6, URZ ;  /* 0x00000006050a7890 */ /* 0x000fe2000fffe03f */
[C---:B------:R-:W-:Y:S01]  /*13f0*/  ISETP.GT.AND P6, PT, R6.reuse, 0x9, PT ;  /* 0x000000090600780c */ /* 0x040fe20003fc4270 */
[----:B------:R-:W-:Y:S01]  /*1400*/  UMOV UR9, 0x40000040 ;  /* 0x4000004000097882 */ /* 0x000fe20000000000 */
[----:B------:R-:W-:Y:S01]  /*1410*/  UMOV UR11, 0x40000040 ;  /* 0x40000040000b7882 */ /* 0x000fe20000000000 */
[----:B------:R-:W-:Y:S01]  /*1420*/  UIADD3 UR12, UR4, 0x400, URZ ;  /* 0x00000400040c7890 */ /* 0x000fe2000fffe03f */
[C---:B------:R-:W-:Y:S01]  /*1430*/  ISETP.GT.AND P5, PT, R6.reuse, 0x10, PT ;  /* 0x000000100600780c */ /* 0x040fe20003fa4270 */
[----:B------:R-:W-:Y:S01]  /*1440*/  UIADD3 UR14, UR5, 0x400, URZ ;  /* 0x00000400050e7890 */ /* 0x000fe2000fffe03f */
[C---:B------:R-:W-:Y:S01]  /*1450*/  ISETP.GT.AND P1, PT, R6.reuse, 0x59, PT ;  /* 0x000000590600780c */ /* 0x040fe20003f24270 */
[----:B------:R-:W-:Y:S01]  /*1460*/  UMOV UR13, 0x40000040 ;  /* 0x40000040000d7882 */ /* 0x000fe20000000000 */
[----:B------:R-:W-:Y:S01]  /*1470*/  UMOV UR15, 0x40000040 ;  /* 0x40000040000f7882 */ /* 0x000fe20000000000 */
[----:B------:R-:W-:Y:S01]  /*1480*/  UIADD3 UR16, UR4, 0x402, URZ ;  /* 0x0000040204107890 */ /* 0x000fe2000fffe03f */
[----:B------:R-:W-:Y:S01]  /*1490*/  ISETP.GT.AND P0, PT, R6, 0x60, PT ;  /* 0x000000600600780c */ /* 0x000fe20003f04270 */
[----:B------:R-:W-:Y:S01]  /*14a0*/  UIADD3 UR18, UR5, 0x402, URZ ;  /* 0x0000040205127890 */ /* 0x000fe2000fffe03f */
[--C-:B------:R-:W-:Y:S01]  /*14b0*/  IMAD.MOV.U32 R150, RZ, RZ, R151.reuse ;  /* 0x000000ffff967224 */ /* 0x100fe200078e0097 */
[----:B------:R-:W-:Y:S01]  /*14c0*/  UMOV UR17, 0x40000040 ;  /* 0x4000004000117882 */ /* 0x000fe20000000000 */
[----:B------:R-:W-:Y:S01]  /*14d0*/  UMOV UR19, 0x40000040 ;  /* 0x4000004000137882 */ /* 0x000fe20000000000 */
[----:B------:R-:W-:Y:S01]  /*14e0*/  UIADD3 UR20, UR4, 0x404, URZ ;  /* 0x0000040404147890 */ /* 0x000fe2000fffe03f */
[--C-:B------:R-:W-:Y:S01]  /*14f0*/  IMAD.MOV.U32 R148, RZ, RZ, R151.reuse ;  /* 0x000000ffff947224 */ /* 0x100fe200078e0097 */
[----:B------:R-:W-:Y:S01]  /*1500*/  UIADD3 UR22, UR5, 0x404, URZ ;  /* 0x0000040405167890 */ /* 0x000fe2000fffe03f */
[-C--:B------:R-:W-:Y:S01]  /*1510*/  MOV R146, R151.reuse ;  /* 0x0000009700927202 */ /* 0x080fe20000000f00 */
[----:B------:R-:W-:Y:S01]  /*1520*/  UMOV UR21, 0x40000040 ;  /* 0x4000004000157882 */ /* 0x000fe20000000000 */
[----:B------:R-:W-:Y:S01]  /*1530*/  UMOV UR23, 0x40000040 ;  /* 0x4000004000177882 */ /* 0x000fe20000000000 */
[----:B------:R-:W-:Y:S01]  /*1540*/  UIADD3 UR24, UR4, 0x406, URZ ;  /* 0x0000040604187890 */ /* 0x000fe2000fffe03f */
[--C-:B------:R-:W-:Y:S01]  /*1550*/  IMAD.MOV.U32 R144, RZ, RZ, R151.reuse ;  /* 0x000000ffff907224 */ /* 0x100fe200078e0097 */
[----:B------:R-:W-:Y:S01]  /*1560*/  UIADD3 UR26, UR5, 0x406, URZ ;  /* 0x00000406051a7890 */ /* 0x000fe2000fffe03f */
[--C-:B------:R-:W-:Y:S01]  /*1570*/  IMAD.MOV.U32 R142, RZ, RZ, R151.reuse ;  /* 0x000000ffff8e7224 */ /* 0x100fe200078e0097 */
        /* <DEDUP_REMOVED lines=26> */
[----:B------:R-:W-:Y:S01]  /*1720*/  ULDC UR4, c[0x0][0x988] ;  /* 0x0002620000047ab9 */ /* 0x000fe20000000800 */
[-C--:B------:R-:W-:Y:S01]  /*1730*/  MOV R124, R151.reuse ;  /* 0x00000097007c7202 */ /* 0x080fe20000000f00 */
[----:B------:R-:W-:Y:S01]  /*1740*/  IMAD.U32 R2, RZ, RZ, UR4 ;  /* 0x00000004ff027e24 */ /* 0x000fe2000f8e00ff */
[----:B------:R-:W-:Y:S01]  /*1750*/  MOV R102, R151 ;  /* 0x0000009700667202 */ /* 0x000fe20000000f00 */
[----:B------:R-:W-:-:S02]  /*1760*/  IMAD.MOV.U32 R122, RZ, RZ, R151 ;  /* 0x000000ffff7a7224 */ /* 0x000fc400078e0097 */
[--C-:B------:R-:W-:Y:S02]  /*1770*/  IMAD.MOV.U32 R120, RZ, RZ, R151.reuse ;  /* 0x000000ffff787224 */ /* 0x100fe400078e0097 */
[--C-:B------:R-:W-:Y:S02]  /*1780*/  IMAD.MOV.U32 R118, RZ, RZ, R151.reuse ;  /* 0x000000ffff767224 */ /* 0x100fe400078e0097 */
[--C-:B------:R-:W-:Y:S02]  /*1790*/  IMAD.MOV.U32 R116, RZ, RZ, R151.reuse ;  /* 0x000000ffff747224 */ /* 0x100fe400078e0097 */
[--C-:B------:R-:W-:Y:S02]  /*17a0*/  IMAD.MOV.U32 R114, RZ, RZ, R151.reuse ;  /* 0x000000ffff727224 */ /* 0x100fe400078e0097 */
[--C-:B------:R-:W-:Y:S02]  /*17b0*/  IMAD.MOV.U32 R112, RZ, RZ, R151.reuse ;  /* 0x000000ffff707224 */ /* 0x100fe400078e0097 */
        /* <DEDUP_REMOVED lines=8> */
[----:B------:R-:W-:Y:S01]  /*1840*/  IMAD.MOV.U32 R92, RZ, RZ, R151 ;  /* 0x000000ffff5c7224 */ /* 0x000fe200078e0097 */
[----:B------:R-:W-:Y:S02]  /*1850*/  WARPGROUP.DEPBAR.LE gsb0, 0x0 ;  /* 0x00008000000079c5 */ /* 0x000fe40000010000 */
[----:B------:R-:W-:-:S06]  /*1860*/  WARPGROUP.ARRIVE ;  /* 0x00000000000079c5 */ /* 0x000fcc0000000000 */
[----:B------:R-:W-:Y:S03]  /*1870*/  HGMMA.64x128x16.F32 R24, gdesc[UR56], R24, gsb0 ;  /* 0x01e00000381879f0 */ /* 0x000fe60008000818 */
[----:B------:R-:W-:Y:S02]  /*1880*/  WARPGROUP.DEPBAR.LE gsb0, 0x0 ;  /* 0x00008000000079c5 */ /* 0x000fe40000010000 */
[----:B------:R-:W-:-:S07]  /*1890*/  WARPGROUP.ARRIVE ;  /* 0x00000000000079c5 */ /* 0x000fce0000000000 */
        /* <DEDUP_REMOVED lines=29> */
[----:B------:R-:W-:Y:S02]  /*1a70*/  FSEL R9, R24, -INF , P4 ;  /* 0xff80000018097808 */ /* 0x000fe40002000000 */
[----:B------:R-:W-:Y:S02]  /*1a80*/  FSEL R8, R25, -INF , P3 ;  /* 0xff80000019087808 */ /* 0x000fe40001800000 */
[----:B------:R-:W-:Y:S02]  /*1a90*/  FSEL R91, R28, -INF , P2 ;  /* 0xff8000001c5b7808 */ /* 0x000fe40001000000 */
[----:B------:R-:W-:-:S02]  /*1aa0*/  FMNMX.FTZ R0, R9, R8, !PT ;  /* 0x0000000809007209 */ /* 0x000fc40007810000 */
[----:B------:R-:W-:Y:S02]  /*1ab0*/  FSEL R93, R29, -INF , P6 ;  /* 0xff8000001d5d7808 */ /* 0x000fe40003000000 */
[----:B------:R-:W-:Y:S02]  /*1ac0*/  FMNMX.FTZ R0, R91, R0, !PT ;  /* 0x000000005b007209 */ /* 0x000fe40007810000 */
[----:B------:R-:W-:Y:S02]  /*1ad0*/  FSEL R7, R26, -INF , P4 ;  /* 0xff8000001a077808 */ /* 0x000fe40002000000 */
[----:B------:R-:W-:Y:S02]  /*1ae0*/  ISETP.GT.AND P4, PT, R6, 0x11, PT ;  /* 0x000000110600780c */ /* 0x000fe40003f84270 */
[----:B------:R-:W-:Y:S02]  /*1af0*/  FSEL R95, R32, -INF , P5 ;  /* 0xff800000205f7808 */ /* 0x000fe40002800000 */
[----:B------:R-:W-:-:S02]  /*1b00*/  FMNMX.FTZ R0, R93, R0, !PT ;  /* 0x000000005d007209 */ /* 0x000fc40007810000 */
[----:B------:R-:W-:Y:S02]  /*1b10*/  FSEL R27, R27, -INF , P3 ;  /* 0xff8000001b1b7808 */ /* 0x000fe40001800000 */
[----:B------:R-:W-:Y:S02]  /*1b20*/  ISETP.GT.AND P3, PT, R6, 0x18, PT ;  /* 0x000000180600780c */ /* 0x000fe40003f64270 */
[----:B------:R-:W-:Y:S02]  /*1b30*/  FSEL R97, R33, -INF , P4 ;  /* 0xff80000021617808 */ /* 0x000fe40002000000 */
[----:B------:R-:W-:Y:S02]  /*1b40*/  FMNMX.FTZ R0, R95, R0, !PT ;  /* 0x000000005f007209 */ /* 0x000fe40007810000 */
[----:B------:R-:W-:Y:S02]  /*1b50*/  FSEL R11, R30, -INF , P2 ;  /* 0xff8000001e0b7808 */ /* 0x000fe40001000000 */
[----:B------:R-:W-:-:S02]  /*1b60*/  ISETP.GT.AND P2, PT, R6, 0x19, PT ;  /* 0x000000190600780c */ /* 0x000fc40003f44270 */
        /* <DEDUP_REMOVED lines=63> */
[----:B------:R-:W-:Y:S02]  /*1f60*/  FMNMX.FTZ R0, R129, R0, !PT ;  /* 0x0000000081007209 */ /* 0x000fe40007810000 */
[----:B------:R-:W-:Y:S02]  /*1f70*/  FSEL R133, R69, -INF , P1 ;  /* 0xff80000045857808 */ /* 0x000fe40000800000 */
[----:B------:R-:W-:-:S02]  /*1f80*/  FMNMX.FTZ R0, R131, R0, !PT ;  /* 0x0000000083007209 */ /* 0x000fc40007810000 */
[----:B------:R-:W-:Y:S02]  /*1f90*/  FSEL R135, R72, -INF , P0 ;  /* 0xff80000048877808 */ /* 0x000fe40000000000 */
[C---:B------:R-:W-:Y:S02]  /*1fa0*/  ISETP.GT.AND P1, PT, R6.reuse, 0x61, PT ;  /* 0x000000610600780c */ /* 0x040fe40003f24270 */
[----:B------:R-:W-:Y:S02]  /*1fb0*/  FMNMX.FTZ R0, R133, R0, !PT ;  /* 0x0000000085007209 */ /* 0x000fe40007810000 */
[----:B------:R-:W-:Y:S02]  /*1fc0*/  ISETP.GT.AND P0, PT, R6, 0x68, PT ;  /* 0x000000680600780c */ /* 0x000fe40003f04270 */
[----:B------:R-:W-:Y:S02]  /*1fd0*/  FSEL R41, R62, -INF , P6 ;  /* 0xff8000003e297808 */ /* 0x000fe40003000000 */
[----:B------:R-:W-:-:S02]  /*1fe0*/  FSEL R63, R63, -INF , P5 ;  /* 0xff8000003f3f7808 */ /* 0x000fc40002800000 */
[----:B------:R-:W-:Y:S02]  /*1ff0*/  FSEL R45, R66, -INF , P4 ;  /* 0xff800000422d7808 */ /* 0x000fe40002000000 */
[----:B------:R-:W-:Y:S02]  /*2000*/  FSEL R67, R67, -INF , P3 ;  /* 0xff80000043437808 */ /* 0x000fe40001800000 */
[----:B------:R-:W-:Y:S02]  /*2010*/  FSEL R137, R73, -INF , P1 ;  /* 0xff80000049897808 */ /* 0x000fe40000800000 */
[----:B------:R-:W-:Y:S02]  /*2020*/  P2R R26, PR, RZ, 0x2 ;  /* 0x00000002ff1a7803 */ /* 0x000fe40000000000 */
[----:B------:R-:W-:Y:S02]  /*2030*/  FMNMX.FTZ R0, R135, R0, !PT ;  /* 0x0000000087007209 */ /* 0x000fe40007810000 */
[----:B------:R-:W-:-:S02]  /*2040*/  FSEL R49, R70, -INF , P2 ;  /* 0xff80000046317808 */ /* 0x000fc40001000000 */
[----:B------:R-:W-:Y:S02]  /*2050*/  FSEL R139, R76, -INF , P0 ;  /* 0xff8000004c8b7808 */ /* 0x000fe40000000000 */
[----:B------:R-:W-:Y:S02]  /*2060*/  P2R R24, PR, RZ, 0x1 ;  /* 0x00000001ff187803 */ /* 0x000fe40000000000 */
[C---:B------:R-:W-:Y:S02]  /*2070*/  ISETP.GT.AND P2, PT, R6.reuse, 0x69, PT ;  /* 0x000000690600780c */ /* 0x040fe40003f44270 */
[C---:B------:R-:W-:Y:S02]  /*2080*/  ISETP.GT.AND P3, PT, R6.reuse, 0x70, PT ;  /* 0x000000700600780c */ /* 0x040fe40003f64270 */
[C---:B------:R-:W-:Y:S02]  /*2090*/  ISETP.GT.AND P4, PT, R6.reuse, 0x71, PT ;  /* 0x000000710600780c */ /* 0x040fe40003f84270 */
[----:B------:R-:W-:-:S02]  /*20a0*/  ISETP.GT.AND P5, PT, R6, 0x78, PT ;  /* 0x000000780600780c */ /* 0x000fc40003fa4270 */
[C---:B------:R-:W-:Y:S02]  /*20b0*/  ISETP.GT.AND P6, PT, R6.reuse, 0x79, PT ;  /* 0x000000790600780c */ /* 0x040fe40003fc4270 */
[C---:B------:R-:W-:Y:S02]  /*20c0*/  ISETP.GT.AND P0, PT, R6.reuse, 0x59, PT ;  /* 0x000000590600780c */ /* 0x040fe40003f04270 */
[----:B------:R-:W-:Y:S02]  /*20d0*/  ISETP.GT.AND P1, PT, R6, 0x60, PT ;  /* 0x000000600600780c */ /* 0x000fe40003f24270 */
[----:B------:R-:W-:Y:S02]  /*20e0*/  FMNMX.FTZ R6, R7, R27, !PT ;  /* 0x0000001b07067209 */ /* 0x000fe40007810000 */
[----:B------:R-:W-:Y:S02]  /*20f0*/  FMNMX.FTZ R0, R137, R0, !PT ;  /* 0x0000000089007209 */ /* 0x000fe40007810000 */
[----:B------:R-:W-:-:S02]  /*2100*/  FMNMX.FTZ R6, R11, R6, !PT ;  /* 0x000000060b067209 */ /* 0x000fc40007810000 */
[----:B------:R-:W-:Y:S02]  /*2110*/  FSEL R141, R77, -INF , P2 ;  /* 0xff8000004d8d7808 */ /* 0x000fe40001000000 */
[----:B------:R-:W-:Y:S02]  /*2120*/  FMNMX.FTZ R0, R139, R0, !PT ;  /* 0x000000008b007209 */ /* 0x000fe40007810000 */
[----:B------:R-:W-:Y:S02]  /*2130*/  FMNMX.FTZ R6, R31, R6, !PT ;  /* 0x000000061f067209 */ /* 0x000fe40007810000 */
[----:B------:R-:W-:Y:S02]  /*2140*/  FSEL R143, R80, -INF , P3 ;  /* 0xff800000508f7808 */ /* 0x000fe40001800000 */
        /* <DEDUP_REMOVED lines=11> */
[----:B------:R-:W-:Y:S02]  /*2200*/  FMNMX.FTZ R10, R149, R0, !PT ;  /* 0x00000000950a7209 */ /* 0x000fe40007810000 */
[----:B------:R-:W-:Y:S02]  /*2210*/  FMNMX.FTZ R6, R21, R6, !PT ;  /* 0x0000000615067209 */ /* 0x000fe40007810000 */
[----:B------:R-:W-:Y:S01]  /*2220*/  FSEL R71, R71, -INF , P0 ;  /* 0xff80000047477808 */ /* 0x000fe20000000000 */
[----:B------:R-:W1:Y:S01]  /*2230*/  SHFL.BFLY PT, R53, R10, 0x2, 0x1f ;  /* 0x0c401f000a357f89 */ /* 0x000e6200000e0000 */
[----:B------:R-:W-:-:S02]  /*2240*/  FMNMX.FTZ R6, R43, R6, !PT ;  /* 0x000000062b067209 */ /* 0x000fc40007810000 */
[----:B------:R-:W-:Y:S02]  /*2250*/  P2R R20, PR, RZ, 0x4 ;  /* 0x00000004ff147803 */ /* 0x000fe40000000000 */
[----:B------:R-:W-:Y:S02]  /*2260*/  FMNMX.FTZ R6, R25, R6, !PT ;  /* 0x0000000619067209 */ /* 0x000fe40007810000 */
[----:B------:R-:W-:Y:S02]  /*2270*/  ISETP.NE.AND P0, PT, R24, RZ, PT ;  /* 0x000000ff1800720c */ /* 0x000fe40003f05270 */
[----:B------:R-:W-:Y:S02]  /*2280*/  FMNMX.FTZ R6, R47, R6, !PT ;  /* 0x000000062f067209 */ /* 0x000fe40007810000 */
[----:B------:R-:W-:Y:S02]  /*2290*/  FSEL R57, R78, -INF , P0 ;  /* 0xff8000004e397808 */ /* 0x000fe40000000000 */
[----:B------:R-:W-:-:S02]  /*22a0*/  FMNMX.FTZ R6, R29, R6, !PT ;  /* 0x000000061d067209 */ /* 0x000fc40007810000 */
[----:B------:R-:W-:Y:S02]  /*22b0*/  FSEL R87, R87, -INF , P6 ;  /* 0xff80000057577808 */ /* 0x000fe40003000000 */
[----:B------:R-:W-:Y:S02]  /*22c0*/  FMNMX.FTZ R6, R51, R6, !PT ;  /* 0x0000000633067209 */ /* 0x000fe40007810000 */
[----:B------:R-:W-:Y:S01]  /*22d0*/  ISETP.NE.AND P0, PT, R90, RZ, PT ;  /* 0x000000ff5a00720c */ /* 0x000fe20003f05270 */
[----:B------:R-:W-:Y:S01]  /*22e0*/  IMAD.MOV.U32 R90, RZ, RZ, R151 ;  /* 0x000000ffff5a7224 */ /* 0x000fe200078e0097 */
[----:B------:R-:W-:Y:S02]  /*22f0*/  FMNMX.FTZ R6, R33, R6, !PT ;  /* 0x0000000621067209 */ /* 0x000fe40007810000 */
[----:B-1----:R-:W-:Y:S02]  /*2300*/  FMNMX.FTZ R12, R10, R53, !PT ;  /* 0x000000350a0c7209 */ /* 0x002fe40007810000 */
[----:B------:R-:W-:-:S03]  /*2310*/  FMNMX.FTZ R6, R55, R6, !PT ;  /* 0x0000000637067209 */ /* 0x000fc60007810000 */
[----:B------:R-:W1:Y:S01]  /*2320*/  SHFL.BFLY PT, R53, R12, 0x1, 0x1f ;  /* 0x0c201f000c357f89 */ /* 0x000e6200000e0000 */
[----:B------:R-:W-:-:S04]  /*2330*/  FMNMX.FTZ R6, R37, R6, !PT ;  /* 0x0000000625067209 */ /* 0x000fc80007810000 */
[----:B------:R-:W-:-:S04]  /*2340*/  FMNMX.FTZ R6, R59, R6, !PT ;  /* 0x000000063b067209 */ /* 0x000fc80007810000 */
[----:B------:R-:W-:-:S04]  /*2350*/  FMNMX.FTZ R6, R41, R6, !PT ;  /* 0x0000000629067209 */ /* 0x000fc80007810000 */
[----:B------:R-:W-:-:S04]  /*2360*/  FMNMX.FTZ R6, R63, R6, !PT ;  /* 0x000000063f067209 */ /* 0x000fc80007810000 */
[----:B------:R-:W-:-:S04]  /*2370*/  FMNMX.FTZ R6, R45, R6, !PT ;  /* 0x000000062d067209 */ /* 0x000fc80007810000 */
[----:B------:R-:W-:Y:S02]  /*2380*/  FMNMX.FTZ R6, R67, R6, !PT ;  /* 0x0000000643067209 */ /* 0x000fe40007810000 */
[----:B-1----:R-:W-:Y:S02]  /*2390*/  FMNMX.FTZ R0, R12, R53, !PT ;  /* 0x000000350c007209 */ /* 0x002fe40007810000 */
[----:B------:R-:W-:Y:S02]  /*23a0*/  FMNMX.FTZ R6, R49, R6, !PT ;  /* 0x0000000631067209 */ /* 0x000fe40007810000 */
[----:B------:R-:W-:Y:S01]  /*23b0*/  FSEL R53, R74, -INF , P1 ;  /* 0xff8000004a357808 */ /* 0x000fe20000800000 */
[----:B------:R-:W-:Y:S01]  /*23c0*/  FMUL.FTZ R14, R0, R2 ;  /* 0x00000002000e7220 */ /* 0x000fe20000410000 */
[----:B------:R-:W-:Y:S02]  /*23d0*/  ISETP.NE.AND P1, PT, R26, RZ, PT ;  /* 0x000000ff1a00720c */ /* 0x000fe40003f25270 */
[----:B------:R-:W-:-:S02]  /*23e0*/  FMNMX.FTZ R6, R71, R6, !PT ;  /* 0x0000000647067209 */ /* 0x000fc40007810000 */
[----:B------:R-:W-:Y:S02]  /*23f0*/  FSETP.NEU.FTZ.AND P2, PT, R0, -INF , PT ;  /* 0xff8000000000780b */ /* 0x000fe40003f5d000 */
[----:B------:R-:W-:Y:S02]  /*2400*/  FSEL R75, R75, -INF , P1 ;  /* 0xff8000004b4b7808 */ /* 0x000fe40000800000 */
[----:B------:R-:W-:Y:S02]  /*2410*/  FMNMX.FTZ R6, R53, R6, !PT ;  /* 0x0000000635067209 */ /* 0x000fe40007810000 */
[----:B------:R-:W-:Y:S02]  /*2420*/  FSEL R14, R14, RZ, P2 ;  /* 0x000000ff0e0e7208 */ /* 0x000fe40001000000 */
[----:B------:R-:W-:Y:S02]  /*2430*/  ISETP.NE.AND P2, PT, R20, RZ, PT ;  /* 0x000000ff1400720c */ /* 0x000fe40003f45270 */
[----:B------:R-:W-:Y:S01]  /*2440*/  FMNMX.FTZ R6, R75, R6, !PT ;  /* 0x000000064b067209 */ /* 0x000fe20007810000 */
[-CC-:B------:R-:W-:Y:S01]  /*2450*/  FFMA.FTZ R182, R91, R2.reuse, -R14.reuse ;  /* 0x000000025bb67223 */ /* 0x180fe2000001080e */
[----:B------:R-:W-:Y:S01]  /*2460*/  FSEL R91, R79, -INF , P2 ;  /* 0xff8000004f5b7808 */ /* 0x000fe20001000000 */
[--C-:B------:R-:W-:Y:S01]  /*2470*/  FFMA.FTZ R65, R93, R2, -R14.reuse ;  /* 0x000000025d417223 */ /* 0x100fe2000001080e */
        /* <DEDUP_REMOVED lines=9> */
[----:B------:R-:W-:Y:S01]  /*2510*/  MUFU.EX2 R182, R182 ;  /* 0x000000b600b67308 */ /* 0x000fe20000000800 */
[----:B------:R-:W-:Y:S01]  /*2520*/  FSEL R97, R86, -INF , P5 ;  /* 0xff80000056617808 */ /* 0x000fe20002800000 */
[--C-:B------:R-:W-:Y:S01]  /*2530*/  FFMA.FTZ R178, R99, R2, -R14.reuse ;  /* 0x0000000263b27223 */ /* 0x100fe2000001080e */
[----:B------:R-:W-:Y:S01]  /*2540*/  FMNMX.FTZ R6, R95, R6, !PT ;  /* 0x000000065f067209 */ /* 0x000fe20007810000 */
[-CC-:B------:R-:W-:Y:S01]  /*2550*/  FFMA.FTZ R73, R101, R2.reuse, -R14.reuse ;  /* 0x0000000265497223 */ /* 0x180fe2000001080e */
[-CC-:B------:R-:W-:Y:S01]  /*2560*/  FFMA.FTZ R172, R103, R2.reuse, -R14.reuse ;  /* 0x0000000267ac7223 */ /* 0x180fe2000001080e */
[--C-:B------:R-:W-:Y:S01]  /*2570*/  FFMA.FTZ R77, R105, R2, -R14.reuse ;  /* 0x00000002694d7223 */ /* 0x100fe2000001080e */
[----:B------:R-:W-:Y:S01]  /*2580*/  FMNMX.FTZ R6, R97, R6, !PT ;  /* 0x0000000661067209 */ /* 0x000fe20007810000 */
[----:B------:R-:W-:Y:S01]  /*2590*/  MUFU.EX2 R180, R180 ;  /* 0x000000b400b47308 */ /* 0x000fe20000000800 */
[-CC-:B------:R-:W-:Y:S01]  /*25a0*/  FFMA.FTZ R174, R107, R2.reuse, -R14.reuse ;  /* 0x000000026bae7223 */ /* 0x180fe2000001080e */
[--C-:B------:R-:W-:Y:S01]  /*25b0*/  FFMA.FTZ R81, R109, R2, -R14.reuse ;  /* 0x000000026d517223 */ /* 0x100fe2000001080e */
[----:B------:R-:W-:Y:S01]  /*25c0*/  FMNMX.FTZ R6, R87, R6, !PT ;  /* 0x0000000657067209 */ /* 0x000fe20007810000 */
[-CC-:B------:R-:W-:Y:S01]  /*25d0*/  FFMA.FTZ R168, R111, R2.reuse, -R14.reuse ;  /* 0x000000026fa87223 */ /* 0x180fe2000001080e */
[-CC-:B------:R-:W-:Y:S01]  /*25e0*/  FFMA.FTZ R85, R113, R2.reuse, -R14.reuse ;  /* 0x0000000271557223 */ /* 0x180fe2000001080e */
[-CC-:B------:R-:W-:Y:S01]  /*25f0*/  FFMA.FTZ R170, R115, R2.reuse, -R14.reuse ;  /* 0x0000000273aa7223 */ /* 0x180fe2000001080e */
[----:B------:R-:W-:Y:S01]  /*2600*/  ISETP.NE.AND P1, PT, R88, RZ, PT ;  /* 0x000000ff5800720c */ /* 0x000fe20003f25270 */
[----:B------:R-:W1:Y:S01]  /*2610*/  SHFL.BFLY PT, R9, R6, 0x2, 0x1f ;  /* 0x0c401f0006097f89 */ /* 0x000e6200000e0000 */
[----:B------:R-:W2:Y:S01]  /*2620*/  MUFU.EX2 R61, R61 ;  /* 0x0000003d003d7308 */ /* 0x000ea20000000800 */
[-CC-:B------:R-:W-:Y:S01]  /*2630*/  FFMA.FTZ R117, R117, R2.reuse, -R14.reuse ;  /* 0x0000000275757223 */ /* 0x180fe2000001080e */
[-CC-:B------:R-:W-:Y:S01]  /*2640*/  FFMA.FTZ R152, R119, R2.reuse, -R14.reuse ;  /* 0x0000000277987223 */ /* 0x180fe2000001080e */
[-CC-:B------:R-:W-:Y:S01]  /*2650*/  FFMA.FTZ R83, R121, R2.reuse, -R14.reuse ;  /* 0x0000000279537223 */ /* 0x180fe2000001080e */
[-CC-:B------:R-:W-:Y:S01]  /*2660*/  FFMA.FTZ R154, R123, R2.reuse, -R14.reuse ;  /* 0x000000027b9a7223 */ /* 0x180fe2000001080e */
[-CC-:B------:R-:W-:Y:S01]  /*2670*/  FFMA.FTZ R125, R125, R2.reuse, -R14.reuse ;  /* 0x000000027d7d7223 */ /* 0x180fe2000001080e */
[-CC-:B------:R-:W-:Y:S01]  /*2680*/  FFMA.FTZ R127, R127, R2.reuse, -R14.reuse ;  /* 0x000000027f7f7223 */ /* 0x180fe2000001080e */
[-CC-:B------:R-:W-:Y:S01]  /*2690*/  FFMA.FTZ R129, R129, R2.reuse, -R14.reuse ;  /* 0x0000000281817223 */ /* 0x180fe2000001080e */
[----:B------:R-:W3:Y:S01]  /*26a0*/  MUFU.EX2 R65, R65 ;  /* 0x0000004100417308 */ /* 0x000ee20000000800 */
[-CC-:B------:R-:W-:Y:S01]  /*26b0*/  FFMA.FTZ R131, R131, R2.reuse, -R14.reuse ;  /* 0x0000000283837223 */ /* 0x180fe2000001080e */
[----:B------:R-:W-:Y:S01]  /*26c0*/  FFMA.FTZ R133, R133, R2, -R14 ;  /* 0x0000000285857223 */ /* 0x000fe2000001080e */
[----:B------:R-:W-:-:S02]  /*26d0*/  @!P1 VIADD R3, R3, 0x34840 ;  /* 0x0003484003039836 */ /* 0x000fc40000000000 */
[-CC-:B------:R-:W-:Y:S01]  /*26e0*/  FFMA.FTZ R135, R135, R2.reuse, -R14.reuse ;  /* 0x0000000287877223 */ /* 0x180fe2000001080e */
[-CC-:B------:R-:W-:Y:S01]  /*26f0*/  FFMA.FTZ R137, R137, R2.reuse, -R14.reuse ;  /* 0x0000000289897223 */ /* 0x180fe2000001080e */
[-CC-:B------:R-:W-:Y:S01]  /*2700*/  FFMA.FTZ R139, R139, R2.reuse, -R14.reuse ;  /* 0x000000028b8b7223 */ /* 0x180fe2000001080e */
[-CC-:B------:R-:W-:Y:S01]  /*2710*/  FFMA.FTZ R141, R141, R2.reuse, -R14.reuse ;  /* 0x000000028d8d7223 */ /* 0x180fe2000001080e */
[----:B------:R-:W4:Y:S01]  /*2720*/  MUFU.EX2 R176, R176 ;  /* 0x000000b000b07308 */ /* 0x000f220000000800 */
[----:B------:R-:W-:Y:S01]  /*2730*/  @!P1 PRMT R3, RZ, 0x654, R3 ;  /* 0x00000654ff039816 */ /* 0x000fe20000000003 */
[-CC-:B------:R-:W-:Y:S01]  /*2740*/  FFMA.FTZ R143, R143, R2.reuse, -R14.reuse ;  /* 0x000000028f8f7223 */ /* 0x180fe2000001080e */
[-CC-:B------:R-:W-:Y:S01]  /*2750*/  FFMA.FTZ R145, R145, R2.reuse, -R14.reuse ;  /* 0x0000000291917223 */ /* 0x180fe2000001080e */
[-CC-:B------:R-:W-:Y:S01]  /*2760*/  FFMA.FTZ R147, R147, R2.reuse, -R14.reuse ;  /* 0x0000000293937223 */ /* 0x180fe2000001080e */
[----:B------:R5:W-:Y:S01]  /*2770*/  @!P1 SYNCS.ARRIVE.TRANS64.RED.A1T0 RZ, [R3+URZ], RZ ;  /* 0x000000ff03ff99a7 */ /* 0x000be2000810043f */
[----:B------:R-:W-:Y:S01]  /*2780*/  FFMA.FTZ R14, R149, R2, -R14 ;  /* 0x00000002950e7223 */ /* 0x000fe2000001080e */
[----:B-1----:R-:W-:Y:S01]  /*2790*/  FMNMX.FTZ R8, R6, R9, !PT ;  /* 0x0000000906087209 */ /* 0x002fe20007810000 */
[----:B------:R-:W1:Y:S01]  /*27a0*/  MUFU.EX2 R69, R69 ;  /* 0x0000004500457308 */ /* 0x000e620000000800 */
[--C-:B------:R-:W-:Y:S01]  /*27b0*/  IMAD.MOV.U32 R149, RZ, RZ, R151.reuse ;  /* 0x000000ffff957224 */ /* 0x100fe200078e0097 */
[----:B------:R-:W-:Y:S01]  /*27c0*/  MOV R113, R151 ;  /* 0x0000009700717202 */ /* 0x000fe20000000f00 */
[--C-:B------:R-:W-:Y:S01]  /*27d0*/  IMAD.MOV.U32 R123, RZ, RZ, R151.reuse ;  /* 0x000000ffff7b7224 */ /* 0x100fe200078e0097 */
[----:B------:R-:W2:Y:S01]  /*27e0*/  SHFL.BFLY PT, R9, R8, 0x1, 0x1f ;  /* 0x0c201f0008097f89 */ /* 0x000ea200000e0000 */
[----:B------:R-:W-:-:S02]  /*27f0*/  IMAD.MOV.U32 R121, RZ, RZ, R151 ;  /* 0x000000ffff797224 */ /* 0x000fc400078e0097 */
[--C-:B------:R-:W-:Y:S01]  /*2800*/  IMAD.MOV.U32 R119, RZ, RZ, R151.reuse ;  /* 0x000000ffff777224 */ /* 0x100fe200078e0097 */
[----:B------:R-:W-:Y:S01]  /*2810*/  MUFU.EX2 R178, R178 ;  /* 0x000000b200b27308 */ /* 0x000fe20000000800 */
[--C-:B------:R-:W-:Y:S02]  /*2820*/  IMAD.MOV.U32 R115, RZ, RZ, R151.reuse ;  /* 0x000000ffff737224 */ /* 0x100fe400078e0097 */
[--C-:B------:R-:W-:Y:S02]  /*2830*/  IMAD.MOV.U32 R111, RZ, RZ, R151.reuse ;  /* 0x000000ffff6f7224 */ /* 0x100fe400078e0097 */
[--C-:B------:R-:W-:Y:S02]  /*2840*/  IMAD.MOV.U32 R109, RZ, RZ, R151.reuse ;  /* 0x000000ffff6d7224 */ /* 0x100fe400078e0097 */
[--C-:B------:R-:W-:Y:S01]  /*2850*/  IMAD.MOV.U32 R107, RZ, RZ, R151.reuse ;  /* 0x000000ffff6b7224 */ /* 0x100fe200078e0097 */
[----:B------:R-:W-:Y:S01]  /*2860*/  MUFU.EX2 R73, R73 ;  /* 0x0000004900497308 */ /* 0x000fe20000000800 */
[----:B------:R-:W-:-:S02]  /*2870*/  IMAD.MOV.U32 R105, RZ, RZ, R151 ;  /* 0x000000ffff697224 */ /* 0x000fc400078e0097 */
[--C-:B------:R-:W-:Y:S02]  /*2880*/  IMAD.MOV.U32 R103, RZ, RZ, R151.reuse ;  /* 0x000000ffff677224 */ /* 0x100fe400078e0097 */
[--C-:B------:R-:W-:Y:S02]  /*2890*/  IMAD.MOV.U32 R101, RZ, RZ, R151.reuse ;  /* 0x000000ffff657224 */ /* 0x100fe400078e0097 */
[--C-:B------:R-:W-:Y:S01]  /*28a0*/  IMAD.MOV.U32 R99, RZ, RZ, R151.reuse ;  /* 0x000000ffff637224 */ /* 0x100fe200078e0097 */
[----:B------:R-:W-:Y:S01]  /*28b0*/  MUFU.EX2 R172, R172 ;  /* 0x000000ac00ac7308 */ /* 0x000fe20000000800 */
[----:B------:R-:W-:Y:S01]  /*28c0*/  IMAD.MOV.U32 R88, RZ, RZ, R151 ;  /* 0x000000ffff587224 */ /* 0x000fe200078e0097 */
[----:B--2---:R-:W-:-:S04]  /*28d0*/  FMNMX.FTZ R9, R8, R9, !PT ;  /* 0x0000000908097209 */ /* 0x004fc80007810000 */
[C---:B------:R-:W-:Y:S01]  /*28e0*/  FSETP.NEU.FTZ.AND P2, PT, R9.reuse, -INF , PT ;  /* 0xff8000000900780b */ /* 0x040fe20003f5d000 */
[-C--:B------:R-:W-:Y:S01]  /*28f0*/  FMUL.FTZ R6, R9, R2.reuse ;  /* 0x0000000209067220 */ /* 0x080fe20000410000 */
[----:B------:R-:W-:Y:S04]  /*2900*/  MUFU.EX2 R77, R77 ;  /* 0x0000004d004d7308 */ /* 0x000fe80000000800 */
[----:B------:R-:W-:Y:S02]  /*2910*/  FSEL R6, R6, RZ, P2 ;  /* 0x000000ff06067208 */ /* 0x000fe40001000000 */
[----:B------:R-:W-:Y:S01]  /*2920*/  ISETP.GE.AND P2, PT, R89, 0x81, PT ;  /* 0x000000815900780c */ /* 0x000fe20003f46270 */
[----:B------:R-:W-:Y:S01]  /*2930*/  IMAD.MOV.U32 R89, RZ, RZ, R151 ;  /* 0x000000ffff597224 */ /* 0x000fe200078e0097 */
[----:B------:R-:W-:Y:S01]  /*2940*/  MUFU.EX2 R174, R174 ;  /* 0x000000ae00ae7308 */ /* 0x000fe20000000800 */
[-CC-:B------:R-:W-:Y:S01]  /*2950*/  FFMA.FTZ R27, R27, R2.reuse, -R6.reuse ;  /* 0x000000021b1b7223 */ /* 0x180fe20000010806 */
[-CC-:B------:R-:W-:Y:S01]  /*2960*/  FFMA.FTZ R7, R7, R2.reuse, -R6.reuse ;  /* 0x0000000207077223 */ /* 0x180fe20000010806 */
[-CC-:B------:R-:W-:Y:S01]  /*2970*/  FFMA.FTZ R11, R11, R2.reuse, -R6.reuse ;  /* 0x000000020b0b7223 */ /* 0x180fe20000010806 */
[-CC-:B------:R-:W-:Y:S01]  /*2980*/  FFMA.FTZ R31, R31, R2.reuse, -R6.reuse ;  /* 0x000000021f1f7223 */ /* 0x180fe20000010806 */
[-CC-:B------:R-:W-:Y:S01]  /*2990*/  FFMA.FTZ R13, R13, R2.reuse, -R6.reuse ;  /* 0x000000020d0d7223 */ /* 0x180fe20000010806 */
[-CC-:B------:R-:W-:Y:S01]  /*29a0*/  FFMA.FTZ R35, R35, R2.reuse, -R6.reuse ;  /* 0x0000000223237223 */ /* 0x180fe20000010806 */
[-CC-:B------:R-:W-:Y:S01]  /*29b0*/  FFMA.FTZ R15, R15, R2.reuse, -R6.reuse ;  /* 0x000000020f0f7223 */ /* 0x180fe20000010806 */
[----:B------:R2:W-:Y:S01]  /*29c0*/  MUFU.EX2 R8, R27 ;  /* 0x0000001b00087308 */ /* 0x0005e20000000800 */
[-CC-:B------:R-:W-:Y:S01]  /*29d0*/  FFMA.FTZ R39, R39, R2.reuse, -R6.reuse ;  /* 0x0000000227277223 */ /* 0x180fe20000010806 */
[-CC-:B------:R-:W-:Y:S01]  /*29e0*/  FFMA.FTZ R21, R21, R2.reuse, -R6.reuse ;  /* 0x0000000215157223 */ /* 0x180fe20000010806 */
[-CC-:B------:R-:W-:Y:S01]  /*29f0*/  FFMA.FTZ R43, R43, R2.reuse, -R6.reuse ;  /* 0x000000022b2b7223 */ /* 0x180fe20000010806 */
[-CC-:B------:R-:W-:Y:S01]  /*2a00*/  FFMA.FTZ R25, R25, R2.reuse, -R6.reuse ;  /* 0x0000000219197223 */ /* 0x180fe20000010806 */
[-CC-:B------:R-:W-:Y:S01]  /*2a10*/  FFMA.FTZ R47, R47, R2.reuse, -R6.reuse ;  /* 0x000000022f2f7223 */ /* 0x180fe20000010806 */
[-CC-:B------:R-:W-:Y:S01]  /*2a20*/  FFMA.FTZ R29, R29, R2.reuse, -R6.reuse ;  /* 0x000000021d1d7223 */ /* 0x180fe20000010806 */
[-CC-:B------:R-:W-:Y:S01]  /*2a30*/  FFMA.FTZ R51, R51, R2.reuse, -R6.reuse ;  /* 0x0000000233337223 */ /* 0x180fe20000010806 */
[----:B------:R-:W5:Y:S01]  /*2a40*/  MUFU.EX2 R7, R7 ;  /* 0x0000000700077308 */ /* 0x000f620000000800 */
[----:B--2---:R-:W-:Y:S01]  /*2a50*/  FADD.FTZ R27, R180, R61 ;  /* 0x0000003db41b7221 */ /* 0x004fe20000010000 */
[-CC-:B------:R-:W-:Y:S01]  /*2a60*/  FFMA.FTZ R33, R33, R2.reuse, -R6.reuse ;  /* 0x0000000221217223 */ /* 0x180fe20000010806 */
[-CC-:B------:R-:W-:Y:S01]  /*2a70*/  FFMA.FTZ R55, R55, R2.reuse, -R6.reuse ;  /* 0x0000000237377223 */ /* 0x180fe20000010806 */
[-CC-:B------:R-:W-:Y:S01]  /*2a80*/  FFMA.FTZ R37, R37, R2.reuse, -R6.reuse ;  /* 0x0000000225257223 */ /* 0x180fe20000010806 */
[----:B------:R-:W-:Y:S01]  /*2a90*/  FADD.FTZ R32, R182, R27 ;  /* 0x0000001bb6207221 */ /* 0x000fe20000010000 */
[-CC-:B------:R-:W-:Y:S01]  /*2aa0*/  FFMA.FTZ R59, R59, R2.reuse, -R6.reuse ;  /* 0x000000023b3b7223 */ /* 0x180fe20000010806 */
[-C--:B------:R-:W-:Y:S01]  /*2ab0*/  FFMA.FTZ R41, R41, R2.reuse, -R6 ;  /* 0x0000000229297223 */ /* 0x080fe20000010806 */
[----:B------:R-:W2:Y:S01]  /*2ac0*/  MUFU.EX2 R11, R11 ;  /* 0x0000000b000b7308 */ /* 0x000ea20000000800 */
[----:B---3--:R-:W-:Y:S01]  /*2ad0*/  FADD.FTZ R27, R65, R32 ;  /* 0x00000020411b7221 */ /* 0x008fe20000010000 */
[-CC-:B------:R-:W-:Y:S01]  /*2ae0*/  FFMA.FTZ R63, R63, R2.reuse, -R6.reuse ;  /* 0x000000023f3f7223 */ /* 0x180fe20000010806 */
[-CC-:B------:R-:W-:Y:S01]  /*2af0*/  FFMA.FTZ R45, R45, R2.reuse, -R6.reuse ;  /* 0x000000022d2d7223 */ /* 0x180fe20000010806 */
[-CC-:B------:R-:W-:Y:S01]  /*2b00*/  FFMA.FTZ R67, R67, R2.reuse, -R6.reuse ;  /* 0x0000000243437223 */ /* 0x180fe20000010806 */
[----:B----4-:R-:W-:Y:S01]  /*2b10*/  FADD.FTZ R34, R176, R27 ;  /* 0x0000001bb0227221 */ /* 0x010fe20000010000 */
[-CC-:B------:R-:W-:Y:S01]  /*2b20*/  FFMA.FTZ R49, R49, R2.reuse, -R6.reuse ;  /* 0x0000000231317223 */ /* 0x180fe20000010806 */
[-C--:B------:R-:W-:Y:S01]  /*2b30*/  FFMA.FTZ R71, R71, R2.reuse, -R6 ;  /* 0x0000000247477223 */ /* 0x080fe20000010806 */
[----:B------:R3:W4:Y:S01]  /*2b40*/  MUFU.EX2 R10, R31 ;  /* 0x0000001f000a7308 */ /* 0x0007220000000800 */
[----:B-1----:R-:W-:Y:S01]  /*2b50*/  FADD.FTZ R27, R69, R34 ;  /* 0x00000022451b7221 */ /* 0x002fe20000010000 */
[----:B-----5:R-:W-:Y:S01]  /*2b60*/  FADD.FTZ R34, R7, R8 ;  /* 0x0000000807227221 */ /* 0x020fe20000010000 */
[-CC-:B------:R-:W-:Y:S01]  /*2b70*/  FFMA.FTZ R53, R53, R2.reuse, -R6.reuse ;  /* 0x0000000235357223 */ /* 0x180fe20000010806 */
[-CC-:B------:R-:W-:Y:S01]  /*2b80*/  FFMA.FTZ R75, R75, R2.reuse, -R6.reuse ;  /* 0x000000024b4b7223 */ /* 0x180fe20000010806 */
[----:B------:R-:W-:Y:S01]  /*2b90*/  FADD.FTZ R36, R178, R27 ;  /* 0x0000001bb2247221 */ /* 0x000fe20000010000 */
[-CC-:B------:R-:W-:Y:S01]  /*2ba0*/  FFMA.FTZ R57, R57, R2.reuse, -R6.reuse ;  /* 0x0000000239397223 */ /* 0x180fe20000010806 */
[-C--:B------:R-:W-:Y:S01]  /*2bb0*/  FFMA.FTZ R91, R91, R2.reuse, -R6 ;  /* 0x000000025b5b7223 */ /* 0x080fe20000010806 */
[----:B------:R-:W1:Y:S01]  /*2bc0*/  MUFU.EX2 R13, R13 ;  /* 0x0000000d000d7308 */ /* 0x000e620000000800 */
[----:B---3--:R-:W-:Y:S01]  /*2bd0*/  FADD.FTZ R31, R73, R36 ;  /* 0x00000024491f7221 */ /* 0x008fe20000010000 */
[----:B--2---:R-:W-:Y:S01]  /*2be0*/  FADD.FTZ R27, R11, R34 ;  /* 0x000000220b1b7221 */ /* 0x004fe20000010000 */
[-CC-:B------:R-:W-:Y:S01]  /*2bf0*/  FFMA.FTZ R93, R93, R2.reuse, -R6.reuse ;  /* 0x000000025d5d7223 */ /* 0x180fe20000010806 */
[-CC-:B------:R-:W-:Y:S01]  /*2c00*/  FFMA.FTZ R95, R95, R2.reuse, -R6.reuse ;  /* 0x000000025f5f7223 */ /* 0x180fe20000010806 */
[----:B------:R-:W-:Y:S01]  /*2c10*/  FADD.FTZ R38, R172, R31 ;  /* 0x0000001fac267221 */ /* 0x000fe20000010000 */
[-CC-:B------:R-:W-:Y:S01]  /*2c20*/  FFMA.FTZ R97, R97, R2.reuse, -R6.reuse ;  /* 0x0000000261617223 */ /* 0x180fe20000010806 */
[----:B------:R-:W-:Y:S01]  /*2c30*/  FFMA.FTZ R87, R87, R2, -R6 ;  /* 0x0000000257577223 */ /* 0x000fe20000010806 */
[----:B------:R-:W2:Y:S01]  /*2c40*/  MUFU.EX2 R12, R35 ;  /* 0x00000023000c7308 */ /* 0x000ea20000000800 */
[----:B----4-:R-:W-:Y:S01]  /*2c50*/  FADD.FTZ R36, R10, R27 ;  /* 0x0000001b0a247221 */ /* 0x010fe20000010000 */
[----:B------:R-:W-:Y:S01]  /*2c60*/  FADD.FTZ R31, R77, R38 ;  /* 0x000000264d1f7221 */ /* 0x000fe20000010000 */
[----:B------:R-:W-:Y:S01]  /*2c70*/  F2FP.F16.F32.PACK_AB R181, R8, R7 ;  /* 0x0000000708b5723e */ /* 0x000fe200000000ff */
[----:B------:R-:W-:Y:S01]  /*2c80*/  IMAD.MOV.U32 R7, RZ, RZ, 0x3f800000 ;  /* 0x3f800000ff077424 */ /* 0x000fe200078e00ff */
[----:B------:R-:W-:Y:S01]  /*2c90*/  F2FP.F16.F32.PACK_AB R183, R10, R11 ;  /* 0x0000000b0ab7723e */ /* 0x000fe200000000ff */
[----:B------:R-:W-:Y:S01]  /*2ca0*/  FADD.FTZ R38, R174, R31 ;  /* 0x0000001fae267221 */ /* 0x000fe20000010000 */
[----:B------:R-:W-:Y:S01]  /*2cb0*/  F2FP.F16.F32.PACK_AB R180, R61, R180 ;  /* 0x000000b43db4723e */ /* 0x000fe200000000ff */
[----:B------:R-:W3:Y:S01]  /*2cc0*/  MUFU.EX2 R81, R81 ;  /* 0x0000005100517308 */ /* 0x000ee20000000800 */
[----:B-1----:R-:W-:Y:S01]  /*2cd0*/  FADD.FTZ R27, R13, R36 ;  /* 0x000000240d1b7221 */ /* 0x002fe20000010000 */
[----:B------:R-:W-:Y:S01]  /*2ce0*/  F2FP.F16.F32.PACK_AB R182, R65, R182 ;  /* 0x000000b641b6723e */ /* 0x000fe200000000ff */
[----:B------:R-:W-:Y:S01]  /*2cf0*/  IMAD.MOV.U32 R11, RZ, RZ, 0x3f800000 ;  /* 0x3f800000ff0b7424 */ /* 0x000fe200078e00ff */
[----:B------:R-:W-:-:S02]  /*2d00*/  F2FP.F16.F32.PACK_AB R176, R69, R176 ;  /* 0x000000b045b0723e */ /* 0x000fc400000000ff */
[----:B------:R-:W-:Y:S02]  /*2d10*/  F2FP.F16.F32.PACK_AB R178, R73, R178 ;  /* 0x000000b249b2723e */ /* 0x000fe400000000ff */
[----:B------:R-:W1:Y:S01]  /*2d20*/  MUFU.EX2 R15, R15 ;  /* 0x0000000f000f7308 */ /* 0x000e620000000800 */
[C---:B--2---:R-:W-:Y:S01]  /*2d30*/  FADD.FTZ R36, R12.reuse, R27 ;  /* 0x0000001b0c247221 */ /* 0x044fe20000010000 */
[----:B------:R-:W-:Y:S02]  /*2d40*/  F2FP.F16.F32.PACK_AB R172, R77, R172 ;  /* 0x000000ac4dac723e */ /* 0x000fe400000000ff */
[----:B------:R-:W-:-:S04]  /*2d50*/  F2FP.F16.F32.PACK_AB R177, R12, R13 ;  /* 0x0000000d0cb1723e */ /* 0x000fc800000000ff */
[----:B------:R-:W2:Y:S01]  /*2d60*/  MUFU.EX2 R168, R168 ;  /* 0x000000a800a87308 */ /* 0x000ea20000000800 */
[C---:B---3--:R-:W-:Y:S01]  /*2d70*/  FADD.FTZ R31, R81.reuse, R38 ;  /* 0x00000026511f7221 */ /* 0x048fe20000010000 */
[----:B------:R-:W-:-:S06]  /*2d80*/  F2FP.F16.F32.PACK_AB R174, R81, R174 ;  /* 0x000000ae51ae723e */ /* 0x000fcc00000000ff */
[----:B------:R-:W3:Y:S01]  /*2d90*/  MUFU.EX2 R20, R39 ;  /* 0x0000002700147308 */ /* 0x000ee20000000800 */
[----:B-1----:R-:W-:-:S07]  /*2da0*/  FADD.FTZ R27, R15, R36 ;  /* 0x000000240f1b7221 */ /* 0x002fce0000010000 */
[----:B------:R-:W1:Y:S01]  /*2db0*/  MUFU.EX2 R85, R85 ;  /* 0x0000005500557308 */ /* 0x000e620000000800 */
[----:B--2---:R-:W-:-:S07]  /*2dc0*/  FADD.FTZ R40, R168, R31 ;  /* 0x0000001fa8287221 */ /* 0x004fce0000010000 */
[----:B------:R-:W2:Y:S01]  /*2dd0*/  MUFU.EX2 R21, R21 ;  /* 0x0000001500157308 */ /* 0x000ea20000000800 */
[C---:B---3--:R-:W-:Y:S01]  /*2de0*/  FADD.FTZ R38, R20.reuse, R27 ;  /* 0x0000001b14267221 */ /* 0x048fe20000010000 */
[----:B------:R-:W-:-:S06]  /*2df0*/  F2FP.F16.F32.PACK_AB R179, R20, R15 ;  /* 0x0000000f14b3723e */ /* 0x000fcc00000000ff */
[----:B------:R-:W3:Y:S01]  /*2e00*/  MUFU.EX2 R170, R170 ;  /* 0x000000aa00aa7308 */ /* 0x000ee20000000800 */
[C---:B-1----:R-:W-:Y:S01]  /*2e10*/  FADD.FTZ R31, R85.reuse, R40 ;  /* 0x00000028551f7221 */ /* 0x042fe20000010000 */
[----:B------:R-:W-:-:S06]  /*2e20*/  F2FP.F16.F32.PACK_AB R168, R85, R168 ;  /* 0x000000a855a8723e */ /* 0x000fcc00000000ff */
[----:B------:R-:W1:Y:S01]  /*2e30*/  MUFU.EX2 R24, R43 ;  /* 0x0000002b00187308 */ /* 0x000e620000000800 */
[----:B--2---:R-:W-:-:S07]  /*2e40*/  FADD.FTZ R27, R21, R38 ;  /* 0x00000026151b7221 */ /* 0x004fce0000010000 */
[----:B------:R2:W4:Y:S01]  /*2e50*/  MUFU.EX2 R79, R117 ;  /* 0x00000075004f7308 */ /* 0x0005220000000800 */
[----:B---3--:R-:W-:-:S07]  /*2e60*/  FADD.FTZ R40, R170, R31 ;  /* 0x0000001faa287221 */ /* 0x008fce0000010000 */
[----:B------:R-:W3:Y:S01]  /*2e70*/  MUFU.EX2 R25, R25 ;  /* 0x0000001900197308 */ /* 0x000ee20000000800 */
[C---:B-1----:R-:W-:Y:S01]  /*2e80*/  FADD.FTZ R38, R24.reuse, R27 ;  /* 0x0000001b18267221 */ /* 0x042fe20000010000 */
[----:B------:R-:W-:Y:S01]  /*2e90*/  F2FP.F16.F32.PACK_AB R173, R24, R21 ;  /* 0x0000001518ad723e */ /* 0x000fe200000000ff */
[----:B--2---:R-:W-:-:S05]  /*2ea0*/  IMAD.MOV.U32 R117, RZ, RZ, R151 ;  /* 0x000000ffff757224 */ /* 0x004fca00078e0097 */
[----:B------:R-:W1:Y:S01]  /*2eb0*/  MUFU.EX2 R152, R152 ;  /* 0x0000009800987308 */ /* 0x000e620000000800 */
[C---:B----4-:R-:W-:Y:S01]  /*2ec0*/  FADD.FTZ R27, R79.reuse, R40 ;  /* 0x000000284f1b7221 */ /* 0x050fe20000010000 */
[----:B------:R-:W-:-:S06]  /*2ed0*/  F2FP.F16.F32.PACK_AB R170, R79, R170 ;  /* 0x000000aa4faa723e */ /* 0x000fcc00000000ff */
[----:B------:R-:W2:Y:S01]  /*2ee0*/  MUFU.EX2 R26, R47 ;  /* 0x0000002f001a7308 */ /* 0x000ea20000000800 */
[----:B---3--:R-:W-:-:S07]  /*2ef0*/  FADD.FTZ R3, R25, R38 ;  /* 0x0000002619037221 */ /* 0x008fce0000010000 */
[----:B------:R-:W3:Y:S01]  /*2f00*/  MUFU.EX2 R83, R83 ;  /* 0x0000005300537308 */ /* 0x000ee20000000800 */
[----:B-1----:R-:W-:-:S07]  /*2f10*/  FADD.FTZ R42, R152, R27 ;  /* 0x0000001b982a7221 */ /* 0x002fce0000010000 */
[----:B------:R-:W1:Y:S01]  /*2f20*/  MUFU.EX2 R29, R29 ;  /* 0x0000001d001d7308 */ /* 0x000e620000000800 */
[C---:B--2---:R-:W-:Y:S01]  /*2f30*/  FADD.FTZ R40, R26.reuse, R3 ;  /* 0x000000031a287221 */ /* 0x044fe20000010000 */
[----:B------:R-:W-:-:S06]  /*2f40*/  F2FP.F16.F32.PACK_AB R175, R26, R25 ;  /* 0x000000191aaf723e */ /* 0x000fcc00000000ff */
        /* <DEDUP_REMOVED lines=12> */
[----:B------:R-:W-:Y:S01]  /*3010*/  F2FP.F16.F32.PACK_AB R154, R125, R154 ;  /* 0x0000009a7d9a723e */ /* 0x000fe200000000ff */
[----:B------:R-:W-:-:S05]  /*3020*/  IMAD.MOV.U32 R125, RZ, RZ, R151 ;  /* 0x000000ffff7d7224 */ /* 0x000fca00078e0097 */
        /* <DEDUP_REMOVED lines=10> */
[----:B------:R-:W-:Y:S01]  /*30d0*/  F2FP.F16.F32.PACK_AB R156, R156, R127 ;  /* 0x0000007f9c9c723e */ /* 0x000fe200000000ff */
[----:B------:R-:W-:-:S05]  /*30e0*/  IMAD.MOV.U32 R127, RZ, RZ, R151 ;  /* 0x000000ffff7f7224 */ /* 0x000fca00078e0097 */
[----:B------:R-:W2:Y:S01]  /*30f0*/  MUFU.EX2 R32, R59 ;  /* 0x0000003b00207308 */ /* 0x000ea20000000800 */
[----:B---3--:R-:W-:-:S07]  /*3100*/  FADD.FTZ R3, R37, R6 ;  /* 0x0000000625037221 */ /* 0x008fce0000010000 */
[----:B------:R3:W4:Y:S01]  /*3110*/  MUFU.EX2 R158, R133 ;  /* 0x00000085009e7308 */ /* 0x0007220000000800 */
[----:B-1----:R-:W-:-:S07]  /*3120*/  FADD.FTZ R27, R131, R42 ;  /* 0x0000002a831b7221 */ /* 0x002fce0000010000 */
[----:B------:R-:W1:Y:S01]  /*3130*/  MUFU.EX2 R41, R41 ;  /* 0x0000002900297308 */ /* 0x000e620000000800 */
[C---:B--2---:R-:W-:Y:S01]  /*3140*/  FADD.FTZ R6, R32.reuse, R3 ;  /* 0x0000000320067221 */ /* 0x044fe20000010000 */
[----:B------:R-:W-:Y:S01]  /*3150*/  F2FP.F16.F32.PACK_AB R153, R32, R37 ;  /* 0x000000252099723e */ /* 0x000fe200000000ff */
[----:B---3--:R-:W-:-:S05]  /*3160*/  IMAD.MOV.U32 R133, RZ, RZ, R151 ;  /* 0x000000ffff857224 */ /* 0x008fca00078e0097 */
[----:B------:R-:W2:Y:S01]  /*3170*/  MUFU.EX2 R135, R135 ;  /* 0x0000008700877308 */ /* 0x000ea20000000800 */
[C---:B----4-:R-:W-:Y:S01]  /*3180*/  FADD.FTZ R42, R158.reuse, R27 ;  /* 0x0000001b9e2a7221 */ /* 0x050fe20000010000 */
[----:B------:R-:W-:Y:S01]  /*3190*/  F2FP.F16.F32.PACK_AB R158, R158, R131 ;  /* 0x000000839e9e723e */ /* 0x000fe200000000ff */
[----:B------:R-:W-:-:S05]  /*31a0*/  IMAD.MOV.U32 R131, RZ, RZ, R151 ;  /* 0x000000ffff837224 */ /* 0x000fca00078e0097 */
[----:B------:R-:W3:Y:S01]  /*31b0*/  MUFU.EX2 R34, R63 ;  /* 0x0000003f00227308 */ /* 0x000ee20000000800 */
[----:B-1----:R-:W-:-:S07]  /*31c0*/  FADD.FTZ R3, R41, R6 ;  /* 0x0000000629037221 */ /* 0x002fce0000010000 */
[----:B------:R1:W4:Y:S01]  /*31d0*/  MUFU.EX2 R160, R137 ;  /* 0x0000008900a07308 */ /* 0x0003220000000800 */
[----:B--2---:R-:W-:-:S07]  /*31e0*/  FADD.FTZ R27, R135, R42 ;  /* 0x0000002a871b7221 */ /* 0x004fce0000010000 */
[----:B------:R-:W2:Y:S01]  /*31f0*/  MUFU.EX2 R45, R45 ;  /* 0x0000002d002d7308 */ /* 0x000ea20000000800 */
[C---:B---3--:R-:W-:Y:S01]  /*3200*/  FADD.FTZ R6, R34.reuse, R3 ;  /* 0x0000000322067221 */ /* 0x048fe20000010000 */
[----:B------:R-:W-:Y:S01]  /*3210*/  F2FP.F16.F32.PACK_AB R155, R34, R41 ;  /* 0x00000029229b723e */ /* 0x000fe200000000ff */
[----:B-1----:R-:W-:-:S05]  /*3220*/  IMAD.MOV.U32 R137, RZ, RZ, R151 ;  /* 0x000000ffff897224 */ /* 0x002fca00078e0097 */
[----:B------:R-:W1:Y:S01]  /*3230*/  MUFU.EX2 R139, R139 ;  /* 0x0000008b008b7308 */ /* 0x000e620000000800 */
[C---:B----4-:R-:W-:Y:S01]  /*3240*/  FADD.FTZ R44, R160.reuse, R27 ;  /* 0x0000001ba02c7221 */ /* 0x050fe20000010000 */
[----:B------:R-:W-:Y:S02]  /*3250*/  F2FP.F16.F32.PACK_AB R160, R160, R135 ;  /* 0x00000087a0a0723e */ /* 0x000fe400000000ff */
[----:B------:R-:W-:-:S04]  /*3260*/  MOV R135, R151 ;  /* 0x0000009700877202 */ /* 0x000fc80000000f00 */
[----:B------:R-:W3:Y:S01]  /*3270*/  MUFU.EX2 R36, R67 ;  /* 0x0000004300247308 */ /* 0x000ee20000000800 */
[----:B--2---:R-:W-:-:S07]  /*3280*/  FADD.FTZ R3, R45, R6 ;  /* 0x000000062d037221 */ /* 0x004fce0000010000 */
[----:B------:R2:W4:Y:S01]  /*3290*/  MUFU.EX2 R162, R141 ;  /* 0x0000008d00a27308 */ /* 0x0005220000000800 */
[----:B-1----:R-:W-:-:S07]  /*32a0*/  FADD.FTZ R27, R139, R44 ;  /* 0x0000002c8b1b7221 */ /* 0x002fce0000010000 */
[----:B------:R-:W1:Y:S01]  /*32b0*/  MUFU.EX2 R49, R49 ;  /* 0x0000003100317308 */ /* 0x000e620000000800 */
[C---:B---3--:R-:W-:Y:S01]  /*32c0*/  FADD.FTZ R6, R36.reuse, R3 ;  /* 0x0000000324067221 */ /* 0x048fe20000010000 */
[----:B------:R-:W-:Y:S01]  /*32d0*/  F2FP.F16.F32.PACK_AB R157, R36, R45 ;  /* 0x0000002d249d723e */ /* 0x000fe200000000ff */
[----:B--2---:R-:W-:-:S05]  /*32e0*/  IMAD.MOV.U32 R141, RZ, RZ, R151 ;  /* 0x000000ffff8d7224 */ /* 0x004fca00078e0097 */
        /* <DEDUP_REMOVED lines=14> */
[----:B------:R-:W-:Y:S01]  /*33d0*/  F2FP.F16.F32.PACK_AB R164, R164, R143 ;  /* 0x0000008fa4a4723e */ /* 0x000fe200000000ff */
[----:B------:R-:W-:-:S05]  /*33e0*/  IMAD.MOV.U32 R143, RZ, RZ, R151 ;  /* 0x000000ffff8f7224 */ /* 0x000fca00078e0097 */
[----:B------:R-:W3:Y:S01]  /*33f0*/  MUFU.EX2 R40, R75 ;  /* 0x0000004b00287308 */ /* 0x000ee20000000800 */
[----:B--2---:R-:W-:-:S07]  /*3400*/  FADD.FTZ R3, R53, R6 ;  /* 0x0000000635037221 */ /* 0x004fce0000010000 */
[----:B------:R-:W2:Y:S01]  /*3410*/  MUFU.EX2 R57, R57 ;  /* 0x0000003900397308 */ /* 0x000ea20000000800 */
[----:B-1----:R-:W-:-:S07]  /*3420*/  FADD.FTZ R27, R147, R46 ;  /* 0x0000002e931b7221 */ /* 0x002fce0000010000 */
[----:B------:R1:W4:Y:S01]  /*3430*/  MUFU.EX2 R42, R91 ;  /* 0x0000005b002a7308 */ /* 0x0003220000000800 */
[C---:B---3--:R-:W-:Y:S01]  /*3440*/  FADD.FTZ R46, R40.reuse, R3 ;  /* 0x00000003282e7221 */ /* 0x048fe20000010000 */
[----:B------:R-:W-:-:S06]  /*3450*/  F2FP.F16.F32.PACK_AB R161, R40, R53 ;  /* 0x0000003528a1723e */ /* 0x000fcc00000000ff */
[----:B------:R-:W3:Y:S01]  /*3460*/  MUFU.EX2 R93, R93 ;  /* 0x0000005d005d7308 */ /* 0x000ee20000000800 */
[----:B--2---:R-:W-:Y:S01]  /*3470*/  FADD.FTZ R3, R57, R46 ;  /* 0x0000002e39037221 */ /* 0x004fe20000010000 */
[----:B-1----:R-:W-:-:S06]  /*3480*/  MOV R91, R151 ;  /* 0x00000097005b7202 */ /* 0x002fcc0000000f00 */
[----:B------:R1:W2:Y:S01]  /*3490*/  MUFU.EX2 R44, R95 ;  /* 0x0000005f002c7308 */ /* 0x0002a20000000800 */
[C---:B----4-:R-:W-:Y:S01]  /*34a0*/  FADD.FTZ R10, R42.reuse, R3 ;  /* 0x000000032a0a7221 */ /* 0x050fe20000010000 */
[----:B------:R-:W-:-:S06]  /*34b0*/  F2FP.F16.F32.PACK_AB R163, R42, R57 ;  /* 0x000000392aa3723e */ /* 0x000fcc00000000ff */
[----:B------:R-:W4:Y:S01]  /*34c0*/  MUFU.EX2 R97, R97 ;  /* 0x0000006100617308 */ /* 0x000f220000000800 */
[----:B---3--:R-:W-:Y:S01]  /*34d0*/  FADD.FTZ R3, R93, R10 ;  /* 0x0000000a5d037221 */ /* 0x008fe20000010000 */
[----:B-1----:R-:W-:-:S06]  /*34e0*/  IMAD.MOV.U32 R95, RZ, RZ, R151 ;  /* 0x000000ffff5f7224 */ /* 0x002fcc00078e0097 */
[----:B------:R-:W1:Y:S01]  /*34f0*/  MUFU.EX2 R14, R14 ;  /* 0x0000000e000e7308 */ /* 0x000e620000000800 */
[C---:B--2---:R-:W-:Y:S01]  /*3500*/  FADD.FTZ R10, R44.reuse, R3 ;  /* 0x000000032c0a7221 */ /* 0x044fe20000010000 */
[----:B------:R-:W-:Y:S01]  /*3510*/  F2FP.F16.F32.PACK_AB R165, R44, R93 ;  /* 0x0000005d2ca5723e */ /* 0x000fe200000000ff */
[----:B------:R-:W-:-:S05]  /*3520*/  IMAD.MOV.U32 R93, RZ, RZ, R151 ;  /* 0x000000ffff5d7224 */ /* 0x000fca00078e0097 */
[----:B------:R-:W2:Y:S01]  /*3530*/  MUFU.EX2 R8, R87 ;  /* 0x0000005700087308 */ /* 0x000ea20000000800 */
[----:B----4-:R-:W-:Y:S01]  /*3540*/  FADD.FTZ R3, R97, R10 ;  /* 0x0000000a61037221 */ /* 0x010fe20000010000 */
[C---:B-1----:R-:W-:Y:S01]  /*3550*/  F2FP.F16.F32.PACK_AB R166, R14.reuse, R147 ;  /* 0x000000930ea6723e */ /* 0x042fe200000000ff */
[----:B------:R-:W-:Y:S01]  /*3560*/  FADD.FTZ R6, R14, R27 ;  /* 0x0000001b0e067221 */ /* 0x000fe20000010000 */
[----:B------:R-:W-:Y:S01]  /*3570*/  IMAD.MOV.U32 R147, RZ, RZ, R151 ;  /* 0x000000ffff937224 */ /* 0x000fe200078e0097 */
[C---:B--2---:R-:W-:Y:S01]  /*3580*/  F2FP.F16.F32.PACK_AB R167, R8.reuse, R97 ;  /* 0x0000006108a7723e */ /* 0x044fe200000000ff */
[----:B------:R-:W-:Y:S01]  /*3590*/  FADD.FTZ R3, R8, R3 ;  /* 0x0000000308037221 */ /* 0x000fe20000010000 */
[----:B------:R-:W-:Y:S01]  /*35a0*/  IMAD.MOV.U32 R97, RZ, RZ, R151 ;  /* 0x000000ffff617224 */ /* 0x000fe200078e0097 */
[----:B------:R-:W-:Y:S06]  /*35b0*/  @!P2 BRA `(.L_x_15) ;  /* 0x0000002000d0a947 */ /* 0x000fec0003800000 */
[----:B------:R-:W-:Y:S01]  /*35c0*/  VIADD R189, R189, 0xfffffffe ;  /* 0xfffffffebdbd7836 */ /* 0x000fe20000000000 */
[----:B------:R-:W-:Y:S01]  /*35d0*/  CS2R R150, SRZ ;  /* 0x0000000000967805 */ /* 0x000fe2000001ff00 */
[----:B------:R-:W-:Y:S01]  /*35e0*/  IMAD.MOV.U32 R8, RZ, RZ, R9 ;  /* 0x000000ffff087224 */ /* 0x000fe200078e0009 */
[----:B------:R-:W-:Y:S01]  /*35f0*/  CS2R R146, SRZ ;  /* 0x0000000000927805 */ /* 0x000fe2000001ff00 */
[----:B------:R-:W-:Y:S01]  /*3600*/  IMAD.MOV.U32 R13, RZ, RZ, R0 ;  /* 0x000000ffff0d7224 */ /* 0x000fe200078e0000 */
[----:B------:R-:W-:Y:S01]  /*3610*/  CS2R R142, SRZ ;  /* 0x00000000008e7805 */ /* 0x000fe2000001ff00 */
[----:B------:R-:W-:Y:S01]  /*3620*/  IMAD.MOV.U32 R7, RZ, RZ, 0x3f800000 ;  /* 0x3f800000ff077424 */ /* 0x000fe200078e00ff */
[----:B------:R-:W-:Y:S02]  /*3630*/  CS2R R138, SRZ ;  /* 0x00000000008a7805 */ /* 0x000fe4000001ff00 */
[----:B------:R-:W-:Y:S02]  /*3640*/  CS2R R134, SRZ ;  /* 0x0000000000867805 */ /* 0x000fe4000001ff00 */
[----:B------:R-:W-:-:S02]  /*3650*/  CS2R R130, SRZ ;  /* 0x0000000000827805 */ /* 0x000fc4000001ff00 */
[----:B------:R-:W-:Y:S02]  /*3660*/  CS2R R126, SRZ ;  /* 0x00000000007e7805 */ /* 0x000fe4000001ff00 */
[----:B------:R-:W-:Y:S02]  /*3670*/  CS2R R122, SRZ ;  /* 0x00000000007a7805 */ /* 0x000fe4000001ff00 */
[----:B------:R-:W-:Y:S02]  /*3680*/  CS2R R118, SRZ ;  /* 0x0000000000767805 */ /* 0x000fe4000001ff00 */
        /* <DEDUP_REMOVED lines=22> */
[----:B------:R-:W-:Y:S01]  /*37f0*/  CS2R R88, SRZ ;  /* 0x0000000000587805 */ /* 0x000fe2000001ff00 */
[----:B------:R-:W-:Y:S01]  /*3800*/  UMOV UR4, UR39 ;  /* 0x0000002700047c82 */ /* 0x000fe20008000000 */
[----:B------:R-:W-:-:S05]  /*3810*/  UMOV UR5, UR38 ;  /* 0x0000002600057c82 */ /* 0x000fca0008000000 */
.L_x_24:
[----:B------:R-:W-:-:S04]  /*3820*/  UIADD3 UR6, UR5, 0x1, URZ ;  /* 0x0000000105067890 */ /* 0x000fc8000fffe03f */
[----:B------:R-:W-:-:S04]  /*3830*/  UISETP.NE.AND UP0, UPT, UR6, 0x2, UPT ;  /* 0x000000020600788c */ /* 0x000fc8000bf05270 */
[----:B------:R-:W-:Y:S02]  /*3840*/  USEL UR39, URZ, 0x1, UP0 ;  /* 0x000000013f277887 */ /* 0x000fe40008000000 */
[----:B------:R-:W-:Y:S02]  /*3850*/  USEL UR38, UR6, URZ, UP0 ;  /* 0x0000003f06267287 */ /* 0x000fe40008000000 */
[----:B------:R-:W-:Y:S01]  /*3860*/  ULOP3.LUT UR39, UR4, UR39, URZ, 0x3c, !UPT ;  /* 0x0000002704277292 */ /* 0x000fe2000f8e3c3f */
[----:B------:R-:W-:Y:S11]  /*3870*/  @!P0 BRA `(.L_x_16) ;  /* 0x0000000000048947 */ /* 0x000ff60003800000 */
[----:B------:R-:W-:Y:S01]  /*3880*/  BPT.TRAP 0x1 ;  /* 0x000000040000795c */ /* 0x000fe20000300000 */
.L_x_16:
[----:B------:R-:W-:Y:S01]  /*3890*/  ULEA UR6, UR38, UR60, 0x3 ;  /* 0x0000003c26067291 */ /* 0x000fe2000f8e183f */
[----:B------:R-:W-:-:S05]  /*38a0*/  IMAD.U32 R0, RZ, RZ, UR39 ;  /* 0x00000027ff007e24 */ /* 0x000fca000f8e00ff */
[----:B------:R-:W-:-:S04]  /*38b0*/  SHF.L.U32 R0, R0, 0x1f, RZ ;  /* 0x0000001f00007819 */ /* 0x000fc800000006ff */
[----:B------:R1:W2:Y:S01]  /*38c0*/  SYNCS.PHASECHK.TRANS64.TRYWAIT P2, [UR6+0x34830], R0 ;  /* 0x03483000ff0075a7 */ /* 0x0002a20008040146 */
[----:B------:R-:W-:Y:S05]  /*38d0*/  @!P0 BRA `(.L_x_17) ;  /* 0x0000000000048947 */ /* 0x000fea0003800000 */
[----:B------:R-:W-:Y:S01]  /*38e0*/  BPT.TRAP 0x1 ;  /* 0x000000040000795c */ /* 0x000fe20000300000 */
.L_x_17:
[----:B--2---:R-:W-:Y:S05]  /*38f0*/  @P2 BRA `(.L_x_18) ;  /* 0x0000000000082947 */ /* 0x004fea0003800000 */
[----:B------:R-:W2:Y:S02]  /*3900*/  SYNCS.PHASECHK.TRANS64.TRYWAIT P2, [UR6+0x34830], R0 ;  /* 0x03483000ff0075a7 */ /* 0x000ea40008040146 */
[----:B--2---:R-:W-:Y:S05]  /*3910*/  @!P2 BRA `(.L_x_19) ;  /* 0x0000006800a4a947 */ /* 0x004fea0003800000 */
.L_x_18:
[----:B------:R-:W-:Y:S01]  /*3920*/  R2UR UR44, R4 ;  /* 0x00000000042c72ca */ /* 0x000fe200000e0000 */
[----:B------:R-:W-:Y:S01]  /*3930*/  UIMAD UR7, UR38, 0xc00, UR37 ;  /* 0x00000c00260778a4 */ /* 0x000fe2000f8e0225 */
[----:B------:R-:W-:Y:S01]  /*3940*/  R2UR UR45, R5 ;  /* 0x00000000052d72ca */ /* 0x000fe200000e0000 */
[----:B------:R-:W-:Y:S01]  /*3950*/  WARPGROUP.ARRIVE ;  /* 0x00000000000079c5 */ /* 0x000fe20000000000 */
[----:B------:R-:W-:Y:S01]  /*3960*/  UMOV UR47, 0x40000040 ;  /* 0x40000040002f7882 */ /* 0x000fe20000000000 */
[----:B------:R-:W-:Y:S01]  /*3970*/  UIADD3 UR10, UR7, 0x6, URZ ;  /* 0x00000006070a7890 */ /* 0x000fe2000fffe03f */
[-C--:B------:R-:W-:Y:S01]  /*3980*/  FMUL.FTZ R88, R88, R11.reuse ;  /* 0x0000000b58587220 */ /* 0x080fe20000410000 */
[----:B------:R-:W-:Y:S01]  /*3990*/  UMOV UR11, 0x40000040 ;  /* 0x40000040000b7882 */ /* 0x000fe20000000000 */
[----:B------:R-:W-:Y:S01]  /*39a0*/  UMOV UR46, UR7 ;  /* 0x00000007002e7c82 */ /* 0x000fe20008000000 */
[----:B------:R-:W-:Y:S01]  /*39b0*/  UIADD3 UR14, UR7, 0x400, URZ ;  /* 0x00000400070e7890 */ /* 0x000fe2000fffe03f */
[-C--:B------:R-:W-:Y:S01]  /*39c0*/  FMUL.FTZ R89, R89, R11.reuse ;  /* 0x0000000b59597220 */ /* 0x080fe20000410000 */
[----:B------:R-:W-:Y:S01]  /*39d0*/  UMOV UR15, 0x40000040 ;  /* 0x40000040000f7882 */ /* 0x000fe20000000000 */
[----:B------:R-:W-:Y:S01]  /*39e0*/  UIADD3 UR18, UR7, 0x402, URZ ;  /* 0x0000040207127890 */ /* 0x000fe2000fffe03f */
[-C--:B------:R-:W-:Y:S01]  /*39f0*/  FMUL.FTZ R92, R92, R11.reuse ;  /* 0x0000000b5c5c7220 */ /* 0x080fe20000410000 */
[----:B------:R-:W-:Y:S01]  /*3a00*/  UMOV UR19, 0x40000040 ;  /* 0x4000004000137882 */ /* 0x000fe20000000000 */
[----:B------:R-:W-:Y:S01]  /*3a10*/  HGMMA.64x128x16.F32 R24, gdesc[UR44], RZ, !UPT, gsb0 ;  /* 0x01e000002c1879f0 */ /* 0x000fe2000c0008ff */
[----:B------:R-:W-:Y:S01]  /*3a20*/  UIADD3 UR46, UR7, 0x2, URZ ;  /* 0x00000002072e7890 */ /* 0x000fe2000fffe03f */
[-C--:B------:R-:W-:Y:S01]  /*3a30*/  FMUL.FTZ R93, R93, R11.reuse ;  /* 0x0000000b5d5d7220 */ /* 0x080fe20000410000 */
[----:B------:R-:W-:Y:S01]  /*3a40*/  UMOV UR44, UR56 ;  /* 0x00000038002c7c82 */ /* 0x000fe20008000000 */
[----:B------:R-:W-:Y:S01]  /*3a50*/  UMOV UR45, UR57 ;  /* 0x00000039002d7c82 */ /* 0x000fe20008000000 */
[----:B------:R-:W-:Y:S01]  /*3a60*/  UMOV UR47, 0x40000040 ;  /* 0x40000040002f7882 */ /* 0x000fe20000000000 */
[----:B------:R-:W-:Y:S01]  /*3a70*/  UIADD3 UR22, UR7, 0x404, URZ ;  /* 0x0000040407167890 */ /* 0x000fe2000fffe03f */
[-C--:B------:R-:W-:Y:S01]  /*3a80*/  FMUL.FTZ R96, R96, R11.reuse ;  /* 0x0000000b60607220 */ /* 0x080fe20000410000 */
        /* <DEDUP_REMOVED lines=13> */
[-C--:B------:R-:W-:Y:S01]  /*3b60*/  FMUL.FTZ R105, R105, R11.reuse ;  /* 0x0000000b69697220 */ /* 0x080fe20000410000 */
        /* <DEDUP_REMOVED lines=21> */
[----:B------:R-:W-:Y:S01]  /*3cc0*/  FMUL.FTZ R149, R149, R11 ;  /* 0x0000000b95957220 */ /* 0x000fe20000410000 */
        /* <DEDUP_REMOVED lines=32> */
[----:B------:R-:W-:-:S02]  /*3ed0*/  WARPGROUP.DEPBAR.LE gsb0, 0x0 ;  /* 0x00008000000079c5 */ /* 0x000fc40000010000 */
[----:B------:R-:W-:-:S06]  /*3ee0*/  WARPGROUP.ARRIVE ;  /* 0x00000000000079c5 */ /* 0x000fcc0000000000 */
[----:B------:R-:W-:Y:S01]  /*3ef0*/  HGMMA.64x128x16.F32 R24, gdesc[UR44], R24, gsb0 ;  /* 0x01e000002c1879f0 */ /* 0x000fe20008000818 */
[----:B------:R-:W-:Y:S01]  /*3f00*/  UIADD3 UR46, UR7, 0x4, URZ ;  /* 0x00000004072e7890 */ /* 0x000fe2000fffe03f */
[----:B------:R-:W-:Y:S01]  /*3f10*/  UMOV UR44, UR52 ;  /* 0x00000034002c7c82 */ /* 0x000fe20008000000 */
[----:B------:R-:W-:Y:S01]  /*3f20*/  UMOV UR45, UR53 ;  /* 0x00000035002d7c82 */ /* 0x000fe20008000000 */
[----:B------:R-:W-:Y:S01]  /*3f30*/  UMOV UR47, 0x40000040 ;  /* 0x40000040002f7882 */ /* 0x000fe20000000000 */
[----:B------:R-:W-:Y:S02]  /*3f40*/  WARPGROUP.DEPBAR.LE gsb0, 0x0 ;  /* 0x00008000000079c5 */ /* 0x000fe40000010000 */
        /* <DEDUP_REMOVED lines=34> */
[----:B------:R-:W-:Y:S05]  /*4170*/  @!P0 BRA `(.L_x_20) ;  /* 0x0000000000048947 */ /* 0x000fea0003800000 */
[----:B------:R-:W-:Y:S01]  /*4180*/  BPT.TRAP 0x1 ;  /* 0x000000040000795c */ /* 0x000fe20000300000 */
.L_x_20:
[----:B------:R-:W-:Y:S01]  /*4190*/  ULEA UR7, UR5, UR60, 0x3 ;  /* 0x0000003c05077291 */ /* 0x000fe2000f8e183f */
[----:B-12---:R-:W-:-:S05]  /*41a0*/  IMAD.U32 R0, RZ, RZ, UR4 ;  /* 0x00000004ff007e24 */ /* 0x006fca000f8e00ff */
[----:B------:R-:W-:-:S04]  /*41b0*/  SHF.L.U32 R0, R0, 0x1f, RZ ;  /* 0x0000001f00007819 */ /* 0x000fc800000006ff */
[----:B------:R1:W2:Y:S01]  /*41c0*/  SYNCS.PHASECHK.TRANS64.TRYWAIT P2, [UR7+0x34850], R0 ;  /* 0x03485000ff0075a7 */ /* 0x0002a20008040147 */
[----:B------:R-:W-:Y:S05]  /*41d0*/  @!P0 BRA `(.L_x_21) ;  /* 0x0000000000048947 */ /* 0x000fea0003800000 */
[----:B------:R-:W-:Y:S01]  /*41e0*/  BPT.TRAP 0x1 ;  /* 0x000000040000795c */ /* 0x000fe20000300000 */
.L_x_21:
[----:B--2---:R-:W-:Y:S05]  /*41f0*/  @P2 BRA `(.L_x_22) ;  /* 0x0000000000082947 */ /* 0x004fea0003800000 */
[----:B------:R-:W2:Y:S02]  /*4200*/  SYNCS.PHASECHK.TRANS64.TRYWAIT P2, [UR7+0x34850], R0 ;  /* 0x03485000ff0075a7 */ /* 0x000ea40008040147 */
[----:B--2---:R-:W-:Y:S05]  /*4210*/  @!P2 BRA `(.L_x_23) ;  /* 0x00000060007ca947 */ /* 0x004fea0003800000 */
.L_x_22:
[----:B------:R-:W-:Y:S01]  /*4220*/  UIADD3 UR4, UR60, 0x400, URZ ;  /* 0x000004003c047890 */ /* 0x000fe2000fffe03f */
[----:B------:R-:W-:Y:S01]  /*4230*/  WARPGROUP.ARRIVE ;  /* 0x00000000000079c5 */ /* 0x000fe20000000000 */
[----:B------:R-:W-:Y:S01]  /*4240*/  UMOV UR11, 0x40000040 ;  /* 0x40000040000b7882 */ /* 0x000fe20000000000 */
[----:B-12---:R-:W-:Y:S01]  /*4250*/  FMNMX.FTZ R0, R24, R13, !PT ;  /* 0x0000000d18007209 */ /* 0x006fe20007810000 */
[----:B------:R-:W-:Y:S01]  /*4260*/  USHF.R.U32.HI UR4, URZ, 0x4, UR4 ;  /* 0x000000043f047899 */ /* 0x000fe20008011604 */
[----:B------:R-:W1:Y:S01]  /*4270*/  LDC R2, c[0x0][0x988] ;  /* 0x00026200ff027b82 */ /* 0x000e620000000800 */
[C---:B------:R-:W-:Y:S01]  /*4280*/  ISETP.GT.AND P2, PT, R189.reuse, RZ, PT ;  /* 0x000000ffbd00720c */ /* 0x040fe20003f44270 */
[----:B------:R-:W-:Y:S01]  /*4290*/  VIADD R189, R189, 0xffffffff ;  /* 0xffffffffbdbd7836 */ /* 0x000fe20000000000 */
[----:B------:R-:W-:Y:S01]  /*42a0*/  ULOP3.LUT UR4, UR4, 0x3fff, URZ, 0xc0, !UPT ;  /* 0x00003fff04047892 */ /* 0x000fe2000f8ec03f */
[----:B------:R-:W-:-:S03]  /*42b0*/  FMNMX.FTZ R7, R25, R0, !PT ;  /* 0x0000000019077209 */ /* 0x000fc60007810000 */
[----:B------:R-:W-:Y:S01]  /*42c0*/  ULOP3.LUT UR4, UR4, 0x4000000, URZ, 0xfc, !UPT ;  /* 0x0400000004047892 */ /* 0x000fe2000f8efc3f */
[----:B------:R-:W-:-:S03]  /*42d0*/  FMNMX.FTZ R0, R28, R7, !PT ;  /* 0x000000071c007209 */ /* 0x000fc60007810000 */
[----:B------:R-:W-:Y:S01]  /*42e0*/  ULEA UR4, UR5, UR4, 0xb ;  /* 0x0000000405047291 */ /* 0x000fe2000f8e583f */
[----:B------:R-:W-:Y:S02]  /*42f0*/  FMNMX.FTZ R7, R29, R0, !PT ;  /* 0x000000001d077209 */ /* 0x000fe40007810000 */
[----:B------:R-:W-:Y:S02]  /*4300*/  UMOV UR5, UR38 ;  /* 0x0000002600057c82 */ /* 0x000fe40008000000 */
[----:B------:R-:W-:Y:S02]  /*4310*/  FMNMX.FTZ R0, R32, R7, !PT ;  /* 0x0000000720007209 */ /* 0x000fe40007810000 */
[----:B------:R-:W-:Y:S02]  /*4320*/  UMOV UR10, UR4 ;  /* 0x00000004000a7c82 */ /* 0x000fe40008000000 */
[----:B------:R-:W-:Y:S01]  /*4330*/  HGMMA.64x128x16.F32 R88, R180, gdesc[UR8].tnspB, R88, gsb0 ;  /* 0x41e00008b4587df0 */ /* 0x000fe20008000858 */
[----:B------:R-:W-:Y:S01]  /*4340*/  UIADD3 UR10, UR4, 0x80, URZ ;  /* 0x00000080040a7890 */ /* 0x000fe2000fffe03f */
[----:B------:R-:W-:Y:S01]  /*4350*/  FMNMX.FTZ R7, R33, R0, !PT ;  /* 0x0000000021077209 */ /* 0x000fe20007810000 */
[----:B------:R-:W-:-:S03]  /*4360*/  UMOV UR11, 0x40000040 ;  /* 0x40000040000b7882 */ /* 0x000fc60000000000 */
[----:B------:R-:W-:-:S04]  /*4370*/  FMNMX.FTZ R0, R36, R7, !PT ;  /* 0x0000000724007209 */ /* 0x000fc80007810000 */
        /* <DEDUP_REMOVED lines=24> */
[----:B------:R-:W-:-:S05]  /*4500*/  FMNMX.FTZ R9, R85, R0, !PT ;  /* 0x0000000055097209 */ /* 0x000fca0007810000 */
[----:B------:R-:W2:Y:S02]  /*4510*/  SHFL.BFLY PT, R0, R9, 0x2, 0x1f ;  /* 0x0c401f0009007f89 */ /* 0x000ea400000e0000 */
[----:B--2---:R-:W-:-:S05]  /*4520*/  FMNMX.FTZ R10, R9, R0, !PT ;  /* 0x00000000090a7209 */ /* 0x004fca0007810000 */
[----:B------:R-:W2:Y:S01]  /*4530*/  SHFL.BFLY PT, R7, R10, 0x1, 0x1f ;  /* 0x0c201f000a077f89 */ /* 0x000ea200000e0000 */
[----:B------:R-:W-:Y:S02]  /*4540*/  WARPGROUP.DEPBAR.LE gsb0, 0x0 ;  /* 0x00008000000079c5 */ /* 0x000fe40000010000 */
[----:B------:R-:W-:-:S06]  /*4550*/  WARPGROUP.ARRIVE ;  /* 0x00000000000079c5 */ /* 0x000fcc0000000000 */
[----:B------:R-:W-:Y:S01]  /*4560*/  HGMMA.64x128x16.F32 R88, R176, gdesc[UR8].tnspB, R88, gsb0 ;  /* 0x41e00008b0587df0 */ /* 0x000fe20008000858 */
[----:B------:R-:W-:Y:S01]  /*4570*/  UIADD3 UR10, UR4, 0x100, URZ ;  /* 0x00000100040a7890 */ /* 0x000fe2000fffe03f */
[----:B------:R-:W-:Y:S01]  /*4580*/  UMOV UR11, 0x40000040 ;  /* 0x40000040000b7882 */ /* 0x000fe20000000000 */
[----:B--2---:R-:W-:Y:S02]  /*4590*/  FMNMX.FTZ R0, R10, R7, !PT ;  /* 0x000000070a007209 */ /* 0x004fe40007810000 */
[----:B------:R-:W-:-:S03]  /*45a0*/  FMNMX.FTZ R10, R26, R8, !PT ;  /* 0x000000081a0a7209 */ /* 0x000fc60007810000 */
[----:B------:R-:W-:Y:S01]  /*45b0*/  FADD.FTZ R7, -R0, R13 ;  /* 0x0000000d00077221 */ /* 0x000fe20000010100 */
[----:B------:R-:W-:-:S03]  /*45c0*/  FMNMX.FTZ R9, R27, R10, !PT ;  /* 0x0000000a1b097209 */ /* 0x000fc60007810000 */
[-C--:B-1----:R-:W-:Y:S01]  /*45d0*/  FMUL.FTZ R11, R7, R2.reuse ;  /* 0x00000002070b7220 */ /* 0x082fe20000410000 */
[----:B------:R-:W-:Y:S01]  /*45e0*/  FMNMX.FTZ R10, R30, R9, !PT ;  /* 0x000000091e0a7209 */ /* 0x000fe20007810000 */
[----:B------:R-:W-:-:S03]  /*45f0*/  FMUL.FTZ R7, R0, R2 ;  /* 0x0000000200077220 */ /* 0x000fc60000410000 */
[----:B------:R-:W-:Y:S01]  /*4600*/  FMNMX.FTZ R9, R31, R10, !PT ;  /* 0x0000000a1f097209 */ /* 0x000fe20007810000 */
[-CC-:B------:R-:W-:Y:S01]  /*4610*/  FFMA.FTZ R180, R24, R2.reuse, -R7.reuse ;  /* 0x0000000218b47223 */ /* 0x180fe20000010807 */
[-CC-:B------:R-:W-:Y:S01]  /*4620*/  FFMA.FTZ R15, R29, R2.reuse, -R7.reuse ;  /* 0x000000021d0f7223 */ /* 0x180fe20000010807 */
[-CC-:B------:R-:W-:Y:S01]  /*4630*/  FFMA.FTZ R29, R41, R2.reuse, -R7.reuse ;  /* 0x00000002291d7223 */ /* 0x180fe20000010807 */
[----:B------:R-:W-:Y:S01]  /*4640*/  FMNMX.FTZ R10, R34, R9, !PT ;  /* 0x00000009220a7209 */ /* 0x000fe20007810000 */
[-CC-:B------:R-:W-:Y:S01]  /*4650*/  FFMA.FTZ R41, R53, R2.reuse, -R7.reuse ;  /* 0x0000000235297223 */ /* 0x180fe20000010807 */
[-CC-:B------:R-:W-:Y:S01]  /*4660*/  FFMA.FTZ R53, R65, R2.reuse, -R7.reuse ;  /* 0x0000000241357223 */ /* 0x180fe20000010807 */
[--C-:B------:R-:W-:Y:S01]  /*4670*/  FFMA.FTZ R65, R77, R2, -R7.reuse ;  /* 0x000000024d417223 */ /* 0x100fe20000010807 */
        /* <DEDUP_REMOVED lines=18> */
[----:B------:R-:W-:Y:S01]  /*47a0*/  FFMA.FTZ R73, R85, R2, -R7 ;  /* 0x0000000255497223 */ /* 0x000fe20000010807 */
[----:B------:R-:W-:Y:S01]  /*47b0*/  MUFU.EX2 R11, R11 ;  /* 0x0000000b000b7308 */ /* 0x000fe20000000800 */
[----:B------:R-:W-:-:S04]  /*47c0*/  FMNMX.FTZ R10, R46, R9, !PT ;  /* 0x000000092e0a7209 */ /* 0x000fc80007810000 */
[----:B------:R-:W-:-:S03]  /*47d0*/  FMNMX.FTZ R9, R47, R10, !PT ;  /* 0x0000000a2f097209 */ /* 0x000fc60007810000 */
[----:B------:R-:W1:Y:S01]  /*47e0*/  MUFU.EX2 R180, R180 ;  /* 0x000000b400b47308 */ /* 0x000e620000000800 */
[----:B------:R-:W-:-:S04]  /*47f0*/  FMNMX.FTZ R10, R50, R9, !PT ;  /* 0x00000009320a7209 */ /* 0x000fc80007810000 */
[----:B------:R-:W-:-:S03]  /*4800*/  FMNMX.FTZ R9, R51, R10, !PT ;  /* 0x0000000a33097209 */ /* 0x000fc60007810000 */
[----:B------:R-:W2:Y:S01]  /*4810*/  MUFU.EX2 R13, R13 ;  /* 0x0000000d000d7308 */ /* 0x000ea20000000800 */
[----:B------:R-:W-:-:S04]  /*4820*/  FMNMX.FTZ R10, R54, R9, !PT ;  /* 0x00000009360a7209 */ /* 0x000fc80007810000 */
[----:B------:R-:W-:-:S03]  /*4830*/  FMNMX.FTZ R9, R55, R10, !PT ;  /* 0x0000000a37097209 */ /* 0x000fc60007810000 */
[----:B------:R-:W-:Y:S01]  /*4840*/  MUFU.EX2 R182, R182 ;  /* 0x000000b600b67308 */ /* 0x000fe20000000800 */
[----:B------:R-:W-:Y:S01]  /*4850*/  FMNMX.FTZ R10, R58, R9, !PT ;  /* 0x000000093a0a7209 */ /* 0x000fe20007810000 */
[----:B-1----:R-:W-:-:S03]  /*4860*/  FFMA.FTZ R6, R11, R6, R180 ;  /* 0x000000060b067223 */ /* 0x002fc600000100b4 */
[----:B------:R-:W-:-:S03]  /*4870*/  FMNMX.FTZ R9, R59, R10, !PT ;  /* 0x0000000a3b097209 */ /* 0x000fc60007810000 */
[----:B------:R-:W-:Y:S01]  /*4880*/  MUFU.EX2 R15, R15 ;  /* 0x0000000f000f7308 */ /* 0x000fe20000000800 */
[----:B------:R-:W-:Y:S02]  /*4890*/  FMNMX.FTZ R10, R62, R9, !PT ;  /* 0x000000093e0a7209 */ /* 0x000fe40007810000 */
[----:B--2---:R-:W-:Y:S02]  /*48a0*/  F2FP.F16.F32.PACK_AB R180, R13, R180 ;  /* 0x000000b40db4723e */ /* 0x004fe400000000ff */
[----:B------:R-:W-:-:S03]  /*48b0*/  FMNMX.FTZ R9, R63, R10, !PT ;  /* 0x0000000a3f097209 */ /* 0x000fc60007810000 */
[----:B------:R-:W-:Y:S01]  /*48c0*/  MUFU.EX2 R21, R21 ;  /* 0x0000001500157308 */ /* 0x000fe20000000800 */
[----:B------:R-:W-:-:S04]  /*48d0*/  FMNMX.FTZ R10, R66, R9, !PT ;  /* 0x00000009420a7209 */ /* 0x000fc80007810000 */
        /* <DEDUP_REMOVED lines=15> */
[----:B------:R-:W-:Y:S01]  /*49d0*/  FMNMX.FTZ R9, R87, R10, !PT ;  /* 0x0000000a57097209 */ /* 0x000fe20007810000 */
[-CC-:B------:R-:W-:Y:S01]  /*49e0*/  FFMA.FTZ R10, R72, R2.reuse, -R7.reuse ;  /* 0x00000002480a7223 */ /* 0x180fe20000010807 */
[----:B------:R-:W-:Y:S02]  /*49f0*/  WARPGROUP.DEPBAR.LE gsb0, 0x0 ;  /* 0x00008000000079c5 */ /* 0x000fe40000010000 */
[----:B------:R-:W-:Y:S01]  /*4a00*/  WARPGROUP.ARRIVE ;  /* 0x00000000000079c5 */ /* 0x000fe20000000000 */
[----:B------:R-:W1:Y:S01]  /*4a10*/  SHFL.BFLY PT, R12, R9, 0x2, 0x1f ;  /* 0x0c401f00090c7f89 */ /* 0x000e6200000e0000 */
[-CC-:B------:R-:W-:Y:S01]  /*4a20*/  FFMA.FTZ R176, R32, R2.reuse, -R7.reuse ;  /* 0x0000000220b07223 */ /* 0x180fe20000010807 */
[----:B------:R-:W-:Y:S01]  /*4a30*/  FFMA.FTZ R178, R36, R2, -R7 ;  /* 0x0000000224b27223 */ /* 0x000fe20000010807 */
[----:B------:R-:W-:Y:S02]  /*4a40*/  MUFU.EX2 R45, R45 ;  /* 0x0000002d002d7308 */ /* 0x000fe40000000800 */
[----:B------:R-:W-:Y:S01]  /*4a50*/  HGMMA.64x128x16.F32 R88, R172, gdesc[UR8].tnspB, R88, gsb0 ;  /* 0x41e00008ac587df0 */ /* 0x000fe20008000858 */
[----:B------:R-:W-:Y:S01]  /*4a60*/  UIADD3 UR10, UR4, 0x180, URZ ;  /* 0x00000180040a7890 */ /* 0x000fe2000fffe03f */
[----:B------:R-:W-:-:S04]  /*4a70*/  UMOV UR11, 0x40000040 ;  /* 0x40000040000b7882 */ /* 0x000fc80000000000 */
[----:B------:R-:W-:Y:S08]  /*4a80*/  MUFU.EX2 R176, R176 ;  /* 0x000000b000b07308 */ /* 0x000ff00000000800 */
[----:B------:R-:W-:Y:S01]  /*4a90*/  MUFU.EX2 R178, R178 ;  /* 0x000000b200b27308 */ /* 0x000fe20000000800 */
[----:B-1----:R-:W-:Y:S01]  /*4aa0*/  FMNMX.FTZ R24, R9, R12, !PT ;  /* 0x0000000c09187209 */ /* 0x002fe20007810000 */
[----:B------:R-:W-:-:S06]  /*4ab0*/  FFMA.FTZ R12, R76, R2, -R7 ;  /* 0x000000024c0c7223 */ /* 0x000fcc0000010807 */
[----:B------:R-:W-:Y:S01]  /*4ac0*/  MUFU.EX2 R49, R49 ;  /* 0x0000003100317308 */ /* 0x000fe20000000800 */
[----:B------:R-:W1:Y:S07]  /*4ad0*/  SHFL.BFLY PT, R9, R24, 0x1, 0x1f ;  /* 0x0c201f0018097f89 */ /* 0x000e6e00000e0000 */
[----:B------:R-:W-:Y:S08]  /*4ae0*/  MUFU.EX2 R53, R53 ;  /* 0x0000003500357308 */ /* 0x000ff00000000800 */
[----:B------:R-:W-:Y:S08]  /*4af0*/  MUFU.EX2 R57, R57 ;  /* 0x0000003900397308 */ /* 0x000ff00000000800 */
[----:B------:R-:W-:Y:S01]  /*4b00*/  MUFU.EX2 R10, R10 ;  /* 0x0000000a000a7308 */ /* 0x000fe20000000800 */
[----:B-1----:R-:W-:-:S05]  /*4b10*/  FMNMX.FTZ R9, R24, R9, !PT ;  /* 0x0000000918097209 */ /* 0x002fca0007810000 */
[-C--:B------:R-:W-:Y:S02]  /*4b20*/  FMUL.FTZ R77, R9, R2.reuse ;  /* 0x00000002094d7220 */ /* 0x080fe40000410000 */
[----:B------:R-:W-:Y:S02]  /*4b30*/  MUFU.EX2 R61, R61 ;  /* 0x0000003d003d7308 */ /* 0x000fe40000000800 */
[-CC-:B------:R-:W-:Y:S01]  /*4b40*/  FFMA.FTZ R183, R30, R2.reuse, -R77.reuse ;  /* 0x000000021eb77223 */ /* 0x180fe2000001084d */
[-CC-:B------:R-:W-:Y:S01]  /*4b50*/  FFMA.FTZ R181, R27, R2.reuse, -R77.reuse ;  /* 0x000000021bb57223 */ /* 0x180fe2000001084d */
[-CC-:B------:R-:W-:Y:S01]  /*4b60*/  FFMA.FTZ R30, R31, R2.reuse, -R77.reuse ;  /* 0x000000021f1e7223 */ /* 0x180fe2000001084d */
[----:B------:R-:W-:Y:S02]  /*4b70*/  IMAD.U32 R27, RZ, RZ, UR6 ;  /* 0x00000006ff1b7e24 */ /* 0x000fe4000f8e00ff */
[-CC-:B------:R-:W-:Y:S01]  /*4b80*/  FFMA.FTZ R177, R34, R2.reuse, -R77.reuse ;  /* 0x0000000222b17223 */ /* 0x180fe2000001084d */
[----:B------:R-:W-:Y:S01]  /*4b90*/  IMAD.U32 R31, RZ, RZ, UR7 ;  /* 0x00000007ff1f7e24 */ /* 0x000fe2000f8e00ff */
[----:B------:R-:W-:Y:S01]  /*4ba0*/  UMOV UR7, 0x40000040 ;  /* 0x4000004000077882 */ /* 0x000fe20000000000 */
[----:B------:R-:W-:Y:S01]  /*4bb0*/  MUFU.EX2 R181, R181 ;  /* 0x000000b500b57308 */ /* 0x000fe20000000800 */
[----:B------:R-:W-:Y:S01]  /*4bc0*/  @!P1 IADD3 R27, R27, 0x34840, RZ ;  /* 0x000348401b1b9810 */ /* 0x000fe20007ffe0ff */
[-CC-:B------:R-:W-:Y:S01]  /*4bd0*/  FFMA.FTZ R36, R35, R2.reuse, -R77.reuse ;  /* 0x0000000223247223 */ /* 0x180fe2000001084d */
[-CC-:B------:R-:W-:Y:S01]  /*4be0*/  FFMA.FTZ R179, R38, R2.reuse, -R77.reuse ;  /* 0x0000000226b37223 */ /* 0x180fe2000001084d */
[-C--:B------:R-:W-:Y:S01]  /*4bf0*/  FFMA.FTZ R32, R39, R2.reuse, -R77 ;  /* 0x0000000227207223 */ /* 0x080fe2000001084d */
[----:B------:R-:W-:Y:S01]  /*4c00*/  @!P1 PRMT R27, RZ, 0x654, R27 ;  /* 0x00000654ff1b9816 */ /* 0x000fe2000000001b */
[-CC-:B------:R-:W-:Y:S01]  /*4c10*/  FFMA.FTZ R34, R43, R2.reuse, -R77.reuse ;  /* 0x000000022b227223 */ /* 0x180fe2000001084d */
[-CC-:B------:R-:W-:Y:S01]  /*4c20*/  FFMA.FTZ R28, R47, R2.reuse, -R77.reuse ;  /* 0x000000022f1c7223 */ /* 0x180fe2000001084d */
        /* <DEDUP_REMOVED lines=15> */
[----:B------:R-:W-:Y:S01]  /*4d20*/  FFMA.FTZ R86, R86, R2, -R77 ;  /* 0x0000000256567223 */ /* 0x000fe2000001084d */
[----:B------:R-:W-:Y:S08]  /*4d30*/  MUFU.EX2 R177, R177 ;  /* 0x000000b100b17308 */ /* 0x000ff00000000800 */
[----:B------:R-:W-:Y:S08]  /*4d40*/  MUFU.EX2 R36, R36 ;  /* 0x0000002400247308 */ /* 0x000ff00000000800 */
[----:B------:R-:W-:Y:S08]  /*4d50*/  MUFU.EX2 R179, R179 ;  /* 0x000000b300b37308 */ /* 0x000ff00000000800 */
[----:B------:R-:W-:Y:S08]  /*4d60*/  MUFU.EX2 R32, R32 ;  /* 0x0000002000207308 */ /* 0x000ff00000000800 */
[----:B------:R-:W-:Y:S08]  /*4d70*/  MUFU.EX2 R34, R34 ;  /* 0x0000002200227308 */ /* 0x000ff00000000800 */
[----:B------:R-:W-:Y:S08]  /*4d80*/  MUFU.EX2 R28, R28 ;  /* 0x0000001c001c7308 */ /* 0x000ff00000000800 */
[----:B------:R-:W-:Y:S01]  /*4d90*/  MUFU.EX2 R24, R24 ;  /* 0x0000001800187308 */ /* 0x000fe20000000800 */
[----:B------:R-:W-:-:S02]  /*4da0*/  WARPGROUP.DEPBAR.LE gsb0, 0x0 ;  /* 0x00008000000079c5 */ /* 0x000fc40000010000 */
[----:B------:R-:W-:Y:S01]  /*4db0*/  WARPGROUP.ARRIVE ;  /* 0x00000000000079c5 */ /* 0x000fe20000000000 */
[-CC-:B------:R-:W-:Y:S01]  /*4dc0*/  FFMA.FTZ R172, R40, R2.reuse, -R7.reuse ;  /* 0x0000000228ac7223 */ /* 0x180fe20000010807 */
[-C--:B------:R-:W-:Y:S01]  /*4dd0*/  FFMA.FTZ R174, R44, R2.reuse, -R7 ;  /* 0x000000022cae7223 */ /* 0x080fe20000010807 */
[-CC-:B------:R-:W-:Y:S01]  /*4de0*/  FFMA.FTZ R173, R42, R2.reuse, -R77.reuse ;  /* 0x000000022aad7223 */ /* 0x180fe2000001084d */
[----:B------:R-:W-:Y:S01]  /*4df0*/  FFMA.FTZ R175, R46, R2, -R77 ;  /* 0x000000022eaf7223 */ /* 0x000fe2000001084d */
[----:B------:R-:W-:Y:S01]  /*4e00*/  MUFU.EX2 R38, R38 ;  /* 0x0000002600267308 */ /* 0x000fe20000000800 */
[----:B------:R-:W-:Y:S01]  /*4e10*/  HGMMA.64x128x16.F32 R88, R168, gdesc[UR8].tnspB, R88, gsb0 ;  /* 0x41e00008a8587df0 */ /* 0x000fe20008000858 */
[----:B------:R-:W-:Y:S01]  /*4e20*/  UIADD3 UR10, UR4, 0x200, URZ ;  /* 0x00000200040a7890 */ /* 0x000fe2000fffe03f */
[----:B------:R-:W-:-:S05]  /*4e30*/  UMOV UR11, 0x40000040 ;  /* 0x40000040000b7882 */ /* 0x000fca0000000000 */
[----:B------:R-:W-:Y:S08]  /*4e40*/  MUFU.EX2 R172, R172 ;  /* 0x000000ac00ac7308 */ /* 0x000ff00000000800 */
        /* <DEDUP_REMOVED lines=20> */
[----:B------:R-:W-:Y:S02]  /*4f90*/  FFMA.FTZ R171, R54, R2, -R77 ;  /* 0x0000000236ab7223 */ /* 0x000fe4000001084d */
[----:B------:R-:W-:Y:S01]  /*4fa0*/  HGMMA.64x128x16.F32 R88, R152, gdesc[UR8].tnspB, R88, gsb0 ;  /* 0x41e0000898587df0 */ /* 0x000fe20008000858 */
[----:B------:R-:W-:Y:S01]  /*4fb0*/  UIADD3 UR10, UR4, 0x280, URZ ;  /* 0x00000280040a7890 */ /* 0x000fe2000fffe03f */
[----:B------:R-:W-:Y:S01]  /*4fc0*/  MUFU.EX2 R168, R168 ;  /* 0x000000a800a87308 */ /* 0x000fe20000000800 */
[----:B------:R-:W-:-:S07]  /*4fd0*/  UMOV UR11, 0x40000040 ;  /* 0x40000040000b7882 */ /* 0x000fce0000000000 */
        /* <DEDUP_REMOVED lines=12> */
[----:B------:R-:W-:Y:S01]  /*50a0*/  UMOV UR11, 0x40000040 ;  /* 0x40000040000b7882 */ /* 0x000fe20000000000 */
[----:B------:R-:W-:-:S06]  /*50b0*/  UIADD3 UR4, UR4, 0x380, URZ ;  /* 0x0000038004047890 */ /* 0x000fcc000fffe03f */
[----:B------:R-:W-:Y:S01]  /*50c0*/  MUFU.EX2 R153, R153 ;  /* 0x0000009900997308 */ /* 0x000fe20000000800 */
[----:B------:R-:W-:Y:S01]  /*50d0*/  UMOV UR6, UR4 ;  /* 0x0000000400067c82 */ /* 0x000fe20008000000 */
[----:B------:R-:W-:-:S06]  /*50e0*/  UMOV UR4, UR39 ;  /* 0x0000002700047c82 */ /* 0x000fcc0008000000 */
[----:B------:R-:W-:Y:S08]  /*50f0*/  MUFU.EX2 R154, R154 ;  /* 0x0000009a009a7308 */ /* 0x000ff00000000800 */
[----:B------:R-:W-:Y:S01]  /*5100*/  MUFU.EX2 R155, R155 ;  /* 0x0000009b009b7308 */ /* 0x000fe20000000800 */
[----:B------:R-:W-:Y:S02]  /*5110*/  WARPGROUP.DEPBAR.LE gsb0, 0x0 ;  /* 0x00008000000079c5 */ /* 0x000fe40000010000 */
[----:B------:R-:W-:Y:S01]  /*5120*/  WARPGROUP.ARRIVE ;  /* 0x00000000000079c5 */ /* 0x000fe20000000000 */
[-CC-:B------:R-:W-:Y:S01]  /*5130*/  FFMA.FTZ R156, R64, R2.reuse, -R7.reuse ;  /* 0x00000002409c7223 */ /* 0x180fe20000010807 */
[-C--:B------:R-:W-:Y:S01]  /*5140*/  FFMA.FTZ R158, R68, R2.reuse, -R7 ;  /* 0x00000002449e7223 */ /* 0x080fe20000010807 */
[----:B------:R-:W-:Y:S01]  /*5150*/  FADD.FTZ R7, -R9, R8 ;  /* 0x0000000809077221 */ /* 0x000fe20000010100 */
[-CC-:B------:R-:W-:Y:S01]  /*5160*/  FFMA.FTZ R8, R26, R2.reuse, -R77.reuse ;  /* 0x000000021a087223 */ /* 0x180fe2000001084d */
[-CC-:B------:R-:W-:Y:S01]  /*5170*/  FFMA.FTZ R26, R55, R2.reuse, -R77.reuse ;  /* 0x00000002371a7223 */ /* 0x180fe2000001084d */
[----:B------:R-:W-:Y:S01]  /*5180*/  HGMMA.64x128x16.F32 R88, R160, gdesc[UR8].tnspB, R88, gsb0 ;  /* 0x41e00008a0587df0 */ /* 0x000fe20008000858 */
[-C--:B------:R-:W-:Y:S01]  /*5190*/  FMUL.FTZ R7, R7, R2.reuse ;  /* 0x0000000207077220 */ /* 0x080fe20000410000 */
[----:B------:R-:W-:Y:S01]  /*51a0*/  MUFU.EX2 R156, R156 ;  /* 0x0000009c009c7308 */ /* 0x000fe20000000800 */
[----:B------:R-:W-:-:S07]  /*51b0*/  FFMA.FTZ R77, R87, R2, -R77 ;  /* 0x00000002574d7223 */ /* 0x000fce000001084d */
[----:B------:R-:W-:Y:S08]  /*51c0*/  MUFU.EX2 R7, R7 ;  /* 0x0000000700077308 */ /* 0x000ff00000000800 */
[----:B------:R-:W1:Y:S08]  /*51d0*/  MUFU.EX2 R8, R8 ;  /* 0x0000000800087308 */ /* 0x000e700000000800 */
[----:B------:R-:W2:Y:S08]  /*51e0*/  MUFU.EX2 R26, R26 ;  /* 0x0000001a001a7308 */ /* 0x000eb00000000800 */
[----:B------:R-:W3:Y:S01]  /*51f0*/  MUFU.EX2 R157, R66 ;  /* 0x00000042009d7308 */ /* 0x000ee20000000800 */
[----:B-1----:R-:W-:Y:S01]  /*5200*/  FFMA.FTZ R40, R7, R3, R8 ;  /* 0x0000000307287223 */ /* 0x002fe20000010008 */
[----:B------:R-:W-:-:S03]  /*5210*/  FADD.FTZ R3, R13, R6 ;  /* 0x000000060d037221 */ /* 0x000fc60000010000 */
[C---:B------:R-:W-:Y:S01]  /*5220*/  FADD.FTZ R40, R181.reuse, R40 ;  /* 0x00000028b5287221 */ /* 0x040fe20000010000 */
[----:B------:R-:W-:Y:S01]  /*5230*/  FADD.FTZ R6, R182, R3 ;  /* 0x00000003b6067221 */ /* 0x000fe20000010000 */
[----:B------:R-:W-:Y:S01]  /*5240*/  F2FP.F16.F32.PACK_AB R181, R181, R8 ;  /* 0x00000008b5b5723e */ /* 0x000fe200000000ff */
[----:B------:R-:W1:Y:S01]  /*5250*/  MUFU.EX2 R158, R158 ;  /* 0x0000009e009e7308 */ /* 0x000e620000000800 */
[----:B------:R-:W-:Y:S01]  /*5260*/  FADD.FTZ R3, R183, R40 ;  /* 0x00000028b7037221 */ /* 0x000fe20000010000 */
[----:B------:R-:W-:Y:S02]  /*5270*/  F2FP.F16.F32.PACK_AB R182, R15, R182 ;  /* 0x000000b60fb6723e */ /* 0x000fe400000000ff */
[----:B------:R-:W-:-:S04]  /*5280*/  F2FP.F16.F32.PACK_AB R183, R30, R183 ;  /* 0x000000b71eb7723e */ /* 0x000fc800000000ff */
[----:B------:R-:W4:Y:S01]  /*5290*/  MUFU.EX2 R159, R70 ;  /* 0x00000046009f7308 */ /* 0x000f220000000800 */
[----:B------:R-:W-:Y:S02]  /*52a0*/  WARPGROUP.DEPBAR.LE gsb0, 0x0 ;  /* 0x00008000000079c5 */ /* 0x000fe40000010000 */
[----:B------:R-:W-:-:S05]  /*52b0*/  WARPGROUP.ARRIVE ;  /* 0x00000000000079c5 */ /* 0x000fca0000000000 */
[----:B------:R-:W5:Y:S01]  /*52c0*/  MUFU.EX2 R161, R74 ;  /* 0x0000004a00a17308 */ /* 0x000f620000000800 */
[----:B------:R-:W-:Y:S02]  /*52d0*/  F2FP.F16.F32.PACK_AB R160, R61, R10 ;  /* 0x0000000a3da0723e */ /* 0x000fe400000000ff */
[----:B------:R-:W-:Y:S01]  /*52e0*/  F2FP.F16.F32.PACK_AB R162, R65, R12 ;  /* 0x0000000c41a2723e */ /* 0x000fe200000000ff */
[----:B------:R-:W-:Y:S04]  /*52f0*/  HGMMA.64x128x16.F32 R88, R164, gdesc[UR4].tnspB, R88, gsb0 ;  /* 0x41e00004a4587df0 */ /* 0x000fe80008000858 */
[----:B------:R-:W5:Y:S01]  /*5300*/  MUFU.EX2 R163, R78 ;  /* 0x0000004e00a37308 */ /* 0x000f620000000800 */
[----:B------:R-:W-:Y:S02]  /*5310*/  WARPGROUP.DEPBAR.LE gsb0, 0x0 ;  /* 0x00008000000079c5 */ /* 0x000fe40000010000 */
[----:B------:R2:W-:Y:S05]  /*5320*/  @!P1 SYNCS.ARRIVE.TRANS64.RED.A1T0 RZ, [R27+URZ], RZ ;  /* 0x000000ff1bff99a7 */ /* 0x0005ea000810043f */
[----:B------:R-:W5:Y:S01]  /*5330*/  MUFU.EX2 R165, R82 ;  /* 0x0000005200a57308 */ /* 0x000f620000000800 */
[----:B------:R-:W-:-:S02]  /*5340*/  F2FP.F16.F32.PACK_AB R164, R69, R14 ;  /* 0x0000000e45a4723e */ /* 0x000fc400000000ff */
[----:B------:R-:W-:Y:S01]  /*5350*/  F2FP.F16.F32.PACK_AB R166, R73, R20 ;  /* 0x0000001449a6723e */ /* 0x000fe200000000ff */
[----:B--2---:R-:W-:-:S04]  /*5360*/  @!P1 VIADD R27, R31, 0x34860 ;  /* 0x000348601f1b9836 */ /* 0x004fc80000000000 */
[----:B------:R-:W2:Y:S01]  /*5370*/  MUFU.EX2 R167, R86 ;  /* 0x0000005600a77308 */ /* 0x000ea20000000800 */
[----:B------:R-:W-:-:S04]  /*5380*/  @!P1 PRMT R27, RZ, 0x654, R27 ;  /* 0x00000654ff1b9816 */ /* 0x000fc8000000001b */
[----:B------:R3:W-:Y:S02]  /*5390*/  @!P1 SYNCS.ARRIVE.TRANS64.RED.A1T0 RZ, [R27+URZ], RZ ;  /* 0x000000ff1bff99a7 */ /* 0x0007e4000810043f */
[----:B---3--:R-:W-:Y:S01]  /*53a0*/  FADD.FTZ R27, R15, R6 ;  /* 0x000000060f1b7221 */ /* 0x008fe20000010000 */
[----:B------:R-:W-:-:S03]  /*53b0*/  FADD.FTZ R6, R30, R3 ;  /* 0x000000031e067221 */ /* 0x000fc60000010000 */
[----:B------:R-:W-:Y:S01]  /*53c0*/  FADD.FTZ R40, R176, R27 ;  /* 0x0000001bb0287221 */ /* 0x000fe20000010000 */
[----:B------:R-:W-:Y:S01]  /*53d0*/  FADD.FTZ R3, R177, R6 ;  /* 0x00000006b1037221 */ /* 0x000fe20000010000 */
[C---:B------:R-:W-:Y:S02]  /*53e0*/  F2FP.F16.F32.PACK_AB R176, R21.reuse, R176 ;  /* 0x000000b015b0723e */ /* 0x040fe400000000ff */
[----:B------:R-:W-:Y:S01]  /*53f0*/  FADD.FTZ R27, R21, R40 ;  /* 0x00000028151b7221 */ /* 0x000fe20000010000 */
[C---:B------:R-:W-:Y:S01]  /*5400*/  FADD.FTZ R6, R36.reuse, R3 ;  /* 0x0000000324067221 */ /* 0x040fe20000010000 */
[----:B------:R-:W-:Y:S02]  /*5410*/  F2FP.F16.F32.PACK_AB R177, R36, R177 ;  /* 0x000000b124b1723e */ /* 0x000fe400000000ff */
[----:B------:R-:W-:Y:S01]  /*5420*/  FADD.FTZ R40, R178, R27 ;  /* 0x0000001bb2287221 */ /* 0x000fe20000010000 */
[----:B------:R-:W-:Y:S01]  /*5430*/  FADD.FTZ R3, R179, R6 ;  /* 0x00000006b3037221 */ /* 0x000fe20000010000 */
[----:B------:R-:W-:-:S02]  /*5440*/  F2FP.F16.F32.PACK_AB R178, R25, R178 ;  /* 0x000000b219b2723e */ /* 0x000fc400000000ff */
[----:B------:R-:W-:Y:S01]  /*5450*/  FADD.FTZ R27, R25, R40 ;  /* 0x00000028191b7221 */ /* 0x000fe20000010000 */
[C---:B------:R-:W-:Y:S01]  /*5460*/  FADD.FTZ R6, R32.reuse, R3 ;  /* 0x0000000320067221 */ /* 0x040fe20000010000 */
[----:B------:R-:W-:Y:S02]  /*5470*/  F2FP.F16.F32.PACK_AB R179, R32, R179 ;  /* 0x000000b320b3723e */ /* 0x000fe400000000ff */
[----:B------:R-:W-:Y:S01]  /*5480*/  FADD.FTZ R40, R172, R27 ;  /* 0x0000001bac287221 */ /* 0x000fe20000010000 */
[----:B------:R-:W-:Y:S01]  /*5490*/  FADD.FTZ R3, R173, R6 ;  /* 0x00000006ad037221 */ /* 0x000fe20000010000 */
[C---:B------:R-:W-:Y:S02]  /*54a0*/  F2FP.F16.F32.PACK_AB R172, R29.reuse, R172 ;  /* 0x000000ac1dac723e */ /* 0x040fe400000000ff */
[----:B------:R-:W-:Y:S01]  /*54b0*/  FADD.FTZ R27, R29, R40 ;  /* 0x000000281d1b7221 */ /* 0x000fe20000010000 */
[C---:B------:R-:W-:Y:S01]  /*54c0*/  FADD.FTZ R6, R34.reuse, R3 ;  /* 0x0000000322067221 */ /* 0x040fe20000010000 */
[----:B------:R-:W-:-:S02]  /*54d0*/  F2FP.F16.F32.PACK_AB R173, R34, R173 ;  /* 0x000000ad22ad723e */ /* 0x000fc400000000ff */
        /* <DEDUP_REMOVED lines=26> */
[----:B------:R-:W-:Y:S01]  /*5680*/  F2FP.F16.F32.PACK_AB R154, R49, R154 ;  /* 0x0000009a319a723e */ /* 0x000fe200000000ff */
[----:B------:R-:W-:-:S02]  /*5690*/  IMAD.MOV.U32 R13, RZ, RZ, R0 ;  /* 0x000000ffff0d7224 */ /* 0x000fc400078e0000 */
        /* <DEDUP_REMOVED lines=9> */
[----:B-1----:R-:W-:Y:S01]  /*5730*/  FADD.FTZ R8, R158, R3 ;  /* 0x000000039e087221 */ /* 0x002fe20000010000 */
[----:B----4-:R-:W-:Y:S01]  /*5740*/  FADD.FTZ R6, R159, R6 ;  /* 0x000000069f067221 */ /* 0x010fe20000010000 */
[C---:B------:R-:W-:Y:S02]  /*5750*/  F2FP.F16.F32.PACK_AB R158, R57.reuse, R158 ;  /* 0x0000009e399e723e */ /* 0x040fe400000000ff */
[----:B------:R-:W-:Y:S01]  /*5760*/  FADD.FTZ R3, R57, R8 ;  /* 0x0000000839037221 */ /* 0x000fe20000010000 */
[C---:B------:R-:W-:Y:S01]  /*5770*/  FADD.FTZ R6, R71.reuse, R6 ;  /* 0x0000000647067221 */ /* 0x040fe20000010000 */
[----:B------:R-:W-:Y:S02]  /*5780*/  F2FP.F16.F32.PACK_AB R159, R71, R159 ;  /* 0x0000009f479f723e */ /* 0x000fe400000000ff */
[----:B------:R-:W-:Y:S01]  /*5790*/  FADD.FTZ R8, R10, R3 ;  /* 0x000000030a087221 */ /* 0x000fe20000010000 */
[----:B-----5:R-:W-:Y:S01]  /*57a0*/  FADD.FTZ R6, R161, R6 ;  /* 0x00000006a1067221 */ /* 0x020fe20000010000 */
[----:B------:R-:W1:Y:S01]  /*57b0*/  MUFU.EX2 R10, R77 ;  /* 0x0000004d000a7308 */ /* 0x000e620000000800 */
[----:B------:R-:W-:Y:S01]  /*57c0*/  F2FP.F16.F32.PACK_AB R161, R75, R161 ;  /* 0x000000a14ba1723e */ /* 0x000fe200000000ff */
[----:B------:R-:W-:Y:S01]  /*57d0*/  FADD.FTZ R3, R61, R8 ;  /* 0x000000083d037221 */ /* 0x000fe20000010000 */
[----:B------:R-:W-:-:S03]  /*57e0*/  FADD.FTZ R6, R75, R6 ;  /* 0x000000064b067221 */ /* 0x000fc60000010000 */
[----:B------:R-:W-:Y:S01]  /*57f0*/  FADD.FTZ R8, R12, R3 ;  /* 0x000000030c087221 */ /* 0x000fe20000010000 */
[----:B------:R-:W-:Y:S01]  /*5800*/  FADD.FTZ R6, R163, R6 ;  /* 0x00000006a3067221 */ /* 0x000fe20000010000 */
[----:B------:R-:W-:Y:S02]  /*5810*/  F2FP.F16.F32.PACK_AB R163, R79, R163 ;  /* 0x000000a34fa3723e */ /* 0x000fe400000000ff */
        /* <DEDUP_REMOVED lines=8> */
[----:B--2---:R-:W-:Y:S01]  /*58a0*/  FADD.FTZ R3, R167, R6 ;  /* 0x00000006a7037221 */ /* 0x004fe20000010000 */
[C---:B-1----:R-:W-:Y:S02]  /*58b0*/  F2FP.F16.F32.PACK_AB R167, R10.reuse, R167 ;  /* 0x000000a70aa7723e */ /* 0x042fe400000000ff */
[----:B------:R-:W-:Y:S01]  /*58c0*/  FADD.FTZ R6, R73, R8 ;  /* 0x0000000849067221 */ /* 0x000fe20000010000 */
[----:B------:R-:W-:Y:S01]  /*58d0*/  FADD.FTZ R3, R10, R3 ;  /* 0x000000030a037221 */ /* 0x000fe20000010000 */
[----:B------:R-:W-:Y:S01]  /*58e0*/  IMAD.MOV.U32 R8, RZ, RZ, R9 ;  /* 0x000000ffff087224 */ /* 0x000fe200078e0009 */
[----:B------:R-:W-:Y:S06]  /*58f0*/  @P2 BRA `(.L_x_24) ;  /* 0xffffffdc00c82947 */ /* 0x000fec000383ffff */
.L_x_15:
[----:B------:R-:W-:Y:S06]  /*5900*/  BAR.ARV 0x8, 0x120 ;  /* 0x0204800000007b1d */ /* 0x000fec0000002000 */
        /* <DEDUP_REMOVED lines=64> */
[----:B------:R-:W-:Y:S06]  /*5d10*/  @!P0 BRA `(.L_x_25) ;  /* 0x0000000000048947 */ /* 0x000fec0003800000 */
[----:B------:R-:W-:Y:S01]  /*5d20*/  BPT.TRAP 0x1 ;  /* 0x000000040000795c */ /* 0x000fe20000300000 */
.L_x_25:
[----:B------:R-:W-:Y:S01]  /*5d30*/  ULEA UR7, UR38, UR60, 0x3 ;  /* 0x0000003c26077291 */ /* 0x000fe2000f8e183f */
[----:B------:R-:W-:-:S05]  /*5d40*/  IMAD.U32 R4, RZ, RZ, UR39 ;  /* 0x00000027ff047e24 */ /* 0x000fca000f8e00ff */
[----:B------:R-:W-:-:S04]  /*5d50*/  SHF.L.U32 R4, R4, 0x1f, RZ ;  /* 0x0000001f04047819 */ /* 0x000fc800000006ff */
[----:B------:R1:W2:Y:S01]  /*5d60*/  SYNCS.PHASECHK.TRANS64.TRYWAIT P2, [UR7+0x34850], R4 ;  /* 0x03485004ff0075a7 */ /* 0x0002a20008040147 */
[----:B------:R-:W-:Y:S05]  /*5d70*/  @!P0 BRA `(.L_x_26) ;  /* 0x0000000000048947 */ /* 0x000fea0003800000 */
[----:B------:R-:W-:Y:S01]  /*5d80*/  BPT.TRAP 0x1 ;  /* 0x000000040000795c */ /* 0x000fe20000300000 */
.L_x_26:
[----:B--2---:R-:W-:Y:S05]  /*5d90*/  @P2 BRA `(.L_x_27) ;  /* 0x0000000000082947 */ /* 0x004fea0003800000 */
[----:B------:R-:W2:Y:S02]  /*5da0*/  SYNCS.PHASECHK.TRANS64.TRYWAIT P0, [UR7+0x34850], R4 ;  /* 0x03485004ff0075a7 */ /* 0x000ea40008000147 */
[----:B--2---:R-:W-:Y:S05]  /*5db0*/  @!P0 BRA `(.L_x_28) ;  /* 0x0000004400ac8947 */ /* 0x004fea0003800000 */
.L_x_27:
[----:B------:R-:W-:Y:S01]  /*5dc0*/  UIADD3 UR4, UR60, 0x400, URZ ;  /* 0x000004003c047890 */ /* 0x000fe2000fffe03f */
[----:B------:R-:W-:Y:S01]  /*5dd0*/  WARPGROUP.ARRIVE ;  /* 0x00000000000079c5 */ /* 0x000fe20000000000 */
[----:B------:R-:W-:Y:S01]  /*5de0*/  UMOV UR11, 0x40000040 ;  /* 0x40000040000b7882 */ /* 0x000fe20000000000 */
[----:B-12---:R-:W1:Y:S01]  /*5df0*/  SHFL.BFLY PT, R4, R3, 0x2, 0x1f ;  /* 0x0c401f0003047f89 */ /* 0x006e6200000e0000 */
[----:B------:R-:W-:Y:S01]  /*5e00*/  USHF.R.U32.HI UR4, URZ, 0x4, UR4 ;  /* 0x000000043f047899 */ /* 0x000fe20008011604 */
[C---:B------:R-:W-:Y:S01]  /*5e10*/  IADD3 R89, P4, R16.reuse, 0x20, RZ ;  /* 0x0000002010597810 */ /* 0x040fe20007f9e0ff */
[----:B------:R-:W-:Y:S01]  /*5e20*/  UIADD3 UR35, -UR36, URZ, URZ ;  /* 0x0000003f24237290 */ /* 0x000fe2000fffe13f */
[----:B------:R-:W2:Y:S01]  /*5e30*/  SHFL.BFLY PT, R5, R6, 0x2, 0x1f ;  /* 0x0c401f0006057f89 */ /* 0x000ea200000e0000 */
[----:B------:R-:W-:Y:S01]  /*5e40*/  ULOP3.LUT UR4, UR4, 0x3fff, URZ, 0xc0, !UPT ;  /* 0x00003fff04047892 */ /* 0x000fe2000f8ec03f */
[C---:B------:R-:W-:Y:S01]  /*5e50*/  IADD3 R7, P3, R16.reuse, 0x4040, RZ ;  /* 0x0000404010077810 */ /* 0x040fe20007f7e0ff */
[----:B------:R-:W-:Y:S01]  /*5e60*/  UIADD3 UR34, -UR61, URZ, URZ ;  /* 0x0000003f3d227290 */ /* 0x000fe2000fffe13f */
[C---:B------:R-:W-:Y:S01]  /*5e70*/  IADD3 R13, P0, R16.reuse, 0x4000, RZ ;  /* 0x00004000100d7810 */ /* 0x040fe20007f1e0ff */
[----:B------:R-:W-:Y:S01]  /*5e80*/  ULOP3.LUT UR4, UR4, 0x4000000, URZ, 0xfc, !UPT ;  /* 0x0400000004047892 */ /* 0x000fe2000f8efc3f */
[----:B------:R-:W-:Y:S01]  /*5e90*/  LOP3.LUT R88, R89, 0x380, RZ, 0xc0, !PT ;  /* 0x0000038059587812 */ /* 0x000fe200078ec0ff */
[----:B------:R-:W-:Y:S01]  /*5ea0*/  ULDC UR5, c[0x0][0xda8] ;  /* 0x00036a0000057ab9 */ /* 0x000fe20000000800 */
[----:B------:R-:W-:Y:S01]  /*5eb0*/  IADD3 R21, P5, R16, 0x40, RZ ;  /* 0x0000004010157810 */ /* 0x000fe20007fbe0ff */
[----:B------:R-:W-:Y:S01]  /*5ec0*/  ULEA UR4, UR38, UR4, 0xb ;  /* 0x0000000426047291 */ /* 0x000fe2000f8e583f */
[----:B------:R-:W-:Y:S01]  /*5ed0*/  LOP3.LUT R12, R13, 0x380, RZ, 0xc0, !PT ;  /* 0x000003800d0c7812 */ /* 0x000fe200078ec0ff */
[----:B------:R-:W-:Y:S01]  /*5ee0*/  ULDC.64 UR8, c[0x0][0xb70] ;  /* 0x0002dc0000087ab9 */ /* 0x000fe20000000a00 */
[----:B------:R-:W-:Y:S01]  /*5ef0*/  SHF.R.U64 R88, R88, 0x3, RZ ;  /* 0x0000000358587819 */ /* 0x000fe200000012ff */
[----:B------:R-:W-:Y:S01]  /*5f00*/  UIADD3 UR6, UR4, 0x80, URZ ;  /* 0x0000008004067890 */ /* 0x000fe2000fffe03f */
[----:B------:R-:W-:-:S02]  /*5f10*/  LOP3.LUT R20, R21, 0x380, RZ, 0xc0, !PT ;  /* 0x0000038015147812 */ /* 0x000fc400078ec0ff */
[----:B------:R-:W-:Y:S01]  /*5f20*/  UMOV UR10, UR4 ;  /* 0x00000004000a7c82 */ /* 0x000fe20008000000 */
[----:B------:R-:W-:Y:S01]  /*5f30*/  SHF.R.U64 R12, R12, 0x3, RZ ;  /* 0x000000030c0c7819 */ /* 0x000fe200000012ff */
[----:B------:R-:W-:Y:S01]  /*5f40*/  HGMMA.64x128x16.F32 R24, R180, gdesc[UR8].tnspB, R24, gsb0 ;  /* 0x41e00008b4187df0 */ /* 0x000fe20008000818 */
[----:B------:R-:W-:Y:S01]  /*5f50*/  UMOV UR11, 0x40000040 ;  /* 0x40000040000b7882 */ /* 0x000fe20000000000 */
[----:B------:R-:W-:Y:S01]  /*5f60*/  UMOV UR10, UR6 ;  /* 0x00000006000a7c82 */ /* 0x000fe20008000000 */
[----:B------:R-:W-:Y:S01]  /*5f70*/  UIADD3 UR6, UR4, 0x100, URZ ;  /* 0x0000010004067890 */ /* 0x000fe2000fffe03f */
[----:B-1----:R-:W-:Y:S01]  /*5f80*/  FADD.FTZ R3, R4, R3 ;  /* 0x0000000304037221 */ /* 0x002fe20000010000 */
[----:B------:R-:W-:Y:S01]  /*5f90*/  LOP3.LUT R88, R88, R89, RZ, 0x3c, !PT ;  /* 0x0000005958587212 */ /* 0x000fe200078e3cff */
[----:B--2---:R-:W-:Y:S01]  /*5fa0*/  FADD.FTZ R5, R5, R6 ;  /* 0x0000000605057221 */ /* 0x004fe20000010000 */
[----:B------:R-:W-:Y:S01]  /*5fb0*/  LOP3.LUT R6, R7, 0x380, RZ, 0xc0, !PT ;  /* 0x0000038007067812 */ /* 0x000fe200078ec0ff */
[----:B------:R-:W-:Y:S01]  /*5fc0*/  IMAD.X R89, RZ, RZ, R17, P4 ;  /* 0x000000ffff597224 */ /* 0x000fe200020e0611 */
[----:B------:R-:W1:Y:S01]  /*5fd0*/  SHFL.BFLY PT, R92, R3, 0x1, 0x1f ;  /* 0x0c201f00035c7f89 */ /* 0x000e6200000e0000 */
[----:B------:R-:W-:-:S02]  /*5fe0*/  SHF.R.U64 R20, R20, 0x3, RZ ;  /* 0x0000000314147819 */ /* 0x000fc400000012ff */
[----:B------:R-:W-:Y:S01]  /*5ff0*/  SHF.R.U64 R6, R6, 0x3, RZ ;  /* 0x0000000306067819 */ /* 0x000fe200000012ff */
[----:B------:R-:W2:Y:S01]  /*6000*/  SHFL.BFLY PT, R8, R5, 0x1, 0x1f ;  /* 0x0c201f0005087f89 */ /* 0x000ea200000e0000 */
[----:B------:R-:W-:Y:S02]  /*6010*/  LOP3.LUT R12, R12, R13, RZ, 0x3c, !PT ;  /* 0x0000000d0c0c7212 */ /* 0x000fe400078e3cff */
[----:B------:R-:W-:Y:S01]  /*6020*/  LOP3.LUT R6, R6, R7, RZ, 0x3c, !PT ;  /* 0x0000000706067212 */ /* 0x000fe200078e3cff */
[--C-:B------:R-:W-:Y:S01]  /*6030*/  IMAD.X R7, RZ, RZ, R17.reuse, P3 ;  /* 0x000000ffff077224 */ /* 0x100fe200018e0611 */
[C---:B------:R-:W-:Y:S02]  /*6040*/  IADD3 R13, P4, R16.reuse, 0x4060, RZ ;  /* 0x00004060100d7810 */ /* 0x040fe40007f9e0ff */
[----:B------:R-:W-:Y:S02]  /*6050*/  LOP3.LUT R91, R16, 0x380, RZ, 0xc0, !PT ;  /* 0x00000380105b7812 */ /* 0x000fe400078ec0ff */
[----:B------:R-:W-:Y:S01]  /*6060*/  LOP3.LUT R20, R20, R21, RZ, 0x3c, !PT ;  /* 0x0000001514147212 */ /* 0x000fe200078e3cff */
[----:B------:R-:W-:Y:S01]  /*6070*/  IMAD.X R21, RZ, RZ, R17, P5 ;  /* 0x000000ffff157224 */ /* 0x000fe200028e0611 */
[----:B------:R-:W-:-:S02]  /*6080*/  LOP3.LUT R4, R13, 0x380, RZ, 0xc0, !PT ;  /* 0x000003800d047812 */ /* 0x000fc400078ec0ff */
[----:B------:R-:W-:Y:S02]  /*6090*/  SHF.R.U64 R91, R91, 0x3, RZ ;  /* 0x000000035b5b7819 */ /* 0x000fe400000012ff */
[----:B------:R-:W-:Y:S02]  /*60a0*/  SHF.R.U64 R4, R4, 0x3, RZ ;  /* 0x0000000304047819 */ /* 0x000fe400000012ff */
[----:B------:R-:W-:Y:S01]  /*60b0*/  LOP3.LUT R90, R91, R16, RZ, 0x3c, !PT ;  /* 0x000000105b5a7212 */ /* 0x000fe200078e3cff */
[--C-:B------:R-:W-:Y:S01]  /*60c0*/  IMAD.MOV.U32 R91, RZ, RZ, R17.reuse ;  /* 0x000000ffff5b7224 */ /* 0x100fe200078e0011 */
[----:B------:R-:W-:Y:S01]  /*60d0*/  IADD3 R11, P2, R16, 0x4020, RZ ;  /* 0x00004020100b7810 */ /* 0x000fe20007f5e0ff */
[----:B-1----:R-:W-:Y:S01]  /*60e0*/  FADD.FTZ R92, R3, R92 ;  /* 0x0000005c035c7221 */ /* 0x002fe20000010000 */
[----:B------:R-:W-:Y:S02]  /*60f0*/  MOV R94, R88 ;  /* 0x00000058005e7202 */ /* 0x000fe40000000f00 */
[----:B------:R-:W-:Y:S01]  /*6100*/  LOP3.LUT R4, R4, R13, RZ, 0x3c, !PT ;  /* 0x0000000d04047212 */ /* 0x000fe200078e3cff */
[----:B--2---:R-:W-:Y:S01]  /*6110*/  FADD.FTZ R96, R5, R8 ;  /* 0x0000000805607221 */ /* 0x004fe20000010000 */
[----:B------:R-:W-:Y:S01]  /*6120*/  FSETP.NE.FTZ.AND P3, PT, R92, RZ, PT ;  /* 0x000000ff5c00720b */ /* 0x000fe20003f75000 */
[----:B------:R-:W-:Y:S01]  /*6130*/  IMAD.MOV.U32 R8, RZ, RZ, RZ ;  /* 0x000000ffff087224 */ /* 0x000fe200078e00ff */
[----:B------:R-:W-:Y:S01]  /*6140*/  MOV R88, R6 ;  /* 0x0000000600587202 */ /* 0x000fe20000000f00 */
[----:B------:R-:W-:Y:S01]  /*6150*/  IMAD.U32 R7, RZ, RZ, UR7 ;  /* 0x00000007ff077e24 */ /* 0x000fe2000f8e00ff */
[----:B------:R-:W-:Y:S01]  /*6160*/  FSETP.NE.FTZ.AND P5, PT, R96, RZ, PT ;  /* 0x000000ff6000720b */ /* 0x000fe20003fb5000 */
[----:B------:R-:W-:Y:S01]  /*6170*/  IMAD.X R5, RZ, RZ, R17, P4 ;  /* 0x000000ffff057224 */ /* 0x000fe200020e0611 */
[----:B------:R-:W-:Y:S01]  /*6180*/  IADD3.X R13, RZ, R17, RZ, P0, !PT ;  /* 0x00000011ff0d7210 */ /* 0x000fe200007fe4ff */
[----:B------:R-:W-:Y:S01]  /*6190*/  @!P1 VIADD R7, R7, 0x34860 ;  /* 0x0003486007079836 */ /* 0x000fe20000000000 */
[----:B------:R-:W-:Y:S01]  /*61a0*/  LOP3.LUT R10, R11, 0x380, RZ, 0xc0, !PT ;  /* 0x000003800b0a7812 */ /* 0x000fe200078ec0ff */
[----:B------:R-:W-:Y:S01]  /*61b0*/  ULDC UR7, c[0x0][0xa88] ;  /* 0x0002a20000077ab9 */ /* 0x000fe20000000800 */
[----:B------:R-:W-:-:S02]  /*61c0*/  MOV R95, R90 ;  /* 0x0000005a005f7202 */ /* 0x000fc40000000f00 */
[----:B------:R-:W-:Y:S01]  /*61d0*/  MOV R90, R12 ;  /* 0x0000000c005a7202 */ /* 0x000fe20000000f00 */
[----:B------:R-:W1:Y:S01]  /*61e0*/  @P3 MUFU.LG2 R6, R92 ;  /* 0x0000005c00063308 */ /* 0x000e620000000c00 */
[----:B------:R-:W-:Y:S01]  /*61f0*/  IMAD.MOV.U32 R12, RZ, RZ, RZ ;  /* 0x000000ffff0c7224 */ /* 0x000fe200078e00ff */
[----:B------:R-:W-:Y:S02]  /*6200*/  SHF.R.U64 R10, R10, 0x3, RZ ;  /* 0x000000030a0a7819 */ /* 0x000fe400000012ff */
[----:B------:R-:W-:Y:S02]  /*6210*/  @!P1 PRMT R7, RZ, 0x654, R7 ;  /* 0x00000654ff079816 */ /* 0x000fe40000000007 */
[----:B------:R-:W-:Y:S01]  /*6220*/  LOP3.LUT R10, R10, R11, RZ, 0x3c, !PT ;  /* 0x0000000b0a0a7212 */ /* 0x000fe200078e3cff */
[----:B------:R-:W-:Y:S01]  /*6230*/  IMAD.X R11, RZ, RZ, R17, P2 ;  /* 0x000000ffff0b7224 */ /* 0x000fe200010e0611 */
[----:B------:R-:W-:Y:S01]  /*6240*/  @P5 MUFU.RCP R8, R96 ;  /* 0x0000006000085308 */ /* 0x000fe20000001000 */
[----:B------:R-:W-:Y:S01]  /*6250*/  MOV R93, R20 ;  /* 0x00000014005d7202 */ /* 0x000fe20000000f00 */
[----:B------:R-:W-:Y:S01]  /*6260*/  IMAD.MOV.U32 R21, RZ, RZ, -0x800000 ;  /* 0xff800000ff157424 */ /* 0x000fe200078e00ff */
[----:B------:R-:W-:-:S02]  /*6270*/  R2UR UR12, R184 ;  /* 0x00000000b80c72ca */ /* 0x000fc400000e0000 */
[----:B------:R-:W-:Y:S01]  /*6280*/  MOV R89, R10 ;  /* 0x0000000a00597202 */ /* 0x000fe20000000f00 */
[----:B------:R-:W-:Y:S01]  /*6290*/  @P3 FMUL.FTZ R11, R2, 0.69314718246459960938 ;  /* 0x3f317218020b3820 */ /* 0x000fe20000410000 */
[----:B------:R-:W-:Y:S01]  /*62a0*/  IADD3 R15, P6, R16, 0x60, RZ ;  /* 0x00000060100f7810 */ /* 0x000fe20007fde0ff */
[----:B------:R-:W-:Y:S01]  /*62b0*/  @P3 MUFU.RCP R12, R92 ;  /* 0x0000005c000c3308 */ /* 0x000fe20000001000 */
[----:B-1----:R-:W-:Y:S01]  /*62c0*/  @P3 FMUL.FTZ R6, R6, 0.69314718246459960938 ;  /* 0x3f31721806063820 */ /* 0x002fe20000410000 */
[----:B------:R-:W-:Y:S02]  /*62d0*/  MOV R20, R4 ;  /* 0x0000000400147202 */ /* 0x000fe40000000f00 */
[----:B------:R-:W-:Y:S01]  /*62e0*/  LOP3.LUT R14, R15, 0x380, RZ, 0xc0, !PT ;  /* 0x000003800f0e7812 */ /* 0x000fe200078ec0ff */
[----:B------:R-:W-:Y:S01]  /*62f0*/  @P3 FFMA.FTZ R21, R11, R9, R6 ;  /* 0x000000090b153223 */ /* 0x000fe20000010006 */
[----:B------:R-:W-:Y:S02]  /*6300*/  LOP3.LUT P0, RZ, R23, 0x3, RZ, 0xc0, !PT ;  /* 0x0000000317ff7812 */ /* 0x000fe4000780c0ff */
[----:B------:R-:W1:Y:S01]  /*6310*/  @P5 MUFU.LG2 R3, R96 ;  /* 0x0000006000035308 */ /* 0x000e620000000c00 */
[----:B------:R-:W-:Y:S01]  /*6320*/  UIMAD UR34, UR5, UR34, UR12 ;  /* 0x00000022052272a4 */ /* 0x000fe2000f8e020c */
[----:B------:R-:W-:-:S02]  /*6330*/  SHF.R.U64 R14, R14, 0x3, RZ ;  /* 0x000000030e0e7819 */ /* 0x000fc400000012ff */
[----:B------:R-:W-:Y:S01]  /*6340*/  ULDC.64 UR12, c[0x0][0x208] ;  /* 0x00008200000c7ab9 */ /* 0x000fe20000000a00 */
[----:B------:R-:W-:Y:S01]  /*6350*/  USHF.L.U32 UR34, UR34, 0x7, URZ ;  /* 0x0000000722227899 */ /* 0x000fe2000800063f */
[----:B------:R-:W-:Y:S01]  /*6360*/  LOP3.LUT R14, R14, R15, RZ, 0x3c, !PT ;  /* 0x0000000f0e0e7212 */ /* 0x000fe200078e3cff */
[----:B------:R-:W-:-:S04]  /*6370*/  IMAD.X R15, RZ, RZ, R17, P6 ;  /* 0x000000ffff0f7224 */ /* 0x000fc800030e0611 */
[----:B------:R-:W-:Y:S01]  /*6380*/  VIADD R97, R187, UR34 ;  /* 0x00000022bb617c36 */ /* 0x000fe20008000000 */
[----:B------:R-:W-:-:S03]  /*6390*/  MOV R91, R14 ;  /* 0x0000000e005b7202 */ /* 0x000fc60000000f00 */
[----:B------:R-:W-:-:S05]  /*63a0*/  VIADD R10, R97, 0x8 ;  /* 0x00000008610a7836 */ /* 0x000fca0000000000 */
[----:B------:R-:W-:Y:S02]  /*63b0*/  ISETP.GE.OR P2, PT, R10, UR7, P0 ;  /* 0x000000070a007c0c */ /* 0x000fe40008746670 */
[----:B------:R-:W-:Y:S01]  /*63c0*/  ISETP.GE.OR P0, PT, R97, UR7, P0 ;  /* 0x0000000761007c0c */ /* 0x000fe20008706670 */
[----:B------:R-:W-:Y:S02]  /*63d0*/  WARPGROUP.DEPBAR.LE gsb0, 0x0 ;  /* 0x00008000000079c5 */ /* 0x000fe40000010000 */
[----:B------:R-:W-:-:S06]  /*63e0*/  WARPGROUP.ARRIVE ;  /* 0x00000000000079c5 */ /* 0x000fcc0000000000 */
[----:B------:R-:W-:Y:S01]  /*63f0*/  HGMMA.64x128x16.F32 R24, R176, gdesc[UR8].tnspB, R24, gsb0 ;  /* 0x41e00008b0187df0 */ /* 0x000fe20008000818 */
[----:B------:R-:W-:Y:S01]  /*6400*/  UMOV UR10, UR6 ;  /* 0x00000006000a7c82 */ /* 0x000fe20008000000 */
[----:B------:R-:W-:Y:S01]  /*6410*/  UMOV UR11, 0x40000040 ;  /* 0x40000040000b7882 */ /* 0x000fe20000000000 */
[----:B------:R-:W-:Y:S01]  /*6420*/  UIADD3 UR6, UR4, 0x180, URZ ;  /* 0x0000018004067890 */ /* 0x000fe2000fffe03f */
        /* <DEDUP_REMOVED lines=17> */
[----:B------:R-:W-:Y:S02]  /*6540*/  UIADD3 UR6, UR4, 0x300, URZ ;  /* 0x0000030004067890 */ /* 0x000fe4000fffe03f */
[----:B------:R-:W-:Y:S01]  /*6550*/  UIADD3 UR4, UR4, 0x380, URZ ;  /* 0x0000038004047890 */ /* 0x000fe2000fffe03f */
[----:B------:R-:W-:Y:S02]  /*6560*/  WARPGROUP.DEPBAR.LE gsb0, 0x0 ;  /* 0x00008000000079c5 */ /* 0x000fe40000010000 */
[----:B------:R-:W-:-:S06]  /*6570*/  WARPGROUP.ARRIVE ;  /* 0x00000000000079c5 */ /* 0x000fcc0000000000 */
[----:B------:R-:W-:Y:S01]  /*6580*/  HGMMA.64x128x16.F32 R24, R156, gdesc[UR8].tnspB, R24, gsb0 ;  /* 0x41e000089c187df0 */ /* 0x000fe20008000818 */
[----:B------:R-:W-:Y:S01]  /*6590*/  UMOV UR10, UR6 ;  /* 0x00000006000a7c82 */ /* 0x000fe20008000000 */
[----:B------:R-:W-:Y:S01]  /*65a0*/  UMOV UR11, 0x40000040 ;  /* 0x40000040000b7882 */ /* 0x000fe20000000000 */
[----:B------:R-:W-:Y:S02]  /*65b0*/  WARPGROUP.DEPBAR.LE gsb0, 0x0 ;  /* 0x00008000000079c5 */ /* 0x000fe40000010000 */
[----:B------:R-:W-:-:S07]  /*65c0*/  WARPGROUP.ARRIVE ;  /* 0x00000000000079c5 */ /* 0x000fce0000000000 */
[----:B------:R-:W-:Y:S01]  /*65d0*/  HGMMA.64x128x16.F32 R24, R160, gdesc[UR8].tnspB, R24, gsb0 ;  /* 0x41e00008a0187df0 */ /* 0x000fe20008000818 */
[----:B------:R-:W-:Y:S01]  /*65e0*/  UMOV UR10, UR4 ;  /* 0x00000004000a7c82 */ /* 0x000fe20008000000 */
[----:B------:R-:W-:Y:S01]  /*65f0*/  UMOV UR11, 0x40000040 ;  /* 0x40000040000b7882 */ /* 0x000fe20000000000 */
[----:B------:R-:W-:Y:S02]  /*6600*/  ULDC UR4, c[0x0][0xdb4] ;  /* 0x00036d0000047ab9 */ /* 0x000fe40000000800 */
[----:B------:R-:W-:-:S04]  /*6610*/  UIMAD UR35, UR4, UR35, UR61 ;  /* 0x00000023042372a4 */ /* 0x000fc8000f8e023d */
[----:B------:R-:W-:-:S04]  /*6620*/  USHF.R.S32.HI UR4, URZ, 0x1f, UR35 ;  /* 0x0000001f3f047899 */ /* 0x000fc80008011423 */
[----:B------:R-:W-:Y:S02]  /*6630*/  UIMAD UR6, UR4, UR8, URZ ;  /* 0x00000008040672a4 */ /* 0x000fe4000f8e023f */
[----:B------:R-:W-:Y:S02]  /*6640*/  UIMAD.WIDE.U32 UR4, UR35, UR8, URZ ;  /* 0x00000008230472a5 */ /* 0x000fe4000f8e003f */
[----:B------:R-:W-:-:S04]  /*6650*/  UIMAD UR6, UR35, UR9, UR6 ;  /* 0x00000009230672a4 */ /* 0x000fc8000f8e0206 */
[----:B------:R-:W-:Y:S02]  /*6660*/  IMAD.U32 R5, RZ, RZ, UR5 ;  /* 0x00000005ff057e24 */ /* 0x000fe4000f8e00ff */
[----:B------:R-:W-:Y:S01]  /*6670*/  @P5 FMUL.FTZ R5, R2, 0.69314718246459960938 ;  /* 0x3f31721802055820 */ /* 0x000fe20000410000 */
[----:B------:R-:W-:Y:S01]  /*6680*/  MOV R4, UR4 ;  /* 0x0000000400047c02 */ /* 0x000fe20008000f00 */
[----:B-1----:R-:W-:Y:S01]  /*6690*/  @P5 FMUL.FTZ R2, R3, 0.69314718246459960938 ;  /* 0x3f31721803025820 */ /* 0x002fe20000410000 */
[----:B------:R-:W-:-:S06]  /*66a0*/  UIADD3 UR4, UR5, UR6, URZ ;  /* 0x0000000605047290 */ /* 0x000fcc000fffe03f */
[----:B------:R-:W-:Y:S01]  /*66b0*/  IMAD.U32 R3, RZ, RZ, UR4 ;  /* 0x00000004ff037e24 */ /* 0x000fe2000f8e00ff */
[----:B------:R-:W-:Y:S01]  /*66c0*/  USHF.R.S32.HI UR4, URZ, 0x1f, UR36 ;  /* 0x0000001f3f047899 */ /* 0x000fe20008011424 */
[----:B------:R-:W-:Y:S02]  /*66d0*/  WARPGROUP.DEPBAR.LE gsb0, 0x0 ;  /* 0x00008000000079c5 */ /* 0x000fe40000010000 */
[----:B------:R-:W-:-:S06]  /*66e0*/  WARPGROUP.ARRIVE ;  /* 0x00000000000079c5 */ /* 0x000fcc0000000000 */
[----:B------:R-:W-:Y:S01]  /*66f0*/  HGMMA.64x128x16.F32 R24, R164, gdesc[UR8].tnspB, R24, gsb0 ;  /* 0x41e00008a4187df0 */ /* 0x000fe20008000818 */
[----:B------:R-:W-:Y:S01]  /*6700*/  R2UR UR10, R19 ;  /* 0x00000000130a72ca */ /* 0x000fe200000e0000 */
[----:B------:R-:W-:Y:S02]  /*6710*/  IMAD.MOV.U32 R19, RZ, RZ, -0x800000 ;  /* 0xff800000ff137424 */ /* 0x000fe400078e00ff */
[----:B------:R-:W-:Y:S01]  /*6720*/  @P5 FFMA.FTZ R19, R5, R0, R2 ;  /* 0x0000000005135223 */ /* 0x000fe20000010002 */
[----:B------:R-:W-:Y:S01]  /*6730*/  IMAD.MOV.U32 R2, RZ, RZ, R4 ;  /* 0x000000ffff027224 */ /* 0x000fe200078e0004 */
[----:B------:R-:W-:Y:S02]  /*6740*/  WARPGROUP.DEPBAR.LE gsb0, 0x0 ;  /* 0x00008000000079c5 */ /* 0x000fe40000010000 */
[----:B------:R1:W-:Y:S01]  /*6750*/  @!P1 SYNCS.ARRIVE.TRANS64.RED.A1T0 RZ, [R7+URZ], RZ ;  /* 0x000000ff07ff99a7 */ /* 0x0003e2000810043f */
[----:B------:R-:W-:Y:S01]  /*6760*/  FMUL.FTZ R6, R29, R8 ;  /* 0x000000081d067220 */ /* 0x000fe20000410000 */
[----:B------:R-:W-:Y:S01]  /*6770*/  FMUL.FTZ R30, R30, R12 ;  /* 0x0000000c1e1e7220 */ /* 0x000fe20000410000 */
[-C--:B------:R-:W-:Y:S01]  /*6780*/  FMUL.FTZ R4, R25, R8.reuse ;  /* 0x0000000819047220 */ /* 0x080fe20000410000 */
[----:B------:R-:W-:Y:S01]  /*6790*/  FMUL.FTZ R5, R24, R8 ;  /* 0x0000000818057220 */ /* 0x000fe20000410000 */
[-C--:B------:R-:W-:Y:S01]  /*67a0*/  FMUL.FTZ R27, R27, R12.reuse ;  /* 0x0000000c1b1b7220 */ /* 0x080fe20000410000 */
[----:B------:R-:W-:Y:S01]  /*67b0*/  FMUL.FTZ R26, R26, R12 ;  /* 0x0000000c1a1a7220 */ /* 0x000fe20000410000 */
[-C--:B------:R-:W-:Y:S01]  /*67c0*/  FMUL.FTZ R10, R37, R8.reuse ;  /* 0x00000008250a7220 */ /* 0x080fe20000410000 */
[-C--:B-1----:R-:W-:Y:S01]  /*67d0*/  FMUL.FTZ R7, R28, R8.reuse ;  /* 0x000000081c077220 */ /* 0x082fe20000410000 */
[-C--:B------:R-:W-:Y:S01]  /*67e0*/  FMUL.FTZ R11, R36, R8.reuse ;  /* 0x00000008240b7220 */ /* 0x080fe20000410000 */
[-C--:B------:R-:W-:Y:S01]  /*67f0*/  FMUL.FTZ R33, R33, R8.reuse ;  /* 0x0000000821217220 */ /* 0x080fe20000410000 */
[-C--:B------:R-:W-:Y:S01]  /*6800*/  FMUL.FTZ R32, R32, R8.reuse ;  /* 0x0000000820207220 */ /* 0x080fe20000410000 */
[----:B------:R-:W-:Y:S01]  /*6810*/  FMUL.FTZ R14, R45, R8 ;  /* 0x000000082d0e7220 */ /* 0x000fe20000410000 */
[----:B------:R-:W-:Y:S01]  /*6820*/  F2FP.F16.F32.PACK_AB R6, R6, R7 ;  /* 0x000000070606723e */ /* 0x000fe200000000ff */
[----:B------:R-:W-:Y:S01]  /*6830*/  FMUL.FTZ R7, R31, R12 ;  /* 0x0000000c1f077220 */ /* 0x000fe20000410000 */
[----:B------:R-:W-:Y:S01]  /*6840*/  FMUL.FTZ R15, R44, R8 ;  /* 0x000000082c0f7220 */ /* 0x000fe20000410000 */
[----:B------:R-:W-:Y:S01]  /*6850*/  F2FP.F16.F32.PACK_AB R4, R4, R5 ;  /* 0x000000050404723e */ /* 0x000fe200000000ff */
[-C--:B------:R-:W-:Y:S01]  /*6860*/  FMUL.FTZ R9, R35, R12.reuse ;  /* 0x0000000c23097220 */ /* 0x080fe20000410000 */
[----:B------:R-:W-:Y:S01]  /*6870*/  FMUL.FTZ R34, R34, R12 ;  /* 0x0000000c22227220 */ /* 0x000fe20000410000 */
[----:B------:R-:W-:Y:S01]  /*6880*/  F2FP.F16.F32.PACK_AB R7, R7, R30 ;  /* 0x0000001e0707723e */ /* 0x000fe200000000ff */
[-C--:B------:R-:W-:Y:S01]  /*6890*/  FMUL.FTZ R39, R39, R12.reuse ;  /* 0x0000000c27277220 */ /* 0x080fe20000410000 */
[----:B------:R-:W1:Y:S01]  /*68a0*/  LDC.64 R30, c[0x0][0xb78] ;  /* 0x0002de00ff1e7b82 */ /* 0x000e620000000a00 */
[----:B------:R-:W-:Y:S01]  /*68b0*/  FMUL.FTZ R38, R38, R12 ;  /* 0x0000000c26267220 */ /* 0x000fe20000410000 */
[-C--:B------:R-:W-:Y:S01]  /*68c0*/  FMUL.FTZ R41, R41, R8.reuse ;  /* 0x0000000829297220 */ /* 0x080fe20000410000 */
[-C--:B------:R-:W-:Y:S01]  /*68d0*/  FMUL.FTZ R40, R40, R8.reuse ;  /* 0x0000000828287220 */ /* 0x080fe20000410000 */
[-C--:B------:R-:W-:Y:S01]  /*68e0*/  FMUL.FTZ R24, R49, R8.reuse ;  /* 0x0000000831187220 */ /* 0x080fe20000410000 */
[-C--:B------:R-:W-:Y:S01]  /*68f0*/  FMUL.FTZ R25, R48, R8.reuse ;  /* 0x0000000830197220 */ /* 0x080fe20000410000 */
[-C--:B------:R-:W-:Y:S01]  /*6900*/  FMUL.FTZ R57, R57, R8.reuse ;  /* 0x0000000839397220 */ /* 0x080fe20000410000 */
[----:B------:R-:W-:Y:S01]  /*6910*/  FMUL.FTZ R56, R56, R8 ;  /* 0x0000000838387220 */ /* 0x000fe20000410000 */
[----:B------:R-:W-:Y:S01]  /*6920*/  F2FP.F16.F32.PACK_AB R5, R27, R26 ;  /* 0x0000001a1b05723e */ /* 0x000fe200000000ff */
[----:B------:R-:W-:Y:S01]  /*6930*/  BAR.SYNC.DEFER_BLOCKING 0x1, 0x100 ;  /* 0x0044000000007b1d */ /* 0x000fe20000010000 */
[-C--:B------:R-:W-:Y:S01]  /*6940*/  FMUL.FTZ R13, R43, R12.reuse ;  /* 0x0000000c2b0d7220 */ /* 0x080fe20000410000 */
[-C--:B------:R-:W-:Y:S01]  /*6950*/  FMUL.FTZ R42, R42, R12.reuse ;  /* 0x0000000c2a2a7220 */ /* 0x080fe20000410000 */
[-C--:B------:R-:W-:Y:S01]  /*6960*/  FMUL.FTZ R47, R47, R12.reuse ;  /* 0x0000000c2f2f7220 */ /* 0x080fe20000410000 */
[----:B------:R-:W-:Y:S01]  /*6970*/  FMUL.FTZ R46, R46, R12 ;  /* 0x0000000c2e2e7220 */ /* 0x000fe20000410000 */
        /* <DEDUP_REMOVED lines=26> */
[----:B------:R-:W-:Y:S01]  /*6b20*/  F2FP.F16.F32.PACK_AB R10, R10, R11 ;  /* 0x0000000b0a0a723e */ /* 0x000fe200000000ff */
[-C--:B------:R-:W-:Y:S01]  /*6b30*/  FMUL.FTZ R71, R71, R12.reuse ;  /* 0x0000000c47477220 */ /* 0x080fe20000410000 */
[-C--:B------:R-:W-:Y:S01]  /*6b40*/  FMUL.FTZ R70, R70, R12.reuse ;  /* 0x0000000c46467220 */ /* 0x080fe20000410000 */
[-C--:B------:R-:W-:Y:S01]  /*6b50*/  FMUL.FTZ R75, R75, R12.reuse ;  /* 0x0000000c4b4b7220 */ /* 0x080fe20000410000 */
[----:B------:R-:W-:Y:S01]  /*6b60*/  FMUL.FTZ R74, R74, R12 ;  /* 0x0000000c4a4a7220 */ /* 0x000fe20000410000 */
[C---:B-1----:R-:W-:Y:S01]  /*6b70*/  IMAD R0, R30.reuse, UR4, RZ ;  /* 0x000000041e007c24 */ /* 0x042fe2000f8e02ff */
[----:B------:R-:W-:Y:S01]  /*6b80*/  F2FP.F16.F32.PACK_AB R8, R33, R32 ;  /* 0x000000202108723e */ /* 0x000fe200000000ff */
[----:B------:R-:W-:Y:S01]  /*6b90*/  IMAD.WIDE.U32 R2, R30, UR36, R2 ;  /* 0x000000241e027c25 */ /* 0x000fe2000f8e0002 */
[----:B------:R-:W-:-:S03]  /*6ba0*/  F2FP.F16.F32.PACK_AB R9, R9, R34 ;  /* 0x000000220909723e */ /* 0x000fc600000000ff */
[----:B------:R-:W-:Y:S01]  /*6bb0*/  FMUL.FTZ R79, R79, R12 ;  /* 0x0000000c4f4f7220 */ /* 0x000fe20000410000 */
[----:B------:R-:W-:Y:S01]  /*6bc0*/  F2FP.F16.F32.PACK_AB R11, R39, R38 ;  /* 0x00000026270b723e */ /* 0x000fe200000000ff */
[-C--:B------:R-:W-:Y:S01]  /*6bd0*/  FMUL.FTZ R78, R78, R12.reuse ;  /* 0x0000000c4e4e7220 */ /* 0x080fe20000410000 */
[-C--:B------:R-:W-:Y:S01]  /*6be0*/  FMUL.FTZ R83, R83, R12.reuse ;  /* 0x0000000c53537220 */ /* 0x080fe20000410000 */
[-C--:B------:R-:W-:Y:S01]  /*6bf0*/  FMUL.FTZ R82, R82, R12.reuse ;  /* 0x0000000c52527220 */ /* 0x080fe20000410000 */
[-C--:B------:R-:W-:Y:S01]  /*6c00*/  FMUL.FTZ R87, R87, R12.reuse ;  /* 0x0000000c57577220 */ /* 0x080fe20000410000 */
[----:B------:R-:W-:Y:S01]  /*6c10*/  FMUL.FTZ R86, R86, R12 ;  /* 0x0000000c56567220 */ /* 0x000fe20000410000 */
[----:B------:R-:W-:Y:S01]  /*6c20*/  F2FP.F16.F32.PACK_AB R14, R14, R15 ;  /* 0x0000000f0e0e723e */ /* 0x000fe200000000ff */
[----:B------:R1:W-:Y:S01]  /*6c30*/  STSM.16.M88.4 [R95], R4 ;  /* 0x000000045f007844 */ /* 0x0003e20000000200 */
[----:B------:R-:W-:Y:S01]  /*6c40*/  F2FP.F16.F32.PACK_AB R12, R41, R40 ;  /* 0x00000028290c723e */ /* 0x000fe200000000ff */
[----:B------:R-:W-:Y:S01]  /*6c50*/  IMAD R28, R31, UR36, R0 ;  /* 0x000000241f1c7c24 */ /* 0x000fe2000f8e0200 */
[----:B------:R-:W-:Y:S01]  /*6c60*/  F2FP.F16.F32.PACK_AB R13, R13, R42 ;  /* 0x0000002a0d0d723e */ /* 0x000fe200000000ff */
[----:B------:R-:W-:Y:S01]  /*6c70*/  STSM.16.M88.4 [R94], R8 ;  /* 0x000000085e007844 */ /* 0x000fe20000000200 */
[----:B------:R-:W-:Y:S01]  /*6c80*/  F2FP.F16.F32.PACK_AB R15, R47, R46 ;  /* 0x0000002e2f0f723e */ /* 0x000fe200000000ff */
[----:B------:R-:W-:Y:S01]  /*6c90*/  ULDC.64 UR4, c[0x0][0xb40] ;  /* 0x0002d00000047ab9 */ /* 0x000fe20000000a00 */
[----:B------:R-:W-:-:S02]  /*6ca0*/  F2FP.F16.F32.PACK_AB R24, R24, R25 ;  /* 0x000000191818723e */ /* 0x000fc400000000ff */
[----:B------:R-:W-:Y:S01]  /*6cb0*/  F2FP.F16.F32.PACK_AB R56, R57, R56 ;  /* 0x000000383938723e */ /* 0x000fe200000000ff */
[----:B------:R-:W-:Y:S01]  /*6cc0*/  STSM.16.M88.4 [R93], R12 ;  /* 0x0000000c5d007844 */ /* 0x000fe20000000200 */
[----:B------:R-:W-:Y:S02]  /*6cd0*/  F2FP.F16.F32.PACK_AB R25, R51, R50 ;  /* 0x000000323319723e */ /* 0x000fe400000000ff */
[----:B------:R-:W-:Y:S02]  /*6ce0*/  F2FP.F16.F32.PACK_AB R26, R53, R52 ;  /* 0x00000034351a723e */ /* 0x000fe400000000ff */
[----:B------:R-:W-:Y:S02]  /*6cf0*/  F2FP.F16.F32.PACK_AB R27, R27, R54 ;  /* 0x000000361b1b723e */ /* 0x000fe400000000ff */
[----:B------:R-:W-:Y:S02]  /*6d00*/  F2FP.F16.F32.PACK_AB R57, R59, R58 ;  /* 0x0000003a3b39723e */ /* 0x000fe400000000ff */
[----:B------:R-:W-:Y:S01]  /*6d10*/  F2FP.F16.F32.PACK_AB R64, R65, R64 ;  /* 0x000000404140723e */ /* 0x000fe200000000ff */
[----:B------:R-:W-:Y:S01]  /*6d20*/  STSM.16.M88.4 [R91], R24 ;  /* 0x000000185b007844 */ /* 0x000fe20000000200 */
[----:B------:R-:W-:-:S02]  /*6d30*/  F2FP.F16.F32.PACK_AB R58, R61, R60 ;  /* 0x0000003c3d3a723e */ /* 0x000fc400000000ff */
[----:B------:R-:W-:Y:S02]  /*6d40*/  F2FP.F16.F32.PACK_AB R59, R63, R62 ;  /* 0x0000003e3f3b723e */ /* 0x000fe400000000ff */
[----:B------:R-:W-:Y:S02]  /*6d50*/  F2FP.F16.F32.PACK_AB R65, R67, R66 ;  /* 0x000000424341723e */ /* 0x000fe400000000ff */
[----:B------:R-:W-:Y:S01]  /*6d60*/  F2FP.F16.F32.PACK_AB R72, R73, R72 ;  /* 0x000000484948723e */ /* 0x000fe200000000ff */
[----:B------:R-:W-:Y:S01]  /*6d70*/  STSM.16.M88.4 [R90], R56 ;  /* 0x000000385a007844 */ /* 0x000fe20000000200 */
[----:B-1----:R-:W-:Y:S02]  /*6d80*/  SHF.R.S32.HI R5, RZ, 0x1f, R97 ;  /* 0x0000001fff057819 */ /* 0x002fe40000011461 */
[----:B------:R-:W-:Y:S02]  /*6d90*/  IADD3 R0, P1, R97, R2, RZ ;  /* 0x0000000261007210 */ /* 0x000fe40007f3e0ff */
[----:B------:R-:W-:-:S02]  /*6da0*/  F2FP.F16.F32.PACK_AB R66, R69, R68 ;  /* 0x000000444542723e */ /* 0x000fc400000000ff */
[----:B------:R-:W-:Y:S02]  /*6db0*/  F2FP.F16.F32.PACK_AB R67, R71, R70 ;  /* 0x000000464743723e */ /* 0x000fe400000000ff */
[----:B------:R-:W-:Y:S02]  /*6dc0*/  F2FP.F16.F32.PACK_AB R73, R75, R74 ;  /* 0x0000004a4b49723e */ /* 0x000fe400000000ff */
[----:B------:R-:W-:Y:S01]  /*6dd0*/  F2FP.F16.F32.PACK_AB R80, R81, R80 ;  /* 0x000000505150723e */ /* 0x000fe200000000ff */
[----:B------:R-:W-:Y:S01]  /*6de0*/  STSM.16.M88.4 [R89], R64 ;  /* 0x0000004059007844 */ /* 0x000fe20000000200 */
[----:B------:R-:W-:Y:S02]  /*6df0*/  F2FP.F16.F32.PACK_AB R74, R77, R76 ;  /* 0x0000004c4d4a723e */ /* 0x000fe400000000ff */
[----:B------:R-:W-:Y:S02]  /*6e00*/  F2FP.F16.F32.PACK_AB R75, R79, R78 ;  /* 0x0000004e4f4b723e */ /* 0x000fe400000000ff */
[----:B------:R-:W-:-:S02]  /*6e10*/  F2FP.F16.F32.PACK_AB R81, R83, R82 ;  /* 0x000000525351723e */ /* 0x000fc400000000ff */
[----:B------:R-:W-:Y:S01]  /*6e20*/  F2FP.F16.F32.PACK_AB R82, R85, R84 ;  /* 0x000000545552723e */ /* 0x000fe200000000ff */
[----:B------:R-:W-:Y:S01]  /*6e30*/  STSM.16.M88.4 [R88], R72 ;  /* 0x0000004858007844 */ /* 0x000fe20000000200 */
[----:B------:R-:W-:Y:S02]  /*6e40*/  F2FP.F16.F32.PACK_AB R83, R87, R86 ;  /* 0x000000565753723e */ /* 0x000fe400000000ff */
[----:B------:R-:W-:Y:S02]  /*6e50*/  IADD3.X R5, R5, R3, R28, P1, !PT ;  /* 0x0000000305057210 */ /* 0x000fe40000ffe41c */
[C---:B------:R-:W-:Y:S01]  /*6e60*/  LEA R2, P1, R0.reuse, UR4, 0x2 ;  /* 0x0000000400027c11 */ /* 0x040fe2000f8210ff */
[----:B------:R-:W-:Y:S01]  /*6e70*/  STSM.16.M88.4 [R20], R80 ;  /* 0x0000005014007844 */ /* 0x000fe20000000200 */
[----:B------:R-:W-:Y:S02]  /*6e80*/  ULDC UR4, c[0x0][0xc] ;  /* 0x0000030000047ab9 */ /* 0x000fe40000000800 */
[----:B------:R-:W-:Y:S01]  /*6e90*/  LEA.HI.X R3, R0, UR5, R5, 0x2, P1 ;  /* 0x0000000500037c11 */ /* 0x000fe200088f1405 */
[----:B------:R-:W-:Y:S01]  /*6ea0*/  @!PT LDS RZ, [RZ] ;  /* 0x00000000fffff984 */ /* 0x000fe20000000800 */
[----:B------:R-:W-:Y:S01]  /*6eb0*/  @!PT LDS RZ, [RZ] ;  /* 0x00000000fffff984 */ /* 0x000fe20000000800 */
[----:B------:R-:W-:Y:S01]  /*6ec0*/  @!PT LDS RZ, [RZ] ;  /* 0x00000000fffff984 */ /* 0x000fe20000000800 */
[----:B------:R-:W-:Y:S01]  /*6ed0*/  @!PT LDS RZ, [RZ] ;  /* 0x00000000fffff984 */ /* 0x000fe20000000800 */
[----:B------:R1:W-:Y:S06]  /*6ee0*/  MEMBAR.ALL.CTA ;  /* 0x0000000000007992 */ /* 0x0003ec0000008000 */
[----:B-1----:R-:W1:Y:S01]  /*6ef0*/  FENCE.VIEW.ASYNC.S ;  /* 0x00000000000073c6 */ /* 0x002e620000000000 */
[----:B------:R-:W-:-:S03]  /*6f00*/  UIADD3 UR10, UR4, UR10, URZ ;  /* 0x0000000a040a7290 */ /* 0x000fc6000fffe03f */
[----:B-1----:R-:W1:Y:S01]  /*6f10*/  SHFL.IDX PT, R0, R186, RZ, 0x1f ;  /* 0x00001fffba007589 */ /* 0x002e6200000e0000 */
[----:B------:R-:W-:Y:S06]  /*6f20*/  BAR.ARV 0x1, 0x120 ;  /* 0x0044800000007b1d */ /* 0x000fec0000002000 */
[----:B------:R2:W-:Y:S01]  /*6f30*/  @!P0 STG.E desc[UR12][R2.64], R19 ;  /* 0x0000001302008986 */ /* 0x0005e2000c10190c */
[----:B-1----:R-:W-:-:S03]  /*6f40*/  ISETP.NE.AND P0, PT, R0, 0x7, PT ;  /* 0x000000070000780c */ /* 0x002fc60003f05270 */
[----:B------:R1:W-:Y:S01]  /*6f50*/  @!P2 STG.E desc[UR12][R2.64+0x20], R21 ;  /* 0x000020150200a986 */ /* 0x0003e2000c10190c */
[----:B--2---:R-:W-:-:S09]  /*6f60*/  IMAD.U32 R19, RZ, RZ, UR10 ;  /* 0x0000000aff137e24 */ /* 0x004fd2000f8e00ff */
[----:B------:R-:W-:Y:S05]  /*6f70*/  @P0 BRA `(.L_x_29) ;  /* 0x0000000000580947 */ /* 0x000fea0003800000 */
[----:B------:R-:W-:Y:S01]  /*6f80*/  BAR.SYNC.DEFER_BLOCKING 0x1, 0x120 ;  /* 0x0044800000007b1d */ /* 0x000fe20000010000 */
[----:B------:R-:W-:-:S05]  /*6f90*/  ELECT P0, URZ, PT ;  /* 0x00000000003f782f */ /* 0x000fca0003800000 */
[----:B------:R-:W-:Y:S08]  /*6fa0*/  BSSY B0, `(.L_x_29) ;  /* 0x0000013000007945 */ /* 0x000ff00003800000 */
[----:B------:R-:W-:Y:S05]  /*6fb0*/  @!P0 BRA `(.L_x_30) ;  /* 0x0000000000448947 */ /* 0x000fea0003800000 */
[----:B------:R-:W-:Y:S01]  /*6fc0*/  ULDC.64 UR6, c[0x0][0x198] ;  /* 0x0000660000067ab9 */ /* 0x000fe20000000a00 */
[----:B------:R-:W-:Y:S01]  /*6fd0*/  UMOV UR33, URZ ;  /* 0x0000003f00217c82 */ /* 0x000fe20008000000 */
[----:B------:R-:W-:Y:S02]  /*6fe0*/  UIADD3 UR4, UP0, UR6, 0x9f0, URZ ;  /* 0x000009f006047890 */ /* 0x000fe4000ff1e03f */
[----:B------:R-:W-:Y:S02]  /*6ff0*/  UIADD3 UR6, UR60, 0x4000, URZ ;  /* 0x000040003c067890 */ /* 0x000fe4000fffe03f */
[----:B------:R-:W-:Y:S01]  /*7000*/  UIADD3.X UR5, URZ, UR7, URZ, UP0, !UPT ;  /* 0x000000073f057290 */ /* 0x000fe200087fe43f */
[----:B------:R-:W-:Y:S01]  /*7010*/  UMOV UR37, URZ ;  /* 0x0000003f00257c82 */ /* 0x000fe20008000000 */
[----:B------:R-:W-:Y:S01]  /*7020*/  UMOV UR32, UR60 ;  /* 0x0000003c00207c82 */ /* 0x000fe20008000000 */
[----:B------:R-:W-:-:S06]  /*7030*/  UMOV UR7, 0x40 ;  /* 0x0000004000077882 */ /* 0x000fcc0000000000 */
[----:B------:R2:W-:Y:S02]  /*7040*/  UTMASTG.5D [UR32], [UR4] ;  /* 0x00000020040073b5 */ /* 0x0005e40008020000 */
[----:B--2---:R-:W-:Y:S01]  /*7050*/  UMOV UR32, UR6 ;  /* 0x0000000600207c82 */ /* 0x004fe20008000000 */
[----:B------:R-:W-:Y:S01]  /*7060*/  UMOV UR33, UR7 ;  /* 0x0000000700217c82 */ /* 0x000fe20008000000 */
[----:B------:R-:W-:Y:S01]  /*7070*/  UIADD3 UR6, UR60, 0x34820, URZ ;  /* 0x000348203c067890 */ /* 0x000fe2000fffe03f */
[----:B------:R2:W-:Y:S03]  /*7080*/  UTMASTG.5D [UR32], [UR4] ;  /* 0x00000020040073b5 */ /* 0x0005e60008020000 */
[----:B------:R-:W-:Y:S01]  /*7090*/  UPRMT UR6, URZ, 0x654, UR6 ;  /* 0x000006543f067896 */ /* 0x000fe20008000006 */
[----:B------:R0:W-:Y:S01]  /*70a0*/  UTMACMDFLUSH ;  /* 0x00000000000079b7 */ /* 0x0001e20000000000 */
[----:B------:R-:W-:-:S07]  /*70b0*/  DEPBAR.LE SB0, 0x0 ;  /* 0x000080000000791a */ /* 0x000fce0000000000 */
[----:B--2---:R-:W-:Y:S03]  /*70c0*/  SYNCS.ARRIVE.TRANS64.RED.A1T0 RZ, [UR6], RZ ;  /* 0x000000ffffff79a7 */ /* 0x004fe60008100406 */
.L_x_30:
[----:B------:R-:W-:Y:S05]  /*70d0*/  BSYNC B0 ;  /* 0x0000000000007941 */ /* 0x000fea0003800000 */
.L_x_29:
[----:B------:R-:W2:Y:S01]  /*70e0*/  LDC R0, c[0x0][0xda4] ;  /* 0x00036900ff007b82 */ /* 0x000ea20000000800 */
[----:B------:R-:W-:Y:S01]  /*70f0*/  R2UR UR5, R19 ;  /* 0x00000000130572ca */ /* 0x000fe200000e0000 */
[----:B------:R-:W-:Y:S01]  /*7100*/  UIADD3 UR38, UR38, 0x1, URZ ;  /* 0x0000000126267890 */ /* 0x000fe2000fffe03f */
[----:B------:R-:W-:-:S03]  /*7110*/  VIADD R22, R22, 0x1 ;  /* 0x0000000116167836 */ /* 0x000fc60000000000 */
[----:B------:R-:W-:-:S04]  /*7120*/  UISETP.NE.AND UP0, UPT, UR38, 0x2, UPT ;  /* 0x000000022600788c */ /* 0x000fc8000bf05270 */
[----:B------:R-:W-:Y:S02]  /*7130*/  USEL UR4, URZ, 0x1, UP0 ;  /* 0x000000013f047887 */ /* 0x000fe40008000000 */
[----:B------:R-:W-:Y:S02]  /*7140*/  USEL UR38, UR38, URZ, UP0 ;  /* 0x0000003f26267287 */ /* 0x000fe40008000000 */
[----:B------:R-:W-:Y:S01]  /*7150*/  ULOP3.LUT UR39, UR39, UR4, URZ, 0x3c, !UPT ;  /* 0x0000000427277292 */ /* 0x000fe2000f8e3c3f */
[----:B--2---:R-:W-:-:S13]  /*7160*/  ISETP.LE.AND P0, PT, R0, UR5, PT ;  /* 0x0000000500007c0c */ /* 0x004fda000bf03270 */
[----:B------:R-:W-:Y:S05]  /*7170*/  @!P0 BRA `(.L_x_31) ;  /* 0xffffff9800ec8947 */ /* 0x000fea000383ffff */
[----:B------:R-:W-:Y:S05]  /*7180*/  EXIT ;  /* 0x000000000000794d */ /* 0x000fea0003800000 */
.L_x_7:
[----:B------:R-:W-:-:S08]  /*7190*/  NOP ;  /* 0x0000000000007918 */ /* 0x000fd00000000000 */
[----:B-1----:R-:W1:-:S00]  /*71a0*/  USETMAXREG.DEALLOC.CTAPOOL 0x18 ;  /* 0x00000018000079c8 */ /* 0x002e4000080e0500 */
[----:B-1----:R-:W-:-:S06]  /*71b0*/  LOP3.LUT R0, R0, 0x3, RZ, 0xc0, !PT ;  /* 0x0000000300007812 */ /* 0x002fcc00078ec0ff */
[----:B------:R-:W1:Y:S02]  /*71c0*/  SHFL.IDX PT, R0, R0, RZ, 0x1f ;  /* 0x00001fff00007589 */ /* 0x000e6400000e0000 */
[----:B-1----:R-:W-:-:S13]  /*71d0*/  ISETP.NE.AND P0, PT, R0, RZ, PT ;  /* 0x000000ff0000720c */ /* 0x002fda0003f05270 */
[----:B--2---:R-:W-:Y:S05]  /*71e0*/  @P0 EXIT ;  /* 0x000000000000094d */ /* 0x004fea0003800000 */
[----:B------:R-:W1:Y:S01]  /*71f0*/  S2UR UR4, SR_CTAID.X ;  /* 0x00000000000479c3 */ /* 0x000e620000002500 */
[----:B------:R-:W-:Y:S02]  /*7200*/  IMAD.MOV.U32 R16, RZ, RZ, RZ ;  /* 0x000000ffff107224 */ /* 0x000fe400078e00ff */
[----:B------:R-:W-:Y:S02]  /*7210*/  IMAD.MOV.U32 R2, RZ, RZ, 0x1 ;  /* 0x00000001ff027424 */ /* 0x000fe400078e00ff */
[----:B------:R-:W-:-:S03]  /*7220*/  IMAD.MOV.U32 R17, RZ, RZ, 0x1 ;  /* 0x00000001ff117424 */ /* 0x000fc600078e00ff */
[----:B------:R-:W1:Y:S02]  /*7230*/  LDC R0, c[0x0][0xda4] ;  /* 0x00036900ff007b82 */ /* 0x000e640000000800 */
[----:B-1----:R-:W-:-:S13]  /*7240*/  ISETP.LE.AND P0, PT, R0, UR4, PT ;  /* 0x0000000400007c0c */ /* 0x002fda000bf03270 */
[----:B------:R-:W-:Y:S05]  /*7250*/  @P0 BRA `(.L_x_32) ;  /* 0x0000002c00540947 */ /* 0x000fea0003800000 */
[----:B------:R-:W-:Y:S01]  /*7260*/  IMAD.U32 R0, RZ, RZ, UR4 ;  /* 0x00000004ff007e24 */ /* 0x000fe2000f8e00ff */
[----:B------:R-:W-:Y:S01]  /*7270*/  MOV R16, RZ ;  /* 0x000000ff00107202 */ /* 0x000fe20000000f00 */
[----:B------:R-:W-:Y:S01]  /*7280*/  IMAD.MOV.U32 R17, RZ, RZ, 0x1 ;  /* 0x00000001ff117424 */ /* 0x000fe200078e00ff */
[----:B------:R-:W-:Y:S01]  /*7290*/  ULDC.64 UR36, c[0x0][0x198] ;  /* 0x0000660000247ab9 */ /* 0x000fe20000000a00 */
[----:B------:R-:W-:Y:S01]  /*72a0*/  ULDC UR38, c[0x0][0xc] ;  /* 0x0000030000267ab9 */ /* 0x000fe20000000800 */
[----:B------:R1:W-:Y:S04]  /*72b0*/  STL [R1+0x10], R0 ;  /* 0x0000100001007387 */ /* 0x0003e80000100800 */
[----:B------:R1:W-:Y:S02]  /*72c0*/  STL [R1+0x18], RZ ;  /* 0x000018ff01007387 */ /* 0x0003e40000100800 */
.L_x_76:
[----:B-1----:R-:W2:Y:S01]  /*72d0*/  LDL R6, [R1+0x10] ;  /* 0x0000100001067983 */ /* 0x002ea20000100800 */
[----:B------:R-:W3:Y:S01]  /*72e0*/  LDC R2, c[0x0][0xda8] ;  /* 0x00036a00ff027b82 */ /* 0x000ee20000000800 */
[----:B------:R-:W-:Y:S05]  /*72f0*/  YIELD ;  /* 0x0000000000007946 */ /* 0x000fea0003800000 */
[----:B------:R-:W-:Y:S02]  /*7300*/  ULDC.64 UR4, c[0x0][0x3f8] ;  /* 0x0000fe0000047ab9 */ /* 0x000fe40000000a00 */
[----:B-1----:R-:W1:Y:S01]  /*7310*/  LDC R0, c[0x0][0xdb4] ;  /* 0x00036d00ff007b82 */ /* 0x002e620000000800 */
[----:B------:R-:W-:-:S03]  /*7320*/  UISETP.NE.U32.AND UP0, UPT, UR4, URZ, UPT ;  /* 0x0000003f0400728c */ /* 0x000fc6000bf05070 */
[----:B------:R-:W-:Y:S01]  /*7330*/  ULDC UR4, c[0x0][0x404] ;  /* 0x0001010000047ab9 */ /* 0x000fe20000000800 */
[----:B------:R-:W-:-:S04]  /*7340*/  UISETP.NE.AND.EX UP0, UPT, UR5, URZ, UPT, UP0 ;  /* 0x0000003f0500728c */ /* 0x000fc8000bf05300 */
[----:B------:R-:W-:Y:S01]  /*7350*/  USEL UR4, UR4, 0x1, UP0 ;  /* 0x0000000104047887 */ /* 0x000fe20008000000 */
[----:B---3--:R-:W-:Y:S02]  /*7360*/  ISETP.NE.AND P0, PT, R2, 0x1, PT ;  /* 0x000000010200780c */ /* 0x008fe40003f05270 */
[----:B-1----:R-:W-:-:S11]  /*7370*/  ISETP.NE.AND P1, PT, R0, 0x1, PT ;  /* 0x000000010000780c */ /* 0x002fd60003f25270 */
[----:B------:R-:W2:Y:S08]  /*7380*/  @P0 LDC R4, c[0x0][0xdac] ;  /* 0x00036b00ff040b82 */ /* 0x000eb00000000800 */
[----:B------:R-:W1:Y:S08]  /*7390*/  @P0 LDC R5, c[0x0][0xdb0] ;  /* 0x00036c00ff050b82 */ /* 0x000e700000000800 */
[----:B------:R-:W3:Y:S01]  /*73a0*/  @P1 LDC.64 R2, c[0x0][0xdb8] ;  /* 0x00036e00ff021b82 */ /* 0x000ee20000000a00 */
[----:B--2---:R-:W-:-:S05]  /*73b0*/  @P0 IMAD.HI.U32 R4, R6, R4, RZ ;  /* 0x0000000406040227 */ /* 0x004fca00078e00ff */
[----:B-1----:R-:W-:Y:S02]  /*73c0*/  @P0 SHF.R.U32.HI R6, RZ, R5, R4 ;  /* 0x00000005ff060219 */ /* 0x002fe40000011604 */
[----:B------:R-:W1:Y:S03]  /*73d0*/  S2R R4, SR_CgaCtaId ;  /* 0x0000000000047919 */ /* 0x000e660000008800 */
[----:B---3--:R-:W-:Y:S01]  /*73e0*/  @P1 IMAD.HI.U32 R2, R6, R2, RZ ;  /* 0x0000000206021227 */ /* 0x008fe200078e00ff */
[----:B------:R2:W-:Y:S03]  /*73f0*/  STL [R1+0x8], R6 ;  /* 0x0000080601007387 */ /* 0x0005e60000100800 */
[----:B------:R-:W-:Y:S01]  /*7400*/  IMAD.MOV.U32 R19, RZ, RZ, R6 ;  /* 0x000000ffff137224 */ /* 0x000fe200078e0006 */
[----:B------:R-:W-:-:S02]  /*7410*/  @P1 SHF.R.U32.HI R19, RZ, R3, R2 ;  /* 0x00000003ff131219 */ /* 0x000fc40000011602 */
[----:B------:R-:W3:Y:S01]  /*7420*/  LDC R2, c[0x0][0x2e0] ;  /* 0x0000b800ff027b82 */ /* 0x000ee20000000800 */
[----:B------:R-:W-:-:S04]  /*7430*/  MOV R3, 0x400 ;  /* 0x0000040000037802 */ /* 0x000fc80000000f00 */
[----:B-1----:R-:W-:Y:S01]  /*7440*/  LEA R8, R4, R3, 0x18 ;  /* 0x0000000304087211 */ /* 0x002fe200078ec0ff */
[----:B---3--:R-:W-:-:S04]  /*7450*/  IMAD R7, R2, UR4, RZ ;  /* 0x0000000402077c24 */ /* 0x008fc8000f8e02ff */
[----:B------:R-:W-:Y:S01]  /*7460*/  VIADD R2, R8, 0x1c400 ;  /* 0x0001c40008027836 */ /* 0x000fe20000000000 */
[----:B------:R2:W-:Y:S04]  /*7470*/  STL [R1+0x4], R8 ;  /* 0x0000040801007387 */ /* 0x0005e80000100800 */
[----:B------:R-:W-:Y:S01]  /*7480*/  LOP3.LUT P0, RZ, R2, 0x3ff, RZ, 0xc0, !PT ;  /* 0x000003ff02ff7812 */ /* 0x000fe2000780c0ff */
[----:B------:R-:W-:Y:S01]  /*7490*/  VIADD R2, R7, 0x7f ;  /* 0x0000007f07027836 */ /* 0x000fe20000000000 */
[----:B------:R2:W-:Y:S04]  /*74a0*/  STL [R1+0x14], R7 ;  /* 0x0000140701007387 */ /* 0x0005e80000100800 */
[----:B------:R-:W-:-:S04]  /*74b0*/  SHF.R.S32.HI R3, RZ, 0x1f, R2 ;  /* 0x0000001fff037819 */ /* 0x000fc80000011402 */
[----:B------:R-:W-:Y:S01]  /*74c0*/  LEA.HI R2, R3, R2, RZ, 0x7 ;  /* 0x0000000203027211 */ /* 0x000fe200078f38ff */
[----:B------:R-:W-:-:S04]  /*74d0*/  IMAD.MOV R3, RZ, RZ, -R19 ;  /* 0x000000ffff037224 */ /* 0x000fc800078e0a13 */
[----:B------:R-:W-:Y:S01]  /*74e0*/  IMAD R3, R0, R3, R6 ;  /* 0x0000000300037224 */ /* 0x000fe200078e0206 */
[----:B------:R-:W-:-:S05]  /*74f0*/  SHF.R.S32.HI R0, RZ, 0x7, R2 ;  /* 0x00000007ff007819 */ /* 0x000fca0000011402 */
[----:B------:R2:W-:Y:S04]  /*7500*/  STL [R1+0xc], R0 ;  /* 0x00000c0001007387 */ /* 0x0005e80000100800 */
[----:B------:R2:W-:Y:S01]  /*7510*/  STL [R1], R3 ;  /* 0x0000000301007387 */ /* 0x0005e20000100800 */
[----:B------:R-:W-:Y:S05]  /*7520*/  @!P0 BRA `(.L_x_33) ;  /* 0x0000000000408947 */ /* 0x000fea0003800000 */
[----:B------:R-:W-:Y:S01]  /*7530*/  MOV R2, 0x0 ;  /* 0x0000000000027802 */ /* 0x000fe20000000f00 */
[----:B------:R-:W-:Y:S01]  /*7540*/  ULDC.64 UR6, c[0x4][0x108] ;  /* 0x0100420000067ab9 */ /* 0x000fe20000000a00 */
[----:B------:R-:W-:Y:S01]  /*7550*/  ULDC.64 UR8, c[0x4][0x110] ;  /* 0x0100440000087ab9 */ /* 0x000fe20000000a00 */
[----:B------:R-:W-:Y:S01]  /*7560*/  ULDC.64 UR4, c[0x4][0x60] ;  /* 0x0100180000047ab9 */ /* 0x000fe20000000a00 */
[----:B------:R-:W-:Y:S01]  /*7570*/  IMAD.U32 R4, RZ, RZ, UR6 ;  /* 0x00000006ff047e24 */ /* 0x000fe2000f8e00ff */
[----:B------:R-:W-:Y:S01]  /*7580*/  MOV R11, UR5 ;  /* 0x00000005000b7c02 */ /* 0x000fe20008000f00 */
[----:B--2---:R-:W1:Y:S01]  /*7590*/  LDC.64 R2, c[0x4][R2] ;  /* 0x0100000002027b82 */ /* 0x004e620000000a00 */
[----:B------:R-:W-:Y:S02]  /*75a0*/  IMAD.U32 R5, RZ, RZ, UR7 ;  /* 0x00000007ff057e24 */ /* 0x000fe4000f8e00ff */
[----:B------:R-:W-:Y:S02]  /*75b0*/  IMAD.U32 R6, RZ, RZ, UR8 ;  /* 0x00000008ff067e24 */ /* 0x000fe4000f8e00ff */
[----:B------:R-:W-:-:S02]  /*75c0*/  IMAD.U32 R7, RZ, RZ, UR9 ;  /* 0x00000009ff077e24 */ /* 0x000fc4000f8e00ff */
[----:B------:R-:W-:Y:S02]  /*75d0*/  IMAD.U32 R10, RZ, RZ, UR4 ;  /* 0x00000004ff0a7e24 */ /* 0x000fe4000f8e00ff */
[----:B------:R-:W-:Y:S02]  /*75e0*/  IMAD.MOV.U32 R8, RZ, RZ, 0x70 ;  /* 0x00000070ff087424 */ /* 0x000fe400078e00ff */
[----:B------:R-:W-:Y:S02]  /*75f0*/  IMAD.MOV.U32 R12, RZ, RZ, 0x1 ;  /* 0x00000001ff0c7424 */ /* 0x000fe400078e00ff */
[----:B------:R-:W-:-:S07]  /*7600*/  IMAD.MOV.U32 R13, RZ, RZ, RZ ;  /* 0x000000ffff0d7224 */ /* 0x000fce00078e00ff */
[----:B------:R-:W-:-:S07]  /*7610*/  LEPC R20, `(.L_x_33) ;  /* 0x000000001014794e */ /* 0x000fce0000000000 */
[----:B-1----:R-:W-:Y:S05]  /*7620*/  CALL.ABS.NOINC R2 ;  /* 0x0000000002007343 */ /* 0x002fea0003c00000 */
.L_x_33:
[----:B------:R-:W2:Y:S02]  /*7630*/  LDL R2, [R1+0x4] ;  /* 0x0000040001027983 */ /* 0x000ea40000100800 */
[----:B--2---:R-:W-:-:S05]  /*7640*/  VIADD R0, R2, 0x400 ;  /* 0x0000040002007836 */ /* 0x004fca0000000000 */
[----:B------:R-:W-:-:S13]  /*7650*/  LOP3.LUT P0, RZ, R0, 0x3ff, RZ, 0xc0, !PT ;  /* 0x000003ff00ff7812 */ /* 0x000fda000780c0ff */
[----:B------:R-:W-:Y:S05]  /*7660*/  @!P0 BRA `(.L_x_34) ;  /* 0x0000000000808947 */ /* 0x000fea0003800000 */
[----:B------:R-:W-:Y:S01]  /*7670*/  MOV R0, 0x0 ;  /* 0x0000000000007802 */ /* 0x000fe20000000f00 */
[----:B------:R-:W-:Y:S01]  /*7680*/  ULDC.64 UR6, c[0x4][0x108] ;  /* 0x0100420000067ab9 */ /* 0x000fe20000000a00 */
[----:B------:R-:W-:Y:S01]  /*7690*/  ULDC.64 UR8, c[0x4][0x110] ;  /* 0x0100440000087ab9 */ /* 0x000fe20000000a00 */
[----:B------:R-:W-:Y:S01]  /*76a0*/  ULDC.64 UR4, c[0x4][0x68] ;  /* 0x01001a0000047ab9 */ /* 0x000fe20000000a00 */
[----:B------:R1:W2:Y:S01]  /*76b0*/  LDC.64 R2, c[0x4][R0] ;  /* 0x0100000000027b82 */ /* 0x0002a20000000a00 */
[----:B------:R-:W-:Y:S01]  /*76c0*/  IMAD.U32 R4, RZ, RZ, UR6 ;  /* 0x00000006ff047e24 */ /* 0x000fe2000f8e00ff */
[----:B------:R-:W-:Y:S01]  /*76d0*/  MOV R8, 0x70 ;  /* 0x0000007000087802 */ /* 0x000fe20000000f00 */
[----:B------:R-:W-:Y:S02]  /*76e0*/  IMAD.U32 R5, RZ, RZ, UR7 ;  /* 0x00000007ff057e24 */ /* 0x000fe4000f8e00ff */
[----:B------:R-:W-:Y:S02]  /*76f0*/  IMAD.U32 R6, RZ, RZ, UR8 ;  /* 0x00000008ff067e24 */ /* 0x000fe4000f8e00ff */
[----:B------:R-:W-:-:S02]  /*7700*/  IMAD.U32 R7, RZ, RZ, UR9 ;  /* 0x00000009ff077e24 */ /* 0x000fc4000f8e00ff */
[----:B------:R-:W-:Y:S02]  /*7710*/  IMAD.U32 R10, RZ, RZ, UR4 ;  /* 0x00000004ff0a7e24 */ /* 0x000fe4000f8e00ff */
[----:B------:R-:W-:Y:S02]  /*7720*/  IMAD.U32 R11, RZ, RZ, UR5 ;  /* 0x00000005ff0b7e24 */ /* 0x000fe4000f8e00ff */
[----:B------:R-:W-:Y:S02]  /*7730*/  IMAD.MOV.U32 R12, RZ, RZ, 0x1 ;  /* 0x00000001ff0c7424 */ /* 0x000fe400078e00ff */
[----:B-1----:R-:W-:-:S07]  /*7740*/  IMAD.MOV.U32 R13, RZ, RZ, RZ ;  /* 0x000000ffff0d7224 */ /* 0x002fce00078e00ff */
[----:B------:R-:W-:-:S07]  /*7750*/  LEPC R20, `(.L_x_35) ;  /* 0x000000001014794e */ /* 0x000fce0000000000 */
[----:B--2---:R-:W-:Y:S05]  /*7760*/  CALL.ABS.NOINC R2 ;  /* 0x0000000002007343 */ /* 0x004fea0003c00000 */
.L_x_35:
[----:B------:R-:W-:Y:S01]  /*7770*/  MOV R2, 0x0 ;  /* 0x0000000000027802 */ /* 0x000fe20000000f00 */
[----:B------:R-:W-:Y:S01]  /*7780*/  ULDC.64 UR6, c[0x4][0x108] ;  /* 0x0100420000067ab9 */ /* 0x000fe20000000a00 */
[----:B------:R-:W-:Y:S01]  /*7790*/  ULDC.64 UR8, c[0x4][0x110] ;  /* 0x0100440000087ab9 */ /* 0x000fe20000000a00 */
[----:B------:R-:W-:Y:S01]  /*77a0*/  ULDC.64 UR4, c[0x4][0x70] ;  /* 0x01001c0000047ab9 */ /* 0x000fe20000000a00 */
[----:B------:R-:W-:Y:S01]  /*77b0*/  IMAD.U32 R4, RZ, RZ, UR6 ;  /* 0x00000006ff047e24 */ /* 0x000fe2000f8e00ff */
[----:B------:R-:W-:Y:S01]  /*77c0*/  MOV R13, RZ ;  /* 0x000000ff000d7202 */ /* 0x000fe20000000f00 */
[----:B------:R-:W1:Y:S01]  /*77d0*/  LDC.64 R2, c[0x4][R2] ;  /* 0x0100000002027b82 */ /* 0x000e620000000a00 */
[----:B------:R-:W-:Y:S02]  /*77e0*/  IMAD.U32 R5, RZ, RZ, UR7 ;  /* 0x00000007ff057e24 */ /* 0x000fe4000f8e00ff */
[----:B------:R-:W-:Y:S02]  /*77f0*/  IMAD.U32 R6, RZ, RZ, UR8 ;  /* 0x00000008ff067e24 */ /* 0x000fe4000f8e00ff */
[----:B------:R-:W-:-:S02]  /*7800*/  IMAD.U32 R7, RZ, RZ, UR9 ;  /* 0x00000009ff077e24 */ /* 0x000fc4000f8e00ff */
[----:B------:R-:W-:Y:S02]  /*7810*/  IMAD.U32 R10, RZ, RZ, UR4 ;  /* 0x00000004ff0a7e24 */ /* 0x000fe4000f8e00ff */
[----:B------:R-:W-:Y:S02]  /*7820*/  IMAD.U32 R11, RZ, RZ, UR5 ;  /* 0x00000005ff0b7e24 */ /* 0x000fe4000f8e00ff */
[----:B------:R-:W-:Y:S02]  /*7830*/  IMAD.MOV.U32 R8, RZ, RZ, 0x70 ;  /* 0x00000070ff087424 */ /* 0x000fe400078e00ff */
[----:B------:R-:W-:-:S07]  /*7840*/  IMAD.MOV.U32 R12, RZ, RZ, 0x1 ;  /* 0x00000001ff0c7424 */ /* 0x000fce00078e00ff */
[----:B------:R-:W-:-:S07]  /*7850*/  LEPC R20, `(.L_x_34) ;  /* 0x000000001014794e */ /* 0x000fce0000000000 */
[----:B-1----:R-:W-:Y:S05]  /*7860*/  CALL.ABS.NOINC R2 ;  /* 0x0000000002007343 */ /* 0x002fea0003c00000 */
.L_x_34:
[----:B------:R-:W2:Y:S01]  /*7870*/  LDL R2, [R1] ;  /* 0x0000000001027983 */ /* 0x000ea20000100800 */
[----:B------:R-:W1:Y:S01]  /*7880*/  LDC R0, c[0x0][0x428] ;  /* 0x00010a00ff007b82 */ /* 0x000e620000000800 */
[----:B------:R-:W-:Y:S02]  /*7890*/  ULDC.64 UR4, c[0x0][0x9f8] ;  /* 0x00027e0000047ab9 */ /* 0x000fe40000000a00 */
[----:B------:R-:W3:Y:S01]  /*78a0*/  LDL.LU R6, [R1+0x8] ;  /* 0x0000080001067983 */ /* 0x000ee20000300800 */
[----:B-1----:R-:W-:-:S03]  /*78b0*/  ISETP.NE.AND P1, PT, R0, 0x1, PT ;  /* 0x000000010000780c */ /* 0x002fc60003f25270 */
[----:B------:R-:W4:Y:S01]  /*78c0*/  LDL R5, [R1+0x10] ;  /* 0x0000100001057983 */ /* 0x000f220000100800 */
[----:B------:R-:W-:Y:S01]  /*78d0*/  ISETP.NE.U32.AND P0, PT, RZ, UR4, PT ;  /* 0x00000004ff007c0c */ /* 0x000fe2000bf05070 */
[----:B------:R-:W-:Y:S01]  /*78e0*/  ULDC.64 UR6, c[0x0][0x208] ;  /* 0x0000820000067ab9 */ /* 0x000fe20000000a00 */
[----:B------:R-:W-:Y:S01]  /*78f0*/  ULDC UR4, c[0x0][0xda8] ;  /* 0x00036a0000047ab9 */ /* 0x000fe20000000800 */
[----:B------:R-:W1:Y:S01]  /*7900*/  S2R R7, SR_TID.X ;  /* 0x0000000000077919 */ /* 0x000e620000002100 */
[----:B------:R-:W-:-:S05]  /*7910*/  ISETP.NE.AND.EX P0, PT, RZ, UR5, PT, P0 ;  /* 0x00000005ff007c0c */ /* 0x000fca000bf05300 */
[----:B------:R-:W2:Y:S08]  /*7920*/  @P1 LDC R0, c[0x0][0x42c] ;  /* 0x00010b00ff001b82 */ /* 0x000eb00000000800 */
[----:B------:R-:W2:Y:S01]  /*7930*/  @P1 LDC R3, c[0x0][0x430] ;  /* 0x00010c00ff031b82 */ /* 0x000ea20000000800 */
[----:B-1----:R-:W-:Y:S01]  /*7940*/  LOP3.LUT R7, R7, 0x1f, RZ, 0xc0, !PT ;  /* 0x0000001f07077812 */ /* 0x002fe200078ec0ff */
[----:B--2---:R-:W-:-:S04]  /*7950*/  @P1 IMAD.HI.U32 R0, R2, R0, RZ ;  /* 0x0000000002001227 */ /* 0x004fc800078e00ff */
[----:B------:R-:W-:Y:S01]  /*7960*/  IMAD.MOV.U32 R4, RZ, RZ, R2 ;  /* 0x000000ffff047224 */ /* 0x000fe200078e0002 */
[----:B------:R-:W-:Y:S01]  /*7970*/  @P1 SHF.R.U32.HI R4, RZ, R3, R0 ;  /* 0x00000003ff041219 */ /* 0x000fe20000011600 */
[----:B------:R-:W-:Y:S01]  /*7980*/  IMAD.MOV.U32 R0, RZ, RZ, R19 ;  /* 0x000000ffff007224 */ /* 0x000fe200078e0013 */
[----:B------:R-:W1:Y:S02]  /*7990*/  @P0 LDC.64 R2, c[0x0][0x9f8] ;  /* 0x00027e00ff020b82 */ /* 0x000e640000000a00 */
[----:B-1----:R-:W-:-:S05]  /*79a0*/  @P0 IMAD.WIDE R2, R19, 0x4, R2 ;  /* 0x0000000413020825 */ /* 0x002fca00078e0202 */
[----:B------:R1:W5:Y:S01]  /*79b0*/  @P0 LDG.E R0, desc[UR6][R2.64] ;  /* 0x0000000602000981 */ /* 0x000362000c1e1900 */
[----:B------:R-:W-:Y:S01]  /*79c0*/  ISETP.NE.AND P1, PT, R7, RZ, PT ;  /* 0x000000ff0700720c */ /* 0x000fe20003f25270 */
[----:B---3--:R-:W-:-:S03]  /*79d0*/  IMAD.MOV R8, RZ, RZ, -R6 ;  /* 0x000000ffff087224 */ /* 0x008fc600078e0a06 */
[----:B------:R-:W-:Y:S01]  /*79e0*/  PLOP3.LUT P2, PT, P1, PT, PT, 0x8, 0x0 ;  /* 0x000000000000781c */ /* 0x000fe20000f4e170 */
[----:B----4-:R-:W-:-:S04]  /*79f0*/  IMAD R8, R8, UR4, R5 ;  /* 0x0000000408087c24 */ /* 0x010fc8000f8e0205 */
[----:B------:R-:W-:-:S04]  /*7a00*/  IMAD.SHL.U32 R8, R8, 0x80, RZ ;  /* 0x0000008008087824 */ /* 0x000fc800078e00ff */
[----:B------:R-:W-:-:S05]  /*7a10*/  VOTEU.ALL UP1, P1 ;  /* 0x00000000003f7886 */ /* 0x000fca0000820000 */
[----:B------:R-:W-:-:S04]  /*7a20*/  @!UP1 UIADD3 UR8, UP0, UR36, 0x270, URZ ;  /* 0x0000027024089890 */ /* 0x000fc8000ff1e03f */
[----:B------:R-:W-:-:S03]  /*7a30*/  @!UP1 UIADD3.X UR9, URZ, UR37, URZ, UP0, !UPT ;  /* 0x000000253f099290 */ /* 0x000fc600087fe43f */
[----:B-1----:R-:W-:-:S09]  /*7a40*/  VOTEU.ALL UP0, P1 ;  /* 0x00000000003f7886 */ /* 0x002fd20000800000 */
.L_x_36:
[----:B------:R-:W2:Y:S01]  /*7a50*/  LDL R2, [R1] ;  /* 0x0000000001027983 */ /* 0x000ea20000100800 */
[----:B------:R-:W-:Y:S02]  /*7a60*/  PLOP3.LUT P0, PT, P0, P2, PT, 0xa2, 0x0 ;  /* 0x000000000000781c */ /* 0x000fe40000705472 */
[----:B------:R-:W-:Y:S01]  /*7a70*/  @P2 R2UR P0, UR7, R19 ;  /* 0x00000000130722ca */ /* 0x000fe20000000000 */
[----:B------:R-:W-:-:S07]  /*7a80*/  UMOV UR4, URZ ;  /* 0x0000003f00047c82 */ /* 0x000fce0008000000 */
[----:B------:R-:W-:Y:S02]  /*7a90*/  PLOP3.LUT P0, PT, P0, P2, PT, 0xa2, 0x0 ;  /* 0x000000000000781c */ /* 0x000fe40000705472 */
[----:B--2---:R-:W-:-:S08]  /*7aa0*/  @P2 R2UR.OR P0, UR6, R2 ;  /* 0x00000000020622ca */ /* 0x004fd00000100000 */
[----:B------:R-:W-:Y:S02]  /*7ab0*/  PLOP3.LUT P0, PT, P0, P2, PT, 0xa2, 0x0 ;  /* 0x000000000000781c */ /* 0x000fe40000705472 */
[----:B------:R-:W-:-:S08]  /*7ac0*/  @P2 R2UR.OR P0, UR5, R8 ;  /* 0x00000000080522ca */ /* 0x000fd00000100000 */
[----:B------:R-:W-:-:S05]  /*7ad0*/  @P2 PLOP3.LUT P2, PT, P0, PT, PT, 0x80, 0x0 ;  /* 0x000000000000281c */ /* 0x000fca000074f070 */
[----:B------:R1:W-:Y:S08]  /*7ae0*/  @!UP0 UTMAPF.L2.4D [UR4], [UR8] ;  /* 0x00000004080085b8 */ /* 0x0003f00008018000 */
[----:B-1----:R-:W-:Y:S05]  /*7af0*/  @P2 BRA.U.ANY `(.L_x_36) ;  /* 0xfffffffd00d42947 */ /* 0x002fea000393ffff */
[----:B------:R-:W-:Y:S01]  /*7b00*/  PLOP3.LUT P2, PT, P1, PT, PT, 0x8, 0x0 ;  /* 0x000000000000781c */ /* 0x000fe20000f4e170 */
[----:B------:R-:W-:Y:S01]  /*7b10*/  VOTEU.ALL UP0, P1 ;  /* 0x00000000003f7886 */ /* 0x000fe20000800000 */
[----:B------:R-:W-:-:S11]  /*7b20*/  UMOV UR4, 0x40 ;  /* 0x0000004000047882 */ /* 0x000fd60000000000 */
.L_x_37:
[----:B------:R-:W2:Y:S01]  /*7b30*/  LDL R2, [R1] ;  /* 0x0000000001027983 */ /* 0x000ea20000100800 */
[----:B------:R-:W-:Y:S02]  /*7b40*/  PLOP3.LUT P0, PT, P0, P2, PT, 0xa2, 0x0 ;  /* 0x000000000000781c */ /* 0x000fe40000705472 */
[----:B------:R-:W-:-:S08]  /*7b50*/  @P2 R2UR P0, UR7, R19 ;  /* 0x00000000130722ca */ /* 0x000fd00000000000 */
        /* <DEDUP_REMOVED lines=10> */
.L_x_38:
        /* <DEDUP_REMOVED lines=10> */
[----:B------:R-:W1:Y:S01]  /*7ca0*/  LDC.64 R2, c[0x0][0x3f8] ;  /* 0x0000fe00ff027b82 */ /* 0x000e620000000a00 */
[----:B------:R-:W-:Y:S01]  /*7cb0*/  UMOV UR4, 0xffffffff ;  /* 0xffffffff00047882 */ /* 0x000fe20000000000 */
[----:B-1----:R-:W-:-:S04]  /*7cc0*/  ISETP.NE.U32.AND P0, PT, R2, RZ, PT ;  /* 0x000000ff0200720c */ /* 0x002fc80003f05070 */
[----:B------:R-:W-:-:S04]  /*7cd0*/  ISETP.NE.AND.EX P0, PT, R3, RZ, PT, P0 ;  /* 0x000000ff0300720c */ /* 0x000fc80003f05300 */
[----:B-----5:R-:W-:Y:S01]  /*7ce0*/  SEL R5, R0, RZ, !P0 ;  /* 0x000000ff00057207 */ /* 0x020fe20004000000 */
[----:B------:R-:W-:Y:S08]  /*7cf0*/  BRA.DIV UR4, `(.L_x_39) ;  /* 0x0000002604f47947 */ /* 0x000ff0000b800000 */
.L_x_92:
[----:B------:R-:W2:Y:S01]  /*7d00*/  LDL R6, [R1+0xc] ;  /* 0x00000c0001067983 */ /* 0x000ea20000100800 */
[----:B------:R-:W-:Y:S01]  /*7d10*/  UMOV UR4, 0xffffffff ;  /* 0xffffffff00047882 */ /* 0x000fe20000000000 */
[----:B------:R-:W-:Y:S01]  /*7d20*/  SHF.R.S32.HI R11, RZ, 0x1f, R0 ;  /* 0x0000001fff0b7819 */ /* 0x000fe20000011400 */
[----:B--2---:R-:W-:Y:S01]  /*7d30*/  VIADD R10, R6, 0xffffffff ;  /* 0xffffffff060a7836 */ /* 0x004fe20000000000 */
[----:B------:R-:W-:Y:S06]  /*7d40*/  BRA.DIV UR4, `(.L_x_40) ;  /* 0x0000002a04147947 */ /* 0x000fec000b800000 */
[----:B------:R-:W-:-:S13]  /*7d50*/  ELECT P6, URZ, PT ;  /* 0x00000000003f782f */ /* 0x000fda00038c0000 */
.L_x_95:
[----:B------:R-:W-:Y:S05]  /*7d60*/  @!P6 BRA `(.L_x_41) ;  /* 0x000000040018e947 */ /* 0x000fea0003800000 */
[----:B------:R-:W-:Y:S02]  /*7d70*/  IMAD.MOV.U32 R18, RZ, RZ, R10 ;  /* 0x000000ffff127224 */ /* 0x000fe400078e000a */
[----:B------:R-:W-:Y:S01]  /*7d80*/  IMAD.MOV.U32 R5, RZ, RZ, R0 ;  /* 0x000000ffff057224 */ /* 0x000fe200078e0000 */
[----:B------:R-:W-:Y:S06]  /*7d90*/  @!P0 BRA `(.L_x_42) ;  /* 0x00000000004c8947 */ /* 0x000fec0003800000 */
[----:B------:R-:W1:Y:S01]  /*7da0*/  LDC R9, c[0x0][0x41c] ;  /* 0x00010700ff097b82 */ /* 0x000e620000000800 */
[----:B------:R-:W-:Y:S01]  /*7db0*/  IMAD.MOV.U32 R5, RZ, RZ, R10 ;  /* 0x000000ffff057224 */ /* 0x000fe200078e000a */
[----:B------:R-:W-:Y:S01]  /*7dc0*/  ULDC.64 UR4, c[0x0][0x408] ;  /* 0x0001020000047ab9 */ /* 0x000fe20000000a00 */
[----:B------:R-:W-:Y:S01]  /*7dd0*/  ULDC.64 UR6, c[0x0][0x208] ;  /* 0x0000820000067ab9 */ /* 0x000fe20000000a00 */
[----:B-1----:R-:W-:-:S13]  /*7de0*/  ISETP.NE.AND P1, PT, R9, 0x1, PT ;  /* 0x000000010900780c */ /* 0x002fda0003f25270 */
[----:B------:R-:W1:Y:S02]  /*7df0*/  @P1 LDC.64 R6, c[0x0][0x420] ;  /* 0x00010800ff061b82 */ /* 0x000e640000000a00 */
[----:B-1----:R-:W-:-:S05]  /*7e00*/  @P1 IMAD.HI.U32 R6, R10, R6, RZ ;  /* 0x000000060a061227 */ /* 0x002fca00078e00ff */
[----:B------:R-:W-:Y:S01]  /*7e10*/  @P1 SHF.R.U32.HI R5, RZ, R7, R6 ;  /* 0x00000007ff051219 */ /* 0x000fe20000011606 */
[----:B------:R-:W-:-:S03]  /*7e20*/  IMAD R6, R11, UR4, RZ ;  /* 0x000000040b067c24 */ /* 0x000fc6000f8e02ff */
[--C-:B------:R-:W-:Y:S01]  /*7e30*/  SHF.R.S32.HI R7, RZ, 0x1f, R5.reuse ;  /* 0x0000001fff077819 */ /* 0x100fe20000011405 */
[----:B------:R-:W-:-:S04]  /*7e40*/  IMAD.MOV R18, RZ, RZ, -R5 ;  /* 0x000000ffff127224 */ /* 0x000fc800078e0a05 */
[----:B------:R-:W-:Y:S02]  /*7e50*/  IMAD R18, R9, R18, R10 ;  /* 0x0000001209127224 */ /* 0x000fe400078e020a */
[----:B------:R-:W-:Y:S02]  /*7e60*/  IMAD R9, R0, UR5, R6 ;  /* 0x0000000500097c24 */ /* 0x000fe4000f8e0206 */
[----:B------:R-:W-:-:S04]  /*7e70*/  IMAD.MOV.U32 R6, RZ, RZ, R5 ;  /* 0x000000ffff067224 */ /* 0x000fc800078e0005 */
[----:B------:R-:W-:-:S05]  /*7e80*/  IMAD.WIDE.U32 R6, R0, UR4, R6 ;  /* 0x0000000400067c25 */ /* 0x000fca000f8e0006 */
[----:B------:R-:W-:Y:S02]  /*7e90*/  IADD3 R5, R7, R9, RZ ;  /* 0x0000000907057210 */ /* 0x000fe40007ffe0ff */
[----:B------:R-:W-:-:S04]  /*7ea0*/  LEA R12, P1, R6, R2, 0x2 ;  /* 0x00000002060c7211 */ /* 0x000fc800078210ff */
[----:B------:R-:W-:-:S05]  /*7eb0*/  LEA.HI.X R13, R6, R3, R5, 0x2, P1 ;  /* 0x00000003060d7211 */ /* 0x000fca00008f1405 */
[----:B------:R1:W5:Y:S04]  /*7ec0*/  LDG.E R5, desc[UR6][R12.64] ;  /* 0x000000060c057981 */ /* 0x000368000c1e1900 */
.L_x_42:
[----:B------:R-:W2:Y:S01]  /*7ed0*/  S2R R7, SR_CgaCtaId ;  /* 0x0000000000077919 */ /* 0x000ea20000008800 */
[----:B------:R-:W-:-:S04]  /*7ee0*/  MOV R6, 0x400 ;  /* 0x0000040000067802 */ /* 0x000fc80000000f00 */
[----:B--2---:R-:W-:Y:S02]  /*7ef0*/  LEA R6, R7, R6, 0x18 ;  /* 0x0000000607067211 */ /* 0x004fe400078ec0ff */
[----:B------:R-:W-:-:S03]  /*7f00*/  SHF.L.U32 R7, R17, 0x1f, RZ ;  /* 0x0000001f11077819 */ /* 0x000fc600000006ff */
[----:B------:R-:W-:-:S04]  /*7f10*/  IMAD R6, R16, 0x8, R6 ;  /* 0x0000000810067824 */ /* 0x000fc800078e0206 */
[----:B------:R-:W2:Y:S02]  /*7f20*/  SYNCS.PHASECHK.TRANS64.TRYWAIT P1, [R6+URZ+0x34840], R7 ;  /* 0x03484007060075a7 */ /* 0x000ea4000802017f */
[----:B--2---:R-:W-:Y:S05]  /*7f30*/  @!P1 BRA `(.L_x_43) ;  /* 0x0000002400b89947 */ /* 0x004fea0003800000 */
.L_x_96:
[----:B------:R-:W3:Y:S02]  /*7f40*/  S2R R9, SR_TID.X ;  /* 0x0000000000097919 */ /* 0x000ee40000002100 */
[----:B---3--:R-:W-:-:S04]  /*7f50*/  LOP3.LUT R9, R9, 0x7f, RZ, 0xc0, !PT ;  /* 0x0000007f09097812 */ /* 0x008fc800078ec0ff */
[----:B------:R-:W-:-:S13]  /*7f60*/  ISETP.NE.AND P1, PT, R9, RZ, PT ;  /* 0x000000ff0900720c */ /* 0x000fda0003f25270 */
[----:B------:R-:W-:Y:S05]  /*7f70*/  @P1 BRA `(.L_x_44) ;  /* 0x00000000001c1947 */ /* 0x000fea0003800000 */
[----:B------:R-:W3:Y:S01]  /*7f80*/  S2R R9, SR_TID.X ;  /* 0x0000000000097919 */ /* 0x000ee20000002100 */
[----:B--2---:R-:W-:-:S04]  /*7f90*/  IMAD.MOV.U32 R7, RZ, RZ, 0xc000 ;  /* 0x0000c000ff077424 */ /* 0x004fc800078e00ff */
[----:B------:R4:W-:Y:S01]  /*7fa0*/  SYNCS.ARRIVE.TRANS64 RZ, [R6+URZ+0x34830], R7 ;  /* 0x0348300706ff79a7 */ /* 0x0009e2000800003f */
[----:B---3--:R-:W-:-:S04]  /*7fb0*/  LOP3.LUT R9, R9, 0x1f, RZ, 0xc0, !PT ;  /* 0x0000001f09097812 */ /* 0x008fc800078ec0ff */
[----:B------:R-:W-:-:S13]  /*7fc0*/  ISETP.NE.AND P1, PT, R9, RZ, PT ;  /* 0x000000ff0900720c */ /* 0x000fda0003f25270 */
[----:B----4-:R-:W-:Y:S05]  /*7fd0*/  @!P1 BRA `(.L_x_44) ;  /* 0x0000000000049947 */ /* 0x010fea0003800000 */
[----:B------:R-:W-:Y:S01]  /*7fe0*/  BPT.TRAP 0x1 ;  /* 0x000000040000795c */ /* 0x000fe20000300000 */
.L_x_44:
[----:B------:R-:W3:Y:S01]  /*7ff0*/  S2R R9, SR_CgaCtaId ;  /* 0x0000000000097919 */ /* 0x000ee20000008800 */
[----:B--2---:R-:W-:Y:S01]  /*8000*/  MOV R7, 0x400 ;  /* 0x0000040000077802 */ /* 0x004fe20000000f00 */
[----:B------:R-:W-:Y:S01]  /*8010*/  UIADD3 UR4, UP0, UR36, 0x370, URZ ;  /* 0x0000037024047890 */ /* 0x000fe2000ff1e03f */
[----:B------:R-:W-:Y:S01]  /*8020*/  R2UR UR9, R6 ;  /* 0x00000000060972ca */ /* 0x000fe200000e0000 */
[----:B------:R-:W-:Y:S01]  /*8030*/  UMOV UR10, URZ ;  /* 0x0000003f000a7c82 */ /* 0x000fe20008000000 */
[----:B------:R-:W-:Y:S01]  /*8040*/  R2UR UR11, R18 ;  /* 0x00000000120b72ca */ /* 0x000fe200000e0000 */
[----:B------:R-:W-:Y:S01]  /*8050*/  UIADD3.X UR5, URZ, UR37, URZ, UP0, !UPT ;  /* 0x000000253f057290 */ /* 0x000fe200087fe43f */
[----:B------:R-:W-:Y:S01]  /*8060*/  R2UR UR12, R4 ;  /* 0x00000000040c72ca */ /* 0x000fe200000e0000 */
[----:B------:R-:W-:Y:S01]  /*8070*/  UMOV UR6, 0x0 ;  /* 0x0000000000067882 */ /* 0x000fe20000000000 */
[----:B-----5:R-:W-:Y:S01]  /*8080*/  R2UR UR13, R5 ;  /* 0x00000000050d72ca */ /* 0x020fe200000e0000 */
[----:B------:R-:W-:Y:S01]  /*8090*/  UMOV UR7, 0x14f00000 ;  /* 0x14f0000000077882 */ /* 0x000fe20000000000 */
[----:B------:R-:W-:-:S05]  /*80a0*/  UMOV UR16, 0x40 ;  /* 0x0000004000107882 */ /* 0x000fca0000000000 */
[----:B------:R-:W-:Y:S02]  /*80b0*/  UIADD3 UR9, UR9, 0x34830, URZ ;  /* 0x0003483009097890 */ /* 0x000fe4000fffe03f */
[----:B------:R-:W-:Y:S01]  /*80c0*/  USHF.L.U32 UR11, UR11, 0x7, URZ ;  /* 0x000000070b0b7899 */ /* 0x000fe2000800063f */
[----:B---3--:R-:W-:-:S05]  /*80d0*/  LEA R7, R9, R7, 0x18 ;  /* 0x0000000709077211 */ /* 0x008fca00078ec0ff */
[----:B------:R-:W-:-:S05]  /*80e0*/  IMAD R6, R16, 0xc000, R7 ;  /* 0x0000c00010067824 */ /* 0x000fca00078e0207 */
[----:B------:R-:W-:-:S13]  /*80f0*/  R2UR UR8, R6 ;  /* 0x00000000060872ca */ /* 0x000fda00000e0000 */
[----:B------:R-:W-:Y:S02]  /*8100*/  UIADD3 UR14, UR8, 0x1c400, URZ ;  /* 0x0001c400080e7890 */ /* 0x000fe4000fffe03f */
[----:B------:R-:W-:Y:S02]  /*8110*/  UIADD3 UR15, UR8, 0x20400, URZ ;  /* 0x00020400080f7890 */ /* 0x000fe4000fffe03f */
[----:B------:R-:W-:-:S03]  /*8120*/  UIADD3 UR17, UR8, 0x24400, URZ ;  /* 0x0002440008117890 */ /* 0x000fc6000fffe03f */
[----:B------:R-:W-:Y:S01]  /*8130*/  UMOV UR8, UR14 ;  /* 0x0000000e00087c82 */ /* 0x000fe20008000000 */
[----:B------:R-:W-:Y:S01]  /*8140*/  UMOV UR14, 0x80 ;  /* 0x00000080000e7882 */ /* 0x000fe20000000000 */
[----:B------:R2:W-:Y:S02]  /*8150*/  UTMALDG.4D [UR8], [UR4], desc[UR6] ;  /* 0x00000608040075b4 */ /* 0x0005e40008019000 */
[----:B--2---:R-:W-:Y:S01]  /*8160*/  UMOV UR8, UR15 ;  /* 0x0000000f00087c82 */ /* 0x004fe20008000000 */
[----:B------:R-:W-:Y:S02]  /*8170*/  UMOV UR10, UR16 ;  /* 0x00000010000a7c82 */ /* 0x000fe40008000000 */
[----:B------:R2:W-:Y:S02]  /*8180*/  UTMALDG.4D [UR8], [UR4], desc[UR6] ;  /* 0x00000608040075b4 */ /* 0x0005e40008019000 */
[----:B--2---:R-:W-:Y:S01]  /*8190*/  UMOV UR8, UR17 ;  /* 0x0000001100087c82 */ /* 0x004fe20008000000 */
[----:B------:R-:W-:-:S02]  /*81a0*/  UMOV UR10, UR14 ;  /* 0x0000000e000a7c82 */ /* 0x000fc40008000000 */
[----:B------:R2:W-:Y:S02]  /*81b0*/  UTMALDG.4D [UR8], [UR4], desc[UR6] ;  /* 0x00000608040075b4 */ /* 0x0005e40008019000 */
[----:B--2---:R-:W-:Y:S01]  /*81c0*/  NOP ;  /* 0x0000000000007918 */ /* 0x004fe20000000000 */
.L_x_41:
[----:B------:R-:W2:Y:S04]  /*81d0*/  LDL.LU R14, [R1] ;  /* 0x00000000010e7983 */ /* 0x000ea80000300800 */
[----:B-1----:R-:W3:Y:S01]  /*81e0*/  LDL R13, [R1+0x18] ;  /* 0x00001800010d7983 */ /* 0x002ee20000100800 */
[----:B------:R-:W-:-:S03]  /*81f0*/  MOV R9, 0x400 ;  /* 0x0000040000097802 */ /* 0x000fc60000000f00 */
[----:B------:R-:W4:Y:S01]  /*8200*/  LDL.LU R7, [R1+0x14] ;  /* 0x0000140001077983 */ /* 0x000f220000300800 */
[----:B------:R-:W1:Y:S01]  /*8210*/  S2R R12, SR_CgaCtaId ;  /* 0x00000000000c7919 */ /* 0x000e620000008800 */
[----:B------:R-:W-:Y:S05]  /*8220*/  WARPSYNC.ALL ;  /* 0x0000000000007948 */ /* 0x000fea0003800000 */
[----:B------:R-:W-:-:S13]  /*8230*/  ELECT P1, URZ, PT ;  /* 0x00000000003f782f */ /* 0x000fda0003820000 */
[----:B------:R-:W-:Y:S01]  /*8240*/  @P1 R2UR UR13, R19 ;  /* 0x00000000130d12ca */ /* 0x000fe200000e0000 */
[----:B------:R-:W-:Y:S01]  /*8250*/  UIADD3 UR4, UP0, UR36, 0x270, URZ ;  /* 0x0000027024047890 */ /* 0x000fe2000ff1e03f */
[----:B------:R-:W-:-:S03]  /*8260*/  @P1 R2UR UR11, R8 ;  /* 0x00000000080b12ca */ /* 0x000fc600000e0000 */
[----:B------:R-:W-:Y:S01]  /*8270*/  UIADD3.X UR5, URZ, UR37, URZ, UP0, !UPT ;  /* 0x000000253f057290 */ /* 0x000fe200087fe43f */
[----:B-1----:R-:W-:-:S04]  /*8280*/  LEA R9, R12, R9, 0x18 ;  /* 0x000000090c097211 */ /* 0x002fc800078ec0ff */
[----:B------:R-:W-:Y:S01]  /*8290*/  R2UR UR24, R9 ;  /* 0x00000000091872ca */ /* 0x000fe200000e0000 */
[----:B------:R-:W-:Y:S01]  /*82a0*/  @P1 IMAD.MOV.U32 R6, RZ, RZ, 0xc000 ;  /* 0x0000c000ff061424 */ /* 0x000fe200078e00ff */
[----:B------:R-:W-:Y:S01]  /*82b0*/  BAR.SYNC.DEFER_BLOCKING 0x8, 0x120 ;  /* 0x0204800000007b1d */ /* 0x000fe20000010000 */
[----:B------:R-:W-:-:S10]  /*82c0*/  @P1 R2UR UR21, R19 ;  /* 0x00000000131512ca */ /* 0x000fd400000e0000 */
[----:B------:R-:W-:Y:S02]  /*82d0*/  UIADD3 UR8, UR24, 0x10400, URZ ;  /* 0x0001040018087890 */ /* 0x000fe4000fffe03f */
[----:B------:R-:W-:Y:S01]  /*82e0*/  UIADD3 UR9, UR24, 0x34800, URZ ;  /* 0x0003480018097890 */ /* 0x000fe2000fffe03f */
[----:B------:R-:W-:Y:S01]  /*82f0*/  UMOV UR6, 0x0 ;  /* 0x0000000000067882 */ /* 0x000fe20000000000 */
[----:B------:R-:W-:Y:S01]  /*8300*/  UMOV UR7, 0x12f00000 ;  /* 0x12f0000000077882 */ /* 0x000fe20000000000 */
[----:B------:R-:W-:Y:S01]  /*8310*/  UMOV UR10, URZ ;  /* 0x0000003f000a7c82 */ /* 0x000fe20008000000 */
[----:B------:R-:W-:Y:S01]  /*8320*/  @P1 R2UR UR19, R8 ;  /* 0x00000000081312ca */ /* 0x000fe200000e0000 */
[----:B------:R-:W-:Y:S01]  /*8330*/  UIADD3 UR16, UR24, 0x14400, URZ ;  /* 0x0001440018107890 */ /* 0x000fe2000fffe03f */
[----:B------:R3:W-:Y:S01]  /*8340*/  @P1 SYNCS.ARRIVE.TRANS64 RZ, [R9+URZ+0x34800], R6 ;  /* 0x0348000609ff19a7 */ /* 0x0007e2000800003f */
[----:B------:R-:W-:Y:S01]  /*8350*/  UMOV UR14, 0x0 ;  /* 0x00000000000e7882 */ /* 0x000fe20000000000 */
[----:B------:R-:W-:Y:S01]  /*8360*/  UMOV UR15, 0x12f00000 ;  /* 0x12f00000000f7882 */ /* 0x000fe20000000000 */
[----:B------:R-:W-:Y:S01]  /*8370*/  UMOV UR18, 0x40 ;  /* 0x0000004000127882 */ /* 0x000fe20000000000 */
[----:B------:R-:W-:Y:S01]  /*8380*/  UMOV UR17, UR9 ;  /* 0x0000000900117c82 */ /* 0x000fe20008000000 */
[----:B------:R-:W-:Y:S01]  /*8390*/  UMOV UR22, 0x0 ;  /* 0x0000000000167882 */ /* 0x000fe20000000000 */
[----:B------:R-:W-:Y:S01]  /*83a0*/  UMOV UR23, 0x12f00000 ;  /* 0x12f0000000177882 */ /* 0x000fe20000000000 */
[----:B------:R-:W-:Y:S01]  /*83b0*/  BSSY B0, `(.L_x_45) ;  /* 0x0000010000007945 */ /* 0x000fe20003800000 */
[----:B--2---:R-:W-:-:S02]  /*83c0*/  @P1 R2UR UR12, R14 ;  /* 0x000000000e0c12ca */ /* 0x004fc400000e0000 */
[----:B------:R-:W-:Y:S02]  /*83d0*/  @P1 R2UR UR20, R14 ;  /* 0x000000000e1412ca */ /* 0x000fe400000e0000 */
[----:B---3--:R-:W-:-:S09]  /*83e0*/  LOP3.LUT R6, R13, 0x1, RZ, 0xc, !PT ;  /* 0x000000010d067812 */ /* 0x008fd200078e0cff */
[----:B------:R1:W-:Y:S01]  /*83f0*/  UTMALDG.4D [UR8], [UR4], desc[UR6] ;  /* 0x00000608040075b4 */ /* 0x0003e20008019000 */
[----:B------:R-:W-:Y:S01]  /*8400*/  SHF.L.U32 R6, R6, 0x1f, RZ ;  /* 0x0000001f06067819 */ /* 0x000fe200000006ff */
[----:B------:R2:W-:Y:S01]  /*8410*/  UTMALDG.4D [UR16], [UR4], desc[UR14] ;  /* 0x00000e10040075b4 */ /* 0x0005e20008019000 */
[----:B-1----:R-:W-:Y:S02]  /*8420*/  @P1 R2UR UR13, R19 ;  /* 0x00000000130d12ca */ /* 0x002fe400000e0000 */
[----:B------:R-:W-:Y:S02]  /*8430*/  @P1 R2UR UR12, R14 ;  /* 0x000000000e0c12ca */ /* 0x000fe400000e0000 */
[----:B------:R-:W-:Y:S01]  /*8440*/  @P1 R2UR UR11, R8 ;  /* 0x00000000080b12ca */ /* 0x000fe200000e0000 */
[----:B------:R-:W-:Y:S01]  /*8450*/  UIADD3 UR8, UR24, 0x18400, URZ ;  /* 0x0001840018087890 */ /* 0x000fe2000fffe03f */
[----:B------:R-:W-:-:S11]  /*8460*/  UMOV UR10, 0x80 ;  /* 0x00000080000a7882 */ /* 0x000fd60000000000 */
[----:B------:R2:W-:Y:S01]  /*8470*/  UTMALDG.4D [UR8], [UR4], desc[UR22] ;  /* 0x00001608040075b4 */ /* 0x0005e20008019000 */
[----:B------:R-:W1:Y:S01]  /*8480*/  SYNCS.PHASECHK.TRANS64.TRYWAIT P1, [R9+URZ+0x34820], R6 ;  /* 0x03482006090075a7 */ /* 0x000e62000802017f */
[----:B----4-:R-:W-:Y:S01]  /*8490*/  ISETP.GE.AND P2, PT, R7, 0x81, PT ;  /* 0x000000810700780c */ /* 0x010fe20003f46270 */
[----:B-12---:R-:W-:-:S12]  /*84a0*/  @!P1 BRA `(.L_x_46) ;  /* 0x0000002000709947 */ /* 0x006fd80003800000 */
.L_x_97:
[----:B------:R-:W-:Y:S05]  /*84b0*/  BSYNC B0 ;  /* 0x0000000000007941 */ /* 0x000fea0003800000 */
.L_x_45:
[----:B------:R-:W-:Y:S05]  /*84c0*/  @!P2 BRA `(.L_x_47) ;  /* 0x0000001400c8a947 */ /* 0x000fea0003800000 */
[----:B-1----:R-:W2:Y:S01]  /*84d0*/  LDL R7, [R1+0xc] ;  /* 0x00000c0001077983 */ /* 0x002ea20000100800 */
[----:B------:R-:W-:Y:S02]  /*84e0*/  IMAD.MOV.U32 R6, RZ, RZ, 0x1 ;  /* 0x00000001ff067424 */ /* 0x000fe400078e00ff */
[----:B--2---:R-:W-:-:S05]  /*84f0*/  IMAD.MOV R13, RZ, RZ, -R7 ;  /* 0x000000ffff0d7224 */ /* 0x004fca00078e0a07 */
[----:B------:R-:W-:-:S05]  /*8500*/  VIADDMNMX R13, R13, R6, 0xffffffff, !PT ;  /* 0xffffffff0d0d7446 */ /* 0x000fca0007800106 */
[----:B------:R-:W-:-:S05]  /*8510*/  IMAD.IADD R6, R7, 0x1, R13 ;  /* 0x0000000107067824 */ /* 0x000fca00078e020d */
[----:B------:R-:W-:-:S04]  /*8520*/  LOP3.LUT R6, R6, 0x1, RZ, 0xc0, !PT ;  /* 0x0000000106067812 */ /* 0x000fc800078ec0ff */
[----:B------:R-:W-:Y:S01]  /*8530*/  ISETP.NE.U32.AND P1, PT, R6, 0x1, PT ;  /* 0x000000010600780c */ /* 0x000fe20003f25070 */
[----:B------:R-:W-:-:S12]  /*8540*/  VIADD R6, R7, 0xfffffffe ;  /* 0xfffffffe07067836 */ /* 0x000fd80000000000 */
[----:B------:R-:W-:Y:S05]  /*8550*/  @P1 BRA `(.L_x_48) ;  /* 0x0000000400e81947 */ /* 0x000fea0003800000 */
[----:B------:R-:W-:Y:S01]  /*8560*/  VIADD R7, R16, 0x1 ;  /* 0x0000000110077836 */ /* 0x000fe20000000000 */
[----:B------:R-:W-:Y:S04]  /*8570*/  BSSY B0, `(.L_x_49) ;  /* 0x0000074000007945 */ /* 0x000fe80003800000 */
[----:B------:R-:W-:-:S04]  /*8580*/  ISETP.NE.AND P1, PT, R7, 0x2, PT ;  /* 0x000000020700780c */ /* 0x000fc80003f25270 */
[----:B------:R-:W-:Y:S02]  /*8590*/  SEL R12, RZ, 0x1, P1 ;  /* 0x00000001ff0c7807 */ /* 0x000fe40000800000 */
[----:B------:R-:W-:Y:S02]  /*85a0*/  SEL R7, R7, RZ, P1 ;  /* 0x000000ff07077207 */ /* 0x000fe40000800000 */
[----:B------:R-:W-:Y:S01]  /*85b0*/  LOP3.LUT R12, R17, R12, RZ, 0x3c, !PT ;  /* 0x0000000c110c7212 */ /* 0x000fe200078e3cff */
[----:B------:R-:W-:Y:S06]  /*85c0*/  @!P6 BRA `(.L_x_50) ;  /* 0x0000000400b8e947 */ /* 0x000fec0003800000 */
[----:B------:R-:W-:Y:S01]  /*85d0*/  IMAD.MOV.U32 R8, RZ, RZ, R5 ;  /* 0x000000ffff087224 */ /* 0x000fe200078e0005 */
[----:B------:R-:W-:Y:S06]  /*85e0*/  @!P0 BRA `(.L_x_51) ;  /* 0x0000000000488947 */ /* 0x000fec0003800000 */
[----:B------:R-:W1:Y:S01]  /*85f0*/  LDC R15, c[0x0][0x41c] ;  /* 0x00010700ff0f7b82 */ /* 0x000e620000000800 */
[----:B------:R-:W-:Y:S01]  /*8600*/  ULDC.64 UR4, c[0x0][0x408] ;  /* 0x0001020000047ab9 */ /* 0x000fe20000000a00 */
[----:B------:R-:W-:Y:S01]  /*8610*/  ULDC.64 UR6, c[0x0][0x208] ;  /* 0x0000820000067ab9 */ /* 0x000fe20000000a00 */
[----:B-1----:R-:W-:-:S13]  /*8620*/  ISETP.NE.AND P1, PT, R15, 0x1, PT ;  /* 0x000000010f00780c */ /* 0x002fda0003f25270 */
[----:B------:R-:W1:Y:S02]  /*8630*/  @P1 LDC.64 R8, c[0x0][0x420] ;  /* 0x00010800ff081b82 */ /* 0x000e640000000a00 */
[----:B-1----:R-:W-:-:S04]  /*8640*/  @P1 IMAD.HI.U32 R14, R6, R8, RZ ;  /* 0x00000008060e1227 */ /* 0x002fc800078e00ff */
[----:B------:R-:W-:Y:S01]  /*8650*/  IMAD.MOV.U32 R8, RZ, RZ, R6 ;  /* 0x000000ffff087224 */ /* 0x000fe200078e0006 */
[----:B------:R-:W-:Y:S01]  /*8660*/  @P1 SHF.R.U32.HI R8, RZ, R9, R14 ;  /* 0x00000009ff081219 */ /* 0x000fe2000001160e */
[----:B------:R-:W-:-:S03]  /*8670*/  IMAD R14, R11, UR4, RZ ;  /* 0x000000040b0e7c24 */ /* 0x000fc6000f8e02ff */
[----:B------:R-:W-:Y:S01]  /*8680*/  IADD3 R9, -R8, RZ, RZ ;  /* 0x000000ff08097210 */ /* 0x000fe20007ffe1ff */
[----:B------:R-:W-:-:S04]  /*8690*/  IMAD R14, R0, UR5, R14 ;  /* 0x00000005000e7c24 */ /* 0x000fc8000f8e020e */
[----:B------:R-:W-:Y:S01]  /*86a0*/  IMAD R6, R15, R9, R6 ;  /* 0x000000090f067224 */ /* 0x000fe200078e0206 */
[----:B------:R-:W-:-:S03]  /*86b0*/  SHF.R.S32.HI R9, RZ, 0x1f, R8 ;  /* 0x0000001fff097819 */ /* 0x000fc60000011408 */
[----:B------:R-:W-:-:S04]  /*86c0*/  IMAD.WIDE.U32 R8, R0, UR4, R8 ;  /* 0x0000000400087c25 */ /* 0x000fc8000f8e0008 */
[----:B------:R-:W-:Y:S01]  /*86d0*/  IMAD.IADD R9, R14, 0x1, R9 ;  /* 0x000000010e097824 */ /* 0x000fe200078e0209 */
[----:B------:R-:W-:-:S04]  /*86e0*/  LEA R2, P1, R8, R2, 0x2 ;  /* 0x0000000208027211 */ /* 0x000fc800078210ff */
[----:B------:R-:W-:-:S05]  /*86f0*/  LEA.HI.X R3, R8, R3, R9, 0x2, P1 ;  /* 0x0000000308037211 */ /* 0x000fca00008f1409 */
[----:B------:R1:W5:Y:S04]  /*8700*/  LDG.E R8, desc[UR6][R2.64] ;  /* 0x0000000602087981 */ /* 0x000368000c1e1900 */
.L_x_51:
[----:B-1----:R-:W1:Y:S01]  /*8710*/  S2R R3, SR_CgaCtaId ;  /* 0x0000000000037919 */ /* 0x002e620000008800 */
[----:B------:R-:W-:-:S04]  /*8720*/  MOV R2, 0x400 ;  /* 0x0000040000027802 */ /* 0x000fc80000000f00 */
[----:B-1----:R-:W-:Y:S02]  /*8730*/  LEA R2, R3, R2, 0x18 ;  /* 0x0000000203027211 */ /* 0x002fe400078ec0ff */
[----:B------:R-:W-:-:S03]  /*8740*/  SHF.L.U32 R3, R12, 0x1f, RZ ;  /* 0x0000001f0c037819 */ /* 0x000fc600000006ff */
[----:B------:R-:W-:-:S04]  /*8750*/  IMAD R2, R7, 0x8, R2 ;  /* 0x0000000807027824 */ /* 0x000fc800078e0202 */
[----:B------:R-:W1:Y:S02]  /*8760*/  SYNCS.PHASECHK.TRANS64.TRYWAIT P1, [R2+URZ+0x34840], R3 ;  /* 0x03484003020075a7 */ /* 0x000e64000802017f */
[----:B-1----:R-:W-:Y:S05]  /*8770*/  @!P1 BRA `(.L_x_52) ;  /* 0x0000001c00dc9947 */ /* 0x002fea0003800000 */
.L_x_98:
[----:B------:R-:W2:Y:S02]  /*8780*/  S2R R9, SR_TID.X ;  /* 0x0000000000097919 */ /* 0x000ea40000002100 */
[----:B--2---:R-:W-:-:S04]  /*8790*/  LOP3.LUT R9, R9, 0x7f, RZ, 0xc0, !PT ;  /* 0x0000007f09097812 */ /* 0x004fc800078ec0ff */
[----:B------:R-:W-:-:S13]  /*87a0*/  ISETP.NE.AND P2, PT, R9, RZ, PT ;  /* 0x000000ff0900720c */ /* 0x000fda0003f45270 */
[----:B------:R-:W-:Y:S05]  /*87b0*/  @P2 BRA `(.L_x_53) ;  /* 0x00000000001c2947 */ /* 0x000fea0003800000 */
[----:B------:R-:W2:Y:S01]  /*87c0*/  S2R R9, SR_TID.X ;  /* 0x0000000000097919 */ /* 0x000ea20000002100 */
[----:B-1----:R-:W-:-:S04]  /*87d0*/  IMAD.MOV.U32 R3, RZ, RZ, 0xc000 ;  /* 0x0000c000ff037424 */ /* 0x002fc800078e00ff */
[----:B------:R3:W-:Y:S01]  /*87e0*/  SYNCS.ARRIVE.TRANS64 RZ, [R2+URZ+0x34830], R3 ;  /* 0x0348300302ff79a7 */ /* 0x0007e2000800003f */
[----:B--2---:R-:W-:-:S04]  /*87f0*/  LOP3.LUT R9, R9, 0x1f, RZ, 0xc0, !PT ;  /* 0x0000001f09097812 */ /* 0x004fc800078ec0ff */
[----:B------:R-:W-:-:S13]  /*8800*/  ISETP.NE.AND P1, PT, R9, RZ, PT ;  /* 0x000000ff0900720c */ /* 0x000fda0003f25270 */
[----:B---3--:R-:W-:Y:S05]  /*8810*/  @!P1 BRA `(.L_x_53) ;  /* 0x0000000000049947 */ /* 0x008fea0003800000 */
[----:B------:R-:W-:Y:S01]  /*8820*/  BPT.TRAP 0x1 ;  /* 0x000000040000795c */ /* 0x000fe20000300000 */
.L_x_53:
[----:B------:R-:W2:Y:S01]  /*8830*/  S2R R14, SR_CgaCtaId ;  /* 0x00000000000e7919 */ /* 0x000ea20000008800 */
[----:B------:R-:W-:Y:S01]  /*8840*/  MOV R9, 0x400 ;  /* 0x0000040000097802 */ /* 0x000fe20000000f00 */
        /* <DEDUP_REMOVED lines=9> */
[----:B------:R-:W-:Y:S01]  /*88e0*/  UMOV UR17, 0x40 ;  /* 0x0000004000117882 */ /* 0x000fe20000000000 */
[----:B------:R-:W-:Y:S01]  /*88f0*/  UMOV UR16, 0x80 ;  /* 0x0000008000107882 */ /* 0x000fe20000000000 */
[----:B-1----:R-:W-:-:S03]  /*8900*/  SHF.L.U32 R3, R17, 0x1f, RZ ;  /* 0x0000001f11037819 */ /* 0x002fc600000006ff */
[----:B------:R-:W-:Y:S02]  /*8910*/  UIADD3 UR9, UR9, 0x34830, URZ ;  /* 0x0003483009097890 */ /* 0x000fe4000fffe03f */
[----:B------:R-:W-:Y:S01]  /*8920*/  USHF.L.U32 UR11, UR11, 0x7, URZ ;  /* 0x000000070b0b7899 */ /* 0x000fe2000800063f */
[----:B--2---:R-:W-:-:S05]  /*8930*/  LEA R9, R14, R9, 0x18 ;  /* 0x000000090e097211 */ /* 0x004fca00078ec0ff */
[----:B------:R-:W-:-:S05]  /*8940*/  IMAD R2, R7, 0xc000, R9 ;  /* 0x0000c00007027824 */ /* 0x000fca00078e0209 */
[----:B------:R-:W-:Y:S01]  /*8950*/  R2UR UR14, R2 ;  /* 0x00000000020e72ca */ /* 0x000fe200000e0000 */
[----:B------:R-:W-:-:S04]  /*8960*/  VIADD R2, R9, 0x34800 ;  /* 0x0003480009027836 */ /* 0x000fc80000000000 */
[----:B------:R-:W-:-:S08]  /*8970*/  IMAD R2, R16, 0x8, R2 ;  /* 0x0000000810027824 */ /* 0x000fd000078e0202 */
[----:B------:R-:W-:Y:S02]  /*8980*/  UIADD3 UR8, UR14, 0x1c400, URZ ;  /* 0x0001c4000e087890 */ /* 0x000fe4000fffe03f */
[----:B------:R-:W-:Y:S02]  /*8990*/  UIADD3 UR15, UR14, 0x20400, URZ ;  /* 0x000204000e0f7890 */ /* 0x000fe4000fffe03f */
[----:B------:R-:W-:-:S05]  /*89a0*/  UIADD3 UR14, UR14, 0x24400, URZ ;  /* 0x000244000e0e7890 */ /* 0x000fca000fffe03f */
[----:B------:R1:W-:Y:S02]  /*89b0*/  UTMALDG.4D [UR8], [UR4], desc[UR6] ;  /* 0x00000608040075b4 */ /* 0x0003e40008019000 */
[----:B-1----:R-:W-:Y:S01]  /*89c0*/  UMOV UR8, UR15 ;  /* 0x0000000f00087c82 */ /* 0x002fe20008000000 */
[----:B------:R-:W-:Y:S02]  /*89d0*/  UMOV UR10, UR17 ;  /* 0x00000011000a7c82 */ /* 0x000fe40008000000 */
[----:B------:R1:W-:Y:S02]  /*89e0*/  UTMALDG.4D [UR8], [UR4], desc[UR6] ;  /* 0x00000608040075b4 */ /* 0x0003e40008019000 */
[----:B-1----:R-:W-:Y:S01]  /*89f0*/  UMOV UR8, UR14 ;  /* 0x0000000e00087c82 */ /* 0x002fe20008000000 */
[----:B------:R-:W-:Y:S02]  /*8a00*/  UMOV UR10, UR16 ;  /* 0x00000010000a7c82 */ /* 0x000fe40008000000 */
[----:B------:R1:W-:Y:S01]  /*8a10*/  UTMALDG.4D [UR8], [UR4], desc[UR6] ;  /* 0x00000608040075b4 */ /* 0x0003e20008019000 */
[----:B------:R-:W2:Y:S02]  /*8a20*/  SYNCS.PHASECHK.TRANS64.TRYWAIT P1, [R2+URZ+0x60], R3 ;  /* 0x00006003020075a7 */ /* 0x000ea4000802017f */
[----:B-12---:R-:W-:Y:S05]  /*8a30*/  @!P1 BRA `(.L_x_54) ;  /* 0x0000001c00409947 */ /* 0x006fea0003800000 */
.L_x_99:
[----:B------:R-:W-:Y:S05]  /*8a40*/  @P2 BRA `(.L_x_55) ;  /* 0x00000000002c2947 */ /* 0x000fea0003800000 */
[----:B------:R-:W2:Y:S01]  /*8a50*/  S2R R9, SR_TID.X ;  /* 0x0000000000097919 */ /* 0x000ea20000002100 */
[----:B------:R-:W-:Y:S01]  /*8a60*/  MOV R14, 0x400 ;  /* 0x00000400000e7802 */ /* 0x000fe20000000f00 */
[----:B-1----:R-:W-:Y:S01]  /*8a70*/  IMAD.MOV.U32 R3, RZ, RZ, 0x8000 ;  /* 0x00008000ff037424 */ /* 0x002fe200078e00ff */
[----:B------:R-:W1:Y:S01]  /*8a80*/  S2R R15, SR_CgaCtaId ;  /* 0x00000000000f7919 */ /* 0x000e620000008800 */
[----:B--2---:R-:W-:-:S04]  /*8a90*/  LOP3.LUT R9, R9, 0x1f, RZ, 0xc0, !PT ;  /* 0x0000001f09097812 */ /* 0x004fc800078ec0ff */
[----:B------:R-:W-:Y:S02]  /*8aa0*/  ISETP.NE.AND P1, PT, R9, RZ, PT ;  /* 0x000000ff0900720c */ /* 0x000fe40003f25270 */
[----:B-1----:R-:W-:-:S05]  /*8ab0*/  LEA R14, R15, R14, 0x18 ;  /* 0x0000000e0f0e7211 */ /* 0x002fca00078ec0ff */
[----:B------:R-:W-:-:S04]  /*8ac0*/  IMAD R2, R16, 0x8, R14 ;  /* 0x0000000810027824 */ /* 0x000fc800078e020e */
[----:B------:R2:W-:Y:S02]  /*8ad0*/  SYNCS.ARRIVE.TRANS64 RZ, [R2+URZ+0x34850], R3 ;  /* 0x0348500302ff79a7 */ /* 0x0005e4000800003f */
[----:B------:R-:W-:Y:S05]  /*8ae0*/  @!P1 BRA `(.L_x_55) ;  /* 0x0000000000049947 */ /* 0x000fea0003800000 */
[----:B------:R-:W-:Y:S01]  /*8af0*/  BPT.TRAP 0x1 ;  /* 0x000000040000795c */ /* 0x000fe20000300000 */
.L_x_55:
[----:B------:R-:W3:Y:S01]  /*8b00*/  S2R R9, SR_CgaCtaId ;  /* 0x0000000000097919 */ /* 0x000ee20000008800 */
[----:B-12---:R-:W-:Y:S01]  /*8b10*/  MOV R3, 0x400 ;  /* 0x0000040000037802 */ /* 0x006fe20000000f00 */
[----:B------:R-:W-:Y:S01]  /*8b20*/  UIADD3 UR4, UP0, UR36, 0x470, URZ ;  /* 0x0000047024047890 */ /* 0x000fe2000ff1e03f */
[----:B------:R-:W-:Y:S01]  /*8b30*/  R2UR UR11, R18 ;  /* 0x00000000120b72ca */ /* 0x000fe200000e0000 */
[----:B------:R-:W-:Y:S01]  /*8b40*/  UMOV UR10, URZ ;  /* 0x0000003f000a7c82 */ /* 0x000fe20008000000 */
[----:B------:R-:W-:Y:S01]  /*8b50*/  R2UR UR13, R5 ;  /* 0x00000000050d72ca */ /* 0x000fe200000e0000 */
[----:B------:R-:W-:Y:S01]  /*8b60*/  UIADD3.X UR5, URZ, UR37, URZ, UP0, !UPT ;  /* 0x000000253f057290 */ /* 0x000fe200087fe43f */
[----:B------:R-:W-:Y:S01]  /*8b70*/  R2UR UR12, R4 ;  /* 0x00000000040c72ca */ /* 0x000fe200000e0000 */
[----:B------:R-:W-:Y:S01]  /*8b80*/  UMOV UR7, 0x14f00000 ;  /* 0x14f0000000077882 */ /* 0x000fe20000000000 */
[----:B------:R-:W-:Y:S01]  /*8b90*/  UMOV UR15, 0x40 ;  /* 0x00000040000f7882 */ /* 0x000fe20000000000 */
[----:B------:R-:W-:Y:S01]  /*8ba0*/  IMAD.MOV.U32 R5, RZ, RZ, R8 ;  /* 0x000000ffff057224 */ /* 0x000fe200078e0008 */
[----:B------:R-:W-:-:S05]  /*8bb0*/  MOV R18, R6 ;  /* 0x0000000600127202 */ /* 0x000fca0000000f00 */
[----:B------:R-:W-:Y:S01]  /*8bc0*/  USHF.L.U32 UR11, UR11, 0x7, URZ ;  /* 0x000000070b0b7899 */ /* 0x000fe2000800063f */
[----:B---3--:R-:W-:-:S05]  /*8bd0*/  LEA R3, R9, R3, 0x18 ;  /* 0x0000000309037211 */ /* 0x008fca00078ec0ff */
[----:B------:R-:W-:-:S05]  /*8be0*/  IMAD R2, R16, 0x8, R3 ;  /* 0x0000000810027824 */ /* 0x000fca00078e0203 */
[----:B------:R-:W-:Y:S01]  /*8bf0*/  R2UR UR9, R2 ;  /* 0x00000000020972ca */ /* 0x000fe200000e0000 */
[----:B------:R-:W-:-:S05]  /*8c00*/  IMAD R2, R16, 0x8000, R3 ;  /* 0x0000800010027824 */ /* 0x000fca00078e0203 */
[----:B------:R-:W-:-:S07]  /*8c10*/  R2UR UR6, R2 ;  /* 0x00000000020672ca */ /* 0x000fce00000e0000 */
[----:B------:R-:W-:-:S06]  /*8c20*/  UIADD3 UR9, UR9, 0x34850, URZ ;  /* 0x0003485009097890 */ /* 0x000fcc000fffe03f */
[----:B------:R-:W-:Y:S02]  /*8c30*/  UIADD3 UR8, UR6, 0x400, URZ ;  /* 0x0000040006087890 */ /* 0x000fe4000fffe03f */
[----:B------:R-:W-:-:S03]  /*8c40*/  UIADD3 UR14, UR6, 0x4400, URZ ;  /* 0x00004400060e7890 */ /* 0x000fc6000fffe03f */
[----:B------:R-:W-:-:S04]  /*8c50*/  UMOV UR6, 0x0 ;  /* 0x0000000000067882 */ /* 0x000fc80000000000 */
[----:B------:R1:W-:Y:S02]  /*8c60*/  UTMALDG.4D [UR8], [UR4], desc[UR6] ;  /* 0x00000608040075b4 */ /* 0x0003e40008019000 */
[----:B-1----:R-:W-:Y:S01]  /*8c70*/  UMOV UR8, UR14 ;  /* 0x0000000e00087c82 */ /* 0x002fe20008000000 */
[----:B------:R-:W-:Y:S02]  /*8c80*/  UMOV UR10, UR15 ;  /* 0x0000000f000a7c82 */ /* 0x000fe40008000000 */
[----:B------:R1:W-:Y:S02]  /*8c90*/  UTMALDG.4D [UR8], [UR4], desc[UR6] ;  /* 0x00000608040075b4 */ /* 0x0003e40008019000 */
[----:B-1----:R-:W-:Y:S01]  /*8ca0*/  NOP ;  /* 0x0000000000007918 */ /* 0x002fe20000000000 */
.L_x_50:
[----:B------:R-:W-:Y:S05]  /*8cb0*/  BSYNC B0 ;  /* 0x0000000000007941 */ /* 0x000fea0003800000 */
.L_x_49:
[----:B------:R-:W2:Y:S01]  /*8cc0*/  LDL.LU R2, [R1+0xc] ;  /* 0x00000c0001027983 */ /* 0x000ea20000300800 */
[----:B------:R-:W-:Y:S02]  /*8cd0*/  IMAD.MOV.U32 R16, RZ, RZ, R7 ;  /* 0x000000ffff107224 */ /* 0x000fe400078e0007 */
[----:B------:R-:W-:Y:S02]  /*8ce0*/  IMAD.MOV.U32 R17, RZ, RZ, R12 ;  /* 0x000000ffff117224 */ /* 0x000fe400078e000c */
[----:B--2---:R-:W-:-:S07]  /*8cf0*/  VIADD R6, R2, 0xfffffffd ;  /* 0xfffffffd02067836 */ /* 0x004fce0000000000 */
.L_x_48:
[----:B------:R-:W-:Y:S01]  /*8d00*/  IMAD.MOV R13, RZ, RZ, -R13 ;  /* 0x000000ffff0d7224 */ /* 0x000fe200078e0a0d */
[----:B------:R-:W-:Y:S04]  /*8d10*/  BSSY B0, `(.L_x_47) ;  /* 0x00000ed000007945 */ /* 0x000fe80003800000 */
[----:B------:R-:W-:-:S13]  /*8d20*/  ISETP.NE.AND P1, PT, R10, R13, PT ;  /* 0x0000000d0a00720c */ /* 0x000fda0003f25270 */
[----:B------:R-:W-:Y:S05]  /*8d30*/  @!P1 BRA `(.L_x_56) ;  /* 0x0000000c00a89947 */ /* 0x000fea0003800000 */
[----:B------:R-:W-:-:S07]  /*8d40*/  IMAD.MOV.U32 R8, RZ, RZ, R5 ;  /* 0x000000ffff087224 */ /* 0x000fce00078e0005 */
.L_x_71:
        /* <DEDUP_REMOVED lines=12> */
[----:B------:R-:W-:-:S04]  /*8e10*/  IMAD R13, R11, UR4, RZ ;  /* 0x000000040b0d7c24 */ /* 0x000fc8000f8e02ff */
[----:B------:R-:W-:Y:S01]  /*8e20*/  IMAD R13, R0, UR5, R13 ;  /* 0x00000005000d7c24 */ /* 0x000fe2000f8e020d */
[----:B-1----:R-:W-:-:S13]  /*8e30*/  ISETP.NE.AND P1, PT, R9, 0x1, PT ;  /* 0x000000010900780c */ /* 0x002fda0003f25270 */
[----:B------:R-:W1:Y:S02]  /*8e40*/  @P1 LDC.64 R2, c[0x0][0x420] ;  /* 0x00010800ff021b82 */ /* 0x000e640000000a00 */
[----:B-1----:R-:W-:-:S04]  /*8e50*/  @P1 IMAD.HI.U32 R8, R6, R2, RZ ;  /* 0x0000000206081227 */ /* 0x002fc800078e00ff */
[----:B------:R-:W-:Y:S01]  /*8e60*/  IMAD.MOV.U32 R2, RZ, RZ, R6 ;  /* 0x000000ffff027224 */ /* 0x000fe200078e0006 */
[----:B------:R-:W-:-:S04]  /*8e70*/  @P1 SHF.R.U32.HI R2, RZ, R3, R8 ;  /* 0x00000003ff021219 */ /* 0x000fc80000011608 */
[--C-:B------:R-:W-:Y:S01]  /*8e80*/  SHF.R.S32.HI R3, RZ, 0x1f, R2.reuse ;  /* 0x0000001fff037819 */ /* 0x100fe20000011402 */
[----:B------:R-:W-:-:S04]  /*8e90*/  IMAD.MOV R12, RZ, RZ, -R2 ;  /* 0x000000ffff0c7224 */ /* 0x000fc800078e0a02 */
[----:B------:R-:W-:Y:S02]  /*8ea0*/  IMAD R12, R9, R12, R6 ;  /* 0x0000000c090c7224 */ /* 0x000fe400078e0206 */
[----:B------:R-:W1:Y:S01]  /*8eb0*/  LDC.64 R8, c[0x0][0x3f8] ;  /* 0x0000fe00ff087b82 */ /* 0x000e620000000a00 */
[----:B------:R-:W-:-:S04]  /*8ec0*/  IMAD.WIDE.U32 R2, R0, UR4, R2 ;  /* 0x0000000400027c25 */ /* 0x000fc8000f8e0002 */
[----:B------:R-:W-:Y:S01]  /*8ed0*/  IMAD.IADD R13, R13, 0x1, R3 ;  /* 0x000000010d0d7824 */ /* 0x000fe200078e0203 */
[----:B-1----:R-:W-:-:S04]  /*8ee0*/  LEA R8, P1, R2, R8, 0x2 ;  /* 0x0000000802087211 */ /* 0x002fc800078210ff */
[----:B------:R-:W-:-:S05]  /*8ef0*/  LEA.HI.X R9, R2, R9, R13, 0x2, P1 ;  /* 0x0000000902097211 */ /* 0x000fca00008f140d */
[----:B------:R1:W5:Y:S04]  /*8f00*/  LDG.E R8, desc[UR6][R8.64] ;  /* 0x0000000608087981 */ /* 0x000368000c1e1900 */
.L_x_59:
[----:B------:R-:W2:Y:S01]  /*8f10*/  S2R R3, SR_CgaCtaId ;  /* 0x0000000000037919 */ /* 0x000ea20000008800 */
[----:B------:R-:W-:-:S04]  /*8f20*/  MOV R2, 0x400 ;  /* 0x0000040000027802 */ /* 0x000fc80000000f00 */
[----:B--2---:R-:W-:Y:S02]  /*8f30*/  LEA R2, R3, R2, 0x18 ;  /* 0x0000000203027211 */ /* 0x004fe400078ec0ff */
[----:B------:R-:W-:Y:S02]  /*8f40*/  SHF.L.U32 R3, R10, 0x1f, RZ ;  /* 0x0000001f0a037819 */ /* 0x000fe400000006ff */
[----:B------:R-:W-:-:S04]  /*8f50*/  LEA R2, R7, R2, 0x3 ;  /* 0x0000000207027211 */ /* 0x000fc800078e18ff */
[----:B------:R-:W2:Y:S02]  /*8f60*/  SYNCS.PHASECHK.TRANS64.TRYWAIT P1, [R2+URZ+0x34840], R3 ;  /* 0x03484003020075a7 */ /* 0x000ea4000802017f */
[----:B--2---:R-:W-:Y:S05]  /*8f70*/  @!P1 BRA `(.L_x_60) ;  /* 0x0000001800049947 */ /* 0x004fea0003800000 */
.L_x_100:
[----:B-1----:R-:W1:Y:S02]  /*8f80*/  S2R R9, SR_TID.X ;  /* 0x0000000000097919 */ /* 0x002e640000002100 */
[----:B-1----:R-:W-:-:S04]  /*8f90*/  LOP3.LUT R9, R9, 0x7f, RZ, 0xc0, !PT ;  /* 0x0000007f09097812 */ /* 0x002fc800078ec0ff */
[----:B------:R-:W-:-:S13]  /*8fa0*/  ISETP.NE.AND P2, PT, R9, RZ, PT ;  /* 0x000000ff0900720c */ /* 0x000fda0003f45270 */
[----:B------:R-:W-:Y:S05]  /*8fb0*/  @P2 BRA `(.L_x_61) ;  /* 0x00000000001c2947 */ /* 0x000fea0003800000 */
[----:B------:R-:W1:Y:S01]  /*8fc0*/  S2R R9, SR_TID.X ;  /* 0x0000000000097919 */ /* 0x000e620000002100 */
[----:B--2---:R-:W-:-:S04]  /*8fd0*/  IMAD.MOV.U32 R3, RZ, RZ, 0xc000 ;  /* 0x0000c000ff037424 */ /* 0x004fc800078e00ff */
[----:B------:R3:W-:Y:S01]  /*8fe0*/  SYNCS.ARRIVE.TRANS64 RZ, [R2+URZ+0x34830], R3 ;  /* 0x0348300302ff79a7 */ /* 0x0007e2000800003f */
[----:B-1----:R-:W-:-:S04]  /*8ff0*/  LOP3.LUT R9, R9, 0x1f, RZ, 0xc0, !PT ;  /* 0x0000001f09097812 */ /* 0x002fc800078ec0ff */
[----:B------:R-:W-:-:S13]  /*9000*/  ISETP.NE.AND P1, PT, R9, RZ, PT ;  /* 0x000000ff0900720c */ /* 0x000fda0003f25270 */
[----:B---3--:R-:W-:Y:S05]  /*9010*/  @!P1 BRA `(.L_x_61) ;  /* 0x0000000000049947 */ /* 0x008fea0003800000 */
[----:B------:R-:W-:Y:S01]  /*9020*/  BPT.TRAP 0x1 ;  /* 0x000000040000795c */ /* 0x000fe20000300000 */
.L_x_61:
[----:B------:R-:W1:Y:S01]  /*9030*/  S2R R9, SR_CgaCtaId ;  /* 0x0000000000097919 */ /* 0x000e620000008800 */
        /* <DEDUP_REMOVED lines=12> */
[----:B------:R-:W-:-:S03]  /*9100*/  SHF.L.U32 R17, R17, 0x1f, RZ ;  /* 0x0000001f11117819 */ /* 0x000fc600000006ff */
[----:B------:R-:W-:Y:S02]  /*9110*/  UIADD3 UR9, UR9, 0x34830, URZ ;  /* 0x0003483009097890 */ /* 0x000fe4000fffe03f */
[----:B------:R-:W-:Y:S01]  /*9120*/  USHF.L.U32 UR11, UR11, 0x7, URZ ;  /* 0x000000070b0b7899 */ /* 0x000fe2000800063f */
[----:B-1----:R-:W-:-:S05]  /*9130*/  LEA R3, R9, R3, 0x18 ;  /* 0x0000000309037211 */ /* 0x002fca00078ec0ff */
[----:B------:R-:W-:Y:S02]  /*9140*/  IMAD R2, R7, 0xc000, R3 ;  /* 0x0000c00007027824 */ /* 0x000fe400078e0203 */
[----:B------:R-:W-:-:S03]  /*9150*/  VIADD R3, R3, 0x34800 ;  /* 0x0003480003037836 */ /* 0x000fc60000000000 */
[----:B------:R-:W-:Y:S01]  /*9160*/  R2UR UR14, R2 ;  /* 0x00000000020e72ca */ /* 0x000fe200000e0000 */
[----:B------:R-:W-:-:S12]  /*9170*/  IMAD R2, R16, 0x8, R3 ;  /* 0x0000000810027824 */ /* 0x000fd800078e0203 */
        /* <DEDUP_REMOVED lines=12> */
.L_x_101:
[----:B------:R-:W-:Y:S05]  /*9240*/  @P2 BRA `(.L_x_63) ;  /* 0x00000000001c2947 */ /* 0x000fea0003800000 */
[----:B------:R-:W2:Y:S01]  /*9250*/  S2R R9, SR_TID.X ;  /* 0x0000000000097919 */ /* 0x000ea20000002100 */
[----:B------:R-:W-:-:S04]  /*9260*/  IMAD.MOV.U32 R3, RZ, RZ, 0x8000 ;  /* 0x00008000ff037424 */ /* 0x000fc800078e00ff */
[----:B------:R3:W-:Y:S01]  /*9270*/  SYNCS.ARRIVE.TRANS64 RZ, [R2+URZ+0x50], R3 ;  /* 0x0000500302ff79a7 */ /* 0x0007e2000800003f */
[----:B--2---:R-:W-:-:S04]  /*9280*/  LOP3.LUT R9, R9, 0x1f, RZ, 0xc0, !PT ;  /* 0x0000001f09097812 */ /* 0x004fc800078ec0ff */
[----:B------:R-:W-:-:S13]  /*9290*/  ISETP.NE.AND P1, PT, R9, RZ, PT ;  /* 0x000000ff0900720c */ /* 0x000fda0003f25270 */
[----:B---3--:R-:W-:Y:S05]  /*92a0*/  @!P1 BRA `(.L_x_63) ;  /* 0x0000000000049947 */ /* 0x008fea0003800000 */
[----:B------:R-:W-:Y:S01]  /*92b0*/  BPT.TRAP 0x1 ;  /* 0x000000040000795c */ /* 0x000fe20000300000 */
.L_x_63:
        /* <DEDUP_REMOVED lines=9> */
[----:B------:R-:W-:Y:S01]  /*9350*/  R2UR UR12, R4 ;  /* 0x00000000040c72ca */ /* 0x000fe200000e0000 */
[----:B------:R-:W-:Y:S01]  /*9360*/  UMOV UR15, 0x40 ;  /* 0x00000040000f7882 */ /* 0x000fe20000000000 */
[----:B------:R-:W-:-:S02]  /*9370*/  IMAD.MOV.U32 R18, RZ, RZ, R12 ;  /* 0x000000ffff127224 */ /* 0x000fc400078e000c */
[----:B------:R-:W-:-:S03]  /*9380*/  IMAD.MOV.U32 R5, RZ, RZ, R8 ;  /* 0x000000ffff057224 */ /* 0x000fc600078e0008 */
[----:B------:R-:W-:Y:S02]  /*9390*/  USHF.L.U32 UR11, UR11, 0x7, URZ ;  /* 0x000000070b0b7899 */ /* 0x000fe4000800063f */
[----:B------:R-:W-:Y:S01]  /*93a0*/  UIADD3 UR9, UR9, 0x50, URZ ;  /* 0x0000005009097890 */ /* 0x000fe2000fffe03f */
[----:B--2---:R-:W-:-:S05]  /*93b0*/  LEA R3, R9, R3, 0x18 ;  /* 0x0000000309037211 */ /* 0x004fca00078ec0ff */
[----:B------:R-:W-:-:S05]  /*93c0*/  IMAD R16, R16, 0x8000, R3 ;  /* 0x0000800010107824 */ /* 0x000fca00078e0203 */
[----:B------:R-:W-:-:S13]  /*93d0*/  R2UR UR6, R16 ;  /* 0x00000000100672ca */ /* 0x000fda00000e0000 */
[----:B------:R-:W-:Y:S02]  /*93e0*/  UIADD3 UR8, UR6, 0x400, URZ ;  /* 0x0000040006087890 */ /* 0x000fe4000fffe03f */
[----:B------:R-:W-:-:S03]  /*93f0*/  UIADD3 UR14, UR6, 0x4400, URZ ;  /* 0x00004400060e7890 */ /* 0x000fc6000fffe03f */
[----:B------:R-:W-:-:S04]  /*9400*/  UMOV UR6, 0x0 ;  /* 0x0000000000067882 */ /* 0x000fc80000000000 */
[----:B------:R2:W-:Y:S02]  /*9410*/  UTMALDG.4D [UR8], [UR4], desc[UR6] ;  /* 0x00000608040075b4 */ /* 0x0005e40008019000 */
[----:B--2---:R-:W-:Y:S01]  /*9420*/  UMOV UR8, UR14 ;  /* 0x0000000e00087c82 */ /* 0x004fe20008000000 */
[----:B------:R-:W-:Y:S02]  /*9430*/  UMOV UR10, UR15 ;  /* 0x0000000f000a7c82 */ /* 0x000fe40008000000 */
[----:B------:R2:W-:Y:S02]  /*9440*/  UTMALDG.4D [UR8], [UR4], desc[UR6] ;  /* 0x00000608040075b4 */ /* 0x0005e40008019000 */
[----:B--2---:R-:W-:Y:S01]  /*9450*/  NOP ;  /* 0x0000000000007918 */ /* 0x004fe20000000000 */
.L_x_58:
[----:B------:R-:W-:Y:S05]  /*9460*/  BSYNC B1 ;  /* 0x0000000000017941 */ /* 0x000fea0003800000 */
.L_x_57:
[----:B------:R-:W-:Y:S01]  /*9470*/  VIADD R16, R7, 0x1 ;  /* 0x0000000107107836 */ /* 0x000fe20000000000 */
[----:B------:R-:W-:Y:S04]  /*9480*/  BSSY B1, `(.L_x_64) ;  /* 0x0000072000017945 */ /* 0x000fe80003800000 */
[----:B------:R-:W-:-:S04]  /*9490*/  ISETP.NE.AND P1, PT, R16, 0x2, PT ;  /* 0x000000021000780c */ /* 0x000fc80003f25270 */
[----:B-1----:R-:W-:Y:S02]  /*94a0*/  SEL R17, RZ, 0x1, P1 ;  /* 0x00000001ff117807 */ /* 0x002fe40000800000 */
[----:B------:R-:W-:Y:S02]  /*94b0*/  SEL R16, R16, RZ, P1 ;  /* 0x000000ff10107207 */ /* 0x000fe40000800000 */
[----:B------:R-:W-:Y:S01]  /*94c0*/  LOP3.LUT R17, R10, R17, RZ, 0x3c, !PT ;  /* 0x000000110a117212 */ /* 0x000fe200078e3cff */
[----:B------:R-:W-:Y:S06]  /*94d0*/  @!P6 BRA `(.L_x_65) ;  /* 0x0000000400b0e947 */ /* 0x000fec0003800000 */
[----:B------:R-:W-:Y:S01]  /*94e0*/  VIADD R12, R6, 0xffffffff ;  /* 0xffffffff060c7836 */ /* 0x000fe20000000000 */
        /* <DEDUP_REMOVED lines=11> */
[----:B------:R-:W-:-:S05]  /*95a0*/  IADD3 R3, -R2, RZ, RZ ;  /* 0x000000ff02037210 */ /* 0x000fca0007ffe1ff */
[----:B------:R-:W-:Y:S01]  /*95b0*/  IMAD R12, R8, R3, R12 ;  /* 0x00000003080c7224 */ /* 0x000fe200078e020c */
[--C-:B------:R-:W-:Y:S01]  /*95c0*/  SHF.R.S32.HI R3, RZ, 0x1f, R2.reuse ;  /* 0x0000001fff037819 */ /* 0x100fe20000011402 */
[----:B------:R-:W1:Y:S02]  /*95d0*/  LDC.64 R8, c[0x0][0x3f8] ;  /* 0x0000fe00ff087b82 */ /* 0x000e640000000a00 */
[----:B------:R-:W-:-:S04]  /*95e0*/  IMAD.WIDE.U32 R2, R0, UR4, R2 ;  /* 0x0000000400027c25 */ /* 0x000fc8000f8e0002 */
[----:B------:R-:W-:Y:S01]  /*95f0*/  IMAD.IADD R13, R13, 0x1, R3 ;  /* 0x000000010d0d7824 */ /* 0x000fe200078e0203 */
[----:B-1----:R-:W-:-:S04]  /*9600*/  LEA R8, P1, R2, R8, 0x2 ;  /* 0x0000000802087211 */ /* 0x002fc800078210ff */
[----:B------:R-:W-:-:S05]  /*9610*/  LEA.HI.X R9, R2, R9, R13, 0x2, P1 ;  /* 0x0000000902097211 */ /* 0x000fca00008f140d */
[----:B------:R1:W5:Y:S04]  /*9620*/  LDG.E R8, desc[UR6][R8.64] ;  /* 0x0000000608087981 */ /* 0x000368000c1e1900 */
.L_x_66:
[----:B------:R-:W2:Y:S01]  /*9630*/  S2R R3, SR_CgaCtaId ;  /* 0x0000000000037919 */ /* 0x000ea20000008800 */
[----:B------:R-:W-:-:S04]  /*9640*/  MOV R2, 0x400 ;  /* 0x0000040000027802 */ /* 0x000fc80000000f00 */
[----:B--2---:R-:W-:Y:S02]  /*9650*/  LEA R2, R3, R2, 0x18 ;  /* 0x0000000203027211 */ /* 0x004fe400078ec0ff */
[----:B------:R-:W-:-:S03]  /*9660*/  SHF.L.U32 R3, R17, 0x1f, RZ ;  /* 0x0000001f11037819 */ /* 0x000fc600000006ff */
[----:B------:R-:W-:-:S04]  /*9670*/  IMAD R2, R16, 0x8, R2 ;  /* 0x0000000810027824 */ /* 0x000fc800078e0202 */
[----:B------:R-:W2:Y:S02]  /*9680*/  SYNCS.PHASECHK.TRANS64.TRYWAIT P1, [R2+URZ+0x34840], R3 ;  /* 0x03484003020075a7 */ /* 0x000ea4000802017f */
[----:B--2---:R-:W-:Y:S05]  /*9690*/  @!P1 BRA `(.L_x_67) ;  /* 0x0000001000649947 */ /* 0x004fea0003800000 */
.L_x_102:
        /* <DEDUP_REMOVED lines=11> */
.L_x_68:
[----:B------:R-:W1:Y:S01]  /*9750*/  S2R R13, SR_CgaCtaId ;  /* 0x00000000000d7919 */ /* 0x000e620000008800 */
[----:B------:R-:W-:Y:S01]  /*9760*/  MOV R9, 0x400 ;  /* 0x0000040000097802 */ /* 0x000fe20000000f00 */
[----:B------:R-:W-:Y:S01]  /*9770*/  UIADD3 UR4, UP0, UR36, 0x370, URZ ;  /* 0x0000037024047890 */ /* 0x000fe2000ff1e03f */
[----:B------:R-:W-:Y:S01]  /*9780*/  R2UR UR11, R12 ;  /* 0x000000000c0b72ca */ /* 0x000fe200000e0000 */
[----:B------:R-:W-:Y:S01]  /*9790*/  UMOV UR10, URZ ;  /* 0x0000003f000a7c82 */ /* 0x000fe20008000000 */
[----:B------:R-:W-:Y:S01]  /*97a0*/  R2UR UR12, R4 ;  /* 0x00000000040c72ca */ /* 0x000fe200000e0000 */
[----:B------:R-:W-:Y:S01]  /*97b0*/  UIADD3.X UR5, URZ, UR37, URZ, UP0, !UPT ;  /* 0x000000253f057290 */ /* 0x000fe200087fe43f */
[----:B-----5:R-:W-:Y:S01]  /*97c0*/  R2UR UR13, R8 ;  /* 0x00000000080d72ca */ /* 0x020fe200000e0000 */
[----:B------:R-:W-:Y:S01]  /*97d0*/  UMOV UR6, 0x0 ;  /* 0x0000000000067882 */ /* 0x000fe20000000000 */
[----:B------:R-:W-:Y:S01]  /*97e0*/  UMOV UR7, 0x14f00000 ;  /* 0x14f0000000077882 */ /* 0x000fe20000000000 */
[----:B------:R-:W-:Y:S01]  /*97f0*/  UMOV UR18, 0x40 ;  /* 0x0000004000127882 */ /* 0x000fe20000000000 */
[----:B------:R-:W-:-:S05]  /*9800*/  UMOV UR17, 0x80 ;  /* 0x0000008000117882 */ /* 0x000fca0000000000 */
[----:B------:R-:W-:Y:S01]  /*9810*/  USHF.L.U32 UR11, UR11, 0x7, URZ ;  /* 0x000000070b0b7899 */ /* 0x000fe2000800063f */
[----:B-1----:R-:W-:-:S05]  /*9820*/  LEA R9, R13, R9, 0x18 ;  /* 0x000000090d097211 */ /* 0x002fca00078ec0ff */
[----:B--2---:R-:W-:-:S04]  /*9830*/  VIADD R2, R9, 0x34800 ;  /* 0x0003480009027836 */ /* 0x004fc80000000000 */
[--C-:B------:R-:W-:Y:S02]  /*9840*/  IMAD R3, R16, 0x8, R2.reuse ;  /* 0x0000000810037824 */ /* 0x100fe400078e0202 */
[----:B------:R-:W-:-:S03]  /*9850*/  IMAD R2, R7, 0x8, R2 ;  /* 0x0000000807027824 */ /* 0x000fc600078e0202 */
[----:B------:R-:W-:Y:S01]  /*9860*/  R2UR UR9, R3 ;  /* 0x00000000030972ca */ /* 0x000fe200000e0000 */
[----:B------:R-:W-:-:S05]  /*9870*/  IMAD R3, R16, 0xc000, R9 ;  /* 0x0000c00010037824 */ /* 0x000fca00078e0209 */
[----:B------:R-:W-:Y:S02]  /*9880*/  R2UR UR8, R3 ;  /* 0x00000000030872ca */ /* 0x000fe400000e0000 */
[----:B------:R-:W-:-:S05]  /*9890*/  SHF.L.U32 R3, R10, 0x1f, RZ ;  /* 0x0000001f0a037819 */ /* 0x000fca00000006ff */
[----:B------:R-:W-:-:S06]  /*98a0*/  UIADD3 UR9, UR9, 0x30, URZ ;  /* 0x0000003009097890 */ /* 0x000fcc000fffe03f */
[----:B------:R-:W-:Y:S02]  /*98b0*/  UIADD3 UR14, UR8, 0x1c400, URZ ;  /* 0x0001c400080e7890 */ /* 0x000fe4000fffe03f */
[----:B------:R-:W-:Y:S02]  /*98c0*/  UIADD3 UR15, UR8, 0x20400, URZ ;  /* 0x00020400080f7890 */ /* 0x000fe4000fffe03f */
[----:B------:R-:W-:-:S03]  /*98d0*/  UIADD3 UR16, UR8, 0x24400, URZ ;  /* 0x0002440008107890 */ /* 0x000fc6000fffe03f */
[----:B------:R-:W-:Y:S02]  /*98e0*/  UMOV UR8, UR14 ;  /* 0x0000000e00087c82 */ /* 0x000fe40008000000 */
[----:B------:R1:W-:Y:S02]  /*98f0*/  UTMALDG.4D [UR8], [UR4], desc[UR6] ;  /* 0x00000608040075b4 */ /* 0x0003e40008019000 */
[----:B-1----:R-:W-:Y:S01]  /*9900*/  UMOV UR8, UR15 ;  /* 0x0000000f00087c82 */ /* 0x002fe20008000000 */
[----:B------:R-:W-:Y:S02]  /*9910*/  UMOV UR10, UR18 ;  /* 0x00000012000a7c82 */ /* 0x000fe40008000000 */
[----:B------:R1:W-:Y:S02]  /*9920*/  UTMALDG.4D [UR8], [UR4], desc[UR6] ;  /* 0x00000608040075b4 */ /* 0x0003e40008019000 */
[----:B-1----:R-:W-:Y:S01]  /*9930*/  UMOV UR8, UR16 ;  /* 0x0000001000087c82 */ /* 0x002fe20008000000 */
[----:B------:R-:W-:-:S02]  /*9940*/  UMOV UR10, UR17 ;  /* 0x00000011000a7c82 */ /* 0x000fc40008000000 */
[----:B------:R1:W-:Y:S01]  /*9950*/  UTMALDG.4D [UR8], [UR4], desc[UR6] ;  /* 0x00000608040075b4 */ /* 0x0003e20008019000 */
[----:B------:R-:W2:Y:S02]  /*9960*/  SYNCS.PHASECHK.TRANS64.TRYWAIT P1, [R2+URZ+0x60], R3 ;  /* 0x00006003020075a7 */ /* 0x000ea4000802017f */
[----:B-12---:R-:W-:Y:S05]  /*9970*/  @!P1 BRA `(.L_x_69) ;  /* 0x0000000c00c09947 */ /* 0x006fea0003800000 */
.L_x_103:
        /* <DEDUP_REMOVED lines=8> */
.L_x_70:
[----:B------:R-:W2:Y:S01]  /*9a00*/  S2R R9, SR_CgaCtaId ;  /* 0x0000000000097919 */ /* 0x000ea20000008800 */
[----:B-1----:R-:W-:Y:S01]  /*9a10*/  MOV R3, 0x400 ;  /* 0x0000040000037802 */ /* 0x002fe20000000f00 */
        /* <DEDUP_REMOVED lines=9> */
[----:B------:R-:W-:Y:S01]  /*9ab0*/  IMAD.MOV.U32 R18, RZ, RZ, R12 ;  /* 0x000000ffff127224 */ /* 0x000fe200078e000c */
[----:B------:R-:W-:-:S04]  /*9ac0*/  MOV R5, R8 ;  /* 0x0000000800057202 */ /* 0x000fc80000000f00 */
        /* <DEDUP_REMOVED lines=13> */
.L_x_65:
[----:B------:R-:W-:Y:S05]  /*9ba0*/  BSYNC B1 ;  /* 0x0000000000017941 */ /* 0x000fea0003800000 */
.L_x_64:
[C---:B------:R-:W-:Y:S01]  /*9bb0*/  ISETP.GT.AND P1, PT, R6.reuse, 0x1, PT ;  /* 0x000000010600780c */ /* 0x040fe20003f24270 */
[----:B------:R-:W-:-:S12]  /*9bc0*/  VIADD R6, R6, 0xfffffffe ;  /* 0xfffffffe06067836 */ /* 0x000fd80000000000 */
[----:B------:R-:W-:Y:S05]  /*9bd0*/  @P1 BRA `(.L_x_71) ;  /* 0xfffffff0005c1947 */ /* 0x000fea000383ffff */
.L_x_56:
[----:B------:R-:W-:Y:S05]  /*9be0*/  BSYNC B0 ;  /* 0x0000000000007941 */ /* 0x000fea0003800000 */
.L_x_47:
[----:B------:R-:W-:Y:S04]  /*9bf0*/  BSSY B0, `(.L_x_72) ;  /* 0x000002c000007945 */ /* 0x000fe80003800000 */
[----:B------:R-:W-:Y:S05]  /*9c00*/  @!P6 BRA `(.L_x_73) ;  /* 0x0000000000a8e947 */ /* 0x000fea0003800000 */
[----:B------:R-:W2:Y:S01]  /*9c10*/  S2R R3, SR_CgaCtaId ;  /* 0x0000000000037919 */ /* 0x000ea20000008800 */
[----:B------:R-:W-:Y:S01]  /*9c20*/  MOV R0, 0x400 ;  /* 0x0000040000007802 */ /* 0x000fe20000000f00 */
[----:B------:R-:W3:Y:S03]  /*9c30*/  S2R R2, SR_TID.X ;  /* 0x0000000000027919 */ /* 0x000ee60000002100 */
[----:B--2---:R-:W-:Y:S02]  /*9c40*/  LEA R0, R3, R0, 0x18 ;  /* 0x0000000003007211 */ /* 0x004fe400078ec0ff */
[----:B---3--:R-:W-:-:S03]  /*9c50*/  LOP3.LUT R2, R2, 0x7f, RZ, 0xc0, !PT ;  /* 0x0000007f02027812 */ /* 0x008fc600078ec0ff */
[----:B------:R-:W-:Y:S01]  /*9c60*/  IMAD R3, R16, 0x8, R0 ;  /* 0x0000000810037824 */ /* 0x000fe200078e0200 */
[----:B------:R-:W-:Y:S02]  /*9c70*/  SHF.L.U32 R0, R17, 0x1f, RZ ;  /* 0x0000001f11007819 */ /* 0x000fe400000006ff */
[----:B------:R-:W-:Y:S02]  /*9c80*/  ISETP.NE.AND P1, PT, R2, RZ, PT ;  /* 0x000000ff0200720c */ /* 0x000fe40003f25270 */
[----:B------:R-:W2:Y:S02]  /*9c90*/  SYNCS.PHASECHK.TRANS64.TRYWAIT P0, [R3+URZ+0x34860], R0 ;  /* 0x03486000030075a7 */ /* 0x000ea4000800017f */
[----:B--2---:R-:W-:Y:S09]  /*9ca0*/  @!P0 BRA `(.L_x_74) ;  /* 0x0000000c00088947 */ /* 0x004ff20003800000 */
.L_x_104:
        /* <DEDUP_REMOVED lines=8> */
.L_x_75:
        /* <DEDUP_REMOVED lines=10> */
[----:B------:R-:W-:-:S06]  /*9dd0*/  UMOV UR15, 0x40 ;  /* 0x00000040000f7882 */ /* 0x000fcc0000000000 */
[----:B------:R-:W-:Y:S02]  /*9de0*/  UIADD3 UR9, UR9, 0x34850, URZ ;  /* 0x0003485009097890 */ /* 0x000fe4000fffe03f */
[----:B------:R-:W-:Y:S01]  /*9df0*/  USHF.L.U32 UR11, UR11, 0x7, URZ ;  /* 0x000000070b0b7899 */ /* 0x000fe2000800063f */
[----:B---3--:R-:W-:-:S05]  /*9e00*/  LEA R0, R2, R0, 0x18 ;  /* 0x0000000002007211 */ /* 0x008fca00078ec0ff */
        /* <DEDUP_REMOVED lines=10> */
.L_x_73:
[----:B------:R-:W-:Y:S05]  /*9eb0*/  BSYNC B0 ;  /* 0x0000000000007941 */ /* 0x000fea0003800000 */
.L_x_72:
[----:B------:R-:W2:Y:S01]  /*9ec0*/  LDL.LU R0, [R1+0x10] ;  /* 0x0000100001007983 */ /* 0x000ea20000300800 */
[----:B------:R-:W-:-:S03]  /*9ed0*/  ULDC UR4, c[0x0][0xda4] ;  /* 0x0003690000047ab9 */ /* 0x000fc60000000800 */
[----:B------:R-:W3:Y:S01]  /*9ee0*/  LDL.LU R2, [R1+0x18] ;  /* 0x0000180001027983 */ /* 0x000ee20000300800 */
[----:B------:R-:W-:-:S05]  /*9ef0*/  VIADD R16, R16, 0x1 ;  /* 0x0000000110107836 */ /* 0x000fca0000000000 */
[----:B------:R-:W-:-:S04]  /*9f00*/  ISETP.NE.AND P0, PT, R16, 0x2, PT ;  /* 0x000000021000780c */ /* 0x000fc80003f05270 */
[----:B------:R-:W-:Y:S01]  /*9f10*/  SEL R16, R16, RZ, P0 ;  /* 0x000000ff10107207 */ /* 0x000fe20000000000 */
[----:B--2---:R-:W-:Y:S02]  /*9f20*/  VIADD R0, R0, UR38 ;  /* 0x0000002600007c36 */ /* 0x004fe40008000000 */
[----:B---3--:R-:W-:-:S03]  /*9f30*/  VIADD R2, R2, 0x1 ;  /* 0x0000000102027836 */ /* 0x008fc60000000000 */
[----:B------:R2:W-:Y:S01]  /*9f40*/  STL [R1+0x10], R0 ;  /* 0x0000100001007387 */ /* 0x0005e20000100800 */
[----:B------:R-:W-:-:S03]  /*9f50*/  ISETP.GE.AND P1, PT, R0, UR4, PT ;  /* 0x0000000400007c0c */ /* 0x000fc6000bf26270 */
[----:B------:R3:W-:Y:S01]  /*9f60*/  STL [R1+0x18], R2 ;  /* 0x0000180201007387 */ /* 0x0007e20000100800 */
[----:B--2---:R-:W-:-:S04]  /*9f70*/  SEL R0, RZ, 0x1, P0 ;  /* 0x00000001ff007807 */ /* 0x004fc80000000000 */
[----:B------:R-:W-:-:S05]  /*9f80*/  LOP3.LUT R17, R17, R0, RZ, 0x3c, !PT ;  /* 0x0000000011117212 */ /* 0x000fca00078e3cff */
[----:B---3--:R-:W-:Y:S05]  /*9f90*/  @!P1 BRA `(.L_x_76) ;  /* 0xffffffd000cc9947 */ /* 0x008fea000383ffff */
[----:B------:R-:W-:-:S07]  /*9fa0*/  LOP3.LUT R2, R2, 0x1, RZ, 0xc, !PT ;  /* 0x0000000102027812 */ /* 0x000fce00078e0cff */
.L_x_32:
[----:B------:R-:W2:Y:S01]  /*9fb0*/  S2R R3, SR_CgaCtaId ;  /* 0x0000000000037919 */ /* 0x000ea20000008800 */
[----:B------:R-:W-:Y:S01]  /*9fc0*/  MOV R0, 0x400 ;  /* 0x0000040000007802 */ /* 0x000fe20000000f00 */
[----:B------:R-:W-:Y:S03]  /*9fd0*/  BSSY B0, `(.L_x_77) ;  /* 0x0000005000007945 */ /* 0x000fe60003800000 */
[----:B--2---:R-:W-:Y:S02]  /*9fe0*/  LEA R0, R3, R0, 0x18 ;  /* 0x0000000003007211 */ /* 0x004fe400078ec0ff */
[----:B------:R-:W-:-:S04]  /*9ff0*/  SHF.L.U32 R3, R2, 0x1f, RZ ;  /* 0x0000001f02037819 */ /* 0x000fc800000006ff */
[----:B------:R-:W2:Y:S02]  /*a000*/  SYNCS.PHASECHK.TRANS64.TRYWAIT P0, [R0+URZ+0x34820], R3 ;  /* 0x03482003000075a7 */ /* 0x000ea4000800017f */
[----:B--2---:R-:W-:Y:S05]  /*a010*/  @!P0 BRA `(.L_x_78) ;  /* 0x0000000800408947 */ /* 0x004fea0003800000 */
.L_x_105:
[----:B------:R-:W-:Y:S05]  /*a020*/  BSYNC B0 ;  /* 0x0000000000007941 */ /* 0x000fea0003800000 */
.L_x_77:
[----:B------:R-:W-:-:S03]  /*a030*/  UMOV UR4, 0xffffffff ;  /* 0xffffffff00047882 */ /* 0x000fc60000000000 */
[----:B------:R-:W-:Y:S05]  /*a040*/  BRA.DIV UR4, `(.L_x_79) ;  /* 0x0000000a04487947 */ /* 0x000fea000b800000 */
[----:B------:R-:W3:Y:S02]  /*a050*/  S2R R2, SR_TID.X ;  /* 0x0000000000027919 */ /* 0x000ee40000002100 */
[----:B---3--:R-:W-:-:S04]  /*a060*/  SHF.R.U32.HI R2, RZ, 0x5, R2 ;  /* 0x00000005ff027819 */ /* 0x008fc80000011602 */
[----:B------:R-:W-:-:S05]  /*a070*/  LOP3.LUT R2, R2, 0x3, RZ, 0xc0, !PT ;  /* 0x0000000302027812 */ /* 0x000fca00078ec0ff */
[----:B------:R3:W4:Y:S02]  /*a080*/  SHFL.IDX PT, R14, R2, RZ, 0x1f ;  /* 0x00001fff020e7589 */ /* 0x00072400000e0000 */
.L_x_108:
[----:B----4-:R-:W-:Y:S01]  /*a090*/  ISETP.NE.AND P0, PT, R14, RZ, PT ;  /* 0x000000ff0e00720c */ /* 0x010fe20003f05270 */
[----:B------:R-:W-:-:S12]  /*a0a0*/  BSSY B0, `(.L_x_80) ;  /* 0x0000024000007945 */ /* 0x000fd80003800000 */
[----:B------:R-:W-:Y:S05]  /*a0b0*/  @P0 BRA `(.L_x_81) ;  /* 0x0000000000880947 */ /* 0x000fea0003800000 */
[----:B------:R-:W-:-:S03]  /*a0c0*/  UMOV UR4, 0xffffffff ;  /* 0xffffffff00047882 */ /* 0x000fc60000000000 */
[----:B------:R-:W-:Y:S05]  /*a0d0*/  BRA.DIV UR4, `(.L_x_82) ;  /* 0x0000000a04587947 */ /* 0x000fea000b800000 */
[----:B------:R-:W-:-:S13]  /*a0e0*/  ELECT P6, URZ, PT ;  /* 0x00000000003f782f */ /* 0x000fda00038c0000 */
.L_x_111:
[----:B------:R-:W-:Y:S05]  /*a0f0*/  @!P6 BRA `(.L_x_81) ;  /* 0x000000000078e947 */ /* 0x000fea0003800000 */
[----:B---3--:R-:W3:Y:S02]  /*a100*/  LDL.LU R2, [R1+0x1c] ;  /* 0x00001c0001027983 */ /* 0x008ee40000300800 */
[----:B---3--:R-:W-:-:S04]  /*a110*/  LOP3.LUT R2, R2, 0x2, RZ, 0xfc, !PT ;  /* 0x0000000202027812 */ /* 0x008fc800078efcff */
[----:B------:R-:W-:-:S13]  /*a120*/  ISETP.NE.AND P2, PT, R2, 0x3, PT ;  /* 0x000000030200780c */ /* 0x000fda0003f45270 */
[----:B------:R-:W-:Y:S05]  /*a130*/  @!P2 BRA `(.L_x_83) ;  /* 0x000000000004a947 */ /* 0x000fea0003800000 */
[----:B------:R-:W-:Y:S01]  /*a140*/  BPT.TRAP 0x1 ;  /* 0x000000040000795c */ /* 0x000fe20000300000 */
.L_x_83:
[----:B--2---:R-:W-:Y:S01]  /*a150*/  VIADD R3, R0, 0x34840 ;  /* 0x0003484000037836 */ /* 0x004fe20000000000 */
[----:B------:R-:W-:Y:S02]  /*a160*/  SHF.L.U32 R5, R17, 0x1f, RZ ;  /* 0x0000001f11057819 */ /* 0x000fe400000006ff */
[C---:B------:R-:W-:Y:S01]  /*a170*/  IADD3 R2, R16.reuse, 0x1, RZ ;  /* 0x0000000110027810 */ /* 0x040fe20007ffe0ff */
[----:B-1----:R-:W-:-:S03]  /*a180*/  IMAD R6, R16, 0x8, R3 ;  /* 0x0000000810067824 */ /* 0x002fc600078e0203 */
[----:B------:R-:W-:Y:S01]  /*a190*/  ISETP.NE.AND P1, PT, R2, 0x2, PT ;  /* 0x000000020200780c */ /* 0x000fe20003f25270 */
[----:B------:R-:W1:Y:S03]  /*a1a0*/  SYNCS.PHASECHK.TRANS64.TRYWAIT P0, [R6+URZ], R5 ;  /* 0x00000005060075a7 */ /* 0x000e66000800017f */
[----:B------:R-:W-:-:S04]  /*a1b0*/  SEL R4, RZ, 0x1, P1 ;  /* 0x00000001ff047807 */ /* 0x000fc80000800000 */
[----:B------:R-:W-:Y:S02]  /*a1c0*/  LOP3.LUT R17, R17, R4, RZ, 0x3c, !PT ;  /* 0x0000000411117212 */ /* 0x000fe400078e3cff */
[----:B------:R-:W-:Y:S02]  /*a1d0*/  SEL R4, R2, RZ, P1 ;  /* 0x000000ff02047207 */ /* 0x000fe40000800000 */
[----:B------:R-:W-:-:S03]  /*a1e0*/  SHF.L.U32 R2, R17, 0x1f, RZ ;  /* 0x0000001f11027819 */ /* 0x000fc600000006ff */
[----:B------:R-:W-:Y:S01]  /*a1f0*/  IMAD R3, R4, 0x8, R3 ;  /* 0x0000000804037824 */ /* 0x000fe200078e0203 */
[----:B-1----:R-:W-:Y:S06]  /*a200*/  @!P0 BRA `(.L_x_84) ;  /* 0x00000008002c8947 */ /* 0x002fec0003800000 */
.L_x_112:
[----:B------:R-:W2:Y:S02]  /*a210*/  SYNCS.PHASECHK.TRANS64.TRYWAIT P0, [R3+URZ], R2 ;  /* 0x00000002030075a7 */ /* 0x000ea4000800017f */
[----:B--2---:R-:W-:Y:S05]  /*a220*/  @!P0 BRA `(.L_x_85) ;  /* 0x0000000800388947 */ /* 0x004fea0003800000 */
.L_x_113:
[----:B------:R-:W-:Y:S05]  /*a230*/  @!P2 BRA `(.L_x_86) ;  /* 0x000000000004a947 */ /* 0x000fea0003800000 */
[----:B------:R-:W-:Y:S01]  /*a240*/  BPT.TRAP 0x1 ;  /* 0x000000040000795c */ /* 0x000fe20000300000 */
.L_x_86:
[----:B--2---:R-:W-:-:S04]  /*a250*/  VIADD R3, R0, 0x34860 ;  /* 0x0003486000037836 */ /* 0x004fc80000000000 */
[----:B------:R-:W-:-:S04]  /*a260*/  IMAD R16, R16, 0x8, R3 ;  /* 0x0000000810107824 */ /* 0x000fc800078e0203 */
[----:B------:R-:W2:Y:S02]  /*a270*/  SYNCS.PHASECHK.TRANS64.TRYWAIT P0, [R16+URZ], R5 ;  /* 0x00000005100075a7 */ /* 0x000ea4000800017f */
[----:B--2---:R-:W-:Y:S05]  /*a280*/  @!P0 BRA `(.L_x_87) ;  /* 0x0000000800348947 */ /* 0x004fea0003800000 */
.L_x_114:
[----:B------:R-:W-:-:S07]  /*a290*/  IMAD R3, R4, 0x8, R3 ;  /* 0x0000000804037824 */ /* 0x000fce00078e0203 */
.L_x_88:
[----:B---3--:R3:W4:Y:S02]  /*a2a0*/  SYNCS.PHASECHK.TRANS64.TRYWAIT P0, [R3+URZ], R2 ;  /* 0x00000002030075a7 */ /* 0x008724000800017f */
[----:B----4-:R-:W-:Y:S05]  /*a2b0*/  @!P0 NANOSLEEP.SYNCS 0x989680 ;  /* 0x009896800000895d */ /* 0x010fea0003900000 */
[----:B------:R-:W4:Y:S02]  /*a2c0*/  @!P0 SYNCS.PHASECHK.TRANS64 P0, [R3+URZ], R2 ;  /* 0x00000002030085a7 */ /* 0x000f24000800007f */
[----:B----4-:R-:W-:Y:S05]  /*a2d0*/  @!P0 BRA `(.L_x_88) ;  /* 0xfffffffc00f08947 */ /* 0x010fea000383ffff */
.L_x_81:
[----:B------:R-:W-:Y:S05]  /*a2e0*/  BSYNC B0 ;  /* 0x0000000000007941 */ /* 0x000fea0003800000 */
.L_x_80:
[----:B------:R-:W-:Y:S05]  /*a2f0*/  EXIT ;  /* 0x000000000000794d */ /* 0x000fea0003800000 */
.L_x_10:
[----:B-1----:R-:W-:-:S04]  /*a300*/  IMAD.U32 R3, RZ, RZ, UR60 ;  /* 0x0000003cff037e24 */ /* 0x002fc8000f8e00ff */
[----:B------:R1:W2:Y:S03]  /*a310*/  SYNCS.PHASECHK.TRANS64.TRYWAIT P1, [R3+URZ+0x34800], R0 ;  /* 0x03480000030075a7 */ /* 0x0002a6000802017f */
[----:B--2---:R-:W-:Y:S05]  /*a320*/  @!P1 NANOSLEEP.SYNCS 0x989680 ;  /* 0x009896800000995d */ /* 0x004fea0003900000 */
[----:B------:R-:W2:Y:S02]  /*a330*/  @!P1 SYNCS.PHASECHK.TRANS64 P1, [R3+URZ+0x34800], R0 ;  /* 0x03480000030095a7 */ /* 0x000ea4000802007f */
[----:B--2---:R-:W-:Y:S05]  /*a340*/  @!P1 BRA `(.L_x_10) ;  /* 0xfffffffc00ec9947 */ /* 0x004fea000383ffff */
[----:B------:R-:W-:Y:S05]  /*a350*/  BRA `(.L_x_89) ;  /* 0xffffff6c00647947 */ /* 0x000fea000383ffff */
.L_x_14:
[----:B--2---:R2:W3:Y:S02]  /*a360*/  SYNCS.PHASECHK.TRANS64.TRYWAIT P2, [R3+URZ+0x34830], R0 ;  /* 0x03483000030075a7 */ /* 0x0044e4000804017f */
[----:B---3--:R-:W-:Y:S05]  /*a370*/  @!P2 NANOSLEEP.SYNCS 0x989680 ;  /* 0x009896800000a95d */ /* 0x008fea0003900000 */
[----:B------:R-:W3:Y:S02]  /*a380*/  @!P2 SYNCS.PHASECHK.TRANS64 P2, [R3+URZ+0x34830], R0 ;  /* 0x034830000300a5a7 */ /* 0x000ee4000804007f */
[----:B---3--:R-:W-:Y:S05]  /*a390*/  @!P2 BRA `(.L_x_14) ;  /* 0xfffffffc00f0a947 */ /* 0x008fea000383ffff */
[----:B------:R-:W-:Y:S05]  /*a3a0*/  BRA `(.L_x_13) ;  /* 0xffffff6c00907947 */ /* 0x000fea000383ffff */
.L_x_19:
[----:B--2---:R-:W-:-:S04]  /*a3b0*/  IMAD.U32 R9, RZ, RZ, UR6 ;  /* 0x00000006ff097e24 */ /* 0x004fc8000f8e00ff */
[----:B------:R2:W3:Y:S03]  /*a3c0*/  SYNCS.PHASECHK.TRANS64.TRYWAIT P2, [R9+URZ+0x34830], R0 ;  /* 0x03483000090075a7 */ /* 0x0004e6000804017f */
[----:B---3--:R-:W-:Y:S05]  /*a3d0*/  @!P2 NANOSLEEP.SYNCS 0x989680 ;  /* 0x009896800000a95d */ /* 0x008fea0003900000 */
[----:B------:R-:W3:Y:S02]  /*a3e0*/  @!P2 SYNCS.PHASECHK.TRANS64 P2, [R9+URZ+0x34830], R0 ;  /* 0x034830000900a5a7 */ /* 0x000ee4000804007f */
[----:B---3--:R-:W-:Y:S05]  /*a3f0*/  @!P2 BRA `(.L_x_19) ;  /* 0xfffffffc00eca947 */ /* 0x008fea000383ffff */
[----:B------:R-:W-:Y:S05]  /*a400*/  BRA `(.L_x_18) ;  /* 0xffffff9400447947 */ /* 0x000fea000383ffff */
.L_x_23:
[----:B--2---:R-:W-:-:S04]  /*a410*/  IMAD.U32 R7, RZ, RZ, UR7 ;  /* 0x00000007ff077e24 */ /* 0x004fc8000f8e00ff */
[----:B------:R2:W3:Y:S03]  /*a420*/  SYNCS.PHASECHK.TRANS64.TRYWAIT P2, [R7+URZ+0x34850], R0 ;  /* 0x03485000070075a7 */ /* 0x0004e6000804017f */
[----:B---3--:R-:W-:Y:S05]  /*a430*/  @!P2 NANOSLEEP.SYNCS 0x989680 ;  /* 0x009896800000a95d */ /* 0x008fea0003900000 */
[----:B------:R-:W3:Y:S02]  /*a440*/  @!P2 SYNCS.PHASECHK.TRANS64 P2, [R7+URZ+0x34850], R0 ;  /* 0x034850000700a5a7 */ /* 0x000ee4000804007f */
[----:B---3--:R-:W-:Y:S05]  /*a450*/  @!P2 BRA `(.L_x_23) ;  /* 0xfffffffc00eca947 */ /* 0x008fea000383ffff */
[----:B------:R-:W-:Y:S05]  /*a460*/  BRA `(.L_x_22) ;  /* 0xffffff9c006c7947 */ /* 0x000fea000383ffff */
.L_x_28:
[----:B--2---:R-:W-:-:S04]  /*a470*/  IMAD.U32 R5, RZ, RZ, UR7 ;  /* 0x00000007ff057e24 */ /* 0x004fc8000f8e00ff */
[----:B------:R2:W3:Y:S03]  /*a480*/  SYNCS.PHASECHK.TRANS64.TRYWAIT P0, [R5+URZ+0x34850], R4 ;  /* 0x03485004050075a7 */ /* 0x0004e6000800017f */
[----:B---3--:R-:W-:Y:S05]  /*a490*/  @!P0 NANOSLEEP.SYNCS 0x989680 ;  /* 0x009896800000895d */ /* 0x008fea0003900000 */
[----:B------:R-:W3:Y:S02]  /*a4a0*/  @!P0 SYNCS.PHASECHK.TRANS64 P0, [R5+URZ+0x34850], R4 ;  /* 0x03485004050085a7 */ /* 0x000ee4000800007f */
[----:B---3--:R-:W-:Y:S05]  /*a4b0*/  @!P0 BRA `(.L_x_28) ;  /* 0xfffffffc00ec8947 */ /* 0x008fea000383ffff */
[----:B------:R-:W-:Y:S05]  /*a4c0*/  BRA `(.L_x_27) ;  /* 0xffffffb8003c7947 */ /* 0x000fea000383ffff */
.L_x_39:
[----:B------:R-:W1:Y:S01]  /*a4d0*/  S2R R6, SR_TID.X ;  /* 0x0000000000067919 */ /* 0x000e620000002100 */
[----:B------:R-:W-:Y:S01]  /*a4e0*/  BSSY B0, `(.L_x_90) ;  /* 0x000000a000007945 */ /* 0x000fe20003800000 */
[----:B------:R-:W-:Y:S01]  /*a4f0*/  MOV R12, RZ ;  /* 0x000000ff000c7202 */ /* 0x000fe20000000f00 */
[----:B------:R-:W-:Y:S02]  /*a500*/  IMAD.MOV.U32 R11, RZ, RZ, 0x1f ;  /* 0x0000001fff0b7424 */ /* 0x000fe400078e00ff */
[----:B------:R-:W-:Y:S01]  /*a510*/  IMAD.MOV.U32 R15, RZ, RZ, -0x1 ;  /* 0xffffffffff0f7424 */ /* 0x000fe200078e00ff */
[----:B-1----:R-:W-:-:S04]  /*a520*/  SHF.R.U32.HI R6, RZ, 0x5, R6 ;  /* 0x00000005ff067819 */ /* 0x002fc80000011606 */
[----:B------:R-:W-:-:S05]  /*a530*/  LOP3.LUT R6, R6, 0x3, RZ, 0xc0, !PT ;  /* 0x0000000306067812 */ /* 0x000fca00078ec0ff */
[----:B------:R-:W-:-:S07]  /*a540*/  IMAD.MOV.U32 R13, RZ, RZ, R6 ;  /* 0x000000ffff0d7224 */ /* 0x000fce00078e0006 */
[----:B------:R-:W-:Y:S05]  /*a550*/  WARPSYNC.COLLECTIVE R15, `(.L_x_91) ;  /* 0x000000000f087348 */ /* 0x000fea0003c00000 */
[----:B------:R1:W2:Y:S02]  /*a560*/  SHFL.IDX P6, R14, R13, R12, R11 ;  /* 0x0000000c0d0e7389 */ /* 0x0002a400000c000b */
[----:B-12---:R-:W-:Y:S01]  /*a570*/  ENDCOLLECTIVE ;  /* 0x000000000000791b */ /* 0x006fe20003800000 */
.L_x_91:
[----:B------:R-:W-:Y:S05]  /*a580*/  BSYNC B0 ;  /* 0x0000000000007941 */ /* 0x000fea0003800000 */
.L_x_90:
[----:B------:R-:W-:Y:S05]  /*a590*/  BRA `(.L_x_92) ;  /* 0xffffffd400d87947 */ /* 0x000fea000383ffff */
.L_x_40:
[----:B------:R-:W-:Y:S01]  /*a5a0*/  BSSY B0, `(.L_x_93) ;  /* 0x0000006000007945 */ /* 0x000fe20003800000 */
[----:B------:R-:W-:-:S07]  /*a5b0*/  IMAD.MOV.U32 R15, RZ, RZ, -0x1 ;  /* 0xffffffffff0f7424 */ /* 0x000fce00078e00ff */
[----:B------:R-:W-:Y:S05]  /*a5c0*/  WARPSYNC.COLLECTIVE R15, `(.L_x_94) ;  /* 0x000000000f0c7348 */ /* 0x000fea0003c00000 */
[----:B------:R-:W-:Y:S02]  /*a5d0*/  ELECT P6, UR62, PT ;  /* 0x00000000003e782f */ /* 0x000fe400038c0000 */
[----:B------:R-:W-:Y:S01]  /*a5e0*/  MOV R14, UR62 ;  /* 0x0000003e000e7c02 */ /* 0x000fe20008000f00 */
[----:B------:R-:W-:Y:S10]  /*a5f0*/  ENDCOLLECTIVE ;  /* 0x000000000000791b */ /* 0x000ff40003800000 */
.L_x_94:
[----:B------:R-:W-:Y:S05]  /*a600*/  BSYNC B0 ;  /* 0x0000000000007941 */ /* 0x000fea0003800000 */
.L_x_93:
[----:B------:R-:W-:Y:S05]  /*a610*/  BRA `(.L_x_95) ;  /* 0xffffffd400d07947 */ /* 0x000fea000383ffff */
.L_x_43:
[----:B--2---:R2:W3:Y:S02]  /*a620*/  SYNCS.PHASECHK.TRANS64.TRYWAIT P1, [R6+URZ+0x34840], R7 ;  /* 0x03484007060075a7 */ /* 0x0044e4000802017f */
[----:B---3--:R-:W-:Y:S05]  /*a630*/  @!P1 NANOSLEEP.SYNCS 0x989680 ;  /* 0x009896800000995d */ /* 0x008fea0003900000 */
[----:B------:R-:W3:Y:S02]  /*a640*/  @!P1 SYNCS.PHASECHK.TRANS64 P1, [R6+URZ+0x34840], R7 ;  /* 0x03484007060095a7 */ /* 0x000ee4000802007f */
[----:B---3--:R-:W-:Y:S05]  /*a650*/  @!P1 BRA `(.L_x_43) ;  /* 0xfffffffc00f09947 */ /* 0x008fea000383ffff */
[----:B------:R-:W-:Y:S05]  /*a660*/  BRA `(.L_x_96) ;  /* 0xffffffd800347947 */ /* 0x000fea000383ffff */
.L_x_46:
[----:B-1----:R-:W1:Y:S01]  /*a670*/  S2R R8, SR_CgaCtaId ;  /* 0x0000000000087919 */ /* 0x002e620000008800 */
[----:B------:R-:W-:-:S04]  /*a680*/  MOV R7, 0x400 ;  /* 0x0000040000077802 */ /* 0x000fc80000000f00 */
[----:B-1----:R-:W-:-:S04]  /*a690*/  LEA R7, R8, R7, 0x18 ;  /* 0x0000000708077211 */ /* 0x002fc800078ec0ff */
[----:B------:R1:W2:Y:S03]  /*a6a0*/  SYNCS.PHASECHK.TRANS64.TRYWAIT P1, [R7+URZ+0x34820], R6 ;  /* 0x03482006070075a7 */ /* 0x0002a6000802017f */
[----:B--2---:R-:W-:Y:S05]  /*a6b0*/  @!P1 NANOSLEEP.SYNCS 0x989680 ;  /* 0x009896800000995d */ /* 0x004fea0003900000 */
[----:B------:R-:W2:Y:S02]  /*a6c0*/  @!P1 SYNCS.PHASECHK.TRANS64 P1, [R7+URZ+0x34820], R6 ;  /* 0x03482006070095a7 */ /* 0x000ea4000802007f */
[----:B--2---:R-:W-:Y:S05]  /*a6d0*/  @!P1 BRA `(.L_x_46) ;  /* 0xfffffffc00e49947 */ /* 0x004fea000383ffff */
[----:B------:R-:W-:Y:S05]  /*a6e0*/  BRA `(.L_x_97) ;  /* 0xffffffdc00707947 */ /* 0x000fea000383ffff */
.L_x_52:
[----:B-1----:R1:W2:Y:S02]  /*a6f0*/  SYNCS.PHASECHK.TRANS64.TRYWAIT P1, [R2+URZ+0x34840], R3 ;  /* 0x03484003020075a7 */ /* 0x0022a4000802017f */
[----:B--2---:R-:W-:Y:S05]  /*a700*/  @!P1 NANOSLEEP.SYNCS 0x989680 ;  /* 0x009896800000995d */ /* 0x004fea0003900000 */
[----:B------:R-:W2:Y:S02]  /*a710*/  @!P1 SYNCS.PHASECHK.TRANS64 P1, [R2+URZ+0x34840], R3 ;  /* 0x03484003020095a7 */ /* 0x000ea4000802007f */
[----:B--2---:R-:W-:Y:S05]  /*a720*/  @!P1 BRA `(.L_x_52) ;  /* 0xfffffffc00f09947 */ /* 0x004fea000383ffff */
[----:B------:R-:W-:Y:S05]  /*a730*/  BRA `(.L_x_98) ;  /* 0xffffffe000107947 */ /* 0x000fea000383ffff */
.L_x_54:
[----:B-1----:R1:W2:Y:S02]  /*a740*/  SYNCS.PHASECHK.TRANS64.TRYWAIT P1, [R2+URZ+0x60], R3 ;  /* 0x00006003020075a7 */ /* 0x0022a4000802017f */
[----:B--2---:R-:W-:Y:S05]  /*a750*/  @!P1 NANOSLEEP.SYNCS 0x989680 ;  /* 0x009896800000995d */ /* 0x004fea0003900000 */
[----:B------:R-:W2:Y:S02]  /*a760*/  @!P1 SYNCS.PHASECHK.TRANS64 P1, [R2+URZ+0x60], R3 ;  /* 0x00006003020095a7 */ /* 0x000ea4000802007f */
[----:B--2---:R-:W-:Y:S05]  /*a770*/  @!P1 BRA `(.L_x_54) ;  /* 0xfffffffc00f09947 */ /* 0x004fea000383ffff */
[----:B------:R-:W-:Y:S05]  /*a780*/  BRA `(.L_x_99) ;  /* 0xffffffe000ac7947 */ /* 0x000fea000383ffff */
.L_x_60:
[----:B--2---:R2:W3:Y:S02]  /*a790*/  SYNCS.PHASECHK.TRANS64.TRYWAIT P1, [R2+URZ+0x34840], R3 ;  /* 0x03484003020075a7 */ /* 0x0044e4000802017f */
[----:B---3--:R-:W-:Y:S05]  /*a7a0*/  @!P1 NANOSLEEP.SYNCS 0x989680 ;  /* 0x009896800000995d */ /* 0x008fea0003900000 */
[----:B------:R-:W3:Y:S02]  /*a7b0*/  @!P1 SYNCS.PHASECHK.TRANS64 P1, [R2+URZ+0x34840], R3 ;  /* 0x03484003020095a7 */ /* 0x000ee4000802007f */
[----:B---3--:R-:W-:Y:S05]  /*a7c0*/  @!P1 BRA `(.L_x_60) ;  /* 0xfffffffc00f09947 */ /* 0x008fea000383ffff */
[----:B------:R-:W-:Y:S05]  /*a7d0*/  BRA `(.L_x_100) ;  /* 0xffffffe400e87947 */ /* 0x000fea000383ffff */
.L_x_62:
[----:B-1----:R1:W2:Y:S02]  /*a7e0*/  SYNCS.PHASECHK.TRANS64.TRYWAIT P1, [R2+URZ+0x60], R17 ;  /* 0x00006011020075a7 */ /* 0x0022a4000802017f */
[----:B--2---:R-:W-:Y:S05]  /*a7f0*/  @!P1 NANOSLEEP.SYNCS 0x989680 ;  /* 0x009896800000995d */ /* 0x004fea0003900000 */
[----:B------:R-:W2:Y:S02]  /*a800*/  @!P1 SYNCS.PHASECHK.TRANS64 P1, [R2+URZ+0x60], R17 ;  /* 0x00006011020095a7 */ /* 0x000ea4000802007f */
[----:B--2---:R-:W-:Y:S05]  /*a810*/  @!P1 BRA `(.L_x_62) ;  /* 0xfffffffc00f09947 */ /* 0x004fea000383ffff */
[----:B------:R-:W-:Y:S05]  /*a820*/  BRA `(.L_x_101) ;  /* 0xffffffe800847947 */ /* 0x000fea000383ffff */
.L_x_67:
[----:B--2---:R2:W3:Y:S02]  /*a830*/  SYNCS.PHASECHK.TRANS64.TRYWAIT P1, [R2+URZ+0x34840], R3 ;  /* 0x03484003020075a7 */ /* 0x0044e4000802017f */
[----:B---3--:R-:W-:Y:S05]  /*a840*/  @!P1 NANOSLEEP.SYNCS 0x989680 ;  /* 0x009896800000995d */ /* 0x008fea0003900000 */
[----:B------:R-:W3:Y:S02]  /*a850*/  @!P1 SYNCS.PHASECHK.TRANS64 P1, [R2+URZ+0x34840], R3 ;  /* 0x03484003020095a7 */ /* 0x000ee4000802007f */
[----:B---3--:R-:W-:Y:S05]  /*a860*/  @!P1 BRA `(.L_x_67) ;  /* 0xfffffffc00f09947 */ /* 0x008fea000383ffff */
[----:B------:R-:W-:Y:S05]  /*a870*/  BRA `(.L_x_102) ;  /* 0xffffffec00887947 */ /* 0x000fea000383ffff */
.L_x_69:
[----:B-1----:R1:W2:Y:S02]  /*a880*/  SYNCS.PHASECHK.TRANS64.TRYWAIT P1, [R2+URZ+0x60], R3 ;  /* 0x00006003020075a7 */ /* 0x0022a4000802017f */
[----:B--2---:R-:W-:Y:S05]  /*a890*/  @!P1 NANOSLEEP.SYNCS 0x989680 ;  /* 0x009896800000995d */ /* 0x004fea0003900000 */
[----:B------:R-:W2:Y:S02]  /*a8a0*/  @!P1 SYNCS.PHASECHK.TRANS64 P1, [R2+URZ+0x60], R3 ;  /* 0x00006003020095a7 */ /* 0x000ea4000802007f */
[----:B--2---:R-:W-:Y:S05]  /*a8b0*/  @!P1 BRA `(.L_x_69) ;  /* 0xfffffffc00f09947 */ /* 0x004fea000383ffff */
[----:B------:R-:W-:Y:S05]  /*a8c0*/  BRA `(.L_x_103) ;  /* 0xfffffff0002c7947 */ /* 0x000fea000383ffff */
.L_x_74:
[----:B--2---:R2:W3:Y:S02]  /*a8d0*/  SYNCS.PHASECHK.TRANS64.TRYWAIT P0, [R3+URZ+0x34860], R0 ;  /* 0x03486000030075a7 */ /* 0x0044e4000800017f */
[----:B---3--:R-:W-:Y:S05]  /*a8e0*/  @!P0 NANOSLEEP.SYNCS 0x989680 ;  /* 0x009896800000895d */ /* 0x008fea0003900000 */
[----:B------:R-:W3:Y:S02]  /*a8f0*/  @!P0 SYNCS.PHASECHK.TRANS64 P0, [R3+URZ+0x34860], R0 ;  /* 0x03486000030085a7 */ /* 0x000ee4000800007f */
[----:B---3--:R-:W-:Y:S05]  /*a900*/  @!P0 BRA `(.L_x_74) ;  /* 0xfffffffc00f08947 */ /* 0x008fea000383ffff */
[----:B------:R-:W-:Y:S05]  /*a910*/  BRA `(.L_x_104) ;  /* 0xfffffff000e47947 */ /* 0x000fea000383ffff */
.L_x_78:
[----:B--2---:R2:W3:Y:S02]  /*a920*/  SYNCS.PHASECHK.TRANS64.TRYWAIT P0, [R0+URZ+0x34820], R3 ;  /* 0x03482003000075a7 */ /* 0x0044e4000800017f */
[----:B---3--:R-:W-:Y:S05]  /*a930*/  @!P0 NANOSLEEP.SYNCS 0x989680 ;  /* 0x009896800000895d */ /* 0x008fea0003900000 */
[----:B------:R-:W3:Y:S02]  /*a940*/  @!P0 SYNCS.PHASECHK.TRANS64 P0, [R0+URZ+0x34820], R3 ;  /* 0x03482003000085a7 */ /* 0x000ee4000800007f */
[----:B---3--:R-:W-:Y:S05]  /*a950*/  @!P0 BRA `(.L_x_78) ;  /* 0xfffffffc00f08947 */ /* 0x008fea000383ffff */
[----:B------:R-:W-:Y:S05]  /*a960*/  BRA `(.L_x_105) ;  /* 0xfffffff400ac7947 */ /* 0x000fea000383ffff */
.L_x_79:
[----:B------:R-:W3:Y:S01]  /*a970*/  S2R R2, SR_TID.X ;  /* 0x0000000000027919 */ /* 0x000ee20000002100 */
[----:B------:R-:W-:Y:S01]  /*a980*/  BSSY B0, `(.L_x_106) ;  /* 0x000000a000007945 */ /* 0x000fe20003800000 */
[----:B------:R-:W-:Y:S02]  /*a990*/  IMAD.MOV.U32 R12, RZ, RZ, RZ ;  /* 0x000000ffff0c7224 */ /* 0x000fe400078e00ff */
[----:B------:R-:W-:Y:S02]  /*a9a0*/  IMAD.MOV.U32 R11, RZ, RZ, 0x1f ;  /* 0x0000001fff0b7424 */ /* 0x000fe400078e00ff */
[----:B------:R-:W-:Y:S01]  /*a9b0*/  IMAD.MOV.U32 R15, RZ, RZ, -0x1 ;  /* 0xffffffffff0f7424 */ /* 0x000fe200078e00ff */
[----:B---3--:R-:W-:-:S04]  /*a9c0*/  SHF.R.U32.HI R2, RZ, 0x5, R2 ;  /* 0x00000005ff027819 */ /* 0x008fc80000011602 */
[----:B------:R-:W-:-:S05]  /*a9d0*/  LOP3.LUT R2, R2, 0x3, RZ, 0xc0, !PT ;  /* 0x0000000302027812 */ /* 0x000fca00078ec0ff */
[----:B------:R-:W-:-:S07]  /*a9e0*/  IMAD.MOV.U32 R13, RZ, RZ, R2 ;  /* 0x000000ffff0d7224 */ /* 0x000fce00078e0002 */
[----:B-12---:R-:W-:Y:S05]  /*a9f0*/  WARPSYNC.COLLECTIVE R15, `(.L_x_107) ;  /* 0x000000000f087348 */ /* 0x006fea0003c00000 */
[----:B------:R3:W4:Y:S02]  /*aa00*/  SHFL.IDX P6, R14, R13, R12, R11 ;  /* 0x0000000c0d0e7389 */ /* 0x00072400000c000b */
[----:B-1234-:R-:W-:Y:S01]  /*aa10*/  ENDCOLLECTIVE ;  /* 0x000000000000791b */ /* 0x01efe20003800000 */
.L_x_107:
[----:B------:R-:W-:Y:S05]  /*aa20*/  BSYNC B0 ;  /* 0x0000000000007941 */ /* 0x000fea0003800000 */
.L_x_106:
[----:B------:R-:W-:Y:S05]  /*aa30*/  BRA `(.L_x_108) ;  /* 0xfffffff400947947 */ /* 0x000fea000383ffff */
.L_x_82:
[----:B------:R-:W-:Y:S01]  /*aa40*/  BSSY B1, `(.L_x_109) ;  /* 0x0000006000017945 */ /* 0x000fe20003800000 */
[----:B------:R-:W-:-:S07]  /*aa50*/  IMAD.MOV.U32 R15, RZ, RZ, -0x1 ;  /* 0xffffffffff0f7424 */ /* 0x000fce00078e00ff */
[----:B-123--:R-:W-:Y:S05]  /*aa60*/  WARPSYNC.COLLECTIVE R15, `(.L_x_110) ;  /* 0x000000000f0c7348 */ /* 0x00efea0003c00000 */
[----:B------:R-:W-:Y:S02]  /*aa70*/  ELECT P6, UR62, PT ;  /* 0x00000000003e782f */ /* 0x000fe400038c0000 */
[----:B------:R-:W-:Y:S01]  /*aa80*/  MOV R14, UR62 ;  /* 0x0000003e000e7c02 */ /* 0x000fe20008000f00 */
[----:B-123--:R-:W-:Y:S10]  /*aa90*/  ENDCOLLECTIVE ;  /* 0x000000000000791b */ /* 0x00eff40003800000 */
.L_x_110:
[----:B------:R-:W-:Y:S05]  /*aaa0*/  BSYNC B1 ;  /* 0x0000000000017941 */ /* 0x000fea0003800000 */
.L_x_109:
[----:B------:R-:W-:Y:S05]  /*aab0*/  BRA `(.L_x_111) ;  /* 0xfffffff4008c7947 */ /* 0x000fea000383ffff */
.L_x_84:
[----:B-1----:R1:W2:Y:S02]  /*aac0*/  SYNCS.PHASECHK.TRANS64.TRYWAIT P0, [R6+URZ], R5 ;  /* 0x00000005060075a7 */ /* 0x0022a4000800017f */
[----:B--2---:R-:W-:Y:S05]  /*aad0*/  @!P0 NANOSLEEP.SYNCS 0x989680 ;  /* 0x009896800000895d */ /* 0x004fea0003900000 */
[----:B------:R-:W2:Y:S02]  /*aae0*/  @!P0 SYNCS.PHASECHK.TRANS64 P0, [R6+URZ], R5 ;  /* 0x00000005060085a7 */ /* 0x000ea4000800007f */
[----:B--2---:R-:W-:Y:S05]  /*aaf0*/  @!P0 BRA `(.L_x_84) ;  /* 0xfffffffc00f08947 */ /* 0x004fea000383ffff */
[----:B------:R-:W-:Y:S05]  /*ab00*/  BRA `(.L_x_112) ;  /* 0xfffffff400c07947 */ /* 0x000fea000383ffff */
.L_x_85:
[----:B--2---:R2:W3:Y:S02]  /*ab10*/  SYNCS.PHASECHK.TRANS64.TRYWAIT P0, [R3+URZ], R2 ;  /* 0x00000002030075a7 */ /* 0x0044e4000800017f */
[----:B---3--:R-:W-:Y:S05]  /*ab20*/  @!P0 NANOSLEEP.SYNCS 0x989680 ;  /* 0x009896800000895d */ /* 0x008fea0003900000 */
[----:B------:R-:W3:Y:S02]  /*ab30*/  @!P0 SYNCS.PHASECHK.TRANS64 P0, [R3+URZ], R2 ;  /* 0x00000002030085a7 */ /* 0x000ee4000800007f */
[----:B---3--:R-:W-:Y:S05]  /*ab40*/  @!P0 BRA `(.L_x_85) ;  /* 0xfffffffc00f08947 */ /* 0x008fea000383ffff */
[----:B------:R-:W-:Y:S05]  /*ab50*/  BRA `(.L_x_113) ;  /* 0xfffffff400b47947 */ /* 0x000fea000383ffff */
.L_x_87:
[----:B--2---:R2:W3:Y:S02]  /*ab60*/  SYNCS.PHASECHK.TRANS64.TRYWAIT P0, [R16+URZ], R5 ;  /* 0x00000005100075a7 */ /* 0x0044e4000800017f */
[----:B---3--:R-:W-:Y:S05]  /*ab70*/  @!P0 NANOSLEEP.SYNCS 0x989680 ;  /* 0x009896800000895d */ /* 0x008fea0003900000 */
[----:B------:R-:W3:Y:S02]  /*ab80*/  @!P0 SYNCS.PHASECHK.TRANS64 P0, [R16+URZ], R5 ;  /* 0x00000005100085a7 */ /* 0x000ee4000800007f */
[----:B---3--:R-:W-:Y:S05]  /*ab90*/  @!P0 BRA `(.L_x_87) ;  /* 0xfffffffc00f08947 */ /* 0x008fea000383ffff */
[----:B------:R-:W-:Y:S05]  /*aba0*/  BRA `(.L_x_114) ;  /* 0xfffffff400b87947 */ /* 0x000fea000383ffff */
.L_x_115:
[----:B------:R-:W-:-:S00]  /*abb0*/  BRA `(.L_x_115) ;  /* 0xfffffffc00fc7947 */ /* 0x000fc0000383ffff */
[----:B------:R-:W-:-:S00]  /*abc0*/  NOP ;  /* 0x0000000000007918 */ /* 0x000fc00000000000 */
        /* <DEDUP_REMOVED lines=11> */
.L_x_11930:


//--------------------- .text._ZN7cutlass13device_kernelIN5flash11enable_sm90INS1_16FlashAttnFwdSm90INS1_25CollectiveMainloopFwdSm90ILi2EN4cute5tupleIJNS5_1CILi2EEENS7_ILi1EEES9_EEENS6_IJNS7_ILi128EEESB_NS7_ILi192EEEEEELi128ENS_6half_tEfNS_4arch4Sm90ELb0ELb0ELb0ELb0ELb0ELb0ELb0ELb1ELb1ELb0ELb0ELb0EEENS1_21CollectiveEpilogueFwdINS6_IJSB_SB_SB_EEESA_SE_SG_Li256ELb0ELb0ELb0ELb0EEENS1_29StaticPersistentTileSchedulerILb0EEEEEEEEEvNT_6ParamsE --------------------------
	.section	.text._ZN7cutlass13device_kernelIN5flash11enable_sm90INS1_16FlashAttnFwdSm90INS1_25CollectiveMainloopFwdSm90ILi2EN4cute5tupleIJNS5_1CILi2EEENS7_ILi1EEES9_EEENS6_IJNS7_ILi128EEESB_NS7_ILi192EEEEEELi128ENS_6half_tEfNS_4arch4Sm90ELb0ELb0ELb0ELb0ELb0ELb0ELb0ELb1ELb1ELb0ELb0ELb0EEENS1_21CollectiveEpilogueFwdINS6_IJSB_SB_SB_EEESA_SE_SG_Li256ELb0ELb0ELb0ELb0EEENS1_29StaticPersistentTileSchedulerILb0EEEEEEEEEvNT_6ParamsE,"ax",@progbits
	.align	128
.text._ZN7cutlass13device_kernelIN5flash11enable_sm90INS1_16FlashAttnFwdSm90INS1_25CollectiveMainloopFwdSm90ILi2EN4cute5tupleIJNS5_1CILi2EEENS7_ILi1EEES9_EEENS6_IJNS7_ILi128EEESB_NS7_ILi192EEEEEELi128ENS_6half_tEfNS_4arch4Sm90ELb0ELb0ELb0ELb0ELb0ELb0ELb0ELb1ELb1ELb0ELb0ELb0EEENS1_21CollectiveEpilogueFwdINS6_IJSB_SB_SB_EEESA_SE_SG_Li256ELb0ELb0ELb0ELb0EEENS1_29StaticPersistentTileSchedulerILb0EEEEEEEEEvNT_6ParamsE:
        .type           _ZN7cutlass13device_kernelIN5flash11enable_sm90INS1_16FlashAttnFwdSm90INS1_25CollectiveMainloopFwdSm90ILi2EN4cute5tupleIJNS5_1CILi2EEENS7_ILi1EEES9_EEENS6_IJNS7_ILi128EEESB_NS7_ILi192EEEEEELi128ENS_6half_tEfNS_4arch4Sm90ELb0ELb0ELb0ELb0ELb0ELb0ELb0ELb1ELb1ELb0ELb0ELb0EEENS1_21CollectiveEpilogueFwdINS6_IJSB_SB_SB_EEESA_SE_SG_Li256ELb0ELb0ELb0ELb0EEENS1_29StaticPersistentTileSchedulerILb0EEEEEEEEEvNT_6ParamsE,@function
        .size           _ZN7cutlass13device_kernelIN5flash11enable_sm90INS1_16FlashAttnFwdSm90INS1_25CollectiveMainloopFwdSm90ILi2EN4cute5tupleIJNS5_1CILi2EEENS7_ILi1EEES9_EEENS6_IJNS7_ILi128EEESB_NS7_ILi192EEEEEELi128ENS_6half_tEfNS_4arch4Sm90ELb0ELb0ELb0ELb0ELb0ELb0ELb0ELb1ELb1ELb0ELb0ELb0EEENS1_21CollectiveEpilogueFwdINS6_IJSB_SB_SB_EEESA_SE_SG_Li256ELb0ELb0ELb0ELb0EEENS1_29StaticPersistentTileSchedulerILb0EEEEEEEEEvNT_6ParamsE,(.L_x_11931 - _ZN7cutlass13device_kernelIN5flash11enable_sm90INS1_16FlashAttnFwdSm90INS1_25CollectiveMainloopFwdSm90ILi2EN4cute5tupleIJNS5_1CILi2EEENS7_ILi1EEES9_EEENS6_IJNS7_ILi128EEESB_NS7_ILi192EEEEEELi128ENS_6half_tEfNS_4arch4Sm90ELb0ELb0ELb0ELb0ELb0ELb0ELb0ELb1ELb1ELb0ELb0ELb0EEENS1_21CollectiveEpilogueFwdINS6_IJSB_SB_SB_EEESA_SE_SG_Li256ELb0ELb0ELb0ELb0EEENS1_29StaticPersistentTileSchedulerILb0EEEEEEEEEvNT_6ParamsE)
        .other          _ZN7cutlass13device_kernelIN5flash11enable_sm90INS1_16FlashAttnFwdSm90INS1_25CollectiveMainloopFwdSm90ILi2EN4cute5tupleIJNS5_1CILi2EEENS7_ILi1EEES9_EEENS6_IJNS7_ILi128EEESB_NS7_ILi192EEEEEELi128ENS_6half_tEfNS_4arch4Sm90ELb0ELb0ELb0ELb0ELb0ELb0ELb0ELb1ELb1ELb0ELb0ELb0EEENS1_21CollectiveEpilogueFwdINS6_IJSB_SB_SB_EEESA_SE_SG_Li256ELb0ELb0ELb0ELb0EEENS1_29StaticPersistentTileSchedulerILb0EEEEEEEEEvNT_6ParamsE,@"STO_CUDA_ENTRY STV_DEFAULT"
_ZN7cutlass13device_kernelIN5flash11enable_sm90INS1_16FlashAttnFwdSm90INS1_25CollectiveMainloopFwdSm90ILi2EN4cute5tupleIJNS5_1CILi2EEENS7_ILi1EEES9_EEENS6_IJNS7_ILi128EEESB_NS7_ILi192EEEEEELi128ENS_6half_tEfNS_4arch4Sm90ELb0ELb0ELb0ELb0ELb0ELb0ELb0ELb1ELb1ELb0ELb0ELb0EEENS1_21CollectiveEpilogueFwdINS6_IJSB_SB_SB_EEESA_SE_SG_Li256ELb0ELb0ELb0ELb0EEENS1_29StaticPersistentTileSchedulerILb0EEEEEEEEEvNT_6ParamsE:
[----:B------:R-:W1:Y:S02]  /*0000*/  LDC R1, c[0x0][0x28] ;  /* 0x00000a00ff017b82 */ /* 0x000e640000000800 */
[----:B-1----:R-:W-:Y:S01]  /*0010*/  VIADD R1, R1, 0xffffffd8 ;  /* 0xffffffd801017836 */ /* 0x002fe20000000000 */
[----:B------:R-:W1:Y:S01]  /*0020*/  S2R R8, SR_TID.X ;  /* 0x0000000000087919 */ /* 0x000e620000002100 */
[----:B------:R-:W-:Y:S01]  /*0030*/  ELECT P0, URZ, PT ;  /* 0x00000000003f782f */ /* 0x000fe20003800000 */
[----:B------:R-:W-:Y:S01]  /*0040*/  BSSY B0, `(.L_x_116) ;  /* 0x0000014000007945 */ /* 0x000fe20003800000 */
[----:B-1----:R-:W-:-:S05]  /*0050*/  SHF.R.U32.HI R0, RZ, 0x5, R8 ;  /* 0x00000005ff007819 */ /* 0x002fca0000011608 */
[----:B------:R-:W1:Y:S02]  /*0060*/  SHFL.IDX PT, R2, R0, RZ, 0x1f ;  /* 0x00001fff00027589 */ /* 0x000e6400000e0000 */
[----:B-1----:R-:W-:Y:S02]  /*0070*/  ISETP.EQ.AND P0, PT, R2, RZ, P0 ;  /* 0x000000ff0200720c */ /* 0x002fe40000702270 */
[----:B------:R-:W-:-:S11]  /*0080*/  SHF.R.U32.HI R2, RZ, 0x7, R8 ;  /* 0x00000007ff027819 */ /* 0x000fd60000011608 */
        /* <DEDUP_REMOVED lines=15> */
.L_x_117:
[----:B------:R-:W-:Y:S05]  /*0180*/  BSYNC B0 ;  /* 0x0000000000007941 */ /* 0x000fea0003800000 */
.L_x_116:
[----:B------:R-:W-:Y:S01]  /*0190*/  VOTEU.ANY UP0, P0 ;  /* 0x00000000003f7886 */ /* 0x000fe20000000100 */
[----:B------:R-:W1:Y:S01]  /*01a0*/  SHFL.IDX PT, R2, R2, RZ, 0x1f ;  /* 0x00001fff02027589 */ /* 0x000e6200000e0000 */
[----:B------:R-:W-:Y:S01]  /*01b0*/  UMOV UR4, 0x1 ;  /* 0x0000000100047882 */ /* 0x000fe20000000000 */
[----:B------:R-:W-:Y:S01]  /*01c0*/  UMOV UR7, 0x2 ;  /* 0x0000000200077882 */ /* 0x000fe20000000000 */
[----:B------:R-:W-:Y:S01]  /*01d0*/  VOTEU.ANY UP1, P0 ;  /* 0x00000000003f7886 */ /* 0x000fe20000020100 */
[----:B------:R-:W2:Y:S01]  /*01e0*/  @UP0 S2UR UR8, SR_CgaCtaId ;  /* 0x00000000000809c3 */ /* 0x000ea20000008800 */
[----:B------:R-:W3:Y:S01]  /*01f0*/  SHFL.IDX PT, R3, R0, RZ, 0x1f ;  /* 0x00001fff00037589 */ /* 0x000ee200000e0000 */
[----:B------:R-:W-:Y:S01]  /*0200*/  @UP0 UMOV UR6, 0x400 ;  /* 0x0000040000060882 */ /* 0x000fe20000000000 */
[----:B------:R-:W-:-:S04]  /*0210*/  @UP0 UIADD3 UR4, -UR4, 0x100000, URZ ;  /* 0x0010000004040890 */ /* 0x000fc8000fffe13f */
[----:B------:R-:W-:Y:S02]  /*0220*/  @UP0 USHF.L.U32 UR5, UR4, 0xb, URZ ;  /* 0x0000000b04050899 */ /* 0x000fe4000800063f */
[----:B------:R-:W-:Y:S01]  /*0230*/  @UP0 USHF.L.U32 UR4, UR4, 0x1, URZ ;  /* 0x0000000104040899 */ /* 0x000fe2000800063f */
[----:B------:R-:W-:Y:S01]  /*0240*/  VOTEU.ANY UP2, P0 ;  /* 0x00000000003f7886 */ /* 0x000fe20000040100 */
[----:B-1----:R-:W-:Y:S01]  /*0250*/  R2UR UR9, R2 ;  /* 0x00000000020972ca */ /* 0x002fe200000e0000 */
[----:B--2---:R-:W-:Y:S01]  /*0260*/  @UP0 ULEA UR8, UR8, UR6, 0x18 ;  /* 0x0000000608080291 */ /* 0x004fe2000f8ec03f */
[----:B---3--:R-:W-:Y:S01]  /*0270*/  ISETP.NE.AND P1, PT, R3, RZ, PT ;  /* 0x000000ff0300720c */ /* 0x008fe20003f25270 */
[----:B------:R-:W-:-:S04]  /*0280*/  @UP0 UIADD3 UR6, -UR7, 0x100000, URZ ;  /* 0x0010000007060890 */ /* 0x000fc8000fffe13f */
[----:B------:R-:W-:Y:S02]  /*0290*/  @UP0 USHF.L.U32 UR7, UR6, 0xb, URZ ;  /* 0x0000000b06070899 */ /* 0x000fe4000800063f */
[----:B------:R-:W-:-:S04]  /*02a0*/  @UP0 USHF.L.U32 UR6, UR6, 0x1, URZ ;  /* 0x0000000106060899 */ /* 0x000fc8000800063f */
[----:B------:R-:W-:Y:S01]  /*02b0*/  UISETP.NE.AND UP0, UPT, UR9, URZ, UPT ;  /* 0x0000003f0900728c */ /* 0x000fe2000bf05270 */
[----:B------:R-:W1:Y:S02]  /*02c0*/  FENCE.VIEW.ASYNC.S ;  /* 0x00000000000073c6 */ /* 0x000e640000000000 */
[----:B-1----:R1:W2:Y:S05]  /*02d0*/  @UP1 SYNCS.EXCH.64 URZ, [UR8+0x34800], UR4 ;  /* 0x03480004083f15b2 */ /* 0x0022aa0008000100 */
[----:B------:R1:W3:Y:S01]  /*02e0*/  @UP2 SYNCS.EXCH.64 URZ, [UR8+0x34820], UR6 ;  /* 0x03482006083f25b2 */ /* 0x0002e20008000100 */
[----:B------:R-:W-:Y:S05]  /*02f0*/  @P1 BRA `(.L_x_118) ;  /* 0x0000000000481947 */ /* 0x000fea0003800000 */
[----:B-1----:R-:W1:Y:S01]  /*0300*/  S2UR UR5, SR_CgaCtaId ;  /* 0x00000000000579c3 */ /* 0x002e620000008800 */
[----:B------:R-:W-:Y:S01]  /*0310*/  UMOV UR4, 0x400 ;  /* 0x0000040000047882 */ /* 0x000fe20000000000 */
[----:B------:R-:W-:Y:S01]  /*0320*/  UMOV UR6, 0x1 ;  /* 0x0000000100067882 */ /* 0x000fe20000000000 */
[----:B------:R-:W-:Y:S01]  /*0330*/  UMOV UR9, 0x4 ;  /* 0x0000000400097882 */ /* 0x000fe20000000000 */
[----:B------:R-:W-:-:S04]  /*0340*/  UIADD3 UR6, -UR6, 0x100000, URZ ;  /* 0x0010000006067890 */ /* 0x000fc8000fffe13f */
[----:B------:R-:W-:Y:S02]  /*0350*/  USHF.L.U32 UR7, UR6, 0xb, URZ ;  /* 0x0000000b06077899 */ /* 0x000fe4000800063f */
[----:B------:R-:W-:Y:S01]  /*0360*/  USHF.L.U32 UR6, UR6, 0x1, URZ ;  /* 0x0000000106067899 */ /* 0x000fe2000800063f */
[----:B------:R-:W-:Y:S01]  /*0370*/  ELECT P0, URZ, PT ;  /* 0x00000000003f782f */ /* 0x000fe20003800000 */
[----:B-1----:R-:W-:Y:S02]  /*0380*/  ULEA UR8, UR5, UR4, 0x18 ;  /* 0x0000000405087291 */ /* 0x002fe4000f8ec03f */
[----:B------:R-:W-:-:S04]  /*0390*/  UIADD3 UR4, -UR9, 0x100000, URZ ;  /* 0x0010000009047890 */ /* 0x000fc8000fffe13f */
[----:B------:R-:W-:Y:S02]  /*03a0*/  USHF.L.U32 UR5, UR4, 0xb, URZ ;  /* 0x0000000b04057899 */ /* 0x000fe4000800063f */
[----:B------:R-:W-:Y:S01]  /*03b0*/  USHF.L.U32 UR4, UR4, 0x1, URZ ;  /* 0x0000000104047899 */ /* 0x000fe2000800063f */
[----:B------:R-:W1:Y:S03]  /*03c0*/  FENCE.VIEW.ASYNC.S ;  /* 0x00000000000073c6 */ /* 0x000e660000000000 */
[----:B-1----:R4:W1:Y:S08]  /*03d0*/  SYNCS.EXCH.64 URZ, [UR8+0x34830], UR6 ;  /* 0x03483006083f75b2 */ /* 0x0028700008000100 */
[----:B------:R4:W1:Y:S01]  /*03e0*/  SYNCS.EXCH.64 URZ, [UR8+0x34840], UR4 ;  /* 0x03484004083f75b2 */ /* 0x0008620008000100 */
[----:B------:R4:W1:Y:S01]  /*03f0*/  SYNCS.EXCH.64 URZ, [UR8+0x34838], UR6 ;  /* 0x03483806083f75b2 */ /* 0x0008620008000100 */
[----:B------:R4:W1:Y:S02]  /*0400*/  SYNCS.EXCH.64 URZ, [UR8+0x34848], UR4 ;  /* 0x03484804083f75b2 */ /* 0x0008640008000100 */
[----:B----4-:R-:W-:Y:S01]  /*0410*/  NOP ;  /* 0x0000000000007918 */ /* 0x010fe20000000000 */
.L_x_118:
[----:B-1----:R-:W1:Y:S01]  /*0420*/  S2UR UR4, SR_CTAID.Y ;  /* 0x00000000000479c3 */ /* 0x002e620000002600 */
[----:B------:R-:W4:Y:S01]  /*0430*/  SHFL.IDX PT, R7, R0, RZ, 0x1f ;  /* 0x00001fff00077589 */ /* 0x000f2200000e0000 */
[----:B------:R-:W-:Y:S01]  /*0440*/  ULDC UR5, c[0x0][0x154] ;  /* 0x0000550000057ab9 */ /* 0x000fe20000000800 */
[----:B------:R-:W-:-:S05]  /*0450*/  NOP ;  /* 0x0000000000007918 */ /* 0x000fca0000000000 */
[----:B------:R-:W5:Y:S08]  /*0460*/  S2UR UR6, SR_CTAID.X ;  /* 0x00000000000679c3 */ /* 0x000f700000002500 */
[----:B------:R-:W2:Y:S01]  /*0470*/  LDC R6, c[0x0][0x148] ;  /* 0x00005200ff067b82 */ /* 0x000ea20000000800 */
[----:B-1----:R-:W-:Y:S02]  /*0480*/  I2FP.F32.U32 R2, UR4 ;  /* 0x0000000400027c45 */ /* 0x002fe40008201000 */
[----:B----4-:R-:W-:-:S03]  /*0490*/  ISETP.NE.AND P0, PT, R7, RZ, PT ;  /* 0x000000ff0700720c */ /* 0x010fc60003f05270 */
[----:B------:R-:W-:Y:S01]  /*04a0*/  FMUL R5, R2, UR5 ;  /* 0x0000000502057c20 */ /* 0x000fe20008400000 */
[----:B------:R-:W-:Y:S02]  /*04b0*/  SHF.R.S32.HI R2, RZ, 0x1f, R8 ;  /* 0x0000001fff027819 */ /* 0x000fe40000011408 */
[----:B-----5:R-:W-:Y:S02]  /*04c0*/  I2FP.F32.U32 R4, UR6 ;  /* 0x0000000600047c45 */ /* 0x020fe40008201000 */
[----:B------:R-:W-:Y:S01]  /*04d0*/  LEA.HI R2, R2, R8, RZ, 0x7 ;  /* 0x0000000802027211 */ /* 0x000fe200078f38ff */
[----:B------:R-:W1:Y:S02]  /*04e0*/  F2I.U32.TRUNC.NTZ R5, R5 ;  /* 0x0000000500057305 */ /* 0x000e64000020f000 */
[----:B-1----:R-:W-:-:S04]  /*04f0*/  IMAD.MOV R11, RZ, RZ, -R5 ;  /* 0x000000ffff0b7224 */ /* 0x002fc800078e0a05 */
[----:B--2---:R-:W-:Y:S01]  /*0500*/  IMAD R11, R6, R11, UR4 ;  /* 0x00000004060b7e24 */ /* 0x004fe2000f8e020b */
[----:B------:R-:W-:Y:S02]  /*0510*/  ULDC UR4, c[0x0][0x150] ;  /* 0x0000540000047ab9 */ /* 0x000fe40000000800 */
[----:B------:R-:W-:Y:S01]  /*0520*/  FMUL R9, R4, UR4 ;  /* 0x0000000404097c20 */ /* 0x000fe20008400000 */
[----:B------:R-:W-:Y:S06]  /*0530*/  @P0 BRA `(.L_x_119) ;  /* 0x0000000000480947 */ /* 0x000fec0003800000 */
[----:B------:R-:W1:Y:S01]  /*0540*/  S2UR UR5, SR_CgaCtaId ;  /* 0x00000000000579c3 */ /* 0x000e620000008800 */
[----:B------:R-:W-:Y:S01]  /*0550*/  UMOV UR4, 0x400 ;  /* 0x0000040000047882 */ /* 0x000fe20000000000 */
[----:B------:R-:W-:Y:S01]  /*0560*/  UMOV UR6, 0x1 ;  /* 0x0000000100067882 */ /* 0x000fe20000000000 */
[----:B------:R-:W-:Y:S01]  /*0570*/  UMOV UR7, 0x4 ;  /* 0x0000000400077882 */ /* 0x000fe20000000000 */
[----:B------:R-:W-:Y:S01]  /*0580*/  ELECT P0, URZ, PT ;  /* 0x00000000003f782f */ /* 0x000fe20003800000 */
[----:B-1----:R-:W-:Y:S02]  /*0590*/  ULEA UR8, UR5, UR4, 0x18 ;  /* 0x0000000405087291 */ /* 0x002fe4000f8ec03f */
[----:B------:R-:W-:-:S04]  /*05a0*/  UIADD3 UR4, -UR6, 0x100000, URZ ;  /* 0x0010000006047890 */ /* 0x000fc8000fffe13f */
[----:B------:R-:W-:Y:S02]  /*05b0*/  USHF.L.U32 UR5, UR4, 0xb, URZ ;  /* 0x0000000b04057899 */ /* 0x000fe4000800063f */
[----:B------:R-:W-:Y:S02]  /*05c0*/  USHF.L.U32 UR4, UR4, 0x1, URZ ;  /* 0x0000000104047899 */ /* 0x000fe4000800063f */
[----:B------:R-:W-:-:S04]  /*05d0*/  UIADD3 UR6, -UR7, 0x100000, URZ ;  /* 0x0010000007067890 */ /* 0x000fc8000fffe13f */
[----:B------:R-:W-:Y:S02]  /*05e0*/  USHF.L.U32 UR7, UR6, 0xb, URZ ;  /* 0x0000000b06077899 */ /* 0x000fe4000800063f */
[----:B------:R-:W-:Y:S01]  /*05f0*/  USHF.L.U32 UR6, UR6, 0x1, URZ ;  /* 0x0000000106067899 */ /* 0x000fe2000800063f */
[----:B------:R-:W1:Y:S03]  /*0600*/  FENCE.VIEW.ASYNC.S ;  /* 0x00000000000073c6 */ /* 0x000e660000000000 */
[----:B-1----:R1:W2:Y:S08]  /*0610*/  SYNCS.EXCH.64 URZ, [UR8+0x34850], UR4 ;  /* 0x03485004083f75b2 */ /* 0x0022b00008000100 */
[----:B------:R1:W4:Y:S01]  /*0620*/  SYNCS.EXCH.64 URZ, [UR8+0x34860], UR6 ;  /* 0x03486006083f75b2 */ /* 0x0003220008000100 */
[----:B------:R1:W1:Y:S01]  /*0630*/  SYNCS.EXCH.64 URZ, [UR8+0x34858], UR4 ;  /* 0x03485804083f75b2 */ /* 0x0002620008000100 */
[----:B------:R1:W1:Y:S01]  /*0640*/  SYNCS.EXCH.64 URZ, [UR8+0x34868], UR6 ;  /* 0x03486806083f75b2 */ /* 0x0002620008000100 */
[----:B------:R-:W-:Y:S01]  /*0650*/  NOP ;  /* 0x0000000000007918 */ /* 0x000fe20000000000 */
.L_x_119:
[----:B------:R-:W5:Y:S01]  /*0660*/  SHFL.IDX PT, R6, R0, RZ, 0x1f ;  /* 0x00001fff00067589 */ /* 0x000f6200000e0000 */
[----:B------:R-:W-:Y:S01]  /*0670*/  LOP3.LUT R2, R2, 0xffffff80, RZ, 0xc0, !PT ;  /* 0xffffff8002027812 */ /* 0x000fe200078ec0ff */
[----:B------:R-:W1:Y:S01]  /*0680*/  LDC R10, c[0x0][0x144] ;  /* 0x00005100ff0a7b82 */ /* 0x000e620000000800 */
[----:B------:R-:W1:Y:S01]  /*0690*/  F2I.U32.TRUNC.NTZ R9, R9 ;  /* 0x0000000900097305 */ /* 0x000e62000020f000 */
[----:B------:R-:W-:Y:S02]  /*06a0*/  NOP ;  /* 0x0000000000007918 */ /* 0x000fe40000000000 */
[----:B------:R-:W-:Y:S01]  /*06b0*/  IMAD.IADD R2, R8, 0x1, -R2 ;  /* 0x0000000108027824 */ /* 0x000fe200078e0a02 */
[----:B------:R-:W-:-:S04]  /*06c0*/  SHF.R.S32.HI R8, RZ, 0x1f, R7 ;  /* 0x0000001fff087819 */ /* 0x000fc80000011407 */
[----:B------:R-:W-:-:S04]  /*06d0*/  SHF.R.S32.HI R5, RZ, 0x1f, R2 ;  /* 0x0000001fff057819 */ /* 0x000fc80000011402 */
[----:B------:R-:W-:-:S04]  /*06e0*/  LEA.HI R5, R5, R2, RZ, 0x3 ;  /* 0x0000000205057211 */ /* 0x000fc800078f18ff */
[--C-:B------:R-:W-:Y:S02]  /*06f0*/  SHF.R.S32.HI R4, RZ, 0x3, R5.reuse ;  /* 0x00000003ff047819 */ /* 0x100fe40000011405 */
[----:B------:R-:W-:Y:S02]  /*0700*/  SHF.R.S32.HI R5, RZ, 0x1f, R5 ;  /* 0x0000001fff057819 */ /* 0x000fe40000011405 */
[----:B-----5:R-:W-:Y:S02]  /*0710*/  ISETP.NE.AND P0, PT, R6, RZ, PT ;  /* 0x000000ff0600720c */ /* 0x020fe40003f05270 */
[----:B------:R-:W-:Y:S02]  /*0720*/  LEA.HI R5, R5, R4, RZ, 0x2 ;  /* 0x0000000405057211 */ /* 0x000fe400078f10ff */
[----:B------:R-:W-:Y:S02]  /*0730*/  SHF.R.S32.HI R6, RZ, 0x1f, R3 ;  /* 0x0000001fff067819 */ /* 0x000fe40000011403 */
[----:B------:R-:W-:-:S02]  /*0740*/  LOP3.LUT R5, R5, 0xfffffffc, RZ, 0xc0, !PT ;  /* 0xfffffffc05057812 */ /* 0x000fc400078ec0ff */
[----:B------:R-:W-:-:S05]  /*0750*/  LEA.HI R6, R6, R3, RZ, 0x2 ;  /* 0x0000000306067211 */ /* 0x000fca00078f10ff */
[----:B------:R-:W-:Y:S05]  /*0760*/  @P0 BRA `(.L_x_120) ;  /* 0x0000000000480947 */ /* 0x000fea0003800000 */
[----:B-1----:R-:W1:Y:S01]  /*0770*/  S2UR UR5, SR_CgaCtaId ;  /* 0x00000000000579c3 */ /* 0x002e620000008800 */
        /* <DEDUP_REMOVED lines=12> */
[----:B-1----:R1:W1:Y:S08]  /*0840*/  SYNCS.EXCH.64 URZ, [UR8+0x34870], UR4 ;  /* 0x03487004083f75b2 */ /* 0x0022700008000100 */
[----:B------:R1:W1:Y:S01]  /*0850*/  SYNCS.EXCH.64 URZ, [UR8+0x34880], UR6 ;  /* 0x03488006083f75b2 */ /* 0x0002620008000100 */
[----:B------:R1:W1:Y:S01]  /*0860*/  SYNCS.EXCH.64 URZ, [UR8+0x34878], UR4 ;  /* 0x03487804083f75b2 */ /* 0x0002620008000100 */
[----:B------:R1:W1:Y:S01]  /*0870*/  SYNCS.EXCH.64 URZ, [UR8+0x34888], UR6 ;  /* 0x03488806083f75b2 */ /* 0x0002620008000100 */
[----:B------:R-:W-:Y:S01]  /*0880*/  NOP ;  /* 0x0000000000007918 */ /* 0x000fe20000000000 */
.L_x_120:
[----:B------:R-:W5:Y:S01]  /*0890*/  SHFL.IDX PT, R12, R0, RZ, 0x1f ;  /* 0x00001fff000c7589 */ /* 0x000f6200000e0000 */
[----:B-1----:R-:W1:Y:S01]  /*08a0*/  S2UR UR4, SR_CTAID.X ;  /* 0x00000000000479c3 */ /* 0x002e620000002500 */
[----:B------:R-:W-:Y:S01]  /*08b0*/  LOP3.LUT R6, R6, 0x3ffffffc, RZ, 0xc0, !PT ;  /* 0x3ffffffc06067812 */ /* 0x000fe200078ec0ff */
[----:B------:R-:W-:Y:S01]  /*08c0*/  IMAD.IADD R5, R4, 0x1, -R5 ;  /* 0x0000000104057824 */ /* 0x000fe200078e0a05 */
[----:B------:R-:W-:Y:S01]  /*08d0*/  LEA.HI R8, R8, R7, RZ, 0x2 ;  /* 0x0000000708087211 */ /* 0x000fe200078f10ff */
[----:B------:R-:W-:Y:S01]  /*08e0*/  IMAD.MOV R9, RZ, RZ, -R9 ;  /* 0x000000ffff097224 */ /* 0x000fe200078e0a09 */
[----:B------:R-:W-:Y:S01]  /*08f0*/  NOP ;  /* 0x0000000000007918 */ /* 0x000fe20000000000 */
[----:B------:R-:W-:Y:S01]  /*0900*/  IMAD.IADD R6, R3, 0x1, -R6 ;  /* 0x0000000103067824 */ /* 0x000fe200078e0a06 */
[----:B------:R-:W-:-:S03]  /*0910*/  LOP3.LUT R8, R8, 0x3ffffffc, RZ, 0xc0, !PT ;  /* 0x3ffffffc08087812 */ /* 0x000fc600078ec0ff */
[--C-:B------:R-:W-:Y:S02]  /*0920*/  IMAD R6, R6, 0x4, R5.reuse ;  /* 0x0000000406067824 */ /* 0x100fe400078e0205 */
[----:B------:R-:W-:Y:S02]  /*0930*/  IMAD.IADD R8, R7, 0x1, -R8 ;  /* 0x0000000107087824 */ /* 0x000fe400078e0a08 */
[----:B------:R-:W2:Y:S01]  /*0940*/  LDC R7, c[0x0][0x140] ;  /* 0x00005000ff077b82 */ /* 0x000ea20000000800 */
[----:B------:R-:W-:Y:S01]  /*0950*/  LEA.HI R3, R6, R6, RZ, 0x1 ;  /* 0x0000000606037211 */ /* 0x000fe200078f08ff */
[----:B------:R-:W-:-:S03]  /*0960*/  IMAD R8, R8, 0x4, R5 ;  /* 0x0000000408087824 */ /* 0x000fc600078e0205 */
[----:B------:R-:W-:Y:S02]  /*0970*/  LOP3.LUT R3, R3, 0xfffffffe, RZ, 0xc0, !PT ;  /* 0xfffffffe03037812 */ /* 0x000fe400078ec0ff */
[----:B------:R-:W-:Y:S02]  /*0980*/  LEA.HI R4, R8, R8, RZ, 0x1 ;  /* 0x0000000808047211 */ /* 0x000fe400078f08ff */
[----:B-----5:R-:W-:Y:S01]  /*0990*/  ISETP.NE.AND P0, PT, R12, RZ, PT ;  /* 0x000000ff0c00720c */ /* 0x020fe20003f05270 */
[----:B-1----:R-:W-:Y:S02]  /*09a0*/  IMAD R10, R10, R9, UR4 ;  /* 0x000000040a0a7e24 */ /* 0x002fe4000f8e0209 */
[----:B------:R-:W-:-:S05]  /*09b0*/  IMAD.IADD R3, R6, 0x1, -R3 ;  /* 0x0000000106037824 */ /* 0x000fca00078e0a03 */
[----:B------:R-:W-:Y:S02]  /*09c0*/  ISETP.NE.AND P6, PT, R3, R10, PT ;  /* 0x0000000a0300720c */ /* 0x000fe40003fc5270 */
[----:B------:R-:W-:-:S05]  /*09d0*/  LOP3.LUT R3, R4, 0xfffffffe, RZ, 0xc0, !PT ;  /* 0xfffffffe04037812 */ /* 0x000fca00078ec0ff */
[----:B------:R-:W-:Y:S01]  /*09e0*/  IMAD.IADD R3, R8, 0x1, -R3 ;  /* 0x0000000108037824 */ /* 0x000fe200078e0a03 */
        /* <DEDUP_REMOVED lines=19> */
.L_x_121:
[----:B------:R-:W5:Y:S01]  /*0b20*/  SHFL.IDX PT, R5, R0, RZ, 0x1f ;  /* 0x00001fff00057589 */ /* 0x000f6200000e0000 */
[----:B------:R-:W-:Y:S01]  /*0b30*/  IMAD.SHL.U32 R23, R6, 0x4, RZ ;  /* 0x0000000406177824 */ /* 0x000fe200078e00ff */
[----:B------:R-:W-:Y:S01]  /*0b40*/  ISETP.NE.AND P4, PT, R3, R10, PT ;  /* 0x0000000a0300720c */ /* 0x000fe20003f85270 */
[----:B------:R-:W-:Y:S01]  /*0b50*/  IMAD.SHL.U32 R3, R8, 0x4, RZ ;  /* 0x0000000408037824 */ /* 0x000fe200078e00ff */
[----:B------:R-:W-:Y:S01]  /*0b60*/  LOP3.LUT P0, RZ, R2, 0x7, RZ, 0xc0, !PT ;  /* 0x0000000702ff7812 */ /* 0x000fe2000780c0ff */
[----:B------:R-:W-:Y:S01]  /*0b70*/  IMAD.MOV.U32 R19, RZ, RZ, 0x1 ;  /* 0x00000001ff137424 */ /* 0x000fe200078e00ff */
[----:B------:R-:W-:Y:S01]  /*0b80*/  LOP3.LUT R23, R6, 0xc, R23, 0x78, !PT ;  /* 0x0000000c06177812 */ /* 0x000fe200078e7817 */
[----:B------:R-:W-:Y:S01]  /*0b90*/  IMAD.MOV.U32 R18, RZ, RZ, 0x1 ;  /* 0x00000001ff127424 */ /* 0x000fe200078e00ff */
[----:B------:R-:W-:Y:S01]  /*0ba0*/  LOP3.LUT R22, R8, 0xc, R3, 0x78, !PT ;  /* 0x0000000c08167812 */ /* 0x000fe200078e7803 */
[----:B------:R-:W-:Y:S01]  /*0bb0*/  NOP ;  /* 0x0000000000007918 */ /* 0x000fe20000000000 */
[----:B------:R-:W-:-:S02]  /*0bc0*/  ISETP.LT.U32.AND P2, PT, R23, 0x2, !P0 ;  /* 0x000000021700780c */ /* 0x000fc40004741070 */
[----:B------:R-:W-:Y:S02]  /*0bd0*/  @P6 LEA.HI R3, R23, R23, RZ, 0x1 ;  /* 0x0000001717036211 */ /* 0x000fe400078f08ff */
[----:B------:R-:W-:Y:S02]  /*0be0*/  SEL R2, RZ, 0x1, !P2 ;  /* 0x00000001ff027807 */ /* 0x000fe40005000000 */
[----:B------:R-:W-:Y:S02]  /*0bf0*/  @P4 LEA.HI R4, R22, R22, RZ, 0x1 ;  /* 0x0000001616044211 */ /* 0x000fe400078f08ff */
[----:B------:R-:W-:Y:S02]  /*0c00*/  @P6 SHF.R.S32.HI R3, RZ, 0x1, R3 ;  /* 0x00000001ff036819 */ /* 0x000fe40000011403 */
[----:B------:R-:W-:Y:S02]  /*0c10*/  @P4 SHF.R.S32.HI R4, RZ, 0x1, R4 ;  /* 0x00000001ff044819 */ /* 0x000fe40000011404 */
[----:B------:R-:W-:-:S02]  /*0c20*/  @P6 ISETP.NE.AND P5, PT, R3, R11, PT ;  /* 0x0000000b0300620c */ /* 0x000fc40003fa5270 */
[----:B-----5:R-:W-:Y:S02]  /*0c30*/  ISETP.NE.AND P2, PT, R5, RZ, PT ;  /* 0x000000ff0500720c */ /* 0x020fe40003f45270 */
[----:B------:R-:W-:Y:S02]  /*0c40*/  @P4 ISETP.NE.AND P3, PT, R4, R11, PT ;  /* 0x0000000b0400420c */ /* 0x000fe40003f65270 */
[----:B------:R-:W-:Y:S02]  /*0c50*/  ISETP.LT.U32.AND P0, PT, R22, 0x2, !P0 ;  /* 0x000000021600780c */ /* 0x000fe40004701070 */
[----:B--2---:R-:W-:Y:S02]  /*0c60*/  ISETP.EQ.U32.AND P1, PT, R7, 0x1, PT ;  /* 0x000000010700780c */ /* 0x004fe40003f22070 */
[----:B------:R-:W-:Y:S02]  /*0c70*/  @P6 SEL R19, RZ, 0x1, P5 ;  /* 0x00000001ff136807 */ /* 0x000fe40002800000 */
[----:B------:R-:W-:-:S02]  /*0c80*/  SEL R3, RZ, 0x1, !P0 ;  /* 0x00000001ff037807 */ /* 0x000fc40004000000 */
[----:B------:R-:W-:Y:S01]  /*0c90*/  @P4 SEL R18, RZ, 0x1, P3 ;  /* 0x00000001ff124807 */ /* 0x000fe20001800000 */
[----:B------:R-:W-:Y:S06]  /*0ca0*/  @P2 BRA `(.L_x_122) ;  /* 0x0000000000482947 */ /* 0x000fec0003800000 */
        /* <DEDUP_REMOVED lines=17> */
[----:B--2---:R-:W-:Y:S01]  /*0dc0*/  NOP ;  /* 0x0000000000007918 */ /* 0x004fe20000000000 */
.L_x_122:
[----:B------:R-:W-:Y:S01]  /*0dd0*/  LOP3.LUT R19, R19, R2, RZ, 0xc0, !PT ;  /* 0x0000000213137212 */ /* 0x000fe200078ec0ff */
[----:B------:R-:W-:Y:S01]  /*0de0*/  NOP ;  /* 0x0000000000007918 */ /* 0x000fe20000000000 */
[----:B------:R-:W-:Y:S01]  /*0df0*/  LOP3.LUT R18, R18, R3, RZ, 0xc0, !PT ;  /* 0x0000000312127212 */ /* 0x000fe200078ec0ff */
[----:B------:R-:W-:Y:S06]  /*0e00*/  @!P1 BRA `(.L_x_123) ;  /* 0x0000000000089947 */ /* 0x000fec0003800000 */
[----:B-1-34-:R-:W-:Y:S01]  /*0e10*/  UCGABAR_ARV ;  /* 0x00000000000079c7 */ /* 0x01afe20008000000 */
[----:B------:R-:W-:Y:S05]  /*0e20*/  BRA `(.L_x_124) ;  /* 0x0000000000047947 */ /* 0x000fea0003800000 */
.L_x_123:
[----:B-1-34-:R-:W-:Y:S01]  /*0e30*/  NOP ;  /* 0x0000000000007918 */ /* 0x01afe20000000000 */
.L_x_124:
[----:B------:R-:W-:Y:S05]  /*0e40*/  @!P1 BRA `(.L_x_125) ;  /* 0x00000000000c9947 */ /* 0x000fea0003800000 */
[----:B------:R-:W-:Y:S01]  /*0e50*/  UCGABAR_WAIT ;  /* 0x0000000000007dc7 */ /* 0x000fe20008000000 */
[----:B------:R-:W-:Y:S01]  /*0e60*/  CCTL.IVALL ;  /* 0x00000000ff00798f */ /* 0x000fe20002000000 */
[----:B------:R-:W-:Y:S05]  /*0e70*/  BRA `(.L_x_126) ;  /* 0x0000000000047947 */ /* 0x000fea0003800000 */
.L_x_125:
[----:B------:R-:W-:Y:S06]  /*0e80*/  BAR.SYNC.DEFER_BLOCKING 0x0 ;  /* 0x0000000000007b1d */ /* 0x000fec0000010000 */
.L_x_126:
[----:B------:R-:W-:Y:S01]  /*0e90*/  UMOV UR4, 0x1 ;  /* 0x0000000100047882 */ /* 0x000fe20000000000 */
[----:B------:R-:W-:Y:S01]  /*0ea0*/  PLOP3.LUT P0, PT, PT, PT, UP0, 0x80, 0x0 ;  /* 0x000000000000781c */ /* 0x000fe20003f0f008 */
[----:B------:R-:W-:-:S06]  /*0eb0*/  USEL UR4, UR4, 0x2, !UP0 ;  /* 0x0000000204047887 */ /* 0x000fcc000c000000 */
[----:B------:R-:W-:-:S05]  /*0ec0*/  IMAD.U32 R2, RZ, RZ, UR4 ;  /* 0x00000004ff027e24 */ /* 0x000fca000f8e00ff */
[----:B------:R1:W-:Y:S01]  /*0ed0*/  STL [R1+0x24], R2 ;  /* 0x0000240201007387 */ /* 0x0003e20000100800 */
[----:B------:R-:W-:Y:S05]  /*0ee0*/  @!P0 BRA `(.L_x_127) ;  /* 0x0000006400348947 */ /* 0x000fea0003800000 */
.L_x_128:
[----:B------:R-:W-:-:S08]  /*0ef0*/  NOP ;  /* 0x0000000000007918 */ /* 0x000fd00000000000 */
[----:B------:R-:W2:Y:S02]  /*0f00*/  USETMAXREG.TRY_ALLOC.CTAPOOL UP0, 0xf0 ;  /* 0x000000f0000079c8 */ /* 0x000ea40008000600 */
[----:B--2---:R-:W-:-:S13]  /*0f10*/  PLOP3.LUT P0, PT, PT, PT, UP0, 0x80, 0x0 ;  /* 0x000000000000781c */ /* 0x004fda0003f0f008 */
[----:B------:R-:W-:Y:S05]  /*0f20*/  @!P0 BRA `(.L_x_128) ;  /* 0xfffffffc00f08947 */ /* 0x000fea000383ffff */
[----:B------:R-:W2:Y:S08]  /*0f30*/  S2UR UR7, SR_CTAID.X ;  /* 0x00000000000779c3 */ /* 0x000eb00000002500 */
[----:B------:R-:W-:Y:S08]  /*0f40*/  BAR.ARV 0x8, 0x120 ;  /* 0x0204800000007b1d */ /* 0x000ff00000002000 */
[----:B------:R-:W2:Y:S02]  /*0f50*/  LDC R0, c[0x0][0xda4] ;  /* 0x00036900ff007b82 */ /* 0x000ea40000000800 */
[----:B--2---:R-:W-:-:S13]  /*0f60*/  ISETP.LE.AND P0, PT, R0, UR7, PT ;  /* 0x0000000700007c0c */ /* 0x004fda000bf03270 */
[----:B------:R-:W-:Y:S05]  /*0f70*/  @P0 EXIT ;  /* 0x000000000000094d */ /* 0x000fea0003800000 */
[----:B------:R-:W2:Y:S01]  /*0f80*/  LDL R3, [R1+0x24] ;  /* 0x0000240001037983 */ /* 0x000ea20000100800 */
[----:B------:R-:W3:Y:S01]  /*0f90*/  S2UR UR4, SR_CgaCtaId ;  /* 0x00000000000479c3 */ /* 0x000ee20000008800 */
[----:B------:R-:W-:Y:S01]  /*0fa0*/  UMOV UR60, 0x400 ;  /* 0x00000400003c7882 */ /* 0x000fe20000000000 */
[----:B------:R-:W-:Y:S01]  /*0fb0*/  IMAD.U32 R184, RZ, RZ, UR7 ;  /* 0x00000007ffb87e24 */ /* 0x000fe2000f8e00ff */
[----:B-1----:R-:W1:Y:S01]  /*0fc0*/  S2R R2, SR_TID.X ;  /* 0x0000000000027919 */ /* 0x002e620000002100 */
[----:B------:R-:W-:Y:S01]  /*0fd0*/  IMAD.MOV.U32 R185, RZ, RZ, RZ ;  /* 0x000000ffffb97224 */ /* 0x000fe200078e00ff */
[----:B------:R-:W-:Y:S01]  /*0fe0*/  UMOV UR39, URZ ;  /* 0x0000003f00277c82 */ /* 0x000fe20008000000 */
[----:B------:R-:W-:Y:S02]  /*0ff0*/  UMOV UR38, URZ ;  /* 0x0000003f00267c82 */ /* 0x000fe40008000000 */
[----:B------:R-:W4:Y:S01]  /*1000*/  S2UR UR6, SR_SWINHI ;  /* 0x00000000000679c3 */ /* 0x000f220000002f00 */
[----:B---3--:R-:W-:-:S07]  /*1010*/  ULEA UR60, UR4, UR60, 0x18 ;  /* 0x0000003c043c7291 */ /* 0x008fce000f8ec03f */
[----:B------:R-:W-:Y:S01]  /*1020*/  UMOV UR4, UR60 ;  /* 0x0000003c00047c82 */ /* 0x000fe20008000000 */
[----:B----4-:R-:W-:Y:S01]  /*1030*/  UMOV UR5, UR6 ;  /* 0x0000000600057c82 */ /* 0x010fe20008000000 */
[----:B------:R-:W-:Y:S02]  /*1040*/  IMAD.U32 R16, RZ, RZ, UR4 ;  /* 0x00000004ff107e24 */ /* 0x000fe4000f8e00ff */
[----:B-1----:R-:W-:Y:S02]  /*1050*/  VIADD R0, R2, 0xffffff80 ;  /* 0xffffff8002007836 */ /* 0x002fe40000000000 */
[----:B------:R-:W-:Y:S01]  /*1060*/  IMAD.U32 R17, RZ, RZ, UR5 ;  /* 0x00000005ff117e24 */ /* 0x000fe2000f8e00ff */
[----:B--2---:R-:W-:Y:S02]  /*1070*/  R2UR UR8, R3 ;  /* 0x00000000030872ca */ /* 0x004fe400000e0000 */
[----:B------:R-:W-:-:S04]  /*1080*/  SHF.R.S32.HI R3, RZ, 0x1f, R0 ;  /* 0x0000001fff037819 */ /* 0x000fc80000011400 */
[CC--:B------:R-:W-:Y:S02]  /*1090*/  LEA.HI R5, R3.reuse, R0.reuse, RZ, 0x7 ;  /* 0x0000000003057211 */ /* 0x0c0fe400078f38ff */
[-C--:B------:R-:W-:Y:S02]  /*10a0*/  LEA.HI R4, R3, R0.reuse, RZ, 0x4 ;  /* 0x0000000003047211 */ /* 0x080fe400078f20ff */
[----:B------:R-:W-:Y:S02]  /*10b0*/  LOP3.LUT R7, R5, 0xffffff80, RZ, 0xc0, !PT ;  /* 0xffffff8005077812 */ /* 0x000fe400078ec0ff */
[----:B------:R-:W-:Y:S01]  /*10c0*/  SHF.R.S32.HI R9, RZ, 0x4, R4 ;  /* 0x00000004ff097819 */ /* 0x000fe20000011404 */
[----:B------:R-:W-:Y:S01]  /*10d0*/  ULOP3.LUT UR4, UR8, 0x1, URZ, 0xfc, !UPT ;  /* 0x0000000108047892 */ /* 0x000fe2000f8efc3f */
[----:B------:R-:W-:Y:S01]  /*10e0*/  LEA.HI R189, R3, R0, RZ, 0x5 ;  /* 0x0000000003bd7211 */ /* 0x000fe200078f28ff */
[----:B------:R-:W-:Y:S01]  /*10f0*/  IMAD.IADD R186, R0, 0x1, -R7 ;  /* 0x0000000100ba7824 */ /* 0x000fe200078e0a07 */
[----:B------:R-:W-:-:S02]  /*1100*/  LEA.HI R6, R4, R9, RZ, 0x1 ;  /* 0x0000000904067211 */ /* 0x000fc400078f08ff */
[----:B------:R-:W-:Y:S01]  /*1110*/  LOP3.LUT R3, R4, 0x3fffff0, RZ, 0xc0, !PT ;  /* 0x03fffff004037812 */ /* 0x000fe200078ec0ff */
[----:B------:R-:W-:Y:S01]  /*1120*/  IMAD.U32 R192, RZ, RZ, UR4 ;  /* 0x00000004ffc07e24 */ /* 0x000fe2000f8e00ff */
[----:B------:R-:W-:Y:S02]  /*1130*/  SHF.R.S32.HI R7, RZ, 0x1f, R186 ;  /* 0x0000001fff077819 */ /* 0x000fe400000114ba */
[----:B------:R-:W-:Y:S01]  /*1140*/  LOP3.LUT R6, R6, 0x1ffffffe, RZ, 0xc0, !PT ;  /* 0x1ffffffe06067812 */ /* 0x000fe200078ec0ff */
[----:B------:R-:W-:Y:S01]  /*1150*/  IMAD.IADD R0, R0, 0x1, -R3 ;  /* 0x0000000100007824 */ /* 0x000fe200078e0a03 */
[----:B------:R-:W-:Y:S02]  /*1160*/  LEA.HI R2, R7, R186, RZ, 0x2 ;  /* 0x000000ba07027211 */ /* 0x000fe400078f10ff */
[----:B------:R-:W-:Y:S01]  /*1170*/  SHF.R.S32.HI R189, RZ, 0x5, R189 ;  /* 0x00000005ffbd7819 */ /* 0x000fe200000114bd */
[----:B------:R-:W-:Y:S01]  /*1180*/  IMAD.IADD R6, R9, 0x1, -R6 ;  /* 0x0000000109067824 */ /* 0x000fe200078e0a06 */
[----:B------:R-:W-:-:S02]  /*1190*/  SHF.R.S32.HI R4, RZ, 0x2, R2 ;  /* 0x00000002ff047819 */ /* 0x000fc40000011402 */
[----:B------:R-:W-:Y:S01]  /*11a0*/  SHF.R.S32.HI R11, RZ, 0x1f, R2 ;  /* 0x0000001fff0b7819 */ /* 0x000fe20000011402 */
[----:B------:R-:W-:Y:S01]  /*11b0*/  IMAD R3, R189, 0x10, R0 ;  /* 0x00000010bd037824 */ /* 0x000fe200078e0200 */
[----:B------:R-:W-:Y:S02]  /*11c0*/  SHF.R.S32.HI R188, RZ, 0x7, R5 ;  /* 0x00000007ffbc7819 */ /* 0x000fe40000011405 */
[----:B------:R-:W-:Y:S01]  /*11d0*/  LEA.HI R11, R11, R4, RZ, 0x3 ;  /* 0x000000040b0b7211 */ /* 0x000fe200078f18ff */
[----:B------:R-:W-:Y:S01]  /*11e0*/  IMAD R6, R3, 0x8, R6 ;  /* 0x0000000803067824 */ /* 0x000fe200078e0206 */
[----:B------:R-:W-:Y:S02]  /*11f0*/  LEA.HI R5, R5, R188, RZ, 0x1 ;  /* 0x000000bc05057211 */ /* 0x000fe400078f08ff */
[----:B------:R-:W-:Y:S02]  /*1200*/  LOP3.LUT R11, R11, 0xfffffff8, RZ, 0xc0, !PT ;  /* 0xfffffff80b0b7812 */ /* 0x000fe400078ec0ff */
[----:B------:R-:W-:-:S02]  /*1210*/  LEA.HI R7, R7, R186, RZ, 0x5 ;  /* 0x000000ba07077211 */ /* 0x000fc400078f28ff */
[----:B------:R-:W-:Y:S01]  /*1220*/  LOP3.LUT R3, R2, 0x7ffffffc, RZ, 0xc0, !PT ;  /* 0x7ffffffc02037812 */ /* 0x000fe200078ec0ff */
[----:B------:R-:W-:Y:S01]  /*1230*/  IMAD.IADD R11, R4, 0x1, -R11 ;  /* 0x00000001040b7824 */ /* 0x000fe200078e0a0b */
[----:B------:R-:W-:Y:S01]  /*1240*/  LOP3.LUT R5, R5, 0x3fffffe, RZ, 0xc0, !PT ;  /* 0x03fffffe05057812 */ /* 0x000fe200078ec0ff */
[----:B------:R-:W-:Y:S01]  /*1250*/  IMAD.MOV.U32 R4, RZ, RZ, -0x2 ;  /* 0xfffffffeff047424 */ /* 0x000fe200078e00ff */
[----:B------:R-:W-:Y:S01]  /*1260*/  SHF.R.S32.HI R0, RZ, 0x5, R7 ;  /* 0x00000005ff007819 */ /* 0x000fe20000011407 */
[----:B------:R-:W-:Y:S02]  /*1270*/  IMAD.IADD R3, R186, 0x1, -R3 ;  /* 0x00000001ba037824 */ /* 0x000fe400078e0a03 */
[----:B------:R-:W-:Y:S02]  /*1280*/  IMAD.SHL.U32 R7, R6, 0x8, RZ ;  /* 0x0000000806077824 */ /* 0x000fe400078e00ff */
[----:B------:R-:W-:Y:S02]  /*1290*/  IMAD R0, R0, 0x10, R11 ;  /* 0x0000001000007824 */ /* 0x000fe400078e020b */
[----:B------:R-:W-:-:S02]  /*12a0*/  IMAD.IADD R5, R188, 0x1, -R5 ;  /* 0x00000001bc057824 */ /* 0x000fc400078e0a05 */
[----:B------:R-:W-:Y:S02]  /*12b0*/  IMAD R191, R3, R4, 0x80 ;  /* 0x0000008003bf7424 */ /* 0x000fe400078e0204 */
[----:B------:R-:W-:-:S04]  /*12c0*/  IMAD.WIDE R16, R7, 0x2, R16 ;  /* 0x0000000207107825 */ /* 0x000fc800078e0210 */
[----:B------:R-:W-:-:S07]  /*12d0*/  IMAD R190, R5, 0x40, R0 ;  /* 0x0000004005be7824 */ /* 0x000fce00078e0200 */
.L_x_155:
[----:B------:R-:W1:Y:S01]  /*12e0*/  SHFL.IDX PT, R0, R188, RZ, 0x1f ;  /* 0x00001fffbc007589 */ /* 0x000e6200000e0000 */
        /* <DEDUP_REMOVED lines=43> */
[----:B------:R-:W-:Y:S01]  /*15a0*/  IMAD.U32 R5, RZ, RZ, UR5 ;  /* 0x00000005ff057e24 */ /* 0x000fe2000f8e00ff */
        /* <DEDUP_REMOVED lines=10> */
.L_x_129:
[----:B------:R-:W-:Y:S02]  /*1650*/  LOP3.LUT R0, R185, 0x1, RZ, 0xc0, !PT ;  /* 0x00000001b9007812 */ /* 0x000fe400078ec0ff */
[----:B------:R-:W-:Y:S02]  /*1660*/  R2UR UR4, R192 ;  /* 0x00000000c00472ca */ /* 0x000fe400000e0000 */
[----:B------:R-:W-:-:S04]  /*1670*/  SHF.L.U32 R0, R0, 0x1f, RZ ;  /* 0x0000001f00007819 */ /* 0x000fc800000006ff */
[----:B------:R-:W1:Y:S07]  /*1680*/  SYNCS.PHASECHK.TRANS64.TRYWAIT P1, [UR60+0x34800], R0 ;  /* 0x03480000ff0075a7 */ /* 0x000e6e000802017c */
[----:B------:R-:W-:-:S05]  /*1690*/  IMAD.U32 R2, RZ, RZ, UR4 ;  /* 0x00000004ff027e24 */ /* 0x000fca000f8e00ff */
[----:B------:R-:W-:Y:S01]  /*16a0*/  ISETP.NE.AND P0, PT, R2, 0x3, PT ;  /* 0x000000030200780c */ /* 0x000fe20003f05270 */
[----:B-1----:R-:W-:-:S12]  /*16b0*/  @!P1 BRA `(.L_x_130) ;  /* 0x0000009000689947 */ /* 0x002fd80003800000 */
.L_x_221:
[----:B------:R-:W-:Y:S05]  /*16c0*/  @!P0 BRA `(.L_x_131) ;  /* 0x0000000000048947 */ /* 0x000fea0003800000 */
[----:B------:R-:W-:Y:S01]  /*16d0*/  BPT.TRAP 0x1 ;  /* 0x000000040000795c */ /* 0x000fe20000300000 */
.L_x_131:
[----:B-1----:R-:W-:Y:S02]  /*16e0*/  IMAD.U32 R3, RZ, RZ, UR38 ;  /* 0x00000026ff037e24 */ /* 0x002fe4000f8e00ff */
[----:B------:R-:W-:-:S03]  /*16f0*/  IMAD.U32 R0, RZ, RZ, UR39 ;  /* 0x00000027ff007e24 */ /* 0x000fc6000f8e00ff */
[----:B------:R-:W-:Y:S02]  /*1700*/  LEA R3, R3, UR60, 0x3 ;  /* 0x0000003c03037c11 */ /* 0x000fe4000f8e18ff */
[----:B------:R-:W-:-:S04]  /*1710*/  SHF.L.U32 R0, R0, 0x1f, RZ ;  /* 0x0000001f00007819 */ /* 0x000fc800000006ff */
[----:B------:R1:W2:Y:S01]  /*1720*/  SYNCS.PHASECHK.TRANS64.TRYWAIT P1, [R3+URZ+0x34830], R0 ;  /* 0x03483000030075a7 */ /* 0x0002a2000802017f */
[----:B------:R-:W-:Y:S05]  /*1730*/  @!P0 BRA `(.L_x_132) ;  /* 0x0000000000048947 */ /* 0x000fea0003800000 */
[----:B------:R-:W-:Y:S01]  /*1740*/  BPT.TRAP 0x1 ;  /* 0x000000040000795c */ /* 0x000fe20000300000 */
.L_x_132:
[----:B--2---:R-:W-:Y:S05]  /*1750*/  @P1 BRA `(.L_x_133) ;  /* 0x0000000000081947 */ /* 0x004fea0003800000 */
[----:B------:R-:W2:Y:S02]  /*1760*/  SYNCS.PHASECHK.TRANS64.TRYWAIT P1, [R3+URZ+0x34830], R0 ;  /* 0x03483000030075a7 */ /* 0x000ea4000802017f */
[----:B--2---:R-:W-:Y:S05]  /*1770*/  @!P1 BRA `(.L_x_134) ;  /* 0x0000009000509947 */ /* 0x004fea0003800000 */
.L_x_133:
        /* <DEDUP_REMOVED lines=10> */
[----:B------:R-:W-:Y:S01]  /*1820*/  UMOV UR53, 0x40000040 ;  /* 0x4000004000357882 */ /* 0x000fe20000000000 */
[----:B------:R-:W-:-:S02]  /*1830*/  UMOV UR55, 0x40000040 ;  /* 0x4000004000377882 */ /* 0x000fc40000000000 */
[----:B------:R-:W-:Y:S02]  /*1840*/  ULOP3.LUT UR37, UR4, 0x10000, URZ, 0xfc, !UPT ;  /* 0x0001000004257892 */ /* 0x000fe4000f8efc3f */
[----:B------:R-:W-:Y:S02]  /*1850*/  ULOP3.LUT UR4, UR40, 0x10000, URZ, 0xfc, !UPT ;  /* 0x0001000028047892 */ /* 0x000fe4000f8efc3f */
[----:B------:R-:W-:Y:S02]  /*1860*/  UIMAD UR5, UR38, 0xc00, UR37 ;  /* 0x00000c00260578a4 */ /* 0x000fe4000f8e0225 */
[----:B------:R-:W-:Y:S02]  /*1870*/  UIADD3 UR56, UR4, 0x2, URZ ;  /* 0x0000000204387890 */ /* 0x000fe4000fffe03f */
[----:B------:R-:W-:Y:S01]  /*1880*/  UIADD3 UR58, UR5, 0x2, URZ ;  /* 0x00000002053a7890 */ /* 0x000fe2000fffe03f */
[----:B------:R-:W-:Y:S02]  /*1890*/  UMOV UR8, UR4 ;  /* 0x0000000400087c82 */ /* 0x000fe40008000000 */
[----:B------:R-:W-:Y:S01]  /*18a0*/  UMOV UR10, UR5 ;  /* 0x00000005000a7c82 */ /* 0x000fe20008000000 */
[----:B------:R-:W-:Y:S01]  /*18b0*/  UIADD3 UR52, UR4, 0x4, URZ ;  /* 0x0000000404347890 */ /* 0x000fe2000fffe03f */
[----:B------:R-:W-:Y:S01]  /*18c0*/  HGMMA.64x128x16.F32 R24, gdesc[UR8], RZ, !UPT, gsb0 ;  /* 0x01e00000081879f0 */ /* 0x000fe2000c0008ff */
[----:B------:R-:W-:Y:S01]  /*18d0*/  UIADD3 UR54, UR5, 0x4, URZ ;  /* 0x0000000405367890 */ /* 0x000fe2000fffe03f */
[----:B------:R-:W-:Y:S01]  /*18e0*/  IMAD.U32 R4, RZ, RZ, UR8 ;  /* 0x00000008ff047e24 */ /* 0x000fe2000f8e00ff */
[----:B------:R-:W-:-:S02]  /*18f0*/  UIADD3 UR8, UR4, 0x6, URZ ;  /* 0x0000000604087890 */ /* 0x000fc4000fffe03f */
[----:B------:R-:W-:Y:S01]  /*1900*/  UIADD3 UR10, UR5, 0x6, URZ ;  /* 0x00000006050a7890 */ /* 0x000fe2000fffe03f */
[----:B------:R-:W-:Y:S01]  /*1910*/  UMOV UR9, 0x40000040 ;  /* 0x4000004000097882 */ /* 0x000fe20000000000 */
[----:B------:R-:W-:Y:S01]  /*1920*/  UMOV UR11, 0x40000040 ;  /* 0x40000040000b7882 */ /* 0x000fe20000000000 */
[----:B------:R-:W-:Y:S02]  /*1930*/  UIADD3 UR12, UR4, 0x400, URZ ;  /* 0x00000400040c7890 */ /* 0x000fe4000fffe03f */
[----:B------:R-:W-:Y:S01]  /*1940*/  UIADD3 UR14, UR5, 0x400, URZ ;  /* 0x00000400050e7890 */ /* 0x000fe2000fffe03f */
[----:B------:R-:W-:Y:S01]  /*1950*/  UMOV UR13, 0x40000040 ;  /* 0x40000040000d7882 */ /* 0x000fe20000000000 */
[----:B------:R-:W-:Y:S01]  /*1960*/  UMOV UR15, 0x40000040 ;  /* 0x40000040000f7882 */ /* 0x000fe20000000000 */
[----:B------:R-:W-:Y:S02]  /*1970*/  UIADD3 UR16, UR4, 0x402, URZ ;  /* 0x0000040204107890 */ /* 0x000fe4000fffe03f */
[----:B------:R-:W-:Y:S01]  /*1980*/  UIADD3 UR18, UR5, 0x402, URZ ;  /* 0x0000040205127890 */ /* 0x000fe2000fffe03f */
[----:B------:R-:W-:Y:S01]  /*1990*/  UMOV UR17, 0x40000040 ;  /* 0x4000004000117882 */ /* 0x000fe20000000000 */
[----:B------:R-:W-:Y:S01]  /*19a0*/  UMOV UR19, 0x40000040 ;  /* 0x4000004000137882 */ /* 0x000fe20000000000 */
        /* <DEDUP_REMOVED lines=24> */
[----:B------:R-:W-:-:S02]  /*1b30*/  WARPGROUP.DEPBAR.LE gsb0, 0x0 ;  /* 0x00008000000079c5 */ /* 0x000fc40000010000 */
        /* <DEDUP_REMOVED lines=35> */
.L_x_135:
[----:B-12---:R-:W-:Y:S01]  /*1d70*/  IMAD.IADD R0, R191, 0x1, R88 ;  /* 0x00000001bf007824 */ /* 0x006fe200078e0258 */
[----:B------:R-:W-:Y:S01]  /*1d80*/  P2R R90, PR, RZ, 0x1 ;  /* 0x00000001ff5a7803 */ /* 0x000fe20000000000 */
[----:B------:R-:W-:Y:S01]  /*1d90*/  ULDC UR4, c[0x0][0x988] ;  /* 0x0002620000047ab9 */ /* 0x000fe20000000800 */
[----:B------:R-:W-:Y:S01]  /*1da0*/  CS2R R150, SRZ ;  /* 0x0000000000967805 */ /* 0x000fe2000001ff00 */
[----:B------:R-:W-:Y:S01]  /*1db0*/  IMAD R6, R193, -0x80, R0 ;  /* 0xffffff80c1067824 */ /* 0x000fe200078e0200 */
[----:B------:R-:W-:Y:S01]  /*1dc0*/  CS2R R148, SRZ ;  /* 0x0000000000947805 */ /* 0x000fe2000001ff00 */
[----:B------:R-:W-:-:S03]  /*1dd0*/  IMAD.U32 R2, RZ, RZ, UR4 ;  /* 0x00000004ff027e24 */ /* 0x000fc6000f8e00ff */
[C---:B------:R-:W-:Y:S02]  /*1de0*/  ISETP.GT.AND P4, PT, R6.reuse, RZ, PT ;  /* 0x000000ff0600720c */ /* 0x040fe40003f84270 */
[C---:B------:R-:W-:Y:S02]  /*1df0*/  ISETP.GT.AND P3, PT, R6.reuse, 0x1, PT ;  /* 0x000000010600780c */ /* 0x040fe40003f64270 */
[----:B------:R-:W-:Y:S02]  /*1e00*/  ISETP.GT.AND P1, PT, R6, 0x8, PT ;  /* 0x000000080600780c */ /* 0x000fe40003f24270 */
[----:B------:R-:W-:Y:S02]  /*1e10*/  FSEL R7, R24, -INF , P4 ;  /* 0xff80000018077808 */ /* 0x000fe40002000000 */
[----:B------:R-:W-:Y:S02]  /*1e20*/  FSEL R8, R25, -INF , P3 ;  /* 0xff80000019087808 */ /* 0x000fe40001800000 */
[----:B------:R-:W-:-:S02]  /*1e30*/  ISETP.GT.AND P2, PT, R6, 0x9, PT ;  /* 0x000000090600780c */ /* 0x000fc40003f44270 */
[----:B------:R-:W-:Y:S02]  /*1e40*/  FSEL R89, R28, -INF , P1 ;  /* 0xff8000001c597808 */ /* 0x000fe40000800000 */
[----:B------:R-:W-:Y:S02]  /*1e50*/  FMNMX.FTZ R0, R7, R8, !PT ;  /* 0x0000000807007209 */ /* 0x000fe40007810000 */
[C---:B------:R-:W-:Y:S02]  /*1e60*/  ISETP.GT.AND P6, PT, R6.reuse, 0x10, PT ;  /* 0x000000100600780c */ /* 0x040fe40003fc4270 */
[----:B------:R-:W-:Y:S02]  /*1e70*/  FSEL R91, R29, -INF , P2 ;  /* 0xff8000001d5b7808 */ /* 0x000fe40001000000 */
[----:B------:R-:W-:Y:S02]  /*1e80*/  FMNMX.FTZ R0, R89, R0, !PT ;  /* 0x0000000059007209 */ /* 0x000fe40007810000 */
        /* <DEDUP_REMOVED lines=20> */
[C---:B------:R-:W-:Y:S02]  /*1fd0*/  ISETP.GT.AND P6, PT, R6.reuse, 0x28, PT ;  /* 0x000000280600780c */ /* 0x040fe40003fc4270 */
        /* <DEDUP_REMOVED lines=50> */
[----:B------:R-:W-:Y:S02]  /*2300*/  ISETP.GT.AND P0, PT, R6, 0x59, PT ;  /* 0x000000590600780c */ /* 0x000fe40003f04270 */
[----:B------:R-:W-:-:S02]  /*2310*/  FSEL R129, R68, -INF , P6 ;  /* 0xff80000044817808 */ /* 0x000fc40003000000 */
[----:B------:R-:W-:Y:S02]  /*2320*/  FMNMX.FTZ R0, R127, R0, !PT ;  /* 0x000000007f007209 */ /* 0x000fe40007810000 */
[----:B------:R-:W-:Y:S02]  /*2330*/  FSEL R59, R59, -INF , P5 ;  /* 0xff8000003b3b7808 */ /* 0x000fe40002800000 */
        /* <DEDUP_REMOVED lines=15> */
[----:B------:R-:W-:-:S02]  /*2430*/  FSEL R63, R63, -INF , P3 ;  /* 0xff8000003f3f7808 */ /* 0x000fc40001800000 */
[----:B------:R-:W-:Y:S02]  /*2440*/  P2R R28, PR, RZ, 0x1 ;  /* 0x00000001ff1c7803 */ /* 0x000fe40000000000 */
[----:B------:R-:W-:Y:S02]  /*2450*/  P2R R26, PR, RZ, 0x2 ;  /* 0x00000002ff1a7803 */ /* 0x000fe40000000000 */
[----:B------:R-:W-:Y:S02]  /*2460*/  FSEL R139, R77, -INF , P2 ;  /* 0xff8000004d8b7808 */ /* 0x000fe40001000000 */
[----:B------:R-:W-:Y:S02]  /*2470*/  P2R R24, PR, RZ, 0x4 ;  /* 0x00000004ff187803 */ /* 0x000fe40000000000 */
[C---:B------:R-:W-:Y:S02]  /*2480*/  ISETP.GT.AND P3, PT, R6.reuse, 0x70, PT ;  /* 0x000000700600780c */ /* 0x040fe40003f64270 */
[----:B------:R-:W-:-:S02]  /*2490*/  ISETP.GT.AND P4, PT, R6, 0x71, PT ;  /* 0x000000710600780c */ /* 0x000fc40003f84270 */
[C---:B------:R-:W-:Y:S02]  /*24a0*/  ISETP.GT.AND P5, PT, R6.reuse, 0x78, PT ;  /* 0x000000780600780c */ /* 0x040fe40003fa4270 */
[C---:B------:R-:W-:Y:S02]  /*24b0*/  ISETP.GT.AND P6, PT, R6.reuse, 0x79, PT ;  /* 0x000000790600780c */ /* 0x040fe40003fc4270 */
[C---:B------:R-:W-:Y:S02]  /*24c0*/  ISETP.GT.AND P2, PT, R6.reuse, 0x58, PT ;  /* 0x000000580600780c */ /* 0x040fe40003f44270 */
[C---:B------:R-:W-:Y:S02]  /*24d0*/  ISETP.GT.AND P1, PT, R6.reuse, 0x59, PT ;  /* 0x000000590600780c */ /* 0x040fe40003f24270 */
[----:B------:R-:W-:Y:S02]  /*24e0*/  ISETP.GT.AND P0, PT, R6, 0x60, PT ;  /* 0x000000600600780c */ /* 0x000fe40003f04270 */
[----:B------:R-:W-:-:S02]  /*24f0*/  FMNMX.FTZ R6, R9, R27, !PT ;  /* 0x0000001b09067209 */ /* 0x000fc40007810000 */
[----:B------:R-:W-:Y:S02]  /*2500*/  FMNMX.FTZ R0, R137, R0, !PT ;  /* 0x0000000089007209 */ /* 0x000fe40007810000 */
[----:B------:R-:W-:Y:S02]  /*2510*/  FMNMX.FTZ R6, R11, R6, !PT ;  /* 0x000000060b067209 */ /* 0x000fe40007810000 */
[----:B------:R-:W-:Y:S02]  /*2520*/  FSEL R141, R80, -INF , P3 ;  /* 0xff800000508d7808 */ /* 0x000fe40001800000 */
[----:B------:R-:W-:Y:S02]  /*2530*/  FMNMX.FTZ R0, R139, R0, !PT ;  /* 0x000000008b007209 */ /* 0x000fe40007810000 */
[----:B------:R-:W-:Y:S02]  /*2540*/  FMNMX.FTZ R6, R31, R6, !PT ;  /* 0x000000061f067209 */ /* 0x000fe40007810000 */
[----:B------:R-:W-:-:S02]  /*2550*/  FSEL R143, R81, -INF , P4 ;  /* 0xff800000518f7808 */ /* 0x000fc40002000000 */
        /* <DEDUP_REMOVED lines=15> */
[----:B------:R-:W-:Y:S02]  /*2650*/  FSEL R53, R74, -INF , P0 ;  /* 0xff8000004a357808 */ /* 0x000fe40000000000 */
[----:B------:R-:W-:Y:S02]  /*2660*/  FMNMX.FTZ R6, R25, R6, !PT ;  /* 0x0000000619067209 */ /* 0x000fe40007810000 */
[----:B------:R-:W-:Y:S02]  /*2670*/  ISETP.NE.AND P0, PT, R28, RZ, PT ;  /* 0x000000ff1c00720c */ /* 0x000fe40003f05270 */
[----:B------:R-:W-:-:S02]  /*2680*/  FMNMX.FTZ R6, R47, R6, !PT ;  /* 0x000000062f067209 */ /* 0x000fc40007810000 */
[----:B------:R-:W-:Y:S02]  /*2690*/  ISETP.NE.AND P1, PT, R26, RZ, PT ;  /* 0x000000ff1a00720c */ /* 0x000fe40003f25270 */
[----:B------:R-:W-:Y:S02]  /*26a0*/  FMNMX.FTZ R6, R29, R6, !PT ;  /* 0x000000061d067209 */ /* 0x000fe40007810000 */
[----:B------:R-:W-:Y:S02]  /*26b0*/  FSEL R75, R75, -INF , P0 ;  /* 0xff8000004b4b7808 */ /* 0x000fe40000000000 */
[----:B------:R-:W-:Y:S02]  /*26c0*/  FMNMX.FTZ R6, R51, R6, !PT ;  /* 0x0000000633067209 */ /* 0x000fe40007810000 */
[----:B------:R-:W-:Y:S02]  /*26d0*/  FSEL R87, R87, -INF , P6 ;  /* 0xff80000057577808 */ /* 0x000fe40003000000 */
[----:B-1----:R-:W-:-:S02]  /*26e0*/  FMNMX.FTZ R12, R10, R49, !PT ;  /* 0x000000310a0c7209 */ /* 0x002fc40007810000 */
[----:B------:R-:W-:Y:S02]  /*26f0*/  FMNMX.FTZ R6, R33, R6, !PT ;  /* 0x0000000621067209 */ /* 0x000fe40007810000 */
[----:B------:R-:W-:Y:S01]  /*2700*/  ISETP.NE.AND P0, PT, R90, RZ, PT ;  /* 0x000000ff5a00720c */ /* 0x000fe20003f05270 */
        /* <DEDUP_REMOVED lines=8> */
[----:B------:R-:W-:Y:S02]  /*2790*/  FSEL R49, R70, -INF , P2 ;  /* 0xff80000046317808 */ /* 0x000fe40001000000 */
[----:B------:R-:W-:Y:S01]  /*27a0*/  FMNMX.FTZ R6, R67, R6, !PT ;  /* 0x0000000643067209 */ /* 0x000fe20007810000 */
[C---:B------:R-:W-:Y:S01]  /*27b0*/  FMUL.FTZ R14, R0.reuse, R2 ;  /* 0x00000002000e7220 */ /* 0x040fe20000410000 */
[----:B------:R-:W-:Y:S02]  /*27c0*/  FSETP.NEU.FTZ.AND P3, PT, R0, -INF , PT ;  /* 0xff8000000000780b */ /* 0x000fe40003f7d000 */
[----:B------:R-:W-:-:S02]  /*27d0*/  FMNMX.FTZ R6, R49, R6, !PT ;  /* 0x0000000631067209 */ /* 0x000fc40007810000 */
[----:B------:R-:W-:Y:S02]  /*27e0*/  FSEL R14, R14, RZ, P3 ;  /* 0x000000ff0e0e7208 */ /* 0x000fe40001800000 */
[----:B------:R-:W-:Y:S02]  /*27f0*/  FMNMX.FTZ R6, R71, R6, !PT ;  /* 0x0000000647067209 */ /* 0x000fe40007810000 */
[----:B------:R-:W-:Y:S01]  /*2800*/  ISETP.NE.AND P2, PT, R24, RZ, PT ;  /* 0x000000ff1800720c */ /* 0x000fe20003f45270 */
[--C-:B------:R-:W-:Y:S01]  /*2810*/  FFMA.FTZ R182, R89, R2, -R14.reuse ;  /* 0x0000000259b67223 */ /* 0x100fe2000001080e */
[----:B------:R-:W-:Y:S01]  /*2820*/  FMNMX.FTZ R6, R53, R6, !PT ;  /* 0x0000000635067209 */ /* 0x000fe20007810000 */
[-CC-:B------:R-:W-:Y:S01]  /*2830*/  FFMA.FTZ R61, R91, R2.reuse, -R14.reuse ;  /* 0x000000025b3d7223 */ /* 0x180fe2000001080e */
[----:B------:R-:W-:Y:S01]  /*2840*/  FSEL R89, R78, -INF , P1 ;  /* 0xff8000004e597808 */ /* 0x000fe20000800000 */
[--C-:B------:R-:W-:Y:S01]  /*2850*/  FFMA.FTZ R176, R93, R2, -R14.reuse ;  /* 0x000000025db07223 */ /* 0x100fe2000001080e */
[----:B------:R-:W-:Y:S01]  /*2860*/  FMNMX.FTZ R6, R75, R6, !PT ;  /* 0x000000064b067209 */ /* 0x000fe20007810000 */
[-CC-:B------:R-:W-:Y:S01]  /*2870*/  FFMA.FTZ R65, R95, R2.reuse, -R14.reuse ;  /* 0x000000025f417223 */ /* 0x180fe2000001080e */
[----:B------:R-:W-:Y:S01]  /*2880*/  ISETP.NE.AND P3, PT, R20, RZ, PT ;  /* 0x000000ff1400720c */ /* 0x000fe20003f65270 */
[-CC-:B------:R-:W-:Y:S01]  /*2890*/  FFMA.FTZ R178, R97, R2.reuse, -R14.reuse ;  /* 0x0000000261b27223 */ /* 0x180fe2000001080e */
[----:B------:R-:W-:Y:S01]  /*28a0*/  FSEL R91, R79, -INF , P2 ;  /* 0xff8000004f5b7808 */ /* 0x000fe20001000000 */
[--C-:B------:R-:W-:Y:S01]  /*28b0*/  FFMA.FTZ R180, R7, R2, -R14.reuse ;  /* 0x0000000207b47223 */ /* 0x100fe2000001080e */
[----:B------:R-:W-:Y:S01]  /*28c0*/  FMNMX.FTZ R6, R89, R6, !PT ;  /* 0x0000000659067209 */ /* 0x000fe20007810000 */
[--C-:B------:R-:W-:Y:S01]  /*28d0*/  FFMA.FTZ R57, R8, R2, -R14.reuse ;  /* 0x0000000208397223 */ /* 0x100fe2000001080e */
[----:B------:R-:W-:Y:S01]  /*28e0*/  FSEL R93, R82, -INF , P3 ;  /* 0xff800000525d7808 */ /* 0x000fe20001800000 */
[----:B------:R-:W-:Y:S01]  /*28f0*/  MUFU.EX2 R182, R182 ;  /* 0x000000b600b67308 */ /* 0x000fe20000000800 */
[----:B------:R-:W-:Y:S01]  /*2900*/  FMNMX.FTZ R6, R91, R6, !PT ;  /* 0x000000065b067209 */ /* 0x000fe20007810000 */
        /* <DEDUP_REMOVED lines=9> */
[-CC-:B------:R-:W-:Y:S01]  /*29a0*/  FFMA.FTZ R77, R107, R2.reuse, -R14.reuse ;  /* 0x000000026b4d7223 */ /* 0x180fe2000001080e */
[--C-:B------:R-:W-:Y:S01]  /*29b0*/  FFMA.FTZ R168, R109, R2, -R14.reuse ;  /* 0x000000026da87223 */ /* 0x100fe2000001080e */
[----:B------:R-:W-:Y:S01]  /*29c0*/  FMNMX.FTZ R6, R97, R6, !PT ;  /* 0x0000000661067209 */ /* 0x000fe20007810000 */
[-CC-:B------:R-:W-:Y:S01]  /*29d0*/  FFMA.FTZ R81, R111, R2.reuse, -R14.reuse ;  /* 0x000000026f517223 */ /* 0x180fe2000001080e */
[--C-:B------:R-:W-:Y:S01]  /*29e0*/  FFMA.FTZ R170, R113, R2, -R14.reuse ;  /* 0x0000000271aa7223 */ /* 0x100fe2000001080e */
[----:B------:R-:W1:Y:S01]  /*29f0*/  MUFU.EX2 R57, R57 ;  /* 0x0000003900397308 */ /* 0x000e620000000800 */
[----:B------:R-:W-:Y:S01]  /*2a00*/  FMNMX.FTZ R6, R87, R6, !PT ;  /* 0x0000000657067209 */ /* 0x000fe20007810000 */
[-CC-:B------:R-:W-:Y:S01]  /*2a10*/  FFMA.FTZ R115, R115, R2.reuse, -R14.reuse ;  /* 0x0000000273737223 */ /* 0x180fe2000001080e */
[-CC-:B------:R-:W-:Y:S01]  /*2a20*/  FFMA.FTZ R152, R117, R2.reuse, -R14.reuse ;  /* 0x0000000275987223 */ /* 0x180fe2000001080e */
[-CC-:B------:R-:W-:Y:S01]  /*2a30*/  FFMA.FTZ R83, R119, R2.reuse, -R14.reuse ;  /* 0x0000000277537223 */ /* 0x180fe2000001080e */
[-CC-:B------:R-:W-:Y:S01]  /*2a40*/  FFMA.FTZ R154, R121, R2.reuse, -R14.reuse ;  /* 0x00000002799a7223 */ /* 0x180fe2000001080e */
[----:B------:R-:W2:Y:S01]  /*2a50*/  SHFL.BFLY PT, R7, R6, 0x2, 0x1f ;  /* 0x0c401f0006077f89 */ /* 0x000ea200000e0000 */
[-CC-:B------:R-:W-:Y:S01]  /*2a60*/  FFMA.FTZ R85, R123, R2.reuse, -R14.reuse ;  /* 0x000000027b557223 */ /* 0x180fe2000001080e */
[----:B------:R-:W3:Y:S01]  /*2a70*/  MUFU.EX2 R61, R61 ;  /* 0x0000003d003d7308 */ /* 0x000ee20000000800 */
[-CC-:B------:R-:W-:Y:S01]  /*2a80*/  FFMA.FTZ R156, R125, R2.reuse, -R14.reuse ;  /* 0x000000027d9c7223 */ /* 0x180fe2000001080e */
[-CC-:B------:R-:W-:Y:S01]  /*2a90*/  FFMA.FTZ R127, R127, R2.reuse, -R14.reuse ;  /* 0x000000027f7f7223 */ /* 0x180fe2000001080e */
[-CC-:B------:R-:W-:Y:S01]  /*2aa0*/  FFMA.FTZ R129, R129, R2.reuse, -R14.reuse ;  /* 0x0000000281817223 */ /* 0x180fe2000001080e */
[-CC-:B------:R-:W-:Y:S01]  /*2ab0*/  FFMA.FTZ R131, R131, R2.reuse, -R14.reuse ;  /* 0x0000000283837223 */ /* 0x180fe2000001080e */
[-CC-:B------:R-:W-:Y:S01]  /*2ac0*/  FFMA.FTZ R133, R133, R2.reuse, -R14.reuse ;  /* 0x0000000285857223 */ /* 0x180fe2000001080e */
[-CC-:B------:R-:W-:Y:S01]  /*2ad0*/  FFMA.FTZ R135, R135, R2.reuse, -R14.reuse ;  /* 0x0000000287877223 */ /* 0x180fe2000001080e */
[-CC-:B------:R-:W-:Y:S01]  /*2ae0*/  FFMA.FTZ R137, R137, R2.reuse, -R14.reuse ;  /* 0x0000000289897223 */ /* 0x180fe2000001080e */
[----:B------:R-:W4:Y:S01]  /*2af0*/  MUFU.EX2 R176, R176 ;  /* 0x000000b000b07308 */ /* 0x000f220000000800 */
[-CC-:B------:R-:W-:Y:S01]  /*2b00*/  FFMA.FTZ R139, R139, R2.reuse, -R14.reuse ;  /* 0x000000028b8b7223 */ /* 0x180fe2000001080e */
[-CC-:B------:R-:W-:Y:S01]  /*2b10*/  FFMA.FTZ R141, R141, R2.reuse, -R14.reuse ;  /* 0x000000028d8d7223 */ /* 0x180fe2000001080e */
[-CC-:B------:R-:W-:Y:S01]  /*2b20*/  FFMA.FTZ R143, R143, R2.reuse, -R14.reuse ;  /* 0x000000028f8f7223 */ /* 0x180fe2000001080e */
[-CC-:B------:R-:W-:Y:S01]  /*2b30*/  FFMA.FTZ R145, R145, R2.reuse, -R14.reuse ;  /* 0x0000000291917223 */ /* 0x180fe2000001080e */
[----:B------:R-:W-:Y:S01]  /*2b40*/  FFMA.FTZ R14, R147, R2, -R14 ;  /* 0x00000002930e7223 */ /* 0x000fe2000001080e */
[----:B------:R-:W-:-:S02]  /*2b50*/  ISETP.GE.AND P2, PT, R88, 0x81, PT ;  /* 0x000000815800780c */ /* 0x000fc40003f46270 */
[----:B------:R-:W-:Y:S01]  /*2b60*/  CS2R R146, SRZ ;  /* 0x0000000000927805 */ /* 0x000fe2000001ff00 */
[----:B------:R-:W5:Y:S01]  /*2b70*/  MUFU.EX2 R65, R65 ;  /* 0x0000004100417308 */ /* 0x000f620000000800 */
[----:B------:R-:W-:Y:S02]  /*2b80*/  CS2R R124, SRZ ;  /* 0x00000000007c7805 */ /* 0x000fe4000001ff00 */
[----:B------:R-:W-:Y:S02]  /*2b90*/  CS2R R122, SRZ ;  /* 0x00000000007a7805 */ /* 0x000fe4000001ff00 */
[----:B------:R-:W-:Y:S02]  /*2ba0*/  CS2R R120, SRZ ;  /* 0x0000000000787805 */ /* 0x000fe4000001ff00 */
[----:B------:R-:W-:Y:S02]  /*2bb0*/  CS2R R118, SRZ ;  /* 0x0000000000767805 */ /* 0x000fe4000001ff00 */
[----:B------:R-:W-:-:S02]  /*2bc0*/  CS2R R116, SRZ ;  /* 0x0000000000747805 */ /* 0x000fc4000001ff00 */
[----:B--2---:R-:W-:Y:S02]  /*2bd0*/  FMNMX.FTZ R8, R6, R7, !PT ;  /* 0x0000000706087209 */ /* 0x004fe40007810000 */
[----:B------:R-:W-:Y:S01]  /*2be0*/  CS2R R112, SRZ ;  /* 0x0000000000707805 */ /* 0x000fe2000001ff00 */
[----:B------:R-:W-:Y:S01]  /*2bf0*/  MUFU.EX2 R178, R178 ;  /* 0x000000b200b27308 */ /* 0x000fe20000000800 */
[----:B------:R-:W-:Y:S02]  /*2c00*/  CS2R R110, SRZ ;  /* 0x00000000006e7805 */ /* 0x000fe4000001ff00 */
[----:B------:R-:W-:Y:S01]  /*2c10*/  CS2R R108, SRZ ;  /* 0x00000000006c7805 */ /* 0x000fe2000001ff00 */
[----:B------:R-:W2:Y:S01]  /*2c20*/  SHFL.BFLY PT, R7, R8, 0x1, 0x1f ;  /* 0x0c201f0008077f89 */ /* 0x000ea200000e0000 */
[----:B------:R-:W-:Y:S02]  /*2c30*/  CS2R R106, SRZ ;  /* 0x00000000006a7805 */ /* 0x000fe4000001ff00 */
[----:B------:R-:W-:-:S02]  /*2c40*/  CS2R R104, SRZ ;  /* 0x0000000000687805 */ /* 0x000fc4000001ff00 */
[----:B------:R-:W-:Y:S02]  /*2c50*/  CS2R R102, SRZ ;  /* 0x0000000000667805 */ /* 0x000fe4000001ff00 */
[----:B------:R-:W-:Y:S01]  /*2c60*/  CS2R R100, SRZ ;  /* 0x0000000000647805 */ /* 0x000fe2000001ff00 */
[----:B------:R-:W-:Y:S01]  /*2c70*/  MUFU.EX2 R69, R69 ;  /* 0x0000004500457308 */ /* 0x000fe20000000800 */
[----:B------:R-:W-:-:S07]  /*2c80*/  CS2R R98, SRZ ;  /* 0x0000000000627805 */ /* 0x000fce000001ff00 */
[----:B------:R-:W-:Y:S08]  /*2c90*/  MUFU.EX2 R172, R172 ;  /* 0x000000ac00ac7308 */ /* 0x000ff00000000800 */
[----:B------:R-:W-:Y:S01]  /*2ca0*/  MUFU.EX2 R73, R73 ;  /* 0x0000004900497308 */ /* 0x000fe20000000800 */
[----:B--2---:R-:W-:-:S04]  /*2cb0*/  FMNMX.FTZ R7, R8, R7, !PT ;  /* 0x0000000708077209 */ /* 0x004fc80007810000 */
[C---:B------:R-:W-:Y:S01]  /*2cc0*/  FSETP.NEU.FTZ.AND P1, PT, R7.reuse, -INF , PT ;  /* 0xff8000000700780b */ /* 0x040fe20003f3d000 */
[----:B------:R-:W-:Y:S02]  /*2cd0*/  FMUL.FTZ R6, R7, R2 ;  /* 0x0000000207067220 */ /* 0x000fe40000410000 */
[----:B------:R-:W-:Y:S03]  /*2ce0*/  MUFU.EX2 R174, R174 ;  /* 0x000000ae00ae7308 */ /* 0x000fe60000000800 */
[----:B------:R-:W-:Y:S02]  /*2cf0*/  FSEL R8, R6, RZ, P1 ;  /* 0x000000ff06087208 */ /* 0x000fe40000800000 */
[----:B------:R-:W-:-:S03]  /*2d00*/  ISETP.NE.AND P1, PT, R19, RZ, PT ;  /* 0x000000ff1300720c */ /* 0x000fc60003f25270 */
        /* <DEDUP_REMOVED lines=16> */
[----:B------:R-:W2:Y:S01]  /*2e10*/  MUFU.EX2 R9, R9 ;  /* 0x0000000900097308 */ /* 0x000ea20000000800 */
[----:B-1----:R-:W-:Y:S01]  /*2e20*/  FADD.FTZ R27, R180, R57 ;  /* 0x00000039b41b7221 */ /* 0x002fe20000010000 */
[-CC-:B------:R-:W-:Y:S01]  /*2e30*/  FFMA.FTZ R33, R33, R2.reuse, -R8.reuse ;  /* 0x0000000221217223 */ /* 0x180fe20000010808 */
[-CC-:B------:R-:W-:Y:S01]  /*2e40*/  FFMA.FTZ R55, R55, R2.reuse, -R8.reuse ;  /* 0x0000000237377223 */ /* 0x180fe20000010808 */
[-CC-:B------:R-:W-:Y:S01]  /*2e50*/  FFMA.FTZ R37, R37, R2.reuse, -R8.reuse ;  /* 0x0000000225257223 */ /* 0x180fe20000010808 */
[----:B------:R-:W-:Y:S01]  /*2e60*/  FADD.FTZ R6, R182, R27 ;  /* 0x0000001bb6067221 */ /* 0x000fe20000010000 */
[-CC-:B------:R-:W-:Y:S01]  /*2e70*/  FFMA.FTZ R59, R59, R2.reuse, -R8.reuse ;  /* 0x000000023b3b7223 */ /* 0x180fe20000010808 */
[-C--:B------:R-:W-:Y:S01]  /*2e80*/  FFMA.FTZ R41, R41, R2.reuse, -R8 ;  /* 0x0000000229297223 */ /* 0x080fe20000010808 */
[----:B------:R-:W1:Y:S01]  /*2e90*/  MUFU.EX2 R11, R11 ;  /* 0x0000000b000b7308 */ /* 0x000e620000000800 */
        /* <DEDUP_REMOVED lines=8> */
[----:B-----5:R-:W-:Y:S01]  /*2f20*/  FADD.FTZ R27, R65, R6 ;  /* 0x00000006411b7221 */ /* 0x020fe20000010000 */
[----:B--2---:R-:W-:Y:S01]  /*2f30*/  FADD.FTZ R6, R9, R10 ;  /* 0x0000000a09067221 */ /* 0x004fe20000010000 */
[-CC-:B------:R-:W-:Y:S01]  /*2f40*/  FFMA.FTZ R53, R53, R2.reuse, -R8.reuse ;  /* 0x0000000235357223 */ /* 0x180fe20000010808 */
[-CC-:B------:R-:W-:Y:S01]  /*2f50*/  FFMA.FTZ R75, R75, R2.reuse, -R8.reuse ;  /* 0x000000024b4b7223 */ /* 0x180fe20000010808 */
[----:B------:R-:W-:Y:S01]  /*2f60*/  FADD.FTZ R36, R178, R27 ;  /* 0x0000001bb2247221 */ /* 0x000fe20000010000 */
[-CC-:B------:R-:W-:Y:S01]  /*2f70*/  FFMA.FTZ R89, R89, R2.reuse, -R8.reuse ;  /* 0x0000000259597223 */ /* 0x180fe20000010808 */
[-C--:B------:R-:W-:Y:S01]  /*2f80*/  FFMA.FTZ R91, R91, R2.reuse, -R8 ;  /* 0x000000025b5b7223 */ /* 0x080fe20000010808 */
[----:B------:R-:W2:Y:S01]  /*2f90*/  MUFU.EX2 R13, R13 ;  /* 0x0000000d000d7308 */ /* 0x000ea20000000800 */
[----:B---3--:R-:W-:Y:S01]  /*2fa0*/  FADD.FTZ R31, R69, R36 ;  /* 0x00000024451f7221 */ /* 0x008fe20000010000 */
[----:B-1----:R-:W-:Y:S01]  /*2fb0*/  FADD.FTZ R27, R11, R6 ;  /* 0x000000060b1b7221 */ /* 0x002fe20000010000 */
[-CC-:B------:R-:W-:Y:S01]  /*2fc0*/  FFMA.FTZ R93, R93, R2.reuse, -R8.reuse ;  /* 0x000000025d5d7223 */ /* 0x180fe20000010808 */
[-CC-:B------:R-:W-:Y:S01]  /*2fd0*/  FFMA.FTZ R95, R95, R2.reuse, -R8.reuse ;  /* 0x000000025f5f7223 */ /* 0x180fe20000010808 */
[----:B------:R-:W-:Y:S01]  /*2fe0*/  FADD.FTZ R38, R172, R31 ;  /* 0x0000001fac267221 */ /* 0x000fe20000010000 */
[-CC-:B------:R-:W-:Y:S01]  /*2ff0*/  FFMA.FTZ R97, R97, R2.reuse, -R8.reuse ;  /* 0x0000000261617223 */ /* 0x180fe20000010808 */
[----:B------:R-:W-:Y:S01]  /*3000*/  FFMA.FTZ R87, R87, R2, -R8 ;  /* 0x0000000257577223 */ /* 0x000fe20000010808 */
[----:B------:R-:W1:Y:S01]  /*3010*/  MUFU.EX2 R20, R35 ;  /* 0x0000002300147308 */ /* 0x000e620000000800 */
        /* <DEDUP_REMOVED lines=8> */
[----:B--2---:R-:W-:Y:S01]  /*30a0*/  FADD.FTZ R27, R13, R6 ;  /* 0x000000060d1b7221 */ /* 0x004fe20000010000 */
[----:B------:R-:W-:Y:S01]  /*30b0*/  FADD.FTZ R31, R77, R38 ;  /* 0x000000264d1f7221 */ /* 0x000fe20000010000 */
[----:B------:R-:W-:-:S02]  /*30c0*/  F2FP.F16.F32.PACK_AB R182, R61, R182 ;  /* 0x000000b63db6723e */ /* 0x000fc400000000ff */
[----:B------:R-:W-:Y:S02]  /*30d0*/  F2FP.F16.F32.PACK_AB R176, R65, R176 ;  /* 0x000000b041b0723e */ /* 0x000fe400000000ff */
[----:B------:R-:W-:Y:S01]  /*30e0*/  F2FP.F16.F32.PACK_AB R178, R69, R178 ;  /* 0x000000b245b2723e */ /* 0x000fe200000000ff */
[----:B------:R-:W2:Y:S01]  /*30f0*/  MUFU.EX2 R168, R168 ;  /* 0x000000a800a87308 */ /* 0x000ea20000000800 */
[C---:B-1----:R-:W-:Y:S01]  /*3100*/  FADD.FTZ R6, R20.reuse, R27 ;  /* 0x0000001b14067221 */ /* 0x042fe20000010000 */
[----:B------:R-:W-:Y:S02]  /*3110*/  F2FP.F16.F32.PACK_AB R172, R73, R172 ;  /* 0x000000ac49ac723e */ /* 0x000fe400000000ff */
[----:B------:R-:W-:Y:S02]  /*3120*/  F2FP.F16.F32.PACK_AB R174, R77, R174 ;  /* 0x000000ae4dae723e */ /* 0x000fe400000000ff */
[----:B------:R-:W-:Y:S02]  /*3130*/  F2FP.F16.F32.PACK_AB R177, R20, R13 ;  /* 0x0000000d14b1723e */ /* 0x000fe400000000ff */
[----:B------:R-:W1:Y:S01]  /*3140*/  MUFU.EX2 R24, R39 ;  /* 0x0000002700187308 */ /* 0x000e620000000800 */
[----:B---3--:R-:W-:Y:S01]  /*3150*/  FADD.FTZ R27, R15, R6 ;  /* 0x000000060f1b7221 */ /* 0x008fe20000010000 */
[----:B------:R-:W-:-:S05]  /*3160*/  @P1 VIADD R6, R3, 0x34840 ;  /* 0x0003484003061836 */ /* 0x000fca0000000000 */
[----:B------:R-:W-:Y:S01]  /*3170*/  @P1 PRMT R6, R23, 0x654, R6 ;  /* 0x0000065417061816 */ /* 0x000fe20000000006 */
[----:B------:R-:W3:Y:S01]  /*3180*/  MUFU.EX2 R81, R81 ;  /* 0x0000005100517308 */ /* 0x000ee20000000800 */
[----:B--2---:R-:W-:Y:S02]  /*3190*/  FADD.FTZ R42, R168, R31 ;  /* 0x0000001fa82a7221 */ /* 0x004fe40000010000 */
[----:B------:R2:W-:Y:S05]  /*31a0*/  @P1 SYNCS.ARRIVE.TRANS64.RED.A1T0 RZ, [R6+URZ], RZ ;  /* 0x000000ff06ff19a7 */ /* 0x0005ea000810043f */
[----:B------:R-:W4:Y:S01]  /*31b0*/  MUFU.EX2 R21, R21 ;  /* 0x0000001500157308 */ /* 0x000f220000000800 */
[C---:B-1----:R-:W-:Y:S01]  /*31c0*/  FADD.FTZ R40, R24.reuse, R27 ;  /* 0x0000001b18287221 */ /* 0x042fe20000010000 */
[----:B------:R-:W-:-:S06]  /*31d0*/  F2FP.F16.F32.PACK_AB R179, R24, R15 ;  /* 0x0000000f18b3723e */ /* 0x000fcc00000000ff */
[----:B------:R-:W1:Y:S01]  /*31e0*/  MUFU.EX2 R170, R170 ;  /* 0x000000aa00aa7308 */ /* 0x000e620000000800 */
[C---:B---3--:R-:W-:Y:S01]  /*31f0*/  FADD.FTZ R27, R81.reuse, R42 ;  /* 0x0000002a511b7221 */ /* 0x048fe20000010000 */
[----:B------:R-:W-:-:S06]  /*3200*/  F2FP.F16.F32.PACK_AB R168, R81, R168 ;  /* 0x000000a851a8723e */ /* 0x000fcc00000000ff */
[----:B------:R-:W2:Y:S01]  /*3210*/  MUFU.EX2 R26, R43 ;  /* 0x0000002b001a7308 */ /* 0x000ea20000000800 */
[----:B----4-:R-:W-:-:S07]  /*3220*/  FADD.FTZ R3, R21, R40 ;  /* 0x0000002815037221 */ /* 0x010fce0000010000 */
[----:B------:R3:W4:Y:S01]  /*3230*/  MUFU.EX2 R79, R115 ;  /* 0x00000073004f7308 */ /* 0x0007220000000800 */
[----:B-1----:R-:W-:-:S07]  /*3240*/  FADD.FTZ R40, R170, R27 ;  /* 0x0000001baa287221 */ /* 0x002fce0000010000 */
[----:B------:R-:W1:Y:S01]  /*3250*/  MUFU.EX2 R25, R25 ;  /* 0x0000001900197308 */ /* 0x000e620000000800 */
[C---:B--2---:R-:W-:Y:S01]  /*3260*/  FADD.FTZ R6, R26.reuse, R3 ;  /* 0x000000031a067221 */ /* 0x044fe20000010000 */
[----:B------:R-:W-:Y:S02]  /*3270*/  F2FP.F16.F32.PACK_AB R173, R26, R21 ;  /* 0x000000151aad723e */ /* 0x000fe400000000ff */
[----:B---3--:R-:W-:-:S04]  /*3280*/  CS2R R114, SRZ ;  /* 0x0000000000727805 */ /* 0x008fc8000001ff00 */
[----:B------:R-:W2:Y:S01]  /*3290*/  MUFU.EX2 R152, R152 ;  /* 0x0000009800987308 */ /* 0x000ea20000000800 */
[C---:B----4-:R-:W-:Y:S01]  /*32a0*/  FADD.FTZ R27, R79.reuse, R40 ;  /* 0x000000284f1b7221 */ /* 0x050fe20000010000 */
        /* <DEDUP_REMOVED lines=13> */
[----:B------:R-:W2:Y:S01]  /*3380*/  MUFU.EX2 R85, R85 ;  /* 0x0000005500557308 */ /* 0x000ea20000000800 */
[----:B---3--:R-:W-:-:S07]  /*3390*/  FADD.FTZ R42, R154, R27 ;  /* 0x0000001b9a2a7221 */ /* 0x008fce0000010000 */
[----:B------:R-:W3:Y:S01]  /*33a0*/  MUFU.EX2 R33, R33 ;  /* 0x0000002100217308 */ /* 0x000ee20000000800 */
[C---:B-1----:R-:W-:Y:S01]  /*33b0*/  FADD.FTZ R6, R30.reuse, R3 ;  /* 0x000000031e067221 */ /* 0x042fe20000010000 */
[----:B------:R-:W-:-:S06]  /*33c0*/  F2FP.F16.F32.PACK_AB R169, R30, R29 ;  /* 0x0000001d1ea9723e */ /* 0x000fcc00000000ff */
[----:B------:R-:W1:Y:S01]  /*33d0*/  MUFU.EX2 R156, R156 ;  /* 0x0000009c009c7308 */ /* 0x000e620000000800 */
[C---:B--2---:R-:W-:Y:S01]  /*33e0*/  FADD.FTZ R27, R85.reuse, R42 ;  /* 0x0000002a551b7221 */ /* 0x044fe20000010000 */
        /* <DEDUP_REMOVED lines=10> */
[----:B------:R-:W-:Y:S02]  /*3490*/  F2FP.F16.F32.PACK_AB R156, R127, R156 ;  /* 0x0000009c7f9c723e */ /* 0x000fe400000000ff */
[----:B------:R-:W-:-:S04]  /*34a0*/  CS2R R126, SRZ ;  /* 0x00000000007e7805 */ /* 0x000fc8000001ff00 */
[----:B------:R-:W3:Y:S01]  /*34b0*/  MUFU.EX2 R34, R59 ;  /* 0x0000003b00227308 */ /* 0x000ee20000000800 */
[----:B-1----:R-:W-:-:S07]  /*34c0*/  FADD.FTZ R3, R37, R6 ;  /* 0x0000000625037221 */ /* 0x002fce0000010000 */
[----:B------:R1:W4:Y:S01]  /*34d0*/  MUFU.EX2 R158, R131 ;  /* 0x00000083009e7308 */ /* 0x0003220000000800 */
[----:B--2---:R-:W-:-:S07]  /*34e0*/  FADD.FTZ R27, R129, R42 ;  /* 0x0000002a811b7221 */ /* 0x004fce0000010000 */
[----:B------:R-:W2:Y:S01]  /*34f0*/  MUFU.EX2 R41, R41 ;  /* 0x0000002900297308 */ /* 0x000ea20000000800 */
[C---:B---3--:R-:W-:Y:S01]  /*3500*/  FADD.FTZ R6, R34.reuse, R3 ;  /* 0x0000000322067221 */ /* 0x048fe20000010000 */
[----:B------:R-:W-:Y:S02]  /*3510*/  F2FP.F16.F32.PACK_AB R153, R34, R37 ;  /* 0x000000252299723e */ /* 0x000fe400000000ff */
[----:B-1----:R-:W-:-:S04]  /*3520*/  CS2R R130, SRZ ;  /* 0x0000000000827805 */ /* 0x002fc8000001ff00 */
[----:B------:R-:W1:Y:S01]  /*3530*/  MUFU.EX2 R133, R133 ;  /* 0x0000008500857308 */ /* 0x000e620000000800 */
[C---:B----4-:R-:W-:Y:S01]  /*3540*/  FADD.FTZ R42, R158.reuse, R27 ;  /* 0x0000001b9e2a7221 */ /* 0x050fe20000010000 */
[----:B------:R-:W-:Y:S02]  /*3550*/  F2FP.F16.F32.PACK_AB R158, R158, R129 ;  /* 0x000000819e9e723e */ /* 0x000fe400000000ff */
[----:B------:R-:W-:-:S04]  /*3560*/  CS2R R128, SRZ ;  /* 0x0000000000807805 */ /* 0x000fc8000001ff00 */
[----:B------:R-:W3:Y:S01]  /*3570*/  MUFU.EX2 R36, R63 ;  /* 0x0000003f00247308 */ /* 0x000ee20000000800 */
[----:B--2---:R-:W-:-:S07]  /*3580*/  FADD.FTZ R3, R41, R6 ;  /* 0x0000000629037221 */ /* 0x004fce0000010000 */
[----:B------:R2:W4:Y:S01]  /*3590*/  MUFU.EX2 R160, R135 ;  /* 0x0000008700a07308 */ /* 0x0005220000000800 */
[----:B-1----:R-:W-:-:S07]  /*35a0*/  FADD.FTZ R27, R133, R42 ;  /* 0x0000002a851b7221 */ /* 0x002fce0000010000 */
[----:B------:R-:W1:Y:S01]  /*35b0*/  MUFU.EX2 R45, R45 ;  /* 0x0000002d002d7308 */ /* 0x000e620000000800 */
[C---:B---3--:R-:W-:Y:S01]  /*35c0*/  FADD.FTZ R6, R36.reuse, R3 ;  /* 0x0000000324067221 */ /* 0x048fe20000010000 */
[----:B------:R-:W-:Y:S02]  /*35d0*/  F2FP.F16.F32.PACK_AB R155, R36, R41 ;  /* 0x00000029249b723e */ /* 0x000fe400000000ff */
[----:B--2---:R-:W-:-:S04]  /*35e0*/  CS2R R134, SRZ ;  /* 0x0000000000867805 */ /* 0x004fc8000001ff00 */
[----:B------:R-:W2:Y:S01]  /*35f0*/  MUFU.EX2 R137, R137 ;  /* 0x0000008900897308 */ /* 0x000ea20000000800 */
[C---:B----4-:R-:W-:Y:S01]  /*3600*/  FADD.FTZ R44, R160.reuse, R27 ;  /* 0x0000001ba02c7221 */ /* 0x050fe20000010000 */
        /* <DEDUP_REMOVED lines=28> */
[----:B------:R-:W1:Y:S01]  /*37d0*/  MUFU.EX2 R89, R89 ;  /* 0x0000005900597308 */ /* 0x000e620000000800 */
[----:B--2---:R-:W-:-:S07]  /*37e0*/  FADD.FTZ R27, R145, R46 ;  /* 0x0000002e911b7221 */ /* 0x004fce0000010000 */
[----:B------:R2:W4:Y:S01]  /*37f0*/  MUFU.EX2 R42, R91 ;  /* 0x0000005b002a7308 */ /* 0x0005220000000800 */
[C---:B---3--:R-:W-:Y:S01]  /*3800*/  FADD.FTZ R46, R8.reuse, R3 ;  /* 0x00000003082e7221 */ /* 0x048fe20000010000 */
[----:B------:R-:W-:Y:S01]  /*3810*/  F2FP.F16.F32.PACK_AB R161, R8, R53 ;  /* 0x0000003508a1723e */ /* 0x000fe200000000ff */
[----:B------:R-:W-:-:S05]  /*3820*/  IMAD.MOV.U32 R8, RZ, RZ, 0x3f800000 ;  /* 0x3f800000ff087424 */ /* 0x000fca00078e00ff */
[----:B------:R-:W3:Y:S01]  /*3830*/  MUFU.EX2 R93, R93 ;  /* 0x0000005d005d7308 */ /* 0x000ee20000000800 */
[----:B-1----:R-:W-:Y:S01]  /*3840*/  FADD.FTZ R3, R89, R46 ;  /* 0x0000002e59037221 */ /* 0x002fe20000010000 */
[----:B--2---:R-:W-:-:S06]  /*3850*/  CS2R R90, SRZ ;  /* 0x00000000005a7805 */ /* 0x004fcc000001ff00 */
[----:B------:R1:W2:Y:S01]  /*3860*/  MUFU.EX2 R44, R95 ;  /* 0x0000005f002c7308 */ /* 0x0002a20000000800 */
[C---:B----4-:R-:W-:Y:S01]  /*3870*/  FADD.FTZ R12, R42.reuse, R3 ;  /* 0x000000032a0c7221 */ /* 0x050fe20000010000 */
[----:B------:R-:W-:Y:S02]  /*3880*/  F2FP.F16.F32.PACK_AB R163, R42, R89 ;  /* 0x000000592aa3723e */ /* 0x000fe400000000ff */
[----:B------:R-:W-:-:S04]  /*3890*/  CS2R R88, SRZ ;  /* 0x0000000000587805 */ /* 0x000fc8000001ff00 */
[----:B------:R-:W4:Y:S01]  /*38a0*/  MUFU.EX2 R97, R97 ;  /* 0x0000006100617308 */ /* 0x000f220000000800 */
[----:B---3--:R-:W-:Y:S01]  /*38b0*/  FADD.FTZ R3, R93, R12 ;  /* 0x0000000c5d037221 */ /* 0x008fe20000010000 */
[----:B-1----:R-:W-:-:S06]  /*38c0*/  CS2R R94, SRZ ;  /* 0x00000000005e7805 */ /* 0x002fcc000001ff00 */
[----:B------:R-:W1:Y:S01]  /*38d0*/  MUFU.EX2 R14, R14 ;  /* 0x0000000e000e7308 */ /* 0x000e620000000800 */
[C---:B--2---:R-:W-:Y:S01]  /*38e0*/  FADD.FTZ R12, R44.reuse, R3 ;  /* 0x000000032c0c7221 */ /* 0x044fe20000010000 */
[----:B------:R-:W-:Y:S02]  /*38f0*/  F2FP.F16.F32.PACK_AB R165, R44, R93 ;  /* 0x0000005d2ca5723e */ /* 0x000fe400000000ff */
[----:B------:R-:W-:-:S04]  /*3900*/  CS2R R92, SRZ ;  /* 0x00000000005c7805 */ /* 0x000fc8000001ff00 */
[----:B------:R-:W2:Y:S01]  /*3910*/  MUFU.EX2 R10, R87 ;  /* 0x00000057000a7308 */ /* 0x000ea20000000800 */
[----:B----4-:R-:W-:Y:S01]  /*3920*/  FADD.FTZ R3, R97, R12 ;  /* 0x0000000c61037221 */ /* 0x010fe20000010000 */
[C---:B-1----:R-:W-:Y:S01]  /*3930*/  F2FP.F16.F32.PACK_AB R166, R14.reuse, R145 ;  /* 0x000000910ea6723e */ /* 0x042fe200000000ff */
[----:B------:R-:W-:Y:S01]  /*3940*/  FADD.FTZ R6, R14, R27 ;  /* 0x0000001b0e067221 */ /* 0x000fe20000010000 */
[----:B------:R-:W-:Y:S02]  /*3950*/  CS2R R144, SRZ ;  /* 0x0000000000907805 */ /* 0x000fe4000001ff00 */
[C---:B--2---:R-:W-:Y:S01]  /*3960*/  F2FP.F16.F32.PACK_AB R167, R10.reuse, R97 ;  /* 0x000000610aa7723e */ /* 0x044fe200000000ff */
[----:B------:R-:W-:Y:S01]  /*3970*/  FADD.FTZ R3, R10, R3 ;  /* 0x000000030a037221 */ /* 0x000fe20000010000 */
[----:B------:R-:W-:Y:S01]  /*3980*/  CS2R R96, SRZ ;  /* 0x0000000000607805 */ /* 0x000fe2000001ff00 */
[----:B------:R-:W-:Y:S06]  /*3990*/  @!P2 BRA `(.L_x_136) ;  /* 0x000000200068a947 */ /* 0x000fec0003800000 */
[----:B------:R-:W-:Y:S01]  /*39a0*/  VIADD R193, R193, 0xfffffffe ;  /* 0xfffffffec1c17836 */ /* 0x000fe20000000000 */
[----:B------:R-:W-:Y:S01]  /*39b0*/  UMOV UR4, UR39 ;  /* 0x0000002700047c82 */ /* 0x000fe20008000000 */
[----:B------:R-:W-:Y:S01]  /*39c0*/  IMAD.MOV.U32 R10, RZ, RZ, R7 ;  /* 0x000000ffff0a7224 */ /* 0x000fe200078e0007 */
[----:B------:R-:W-:Y:S01]  /*39d0*/  UMOV UR5, UR38 ;  /* 0x0000002600057c82 */ /* 0x000fe20008000000 */
[----:B------:R-:W-:Y:S02]  /*39e0*/  IMAD.MOV.U32 R11, RZ, RZ, R0 ;  /* 0x000000ffff0b7224 */ /* 0x000fe400078e0000 */
[----:B------:R-:W-:Y:S02]  /*39f0*/  IMAD.MOV.U32 R8, RZ, RZ, 0x3f800000 ;  /* 0x3f800000ff087424 */ /* 0x000fe400078e00ff */
[----:B------:R-:W-:-:S07]  /*3a00*/  IMAD.MOV.U32 R151, RZ, RZ, RZ ;  /* 0x000000ffff977224 */ /* 0x000fce00078e00ff */
.L_x_147:
[----:B------:R-:W-:-:S04]  /*3a10*/  UIADD3 UR6, UR5, 0x1, URZ ;  /* 0x0000000105067890 */ /* 0x000fc8000fffe03f */
[----:B------:R-:W-:-:S04]  /*3a20*/  UISETP.NE.AND UP0, UPT, UR6, 0x2, UPT ;  /* 0x000000020600788c */ /* 0x000fc8000bf05270 */
[----:B------:R-:W-:Y:S02]  /*3a30*/  USEL UR39, URZ, 0x1, UP0 ;  /* 0x000000013f277887 */ /* 0x000fe40008000000 */
[----:B------:R-:W-:Y:S02]  /*3a40*/  USEL UR38, UR6, URZ, UP0 ;  /* 0x0000003f06267287 */ /* 0x000fe40008000000 */
[----:B------:R-:W-:Y:S01]  /*3a50*/  ULOP3.LUT UR39, UR4, UR39, URZ, 0x3c, !UPT ;  /* 0x0000002704277292 */ /* 0x000fe2000f8e3c3f */
[----:B------:R-:W-:Y:S11]  /*3a60*/  @!P0 BRA `(.L_x_137) ;  /* 0x0000000000048947 */ /* 0x000ff60003800000 */
[----:B------:R-:W-:Y:S01]  /*3a70*/  BPT.TRAP 0x1 ;  /* 0x000000040000795c */ /* 0x000fe20000300000 */
.L_x_137:
[----:B------:R-:W-:Y:S01]  /*3a80*/  ULEA UR6, UR38, UR60, 0x3 ;  /* 0x0000003c26067291 */ /* 0x000fe2000f8e183f */
[----:B------:R-:W-:-:S05]  /*3a90*/  IMAD.U32 R0, RZ, RZ, UR39 ;  /* 0x00000027ff007e24 */ /* 0x000fca000f8e00ff */
[----:B------:R-:W-:-:S04]  /*3aa0*/  SHF.L.U32 R0, R0, 0x1f, RZ ;  /* 0x0000001f00007819 */ /* 0x000fc800000006ff */
[----:B------:R1:W2:Y:S01]  /*3ab0*/  SYNCS.PHASECHK.TRANS64.TRYWAIT P1, [UR6+0x34830], R0 ;  /* 0x03483000ff0075a7 */ /* 0x0002a20008020146 */
[----:B------:R-:W-:Y:S05]  /*3ac0*/  @!P0 BRA `(.L_x_138) ;  /* 0x0000000000048947 */ /* 0x000fea0003800000 */
[----:B------:R-:W-:Y:S01]  /*3ad0*/  BPT.TRAP 0x1 ;  /* 0x000000040000795c */ /* 0x000fe20000300000 */
.L_x_138:
[----:B--2---:R-:W-:Y:S05]  /*3ae0*/  @P1 BRA `(.L_x_139) ;  /* 0x0000000000081947 */ /* 0x004fea0003800000 */
[----:B------:R-:W2:Y:S02]  /*3af0*/  SYNCS.PHASECHK.TRANS64.TRYWAIT P1, [UR6+0x34830], R0 ;  /* 0x03483000ff0075a7 */ /* 0x000ea40008020146 */
[----:B--2---:R-:W-:Y:S05]  /*3b00*/  @!P1 BRA `(.L_x_140) ;  /* 0x0000006c00809947 */ /* 0x004fea0003800000 */
.L_x_139:
        /* <DEDUP_REMOVED lines=135> */
.L_x_141:
[----:B------:R-:W-:Y:S01]  /*4380*/  ULEA UR7, UR5, UR60, 0x3 ;  /* 0x0000003c05077291 */ /* 0x000fe2000f8e183f */
[----:B-12---:R-:W-:-:S05]  /*4390*/  IMAD.U32 R0, RZ, RZ, UR4 ;  /* 0x00000004ff007e24 */ /* 0x006fca000f8e00ff */
[----:B------:R-:W-:-:S04]  /*43a0*/  SHF.L.U32 R0, R0, 0x1f, RZ ;  /* 0x0000001f00007819 */ /* 0x000fc800000006ff */
[----:B------:R1:W2:Y:S01]  /*43b0*/  SYNCS.PHASECHK.TRANS64.TRYWAIT P1, [UR7+0x34850], R0 ;  /* 0x03485000ff0075a7 */ /* 0x0002a20008020147 */
[----:B------:R-:W-:Y:S05]  /*43c0*/  @!P0 BRA `(.L_x_142) ;  /* 0x0000000000048947 */ /* 0x000fea0003800000 */
[----:B------:R-:W-:Y:S01]  /*43d0*/  BPT.TRAP 0x1 ;  /* 0x000000040000795c */ /* 0x000fe20000300000 */
.L_x_142:
[----:B--2---:R-:W-:Y:S05]  /*43e0*/  @P1 BRA `(.L_x_143) ;  /* 0x0000000000081947 */ /* 0x004fea0003800000 */
[----:B------:R-:W2:Y:S02]  /*43f0*/  SYNCS.PHASECHK.TRANS64.TRYWAIT P1, [UR7+0x34850], R0 ;  /* 0x03485000ff0075a7 */ /* 0x000ea40008020147 */
[----:B--2---:R-:W-:Y:S05]  /*4400*/  @!P1 BRA `(.L_x_144) ;  /* 0x0000006400589947 */ /* 0x004fea0003800000 */
.L_x_143:
[----:B------:R-:W-:Y:S01]  /*4410*/  UIADD3 UR4, UR60, 0x400, URZ ;  /* 0x000004003c047890 */ /* 0x000fe2000fffe03f */
[----:B------:R-:W-:Y:S01]  /*4420*/  WARPGROUP.ARRIVE ;  /* 0x00000000000079c5 */ /* 0x000fe20000000000 */
[----:B------:R-:W-:Y:S02]  /*4430*/  UMOV UR11, 0x40000040 ;  /* 0x40000040000b7882 */ /* 0x000fe40000000000 */
[----:B------:R-:W-:-:S04]  /*4440*/  USHF.R.U32.HI UR4, URZ, 0x4, UR4 ;  /* 0x000000043f047899 */ /* 0x000fc80008011604 */
[----:B------:R-:W-:-:S04]  /*4450*/  ULOP3.LUT UR4, UR4, 0x3fff, URZ, 0xc0, !UPT ;  /* 0x00003fff04047892 */ /* 0x000fc8000f8ec03f */
[----:B------:R-:W-:-:S04]  /*4460*/  ULOP3.LUT UR4, UR4, 0x4000000, URZ, 0xfc, !UPT ;  /* 0x0400000004047892 */ /* 0x000fc8000f8efc3f */
[----:B------:R-:W-:-:S07]  /*4470*/  ULEA UR4, UR5, UR4, 0xb ;  /* 0x0000000405047291 */ /* 0x000fce000f8e583f */
[----:B------:R-:W-:Y:S02]  /*4480*/  UMOV UR10, UR4 ;  /* 0x00000004000a7c82 */ /* 0x000fe40008000000 */
[----:B------:R-:W-:Y:S01]  /*4490*/  HGMMA.64x128x16.F32 R88, R180, gdesc[UR8].tnspB, R88, gsb0 ;  /* 0x41e00008b4587df0 */ /* 0x000fe20008000858 */
[----:B------:R-:W-:Y:S01]  /*44a0*/  UIADD3 UR10, UR4, 0x80, URZ ;  /* 0x00000080040a7890 */ /* 0x000fe2000fffe03f */
[----:B------:R-:W-:Y:S01]  /*44b0*/  UMOV UR11, 0x40000040 ;  /* 0x40000040000b7882 */ /* 0x000fe20000000000 */
[----:B------:R-:W-:Y:S02]  /*44c0*/  WARPGROUP.DEPBAR.LE gsb0, 0x0 ;  /* 0x00008000000079c5 */ /* 0x000fe40000010000 */
[----:B------:R-:W-:-:S07]  /*44d0*/  WARPGROUP.ARRIVE ;  /* 0x00000000000079c5 */ /* 0x000fce0000000000 */
        /* <DEDUP_REMOVED lines=30> */
[----:B------:R-:W-:Y:S03]  /*46c0*/  HGMMA.64x128x16.F32 R88, R164, gdesc[UR8].tnspB, R88, gsb0 ;  /* 0x41e00008a4587df0 */ /* 0x000fe60008000858 */
[----:B------:R-:W-:Y:S02]  /*46d0*/  WARPGROUP.DEPBAR.LE gsb0, 0x0 ;  /* 0x00008000000079c5 */ /* 0x000fe40000010000 */
[----:B------:R-:W-:Y:S05]  /*46e0*/  @!P0 BRA `(.L_x_145) ;  /* 0x0000000000048947 */ /* 0x000fea0003800000 */
[----:B------:R-:W-:Y:S01]  /*46f0*/  BPT.TRAP 0x1 ;  /* 0x000000040000795c */ /* 0x000fe20000300000 */
.L_x_145:
[----:B-12---:R-:W-:Y:S02]  /*4700*/  FMNMX.FTZ R0, R24, R11, !PT ;  /* 0x0000000b18007209 */ /* 0x006fe40007810000 */
[----:B------:R-:W-:Y:S02]  /*4710*/  FMNMX.FTZ R2, R26, R10, !PT ;  /* 0x0000000a1a027209 */ /* 0x000fe40007810000 */
[----:B------:R-:W-:Y:S02]  /*4720*/  FMNMX.FTZ R7, R25, R0, !PT ;  /* 0x0000000019077209 */ /* 0x000fe40007810000 */
[----:B------:R-:W-:Y:S02]  /*4730*/  FMNMX.FTZ R9, R27, R2, !PT ;  /* 0x000000021b097209 */ /* 0x000fe40007810000 */
[----:B------:R-:W-:Y:S02]  /*4740*/  FMNMX.FTZ R0, R28, R7, !PT ;  /* 0x000000071c007209 */ /* 0x000fe40007810000 */
[----:B------:R-:W-:-:S02]  /*4750*/  FMNMX.FTZ R2, R30, R9, !PT ;  /* 0x000000091e027209 */ /* 0x000fc40007810000 */
[----:B------:R-:W-:Y:S02]  /*4760*/  FMNMX.FTZ R7, R29, R0, !PT ;  /* 0x000000001d077209 */ /* 0x000fe40007810000 */
        /* <DEDUP_REMOVED lines=57> */
[----:B------:R-:W1:Y:S01]  /*4b00*/  LDC R2, c[0x0][0x988] ;  /* 0x00026200ff027b82 */ /* 0x000e620000000800 */
[----:B------:R-:W2:Y:S01]  /*4b10*/  SHFL.BFLY PT, R7, R8, 0x2, 0x1f ;  /* 0x0c401f0008077f89 */ /* 0x000ea200000e0000 */
[----:B------:R-:W-:-:S03]  /*4b20*/  ISETP.NE.AND P1, PT, R19, RZ, PT ;  /* 0x000000ff1300720c */ /* 0x000fc60003f25270 */
[----:B------:R-:W3:Y:S01]  /*4b30*/  SHFL.BFLY PT, R0, R9, 0x2, 0x1f ;  /* 0x0c401f0009007f89 */ /* 0x000ee200000e0000 */
[----:B--2---:R-:W-:Y:S02]  /*4b40*/  FMNMX.FTZ R12, R8, R7, !PT ;  /* 0x00000007080c7209 */ /* 0x004fe40007810000 */
[----:B---3--:R-:W-:-:S03]  /*4b50*/  FMNMX.FTZ R13, R9, R0, !PT ;  /* 0x00000000090d7209 */ /* 0x008fc60007810000 */
[----:B------:R-:W2:Y:S04]  /*4b60*/  SHFL.BFLY PT, R7, R12, 0x1, 0x1f ;  /* 0x0c201f000c077f89 */ /* 0x000ea800000e0000 */
[----:B------:R-:W3:Y:S01]  /*4b70*/  SHFL.BFLY PT, R14, R13, 0x1, 0x1f ;  /* 0x0c201f000d0e7f89 */ /* 0x000ee200000e0000 */
[----:B--2---:R-:W-:Y:S02]  /*4b80*/  FMNMX.FTZ R0, R12, R7, !PT ;  /* 0x000000070c007209 */ /* 0x004fe40007810000 */
[----:B---3--:R-:W-:-:S03]  /*4b90*/  FMNMX.FTZ R7, R13, R14, !PT ;  /* 0x0000000e0d077209 */ /* 0x008fc60007810000 */
[C---:B------:R-:W-:Y:S01]  /*4ba0*/  FADD.FTZ R11, -R0.reuse, R11 ;  /* 0x0000000b000b7221 */ /* 0x040fe20000010100 */
[----:B-1----:R-:W-:-:S03]  /*4bb0*/  FMUL.FTZ R153, R0, R2 ;  /* 0x0000000200997220 */ /* 0x002fc60000410000 */
[-C--:B------:R-:W-:Y:S01]  /*4bc0*/  FMUL.FTZ R14, R11, R2.reuse ;  /* 0x000000020b0e7220 */ /* 0x080fe20000410000 */
[----:B------:R-:W-:Y:S01]  /*4bd0*/  FADD.FTZ R11, -R7, R10 ;  /* 0x0000000a070b7221 */ /* 0x000fe20000010100 */
[-CC-:B------:R-:W-:Y:S01]  /*4be0*/  FFMA.FTZ R180, R24, R2.reuse, -R153.reuse ;  /* 0x0000000218b47223 */ /* 0x180fe20000010899 */
[-CC-:B------:R-:W-:Y:S01]  /*4bf0*/  FFMA.FTZ R182, R28, R2.reuse, -R153.reuse ;  /* 0x000000021cb67223 */ /* 0x180fe20000010899 */
[----:B------:R1:W-:Y:S01]  /*4c00*/  MUFU.EX2 R9, R14 ;  /* 0x0000000e00097308 */ /* 0x0003e20000000800 */
[-C--:B------:R-:W-:Y:S01]  /*4c10*/  FMUL.FTZ R8, R11, R2.reuse ;  /* 0x000000020b087220 */ /* 0x080fe20000410000 */
[-CC-:B------:R-:W-:Y:S01]  /*4c20*/  FFMA.FTZ R11, R25, R2.reuse, -R153.reuse ;  /* 0x00000002190b7223 */ /* 0x180fe20000010899 */
[-CC-:B------:R-:W-:Y:S01]  /*4c30*/  FFMA.FTZ R25, R41, R2.reuse, -R153.reuse ;  /* 0x0000000229197223 */ /* 0x180fe20000010899 */
[-CC-:B------:R-:W-:Y:S01]  /*4c40*/  FFMA.FTZ R41, R57, R2.reuse, -R153.reuse ;  /* 0x0000000239297223 */ /* 0x180fe20000010899 */
[-CC-:B------:R-:W-:Y:S01]  /*4c50*/  FFMA.FTZ R57, R73, R2.reuse, -R153.reuse ;  /* 0x0000000249397223 */ /* 0x180fe20000010899 */
[-C--:B------:R-:W-:Y:S01]  /*4c60*/  FMUL.FTZ R73, R7, R2.reuse ;  /* 0x0000000207497220 */ /* 0x080fe20000410000 */
[-CC-:B------:R-:W-:Y:S01]  /*4c70*/  FFMA.FTZ R13, R29, R2.reuse, -R153.reuse ;  /* 0x000000021d0d7223 */ /* 0x180fe20000010899 */
[----:B------:R-:W2:Y:S01]  /*4c80*/  MUFU.EX2 R180, R180 ;  /* 0x000000b400b47308 */ /* 0x000ea20000000800 */
[-C--:B------:R-:W-:Y:S01]  /*4c90*/  FFMA.FTZ R176, R32, R2.reuse, -R153 ;  /* 0x0000000220b07223 */ /* 0x080fe20000010899 */
[-CC-:B------:R-:W-:Y:S01]  /*4ca0*/  FFMA.FTZ R181, R26, R2.reuse, -R73.reuse ;  /* 0x000000021ab57223 */ /* 0x180fe20000010849 */
[-CC-:B------:R-:W-:Y:S01]  /*4cb0*/  FFMA.FTZ R10, R27, R2.reuse, -R73.reuse ;  /* 0x000000021b0a7223 */ /* 0x180fe20000010849 */
[-CC-:B------:R-:W-:Y:S01]  /*4cc0*/  FFMA.FTZ R183, R30, R2.reuse, -R73.reuse ;  /* 0x000000021eb77223 */ /* 0x180fe20000010849 */
[-CC-:B------:R-:W-:Y:S01]  /*4cd0*/  FFMA.FTZ R12, R31, R2.reuse, -R73.reuse ;  /* 0x000000021f0c7223 */ /* 0x180fe20000010849 */
[-C--:B------:R-:W-:Y:S01]  /*4ce0*/  FFMA.FTZ R177, R34, R2.reuse, -R73 ;  /* 0x0000000222b17223 */ /* 0x080fe20000010849 */
[-C--:B------:R-:W-:Y:S01]  /*4cf0*/  FFMA.FTZ R15, R33, R2.reuse, -R153 ;  /* 0x00000002210f7223 */ /* 0x080fe20000010899 */
[----:B------:R-:W-:Y:S01]  /*4d00*/  MUFU.EX2 R8, R8 ;  /* 0x0000000800087308 */ /* 0x000fe20000000800 */
[-C--:B-1----:R-:W-:Y:S01]  /*4d10*/  FFMA.FTZ R14, R35, R2.reuse, -R73 ;  /* 0x00000002230e7223 */ /* 0x082fe20000010849 */
[-C--:B------:R-:W-:Y:S01]  /*4d20*/  FFMA.FTZ R178, R36, R2.reuse, -R153 ;  /* 0x0000000224b27223 */ /* 0x080fe20000010899 */
[-C--:B------:R-:W-:Y:S01]  /*4d30*/  FFMA.FTZ R179, R38, R2.reuse, -R73 ;  /* 0x0000000226b37223 */ /* 0x080fe20000010849 */
[-C--:B------:R-:W-:Y:S01]  /*4d40*/  FFMA.FTZ R21, R37, R2.reuse, -R153 ;  /* 0x0000000225157223 */ /* 0x080fe20000010899 */
[-C--:B------:R-:W-:Y:S01]  /*4d50*/  FFMA.FTZ R20, R39, R2.reuse, -R73 ;  /* 0x0000000227147223 */ /* 0x080fe20000010849 */
[-C--:B------:R-:W-:Y:S01]  /*4d60*/  FFMA.FTZ R172, R40, R2.reuse, -R153 ;  /* 0x0000000228ac7223 */ /* 0x080fe20000010899 */
[--C-:B------:R-:W-:Y:S01]  /*4d70*/  FFMA.FTZ R173, R42, R2, -R73.reuse ;  /* 0x000000022aad7223 */ /* 0x100fe20000010849 */
[----:B------:R-:W1:Y:S01]  /*4d80*/  MUFU.EX2 R181, R181 ;  /* 0x000000b500b57308 */ /* 0x000e620000000800 */
[----:B--2---:R-:W-:Y:S01]  /*4d90*/  FFMA.FTZ R6, R9, R6, R180 ;  /* 0x0000000609067223 */ /* 0x004fe200000100b4 */
[-C--:B------:R-:W-:Y:S01]  /*4da0*/  FFMA.FTZ R24, R43, R2.reuse, -R73 ;  /* 0x000000022b187223 */ /* 0x080fe20000010849 */
[-C--:B------:R-:W-:Y:S01]  /*4db0*/  FFMA.FTZ R174, R44, R2.reuse, -R153 ;  /* 0x000000022cae7223 */ /* 0x080fe20000010899 */
[-C--:B------:R-:W-:Y:S01]  /*4dc0*/  FFMA.FTZ R175, R46, R2.reuse, -R73 ;  /* 0x000000022eaf7223 */ /* 0x080fe20000010849 */
[-C--:B------:R-:W-:Y:S01]  /*4dd0*/  FFMA.FTZ R29, R45, R2.reuse, -R153 ;  /* 0x000000022d1d7223 */ /* 0x080fe20000010899 */
[-C--:B------:R-:W-:Y:S01]  /*4de0*/  FFMA.FTZ R26, R47, R2.reuse, -R73 ;  /* 0x000000022f1a7223 */ /* 0x080fe20000010849 */
[-C--:B------:R-:W-:Y:S01]  /*4df0*/  FFMA.FTZ R168, R48, R2.reuse, -R153 ;  /* 0x0000000230a87223 */ /* 0x080fe20000010899 */
[----:B------:R-:W2:Y:S01]  /*4e00*/  MUFU.EX2 R11, R11 ;  /* 0x0000000b000b7308 */ /* 0x000ea20000000800 */
[-C--:B------:R-:W-:Y:S01]  /*4e10*/  FFMA.FTZ R169, R50, R2.reuse, -R73 ;  /* 0x0000000232a97223 */ /* 0x080fe20000010849 */
[-C--:B------:R-:W-:Y:S01]  /*4e20*/  FFMA.FTZ R33, R49, R2.reuse, -R153 ;  /* 0x0000000231217223 */ /* 0x080fe20000010899 */
[-C--:B------:R-:W-:Y:S01]  /*4e30*/  FFMA.FTZ R28, R51, R2.reuse, -R73 ;  /* 0x00000002331c7223 */ /* 0x080fe20000010849 */
[-C--:B------:R-:W-:Y:S01]  /*4e40*/  FFMA.FTZ R170, R52, R2.reuse, -R153 ;  /* 0x0000000234aa7223 */ /* 0x080fe20000010899 */
[-C--:B------:R-:W-:Y:S01]  /*4e50*/  FFMA.FTZ R171, R54, R2.reuse, -R73 ;  /* 0x0000000236ab7223 */ /* 0x080fe20000010849 */
[-C--:B------:R-:W-:Y:S01]  /*4e60*/  FFMA.FTZ R37, R53, R2.reuse, -R153 ;  /* 0x0000000235257223 */ /* 0x080fe20000010899 */
[-C--:B------:R-:W-:Y:S01]  /*4e70*/  FFMA.FTZ R30, R55, R2.reuse, -R73 ;  /* 0x00000002371e7223 */ /* 0x080fe20000010849 */
[----:B------:R-:W3:Y:S01]  /*4e80*/  MUFU.EX2 R10, R10 ;  /* 0x0000000a000a7308 */ /* 0x000ee20000000800 */
[----:B-1----:R-:W-:Y:S01]  /*4e90*/  FFMA.FTZ R3, R8, R3, R181 ;  /* 0x0000000308037223 */ /* 0x002fe200000100b5 */
[-CC-:B------:R-:W-:Y:S01]  /*4ea0*/  FFMA.FTZ R45, R61, R2.reuse, -R153.reuse ;  /* 0x000000023d2d7223 */ /* 0x180fe20000010899 */
[-CC-:B------:R-:W-:Y:S01]  /*4eb0*/  FFMA.FTZ R49, R65, R2.reuse, -R153.reuse ;  /* 0x0000000241317223 */ /* 0x180fe20000010899 */
[-CC-:B------:R-:W-:Y:S01]  /*4ec0*/  FFMA.FTZ R53, R69, R2.reuse, -R153.reuse ;  /* 0x0000000245357223 */ /* 0x180fe20000010899 */
[-CC-:B------:R-:W-:Y:S01]  /*4ed0*/  FFMA.FTZ R152, R56, R2.reuse, -R153.reuse ;  /* 0x0000000238987223 */ /* 0x180fe20000010899 */
[-CC-:B------:R-:W-:Y:S01]  /*4ee0*/  FFMA.FTZ R154, R60, R2.reuse, -R153.reuse ;  /* 0x000000023c9a7223 */ /* 0x180fe20000010899 */
[-CC-:B------:R-:W-:Y:S01]  /*4ef0*/  FFMA.FTZ R156, R64, R2.reuse, -R153.reuse ;  /* 0x00000002409c7223 */ /* 0x180fe20000010899 */
[----:B------:R-:W1:Y:S01]  /*4f00*/  MUFU.EX2 R182, R182 ;  /* 0x000000b600b67308 */ /* 0x000e620000000800 */
[----:B--2---:R-:W-:Y:S01]  /*4f10*/  FADD.FTZ R27, R11, R6 ;  /* 0x000000060b1b7221 */ /* 0x004fe20000010000 */
[-CC-:B------:R-:W-:Y:S01]  /*4f20*/  FFMA.FTZ R158, R68, R2.reuse, -R153.reuse ;  /* 0x00000002449e7223 */ /* 0x180fe20000010899 */
[-CC-:B------:R-:W-:Y:S01]  /*4f30*/  FFMA.FTZ R160, R72, R2.reuse, -R153.reuse ;  /* 0x0000000248a07223 */ /* 0x180fe20000010899 */
[-CC-:B------:R-:W-:Y:S01]  /*4f40*/  FFMA.FTZ R162, R76, R2.reuse, -R153.reuse ;  /* 0x000000024ca27223 */ /* 0x180fe20000010899 */
[-CC-:B------:R-:W-:Y:S01]  /*4f50*/  FFMA.FTZ R61, R77, R2.reuse, -R153.reuse ;  /* 0x000000024d3d7223 */ /* 0x180fe20000010899 */
[-CC-:B------:R-:W-:Y:S01]  /*4f60*/  FFMA.FTZ R164, R80, R2.reuse, -R153.reuse ;  /* 0x0000000250a47223 */ /* 0x180fe20000010899 */
[-C--:B------:R-:W-:Y:S01]  /*4f70*/  FFMA.FTZ R65, R81, R2.reuse, -R153 ;  /* 0x0000000251417223 */ /* 0x080fe20000010899 */
[----:B------:R-:W2:Y:S01]  /*4f80*/  MUFU.EX2 R183, R183 ;  /* 0x000000b700b77308 */ /* 0x000ea20000000800 */
[----:B---3--:R-:W-:Y:S01]  /*4f90*/  FADD.FTZ R6, R10, R3 ;  /* 0x000000030a067221 */ /* 0x008fe20000010000 */
[-CC-:B------:R-:W-:Y:S01]  /*4fa0*/  FFMA.FTZ R166, R84, R2.reuse, -R153.reuse ;  /* 0x0000000254a67223 */ /* 0x180fe20000010899 */
[-C--:B------:R-:W-:Y:S01]  /*4fb0*/  FFMA.FTZ R69, R85, R2.reuse, -R153 ;  /* 0x0000000255457223 */ /* 0x080fe20000010899 */
[-CC-:B------:R-:W-:Y:S01]  /*4fc0*/  FFMA.FTZ R153, R58, R2.reuse, -R73.reuse ;  /* 0x000000023a997223 */ /* 0x180fe20000010849 */
[-CC-:B------:R-:W-:Y:S01]  /*4fd0*/  FFMA.FTZ R32, R59, R2.reuse, -R73.reuse ;  /* 0x000000023b207223 */ /* 0x180fe20000010849 */
[-CC-:B------:R-:W-:Y:S01]  /*4fe0*/  FFMA.FTZ R155, R62, R2.reuse, -R73.reuse ;  /* 0x000000023e9b7223 */ /* 0x180fe20000010849 */
[-C--:B------:R-:W-:Y:S01]  /*4ff0*/  FFMA.FTZ R34, R63, R2.reuse, -R73 ;  /* 0x000000023f227223 */ /* 0x080fe20000010849 */
[----:B------:R-:W3:Y:S01]  /*5000*/  MUFU.EX2 R13, R13 ;  /* 0x0000000d000d7308 */ /* 0x000ee20000000800 */
[----:B-1----:R-:W-:Y:S01]  /*5010*/  FADD.FTZ R36, R182, R27 ;  /* 0x0000001bb6247221 */ /* 0x002fe20000010000 */
        /* <DEDUP_REMOVED lines=10> */
[----:B------:R-:W-:Y:S01]  /*50c0*/  FFMA.FTZ R86, R86, R2, -R73 ;  /* 0x0000000256567223 */ /* 0x000fe20000010849 */
[----:B------:R-:W-:-:S03]  /*50d0*/  IMAD.U32 R31, RZ, RZ, UR6 ;  /* 0x00000006ff1f7e24 */ /* 0x000fc6000f8e00ff */
[----:B------:R-:W2:Y:S01]  /*50e0*/  MUFU.EX2 R176, R176 ;  /* 0x000000b000b07308 */ /* 0x000ea20000000800 */
[----:B---3--:R-:W-:-:S07]  /*50f0*/  FADD.FTZ R27, R13, R36 ;  /* 0x000000240d1b7221 */ /* 0x008fce0000010000 */
[----:B------:R-:W3:Y:S01]  /*5100*/  MUFU.EX2 R177, R177 ;  /* 0x000000b100b17308 */ /* 0x000ee20000000800 */
[----:B-1----:R-:W-:-:S07]  /*5110*/  FADD.FTZ R6, R12, R3 ;  /* 0x000000030c067221 */ /* 0x002fce0000010000 */
[----:B------:R-:W1:Y:S01]  /*5120*/  MUFU.EX2 R15, R15 ;  /* 0x0000000f000f7308 */ /* 0x000e620000000800 */
[----:B--2---:R-:W-:-:S07]  /*5130*/  FADD.FTZ R36, R176, R27 ;  /* 0x0000001bb0247221 */ /* 0x004fce0000010000 */
[----:B------:R-:W2:Y:S01]  /*5140*/  MUFU.EX2 R14, R14 ;  /* 0x0000000e000e7308 */ /* 0x000ea20000000800 */
[----:B---3--:R-:W-:-:S07]  /*5150*/  FADD.FTZ R3, R177, R6 ;  /* 0x00000006b1037221 */ /* 0x008fce0000010000 */
[----:B------:R-:W3:Y:S01]  /*5160*/  MUFU.EX2 R178, R178 ;  /* 0x000000b200b27308 */ /* 0x000ee20000000800 */
[----:B-1----:R-:W-:Y:S01]  /*5170*/  FADD.FTZ R27, R15, R36 ;  /* 0x000000240f1b7221 */ /* 0x002fe20000010000 */
[----:B------:R-:W-:-:S06]  /*5180*/  FFMA.FTZ R36, R67, R2, -R73 ;  /* 0x0000000243247223 */ /* 0x000fcc0000010849 */
[----:B------:R-:W1:Y:S01]  /*5190*/  MUFU.EX2 R179, R179 ;  /* 0x000000b300b37308 */ /* 0x000e620000000800 */
[----:B--2---:R-:W-:-:S07]  /*51a0*/  FADD.FTZ R6, R14, R3 ;  /* 0x000000030e067221 */ /* 0x004fce0000010000 */
        /* <DEDUP_REMOVED lines=13> */
[----:B---3--:R-:W-:Y:S01]  /*5280*/  FADD.FTZ R27, R25, R38 ;  /* 0x00000026191b7221 */ /* 0x008fe20000010000 */
[-CC-:B------:R-:W-:Y:S01]  /*5290*/  FFMA.FTZ R38, R71, R2.reuse, -R73.reuse ;  /* 0x0000000247267223 */ /* 0x180fe20000010849 */
[----:B------:R-:W-:-:S05]  /*52a0*/  FFMA.FTZ R73, R87, R2, -R73 ;  /* 0x0000000257497223 */ /* 0x000fca0000010849 */
        /* <DEDUP_REMOVED lines=62> */
[----:B------:R-:W-:-:S05]  /*5690*/  @P1 VIADD R6, R31, 0x34840 ;  /* 0x000348401f061836 */ /* 0x000fca0000000000 */
[----:B------:R-:W-:Y:S01]  /*56a0*/  @P1 PRMT R6, R23, 0x654, R6 ;  /* 0x0000065417061816 */ /* 0x000fe20000000006 */
[----:B------:R-:W1:Y:S01]  /*56b0*/  MUFU.EX2 R162, R162 ;  /* 0x000000a200a27308 */ /* 0x000e620000000800 */
[----:B--2---:R-:W-:Y:S02]  /*56c0*/  FADD.FTZ R27, R57, R40 ;  /* 0x00000028391b7221 */ /* 0x004fe40000010000 */
[----:B------:R2:W-:Y:S05]  /*56d0*/  @P1 SYNCS.ARRIVE.TRANS64.RED.A1T0 RZ, [R6+URZ], RZ ;  /* 0x000000ff06ff19a7 */ /* 0x0005ea000810043f */
[----:B------:R-:W4:Y:S01]  /*56e0*/  MUFU.EX2 R78, R78 ;  /* 0x0000004e004e7308 */ /* 0x000f220000000800 */
[----:B---3--:R-:W-:-:S07]  /*56f0*/  FADD.FTZ R3, R42, R3 ;  /* 0x000000032a037221 */ /* 0x008fce0000010000 */
[----:B------:R-:W3:Y:S01]  /*5700*/  MUFU.EX2 R61, R61 ;  /* 0x0000003d003d7308 */ /* 0x000ee20000000800 */
[----:B-1----:R-:W-:-:S07]  /*5710*/  FADD.FTZ R40, R162, R27 ;  /* 0x0000001ba2287221 */ /* 0x002fce0000010000 */
[----:B------:R-:W1:Y:S01]  /*5720*/  MUFU.EX2 R79, R79 ;  /* 0x0000004f004f7308 */ /* 0x000e620000000800 */
[----:B----4-:R-:W-:-:S07]  /*5730*/  FADD.FTZ R3, R78, R3 ;  /* 0x000000034e037221 */ /* 0x010fce0000010000 */
        /* <DEDUP_REMOVED lines=16> */
[----:B--2---:R-:W-:-:S03]  /*5840*/  FADD.FTZ R6, R69, R6 ;  /* 0x0000000645067221 */ /* 0x004fc60000010000 */
[----:B---3--:R-:W-:Y:S01]  /*5850*/  FADD.FTZ R3, R73, R3 ;  /* 0x0000000349037221 */ /* 0x008fe20000010000 */
[----:B------:R-:W-:Y:S06]  /*5860*/  @!P0 BRA `(.L_x_146) ;  /* 0x0000000000048947 */ /* 0x000fec0003800000 */
[----:B------:R-:W-:Y:S01]  /*5870*/  BPT.TRAP 0x1 ;  /* 0x000000040000795c */ /* 0x000fe20000300000 */
.L_x_146:
[----:B------:R-:W-:Y:S01]  /*5880*/  ISETP.NE.AND P1, PT, R18, RZ, PT ;  /* 0x000000ff1200720c */ /* 0x000fe20003f25270 */
[----:B------:R-:W-:Y:S01]  /*5890*/  IMAD.U32 R27, RZ, RZ, UR7 ;  /* 0x00000007ff1b7e24 */ /* 0x000fe2000f8e00ff */
[----:B------:R-:W-:Y:S01]  /*58a0*/  UMOV UR4, UR39 ;  /* 0x0000002700047c82 */ /* 0x000fe20008000000 */
[----:B------:R-:W-:Y:S01]  /*58b0*/  UMOV UR5, UR38 ;  /* 0x0000002600057c82 */ /* 0x000fe20008000000 */
[----:B------:R-:W-:Y:S01]  /*58c0*/  F2FP.F16.F32.PACK_AB R180, R11, R180 ;  /* 0x000000b40bb4723e */ /* 0x000fe200000000ff */
[----:B------:R-:W-:Y:S01]  /*58d0*/  IMAD.MOV.U32 R11, RZ, RZ, R0 ;  /* 0x000000ffff0b7224 */ /* 0x000fe200078e0000 */
[----:B------:R-:W-:Y:S01]  /*58e0*/  F2FP.F16.F32.PACK_AB R181, R10, R181 ;  /* 0x000000b50ab5723e */ /* 0x000fe200000000ff */
[----:B------:R-:W-:Y:S01]  /*58f0*/  IMAD.MOV.U32 R10, RZ, RZ, R7 ;  /* 0x000000ffff0a7224 */ /* 0x000fe200078e0007 */
[----:B------:R-:W-:Y:S02]  /*5900*/  F2FP.F16.F32.PACK_AB R182, R13, R182 ;  /* 0x000000b60db6723e */ /* 0x000fe400000000ff */
[----:B------:R-:W-:-:S02]  /*5910*/  F2FP.F16.F32.PACK_AB R183, R12, R183 ;  /* 0x000000b70cb7723e */ /* 0x000fc400000000ff */
[----:B------:R-:W-:Y:S01]  /*5920*/  F2FP.F16.F32.PACK_AB R176, R15, R176 ;  /* 0x000000b00fb0723e */ /* 0x000fe200000000ff */
[----:B------:R-:W-:Y:S01]  /*5930*/  @P1 VIADD R27, R27, 0x34860 ;  /* 0x000348601b1b1836 */ /* 0x000fe20000000000 */
[----:B------:R-:W-:Y:S02]  /*5940*/  F2FP.F16.F32.PACK_AB R177, R14, R177 ;  /* 0x000000b10eb1723e */ /* 0x000fe400000000ff */
[----:B------:R-:W-:Y:S02]  /*5950*/  F2FP.F16.F32.PACK_AB R178, R21, R178 ;  /* 0x000000b215b2723e */ /* 0x000fe400000000ff */
[----:B------:R-:W-:Y:S02]  /*5960*/  @P1 PRMT R27, R22, 0x654, R27 ;  /* 0x00000654161b1816 */ /* 0x000fe4000000001b */
[----:B------:R-:W-:Y:S02]  /*5970*/  F2FP.F16.F32.PACK_AB R179, R20, R179 ;  /* 0x000000b314b3723e */ /* 0x000fe400000000ff */
[----:B------:R1:W-:Y:S01]  /*5980*/  @P1 SYNCS.ARRIVE.TRANS64.RED.A1T0 RZ, [R27+URZ], RZ ;  /* 0x000000ff1bff19a7 */ /* 0x0003e2000810043f */
[C---:B------:R-:W-:Y:S01]  /*5990*/  ISETP.GT.AND P1, PT, R193.reuse, RZ, PT ;  /* 0x000000ffc100720c */ /* 0x040fe20003f24270 */
[----:B------:R-:W-:Y:S01]  /*59a0*/  VIADD R193, R193, 0xffffffff ;  /* 0xffffffffc1c17836 */ /* 0x000fe20000000000 */
[----:B------:R-:W-:-:S02]  /*59b0*/  F2FP.F16.F32.PACK_AB R172, R25, R172 ;  /* 0x000000ac19ac723e */ /* 0x000fc400000000ff */
[----:B------:R-:W-:Y:S02]  /*59c0*/  F2FP.F16.F32.PACK_AB R173, R24, R173 ;  /* 0x000000ad18ad723e */ /* 0x000fe400000000ff */
[----:B------:R-:W-:Y:S02]  /*59d0*/  F2FP.F16.F32.PACK_AB R174, R29, R174 ;  /* 0x000000ae1dae723e */ /* 0x000fe400000000ff */
[----:B------:R-:W-:Y:S02]  /*59e0*/  F2FP.F16.F32.PACK_AB R175, R26, R175 ;  /* 0x000000af1aaf723e */ /* 0x000fe400000000ff */
[----:B------:R-:W-:Y:S02]  /*59f0*/  F2FP.F16.F32.PACK_AB R168, R33, R168 ;  /* 0x000000a821a8723e */ /* 0x000fe400000000ff */
[----:B------:R-:W-:Y:S02]  /*5a00*/  F2FP.F16.F32.PACK_AB R169, R28, R169 ;  /* 0x000000a91ca9723e */ /* 0x000fe400000000ff */
        /* <DEDUP_REMOVED lines=17> */
[----:B------:R-:W-:Y:S01]  /*5b20*/  F2FP.F16.F32.PACK_AB R167, R73, R86 ;  /* 0x0000005649a7723e */ /* 0x000fe200000000ff */
[----:B-1----:R-:W-:Y:S06]  /*5b30*/  @P1 BRA `(.L_x_147) ;  /* 0xffffffdc00b41947 */ /* 0x002fec000383ffff */
.L_x_136:
        /* <DEDUP_REMOVED lines=67> */
.L_x_148:
[----:B------:R-:W-:Y:S01]  /*5f70*/  ULEA UR5, UR38, UR60, 0x3 ;  /* 0x0000003c26057291 */ /* 0x000fe2000f8e183f */
[----:B------:R-:W-:-:S05]  /*5f80*/  IMAD.U32 R4, RZ, RZ, UR39 ;  /* 0x00000027ff047e24 */ /* 0x000fca000f8e00ff */
[----:B------:R-:W-:-:S04]  /*5f90*/  SHF.L.U32 R4, R4, 0x1f, RZ ;  /* 0x0000001f04047819 */ /* 0x000fc800000006ff */
[----:B------:R1:W2:Y:S01]  /*5fa0*/  SYNCS.PHASECHK.TRANS64.TRYWAIT P1, [UR5+0x34850], R4 ;  /* 0x03485004ff0075a7 */ /* 0x0002a20008020145 */
[----:B------:R-:W-:Y:S05]  /*5fb0*/  @!P0 BRA `(.L_x_149) ;  /* 0x0000000000048947 */ /* 0x000fea0003800000 */
[----:B------:R-:W-:Y:S01]  /*5fc0*/  BPT.TRAP 0x1 ;  /* 0x000000040000795c */ /* 0x000fe20000300000 */
.L_x_149:
[----:B--2---:R-:W-:Y:S05]  /*5fd0*/  @P1 BRA `(.L_x_150) ;  /* 0x0000000000081947 */ /* 0x004fea0003800000 */
[----:B------:R-:W2:Y:S02]  /*5fe0*/  SYNCS.PHASECHK.TRANS64.TRYWAIT P1, [UR5+0x34850], R4 ;  /* 0x03485004ff0075a7 */ /* 0x000ea40008020145 */
[----:B--2---:R-:W-:Y:S05]  /*5ff0*/  @!P1 BRA `(.L_x_151) ;  /* 0x0000004800749947 */ /* 0x004fea0003800000 */
.L_x_150:
[----:B------:R-:W-:Y:S01]  /*6000*/  UIADD3 UR4, UR60, 0x400, URZ ;  /* 0x000004003c047890 */ /* 0x000fe2000fffe03f */
[----:B------:R-:W-:Y:S01]  /*6010*/  WARPGROUP.ARRIVE ;  /* 0x00000000000079c5 */ /* 0x000fe20000000000 */
[----:B------:R-:W-:Y:S01]  /*6020*/  UMOV UR7, 0x40000040 ;  /* 0x4000004000077882 */ /* 0x000fe20000000000 */
[----:B--2---:R-:W2:Y:S01]  /*6030*/  SHFL.BFLY PT, R5, R6, 0x2, 0x1f ;  /* 0x0c401f0006057f89 */ /* 0x004ea200000e0000 */
[----:B------:R-:W-:Y:S01]  /*6040*/  USHF.R.U32.HI UR4, URZ, 0x4, UR4 ;  /* 0x000000043f047899 */ /* 0x000fe20008011604 */
[----:B------:R-:W-:Y:S02]  /*6050*/  IMAD.MOV.U32 R20, RZ, RZ, -0x800000 ;  /* 0xff800000ff147424 */ /* 0x000fe400078e00ff */
[----:B-1----:R-:W1:Y:S01]  /*6060*/  SHFL.BFLY PT, R4, R3, 0x2, 0x1f ;  /* 0x0c401f0003047f89 */ /* 0x002e6200000e0000 */
[----:B------:R-:W-:-:S04]  /*6070*/  ULOP3.LUT UR4, UR4, 0x3fff, URZ, 0xc0, !UPT ;  /* 0x00003fff04047892 */ /* 0x000fc8000f8ec03f */
[----:B------:R-:W-:-:S04]  /*6080*/  ULOP3.LUT UR4, UR4, 0x4000000, URZ, 0xfc, !UPT ;  /* 0x0400000004047892 */ /* 0x000fc8000f8efc3f */
[----:B------:R-:W-:-:S07]  /*6090*/  ULEA UR4, UR38, UR4, 0xb ;  /* 0x0000000426047291 */ /* 0x000fce000f8e583f */
[----:B------:R-:W-:Y:S02]  /*60a0*/  UMOV UR6, UR4 ;  /* 0x0000000400067c82 */ /* 0x000fe40008000000 */
[----:B------:R-:W-:Y:S01]  /*60b0*/  HGMMA.64x128x16.F32 R24, R180, gdesc[UR4].tnspB, R24, gsb0 ;  /* 0x41e00004b4187df0 */ /* 0x000fe20008000818 */
[----:B------:R-:W-:Y:S01]  /*60c0*/  UIADD3 UR6, UR4, 0x80, URZ ;  /* 0x0000008004067890 */ /* 0x000fe2000fffe03f */
[----:B--2---:R-:W-:Y:S01]  /*60d0*/  FADD.FTZ R5, R5, R6 ;  /* 0x0000000605057221 */ /* 0x004fe20000010000 */
[----:B------:R-:W-:Y:S01]  /*60e0*/  UMOV UR7, 0x40000040 ;  /* 0x4000004000077882 */ /* 0x000fe20000000000 */
[----:B-1----:R-:W-:Y:S01]  /*60f0*/  FADD.FTZ R8, R4, R3 ;  /* 0x0000000304087221 */ /* 0x002fe20000010000 */
[----:B------:R-:W-:Y:S02]  /*6100*/  IMAD.MOV.U32 R3, RZ, RZ, -0x800000 ;  /* 0xff800000ff037424 */ /* 0x000fe400078e00ff */
[----:B------:R-:W1:Y:S04]  /*6110*/  SHFL.BFLY PT, R4, R5, 0x1, 0x1f ;  /* 0x0c201f0005047f89 */ /* 0x000e6800000e0000 */
[----:B------:R-:W2:Y:S01]  /*6120*/  SHFL.BFLY PT, R9, R8, 0x1, 0x1f ;  /* 0x0c201f0008097f89 */ /* 0x000ea200000e0000 */
[----:B-1----:R-:W-:Y:S01]  /*6130*/  FADD.FTZ R11, R5, R4 ;  /* 0x00000004050b7221 */ /* 0x002fe20000010000 */
[----:B------:R-:W-:-:S02]  /*6140*/  IMAD.MOV.U32 R4, RZ, RZ, RZ ;  /* 0x000000ffff047224 */ /* 0x000fc400078e00ff */
[----:B--2---:R-:W-:Y:S02]  /*6150*/  FADD.FTZ R12, R8, R9 ;  /* 0x00000009080c7221 */ /* 0x004fe40000010000 */
[----:B------:R-:W-:Y:S01]  /*6160*/  FSETP.NE.FTZ.AND P1, PT, R11, RZ, PT ;  /* 0x000000ff0b00720b */ /* 0x000fe20003f35000 */
[----:B------:R-:W-:Y:S02]  /*6170*/  IMAD.MOV.U32 R9, RZ, RZ, RZ ;  /* 0x000000ffff097224 */ /* 0x000fe400078e00ff */
[----:B------:R-:W-:-:S10]  /*6180*/  FSETP.NE.FTZ.AND P2, PT, R12, RZ, PT ;  /* 0x000000ff0c00720b */ /* 0x000fd40003f55000 */
[----:B------:R-:W1:Y:S01]  /*6190*/  @P1 MUFU.LG2 R6, R11 ;  /* 0x0000000b00061308 */ /* 0x000e620000000c00 */
[C---:B------:R-:W-:Y:S02]  /*61a0*/  @P1 FMUL.FTZ R5, R2.reuse, 0.69314718246459960938 ;  /* 0x3f31721802051820 */ /* 0x040fe40000410000 */
[----:B------:R-:W-:-:S05]  /*61b0*/  @P2 FMUL.FTZ R13, R2, 0.69314718246459960938 ;  /* 0x3f317218020d2820 */ /* 0x000fca0000410000 */
[----:B------:R-:W2:Y:S08]  /*61c0*/  @P2 MUFU.LG2 R10, R12 ;  /* 0x0000000c000a2308 */ /* 0x000eb00000000c00 */
[----:B------:R3:W4:Y:S01]  /*61d0*/  @P1 MUFU.RCP R4, R11 ;  /* 0x0000000b00041308 */ /* 0x0007220000001000 */
[----:B-1----:R-:W-:-:S04]  /*61e0*/  @P1 FMUL.FTZ R6, R6, 0.69314718246459960938 ;  /* 0x3f31721806061820 */ /* 0x002fc80000410000 */
[----:B------:R-:W-:-:S03]  /*61f0*/  @P1 FFMA.FTZ R20, R5, R0, R6 ;  /* 0x0000000005141223 */ /* 0x000fc60000010006 */
[----:B------:R3:W1:Y:S01]  /*6200*/  @P2 MUFU.RCP R9, R12 ;  /* 0x0000000c00092308 */ /* 0x0006620000001000 */
[----:B--2---:R-:W-:-:S04]  /*6210*/  @P2 FMUL.FTZ R10, R10, 0.69314718246459960938 ;  /* 0x3f3172180a0a2820 */ /* 0x004fc80000410000 */
[----:B------:R-:W-:Y:S01]  /*6220*/  @P2 FFMA.FTZ R3, R13, R7, R10 ;  /* 0x000000070d032223 */ /* 0x000fe2000001000a */
[----:B------:R-:W-:Y:S02]  /*6230*/  WARPGROUP.DEPBAR.LE gsb0, 0x0 ;  /* 0x00008000000079c5 */ /* 0x000fe40000010000 */
[----:B------:R-:W-:-:S06]  /*6240*/  WARPGROUP.ARRIVE ;  /* 0x00000000000079c5 */ /* 0x000fcc0000000000 */
        /* <DEDUP_REMOVED lines=31> */
[----:B------:R-:W-:Y:S03]  /*6440*/  HGMMA.64x128x16.F32 R24, R164, gdesc[UR4].tnspB, R24, gsb0 ;  /* 0x41e00004a4187df0 */ /* 0x000fe60008000818 */
[----:B------:R-:W-:Y:S02]  /*6450*/  WARPGROUP.DEPBAR.LE gsb0, 0x0 ;  /* 0x00008000000079c5 */ /* 0x000fe40000010000 */
[----:B-1-34-:R-:W-:Y:S05]  /*6460*/  @!P0 BRA `(.L_x_152) ;  /* 0x0000000000048947 */ /* 0x01afea0003800000 */
[----:B------:R-:W-:Y:S01]  /*6470*/  BPT.TRAP 0x1 ;  /* 0x000000040000795c */ /* 0x000fe20000300000 */
.L_x_152:
[----:B------:R-:W-:Y:S01]  /*6480*/  ISETP.NE.AND P3, PT, R18, RZ, PT ;  /* 0x000000ff1200720c */ /* 0x000fe20003f65270 */
[----:B------:R-:W-:Y:S02]  /*6490*/  IMAD.U32 R5, RZ, RZ, UR5 ;  /* 0x00000005ff057e24 */ /* 0x000fe4000f8e00ff */
        /* <DEDUP_REMOVED lines=11> */
[----:B------:R-:W-:-:S02]  /*6550*/  @P3 VIADD R5, R5, 0x34860 ;  /* 0x0003486005053836 */ /* 0x000fc40000000000 */
[-C--:B------:R-:W-:Y:S01]  /*6560*/  FMUL.FTZ R46, R46, R9.reuse ;  /* 0x000000092e2e7220 */ /* 0x080fe20000410000 */
[-C--:B------:R-:W-:Y:S01]  /*6570*/  FMUL.FTZ R51, R51, R9.reuse ;  /* 0x0000000933337220 */ /* 0x080fe20000410000 */
[-C--:B------:R-:W-:Y:S01]  /*6580*/  FMUL.FTZ R50, R50, R9.reuse ;  /* 0x0000000932327220 */ /* 0x080fe20000410000 */
[-C--:B------:R-:W-:Y:S01]  /*6590*/  FMUL.FTZ R55, R55, R9.reuse ;  /* 0x0000000937377220 */ /* 0x080fe20000410000 */
[----:B------:R-:W-:Y:S01]  /*65a0*/  @P3 PRMT R5, R22, 0x654, R5 ;  /* 0x0000065416053816 */ /* 0x000fe20000000005 */
[-C--:B------:R-:W-:Y:S01]  /*65b0*/  FMUL.FTZ R54, R54, R9.reuse ;  /* 0x0000000936367220 */ /* 0x080fe20000410000 */
[-C--:B------:R-:W-:Y:S01]  /*65c0*/  FMUL.FTZ R59, R59, R9.reuse ;  /* 0x000000093b3b7220 */ /* 0x080fe20000410000 */
[-C--:B------:R-:W-:Y:S01]  /*65d0*/  FMUL.FTZ R58, R58, R9.reuse ;  /* 0x000000093a3a7220 */ /* 0x080fe20000410000 */
[----:B------:R1:W-:Y:S01]  /*65e0*/  @P3 SYNCS.ARRIVE.TRANS64.RED.A1T0 RZ, [R5+URZ], RZ ;  /* 0x000000ff05ff39a7 */ /* 0x0003e2000810043f */
        /* <DEDUP_REMOVED lines=14> */
[C---:B-1----:R-:W-:Y:S01]  /*66d0*/  LOP3.LUT R5, R16.reuse, 0x380, RZ, 0xc0, !PT ;  /* 0x0000038010057812 */ /* 0x042fe200078ec0ff */
[-C--:B------:R-:W-:Y:S01]  /*66e0*/  FMUL.FTZ R6, R29, R4.reuse ;  /* 0x000000041d067220 */ /* 0x080fe20000410000 */
[----:B------:R-:W-:Y:S01]  /*66f0*/  IADD3 R9, P1, R16, 0x40, RZ ;  /* 0x0000004010097810 */ /* 0x000fe20007f3e0ff */
[-C--:B------:R-:W-:Y:S01]  /*6700*/  FMUL.FTZ R7, R28, R4.reuse ;  /* 0x000000041c077220 */ /* 0x080fe20000410000 */
[C---:B------:R-:W-:Y:S01]  /*6710*/  IADD3 R29, P0, R16.reuse, 0x20, RZ ;  /* 0x00000020101d7810 */ /* 0x040fe20007f1e0ff */
[-C--:B------:R-:W-:Y:S01]  /*6720*/  FMUL.FTZ R25, R25, R4.reuse ;  /* 0x0000000419197220 */ /* 0x080fe20000410000 */
[----:B------:R-:W-:Y:S01]  /*6730*/  IADD3 R15, P6, R16, 0x4000, RZ ;  /* 0x00004000100f7810 */ /* 0x000fe20007fde0ff */
[-C--:B------:R-:W-:Y:S01]  /*6740*/  FMUL.FTZ R0, R24, R4.reuse ;  /* 0x0000000418007220 */ /* 0x080fe20000410000 */
[----:B------:R-:W-:Y:S01]  /*6750*/  SHF.R.U64 R5, R5, 0x3, RZ ;  /* 0x0000000305057819 */ /* 0x000fe200000012ff */
[-C--:B------:R-:W-:Y:S01]  /*6760*/  FMUL.FTZ R33, R33, R4.reuse ;  /* 0x0000000421217220 */ /* 0x080fe20000410000 */
[----:B------:R-:W-:Y:S01]  /*6770*/  LOP3.LUT R26, R9, 0x380, RZ, 0xc0, !PT ;  /* 0x00000380091a7812 */ /* 0x000fe200078ec0ff */
[-C--:B------:R-:W-:Y:S01]  /*6780*/  FMUL.FTZ R32, R32, R4.reuse ;  /* 0x0000000420207220 */ /* 0x080fe20000410000 */
[----:B------:R-:W-:Y:S01]  /*6790*/  LOP3.LUT R28, R29, 0x380, RZ, 0xc0, !PT ;  /* 0x000003801d1c7812 */ /* 0x000fe200078ec0ff */
        /* <DEDUP_REMOVED lines=26> */
[----:B------:R-:W-:Y:S01]  /*6940*/  LOP3.LUT R14, R15, 0x380, RZ, 0xc0, !PT ;  /* 0x000003800f0e7812 */ /* 0x000fe200078ec0ff */
[----:B------:R-:W-:Y:S01]  /*6950*/  UIADD3 UR35, -UR36, URZ, URZ ;  /* 0x0000003f24237290 */ /* 0x000fe2000fffe13f */
[----:B------:R-:W-:Y:S01]  /*6960*/  LOP3.LUT R4, R5, R16, RZ, 0x3c, !PT ;  /* 0x0000001005047212 */ /* 0x000fe200078e3cff */
[--C-:B------:R-:W-:Y:S01]  /*6970*/  IMAD.MOV.U32 R5, RZ, RZ, R17.reuse ;  /* 0x000000ffff057224 */ /* 0x100fe200078e0011 */
[----:B------:R-:W-:Y:S01]  /*6980*/  SHF.R.U64 R26, R26, 0x3, RZ ;  /* 0x000000031a1a7819 */ /* 0x000fe200000012ff */
[----:B------:R-:W-:Y:S01]  /*6990*/  ULDC UR4, c[0x0][0xdb4] ;  /* 0x00036d0000047ab9 */ /* 0x000fe20000000800 */
[----:B------:R-:W-:Y:S01]  /*69a0*/  SHF.R.U64 R28, R28, 0x3, RZ ;  /* 0x000000031c1c7819 */ /* 0x000fe200000012ff */
[----:B------:R-:W-:Y:S01]  /*69b0*/  UIMAD UR35, UR4, UR35, UR61 ;  /* 0x00000023042372a4 */ /* 0x000fe2000f8e023d */
[----:B------:R-:W-:Y:S01]  /*69c0*/  SHF.R.U64 R14, R14, 0x3, RZ ;  /* 0x000000030e0e7819 */ /* 0x000fe200000012ff */
[----:B------:R-:W-:Y:S01]  /*69d0*/  UIADD3 UR34, -UR61, URZ, URZ ;  /* 0x0000003f3d227290 */ /* 0x000fe2000fffe13f */
[----:B------:R-:W-:Y:S01]  /*69e0*/  LOP3.LUT R26, R26, R9, RZ, 0x3c, !PT ;  /* 0x000000091a1a7212 */ /* 0x000fe200078e3cff */
[----:B------:R-:W-:Y:S01]  /*69f0*/  ULDC UR5, c[0x0][0xda8] ;  /* 0x00036a0000057ab9 */ /* 0x000fe20000000800 */
[----:B------:R-:W-:Y:S01]  /*6a00*/  LOP3.LUT R28, R28, R29, RZ, 0x3c, !PT ;  /* 0x0000001d1c1c7212 */ /* 0x000fe200078e3cff */
[--C-:B------:R-:W-:Y:S01]  /*6a10*/  IMAD.X R29, RZ, RZ, R17.reuse, P0 ;  /* 0x000000ffff1d7224 */ /* 0x100fe200000e0611 */
[----:B------:R-:W-:Y:S01]  /*6a20*/  MOV R9, R4 ;  /* 0x0000000400097202 */ /* 0x000fe20000000f00 */
[----:B------:R-:W-:Y:S01]  /*6a30*/  USHF.R.S32.HI UR4, URZ, 0x1f, UR35 ;  /* 0x0000001f3f047899 */ /* 0x000fe20008011423 */
[----:B------:R-:W-:Y:S01]  /*6a40*/  F2FP.F16.F32.PACK_AB R5, R27, R2 ;  /* 0x000000021b05723e */ /* 0x000fe200000000ff */
[--C-:B------:R-:W-:Y:S01]  /*6a50*/  IMAD.X R27, RZ, RZ, R17.reuse, P1 ;  /* 0x000000ffff1b7224 */ /* 0x100fe200008e0611 */
[----:B------:R-:W-:Y:S01]  /*6a60*/  LOP3.LUT R14, R14, R15, RZ, 0x3c, !PT ;  /* 0x0000000f0e0e7212 */ /* 0x000fe200078e3cff */
[----:B------:R-:W-:Y:S01]  /*6a70*/  IMAD.X R15, RZ, RZ, R17, P6 ;  /* 0x000000ffff0f7224 */ /* 0x000fe200030e0611 */
[----:B------:R-:W-:Y:S01]  /*6a80*/  R2UR UR6, R187 ;  /* 0x00000000bb0672ca */ /* 0x000fe200000e0000 */
[----:B------:R-:W-:Y:S01]  /*6a90*/  ULDC.64 UR8, c[0x0][0xb70] ;  /* 0x0002dc0000087ab9 */ /* 0x000fe20000000a00 */
[----:B------:R-:W-:Y:S01]  /*6aa0*/  IADD3 R11, P2, R16, 0x60, RZ ;  /* 0x00000060100b7810 */ /* 0x000fe20007f5e0ff */
[----:B------:R-:W-:Y:S01]  /*6ab0*/  USHF.R.S32.HI UR7, URZ, 0x1f, UR36 ;  /* 0x0000001f3f077899 */ /* 0x000fe20008011424 */
[----:B------:R-:W-:Y:S01]  /*6ac0*/  MOV R29, R28 ;  /* 0x0000001c001d7202 */ /* 0x000fe20000000f00 */
[----:B------:R-:W-:Y:S01]  /*6ad0*/  ULDC.64 UR12, c[0x0][0x208] ;  /* 0x00008200000c7ab9 */ /* 0x000fe20000000a00 */
[----:B------:R-:W-:-:S02]  /*6ae0*/  MOV R28, R26 ;  /* 0x0000001a001c7202 */ /* 0x000fc40000000f00 */
[----:B------:R-:W-:Y:S02]  /*6af0*/  MOV R26, R14 ;  /* 0x0000000e001a7202 */ /* 0x000fe40000000f00 */
[----:B------:R-:W1:Y:S01]  /*6b00*/  LDC.64 R14, c[0x0][0xb78] ;  /* 0x0002de00ff0e7b82 */ /* 0x000e620000000a00 */
[----:B------:R-:W-:Y:S02]  /*6b10*/  LOP3.LUT R24, R11, 0x380, RZ, 0xc0, !PT ;  /* 0x000003800b187812 */ /* 0x000fe400078ec0ff */
[----:B------:R-:W-:Y:S01]  /*6b20*/  IADD3 R21, P3, R16, 0x4060, RZ ;  /* 0x0000406010157810 */ /* 0x000fe20007f7e0ff */
[----:B------:R-:W-:Y:S01]  /*6b30*/  UIMAD UR34, UR5, UR34, UR6 ;  /* 0x00000022052272a4 */ /* 0x000fe2000f8e0206 */
[----:B------:R-:W-:Y:S01]  /*6b40*/  SHF.R.U64 R24, R24, 0x3, RZ ;  /* 0x0000000318187819 */ /* 0x000fe200000012ff */
[----:B------:R-:W-:Y:S01]  /*6b50*/  UIMAD UR6, UR4, UR8, URZ ;  /* 0x00000008040672a4 */ /* 0x000fe2000f8e023f */
[----:B------:R-:W-:Y:S01]  /*6b60*/  LOP3.LUT R8, R21, 0x380, RZ, 0xc0, !PT ;  /* 0x0000038015087812 */ /* 0x000fe200078ec0ff */
[----:B------:R-:W-:Y:S01]  /*6b70*/  USHF.L.U32 UR34, UR34, 0x7, URZ ;  /* 0x0000000722227899 */ /* 0x000fe2000800063f */
[----:B------:R-:W-:Y:S01]  /*6b80*/  LOP3.LUT R24, R24, R11, RZ, 0x3c, !PT ;  /* 0x0000000b18187212 */ /* 0x000fe200078e3cff */
[----:B------:R-:W-:Y:S01]  /*6b90*/  UIMAD.WIDE.U32 UR4, UR35, UR8, URZ ;  /* 0x00000008230472a5 */ /* 0x000fe2000f8e003f */
[----:B------:R-:W-:Y:S01]  /*6ba0*/  IADD3 R11, P4, R16, 0x4040, RZ ;  /* 0x00004040100b7810 */ /* 0x000fe20007f9e0ff */
[----:B------:R-:W-:Y:S01]  /*6bb0*/  UIMAD UR6, UR35, UR9, UR6 ;  /* 0x00000009230672a4 */ /* 0x000fe2000f8e0206 */
[----:B------:R-:W-:-:S02]  /*6bc0*/  F2FP.F16.F32.PACK_AB R6, R6, R7 ;  /* 0x000000070606723e */ /* 0x000fc400000000ff */
[----:B------:R-:W-:Y:S01]  /*6bd0*/  IADD3 R13, P5, R16, 0x4020, RZ ;  /* 0x00004020100d7810 */ /* 0x000fe20007fbe0ff */
[----:B------:R-:W-:Y:S01]  /*6be0*/  UIADD3 UR6, UR5, UR6, URZ ;  /* 0x0000000605067290 */ /* 0x000fe2000fffe03f */
[----:B------:R-:W-:Y:S01]  /*6bf0*/  F2FP.F16.F32.PACK_AB R4, R25, R0 ;  /* 0x000000001904723e */ /* 0x000fe200000000ff */
[----:B------:R-:W-:Y:S01]  /*6c00*/  IMAD.X R25, RZ, RZ, R17, P2 ;  /* 0x000000ffff197224 */ /* 0x000fe200010e0611 */
[----:B------:R-:W-:Y:S01]  /*6c10*/  F2FP.F16.F32.PACK_AB R7, R31, R30 ;  /* 0x0000001e1f07723e */ /* 0x000fe200000000ff */
[----:B------:R-:W-:Y:S01]  /*6c20*/  BAR.SYNC.DEFER_BLOCKING 0x1, 0x100 ;  /* 0x0044000000007b1d */ /* 0x000fe20000010000 */
[----:B------:R-:W-:Y:S01]  /*6c30*/  LOP3.LUT R10, R11, 0x380, RZ, 0xc0, !PT ;  /* 0x000003800b0a7812 */ /* 0x000fe200078ec0ff */
[----:B------:R-:W-:Y:S01]  /*6c40*/  VIADD R31, R190, UR34 ;  /* 0x00000022be1f7c36 */ /* 0x000fe20008000000 */
[----:B------:R-:W-:Y:S02]  /*6c50*/  SHF.R.U64 R8, R8, 0x3, RZ ;  /* 0x0000000308087819 */ /* 0x000fe400000012ff */
[----:B------:R-:W-:-:S02]  /*6c60*/  LOP3.LUT R12, R13, 0x380, RZ, 0xc0, !PT ;  /* 0x000003800d0c7812 */ /* 0x000fc400078ec0ff */
[----:B------:R-:W-:Y:S02]  /*6c70*/  SHF.R.U64 R10, R10, 0x3, RZ ;  /* 0x000000030a0a7819 */ /* 0x000fe400000012ff */
[----:B------:R-:W-:Y:S02]  /*6c80*/  LOP3.LUT R8, R8, R21, RZ, 0x3c, !PT ;  /* 0x0000001508087212 */ /* 0x000fe400078e3cff */
[----:B------:R-:W-:Y:S02]  /*6c90*/  SHF.R.U64 R12, R12, 0x3, RZ ;  /* 0x000000030c0c7819 */ /* 0x000fe400000012ff */
[----:B------:R-:W-:Y:S01]  /*6ca0*/  LOP3.LUT R10, R10, R11, RZ, 0x3c, !PT ;  /* 0x0000000b0a0a7212 */ /* 0x000fe200078e3cff */
[--C-:B------:R-:W-:Y:S01]  /*6cb0*/  IMAD.X R11, RZ, RZ, R17.reuse, P4 ;  /* 0x000000ffff0b7224 */ /* 0x100fe200020e0611 */
[----:B------:R-:W-:Y:S01]  /*6cc0*/  LOP3.LUT R12, R12, R13, RZ, 0x3c, !PT ;  /* 0x0000000d0c0c7212 */ /* 0x000fe200078e3cff */
[----:B------:R-:W-:Y:S01]  /*6cd0*/  IMAD.X R13, RZ, RZ, R17, P5 ;  /* 0x000000ffff0d7224 */ /* 0x000fe200028e0611 */
[----:B------:R-:W-:Y:S01]  /*6ce0*/  MOV R27, R24 ;  /* 0x00000018001b7202 */ /* 0x000fe20000000f00 */
[----:B------:R-:W-:Y:S01]  /*6cf0*/  IMAD.U32 R25, RZ, RZ, UR5 ;  /* 0x00000005ff197e24 */ /* 0x000fe2000f8e00ff */
[----:B------:R-:W-:Y:S01]  /*6d00*/  LOP3.LUT P0, RZ, R186, 0x3, RZ, 0xc0, !PT ;  /* 0x00000003baff7812 */ /* 0x000fe2000780c0ff */
[----:B------:R-:W-:Y:S01]  /*6d10*/  IMAD.U32 R24, RZ, RZ, UR4 ;  /* 0x00000004ff187e24 */ /* 0x000fe2000f8e00ff */
[----:B------:R-:W-:Y:S01]  /*6d20*/  ULDC UR4, c[0x0][0xa88] ;  /* 0x0002a20000047ab9 */ /* 0x000fe20000000800 */
[----:B------:R-:W-:Y:S01]  /*6d30*/  IMAD.U32 R25, RZ, RZ, UR6 ;  /* 0x00000006ff197e24 */ /* 0x000fe2000f8e00ff */
[----:B------:R-:W-:Y:S01]  /*6d40*/  MOV R2, R10 ;  /* 0x0000000a00027202 */ /* 0x000fe20000000f00 */
[----:B------:R2:W-:Y:S01]  /*6d50*/  STSM.16.M88.4 [R9], R4 ;  /* 0x0000000409007844 */ /* 0x0005e20000000200 */
[----:B------:R-:W-:Y:S01]  /*6d60*/  MOV R21, R12 ;  /* 0x0000000c00157202 */ /* 0x000fe20000000f00 */
[----:B-1----:R-:W-:Y:S01]  /*6d70*/  IMAD.WIDE.U32 R24, R14, UR36, R24 ;  /* 0x000000240e187c25 */ /* 0x002fe2000f8e0018 */
[----:B------:R-:W-:-:S02]  /*6d80*/  F2FP.F16.F32.PACK_AB R10, R45, R44 ;  /* 0x0000002c2d0a723e */ /* 0x000fc400000000ff */
[----:B------:R-:W-:Y:S02]  /*6d90*/  F2FP.F16.F32.PACK_AB R11, R47, R46 ;  /* 0x0000002e2f0b723e */ /* 0x000fe400000000ff */
[----:B------:R-:W-:Y:S02]  /*6da0*/  F2FP.F16.F32.PACK_AB R12, R49, R48 ;  /* 0x00000030310c723e */ /* 0x000fe400000000ff */
[----:B------:R-:W-:Y:S02]  /*6db0*/  F2FP.F16.F32.PACK_AB R13, R51, R50 ;  /* 0x00000032330d723e */ /* 0x000fe400000000ff */
[----:B------:R-:W-:Y:S02]  /*6dc0*/  F2FP.F16.F32.PACK_AB R64, R65, R64 ;  /* 0x000000404140723e */ /* 0x000fe400000000ff */
[----:B------:R-:W-:Y:S02]  /*6dd0*/  F2FP.F16.F32.PACK_AB R65, R67, R66 ;  /* 0x000000424341723e */ /* 0x000fe400000000ff */
[----:B------:R-:W-:Y:S01]  /*6de0*/  F2FP.F16.F32.PACK_AB R72, R73, R72 ;  /* 0x000000484948723e */ /* 0x000fe200000000ff */
[----:B--2---:R-:W-:Y:S01]  /*6df0*/  IMAD.X R9, RZ, RZ, R17, P3 ;  /* 0x000000ffff097224 */ /* 0x004fe200018e0611 */
[----:B------:R-:W-:-:S02]  /*6e00*/  F2FP.F16.F32.PACK_AB R4, R33, R32 ;  /* 0x000000202104723e */ /* 0x000fc400000000ff */
[----:B------:R-:W-:Y:S02]  /*6e10*/  F2FP.F16.F32.PACK_AB R5, R35, R34 ;  /* 0x000000222305723e */ /* 0x000fe400000000ff */
[----:B------:R-:W-:Y:S01]  /*6e20*/  MOV R0, R8 ;  /* 0x0000000800007202 */ /* 0x000fe20000000f00 */
[----:B------:R-:W-:Y:S01]  /*6e30*/  VIADD R9, R31, 0x8 ;  /* 0x000000081f097836 */ /* 0x000fe20000000000 */
[----:B------:R-:W-:Y:S01]  /*6e40*/  F2FP.F16.F32.PACK_AB R6, R37, R36 ;  /* 0x000000242506723e */ /* 0x000fe200000000ff */
[----:B------:R-:W-:Y:S01]  /*6e50*/  IMAD R8, R14, UR7, RZ ;  /* 0x000000070e087c24 */ /* 0x000fe2000f8e02ff */
[----:B------:R-:W-:Y:S02]  /*6e60*/  F2FP.F16.F32.PACK_AB R7, R39, R38 ;  /* 0x000000262707723e */ /* 0x000fe400000000ff */
[----:B------:R-:W-:Y:S01]  /*6e70*/  ISETP.GE.OR P1, PT, R9, UR4, P0 ;  /* 0x0000000409007c0c */ /* 0x000fe20008726670 */
[----:B------:R-:W-:Y:S01]  /*6e80*/  IMAD R30, R15, UR36, R8 ;  /* 0x000000240f1e7c24 */ /* 0x000fe2000f8e0208 */
[----:B------:R-:W-:Y:S01]  /*6e90*/  F2FP.F16.F32.PACK_AB R8, R41, R40 ;  /* 0x000000282908723e */ /* 0x000fe200000000ff */
[----:B------:R1:W-:Y:S01]  /*6ea0*/  STSM.16.M88.4 [R29], R4 ;  /* 0x000000041d007844 */ /* 0x0003e20000000200 */
[----:B------:R-:W-:-:S02]  /*6eb0*/  F2FP.F16.F32.PACK_AB R9, R43, R42 ;  /* 0x0000002a2b09723e */ /* 0x000fc400000000ff */
[----:B------:R-:W-:Y:S02]  /*6ec0*/  F2FP.F16.F32.PACK_AB R14, R53, R52 ;  /* 0x00000034350e723e */ /* 0x000fe400000000ff */
[----:B------:R-:W-:Y:S01]  /*6ed0*/  F2FP.F16.F32.PACK_AB R15, R55, R54 ;  /* 0x00000036370f723e */ /* 0x000fe200000000ff */
[----:B------:R-:W-:Y:S01]  /*6ee0*/  STSM.16.M88.4 [R28], R8 ;  /* 0x000000081c007844 */ /* 0x000fe20000000200 */
[----:B------:R-:W-:Y:S02]  /*6ef0*/  F2FP.F16.F32.PACK_AB R66, R69, R68 ;  /* 0x000000444542723e */ /* 0x000fe400000000ff */
[----:B------:R-:W-:Y:S01]  /*6f00*/  F2FP.F16.F32.PACK_AB R67, R71, R70 ;  /* 0x000000464743723e */ /* 0x000fe200000000ff */
[----:B------:R-:W-:Y:S01]  /*6f10*/  STSM.16.M88.4 [R27], R12 ;  /* 0x0000000c1b007844 */ /* 0x000fe20000000200 */
[----:B------:R-:W-:Y:S02]  /*6f20*/  F2FP.F16.F32.PACK_AB R73, R75, R74 ;  /* 0x0000004a4b49723e */ /* 0x000fe400000000ff */
[----:B------:R-:W-:-:S02]  /*6f30*/  F2FP.F16.F32.PACK_AB R80, R81, R80 ;  /* 0x000000505150723e */ /* 0x000fc400000000ff */
[----:B------:R-:W-:Y:S02]  /*6f40*/  F2FP.F16.F32.PACK_AB R74, R77, R76 ;  /* 0x0000004c4d4a723e */ /* 0x000fe400000000ff */
[----:B-1----:R-:W-:Y:S02]  /*6f50*/  F2FP.F16.F32.PACK_AB R4, R57, R56 ;  /* 0x000000383904723e */ /* 0x002fe400000000ff */
[----:B------:R-:W-:Y:S02]  /*6f60*/  F2FP.F16.F32.PACK_AB R5, R59, R58 ;  /* 0x0000003a3b05723e */ /* 0x000fe400000000ff */
[----:B------:R-:W-:Y:S02]  /*6f70*/  F2FP.F16.F32.PACK_AB R6, R61, R60 ;  /* 0x0000003c3d06723e */ /* 0x000fe400000000ff */
[----:B------:R-:W-:Y:S02]  /*6f80*/  F2FP.F16.F32.PACK_AB R7, R63, R62 ;  /* 0x0000003e3f07723e */ /* 0x000fe400000000ff */
[----:B------:R-:W-:-:S02]  /*6f90*/  F2FP.F16.F32.PACK_AB R75, R79, R78 ;  /* 0x0000004e4f4b723e */ /* 0x000fc400000000ff */
[----:B------:R-:W-:Y:S01]  /*6fa0*/  F2FP.F16.F32.PACK_AB R81, R83, R82 ;  /* 0x000000525351723e */ /* 0x000fe200000000ff */
[----:B------:R1:W-:Y:S01]  /*6fb0*/  STSM.16.M88.4 [R26], R4 ;  /* 0x000000041a007844 */ /* 0x0003e20000000200 */
[----:B------:R-:W-:Y:S02]  /*6fc0*/  F2FP.F16.F32.PACK_AB R82, R85, R84 ;  /* 0x000000545552723e */ /* 0x000fe400000000ff */
[----:B------:R-:W-:Y:S01]  /*6fd0*/  F2FP.F16.F32.PACK_AB R83, R87, R86 ;  /* 0x000000565753723e */ /* 0x000fe200000000ff */
[----:B------:R-:W-:Y:S01]  /*6fe0*/  STSM.16.M88.4 [R21], R64 ;  /* 0x0000004015007844 */ /* 0x000fe20000000200 */
[----:B------:R-:W-:Y:S02]  /*6ff0*/  SHF.R.S32.HI R29, RZ, 0x1f, R31 ;  /* 0x0000001fff1d7819 */ /* 0x000fe4000001141f */
[C---:B------:R-:W-:Y:S01]  /*7000*/  IADD3 R24, P2, R31.reuse, R24, RZ ;  /* 0x000000181f187210 */ /* 0x040fe20007f5e0ff */
[----:B------:R-:W-:Y:S01]  /*7010*/  STSM.16.M88.4 [R2], R72 ;  /* 0x0000004802007844 */ /* 0x000fe20000000200 */
[----:B------:R-:W-:Y:S01]  /*7020*/  ISETP.GE.OR P0, PT, R31, UR4, P0 ;  /* 0x000000041f007c0c */ /* 0x000fe20008706670 */
[----:B------:R-:W-:Y:S01]  /*7030*/  ULDC.64 UR4, c[0x0][0xb40] ;  /* 0x0002d00000047ab9 */ /* 0x000fe20000000a00 */
[----:B------:R-:W-:Y:S01]  /*7040*/  IADD3.X R29, R29, R25, R30, P2, !PT ;  /* 0x000000191d1d7210 */ /* 0x000fe200017fe41e */
[----:B------:R-:W-:Y:S01]  /*7050*/  STSM.16.M88.4 [R0], R80 ;  /* 0x0000005000007844 */ /* 0x000fe20000000200 */
[----:B------:R-:W-:Y:S01]  /*7060*/  R2UR UR10, R184 ;  /* 0x00000000b80a72ca */ /* 0x000fe200000e0000 */
[----:B------:R-:W-:Y:S01]  /*7070*/  @!PT LDS RZ, [RZ] ;  /* 0x00000000fffff984 */ /* 0x000fe20000000800 */
[----:B------:R-:W-:Y:S01]  /*7080*/  @!PT LDS RZ, [RZ] ;  /* 0x00000000fffff984 */ /* 0x000fe20000000800 */
[----:B------:R-:W-:Y:S01]  /*7090*/  @!PT LDS RZ, [RZ] ;  /* 0x00000000fffff984 */ /* 0x000fe20000000800 */
[----:B------:R-:W-:Y:S01]  /*70a0*/  @!PT LDS RZ, [RZ] ;  /* 0x00000000fffff984 */ /* 0x000fe20000000800 */
[----:B------:R2:W-:Y:S06]  /*70b0*/  MEMBAR.ALL.CTA ;  /* 0x0000000000007992 */ /* 0x0005ec0000008000 */
[----:B--2---:R-:W2:Y:S02]  /*70c0*/  FENCE.VIEW.ASYNC.S ;  /* 0x00000000000073c6 */ /* 0x004ea40000000000 */
[----:B--2---:R-:W-:Y:S06]  /*70d0*/  BAR.ARV 0x1, 0x120 ;  /* 0x0044800000007b1d */ /* 0x004fec0000002000 */
[C---:B-1----:R-:W-:Y:S01]  /*70e0*/  LEA R4, P2, R24.reuse, UR4, 0x2 ;  /* 0x0000000418047c11 */ /* 0x042fe2000f8410ff */
[----:B------:R-:W-:Y:S01]  /*70f0*/  ULDC UR4, c[0x0][0xc] ;  /* 0x0000030000047ab9 */ /* 0x000fe20000000800 */
[----:B------:R-:W1:Y:S01]  /*7100*/  SHFL.IDX PT, R6, R189, RZ, 0x1f ;  /* 0x00001fffbd067589 */ /* 0x000e6200000e0000 */
[----:B------:R-:W-:Y:S01]  /*7110*/  UIADD3 UR10, UR4, UR10, URZ ;  /* 0x0000000a040a7290 */ /* 0x000fe2000fffe03f */
[----:B------:R-:W-:-:S05]  /*7120*/  LEA.HI.X R5, R24, UR5, R29, 0x2, P2 ;  /* 0x0000000518057c11 */ /* 0x000fca00090f141d */
[----:B------:R2:W-:Y:S01]  /*7130*/  @!P0 STG.E desc[UR12][R4.64], R20 ;  /* 0x0000001404008986 */ /* 0x0005e2000c10190c */
[----:B------:R-:W-:-:S03]  /*7140*/  IMAD.U32 R184, RZ, RZ, UR10 ;  /* 0x0000000affb87e24 */ /* 0x000fc6000f8e00ff */
[----:B------:R2:W-:Y:S01]  /*7150*/  @!P1 STG.E desc[UR12][R4.64+0x20], R3 ;  /* 0x0000200304009986 */ /* 0x0005e2000c10190c */
[----:B-1----:R-:W-:-:S13]  /*7160*/  ISETP.NE.AND P0, PT, R6, 0x7, PT ;  /* 0x000000070600780c */ /* 0x002fda0003f05270 */
[----:B--2---:R-:W-:Y:S05]  /*7170*/  @P0 BRA `(.L_x_153) ;  /* 0x0000000000640947 */ /* 0x004fea0003800000 */
        /* <DEDUP_REMOVED lines=11> */
[----:B------:R-:W-:Y:S01]  /*7230*/  UMOV UR7, 0x40 ;  /* 0x0000004000077882 */ /* 0x000fe20000000000 */
[----:B------:R-:W-:-:S05]  /*7240*/  UMOV UR8, 0x1 ;  /* 0x0000000100087882 */ /* 0x000fca0000000000 */
[----:B------:R1:W-:Y:S02]  /*7250*/  UTMASTG.5D [UR32], [UR4] ;  /* 0x00000020040073b5 */ /* 0x0003e40008020000 */
[----:B-1----:R-:W-:Y:S01]  /*7260*/  UMOV UR32, UR6 ;  /* 0x0000000600207c82 */ /* 0x002fe20008000000 */
[----:B------:R-:W-:Y:S01]  /*7270*/  UMOV UR33, UR7 ;  /* 0x0000000700217c82 */ /* 0x000fe20008000000 */
[----:B------:R-:W-:Y:S01]  /*7280*/  UIADD3 UR6, UR60, 0x34820, URZ ;  /* 0x000348203c067890 */ /* 0x000fe2000fffe03f */
[----:B------:R1:W-:Y:S03]  /*7290*/  UTMASTG.5D [UR32], [UR4] ;  /* 0x00000020040073b5 */ /* 0x0003e60008020000 */
[----:B------:R-:W-:Y:S02]  /*72a0*/  UPRMT UR7, URZ, 0x654, UR6 ;  /* 0x000006543f077896 */ /* 0x000fe40008000006 */
[----:B------:R-:W-:Y:S01]  /*72b0*/  UPRMT UR6, UR8, 0x654, UR6 ;  /* 0x0000065408067896 */ /* 0x000fe20008000006 */
[----:B------:R0:W-:Y:S01]  /*72c0*/  UTMACMDFLUSH ;  /* 0x00000000000079b7 */ /* 0x0001e20000000000 */
[----:B------:R-:W-:-:S05]  /*72d0*/  DEPBAR.LE SB0, 0x0 ;  /* 0x000080000000791a */ /* 0x000fca0000000000 */
[----:B------:R-:W-:Y:S02]  /*72e0*/  SYNCS.ARRIVE.TRANS64.RED.A1T0 RZ, [UR7], RZ ;  /* 0x000000ffffff79a7 */ /* 0x000fe40008100407 */
[----:B-1----:R-:W-:Y:S03]  /*72f0*/  SYNCS.ARRIVE.TRANS64.RED.A1T0 RZ, [UR6], RZ ;  /* 0x000000ffffff79a7 */ /* 0x002fe60008100406 */
.L_x_154:
[----:B------:R-:W-:Y:S05]  /*7300*/  BSYNC B0 ;  /* 0x0000000000007941 */ /* 0x000fea0003800000 */
.L_x_153:
[----:B------:R-:W1:Y:S01]  /*7310*/  LDC R0, c[0x0][0xda4] ;  /* 0x00036900ff007b82 */ /* 0x000e620000000800 */
[----:B------:R-:W-:Y:S01]  /*7320*/  R2UR UR5, R184 ;  /* 0x00000000b80572ca */ /* 0x000fe200000e0000 */
[----:B------:R-:W-:Y:S01]  /*7330*/  UIADD3 UR38, UR38, 0x1, URZ ;  /* 0x0000000126267890 */ /* 0x000fe2000fffe03f */
[----:B------:R-:W-:-:S03]  /*7340*/  VIADD R185, R185, 0x1 ;  /* 0x00000001b9b97836 */ /* 0x000fc60000000000 */
[----:B------:R-:W-:-:S04]  /*7350*/  UISETP.NE.AND UP0, UPT, UR38, 0x2, UPT ;  /* 0x000000022600788c */ /* 0x000fc8000bf05270 */
[----:B------:R-:W-:Y:S02]  /*7360*/  USEL UR4, URZ, 0x1, UP0 ;  /* 0x000000013f047887 */ /* 0x000fe40008000000 */
[----:B------:R-:W-:Y:S02]  /*7370*/  USEL UR38, UR38, URZ, UP0 ;  /* 0x0000003f26267287 */ /* 0x000fe40008000000 */
[----:B------:R-:W-:Y:S01]  /*7380*/  ULOP3.LUT UR39, UR39, UR4, URZ, 0x3c, !UPT ;  /* 0x0000000427277292 */ /* 0x000fe2000f8e3c3f */
[----:B-1----:R-:W-:-:S13]  /*7390*/  ISETP.LE.AND P0, PT, R0, UR5, PT ;  /* 0x0000000500007c0c */ /* 0x002fda000bf03270 */
[----:B------:R-:W-:Y:S05]  /*73a0*/  @!P0 BRA `(.L_x_155) ;  /* 0xffffff9c00cc8947 */ /* 0x000fea000383ffff */
[----:B------:R-:W-:Y:S05]  /*73b0*/  EXIT ;  /* 0x000000000000794d */ /* 0x000fea0003800000 */
.L_x_127:
[----:B------:R-:W-:-:S08]  /*73c0*/  NOP ;  /* 0x0000000000007918 */ /* 0x000fd00000000000 */
[----:B-1----:R-:W1:-:S00]  /*73d0*/  USETMAXREG.DEALLOC.CTAPOOL 0x18 ;  /* 0x00000018000079c8 */ /* 0x002e4000080e0500 */
[----:B-1----:R-:W-:-:S06]  /*73e0*/  LOP3.LUT R0, R0, 0x3, RZ, 0xc0, !PT ;  /* 0x0000000300007812 */ /* 0x002fcc00078ec0ff */
[----:B------:R-:W1:Y:S02]  /*73f0*/  SHFL.IDX PT, R0, R0, RZ, 0x1f ;  /* 0x00001fff00007589 */ /* 0x000e6400000e0000 */
[----:B-1----:R-:W-:-:S13]  /*7400*/  ISETP.NE.AND P0, PT, R0, RZ, PT ;  /* 0x000000ff0000720c */ /* 0x002fda0003f05270 */
[----:B------:R-:W-:Y:S05]  /*7410*/  @P0 EXIT ;  /* 0x000000000000094d */ /* 0x000fea0003800000 */
[----:B------:R-:W1:Y:S01]  /*7420*/  S2UR UR4, SR_CTAID.X ;  /* 0x00000000000479c3 */ /* 0x000e620000002500 */
[----:B------:R-:W-:Y:S02]  /*7430*/  IMAD.MOV.U32 R16, RZ, RZ, RZ ;  /* 0x000000ffff107224 */ /* 0x000fe400078e00ff */
[----:B------:R-:W-:Y:S02]  /*7440*/  IMAD.MOV.U32 R2, RZ, RZ, 0x1 ;  /* 0x00000001ff027424 */ /* 0x000fe400078e00ff */
[----:B------:R-:W-:-:S03]  /*7450*/  IMAD.MOV.U32 R17, RZ, RZ, 0x1 ;  /* 0x00000001ff117424 */ /* 0x000fc600078e00ff */
[----:B------:R-:W1:Y:S02]  /*7460*/  LDC R0, c[0x0][0xda4] ;  /* 0x00036900ff007b82 */ /* 0x000e640000000800 */
[----:B-1----:R-:W-:-:S13]  /*7470*/  ISETP.LE.AND P0, PT, R0, UR4, PT ;  /* 0x0000000400007c0c */ /* 0x002fda000bf03270 */
[----:B------:R-:W-:Y:S05]  /*7480*/  @P0 BRA `(.L_x_156) ;  /* 0x0000003000180947 */ /* 0x000fea0003800000 */
[----:B------:R-:W2:Y:S01]  /*7490*/  LDL R4, [R1+0x24] ;  /* 0x0000240001047983 */ /* 0x000ea20000100800 */
[----:B------:R-:W1:Y:S01]  /*74a0*/  S2UR UR4, SR_CTAID.X ;  /* 0x00000000000479c3 */ /* 0x000e620000002500 */
[----:B------:R-:W-:Y:S01]  /*74b0*/  LOP3.LUT R19, R19, 0xfffffffd, RZ, 0xc0, !PT ;  /* 0xfffffffd13137812 */ /* 0x000fe200078ec0ff */
[----:B------:R-:W-:Y:S01]  /*74c0*/  IMAD.MOV.U32 R16, RZ, RZ, RZ ;  /* 0x000000ffff107224 */ /* 0x000fe200078e00ff */
[----:B------:R-:W3:Y:S01]  /*74d0*/  S2R R3, SR_TID.X ;  /* 0x0000000000037919 */ /* 0x000ee20000002100 */
[----:B------:R-:W-:Y:S01]  /*74e0*/  IMAD.MOV.U32 R17, RZ, RZ, 0x1 ;  /* 0x00000001ff117424 */ /* 0x000fe200078e00ff */
[----:B------:R-:W-:Y:S01]  /*74f0*/  ULDC.64 UR36, c[0x0][0x198] ;  /* 0x0000660000247ab9 */ /* 0x000fe20000000a00 */
[----:B------:R-:W-:Y:S01]  /*7500*/  ULDC UR39, c[0x0][0xc] ;  /* 0x0000030000277ab9 */ /* 0x000fe20000000800 */
[C---:B---3--:R-:W-:Y:S02]  /*7510*/  LOP3.LUT P0, R0, R3.reuse, 0x1f, RZ, 0xc0, !PT ;  /* 0x0000001f03007812 */ /* 0x048fe4000780c0ff */
[----:B------:R-:W-:-:S03]  /*7520*/  LOP3.LUT P1, RZ, R3, 0x7f, RZ, 0xc0, !PT ;  /* 0x0000007f03ff7812 */ /* 0x000fc6000782c0ff */
[----:B------:R1:W-:Y:S01]  /*7530*/  STL [R1+0x20], R0 ;  /* 0x0000200001007387 */ /* 0x0003e20000100800 */
[----:B------:R-:W-:Y:S01]  /*7540*/  PLOP3.LUT P0, PT, P0, P1, PT, 0x8a, 0x0 ;  /* 0x000000000000781c */ /* 0x000fe20000703172 */
[----:B-1----:R-:W-:-:S08]  /*7550*/  IMAD.U32 R0, RZ, RZ, UR4 ;  /* 0x00000004ff007e24 */ /* 0x002fd0000f8e00ff */
[----:B------:R-:W-:Y:S01]  /*7560*/  @P1 LOP3.LUT R19, R19, 0x2, RZ, 0xfc, !PT ;  /* 0x0000000213131812 */ /* 0x000fe200078efcff */
[----:B------:R1:W-:Y:S03]  /*7570*/  STL [R1+0x14], R0 ;  /* 0x0000140001007387 */ /* 0x0003e60000100800 */
[----:B------:R-:W-:Y:S01]  /*7580*/  LOP3.LUT R19, R19, 0xfffffffe, RZ, 0xc0, !PT ;  /* 0xfffffffe13137812 */ /* 0x000fe200078ec0ff */
[----:B------:R1:W-:Y:S03]  /*7590*/  STL [R1+0x1c], RZ ;  /* 0x00001cff01007387 */ /* 0x0003e60000100800 */
[----:B------:R-:W-:Y:S02]  /*75a0*/  @P0 LOP3.LUT R19, R19, 0x1, RZ, 0xfc, !PT ;  /* 0x0000000113130812 */ /* 0x000fe400078efcff */
[----:B--2---:R-:W-:-:S13]  /*75b0*/  R2UR UR5, R4 ;  /* 0x00000000040572ca */ /* 0x004fda00000e0000 */
[----:B-1----:R-:W-:-:S12]  /*75c0*/  ULOP3.LUT UR38, UR5, 0x2, URZ, 0xfc, !UPT ;  /* 0x0000000205267892 */ /* 0x002fd8000f8efc3f */
.L_x_208:
[----:B------:R-:W2:Y:S01]  /*75d0*/  LDL R6, [R1+0x14] ;  /* 0x0000140001067983 */ /* 0x000ea20000100800 */
[----:B------:R-:W1:Y:S01]  /*75e0*/  LDC R2, c[0x0][0xda8] ;  /* 0x00036a00ff027b82 */ /* 0x000e620000000800 */
[----:B------:R-:W-:Y:S05]  /*75f0*/  YIELD ;  /* 0x0000000000007946 */ /* 0x000fea0003800000 */
[----:B------:R-:W-:Y:S02]  /*7600*/  ULDC.64 UR4, c[0x0][0x3f8] ;  /* 0x0000fe0000047ab9 */ /* 0x000fe40000000a00 */
[----:B------:R-:W3:Y:S01]  /*7610*/  LDC R0, c[0x0][0xdb4] ;  /* 0x00036d00ff007b82 */ /* 0x000ee20000000800 */
[----:B------:R-:W-:-:S03]  /*7620*/  UISETP.NE.U32.AND UP0, UPT, UR4, URZ, UPT ;  /* 0x0000003f0400728c */ /* 0x000fc6000bf05070 */
[----:B------:R-:W-:Y:S01]  /*7630*/  ULDC UR4, c[0x0][0x404] ;  /* 0x0001010000047ab9 */ /* 0x000fe20000000800 */
[----:B------:R-:W-:-:S04]  /*7640*/  UISETP.NE.AND.EX UP0, UPT, UR5, URZ, UPT, UP0 ;  /* 0x0000003f0500728c */ /* 0x000fc8000bf05300 */
[----:B------:R-:W-:Y:S01]  /*7650*/  USEL UR4, UR4, 0x1, UP0 ;  /* 0x0000000104047887 */ /* 0x000fe20008000000 */
[----:B-1----:R-:W-:Y:S02]  /*7660*/  ISETP.NE.AND P0, PT, R2, 0x1, PT ;  /* 0x000000010200780c */ /* 0x002fe40003f05270 */
[----:B---3--:R-:W-:-:S11]  /*7670*/  ISETP.NE.AND P1, PT, R0, 0x1, PT ;  /* 0x000000010000780c */ /* 0x008fd60003f25270 */
        /* <DEDUP_REMOVED lines=11> */
[----:B------:R-:W-:Y:S02]  /*7730*/  MOV R3, 0x400 ;  /* 0x0000040000037802 */ /* 0x000fe40000000f00 */
[----:B------:R2:W-:Y:S02]  /*7740*/  STL [R1], R7 ;  /* 0x0000000701007387 */ /* 0x0005e40000100800 */
        /* <DEDUP_REMOVED lines=13> */
[----:B------:R2:W-:Y:S01]  /*7820*/  STL [R1+0x4], R3 ;  /* 0x0000040301007387 */ /* 0x0005e20000100800 */
[----:B------:R-:W-:Y:S05]  /*7830*/  @!P0 BRA `(.L_x_157) ;  /* 0x0000000000408947 */ /* 0x000fea0003800000 */
[----:B------:R-:W-:Y:S01]  /*7840*/  MOV R2, 0x0 ;  /* 0x0000000000027802 */ /* 0x000fe20000000f00 */
[----:B------:R-:W-:Y:S01]  /*7850*/  ULDC.64 UR6, c[0x4][0x108] ;  /* 0x0100420000067ab9 */ /* 0x000fe20000000a00 */
[----:B------:R-:W-:Y:S01]  /*7860*/  ULDC.64 UR8, c[0x4][0x110] ;  /* 0x0100440000087ab9 */ /* 0x000fe20000000a00 */
[----:B------:R-:W-:Y:S01]  /*7870*/  ULDC.64 UR4, c[0x4][0x60] ;  /* 0x0100180000047ab9 */ /* 0x000fe20000000a00 */
[----:B------:R-:W-:Y:S02]  /*7880*/  IMAD.U32 R4, RZ, RZ, UR6 ;  /* 0x00000006ff047e24 */ /* 0x000fe4000f8e00ff */
[----:B--2---:R-:W1:Y:S01]  /*7890*/  LDC.64 R2, c[0x4][R2] ;  /* 0x0100000002027b82 */ /* 0x004e620000000a00 */
[----:B------:R-:W-:Y:S02]  /*78a0*/  IMAD.U32 R5, RZ, RZ, UR7 ;  /* 0x00000007ff057e24 */ /* 0x000fe4000f8e00ff */
[----:B------:R-:W-:Y:S02]  /*78b0*/  IMAD.U32 R6, RZ, RZ, UR8 ;  /* 0x00000008ff067e24 */ /* 0x000fe4000f8e00ff */
[----:B------:R-:W-:-:S02]  /*78c0*/  IMAD.U32 R7, RZ, RZ, UR9 ;  /* 0x00000009ff077e24 */ /* 0x000fc4000f8e00ff */
[----:B------:R-:W-:Y:S02]  /*78d0*/  IMAD.U32 R10, RZ, RZ, UR4 ;  /* 0x00000004ff0a7e24 */ /* 0x000fe4000f8e00ff */
[----:B------:R-:W-:Y:S02]  /*78e0*/  IMAD.U32 R11, RZ, RZ, UR5 ;  /* 0x00000005ff0b7e24 */ /* 0x000fe4000f8e00ff */
[----:B------:R-:W-:Y:S02]  /*78f0*/  IMAD.MOV.U32 R8, RZ, RZ, 0x70 ;  /* 0x00000070ff087424 */ /* 0x000fe400078e00ff */
[----:B------:R-:W-:Y:S02]  /*7900*/  IMAD.MOV.U32 R12, RZ, RZ, 0x1 ;  /* 0x00000001ff0c7424 */ /* 0x000fe400078e00ff */
[----:B------:R-:W-:-:S07]  /*7910*/  IMAD.MOV.U32 R13, RZ, RZ, RZ ;  /* 0x000000ffff0d7224 */ /* 0x000fce00078e00ff */
[----:B------:R-:W-:-:S07]  /*7920*/  LEPC R20, `(.L_x_157) ;  /* 0x000000001014794e */ /* 0x000fce0000000000 */
[----:B-1----:R-:W-:Y:S05]  /*7930*/  CALL.ABS.NOINC R2 ;  /* 0x0000000002007343 */ /* 0x002fea0003c00000 */
.L_x_157:
        /* <DEDUP_REMOVED lines=9> */
[----:B------:R-:W-:Y:S02]  /*79d0*/  IMAD.U32 R4, RZ, RZ, UR6 ;  /* 0x00000006ff047e24 */ /* 0x000fe4000f8e00ff */
[----:B------:R-:W-:Y:S02]  /*79e0*/  IMAD.U32 R5, RZ, RZ, UR7 ;  /* 0x00000007ff057e24 */ /* 0x000fe4000f8e00ff */
[----:B------:R-:W-:Y:S02]  /*79f0*/  IMAD.U32 R6, RZ, RZ, UR8 ;  /* 0x00000008ff067e24 */ /* 0x000fe4000f8e00ff */
[----:B------:R-:W-:-:S02]  /*7a00*/  IMAD.U32 R7, RZ, RZ, UR9 ;  /* 0x00000009ff077e24 */ /* 0x000fc4000f8e00ff */
[----:B------:R-:W-:Y:S02]  /*7a10*/  IMAD.U32 R10, RZ, RZ, UR4 ;  /* 0x00000004ff0a7e24 */ /* 0x000fe4000f8e00ff */
[----:B------:R-:W-:Y:S02]  /*7a20*/  IMAD.U32 R11, RZ, RZ, UR5 ;  /* 0x00000005ff0b7e24 */ /* 0x000fe4000f8e00ff */
[----:B------:R-:W-:Y:S02]  /*7a30*/  IMAD.MOV.U32 R8, RZ, RZ, 0x70 ;  /* 0x00000070ff087424 */ /* 0x000fe400078e00ff */
[----:B------:R-:W-:Y:S02]  /*7a40*/  IMAD.MOV.U32 R12, RZ, RZ, 0x1 ;  /* 0x00000001ff0c7424 */ /* 0x000fe400078e00ff */
[----:B-1----:R-:W-:-:S07]  /*7a50*/  IMAD.MOV.U32 R13, RZ, RZ, RZ ;  /* 0x000000ffff0d7224 */ /* 0x002fce00078e00ff */
[----:B------:R-:W-:-:S07]  /*7a60*/  LEPC R20, `(.L_x_159) ;  /* 0x000000001014794e */ /* 0x000fce0000000000 */
[----:B--2---:R-:W-:Y:S05]  /*7a70*/  CALL.ABS.NOINC R2 ;  /* 0x0000000002007343 */ /* 0x004fea0003c00000 */
.L_x_159:
[----:B------:R-:W-:Y:S01]  /*7a80*/  MOV R2, 0x0 ;  /* 0x0000000000027802 */ /* 0x000fe20000000f00 */
[----:B------:R-:W-:Y:S01]  /*7a90*/  ULDC.64 UR6, c[0x4][0x108] ;  /* 0x0100420000067ab9 */ /* 0x000fe20000000a00 */
[----:B------:R-:W-:Y:S01]  /*7aa0*/  ULDC.64 UR8, c[0x4][0x110] ;  /* 0x0100440000087ab9 */ /* 0x000fe20000000a00 */
[----:B------:R-:W-:Y:S01]  /*7ab0*/  ULDC.64 UR4, c[0x4][0x70] ;  /* 0x01001c0000047ab9 */ /* 0x000fe20000000a00 */
[----:B------:R-:W-:Y:S02]  /*7ac0*/  IMAD.U32 R4, RZ, RZ, UR6 ;  /* 0x00000006ff047e24 */ /* 0x000fe4000f8e00ff */
[----:B------:R-:W1:Y:S01]  /*7ad0*/  LDC.64 R2, c[0x4][R2] ;  /* 0x0100000002027b82 */ /* 0x000e620000000a00 */
        /* <DEDUP_REMOVED lines=10> */
.L_x_158:
[----:B------:R-:W2:Y:S01]  /*7b80*/  LDL R7, [R1] ;  /* 0x0000000001077983 */ /* 0x000ea20000100800 */
[----:B------:R-:W-:Y:S01]  /*7b90*/  ULDC.64 UR4, c[0x0][0x9f8] ;  /* 0x00027e0000047ab9 */ /* 0x000fe20000000a00 */
[----:B------:R-:W1:Y:S01]  /*7ba0*/  LDC R0, c[0x0][0x428] ;  /* 0x00010a00ff007b82 */ /* 0x000e620000000800 */
[----:B------:R-:W-:Y:S01]  /*7bb0*/  ISETP.NE.U32.AND P0, PT, RZ, UR4, PT ;  /* 0x00000004ff007c0c */ /* 0x000fe2000bf05070 */
[----:B------:R-:W3:Y:S04]  /*7bc0*/  LDL R10, [R1+0x4] ;  /* 0x00000400010a7983 */ /* 0x000ee80000100800 */
[----:B------:R-:W4:Y:S01]  /*7bd0*/  LDL R9, [R1+0x20] ;  /* 0x0000200001097983 */ /* 0x000f220000100800 */
[----:B------:R-:W-:Y:S01]  /*7be0*/  ISETP.NE.AND.EX P0, PT, RZ, UR5, PT, P0 ;  /* 0x00000005ff007c0c */ /* 0x000fe2000bf05300 */
[----:B------:R-:W-:Y:S01]  /*7bf0*/  ULDC.64 UR6, c[0x0][0x208] ;  /* 0x0000820000067ab9 */ /* 0x000fe20000000a00 */
[----:B------:R-:W-:Y:S01]  /*7c00*/  ULDC UR4, c[0x0][0xda8] ;  /* 0x00036a0000047ab9 */ /* 0x000fe20000000800 */
[----:B------:R-:W4:Y:S04]  /*7c10*/  LDL.LU R6, [R1+0xc] ;  /* 0x00000c0001067983 */ /* 0x000f280000300800 */
[----:B------:R-:W4:Y:S06]  /*7c20*/  LDL R8, [R1+0x14] ;  /* 0x0000140001087983 */ /* 0x000f2c0000100800 */
[----:B------:R-:W2:Y:S01]  /*7c30*/  @P0 LDC.64 R2, c[0x0][0x9f8] ;  /* 0x00027e00ff020b82 */ /* 0x000ea20000000a00 */
[----:B-1----:R-:W-:-:S13]  /*7c40*/  ISETP.NE.AND P1, PT, R0, 0x1, PT ;  /* 0x000000010000780c */ /* 0x002fda0003f25270 */
[----:B------:R-:W3:Y:S08]  /*7c50*/  @P1 LDC R5, c[0x0][0x42c] ;  /* 0x00010b00ff051b82 */ /* 0x000ef00000000800 */
[----:B------:R-:W1:Y:S01]  /*7c60*/  @P1 LDC R4, c[0x0][0x430] ;  /* 0x00010c00ff041b82 */ /* 0x000e620000000800 */
[----:B--2---:R-:W-:-:S05]  /*7c70*/  @P0 IMAD.WIDE R2, R7, 0x4, R2 ;  /* 0x0000000407020825 */ /* 0x004fca00078e0202 */
[----:B------:R2:W5:Y:S01]  /*7c80*/  @P0 LDG.E R7, desc[UR6][R2.64] ;  /* 0x0000000602070981 */ /* 0x000562000c1e1900 */
[----:B---3--:R-:W-:-:S04]  /*7c90*/  @P1 IMAD.HI.U32 R5, R10, R5, RZ ;  /* 0x000000050a051227 */ /* 0x008fc800078e00ff */
[----:B------:R-:W-:Y:S01]  /*7ca0*/  IMAD.MOV.U32 R0, RZ, RZ, R10 ;  /* 0x000000ffff007224 */ /* 0x000fe200078e000a */
[----:B-1----:R-:W-:Y:S02]  /*7cb0*/  @P1 SHF.R.U32.HI R0, RZ, R4, R5 ;  /* 0x00000004ff001219 */ /* 0x002fe40000011605 */
[----:B----4-:R-:W-:Y:S01]  /*7cc0*/  ISETP.NE.AND P1, PT, R9, RZ, PT ;  /* 0x000000ff0900720c */ /* 0x010fe20003f25270 */
[----:B------:R-:W1:Y:S01]  /*7cd0*/  S2R R4, SR_CgaCtaId ;  /* 0x0000000000047919 */ /* 0x000e620000008800 */
[----:B------:R-:W-:-:S04]  /*7ce0*/  IMAD.MOV R6, RZ, RZ, -R6 ;  /* 0x000000ffff067224 */ /* 0x000fc800078e0a06 */
[----:B------:R-:W-:-:S07]  /*7cf0*/  IMAD R6, R6, UR4, R8 ;  /* 0x0000000406067c24 */ /* 0x000fce000f8e0208 */
[----:B------:R-:W-:Y:S01]  /*7d00*/  VOTEU.ALL UP1, P1 ;  /* 0x00000000003f7886 */ /* 0x000fe20000820000 */
[----:B------:R-:W-:-:S04]  /*7d10*/  PLOP3.LUT P2, PT, P1, PT, PT, 0x8, 0x0 ;  /* 0x000000000000781c */ /* 0x000fc80000f4e170 */
[----:B------:R-:W-:Y:S01]  /*7d20*/  @!UP1 UIADD3 UR8, UP0, UR36, 0x270, URZ ;  /* 0x0000027024089890 */ /* 0x000fe2000ff1e03f */
[----:B------:R-:W-:-:S03]  /*7d30*/  IMAD.SHL.U32 R6, R6, 0x80, RZ ;  /* 0x0000008006067824 */ /* 0x000fc600078e00ff */
[----:B------:R-:W-:-:S03]  /*7d40*/  @!UP1 UIADD3.X UR9, URZ, UR37, URZ, UP0, !UPT ;  /* 0x000000253f099290 */ /* 0x000fc600087fe43f */
[----:B--2---:R-:W-:-:S09]  /*7d50*/  VOTEU.ALL UP0, P1 ;  /* 0x00000000003f7886 */ /* 0x004fd20000800000 */
.L_x_160:
[----:B------:R-:W2:Y:S04]  /*7d60*/  LDL R3, [R1] ;  /* 0x0000000001037983 */ /* 0x000ea80000100800 */
[----:B------:R-:W3:Y:S01]  /*7d70*/  LDL R2, [R1+0x4] ;  /* 0x0000040001027983 */ /* 0x000ee20000100800 */
[----:B------:R-:W-:Y:S01]  /*7d80*/  UMOV UR4, URZ ;  /* 0x0000003f00047c82 */ /* 0x000fe20008000000 */
[----:B------:R-:W-:Y:S02]  /*7d90*/  PLOP3.LUT P0, PT, P0, P2, PT, 0xa2, 0x0 ;  /* 0x000000000000781c */ /* 0x000fe40000705472 */
[----:B--2---:R-:W-:-:S08]  /*7da0*/  @P2 R2UR P0, UR7, R3 ;  /* 0x00000000030722ca */ /* 0x004fd00000000000 */
[----:B------:R-:W-:Y:S02]  /*7db0*/  PLOP3.LUT P0, PT, P0, P2, PT, 0xa2, 0x0 ;  /* 0x000000000000781c */ /* 0x000fe40000705472 */
[----:B---3--:R-:W-:-:S08]  /*7dc0*/  @P2 R2UR.OR P0, UR6, R2 ;  /* 0x00000000020622ca */ /* 0x008fd00000100000 */
[----:B------:R-:W-:Y:S02]  /*7dd0*/  PLOP3.LUT P0, PT, P0, P2, PT, 0xa2, 0x0 ;  /* 0x000000000000781c */ /* 0x000fe40000705472 */
[----:B------:R-:W-:-:S08]  /*7de0*/  @P2 R2UR.OR P0, UR5, R6 ;  /* 0x00000000060522ca */ /* 0x000fd00000100000 */
[----:B------:R-:W-:-:S05]  /*7df0*/  @P2 PLOP3.LUT P2, PT, P0, PT, PT, 0x80, 0x0 ;  /* 0x000000000000281c */ /* 0x000fca000074f070 */
[----:B------:R2:W-:Y:S08]  /*7e00*/  @!UP0 UTMAPF.L2.4D [UR4], [UR8] ;  /* 0x00000004080085b8 */ /* 0x0005f00008018000 */
[----:B--2---:R-:W-:Y:S05]  /*7e10*/  @P2 BRA.U.ANY `(.L_x_160) ;  /* 0xfffffffd00d02947 */ /* 0x004fea000393ffff */
[----:B------:R-:W-:Y:S01]  /*7e20*/  PLOP3.LUT P2, PT, P1, PT, PT, 0x8, 0x0 ;  /* 0x000000000000781c */ /* 0x000fe20000f4e170 */
[----:B------:R-:W-:Y:S01]  /*7e30*/  VOTEU.ALL UP0, P1 ;  /* 0x00000000003f7886 */ /* 0x000fe20000800000 */
[----:B------:R-:W-:-:S11]  /*7e40*/  UMOV UR4, 0x40 ;  /* 0x0000004000047882 */ /* 0x000fd60000000000 */
.L_x_161:
[----:B------:R-:W2:Y:S04]  /*7e50*/  LDL R3, [R1] ;  /* 0x0000000001037983 */ /* 0x000ea80000100800 */
[----:B------:R-:W3:Y:S01]  /*7e60*/  LDL R2, [R1+0x4] ;  /* 0x0000040001027983 */ /* 0x000ee20000100800 */
        /* <DEDUP_REMOVED lines=12> */
.L_x_162:
        /* <DEDUP_REMOVED lines=11> */
[----:B------:R-:W2:Y:S01]  /*7fe0*/  LDC.64 R2, c[0x0][0x3f8] ;  /* 0x0000fe00ff027b82 */ /* 0x000ea20000000a00 */
[C---:B-1----:R-:W-:Y:S01]  /*7ff0*/  IMAD.SHL.U32 R20, R4.reuse, 0x40, RZ ;  /* 0x0000004004147824 */ /* 0x042fe200078e00ff */
[----:B------:R-:W-:Y:S01]  /*8000*/  UMOV UR4, 0xffffffff ;  /* 0xffffffff00047882 */ /* 0x000fe20000000000 */
[----:B------:R-:W-:-:S03]  /*8010*/  IMAD.SHL.U32 R21, R4, 0x1000, RZ ;  /* 0x0000100004157824 */ /* 0x000fc600078e00ff */
[----:B------:R-:W-:Y:S02]  /*8020*/  LOP3.LUT R20, R20, 0x40, RZ, 0xc0, !PT ;  /* 0x0000004014147812 */ /* 0x000fe400078ec0ff */
[----:B------:R-:W-:Y:S02]  /*8030*/  LOP3.LUT R21, R21, 0x1000, RZ, 0xc0, !PT ;  /* 0x0000100015157812 */ /* 0x000fe400078ec0ff */
[----:B--2---:R-:W-:-:S04]  /*8040*/  ISETP.NE.U32.AND P0, PT, R2, RZ, PT ;  /* 0x000000ff0200720c */ /* 0x004fc80003f05070 */
[----:B------:R-:W-:-:S04]  /*8050*/  ISETP.NE.AND.EX P0, PT, R3, RZ, PT, P0 ;  /* 0x000000ff0300720c */ /* 0x000fc80003f05300 */
[----:B-----5:R-:W-:Y:S01]  /*8060*/  SEL R5, R7, RZ, !P0 ;  /* 0x000000ff07057207 */ /* 0x020fe20004000000 */
[----:B------:R-:W-:Y:S08]  /*8070*/  BRA.DIV UR4, `(.L_x_163) ;  /* 0x0000002a046c7947 */ /* 0x000ff0000b800000 */
.L_x_224:
[----:B------:R-:W2:Y:S01]  /*8080*/  LDL R8, [R1+0x10] ;  /* 0x0000100001087983 */ /* 0x000ea20000100800 */
[----:B------:R-:W-:Y:S01]  /*8090*/  UMOV UR4, 0xffffffff ;  /* 0xffffffff00047882 */ /* 0x000fe20000000000 */
[--C-:B------:R-:W-:Y:S01]  /*80a0*/  SHF.R.S32.HI R12, RZ, 0x1f, R7.reuse ;  /* 0x0000001fff0c7819 */ /* 0x100fe20000011407 */
[----:B------:R-:W-:Y:S02]  /*80b0*/  IMAD.MOV.U32 R4, RZ, RZ, R7 ;  /* 0x000000ffff047224 */ /* 0x000fe400078e0007 */
[----:B--2---:R-:W-:Y:S01]  /*80c0*/  VIADD R8, R8, 0xffffffff ;  /* 0xffffffff08087836 */ /* 0x004fe20000000000 */
[----:B------:R-:W-:Y:S06]  /*80d0*/  BRA.DIV UR4, `(.L_x_164) ;  /* 0x0000002a04887947 */ /* 0x000fec000b800000 */
[----:B------:R-:W-:-:S13]  /*80e0*/  ELECT P6, URZ, PT ;  /* 0x00000000003f782f */ /* 0x000fda00038c0000 */
.L_x_227:
[----:B------:R-:W-:Y:S05]  /*80f0*/  @!P6 BRA `(.L_x_165) ;  /* 0x000000040028e947 */ /* 0x000fea0003800000 */
        /* <DEDUP_REMOVED lines=9> */
[----:B------:R-:W-:-:S04]  /*8190*/  @P1 SHF.R.U32.HI R5, RZ, R11, R10 ;  /* 0x0000000bff051219 */ /* 0x000fc8000001160a */
[--C-:B------:R-:W-:Y:S01]  /*81a0*/  SHF.R.S32.HI R11, RZ, 0x1f, R5.reuse ;  /* 0x0000001fff0b7819 */ /* 0x100fe20000011405 */
[--C-:B------:R-:W-:Y:S02]  /*81b0*/  IMAD.MOV R18, RZ, RZ, -R5.reuse ;  /* 0x000000ffff127224 */ /* 0x100fe400078e0a05 */
[----:B------:R-:W-:Y:S02]  /*81c0*/  IMAD.MOV.U32 R10, RZ, RZ, R5 ;  /* 0x000000ffff0a7224 */ /* 0x000fe400078e0005 */
[----:B------:R-:W-:Y:S02]  /*81d0*/  IMAD R18, R9, R18, R8 ;  /* 0x0000001209127224 */ /* 0x000fe400078e0208 */
[----:B------:R-:W-:Y:S02]  /*81e0*/  IMAD R9, R12, UR4, RZ ;  /* 0x000000040c097c24 */ /* 0x000fe4000f8e02ff */
[----:B------:R-:W-:-:S04]  /*81f0*/  IMAD.WIDE.U32 R10, R7, UR4, R10 ;  /* 0x00000004070a7c25 */ /* 0x000fc8000f8e000a */
[----:B------:R-:W-:Y:S01]  /*8200*/  IMAD R5, R7, UR5, R9 ;  /* 0x0000000507057c24 */ /* 0x000fe2000f8e0209 */
[----:B------:R-:W-:-:S03]  /*8210*/  LEA R14, P1, R10, R2, 0x2 ;  /* 0x000000020a0e7211 */ /* 0x000fc600078210ff */
[----:B------:R-:W-:-:S05]  /*8220*/  IMAD.IADD R5, R11, 0x1, R5 ;  /* 0x000000010b057824 */ /* 0x000fca00078e0205 */
[----:B------:R-:W-:-:S05]  /*8230*/  LEA.HI.X R15, R10, R3, R5, 0x2, P1 ;  /* 0x000000030a0f7211 */ /* 0x000fca00008f1405 */
[----:B------:R1:W5:Y:S02]  /*8240*/  LDG.E R7, desc[UR6][R14.64] ;  /* 0x000000060e077981 */ /* 0x000364000c1e1900 */
.L_x_166:
[----:B------:R-:W2:Y:S01]  /*8250*/  S2R R9, SR_CgaCtaId ;  /* 0x0000000000097919 */ /* 0x000ea20000008800 */
[----:B------:R-:W-:-:S04]  /*8260*/  MOV R5, 0x400 ;  /* 0x0000040000057802 */ /* 0x000fc80000000f00 */
[----:B--2---:R-:W-:Y:S02]  /*8270*/  LEA R5, R9, R5, 0x18 ;  /* 0x0000000509057211 */ /* 0x004fe400078ec0ff */
[----:B------:R-:W-:-:S03]  /*8280*/  SHF.L.U32 R9, R17, 0x1f, RZ ;  /* 0x0000001f11097819 */ /* 0x000fc600000006ff */
[----:B------:R-:W-:-:S04]  /*8290*/  IMAD R5, R16, 0x8, R5 ;  /* 0x0000000810057824 */ /* 0x000fc800078e0205 */
[----:B------:R-:W2:Y:S02]  /*82a0*/  SYNCS.PHASECHK.TRANS64.TRYWAIT P1, [R5+URZ+0x34840], R9 ;  /* 0x03484009050075a7 */ /* 0x000ea4000802017f */
[----:B--2---:R-:W-:Y:S05]  /*82b0*/  @!P1 BRA `(.L_x_167) ;  /* 0x0000002800309947 */ /* 0x004fea0003800000 */
.L_x_228:
[----:B------:R-:W3:Y:S01]  /*82c0*/  S2R R10, SR_TID.X ;  /* 0x00000000000a7919 */ /* 0x000ee20000002100 */
[----:B------:R-:W-:-:S04]  /*82d0*/  UPRMT UR4, UR38, 0x9910, URZ ;  /* 0x0000991026047896 */ /* 0x000fc8000800003f */
[----:B------:R-:W-:Y:S01]  /*82e0*/  UISETP.NE.AND UP0, UPT, UR4, 0x2, UPT ;  /* 0x000000020400788c */ /* 0x000fe2000bf05270 */
[----:B---3--:R-:W-:-:S13]  /*82f0*/  LOP3.LUT P1, RZ, R10, 0x7f, RZ, 0xc0, !PT ;  /* 0x0000007f0aff7812 */ /* 0x008fda000782c0ff */
[----:B--2---:R-:W-:-:S04]  /*8300*/  @!P1 IMAD.MOV.U32 R9, RZ, RZ, 0xc000 ;  /* 0x0000c000ff099424 */ /* 0x004fc800078e00ff */
[----:B------:R2:W-:Y:S01]  /*8310*/  @!P1 SYNCS.ARRIVE.TRANS64 RZ, [R5+URZ+0x34830], R9 ;  /* 0x0348300905ff99a7 */ /* 0x0005e2000800003f */
[----:B------:R-:W-:-:S13]  /*8320*/  PLOP3.LUT P1, PT, PT, PT, UP0, 0x80, 0x0 ;  /* 0x000000000000781c */ /* 0x000fda0003f2f008 */
[----:B--2---:R-:W-:Y:S05]  /*8330*/  @P1 BRA `(.L_x_168) ;  /* 0x0000000000041947 */ /* 0x004fea0003800000 */
[----:B------:R-:W-:Y:S01]  /*8340*/  BPT.TRAP 0x1 ;  /* 0x000000040000795c */ /* 0x000fe20000300000 */
.L_x_168:
[----:B------:R-:W-:-:S13]  /*8350*/  LOP3.LUT P1, RZ, R19, 0x1, RZ, 0xc0, !PT ;  /* 0x0000000113ff7812 */ /* 0x000fda000782c0ff */
[----:B------:R-:W-:Y:S05]  /*8360*/  @P1 BRA `(.L_x_169) ;  /* 0x0000000000041947 */ /* 0x000fea0003800000 */
[----:B------:R-:W-:Y:S01]  /*8370*/  BPT.TRAP 0x1 ;  /* 0x000000040000795c */ /* 0x000fe20000300000 */
.L_x_169:
[----:B------:R-:W2:Y:S01]  /*8380*/  S2R R10, SR_CgaCtaId ;  /* 0x00000000000a7919 */ /* 0x000ea20000008800 */
[----:B------:R-:W-:Y:S01]  /*8390*/  MOV R9, 0x400 ;  /* 0x0000040000097802 */ /* 0x000fe20000000f00 */
[----:B------:R-:W-:Y:S01]  /*83a0*/  UIADD3 UR4, UP0, UR36, 0x370, URZ ;  /* 0x0000037024047890 */ /* 0x000fe2000ff1e03f */
[----:B------:R-:W-:Y:S01]  /*83b0*/  R2UR UR9, R5 ;  /* 0x00000000050972ca */ /* 0x000fe200000e0000 */
[----:B------:R-:W-:Y:S01]  /*83c0*/  IMAD R5, R16, 0x6000, R21 ;  /* 0x0000600010057824 */ /* 0x000fe200078e0215 */
[----:B------:R-:W-:Y:S01]  /*83d0*/  R2UR UR11, R18 ;  /* 0x00000000120b72ca */ /* 0x000fe200000e0000 */
[----:B------:R-:W-:Y:S01]  /*83e0*/  UMOV UR10, URZ ;  /* 0x0000003f000a7c82 */ /* 0x000fe20008000000 */
[----:B------:R-:W-:Y:S01]  /*83f0*/  R2UR UR5, R20 ;  /* 0x00000000140572ca */ /* 0x000fe200000e0000 */
[----:B------:R-:W-:Y:S01]  /*8400*/  UMOV UR18, 0x30000 ;  /* 0x0003000000127882 */ /* 0x000fe20000000000 */
[----:B------:R-:W-:Y:S01]  /*8410*/  R2UR UR12, R0 ;  /* 0x00000000000c72ca */ /* 0x000fe200000e0000 */
[----:B------:R-:W-:Y:S01]  /*8420*/  UMOV UR6, 0x0 ;  /* 0x0000000000067882 */ /* 0x000fe20000000000 */
[----:B-----5:R-:W-:Y:S01]  /*8430*/  R2UR UR13, R7 ;  /* 0x00000000070d72ca */ /* 0x020fe200000e0000 */
[----:B------:R-:W-:Y:S01]  /*8440*/  UMOV UR7, 0x14f00000 ;  /* 0x14f0000000077882 */ /* 0x000fe20000000000 */
[----:B------:R-:W-:-:S03]  /*8450*/  UMOV UR16, 0x40 ;  /* 0x0000004000107882 */ /* 0x000fc60000000000 */
[----:B------:R-:W-:-:S04]  /*8460*/  UIADD3 UR9, UR9, 0x34830, URZ ;  /* 0x0003483009097890 */ /* 0x000fc8000fffe03f */
[----:B------:R-:W-:Y:S02]  /*8470*/  ULEA UR11, UR11, UR5, 0x7 ;  /* 0x000000050b0b7291 */ /* 0x000fe4000f8e383f */
[----:B------:R-:W-:Y:S01]  /*8480*/  UIADD3.X UR5, URZ, UR37, URZ, UP0, !UPT ;  /* 0x000000253f057290 */ /* 0x000fe200087fe43f */
[----:B--2---:R-:W-:-:S05]  /*8490*/  LEA R9, R10, R9, 0x18 ;  /* 0x000000090a097211 */ /* 0x004fca00078ec0ff */
[----:B------:R-:W-:-:S05]  /*84a0*/  IMAD R5, R5, 0x2, R9 ;  /* 0x0000000205057824 */ /* 0x000fca00078e0209 */
[----:B------:R-:W-:Y:S01]  /*84b0*/  R2UR UR8, R5 ;  /* 0x00000000050872ca */ /* 0x000fe200000e0000 */
[----:B------:R-:W-:-:S12]  /*84c0*/  IMAD.MOV.U32 R5, RZ, RZ, R7 ;  /* 0x000000ffff057224 */ /* 0x000fd800078e0007 */
[----:B------:R-:W-:Y:S02]  /*84d0*/  UIADD3 UR14, UR8, 0x1c400, URZ ;  /* 0x0001c400080e7890 */ /* 0x000fe4000fffe03f */
[----:B------:R-:W-:Y:S02]  /*84e0*/  UIADD3 UR15, UR8, 0x20400, URZ ;  /* 0x00020400080f7890 */ /* 0x000fe4000fffe03f */
[----:B------:R-:W-:-:S03]  /*84f0*/  UIADD3 UR17, UR8, 0x24400, URZ ;  /* 0x0002440008117890 */ /* 0x000fc6000fffe03f */
[----:B------:R-:W-:Y:S01]  /*8500*/  UMOV UR8, UR14 ;  /* 0x0000000e00087c82 */ /* 0x000fe20008000000 */
[----:B------:R-:W-:Y:S01]  /*8510*/  UMOV UR14, 0x80 ;  /* 0x00000080000e7882 */ /* 0x000fe20000000000 */
[----:B------:R2:W-:Y:S02]  /*8520*/  UTMALDG.4D.MULTICAST [UR8], [UR4], UR18, desc[UR6] ;  /* 0x00000608040073b4 */ /* 0x0005e40008019812 */
[----:B--2---:R-:W-:Y:S01]  /*8530*/  UMOV UR8, UR15 ;  /* 0x0000000f00087c82 */ /* 0x004fe20008000000 */
[----:B------:R-:W-:Y:S02]  /*8540*/  UMOV UR10, UR16 ;  /* 0x00000010000a7c82 */ /* 0x000fe40008000000 */
[----:B------:R2:W-:Y:S02]  /*8550*/  UTMALDG.4D.MULTICAST [UR8], [UR4], UR18, desc[UR6] ;  /* 0x00000608040073b4 */ /* 0x0005e40008019812 */
[----:B--2---:R-:W-:Y:S01]  /*8560*/  UMOV UR8, UR17 ;  /* 0x0000001100087c82 */ /* 0x004fe20008000000 */
[----:B------:R-:W-:-:S02]  /*8570*/  UMOV UR10, UR14 ;  /* 0x0000000e000a7c82 */ /* 0x000fc40008000000 */
[----:B------:R2:W-:Y:S02]  /*8580*/  UTMALDG.4D.MULTICAST [UR8], [UR4], UR18, desc[UR6] ;  /* 0x00000608040073b4 */ /* 0x0005e40008019812 */
[----:B--2---:R-:W-:Y:S01]  /*8590*/  NOP ;  /* 0x0000000000007918 */ /* 0x004fe20000000000 */
.L_x_165:
[----:B-1----:R-:W2:Y:S04]  /*85a0*/  LDL.LU R15, [R1] ;  /* 0x00000000010f7983 */ /* 0x002ea80000300800 */
[----:B------:R-:W3:Y:S04]  /*85b0*/  LDL.LU R14, [R1+0x4] ;  /* 0x00000400010e7983 */ /* 0x000ee80000300800 */
[----:B------:R-:W4:Y:S01]  /*85c0*/  LDL R13, [R1+0x1c] ;  /* 0x00001c00010d7983 */ /* 0x000f220000100800 */
[----:B------:R-:W-:-:S03]  /*85d0*/  MOV R10, 0x400 ;  /* 0x00000400000a7802 */ /* 0x000fc60000000f00 */
[----:B------:R-:W5:Y:S01]  /*85e0*/  LDL.LU R9, [R1+0x18] ;  /* 0x0000180001097983 */ /* 0x000f620000300800 */
[----:B------:R-:W1:Y:S01]  /*85f0*/  S2R R11, SR_CgaCtaId ;  /* 0x00000000000b7919 */ /* 0x000e620000008800 */
[----:B------:R-:W-:Y:S05]  /*8600*/  WARPSYNC.ALL ;  /* 0x0000000000007948 */ /* 0x000fea0003800000 */
[----:B------:R-:W-:-:S13]  /*8610*/  ELECT P1, URZ, PT ;  /* 0x00000000003f782f */ /* 0x000fda0003820000 */
[----:B------:R-:W-:Y:S01]  /*8620*/  @P1 R2UR UR11, R6 ;  /* 0x00000000060b12ca */ /* 0x000fe200000e0000 */
[----:B------:R-:W-:-:S04]  /*8630*/  UIADD3 UR4, UP0, UR36, 0x270, URZ ;  /* 0x0000027024047890 */ /* 0x000fc8000ff1e03f */
        /* <DEDUP_REMOVED lines=21> */
[C---:B---3--:R-:W-:Y:S02]  /*8790*/  @P1 R2UR UR12, R14.reuse ;  /* 0x000000000e0c12ca */ /* 0x048fe400000e0000 */
[----:B------:R-:W-:Y:S02]  /*87a0*/  @P1 R2UR UR21, R15 ;  /* 0x000000000f1512ca */ /* 0x000fe400000e0000 */
[----:B------:R-:W-:-:S09]  /*87b0*/  @P1 R2UR UR20, R14 ;  /* 0x000000000e1412ca */ /* 0x000fd200000e0000 */
[----:B------:R2:W-:Y:S04]  /*87c0*/  UTMALDG.4D [UR8], [UR4], desc[UR6] ;  /* 0x00000608040075b4 */ /* 0x0005e80008019000 */
[----:B------:R1:W-:Y:S01]  /*87d0*/  UTMALDG.4D [UR16], [UR4], desc[UR14] ;  /* 0x00000e10040075b4 */ /* 0x0003e20008019000 */
[----:B--2---:R-:W-:Y:S02]  /*87e0*/  @P1 R2UR UR13, R15 ;  /* 0x000000000f0d12ca */ /* 0x004fe400000e0000 */
[----:B------:R-:W-:Y:S02]  /*87f0*/  @P1 R2UR UR12, R14 ;  /* 0x000000000e0c12ca */ /* 0x000fe400000e0000 */
[----:B------:R-:W-:Y:S01]  /*8800*/  @P1 R2UR UR11, R6 ;  /* 0x00000000060b12ca */ /* 0x000fe200000e0000 */
[----:B------:R-:W-:Y:S01]  /*8810*/  UIADD3 UR8, UR24, 0x18400, URZ ;  /* 0x0001840018087890 */ /* 0x000fe2000fffe03f */
[----:B----4-:R-:W-:Y:S01]  /*8820*/  LOP3.LUT R6, R13, 0x1, RZ, 0xc, !PT ;  /* 0x000000010d067812 */ /* 0x010fe200078e0cff */
[----:B------:R-:W-:-:S03]  /*8830*/  UMOV UR10, 0x80 ;  /* 0x00000080000a7882 */ /* 0x000fc60000000000 */
[----:B------:R-:W-:-:S07]  /*8840*/  SHF.L.U32 R6, R6, 0x1f, RZ ;  /* 0x0000001f06067819 */ /* 0x000fce00000006ff */
[----:B------:R1:W-:Y:S01]  /*8850*/  UTMALDG.4D [UR8], [UR4], desc[UR22] ;  /* 0x00001608040075b4 */ /* 0x0003e20008019000 */
[----:B------:R-:W2:Y:S01]  /*8860*/  SYNCS.PHASECHK.TRANS64.TRYWAIT P1, [R10+URZ+0x34820], R6 ;  /* 0x034820060a0075a7 */ /* 0x000ea2000802017f */
[----:B-----5:R-:W-:Y:S01]  /*8870*/  ISETP.GE.AND P2, PT, R9, 0x81, PT ;  /* 0x000000810900780c */ /* 0x020fe20003f46270 */
[----:B-12---:R-:W-:-:S12]  /*8880*/  @!P1 BRA `(.L_x_171) ;  /* 0x0000002000d09947 */ /* 0x006fd80003800000 */
.L_x_229:
[----:B------:R-:W-:Y:S05]  /*8890*/  BSYNC B0 ;  /* 0x0000000000007941 */ /* 0x000fea0003800000 */
.L_x_170:
        /* <DEDUP_REMOVED lines=28> */
[----:B------:R-:W-:-:S04]  /*8a60*/  IMAD.MOV R10, RZ, RZ, -R7 ;  /* 0x000000ffff0a7224 */ /* 0x000fc800078e0a07 */
[----:B------:R-:W-:Y:S02]  /*8a70*/  IMAD R6, R15, R10, R6 ;  /* 0x0000000a0f067224 */ /* 0x000fe400078e0206 */
[----:B------:R-:W-:Y:S02]  /*8a80*/  IMAD R15, R12, UR4, RZ ;  /* 0x000000040c0f7c24 */ /* 0x000fe4000f8e02ff */
[----:B------:R-:W-:Y:S02]  /*8a90*/  IMAD.MOV.U32 R10, RZ, RZ, R7 ;  /* 0x000000ffff0a7224 */ /* 0x000fe400078e0007 */
[C---:B------:R-:W-:Y:S02]  /*8aa0*/  IMAD R7, R4.reuse, UR5, R15 ;  /* 0x0000000504077c24 */ /* 0x040fe4000f8e020f */
[----:B------:R-:W-:-:S04]  /*8ab0*/  IMAD.WIDE.U32 R10, R4, UR4, R10 ;  /* 0x00000004040a7c25 */ /* 0x000fc8000f8e000a */
[----:B------:R-:W-:Y:S01]  /*8ac0*/  IMAD.IADD R7, R7, 0x1, R11 ;  /* 0x0000000107077824 */ /* 0x000fe200078e020b */
[----:B------:R-:W-:-:S04]  /*8ad0*/  LEA R2, P1, R10, R2, 0x2 ;  /* 0x000000020a027211 */ /* 0x000fc800078210ff */
[----:B------:R-:W-:-:S05]  /*8ae0*/  LEA.HI.X R3, R10, R3, R7, 0x2, P1 ;  /* 0x000000030a037211 */ /* 0x000fca00008f1407 */
[----:B------:R1:W5:Y:S04]  /*8af0*/  LDG.E R7, desc[UR6][R2.64] ;  /* 0x0000000602077981 */ /* 0x000368000c1e1900 */
.L_x_176:
[----:B-1----:R-:W1:Y:S01]  /*8b00*/  S2R R3, SR_CgaCtaId ;  /* 0x0000000000037919 */ /* 0x002e620000008800 */
[----:B------:R-:W-:-:S04]  /*8b10*/  MOV R2, 0x400 ;  /* 0x0000040000027802 */ /* 0x000fc80000000f00 */
[----:B-1----:R-:W-:Y:S02]  /*8b20*/  LEA R2, R3, R2, 0x18 ;  /* 0x0000000203027211 */ /* 0x002fe400078ec0ff */
[----:B------:R-:W-:-:S03]  /*8b30*/  SHF.L.U32 R3, R13, 0x1f, RZ ;  /* 0x0000001f0d037819 */ /* 0x000fc600000006ff */
[----:B------:R-:W-:-:S04]  /*8b40*/  IMAD R2, R9, 0x8, R2 ;  /* 0x0000000809027824 */ /* 0x000fc800078e0202 */
[----:B------:R-:W1:Y:S02]  /*8b50*/  SYNCS.PHASECHK.TRANS64.TRYWAIT P1, [R2+URZ+0x34840], R3 ;  /* 0x03484003020075a7 */ /* 0x000e64000802017f */
[----:B-1----:R-:W-:Y:S05]  /*8b60*/  @!P1 BRA `(.L_x_177) ;  /* 0x0000002000389947 */ /* 0x002fea0003800000 */
.L_x_230:
[----:B------:R-:W2:Y:S01]  /*8b70*/  S2R R10, SR_TID.X ;  /* 0x00000000000a7919 */ /* 0x000ea20000002100 */
[----:B------:R-:W-:Y:S01]  /*8b80*/  UPRMT UR4, UR38, 0x9910, URZ ;  /* 0x0000991026047896 */ /* 0x000fe2000800003f */
[----:B--2---:R-:W-:-:S13]  /*8b90*/  LOP3.LUT P1, RZ, R10, 0x7f, RZ, 0xc0, !PT ;  /* 0x0000007f0aff7812 */ /* 0x004fda000782c0ff */
[----:B-1----:R-:W-:-:S04]  /*8ba0*/  @!P1 IMAD.MOV.U32 R3, RZ, RZ, 0xc000 ;  /* 0x0000c000ff039424 */ /* 0x002fc800078e00ff */
[----:B------:R1:W-:Y:S02]  /*8bb0*/  @!P1 SYNCS.ARRIVE.TRANS64 RZ, [R2+URZ+0x34830], R3 ;  /* 0x0348300302ff99a7 */ /* 0x0003e4000800003f */
[----:B-1----:R-:W-:-:S05]  /*8bc0*/  IMAD.U32 R3, RZ, RZ, UR4 ;  /* 0x00000004ff037e24 */ /* 0x002fca000f8e00ff */
[----:B------:R-:W-:-:S13]  /*8bd0*/  ISETP.NE.AND P2, PT, R3, 0x2, PT ;  /* 0x000000020300780c */ /* 0x000fda0003f45270 */
[----:B------:R-:W-:Y:S05]  /*8be0*/  @P2 BRA `(.L_x_178) ;  /* 0x0000000000042947 */ /* 0x000fea0003800000 */
[----:B------:R-:W-:Y:S01]  /*8bf0*/  BPT.TRAP 0x1 ;  /* 0x000000040000795c */ /* 0x000fe20000300000 */
.L_x_178:
[----:B------:R-:W-:-:S13]  /*8c00*/  LOP3.LUT P1, RZ, R19, 0x1, RZ, 0xc0, !PT ;  /* 0x0000000113ff7812 */ /* 0x000fda000782c0ff */
[----:B------:R-:W-:Y:S05]  /*8c10*/  @P1 BRA `(.L_x_179) ;  /* 0x0000000000041947 */ /* 0x000fea0003800000 */
[----:B------:R-:W-:Y:S01]  /*8c20*/  BPT.TRAP 0x1 ;  /* 0x000000040000795c */ /* 0x000fe20000300000 */
.L_x_179:
[----:B------:R-:W1:Y:S01]  /*8c30*/  S2R R11, SR_CgaCtaId ;  /* 0x00000000000b7919 */ /* 0x000e620000008800 */
        /* <DEDUP_REMOVED lines=12> */
[----:B------:R-:W-:Y:S01]  /*8d00*/  UMOV UR18, 0x40 ;  /* 0x0000004000127882 */ /* 0x000fe20000000000 */
[----:B------:R-:W-:Y:S01]  /*8d10*/  UMOV UR17, 0x80 ;  /* 0x0000008000117882 */ /* 0x000fe20000000000 */
[----:B------:R-:W-:Y:S01]  /*8d20*/  SHF.L.U32 R3, R17, 0x1f, RZ ;  /* 0x0000001f11037819 */ /* 0x000fe200000006ff */
[----:B------:R-:W-:-:S04]  /*8d30*/  UIADD3 UR9, UR9, 0x34830, URZ ;  /* 0x0003483009097890 */ /* 0x000fc8000fffe03f */
[----:B------:R-:W-:Y:S02]  /*8d40*/  ULEA UR11, UR11, UR5, 0x7 ;  /* 0x000000050b0b7291 */ /* 0x000fe4000f8e383f */
[----:B------:R-:W-:Y:S01]  /*8d50*/  UIADD3.X UR5, URZ, UR37, URZ, UP0, !UPT ;  /* 0x000000253f057290 */ /* 0x000fe200087fe43f */
[----:B-1----:R-:W-:-:S05]  /*8d60*/  LEA R10, R11, R10, 0x18 ;  /* 0x0000000a0b0a7211 */ /* 0x002fca00078ec0ff */
[----:B------:R-:W-:-:S05]  /*8d70*/  IMAD R2, R2, 0x2, R10 ;  /* 0x0000000202027824 */ /* 0x000fca00078e020a */
[----:B------:R-:W-:Y:S01]  /*8d80*/  R2UR UR8, R2 ;  /* 0x00000000020872ca */ /* 0x000fe200000e0000 */
[----:B------:R-:W-:-:S12]  /*8d90*/  IMAD R2, R16, 0x8, R10 ;  /* 0x0000000810027824 */ /* 0x000fd800078e020a */
[----:B------:R-:W-:Y:S02]  /*8da0*/  UIADD3 UR14, UR8, 0x1c400, URZ ;  /* 0x0001c400080e7890 */ /* 0x000fe4000fffe03f */
[----:B------:R-:W-:Y:S02]  /*8db0*/  UIADD3 UR15, UR8, 0x20400, URZ ;  /* 0x00020400080f7890 */ /* 0x000fe4000fffe03f */
[----:B------:R-:W-:-:S03]  /*8dc0*/  UIADD3 UR16, UR8, 0x24400, URZ ;  /* 0x0002440008107890 */ /* 0x000fc6000fffe03f */
[----:B------:R-:W-:Y:S02]  /*8dd0*/  UMOV UR8, UR14 ;  /* 0x0000000e00087c82 */ /* 0x000fe40008000000 */
[----:B------:R1:W-:Y:S02]  /*8de0*/  UTMALDG.4D.MULTICAST [UR8], [UR4], UR19, desc[UR6] ;  /* 0x00000608040073b4 */ /* 0x0003e40008019813 */
[----:B-1----:R-:W-:Y:S01]  /*8df0*/  UMOV UR8, UR15 ;  /* 0x0000000f00087c82 */ /* 0x002fe20008000000 */
[----:B------:R-:W-:Y:S02]  /*8e00*/  UMOV UR10, UR18 ;  /* 0x00000012000a7c82 */ /* 0x000fe40008000000 */
[----:B------:R1:W-:Y:S02]  /*8e10*/  UTMALDG.4D.MULTICAST [UR8], [UR4], UR19, desc[UR6] ;  /* 0x00000608040073b4 */ /* 0x0003e40008019813 */
[----:B-1----:R-:W-:Y:S01]  /*8e20*/  UMOV UR8, UR16 ;  /* 0x0000001000087c82 */ /* 0x002fe20008000000 */
[----:B------:R-:W-:-:S02]  /*8e30*/  UMOV UR10, UR17 ;  /* 0x00000011000a7c82 */ /* 0x000fc40008000000 */
[----:B------:R1:W-:Y:S01]  /*8e40*/  UTMALDG.4D.MULTICAST [UR8], [UR4], UR19, desc[UR6] ;  /* 0x00000608040073b4 */ /* 0x0003e20008019813 */
[----:B------:R-:W2:Y:S02]  /*8e50*/  SYNCS.PHASECHK.TRANS64.TRYWAIT P1, [R2+URZ+0x34860], R3 ;  /* 0x03486003020075a7 */ /* 0x000ea4000802017f */
[----:B-12---:R-:W-:Y:S05]  /*8e60*/  @!P1 BRA `(.L_x_180) ;  /* 0x0000001c008c9947 */ /* 0x006fea0003800000 */
.L_x_231:
[----:B------:R-:W2:Y:S02]  /*8e70*/  S2R R10, SR_TID.X ;  /* 0x00000000000a7919 */ /* 0x000ea40000002100 */
[----:B--2---:R-:W-:-:S13]  /*8e80*/  LOP3.LUT P1, RZ, R10, 0x7f, RZ, 0xc0, !PT ;  /* 0x0000007f0aff7812 */ /* 0x004fda000782c0ff */
[----:B-1----:R-:W-:-:S04]  /*8e90*/  @!P1 IMAD.MOV.U32 R3, RZ, RZ, 0x8000 ;  /* 0x00008000ff039424 */ /* 0x002fc800078e00ff */
[----:B------:R1:W-:Y:S01]  /*8ea0*/  @!P1 SYNCS.ARRIVE.TRANS64 RZ, [R2+URZ+0x34850], R3 ;  /* 0x0348500302ff99a7 */ /* 0x0003e2000800003f */
[----:B------:R-:W-:Y:S05]  /*8eb0*/  @P2 BRA `(.L_x_181) ;  /* 0x0000000000042947 */ /* 0x000fea0003800000 */
[----:B------:R-:W-:Y:S01]  /*8ec0*/  BPT.TRAP 0x1 ;  /* 0x000000040000795c */ /* 0x000fe20000300000 */
.L_x_181:
[----:B------:R-:W-:-:S13]  /*8ed0*/  LOP3.LUT P1, RZ, R19, 0x1, RZ, 0xc0, !PT ;  /* 0x0000000113ff7812 */ /* 0x000fda000782c0ff */
[----:B------:R-:W-:Y:S05]  /*8ee0*/  @P1 BRA `(.L_x_182) ;  /* 0x0000000000041947 */ /* 0x000fea0003800000 */
[----:B------:R-:W-:Y:S01]  /*8ef0*/  BPT.TRAP 0x1 ;  /* 0x000000040000795c */ /* 0x000fe20000300000 */
.L_x_182:
[----:B------:R-:W2:Y:S01]  /*8f00*/  S2R R11, SR_CgaCtaId ;  /* 0x00000000000b7919 */ /* 0x000ea20000008800 */
[----:B------:R-:W-:Y:S01]  /*8f10*/  MOV R10, 0x400 ;  /* 0x00000400000a7802 */ /* 0x000fe20000000f00 */
[----:B-1----:R-:W-:Y:S01]  /*8f20*/  IMAD R3, R16, 0x4000, R21 ;  /* 0x0000400010037824 */ /* 0x002fe200078e0215 */
[----:B------:R-:W-:Y:S01]  /*8f30*/  R2UR UR11, R18 ;  /* 0x00000000120b72ca */ /* 0x000fe200000e0000 */
[----:B------:R-:W-:Y:S01]  /*8f40*/  UIADD3 UR4, UP0, UR36, 0x470, URZ ;  /* 0x0000047024047890 */ /* 0x000fe2000ff1e03f */
[----:B------:R-:W-:Y:S01]  /*8f50*/  R2UR UR5, R20 ;  /* 0x00000000140572ca */ /* 0x000fe200000e0000 */
[----:B------:R-:W-:Y:S01]  /*8f60*/  UMOV UR10, URZ ;  /* 0x0000003f000a7c82 */ /* 0x000fe20008000000 */
[----:B------:R-:W-:Y:S01]  /*8f70*/  R2UR UR9, R2 ;  /* 0x00000000020972ca */ /* 0x000fe200000e0000 */
[----:B------:R-:W-:Y:S01]  /*8f80*/  UMOV UR16, 0x30000 ;  /* 0x0003000000107882 */ /* 0x000fe20000000000 */
[----:B------:R-:W-:Y:S01]  /*8f90*/  R2UR UR13, R5 ;  /* 0x00000000050d72ca */ /* 0x000fe200000e0000 */
[----:B------:R-:W-:Y:S01]  /*8fa0*/  UMOV UR7, 0x14f00000 ;  /* 0x14f0000000077882 */ /* 0x000fe20000000000 */
[----:B------:R-:W-:Y:S01]  /*8fb0*/  R2UR UR12, R0 ;  /* 0x00000000000c72ca */ /* 0x000fe200000e0000 */
[----:B------:R-:W-:Y:S01]  /*8fc0*/  UMOV UR15, 0x40 ;  /* 0x00000040000f7882 */ /* 0x000fe20000000000 */
[----:B------:R-:W-:-:S02]  /*8fd0*/  IMAD.MOV.U32 R5, RZ, RZ, R7 ;  /* 0x000000ffff057224 */ /* 0x000fc400078e0007 */
[----:B------:R-:W-:-:S03]  /*8fe0*/  IMAD.MOV.U32 R18, RZ, RZ, R6 ;  /* 0x000000ffff127224 */ /* 0x000fc600078e0006 */
[----:B------:R-:W-:Y:S02]  /*8ff0*/  ULEA UR11, UR11, UR5, 0x7 ;  /* 0x000000050b0b7291 */ /* 0x000fe4000f8e383f */
[----:B------:R-:W-:Y:S02]  /*9000*/  UIADD3 UR9, UR9, 0x34850, URZ ;  /* 0x0003485009097890 */ /* 0x000fe4000fffe03f */
[----:B------:R-:W-:Y:S01]  /*9010*/  UIADD3.X UR5, URZ, UR37, URZ, UP0, !UPT ;  /* 0x000000253f057290 */ /* 0x000fe200087fe43f */
[----:B--2---:R-:W-:-:S05]  /*9020*/  LEA R10, R11, R10, 0x18 ;  /* 0x0000000a0b0a7211 */ /* 0x004fca00078ec0ff */
[----:B------:R-:W-:-:S05]  /*9030*/  IMAD R3, R3, 0x2, R10 ;  /* 0x0000000203037824 */ /* 0x000fca00078e020a */
[----:B------:R-:W-:-:S13]  /*9040*/  R2UR UR6, R3 ;  /* 0x00000000030672ca */ /* 0x000fda00000e0000 */
[----:B------:R-:W-:Y:S02]  /*9050*/  UIADD3 UR8, UR6, 0x400, URZ ;  /* 0x0000040006087890 */ /* 0x000fe4000fffe03f */
[----:B------:R-:W-:-:S03]  /*9060*/  UIADD3 UR14, UR6, 0x4400, URZ ;  /* 0x00004400060e7890 */ /* 0x000fc6000fffe03f */
[----:B------:R-:W-:-:S04]  /*9070*/  UMOV UR6, 0x0 ;  /* 0x0000000000067882 */ /* 0x000fc80000000000 */
[----:B------:R1:W-:Y:S02]  /*9080*/  UTMALDG.4D.MULTICAST [UR8], [UR4], UR16, desc[UR6] ;  /* 0x00000608040073b4 */ /* 0x0003e40008019810 */
[----:B-1----:R-:W-:Y:S01]  /*9090*/  UMOV UR8, UR14 ;  /* 0x0000000e00087c82 */ /* 0x002fe20008000000 */
[----:B------:R-:W-:Y:S02]  /*90a0*/  UMOV UR10, UR15 ;  /* 0x0000000f000a7c82 */ /* 0x000fe40008000000 */
[----:B------:R1:W-:Y:S02]  /*90b0*/  UTMALDG.4D.MULTICAST [UR8], [UR4], UR16, desc[UR6] ;  /* 0x00000608040073b4 */ /* 0x0003e40008019810 */
[----:B-1----:R-:W-:Y:S01]  /*90c0*/  NOP ;  /* 0x0000000000007918 */ /* 0x002fe20000000000 */
.L_x_175:
[----:B------:R-:W-:Y:S05]  /*90d0*/  BSYNC B0 ;  /* 0x0000000000007941 */ /* 0x000fea0003800000 */
.L_x_174:
[----:B------:R-:W2:Y:S01]  /*90e0*/  LDL.LU R2, [R1+0x10] ;  /* 0x0000100001027983 */ /* 0x000ea20000300800 */
[----:B------:R-:W-:Y:S02]  /*90f0*/  IMAD.MOV.U32 R16, RZ, RZ, R9 ;  /* 0x000000ffff107224 */ /* 0x000fe400078e0009 */
[----:B------:R-:W-:Y:S02]  /*9100*/  IMAD.MOV.U32 R17, RZ, RZ, R13 ;  /* 0x000000ffff117224 */ /* 0x000fe400078e000d */
[----:B--2---:R-:W-:-:S07]  /*9110*/  VIADD R6, R2, 0xfffffffd ;  /* 0xfffffffd02067836 */ /* 0x004fce0000000000 */
.L_x_173:
[----:B------:R-:W-:Y:S01]  /*9120*/  IMAD.MOV R3, RZ, RZ, -R14 ;  /* 0x000000ffff037224 */ /* 0x000fe200078e0a0e */
[----:B------:R-:W-:Y:S04]  /*9130*/  BSSY B0, `(.L_x_172) ;  /* 0x00000fb000007945 */ /* 0x000fe80003800000 */
[----:B------:R-:W-:-:S13]  /*9140*/  ISETP.NE.AND P1, PT, R8, R3, PT ;  /* 0x000000030800720c */ /* 0x000fda0003f25270 */
[----:B------:R-:W-:Y:S05]  /*9150*/  @!P1 BRA `(.L_x_183) ;  /* 0x0000000c00e09947 */ /* 0x000fea0003800000 */
[----:B------:R-:W-:-:S07]  /*9160*/  IMAD.MOV.U32 R8, RZ, RZ, R5 ;  /* 0x000000ffff087224 */ /* 0x000fce00078e0005 */
.L_x_202:
[----:B------:R-:W-:Y:S01]  /*9170*/  VIADD R7, R16, 0x1 ;  /* 0x0000000110077836 */ /* 0x000fe20000000000 */
[----:B------:R-:W-:Y:S04]  /*9180*/  BSSY B1, `(.L_x_184) ;  /* 0x0000078000017945 */ /* 0x000fe80003800000 */
[----:B------:R-:W-:-:S04]  /*9190*/  ISETP.NE.AND P1, PT, R7, 0x2, PT ;  /* 0x000000020700780c */ /* 0x000fc80003f25270 */
[----:B-1----:R-:W-:Y:S02]  /*91a0*/  SEL R10, RZ, 0x1, P1 ;  /* 0x00000001ff0a7807 */ /* 0x002fe40000800000 */
        /* <DEDUP_REMOVED lines=14> */
[----:B------:R-:W-:Y:S02]  /*9290*/  @P1 SHF.R.U32.HI R2, RZ, R3, R8 ;  /* 0x00000003ff021219 */ /* 0x000fe40000011608 */
[----:B------:R-:W1:Y:S03]  /*92a0*/  LDC.64 R8, c[0x0][0x3f8] ;  /* 0x0000fe00ff087b82 */ /* 0x000e660000000a00 */
[----:B------:R-:W-:-:S04]  /*92b0*/  IMAD.MOV R3, RZ, RZ, -R2 ;  /* 0x000000ffff037224 */ /* 0x000fc800078e0a02 */
[----:B------:R-:W-:Y:S01]  /*92c0*/  IMAD R11, R11, R3, R6 ;  /* 0x000000030b0b7224 */ /* 0x000fe200078e0206 */
[----:B------:R-:W-:-:S03]  /*92d0*/  SHF.R.S32.HI R3, RZ, 0x1f, R2 ;  /* 0x0000001fff037819 */ /* 0x000fc60000011402 */
[----:B------:R-:W-:-:S04]  /*92e0*/  IMAD.WIDE.U32 R2, R4, UR4, R2 ;  /* 0x0000000404027c25 */ /* 0x000fc8000f8e0002 */
[----:B------:R-:W-:Y:S01]  /*92f0*/  IMAD.IADD R13, R13, 0x1, R3 ;  /* 0x000000010d0d7824 */ /* 0x000fe200078e0203 */
[----:B-1----:R-:W-:-:S04]  /*9300*/  LEA R8, P1, R2, R8, 0x2 ;  /* 0x0000000802087211 */ /* 0x002fc800078210ff */
[----:B------:R-:W-:-:S05]  /*9310*/  LEA.HI.X R9, R2, R9, R13, 0x2, P1 ;  /* 0x0000000902097211 */ /* 0x000fca00008f140d */
[----:B------:R1:W5:Y:S04]  /*9320*/  LDG.E R8, desc[UR6][R8.64] ;  /* 0x0000000608087981 */ /* 0x000368000c1e1900 */
.L_x_186:
[----:B------:R-:W2:Y:S01]  /*9330*/  S2R R3, SR_CgaCtaId ;  /* 0x0000000000037919 */ /* 0x000ea20000008800 */
[----:B------:R-:W-:-:S04]  /*9340*/  MOV R2, 0x400 ;  /* 0x0000040000027802 */ /* 0x000fc80000000f00 */
[----:B--2---:R-:W-:Y:S02]  /*9350*/  LEA R2, R3, R2, 0x18 ;  /* 0x0000000203027211 */ /* 0x004fe400078ec0ff */
[----:B------:R-:W-:-:S03]  /*9360*/  SHF.L.U32 R3, R10, 0x1f, RZ ;  /* 0x0000001f0a037819 */ /* 0x000fc600000006ff */
[----:B------:R-:W-:-:S04]  /*9370*/  IMAD R2, R7, 0x8, R2 ;  /* 0x0000000807027824 */ /* 0x000fc800078e0202 */
[----:B------:R-:W2:Y:S02]  /*9380*/  SYNCS.PHASECHK.TRANS64.TRYWAIT P1, [R2+URZ+0x34840], R3 ;  /* 0x03484003020075a7 */ /* 0x000ea4000802017f */
[----:B--2---:R-:W-:Y:S05]  /*9390*/  @!P1 BRA `(.L_x_187) ;  /* 0x0000001800549947 */ /* 0x004fea0003800000 */
.L_x_232:
[----:B-1----:R-:W1:Y:S01]  /*93a0*/  S2R R9, SR_TID.X ;  /* 0x0000000000097919 */ /* 0x002e620000002100 */
[----:B------:R-:W-:Y:S01]  /*93b0*/  UPRMT UR4, UR38, 0x9910, URZ ;  /* 0x0000991026047896 */ /* 0x000fe2000800003f */
[----:B-1----:R-:W-:-:S13]  /*93c0*/  LOP3.LUT P1, RZ, R9, 0x7f, RZ, 0xc0, !PT ;  /* 0x0000007f09ff7812 */ /* 0x002fda000782c0ff */
[----:B--2---:R-:W-:-:S04]  /*93d0*/  @!P1 IMAD.MOV.U32 R3, RZ, RZ, 0xc000 ;  /* 0x0000c000ff039424 */ /* 0x004fc800078e00ff */
[----:B------:R1:W-:Y:S02]  /*93e0*/  @!P1 SYNCS.ARRIVE.TRANS64 RZ, [R2+URZ+0x34830], R3 ;  /* 0x0348300302ff99a7 */ /* 0x0003e4000800003f */
[----:B-1----:R-:W-:-:S05]  /*93f0*/  IMAD.U32 R3, RZ, RZ, UR4 ;  /* 0x00000004ff037e24 */ /* 0x002fca000f8e00ff */
[----:B------:R-:W-:-:S13]  /*9400*/  ISETP.NE.AND P2, PT, R3, 0x2, PT ;  /* 0x000000020300780c */ /* 0x000fda0003f45270 */
[----:B------:R-:W-:Y:S05]  /*9410*/  @P2 BRA `(.L_x_188) ;  /* 0x0000000000042947 */ /* 0x000fea0003800000 */
[----:B------:R-:W-:Y:S01]  /*9420*/  BPT.TRAP 0x1 ;  /* 0x000000040000795c */ /* 0x000fe20000300000 */
.L_x_188:
[----:B------:R-:W-:-:S13]  /*9430*/  LOP3.LUT P1, RZ, R19, 0x1, RZ, 0xc0, !PT ;  /* 0x0000000113ff7812 */ /* 0x000fda000782c0ff */
[----:B------:R-:W-:Y:S05]  /*9440*/  @P1 BRA `(.L_x_189) ;  /* 0x0000000000041947 */ /* 0x000fea0003800000 */
[----:B------:R-:W-:Y:S01]  /*9450*/  BPT.TRAP 0x1 ;  /* 0x000000040000795c */ /* 0x000fe20000300000 */
.L_x_189:
        /* <DEDUP_REMOVED lines=36> */
.L_x_233:
[----:B------:R-:W2:Y:S02]  /*96a0*/  S2R R3, SR_TID.X ;  /* 0x0000000000037919 */ /* 0x000ea40000002100 */
[----:B--2---:R-:W-:-:S13]  /*96b0*/  LOP3.LUT P1, RZ, R3, 0x7f, RZ, 0xc0, !PT ;  /* 0x0000007f03ff7812 */ /* 0x004fda000782c0ff */
[----:B------:R-:W-:-:S04]  /*96c0*/  @!P1 IMAD.MOV.U32 R3, RZ, RZ, 0x8000 ;  /* 0x00008000ff039424 */ /* 0x000fc800078e00ff */
[----:B------:R2:W-:Y:S01]  /*96d0*/  @!P1 SYNCS.ARRIVE.TRANS64 RZ, [R2+URZ+0x34850], R3 ;  /* 0x0348500302ff99a7 */ /* 0x0005e2000800003f */
[----:B------:R-:W-:Y:S05]  /*96e0*/  @P2 BRA `(.L_x_191) ;  /* 0x0000000000042947 */ /* 0x000fea0003800000 */
[----:B------:R-:W-:Y:S01]  /*96f0*/  BPT.TRAP 0x1 ;  /* 0x000000040000795c */ /* 0x000fe20000300000 */
.L_x_191:
[----:B------:R-:W-:-:S13]  /*9700*/  LOP3.LUT P1, RZ, R19, 0x1, RZ, 0xc0, !PT ;  /* 0x0000000113ff7812 */ /* 0x000fda000782c0ff */
[----:B------:R-:W-:Y:S05]  /*9710*/  @P1 BRA `(.L_x_192) ;  /* 0x0000000000041947 */ /* 0x000fea0003800000 */
[----:B------:R-:W-:Y:S01]  /*9720*/  BPT.TRAP 0x1 ;  /* 0x000000040000795c */ /* 0x000fe20000300000 */
.L_x_192:
[----:B------:R-:W3:Y:S01]  /*9730*/  S2R R9, SR_CgaCtaId ;  /* 0x0000000000097919 */ /* 0x000ee20000008800 */
[----:B--2---:R-:W-:Y:S01]  /*9740*/  MOV R3, 0x400 ;  /* 0x0000040000037802 */ /* 0x004fe20000000f00 */
[----:B------:R-:W-:Y:S01]  /*9750*/  IMAD R16, R16, 0x4000, R21 ;  /* 0x0000400010107824 */ /* 0x000fe200078e0215 */
        /* <DEDUP_REMOVED lines=15> */
[----:B---3--:R-:W-:-:S05]  /*9850*/  LEA R3, R9, R3, 0x18 ;  /* 0x0000000309037211 */ /* 0x008fca00078ec0ff */
[----:B------:R-:W-:-:S05]  /*9860*/  IMAD R16, R16, 0x2, R3 ;  /* 0x0000000210107824 */ /* 0x000fca00078e0203 */
[----:B------:R-:W-:-:S13]  /*9870*/  R2UR UR6, R16 ;  /* 0x00000000100672ca */ /* 0x000fda00000e0000 */
[----:B------:R-:W-:Y:S02]  /*9880*/  UIADD3 UR8, UR6, 0x400, URZ ;  /* 0x0000040006087890 */ /* 0x000fe4000fffe03f */
[----:B------:R-:W-:-:S03]  /*9890*/  UIADD3 UR14, UR6, 0x4400, URZ ;  /* 0x00004400060e7890 */ /* 0x000fc6000fffe03f */
[----:B------:R-:W-:-:S04]  /*98a0*/  UMOV UR6, 0x0 ;  /* 0x0000000000067882 */ /* 0x000fc80000000000 */
[----:B------:R2:W-:Y:S02]  /*98b0*/  UTMALDG.4D.MULTICAST [UR8], [UR4], UR16, desc[UR6] ;  /* 0x00000608040073b4 */ /* 0x0005e40008019810 */
[----:B--2---:R-:W-:Y:S01]  /*98c0*/  UMOV UR8, UR14 ;  /* 0x0000000e00087c82 */ /* 0x004fe20008000000 */
[----:B------:R-:W-:Y:S02]  /*98d0*/  UMOV UR10, UR15 ;  /* 0x0000000f000a7c82 */ /* 0x000fe40008000000 */
[----:B------:R2:W-:Y:S02]  /*98e0*/  UTMALDG.4D.MULTICAST [UR8], [UR4], UR16, desc[UR6] ;  /* 0x00000608040073b4 */ /* 0x0005e40008019810 */
[----:B--2---:R-:W-:Y:S01]  /*98f0*/  NOP ;  /* 0x0000000000007918 */ /* 0x004fe20000000000 */
.L_x_185:
[----:B------:R-:W-:Y:S05]  /*9900*/  BSYNC B1 ;  /* 0x0000000000017941 */ /* 0x000fea0003800000 */
.L_x_184:
        /* <DEDUP_REMOVED lines=18> */
[----:B------:R-:W-:-:S05]  /*9a30*/  @P1 SHF.R.U32.HI R2, RZ, R3, R8 ;  /* 0x00000003ff021219 */ /* 0x000fca0000011608 */
[----:B------:R-:W-:-:S04]  /*9a40*/  IMAD.MOV R3, RZ, RZ, -R2 ;  /* 0x000000ffff037224 */ /* 0x000fc800078e0a02 */
        /* <DEDUP_REMOVED lines=8> */
.L_x_195:
[----:B------:R-:W2:Y:S01]  /*9ad0*/  S2R R3, SR_CgaCtaId ;  /* 0x0000000000037919 */ /* 0x000ea20000008800 */
[----:B------:R-:W-:-:S04]  /*9ae0*/  MOV R2, 0x400 ;  /* 0x0000040000027802 */ /* 0x000fc80000000f00 */
[----:B--2---:R-:W-:Y:S02]  /*9af0*/  LEA R2, R3, R2, 0x18 ;  /* 0x0000000203027211 */ /* 0x004fe400078ec0ff */
[----:B------:R-:W-:-:S03]  /*9b00*/  SHF.L.U32 R3, R17, 0x1f, RZ ;  /* 0x0000001f11037819 */ /* 0x000fc600000006ff */
[----:B------:R-:W-:-:S04]  /*9b10*/  IMAD R2, R16, 0x8, R2 ;  /* 0x0000000810027824 */ /* 0x000fc800078e0202 */
[----:B------:R-:W2:Y:S02]  /*9b20*/  SYNCS.PHASECHK.TRANS64.TRYWAIT P1, [R2+URZ+0x34840], R3 ;  /* 0x03484003020075a7 */ /* 0x000ea4000802017f */
[----:B--2---:R-:W-:Y:S05]  /*9b30*/  @!P1 BRA `(.L_x_196) ;  /* 0x0000001000949947 */ /* 0x004fea0003800000 */
.L_x_234:
        /* <DEDUP_REMOVED lines=9> */
.L_x_197:
[----:B------:R-:W-:-:S13]  /*9bd0*/  LOP3.LUT P1, RZ, R19, 0x1, RZ, 0xc0, !PT ;  /* 0x0000000113ff7812 */ /* 0x000fda000782c0ff */
[----:B------:R-:W-:Y:S05]  /*9be0*/  @P1 BRA `(.L_x_198) ;  /* 0x0000000000041947 */ /* 0x000fea0003800000 */
[----:B------:R-:W-:Y:S01]  /*9bf0*/  BPT.TRAP 0x1 ;  /* 0x000000040000795c */ /* 0x000fe20000300000 */
.L_x_198:
        /* <DEDUP_REMOVED lines=36> */
.L_x_235:
[----:B------:R-:W2:Y:S02]  /*9e40*/  S2R R3, SR_TID.X ;  /* 0x0000000000037919 */ /* 0x000ea40000002100 */
[----:B--2---:R-:W-:-:S13]  /*9e50*/  LOP3.LUT P1, RZ, R3, 0x7f, RZ, 0xc0, !PT ;  /* 0x0000007f03ff7812 */ /* 0x004fda000782c0ff */
[----:B------:R-:W-:-:S04]  /*9e60*/  @!P1 IMAD.MOV.U32 R3, RZ, RZ, 0x8000 ;  /* 0x00008000ff039424 */ /* 0x000fc800078e00ff */
[----:B------:R2:W-:Y:S01]  /*9e70*/  @!P1 SYNCS.ARRIVE.TRANS64 RZ, [R2+URZ+0x34850], R3 ;  /* 0x0348500302ff99a7 */ /* 0x0005e2000800003f */
[----:B------:R-:W-:Y:S05]  /*9e80*/  @P2 BRA `(.L_x_200) ;  /* 0x0000000000042947 */ /* 0x000fea0003800000 */
[----:B------:R-:W-:Y:S01]  /*9e90*/  BPT.TRAP 0x1 ;  /* 0x000000040000795c */ /* 0x000fe20000300000 */
.L_x_200:
[----:B------:R-:W-:-:S13]  /*9ea0*/  LOP3.LUT P1, RZ, R19, 0x1, RZ, 0xc0, !PT ;  /* 0x0000000113ff7812 */ /* 0x000fda000782c0ff */
[----:B------:R-:W-:Y:S05]  /*9eb0*/  @P1 BRA `(.L_x_201) ;  /* 0x0000000000041947 */ /* 0x000fea0003800000 */
[----:B------:R-:W-:Y:S01]  /*9ec0*/  BPT.TRAP 0x1 ;  /* 0x000000040000795c */ /* 0x000fe20000300000 */
.L_x_201:
        /* <DEDUP_REMOVED lines=29> */
.L_x_194:
[----:B------:R-:W-:Y:S05]  /*a0a0*/  BSYNC B1 ;  /* 0x0000000000017941 */ /* 0x000fea0003800000 */
.L_x_193:
[C---:B------:R-:W-:Y:S01]  /*a0b0*/  ISETP.GT.AND P1, PT, R6.reuse, 0x1, PT ;  /* 0x000000010600780c */ /* 0x040fe20003f24270 */
[----:B------:R-:W-:-:S12]  /*a0c0*/  VIADD R6, R6, 0xfffffffe ;  /* 0xfffffffe06067836 */ /* 0x000fd80000000000 */
[----:B------:R-:W-:Y:S05]  /*a0d0*/  @P1 BRA `(.L_x_202) ;  /* 0xfffffff000241947 */ /* 0x000fea000383ffff */
.L_x_183:
[----:B------:R-:W-:Y:S05]  /*a0e0*/  BSYNC B0 ;  /* 0x0000000000007941 */ /* 0x000fea0003800000 */
.L_x_172:
[----:B------:R-:W-:Y:S04]  /*a0f0*/  BSSY B0, `(.L_x_203) ;  /* 0x0000030000007945 */ /* 0x000fe80003800000 */
[----:B------:R-:W-:Y:S05]  /*a100*/  @!P6 BRA `(.L_x_204) ;  /* 0x0000000000b8e947 */ /* 0x000fea0003800000 */
[----:B------:R-:W2:Y:S01]  /*a110*/  S2R R3, SR_CgaCtaId ;  /* 0x0000000000037919 */ /* 0x000ea20000008800 */
[----:B-1----:R-:W-:-:S04]  /*a120*/  MOV R2, 0x400 ;  /* 0x0000040000027802 */ /* 0x002fc80000000f00 */
[----:B--2---:R-:W-:-:S05]  /*a130*/  LEA R2, R3, R2, 0x18 ;  /* 0x0000000203027211 */ /* 0x004fca00078ec0ff */
[----:B------:R-:W-:Y:S01]  /*a140*/  IMAD R3, R16, 0x8, R2 ;  /* 0x0000000810037824 */ /* 0x000fe200078e0202 */
[----:B------:R-:W-:-:S04]  /*a150*/  SHF.L.U32 R2, R17, 0x1f, RZ ;  /* 0x0000001f11027819 */ /* 0x000fc800000006ff */
[----:B------:R-:W1:Y:S02]  /*a160*/  SYNCS.PHASECHK.TRANS64.TRYWAIT P0, [R3+URZ+0x34860], R2 ;  /* 0x03486002030075a7 */ /* 0x000e64000800017f */
[----:B-1----:R-:W-:Y:S05]  /*a170*/  @!P0 BRA `(.L_x_205) ;  /* 0x0000000c002c8947 */ /* 0x002fea0003800000 */
.L_x_236:
[----:B------:R-:W2:Y:S01]  /*a180*/  S2R R4, SR_TID.X ;  /* 0x0000000000047919 */ /* 0x000ea20000002100 */
[----:B------:R-:W-:-:S04]  /*a190*/  UPRMT UR4, UR38, 0x9910, URZ ;  /* 0x0000991026047896 */ /* 0x000fc8000800003f */
[----:B------:R-:W-:Y:S01]  /*a1a0*/  UISETP.NE.AND UP0, UPT, UR4, 0x2, UPT ;  /* 0x000000020400788c */ /* 0x000fe2000bf05270 */
[----:B--2---:R-:W-:-:S13]  /*a1b0*/  LOP3.LUT P0, RZ, R4, 0x7f, RZ, 0xc0, !PT ;  /* 0x0000007f04ff7812 */ /* 0x004fda000780c0ff */
[----:B-1----:R-:W-:-:S04]  /*a1c0*/  @!P0 IMAD.MOV.U32 R2, RZ, RZ, 0x8000 ;  /* 0x00008000ff028424 */ /* 0x002fc800078e00ff */
[----:B------:R1:W-:Y:S01]  /*a1d0*/  @!P0 SYNCS.ARRIVE.TRANS64 RZ, [R3+URZ+0x34850], R2 ;  /* 0x0348500203ff89a7 */ /* 0x0003e2000800003f */
[----:B------:R-:W-:-:S13]  /*a1e0*/  PLOP3.LUT P0, PT, PT, PT, UP0, 0x80, 0x0 ;  /* 0x000000000000781c */ /* 0x000fda0003f0f008 */
[----:B-1----:R-:W-:Y:S05]  /*a1f0*/  @P0 BRA `(.L_x_206) ;  /* 0x0000000000040947 */ /* 0x002fea0003800000 */
[----:B------:R-:W-:Y:S01]  /*a200*/  BPT.TRAP 0x1 ;  /* 0x000000040000795c */ /* 0x000fe20000300000 */
.L_x_206:
[----:B------:R-:W-:-:S13]  /*a210*/  LOP3.LUT P0, RZ, R19, 0x1, RZ, 0xc0, !PT ;  /* 0x0000000113ff7812 */ /* 0x000fda000780c0ff */
[----:B------:R-:W-:Y:S05]  /*a220*/  @P0 BRA `(.L_x_207) ;  /* 0x0000000000040947 */ /* 0x000fea0003800000 */
[----:B------:R-:W-:Y:S01]  /*a230*/  BPT.TRAP 0x1 ;  /* 0x000000040000795c */ /* 0x000fe20000300000 */
.L_x_207:
[----:B------:R-:W1:Y:S01]  /*a240*/  S2R R4, SR_CgaCtaId ;  /* 0x0000000000047919 */ /* 0x000e620000008800 */
[----:B------:R-:W-:Y:S01]  /*a250*/  MOV R2, 0x400 ;  /* 0x0000040000027802 */ /* 0x000fe20000000f00 */
        /* <DEDUP_REMOVED lines=10> */
[----:B------:R-:W-:-:S06]  /*a300*/  UMOV UR15, 0x40 ;  /* 0x00000040000f7882 */ /* 0x000fcc0000000000 */
[----:B------:R-:W-:Y:S02]  /*a310*/  ULEA UR11, UR11, UR5, 0x7 ;  /* 0x000000050b0b7291 */ /* 0x000fe4000f8e383f */
[----:B------:R-:W-:Y:S02]  /*a320*/  UIADD3 UR9, UR9, 0x34850, URZ ;  /* 0x0003485009097890 */ /* 0x000fe4000fffe03f */
[----:B------:R-:W-:Y:S01]  /*a330*/  UIADD3.X UR5, URZ, UR37, URZ, UP0, !UPT ;  /* 0x000000253f057290 */ /* 0x000fe200087fe43f */
[----:B-1----:R-:W-:-:S05]  /*a340*/  LEA R2, R4, R2, 0x18 ;  /* 0x0000000204027211 */ /* 0x002fca00078ec0ff */
        /* <DEDUP_REMOVED lines=9> */
[----:B--2---:R-:W-:Y:S01]  /*a3e0*/  NOP ;  /* 0x0000000000007918 */ /* 0x004fe20000000000 */
.L_x_204:
[----:B------:R-:W-:Y:S05]  /*a3f0*/  BSYNC B0 ;  /* 0x0000000000007941 */ /* 0x000fea0003800000 */
.L_x_203:
[----:B------:R-:W2:Y:S01]  /*a400*/  LDL.LU R0, [R1+0x14] ;  /* 0x0000140001007983 */ /* 0x000ea20000300800 */
[----:B------:R-:W-:-:S03]  /*a410*/  ULDC UR4, c[0x0][0xda4] ;  /* 0x0003690000047ab9 */ /* 0x000fc60000000800 */
[----:B-1----:R-:W3:Y:S01]  /*a420*/  LDL.LU R2, [R1+0x1c] ;  /* 0x00001c0001027983 */ /* 0x002ee20000300800 */
        /* <DEDUP_REMOVED lines=8> */
[----:B-1----:R-:W-:-:S04]  /*a4b0*/  SEL R0, RZ, 0x1, P0 ;  /* 0x00000001ff007807 */ /* 0x002fc80000000000 */
[----:B------:R-:W-:-:S05]  /*a4c0*/  LOP3.LUT R17, R17, R0, RZ, 0x3c, !PT ;  /* 0x0000000011117212 */ /* 0x000fca00078e3cff */
[----:B--2---:R-:W-:Y:S05]  /*a4d0*/  @!P1 BRA `(.L_x_208) ;  /* 0xffffffd0003c9947 */ /* 0x004fea000383ffff */
[----:B------:R-:W-:-:S07]  /*a4e0*/  LOP3.LUT R2, R2, 0x1, RZ, 0xc, !PT ;  /* 0x0000000102027812 */ /* 0x000fce00078e0cff */
.L_x_156:
[----:B------:R-:W1:Y:S01]  /*a4f0*/  S2R R3, SR_CgaCtaId ;  /* 0x0000000000037919 */ /* 0x000e620000008800 */
[----:B------:R-:W-:Y:S01]  /*a500*/  MOV R0, 0x400 ;  /* 0x0000040000007802 */ /* 0x000fe20000000f00 */
[----:B------:R-:W-:Y:S03]  /*a510*/  BSSY B0, `(.L_x_209) ;  /* 0x0000005000007945 */ /* 0x000fe60003800000 */
[----:B-1----:R-:W-:Y:S02]  /*a520*/  LEA R0, R3, R0, 0x18 ;  /* 0x0000000003007211 */ /* 0x002fe400078ec0ff */
[----:B------:R-:W-:-:S04]  /*a530*/  SHF.L.U32 R3, R2, 0x1f, RZ ;  /* 0x0000001f02037819 */ /* 0x000fc800000006ff */
[----:B------:R-:W1:Y:S02]  /*a540*/  SYNCS.PHASECHK.TRANS64.TRYWAIT P0, [R0+URZ+0x34820], R3 ;  /* 0x03482003000075a7 */ /* 0x000e64000800017f */
[----:B-1----:R-:W-:Y:S05]  /*a550*/  @!P0 BRA `(.L_x_210) ;  /* 0x0000000800488947 */ /* 0x002fea0003800000 */
.L_x_237:
[----:B------:R-:W-:Y:S05]  /*a560*/  BSYNC B0 ;  /* 0x0000000000007941 */ /* 0x000fea0003800000 */
.L_x_209:
[----:B------:R-:W-:-:S03]  /*a570*/  UMOV UR4, 0xffffffff ;  /* 0xffffffff00047882 */ /* 0x000fc60000000000 */
[----:B------:R-:W-:Y:S05]  /*a580*/  BRA.DIV UR4, `(.L_x_211) ;  /* 0x0000000a04507947 */ /* 0x000fea000b800000 */
[----:B------:R-:W2:Y:S02]  /*a590*/  S2R R2, SR_TID.X ;  /* 0x0000000000027919 */ /* 0x000ea40000002100 */
[----:B--2---:R-:W-:-:S04]  /*a5a0*/  SHF.R.U32.HI R2, RZ, 0x5, R2 ;  /* 0x00000005ff027819 */ /* 0x004fc80000011602 */
[----:B------:R-:W-:-:S05]  /*a5b0*/  LOP3.LUT R2, R2, 0x3, RZ, 0xc0, !PT ;  /* 0x0000000302027812 */ /* 0x000fca00078ec0ff */
[----:B------:R2:W3:Y:S02]  /*a5c0*/  SHFL.IDX PT, R14, R2, RZ, 0x1f ;  /* 0x00001fff020e7589 */ /* 0x0004e400000e0000 */
.L_x_240:
[----:B---3--:R-:W-:Y:S01]  /*a5d0*/  ISETP.NE.AND P0, PT, R14, RZ, PT ;  /* 0x000000ff0e00720c */ /* 0x008fe20003f05270 */
[----:B------:R-:W-:-:S12]  /*a5e0*/  BSSY B0, `(.L_x_212) ;  /* 0x0000026000007945 */ /* 0x000fd80003800000 */
[----:B------:R-:W-:Y:S05]  /*a5f0*/  @P0 BRA `(.L_x_213) ;  /* 0x0000000000900947 */ /* 0x000fea0003800000 */
[----:B------:R-:W-:-:S03]  /*a600*/  UMOV UR4, 0xffffffff ;  /* 0xffffffff00047882 */ /* 0x000fc60000000000 */
[----:B------:R-:W-:Y:S05]  /*a610*/  BRA.DIV UR4, `(.L_x_214) ;  /* 0x0000000a04607947 */ /* 0x000fea000b800000 */
[----:B------:R-:W-:-:S13]  /*a620*/  ELECT P6, URZ, PT ;  /* 0x00000000003f782f */ /* 0x000fda00038c0000 */
.L_x_243:
[----:B------:R-:W-:Y:S05]  /*a630*/  @!P6 BRA `(.L_x_213) ;  /* 0x000000000080e947 */ /* 0x000fea0003800000 */
[----:B--2---:R-:W2:Y:S02]  /*a640*/  LDL R2, [R1+0x24] ;  /* 0x0000240001027983 */ /* 0x004ea40000100800 */
[----:B--2---:R-:W-:-:S13]  /*a650*/  R2UR UR4, R2 ;  /* 0x00000000020472ca */ /* 0x004fda00000e0000 */
[----:B------:R-:W-:-:S06]  /*a660*/  ULOP3.LUT UR4, UR4, 0x2, URZ, 0xfc, !UPT ;  /* 0x0000000204047892 */ /* 0x000fcc000f8efc3f */
[----:B------:R-:W-:-:S05]  /*a670*/  IMAD.U32 R2, RZ, RZ, UR4 ;  /* 0x00000004ff027e24 */ /* 0x000fca000f8e00ff */
[----:B------:R-:W-:-:S13]  /*a680*/  ISETP.NE.AND P2, PT, R2, 0x3, PT ;  /* 0x000000030200780c */ /* 0x000fda0003f45270 */
[----:B------:R-:W-:Y:S05]  /*a690*/  @!P2 BRA `(.L_x_215) ;  /* 0x000000000004a947 */ /* 0x000fea0003800000 */
[----:B------:R-:W-:Y:S01]  /*a6a0*/  BPT.TRAP 0x1 ;  /* 0x000000040000795c */ /* 0x000fe20000300000 */
.L_x_215:
[----:B-1----:R-:W-:Y:S01]  /*a6b0*/  VIADD R3, R0, 0x34840 ;  /* 0x0003484000037836 */ /* 0x002fe20000000000 */
[----:B------:R-:W-:Y:S01]  /*a6c0*/  SHF.L.U32 R5, R17, 0x1f, RZ ;  /* 0x0000001f11057819 */ /* 0x000fe200000006ff */
[C---:B------:R-:W-:Y:S02]  /*a6d0*/  VIADD R2, R16.reuse, 0x1 ;  /* 0x0000000110027836 */ /* 0x040fe40000000000 */
[----:B------:R-:W-:-:S03]  /*a6e0*/  IMAD R6, R16, 0x8, R3 ;  /* 0x0000000810067824 */ /* 0x000fc600078e0203 */
        /* <DEDUP_REMOVED lines=8> */
.L_x_244:
[----:B------:R-:W2:Y:S02]  /*a770*/  SYNCS.PHASECHK.TRANS64.TRYWAIT P0, [R3+URZ], R2 ;  /* 0x00000002030075a7 */ /* 0x000ea4000800017f */
[----:B--2---:R-:W-:Y:S05]  /*a780*/  @!P0 BRA `(.L_x_217) ;  /* 0x0000000800388947 */ /* 0x004fea0003800000 */
.L_x_245:
[----:B------:R-:W-:Y:S05]  /*a790*/  @!P2 BRA `(.L_x_218) ;  /* 0x000000000004a947 */ /* 0x000fea0003800000 */
[----:B------:R-:W-:Y:S01]  /*a7a0*/  BPT.TRAP 0x1 ;  /* 0x000000040000795c */ /* 0x000fe20000300000 */
.L_x_218:
[----:B--2---:R-:W-:-:S04]  /*a7b0*/  VIADD R3, R0, 0x34860 ;  /* 0x0003486000037836 */ /* 0x004fc80000000000 */
[----:B------:R-:W-:-:S04]  /*a7c0*/  IMAD R16, R16, 0x8, R3 ;  /* 0x0000000810107824 */ /* 0x000fc800078e0203 */
[----:B------:R-:W2:Y:S02]  /*a7d0*/  SYNCS.PHASECHK.TRANS64.TRYWAIT P0, [R16+URZ], R5 ;  /* 0x00000005100075a7 */ /* 0x000ea4000800017f */
[----:B--2---:R-:W-:Y:S05]  /*a7e0*/  @!P0 BRA `(.L_x_219) ;  /* 0x0000000800348947 */ /* 0x004fea0003800000 */
.L_x_246:
[----:B------:R-:W-:-:S07]  /*a7f0*/  IMAD R3, R4, 0x8, R3 ;  /* 0x0000000804037824 */ /* 0x000fce00078e0203 */
.L_x_220:
[----:B---3--:R3:W4:Y:S02]  /*a800*/  SYNCS.PHASECHK.TRANS64.TRYWAIT P0, [R3+URZ], R2 ;  /* 0x00000002030075a7 */ /* 0x008724000800017f */
[----:B----4-:R-:W-:Y:S05]  /*a810*/  @!P0 NANOSLEEP.SYNCS 0x989680 ;  /* 0x009896800000895d */ /* 0x010fea0003900000 */
[----:B------:R-:W4:Y:S02]  /*a820*/  @!P0 SYNCS.PHASECHK.TRANS64 P0, [R3+URZ], R2 ;  /* 0x00000002030085a7 */ /* 0x000f24000800007f */
[----:B----4-:R-:W-:Y:S05]  /*a830*/  @!P0 BRA `(.L_x_220) ;  /* 0xfffffffc00f08947 */ /* 0x010fea000383ffff */
.L_x_213:
[----:B------:R-:W-:Y:S05]  /*a840*/  BSYNC B0 ;  /* 0x0000000000007941 */ /* 0x000fea0003800000 */
.L_x_212:
[----:B------:R-:W-:Y:S05]  /*a850*/  EXIT ;  /* 0x000000000000794d */ /* 0x000fea0003800000 */
.L_x_130:
[----:B-1----:R-:W-:-:S04]  /*a860*/  IMAD.U32 R3, RZ, RZ, UR60 ;  /* 0x0000003cff037e24 */ /* 0x002fc8000f8e00ff */
[----:B------:R1:W2:Y:S03]  /*a870*/  SYNCS.PHASECHK.TRANS64.TRYWAIT P1, [R3+URZ+0x34800], R0 ;  /* 0x03480000030075a7 */ /* 0x0002a6000802017f */
[----:B--2---:R-:W-:Y:S05]  /*a880*/  @!P1 NANOSLEEP.SYNCS 0x989680 ;  /* 0x009896800000995d */ /* 0x004fea0003900000 */
[----:B------:R-:W2:Y:S02]  /*a890*/  @!P1 SYNCS.PHASECHK.TRANS64 P1, [R3+URZ+0x34800], R0 ;  /* 0x03480000030095a7 */ /* 0x000ea4000802007f */
[----:B--2---:R-:W-:Y:S05]  /*a8a0*/  @!P1 BRA `(.L_x_130) ;  /* 0xfffffffc00ec9947 */ /* 0x004fea000383ffff */
[----:B------:R-:W-:Y:S05]  /*a8b0*/  BRA `(.L_x_221) ;  /* 0xffffff6c00807947 */ /* 0x000fea000383ffff */
.L_x_134:
[----:B--2---:R2:W3:Y:S02]  /*a8c0*/  SYNCS.PHASECHK.TRANS64.TRYWAIT P1, [R3+URZ+0x34830], R0 ;  /* 0x03483000030075a7 */ /* 0x0044e4000802017f */
[----:B---3--:R-:W-:Y:S05]  /*a8d0*/  @!P1 NANOSLEEP.SYNCS 0x989680 ;  /* 0x009896800000995d */ /* 0x008fea0003900000 */
[----:B------:R-:W3:Y:S02]  /*a8e0*/  @!P1 SYNCS.PHASECHK.TRANS64 P1, [R3+URZ+0x34830], R0 ;  /* 0x03483000030095a7 */ /* 0x000ee4000802007f */
[----:B---3--:R-:W-:Y:S05]  /*a8f0*/  @!P1 BRA `(.L_x_134) ;  /* 0xfffffffc00f09947 */ /* 0x008fea000383ffff */
[----:B------:R-:W-:Y:S05]  /*a900*/  BRA `(.L_x_133) ;  /* 0xffffff6c009c7947 */ /* 0x000fea000383ffff */
.L_x_140:
[----:B--2---:R-:W-:-:S04]  /*a910*/  IMAD.U32 R7, RZ, RZ, UR6 ;  /* 0x00000006ff077e24 */ /* 0x004fc8000f8e00ff */
[----:B------:R2:W3:Y:S03]  /*a920*/  SYNCS.PHASECHK.TRANS64.TRYWAIT P1, [R7+URZ+0x34830], R0 ;  /* 0x03483000070075a7 */ /* 0x0004e6000802017f */
[----:B---3--:R-:W-:Y:S05]  /*a930*/  @!P1 NANOSLEEP.SYNCS 0x989680 ;  /* 0x009896800000995d */ /* 0x008fea0003900000 */
[----:B------:R-:W3:Y:S02]  /*a940*/  @!P1 SYNCS.PHASECHK.TRANS64 P1, [R7+URZ+0x34830], R0 ;  /* 0x03483000070095a7 */ /* 0x000ee4000802007f */
[----:B---3--:R-:W-:Y:S05]  /*a950*/  @!P1 BRA `(.L_x_140) ;  /* 0xfffffffc00ec9947 */ /* 0x008fea000383ffff */
[----:B------:R-:W-:Y:S05]  /*a960*/  BRA `(.L_x_139) ;  /* 0xffffff9000687947 */ /* 0x000fea000383ffff */
.L_x_144:
[----:B--2---:R-:W-:-:S04]  /*a970*/  IMAD.U32 R7, RZ, RZ, UR7 ;  /* 0x00000007ff077e24 */ /* 0x004fc8000f8e00ff */
[----:B------:R2:W3:Y:S03]  /*a980*/  SYNCS.PHASECHK.TRANS64.TRYWAIT P1, [R7+URZ+0x34850], R0 ;  /* 0x03485000070075a7 */ /* 0x0004e6000802017f */
[----:B---3--:R-:W-:Y:S05]  /*a990*/  @!P1 NANOSLEEP.SYNCS 0x989680 ;  /* 0x009896800000995d */ /* 0x008fea0003900000 */
[----:B------:R-:W3:Y:S02]  /*a9a0*/  @!P1 SYNCS.PHASECHK.TRANS64 P1, [R7+URZ+0x34850], R0 ;  /* 0x03485000070095a7 */ /* 0x000ee4000802007f */
[----:B---3--:R-:W-:Y:S05]  /*a9b0*/  @!P1 BRA `(.L_x_144) ;  /* 0xfffffffc00ec9947 */ /* 0x008fea000383ffff */
[----:B------:R-:W-:Y:S05]  /*a9c0*/  BRA `(.L_x_143) ;  /* 0xffffff9800907947 */ /* 0x000fea000383ffff */
.L_x_151:
[----:B--2---:R-:W-:-:S04]  /*a9d0*/  IMAD.U32 R5, RZ, RZ, UR5 ;  /* 0x00000005ff057e24 */ /* 0x004fc8000f8e00ff */
[----:B------:R2:W3:Y:S03]  /*a9e0*/  SYNCS.PHASECHK.TRANS64.TRYWAIT P1, [R5+URZ+0x34850], R4 ;  /* 0x03485004050075a7 */ /* 0x0004e6000802017f */
[----:B---3--:R-:W-:Y:S05]  /*a9f0*/  @!P1 NANOSLEEP.SYNCS 0x989680 ;  /* 0x009896800000995d */ /* 0x008fea0003900000 */
[----:B------:R-:W3:Y:S02]  /*aa00*/  @!P1 SYNCS.PHASECHK.TRANS64 P1, [R5+URZ+0x34850], R4 ;  /* 0x03485004050095a7 */ /* 0x000ee4000802007f */
[----:B---3--:R-:W-:Y:S05]  /*aa10*/  @!P1 BRA `(.L_x_151) ;  /* 0xfffffffc00ec9947 */ /* 0x008fea000383ffff */
[----:B------:R-:W-:Y:S05]  /*aa20*/  BRA `(.L_x_150) ;  /* 0xffffffb400747947 */ /* 0x000fea000383ffff */
.L_x_163:
[----:B------:R-:W1:Y:S01]  /*aa30*/  S2R R8, SR_TID.X ;  /* 0x0000000000087919 */ /* 0x000e620000002100 */
[----:B------:R-:W-:Y:S01]  /*aa40*/  BSSY B0, `(.L_x_222) ;  /* 0x000000a000007945 */ /* 0x000fe20003800000 */
[----:B------:R-:W-:Y:S02]  /*aa50*/  IMAD.MOV.U32 R12, RZ, RZ, RZ ;  /* 0x000000ffff0c7224 */ /* 0x000fe400078e00ff */
        /* <DEDUP_REMOVED lines=8> */
.L_x_223:
[----:B------:R-:W-:Y:S05]  /*aae0*/  BSYNC B0 ;  /* 0x0000000000007941 */ /* 0x000fea0003800000 */
.L_x_222:
[----:B------:R-:W-:Y:S05]  /*aaf0*/  BRA `(.L_x_224) ;  /* 0xffffffd400607947 */ /* 0x000fea000383ffff */
.L_x_164:
[----:B------:R-:W-:Y:S01]  /*ab00*/  BSSY B0, `(.L_x_225) ;  /* 0x0000006000007945 */ /* 0x000fe20003800000 */
[----:B------:R-:W-:-:S07]  /*ab10*/  IMAD.MOV.U32 R15, RZ, RZ, -0x1 ;  /* 0xffffffffff0f7424 */ /* 0x000fce00078e00ff */
[----:B------:R-:W-:Y:S05]  /*ab20*/  WARPSYNC.COLLECTIVE R15, `(.L_x_226) ;  /* 0x000000000f0c7348 */ /* 0x000fea0003c00000 */
[----:B------:R-:W-:Y:S02]  /*ab30*/  ELECT P6, UR62, PT ;  /* 0x00000000003e782f */ /* 0x000fe400038c0000 */
[----:B------:R-:W-:Y:S01]  /*ab40*/  MOV R14, UR62 ;  /* 0x0000003e000e7c02 */ /* 0x000fe20008000f00 */
[----:B------:R-:W-:Y:S10]  /*ab50*/  ENDCOLLECTIVE ;  /* 0x000000000000791b */ /* 0x000ff40003800000 */
.L_x_226:
[----:B------:R-:W-:Y:S05]  /*ab60*/  BSYNC B0 ;  /* 0x0000000000007941 */ /* 0x000fea0003800000 */
.L_x_225:
[----:B------:R-:W-:Y:S05]  /*ab70*/  BRA `(.L_x_227) ;  /* 0xffffffd4005c7947 */ /* 0x000fea000383ffff */
.L_x_167:
[----:B--2---:R2:W3:Y:S02]  /*ab80*/  SYNCS.PHASECHK.TRANS64.TRYWAIT P1, [R5+URZ+0x34840], R9 ;  /* 0x03484009050075a7 */ /* 0x0044e4000802017f */
[----:B---3--:R-:W-:Y:S05]  /*ab90*/  @!P1 NANOSLEEP.SYNCS 0x989680 ;  /* 0x009896800000995d */ /* 0x008fea0003900000 */
[----:B------:R-:W3:Y:S02]  /*aba0*/  @!P1 SYNCS.PHASECHK.TRANS64 P1, [R5+URZ+0x34840], R9 ;  /* 0x03484009050095a7 */ /* 0x000ee4000802007f */
[----:B---3--:R-:W-:Y:S05]  /*abb0*/  @!P1 BRA `(.L_x_167) ;  /* 0xfffffffc00f09947 */ /* 0x008fea000383ffff */
[----:B------:R-:W-:Y:S05]  /*abc0*/  BRA `(.L_x_228) ;  /* 0xffffffd400bc7947 */ /* 0x000fea000383ffff */
.L_x_171:
        /* <DEDUP_REMOVED lines=8> */
.L_x_177:
[----:B-1----:R1:W2:Y:S02]  /*ac50*/  SYNCS.PHASECHK.TRANS64.TRYWAIT P1, [R2+URZ+0x34840], R3 ;  /* 0x03484003020075a7 */ /* 0x0022a4000802017f */
[----:B--2---:R-:W-:Y:S05]  /*ac60*/  @!P1 NANOSLEEP.SYNCS 0x989680 ;  /* 0x009896800000995d */ /* 0x004fea0003900000 */
[----:B------:R-:W2:Y:S02]  /*ac70*/  @!P1 SYNCS.PHASECHK.TRANS64 P1, [R2+URZ+0x34840], R3 ;  /* 0x03484003020095a7 */ /* 0x000ea4000802007f */
[----:B--2---:R-:W-:Y:S05]  /*ac80*/  @!P1 BRA `(.L_x_177) ;  /* 0xfffffffc00f09947 */ /* 0x004fea000383ffff */
[----:B------:R-:W-:Y:S05]  /*ac90*/  BRA `(.L_x_230) ;  /* 0xffffffdc00b47947 */ /* 0x000fea000383ffff */
.L_x_180:
[----:B-1----:R1:W2:Y:S02]  /*aca0*/  SYNCS.PHASECHK.TRANS64.TRYWAIT P1, [R2+URZ+0x34860], R3 ;  /* 0x03486003020075a7 */ /* 0x0022a4000802017f */
[----:B--2---:R-:W-:Y:S05]  /*acb0*/  @!P1 NANOSLEEP.SYNCS 0x989680 ;  /* 0x009896800000995d */ /* 0x004fea0003900000 */
[----:B------:R-:W2:Y:S02]  /*acc0*/  @!P1 SYNCS.PHASECHK.TRANS64 P1, [R2+URZ+0x34860], R3 ;  /* 0x03486003020095a7 */ /* 0x000ea4000802007f */
[----:B--2---:R-:W-:Y:S05]  /*acd0*/  @!P1 BRA `(.L_x_180) ;  /* 0xfffffffc00f09947 */ /* 0x004fea000383ffff */
[----:B------:R-:W-:Y:S05]  /*ace0*/  BRA `(.L_x_231) ;  /* 0xffffffe000607947 */ /* 0x000fea000383ffff */
.L_x_187:
[----:B--2---:R2:W3:Y:S02]  /*acf0*/  SYNCS.PHASECHK.TRANS64.TRYWAIT P1, [R2+URZ+0x34840], R3 ;  /* 0x03484003020075a7 */ /* 0x0044e4000802017f */
[----:B---3--:R-:W-:Y:S05]  /*ad00*/  @!P1 NANOSLEEP.SYNCS 0x989680 ;  /* 0x009896800000995d */ /* 0x008fea0003900000 */
[----:B------:R-:W3:Y:S02]  /*ad10*/  @!P1 SYNCS.PHASECHK.TRANS64 P1, [R2+URZ+0x34840], R3 ;  /* 0x03484003020095a7 */ /* 0x000ee4000802007f */
[----:B---3--:R-:W-:Y:S05]  /*ad20*/  @!P1 BRA `(.L_x_187) ;  /* 0xfffffffc00f09947 */ /* 0x008fea000383ffff */
[----:B------:R-:W-:Y:S05]  /*ad30*/  BRA `(.L_x_232) ;  /* 0xffffffe400987947 */ /* 0x000fea000383ffff */
.L_x_190:
[----:B-1----:R1:W2:Y:S02]  /*ad40*/  SYNCS.PHASECHK.TRANS64.TRYWAIT P1, [R2+URZ+0x34860], R17 ;  /* 0x03486011020075a7 */ /* 0x0022a4000802017f */
[----:B--2---:R-:W-:Y:S05]  /*ad50*/  @!P1 NANOSLEEP.SYNCS 0x989680 ;  /* 0x009896800000995d */ /* 0x004fea0003900000 */
[----:B------:R-:W2:Y:S02]  /*ad60*/  @!P1 SYNCS.PHASECHK.TRANS64 P1, [R2+URZ+0x34860], R17 ;  /* 0x03486011020095a7 */ /* 0x000ea4000802007f */
[----:B--2---:R-:W-:Y:S05]  /*ad70*/  @!P1 BRA `(.L_x_190) ;  /* 0xfffffffc00f09947 */ /* 0x004fea000383ffff */
[----:B------:R-:W-:Y:S05]  /*ad80*/  BRA `(.L_x_233) ;  /* 0xffffffe800447947 */ /* 0x000fea000383ffff */
.L_x_196:
[----:B--2---:R2:W3:Y:S02]  /*ad90*/  SYNCS.PHASECHK.TRANS64.TRYWAIT P1, [R2+URZ+0x34840], R3 ;  /* 0x03484003020075a7 */ /* 0x0044e4000802017f */
[----:B---3--:R-:W-:Y:S05]  /*ada0*/  @!P1 NANOSLEEP.SYNCS 0x989680 ;  /* 0x009896800000995d */ /* 0x008fea0003900000 */
[----:B------:R-:W3:Y:S02]  /*adb0*/  @!P1 SYNCS.PHASECHK.TRANS64 P1, [R2+URZ+0x34840], R3 ;  /* 0x03484003020095a7 */ /* 0x000ee4000802007f */
[----:B---3--:R-:W-:Y:S05]  /*adc0*/  @!P1 BRA `(.L_x_196) ;  /* 0xfffffffc00f09947 */ /* 0x008fea000383ffff */
[----:B------:R-:W-:Y:S05]  /*add0*/  BRA `(.L_x_234) ;  /* 0xffffffec00587947 */ /* 0x000fea000383ffff */
.L_x_199:
[----:B-1----:R1:W2:Y:S02]  /*ade0*/  SYNCS.PHASECHK.TRANS64.TRYWAIT P1, [R2+URZ+0x34860], R10 ;  /* 0x0348600a020075a7 */ /* 0x0022a4000802017f */
[----:B--2---:R-:W-:Y:S05]  /*adf0*/  @!P1 NANOSLEEP.SYNCS 0x989680 ;  /* 0x009896800000995d */ /* 0x004fea0003900000 */
[----:B------:R-:W2:Y:S02]  /*ae00*/  @!P1 SYNCS.PHASECHK.TRANS64 P1, [R2+URZ+0x34860], R10 ;  /* 0x0348600a020095a7 */ /* 0x000ea4000802007f */
[----:B--2---:R-:W-:Y:S05]  /*ae10*/  @!P1 BRA `(.L_x_199) ;  /* 0xfffffffc00f09947 */ /* 0x004fea000383ffff */
[----:B------:R-:W-:Y:S05]  /*ae20*/  BRA `(.L_x_235) ;  /* 0xfffffff000047947 */ /* 0x000fea000383ffff */
.L_x_205:
[----:B-1----:R1:W2:Y:S02]  /*ae30*/  SYNCS.PHASECHK.TRANS64.TRYWAIT P0, [R3+URZ+0x34860], R2 ;  /* 0x03486002030075a7 */ /* 0x0022a4000800017f */
[----:B--2---:R-:W-:Y:S05]  /*ae40*/  @!P0 NANOSLEEP.SYNCS 0x989680 ;  /* 0x009896800000895d */ /* 0x004fea0003900000 */
[----:B------:R-:W2:Y:S02]  /*ae50*/  @!P0 SYNCS.PHASECHK.TRANS64 P0, [R3+URZ+0x34860], R2 ;  /* 0x03486002030085a7 */ /* 0x000ea4000800007f */
[----:B--2---:R-:W-:Y:S05]  /*ae60*/  @!P0 BRA `(.L_x_205) ;  /* 0xfffffffc00f08947 */ /* 0x004fea000383ffff */
[----:B------:R-:W-:Y:S05]  /*ae70*/  BRA `(.L_x_236) ;  /* 0xfffffff000c07947 */ /* 0x000fea000383ffff */
.L_x_210:
[----:B-1----:R1:W2:Y:S02]  /*ae80*/  SYNCS.PHASECHK.TRANS64.TRYWAIT P0, [R0+URZ+0x34820], R3 ;  /* 0x03482003000075a7 */ /* 0x0022a4000800017f */
[----:B--2---:R-:W-:Y:S05]  /*ae90*/  @!P0 NANOSLEEP.SYNCS 0x989680 ;  /* 0x009896800000895d */ /* 0x004fea0003900000 */
[----:B------:R-:W2:Y:S02]  /*aea0*/  @!P0 SYNCS.PHASECHK.TRANS64 P0, [R0+URZ+0x34820], R3 ;  /* 0x03482003000085a7 */ /* 0x000ea4000800007f */
[----:B--2---:R-:W-:Y:S05]  /*aeb0*/  @!P0 BRA `(.L_x_210) ;  /* 0xfffffffc00f08947 */ /* 0x004fea000383ffff */
[----:B------:R-:W-:Y:S05]  /*aec0*/  BRA `(.L_x_237) ;  /* 0xfffffff400a47947 */ /* 0x000fea000383ffff */
.L_x_211:
[----:B------:R-:W2:Y:S01]  /*aed0*/  S2R R2, SR_TID.X ;  /* 0x0000000000027919 */ /* 0x000ea20000002100 */
[----:B------:R-:W-:Y:S01]  /*aee0*/  BSSY B0, `(.L_x_238) ;  /* 0x000000a000007945 */ /* 0x000fe20003800000 */
[----:B------:R-:W-:Y:S02]  /*aef0*/  IMAD.MOV.U32 R12, RZ, RZ, RZ ;  /* 0x000000ffff0c7224 */ /* 0x000fe400078e00ff */
[----:B------:R-:W-:Y:S02]  /*af00*/  IMAD.MOV.U32 R11, RZ, RZ, 0x1f ;  /* 0x0000001fff0b7424 */ /* 0x000fe400078e00ff */
[----:B------:R-:W-:Y:S01]  /*af10*/  IMAD.MOV.U32 R15, RZ, RZ, -0x1 ;  /* 0xffffffffff0f7424 */ /* 0x000fe200078e00ff */
[----:B--2---:R-:W-:-:S04]  /*af20*/  SHF.R.U32.HI R2, RZ, 0x5, R2 ;  /* 0x00000005ff027819 */ /* 0x004fc80000011602 */
[----:B------:R-:W-:-:S05]  /*af30*/  LOP3.LUT R2, R2, 0x3, RZ, 0xc0, !PT ;  /* 0x0000000302027812 */ /* 0x000fca00078ec0ff */
[----:B------:R-:W-:-:S07]  /*af40*/  IMAD.MOV.U32 R13, RZ, RZ, R2 ;  /* 0x000000ffff0d7224 */ /* 0x000fce00078e0002 */
[----:B-1----:R-:W-:Y:S05]  /*af50*/  WARPSYNC.COLLECTIVE R15, `(.L_x_239) ;  /* 0x000000000f087348 */ /* 0x002fea0003c00000 */
[----:B------:R2:W3:Y:S02]  /*af60*/  SHFL.IDX P6, R14, R13, R12, R11 ;  /* 0x0000000c0d0e7389 */ /* 0x0004e400000c000b */
[----:B-123--:R-:W-:Y:S01]  /*af70*/  ENDCOLLECTIVE ;  /* 0x000000000000791b */ /* 0x00efe20003800000 */
.L_x_239:
[----:B------:R-:W-:Y:S05]  /*af80*/  BSYNC B0 ;  /* 0x0000000000007941 */ /* 0x000fea0003800000 */
.L_x_238:
[----:B------:R-:W-:Y:S05]  /*af90*/  BRA `(.L_x_240) ;  /* 0xfffffff4008c7947 */ /* 0x000fea000383ffff */
.L_x_214:
[----:B------:R-:W-:Y:S01]  /*afa0*/  BSSY B1, `(.L_x_241) ;  /* 0x0000006000017945 */ /* 0x000fe20003800000 */
[----:B------:R-:W-:-:S07]  /*afb0*/  IMAD.MOV.U32 R15, RZ, RZ, -0x1 ;  /* 0xffffffffff0f7424 */ /* 0x000fce00078e00ff */
[----:B-12---:R-:W-:Y:S05]  /*afc0*/  WARPSYNC.COLLECTIVE R15, `(.L_x_242) ;  /* 0x000000000f0c7348 */ /* 0x006fea0003c00000 */
[----:B------:R-:W-:Y:S02]  /*afd0*/  ELECT P6, UR62, PT ;  /* 0x00000000003e782f */ /* 0x000fe400038c0000 */
[----:B------:R-:W-:Y:S01]  /*afe0*/  MOV R14, UR62 ;  /* 0x0000003e000e7c02 */ /* 0x000fe20008000f00 */
[----:B-12---:R-:W-:Y:S10]  /*aff0*/  ENDCOLLECTIVE ;  /* 0x000000000000791b */ /* 0x006ff40003800000 */
.L_x_242:
[----:B------:R-:W-:Y:S05]  /*b000*/  BSYNC B1 ;  /* 0x0000000000017941 */ /* 0x000fea0003800000 */
.L_x_241:
[----:B------:R-:W-:Y:S05]  /*b010*/  BRA `(.L_x_243) ;  /* 0xfffffff400847947 */ /* 0x000fea000383ffff */
.L_x_216:
[----:B-1----:R1:W2:Y:S02]  /*b020*/  SYNCS.PHASECHK.TRANS64.TRYWAIT P0, [R6+URZ], R5 ;  /* 0x00000005060075a7 */ /* 0x0022a4000800017f */
[----:B--2---:R-:W-:Y:S05]  /*b030*/  @!P0 NANOSLEEP.SYNCS 0x989680 ;  /* 0x009896800000895d */ /* 0x004fea0003900000 */
[----:B------:R-:W2:Y:S02]  /*b040*/  @!P0 SYNCS.PHASECHK.TRANS64 P0, [R6+URZ], R5 ;  /* 0x00000005060085a7 */ /* 0x000ea4000800007f */
[----:B--2---:R-:W-:Y:S05]  /*b050*/  @!P0 BRA `(.L_x_216) ;  /* 0xfffffffc00f08947 */ /* 0x004fea000383ffff */
[----:B------:R-:W-:Y:S05]  /*b060*/  BRA `(.L_x_244) ;  /* 0xfffffff400c07947 */ /* 0x000fea000383ffff */
.L_x_217:
[----:B--2---:R2:W3:Y:S02]  /*b070*/  SYNCS.PHASECHK.TRANS64.TRYWAIT P0, [R3+URZ], R2 ;  /* 0x00000002030075a7 */ /* 0x0044e4000800017f */
[----:B---3--:R-:W-:Y:S05]  /*b080*/  @!P0 NANOSLEEP.SYNCS 0x989680 ;  /* 0x009896800000895d */ /* 0x008fea0003900000 */
[----:B------:R-:W3:Y:S02]  /*b090*/  @!P0 SYNCS.PHASECHK.TRANS64 P0, [R3+URZ], R2 ;  /* 0x00000002030085a7 */ /* 0x000ee4000800007f */
[----:B---3--:R-:W-:Y:S05]  /*b0a0*/  @!P0 BRA `(.L_x_217) ;  /* 0xfffffffc00f08947 */ /* 0x008fea000383ffff */
[----:B------:R-:W-:Y:S05]  /*b0b0*/  BRA `(.L_x_245) ;  /* 0xfffffff400b47947 */ /* 0x000fea000383ffff */
.L_x_219:
[----:B--2---:R2:W3:Y:S02]  /*b0c0*/  SYNCS.PHASECHK.TRANS64.TRYWAIT P0, [R16+URZ], R5 ;  /* 0x00000005100075a7 */ /* 0x0044e4000800017f */
[----:B---3--:R-:W-:Y:S05]  /*b0d0*/  @!P0 NANOSLEEP.SYNCS 0x989680 ;  /* 0x009896800000895d */ /* 0x008fea0003900000 */
[----:B------:R-:W3:Y:S02]  /*b0e0*/  @!P0 SYNCS.PHASECHK.TRANS64 P0, [R16+URZ], R5 ;  /* 0x00000005100085a7 */ /* 0x000ee4000800007f */
[----:B---3--:R-:W-:Y:S05]  /*b0f0*/  @!P0 BRA `(.L_x_219) ;  /* 0xfffffffc00f08947 */ /* 0x008fea000383ffff */
[----:B------:R-:W-:Y:S05]  /*b100*/  BRA `(.L_x_246) ;  /* 0xfffffff400b87947 */ /* 0x000fea000383ffff */
.L_x_247:
        /* <DEDUP_REMOVED lines=15> */
.L_x_11931:


//--------------------- .text._ZN7cutlass13device_kernelIN5flash11enable_sm90INS1_16FlashAttnFwdSm90INS1_25CollectiveMainloopFwdSm90ILi2EN4cute5tupleIJNS5_1CILi1EEES8_S8_EEENS6_IJNS7_ILi128EEESA_NS7_ILi192EEEEEELi128ENS_6half_tEfNS_4arch4Sm90ELb0ELb0ELb0ELb1ELb0ELb0ELb0ELb1ELb1ELb0ELb0ELb0EEENS1_21CollectiveEpilogueFwdINS6_IJSA_SA_SA_EEES9_SD_SF_Li256ELb1ELb0ELb0ELb0EEENS1_36VarlenDynamicPersistentTileSchedulerILi128ELi128ELi256ELi32ELb0ELb0ELb1ELb0ELb1ELb1EEEEEEEEEvNT_6ParamsE --------------------------
	.section	.text._ZN7cutlass13device_kernelIN5flash11enable_sm90INS1_16FlashAttnFwdSm90INS1_25CollectiveMainloopFwdSm90ILi2EN4cute5tupleIJNS5_1CILi1EEES8_S8_EEENS6_IJNS7_ILi128EEESA_NS7_ILi192EEEEEELi128ENS_6half_tEfNS_4arch4Sm90ELb0ELb0ELb0ELb1ELb0ELb0ELb0ELb1ELb1ELb0ELb0ELb0EEENS1_21CollectiveEpilogueFwdINS6_IJSA_SA_SA_EEES9_SD_SF_Li256ELb1ELb0ELb0ELb0EEENS1_36VarlenDynamicPersistentTileSchedulerILi128ELi128ELi256ELi32ELb0ELb0ELb1ELb0ELb1ELb1EEEEEEEEEvNT_6ParamsE,"ax",@progbits
	.align	128
.text._ZN7cutlass13device_kernelIN5flash11enable_sm90INS1_16FlashAttnFwdSm90INS1_25CollectiveMainloopFwdSm90ILi2EN4cute5tupleIJNS5_1CILi1EEES8_S8_EEENS6_IJNS7_ILi128EEESA_NS7_ILi192EEEEEELi128ENS_6half_tEfNS_4arch4Sm90ELb0ELb0ELb0ELb1ELb0ELb0ELb0ELb1ELb1ELb0ELb0ELb0EEENS1_21CollectiveEpilogueFwdINS6_IJSA_SA_SA_EEES9_SD_SF_Li256ELb1ELb0ELb0ELb0EEENS1_36VarlenDynamicPersistentTileSchedulerILi128ELi128ELi256ELi32ELb0ELb0ELb1ELb0ELb1ELb1EEEEEEEEEvNT_6ParamsE:
        .type           _ZN7cutlass13device_kernelIN5flash11enable_sm90INS1_16FlashAttnFwdSm90INS1_25CollectiveMainloopFwdSm90ILi2EN4cute5tupleIJNS5_1CILi1EEES8_S8_EEENS6_IJNS7_ILi128EEESA_NS7_ILi192EEEEEELi128ENS_6half_tEfNS_4arch4Sm90ELb0ELb0ELb0ELb1ELb0ELb0ELb0ELb1ELb1ELb0ELb0ELb0EEENS1_21CollectiveEpilogueFwdINS6_IJSA_SA_SA_EEES9_SD_SF_Li256ELb1ELb0ELb0ELb0EEENS1_36VarlenDynamicPersistentTileSchedulerILi128ELi128ELi256ELi32ELb0ELb0ELb1ELb0ELb1ELb1EEEEEEEEEvNT_6ParamsE,@function
        .size           _ZN7cutlass13device_kernelIN5flash11enable_sm90INS1_16FlashAttnFwdSm90INS1_25CollectiveMainloopFwdSm90ILi2EN4cute5tupleIJNS5_1CILi1EEES8_S8_EEENS6_IJNS7_ILi128EEESA_NS7_ILi192EEEEEELi128ENS_6half_tEfNS_4arch4Sm90ELb0ELb0ELb0ELb1ELb0ELb0ELb0ELb1ELb1ELb0ELb0ELb0EEENS1_21CollectiveEpilogueFwdINS6_IJSA_SA_SA_EEES9_SD_SF_Li256ELb1ELb0ELb0ELb0EEENS1_36VarlenDynamicPersistentTileSchedulerILi128ELi128ELi256ELi32ELb0ELb0ELb1ELb0ELb1ELb1EEEEEEEEEvNT_6ParamsE,(.L_x_11932 - _ZN7cutlass13device_kernelIN5flash11enable_sm90INS1_16FlashAttnFwdSm90INS1_25CollectiveMainloopFwdSm90ILi2EN4cute5tupleIJNS5_1CILi1EEES8_S8_EEENS6_IJNS7_ILi128EEESA_NS7_ILi192EEEEEELi128ENS_6half_tEfNS_4arch4Sm90ELb0ELb0ELb0ELb1ELb0ELb0ELb0ELb1ELb1ELb0ELb0ELb0EEENS1_21CollectiveEpilogueFwdINS6_IJSA_SA_SA_EEES9_SD_SF_Li256ELb1ELb0ELb0ELb0EEENS1_36VarlenDynamicPersistentTileSchedulerILi128ELi128ELi256ELi32ELb0ELb0ELb1ELb0ELb1ELb1EEEEEEEEEvNT_6ParamsE)
        .other          _ZN7cutlass13device_kernelIN5flash11enable_sm90INS1_16FlashAttnFwdSm90INS1_25CollectiveMainloopFwdSm90ILi2EN4cute5tupleIJNS5_1CILi1EEES8_S8_EEENS6_IJNS7_ILi128EEESA_NS7_ILi192EEEEEELi128ENS_6half_tEfNS_4arch4Sm90ELb0ELb0ELb0ELb1ELb0ELb0ELb0ELb1ELb1ELb0ELb0ELb0EEENS1_21CollectiveEpilogueFwdINS6_IJSA_SA_SA_EEES9_SD_SF_Li256ELb1ELb0ELb0ELb0EEENS1_36VarlenDynamicPersistentTileSchedulerILi128ELi128ELi256ELi32ELb0ELb0ELb1ELb0ELb1ELb1EEEEEEEEEvNT_6ParamsE,@"STO_CUDA_ENTRY STV_DEFAULT"
_ZN7cutlass13device_kernelIN5flash11enable_sm90INS1_16FlashAttnFwdSm90INS1_25CollectiveMainloopFwdSm90ILi2EN4cute5tupleIJNS5_1CILi1EEES8_S8_EEENS6_IJNS7_ILi128EEESA_NS7_ILi192EEEEEELi128ENS_6half_tEfNS_4arch4Sm90ELb0ELb0ELb0ELb1ELb0ELb0ELb0ELb1ELb1ELb0ELb0ELb0EEENS1_21CollectiveEpilogueFwdINS6_IJSA_SA_SA_EEES9_SD_SF_Li256ELb1ELb0ELb0ELb0EEENS1_36VarlenDynamicPersistentTileSchedulerILi128ELi128ELi256ELi32ELb0ELb0ELb1ELb0ELb1ELb1EEEEEEEEEvNT_6ParamsE:
[----:B------:R-:W0:Y:S02]  /*0000*/  LDC R1, c[0x0][0x28] ;  /* 0x00000a00ff017b82 */ /* 0x000e240000000800 */
[----:B0-----:R-:W-:Y:S01]  /*0010*/  VIADD R1, R1, 0xffffffc8 ;  /* 0xffffffc801017836 */ /* 0x001fe20000000000 */
[----:B------:R-:W0:Y:S01]  /*0020*/  S2R R3, SR_TID.X ;  /* 0x0000000000037919 */ /* 0x000e220000002100 */
[----:B------:R-:W-:Y:S01]  /*0030*/  ELECT P0, URZ, PT ;  /* 0x00000000003f782f */ /* 0x000fe20003800000 */
[----:B------:R-:W-:Y:S01]  /*0040*/  BSSY B0, `(.L_x_248) ;  /* 0x0000011000007945 */ /* 0x000fe20003800000 */
[----:B0-----:R-:W-:-:S05]  /*0050*/  SHF.R.U32.HI R0, RZ, 0x5, R3 ;  /* 0x00000005ff007819 */ /* 0x001fca0000011603 */
[----:B------:R-:W0:Y:S02]  /*0060*/  SHFL.IDX PT, R2, R0, RZ, 0x1f ;  /* 0x00001fff00027589 */ /* 0x000e2400000e0000 */
[----:B0-----:R-:W-:Y:S02]  /*0070*/  ISETP.EQ.AND P0, PT, R2, RZ, P0 ;  /* 0x000000ff0200720c */ /* 0x001fe40000702270 */
[----:B------:R-:W-:-:S11]  /*0080*/  SHF.R.U32.HI R2, RZ, 0x7, R3 ;  /* 0x00000007ff027819 */ /* 0x000fd60000011603 */
[----:B------:R-:W-:Y:S05]  /*0090*/  @!P0 BRA `(.L_x_249) ;  /* 0x00000000002c8947 */ /* 0x000fea0003800000 */
[----:B------:R-:W-:Y:S02]  /*00a0*/  ULDC.64 UR4, c[0x0][0x198] ;  /* 0x0000660000047ab9 */ /* 0x000fe40000000a00 */
[----:B------:R-:W-:Y:S02]  /*00b0*/  UIADD3 UR6, UP0, UR4, 0x270, URZ ;  /* 0x0000027004067890 */ /* 0x000fe4000ff1e03f */
[----:B------:R-:W-:Y:S02]  /*00c0*/  UIADD3 UR8, UP1, UR4, 0x370, URZ ;  /* 0x0000037004087890 */ /* 0x000fe4000ff3e03f */
[----:B------:R-:W-:Y:S02]  /*00d0*/  UIADD3 UR4, UP2, UR4, 0x470, URZ ;  /* 0x0000047004047890 */ /* 0x000fe4000ff5e03f */
[----:B------:R-:W-:Y:S02]  /*00e0*/  UIADD3.X UR7, URZ, UR5, URZ, UP0, !UPT ;  /* 0x000000053f077290 */ /* 0x000fe400087fe43f */
[----:B------:R-:W-:-:S02]  /*00f0*/  UIADD3.X UR9, URZ, UR5, URZ, UP1, !UPT ;  /* 0x000000053f097290 */ /* 0x000fc40008ffe43f */
[----:B------:R-:W-:-:S05]  /*0100*/  UIADD3.X UR5, URZ, UR5, URZ, UP2, !UPT ;  /* 0x000000053f057290 */ /* 0x000fca00097fe43f */
[----:B------:R0:W-:Y:S02]  /*0110*/  UTMACCTL.PF [UR6] ;  /* 0x00000000060079b9 */ /* 0x0001e40008040000 */
[----:B------:R0:W-:Y:S02]  /*0120*/  UTMACCTL.PF [UR8] ;  /* 0x00000000080079b9 */ /* 0x0001e40008040000 */
[----:B------:R0:W-:Y:S02]  /*0130*/  UTMACCTL.PF [UR4] ;  /* 0x00000000040079b9 */ /* 0x0001e40008040000 */
[----:B0-----:R-:W-:Y:S01]  /*0140*/  NOP ;  /* 0x0000000000007918 */ /* 0x001fe20000000000 */
.L_x_249:
[----:B------:R-:W-:Y:S05]  /*0150*/  BSYNC B0 ;  /* 0x0000000000007941 */ /* 0x000fea0003800000 */
.L_x_248:
[----:B------:R-:W-:Y:S01]  /*0160*/  VOTEU.ANY UP0, P0 ;  /* 0x00000000003f7886 */ /* 0x000fe20000000100 */
[----:B------:R-:W0:Y:S01]  /*0170*/  SHFL.IDX PT, R2, R2, RZ, 0x1f ;  /* 0x00001fff02027589 */ /* 0x000e2200000e0000 */
[----:B------:R-:W-:Y:S01]  /*0180*/  UMOV UR4, 0x1 ;  /* 0x0000000100047882 */ /* 0x000fe20000000000 */
[----:B------:R-:W-:Y:S01]  /*0190*/  UMOV UR7, 0x100 ;  /* 0x0000010000077882 */ /* 0x000fe20000000000 */
[----:B------:R-:W-:Y:S01]  /*01a0*/  VOTEU.ANY UP1, P0 ;  /* 0x00000000003f7886 */ /* 0x000fe20000020100 */
[----:B------:R-:W1:Y:S01]  /*01b0*/  @UP0 S2UR UR8, SR_CgaCtaId ;  /* 0x00000000000809c3 */ /* 0x000e620000008800 */
[----:B------:R-:W2:Y:S01]  /*01c0*/  SHFL.IDX PT, R3, R0, RZ, 0x1f ;  /* 0x00001fff00037589 */ /* 0x000ea200000e0000 */
[----:B------:R-:W-:Y:S01]  /*01d0*/  @UP0 UMOV UR6, 0x400 ;  /* 0x0000040000060882 */ /* 0x000fe20000000000 */
[----:B------:R-:W-:-:S04]  /*01e0*/  @UP0 UIADD3 UR4, -UR4, 0x100000, URZ ;  /* 0x0010000004040890 */ /* 0x000fc8000fffe13f */
[----:B------:R-:W-:Y:S02]  /*01f0*/  @UP0 USHF.L.U32 UR5, UR4, 0xb, URZ ;  /* 0x0000000b04050899 */ /* 0x000fe4000800063f */
[----:B------:R-:W-:Y:S01]  /*0200*/  @UP0 USHF.L.U32 UR4, UR4, 0x1, URZ ;  /* 0x0000000104040899 */ /* 0x000fe2000800063f */
[----:B------:R-:W-:Y:S01]  /*0210*/  VOTEU.ANY UP2, P0 ;  /* 0x00000000003f7886 */ /* 0x000fe20000040100 */
[----:B0-----:R-:W-:Y:S01]  /*0220*/  R2UR UR9, R2 ;  /* 0x00000000020972ca */ /* 0x001fe200000e0000 */
[----:B-1----:R-:W-:Y:S01]  /*0230*/  @UP0 ULEA UR8, UR8, UR6, 0x18 ;  /* 0x0000000608080291 */ /* 0x002fe2000f8ec03f */
[----:B--2---:R-:W-:Y:S01]  /*0240*/  ISETP.NE.AND P1, PT, R3, RZ, PT ;  /* 0x000000ff0300720c */ /* 0x004fe20003f25270 */
[----:B------:R-:W-:-:S04]  /*0250*/  @UP0 UIADD3 UR6, -UR7, 0x100000, URZ ;  /* 0x0010000007060890 */ /* 0x000fc8000fffe13f */
[----:B------:R-:W-:Y:S02]  /*0260*/  @UP0 USHF.L.U32 UR7, UR6, 0xb, URZ ;  /* 0x0000000b06070899 */ /* 0x000fe4000800063f */
[----:B------:R-:W-:-:S04]  /*0270*/  @UP0 USHF.L.U32 UR6, UR6, 0x1, URZ ;  /* 0x0000000106060899 */ /* 0x000fc8000800063f */
[----:B------:R-:W-:Y:S01]  /*0280*/  UISETP.NE.AND UP0, UPT, UR9, URZ, UPT ;  /* 0x0000003f0900728c */ /* 0x000fe2000bf05270 */
[----:B------:R-:W0:Y:S02]  /*0290*/  FENCE.VIEW.ASYNC.S ;  /* 0x00000000000073c6 */ /* 0x000e240000000000 */
[----:B0-----:R0:W1:Y:S05]  /*02a0*/  @UP1 SYNCS.EXCH.64 URZ, [UR8+0x34800], UR4 ;  /* 0x03480004083f15b2 */ /* 0x00106a0008000100 */
[----:B------:R0:W2:Y:S01]  /*02b0*/  @UP2 SYNCS.EXCH.64 URZ, [UR8+0x34820], UR6 ;  /* 0x03482006083f25b2 */ /* 0x0000a20008000100 */
[----:B------:R-:W-:Y:S05]  /*02c0*/  @P1 BRA `(.L_x_250) ;  /* 0x0000000000481947 */ /* 0x000fea0003800000 */
[----:B0-----:R-:W0:Y:S01]  /*02d0*/  S2UR UR5, SR_CgaCtaId ;  /* 0x00000000000579c3 */ /* 0x001e220000008800 */
[----:B------:R-:W-:Y:S01]  /*02e0*/  UMOV UR4, 0x400 ;  /* 0x0000040000047882 */ /* 0x000fe20000000000 */
[----:B------:R-:W-:Y:S01]  /*02f0*/  UMOV UR6, 0x1 ;  /* 0x0000000100067882 */ /* 0x000fe20000000000 */
[----:B------:R-:W-:Y:S01]  /*0300*/  UMOV UR9, 0x2 ;  /* 0x0000000200097882 */ /* 0x000fe20000000000 */
[----:B------:R-:W-:-:S04]  /*0310*/  UIADD3 UR6, -UR6, 0x100000, URZ ;  /* 0x0010000006067890 */ /* 0x000fc8000fffe13f */
[----:B------:R-:W-:Y:S02]  /*0320*/  USHF.L.U32 UR7, UR6, 0xb, URZ ;  /* 0x0000000b06077899 */ /* 0x000fe4000800063f */
[----:B------:R-:W-:Y:S01]  /*0330*/  USHF.L.U32 UR6, UR6, 0x1, URZ ;  /* 0x0000000106067899 */ /* 0x000fe2000800063f */
[----:B------:R-:W-:Y:S01]  /*0340*/  ELECT P0, URZ, PT ;  /* 0x00000000003f782f */ /* 0x000fe20003800000 */
[----:B0-----:R-:W-:Y:S02]  /*0350*/  ULEA UR8, UR5, UR4, 0x18 ;  /* 0x0000000405087291 */ /* 0x001fe4000f8ec03f */
[----:B------:R-:W-:-:S04]  /*0360*/  UIADD3 UR4, -UR9, 0x100000, URZ ;  /* 0x0010000009047890 */ /* 0x000fc8000fffe13f */
[----:B------:R-:W-:Y:S02]  /*0370*/  USHF.L.U32 UR5, UR4, 0xb, URZ ;  /* 0x0000000b04057899 */ /* 0x000fe4000800063f */
[----:B------:R-:W-:Y:S01]  /*0380*/  USHF.L.U32 UR4, UR4, 0x1, URZ ;  /* 0x0000000104047899 */ /* 0x000fe2000800063f */
[----:B------:R-:W0:Y:S03]  /*0390*/  FENCE.VIEW.ASYNC.S ;  /* 0x00000000000073c6 */ /* 0x000e260000000000 */
[----:B0-----:R3:W4:Y:S08]  /*03a0*/  SYNCS.EXCH.64 URZ, [UR8+0x34830], UR6 ;  /* 0x03483006083f75b2 */ /* 0x0017300008000100 */
[----:B------:R3:W0:Y:S01]  /*03b0*/  SYNCS.EXCH.64 URZ, [UR8+0x34840], UR4 ;  /* 0x03484004083f75b2 */ /* 0x0006220008000100 */
[----:B------:R3:W0:Y:S01]  /*03c0*/  SYNCS.EXCH.64 URZ, [UR8+0x34838], UR6 ;  /* 0x03483806083f75b2 */ /* 0x0006220008000100 */
[----:B------:R3:W0:Y:S02]  /*03d0*/  SYNCS.EXCH.64 URZ, [UR8+0x34848], UR4 ;  /* 0x03484804083f75b2 */ /* 0x0006240008000100 */
[----:B---3--:R-:W-:Y:S01]  /*03e0*/  NOP ;  /* 0x0000000000007918 */ /* 0x008fe20000000000 */
.L_x_250:
[----:B------:R-:W3:Y:S01]  /*03f0*/  SHFL.IDX PT, R2, R0, RZ, 0x1f ;  /* 0x00001fff00027589 */ /* 0x000ee200000e0000 */
[----:B------:R-:W-:Y:S01]  /*0400*/  NOP ;  /* 0x0000000000007918 */ /* 0x000fe20000000000 */
[----:B---3--:R-:W-:-:S13]  /*0410*/  ISETP.NE.AND P0, PT, R2, RZ, PT ;  /* 0x000000ff0200720c */ /* 0x008fda0003f05270 */
[----:B------:R-:W-:Y:S05]  /*0420*/  @P0 BRA `(.L_x_251) ;  /* 0x0000000000480947 */ /* 0x000fea0003800000 */
[----:B0-----:R-:W0:Y:S01]  /*0430*/  S2UR UR5, SR_CgaCtaId ;  /* 0x00000000000579c3 */ /* 0x001e220000008800 */
[----:B------:R-:W-:Y:S01]  /*0440*/  UMOV UR4, 0x400 ;  /* 0x0000040000047882 */ /* 0x000fe20000000000 */
[----:B------:R-:W-:Y:S01]  /*0450*/  UMOV UR6, 0x1 ;  /* 0x0000000100067882 */ /* 0x000fe20000000000 */
[----:B------:R-:W-:Y:S01]  /*0460*/  UMOV UR7, 0x2 ;  /* 0x0000000200077882 */ /* 0x000fe20000000000 */
[----:B------:R-:W-:Y:S01]  /*0470*/  ELECT P0, URZ, PT ;  /* 0x00000000003f782f */ /* 0x000fe20003800000 */
[----:B0-----:R-:W-:Y:S02]  /*0480*/  ULEA UR8, UR5, UR4, 0x18 ;  /* 0x0000000405087291 */ /* 0x001fe4000f8ec03f */
[----:B------:R-:W-:-:S04]  /*0490*/  UIADD3 UR4, -UR6, 0x100000, URZ ;  /* 0x0010000006047890 */ /* 0x000fc8000fffe13f */
[----:B------:R-:W-:Y:S02]  /*04a0*/  USHF.L.U32 UR5, UR4, 0xb, URZ ;  /* 0x0000000b04057899 */ /* 0x000fe4000800063f */
[----:B------:R-:W-:Y:S02]  /*04b0*/  USHF.L.U32 UR4, UR4, 0x1, URZ ;  /* 0x0000000104047899 */ /* 0x000fe4000800063f */
[----:B------:R-:W-:-:S04]  /*04c0*/  UIADD3 UR6, -UR7, 0x100000, URZ ;  /* 0x0010000007067890 */ /* 0x000fc8000fffe13f */
[----:B------:R-:W-:Y:S02]  /*04d0*/  USHF.L.U32 UR7, UR6, 0xb, URZ ;  /* 0x0000000b06077899 */ /* 0x000fe4000800063f */
[----:B------:R-:W-:Y:S01]  /*04e0*/  USHF.L.U32 UR6, UR6, 0x1, URZ ;  /* 0x0000000106067899 */ /* 0x000fe2000800063f */
[----:B------:R-:W0:Y:S03]  /*04f0*/  FENCE.VIEW.ASYNC.S ;  /* 0x00000000000073c6 */ /* 0x000e260000000000 */
[----:B0-----:R3:W0:Y:S08]  /*0500*/  SYNCS.EXCH.64 URZ, [UR8+0x34850], UR4 ;  /* 0x03485004083f75b2 */ /* 0x0016300008000100 */
[----:B------:R3:W0:Y:S01]  /*0510*/  SYNCS.EXCH.64 URZ, [UR8+0x34860], UR6 ;  /* 0x03486006083f75b2 */ /* 0x0006220008000100 */
[----:B------:R3:W0:Y:S01]  /*0520*/  SYNCS.EXCH.64 URZ, [UR8+0x34858], UR4 ;  /* 0x03485804083f75b2 */ /* 0x0006220008000100 */
[----:B------:R3:W0:Y:S02]  /*0530*/  SYNCS.EXCH.64 URZ, [UR8+0x34868], UR6 ;  /* 0x03486806083f75b2 */ /* 0x0006240008000100 */
[----:B---3--:R-:W-:Y:S01]  /*0540*/  NOP ;  /* 0x0000000000007918 */ /* 0x008fe20000000000 */
.L_x_251:
[----:B------:R-:W3:Y:S01]  /*0550*/  SHFL.IDX PT, R2, R0, RZ, 0x1f ;  /* 0x00001fff00027589 */ /* 0x000ee200000e0000 */
[----:B------:R-:W-:Y:S01]  /*0560*/  NOP ;  /* 0x0000000000007918 */ /* 0x000fe20000000000 */
[----:B---3--:R-:W-:-:S13]  /*0570*/  ISETP.NE.AND P0, PT, R2, RZ, PT ;  /* 0x000000ff0200720c */ /* 0x008fda0003f05270 */
[----:B------:R-:W-:Y:S05]  /*0580*/  @P0 BRA `(.L_x_252) ;  /* 0x0000000000380947 */ /* 0x000fea0003800000 */
[----:B0-----:R-:W0:Y:S01]  /*0590*/  S2UR UR5, SR_CgaCtaId ;  /* 0x00000000000579c3 */ /* 0x001e220000008800 */
[----:B------:R-:W-:Y:S01]  /*05a0*/  UMOV UR4, 0x400 ;  /* 0x0000040000047882 */ /* 0x000fe20000000000 */
[----:B------:R-:W-:Y:S01]  /*05b0*/  UMOV UR7, 0x1 ;  /* 0x0000000100077882 */ /* 0x000fe20000000000 */
[----:B------:R-:W-:Y:S01]  /*05c0*/  ELECT P0, URZ, PT ;  /* 0x00000000003f782f */ /* 0x000fe20003800000 */
[----:B0-----:R-:W-:Y:S02]  /*05d0*/  ULEA UR6, UR5, UR4, 0x18 ;  /* 0x0000000405067291 */ /* 0x001fe4000f8ec03f */
[----:B------:R-:W-:-:S04]  /*05e0*/  UIADD3 UR4, -UR7, 0x100000, URZ ;  /* 0x0010000007047890 */ /* 0x000fc8000fffe13f */
[----:B------:R-:W-:Y:S02]  /*05f0*/  USHF.L.U32 UR5, UR4, 0xb, URZ ;  /* 0x0000000b04057899 */ /* 0x000fe4000800063f */
[----:B------:R-:W-:Y:S01]  /*0600*/  USHF.L.U32 UR4, UR4, 0x1, URZ ;  /* 0x0000000104047899 */ /* 0x000fe2000800063f */
[----:B------:R-:W0:Y:S11]  /*0610*/  FENCE.VIEW.ASYNC.S ;  /* 0x00000000000073c6 */ /* 0x000e360000000000 */
[----:B0-----:R3:W0:Y:S01]  /*0620*/  SYNCS.EXCH.64 URZ, [UR6+0x34870], UR4 ;  /* 0x03487004063f75b2 */ /* 0x0016220008000100 */
[----:B------:R3:W0:Y:S01]  /*0630*/  SYNCS.EXCH.64 URZ, [UR6+0x34880], UR4 ;  /* 0x03488004063f75b2 */ /* 0x0006220008000100 */
[----:B------:R3:W0:Y:S01]  /*0640*/  SYNCS.EXCH.64 URZ, [UR6+0x34878], UR4 ;  /* 0x03487804063f75b2 */ /* 0x0006220008000100 */
[----:B------:R3:W0:Y:S02]  /*0650*/  SYNCS.EXCH.64 URZ, [UR6+0x34888], UR4 ;  /* 0x03488804063f75b2 */ /* 0x0006240008000100 */
[----:B---3--:R-:W-:Y:S01]  /*0660*/  NOP ;  /* 0x0000000000007918 */ /* 0x008fe20000000000 */
.L_x_252:
        /* <DEDUP_REMOVED lines=22> */
.L_x_253:
        /* <DEDUP_REMOVED lines=22> */
.L_x_254:
[----:B0-----:R-:W-:Y:S01]  /*0930*/  UMOV UR4, 0x1 ;  /* 0x0000000100047882 */ /* 0x001fe20000000000 */
[----:B------:R-:W-:Y:S01]  /*0940*/  PLOP3.LUT P0, PT, PT, PT, UP0, 0x80, 0x0 ;  /* 0x000000000000781c */ /* 0x000fe20003f0f008 */
[----:B------:R-:W-:Y:S01]  /*0950*/  USEL UR4, UR4, 0x2, !UP0 ;  /* 0x0000000204047887 */ /* 0x000fe2000c000000 */
[----:B------:R-:W-:-:S05]  /*0960*/  NOP ;  /* 0x0000000000007918 */ /* 0x000fca0000000000 */
[----:B------:R-:W-:-:S05]  /*0970*/  IMAD.U32 R2, RZ, RZ, UR4 ;  /* 0x00000004ff027e24 */ /* 0x000fca000f8e00ff */
[----:B------:R0:W-:Y:S01]  /*0980*/  STL [R1+0x30], R2 ;  /* 0x0000300201007387 */ /* 0x0001e20000100800 */
[----:B-12-4-:R-:W-:Y:S06]  /*0990*/  BAR.SYNC.DEFER_BLOCKING 0x0 ;  /* 0x0000000000007b1d */ /* 0x016fec0000010000 */
[----:B------:R-:W-:Y:S05]  /*09a0*/  @!P0 BRA `(.L_x_255) ;  /* 0x0000008400188947 */ /* 0x000fea0003800000 */
.L_x_256:
[----:B------:R-:W-:-:S08]  /*09b0*/  NOP ;  /* 0x0000000000007918 */ /* 0x000fd00000000000 */
[----:B------:R-:W1:Y:S02]  /*09c0*/  USETMAXREG.TRY_ALLOC.CTAPOOL UP0, 0xf0 ;  /* 0x000000f0000079c8 */ /* 0x000e640008000600 */
[----:B-1----:R-:W-:-:S13]  /*09d0*/  PLOP3.LUT P0, PT, PT, PT, UP0, 0x80, 0x0 ;  /* 0x000000000000781c */ /* 0x002fda0003f0f008 */
[----:B------:R-:W-:Y:S05]  /*09e0*/  @!P0 BRA `(.L_x_256) ;  /* 0xfffffffc00f08947 */ /* 0x000fea000383ffff */
[----:B------:R-:W1:Y:S08]  /*09f0*/  S2UR UR5, SR_CgaCtaId ;  /* 0x00000000000579c3 */ /* 0x000e700000008800 */
[----:B------:R-:W-:Y:S06]  /*0a00*/  BAR.ARV 0x8, 0x120 ;  /* 0x0204800000007b1d */ /* 0x000fec0000002000 */
[----:B------:R-:W-:-:S02]  /*0a10*/  UMOV UR4, 0x400 ;  /* 0x0000040000047882 */ /* 0x000fc40000000000 */
[----:B------:R-:W-:Y:S01]  /*0a20*/  BAR.SYNC.DEFER_BLOCKING 0x5, 0x120 ;  /* 0x0144800000007b1d */ /* 0x000fe20000010000 */
[----:B-1----:R-:W-:-:S09]  /*0a30*/  ULEA UR4, UR5, UR4, 0x18 ;  /* 0x0000000405047291 */ /* 0x002fd2000f8ec03f */
[----:B------:R-:W1:Y:S01]  /*0a40*/  LDS.128 R44, [UR4+0x348d0] ;  /* 0x0348d004ff2c7984 */ /* 0x000e620008000c00 */
[----:B------:R-:W-:Y:S01]  /*0a50*/  ULDC UR4, c[0x0][0xc14] ;  /* 0x0003050000047ab9 */ /* 0x000fe20000000800 */
[----:B------:R-:W-:Y:S06]  /*0a60*/  BAR.ARV 0x4, 0x120 ;  /* 0x0104800000007b1d */ /* 0x000fec0000002000 */
[----:B-1----:R-:W-:-:S13]  /*0a70*/  ISETP.GE.AND P0, PT, R47, UR4, PT ;  /* 0x000000042f007c0c */ /* 0x002fda000bf06270 */
[----:B------:R-:W-:Y:S05]  /*0a80*/  @P0 EXIT ;  /* 0x000000000000094d */ /* 0x000fea0003800000 */
[----:B0-----:R-:W2:Y:S01]  /*0a90*/  LDL R2, [R1+0x30] ;  /* 0x0000300001027983 */ /* 0x001ea20000100800 */
[----:B------:R-:W-:Y:S01]  /*0aa0*/  R2UR UR5, R46 ;  /* 0x000000002e0572ca */ /* 0x000fe200000e0000 */
[----:B------:R-:W-:Y:S01]  /*0ab0*/  IMAD.MOV.U32 R188, RZ, RZ, -0x2 ;  /* 0xfffffffeffbc7424 */ /* 0x000fe200078e00ff */
[----:B------:R-:W0:Y:S01]  /*0ac0*/  S2R R0, SR_TID.X ;  /* 0x0000000000007919 */ /* 0x000e220000002100 */
[----:B------:R-:W-:Y:S02]  /*0ad0*/  IMAD.MOV.U32 R185, RZ, RZ, RZ ;  /* 0x000000ffffb97224 */ /* 0x000fe400078e00ff */
[----:B------:R-:W-:Y:S02]  /*0ae0*/  IMAD.MOV.U32 R16, RZ, RZ, RZ ;  /* 0x000000ffff107224 */ /* 0x000fe400078e00ff */
[----:B0-----:R-:W-:-:S05]  /*0af0*/  VIADD R192, R0, 0xffffff80 ;  /* 0xffffff8000c07836 */ /* 0x001fca0000000000 */
[----:B------:R-:W-:-:S04]  /*0b00*/  SHF.R.S32.HI R3, RZ, 0x1f, R192 ;  /* 0x0000001fff037819 */ /* 0x000fc800000114c0 */
[CC--:B------:R-:W-:Y:S02]  /*0b10*/  LEA.HI R0, R3.reuse, R192.reuse, RZ, 0x7 ;  /* 0x000000c003007211 */ /* 0x0c0fe400078f38ff */
[----:B------:R-:W-:Y:S02]  /*0b20*/  LEA.HI R4, R3, R192, RZ, 0x5 ;  /* 0x000000c003047211 */ /* 0x000fe400078f28ff */
[----:B------:R-:W-:Y:S02]  /*0b30*/  LOP3.LUT R5, R0, 0xffffff80, RZ, 0xc0, !PT ;  /* 0xffffff8000057812 */ /* 0x000fe400078ec0ff */
[----:B------:R-:W-:Y:S01]  /*0b40*/  SHF.R.S32.HI R187, RZ, 0x7, R0 ;  /* 0x00000007ffbb7819 */ /* 0x000fe20000011400 */
[----:B------:R-:W-:Y:S02]  /*0b50*/  IMAD.SHL.U32 R4, R4, 0x20, RZ ;  /* 0x0000002004047824 */ /* 0x000fe400078e00ff */
[----:B------:R-:W-:Y:S01]  /*0b60*/  IMAD.IADD R186, R192, 0x1, -R5 ;  /* 0x00000001c0ba7824 */ /* 0x000fe200078e0a05 */
[----:B------:R-:W-:-:S02]  /*0b70*/  LEA.HI R0, R0, R187, RZ, 0x1 ;  /* 0x000000bb00007211 */ /* 0x000fc400078f08ff */
[----:B------:R-:W-:Y:S02]  /*0b80*/  LOP3.LUT R4, R4, 0xfffffc00, RZ, 0xc0, !PT ;  /* 0xfffffc0004047812 */ /* 0x000fe400078ec0ff */
[----:B------:R-:W-:Y:S02]  /*0b90*/  SHF.R.S32.HI R9, RZ, 0x1f, R186 ;  /* 0x0000001fff097819 */ /* 0x000fe400000114ba */
[----:B------:R-:W-:Y:S02]  /*0ba0*/  LOP3.LUT R0, R0, 0x3fffffe, RZ, 0xc0, !PT ;  /* 0x03fffffe00007812 */ /* 0x000fe400078ec0ff */
[CC--:B------:R-:W-:Y:S02]  /*0bb0*/  LEA.HI R6, R9.reuse, R186.reuse, RZ, 0x2 ;  /* 0x000000ba09067211 */ /* 0x0c0fe400078f10ff */
[----:B------:R-:W-:Y:S01]  /*0bc0*/  LEA.HI R9, R9, R186, RZ, 0x5 ;  /* 0x000000ba09097211 */ /* 0x000fe200078f28ff */
[----:B------:R-:W-:Y:S01]  /*0bd0*/  IMAD.IADD R0, R187, 0x1, -R0 ;  /* 0x00000001bb007824 */ /* 0x000fe200078e0a00 */
[----:B------:R-:W-:-:S02]  /*0be0*/  SHF.R.S32.HI R8, RZ, 0x2, R6 ;  /* 0x00000002ff087819 */ /* 0x000fc40000011406 */
[----:B------:R-:W-:Y:S02]  /*0bf0*/  SHF.R.S32.HI R11, RZ, 0x1f, R6 ;  /* 0x0000001fff0b7819 */ /* 0x000fe40000011406 */
[----:B------:R-:W-:Y:S02]  /*0c00*/  SHF.R.S32.HI R9, RZ, 0x5, R9 ;  /* 0x00000005ff097819 */ /* 0x000fe40000011409 */
[----:B------:R-:W-:-:S04]  /*0c10*/  LEA.HI R11, R11, R8, RZ, 0x3 ;  /* 0x000000080b0b7211 */ /* 0x000fc800078f18ff */
[----:B------:R-:W-:-:S05]  /*0c20*/  LOP3.LUT R11, R11, 0xfffffff8, RZ, 0xc0, !PT ;  /* 0xfffffff80b0b7812 */ /* 0x000fca00078ec0ff */
[----:B------:R-:W-:-:S04]  /*0c30*/  IMAD.IADD R8, R8, 0x1, -R11 ;  /* 0x0000000108087824 */ /* 0x000fc800078e0a0b */
[----:B------:R-:W-:-:S04]  /*0c40*/  IMAD R9, R9, 0x10, R8 ;  /* 0x0000001009097824 */ /* 0x000fc800078e0208 */
[----:B------:R-:W-:Y:S01]  /*0c50*/  IMAD R189, R0, 0x40, R9 ;  /* 0x0000004000bd7824 */ /* 0x000fe200078e0209 */
[----:B--2---:R-:W-:Y:S02]  /*0c60*/  R2UR UR4, R2 ;  /* 0x00000000020472ca */ /* 0x004fe400000e0000 */
[CC--:B------:R-:W-:Y:S02]  /*0c70*/  LEA.HI R2, R3.reuse, R192.reuse, RZ, 0x4 ;  /* 0x000000c003027211 */ /* 0x0c0fe400078f20ff */
[----:B------:R-:W-:Y:S02]  /*0c80*/  LEA.HI R3, R3, R192, RZ, 0x3 ;  /* 0x000000c003037211 */ /* 0x000fe400078f18ff */
[----:B------:R-:W-:Y:S02]  /*0c90*/  SHF.R.S32.HI R7, RZ, 0x4, R2 ;  /* 0x00000004ff077819 */ /* 0x000fe40000011402 */
[C---:B------:R-:W-:Y:S02]  /*0ca0*/  LOP3.LUT R5, R2.reuse, 0x3fffff0, RZ, 0xc0, !PT ;  /* 0x03fffff002057812 */ /* 0x040fe400078ec0ff */
[----:B------:R-:W-:-:S02]  /*0cb0*/  LEA.HI R2, R2, R7, RZ, 0x1 ;  /* 0x0000000702027211 */ /* 0x000fc400078f08ff */
[----:B------:R-:W-:Y:S01]  /*0cc0*/  SHF.R.S32.HI R18, RZ, 0x3, R3 ;  /* 0x00000003ff127819 */ /* 0x000fe20000011403 */
[----:B------:R-:W-:Y:S01]  /*0cd0*/  IMAD.IADD R5, R192, 0x1, -R5 ;  /* 0x00000001c0057824 */ /* 0x000fe200078e0a05 */
[----:B------:R-:W-:Y:S01]  /*0ce0*/  LOP3.LUT R2, R2, 0x1ffffffe, RZ, 0xc0, !PT ;  /* 0x1ffffffe02027812 */ /* 0x000fe200078ec0ff */
[----:B------:R-:W-:Y:S02]  /*0cf0*/  ULOP3.LUT UR4, UR4, 0x1, URZ, 0xfc, !UPT ;  /* 0x0000000104047892 */ /* 0x000fe4000f8efc3f */
[----:B------:R-:W-:Y:S02]  /*0d00*/  IMAD R5, R5, 0x40, R4 ;  /* 0x0000004005057824 */ /* 0x000fe400078e0204 */
[----:B------:R-:W-:Y:S01]  /*0d10*/  IMAD.IADD R2, R7, 0x1, -R2 ;  /* 0x0000000107027824 */ /* 0x000fe200078e0a02 */
[----:B------:R-:W-:Y:S01]  /*0d20*/  LOP3.LUT R7, R6, 0x7ffffffc, RZ, 0xc0, !PT ;  /* 0x7ffffffc06077812 */ /* 0x000fe200078ec0ff */
[----:B------:R-:W-:Y:S02]  /*0d30*/  IMAD.U32 R191, RZ, RZ, UR4 ;  /* 0x00000004ffbf7e24 */ /* 0x000fe4000f8e00ff */
[----:B------:R-:W-:Y:S01]  /*0d40*/  IMAD R190, R2, 0x8, R5 ;  /* 0x0000000802be7824 */ /* 0x000fe200078e0205 */
[----:B------:R-:W-:Y:S01]  /*0d50*/  LOP3.LUT R5, R3, 0x1ffffff8, RZ, 0xc0, !PT ;  /* 0x1ffffff803057812 */ /* 0x000fe200078ec0ff */
[----:B------:R-:W-:-:S02]  /*0d60*/  IMAD.IADD R7, R186, 0x1, -R7 ;  /* 0x00000001ba077824 */ /* 0x000fc400078e0a07 */
[----:B------:R-:W-:Y:S02]  /*0d70*/  IMAD.MOV.U32 R2, RZ, RZ, RZ ;  /* 0x000000ffff027224 */ /* 0x000fe400078e00ff */
[----:B------:R-:W-:Y:S02]  /*0d80*/  IMAD.IADD R5, R192, 0x1, -R5 ;  /* 0x00000001c0057824 */ /* 0x000fe400078e0a05 */
[----:B------:R-:W-:Y:S02]  /*0d90*/  IMAD R188, R7, R188, 0x80 ;  /* 0x0000008007bc7424 */ /* 0x000fe400078e02bc */
[----:B------:R-:W-:-:S07]  /*0da0*/  IMAD.SHL.U32 R17, R5, 0x8, RZ ;  /* 0x0000000805117824 */ /* 0x000fce00078e00ff */
.L_x_299:
[----:B0---45:R-:W0:Y:S01]  /*0db0*/  LDC.64 R4, c[0x0][0xc60] ;  /* 0x00031800ff047b82 */ /* 0x031e220000000a00 */
[----:B------:R-:W-:Y:S01]  /*0dc0*/  ULDC.64 UR10, c[0x0][0x208] ;  /* 0x00008200000a7ab9 */ /* 0x000fe20000000a00 */
[----:B------:R-:W-:Y:S01]  /*0dd0*/  ULDC.64 UR6, c[0x0][0xa28] ;  /* 0x00028a0000067ab9 */ /* 0x000fe20000000a00 */
[----:B------:R-:W-:Y:S01]  /*0de0*/  ULDC.64 UR8, c[0x0][0xa20] ;  /* 0x0002880000087ab9 */ /* 0x000fe20000000a00 */
[----:B0-----:R-:W-:-:S06]  /*0df0*/  IMAD.WIDE R4, R47, 0x4, R4 ;  /* 0x000000042f047825 */ /* 0x001fcc00078e0204 */
[----:B--2---:R-:W2:Y:S01]  /*0e00*/  LDG.E R4, desc[UR10][R4.64] ;  /* 0x0000000a04047981 */ /* 0x004ea2000c1e1900 */
[----:B------:R-:W-:Y:S02]  /*0e10*/  UISETP.NE.U32.AND UP0, UPT, UR6, URZ, UPT ;  /* 0x0000003f0600728c */ /* 0x000fe4000bf05070 */
[----:B------:R-:W-:Y:S02]  /*0e20*/  UISETP.NE.U32.AND UP1, UPT, UR8, URZ, UPT ;  /* 0x0000003f0800728c */ /* 0x000fe4000bf25070 */
[----:B------:R-:W-:Y:S02]  /*0e30*/  UISETP.NE.AND.EX UP0, UPT, UR7, URZ, UPT, UP0 ;  /* 0x0000003f0700728c */ /* 0x000fe4000bf05300 */
[----:B------:R-:W-:-:S04]  /*0e40*/  UISETP.NE.AND.EX UP1, UPT, UR9, URZ, UPT, UP1 ;  /* 0x0000003f0900728c */ /* 0x000fc8000bf25310 */
[----:B------:R-:W-:Y:S02]  /*0e50*/  PLOP3.LUT P0, PT, PT, PT, UP0, 0x80, 0x0 ;  /* 0x000000000000781c */ /* 0x000fe40003f0f008 */
[----:B------:R-:W-:Y:S02]  /*0e60*/  PLOP3.LUT P1, PT, PT, PT, UP1, 0x80, 0x0 ;  /* 0x000000000000781c */ /* 0x000fe40003f2f018 */
[----:B--2---:R-:W-:-:S13]  /*0e70*/  R2UR UR61, R4 ;  /* 0x00000000043d72ca */ /* 0x004fda00000e0000 */
[----:B------:R-:W-:Y:S02]  /*0e80*/  USHF.R.S32.HI UR4, URZ, 0x1f, UR61 ;  /* 0x0000001f3f047899 */ /* 0x000fe4000801143d */
[----:B------:R-:W-:Y:S02]  /*0e90*/  @UP0 ULEA UR6, UP2, UR61, UR6, 0x2 ;  /* 0x000000063d060291 */ /* 0x000fe4000f84103f */
[----:B------:R-:W-:Y:S02]  /*0ea0*/  @UP1 ULEA UR8, UP3, UR61, UR8, 0x2 ;  /* 0x000000083d081291 */ /* 0x000fe4000f86103f */
[----:B------:R-:W-:Y:S02]  /*0eb0*/  @UP0 ULEA.HI.X UR7, UR61, UR7, UR4, 0x2, UP2 ;  /* 0x000000073d070291 */ /* 0x000fe400090f1404 */
[----:B------:R-:W-:Y:S01]  /*0ec0*/  IMAD.U32 R184, RZ, RZ, UR4 ;  /* 0x00000004ffb87e24 */ /* 0x000fe2000f8e00ff */
[----:B------:R-:W-:Y:S01]  /*0ed0*/  @UP1 ULEA.HI.X UR9, UR61, UR9, UR4, 0x2, UP3 ;  /* 0x000000093d091291 */ /* 0x000fe200098f1404 */
[----:B------:R-:W-:-:S02]  /*0ee0*/  IMAD.U32 R4, RZ, RZ, UR6 ;  /* 0x00000006ff047e24 */ /* 0x000fc4000f8e00ff */
[----:B---3--:R-:W-:Y:S01]  /*0ef0*/  IMAD.U32 R6, RZ, RZ, UR8 ;  /* 0x00000008ff067e24 */ /* 0x008fe2000f8e00ff */
[----:B------:R-:W-:Y:S01]  /*0f00*/  ULDC UR4, c[0x0][0x404] ;  /* 0x0001010000047ab9 */ /* 0x000fe20000000800 */
[----:B------:R-:W-:Y:S01]  /*0f10*/  IMAD.U32 R5, RZ, RZ, UR7 ;  /* 0x00000007ff057e24 */ /* 0x000fe2000f8e00ff */
[----:B------:R-:W-:Y:S01]  /*0f20*/  ULDC.64 UR6, c[0x0][0x3f8] ;  /* 0x0000fe0000067ab9 */ /* 0x000fe20000000a00 */
[----:B------:R-:W-:-:S03]  /*0f30*/  IMAD.U32 R7, RZ, RZ, UR9 ;  /* 0x00000009ff077e24 */ /* 0x000fc6000f8e00ff */
[----:B------:R-:W2:Y:S04]  /*0f40*/  @P0 LDG.E R4, desc[UR10][R4.64] ;  /* 0x0000000a04040981 */ /* 0x000ea8000c1e1900 */
[----:B------:R-:W3:Y:S01]  /*0f50*/  @P1 LDG.E R6, desc[UR10][R6.64] ;  /* 0x0000000a06061981 */ /* 0x000ee2000c1e1900 */
[----:B------:R-:W-:Y:S01]  /*0f60*/  UISETP.NE.U32.AND UP0, UPT, UR6, URZ, UPT ;  /* 0x0000003f0600728c */ /* 0x000fe2000bf05070 */
[----:B------:R-:W-:Y:S01]  /*0f70*/  IMAD.MOV.U32 R22, RZ, RZ, R45 ;  /* 0x000000ffff167224 */ /* 0x000fe200078e002d */
[----:B------:R-:W-:Y:S01]  /*0f80*/  UMOV UR48, URZ ;  /* 0x0000003f00307c82 */ /* 0x000fe20008000000 */
[----:B------:R-:W-:Y:S01]  /*0f90*/  ULDC UR6, c[0x0][0x2e0] ;  /* 0x0000b80000067ab9 */ /* 0x000fe20000000800 */
[----:B------:R-:W-:Y:S01]  /*0fa0*/  UISETP.NE.AND.EX UP0, UPT, UR7, URZ, UPT, UP0 ;  /* 0x0000003f0700728c */ /* 0x000fe2000bf05300 */
[----:B------:R-:W-:Y:S01]  /*0fb0*/  IMAD.MOV.U32 R0, RZ, RZ, RZ ;  /* 0x000000ffff007224 */ /* 0x000fe200078e00ff */
[----:B------:R-:W-:-:S02]  /*0fc0*/  CS2R R20, SRZ ;  /* 0x0000000000147805 */ /* 0x000fc4000001ff00 */
[----:B------:R-:W-:Y:S01]  /*0fd0*/  CS2R R86, SRZ ;  /* 0x0000000000567805 */ /* 0x000fe2000001ff00 */
[----:B------:R-:W-:Y:S01]  /*0fe0*/  USEL UR4, UR4, 0x1, UP0 ;  /* 0x0000000104047887 */ /* 0x000fe20008000000 */
[----:B------:R-:W-:Y:S02]  /*0ff0*/  CS2R R84, SRZ ;  /* 0x0000000000547805 */ /* 0x000fe4000001ff00 */
[----:B------:R-:W-:Y:S02]  /*1000*/  CS2R R82, SRZ ;  /* 0x0000000000527805 */ /* 0x000fe4000001ff00 */
[----:B------:R-:W-:Y:S01]  /*1010*/  CS2R R80, SRZ ;  /* 0x0000000000507805 */ /* 0x000fe2000001ff00 */
[----:B------:R-:W-:Y:S01]  /*1020*/  UIMAD UR4, UR4, UR6, URZ ;  /* 0x00000006040472a4 */ /* 0x000fe2000f8e023f */
        /* <DEDUP_REMOVED lines=14> */
[----:B-1----:R-:W-:Y:S02]  /*1110*/  CS2R R50, SRZ ;  /* 0x0000000000327805 */ /* 0x002fe4000001ff00 */
[----:B------:R-:W-:Y:S02]  /*1120*/  CS2R R48, SRZ ;  /* 0x0000000000307805 */ /* 0x000fe4000001ff00 */
[----:B------:R-:W-:Y:S02]  /*1130*/  CS2R R32, SRZ ;  /* 0x0000000000207805 */ /* 0x000fe4000001ff00 */
[----:B------:R-:W-:Y:S02]  /*1140*/  CS2R R36, SRZ ;  /* 0x0000000000247805 */ /* 0x000fe4000001ff00 */
[----:B------:R-:W-:Y:S02]  /*1150*/  CS2R R42, SRZ ;  /* 0x00000000002a7805 */ /* 0x000fe4000001ff00 */
[----:B------:R-:W-:-:S02]  /*1160*/  CS2R R40, SRZ ;  /* 0x0000000000287805 */ /* 0x000fc4000001ff00 */
[----:B------:R-:W-:Y:S01]  /*1170*/  CS2R R38, SRZ ;  /* 0x0000000000267805 */ /* 0x000fe2000001ff00 */
[----:B------:R-:W-:Y:S01]  /*1180*/  IMAD.U32 R23, RZ, RZ, UR5 ;  /* 0x00000005ff177e24 */ /* 0x000fe2000f8e00ff */
[----:B--2---:R-:W-:Y:S02]  /*1190*/  @P0 R2UR UR48, R4 ;  /* 0x00000000043002ca */ /* 0x004fe400000e0000 */
[----:B------:R-:W-:Y:S02]  /*11a0*/  PLOP3.LUT P0, PT, PT, PT, PT, 0x80, 0x0 ;  /* 0x000000000000781c */ /* 0x000fe40003f0f070 */
[----:B---3--:R-:W-:Y:S01]  /*11b0*/  @P1 R2UR UR4, R6 ;  /* 0x00000000060412ca */ /* 0x008fe200000e0000 */
[----:B------:R-:W-:-:S14]  /*11c0*/  @P1 BRA `(.L_x_257) ;  /* 0x0000000000381947 */ /* 0x000fdc0003800000 */
[----:B------:R-:W-:Y:S02]  /*11d0*/  ULDC.64 UR6, c[0x0][0xa08] ;  /* 0x0002820000067ab9 */ /* 0x000fe40000000a00 */
[----:B------:R-:W-:-:S04]  /*11e0*/  ISETP.NE.U32.AND P1, PT, RZ, UR6, PT ;  /* 0x00000006ff007c0c */ /* 0x000fc8000bf25070 */
[----:B------:R-:W-:-:S13]  /*11f0*/  ISETP.NE.AND.EX P1, PT, RZ, UR7, PT, P1 ;  /* 0x00000007ff007c0c */ /* 0x000fda000bf25310 */
[----:B------:R-:W-:Y:S05]  /*1200*/  @!P1 BRA `(.L_x_257) ;  /* 0x0000000000289947 */ /* 0x000fea0003800000 */
[----:B------:R-:W-:Y:S01]  /*1210*/  ULDC.64 UR4, c[0x0][0xa08] ;  /* 0x0002820000047ab9 */ /* 0x000fe20000000a00 */
[----:B------:R-:W-:Y:S01]  /*1220*/  ULDC.64 UR6, c[0x0][0x208] ;  /* 0x0000820000067ab9 */ /* 0x000fe20000000a00 */
[----:B------:R-:W-:-:S06]  /*1230*/  UIMAD.WIDE UR4, UR61, 0x4, UR4 ;  /* 0x000000043d0478a5 */ /* 0x000fcc000f8e0204 */
[----:B------:R-:W-:Y:S02]  /*1240*/  IMAD.U32 R4, RZ, RZ, UR4 ;  /* 0x00000004ff047e24 */ /* 0x000fe4000f8e00ff */
[----:B------:R-:W-:-:S05]  /*1250*/  IMAD.U32 R5, RZ, RZ, UR5 ;  /* 0x00000005ff057e24 */ /* 0x000fca000f8e00ff */
[----:B------:R-:W2:Y:S04]  /*1260*/  LDG.E R6, desc[UR6][R4.64] ;  /* 0x0000000604067981 */ /* 0x000ea8000c1e1900 */
[----:B------:R-:W3:Y:S01]  /*1270*/  LDG.E R3, desc[UR6][R4.64+0x4] ;  /* 0x0000040604037981 */ /* 0x000ee2000c1e1900 */
[----:B--2---:R-:W-:Y:S02]  /*1280*/  R2UR UR4, R6 ;  /* 0x00000000060472ca */ /* 0x004fe400000e0000 */
[----:B---3--:R-:W-:-:S13]  /*1290*/  R2UR UR5, R3 ;  /* 0x00000000030572ca */ /* 0x008fda00000e0000 */
[----:B------:R-:W-:-:S12]  /*12a0*/  UIADD3 UR4, -UR4, UR5, URZ ;  /* 0x0000000504047290 */ /* 0x000fd8000fffe13f */
.L_x_257:
[----:B------:R-:W-:Y:S01]  /*12b0*/  UIADD3 UR48, -UR48, UR4, URZ ;  /* 0x0000000430307290 */ /* 0x000fe2000fffe13f */
[----:B------:R-:W-:Y:S02]  /*12c0*/  CS2R R88, SRZ ;  /* 0x0000000000587805 */ /* 0x000fe4000001ff00 */
[----:B------:R-:W-:Y:S02]  /*12d0*/  CS2R R34, SRZ ;  /* 0x0000000000227805 */ /* 0x000fe4000001ff00 */
[----:B------:R-:W-:Y:S01]  /*12e0*/  CS2R R90, SRZ ;  /* 0x00000000005a7805 */ /* 0x000fe2000001ff00 */
[----:B------:R-:W-:Y:S01]  /*12f0*/  UISETP.GE.AND UP0, UPT, UR48, 0x1, UPT ;  /* 0x000000013000788c */ /* 0x000fe2000bf06270 */
[----:B------:R-:W-:Y:S01]  /*1300*/  CS2R R6, SRZ ;  /* 0x0000000000067805 */ /* 0x000fe2000001ff00 */
[----:B------:R-:W-:Y:S01]  /*1310*/  UIADD3 UR4, UR48, 0x7f, URZ ;  /* 0x0000007f30047890 */ /* 0x000fe2000fffe03f */
[----:B------:R-:W-:Y:S02]  /*1320*/  IMAD.MOV.U32 R8, RZ, RZ, RZ ;  /* 0x000000ffff087224 */ /* 0x000fe400078e00ff */
[----:B------:R-:W-:Y:S01]  /*1330*/  IMAD.MOV.U32 R10, RZ, RZ, RZ ;  /* 0x000000ffff0a7224 */ /* 0x000fe200078e00ff */
[----:B------:R-:W-:Y:S01]  /*1340*/  PLOP3.LUT P1, PT, PT, PT, UP0, 0x80, 0x0 ;  /* 0x000000000000781c */ /* 0x000fe20003f2f008 */
[----:B------:R-:W-:Y:S01]  /*1350*/  USHF.R.S32.HI UR5, URZ, 0x1f, UR4 ;  /* 0x0000001f3f057899 */ /* 0x000fe20008011404 */
[----:B------:R-:W-:-:S02]  /*1360*/  IMAD.MOV.U32 R93, RZ, RZ, RZ ;  /* 0x000000ffff5d7224 */ /* 0x000fc400078e00ff */
[----:B------:R-:W-:Y:S01]  /*1370*/  IMAD.MOV.U32 R12, RZ, RZ, RZ ;  /* 0x000000ffff0c7224 */ /* 0x000fe200078e00ff */
[----:B------:R-:W-:Y:S01]  /*1380*/  ULEA.HI UR5, UR5, UR4, URZ, 0x7 ;  /* 0x0000000405057291 */ /* 0x000fe2000f8f383f */
[----:B------:R-:W-:-:S07]  /*1390*/  IMAD.MOV.U32 R95, RZ, RZ, RZ ;  /* 0x000000ffff5f7224 */ /* 0x000fce00078e00ff */
[----:B------:R-:W-:Y:S05]  /*13a0*/  @!P1 BRA `(.L_x_258) ;  /* 0x0000005800649947 */ /* 0x000fea0003800000 */
[----:B------:R-:W0:Y:S01]  /*13b0*/  SHFL.IDX PT, R0, R187, RZ, 0x1f ;  /* 0x00001fffbb007589 */ /* 0x000e2200000e0000 */
[----:B------:R-:W1:Y:S01]  /*13c0*/  S2UR UR8, SR_CgaCtaId ;  /* 0x00000000000879c3 */ /* 0x000e620000008800 */
[----:B------:R-:W-:Y:S01]  /*13d0*/  UMOV UR7, 0x400 ;  /* 0x0000040000077882 */ /* 0x000fe20000000000 */
[----:B------:R-:W-:Y:S01]  /*13e0*/  USHF.R.S32.HI UR49, URZ, 0x7, UR5 ;  /* 0x000000073f317899 */ /* 0x000fe20008011405 */
[----:B0-----:R-:W-:Y:S01]  /*13f0*/  R2UR UR4, R0 ;  /* 0x00000000000472ca */ /* 0x001fe200000e0000 */
[----:B-1----:R-:W-:-:S04]  /*1400*/  ULEA UR7, UR8, UR7, 0x18 ;  /* 0x0000000708077291 */ /* 0x002fc8000f8ec03f */
[----:B------:R-:W-:-:S04]  /*1410*/  UIADD3 UR7, UR7, 0x10400, URZ ;  /* 0x0001040007077890 */ /* 0x000fc8000fffe03f */
[----:B------:R-:W-:-:S04]  /*1420*/  ULOP3.LUT UP0, URZ, UR7, 0x3ff, URZ, 0xc0, !UPT ;  /* 0x000003ff073f7892 */ /* 0x000fc8000f80c03f */
[----:B------:R-:W-:Y:S02]  /*1430*/  ULEA.HI UR6, UR4, UR4, URZ, 0x1 ;  /* 0x0000000404067291 */ /* 0x000fe4000f8f083f */
[----:B------:R-:W-:Y:S02]  /*1440*/  PLOP3.LUT P0, PT, PT, PT, UP0, 0x80, 0x0 ;  /* 0x000000000000781c */ /* 0x000fe40003f0f008 */
[----:B------:R-:W-:-:S04]  /*1450*/  ULOP3.LUT UR6, UR6, 0x1e, URZ, 0xc0, !UPT ;  /* 0x0000001e06067892 */ /* 0x000fc8000f8ec03f */
        /* <DEDUP_REMOVED lines=9> */
[----:B------:R0:W1:Y:S01]  /*14f0*/  LDC.64 R14, c[0x4][R0] ;  /* 0x01000000000e7b82 */ /* 0x0000620000000a00 */
        /* <DEDUP_REMOVED lines=8> */
[----:B0-----:R-:W-:-:S07]  /*1580*/  IMAD.MOV.U32 R13, RZ, RZ, RZ ;  /* 0x000000ffff0d7224 */ /* 0x001fce00078e00ff */
[----:B------:R-:W-:-:S07]  /*1590*/  LEPC R20, `(.L_x_259) ;  /* 0x000000001014794e */ /* 0x000fce0000000000 */
[----:B-1----:R-:W-:Y:S05]  /*15a0*/  CALL.ABS.NOINC R14 ;  /* 0x000000000e007343 */ /* 0x002fea0003c00000 */
.L_x_259:
[----:B------:R-:W0:Y:S01]  /*15b0*/  S2UR UR5, SR_CgaCtaId ;  /* 0x00000000000579c3 */ /* 0x000e220000008800 */
[----:B------:R-:W-:Y:S01]  /*15c0*/  LEA.HI R0, R185, R185, RZ, 0x1 ;  /* 0x000000b9b9007211 */ /* 0x000fe200078f08ff */
[----:B------:R-:W-:Y:S01]  /*15d0*/  UMOV UR4, 0x400 ;  /* 0x0000040000047882 */ /* 0x000fe20000000000 */
[----:B------:R-:W-:Y:S01]  /*15e0*/  R2UR UR6, R191 ;  /* 0x00000000bf0672ca */ /* 0x000fe200000e0000 */
[----:B------:R-:W-:Y:S01]  /*15f0*/  BSSY B0, `(.L_x_260) ;  /* 0x000000a000007945 */ /* 0x000fe20003800000 */
[----:B------:R-:W-:-:S05]  /*1600*/  LOP3.LUT R0, R0, 0xfffffffe, RZ, 0xc0, !PT ;  /* 0xfffffffe00007812 */ /* 0x000fca00078ec0ff */
[----:B------:R-:W-:-:S05]  /*1610*/  IMAD.IADD R3, R185, 0x1, -R0 ;  /* 0x00000001b9037824 */ /* 0x000fca00078e0a00 */
[----:B------:R-:W-:Y:S01]  /*1620*/  SHF.L.U32 R3, R3, 0x1f, RZ ;  /* 0x0000001f03037819 */ /* 0x000fe200000006ff */
[----:B------:R-:W-:-:S05]  /*1630*/  IMAD.U32 R4, RZ, RZ, UR6 ;  /* 0x00000006ff047e24 */ /* 0x000fca000f8e00ff */
[----:B------:R-:W-:Y:S01]  /*1640*/  ISETP.NE.AND P0, PT, R4, 0x3, PT ;  /* 0x000000030400780c */ /* 0x000fe20003f05270 */
[----:B0-----:R-:W-:-:S06]  /*1650*/  ULEA UR4, UR5, UR4, 0x18 ;  /* 0x0000000405047291 */ /* 0x001fcc000f8ec03f */
[----:B------:R-:W-:-:S04]  /*1660*/  IMAD.U32 R0, RZ, RZ, UR4 ;  /* 0x00000004ff007e24 */ /* 0x000fc8000f8e00ff */
[----:B------:R-:W0:Y:S02]  /*1670*/  SYNCS.PHASECHK.TRANS64.TRYWAIT P1, [R0+URZ+0x34800], R3 ;  /* 0x03480003000075a7 */ /* 0x000e24000802017f */
[----:B0-----:R-:W-:Y:S05]  /*1680*/  @!P1 BRA `(.L_x_261) ;  /* 0x000000c4003c9947 */ /* 0x001fea0003800000 */
.L_x_385:
[----:B------:R-:W-:Y:S05]  /*1690*/  BSYNC B0 ;  /* 0x0000000000007941 */ /* 0x000fea0003800000 */
.L_x_260:
[----:B------:R-:W-:Y:S05]  /*16a0*/  @!P0 BRA `(.L_x_262) ;  /* 0x0000000000048947 */ /* 0x000fea0003800000 */
[----:B------:R-:W-:Y:S01]  /*16b0*/  BPT.TRAP 0x1 ;  /* 0x000000040000795c */ /* 0x000fe20000300000 */
.L_x_262:
[----:B------:R-:W-:Y:S01]  /*16c0*/  IMAD R5, R2, 0x8, R0 ;  /* 0x0000000802057824 */ /* 0x000fe200078e0200 */
[----:B------:R-:W-:-:S04]  /*16d0*/  SHF.L.U32 R4, R16, 0x1f, RZ ;  /* 0x0000001f10047819 */ /* 0x000fc800000006ff */
[----:B------:R1:W2:Y:S01]  /*16e0*/  SYNCS.PHASECHK.TRANS64.TRYWAIT P2, [R5+URZ+0x34830], R4 ;  /* 0x03483004050075a7 */ /* 0x0002a2000804017f */
[----:B------:R-:W-:Y:S05]  /*16f0*/  @!P0 BRA `(.L_x_263) ;  /* 0x0000000000048947 */ /* 0x000fea0003800000 */
[----:B------:R-:W-:Y:S01]  /*1700*/  BPT.TRAP 0x1 ;  /* 0x000000040000795c */ /* 0x000fe20000300000 */
.L_x_263:
[----:B0-----:R-:W0:Y:S01]  /*1710*/  S2R R3, SR_TID.X ;  /* 0x0000000000037919 */ /* 0x001e220000002100 */
[----:B------:R-:W-:Y:S01]  /*1720*/  IMAD.MOV.U32 R151, RZ, RZ, RZ ;  /* 0x000000ffff977224 */ /* 0x000fe200078e00ff */
[----:B0-----:R-:W-:Y:S01]  /*1730*/  LOP3.LUT P1, RZ, R3, 0x7f, RZ, 0xc0, !PT ;  /* 0x0000007f03ff7812 */ /* 0x001fe2000782c0ff */
[----:B--2---:R-:W-:-:S12]  /*1740*/  @P2 BRA `(.L_x_264) ;  /* 0x0000000000082947 */ /* 0x004fd80003800000 */
[----:B------:R-:W0:Y:S02]  /*1750*/  SYNCS.PHASECHK.TRANS64.TRYWAIT P2, [R5+URZ+0x34830], R4 ;  /* 0x03483004050075a7 */ /* 0x000e24000804017f */
[----:B0-----:R-:W-:Y:S05]  /*1760*/  @!P2 BRA `(.L_x_265) ;  /* 0x000000c40018a947 */ /* 0x001fea0003800000 */
.L_x_264:
[----:B------:R-:W-:Y:S05]  /*1770*/  WARPSYNC.ALL ;  /* 0x0000000000007948 */ /* 0x000fea0003800000 */
[----:B------:R-:W-:Y:S01]  /*1780*/  R2UR UR4, R0 ;  /* 0x00000000000472ca */ /* 0x000fe200000e0000 */
[----:B------:R-:W-:Y:S01]  /*1790*/  ULOP3.LUT UR56, UR56, 0x10000, URZ, 0xfc, !UPT ;  /* 0x0001000038387892 */ /* 0x000fe2000f8efc3f */
[----:B------:R-:W-:Y:S01]  /*17a0*/  R2UR UR58, R2 ;  /* 0x00000000023a72ca */ /* 0x000fe200000e0000 */
[----:B------:R-:W-:Y:S01]  /*17b0*/  WARPGROUP.ARRIVE ;  /* 0x00000000000079c5 */ /* 0x000fe20000000000 */
[----:B------:R-:W-:Y:S01]  /*17c0*/  UMOV UR57, 0x40000040 ;  /* 0x4000004000397882 */ /* 0x000fe20000000000 */
[----:B------:R-:W-:Y:S01]  /*17d0*/  UMOV UR59, 0x40000040 ;  /* 0x40000040003b7882 */ /* 0x000fe20000000000 */
[----:B------:R-:W-:Y:S01]  /*17e0*/  UIADD3 UR8, UR56, 0x2, URZ ;  /* 0x0000000238087890 */ /* 0x000fe2000fffe03f */
[----:B------:R-:W-:Y:S01]  /*17f0*/  VIADD R3, R188, UR48 ;  /* 0x00000030bc037c36 */ /* 0x000fe20008000000 */
[----:B------:R-:W-:Y:S01]  /*1800*/  UMOV UR9, 0x40000040 ;  /* 0x4000004000097882 */ /* 0x000fe20000000000 */
[----:B------:R-:W-:Y:S01]  /*1810*/  UMOV UR11, 0x40000040 ;  /* 0x40000040000b7882 */ /* 0x000fe20000000000 */
[----:B------:R-:W-:Y:S01]  /*1820*/  UIADD3 UR12, UR56, 0x4, URZ ;  /* 0x00000004380c7890 */ /* 0x000fe2000fffe03f */
[----:B------:R-:W-:Y:S01]  /*1830*/  IMAD.U32 R6, RZ, RZ, UR49 ;  /* 0x00000031ff067e24 */ /* 0x000fe2000f8e00ff */
[----:B------:R-:W-:Y:S01]  /*1840*/  UMOV UR13, 0x40000040 ;  /* 0x40000040000d7882 */ /* 0x000fe20000000000 */
[----:B------:R-:W-:Y:S01]  /*1850*/  UIADD3 UR4, UR4, 0x1c400, URZ ;  /* 0x0001c40004047890 */ /* 0x000fe2000fffe03f */
[----:B------:R-:W-:Y:S01]  /*1860*/  P2R R88, PR, RZ, 0x2 ;  /* 0x00000002ff587803 */ /* 0x000fe20000000000 */
[----:B------:R-:W-:Y:S01]  /*1870*/  UMOV UR15, 0x40000040 ;  /* 0x40000040000f7882 */ /* 0x000fe20000000000 */
[----:B------:R-:W-:Y:S01]  /*1880*/  UIADD3 UR16, UR56, 0x6, URZ ;  /* 0x0000000638107890 */ /* 0x000fe2000fffe03f */
[----:B------:R-:W-:Y:S01]  /*1890*/  IMAD R6, R6, -0x80, R3 ;  /* 0xffffff8006067824 */ /* 0x000fe200078e0203 */
[----:B------:R-:W-:Y:S01]  /*18a0*/  USHF.R.U32.HI UR4, URZ, 0x4, UR4 ;  /* 0x000000043f047899 */ /* 0x000fe20008011604 */
[----:B------:R-:W-:Y:S01]  /*18b0*/  P2R R90, PR, RZ, 0x1 ;  /* 0x00000001ff5a7803 */ /* 0x000fe20000000000 */
[----:B------:R-:W-:Y:S01]  /*18c0*/  UMOV UR17, 0x40000040 ;  /* 0x4000004000117882 */ /* 0x000fe20000000000 */
[----:B------:R-:W-:Y:S01]  /*18d0*/  UMOV UR19, 0x40000040 ;  /* 0x4000004000137882 */ /* 0x000fe20000000000 */
[----:B------:R-:W-:Y:S01]  /*18e0*/  ULOP3.LUT UR4, UR4, 0x3fff, URZ, 0xc0, !UPT ;  /* 0x00003fff04047892 */ /* 0x000fe2000f8ec03f */
[C---:B------:R-:W-:Y:S01]  /*18f0*/  ISETP.GT.AND P4, PT, R6.reuse, RZ, PT ;  /* 0x000000ff0600720c */ /* 0x040fe20003f84270 */
[----:B------:R-:W-:Y:S01]  /*1900*/  UIADD3 UR20, UR56, 0x400, URZ ;  /* 0x0000040038147890 */ /* 0x000fe2000fffe03f */
[C---:B------:R-:W-:Y:S01]  /*1910*/  ISETP.GT.AND P3, PT, R6.reuse, 0x1, PT ;  /* 0x000000010600780c */ /* 0x040fe20003f64270 */
[----:B------:R-:W-:Y:S01]  /*1920*/  ULOP3.LUT UR60, UR4, 0x10000, URZ, 0xfc, !UPT ;  /* 0x00010000043c7892 */ /* 0x000fe2000f8efc3f */
[C---:B------:R-:W-:Y:S01]  /*1930*/  ISETP.GT.AND P2, PT, R6.reuse, 0x8, PT ;  /* 0x000000080600780c */ /* 0x040fe20003f44270 */
[----:B------:R-:W-:Y:S01]  /*1940*/  UMOV UR21, 0x40000040 ;  /* 0x4000004000157882 */ /* 0x000fe20000000000 */
[----:B------:R-:W-:Y:S01]  /*1950*/  UMOV UR23, 0x40000040 ;  /* 0x4000004000177882 */ /* 0x000fe20000000000 */
[----:B------:R-:W-:Y:S01]  /*1960*/  UIMAD UR58, UR58, 0xc00, UR60 ;  /* 0x00000c003a3a78a4 */ /* 0x000fe2000f8e023c */
[C---:B------:R-:W-:Y:S01]  /*1970*/  ISETP.GT.AND P6, PT, R6.reuse, 0x9, PT ;  /* 0x000000090600780c */ /* 0x040fe20003fc4270 */
[----:B------:R-:W-:Y:S01]  /*1980*/  UIADD3 UR24, UR56, 0x402, URZ ;  /* 0x0000040238187890 */ /* 0x000fe2000fffe03f */
[C---:B------:R-:W-:Y:S01]  /*1990*/  ISETP.GT.AND P5, PT, R6.reuse, 0x10, PT ;  /* 0x000000100600780c */ /* 0x040fe20003fa4270 */
[----:B------:R-:W-:Y:S01]  /*19a0*/  UIADD3 UR10, UR58, 0x2, URZ ;  /* 0x000000023a0a7890 */ /* 0x000fe2000fffe03f */
[C---:B------:R-:W-:Y:S01]  /*19b0*/  ISETP.GT.AND P1, PT, R6.reuse, 0x59, PT ;  /* 0x000000590600780c */ /* 0x040fe20003f24270 */
[----:B------:R-:W-:Y:S01]  /*19c0*/  UIADD3 UR14, UR58, 0x4, URZ ;  /* 0x000000043a0e7890 */ /* 0x000fe2000fffe03f */
[----:B------:R-:W-:Y:S01]  /*19d0*/  ISETP.GT.AND P0, PT, R6, 0x60, PT ;  /* 0x000000600600780c */ /* 0x000fe20003f04270 */
[----:B------:R-:W-:-:S02]  /*19e0*/  UIADD3 UR18, UR58, 0x6, URZ ;  /* 0x000000063a127890 */ /* 0x000fc4000fffe03f */
[----:B------:R-:W-:Y:S01]  /*19f0*/  HGMMA.64x128x16.F32 R24, gdesc[UR56], RZ, !UPT, gsb0 ;  /* 0x01e00000381879f0 */ /* 0x000fe2000c0008ff */
        /* <DEDUP_REMOVED lines=43> */
[----:B------:R-:W-:Y:S01]  /*1cb0*/  UISETP.GE.AND UP0, UPT, UR48, 0x81, UPT ;  /* 0x000000813000788c */ /* 0x000fe2000bf06270 */
        /* <DEDUP_REMOVED lines=54> */
[----:B01----:R-:W-:-:S02]  /*2020*/  FMNMX.FTZ R4, R9, R8, !PT ;  /* 0x0000000809047209 */ /* 0x003fc40007810000 */
        /* <DEDUP_REMOVED lines=117> */
[----:B------:R-:W-:Y:S01]  /*2780*/  FMNMX.FTZ R10, R147, R4, !PT ;  /* 0x00000004930a7209 */ /* 0x000fe20007810000 */
[----:B------:R-:W-:Y:S01]  /*2790*/  IMAD.U32 R4, RZ, RZ, UR4 ;  /* 0x00000004ff047e24 */ /* 0x000fe2000f8e00ff */
[----:B------:R-:W-:Y:S02]  /*27a0*/  FMNMX.FTZ R6, R21, R6, !PT ;  /* 0x0000000615067209 */ /* 0x000fe40007810000 */
[----:B------:R-:W-:Y:S01]  /*27b0*/  FSEL R71, R71, -INF , P0 ;  /* 0xff80000047477808 */ /* 0x000fe20000000000 */
[----:B------:R-:W0:Y:S01]  /*27c0*/  SHFL.BFLY PT, R3, R10, 0x2, 0x1f ;  /* 0x0c401f000a037f89 */ /* 0x000e2200000e0000 */
[----:B------:R-:W-:-:S02]  /*27d0*/  FMNMX.FTZ R6, R43, R6, !PT ;  /* 0x000000062b067209 */ /* 0x000fc40007810000 */
[----:B------:R-:W-:Y:S02]  /*27e0*/  FSEL R53, R74, -INF , P1 ;  /* 0xff8000004a357808 */ /* 0x000fe40000800000 */
[----:B------:R-:W-:Y:S02]  /*27f0*/  FMNMX.FTZ R6, R25, R6, !PT ;  /* 0x0000000619067209 */ /* 0x000fe40007810000 */
[----:B------:R-:W-:Y:S02]  /*2800*/  ISETP.NE.AND P1, PT, R26, RZ, PT ;  /* 0x000000ff1a00720c */ /* 0x000fe40003f25270 */
[----:B------:R-:W-:Y:S02]  /*2810*/  FMNMX.FTZ R6, R47, R6, !PT ;  /* 0x000000062f067209 */ /* 0x000fe40007810000 */
[----:B------:R-:W-:Y:S02]  /*2820*/  P2R R20, PR, RZ, 0x4 ;  /* 0x00000004ff147803 */ /* 0x000fe40000000000 */
[----:B------:R-:W-:-:S02]  /*2830*/  FMNMX.FTZ R6, R29, R6, !PT ;  /* 0x000000061d067209 */ /* 0x000fc40007810000 */
[----:B------:R-:W-:Y:S02]  /*2840*/  ISETP.NE.AND P0, PT, R24, RZ, PT ;  /* 0x000000ff1800720c */ /* 0x000fe40003f05270 */
[----:B------:R-:W-:Y:S02]  /*2850*/  FMNMX.FTZ R6, R51, R6, !PT ;  /* 0x0000000633067209 */ /* 0x000fe40007810000 */
[----:B------:R-:W-:Y:S02]  /*2860*/  FSEL R75, R75, -INF , P1 ;  /* 0xff8000004b4b7808 */ /* 0x000fe40000800000 */
[----:B------:R-:W-:Y:S02]  /*2870*/  FMNMX.FTZ R6, R33, R6, !PT ;  /* 0x0000000621067209 */ /* 0x000fe40007810000 */
[----:B------:R-:W-:Y:S02]  /*2880*/  FSEL R57, R78, -INF , P0 ;  /* 0xff8000004e397808 */ /* 0x000fe40000000000 */
[----:B0-----:R-:W-:-:S02]  /*2890*/  FMNMX.FTZ R12, R10, R3, !PT ;  /* 0x000000030a0c7209 */ /* 0x001fc40007810000 */
[----:B------:R-:W-:Y:S02]  /*28a0*/  FMNMX.FTZ R6, R55, R6, !PT ;  /* 0x0000000637067209 */ /* 0x000fe40007810000 */
[----:B------:R-:W-:Y:S01]  /*28b0*/  ISETP.NE.AND P1, PT, R88, RZ, PT ;  /* 0x000000ff5800720c */ /* 0x000fe20003f25270 */
[----:B------:R-:W0:Y:S01]  /*28c0*/  SHFL.BFLY PT, R3, R12, 0x1, 0x1f ;  /* 0x0c201f000c037f89 */ /* 0x000e2200000e0000 */
[----:B------:R-:W-:Y:S01]  /*28d0*/  FMNMX.FTZ R6, R37, R6, !PT ;  /* 0x0000000625067209 */ /* 0x000fe20007810000 */
[--C-:B------:R-:W-:Y:S01]  /*28e0*/  IMAD.MOV.U32 R88, RZ, RZ, R151.reuse ;  /* 0x000000ffff587224 */ /* 0x100fe200078e0097 */
[----:B------:R-:W-:Y:S01]  /*28f0*/  ISETP.NE.AND P0, PT, R90, RZ, PT ;  /* 0x000000ff5a00720c */ /* 0x000fe20003f05270 */
[----:B------:R-:W-:Y:S01]  /*2900*/  IMAD.MOV.U32 R90, RZ, RZ, R151 ;  /* 0x000000ffff5a7224 */ /* 0x000fe200078e0097 */
[----:B------:R-:W-:-:S04]  /*2910*/  FMNMX.FTZ R6, R59, R6, !PT ;  /* 0x000000063b067209 */ /* 0x000fc80007810000 */
[----:B------:R-:W-:-:S03]  /*2920*/  FMNMX.FTZ R6, R41, R6, !PT ;  /* 0x0000000629067209 */ /* 0x000fc60007810000 */
[----:B------:R-:W-:Y:S01]  /*2930*/  @!P1 VIADD R5, R5, 0x34840 ;  /* 0x0003484005059836 */ /* 0x000fe20000000000 */
[----:B------:R-:W-:-:S04]  /*2940*/  FMNMX.FTZ R6, R63, R6, !PT ;  /* 0x000000063f067209 */ /* 0x000fc80007810000 */
[----:B------:R-:W-:Y:S02]  /*2950*/  FMNMX.FTZ R6, R45, R6, !PT ;  /* 0x000000062d067209 */ /* 0x000fe40007810000 */
[----:B------:R-:W-:Y:S02]  /*2960*/  @!P1 PRMT R5, RZ, 0x654, R5 ;  /* 0x00000654ff059816 */ /* 0x000fe40000000005 */
[----:B------:R-:W-:Y:S02]  /*2970*/  FMNMX.FTZ R6, R67, R6, !PT ;  /* 0x0000000643067209 */ /* 0x000fe40007810000 */
[----:B------:R1:W-:Y:S01]  /*2980*/  @!P1 SYNCS.ARRIVE.TRANS64.RED.A1T0 RZ, [R5+URZ], RZ ;  /* 0x000000ff05ff99a7 */ /* 0x0003e2000810043f */
[----:B0-----:R-:W-:Y:S02]  /*2990*/  FMNMX.FTZ R3, R12, R3, !PT ;  /* 0x000000030c037209 */ /* 0x001fe40007810000 */
[----:B------:R-:W-:Y:S02]  /*29a0*/  FMNMX.FTZ R6, R49, R6, !PT ;  /* 0x0000000631067209 */ /* 0x000fe40007810000 */
[C---:B------:R-:W-:Y:S01]  /*29b0*/  FSETP.NEU.FTZ.AND P2, PT, R3.reuse, -INF , PT ;  /* 0xff8000000300780b */ /* 0x040fe20003f5d000 */
[----:B------:R-:W-:Y:S01]  /*29c0*/  FMUL.FTZ R14, R3, R4 ;  /* 0x00000004030e7220 */ /* 0x000fe20000410000 */
[----:B------:R-:W-:-:S04]  /*29d0*/  FMNMX.FTZ R6, R71, R6, !PT ;  /* 0x0000000647067209 */ /* 0x000fc80007810000 */
        /* <DEDUP_REMOVED lines=24> */
[-CC-:B------:R-:W-:Y:S01]  /*2b60*/  FFMA.FTZ R77, R103, R4.reuse, -R14.reuse ;  /* 0x00000004674d7223 */ /* 0x180fe2000001080e */
[--C-:B------:R-:W-:Y:S01]  /*2b70*/  FFMA.FTZ R174, R105, R4, -R14.reuse ;  /* 0x0000000469ae7223 */ /* 0x100fe2000001080e */
[----:B------:R-:W-:Y:S01]  /*2b80*/  MUFU.EX2 R180, R180 ;  /* 0x000000b400b47308 */ /* 0x000fe20000000800 */
[----:B------:R-:W-:Y:S01]  /*2b90*/  FMNMX.FTZ R6, R97, R6, !PT ;  /* 0x0000000661067209 */ /* 0x000fe20007810000 */
[-CC-:B------:R-:W-:Y:S01]  /*2ba0*/  FFMA.FTZ R81, R107, R4.reuse, -R14.reuse ;  /* 0x000000046b517223 */ /* 0x180fe2000001080e */
[-CC-:B------:R-:W-:Y:S01]  /*2bb0*/  FFMA.FTZ R168, R109, R4.reuse, -R14.reuse ;  /* 0x000000046da87223 */ /* 0x180fe2000001080e */
[-CC-:B------:R-:W-:Y:S01]  /*2bc0*/  FFMA.FTZ R85, R111, R4.reuse, -R14.reuse ;  /* 0x000000046f557223 */ /* 0x180fe2000001080e */
[-CC-:B------:R-:W-:Y:S01]  /*2bd0*/  FFMA.FTZ R170, R113, R4.reuse, -R14.reuse ;  /* 0x0000000471aa7223 */ /* 0x180fe2000001080e */
[----:B------:R-:W0:Y:S01]  /*2be0*/  SHFL.BFLY PT, R9, R6, 0x2, 0x1f ;  /* 0x0c401f0006097f89 */ /* 0x000e2200000e0000 */
[-CC-:B------:R-:W-:Y:S01]  /*2bf0*/  FFMA.FTZ R115, R115, R4.reuse, -R14.reuse ;  /* 0x0000000473737223 */ /* 0x180fe2000001080e */
        /* <DEDUP_REMOVED lines=18> */
[----:B------:R-:W-:Y:S01]  /*2d20*/  FFMA.FTZ R14, R147, R4, -R14 ;  /* 0x00000004930e7223 */ /* 0x000fe2000001080e */
[----:B------:R-:W-:-:S02]  /*2d30*/  IMAD.MOV.U32 R147, RZ, RZ, R151 ;  /* 0x000000ffff937224 */ /* 0x000fc400078e0097 */
[--C-:B------:R-:W-:Y:S01]  /*2d40*/  IMAD.MOV.U32 R125, RZ, RZ, R151.reuse ;  /* 0x000000ffff7d7224 */ /* 0x100fe200078e0097 */
[----:B0-----:R-:W-:Y:S01]  /*2d50*/  FMNMX.FTZ R8, R6, R9, !PT ;  /* 0x0000000906087209 */ /* 0x001fe20007810000 */
[--C-:B------:R-:W-:Y:S01]  /*2d60*/  IMAD.MOV.U32 R123, RZ, RZ, R151.reuse ;  /* 0x000000ffff7b7224 */ /* 0x100fe200078e0097 */
[----:B------:R-:W0:Y:S01]  /*2d70*/  MUFU.EX2 R69, R69 ;  /* 0x0000004500457308 */ /* 0x000e220000000800 */
[--C-:B------:R-:W-:Y:S02]  /*2d80*/  IMAD.MOV.U32 R121, RZ, RZ, R151.reuse ;  /* 0x000000ffff797224 */ /* 0x100fe400078e0097 */
[----:B------:R-:W5:Y:S01]  /*2d90*/  SHFL.BFLY PT, R9, R8, 0x1, 0x1f ;  /* 0x0c201f0008097f89 */ /* 0x000f6200000e0000 */
[--C-:B------:R-:W-:Y:S02]  /*2da0*/  IMAD.MOV.U32 R119, RZ, RZ, R151.reuse ;  /* 0x000000ffff777224 */ /* 0x100fe400078e0097 */
[--C-:B------:R-:W-:Y:S02]  /*2db0*/  IMAD.MOV.U32 R117, RZ, RZ, R151.reuse ;  /* 0x000000ffff757224 */ /* 0x100fe400078e0097 */
[----:B------:R-:W-:Y:S01]  /*2dc0*/  MUFU.EX2 R178, R178 ;  /* 0x000000b200b27308 */ /* 0x000fe20000000800 */
[----:B------:R-:W-:-:S02]  /*2dd0*/  IMAD.MOV.U32 R113, RZ, RZ, R151 ;  /* 0x000000ffff717224 */ /* 0x000fc400078e0097 */
[--C-:B------:R-:W-:Y:S02]  /*2de0*/  IMAD.MOV.U32 R111, RZ, RZ, R151.reuse ;  /* 0x000000ffff6f7224 */ /* 0x100fe400078e0097 */
[--C-:B------:R-:W-:Y:S02]  /*2df0*/  IMAD.MOV.U32 R109, RZ, RZ, R151.reuse ;  /* 0x000000ffff6d7224 */ /* 0x100fe400078e0097 */
[--C-:B------:R-:W-:Y:S01]  /*2e00*/  IMAD.MOV.U32 R107, RZ, RZ, R151.reuse ;  /* 0x000000ffff6b7224 */ /* 0x100fe200078e0097 */
[----:B------:R-:W-:Y:S01]  /*2e10*/  MUFU.EX2 R73, R73 ;  /* 0x0000004900497308 */ /* 0x000fe20000000800 */
[--C-:B------:R-:W-:Y:S02]  /*2e20*/  IMAD.MOV.U32 R105, RZ, RZ, R151.reuse ;  /* 0x000000ffff697224 */ /* 0x100fe400078e0097 */
[--C-:B------:R-:W-:Y:S02]  /*2e30*/  IMAD.MOV.U32 R103, RZ, RZ, R151.reuse ;  /* 0x000000ffff677224 */ /* 0x100fe400078e0097 */
[----:B------:R-:W-:-:S02]  /*2e40*/  IMAD.MOV.U32 R101, RZ, RZ, R151 ;  /* 0x000000ffff657224 */ /* 0x000fc400078e0097 */
[----:B------:R-:W-:Y:S01]  /*2e50*/  IMAD.MOV.U32 R99, RZ, RZ, R151 ;  /* 0x000000ffff637224 */ /* 0x000fe200078e0097 */
[----:B------:R-:W-:Y:S01]  /*2e60*/  MUFU.EX2 R172, R172 ;  /* 0x000000ac00ac7308 */ /* 0x000fe20000000800 */
[----:B-----5:R-:W-:-:S04]  /*2e70*/  FMNMX.FTZ R9, R8, R9, !PT ;  /* 0x0000000908097209 */ /* 0x020fc80007810000 */
[C---:B------:R-:W-:Y:S01]  /*2e80*/  FSETP.NEU.FTZ.AND P2, PT, R9.reuse, -INF , PT ;  /* 0xff8000000900780b */ /* 0x040fe20003f5d000 */
[----:B------:R-:W-:Y:S02]  /*2e90*/  FMUL.FTZ R6, R9, R4 ;  /* 0x0000000409067220 */ /* 0x000fe40000410000 */
[----:B------:R-:W-:Y:S03]  /*2ea0*/  MUFU.EX2 R77, R77 ;  /* 0x0000004d004d7308 */ /* 0x000fe60000000800 */
[----:B------:R-:W-:Y:S02]  /*2eb0*/  FSEL R6, R6, RZ, P2 ;  /* 0x000000ff06067208 */ /* 0x000fe40001000000 */
[----:B------:R-:W-:-:S03]  /*2ec0*/  PLOP3.LUT P2, PT, PT, PT, UP0, 0x80, 0x0 ;  /* 0x000000000000781c */ /* 0x000fc60003f4f008 */
        /* <DEDUP_REMOVED lines=33> */
[----:B0-----:R-:W-:Y:S01]  /*30e0*/  FADD.FTZ R27, R69, R34 ;  /* 0x00000022451b7221 */ /* 0x001fe20000010000 */
[----:B-----5:R-:W-:Y:S01]  /*30f0*/  FADD.FTZ R34, R7, R8 ;  /* 0x0000000807227221 */ /* 0x020fe20000010000 */
[-CC-:B------:R-:W-:Y:S01]  /*3100*/  FFMA.FTZ R53, R53, R4.reuse, -R6.reuse ;  /* 0x0000000435357223 */ /* 0x180fe20000010806 */
[-CC-:B------:R-:W-:Y:S01]  /*3110*/  FFMA.FTZ R75, R75, R4.reuse, -R6.reuse ;  /* 0x000000044b4b7223 */ /* 0x180fe20000010806 */
[----:B------:R-:W-:Y:S01]  /*3120*/  FADD.FTZ R36, R178, R27 ;  /* 0x0000001bb2247221 */ /* 0x000fe20000010000 */
[-CC-:B------:R-:W-:Y:S01]  /*3130*/  FFMA.FTZ R57, R57, R4.reuse, -R6.reuse ;  /* 0x0000000439397223 */ /* 0x180fe20000010806 */
[-C--:B------:R-:W-:Y:S01]  /*3140*/  FFMA.FTZ R89, R89, R4.reuse, -R6 ;  /* 0x0000000459597223 */ /* 0x080fe20000010806 */
[----:B------:R-:W0:Y:S01]  /*3150*/  MUFU.EX2 R13, R13 ;  /* 0x0000000d000d7308 */ /* 0x000e220000000800 */
        /* <DEDUP_REMOVED lines=16> */
[----:B0-----:R-:W-:Y:S01]  /*3260*/  FADD.FTZ R27, R13, R36 ;  /* 0x000000240d1b7221 */ /* 0x001fe20000010000 */
[----:B------:R-:W-:Y:S01]  /*3270*/  F2FP.F16.F32.PACK_AB R182, R65, R182 ;  /* 0x000000b641b6723e */ /* 0x000fe200000000ff */
[----:B------:R-:W-:Y:S01]  /*3280*/  IMAD.MOV.U32 R11, RZ, RZ, 0x3f800000 ;  /* 0x3f800000ff0b7424 */ /* 0x000fe200078e00ff */
[----:B------:R-:W-:-:S02]  /*3290*/  F2FP.F16.F32.PACK_AB R176, R69, R176 ;  /* 0x000000b045b0723e */ /* 0x000fc400000000ff */
[----:B------:R-:W-:Y:S02]  /*32a0*/  F2FP.F16.F32.PACK_AB R178, R73, R178 ;  /* 0x000000b249b2723e */ /* 0x000fe400000000ff */
[----:B------:R-:W0:Y:S01]  /*32b0*/  MUFU.EX2 R15, R15 ;  /* 0x0000000f000f7308 */ /* 0x000e220000000800 */
[C---:B--2---:R-:W-:Y:S01]  /*32c0*/  FADD.FTZ R36, R12.reuse, R27 ;  /* 0x0000001b0c247221 */ /* 0x044fe20000010000 */
[----:B------:R-:W-:Y:S02]  /*32d0*/  F2FP.F16.F32.PACK_AB R172, R77, R172 ;  /* 0x000000ac4dac723e */ /* 0x000fe400000000ff */
[----:B------:R-:W-:-:S04]  /*32e0*/  F2FP.F16.F32.PACK_AB R177, R12, R13 ;  /* 0x0000000d0cb1723e */ /* 0x000fc800000000ff */
[----:B------:R-:W2:Y:S01]  /*32f0*/  MUFU.EX2 R168, R168 ;  /* 0x000000a800a87308 */ /* 0x000ea20000000800 */
[C---:B---3--:R-:W-:Y:S01]  /*3300*/  FADD.FTZ R31, R81.reuse, R38 ;  /* 0x00000026511f7221 */ /* 0x048fe20000010000 */
[----:B------:R-:W-:-:S06]  /*3310*/  F2FP.F16.F32.PACK_AB R174, R81, R174 ;  /* 0x000000ae51ae723e */ /* 0x000fcc00000000ff */
[----:B------:R-:W3:Y:S01]  /*3320*/  MUFU.EX2 R20, R39 ;  /* 0x0000002700147308 */ /* 0x000ee20000000800 */
[----:B0-----:R-:W-:-:S07]  /*3330*/  FADD.FTZ R27, R15, R36 ;  /* 0x000000240f1b7221 */ /* 0x001fce0000010000 */
[----:B------:R-:W0:Y:S01]  /*3340*/  MUFU.EX2 R85, R85 ;  /* 0x0000005500557308 */ /* 0x000e220000000800 */
[----:B--2---:R-:W-:-:S07]  /*3350*/  FADD.FTZ R40, R168, R31 ;  /* 0x0000001fa8287221 */ /* 0x004fce0000010000 */
[----:B------:R-:W2:Y:S01]  /*3360*/  MUFU.EX2 R21, R21 ;  /* 0x0000001500157308 */ /* 0x000ea20000000800 */
[C---:B---3--:R-:W-:Y:S01]  /*3370*/  FADD.FTZ R38, R20.reuse, R27 ;  /* 0x0000001b14267221 */ /* 0x048fe20000010000 */
[----:B------:R-:W-:-:S06]  /*3380*/  F2FP.F16.F32.PACK_AB R179, R20, R15 ;  /* 0x0000000f14b3723e */ /* 0x000fcc00000000ff */
[----:B------:R-:W3:Y:S01]  /*3390*/  MUFU.EX2 R170, R170 ;  /* 0x000000aa00aa7308 */ /* 0x000ee20000000800 */
[C---:B0-----:R-:W-:Y:S01]  /*33a0*/  FADD.FTZ R31, R85.reuse, R40 ;  /* 0x00000028551f7221 */ /* 0x041fe20000010000 */
[----:B------:R-:W-:-:S06]  /*33b0*/  F2FP.F16.F32.PACK_AB R168, R85, R168 ;  /* 0x000000a855a8723e */ /* 0x000fcc00000000ff */
[----:B------:R-:W0:Y:S01]  /*33c0*/  MUFU.EX2 R24, R43 ;  /* 0x0000002b00187308 */ /* 0x000e220000000800 */
[----:B--2---:R-:W-:-:S07]  /*33d0*/  FADD.FTZ R27, R21, R38 ;  /* 0x00000026151b7221 */ /* 0x004fce0000010000 */
[----:B------:R2:W4:Y:S01]  /*33e0*/  MUFU.EX2 R79, R115 ;  /* 0x00000073004f7308 */ /* 0x0005220000000800 */
[----:B---3--:R-:W-:-:S07]  /*33f0*/  FADD.FTZ R40, R170, R31 ;  /* 0x0000001faa287221 */ /* 0x008fce0000010000 */
[----:B------:R-:W1:Y:S01]  /*3400*/  MUFU.EX2 R25, R25 ;  /* 0x0000001900197308 */ /* 0x000e620000000800 */
[C---:B0-----:R-:W-:Y:S01]  /*3410*/  FADD.FTZ R38, R24.reuse, R27 ;  /* 0x0000001b18267221 */ /* 0x041fe20000010000 */
[----:B------:R-:W-:Y:S01]  /*3420*/  F2FP.F16.F32.PACK_AB R173, R24, R21 ;  /* 0x0000001518ad723e */ /* 0x000fe200000000ff */
[----:B--2---:R-:W-:-:S05]  /*3430*/  IMAD.MOV.U32 R115, RZ, RZ, R151 ;  /* 0x000000ffff737224 */ /* 0x004fca00078e0097 */
[----:B------:R-:W0:Y:S01]  /*3440*/  MUFU.EX2 R152, R152 ;  /* 0x0000009800987308 */ /* 0x000e220000000800 */
[C---:B----4-:R-:W-:Y:S01]  /*3450*/  FADD.FTZ R27, R79.reuse, R40 ;  /* 0x000000284f1b7221 */ /* 0x050fe20000010000 */
[----:B------:R-:W-:-:S06]  /*3460*/  F2FP.F16.F32.PACK_AB R170, R79, R170 ;  /* 0x000000aa4faa723e */ /* 0x000fcc00000000ff */
[----:B------:R-:W2:Y:S01]  /*3470*/  MUFU.EX2 R26, R47 ;  /* 0x0000002f001a7308 */ /* 0x000ea20000000800 */
[----:B-1----:R-:W-:-:S07]  /*3480*/  FADD.FTZ R5, R25, R38 ;  /* 0x0000002619057221 */ /* 0x002fce0000010000 */
[----:B------:R-:W1:Y:S01]  /*3490*/  MUFU.EX2 R83, R83 ;  /* 0x0000005300537308 */ /* 0x000e620000000800 */
[----:B0-----:R-:W-:-:S07]  /*34a0*/  FADD.FTZ R42, R152, R27 ;  /* 0x0000001b982a7221 */ /* 0x001fce0000010000 */
[----:B------:R-:W0:Y:S01]  /*34b0*/  MUFU.EX2 R29, R29 ;  /* 0x0000001d001d7308 */ /* 0x000e220000000800 */
[C---:B--2---:R-:W-:Y:S01]  /*34c0*/  FADD.FTZ R40, R26.reuse, R5 ;  /* 0x000000051a287221 */ /* 0x044fe20000010000 */
[----:B------:R-:W-:-:S06]  /*34d0*/  F2FP.F16.F32.PACK_AB R175, R26, R25 ;  /* 0x000000191aaf723e */ /* 0x000fcc00000000ff */
[----:B------:R-:W2:Y:S01]  /*34e0*/  MUFU.EX2 R154, R154 ;  /* 0x0000009a009a7308 */ /* 0x000ea20000000800 */
[C---:B-1----:R-:W-:Y:S01]  /*34f0*/  FADD.FTZ R27, R83.reuse, R42 ;  /* 0x0000002a531b7221 */ /* 0x042fe20000010000 */
[----:B------:R-:W-:-:S06]  /*3500*/  F2FP.F16.F32.PACK_AB R152, R83, R152 ;  /* 0x000000985398723e */ /* 0x000fcc00000000ff */
[----:B------:R-:W1:Y:S01]  /*3510*/  MUFU.EX2 R28, R51 ;  /* 0x00000033001c7308 */ /* 0x000e620000000800 */
[----:B0-----:R-:W-:-:S07]  /*3520*/  FADD.FTZ R5, R29, R40 ;  /* 0x000000281d057221 */ /* 0x001fce0000010000 */
[----:B------:R-:W0:Y:S01]  /*3530*/  MUFU.EX2 R87, R87 ;  /* 0x0000005700577308 */ /* 0x000e220000000800 */
[----:B--2---:R-:W-:-:S07]  /*3540*/  FADD.FTZ R42, R154, R27 ;  /* 0x0000001b9a2a7221 */ /* 0x004fce0000010000 */
[----:B------:R-:W2:Y:S01]  /*3550*/  MUFU.EX2 R33, R33 ;  /* 0x0000002100217308 */ /* 0x000ea20000000800 */
[C---:B-1----:R-:W-:Y:S01]  /*3560*/  FADD.FTZ R40, R28.reuse, R5 ;  /* 0x000000051c287221 */ /* 0x042fe20000010000 */
[----:B------:R-:W-:-:S06]  /*3570*/  F2FP.F16.F32.PACK_AB R169, R28, R29 ;  /* 0x0000001d1ca9723e */ /* 0x000fcc00000000ff */
[----:B------:R-:W1:Y:S01]  /*3580*/  MUFU.EX2 R156, R156 ;  /* 0x0000009c009c7308 */ /* 0x000e620000000800 */
[C---:B0-----:R-:W-:Y:S01]  /*3590*/  FADD.FTZ R27, R87.reuse, R42 ;  /* 0x0000002a571b7221 */ /* 0x041fe20000010000 */
[----:B------:R-:W-:-:S06]  /*35a0*/  F2FP.F16.F32.PACK_AB R154, R87, R154 ;  /* 0x0000009a579a723e */ /* 0x000fcc00000000ff */
[----:B------:R-:W0:Y:S01]  /*35b0*/  MUFU.EX2 R30, R55 ;  /* 0x00000037001e7308 */ /* 0x000e220000000800 */
[----:B--2---:R-:W-:-:S07]  /*35c0*/  FADD.FTZ R5, R33, R40 ;  /* 0x0000002821057221 */ /* 0x004fce0000010000 */
[----:B------:R-:W2:Y:S01]  /*35d0*/  MUFU.EX2 R127, R127 ;  /* 0x0000007f007f7308 */ /* 0x000ea20000000800 */
[----:B-1----:R-:W-:-:S07]  /*35e0*/  FADD.FTZ R42, R156, R27 ;  /* 0x0000001b9c2a7221 */ /* 0x002fce0000010000 */
[----:B------:R-:W1:Y:S01]  /*35f0*/  MUFU.EX2 R37, R37 ;  /* 0x0000002500257308 */ /* 0x000e620000000800 */
[C---:B0-----:R-:W-:Y:S01]  /*3600*/  FADD.FTZ R6, R30.reuse, R5 ;  /* 0x000000051e067221 */ /* 0x041fe20000010000 */
[----:B------:R-:W-:-:S06]  /*3610*/  F2FP.F16.F32.PACK_AB R171, R30, R33 ;  /* 0x000000211eab723e */ /* 0x000fcc00000000ff */
[----:B------:R-:W0:Y:S01]  /*3620*/  MUFU.EX2 R129, R129 ;  /* 0x0000008100817308 */ /* 0x000e220000000800 */
[C---:B--2---:R-:W-:Y:S01]  /*3630*/  FADD.FTZ R42, R127.reuse, R42 ;  /* 0x0000002a7f2a7221 */ /* 0x044fe20000010000 */
[----:B------:R-:W-:Y:S01]  /*3640*/  F2FP.F16.F32.PACK_AB R156, R127, R156 ;  /* 0x0000009c7f9c723e */ /* 0x000fe200000000ff */
[----:B------:R-:W-:-:S05]  /*3650*/  IMAD.MOV.U32 R127, RZ, RZ, R151 ;  /* 0x000000ffff7f7224 */ /* 0x000fca00078e0097 */
[----:B------:R-:W2:Y:S01]  /*3660*/  MUFU.EX2 R32, R59 ;  /* 0x0000003b00207308 */ /* 0x000ea20000000800 */
[----:B-1----:R-:W-:-:S07]  /*3670*/  FADD.FTZ R5, R37, R6 ;  /* 0x0000000625057221 */ /* 0x002fce0000010000 */
[----:B------:R1:W3:Y:S01]  /*3680*/  MUFU.EX2 R158, R131 ;  /* 0x00000083009e7308 */ /* 0x0002e20000000800 */
[----:B0-----:R-:W-:-:S07]  /*3690*/  FADD.FTZ R27, R129, R42 ;  /* 0x0000002a811b7221 */ /* 0x001fce0000010000 */
[----:B------:R-:W0:Y:S01]  /*36a0*/  MUFU.EX2 R41, R41 ;  /* 0x0000002900297308 */ /* 0x000e220000000800 */
[C---:B--2---:R-:W-:Y:S01]  /*36b0*/  FADD.FTZ R6, R32.reuse, R5 ;  /* 0x0000000520067221 */ /* 0x044fe20000010000 */
[----:B------:R-:W-:Y:S01]  /*36c0*/  F2FP.F16.F32.PACK_AB R153, R32, R37 ;  /* 0x000000252099723e */ /* 0x000fe200000000ff */
[----:B-1----:R-:W-:-:S05]  /*36d0*/  IMAD.MOV.U32 R131, RZ, RZ, R151 ;  /* 0x000000ffff837224 */ /* 0x002fca00078e0097 */
[----:B------:R-:W1:Y:S01]  /*36e0*/  MUFU.EX2 R133, R133 ;  /* 0x0000008500857308 */ /* 0x000e620000000800 */
[C---:B---3--:R-:W-:Y:S01]  /*36f0*/  FADD.FTZ R42, R158.reuse, R27 ;  /* 0x0000001b9e2a7221 */ /* 0x048fe20000010000 */
[----:B------:R-:W-:Y:S01]  /*3700*/  F2FP.F16.F32.PACK_AB R158, R158, R129 ;  /* 0x000000819e9e723e */ /* 0x000fe200000000ff */
[----:B------:R-:W-:-:S05]  /*3710*/  IMAD.MOV.U32 R129, RZ, RZ, R151 ;  /* 0x000000ffff817224 */ /* 0x000fca00078e0097 */
[----:B------:R-:W2:Y:S01]  /*3720*/  MUFU.EX2 R34, R63 ;  /* 0x0000003f00227308 */ /* 0x000ea20000000800 */
[----:B0-----:R-:W-:-:S07]  /*3730*/  FADD.FTZ R5, R41, R6 ;  /* 0x0000000629057221 */ /* 0x001fce0000010000 */
[----:B------:R0:W3:Y:S01]  /*3740*/  MUFU.EX2 R160, R135 ;  /* 0x0000008700a07308 */ /* 0x0000e20000000800 */
[----:B-1----:R-:W-:-:S07]  /*3750*/  FADD.FTZ R27, R133, R42 ;  /* 0x0000002a851b7221 */ /* 0x002fce0000010000 */
[----:B------:R-:W1:Y:S01]  /*3760*/  MUFU.EX2 R45, R45 ;  /* 0x0000002d002d7308 */ /* 0x000e620000000800 */
[C---:B--2---:R-:W-:Y:S01]  /*3770*/  FADD.FTZ R6, R34.reuse, R5 ;  /* 0x0000000522067221 */ /* 0x044fe20000010000 */
[----:B------:R-:W-:Y:S01]  /*3780*/  F2FP.F16.F32.PACK_AB R155, R34, R41 ;  /* 0x00000029229b723e */ /* 0x000fe200000000ff */
[----:B0-----:R-:W-:-:S05]  /*3790*/  IMAD.MOV.U32 R135, RZ, RZ, R151 ;  /* 0x000000ffff877224 */ /* 0x001fca00078e0097 */
[----:B------:R-:W0:Y:S01]  /*37a0*/  MUFU.EX2 R137, R137 ;  /* 0x0000008900897308 */ /* 0x000e220000000800 */
[C---:B---3--:R-:W-:Y:S01]  /*37b0*/  FADD.FTZ R44, R160.reuse, R27 ;  /* 0x0000001ba02c7221 */ /* 0x048fe20000010000 */
        /* <DEDUP_REMOVED lines=28> */
[----:B------:R-:W1:Y:S01]  /*3980*/  MUFU.EX2 R57, R57 ;  /* 0x0000003900397308 */ /* 0x000e620000000800 */
[----:B0-----:R-:W-:-:S07]  /*3990*/  FADD.FTZ R27, R145, R46 ;  /* 0x0000002e911b7221 */ /* 0x001fce0000010000 */
[----:B------:R0:W3:Y:S01]  /*39a0*/  MUFU.EX2 R42, R89 ;  /* 0x00000059002a7308 */ /* 0x0000e20000000800 */
[C---:B--2---:R-:W-:Y:S01]  /*39b0*/  FADD.FTZ R46, R40.reuse, R5 ;  /* 0x00000005282e7221 */ /* 0x044fe20000010000 */
[----:B------:R-:W-:-:S06]  /*39c0*/  F2FP.F16.F32.PACK_AB R161, R40, R53 ;  /* 0x0000003528a1723e */ /* 0x000fcc00000000ff */
[----:B------:R-:W2:Y:S01]  /*39d0*/  MUFU.EX2 R91, R91 ;  /* 0x0000005b005b7308 */ /* 0x000ea20000000800 */
[----:B-1----:R-:W-:Y:S01]  /*39e0*/  FADD.FTZ R5, R57, R46 ;  /* 0x0000002e39057221 */ /* 0x002fe20000010000 */
[----:B0-----:R-:W-:-:S06]  /*39f0*/  IMAD.MOV.U32 R89, RZ, RZ, R151 ;  /* 0x000000ffff597224 */ /* 0x001fcc00078e0097 */
[----:B------:R0:W1:Y:S01]  /*3a00*/  MUFU.EX2 R44, R93 ;  /* 0x0000005d002c7308 */ /* 0x0000620000000800 */
[C---:B---3--:R-:W-:Y:S01]  /*3a10*/  FADD.FTZ R10, R42.reuse, R5 ;  /* 0x000000052a0a7221 */ /* 0x048fe20000010000 */
[----:B------:R-:W-:-:S06]  /*3a20*/  F2FP.F16.F32.PACK_AB R163, R42, R57 ;  /* 0x000000392aa3723e */ /* 0x000fcc00000000ff */
[----:B------:R-:W3:Y:S01]  /*3a30*/  MUFU.EX2 R95, R95 ;  /* 0x0000005f005f7308 */ /* 0x000ee20000000800 */
[----:B--2---:R-:W-:Y:S01]  /*3a40*/  FADD.FTZ R5, R91, R10 ;  /* 0x0000000a5b057221 */ /* 0x004fe20000010000 */
[----:B0-----:R-:W-:-:S06]  /*3a50*/  IMAD.MOV.U32 R93, RZ, RZ, R151 ;  /* 0x000000ffff5d7224 */ /* 0x001fcc00078e0097 */
[----:B------:R-:W0:Y:S01]  /*3a60*/  MUFU.EX2 R14, R14 ;  /* 0x0000000e000e7308 */ /* 0x000e220000000800 */
[C---:B-1----:R-:W-:Y:S01]  /*3a70*/  FADD.FTZ R10, R44.reuse, R5 ;  /* 0x000000052c0a7221 */ /* 0x042fe20000010000 */
[----:B------:R-:W-:Y:S01]  /*3a80*/  F2FP.F16.F32.PACK_AB R165, R44, R91 ;  /* 0x0000005b2ca5723e */ /* 0x000fe200000000ff */
[----:B------:R-:W-:-:S05]  /*3a90*/  IMAD.MOV.U32 R91, RZ, RZ, R151 ;  /* 0x000000ffff5b7224 */ /* 0x000fca00078e0097 */
[----:B------:R1:W2:Y:S01]  /*3aa0*/  MUFU.EX2 R8, R97 ;  /* 0x0000006100087308 */ /* 0x0002a20000000800 */
[----:B---3--:R-:W-:Y:S01]  /*3ab0*/  FADD.FTZ R5, R95, R10 ;  /* 0x0000000a5f057221 */ /* 0x008fe20000010000 */
[C---:B0-----:R-:W-:Y:S01]  /*3ac0*/  F2FP.F16.F32.PACK_AB R166, R14.reuse, R145 ;  /* 0x000000910ea6723e */ /* 0x041fe200000000ff */
[----:B------:R-:W-:Y:S01]  /*3ad0*/  FADD.FTZ R6, R14, R27 ;  /* 0x0000001b0e067221 */ /* 0x000fe20000010000 */
[--C-:B------:R-:W-:Y:S02]  /*3ae0*/  IMAD.MOV.U32 R145, RZ, RZ, R151.reuse ;  /* 0x000000ffff917224 */ /* 0x100fe400078e0097 */
[----:B-1----:R-:W-:Y:S01]  /*3af0*/  IMAD.MOV.U32 R97, RZ, RZ, R151 ;  /* 0x000000ffff617224 */ /* 0x002fe200078e0097 */
[C---:B--2---:R-:W-:Y:S01]  /*3b00*/  F2FP.F16.F32.PACK_AB R167, R8.reuse, R95 ;  /* 0x0000005f08a7723e */ /* 0x044fe200000000ff */
[----:B------:R-:W-:Y:S01]  /*3b10*/  FADD.FTZ R5, R8, R5 ;  /* 0x0000000508057221 */ /* 0x000fe20000010000 */
[----:B------:R-:W-:Y:S01]  /*3b20*/  IMAD.MOV.U32 R95, RZ, RZ, R151 ;  /* 0x000000ffff5f7224 */ /* 0x000fe200078e0097 */
[----:B------:R-:W-:Y:S06]  /*3b30*/  @!P2 BRA `(.L_x_266) ;  /* 0x0000002000d8a947 */ /* 0x000fec0003800000 */
[----:B------:R-:W-:Y:S01]  /*3b40*/  R2UR UR4, R2 ;  /* 0x00000000020472ca */ /* 0x000fe200000e0000 */
[----:B------:R-:W-:Y:S01]  /*3b50*/  IMAD.MOV.U32 R10, RZ, RZ, R9 ;  /* 0x000000ffff0a7224 */ /* 0x000fe200078e0009 */
[----:B------:R-:W-:Y:S01]  /*3b60*/  CS2R R150, SRZ ;  /* 0x0000000000967805 */ /* 0x000fe2000001ff00 */
[----:B------:R-:W-:Y:S01]  /*3b70*/  IMAD.MOV.U32 R12, RZ, RZ, R3 ;  /* 0x000000ffff0c7224 */ /* 0x000fe200078e0003 */
[----:B------:R-:W-:Y:S01]  /*3b80*/  CS2R R146, SRZ ;  /* 0x0000000000927805 */ /* 0x000fe2000001ff00 */
[----:B------:R-:W-:Y:S01]  /*3b90*/  IMAD.MOV.U32 R8, RZ, RZ, R16 ;  /* 0x000000ffff087224 */ /* 0x000fe200078e0010 */
[----:B------:R-:W-:Y:S01]  /*3ba0*/  CS2R R142, SRZ ;  /* 0x00000000008e7805 */ /* 0x000fe2000001ff00 */
[----:B------:R-:W-:Y:S01]  /*3bb0*/  IMAD.MOV.U32 R7, RZ, RZ, 0x3f800000 ;  /* 0x3f800000ff077424 */ /* 0x000fe200078e00ff */
        /* <DEDUP_REMOVED lines=28> */
[----:B------:R-:W-:Y:S01]  /*3d80*/  CS2R R88, SRZ ;  /* 0x0000000000587805 */ /* 0x000fe2000001ff00 */
[----:B------:R-:W-:-:S12]  /*3d90*/  UIADD3 UR5, UR49, -0x2, URZ ;  /* 0xfffffffe31057890 */ /* 0x000fd8000fffe03f */
.L_x_275:
[----:B------:R-:W-:-:S04]  /*3da0*/  UIADD3 UR6, UR4, 0x1, URZ ;  /* 0x0000000104067890 */ /* 0x000fc8000fffe03f */
[----:B------:R-:W-:-:S04]  /*3db0*/  UISETP.NE.AND UP0, UPT, UR6, 0x2, UPT ;  /* 0x000000020600788c */ /* 0x000fc8000bf05270 */
[----:B------:R-:W-:Y:S02]  /*3dc0*/  USEL UR7, URZ, 0x1, UP0 ;  /* 0x000000013f077887 */ /* 0x000fe40008000000 */
[----:B------:R-:W-:-:S04]  /*3dd0*/  USEL UR6, UR6, URZ, UP0 ;  /* 0x0000003f06067287 */ /* 0x000fc80008000000 */
[----:B------:R-:W-:Y:S02]  /*3de0*/  LOP3.LUT R16, R8, UR7, RZ, 0x3c, !PT ;  /* 0x0000000708107c12 */ /* 0x000fe4000f8e3cff */
[----:B------:R-:W-:Y:S01]  /*3df0*/  IMAD.U32 R2, RZ, RZ, UR6 ;  /* 0x00000006ff027e24 */ /* 0x000fe2000f8e00ff */
[----:B------:R-:W-:Y:S06]  /*3e00*/  @!P0 BRA `(.L_x_267) ;  /* 0x0000000000048947 */ /* 0x000fec0003800000 */
[----:B------:R-:W-:Y:S01]  /*3e10*/  BPT.TRAP 0x1 ;  /* 0x000000040000795c */ /* 0x000fe20000300000 */
.L_x_267:
[----:B------:R-:W0:Y:S01]  /*3e20*/  S2UR UR10, SR_CgaCtaId ;  /* 0x00000000000a79c3 */ /* 0x000e220000008800 */
[----:B------:R-:W-:Y:S01]  /*3e30*/  UMOV UR7, 0x400 ;  /* 0x0000040000077882 */ /* 0x000fe20000000000 */
[----:B------:R-:W-:Y:S01]  /*3e40*/  SHF.L.U32 R3, R16, 0x1f, RZ ;  /* 0x0000001f10037819 */ /* 0x000fe200000006ff */
[----:B0-----:R-:W-:-:S06]  /*3e50*/  ULEA UR7, UR10, UR7, 0x18 ;  /* 0x000000070a077291 */ /* 0x001fcc000f8ec03f */
[----:B------:R-:W-:-:S05]  /*3e60*/  IMAD.U32 R0, RZ, RZ, UR7 ;  /* 0x00000007ff007e24 */ /* 0x000fca000f8e00ff */
[----:B------:R-:W-:-:S13]  /*3e70*/  R2UR UR7, R0 ;  /* 0x00000000000772ca */ /* 0x000fda00000e0000 */
[----:B------:R-:W-:-:S09]  /*3e80*/  ULEA UR6, UR6, UR7, 0x3 ;  /* 0x0000000706067291 */ /* 0x000fd2000f8e183f */
[----:B------:R0:W1:Y:S01]  /*3e90*/  SYNCS.PHASECHK.TRANS64.TRYWAIT P2, [UR6+0x34830], R3 ;  /* 0x03483003ff0075a7 */ /* 0x0000620008040146 */
[----:B------:R-:W-:Y:S05]  /*3ea0*/  @!P0 BRA `(.L_x_268) ;  /* 0x0000000000048947 */ /* 0x000fea0003800000 */
[----:B------:R-:W-:Y:S01]  /*3eb0*/  BPT.TRAP 0x1 ;  /* 0x000000040000795c */ /* 0x000fe20000300000 */
.L_x_268:
[----:B-1----:R-:W-:Y:S05]  /*3ec0*/  @P2 BRA `(.L_x_269) ;  /* 0x0000000000082947 */ /* 0x002fea0003800000 */
[----:B------:R-:W1:Y:S02]  /*3ed0*/  SYNCS.PHASECHK.TRANS64.TRYWAIT P2, [UR6+0x34830], R3 ;  /* 0x03483003ff0075a7 */ /* 0x000e640008040146 */
[----:B-1----:R-:W-:Y:S05]  /*3ee0*/  @!P2 BRA `(.L_x_270) ;  /* 0x0000009c004ca947 */ /* 0x002fea0003800000 */
.L_x_269:
[----:B------:R-:W-:Y:S01]  /*3ef0*/  R2UR UR7, R2 ;  /* 0x00000000020772ca */ /* 0x000fe200000e0000 */
[----:B------:R-:W-:Y:S01]  /*3f00*/  WARPGROUP.ARRIVE ;  /* 0x00000000000079c5 */ /* 0x000fe20000000000 */
[----:B------:R-:W-:Y:S01]  /*3f10*/  UMOV UR48, UR56 ;  /* 0x0000003800307c82 */ /* 0x000fe20008000000 */
[----:B------:R-:W-:Y:S01]  /*3f20*/  UMOV UR49, UR57 ;  /* 0x0000003900317c82 */ /* 0x000fe20008000000 */
[----:B------:R-:W-:Y:S01]  /*3f30*/  UMOV UR51, 0x40000040 ;  /* 0x4000004000337882 */ /* 0x000fe20000000000 */
        /* <DEDUP_REMOVED lines=8> */
[----:B------:R-:W-:Y:S01]  /*3fc0*/  UIMAD UR7, UR7, 0xc00, UR60 ;  /* 0x00000c00070778a4 */ /* 0x000fe2000f8e023c */
[-C--:B------:R-:W-:Y:S01]  /*3fd0*/  FMUL.FTZ R88, R88, R11.reuse ;  /* 0x0000000b58587220 */ /* 0x080fe20000410000 */
[----:B------:R-:W-:Y:S01]  /*3fe0*/  UMOV UR43, 0x40000040 ;  /* 0x40000040002b7882 */ /* 0x000fe20000000000 */
[----:B------:R-:W-:Y:S01]  /*3ff0*/  UMOV UR47, 0x40000040 ;  /* 0x40000040002f7882 */ /* 0x000fe20000000000 */
[----:B------:R-:W-:Y:S01]  /*4000*/  UIADD3 UR10, UR7, 0x2, URZ ;  /* 0x00000002070a7890 */ /* 0x000fe2000fffe03f */
[-C--:B------:R-:W-:Y:S01]  /*4010*/  FMUL.FTZ R89, R89, R11.reuse ;  /* 0x0000000b59597220 */ /* 0x080fe20000410000 */
[----:B------:R-:W-:Y:S01]  /*4020*/  UIADD3 UR14, UR7, 0x4, URZ ;  /* 0x00000004070e7890 */ /* 0x000fe2000fffe03f */
[-C--:B------:R-:W-:Y:S01]  /*4030*/  FMUL.FTZ R92, R92, R11.reuse ;  /* 0x0000000b5c5c7220 */ /* 0x080fe20000410000 */
[----:B------:R-:W-:Y:S01]  /*4040*/  UMOV UR50, UR7 ;  /* 0x0000000700327c82 */ /* 0x000fe20008000000 */
[----:B------:R-:W-:Y:S01]  /*4050*/  UIADD3 UR18, UR7, 0x6, URZ ;  /* 0x0000000607127890 */ /* 0x000fe2000fffe03f */
[----:B------:R-:W-:Y:S01]  /*4060*/  HGMMA.64x128x16.F32 R24, gdesc[UR48], RZ, !UPT, gsb0 ;  /* 0x01e00000301879f0 */ /* 0x000fe2000c0008ff */
[----:B------:R-:W-:Y:S01]  /*4070*/  UIADD3 UR22, UR7, 0x400, URZ ;  /* 0x0000040007167890 */ /* 0x000fe2000fffe03f */
[-C--:B------:R-:W-:Y:S01]  /*4080*/  FMUL.FTZ R93, R93, R11.reuse ;  /* 0x0000000b5d5d7220 */ /* 0x080fe20000410000 */
        /* <DEDUP_REMOVED lines=14> */
[----:B------:R-:W-:Y:S01]  /*4170*/  UMOV UR48, UR52 ;  /* 0x0000003400307c82 */ /* 0x000fe20008000000 */
[----:B------:R-:W-:Y:S01]  /*4180*/  UMOV UR49, UR53 ;  /* 0x0000003500317c82 */ /* 0x000fe20008000000 */
        /* <DEDUP_REMOVED lines=90> */
.L_x_271:
[----:B------:R-:W-:Y:S01]  /*4730*/  IMAD.U32 R7, RZ, RZ, UR4 ;  /* 0x00000004ff077e24 */ /* 0x000fe2000f8e00ff */
[----:B01----:R-:W-:-:S03]  /*4740*/  SHF.L.U32 R3, R8, 0x1f, RZ ;  /* 0x0000001f08037819 */ /* 0x003fc600000006ff */
[----:B------:R-:W-:-:S04]  /*4750*/  IMAD R8, R7, 0x8, R0 ;  /* 0x0000000807087824 */ /* 0x000fc800078e0200 */
[----:B------:R0:W1:Y:S01]  /*4760*/  SYNCS.PHASECHK.TRANS64.TRYWAIT P2, [R8+URZ+0x34850], R3 ;  /* 0x03485003080075a7 */ /* 0x000062000804017f */
[----:B------:R-:W-:Y:S05]  /*4770*/  @!P0 BRA `(.L_x_272) ;  /* 0x0000000000048947 */ /* 0x000fea0003800000 */
[----:B------:R-:W-:Y:S01]  /*4780*/  BPT.TRAP 0x1 ;  /* 0x000000040000795c */ /* 0x000fe20000300000 */
.L_x_272:
[----:B-1----:R-:W-:Y:S05]  /*4790*/  @P2 BRA `(.L_x_273) ;  /* 0x0000000000082947 */ /* 0x002fea0003800000 */
[----:B------:R-:W1:Y:S02]  /*47a0*/  SYNCS.PHASECHK.TRANS64.TRYWAIT P2, [R8+URZ+0x34850], R3 ;  /* 0x03485003080075a7 */ /* 0x000e64000804017f */
[----:B-1----:R-:W-:Y:S05]  /*47b0*/  @!P2 BRA `(.L_x_274) ;  /* 0x000000940030a947 */ /* 0x002fea0003800000 */
.L_x_273:
[----:B------:R-:W-:Y:S01]  /*47c0*/  R2UR UR7, R0 ;  /* 0x00000000000772ca */ /* 0x000fe200000e0000 */
[----:B------:R-:W-:Y:S01]  /*47d0*/  WARPGROUP.ARRIVE ;  /* 0x00000000000079c5 */ /* 0x000fe20000000000 */
[----:B------:R-:W-:Y:S01]  /*47e0*/  UMOV UR11, 0x40000040 ;  /* 0x40000040000b7882 */ /* 0x000fe20000000000 */
[----:B------:R-:W-:Y:S02]  /*47f0*/  FMNMX.FTZ R4, R24, R12, !PT ;  /* 0x0000000c18047209 */ /* 0x000fe40007810000 */
[----:B------:R-:W-:Y:S01]  /*4800*/  ISETP.LT.AND P2, PT, RZ, UR5, PT ;  /* 0x00000005ff007c0c */ /* 0x000fe2000bf41270 */
[----:B------:R-:W-:Y:S01]  /*4810*/  UIADD3 UR5, UR5, -0x1, URZ ;  /* 0xffffffff05057890 */ /* 0x000fe2000fffe03f */
[----:B01----:R-:W-:-:S04]  /*4820*/  FMNMX.FTZ R3, R25, R4, !PT ;  /* 0x0000000419037209 */ /* 0x003fc80007810000 */
[----:B------:R-:W-:Y:S02]  /*4830*/  FMNMX.FTZ R4, R28, R3, !PT ;  /* 0x000000031c047209 */ /* 0x000fe40007810000 */
[----:B------:R-:W-:Y:S02]  /*4840*/  UIADD3 UR7, UR7, 0x400, URZ ;  /* 0x0000040007077890 */ /* 0x000fe4000fffe03f */
[----:B------:R-:W-:Y:S02]  /*4850*/  FMNMX.FTZ R3, R29, R4, !PT ;  /* 0x000000041d037209 */ /* 0x000fe40007810000 */
[----:B------:R-:W-:Y:S02]  /*4860*/  USHF.R.U32.HI UR7, URZ, 0x4, UR7 ;  /* 0x000000043f077899 */ /* 0x000fe40008011607 */
[----:B------:R-:W-:Y:S02]  /*4870*/  FMNMX.FTZ R4, R32, R3, !PT ;  /* 0x0000000320047209 */ /* 0x000fe40007810000 */
[----:B------:R-:W-:-:S02]  /*4880*/  ULOP3.LUT UR7, UR7, 0x3fff, URZ, 0xc0, !UPT ;  /* 0x00003fff07077892 */ /* 0x000fc4000f8ec03f */
[----:B------:R-:W-:Y:S02]  /*4890*/  FMNMX.FTZ R3, R33, R4, !PT ;  /* 0x0000000421037209 */ /* 0x000fe40007810000 */
[----:B------:R-:W-:Y:S02]  /*48a0*/  ULOP3.LUT UR7, UR7, 0x4000000, URZ, 0xfc, !UPT ;  /* 0x0400000007077892 */ /* 0x000fe4000f8efc3f */
[----:B------:R-:W-:Y:S02]  /*48b0*/  FMNMX.FTZ R4, R36, R3, !PT ;  /* 0x0000000324047209 */ /* 0x000fe40007810000 */
[----:B------:R-:W-:Y:S02]  /*48c0*/  ULEA UR4, UR4, UR7, 0xb ;  /* 0x0000000704047291 */ /* 0x000fe4000f8e583f */
[----:B------:R-:W-:Y:S01]  /*48d0*/  FMNMX.FTZ R3, R37, R4, !PT ;  /* 0x0000000425037209 */ /* 0x000fe20007810000 */
[----:B------:R-:W-:-:S03]  /*48e0*/  UMOV UR7, 0x40000040 ;  /* 0x4000004000077882 */ /* 0x000fc60000000000 */
[----:B------:R-:W-:Y:S01]  /*48f0*/  FMNMX.FTZ R4, R40, R3, !PT ;  /* 0x0000000328047209 */ /* 0x000fe20007810000 */
        /* <DEDUP_REMOVED lines=27> */
[----:B------:R-:W0:Y:S02]  /*4ab0*/  SHFL.BFLY PT, R4, R9, 0x2, 0x1f ;  /* 0x0c401f0009047f89 */ /* 0x000e2400000e0000 */
[----:B0-----:R-:W-:Y:S02]  /*4ac0*/  FMNMX.FTZ R14, R9, R4, !PT ;  /* 0x00000004090e7209 */ /* 0x001fe40007810000 */
[----:B------:R-:W0:Y:S03]  /*4ad0*/  LDC R4, c[0x0][0x988] ;  /* 0x00026200ff047b82 */ /* 0x000e260000000800 */
[----:B------:R-:W1:Y:S01]  /*4ae0*/  SHFL.BFLY PT, R3, R14, 0x1, 0x1f ;  /* 0x0c201f000e037f89 */ /* 0x000e6200000e0000 */
[----:B------:R-:W-:Y:S02]  /*4af0*/  WARPGROUP.DEPBAR.LE gsb0, 0x0 ;  /* 0x00008000000079c5 */ /* 0x000fe40000010000 */
[----:B------:R-:W-:Y:S01]  /*4b00*/  WARPGROUP.ARRIVE ;  /* 0x00000000000079c5 */ /* 0x000fe20000000000 */
[----:B-1----:R-:W-:-:S05]  /*4b10*/  FMNMX.FTZ R3, R14, R3, !PT ;  /* 0x000000030e037209 */ /* 0x002fca0007810000 */
[----:B------:R-:W-:Y:S01]  /*4b20*/  HGMMA.64x128x16.F32 R88, R176, gdesc[UR8].tnspB, R88, gsb0 ;  /* 0x41e00008b0587df0 */ /* 0x000fe20008000858 */
[----:B------:R-:W-:Y:S01]  /*4b30*/  UIADD3 UR10, UR4, 0x100, URZ ;  /* 0x00000100040a7890 */ /* 0x000fe2000fffe03f */
[----:B------:R-:W-:Y:S01]  /*4b40*/  UMOV UR11, 0x40000040 ;  /* 0x40000040000b7882 */ /* 0x000fe20000000000 */
[----:B------:R-:W-:Y:S01]  /*4b50*/  FADD.FTZ R7, -R3, R12 ;  /* 0x0000000c03077221 */ /* 0x000fe20000010100 */
[----:B------:R-:W-:-:S03]  /*4b60*/  FMNMX.FTZ R12, R26, R10, !PT ;  /* 0x0000000a1a0c7209 */ /* 0x000fc60007810000 */
[----:B0-----:R-:W-:Y:S01]  /*4b70*/  FMUL.FTZ R11, R7, R4 ;  /* 0x00000004070b7220 */ /* 0x001fe20000410000 */
[----:B------:R-:W-:Y:S01]  /*4b80*/  FMNMX.FTZ R9, R27, R12, !PT ;  /* 0x0000000c1b097209 */ /* 0x000fe20007810000 */
[----:B------:R-:W-:-:S03]  /*4b90*/  FMUL.FTZ R7, R3, R4 ;  /* 0x0000000403077220 */ /* 0x000fc60000410000 */
        /* <DEDUP_REMOVED lines=26> */
[----:B------:R-:W-:Y:S01]  /*4d40*/  FFMA.FTZ R73, R85, R4, -R7 ;  /* 0x0000000455497223 */ /* 0x000fe20000010807 */
[----:B------:R-:W-:Y:S01]  /*4d50*/  MUFU.EX2 R11, R11 ;  /* 0x0000000b000b7308 */ /* 0x000fe20000000800 */
[----:B------:R-:W-:-:S04]  /*4d60*/  FMNMX.FTZ R9, R43, R12, !PT ;  /* 0x0000000c2b097209 */ /* 0x000fc80007810000 */
[----:B------:R-:W-:-:S03]  /*4d70*/  FMNMX.FTZ R12, R46, R9, !PT ;  /* 0x000000092e0c7209 */ /* 0x000fc60007810000 */
[----:B------:R-:W0:Y:S01]  /*4d80*/  MUFU.EX2 R180, R180 ;  /* 0x000000b400b47308 */ /* 0x000e220000000800 */
[----:B------:R-:W-:-:S04]  /*4d90*/  FMNMX.FTZ R9, R47, R12, !PT ;  /* 0x0000000c2f097209 */ /* 0x000fc80007810000 */
[----:B------:R-:W-:-:S03]  /*4da0*/  FMNMX.FTZ R12, R50, R9, !PT ;  /* 0x00000009320c7209 */ /* 0x000fc60007810000 */
[----:B------:R-:W1:Y:S01]  /*4db0*/  MUFU.EX2 R13, R13 ;  /* 0x0000000d000d7308 */ /* 0x000e620000000800 */
[----:B------:R-:W-:-:S04]  /*4dc0*/  FMNMX.FTZ R9, R51, R12, !PT ;  /* 0x0000000c33097209 */ /* 0x000fc80007810000 */
[----:B------:R-:W-:-:S03]  /*4dd0*/  FMNMX.FTZ R12, R54, R9, !PT ;  /* 0x00000009360c7209 */ /* 0x000fc60007810000 */
[----:B------:R-:W-:Y:S01]  /*4de0*/  MUFU.EX2 R182, R182 ;  /* 0x000000b600b67308 */ /* 0x000fe20000000800 */
[----:B------:R-:W-:Y:S01]  /*4df0*/  FMNMX.FTZ R9, R55, R12, !PT ;  /* 0x0000000c37097209 */ /* 0x000fe20007810000 */
[----:B0-----:R-:W-:-:S03]  /*4e00*/  FFMA.FTZ R6, R11, R6, R180 ;  /* 0x000000060b067223 */ /* 0x001fc600000100b4 */
[----:B------:R-:W-:-:S03]  /*4e10*/  FMNMX.FTZ R12, R58, R9, !PT ;  /* 0x000000093a0c7209 */ /* 0x000fc60007810000 */
[----:B------:R-:W-:Y:S01]  /*4e20*/  MUFU.EX2 R15, R15 ;  /* 0x0000000f000f7308 */ /* 0x000fe20000000800 */
[----:B------:R-:W-:Y:S02]  /*4e30*/  FMNMX.FTZ R9, R59, R12, !PT ;  /* 0x0000000c3b097209 */ /* 0x000fe40007810000 */
[----:B-1----:R-:W-:Y:S02]  /*4e40*/  F2FP.F16.F32.PACK_AB R180, R13, R180 ;  /* 0x000000b40db4723e */ /* 0x002fe400000000ff */
        /* <DEDUP_REMOVED lines=20> */
[----:B------:R-:W-:Y:S01]  /*4f90*/  FMNMX.FTZ R9, R87, R12, !PT ;  /* 0x0000000c57097209 */ /* 0x000fe20007810000 */
[----:B------:R-:W-:-:S04]  /*4fa0*/  FFMA.FTZ R12, R72, R4, -R7 ;  /* 0x00000004480c7223 */ /* 0x000fc80000010807 */
[----:B------:R-:W0:Y:S02]  /*4fb0*/  SHFL.BFLY PT, R14, R9, 0x2, 0x1f ;  /* 0x0c401f00090e7f89 */ /* 0x000e2400000e0000 */
[----:B------:R-:W-:Y:S01]  /*4fc0*/  MUFU.EX2 R49, R49 ;  /* 0x0000003100317308 */ /* 0x000fe20000000800 */
[----:B------:R-:W-:Y:S02]  /*4fd0*/  WARPGROUP.DEPBAR.LE gsb0, 0x0 ;  /* 0x00008000000079c5 */ /* 0x000fe40000010000 */
[----:B------:R-:W-:Y:S01]  /*4fe0*/  WARPGROUP.ARRIVE ;  /* 0x00000000000079c5 */ /* 0x000fe20000000000 */
[-CC-:B------:R-:W-:Y:S01]  /*4ff0*/  FFMA.FTZ R176, R32, R4.reuse, -R7.reuse ;  /* 0x0000000420b07223 */ /* 0x180fe20000010807 */
[----:B------:R-:W-:-:S03]  /*5000*/  FFMA.FTZ R178, R36, R4, -R7 ;  /* 0x0000000424b27223 */ /* 0x000fc60000010807 */
[----:B------:R-:W-:Y:S01]  /*5010*/  MUFU.EX2 R53, R53 ;  /* 0x0000003500357308 */ /* 0x000fe20000000800 */
[----:B------:R-:W-:Y:S01]  /*5020*/  HGMMA.64x128x16.F32 R88, R172, gdesc[UR8].tnspB, R88, gsb0 ;  /* 0x41e00008ac587df0 */ /* 0x000fe20008000858 */
[----:B------:R-:W-:Y:S01]  /*5030*/  UIADD3 UR10, UR4, 0x180, URZ ;  /* 0x00000180040a7890 */ /* 0x000fe2000fffe03f */
[----:B------:R-:W-:-:S05]  /*5040*/  UMOV UR11, 0x40000040 ;  /* 0x40000040000b7882 */ /* 0x000fca0000000000 */
[----:B------:R-:W-:Y:S01]  /*5050*/  MUFU.EX2 R176, R176 ;  /* 0x000000b000b07308 */ /* 0x000fe20000000800 */
[----:B0-----:R-:W-:Y:S01]  /*5060*/  FMNMX.FTZ R28, R9, R14, !PT ;  /* 0x0000000e091c7209 */ /* 0x001fe20007810000 */
[----:B------:R-:W-:-:S04]  /*5070*/  FFMA.FTZ R14, R76, R4, -R7 ;  /* 0x000000044c0e7223 */ /* 0x000fc80000010807 */
[----:B------:R-:W0:Y:S02]  /*5080*/  SHFL.BFLY PT, R9, R28, 0x1, 0x1f ;  /* 0x0c201f001c097f89 */ /* 0x000e2400000e0000 */
[----:B------:R-:W-:Y:S08]  /*5090*/  MUFU.EX2 R178, R178 ;  /* 0x000000b200b27308 */ /* 0x000ff00000000800 */
[----:B------:R-:W-:Y:S08]  /*50a0*/  MUFU.EX2 R57, R57 ;  /* 0x0000003900397308 */ /* 0x000ff00000000800 */
[----:B------:R-:W-:Y:S01]  /*50b0*/  MUFU.EX2 R12, R12 ;  /* 0x0000000c000c7308 */ /* 0x000fe20000000800 */
[----:B0-----:R-:W-:-:S07]  /*50c0*/  FMNMX.FTZ R9, R28, R9, !PT ;  /* 0x000000091c097209 */ /* 0x001fce0007810000 */
[----:B------:R-:W0:Y:S01]  /*50d0*/  MUFU.EX2 R61, R61 ;  /* 0x0000003d003d7308 */ /* 0x000e220000000800 */
[----:B------:R-:W-:-:S04]  /*50e0*/  FMUL.FTZ R77, R9, R4 ;  /* 0x00000004094d7220 */ /* 0x000fc80000410000 */
[-CC-:B------:R-:W-:Y:S01]  /*50f0*/  FFMA.FTZ R181, R27, R4.reuse, -R77.reuse ;  /* 0x000000041bb57223 */ /* 0x180fe2000001084d */
[----:B------:R-:W-:Y:S02]  /*5100*/  IMAD.U32 R27, RZ, RZ, UR6 ;  /* 0x00000006ff1b7e24 */ /* 0x000fe4000f8e00ff */
[-CC-:B------:R-:W-:Y:S01]  /*5110*/  FFMA.FTZ R183, R30, R4.reuse, -R77.reuse ;  /* 0x000000041eb77223 */ /* 0x180fe2000001084d */
[-CC-:B------:R-:W-:Y:S01]  /*5120*/  FFMA.FTZ R177, R34, R4.reuse, -R77.reuse ;  /* 0x0000000422b17223 */ /* 0x180fe2000001084d */
[-CC-:B------:R-:W-:Y:S01]  /*5130*/  FFMA.FTZ R179, R38, R4.reuse, -R77.reuse ;  /* 0x0000000426b37223 */ /* 0x180fe2000001084d */
[----:B------:R-:W-:Y:S01]  /*5140*/  @!P1 VIADD R27, R27, 0x34840 ;  /* 0x000348401b1b9836 */ /* 0x000fe20000000000 */
[----:B------:R-:W-:Y:S01]  /*5150*/  MUFU.EX2 R181, R181 ;  /* 0x000000b500b57308 */ /* 0x000fe20000000800 */
[-CC-:B------:R-:W-:Y:S01]  /*5160*/  FFMA.FTZ R36, R39, R4.reuse, -R77.reuse ;  /* 0x0000000427247223 */ /* 0x180fe2000001084d */
[-CC-:B------:R-:W-:Y:S01]  /*5170*/  FFMA.FTZ R34, R43, R4.reuse, -R77.reuse ;  /* 0x000000042b227223 */ /* 0x180fe2000001084d */
[-C--:B------:R-:W-:Y:S01]  /*5180*/  FFMA.FTZ R32, R47, R4.reuse, -R77 ;  /* 0x000000042f207223 */ /* 0x080fe2000001084d */
[----:B------:R-:W-:Y:S01]  /*5190*/  @!P1 PRMT R27, RZ, 0x654, R27 ;  /* 0x00000654ff1b9816 */ /* 0x000fe2000000001b */
        /* <DEDUP_REMOVED lines=16> */
[----:B------:R-:W-:-:S03]  /*52a0*/  FFMA.FTZ R86, R86, R4, -R77 ;  /* 0x0000000456567223 */ /* 0x000fc6000001084d */
        /* <DEDUP_REMOVED lines=14> */
[-CC-:B------:R-:W-:Y:S01]  /*5390*/  FFMA.FTZ R173, R42, R4.reuse, -R77.reuse ;  /* 0x000000042aad7223 */ /* 0x180fe2000001084d */
[----:B------:R-:W-:Y:S01]  /*53a0*/  FFMA.FTZ R175, R46, R4, -R77 ;  /* 0x000000042eaf7223 */ /* 0x000fe2000001084d */
[----:B------:R-:W-:Y:S01]  /*53b0*/  HGMMA.64x128x16.F32 R88, R168, gdesc[UR8].tnspB, R88, gsb0 ;  /* 0x41e00008a8587df0 */ /* 0x000fe20008000858 */
[----:B------:R-:W-:Y:S01]  /*53c0*/  UIADD3 UR10, UR4, 0x200, URZ ;  /* 0x00000200040a7890 */ /* 0x000fe2000fffe03f */
[----:B------:R-:W-:Y:S01]  /*53d0*/  MUFU.EX2 R172, R172 ;  /* 0x000000ac00ac7308 */ /* 0x000fe20000000800 */
[----:B------:R-:W-:-:S07]  /*53e0*/  UMOV UR11, 0x40000040 ;  /* 0x40000040000b7882 */ /* 0x000fce0000000000 */
[----:B------:R-:W-:Y:S08]  /*53f0*/  MUFU.EX2 R40, R40 ;  /* 0x0000002800287308 */ /* 0x000ff00000000800 */
[----:B------:R-:W-:Y:S08]  /*5400*/  MUFU.EX2 R173, R173 ;  /* 0x000000ad00ad7308 */ /* 0x000ff00000000800 */
[----:B------:R-:W-:Y:S08]  /*5410*/  MUFU.EX2 R174, R174 ;  /* 0x000000ae00ae7308 */ /* 0x000ff00000000800 */
[----:B------:R-:W-:Y:S08]  /*5420*/  MUFU.EX2 R175, R175 ;  /* 0x000000af00af7308 */ /* 0x000ff00000000800 */
[----:B------:R-:W-:Y:S08]  /*5430*/  MUFU.EX2 R71, R71 ;  /* 0x0000004700477308 */ /* 0x000ff00000000800 */
[----:B------:R-:W-:Y:S08]  /*5440*/  MUFU.EX2 R75, R75 ;  /* 0x0000004b004b7308 */ /* 0x000ff00000000800 */
[----:B------:R-:W-:Y:S08]  /*5450*/  MUFU.EX2 R14, R14 ;  /* 0x0000000e000e7308 */ /* 0x000ff00000000800 */
[----:B------:R-:W1:Y:S08]  /*5460*/  MUFU.EX2 R65, R65 ;  /* 0x0000004100417308 */ /* 0x000e700000000800 */
[----:B------:R-:W-:Y:S08]  /*5470*/  MUFU.EX2 R79, R79 ;  /* 0x0000004f004f7308 */ /* 0x000ff00000000800 */
[----:B------:R-:W-:Y:S08]  /*5480*/  MUFU.EX2 R20, R20 ;  /* 0x0000001400147308 */ /* 0x000ff00000000800 */
[----:B------:R-:W2:Y:S08]  /*5490*/  MUFU.EX2 R69, R69 ;  /* 0x0000004500457308 */ /* 0x000eb00000000800 */
[----:B------:R-:W-:Y:S08]  /*54a0*/  MUFU.EX2 R83, R83 ;  /* 0x0000005300537308 */ /* 0x000ff00000000800 */
[----:B------:R-:W-:Y:S08]  /*54b0*/  MUFU.EX2 R24, R24 ;  /* 0x0000001800187308 */ /* 0x000ff00000000800 */
[----:B------:R-:W3:Y:S01]  /*54c0*/  MUFU.EX2 R73, R73 ;  /* 0x0000004900497308 */ /* 0x000ee20000000800 */
        /* <DEDUP_REMOVED lines=26> */
[----:B------:R-:W-:-:S06]  /*5670*/  R2UR UR4, R2 ;  /* 0x00000000020472ca */ /* 0x000fcc00000e0000 */
        /* <DEDUP_REMOVED lines=14> */
[----:B------:R-:W4:Y:S08]  /*5760*/  MUFU.EX2 R10, R10 ;  /* 0x0000000a000a7308 */ /* 0x000f300000000800 */
[----:B------:R-:W5:Y:S08]  /*5770*/  MUFU.EX2 R26, R26 ;  /* 0x0000001a001a7308 */ /* 0x000f700000000800 */
[----:B------:R-:W5:Y:S08]  /*5780*/  MUFU.EX2 R157, R66 ;  /* 0x00000042009d7308 */ /* 0x000f700000000800 */
[----:B------:R-:W5:Y:S08]  /*5790*/  MUFU.EX2 R158, R158 ;  /* 0x0000009e009e7308 */ /* 0x000f700000000800 */
[----:B------:R-:W5:Y:S01]  /*57a0*/  MUFU.EX2 R159, R70 ;  /* 0x00000046009f7308 */ /* 0x000f620000000800 */
[----:B------:R-:W-:-:S02]  /*57b0*/  WARPGROUP.DEPBAR.LE gsb0, 0x0 ;  /* 0x00008000000079c5 */ /* 0x000fc40000010000 */
[----:B------:R-:W-:-:S05]  /*57c0*/  WARPGROUP.ARRIVE ;  /* 0x00000000000079c5 */ /* 0x000fca0000000000 */
[----:B------:R-:W5:Y:S01]  /*57d0*/  MUFU.EX2 R161, R74 ;  /* 0x0000004a00a17308 */ /* 0x000f620000000800 */
[----:B0-----:R-:W-:Y:S02]  /*57e0*/  F2FP.F16.F32.PACK_AB R160, R61, R12 ;  /* 0x0000000c3da0723e */ /* 0x001fe400000000ff */
[----:B-1----:R-:W-:Y:S01]  /*57f0*/  F2FP.F16.F32.PACK_AB R162, R65, R14 ;  /* 0x0000000e41a2723e */ /* 0x002fe200000000ff */
[----:B------:R-:W-:Y:S04]  /*5800*/  HGMMA.64x128x16.F32 R88, R164, gdesc[UR4].tnspB, R88, gsb0 ;  /* 0x41e00004a4587df0 */ /* 0x000fe80008000858 */
[----:B------:R-:W0:Y:S01]  /*5810*/  MUFU.EX2 R163, R78 ;  /* 0x0000004e00a37308 */ /* 0x000e220000000800 */
[----:B------:R-:W-:Y:S02]  /*5820*/  WARPGROUP.DEPBAR.LE gsb0, 0x0 ;  /* 0x00008000000079c5 */ /* 0x000fe40000010000 */
[----:B------:R1:W-:Y:S05]  /*5830*/  @!P1 SYNCS.ARRIVE.TRANS64.RED.A1T0 RZ, [R27+URZ], RZ ;  /* 0x000000ff1bff99a7 */ /* 0x0003ea000810043f */
[----:B------:R-:W0:Y:S01]  /*5840*/  MUFU.EX2 R165, R82 ;  /* 0x0000005200a57308 */ /* 0x000e220000000800 */
[----:B--2---:R-:W-:-:S02]  /*5850*/  F2FP.F16.F32.PACK_AB R164, R69, R20 ;  /* 0x0000001445a4723e */ /* 0x004fc400000000ff */
[----:B---3--:R-:W-:Y:S01]  /*5860*/  F2FP.F16.F32.PACK_AB R166, R73, R24 ;  /* 0x0000001849a6723e */ /* 0x008fe200000000ff */
[----:B-1----:R-:W-:Y:S02]  /*5870*/  @!P1 VIADD R27, R8, 0x34860 ;  /* 0x00034860081b9836 */ /* 0x002fe40000000000 */
[----:B----4-:R-:W-:Y:S01]  /*5880*/  FFMA.FTZ R8, R7, R5, R10 ;  /* 0x0000000507087223 */ /* 0x010fe2000001000a */
[----:B------:R-:W-:Y:S01]  /*5890*/  FADD.FTZ R5, R13, R6 ;  /* 0x000000060d057221 */ /* 0x000fe20000010000 */
[----:B------:R-:W1:Y:S02]  /*58a0*/  MUFU.EX2 R167, R86 ;  /* 0x0000005600a77308 */ /* 0x000e640000000800 */
[C---:B------:R-:W-:Y:S01]  /*58b0*/  FADD.FTZ R8, R181.reuse, R8 ;  /* 0x00000008b5087221 */ /* 0x040fe20000010000 */
[----:B------:R-:W-:Y:S01]  /*58c0*/  @!P1 PRMT R27, RZ, 0x654, R27 ;  /* 0x00000654ff1b9816 */ /* 0x000fe2000000001b */
[----:B------:R-:W-:Y:S01]  /*58d0*/  FADD.FTZ R6, R182, R5 ;  /* 0x00000005b6067221 */ /* 0x000fe20000010000 */
[----:B------:R-:W-:Y:S01]  /*58e0*/  F2FP.F16.F32.PACK_AB R181, R181, R10 ;  /* 0x0000000ab5b5723e */ /* 0x000fe200000000ff */
[----:B------:R-:W-:Y:S01]  /*58f0*/  FADD.FTZ R5, R183, R8 ;  /* 0x00000008b7057221 */ /* 0x000fe20000010000 */
[----:B------:R2:W-:Y:S01]  /*5900*/  @!P1 SYNCS.ARRIVE.TRANS64.RED.A1T0 RZ, [R27+URZ], RZ ;  /* 0x000000ff1bff99a7 */ /* 0x0005e2000810043f */
[----:B------:R-:W3:Y:S01]  /*5910*/  MUFU.EX2 R10, R77 ;  /* 0x0000004d000a7308 */ /* 0x000ee20000000800 */
[----:B------:R-:W-:-:S02]  /*5920*/  F2FP.F16.F32.PACK_AB R182, R15, R182 ;  /* 0x000000b60fb6723e */ /* 0x000fc400000000ff */
[C---:B-----5:R-:W-:Y:S01]  /*5930*/  F2FP.F16.F32.PACK_AB R183, R26.reuse, R183 ;  /* 0x000000b71ab7723e */ /* 0x060fe200000000ff */
[----:B--2---:R-:W-:Y:S01]  /*5940*/  FADD.FTZ R27, R15, R6 ;  /* 0x000000060f1b7221 */ /* 0x004fe20000010000 */
        /* <DEDUP_REMOVED lines=66> */
[----:B------:R-:W-:-:S03]  /*5d70*/  FADD.FTZ R6, R75, R6 ;  /* 0x000000064b067221 */ /* 0x000fc60000010000 */
[----:B------:R-:W-:Y:S01]  /*5d80*/  FADD.FTZ R8, R14, R5 ;  /* 0x000000050e087221 */ /* 0x000fe20000010000 */
[----:B0-----:R-:W-:Y:S01]  /*5d90*/  FADD.FTZ R6, R163, R6 ;  /* 0x00000006a3067221 */ /* 0x001fe20000010000 */
        /* <DEDUP_REMOVED lines=9> */
[----:B-1----:R-:W-:Y:S01]  /*5e30*/  FADD.FTZ R5, R167, R6 ;  /* 0x00000006a7057221 */ /* 0x002fe20000010000 */
[C---:B---3--:R-:W-:Y:S02]  /*5e40*/  F2FP.F16.F32.PACK_AB R167, R10.reuse, R167 ;  /* 0x000000a70aa7723e */ /* 0x048fe400000000ff */
[----:B------:R-:W-:Y:S01]  /*5e50*/  FADD.FTZ R6, R73, R8 ;  /* 0x0000000849067221 */ /* 0x000fe20000010000 */
[----:B------:R-:W-:Y:S01]  /*5e60*/  FADD.FTZ R5, R10, R5 ;  /* 0x000000050a057221 */ /* 0x000fe20000010000 */
[----:B------:R-:W-:Y:S02]  /*5e70*/  IMAD.MOV.U32 R8, RZ, RZ, R16 ;  /* 0x000000ffff087224 */ /* 0x000fe400078e0010 */
[----:B------:R-:W-:Y:S01]  /*5e80*/  IMAD.MOV.U32 R10, RZ, RZ, R9 ;  /* 0x000000ffff0a7224 */ /* 0x000fe200078e0009 */
[----:B------:R-:W-:Y:S06]  /*5e90*/  @P2 BRA `(.L_x_275) ;  /* 0xffffffdc00c02947 */ /* 0x000fec000383ffff */
.L_x_266:
        /* <DEDUP_REMOVED lines=67> */
.L_x_276:
[----:B------:R-:W-:Y:S01]  /*62d0*/  IMAD R14, R2, 0x8, R0 ;  /* 0x00000008020e7824 */ /* 0x000fe200078e0200 */
[----:B------:R-:W-:-:S04]  /*62e0*/  SHF.L.U32 R7, R16, 0x1f, RZ ;  /* 0x0000001f10077819 */ /* 0x000fc800000006ff */
[----:B------:R0:W1:Y:S01]  /*62f0*/  SYNCS.PHASECHK.TRANS64.TRYWAIT P2, [R14+URZ+0x34850], R7 ;  /* 0x034850070e0075a7 */ /* 0x000062000804017f */
[----:B------:R-:W-:Y:S05]  /*6300*/  @!P0 BRA `(.L_x_277) ;  /* 0x0000000000048947 */ /* 0x000fea0003800000 */
[----:B------:R-:W-:Y:S01]  /*6310*/  BPT.TRAP 0x1 ;  /* 0x000000040000795c */ /* 0x000fe20000300000 */
.L_x_277:
[----:B-1----:R-:W-:Y:S05]  /*6320*/  @P2 BRA `(.L_x_278) ;  /* 0x0000000000082947 */ /* 0x002fea0003800000 */
[----:B------:R-:W1:Y:S02]  /*6330*/  SYNCS.PHASECHK.TRANS64.TRYWAIT P0, [R14+URZ+0x34850], R7 ;  /* 0x034850070e0075a7 */ /* 0x000e64000800017f */
[----:B-1----:R-:W-:Y:S05]  /*6340*/  @!P0 BRA `(.L_x_279) ;  /* 0x0000007800608947 */ /* 0x002fea0003800000 */
.L_x_278:
[----:B------:R-:W-:Y:S05]  /*6350*/  WARPSYNC.ALL ;  /* 0x0000000000007948 */ /* 0x000fea0003800000 */
[----:B------:R-:W-:Y:S01]  /*6360*/  VIADD R0, R0, 0x400 ;  /* 0x0000040000007836 */ /* 0x000fe20000000000 */
[----:B------:R-:W-:Y:S01]  /*6370*/  WARPGROUP.ARRIVE ;  /* 0x00000000000079c5 */ /* 0x000fe20000000000 */
[----:B------:R-:W-:Y:S01]  /*6380*/  IMAD.MOV.U32 R13, RZ, RZ, 0x40000040 ;  /* 0x40000040ff0d7424 */ /* 0x000fe200078e00ff */
[----:B01----:R-:W0:Y:S01]  /*6390*/  SHFL.BFLY PT, R7, R6, 0x2, 0x1f ;  /* 0x0c401f0006077f89 */ /* 0x003e2200000e0000 */
[----:B------:R-:W-:Y:S01]  /*63a0*/  IMAD.MOV.U32 R20, RZ, RZ, -0x800000 ;  /* 0xff800000ff147424 */ /* 0x000fe200078e00ff */
[----:B------:R-:W-:Y:S01]  /*63b0*/  SHF.R.U32.HI R0, RZ, 0x4, R0 ;  /* 0x00000004ff007819 */ /* 0x000fe20000011600 */
[----:B------:R-:W-:-:S03]  /*63c0*/  VIADD R185, R185, 0x1 ;  /* 0x00000001b9b97836 */ /* 0x000fc60000000000 */
[----:B------:R-:W-:-:S04]  /*63d0*/  LOP3.LUT R0, R0, 0x3fff, RZ, 0xc0, !PT ;  /* 0x00003fff00007812 */ /* 0x000fc800078ec0ff */
[----:B------:R-:W-:Y:S02]  /*63e0*/  LOP3.LUT R11, R0, 0x4000000, RZ, 0xfc, !PT ;  /* 0x04000000000b7812 */ /* 0x000fe400078efcff */
[----:B------:R-:W1:Y:S03]  /*63f0*/  SHFL.BFLY PT, R0, R5, 0x2, 0x1f ;  /* 0x0c401f0005007f89 */ /* 0x000e6600000e0000 */
[----:B------:R-:W-:Y:S02]  /*6400*/  IMAD R10, R2, 0x800, R11 ;  /* 0x00000800020a7824 */ /* 0x000fe400078e020b */
[----:B------:R-:W-:Y:S02]  /*6410*/  IMAD.MOV.U32 R11, RZ, RZ, 0x40000040 ;  /* 0x40000040ff0b7424 */ /* 0x000fe400078e00ff */
[C---:B------:R-:W-:Y:S01]  /*6420*/  VIADD R12, R10.reuse, 0x80 ;  /* 0x000000800a0c7836 */ /* 0x040fe20000000000 */
[----:B------:R-:W-:-:S02]  /*6430*/  R2UR UR6, R10 ;  /* 0x000000000a0672ca */ /* 0x000fc400000e0000 */
[----:B------:R-:W-:Y:S01]  /*6440*/  R2UR UR7, R11 ;  /* 0x000000000b0772ca */ /* 0x000fe200000e0000 */
[----:B------:R-:W-:Y:S02]  /*6450*/  IMAD.MOV.U32 R11, RZ, RZ, 0x40000040 ;  /* 0x40000040ff0b7424 */ /* 0x000fe400078e00ff */
[----:B0-----:R-:W-:-:S10]  /*6460*/  FADD.FTZ R7, R7, R6 ;  /* 0x0000000607077221 */ /* 0x001fd40000010000 */
[----:B------:R-:W-:Y:S01]  /*6470*/  HGMMA.64x128x16.F32 R24, R180, gdesc[UR4].tnspB, R24, gsb0 ;  /* 0x41e00004b4187df0 */ /* 0x000fe20008000818 */
[----:B------:R-:W-:Y:S01]  /*6480*/  R2UR UR6, R12 ;  /* 0x000000000c0672ca */ /* 0x000fe200000e0000 */
[----:B------:R-:W-:Y:S01]  /*6490*/  VIADD R12, R10, 0x100 ;  /* 0x000001000a0c7836 */ /* 0x000fe20000000000 */
[----:B------:R-:W-:Y:S01]  /*64a0*/  R2UR UR7, R13 ;  /* 0x000000000d0772ca */ /* 0x000fe200000e0000 */
[----:B------:R-:W-:Y:S02]  /*64b0*/  IMAD.MOV.U32 R13, RZ, RZ, 0x40000040 ;  /* 0x40000040ff0d7424 */ /* 0x000fe400078e00ff */
[----:B-1----:R-:W-:Y:S02]  /*64c0*/  FADD.FTZ R8, R0, R5 ;  /* 0x0000000500087221 */ /* 0x002fe40000010000 */
[----:B------:R-:W0:Y:S02]  /*64d0*/  SHFL.BFLY PT, R0, R7, 0x1, 0x1f ;  /* 0x0c201f0007007f89 */ /* 0x000e2400000e0000 */
[----:B0-----:R-:W-:Y:S01]  /*64e0*/  FADD.FTZ R15, R7, R0 ;  /* 0x00000000070f7221 */ /* 0x001fe20000010000 */
[----:B------:R-:W-:-:S02]  /*64f0*/  @!P1 VIADD R7, R14, 0x34860 ;  /* 0x000348600e079836 */ /* 0x000fc40000000000 */
[----:B------:R-:W-:Y:S02]  /*6500*/  IMAD.MOV.U32 R0, RZ, RZ, -0x800000 ;  /* 0xff800000ff007424 */ /* 0x000fe400078e00ff */
[----:B------:R-:W-:Y:S02]  /*6510*/  FSETP.NE.FTZ.AND P0, PT, R15, RZ, PT ;  /* 0x000000ff0f00720b */ /* 0x000fe40003f15000 */
[----:B------:R-:W-:-:S11]  /*6520*/  @!P1 PRMT R7, RZ, 0x654, R7 ;  /* 0x00000654ff079816 */ /* 0x000fd60000000007 */
[----:B------:R-:W-:Y:S01]  /*6530*/  @P0 FMUL.FTZ R6, R4, 0.69314718246459960938 ;  /* 0x3f31721804060820 */ /* 0x000fe20000410000 */
[----:B------:R-:W-:Y:S02]  /*6540*/  WARPGROUP.DEPBAR.LE gsb0, 0x0 ;  /* 0x00008000000079c5 */ /* 0x000fe40000010000 */
[----:B------:R-:W-:-:S06]  /*6550*/  WARPGROUP.ARRIVE ;  /* 0x00000000000079c5 */ /* 0x000fcc0000000000 */
[----:B------:R-:W-:Y:S01]  /*6560*/  HGMMA.64x128x16.F32 R24, R176, gdesc[UR4].tnspB, R24, gsb0 ;  /* 0x41e00004b0187df0 */ /* 0x000fe20008000818 */
[----:B------:R-:W-:Y:S01]  /*6570*/  R2UR UR6, R12 ;  /* 0x000000000c0672ca */ /* 0x000fe200000e0000 */
[----:B------:R-:W-:Y:S01]  /*6580*/  VIADD R12, R10, 0x180 ;  /* 0x000001800a0c7836 */ /* 0x000fe20000000000 */
[----:B------:R-:W-:Y:S01]  /*6590*/  R2UR UR7, R13 ;  /* 0x000000000d0772ca */ /* 0x000fe200000e0000 */
[----:B------:R-:W-:Y:S01]  /*65a0*/  IMAD.MOV.U32 R13, RZ, RZ, 0x40000040 ;  /* 0x40000040ff0d7424 */ /* 0x000fe200078e00ff */
[----:B------:R-:W-:Y:S02]  /*65b0*/  WARPGROUP.DEPBAR.LE gsb0, 0x0 ;  /* 0x00008000000079c5 */ /* 0x000fe40000010000 */
[----:B------:R-:W-:-:S09]  /*65c0*/  WARPGROUP.ARRIVE ;  /* 0x00000000000079c5 */ /* 0x000fd20000000000 */
        /* <DEDUP_REMOVED lines=16> */
[C---:B------:R-:W-:Y:S01]  /*66d0*/  VIADD R12, R10.reuse, 0x300 ;  /* 0x000003000a0c7836 */ /* 0x040fe20000000000 */
[----:B------:R-:W-:Y:S01]  /*66e0*/  R2UR UR7, R13 ;  /* 0x000000000d0772ca */ /* 0x000fe200000e0000 */
[----:B------:R-:W-:Y:S02]  /*66f0*/  IMAD.MOV.U32 R13, RZ, RZ, 0x40000040 ;  /* 0x40000040ff0d7424 */ /* 0x000fe400078e00ff */
[----:B------:R-:W-:Y:S01]  /*6700*/  VIADD R10, R10, 0x380 ;  /* 0x000003800a0a7836 */ /* 0x000fe20000000000 */
[----:B------:R-:W-:Y:S02]  /*6710*/  WARPGROUP.DEPBAR.LE gsb0, 0x0 ;  /* 0x00008000000079c5 */ /* 0x000fe40000010000 */
[----:B------:R-:W-:-:S07]  /*6720*/  WARPGROUP.ARRIVE ;  /* 0x00000000000079c5 */ /* 0x000fce0000000000 */
[----:B------:R-:W-:Y:S01]  /*6730*/  HGMMA.64x128x16.F32 R24, R156, gdesc[UR4].tnspB, R24, gsb0 ;  /* 0x41e000049c187df0 */ /* 0x000fe20008000818 */
[----:B------:R-:W-:Y:S02]  /*6740*/  R2UR UR6, R12 ;  /* 0x000000000c0672ca */ /* 0x000fe400000e0000 */
[----:B------:R-:W-:Y:S01]  /*6750*/  R2UR UR7, R13 ;  /* 0x000000000d0772ca */ /* 0x000fe200000e0000 */
[----:B------:R-:W-:Y:S02]  /*6760*/  VIADD R13, R2, 0x1 ;  /* 0x00000001020d7836 */ /* 0x000fe40000000000 */
[----:B------:R-:W-:-:S03]  /*6770*/  IMAD.MOV.U32 R2, RZ, RZ, RZ ;  /* 0x000000ffff027224 */ /* 0x000fc600078e00ff */
[----:B------:R-:W-:-:S03]  /*6780*/  ISETP.NE.AND P2, PT, R13, 0x2, PT ;  /* 0x000000020d00780c */ /* 0x000fc60003f45270 */
[----:B------:R-:W-:Y:S01]  /*6790*/  @P0 MUFU.RCP R2, R15 ;  /* 0x0000000f00020308 */ /* 0x000fe20000001000 */
[----:B------:R-:W-:-:S04]  /*67a0*/  SEL R5, RZ, 0x1, P2 ;  /* 0x00000001ff057807 */ /* 0x000fc80001000000 */
[----:B------:R-:W-:Y:S01]  /*67b0*/  LOP3.LUT R16, R16, R5, RZ, 0x3c, !PT ;  /* 0x0000000510107212 */ /* 0x000fe200078e3cff */
[----:B------:R-:W-:Y:S02]  /*67c0*/  WARPGROUP.DEPBAR.LE gsb0, 0x0 ;  /* 0x00008000000079c5 */ /* 0x000fe40000010000 */
[----:B------:R-:W-:-:S06]  /*67d0*/  WARPGROUP.ARRIVE ;  /* 0x00000000000079c5 */ /* 0x000fcc0000000000 */
[----:B------:R-:W-:Y:S01]  /*67e0*/  HGMMA.64x128x16.F32 R24, R160, gdesc[UR4].tnspB, R24, gsb0 ;  /* 0x41e00004a0187df0 */ /* 0x000fe20008000818 */
[----:B------:R-:W-:Y:S02]  /*67f0*/  R2UR UR6, R10 ;  /* 0x000000000a0672ca */ /* 0x000fe400000e0000 */
[----:B------:R-:W-:Y:S01]  /*6800*/  R2UR UR7, R11 ;  /* 0x000000000b0772ca */ /* 0x000fe200000e0000 */
[----:B------:R-:W0:Y:S01]  /*6810*/  @P0 MUFU.LG2 R10, R15 ;  /* 0x0000000f000a0308 */ /* 0x000e220000000c00 */
[----:B------:R-:W1:Y:S01]  /*6820*/  SHFL.BFLY PT, R11, R8, 0x1, 0x1f ;  /* 0x0c201f00080b7f89 */ /* 0x000e6200000e0000 */
[----:B0-----:R-:W-:-:S04]  /*6830*/  @P0 FMUL.FTZ R5, R10, 0.69314718246459960938 ;  /* 0x3f3172180a050820 */ /* 0x001fc80000410000 */
[----:B------:R-:W-:Y:S01]  /*6840*/  @P0 FFMA.FTZ R20, R6, R3, R5 ;  /* 0x0000000306140223 */ /* 0x000fe20000010005 */
[----:B------:R-:W-:Y:S01]  /*6850*/  PLOP3.LUT P0, PT, PT, PT, PT, 0x8, 0x0 ;  /* 0x000000000000781c */ /* 0x000fe20003f0e170 */
[----:B-1----:R-:W-:Y:S01]  /*6860*/  FADD.FTZ R21, R8, R11 ;  /* 0x0000000b08157221 */ /* 0x002fe20000010000 */
[----:B------:R-:W-:-:S04]  /*6870*/  IMAD.MOV.U32 R11, RZ, RZ, RZ ;  /* 0x000000ffff0b7224 */ /* 0x000fc800078e00ff */
[----:B------:R-:W-:-:S13]  /*6880*/  FSETP.NE.FTZ.AND P3, PT, R21, RZ, PT ;  /* 0x000000ff1500720b */ /* 0x000fda0003f75000 */
[----:B------:R-:W0:Y:S01]  /*6890*/  @P3 MUFU.LG2 R12, R21 ;  /* 0x00000015000c3308 */ /* 0x000e220000000c00 */
[----:B------:R-:W-:-:S07]  /*68a0*/  @P3 FMUL.FTZ R89, R4, 0.69314718246459960938 ;  /* 0x3f31721804593820 */ /* 0x000fce0000410000 */
[----:B------:R-:W1:Y:S01]  /*68b0*/  @P3 MUFU.RCP R11, R21 ;  /* 0x00000015000b3308 */ /* 0x000e620000001000 */
[----:B0-----:R-:W-:-:S04]  /*68c0*/  @P3 FMUL.FTZ R12, R12, 0.69314718246459960938 ;  /* 0x3f3172180c0c3820 */ /* 0x001fc80000410000 */
[----:B------:R-:W-:Y:S01]  /*68d0*/  @P3 FFMA.FTZ R0, R89, R9, R12 ;  /* 0x0000000959003223 */ /* 0x000fe2000001000c */
[----:B------:R-:W-:Y:S02]  /*68e0*/  WARPGROUP.DEPBAR.LE gsb0, 0x0 ;  /* 0x00008000000079c5 */ /* 0x000fe40000010000 */
[----:B------:R-:W-:-:S06]  /*68f0*/  WARPGROUP.ARRIVE ;  /* 0x00000000000079c5 */ /* 0x000fcc0000000000 */
[----:B------:R-:W-:Y:S03]  /*6900*/  HGMMA.64x128x16.F32 R24, R164, gdesc[UR4].tnspB, R24, gsb0 ;  /* 0x41e00004a4187df0 */ /* 0x000fe60008000818 */
[----:B------:R-:W-:Y:S02]  /*6910*/  WARPGROUP.DEPBAR.LE gsb0, 0x0 ;  /* 0x00008000000079c5 */ /* 0x000fe40000010000 */
[-C--:B------:R-:W-:Y:S01]  /*6920*/  FMUL.FTZ R89, R33, R2.reuse ;  /* 0x0000000221597220 */ /* 0x080fe20000410000 */
[-C--:B------:R-:W-:Y:S01]  /*6930*/  FMUL.FTZ R88, R36, R2.reuse ;  /* 0x0000000224587220 */ /* 0x080fe20000410000 */
[----:B------:R0:W-:Y:S01]  /*6940*/  @!P1 SYNCS.ARRIVE.TRANS64.RED.A1T0 RZ, [R7+URZ], RZ ;  /* 0x000000ff07ff99a7 */ /* 0x0001e2000810043f */
        /* <DEDUP_REMOVED lines=30> */
[-C--:B-1----:R-:W-:Y:S01]  /*6b30*/  FMUL.FTZ R93, R26, R11.reuse ;  /* 0x0000000b1a5d7220 */ /* 0x082fe20000410000 */
[-C--:B------:R-:W-:Y:S01]  /*6b40*/  FMUL.FTZ R10, R27, R11.reuse ;  /* 0x0000000b1b0a7220 */ /* 0x080fe20000410000 */
[-C--:B------:R-:W-:Y:S01]  /*6b50*/  FMUL.FTZ R8, R30, R11.reuse ;  /* 0x0000000b1e087220 */ /* 0x080fe20000410000 */
[-C--:B0-----:R-:W-:Y:S01]  /*6b60*/  FMUL.FTZ R7, R31, R11.reuse ;  /* 0x0000000b1f077220 */ /* 0x081fe20000410000 */
        /* <DEDUP_REMOVED lines=28> */
[----:B------:R-:W-:-:S07]  /*6d30*/  SEL R2, R13, RZ, P2 ;  /* 0x000000ff0d027207 */ /* 0x000fce0001000000 */
.L_x_258:
[----:B------:R-:W0:Y:S01]  /*6d40*/  S2R R4, SR_CgaCtaId ;  /* 0x0000000000047919 */ /* 0x000e220000008800 */
[----:B------:R-:W-:Y:S01]  /*6d50*/  MOV R3, 0x400 ;  /* 0x0000040000037802 */ /* 0x000fe20000000f00 */
[----:B------:R-:W-:Y:S01]  /*6d60*/  BSSY B0, `(.L_x_280) ;  /* 0x0000206000007945 */ /* 0x000fe20003800000 */
[----:B------:R-:W-:Y:S02]  /*6d70*/  BAR.SYNC.DEFER_BLOCKING 0x5, 0x120 ;  /* 0x0144800000007b1d */ /* 0x000fe40000010000 */
[----:B0-----:R-:W-:-:S05]  /*6d80*/  LEA R3, R4, R3, 0x18 ;  /* 0x0000000304037211 */ /* 0x001fca00078ec0ff */
[----:B------:R-:W0:Y:S02]  /*6d90*/  LDS.128 R44, [R3+0x348d0] ;  /* 0x0348d000032c7984 */ /* 0x000e240000000c00 */
[----:B0-----:R-:W-:Y:S01]  /*6da0*/  R2UR UR5, R46 ;  /* 0x000000002e0572ca */ /* 0x001fe200000e0000 */
[----:B------:R-:W-:Y:S06]  /*6db0*/  BAR.ARV 0x4, 0x120 ;  /* 0x0104800000007b1d */ /* 0x000fec0000002000 */
[----:B------:R-:W-:Y:S08]  /*6dc0*/  @P0 BRA `(.L_x_281) ;  /* 0x0000001400240947 */ /* 0x000ff00003800000 */
[----:B------:R-:W0:Y:S01]  /*6dd0*/  S2R R4, SR_SWINHI ;  /* 0x0000000000047919 */ /* 0x000e220000002f00 */
[----:B------:R-:W-:Y:S01]  /*6de0*/  F2FP.F16.F32.PACK_AB R7, R7, R8 ;  /* 0x000000080707723e */ /* 0x000fe200000000ff */
[----:B------:R-:W-:Y:S01]  /*6df0*/  ULDC.64 UR6, c[0x0][0xbd8] ;  /* 0x0002f60000067ab9 */ /* 0x000fe20000000a00 */
[----:B------:R-:W-:Y:S01]  /*6e00*/  F2FP.F16.F32.PACK_AB R6, R6, R91 ;  /* 0x0000005b0606723e */ /* 0x000fe200000000ff */
[----:B------:R-:W-:Y:S01]  /*6e10*/  UISETP.NE.U32.AND UP0, UPT, UR6, URZ, UPT ;  /* 0x0000003f0600728c */ /* 0x000fe2000bf05070 */
[----:B------:R-:W-:Y:S01]  /*6e20*/  F2FP.F16.F32.PACK_AB R64, R65, R64 ;  /* 0x000000404140723e */ /* 0x000fe200000000ff */
[----:B------:R-:W-:Y:S01]  /*6e30*/  USHF.L.U32 UR8, UR61, 0x2, URZ ;  /* 0x000000023d087899 */ /* 0x000fe2000800063f */
[----:B------:R-:W-:Y:S01]  /*6e40*/  F2FP.F16.F32.PACK_AB R65, R67, R66 ;  /* 0x000000424341723e */ /* 0x000fe200000000ff */
[----:B------:R-:W-:Y:S01]  /*6e50*/  UISETP.NE.AND.EX UP0, UPT, UR7, URZ, UPT, UP0 ;  /* 0x0000003f0700728c */ /* 0x000fe2000bf05300 */
[----:B------:R-:W-:Y:S01]  /*6e60*/  F2FP.F16.F32.PACK_AB R72, R73, R72 ;  /* 0x000000484948723e */ /* 0x000fe200000000ff */
[----:B------:R-:W-:Y:S01]  /*6e70*/  ULDC.64 UR10, c[0x0][0x208] ;  /* 0x00008200000a7ab9 */ /* 0x000fe20000000a00 */
        /* <DEDUP_REMOVED lines=9> */
[----:B------:R-:W-:Y:S02]  /*6f10*/  R2UR UR4, R184 ;  /* 0x00000000b80472ca */ /* 0x000fe400000e0000 */
[----:B------:R-:W-:Y:S02]  /*6f20*/  MOV R24, R3 ;  /* 0x0000000300187202 */ /* 0x000fe40000000f00 */
[----:B0-----:R-:W-:-:S03]  /*6f30*/  MOV R25, R4 ;  /* 0x0000000400197202 */ /* 0x001fc60000000f00 */
[----:B------:R-:W-:-:S03]  /*6f40*/  IMAD.WIDE R4, R190, 0x2, R24 ;  /* 0x00000002be047825 */ /* 0x000fc600078e0218 */
[----:B------:R-:W-:-:S03]  /*6f50*/  LOP3.LUT R9, R4, 0x380, RZ, 0xc0, !PT ;  /* 0x0000038004097812 */ /* 0x000fc600078ec0ff */
[----:B------:R-:W-:Y:S01]  /*6f60*/  USHF.L.U64.HI UR9, UR61, 0x2, UR4 ;  /* 0x000000023d097899 */ /* 0x000fe20008010204 */
[C---:B------:R-:W-:Y:S01]  /*6f70*/  IADD3 R97, P6, R4.reuse, 0x20, RZ ;  /* 0x0000002004617810 */ /* 0x040fe20007fde0ff */
[----:B------:R-:W-:Y:S01]  /*6f80*/  UIADD3 UR4, UP1, UR8, UR6, URZ ;  /* 0x0000000608047290 */ /* 0x000fe2000ff3e03f */
[C---:B------:R-:W-:Y:S02]  /*6f90*/  IADD3 R99, P5, R4.reuse, 0x40, RZ ;  /* 0x0000004004637810 */ /* 0x040fe40007fbe0ff */
[C---:B------:R-:W-:Y:S01]  /*6fa0*/  IADD3 R101, P4, R4.reuse, 0x60, RZ ;  /* 0x0000006004657810 */ /* 0x040fe20007f9e0ff */
[--C-:B------:R-:W-:Y:S01]  /*6fb0*/  IMAD.X R31, RZ, RZ, R5.reuse, P6 ;  /* 0x000000ffff1f7224 */ /* 0x100fe200030e0605 */
[----:B------:R-:W-:Y:S01]  /*6fc0*/  IADD3 R103, P3, R4, 0x4000, RZ ;  /* 0x0000400004677810 */ /* 0x000fe20007f7e0ff */
[--C-:B------:R-:W-:Y:S01]  /*6fd0*/  IMAD.X R29, RZ, RZ, R5.reuse, P5 ;  /* 0x000000ffff1d7224 */ /* 0x100fe200028e0605 */
[----:B------:R-:W-:Y:S01]  /*6fe0*/  SHF.R.U64 R9, R9, 0x3, RZ ;  /* 0x0000000309097819 */ /* 0x000fe200000012ff */
[--C-:B------:R-:W-:Y:S01]  /*6ff0*/  IMAD.X R27, RZ, RZ, R5.reuse, P4 ;  /* 0x000000ffff1b7224 */ /* 0x100fe200020e0605 */
[----:B------:R-:W-:Y:S01]  /*7000*/  LOP3.LUT R14, R97, 0x380, RZ, 0xc0, !PT ;  /* 0x00000380610e7812 */ /* 0x000fe200078ec0ff */
[----:B------:R-:W-:Y:S01]  /*7010*/  IMAD.X R15, RZ, RZ, R5, P3 ;  /* 0x000000ffff0f7224 */ /* 0x000fe200018e0605 */
[----:B------:R-:W-:Y:S01]  /*7020*/  LOP3.LUT R26, R99, 0x380, RZ, 0xc0, !PT ;  /* 0x00000380631a7812 */ /* 0x000fe200078ec0ff */
[----:B------:R-:W-:Y:S01]  /*7030*/  UIADD3.X UR6, UR9, UR7, URZ, UP1, !UPT ;  /* 0x0000000709067290 */ /* 0x000fe20008ffe43f */
[----:B------:R-:W-:-:S02]  /*7040*/  LOP3.LUT R44, R101, 0x380, RZ, 0xc0, !PT ;  /* 0x00000380652c7812 */ /* 0x000fc400078ec0ff */
[----:B------:R-:W-:Y:S01]  /*7050*/  LOP3.LUT R46, R103, 0x380, RZ, 0xc0, !PT ;  /* 0x00000380672e7812 */ /* 0x000fe200078ec0ff */
[----:B------:R-:W-:Y:S01]  /*7060*/  BAR.SYNC.DEFER_BLOCKING 0x1, 0x100 ;  /* 0x0044000000007b1d */ /* 0x000fe20000010000 */
[C---:B------:R-:W-:Y:S02]  /*7070*/  IADD3 R105, P2, R4.reuse, 0x4020, RZ ;  /* 0x0000402004697810 */ /* 0x040fe40007f5e0ff */
[C---:B------:R-:W-:Y:S02]  /*7080*/  IADD3 R107, P1, R4.reuse, 0x4040, RZ ;  /* 0x00004040046b7810 */ /* 0x040fe40007f3e0ff */
[----:B------:R-:W-:Y:S01]  /*7090*/  IADD3 R109, P0, R4, 0x4060, RZ ;  /* 0x00004060046d7810 */ /* 0x000fe20007f1e0ff */
[--C-:B------:R-:W-:Y:S01]  /*70a0*/  IMAD.X R13, RZ, RZ, R5.reuse, P2 ;  /* 0x000000ffff0d7224 */ /* 0x100fe200010e0605 */
[----:B------:R-:W-:Y:S01]  /*70b0*/  LOP3.LUT R4, R9, R4, RZ, 0x3c, !PT ;  /* 0x0000000409047212 */ /* 0x000fe200078e3cff */
[--C-:B------:R-:W-:Y:S01]  /*70c0*/  IMAD.X R11, RZ, RZ, R5.reuse, P1 ;  /* 0x000000ffff0b7224 */ /* 0x100fe200008e0605 */
[----:B------:R-:W-:Y:S01]  /*70d0*/  SHF.R.U64 R14, R14, 0x3, RZ ;  /* 0x000000030e0e7819 */ /* 0x000fe200000012ff */
[----:B------:R-:W-:Y:S01]  /*70e0*/  IMAD.X R9, RZ, RZ, R5, P0 ;  /* 0x000000ffff097224 */ /* 0x000fe200000e0605 */
[----:B------:R-:W-:-:S02]  /*70f0*/  SHF.R.U64 R26, R26, 0x3, RZ ;  /* 0x000000031a1a7819 */ /* 0x000fc400000012ff */
[----:B------:R-:W-:Y:S02]  /*7100*/  SHF.R.U64 R44, R44, 0x3, RZ ;  /* 0x000000032c2c7819 */ /* 0x000fe400000012ff */
[----:B------:R-:W-:Y:S02]  /*7110*/  SHF.R.U64 R46, R46, 0x3, RZ ;  /* 0x000000032e2e7819 */ /* 0x000fe400000012ff */
[----:B------:R-:W-:Y:S02]  /*7120*/  MOV R94, R4 ;  /* 0x00000004005e7202 */ /* 0x000fe40000000f00 */
[----:B------:R-:W-:Y:S02]  /*7130*/  LOP3.LUT R30, R14, R97, RZ, 0x3c, !PT ;  /* 0x000000610e1e7212 */ /* 0x000fe400078e3cff */
[----:B------:R-:W-:Y:S02]  /*7140*/  LOP3.LUT R28, R26, R99, RZ, 0x3c, !PT ;  /* 0x000000631a1c7212 */ /* 0x000fe400078e3cff */
[----:B------:R-:W-:-:S02]  /*7150*/  F2FP.F16.F32.PACK_AB R5, R10, R93 ;  /* 0x0000005d0a05723e */ /* 0x000fc400000000ff */
[----:B------:R-:W-:Y:S02]  /*7160*/  LOP3.LUT R26, R44, R101, RZ, 0x3c, !PT ;  /* 0x000000652c1a7212 */ /* 0x000fe400078e3cff */
[----:B------:R-:W-:Y:S02]  /*7170*/  LOP3.LUT R14, R46, R103, RZ, 0x3c, !PT ;  /* 0x000000672e0e7212 */ /* 0x000fe400078e3cff */
[----:B------:R-:W-:Y:S02]  /*7180*/  LOP3.LUT R10, R105, 0x380, RZ, 0xc0, !PT ;  /* 0x00000380690a7812 */ /* 0x000fe400078ec0ff */
[----:B------:R-:W-:Y:S02]  /*7190*/  LOP3.LUT R44, R107, 0x380, RZ, 0xc0, !PT ;  /* 0x000003806b2c7812 */ /* 0x000fe400078ec0ff */
[----:B------:R-:W-:Y:S02]  /*71a0*/  LOP3.LUT R46, R109, 0x380, RZ, 0xc0, !PT ;  /* 0x000003806d2e7812 */ /* 0x000fe400078ec0ff */
[----:B------:R-:W-:-:S02]  /*71b0*/  SHF.R.U64 R10, R10, 0x3, RZ ;  /* 0x000000030a0a7819 */ /* 0x000fc400000012ff */
[----:B------:R-:W-:Y:S02]  /*71c0*/  SHF.R.U64 R44, R44, 0x3, RZ ;  /* 0x000000032c2c7819 */ /* 0x000fe400000012ff */
[----:B------:R-:W-:Y:S02]  /*71d0*/  SHF.R.U64 R46, R46, 0x3, RZ ;  /* 0x000000032e2e7819 */ /* 0x000fe400000012ff */
[----:B------:R-:W-:Y:S02]  /*71e0*/  F2FP.F16.F32.PACK_AB R4, R12, R95 ;  /* 0x0000005f0c04723e */ /* 0x000fe400000000ff */
[----:B------:R-:W-:Y:S02]  /*71f0*/  LOP3.LUT R12, R10, R105, RZ, 0x3c, !PT ;  /* 0x000000690a0c7212 */ /* 0x000fe400078e3cff */
[----:B------:R-:W-:Y:S01]  /*7200*/  LOP3.LUT R10, R44, R107, RZ, 0x3c, !PT ;  /* 0x0000006b2c0a7212 */ /* 0x000fe200078e3cff */
[----:B------:R0:W-:Y:S01]  /*7210*/  STSM.16.M88.4 [R94], R4 ;  /* 0x000000045e007844 */ /* 0x0001e20000000200 */
[----:B------:R-:W-:-:S02]  /*7220*/  LOP3.LUT R8, R46, R109, RZ, 0x3c, !PT ;  /* 0x0000006d2e087212 */ /* 0x000fc400078e3cff */
[----:B------:R-:W-:Y:S02]  /*7230*/  MOV R91, R26 ;  /* 0x0000001a005b7202 */ /* 0x000fe40000000f00 */
[----:B------:R-:W-:Y:S02]  /*7240*/  MOV R27, R10 ;  /* 0x0000000a001b7202 */ /* 0x000fe40000000f00 */
[----:B------:R-:W-:Y:S02]  /*7250*/  MOV R26, R8 ;  /* 0x00000008001a7202 */ /* 0x000fe40000000f00 */
[----:B------:R-:W-:Y:S02]  /*7260*/  MOV R93, R30 ;  /* 0x0000001e005d7202 */ /* 0x000fe40000000f00 */
[----:B------:R-:W-:Y:S02]  /*7270*/  F2FP.F16.F32.PACK_AB R8, R89, R90 ;  /* 0x0000005a5908723e */ /* 0x000fe400000000ff */
[----:B------:R-:W-:-:S02]  /*7280*/  F2FP.F16.F32.PACK_AB R9, R35, R34 ;  /* 0x000000222309723e */ /* 0x000fc400000000ff */
[----:B------:R-:W-:Y:S02]  /*7290*/  F2FP.F16.F32.PACK_AB R10, R37, R88 ;  /* 0x00000058250a723e */ /* 0x000fe400000000ff */
[----:B------:R-:W-:Y:S02]  /*72a0*/  F2FP.F16.F32.PACK_AB R11, R39, R38 ;  /* 0x00000026270b723e */ /* 0x000fe400000000ff */
[----:B------:R-:W-:Y:S02]  /*72b0*/  MOV R92, R28 ;  /* 0x0000001c005c7202 */ /* 0x000fe40000000f00 */
[----:B------:R-:W-:Y:S01]  /*72c0*/  MOV R46, R14 ;  /* 0x0000000e002e7202 */ /* 0x000fe20000000f00 */
[----:B------:R-:W-:Y:S01]  /*72d0*/  STSM.16.M88.4 [R93], R8 ;  /* 0x000000085d007844 */ /* 0x000fe20000000200 */
[----:B------:R-:W-:Y:S02]  /*72e0*/  MOV R44, R12 ;  /* 0x0000000c002c7202 */ /* 0x000fe40000000f00 */
[----:B0-----:R-:W-:-:S02]  /*72f0*/  F2FP.F16.F32.PACK_AB R4, R41, R40 ;  /* 0x000000282904723e */ /* 0x001fc400000000ff */
[----:B------:R-:W-:Y:S02]  /*7300*/  F2FP.F16.F32.PACK_AB R5, R43, R42 ;  /* 0x0000002a2b05723e */ /* 0x000fe400000000ff */
[----:B------:R-:W-:Y:S02]  /*7310*/  F2FP.F16.F32.PACK_AB R6, R33, R36 ;  /* 0x000000242106723e */ /* 0x000fe400000000ff */
[----:B------:R-:W-:Y:S02]  /*7320*/  F2FP.F16.F32.PACK_AB R7, R21, R32 ;  /* 0x000000201507723e */ /* 0x000fe400000000ff */
[----:B------:R-:W-:Y:S02]  /*7330*/  F2FP.F16.F32.PACK_AB R12, R49, R48 ;  /* 0x00000030310c723e */ /* 0x000fe400000000ff */
[----:B------:R-:W-:Y:S01]  /*7340*/  F2FP.F16.F32.PACK_AB R13, R51, R50 ;  /* 0x00000032330d723e */ /* 0x000fe200000000ff */
[----:B------:R0:W-:Y:S01]  /*7350*/  STSM.16.M88.4 [R92], R4 ;  /* 0x000000045c007844 */ /* 0x0001e20000000200 */
[----:B------:R-:W-:-:S02]  /*7360*/  F2FP.F16.F32.PACK_AB R14, R53, R52 ;  /* 0x00000034350e723e */ /* 0x000fc400000000ff */
[----:B------:R-:W-:Y:S02]  /*7370*/  F2FP.F16.F32.PACK_AB R15, R55, R54 ;  /* 0x00000036370f723e */ /* 0x000fe400000000ff */
[----:B------:R-:W-:Y:S02]  /*7380*/  F2FP.F16.F32.PACK_AB R28, R57, R56 ;  /* 0x00000038391c723e */ /* 0x000fe400000000ff */
[----:B------:R-:W-:Y:S01]  /*7390*/  F2FP.F16.F32.PACK_AB R29, R59, R58 ;  /* 0x0000003a3b1d723e */ /* 0x000fe200000000ff */
[----:B------:R-:W-:Y:S01]  /*73a0*/  STSM.16.M88.4 [R91], R12 ;  /* 0x0000000c5b007844 */ /* 0x000fe20000000200 */
[----:B------:R-:W-:Y:S02]  /*73b0*/  F2FP.F16.F32.PACK_AB R30, R61, R60 ;  /* 0x0000003c3d1e723e */ /* 0x000fe400000000ff */
[----:B------:R-:W-:Y:S02]  /*73c0*/  F2FP.F16.F32.PACK_AB R31, R63, R62 ;  /* 0x0000003e3f1f723e */ /* 0x000fe400000000ff */
[----:B------:R-:W-:-:S03]  /*73d0*/  PLOP3.LUT P0, PT, PT, PT, UP0, 0x80, 0x0 ;  /* 0x000000000000781c */ /* 0x000fc60003f0f008 */
[----:B------:R1:W-:Y:S01]  /*73e0*/  STSM.16.M88.4 [R46], R28 ;  /* 0x0000001c2e007844 */ /* 0x0003e20000000200 */
[----:B0-----:R-:W-:Y:S02]  /*73f0*/  IMAD.U32 R4, RZ, RZ, UR4 ;  /* 0x00000004ff047e24 */ /* 0x001fe4000f8e00ff */
[----:B------:R-:W-:Y:S01]  /*7400*/  IMAD.U32 R5, RZ, RZ, UR6 ;  /* 0x00000006ff057e24 */ /* 0x000fe2000f8e00ff */
[----:B------:R0:W-:Y:S01]  /*7410*/  STSM.16.M88.4 [R44], R64 ;  /* 0x000000402c007844 */ /* 0x0001e20000000200 */
[----:B------:R-:W-:-:S03]  /*7420*/  ULDC.64 UR6, c[0x0][0xbe0] ;  /* 0x0002f80000067ab9 */ /* 0x000fc60000000a00 */
[----:B------:R0:W-:Y:S04]  /*7430*/  STSM.16.M88.4 [R27], R72 ;  /* 0x000000481b007844 */ /* 0x0001e80000000200 */
[----:B------:R0:W-:Y:S01]  /*7440*/  STSM.16.M88.4 [R26], R80 ;  /* 0x000000501a007844 */ /* 0x0001e20000000200 */
[----:B------:R-:W-:Y:S06]  /*7450*/  BAR.SYNC.DEFER_BLOCKING 0x1, 0x100 ;  /* 0x0044000000007b1d */ /* 0x000fec0000010000 */
[----:B------:R-:W2:Y:S01]  /*7460*/  @P0 LDG.E R6, desc[UR10][R4.64] ;  /* 0x0000000a04060981 */ /* 0x000ea2000c1e1900 */
[----:B------:R-:W-:Y:S01]  /*7470*/  UISETP.NE.U32.AND UP1, UPT, UR6, URZ, UPT ;  /* 0x0000003f0600728c */ /* 0x000fe2000bf25070 */
[----:B------:R-:W3:Y:S01]  /*7480*/  LDC R51, c[0x0][0xa88] ;  /* 0x0002a200ff337b82 */ /* 0x000ee20000000800 */
[----:B------:R-:W-:Y:S01]  /*7490*/  IMAD R7, R18, 0x40, R17 ;  /* 0x0000004012077824 */ /* 0x000fe200078e0211 */
[----:B------:R-:W-:Y:S01]  /*74a0*/  UMOV UR4, URZ ;  /* 0x0000003f00047c82 */ /* 0x000fe20008000000 */
[----:B------:R-:W-:-:S02]  /*74b0*/  UISETP.NE.AND.EX UP1, UPT, UR7, URZ, UPT, UP1 ;  /* 0x0000003f0700728c */ /* 0x000fc4000bf25310 */
[----:B------:R-:W-:-:S04]  /*74c0*/  IMAD.WIDE R24, R7, 0x2, R24 ;  /* 0x0000000207187825 */ /* 0x000fc800078e0218 */
[----:B------:R-:W-:Y:S02]  /*74d0*/  PLOP3.LUT P2, PT, PT, PT, UP1, 0x80, 0x0 ;  /* 0x000000000000781c */ /* 0x000fe40003f4f018 */
[----:B-1----:R-:W-:-:S03]  /*74e0*/  IADD3 R29, P1, R24, 0x1000, RZ ;  /* 0x00001000181d7810 */ /* 0x002fc60007f3e0ff */
[----:B------:R-:W-:-:S04]  /*74f0*/  @UP1 UIADD3 UR6, UP2, UR8, UR6, URZ ;  /* 0x0000000608061290 */ /* 0x000fc8000ff5e03f */
[----:B------:R-:W-:-:S06]  /*7500*/  @UP1 UIADD3.X UR7, UR9, UR7, URZ, UP2, !UPT ;  /* 0x0000000709071290 */ /* 0x000fcc00097fe43f */
[----:B------:R-:W-:Y:S01]  /*7510*/  IMAD.U32 R7, RZ, RZ, UR7 ;  /* 0x00000007ff077e24 */ /* 0x000fe2000f8e00ff */
[----:B--2---:R-:W-:Y:S01]  /*7520*/  @P0 R2UR UR4, R6 ;  /* 0x00000000060402ca */ /* 0x004fe200000e0000 */
[----:B------:R-:W-:-:S05]  /*7530*/  IMAD.U32 R6, RZ, RZ, UR6 ;  /* 0x00000006ff067e24 */ /* 0x000fca000f8e00ff */
[----:B---3--:R0:W5:Y:S01]  /*7540*/  @P2 LDG.E R51, desc[UR10][R6.64] ;  /* 0x0000000a06332981 */ /* 0x008162000c1e1900 */
[----:B------:R-:W-:Y:S08]  /*7550*/  @P2 BRA `(.L_x_282) ;  /* 0x0000000000142947 */ /* 0x000ff00003800000 */
[----:B------:R-:W-:Y:S05]  /*7560*/  @!P0 BRA `(.L_x_282) ;  /* 0x0000000000108947 */ /* 0x000fea0003800000 */
[----:B------:R-:W-:Y:S02]  /*7570*/  ULDC.64 UR6, c[0x0][0x208] ;  /* 0x0000820000067ab9 */ /* 0x000fe40000000a00 */
[----:B0-----:R-:W2:Y:S04]  /*7580*/  LDG.E R6, desc[UR6][R4.64] ;  /* 0x0000000604067981 */ /* 0x001ea8000c1e1900 */
[----:B-----5:R-:W2:Y:S02]  /*7590*/  LDG.E R51, desc[UR6][R4.64+0x4] ;  /* 0x0000040604337981 */ /* 0x020ea4000c1e1900 */
[----:B--2---:R-:W-:-:S07]  /*75a0*/  IMAD.IADD R51, R51, 0x1, -R6 ;  /* 0x0000000133337824 */ /* 0x004fce00078e0a06 */
.L_x_282:
[----:B------:R-:W-:Y:S01]  /*75b0*/  R2UR UR15, R23 ;  /* 0x00000000170f72ca */ /* 0x000fe200000e0000 */
[----:B------:R-:W-:Y:S01]  /*75c0*/  ULDC.64 UR12, c[0x0][0xb70] ;  /* 0x0002dc00000c7ab9 */ /* 0x000fe20000000a00 */
[----:B------:R-:W-:Y:S01]  /*75d0*/  R2UR UR14, R184 ;  /* 0x00000000b80e72ca */ /* 0x000fe200000e0000 */
[----:B------:R-:W-:Y:S01]  /*75e0*/  USHF.R.S32.HI UR9, URZ, 0x1f, UR4 ;  /* 0x0000001f3f097899 */ /* 0x000fe20008011404 */
[----:B------:R-:W-:Y:S01]  /*75f0*/  IMAD R8, R22, 0x80, R189 ;  /* 0x0000008016087824 */ /* 0x000fe200078e02bd */
[----:B------:R-:W-:Y:S01]  /*7600*/  UMOV UR8, UR4 ;  /* 0x0000000400087c82 */ /* 0x000fe20008000000 */
[----:B------:R-:W-:Y:S01]  /*7610*/  USEL UR61, UR61, URZ, !UP0 ;  /* 0x0000003f3d3d7287 */ /* 0x000fe2000c000000 */
[----:B------:R-:W-:Y:S01]  /*7620*/  IADD3 R13, P2, R24, 0x2000, RZ ;  /* 0x00002000180d7810 */ /* 0x000fe20007f5e0ff */
[----:B------:R-:W-:Y:S01]  /*7630*/  ULDC.64 UR16, c[0x0][0x208] ;  /* 0x0000820000107ab9 */ /* 0x000fe20000000a00 */
[----:B------:R-:W-:Y:S02]  /*7640*/  SHF.R.S32.HI R5, RZ, 0x1f, R8 ;  /* 0x0000001fff057819 */ /* 0x000fe40000011408 */
[----:B------:R-:W-:-:S02]  /*7650*/  LOP3.LUT R28, R29, 0x380, RZ, 0xc0, !PT ;  /* 0x000003801d1c7812 */ /* 0x000fc400078ec0ff */
[----:B------:R-:W-:Y:S01]  /*7660*/  USHF.R.S32.HI UR11, URZ, 0x1f, UR15 ;  /* 0x0000001f3f0b7899 */ /* 0x000fe2000801140f */
[----:B0-----:R-:W-:Y:S01]  /*7670*/  IADD3 R7, P6, R24, 0x3000, RZ ;  /* 0x0000300018077810 */ /* 0x001fe20007fde0ff */
[----:B------:R-:W-:Y:S01]  /*7680*/  USEL UR14, UR14, URZ, !UP0 ;  /* 0x0000003f0e0e7287 */ /* 0x000fe2000c000000 */
[----:B------:R-:W-:Y:S01]  /*7690*/  LOP3.LUT R12, R13, 0x380, RZ, 0xc0, !PT ;  /* 0x000003800d0c7812 */ /* 0x000fe200078ec0ff */
[----:B------:R-:W-:Y:S01]  /*76a0*/  UIMAD UR10, UR11, UR12, URZ ;  /* 0x0000000c0b0a72a4 */ /* 0x000fe2000f8e023f */
[----:B------:R-:W-:Y:S01]  /*76b0*/  SHF.R.U64 R28, R28, 0x3, RZ ;  /* 0x000000031c1c7819 */ /* 0x000fe200000012ff */
[----:B------:R-:W-:Y:S01]  /*76c0*/  UIMAD.WIDE.U32 UR6, UR15, UR12, UR8 ;  /* 0x0000000c0f0672a5 */ /* 0x000fe2000f8e0008 */
[----:B------:R-:W-:Y:S01]  /*76d0*/  LOP3.LUT R4, R7, 0x380, RZ, 0xc0, !PT ;  /* 0x0000038007047812 */ /* 0x000fe200078ec0ff */
[----:B------:R-:W-:Y:S01]  /*76e0*/  UIMAD UR10, UR15, UR13, UR10 ;  /* 0x0000000d0f0a72a4 */ /* 0x000fe2000f8e020a */
[----:B------:R-:W-:Y:S02]  /*76f0*/  SHF.R.U64 R12, R12, 0x3, RZ ;  /* 0x000000030c0c7819 */ /* 0x000fe400000012ff */
[----:B------:R-:W-:Y:S01]  /*7700*/  ULDC.64 UR12, c[0x0][0xb78] ;  /* 0x0002de00000c7ab9 */ /* 0x000fe20000000a00 */
[----:B------:R-:W-:Y:S01]  /*7710*/  UIADD3 UR7, UR7, UR10, URZ ;  /* 0x0000000a07077290 */ /* 0x000fe2000fffe03f */
[----:B------:R-:W-:Y:S01]  /*7720*/  LOP3.LUT R28, R28, R29, RZ, 0x3c, !PT ;  /* 0x0000001d1c1c7212 */ /* 0x000fe200078e3cff */
[----:B------:R-:W-:Y:S01]  /*7730*/  UIMAD UR8, UR14, UR12, URZ ;  /* 0x0000000c0e0872a4 */ /* 0x000fe2000f8e023f */
[----:B------:R-:W-:Y:S01]  /*7740*/  SHF.R.U64 R4, R4, 0x3, RZ ;  /* 0x0000000304047819 */ /* 0x000fe200000012ff */
[----:B------:R-:W-:Y:S01]  /*7750*/  UIMAD.WIDE.U32 UR6, UR61, UR12, UR6 ;  /* 0x0000000c3d0672a5 */ /* 0x000fe2000f8e0006 */
[--C-:B------:R-:W-:Y:S01]  /*7760*/  IMAD.X R29, RZ, RZ, R25.reuse, P1 ;  /* 0x000000ffff1d7224 */ /* 0x100fe200008e0619 */
[----:B------:R-:W-:Y:S01]  /*7770*/  UIMAD UR8, UR61, UR13, UR8 ;  /* 0x0000000d3d0872a4 */ /* 0x000fe2000f8e0208 */
[----:B------:R-:W-:Y:S01]  /*7780*/  LOP3.LUT R12, R12, R13, RZ, 0x3c, !PT ;  /* 0x0000000d0c0c7212 */ /* 0x000fe200078e3cff */
[----:B------:R-:W-:Y:S01]  /*7790*/  IMAD.X R13, RZ, RZ, R25, P2 ;  /* 0x000000ffff0d7224 */ /* 0x000fe200010e0619 */
[----:B------:R-:W-:Y:S01]  /*77a0*/  IADD3 R41, P5, R24, 0x4000, RZ ;  /* 0x0000400018297810 */ /* 0x000fe20007fbe0ff */
[----:B------:R-:W-:Y:S01]  /*77b0*/  ULDC.64 UR12, c[0x0][0xaa0] ;  /* 0x0002a800000c7ab9 */ /* 0x000fe20000000a00 */
[----:B------:R-:W-:Y:S01]  /*77c0*/  IADD3 R6, P0, R8, UR6, RZ ;  /* 0x0000000608067c10 */ /* 0x000fe2000ff1e0ff */
[----:B------:R-:W-:Y:S01]  /*77d0*/  IMAD.U32 R10, RZ, RZ, UR8 ;  /* 0x00000008ff0a7e24 */ /* 0x000fe2000f8e00ff */
[----:B------:R-:W-:-:S02]  /*77e0*/  LOP3.LUT R4, R4, R7, RZ, 0x3c, !PT ;  /* 0x0000000704047212 */ /* 0x000fc400078e3cff */
[C---:B------:R-:W-:Y:S02]  /*77f0*/  IADD3 R33, P4, R24.reuse, 0x5000, RZ ;  /* 0x0000500018217810 */ /* 0x040fe40007f9e0ff */
[----:B------:R-:W-:Y:S01]  /*7800*/  IADD3.X R5, R5, UR7, R10, P0, !PT ;  /* 0x0000000705057c10 */ /* 0x000fe200087fe40a */
[----:B------:R-:W-:Y:S01]  /*7810*/  ULDC.64 UR6, c[0x0][0xb40] ;  /* 0x0002d00000067ab9 */ /* 0x000fe20000000a00 */
[----:B------:R-:W-:Y:S02]  /*7820*/  IADD3 R27, P3, R24, 0x6000, RZ ;  /* 0x00006000181b7810 */ /* 0x000fe40007f7e0ff */
[----:B------:R-:W-:Y:S02]  /*7830*/  LEA R48, P0, R6, UR6, 0x2 ;  /* 0x0000000606307c11 */ /* 0x000fe4000f8010ff */
[----:B------:R-:W-:Y:S02]  /*7840*/  IADD3 R7, P2, R24, 0x7000, RZ ;  /* 0x0000700018077810 */ /* 0x000fe40007f5e0ff */
[----:B------:R-:W-:Y:S01]  /*7850*/  LEA.HI.X R49, R6, UR7, R5, 0x2, P0 ;  /* 0x0000000706317c11 */ /* 0x000fe200080f1405 */
[----:B------:R-:W-:Y:S01]  /*7860*/  VIADD R6, R8, 0x8 ;  /* 0x0000000808067836 */ /* 0x000fe20000000000 */
[----:B------:R-:W-:-:S02]  /*7870*/  LOP3.LUT P0, RZ, R186, 0x3, RZ, 0xc0, !PT ;  /* 0x00000003baff7812 */ /* 0x000fc4000780c0ff */
[----:B------:R-:W-:Y:S02]  /*7880*/  LOP3.LUT R40, R41, 0x380, RZ, 0xc0, !PT ;  /* 0x0000038029287812 */ /* 0x000fe400078ec0ff */
[----:B------:R-:W-:Y:S02]  /*7890*/  LOP3.LUT R32, R33, 0x380, RZ, 0xc0, !PT ;  /* 0x0000038021207812 */ /* 0x000fe400078ec0ff */
[----:B------:R-:W-:Y:S02]  /*78a0*/  LOP3.LUT R26, R27, 0x380, RZ, 0xc0, !PT ;  /* 0x000003801b1a7812 */ /* 0x000fe400078ec0ff */
[----:B------:R-:W-:Y:S01]  /*78b0*/  LOP3.LUT R37, R24, 0x380, RZ, 0xc0, !PT ;  /* 0x0000038018257812 */ /* 0x000fe200078ec0ff */
[----:B------:R-:W-:Y:S01]  /*78c0*/  UIMAD UR6, UR9, UR12, URZ ;  /* 0x0000000c090672a4 */ /* 0x000fe2000f8e023f */
[-C--:B-----5:R-:W-:Y:S01]  /*78d0*/  ISETP.GE.OR P1, PT, R8, R51.reuse, P0 ;  /* 0x000000330800720c */ /* 0x0a0fe20000726670 */
[----:B------:R-:W-:Y:S01]  /*78e0*/  IMAD.U32 R19, RZ, RZ, UR12 ;  /* 0x0000000cff137e24 */ /* 0x000fe2000f8e00ff */
[----:B------:R-:W-:Y:S01]  /*78f0*/  ISETP.GE.OR P0, PT, R6, R51, P0 ;  /* 0x000000330600720c */ /* 0x000fe20000706670 */
[--C-:B------:R-:W-:Y:S01]  /*7900*/  IMAD.X R5, RZ, RZ, R25.reuse, P6 ;  /* 0x000000ffff057224 */ /* 0x100fe200030e0619 */
[----:B------:R-:W-:Y:S01]  /*7910*/  LOP3.LUT R6, R7, 0x380, RZ, 0xc0, !PT ;  /* 0x0000038007067812 */ /* 0x000fe200078ec0ff */
[----:B------:R-:W-:Y:S01]  /*7920*/  IMAD.X R9, RZ, RZ, R25, P2 ;  /* 0x000000ffff097224 */ /* 0x000fe200010e0619 */
[----:B------:R-:W-:-:S02]  /*7930*/  SHF.R.U64 R40, R40, 0x3, RZ ;  /* 0x0000000328287819 */ /* 0x000fc400000012ff */
[----:B------:R-:W-:Y:S02]  /*7940*/  SHF.R.U64 R32, R32, 0x3, RZ ;  /* 0x0000000320207819 */ /* 0x000fe400000012ff */
[----:B------:R-:W-:Y:S02]  /*7950*/  SHF.R.U64 R26, R26, 0x3, RZ ;  /* 0x000000031a1a7819 */ /* 0x000fe400000012ff */
[----:B------:R-:W-:Y:S01]  /*7960*/  SHF.R.U64 R37, R37, 0x3, RZ ;  /* 0x0000000325257819 */ /* 0x000fe200000012ff */
[----:B------:R0:W-:Y:S01]  /*7970*/  @!P1 STG.E desc[UR16][R48.64], R20 ;  /* 0x0000001430009986 */ /* 0x0001e2000c101910 */
[----:B------:R-:W-:Y:S02]  /*7980*/  SHF.R.U64 R6, R6, 0x3, RZ ;  /* 0x0000000306067819 */ /* 0x000fe400000012ff */
[----:B------:R-:W-:Y:S01]  /*7990*/  SHF.R.S32.HI R21, RZ, 0x1f, R17 ;  /* 0x0000001fff157819 */ /* 0x000fe20000011411 */
[----:B------:R-:W-:Y:S01]  /*79a0*/  UIMAD UR6, UR4, UR13, UR6 ;  /* 0x0000000d040672a4 */ /* 0x000fe2000f8e0206 */
[----:B------:R-:W-:Y:S01]  /*79b0*/  LOP3.LUT R40, R40, R41, RZ, 0x3c, !PT ;  /* 0x0000002928287212 */ /* 0x000fe200078e3cff */
[--C-:B------:R-:W-:Y:S01]  /*79c0*/  IMAD.X R41, RZ, RZ, R25.reuse, P5 ;  /* 0x000000ffff297224 */ /* 0x100fe200028e0619 */
[----:B------:R-:W-:Y:S01]  /*79d0*/  LOP3.LUT R32, R32, R33, RZ, 0x3c, !PT ;  /* 0x0000002120207212 */ /* 0x000fe200078e3cff */
[--C-:B------:R-:W-:Y:S01]  /*79e0*/  IMAD.X R33, RZ, RZ, R25.reuse, P4 ;  /* 0x000000ffff217224 */ /* 0x100fe200020e0619 */
[----:B------:R-:W-:Y:S01]  /*79f0*/  LOP3.LUT R26, R26, R27, RZ, 0x3c, !PT ;  /* 0x0000001b1a1a7212 */ /* 0x000fe200078e3cff */
[----:B------:R-:W-:Y:S01]  /*7a00*/  IMAD.X R27, RZ, RZ, R25, P3 ;  /* 0x000000ffff1b7224 */ /* 0x000fe200018e0619 */
[----:B------:R-:W-:Y:S01]  /*7a10*/  LOP3.LUT R36, R37, R24, RZ, 0x3c, !PT ;  /* 0x0000001825247212 */ /* 0x000fe200078e3cff */
[----:B0-----:R-:W-:Y:S01]  /*7a20*/  IMAD.MOV.U32 R20, RZ, RZ, R17 ;  /* 0x000000ffff147224 */ /* 0x001fe200078e0011 */
[----:B------:R-:W-:Y:S01]  /*7a30*/  LOP3.LUT R8, R6, R7, RZ, 0x3c, !PT ;  /* 0x0000000706087212 */ /* 0x000fe200078e3cff */
[----:B------:R-:W-:Y:S01]  /*7a40*/  IMAD.MOV.U32 R37, RZ, RZ, R25 ;  /* 0x000000ffff257224 */ /* 0x000fe200078e0019 */
[----:B------:R0:W-:Y:S01]  /*7a50*/  @!P0 STG.E desc[UR16][R48.64+0x20], R0 ;  /* 0x0000200030008986 */ /* 0x0001e2000c101910 */
[----:B------:R-:W-:-:S03]  /*7a60*/  IMAD.WIDE.U32 R20, R19, UR4, R20 ;  /* 0x0000000413147c25 */ /* 0x000fc6000f8e0014 */
[----:B------:R-:W5:Y:S01]  /*7a70*/  LD.E.128 R28, desc[UR16][R28.64] ;  /* 0x000000101c1c7980 */ /* 0x000f62000c101d00 */
[----:B------:R-:W-:Y:S01]  /*7a80*/  VIADD R21, R21, UR6 ;  /* 0x0000000615157c36 */ /* 0x000fe20008000000 */
[----:B------:R-:W-:Y:S02]  /*7a90*/  ULDC.64 UR6, c[0x0][0xae0] ;  /* 0x0002b80000067ab9 */ /* 0x000fe40000000a00 */
[----:B------:R-:W5:Y:S04]  /*7aa0*/  LD.E.128 R36, desc[UR16][R36.64] ;  /* 0x0000001024247980 */ /* 0x000f68000c101d00 */
[----:B------:R-:W5:Y:S04]  /*7ab0*/  LD.E.128 R12, desc[UR16][R12.64] ;  /* 0x000000100c0c7980 */ /* 0x000f68000c101d00 */
[----:B------:R-:W5:Y:S04]  /*7ac0*/  LD.E.128 R4, desc[UR16][R4.64] ;  /* 0x0000001004047980 */ /* 0x000f68000c101d00 */
[----:B------:R-:W5:Y:S04]  /*7ad0*/  LD.E.128 R40, desc[UR16][R40.64] ;  /* 0x0000001028287980 */ /* 0x000f68000c101d00 */
[----:B------:R-:W5:Y:S04]  /*7ae0*/  LD.E.128 R32, desc[UR16][R32.64] ;  /* 0x0000001020207980 */ /* 0x000f68000c101d00 */
[----:B------:R-:W5:Y:S04]  /*7af0*/  LD.E.128 R24, desc[UR16][R26.64] ;  /* 0x000000101a187980 */ /* 0x000f68000c101d00 */
[----:B------:R-:W5:Y:S01]  /*7b00*/  LD.E.128 R8, desc[UR16][R8.64] ;  /* 0x0000001008087980 */ /* 0x000f62000c101d00 */
[----:B------:R-:W-:Y:S01]  /*7b10*/  UIMAD UR4, UR11, UR6, URZ ;  /* 0x000000060b0472a4 */ /* 0x000fe2000f8e023f */
[----:B------:R-:W-:Y:S01]  /*7b20*/  @!PT LDS RZ, [RZ] ;  /* 0x00000000fffff984 */ /* 0x000fe20000000800 */
[----:B------:R-:W-:Y:S01]  /*7b30*/  @!PT LDS RZ, [RZ] ;  /* 0x00000000fffff984 */ /* 0x000fe20000000800 */
[----:B------:R-:W-:Y:S01]  /*7b40*/  @!PT LDS RZ, [RZ] ;  /* 0x00000000fffff984 */ /* 0x000fe20000000800 */
[----:B------:R-:W-:Y:S01]  /*7b50*/  @!PT LDS RZ, [RZ] ;  /* 0x00000000fffff984 */ /* 0x000fe20000000800 */
[----:B------:R1:W-:Y:S06]  /*7b60*/  MEMBAR.ALL.CTA ;  /* 0x0000000000007992 */ /* 0x0003ec0000008000 */
[----:B-1----:R-:W1:Y:S01]  /*7b70*/  FENCE.VIEW.ASYNC.S ;  /* 0x00000000000073c6 */ /* 0x002e620000000000 */
[----:B------:R-:W-:Y:S01]  /*7b80*/  IMAD.U32 R23, RZ, RZ, UR6 ;  /* 0x00000006ff177e24 */ /* 0x000fe2000f8e00ff */
[----:B------:R-:W-:Y:S01]  /*7b90*/  UIMAD UR4, UR15, UR7, UR4 ;  /* 0x000000070f0472a4 */ /* 0x000fe2000f8e0204 */
[----:B------:R-:W-:-:S02]  /*7ba0*/  IMAD R51, R22, -0x80, R51 ;  /* 0xffffff8016337824 */ /* 0x000fc400078e0233 */
[----:B------:R-:W-:Y:S01]  /*7bb0*/  IMAD.WIDE.U32 R20, R23, UR15, R20 ;  /* 0x0000000f17147c25 */ /* 0x000fe2000f8e0014 */
[----:B------:R-:W-:Y:S02]  /*7bc0*/  ULDC.64 UR6, c[0x0][0xae8] ;  /* 0x0002ba0000067ab9 */ /* 0x000fe40000000a00 */
[C---:B------:R-:W-:Y:S01]  /*7bd0*/  ISETP.GE.AND P2, PT, R18.reuse, R51, PT ;  /* 0x000000331200720c */ /* 0x040fe20003f46270 */
[----:B------:R-:W-:Y:S01]  /*7be0*/  VIADD R21, R21, UR4 ;  /* 0x0000000415157c36 */ /* 0x000fe20008000000 */
[----:B------:R-:W-:Y:S01]  /*7bf0*/  UIMAD UR4, UR14, UR6, URZ ;  /* 0x000000060e0472a4 */ /* 0x000fe2000f8e023f */
[----:B------:R-:W-:Y:S02]  /*7c00*/  VIADD R3, R3, 0x34820 ;  /* 0x0003482003037836 */ /* 0x000fe40000000000 */
[C---:B0-----:R-:W-:Y:S02]  /*7c10*/  VIADD R0, R18.reuse, 0x20 ;  /* 0x0000002012007836 */ /* 0x041fe40000000000 */
[----:B------:R-:W-:-:S02]  /*7c20*/  VIADD R19, R18, 0x60 ;  /* 0x0000006012137836 */ /* 0x000fc40000000000 */
[----:B------:R-:W-:Y:S01]  /*7c30*/  IMAD.U32 R49, RZ, RZ, UR6 ;  /* 0x00000006ff317e24 */ /* 0x000fe2000f8e00ff */
[----:B------:R-:W-:Y:S01]  /*7c40*/  UIMAD UR4, UR61, UR7, UR4 ;  /* 0x000000073d0472a4 */ /* 0x000fe2000f8e0204 */
[----:B------:R-:W-:Y:S02]  /*7c50*/  PRMT R3, RZ, 0x654, R3 ;  /* 0x00000654ff037816 */ /* 0x000fe40000000003 */
[----:B------:R-:W-:Y:S01]  /*7c60*/  IMAD.WIDE.U32 R48, R49, UR61, R20 ;  /* 0x0000003d31307c25 */ /* 0x000fe2000f8e0014 */
[-C--:B------:R-:W-:Y:S02]  /*7c70*/  ISETP.GE.AND P4, PT, R0, R51.reuse, PT ;  /* 0x000000330000720c */ /* 0x080fe40003f86270 */
[-C--:B------:R-:W-:Y:S01]  /*7c80*/  ISETP.GE.AND P1, PT, R19, R51.reuse, PT ;  /* 0x000000331300720c */ /* 0x080fe20003f26270 */
[----:B------:R-:W-:Y:S01]  /*7c90*/  VIADD R0, R18, 0x40 ;  /* 0x0000004012007836 */ /* 0x000fe20000000000 */
[--C-:B------:R-:W-:Y:S01]  /*7ca0*/  SHF.R.S32.HI R19, RZ, 0x1f, R18.reuse ;  /* 0x0000001fff137819 */ /* 0x100fe20000011412 */
[----:B-1----:R0:W-:Y:S01]  /*7cb0*/  SYNCS.ARRIVE.TRANS64.RED.A1T0 RZ, [R3+URZ], RZ ;  /* 0x000000ff03ff79a7 */ /* 0x0021e2000810043f */
[----:B------:R-:W-:Y:S01]  /*7cc0*/  VIADD R53, R49, UR4 ;  /* 0x0000000431357c36 */ /* 0x000fe20008000000 */
[----:B------:R-:W-:Y:S01]  /*7cd0*/  BSSY B1, `(.L_x_283) ;  /* 0x0000015000017945 */ /* 0x000fe20003800000 */
[----:B------:R-:W-:Y:S01]  /*7ce0*/  ISETP.GE.AND P0, PT, R0, R51, PT ;  /* 0x000000330000720c */ /* 0x000fe20003f06270 */
[----:B------:R-:W-:-:S02]  /*7cf0*/  IMAD.WIDE R22, R22, 0x80, R18 ;  /* 0x0000008016167825 */ /* 0x000fc400078e0212 */
[----:B------:R-:W-:Y:S10]  /*7d00*/  @P2 BRA `(.L_x_284) ;  /* 0x0000000000442947 */ /* 0x000ff40003800000 */
[----:B------:R-:W-:Y:S01]  /*7d10*/  ULDC.64 UR6, c[0x0][0xad8] ;  /* 0x0002b60000067ab9 */ /* 0x000fe20000000a00 */
[----:B------:R-:W-:Y:S01]  /*7d20*/  VIADD R0, R17, 0x40 ;  /* 0x0000004011007836 */ /* 0x000fe20000000000 */
[----:B------:R-:W-:Y:S01]  /*7d30*/  ULDC UR4, c[0x0][0xa8c] ;  /* 0x0002a30000047ab9 */ /* 0x000fe20000000800 */
[----:B0-----:R-:W-:Y:S01]  /*7d40*/  IMAD R3, R23, UR6, RZ ;  /* 0x0000000617037c24 */ /* 0x001fe2000f8e02ff */
[----:B------:R-:W-:Y:S01]  /*7d50*/  ISETP.GE.AND P2, PT, R17, UR4, PT ;  /* 0x0000000411007c0c */ /* 0x000fe2000bf46270 */
[----:B------:R-:W-:Y:S01]  /*7d60*/  IMAD.MOV.U32 R20, RZ, RZ, R48 ;  /* 0x000000ffff147224 */ /* 0x000fe200078e0030 */
[----:B------:R-:W-:Y:S01]  /*7d70*/  ISETP.GE.AND P3, PT, R0, UR4, PT ;  /* 0x0000000400007c0c */ /* 0x000fe2000bf66270 */
[----:B------:R-:W-:Y:S01]  /*7d80*/  IMAD.MOV.U32 R21, RZ, RZ, R53 ;  /* 0x000000ffff157224 */ /* 0x000fe200078e0035 */
[----:B------:R-:W-:Y:S01]  /*7d90*/  ULDC.64 UR8, c[0x0][0x208] ;  /* 0x0000820000087ab9 */ /* 0x000fe20000000a00 */
[C---:B------:R-:W-:Y:S02]  /*7da0*/  IMAD R3, R22.reuse, UR7, R3 ;  /* 0x0000000716037c24 */ /* 0x040fe4000f8e0203 */
[----:B------:R-:W-:Y:S01]  /*7db0*/  IMAD.WIDE.U32 R20, R22, UR6, R20 ;  /* 0x0000000616147c25 */ /* 0x000fe2000f8e0014 */
[----:B------:R-:W-:-:S03]  /*7dc0*/  ULDC.64 UR6, c[0x0][0xa80] ;  /* 0x0002a00000067ab9 */ /* 0x000fc60000000a00 */
[----:B------:R-:W-:Y:S01]  /*7dd0*/  IMAD.IADD R3, R21, 0x1, R3 ;  /* 0x0000000115037824 */ /* 0x000fe200078e0203 */
[----:B------:R-:W-:-:S04]  /*7de0*/  LEA R50, P5, R20, UR6, 0x1 ;  /* 0x0000000614327c11 */ /* 0x000fc8000f8a08ff */
[----:B------:R-:W-:-:S05]  /*7df0*/  LEA.HI.X R51, R20, UR7, R3, 0x1, P5 ;  /* 0x0000000714337c11 */ /* 0x000fca000a8f0c03 */
[----:B-----5:R1:W-:Y:S04]  /*7e00*/  @!P2 STG.E.128 desc[UR8][R50.64], R36 ;  /* 0x000000243200a986 */ /* 0x0203e8000c101d08 */
[----:B------:R1:W-:Y:S02]  /*7e10*/  @!P3 STG.E.128 desc[UR8][R50.64+0x80], R40 ;  /* 0x000080283200b986 */ /* 0x0003e4000c101d08 */
.L_x_284:
[----:B------:R-:W-:Y:S05]  /*7e20*/  BSYNC B1 ;  /* 0x0000000000017941 */ /* 0x000fea0003800000 */
.L_x_283:
[----:B------:R-:W-:Y:S04]  /*7e30*/  BSSY B1, `(.L_x_285) ;  /* 0x0000015000017945 */ /* 0x000fe80003800000 */
[----:B------:R-:W-:Y:S05]  /*7e40*/  @P4 BRA `(.L_x_286) ;  /* 0x00000000004c4947 */ /* 0x000fea0003800000 */
[----:B0-----:R-:W-:Y:S01]  /*7e50*/  IADD3 R3, P2, R22, 0x20, RZ ;  /* 0x0000002016037810 */ /* 0x001fe20007f5e0ff */
[----:B------:R-:W-:Y:S01]  /*7e60*/  ULDC.64 UR6, c[0x0][0xad8] ;  /* 0x0002b60000067ab9 */ /* 0x000fe20000000a00 */
[----:B------:R-:W-:Y:S01]  /*7e70*/  IMAD.MOV.U32 R20, RZ, RZ, R48 ;  /* 0x000000ffff147224 */ /* 0x000fe200078e0030 */
[----:B------:R-:W-:Y:S01]  /*7e80*/  ULDC UR4, c[0x0][0xa8c] ;  /* 0x0002a30000047ab9 */ /* 0x000fe20000000800 */
[----:B------:R-:W-:Y:S01]  /*7e90*/  IMAD.MOV.U32 R21, RZ, RZ, R53 ;  /* 0x000000ffff157224 */ /* 0x000fe200078e0035 */
[C---:B------:R-:W-:Y:S01]  /*7ea0*/  ISETP.GE.AND P3, PT, R17.reuse, UR4, PT ;  /* 0x0000000411007c0c */ /* 0x040fe2000bf66270 */
[----:B------:R-:W-:Y:S01]  /*7eb0*/  IMAD.X R0, RZ, RZ, R23, P2 ;  /* 0x000000ffff007224 */ /* 0x000fe200010e0617 */
[----:B------:R-:W-:Y:S01]  /*7ec0*/  ULDC.64 UR8, c[0x0][0x208] ;  /* 0x0000820000087ab9 */ /* 0x000fe20000000a00 */
[----:B-1---5:R-:W-:Y:S02]  /*7ed0*/  VIADD R36, R17, 0x40 ;  /* 0x0000004011247836 */ /* 0x022fe40000000000 */
[----:B------:R-:W-:-:S02]  /*7ee0*/  IMAD R0, R0, UR6, RZ ;  /* 0x0000000600007c24 */ /* 0x000fc4000f8e02ff */
[----:B------:R-:W-:Y:S01]  /*7ef0*/  IMAD.WIDE.U32 R20, R3, UR6, R20 ;  /* 0x0000000603147c25 */ /* 0x000fe2000f8e0014 */
[----:B------:R-:W-:-:S03]  /*7f00*/  ISETP.GE.AND P4, PT, R36, UR4, PT ;  /* 0x0000000424007c0c */ /* 0x000fc6000bf86270 */
[----:B------:R-:W-:Y:S01]  /*7f10*/  IMAD R3, R3, UR7, R0 ;  /* 0x0000000703037c24 */ /* 0x000fe2000f8e0200 */
[----:B------:R-:W-:Y:S02]  /*7f20*/  ULDC.64 UR6, c[0x0][0xa80] ;  /* 0x0002a00000067ab9 */ /* 0x000fe40000000a00 */
[----:B------:R-:W-:Y:S01]  /*7f30*/  LEA R36, P2, R20, UR6, 0x1 ;  /* 0x0000000614247c11 */ /* 0x000fe2000f8408ff */
[----:B------:R-:W-:-:S05]  /*7f40*/  IMAD.IADD R3, R21, 0x1, R3 ;  /* 0x0000000115037824 */ /* 0x000fca00078e0203 */
[----:B------:R-:W-:-:S05]  /*7f50*/  LEA.HI.X R37, R20, UR7, R3, 0x1, P2 ;  /* 0x0000000714257c11 */ /* 0x000fca00090f0c03 */
[----:B------:R2:W-:Y:S04]  /*7f60*/  @!P3 STG.E.128 desc[UR8][R36.64], R28 ;  /* 0x0000001c2400b986 */ /* 0x0005e8000c101d08 */
[----:B------:R2:W-:Y:S02]  /*7f70*/  @!P4 STG.E.128 desc[UR8][R36.64+0x80], R32 ;  /* 0x000080202400c986 */ /* 0x0005e4000c101d08 */
.L_x_286:
[----:B------:R-:W-:Y:S05]  /*7f80*/  BSYNC B1 ;  /* 0x0000000000017941 */ /* 0x000fea0003800000 */
.L_x_285:
        /* <DEDUP_REMOVED lines=10> */
[----:B--2--5:R-:W-:Y:S02]  /*8030*/  VIADD R28, R17, 0x40 ;  /* 0x00000040111c7836 */ /* 0x024fe40000000000 */
        /* <DEDUP_REMOVED lines=10> */
.L_x_288:
[----:B------:R-:W-:Y:S05]  /*80e0*/  BSYNC B1 ;  /* 0x0000000000017941 */ /* 0x000fea0003800000 */
.L_x_287:
[----:B------:R-:W-:Y:S05]  /*80f0*/  @P1 BRA `(.L_x_289) ;  /* 0x0000000c00301947 */ /* 0x000fea0003800000 */
[----:B0-----:R-:W-:Y:S01]  /*8100*/  IADD3 R3, P0, R22, 0x60, RZ ;  /* 0x0000006016037810 */ /* 0x001fe20007f1e0ff */
[----:B------:R-:W-:Y:S01]  /*8110*/  ULDC.64 UR6, c[0x0][0xad8] ;  /* 0x0002b60000067ab9 */ /* 0x000fe20000000a00 */
[----:B---3-5:R-:W-:Y:S01]  /*8120*/  IMAD.MOV.U32 R12, RZ, RZ, R48 ;  /* 0x000000ffff0c7224 */ /* 0x028fe200078e0030 */
[----:B------:R-:W-:Y:S01]  /*8130*/  ULDC UR4, c[0x0][0xa8c] ;  /* 0x0002a30000047ab9 */ /* 0x000fe20000000800 */
[----:B------:R-:W-:Y:S01]  /*8140*/  IMAD.MOV.U32 R13, RZ, RZ, R53 ;  /* 0x000000ffff0d7224 */ /* 0x000fe200078e0035 */
[----:B------:R-:W-:Y:S01]  /*8150*/  ISETP.GE.AND P1, PT, R17, UR4, PT ;  /* 0x0000000411007c0c */ /* 0x000fe2000bf26270 */
[----:B------:R-:W-:Y:S01]  /*8160*/  IMAD.X R22, RZ, RZ, R23, P0 ;  /* 0x000000ffff167224 */ /* 0x000fe200000e0617 */
[----:B------:R-:W-:Y:S01]  /*8170*/  ULDC.64 UR8, c[0x0][0x208] ;  /* 0x0000820000087ab9 */ /* 0x000fe20000000a00 */
[----:B------:R-:W-:-:S04]  /*8180*/  IMAD.WIDE.U32 R12, R3, UR6, R12 ;  /* 0x00000006030c7c25 */ /* 0x000fc8000f8e000c */
[----:B------:R-:W-:Y:S02]  /*8190*/  IMAD R22, R22, UR6, RZ ;  /* 0x0000000616167c24 */ /* 0x000fe4000f8e02ff */
[----:B------:R-:W-:Y:S02]  /*81a0*/  VIADD R0, R17, 0x40 ;  /* 0x0000004011007836 */ /* 0x000fe40000000000 */
[----:B------:R-:W-:Y:S01]  /*81b0*/  IMAD R3, R3, UR7, R22 ;  /* 0x0000000703037c24 */ /* 0x000fe2000f8e0216 */
[----:B------:R-:W-:Y:S02]  /*81c0*/  ULDC.64 UR6, c[0x0][0xa80] ;  /* 0x0002a00000067ab9 */ /* 0x000fe40000000a00 */
[----:B------:R-:W-:Y:S01]  /*81d0*/  LEA R14, P0, R12, UR6, 0x1 ;  /* 0x000000060c0e7c11 */ /* 0x000fe2000f8008ff */
[----:B------:R-:W-:-:S05]  /*81e0*/  IMAD.IADD R3, R13, 0x1, R3 ;  /* 0x000000010d037824 */ /* 0x000fca00078e0203 */
[----:B------:R-:W-:Y:S02]  /*81f0*/  LEA.HI.X R15, R12, UR7, R3, 0x1, P0 ;  /* 0x000000070c0f7c11 */ /* 0x000fe400080f0c03 */
[----:B------:R-:W-:-:S03]  /*8200*/  ISETP.GE.AND P0, PT, R0, UR4, PT ;  /* 0x0000000400007c0c */ /* 0x000fc6000bf06270 */
[----:B------:R4:W-:Y:S10]  /*8210*/  @!P1 STG.E.128 desc[UR8][R14.64], R4 ;  /* 0x000000040e009986 */ /* 0x0009f4000c101d08 */
[----:B------:R-:W-:Y:S05]  /*8220*/  @P0 BRA `(.L_x_289) ;  /* 0x0000000800e40947 */ /* 0x000fea0003800000 */
[----:B------:R-:W-:Y:S02]  /*8230*/  ULDC.64 UR6, c[0x0][0x208] ;  /* 0x0000820000067ab9 */ /* 0x000fe40000000a00 */
[----:B------:R0:W-:Y:S01]  /*8240*/  STG.E.128 desc[UR6][R14.64+0x80], R8 ;  /* 0x000080080e007986 */ /* 0x0001e2000c101d06 */
[----:B------:R-:W-:Y:S05]  /*8250*/  BRA `(.L_x_289) ;  /* 0x0000000800d87947 */ /* 0x000fea0003800000 */
.L_x_281:
[----:B------:R-:W-:Y:S01]  /*8260*/  R2UR UR4, R184 ;  /* 0x00000000b80472ca */ /* 0x000fe200000e0000 */
[----:B------:R-:W-:Y:S01]  /*8270*/  USHF.L.U32 UR8, UR61, 0x2, URZ ;  /* 0x000000023d087899 */ /* 0x000fe2000800063f */
[----:B------:R-:W-:Y:S01]  /*8280*/  IMAD.MOV.U32 R9, RZ, RZ, RZ ;  /* 0x000000ffff097224 */ /* 0x000fe200078e00ff */
[----:B------:R-:W-:Y:S01]  /*8290*/  ULDC.64 UR6, c[0x0][0xbd8] ;  /* 0x0002f60000067ab9 */ /* 0x000fe20000000a00 */
[----:B------:R-:W-:Y:S01]  /*82a0*/  ULDC.64 UR10, c[0x0][0x208] ;  /* 0x00008200000a7ab9 */ /* 0x000fe20000000a00 */
[----:B------:R-:W-:-:S04]  /*82b0*/  UISETP.NE.U32.AND UP0, UPT, UR6, URZ, UPT ;  /* 0x0000003f0600728c */ /* 0x000fc8000bf05070 */
[----:B------:R-:W-:-:S04]  /*82c0*/  UISETP.NE.AND.EX UP0, UPT, UR7, URZ, UPT, UP0 ;  /* 0x0000003f0700728c */ /* 0x000fc8000bf05300 */
[----:B------:R-:W-:Y:S02]  /*82d0*/  USHF.L.U64.HI UR9, UR61, 0x2, UR4 ;  /* 0x000000023d097899 */ /* 0x000fe40008010204 */
[----:B------:R-:W-:Y:S01]  /*82e0*/  UIADD3 UR4, UP1, UR8, UR6, URZ ;  /* 0x0000000608047290 */ /* 0x000fe2000ff3e03f */
[----:B------:R-:W0:Y:S01]  /*82f0*/  LDC R3, c[0x0][0xa88] ;  /* 0x0002a200ff037b82 */ /* 0x000e220000000800 */
[----:B------:R-:W-:Y:S02]  /*8300*/  PLOP3.LUT P1, PT, PT, PT, UP0, 0x80, 0x0 ;  /* 0x000000000000781c */ /* 0x000fe40003f2f008 */
[----:B------:R-:W-:Y:S02]  /*8310*/  UIADD3.X UR6, UR9, UR7, URZ, UP1, !UPT ;  /* 0x0000000709067290 */ /* 0x000fe40008ffe43f */
[----:B------:R-:W-:-:S04]  /*8320*/  IMAD.U32 R4, RZ, RZ, UR4 ;  /* 0x00000004ff047e24 */ /* 0x000fc8000f8e00ff */
[----:B------:R-:W-:Y:S01]  /*8330*/  IMAD.U32 R5, RZ, RZ, UR6 ;  /* 0x00000006ff057e24 */ /* 0x000fe2000f8e00ff */
[----:B------:R-:W-:Y:S02]  /*8340*/  ULDC.64 UR6, c[0x0][0xbe0] ;  /* 0x0002f80000067ab9 */ /* 0x000fe40000000a00 */
[----:B------:R-:W-:Y:S02]  /*8350*/  UISETP.NE.U32.AND UP1, UPT, UR6, URZ, UPT ;  /* 0x0000003f0600728c */ /* 0x000fe4000bf25070 */
[----:B------:R1:W5:Y:S02]  /*8360*/  @P1 LDG.E R9, desc[UR10][R4.64] ;  /* 0x0000000a04091981 */ /* 0x000364000c1e1900 */
[----:B------:R-:W-:-:S06]  /*8370*/  UISETP.NE.AND.EX UP1, UPT, UR7, URZ, UPT, UP1 ;  /* 0x0000003f0700728c */ /* 0x000fcc000bf25310 */
[----:B------:R-:W-:-:S05]  /*8380*/  PLOP3.LUT P2, PT, PT, PT, UP1, 0x80, 0x0 ;  /* 0x000000000000781c */ /* 0x000fca0003f4f018 */
[----:B------:R-:W-:-:S04]  /*8390*/  @UP1 UIADD3 UR6, UP2, UR8, UR6, URZ ;  /* 0x0000000608061290 */ /* 0x000fc8000ff5e03f */
[----:B------:R-:W-:Y:S02]  /*83a0*/  @UP1 UIADD3.X UR7, UR9, UR7, URZ, UP2, !UPT ;  /* 0x0000000709071290 */ /* 0x000fe400097fe43f */
[----:B------:R-:W-:-:S04]  /*83b0*/  IMAD.U32 R6, RZ, RZ, UR6 ;  /* 0x00000006ff067e24 */ /* 0x000fc8000f8e00ff */
[----:B------:R-:W-:Y:S01]  /*83c0*/  IMAD.U32 R7, RZ, RZ, UR7 ;  /* 0x00000007ff077e24 */ /* 0x000fe2000f8e00ff */
[----:B------:R-:W-:-:S04]  /*83d0*/  ISETP.GE.AND P0, PT, R192, 0x80, PT ;  /* 0x00000080c000780c */ /* 0x000fc80003f06270 */
[----:B0-----:R1:W5:Y:S01]  /*83e0*/  @P2 LDG.E R3, desc[UR10][R6.64] ;  /* 0x0000000a06032981 */ /* 0x001362000c1e1900 */
[----:B------:R-:W-:Y:S08]  /*83f0*/  @P2 BRA `(.L_x_290) ;  /* 0x0000000000142947 */ /* 0x000ff00003800000 */
[----:B------:R-:W-:Y:S05]  /*8400*/  @!P1 BRA `(.L_x_290) ;  /* 0x0000000000109947 */ /* 0x000fea0003800000 */
[----:B------:R-:W-:Y:S02]  /*8410*/  ULDC.64 UR6, c[0x0][0x208] ;  /* 0x0000820000067ab9 */ /* 0x000fe40000000a00 */
[----:B------:R-:W2:Y:S04]  /*8420*/  LDG.E R0, desc[UR6][R4.64] ;  /* 0x0000000604007981 */ /* 0x000ea8000c1e1900 */
[----:B-----5:R-:W2:Y:S02]  /*8430*/  LDG.E R3, desc[UR6][R4.64+0x4] ;  /* 0x0000040604037981 */ /* 0x020ea4000c1e1900 */
[----:B--2---:R-:W-:-:S07]  /*8440*/  IMAD.IADD R3, R3, 0x1, -R0 ;  /* 0x0000000103037824 */ /* 0x004fce00078e0a00 */
.L_x_290:
[----:B------:R-:W-:Y:S01]  /*8450*/  R2UR UR6, R23 ;  /* 0x00000000170672ca */ /* 0x000fe200000e0000 */
[----:B------:R-:W-:Y:S01]  /*8460*/  USEL UR61, UR61, URZ, !UP0 ;  /* 0x0000003f3d3d7287 */ /* 0x000fe2000c000000 */
[----:B------:R-:W-:Y:S01]  /*8470*/  R2UR UR4, R184 ;  /* 0x00000000b80472ca */ /* 0x000fe200000e0000 */
[----:B------:R-:W-:Y:S01]  /*8480*/  BSSY B1, `(.L_x_291) ;  /* 0x0000020000017945 */ /* 0x000fe20003800000 */
[----:B------:R-:W-:Y:S02]  /*8490*/  SHF.R.S32.HI R10, RZ, 0x1f, R17 ;  /* 0x0000001fff0a7819 */ /* 0x000fe40000011411 */
[----:B-----5:R-:W-:-:S07]  /*84a0*/  SHF.R.S32.HI R8, RZ, 0x1f, R9 ;  /* 0x0000001fff087819 */ /* 0x020fce0000011409 */
[----:B------:R-:W-:Y:S02]  /*84b0*/  USHF.R.S32.HI UR7, URZ, 0x1f, UR6 ;  /* 0x0000001f3f077899 */ /* 0x000fe40008011406 */
[----:B------:R-:W-:Y:S01]  /*84c0*/  USEL UR8, UR4, URZ, !UP0 ;  /* 0x0000003f04087287 */ /* 0x000fe2000c000000 */
[----:B------:R-:W-:Y:S11]  /*84d0*/  @P0 BRA `(.L_x_292) ;  /* 0x0000000000680947 */ /* 0x000ff60003800000 */
[----:B------:R-:W0:Y:S02]  /*84e0*/  S2R R0, SR_TID.X ;  /* 0x0000000000007919 */ /* 0x000e240000002100 */
[----:B0-----:R-:W-:-:S04]  /*84f0*/  IMAD R0, R22, 0x80, R0 ;  /* 0x0000008016007824 */ /* 0x001fc800078e0200 */
[----:B------:R-:W-:-:S05]  /*8500*/  VIADD R0, R0, 0xffffff80 ;  /* 0xffffff8000007836 */ /* 0x000fca0000000000 */
[----:B------:R-:W-:-:S13]  /*8510*/  ISETP.GE.AND P0, PT, R0, R3, PT ;  /* 0x000000030000720c */ /* 0x000fda0003f06270 */
[----:B------:R-:W-:Y:S05]  /*8520*/  @P0 BRA `(.L_x_292) ;  /* 0x0000000000540947 */ /* 0x000fea0003800000 */
[----:B------:R-:W-:Y:S01]  /*8530*/  R2UR UR6, R23 ;  /* 0x00000000170672ca */ /* 0x000fe200000e0000 */
[----:B------:R-:W-:Y:S01]  /*8540*/  ULDC.64 UR10, c[0x0][0xb70] ;  /* 0x0002dc00000a7ab9 */ /* 0x000fe20000000a00 */
[C---:B-1----:R-:W-:Y:S01]  /*8550*/  IADD3 R4, P0, R0.reuse, R9, RZ ;  /* 0x0000000900047210 */ /* 0x042fe20007f1e0ff */
[----:B------:R-:W-:Y:S02]  /*8560*/  UIMAD UR4, UR7, UR10, URZ ;  /* 0x0000000a070472a4 */ /* 0x000fe4000f8e023f */
[----:B------:R-:W-:Y:S01]  /*8570*/  IMAD.U32 R7, RZ, RZ, UR10 ;  /* 0x0000000aff077e24 */ /* 0x000fe2000f8e00ff */
[----:B------:R-:W-:Y:S01]  /*8580*/  ULDC.64 UR12, c[0x0][0x208] ;  /* 0x00008200000c7ab9 */ /* 0x000fe20000000a00 */
[----:B------:R-:W-:-:S06]  /*8590*/  LEA.HI.X.SX32 R5, R0, R8, 0x1, P0 ;  /* 0x0000000800057211 */ /* 0x000fcc00000f0eff */
[----:B------:R-:W-:Y:S02]  /*85a0*/  UIMAD UR4, UR6, UR11, UR4 ;  /* 0x0000000b060472a4 */ /* 0x000fe4000f8e0204 */
[----:B------:R-:W-:Y:S01]  /*85b0*/  IMAD.WIDE.U32 R4, R7, UR6, R4 ;  /* 0x0000000607047c25 */ /* 0x000fe2000f8e0004 */
[----:B------:R-:W-:Y:S02]  /*85c0*/  ULDC.64 UR10, c[0x0][0xb78] ;  /* 0x0002de00000a7ab9 */ /* 0x000fe40000000a00 */
[----:B------:R-:W-:Y:S01]  /*85d0*/  UIMAD UR6, UR8, UR10, URZ ;  /* 0x0000000a080672a4 */ /* 0x000fe2000f8e023f */
[----:B------:R-:W-:Y:S02]  /*85e0*/  VIADD R5, R5, UR4 ;  /* 0x0000000405057c36 */ /* 0x000fe40008000000 */
[----:B------:R-:W-:Y:S01]  /*85f0*/  IMAD.U32 R7, RZ, RZ, UR10 ;  /* 0x0000000aff077e24 */ /* 0x000fe2000f8e00ff */
[----:B------:R-:W-:-:S03]  /*8600*/  UIMAD UR6, UR61, UR11, UR6 ;  /* 0x0000000b3d0672a4 */ /* 0x000fc6000f8e0206 */
[----:B------:R-:W-:Y:S01]  /*8610*/  IMAD.WIDE.U32 R4, R7, UR61, R4 ;  /* 0x0000003d07047c25 */ /* 0x000fe2000f8e0004 */
[----:B------:R-:W-:-:S03]  /*8620*/  ULDC.64 UR10, c[0x0][0xb40] ;  /* 0x0002d000000a7ab9 */ /* 0x000fc60000000a00 */
[----:B------:R-:W-:Y:S01]  /*8630*/  VIADD R5, R5, UR6 ;  /* 0x0000000605057c36 */ /* 0x000fe20008000000 */
[----:B------:R-:W-:-:S04]  /*8640*/  LEA R6, P0, R4, UR10, 0x2 ;  /* 0x0000000a04067c11 */ /* 0x000fc8000f8010ff */
[----:B------:R-:W-:Y:S01]  /*8650*/  LEA.HI.X R7, R4, UR11, R5, 0x2, P0 ;  /* 0x0000000b04077c11 */ /* 0x000fe200080f1405 */
[----:B------:R-:W-:-:S05]  /*8660*/  IMAD.MOV.U32 R5, RZ, RZ, -0x800000 ;  /* 0xff800000ff057424 */ /* 0x000fca00078e00ff */
[----:B------:R0:W-:Y:S03]  /*8670*/  STG.E desc[UR12][R6.64], R5 ;  /* 0x0000000506007986 */ /* 0x0001e6000c10190c */
.L_x_292:
[----:B------:R-:W-:Y:S05]  /*8680*/  BSYNC B1 ;  /* 0x0000000000017941 */ /* 0x000fea0003800000 */
.L_x_291:
[----:B------:R-:W-:Y:S01]  /*8690*/  R2UR UR6, R23 ;  /* 0x00000000170672ca */ /* 0x000fe200000e0000 */
[----:B------:R-:W-:Y:S01]  /*86a0*/  ULDC.64 UR10, c[0x0][0xaa0] ;  /* 0x0002a800000a7ab9 */ /* 0x000fe20000000a00 */
[----:B-1----:R-:W-:Y:S01]  /*86b0*/  IMAD.MOV.U32 R4, RZ, RZ, R17 ;  /* 0x000000ffff047224 */ /* 0x002fe200078e0011 */
[----:B------:R-:W-:Y:S01]  /*86c0*/  BSSY B1, `(.L_x_293) ;  /* 0x000002f000017945 */ /* 0x000fe20003800000 */
[----:B0-----:R-:W-:Y:S02]  /*86d0*/  IMAD.MOV.U32 R5, RZ, RZ, R10 ;  /* 0x000000ffff057224 */ /* 0x001fe400078e000a */
[----:B------:R-:W-:Y:S02]  /*86e0*/  IMAD R0, R8, UR10, RZ ;  /* 0x0000000a08007c24 */ /* 0x000fe4000f8e02ff */
[----:B------:R-:W-:-:S04]  /*86f0*/  IMAD.WIDE.U32 R4, R9, UR10, R4 ;  /* 0x0000000a09047c25 */ /* 0x000fc8000f8e0004 */
[----:B------:R-:W-:Y:S01]  /*8700*/  IMAD R9, R9, UR11, R0 ;  /* 0x0000000b09097c24 */ /* 0x000fe2000f8e0200 */
[----:B------:R-:W-:Y:S01]  /*8710*/  ULDC.64 UR10, c[0x0][0xae0] ;  /* 0x0002b800000a7ab9 */ /* 0x000fe20000000a00 */
[----:B------:R-:W-:Y:S01]  /*8720*/  IMAD R3, R22, -0x80, R3 ;  /* 0xffffff8016037824 */ /* 0x000fe200078e0203 */
[----:B------:R-:W-:Y:S01]  /*8730*/  UIMAD UR4, UR7, UR10, URZ ;  /* 0x0000000a070472a4 */ /* 0x000fe2000f8e023f */
[----:B------:R-:W-:Y:S01]  /*8740*/  IMAD.IADD R5, R5, 0x1, R9 ;  /* 0x0000000105057824 */ /* 0x000fe200078e0209 */
[----:B------:R-:W-:Y:S01]  /*8750*/  SHF.R.S32.HI R9, RZ, 0x1f, R18 ;  /* 0x0000001fff097819 */ /* 0x000fe20000011412 */
[----:B------:R-:W-:Y:S01]  /*8760*/  IMAD.U32 R7, RZ, RZ, UR10 ;  /* 0x0000000aff077e24 */ /* 0x000fe2000f8e00ff */
[----:B------:R-:W-:Y:S01]  /*8770*/  UIMAD UR4, UR6, UR11, UR4 ;  /* 0x0000000b060472a4 */ /* 0x000fe2000f8e0204 */
[C---:B------:R-:W-:Y:S01]  /*8780*/  ISETP.GE.AND P2, PT, R18.reuse, R3, PT ;  /* 0x000000031200720c */ /* 0x040fe20003f46270 */
[----:B------:R-:W-:Y:S02]  /*8790*/  VIADD R6, R18, 0x40 ;  /* 0x0000004012067836 */ /* 0x000fe40000000000 */
[----:B------:R-:W-:Y:S01]  /*87a0*/  IMAD.WIDE.U32 R4, R7, UR6, R4 ;  /* 0x0000000607047c25 */ /* 0x000fe2000f8e0004 */
[----:B------:R-:W-:-:S02]  /*87b0*/  ULDC.64 UR6, c[0x0][0xae8] ;  /* 0x0002ba0000067ab9 */ /* 0x000fc40000000a00 */
[-C--:B------:R-:W-:Y:S01]  /*87c0*/  ISETP.GE.AND P1, PT, R6, R3.reuse, PT ;  /* 0x000000030600720c */ /* 0x080fe20003f26270 */
[----:B------:R-:W-:Y:S01]  /*87d0*/  VIADD R5, R5, UR4 ;  /* 0x0000000405057c36 */ /* 0x000fe20008000000 */
[----:B------:R-:W-:Y:S01]  /*87e0*/  UIMAD UR4, UR8, UR6, URZ ;  /* 0x00000006080472a4 */ /* 0x000fe2000f8e023f */
[----:B------:R-:W-:Y:S02]  /*87f0*/  VIADD R0, R18, 0x20 ;  /* 0x0000002012007836 */ /* 0x000fe40000000000 */
[----:B------:R-:W-:Y:S01]  /*8800*/  IMAD.U32 R7, RZ, RZ, UR6 ;  /* 0x00000006ff077e24 */ /* 0x000fe2000f8e00ff */
[----:B------:R-:W-:Y:S01]  /*8810*/  UIMAD UR4, UR61, UR7, UR4 ;  /* 0x000000073d0472a4 */ /* 0x000fe2000f8e0204 */
[----:B------:R-:W-:Y:S01]  /*8820*/  IMAD.MOV.U32 R8, RZ, RZ, R18 ;  /* 0x000000ffff087224 */ /* 0x000fe200078e0012 */
[----:B------:R-:W-:Y:S01]  /*8830*/  ISETP.GE.AND P3, PT, R0, R3, PT ;  /* 0x000000030000720c */ /* 0x000fe20003f66270 */
[----:B------:R-:W-:-:S04]  /*8840*/  IMAD.WIDE.U32 R6, R7, UR61, R4 ;  /* 0x0000003d07067c25 */ /* 0x000fc8000f8e0004 */
[----:B------:R-:W-:Y:S02]  /*8850*/  VIADD R0, R18, 0x60 ;  /* 0x0000006012007836 */ /* 0x000fe40000000000 */
[----:B------:R-:W-:Y:S02]  /*8860*/  VIADD R11, R7, UR4 ;  /* 0x00000004070b7c36 */ /* 0x000fe40008000000 */
[----:B------:R-:W-:Y:S01]  /*8870*/  IMAD.WIDE R8, R22, 0x80, R8 ;  /* 0x0000008016087825 */ /* 0x000fe200078e0208 */
[----:B------:R-:W-:Y:S01]  /*8880*/  ISETP.GE.AND P0, PT, R0, R3, PT ;  /* 0x000000030000720c */ /* 0x000fe20003f06270 */
[----:B------:R-:W-:-:S12]  /*8890*/  @P2 BRA `(.L_x_294) ;  /* 0x0000000000442947 */ /* 0x000fd80003800000 */
[----:B------:R-:W-:Y:S01]  /*88a0*/  ULDC.64 UR6, c[0x0][0xad8] ;  /* 0x0002b60000067ab9 */ /* 0x000fe20000000a00 */
[----:B------:R-:W-:Y:S01]  /*88b0*/  VIADD R0, R17, 0x40 ;  /* 0x0000004011007836 */ /* 0x000fe20000000000 */
[----:B------:R-:W-:Y:S01]  /*88c0*/  ULDC UR4, c[0x0][0xa8c] ;  /* 0x0002a30000047ab9 */ /* 0x000fe20000000800 */
[----:B------:R-:W-:Y:S01]  /*88d0*/  IMAD R3, R9, UR6, RZ ;  /* 0x0000000609037c24 */ /* 0x000fe2000f8e02ff */
        /* <DEDUP_REMOVED lines=11> */
[----:B------:R0:W-:Y:S04]  /*8990*/  @!P4 STG.E.128 desc[UR8][R12.64], RZ ;  /* 0x000000ff0c00c986 */ /* 0x0001e8000c101d08 */
[----:B------:R0:W-:Y:S02]  /*89a0*/  @!P5 STG.E.128 desc[UR8][R12.64+0x80], RZ ;  /* 0x000080ff0c00d986 */ /* 0x0001e4000c101d08 */
.L_x_294:
[----:B------:R-:W-:Y:S05]  /*89b0*/  BSYNC B1 ;  /* 0x0000000000017941 */ /* 0x000fea0003800000 */
.L_x_293:
[----:B------:R-:W-:Y:S04]  /*89c0*/  BSSY B1, `(.L_x_295) ;  /* 0x0000015000017945 */ /* 0x000fe80003800000 */
[----:B------:R-:W-:Y:S05]  /*89d0*/  @P3 BRA `(.L_x_296) ;  /* 0x00000000004c3947 */ /* 0x000fea0003800000 */
[----:B------:R-:W-:Y:S01]  /*89e0*/  IADD3 R3, P2, R8, 0x20, RZ ;  /* 0x0000002008037810 */ /* 0x000fe20007f5e0ff */
[----:B------:R-:W-:Y:S01]  /*89f0*/  ULDC.64 UR6, c[0x0][0xad8] ;  /* 0x0002b60000067ab9 */ /* 0x000fe20000000a00 */
[----:B------:R-:W-:Y:S01]  /*8a00*/  IMAD.MOV.U32 R4, RZ, RZ, R6 ;  /* 0x000000ffff047224 */ /* 0x000fe200078e0006 */
[----:B------:R-:W-:Y:S01]  /*8a10*/  ULDC UR4, c[0x0][0xa8c] ;  /* 0x0002a30000047ab9 */ /* 0x000fe20000000800 */
[----:B------:R-:W-:Y:S01]  /*8a20*/  IMAD.MOV.U32 R5, RZ, RZ, R11 ;  /* 0x000000ffff057224 */ /* 0x000fe200078e000b */
[C---:B------:R-:W-:Y:S01]  /*8a30*/  ISETP.GE.AND P3, PT, R17.reuse, UR4, PT ;  /* 0x0000000411007c0c */ /* 0x040fe2000bf66270 */
[----:B------:R-:W-:Y:S01]  /*8a40*/  IMAD.X R0, RZ, RZ, R9, P2 ;  /* 0x000000ffff007224 */ /* 0x000fe200010e0609 */
[----:B------:R-:W-:Y:S01]  /*8a50*/  ULDC.64 UR8, c[0x0][0x208] ;  /* 0x0000820000087ab9 */ /* 0x000fe20000000a00 */
[----:B------:R-:W-:Y:S02]  /*8a60*/  VIADD R10, R17, 0x40 ;  /* 0x00000040110a7836 */ /* 0x000fe40000000000 */
[----:B------:R-:W-:-:S02]  /*8a70*/  IMAD R0, R0, UR6, RZ ;  /* 0x0000000600007c24 */ /* 0x000fc4000f8e02ff */
[----:B------:R-:W-:Y:S01]  /*8a80*/  IMAD.WIDE.U32 R4, R3, UR6, R4 ;  /* 0x0000000603047c25 */ /* 0x000fe2000f8e0004 */
[----:B------:R-:W-:-:S03]  /*8a90*/  ISETP.GE.AND P4, PT, R10, UR4, PT ;  /* 0x000000040a007c0c */ /* 0x000fc6000bf86270 */
[----:B------:R-:W-:Y:S01]  /*8aa0*/  IMAD R3, R3, UR7, R0 ;  /* 0x0000000703037c24 */ /* 0x000fe2000f8e0200 */
[----:B------:R-:W-:Y:S02]  /*8ab0*/  ULDC.64 UR6, c[0x0][0xa80] ;  /* 0x0002a00000067ab9 */ /* 0x000fe40000000a00 */
[----:B0-----:R-:W-:Y:S01]  /*8ac0*/  LEA R12, P2, R4, UR6, 0x1 ;  /* 0x00000006040c7c11 */ /* 0x001fe2000f8408ff */
[----:B------:R-:W-:-:S05]  /*8ad0*/  IMAD.IADD R3, R5, 0x1, R3 ;  /* 0x0000000105037824 */ /* 0x000fca00078e0203 */
[----:B------:R-:W-:-:S05]  /*8ae0*/  LEA.HI.X R13, R4, UR7, R3, 0x1, P2 ;  /* 0x00000007040d7c11 */ /* 0x000fca00090f0c03 */
[----:B------:R1:W-:Y:S04]  /*8af0*/  @!P3 STG.E.128 desc[UR8][R12.64], RZ ;  /* 0x000000ff0c00b986 */ /* 0x0003e8000c101d08 */
[----:B------:R1:W-:Y:S02]  /*8b00*/  @!P4 STG.E.128 desc[UR8][R12.64+0x80], RZ ;  /* 0x000080ff0c00c986 */ /* 0x0003e4000c101d08 */
.L_x_296:
[----:B------:R-:W-:Y:S05]  /*8b10*/  BSYNC B1 ;  /* 0x0000000000017941 */ /* 0x000fea0003800000 */
.L_x_295:
        /* <DEDUP_REMOVED lines=16> */
[----:B01----:R-:W-:Y:S01]  /*8c20*/  LEA R12, P1, R4, UR6, 0x1 ;  /* 0x00000006040c7c11 */ /* 0x003fe2000f8208ff */
[----:B------:R-:W-:-:S05]  /*8c30*/  IMAD.IADD R3, R5, 0x1, R3 ;  /* 0x0000000105037824 */ /* 0x000fca00078e0203 */
[----:B------:R-:W-:-:S05]  /*8c40*/  LEA.HI.X R13, R4, UR7, R3, 0x1, P1 ;  /* 0x00000007040d7c11 */ /* 0x000fca00088f0c03 */
[----:B------:R2:W-:Y:S04]  /*8c50*/  @!P2 STG.E.128 desc[UR8][R12.64], RZ ;  /* 0x000000ff0c00a986 */ /* 0x0005e8000c101d08 */
[----:B------:R2:W-:Y:S02]  /*8c60*/  @!P3 STG.E.128 desc[UR8][R12.64+0x80], RZ ;  /* 0x000080ff0c00b986 */ /* 0x0005e4000c101d08 */
.L_x_298:
[----:B------:R-:W-:Y:S05]  /*8c70*/  BSYNC B1 ;  /* 0x0000000000017941 */ /* 0x000fea0003800000 */
.L_x_297:
        /* <DEDUP_REMOVED lines=18> */
[----:B------:R3:W-:Y:S04]  /*8da0*/  @!P1 STG.E.128 desc[UR8][R6.64], RZ ;  /* 0x000000ff06009986 */ /* 0x0007e8000c101d08 */
[----:B------:R3:W-:Y:S02]  /*8db0*/  @!P2 STG.E.128 desc[UR8][R6.64+0x80], RZ ;  /* 0x000080ff0600a986 */ /* 0x0007e4000c101d08 */
.L_x_289:
[----:B------:R-:W-:Y:S05]  /*8dc0*/  BSYNC B0 ;  /* 0x0000000000007941 */ /* 0x000fea0003800000 */
.L_x_280:
[----:B------:R-:W-:Y:S02]  /*8dd0*/  ULDC UR4, c[0x0][0xc14] ;  /* 0x0003050000047ab9 */ /* 0x000fe40000000800 */
[----:B------:R-:W-:-:S13]  /*8de0*/  ISETP.GE.AND P0, PT, R47, UR4, PT ;  /* 0x000000042f007c0c */ /* 0x000fda000bf06270 */
[----:B------:R-:W-:Y:S05]  /*8df0*/  @!P0 BRA `(.L_x_299) ;  /* 0xffffff7c00ec8947 */ /* 0x000fea000383ffff */
[----:B------:R-:W-:Y:S05]  /*8e00*/  EXIT ;  /* 0x000000000000794d */ /* 0x000fea0003800000 */
.L_x_255:
[----:B------:R-:W-:-:S08]  /*8e10*/  NOP ;  /* 0x0000000000007918 */ /* 0x000fd00000000000 */
[----:B0-----:R-:W0:-:S00]  /*8e20*/  USETMAXREG.DEALLOC.CTAPOOL 0x18 ;  /* 0x00000018000079c8 */ /* 0x001e0000080e0500 */
[----:B0-----:R-:W-:-:S06]  /*8e30*/  LOP3.LUT R0, R0, 0x3, RZ, 0xc0, !PT ;  /* 0x0000000300007812 */ /* 0x001fcc00078ec0ff */
[----:B------:R-:W0:Y:S02]  /*8e40*/  SHFL.IDX PT, R0, R0, RZ, 0x1f ;  /* 0x00001fff00007589 */ /* 0x000e2400000e0000 */
[----:B0-----:R-:W-:-:S13]  /*8e50*/  ISETP.NE.AND P0, PT, R0, RZ, PT ;  /* 0x000000ff0000720c */ /* 0x001fda0003f05270 */
[----:B------:R-:W-:Y:S05]  /*8e60*/  @P0 EXIT ;  /* 0x000000000000094d */ /* 0x000fea0003800000 */
[----:B------:R-:W0:Y:S01]  /*8e70*/  S2R R2, SR_TID.X ;  /* 0x0000000000027919 */ /* 0x000e220000002100 */
[----:B------:R-:W-:Y:S01]  /*8e80*/  LOP3.LUT R4, R4, 0xffffffdf, RZ, 0xc0, !PT ;  /* 0xffffffdf04047812 */ /* 0x000fe200078ec0ff */
[----:B------:R-:W-:Y:S01]  /*8e90*/  ULDC UR5, c[0x0][0xc14] ;  /* 0x0003050000057ab9 */ /* 0x000fe20000000800 */
[----:B------:R-:W-:Y:S01]  /*8ea0*/  IMAD.MOV.U32 R0, RZ, RZ, RZ ;  /* 0x000000ffff007224 */ /* 0x000fe200078e00ff */
[----:B------:R-:W-:Y:S01]  /*8eb0*/  ULDC.64 UR6, c[0x0][0x208] ;  /* 0x0000820000067ab9 */ /* 0x000fe20000000a00 */
[----:B------:R-:W-:Y:S01]  /*8ec0*/  ULDC UR4, c[0x0][0xc10] ;  /* 0x0003040000047ab9 */ /* 0x000fe20000000800 */
[----:B0-----:R-:W-:-:S04]  /*8ed0*/  LOP3.LUT R8, R2, 0x1f, RZ, 0xc0, !PT ;  /* 0x0000001f02087812 */ /* 0x001fc800078ec0ff */
[----:B------:R-:W-:-:S13]  /*8ee0*/  ISETP.NE.AND P0, PT, R8, 0x1f, PT ;  /* 0x0000001f0800780c */ /* 0x000fda0003f05270 */
[----:B------:R-:W-:Y:S02]  /*8ef0*/  @P0 LOP3.LUT R4, R4, 0x20, RZ, 0xfc, !PT ;  /* 0x0000002004040812 */ /* 0x000fe400078efcff */
[----:B------:R-:W-:-:S13]  /*8f00*/  ISETP.GE.OR P0, PT, R8, UR5, !P0 ;  /* 0x0000000508007c0c */ /* 0x000fda000c706670 */
[----:B------:R-:W0:Y:S02]  /*8f10*/  @!P0 LDC.64 R2, c[0x0][0xc58] ;  /* 0x00031600ff028b82 */ /* 0x000e240000000a00 */
[----:B0-----:R-:W-:-:S05]  /*8f20*/  @!P0 IMAD.WIDE.U32 R2, R8, 0x4, R2 ;  /* 0x0000000408028825 */ /* 0x001fca00078e0002 */
[----:B------:R-:W2:Y:S01]  /*8f30*/  @!P0 LDG.E R0, desc[UR6][R2.64] ;  /* 0x0000000602008981 */ /* 0x000ea2000c1e1900 */
[C---:B------:R-:W-:Y:S01]  /*8f40*/  ISETP.NE.AND P1, PT, R8.reuse, RZ, PT ;  /* 0x000000ff0800720c */ /* 0x040fe20003f25270 */
[----:B------:R-:W0:Y:S01]  /*8f50*/  S2UR UR6, SR_CTAID.X ;  /* 0x00000000000679c3 */ /* 0x000e220000002500 */
[----:B------:R-:W-:Y:S01]  /*8f60*/  ISETP.GE.U32.AND P0, PT, R8, 0x2, PT ;  /* 0x000000020800780c */ /* 0x000fe20003f06070 */
[----:B------:R-:W-:Y:S01]  /*8f70*/  IMAD.MOV.U32 R16, RZ, RZ, RZ ;  /* 0x000000ffff107224 */ /* 0x000fe200078e00ff */
[----:B------:R-:W-:Y:S01]  /*8f80*/  LOP3.LUT R4, R4, 0xfffffffe, RZ, 0xc0, !PT ;  /* 0xfffffffe04047812 */ /* 0x000fe200078ec0ff */
[----:B------:R-:W-:-:S08]  /*8f90*/  IMAD.MOV.U32 R19, RZ, RZ, RZ ;  /* 0x000000ffff137224 */ /* 0x000fd000078e00ff */
[----:B------:R-:W-:-:S04]  /*8fa0*/  @P1 LOP3.LUT R4, R4, 0x1, RZ, 0xfc, !PT ;  /* 0x0000000104041812 */ /* 0x000fc800078efcff */
[----:B------:R-:W-:-:S04]  /*8fb0*/  LOP3.LUT R4, R4, 0xffffffef, RZ, 0xc0, !PT ;  /* 0xffffffef04047812 */ /* 0x000fc800078ec0ff */
[----:B------:R-:W-:-:S04]  /*8fc0*/  @P0 LOP3.LUT R4, R4, 0x10, RZ, 0xfc, !PT ;  /* 0x0000001004040812 */ /* 0x000fc800078efcff */
[----:B------:R-:W-:Y:S01]  /*8fd0*/  LOP3.LUT R4, R4, 0xfffffff7, RZ, 0xc0, !PT ;  /* 0xfffffff704047812 */ /* 0x000fe200078ec0ff */
[----:B--2---:R-:W1:Y:S02]  /*8fe0*/  SHFL.UP PT, R5, R0, 0x1, RZ ;  /* 0x0420000000057989 */ /* 0x004e6400000e00ff */
[----:B-1----:R-:W-:-:S05]  /*8ff0*/  SEL R5, R5, RZ, P1 ;  /* 0x000000ff05057207 */ /* 0x002fca0000800000 */
[----:B------:R-:W-:-:S05]  /*9000*/  IMAD.IADD R5, R0, 0x1, R5 ;  /* 0x0000000100057824 */ /* 0x000fca00078e0205 */
[----:B------:R-:W1:Y:S02]  /*9010*/  SHFL.UP PT, R6, R5, 0x2, RZ ;  /* 0x0440000005067989 */ /* 0x000e6400000e00ff */
[----:B-1----:R-:W-:Y:S02]  /*9020*/  SEL R6, R6, RZ, P0 ;  /* 0x000000ff06067207 */ /* 0x002fe40000000000 */
[----:B------:R-:W-:-:S03]  /*9030*/  ISETP.GE.U32.AND P0, PT, R8, 0x4, PT ;  /* 0x000000040800780c */ /* 0x000fc60003f06070 */
[----:B------:R-:W-:-:S05]  /*9040*/  IMAD.IADD R6, R5, 0x1, R6 ;  /* 0x0000000105067824 */ /* 0x000fca00078e0206 */
[----:B------:R-:W1:Y:S05]  /*9050*/  SHFL.UP PT, R7, R6, 0x4, RZ ;  /* 0x0480000006077989 */ /* 0x000e6a00000e00ff */
[----:B------:R-:W-:-:S04]  /*9060*/  @P0 LOP3.LUT R4, R4, 0x8, RZ, 0xfc, !PT ;  /* 0x0000000804040812 */ /* 0x000fc800078efcff */
[----:B------:R-:W-:Y:S02]  /*9070*/  LOP3.LUT R4, R4, 0xfffffffb, RZ, 0xc0, !PT ;  /* 0xfffffffb04047812 */ /* 0x000fe400078ec0ff */
        /* <DEDUP_REMOVED lines=10> */
[----:B------:R-:W-:Y:S02]  /*9120*/  @P0 LOP3.LUT R4, R4, 0x2, RZ, 0xfc, !PT ;  /* 0x0000000204040812 */ /* 0x000fe400078efcff */
[----:B-1----:R-:W-:-:S04]  /*9130*/  SEL R2, R2, RZ, P0 ;  /* 0x000000ff02027207 */ /* 0x002fc80000000000 */
[----:B------:R-:W-:-:S05]  /*9140*/  IADD3 R2, R3, R2, RZ ;  /* 0x0000000203027210 */ /* 0x000fca0007ffe0ff */
[----:B------:R-:W1:Y:S02]  /*9150*/  SHFL.IDX PT, R5, R2, 0x1f, 0x1f ;  /* 0x03e01f0002057f89 */ /* 0x000e6400000e0000 */
[----:B-1----:R-:W-:-:S04]  /*9160*/  IMAD R5, R5, UR4, RZ ;  /* 0x0000000405057c24 */ /* 0x002fc8000f8e02ff */
[----:B------:R-:W-:Y:S01]  /*9170*/  IMAD.MOV.U32 R6, RZ, RZ, R5 ;  /* 0x000000ffff067224 */ /* 0x000fe200078e0005 */
[----:B0-----:R-:W-:-:S13]  /*9180*/  ISETP.GT.AND P0, PT, R5, UR6, PT ;  /* 0x0000000605007c0c */ /* 0x001fda000bf04270 */
[----:B------:R-:W-:Y:S05]  /*9190*/  @P0 BRA `(.L_x_300) ;  /* 0x0000000000c40947 */ /* 0x000fea0003800000 */
[----:B------:R-:W-:Y:S01]  /*91a0*/  IMAD.MOV.U32 R5, RZ, RZ, R6 ;  /* 0x000000ffff057224 */ /* 0x000fe200078e0006 */
[----:B------:R-:W-:Y:S01]  /*91b0*/  ULDC UR5, c[0x0][0xc14] ;  /* 0x0003050000057ab9 */ /* 0x000fe20000000800 */
[----:B------:R-:W-:Y:S01]  /*91c0*/  IMAD.MOV.U32 R19, RZ, RZ, RZ ;  /* 0x000000ffff137224 */ /* 0x000fe200078e00ff */
[----:B------:R-:W-:Y:S01]  /*91d0*/  ULDC UR7, c[0x0][0xc14] ;  /* 0x0003050000077ab9 */ /* 0x000fe20000000800 */
[----:B------:R-:W-:-:S05]  /*91e0*/  ULDC UR4, c[0x0][0xc10] ;  /* 0x0003040000047ab9 */ /* 0x000fca0000000800 */
.L_x_304:
[----:B------:R-:W-:Y:S02]  /*91f0*/  VIADD R0, R19, 0x1f ;  /* 0x0000001f13007836 */ /* 0x000fe40000000000 */
[----:B------:R-:W-:-:S03]  /*9200*/  IMAD.U32 R19, RZ, RZ, UR7 ;  /* 0x00000007ff137e24 */ /* 0x000fc6000f8e00ff */
[----:B------:R-:W-:-:S13]  /*9210*/  ISETP.GE.AND P0, PT, R0, UR5, PT ;  /* 0x0000000500007c0c */ /* 0x000fda000bf06270 */
[----:B------:R-:W-:Y:S05]  /*9220*/  @P0 BRA `(.L_x_301) ;  /* 0x0000000400440947 */ /* 0x000fea0003800000 */
[----:B------:R-:W0:Y:S01]  /*9230*/  S2R R2, SR_TID.X ;  /* 0x0000000000027919 */ /* 0x000e220000002100 */
[----:B------:R-:W-:Y:S01]  /*9240*/  IMAD.MOV.U32 R19, RZ, RZ, R0 ;  /* 0x000000ffff137224 */ /* 0x000fe200078e0000 */
[----:B------:R-:W-:Y:S01]  /*9250*/  BSSY B0, `(.L_x_302) ;  /* 0x000000b000007945 */ /* 0x000fe20003800000 */
[----:B------:R-:W-:Y:S01]  /*9260*/  IMAD.MOV.U32 R0, RZ, RZ, RZ ;  /* 0x000000ffff007224 */ /* 0x000fe200078e00ff */
[----:B0-----:R-:W-:-:S04]  /*9270*/  LOP3.LUT R8, R2, 0x1f, RZ, 0xc0, !PT ;  /* 0x0000001f02087812 */ /* 0x001fc800078ec0ff */
[C---:B------:R-:W-:Y:S01]  /*9280*/  ISETP.NE.AND P1, PT, R8.reuse, 0x1f, PT ;  /* 0x0000001f0800780c */ /* 0x040fe20003f25270 */
[----:B------:R-:W-:-:S05]  /*9290*/  IMAD.IADD R7, R8, 0x1, R19 ;  /* 0x0000000108077824 */ /* 0x000fca00078e0213 */
[----:B------:R-:W-:-:S13]  /*92a0*/  ISETP.GE.OR P0, PT, R7, UR5, !P1 ;  /* 0x0000000507007c0c */ /* 0x000fda000cf06670 */
[----:B------:R-:W-:Y:S05]  /*92b0*/  @P0 BRA `(.L_x_303) ;  /* 0x0000000000100947 */ /* 0x000fea0003800000 */
[----:B------:R-:W0:Y:S01]  /*92c0*/  LDC.64 R2, c[0x0][0xc58] ;  /* 0x00031600ff027b82 */ /* 0x000e220000000a00 */
[----:B------:R-:W-:Y:S01]  /*92d0*/  ULDC.64 UR8, c[0x0][0x208] ;  /* 0x0000820000087ab9 */ /* 0x000fe20000000a00 */
[----:B0-----:R-:W-:-:S05]  /*92e0*/  IMAD.WIDE R2, R7, 0x4, R2 ;  /* 0x0000000407027825 */ /* 0x001fca00078e0202 */
[----:B------:R0:W5:Y:S02]  /*92f0*/  LDG.E R0, desc[UR8][R2.64] ;  /* 0x0000000802007981 */ /* 0x000164000c1e1900 */
.L_x_303:
[----:B------:R-:W-:Y:S05]  /*9300*/  BSYNC B0 ;  /* 0x0000000000007941 */ /* 0x000fea0003800000 */
.L_x_302:
[----:B0----5:R-:W0:Y:S01]  /*9310*/  SHFL.UP PT, R2, R0, 0x1, RZ ;  /* 0x0420000000027989 */ /* 0x021e2200000e00ff */
[C---:B------:R-:W-:Y:S02]  /*9320*/  ISETP.NE.AND P0, PT, R8.reuse, RZ, PT ;  /* 0x000000ff0800720c */ /* 0x040fe40003f05270 */
[----:B------:R-:W-:Y:S02]  /*9330*/  ISETP.GE.U32.AND P1, PT, R8, 0x2, PT ;  /* 0x000000020800780c */ /* 0x000fe40003f26070 */
[----:B0-----:R-:W-:Y:S02]  /*9340*/  SEL R3, R2, RZ, P0 ;  /* 0x000000ff02037207 */ /* 0x001fe40000000000 */
[----:B------:R-:W-:-:S03]  /*9350*/  ISETP.GE.U32.AND P0, PT, R8, 0x4, PT ;  /* 0x000000040800780c */ /* 0x000fc60003f06070 */
[----:B------:R-:W-:-:S05]  /*9360*/  IMAD.IADD R3, R0, 0x1, R3 ;  /* 0x0000000100037824 */ /* 0x000fca00078e0203 */
[----:B------:R-:W0:Y:S02]  /*9370*/  SHFL.UP PT, R2, R3, 0x2, RZ ;  /* 0x0440000003027989 */ /* 0x000e2400000e00ff */
        /* <DEDUP_REMOVED lines=8> */
[----:B0-----:R-:W-:-:S05]  /*9400*/  SEL R6, R6, RZ, P1 ;  /* 0x000000ff06067207 */ /* 0x001fca0000800000 */
[----:B------:R-:W-:-:S05]  /*9410*/  IMAD.IADD R6, R7, 0x1, R6 ;  /* 0x0000000107067824 */ /* 0x000fca00078e0206 */
[----:B------:R-:W0:Y:S02]  /*9420*/  SHFL.UP PT, R8, R6, 0x10, RZ ;  /* 0x0600000006087989 */ /* 0x000e2400000e00ff */
[----:B0-----:R-:W-:-:S05]  /*9430*/  SEL R9, R8, RZ, P0 ;  /* 0x000000ff08097207 */ /* 0x001fca0000000000 */
[----:B------:R-:W-:-:S05]  /*9440*/  IMAD.IADD R9, R6, 0x1, R9 ;  /* 0x0000000106097824 */ /* 0x000fca00078e0209 */
[----:B------:R-:W0:Y:S02]  /*9450*/  SHFL.IDX PT, R3, R9, 0x1f, 0x1f ;  /* 0x03e01f0009037f89 */ /* 0x000e2400000e0000 */
[----:B0-----:R-:W-:-:S04]  /*9460*/  IMAD R6, R3, UR4, RZ ;  /* 0x0000000403067c24 */ /* 0x001fc8000f8e02ff */
[----:B------:R-:W-:-:S05]  /*9470*/  IMAD.IADD R5, R6, 0x1, R5 ;  /* 0x0000000106057824 */ /* 0x000fca00078e0205 */
[----:B------:R-:W-:-:S13]  /*9480*/  ISETP.GT.AND P0, PT, R5, UR6, PT ;  /* 0x0000000605007c0c */ /* 0x000fda000bf04270 */
[----:B------:R-:W-:Y:S05]  /*9490*/  @!P0 BRA `(.L_x_304) ;  /* 0xfffffffc00548947 */ /* 0x000fea000383ffff */
[----:B------:R-:W-:-:S07]  /*94a0*/  IMAD.MOV.U32 R2, RZ, RZ, R9 ;  /* 0x000000ffff027224 */ /* 0x000fce00078e0009 */
.L_x_300:
[----:B------:R-:W-:-:S04]  /*94b0*/  IMAD.IADD R7, R5, 0x1, -R6 ;  /* 0x0000000105077824 */ /* 0x000fc800078e0a06 */
[----:B------:R-:W-:-:S05]  /*94c0*/  IMAD R3, R2, UR4, R7 ;  /* 0x0000000402037c24 */ /* 0x000fca000f8e0207 */
[----:B------:R-:W-:-:S13]  /*94d0*/  ISETP.GT.AND P0, PT, R3, UR6, PT ;  /* 0x0000000603007c0c */ /* 0x000fda000bf04270 */
[----:B------:R-:W-:-:S04]  /*94e0*/  VOTE.ANY R8, PT, !P0 ;  /* 0x0000000000087806 */ /* 0x000fc800040e0100 */
[----:B------:R-:W0:Y:S01]  /*94f0*/  POPC R5, R8 ;  /* 0x0000000800057309 */ /* 0x000e220000000000 */
[----:B------:R-:W-:Y:S01]  /*9500*/  ISETP.NE.AND P0, PT, R8, RZ, PT ;  /* 0x000000ff0800720c */ /* 0x000fe20003f05270 */
[----:B0-----:R-:W0:Y:S02]  /*9510*/  SHFL.IDX PT, R0, R0, R5, 0x1f ;  /* 0x00001f0500007589 */ /* 0x001e2400000e0000 */
[----:B0-----:R-:W-:-:S04]  /*9520*/  IABS R6, R0 ;  /* 0x0000000000067213 */ /* 0x001fc80000000000 */
[----:B------:R-:W0:Y:S08]  /*9530*/  I2F.RP R9, R6 ;  /* 0x0000000600097306 */ /* 0x000e300000209400 */
[----:B0-----:R-:W0:Y:S02]  /*9540*/  MUFU.RCP R9, R9 ;  /* 0x0000000900097308 */ /* 0x001e240000001000 */
[----:B0-----:R-:W-:-:S06]  /*9550*/  VIADD R3, R9, 0xffffffe ;  /* 0x0ffffffe09037836 */ /* 0x001fcc0000000000 */
[----:B------:R-:W0:Y:S02]  /*9560*/  F2I.FTZ.U32.TRUNC.NTZ R3, R3 ;  /* 0x0000000300037305 */ /* 0x000e24000021f000 */
[----:B0-----:R-:W-:Y:S01]  /*9570*/  IMAD.MOV R11, RZ, RZ, -R3 ;  /* 0x000000ffff0b7224 */ /* 0x001fe200078e0a03 */
[----:B------:R-:W-:Y:S06]  /*9580*/  @!P0 BRA `(.L_x_305) ;  /* 0x0000000000088947 */ /* 0x000fec0003800000 */
[----:B------:R-:W-:-:S05]  /*9590*/  VIADD R9, R5, 0xffffffff ;  /* 0xffffffff05097836 */ /* 0x000fca0000000000 */
[----:B------:R0:W1:Y:S02]  /*95a0*/  SHFL.IDX PT, R16, R2, R9, 0x1f ;  /* 0x00001f0902107589 */ /* 0x00006400000e0000 */
.L_x_305:
[----:B-1----:R-:W-:Y:S02]  /*95b0*/  IMAD R16, R16, UR4, R7 ;  /* 0x0000000410107c24 */ /* 0x002fe4000f8e0207 */
[----:B------:R-:W-:Y:S02]  /*95c0*/  IMAD R7, R11, R6, RZ ;  /* 0x000000060b077224 */ /* 0x000fe400078e02ff */
[----:B0-----:R-:W-:Y:S01]  /*95d0*/  IMAD.MOV.U32 R2, RZ, RZ, RZ ;  /* 0x000000ffff027224 */ /* 0x001fe200078e00ff */
[----:B------:R-:W-:Y:S01]  /*95e0*/  IADD3 R17, -R16, UR6, RZ ;  /* 0x0000000610117c10 */ /* 0x000fe2000fffe1ff */
[----:B------:R-:W-:Y:S02]  /*95f0*/  IMAD.IADD R19, R5, 0x1, R19 ;  /* 0x0000000105137824 */ /* 0x000fe400078e0213 */
[----:B------:R-:W-:Y:S01]  /*9600*/  IMAD.HI.U32 R2, R3, R7, R2 ;  /* 0x0000000703027227 */ /* 0x000fe200078e0002 */
[----:B------:R-:W-:Y:S02]  /*9610*/  IABS R7, R0 ;  /* 0x0000000000077213 */ /* 0x000fe40000000000 */
[----:B------:R-:W-:-:S03]  /*9620*/  IABS R3, R17 ;  /* 0x0000001100037213 */ /* 0x000fc60000000000 */
[----:B------:R-:W-:Y:S02]  /*9630*/  IMAD.MOV R7, RZ, RZ, -R7 ;  /* 0x000000ffff077224 */ /* 0x000fe400078e0a07 */
[----:B------:R-:W-:-:S04]  /*9640*/  IMAD.HI.U32 R2, R2, R3, RZ ;  /* 0x0000000302027227 */ /* 0x000fc800078e00ff */
[----:B------:R-:W-:-:S05]  /*9650*/  IMAD R3, R2, R7, R3 ;  /* 0x0000000702037224 */ /* 0x000fca00078e0203 */
[----:B------:R-:W-:-:S13]  /*9660*/  ISETP.GT.U32.AND P0, PT, R6, R3, PT ;  /* 0x000000030600720c */ /* 0x000fda0003f04070 */
[----:B------:R-:W-:Y:S02]  /*9670*/  @!P0 IMAD.IADD R3, R3, 0x1, -R6 ;  /* 0x0000000103038824 */ /* 0x000fe400078e0a06 */
[----:B------:R-:W-:-:S03]  /*9680*/  @!P0 VIADD R2, R2, 0x1 ;  /* 0x0000000102028836 */ /* 0x000fc60000000000 */
[----:B------:R-:W-:Y:S02]  /*9690*/  ISETP.GE.U32.AND P0, PT, R3, R6, PT ;  /* 0x000000060300720c */ /* 0x000fe40003f06070 */
[----:B------:R-:W-:-:S11]  /*96a0*/  LOP3.LUT R3, R17, R0, RZ, 0x3c, !PT ;  /* 0x0000000011037212 */ /* 0x000fd600078e3cff */
[----:B------:R-:W-:Y:S01]  /*96b0*/  @P0 VIADD R2, R2, 0x1 ;  /* 0x0000000102020836 */ /* 0x000fe20000000000 */
[----:B------:R-:W-:-:S13]  /*96c0*/  ISETP.GE.AND P0, PT, R3, RZ, PT ;  /* 0x000000ff0300720c */ /* 0x000fda0003f06270 */
[----:B------:R-:W-:Y:S01]  /*96d0*/  @!P0 IMAD.MOV R2, RZ, RZ, -R2 ;  /* 0x000000ffff028224 */ /* 0x000fe200078e0a02 */
[----:B------:R-:W-:-:S13]  /*96e0*/  ISETP.NE.AND P0, PT, R0, RZ, PT ;  /* 0x000000ff0000720c */ /* 0x000fda0003f05270 */
[----:B------:R-:W-:-:S05]  /*96f0*/  @!P0 LOP3.LUT R2, RZ, R0, RZ, 0x33, !PT ;  /* 0x00000000ff028212 */ /* 0x000fca00078e33ff */
[--C-:B------:R-:W-:Y:S02]  /*9700*/  IMAD.MOV R3, RZ, RZ, -R2.reuse ;  /* 0x000000ffff037224 */ /* 0x100fe400078e0a02 */
[----:B------:R-:W-:Y:S02]  /*9710*/  IMAD.MOV.U32 R18, RZ, RZ, R2 ;  /* 0x000000ffff127224 */ /* 0x000fe400078e0002 */
[----:B------:R-:W-:Y:S01]  /*9720*/  IMAD R17, R0, R3, R17 ;  /* 0x0000000300117224 */ /* 0x000fe200078e0211 */
[----:B------:R-:W-:Y:S06]  /*9730*/  BRA `(.L_x_306) ;  /* 0x00000000000c7947 */ /* 0x000fec0003800000 */
.L_x_301:
[----:B------:R-:W-:Y:S02]  /*9740*/  IMAD.MOV.U32 R17, RZ, RZ, RZ ;  /* 0x000000ffff117224 */ /* 0x000fe400078e00ff */
[----:B------:R-:W-:Y:S02]  /*9750*/  IMAD.U32 R16, RZ, RZ, UR6 ;  /* 0x00000006ff107e24 */ /* 0x000fe4000f8e00ff */
[----:B------:R-:W-:-:S07]  /*9760*/  IMAD.MOV.U32 R18, RZ, RZ, RZ ;  /* 0x000000ffff127224 */ /* 0x000fce00078e00ff */
.L_x_306:
[----:B------:R-:W0:Y:S01]  /*9770*/  S2R R0, SR_TID.X ;  /* 0x0000000000007919 */ /* 0x000e220000002100 */
[----:B------:R-:W-:Y:S01]  /*9780*/  STL [R1+0x28], RZ ;  /* 0x000028ff01007387 */ /* 0x000fe20000100800 */
[----:B0-----:R-:W-:-:S04]  /*9790*/  LOP3.LUT R0, R0, 0x1f, RZ, 0xc0, !PT ;  /* 0x0000001f00007812 */ /* 0x001fc800078ec0ff */
[----:B------:R-:W-:-:S13]  /*97a0*/  ISETP.NE.AND P0, PT, R0, RZ, PT ;  /* 0x000000ff0000720c */ /* 0x000fda0003f05270 */
[----:B------:R-:W0:Y:S01]  /*97b0*/  @!P0 S2R R3, SR_CgaCtaId ;  /* 0x0000000000038919 */ /* 0x000e220000008800 */
[----:B------:R-:W-:-:S04]  /*97c0*/  @!P0 MOV R0, 0x400 ;  /* 0x0000040000008802 */ /* 0x000fc80000000f00 */
[----:B0-----:R-:W-:-:S05]  /*97d0*/  @!P0 LEA R0, R3, R0, 0x18 ;  /* 0x0000000003008211 */ /* 0x001fca00078ec0ff */
[----:B------:R0:W-:Y:S01]  /*97e0*/  @!P0 STS.128 [R0+0x348d0], R16 ;  /* 0x0348d01000008388 */ /* 0x0001e20000000c00 */
[----:B------:R-:W-:Y:S06]  /*97f0*/  BAR.ARV 0x5, 0x120 ;  /* 0x0144800000007b1d */ /* 0x000fec0000002000 */
[----:B------:R-:W-:Y:S01]  /*9800*/  ISETP.GE.AND P0, PT, R19, UR5, PT ;  /* 0x0000000513007c0c */ /* 0x000fe2000bf06270 */
[----:B0-----:R-:W-:-:S05]  /*9810*/  IMAD.MOV.U32 R0, RZ, RZ, 0x1 ;  /* 0x00000001ff007424 */ /* 0x001fca00078e00ff */
[----:B------:R0:W-:Y:S04]  /*9820*/  STL [R1+0x8], R0 ;  /* 0x0000080001007387 */ /* 0x0001e80000100800 */
[----:B------:R0:W-:Y:S03]  /*9830*/  STL [R1], RZ ;  /* 0x000000ff01007387 */ /* 0x0001e60000100800 */
[----:B------:R-:W-:Y:S05]  /*9840*/  @P0 BRA `(.L_x_307) ;  /* 0x0000003c00d00947 */ /* 0x000fea0003800000 */
[----:B0-----:R-:W-:Y:S01]  /*9850*/  IMAD.MOV.U32 R0, RZ, RZ, 0x1 ;  /* 0x00000001ff007424 */ /* 0x001fe200078e00ff */
[----:B------:R0:W-:Y:S01]  /*9860*/  STL [R1], RZ ;  /* 0x000000ff01007387 */ /* 0x0001e20000100800 */
[----:B------:R-:W-:Y:S01]  /*9870*/  ULDC UR38, c[0x0][0xc] ;  /* 0x0000030000267ab9 */ /* 0x000fe20000000800 */
[----:B------:R-:W-:Y:S02]  /*9880*/  ULDC.64 UR36, c[0x0][0x198] ;  /* 0x0000660000247ab9 */ /* 0x000fe40000000a00 */
[----:B------:R0:W-:Y:S04]  /*9890*/  STL [R1+0x8], R0 ;  /* 0x0000080001007387 */ /* 0x0001e80000100800 */
[----:B------:R0:W-:Y:S02]  /*98a0*/  STL [R1+0x28], RZ ;  /* 0x000028ff01007387 */ /* 0x0001e40000100800 */
.L_x_372:
[----:B-1----:R-:W1:Y:S01]  /*98b0*/  LDC.64 R2, c[0x0][0xc60] ;  /* 0x00031800ff027b82 */ /* 0x002e620000000a00 */
[----:B------:R-:W-:Y:S01]  /*98c0*/  ULDC.64 UR4, c[0x0][0x208] ;  /* 0x0000820000047ab9 */ /* 0x000fe20000000a00 */
[----:B-1----:R-:W-:-:S05]  /*98d0*/  IMAD.WIDE R2, R19, 0x4, R2 ;  /* 0x0000000413027825 */ /* 0x002fca00078e0202 */
[----:B------:R-:W2:Y:S01]  /*98e0*/  LDG.E R5, desc[UR4][R2.64] ;  /* 0x0000000402057981 */ /* 0x000ea2000c1e1900 */
[----:B------:R-:W-:Y:S05]  /*98f0*/  YIELD ;  /* 0x0000000000007946 */ /* 0x000fea0003800000 */
[----:B------:R-:W-:Y:S01]  /*9900*/  ULDC.64 UR4, c[0x0][0xa28] ;  /* 0x00028a0000047ab9 */ /* 0x000fe20000000a00 */
[----:B0-----:R-:W-:Y:S01]  /*9910*/  IMAD.MOV.U32 R0, RZ, RZ, RZ ;  /* 0x000000ffff007224 */ /* 0x001fe200078e00ff */
[----:B------:R-:W-:Y:S01]  /*9920*/  ISETP.NE.U32.AND P0, PT, RZ, UR4, PT ;  /* 0x00000004ff007c0c */ /* 0x000fe2000bf05070 */
[----:B------:R-:W-:-:S03]  /*9930*/  ULDC.64 UR6, c[0x0][0x208] ;  /* 0x0000820000067ab9 */ /* 0x000fc60000000a00 */
[----:B------:R-:W-:Y:S01]  /*9940*/  ISETP.NE.AND.EX P0, PT, RZ, UR5, PT, P0 ;  /* 0x00000005ff007c0c */ /* 0x000fe2000bf05300 */
[----:B------:R-:W-:Y:S01]  /*9950*/  IMAD.MOV.U32 R6, RZ, RZ, RZ ;  /* 0x000000ffff067224 */ /* 0x000fe200078e00ff */
[----:B--2---:R-:W-:Y:S01]  /*9960*/  SHF.R.S32.HI R4, RZ, 0x1f, R5 ;  /* 0x0000001fff047819 */ /* 0x004fe20000011405 */
[----:B------:R-:W-:-:S10]  /*9970*/  IMAD.SHL.U32 R7, R5, 0x4, RZ ;  /* 0x0000000405077824 */ /* 0x000fd400078e00ff */
[C---:B------:R-:W-:Y:S01]  /*9980*/  @P0 LEA R2, P1, R5.reuse, UR4, 0x2 ;  /* 0x0000000405020c11 */ /* 0x040fe2000f8210ff */
[----:B------:R-:W-:Y:S03]  /*9990*/  STL [R1+0x14], R5 ;  /* 0x0000140501007387 */ /* 0x000fe60000100800 */
[----:B------:R-:W-:Y:S01]  /*99a0*/  @P0 LEA.HI.X R3, R5, UR5, R4, 0x2, P1 ;  /* 0x0000000505030c11 */ /* 0x000fe200088f1404 */
[----:B------:R-:W-:-:S04]  /*99b0*/  ULDC.64 UR4, c[0x0][0xa00] ;  /* 0x0002800000047ab9 */ /* 0x000fc80000000a00 */
[----:B------:R0:W5:Y:S01]  /*99c0*/  @P0 LDG.E R0, desc[UR6][R2.64] ;  /* 0x0000000602000981 */ /* 0x000162000c1e1900 */
[----:B------:R-:W-:-:S04]  /*99d0*/  ISETP.NE.U32.AND P0, PT, RZ, UR4, PT ;  /* 0x00000004ff007c0c */ /* 0x000fc8000bf05070 */
[----:B------:R-:W-:-:S13]  /*99e0*/  ISETP.NE.AND.EX P0, PT, RZ, UR5, PT, P0 ;  /* 0x00000005ff007c0c */ /* 0x000fda000bf05300 */
[----:B0-----:R-:W-:-:S04]  /*99f0*/  @P0 LEA R2, P1, R5, UR4, 0x2 ;  /* 0x0000000405020c11 */ /* 0x001fc8000f8210ff */
[----:B------:R-:W-:Y:S01]  /*9a00*/  @P0 LEA.HI.X R3, R5, UR5, R4, 0x2, P1 ;  /* 0x0000000505030c11 */ /* 0x000fe200088f1404 */
[----:B------:R-:W-:-:S04]  /*9a10*/  ULDC.64 UR4, c[0x0][0xa20] ;  /* 0x0002880000047ab9 */ /* 0x000fc80000000a00 */
[----:B------:R-:W2:Y:S01]  /*9a20*/  @P0 LDG.E R6, desc[UR6][R2.64] ;  /* 0x0000000602060981 */ /* 0x000ea2000c1e1900 */
[----:B------:R-:W-:-:S04]  /*9a30*/  ISETP.NE.U32.AND P0, PT, RZ, UR4, PT ;  /* 0x00000004ff007c0c */ /* 0x000fc8000bf05070 */
[----:B------:R-:W-:Y:S01]  /*9a40*/  ISETP.NE.AND.EX P0, PT, RZ, UR5, PT, P0 ;  /* 0x00000005ff007c0c */ /* 0x000fe2000bf05300 */
[----:B--2---:R0:W-:Y:S04]  /*9a50*/  STL [R1+0x2c], R6 ;  /* 0x00002c0601007387 */ /* 0x0041e80000100800 */
[----:B------:R1:W-:Y:S01]  /*9a60*/  STL [R1+0x1c], R7 ;  /* 0x00001c0701007387 */ /* 0x0003e20000100800 */
[----:B0-----:R-:W-:-:S07]  /*9a70*/  SHF.L.U64.HI R6, R5, 0x2, R4 ;  /* 0x0000000205067819 */ /* 0x001fce0000010204 */
[C---:B------:R-:W-:Y:S01]  /*9a80*/  @P0 IADD3 R4, P1, R7.reuse, UR4, RZ ;  /* 0x0000000407040c10 */ /* 0x040fe2000ff3e0ff */
[----:B------:R0:W-:Y:S03]  /*9a90*/  STL [R1+0x20], R6 ;  /* 0x0000200601007387 */ /* 0x0001e60000100800 */
[----:B------:R-:W-:Y:S01]  /*9aa0*/  @P0 IADD3.X R5, R6, UR5, RZ, P1, !PT ;  /* 0x0000000506050c10 */ /* 0x000fe20008ffe4ff */
[----:B------:R-:W-:Y:S02]  /*9ab0*/  ULDC.64 UR4, c[0x0][0xa08] ;  /* 0x0002820000047ab9 */ /* 0x000fe40000000a00 */
[----:B------:R-:W-:Y:S01]  /*9ac0*/  IADD3 R2, P1, R7, UR4, RZ ;  /* 0x0000000407027c10 */ /* 0x000fe2000ff3e0ff */
[----:B-1----:R-:W-:-:S03]  /*9ad0*/  IMAD.MOV.U32 R7, RZ, RZ, RZ ;  /* 0x000000ffff077224 */ /* 0x002fc600078e00ff */
[----:B------:R-:W-:Y:S02]  /*9ae0*/  IADD3.X R3, R6, UR5, RZ, P1, !PT ;  /* 0x0000000506037c10 */ /* 0x000fe40008ffe4ff */
[----:B------:R-:W-:-:S04]  /*9af0*/  ISETP.NE.U32.AND P1, PT, RZ, UR4, PT ;  /* 0x00000004ff007c0c */ /* 0x000fc8000bf25070 */
[----:B------:R-:W-:Y:S01]  /*9b00*/  ISETP.NE.AND.EX P1, PT, RZ, UR5, PT, P1 ;  /* 0x00000005ff007c0c */ /* 0x000fe2000bf25310 */
[----:B------:R-:W-:Y:S02]  /*9b10*/  ULDC.64 UR4, c[0x0][0x3f8] ;  /* 0x0000fe0000047ab9 */ /* 0x000fe40000000a00 */
[----:B------:R-:W-:-:S03]  /*9b20*/  UISETP.NE.U32.AND UP0, UPT, UR4, URZ, UPT ;  /* 0x0000003f0400728c */ /* 0x000fc6000bf05070 */
[----:B------:R-:W-:Y:S01]  /*9b30*/  ULDC UR4, c[0x0][0x404] ;  /* 0x0001010000047ab9 */ /* 0x000fe20000000800 */
[----:B------:R-:W-:-:S03]  /*9b40*/  UISETP.NE.AND.EX UP0, UPT, UR5, URZ, UPT, UP0 ;  /* 0x0000003f0500728c */ /* 0x000fc6000bf05300 */
[----:B------:R-:W-:Y:S01]  /*9b50*/  ULDC UR5, c[0x0][0x2e0] ;  /* 0x0000b80000057ab9 */ /* 0x000fe20000000800 */
[----:B------:R-:W-:Y:S02]  /*9b60*/  USEL UR4, UR4, 0x1, UP0 ;  /* 0x0000000104047887 */ /* 0x000fe40008000000 */
[----:B------:R1:W5:Y:S02]  /*9b70*/  @P1 LDG.E R7, desc[UR6][R2.64] ;  /* 0x0000000602071981 */ /* 0x000364000c1e1900 */
[----:B------:R-:W-:-:S06]  /*9b80*/  UIMAD UR4, UR4, UR5, URZ ;  /* 0x00000005040472a4 */ /* 0x000fcc000f8e023f */
[----:B0-----:R-:W-:-:S06]  /*9b90*/  IMAD.U32 R6, RZ, RZ, UR4 ;  /* 0x00000004ff067e24 */ /* 0x001fcc000f8e00ff */
[----:B------:R1:W5:Y:S01]  /*9ba0*/  @P0 LDG.E R6, desc[UR6][R4.64] ;  /* 0x0000000604060981 */ /* 0x000362000c1e1900 */
[----:B------:R-:W-:Y:S05]  /*9bb0*/  @P0 BRA `(.L_x_308) ;  /* 0x0000000000140947 */ /* 0x000fea0003800000 */
[----:B------:R-:W-:Y:S05]  /*9bc0*/  @!P1 BRA `(.L_x_308) ;  /* 0x0000000000109947 */ /* 0x000fea0003800000 */
[----:B------:R-:W-:Y:S02]  /*9bd0*/  ULDC.64 UR4, c[0x0][0x208] ;  /* 0x0000820000047ab9 */ /* 0x000fe40000000a00 */
[----:B-----5:R-:W2:Y:S04]  /*9be0*/  LDG.E R6, desc[UR4][R2.64] ;  /* 0x0000000402067981 */ /* 0x020ea8000c1e1900 */
[----:B-1----:R-:W2:Y:S02]  /*9bf0*/  LDG.E R5, desc[UR4][R2.64+0x4] ;  /* 0x0000040402057981 */ /* 0x002ea4000c1e1900 */
[----:B--2---:R-:W-:-:S07]  /*9c00*/  IMAD.IADD R6, R5, 0x1, -R6 ;  /* 0x0000000105067824 */ /* 0x004fce00078e0a06 */
.L_x_308:
[--C-:B-1---5:R-:W-:Y:S01]  /*9c10*/  IMAD.IADD R2, R6, 0x1, -R0.reuse ;  /* 0x0000000106027824 */ /* 0x122fe200078e0a00 */
[----:B------:R-:W-:Y:S01]  /*9c20*/  BSSY B6, `(.L_x_309) ;  /* 0x0000317000067945 */ /* 0x000fe20003800000 */
[----:B------:R-:W-:Y:S02]  /*9c30*/  IMAD.IADD R3, R7, 0x1, R0 ;  /* 0x0000000107037824 */ /* 0x000fe400078e0200 */
[C---:B------:R-:W-:Y:S01]  /*9c40*/  VIADD R0, R2.reuse, 0x7f ;  /* 0x0000007f02007836 */ /* 0x040fe20000000000 */
[----:B------:R-:W-:Y:S01]  /*9c50*/  STL [R1+0x24], R2 ;  /* 0x0000240201007387 */ /* 0x000fe20000100800 */
[----:B------:R-:W-:-:S03]  /*9c60*/  ISETP.GT.AND P0, PT, R2, RZ, PT ;  /* 0x000000ff0200720c */ /* 0x000fc60003f04270 */
[----:B------:R0:W-:Y:S02]  /*9c70*/  STL [R1+0x4], R3 ;  /* 0x0000040301007387 */ /* 0x0001e40000100800 */
[----:B0-----:R-:W-:-:S04]  /*9c80*/  SHF.R.S32.HI R3, RZ, 0x1f, R0 ;  /* 0x0000001fff037819 */ /* 0x001fc80000011400 */
[----:B------:R-:W-:-:S04]  /*9c90*/  LEA.HI R3, R3, R0, RZ, 0x7 ;  /* 0x0000000003037211 */ /* 0x000fc800078f38ff */
[----:B------:R-:W-:-:S05]  /*9ca0*/  SHF.R.S32.HI R0, RZ, 0x7, R3 ;  /* 0x00000007ff007819 */ /* 0x000fca0000011403 */
[----:B------:R0:W-:Y:S01]  /*9cb0*/  STL [R1+0x18], R0 ;  /* 0x0000180001007387 */ /* 0x0001e20000100800 */
[----:B------:R-:W-:Y:S05]  /*9cc0*/  @P0 BRA `(.L_x_310) ;  /* 0x0000000000480947 */ /* 0x000fea0003800000 */
[----:B------:R-:W1:Y:S02]  /*9cd0*/  S2R R2, SR_TID.X ;  /* 0x0000000000027919 */ /* 0x000e640000002100 */
[----:B-1----:R-:W-:-:S04]  /*9ce0*/  LOP3.LUT R2, R2, 0x1f, RZ, 0xc0, !PT ;  /* 0x0000001f02027812 */ /* 0x002fc800078ec0ff */
[----:B------:R-:W-:-:S13]  /*9cf0*/  ISETP.NE.AND P1, PT, R2, RZ, PT ;  /* 0x000000ff0200720c */ /* 0x000fda0003f25270 */
[----:B------:R-:W-:Y:S05]  /*9d00*/  @P1 BRA `(.L_x_311) ;  /* 0x0000003000201947 */ /* 0x000fea0003800000 */
[----:B------:R-:W1:Y:S01]  /*9d10*/  S2R R7, SR_LANEID ;  /* 0x0000000000077919 */ /* 0x000e620000000000 */
[----:B------:R-:W-:Y:S01]  /*9d20*/  VOTEU.ANY UR4, UPT, PT ;  /* 0x0000000000047886 */ /* 0x000fe200038e0100 */
[----:B------:R-:W2:Y:S01]  /*9d30*/  LDC.64 R2, c[0x0][0xc38] ;  /* 0x00030e00ff027b82 */ /* 0x000ea20000000a00 */
[----:B0-----:R-:W1:Y:S01]  /*9d40*/  FLO.U32 R0, UR4 ;  /* 0x0000000400007d00 */ /* 0x001e6200080e0000 */
[----:B------:R-:W-:-:S07]  /*9d50*/  ULDC.64 UR6, c[0x0][0x208] ;  /* 0x0000820000067ab9 */ /* 0x000fce0000000a00 */
[----:B------:R-:W2:Y:S01]  /*9d60*/  POPC R5, UR4 ;  /* 0x0000000400057d09 */ /* 0x000ea20008000000 */
[----:B-1----:R-:W-:-:S13]  /*9d70*/  ISETP.EQ.U32.AND P0, PT, R0, R7, PT ;  /* 0x000000070000720c */ /* 0x002fda0003f02070 */
[----:B--2---:R-:W2:Y:S01]  /*9d80*/  @P0 ATOMG.E.ADD.STRONG.GPU PT, R3, desc[UR6][R2.64], R5 ;  /* 0x00000005020309a8 */ /* 0x004ea200081ee1c6 */
[----:B------:R-:W0:Y:S02]  /*9d90*/  S2R R4, SR_LTMASK ;  /* 0x0000000000047919 */ /* 0x000e240000003900 */
[----:B0-----:R-:W-:-:S04]  /*9da0*/  LOP3.LUT R4, R4, UR4, RZ, 0xc0, !PT ;  /* 0x0000000404047c12 */ /* 0x001fc8000f8ec0ff */
[----:B------:R-:W0:Y:S01]  /*9db0*/  POPC R7, R4 ;  /* 0x0000000400077309 */ /* 0x000e220000000000 */
[----:B--2---:R-:W0:Y:S02]  /*9dc0*/  SHFL.IDX PT, R0, R3, R0, 0x1f ;  /* 0x00001f0003007589 */ /* 0x004e2400000e0000 */
[----:B0-----:R-:W-:Y:S01]  /*9dd0*/  IADD3 R16, R0, UR38, R7 ;  /* 0x0000002600107c10 */ /* 0x001fe2000fffe007 */
[----:B------:R-:W-:Y:S06]  /*9de0*/  BRA `(.L_x_311) ;  /* 0x0000002c00e87947 */ /* 0x000fec0003800000 */
.L_x_310:
[----:B------:R-:W1:Y:S01]  /*9df0*/  S2R R3, SR_CgaCtaId ;  /* 0x0000000000037919 */ /* 0x000e620000008800 */
[----:B0-----:R-:W-:-:S04]  /*9e00*/  MOV R0, 0x400 ;  /* 0x0000040000007802 */ /* 0x001fc80000000f00 */
[----:B-1----:R-:W-:-:S05]  /*9e10*/  LEA R2, R3, R0, 0x18 ;  /* 0x0000000003027211 */ /* 0x002fca00078ec0ff */
[----:B------:R0:W-:Y:S01]  /*9e20*/  STL [R1+0x10], R2 ;  /* 0x0000100201007387 */ /* 0x0001e20000100800 */
[----:B------:R-:W-:-:S05]  /*9e30*/  VIADD R0, R2, 0x1c400 ;  /* 0x0001c40002007836 */ /* 0x000fca0000000000 */
[----:B------:R-:W-:-:S13]  /*9e40*/  LOP3.LUT P0, RZ, R0, 0x3ff, RZ, 0xc0, !PT ;  /* 0x000003ff00ff7812 */ /* 0x000fda000780c0ff */
[----:B0-----:R-:W-:Y:S05]  /*9e50*/  @!P0 BRA `(.L_x_312) ;  /* 0x0000000000408947 */ /* 0x001fea0003800000 */
[----:B------:R-:W-:Y:S01]  /*9e60*/  MOV R2, 0x0 ;  /* 0x0000000000027802 */ /* 0x000fe20000000f00 */
[----:B------:R-:W-:Y:S01]  /*9e70*/  ULDC.64 UR6, c[0x4][0x108] ;  /* 0x0100420000067ab9 */ /* 0x000fe20000000a00 */
[----:B------:R-:W-:Y:S01]  /*9e80*/  ULDC.64 UR8, c[0x4][0x110] ;  /* 0x0100440000087ab9 */ /* 0x000fe20000000a00 */
[----:B------:R-:W-:Y:S01]  /*9e90*/  ULDC.64 UR4, c[0x4][0x60] ;  /* 0x0100180000047ab9 */ /* 0x000fe20000000a00 */
[----:B------:R-:W-:Y:S02]  /*9ea0*/  IMAD.U32 R4, RZ, RZ, UR6 ;  /* 0x00000006ff047e24 */ /* 0x000fe4000f8e00ff */
[----:B------:R-:W0:Y:S01]  /*9eb0*/  LDC.64 R2, c[0x4][R2] ;  /* 0x0100000002027b82 */ /* 0x000e220000000a00 */
        /* <DEDUP_REMOVED lines=9> */
[----:B0-----:R-:W-:Y:S05]  /*9f50*/  CALL.ABS.NOINC R2 ;  /* 0x0000000002007343 */ /* 0x001fea0003c00000 */
.L_x_312:
        /* <DEDUP_REMOVED lines=8> */
[----:B------:R0:W1:Y:S01]  /*9fe0*/  LDC.64 R2, c[0x4][R0] ;  /* 0x0100000000027b82 */ /* 0x0000620000000a00 */
        /* <DEDUP_REMOVED lines=8> */
[----:B0-----:R-:W-:-:S07]  /*a070*/  IMAD.MOV.U32 R13, RZ, RZ, RZ ;  /* 0x000000ffff0d7224 */ /* 0x001fce00078e00ff */
[----:B------:R-:W-:-:S07]  /*a080*/  LEPC R20, `(.L_x_314) ;  /* 0x000000001014794e */ /* 0x000fce0000000000 */
[----:B-1----:R-:W-:Y:S05]  /*a090*/  CALL.ABS.NOINC R2 ;  /* 0x0000000002007343 */ /* 0x002fea0003c00000 */
.L_x_314:
        /* <DEDUP_REMOVED lines=16> */
.L_x_313:
[----:B------:R-:W2:Y:S01]  /*a1a0*/  LDL.LU R2, [R1+0x1c] ;  /* 0x00001c0001027983 */ /* 0x000ea20000300800 */
[----:B------:R-:W-:-:S03]  /*a1b0*/  ULDC.64 UR4, c[0x0][0x9f8] ;  /* 0x00027e0000047ab9 */ /* 0x000fc60000000a00 */
[----:B------:R-:W3:Y:S04]  /*a1c0*/  LDL.LU R0, [R1+0x20] ;  /* 0x0000200001007983 */ /* 0x000ee80000300800 */
[----:B------:R-:W4:Y:S04]  /*a1d0*/  LDL.LU R4, [R1+0x2c] ;  /* 0x00002c0001047983 */ /* 0x000f280000300800 */
[----:B------:R-:W4:Y:S01]  /*a1e0*/  LDL.LU R8, [R1+0x14] ;  /* 0x0000140001087983 */ /* 0x000f220000300800 */
[----:B------:R-:W-:Y:S01]  /*a1f0*/  ISETP.NE.U32.AND P0, PT, RZ, UR4, PT ;  /* 0x00000004ff007c0c */ /* 0x000fe2000bf05070 */
[----:B------:R-:W-:-:S03]  /*a200*/  ULDC.64 UR6, c[0x0][0x208] ;  /* 0x0000820000067ab9 */ /* 0x000fc60000000a00 */
[----:B------:R-:W-:Y:S01]  /*a210*/  ISETP.NE.AND.EX P0, PT, RZ, UR5, PT, P0 ;  /* 0x00000005ff007c0c */ /* 0x000fe2000bf05300 */
[----:B------:R-:W0:Y:S02]  /*a220*/  S2R R9, SR_TID.X ;  /* 0x0000000000097919 */ /* 0x000e240000002100 */
[----:B0-----:R-:W-:-:S04]  /*a230*/  LOP3.LUT R9, R9, 0x1f, RZ, 0xc0, !PT ;  /* 0x0000001f09097812 */ /* 0x001fc800078ec0ff */
[----:B------:R-:W-:-:S13]  /*a240*/  ISETP.NE.AND P6, PT, R9, RZ, PT ;  /* 0x000000ff0900720c */ /* 0x000fda0003fc5270 */
[----:B------:R-:W-:-:S05]  /*a250*/  VOTEU.ALL UP1, P6 ;  /* 0x00000000003f7886 */ /* 0x000fca0003020000 */
[----:B------:R-:W-:-:S04]  /*a260*/  @!UP1 UIADD3 UR8, UP0, UR36, 0x270, URZ ;  /* 0x0000027024089890 */ /* 0x000fc8000ff1e03f */
[----:B------:R-:W-:-:S03]  /*a270*/  @!UP1 UIADD3.X UR9, URZ, UR37, URZ, UP0, !UPT ;  /* 0x000000253f099290 */ /* 0x000fc600087fe43f */
[----:B------:R-:W-:Y:S01]  /*a280*/  VOTEU.ALL UP0, P6 ;  /* 0x00000000003f7886 */ /* 0x000fe20003000000 */
[----:B--2---:R-:W-:-:S04]  /*a290*/  @P0 IADD3 R2, P1, R2, UR4, RZ ;  /* 0x0000000402020c10 */ /* 0x004fc8000ff3e0ff */
[----:B---3--:R-:W-:Y:S01]  /*a2a0*/  @P0 IADD3.X R3, R0, UR5, RZ, P1, !PT ;  /* 0x0000000500030c10 */ /* 0x008fe20008ffe4ff */
[----:B------:R-:W-:Y:S01]  /*a2b0*/  ULDC.64 UR4, c[0x0][0xa00] ;  /* 0x0002800000047ab9 */ /* 0x000fe20000000a00 */
[----:B----4-:R-:W-:Y:S02]  /*a2c0*/  IMAD R17, R17, 0x80, R4 ;  /* 0x0000008011117824 */ /* 0x010fe400078e0204 */
[----:B------:R-:W0:Y:S01]  /*a2d0*/  LDC R4, c[0x0][0x428] ;  /* 0x00010a00ff047b82 */ /* 0x000e220000000800 */
[----:B------:R-:W-:-:S06]  /*a2e0*/  IMAD.MOV.U32 R0, RZ, RZ, R8 ;  /* 0x000000ffff007224 */ /* 0x000fcc00078e0008 */
[----:B------:R1:W5:Y:S01]  /*a2f0*/  @P0 LDG.E R0, desc[UR6][R2.64] ;  /* 0x0000000602000981 */ /* 0x000362000c1e1900 */
[----:B------:R-:W-:Y:S02]  /*a300*/  PLOP3.LUT P1, PT, P6, PT, PT, 0x8, 0x0 ;  /* 0x000000000000781c */ /* 0x000fe4000372e170 */
[----:B0-----:R-:W-:Y:S01]  /*a310*/  ISETP.NE.AND P0, PT, R4, 0x1, PT ;  /* 0x000000010400780c */ /* 0x001fe20003f05270 */
[----:B------:R-:W-:-:S12]  /*a320*/  IMAD.MOV.U32 R4, RZ, RZ, R18 ;  /* 0x000000ffff047224 */ /* 0x000fd800078e0012 */
[----:B------:R-:W0:Y:S08]  /*a330*/  @P0 LDC R7, c[0x0][0x42c] ;  /* 0x00010b00ff070b82 */ /* 0x000e300000000800 */
[----:B------:R-:W2:Y:S01]  /*a340*/  @P0 LDC R5, c[0x0][0x430] ;  /* 0x00010c00ff050b82 */ /* 0x000ea20000000800 */
[----:B0-----:R-:W-:-:S05]  /*a350*/  @P0 IMAD.HI.U32 R6, R18, R7, RZ ;  /* 0x0000000712060227 */ /* 0x001fca00078e00ff */
[----:B--2---:R-:W-:Y:S02]  /*a360*/  @P0 SHF.R.U32.HI R4, RZ, R5, R6 ;  /* 0x00000005ff040219 */ /* 0x004fe40000011606 */
[----:B------:R-:W-:-:S04]  /*a370*/  ISETP.NE.U32.AND P0, PT, RZ, UR4, PT ;  /* 0x00000004ff007c0c */ /* 0x000fc8000bf05070 */
[----:B------:R-:W-:-:S04]  /*a380*/  ISETP.NE.AND.EX P0, PT, RZ, UR5, PT, P0 ;  /* 0x00000005ff007c0c */ /* 0x000fc8000bf05300 */
[----:B-1----:R-:W-:-:S09]  /*a390*/  SEL R6, R8, RZ, !P0 ;  /* 0x000000ff08067207 */ /* 0x002fd20004000000 */
.L_x_315:
[----:B------:R-:W-:Y:S02]  /*a3a0*/  PLOP3.LUT P0, PT, P0, P1, PT, 0xa2, 0x0 ;  /* 0x000000000000781c */ /* 0x000fe40000703472 */
[----:B------:R-:W-:Y:S01]  /*a3b0*/  @P1 R2UR P0, UR7, R6 ;  /* 0x00000000060712ca */ /* 0x000fe20000000000 */
[----:B------:R-:W-:-:S07]  /*a3c0*/  UMOV UR4, URZ ;  /* 0x0000003f00047c82 */ /* 0x000fce0008000000 */
[----:B------:R-:W-:Y:S02]  /*a3d0*/  PLOP3.LUT P0, PT, P0, P1, PT, 0xa2, 0x0 ;  /* 0x000000000000781c */ /* 0x000fe40000703472 */
[----:B------:R-:W-:-:S08]  /*a3e0*/  @P1 R2UR.OR P0, UR6, R18 ;  /* 0x00000000120612ca */ /* 0x000fd00000100000 */
[----:B------:R-:W-:Y:S02]  /*a3f0*/  PLOP3.LUT P0, PT, P0, P1, PT, 0xa2, 0x0 ;  /* 0x000000000000781c */ /* 0x000fe40000703472 */
[----:B------:R-:W-:-:S08]  /*a400*/  @P1 R2UR.OR P0, UR5, R17 ;  /* 0x00000000110512ca */ /* 0x000fd00000100000 */
[----:B------:R-:W-:-:S05]  /*a410*/  @P1 PLOP3.LUT P1, PT, P0, PT, PT, 0x80, 0x0 ;  /* 0x000000000000181c */ /* 0x000fca000072f070 */
[----:B------:R0:W-:Y:S08]  /*a420*/  @!UP0 UTMAPF.L2.4D [UR4], [UR8] ;  /* 0x00000004080085b8 */ /* 0x0001f00008018000 */
[----:B0-----:R-:W-:Y:S05]  /*a430*/  @P1 BRA.U.ANY `(.L_x_315) ;  /* 0xfffffffd00d81947 */ /* 0x001fea000393ffff */
[----:B------:R-:W0:Y:S01]  /*a440*/  S2R R2, SR_TID.X ;  /* 0x0000000000027919 */ /* 0x000e220000002100 */
[----:B------:R-:W-:Y:S01]  /*a450*/  UMOV UR4, 0x40 ;  /* 0x0000004000047882 */ /* 0x000fe20000000000 */
[----:B0-----:R-:W-:-:S04]  /*a460*/  LOP3.LUT R2, R2, 0x1f, RZ, 0xc0, !PT ;  /* 0x0000001f02027812 */ /* 0x001fc800078ec0ff */
[----:B------:R-:W-:-:S04]  /*a470*/  ISETP.NE.AND P2, PT, R2, RZ, PT ;  /* 0x000000ff0200720c */ /* 0x000fc80003f45270 */
[----:B------:R-:W-:-:S09]  /*a480*/  PLOP3.LUT P1, PT, P2, PT, PT, 0x8, 0x0 ;  /* 0x000000000000781c */ /* 0x000fd2000172e170 */
[----:B------:R-:W-:-:S05]  /*a490*/  VOTEU.ALL UP0, P2 ;  /* 0x00000000003f7886 */ /* 0x000fca0001000000 */
.L_x_316:
[----:B------:R-:W-:Y:S02]  /*a4a0*/  PLOP3.LUT P0, PT, P0, P1, PT, 0xa2, 0x0 ;  /* 0x000000000000781c */ /* 0x000fe40000703472 */
[----:B------:R-:W-:-:S08]  /*a4b0*/  @P1 R2UR P0, UR7, R6 ;  /* 0x00000000060712ca */ /* 0x000fd00000000000 */
        /* <DEDUP_REMOVED lines=13> */
.L_x_317:
        /* <DEDUP_REMOVED lines=9> */
[----:B------:R-:W0:Y:S01]  /*a620*/  LDC.64 R2, c[0x0][0x3f8] ;  /* 0x0000fe00ff027b82 */ /* 0x000e220000000a00 */
[----:B------:R-:W-:Y:S02]  /*a630*/  ULDC.64 UR4, c[0x0][0xa08] ;  /* 0x0002820000047ab9 */ /* 0x000fe40000000a00 */
[----:B0-----:R-:W-:Y:S01]  /*a640*/  LOP3.LUT P0, RZ, R2, UR4, RZ, 0xfc, !PT ;  /* 0x0000000402ff7c12 */ /* 0x001fe2000f80fcff */
[----:B------:R-:W-:-:S03]  /*a650*/  UMOV UR4, 0xffffffff ;  /* 0xffffffff00047882 */ /* 0x000fc60000000000 */
[----:B------:R-:W-:-:S04]  /*a660*/  LOP3.LUT P0, RZ, R3, UR5, RZ, 0xfc, P0 ;  /* 0x0000000503ff7c12 */ /* 0x000fc8000800fcff */
[----:B-----5:R-:W-:Y:S01]  /*a670*/  SEL R5, R0, RZ, !P0 ;  /* 0x000000ff00057207 */ /* 0x020fe20004000000 */
[----:B------:R-:W-:Y:S08]  /*a680*/  BRA.DIV UR4, `(.L_x_318) ;  /* 0x0000003604a47947 */ /* 0x000ff0000b800000 */
.L_x_388:
[----:B------:R-:W2:Y:S01]  /*a690*/  LDL R7, [R1+0x18] ;  /* 0x0000180001077983 */ /* 0x000ea20000100800 */
[----:B------:R-:W-:Y:S01]  /*a6a0*/  UMOV UR4, 0xffffffff ;  /* 0xffffffff00047882 */ /* 0x000fe20000000000 */
[----:B------:R-:W-:Y:S01]  /*a6b0*/  SHF.R.S32.HI R12, RZ, 0x1f, R0 ;  /* 0x0000001fff0c7819 */ /* 0x000fe20000011400 */
[----:B--2---:R-:W-:Y:S01]  /*a6c0*/  VIADD R7, R7, 0xffffffff ;  /* 0xffffffff07077836 */ /* 0x004fe20000000000 */
[----:B------:R-:W-:Y:S06]  /*a6d0*/  BRA.DIV UR4, `(.L_x_319) ;  /* 0x0000003604c47947 */ /* 0x000fec000b800000 */
[----:B------:R-:W-:-:S13]  /*a6e0*/  ELECT P6, URZ, PT ;  /* 0x00000000003f782f */ /* 0x000fda00038c0000 */
.L_x_391:
[----:B------:R-:W-:Y:S05]  /*a6f0*/  @!P6 BRA `(.L_x_320) ;  /* 0x000000040038e947 */ /* 0x000fea0003800000 */
[----:B------:R0:W-:Y:S01]  /*a700*/  STL [R1+0xc], R7 ;  /* 0x00000c0701007387 */ /* 0x0001e20000100800 */
[----:B------:R-:W-:-:S04]  /*a710*/  ISETP.NE.U32.AND P0, PT, R2, RZ, PT ;  /* 0x000000ff0200720c */ /* 0x000fc80003f05070 */
[----:B------:R-:W-:-:S13]  /*a720*/  ISETP.NE.AND.EX P0, PT, R3, RZ, PT, P0 ;  /* 0x000000ff0300720c */ /* 0x000fda0003f05300 */
[----:B0-----:R-:W-:Y:S05]  /*a730*/  @!P0 BRA `(.L_x_321) ;  /* 0x0000000000508947 */ /* 0x001fea0003800000 */
[----:B------:R-:W0:Y:S01]  /*a740*/  LDC R10, c[0x0][0x41c] ;  /* 0x00010700ff0a7b82 */ /* 0x000e220000000800 */
[----:B------:R-:W-:Y:S01]  /*a750*/  IMAD.MOV.U32 R5, RZ, RZ, R7 ;  /* 0x000000ffff057224 */ /* 0x000fe200078e0007 */
[----:B------:R-:W-:Y:S01]  /*a760*/  ULDC.64 UR4, c[0x0][0x408] ;  /* 0x0001020000047ab9 */ /* 0x000fe20000000a00 */
[----:B------:R-:W-:Y:S01]  /*a770*/  ULDC.64 UR6, c[0x0][0x208] ;  /* 0x0000820000067ab9 */ /* 0x000fe20000000a00 */
[----:B0-----:R-:W-:-:S13]  /*a780*/  ISETP.NE.AND P0, PT, R10, 0x1, PT ;  /* 0x000000010a00780c */ /* 0x001fda0003f05270 */
[----:B------:R-:W0:Y:S02]  /*a790*/  @P0 LDC.64 R8, c[0x0][0x420] ;  /* 0x00010800ff080b82 */ /* 0x000e240000000a00 */
[----:B0-----:R-:W-:-:S05]  /*a7a0*/  @P0 IMAD.HI.U32 R8, R7, R8, RZ ;  /* 0x0000000807080227 */ /* 0x001fca00078e00ff */
[----:B------:R-:W-:-:S05]  /*a7b0*/  @P0 SHF.R.U32.HI R5, RZ, R9, R8 ;  /* 0x00000009ff050219 */ /* 0x000fca0000011608 */
[----:B------:R-:W-:-:S04]  /*a7c0*/  IMAD.MOV R8, RZ, RZ, -R5 ;  /* 0x000000ffff087224 */ /* 0x000fc800078e0a05 */
[----:B------:R-:W-:Y:S02]  /*a7d0*/  IMAD R9, R10, R8, R7 ;  /* 0x000000080a097224 */ /* 0x000fe400078e0207 */
[----:B------:R-:W-:-:S03]  /*a7e0*/  IMAD R8, R12, UR4, RZ ;  /* 0x000000040c087c24 */ /* 0x000fc6000f8e02ff */
[----:B------:R0:W-:Y:S01]  /*a7f0*/  STL [R1+0xc], R9 ;  /* 0x00000c0901007387 */ /* 0x0001e20000100800 */
[----:B------:R-:W-:Y:S02]  /*a800*/  IMAD R10, R0, UR5, R8 ;  /* 0x00000005000a7c24 */ /* 0x000fe4000f8e0208 */
[--C-:B------:R-:W-:Y:S01]  /*a810*/  IMAD.MOV.U32 R8, RZ, RZ, R5.reuse ;  /* 0x000000ffff087224 */ /* 0x100fe200078e0005 */
[----:B0-----:R-:W-:-:S03]  /*a820*/  SHF.R.S32.HI R9, RZ, 0x1f, R5 ;  /* 0x0000001fff097819 */ /* 0x001fc60000011405 */
[----:B------:R-:W-:-:S04]  /*a830*/  IMAD.WIDE.U32 R8, R0, UR4, R8 ;  /* 0x0000000400087c25 */ /* 0x000fc8000f8e0008 */
[----:B------:R-:W-:Y:S01]  /*a840*/  IMAD.IADD R5, R9, 0x1, R10 ;  /* 0x0000000109057824 */ /* 0x000fe200078e020a */
[----:B------:R-:W-:-:S04]  /*a850*/  LEA R10, P0, R8, R2, 0x2 ;  /* 0x00000002080a7211 */ /* 0x000fc800078010ff */
[----:B------:R-:W-:-:S05]  /*a860*/  LEA.HI.X R11, R8, R3, R5, 0x2, P0 ;  /* 0x00000003080b7211 */ /* 0x000fca00000f1405 */
[----:B------:R0:W5:Y:S04]  /*a870*/  LDG.E R5, desc[UR6][R10.64] ;  /* 0x000000060a057981 */ /* 0x000168000c1e1900 */
.L_x_321:
[----:B------:R-:W2:Y:S01]  /*a880*/  LDL R8, [R1] ;  /* 0x0000000001087983 */ /* 0x000ea20000100800 */
[----:B0-----:R-:W-:-:S03]  /*a890*/  MOV R10, 0x400 ;  /* 0x00000400000a7802 */ /* 0x001fc60000000f00 */
[----:B------:R-:W3:Y:S01]  /*a8a0*/  LDL R9, [R1+0x8] ;  /* 0x0000080001097983 */ /* 0x000ee20000100800 */
[----:B------:R-:W0:Y:S02]  /*a8b0*/  S2R R11, SR_CgaCtaId ;  /* 0x00000000000b7919 */ /* 0x000e240000008800 */
[----:B0-----:R-:W-:-:S05]  /*a8c0*/  LEA R10, R11, R10, 0x18 ;  /* 0x0000000a0b0a7211 */ /* 0x001fca00078ec0ff */
[----:B--2---:R-:W-:Y:S01]  /*a8d0*/  IMAD R8, R8, 0x8, R10 ;  /* 0x0000000808087824 */ /* 0x004fe200078e020a */
[----:B---3--:R-:W-:-:S04]  /*a8e0*/  SHF.L.U32 R9, R9, 0x1f, RZ ;  /* 0x0000001f09097819 */ /* 0x008fc800000006ff */
[----:B------:R-:W0:Y:S02]  /*a8f0*/  SYNCS.PHASECHK.TRANS64.TRYWAIT P0, [R8+URZ+0x34840], R9 ;  /* 0x03484009080075a7 */ /* 0x000e24000800017f */
[----:B0-----:R-:W-:Y:S05]  /*a900*/  @!P0 BRA `(.L_x_322) ;  /* 0x0000003400588947 */ /* 0x001fea0003800000 */
.L_x_392:
[----:B------:R-:W1:Y:S02]  /*a910*/  S2R R10, SR_TID.X ;  /* 0x00000000000a7919 */ /* 0x000e640000002100 */
[----:B-1----:R-:W-:-:S04]  /*a920*/  LOP3.LUT R10, R10, 0x7f, RZ, 0xc0, !PT ;  /* 0x0000007f0a0a7812 */ /* 0x002fc800078ec0ff */
[----:B------:R-:W-:-:S13]  /*a930*/  ISETP.NE.AND P0, PT, R10, RZ, PT ;  /* 0x000000ff0a00720c */ /* 0x000fda0003f05270 */
[----:B------:R-:W-:Y:S05]  /*a940*/  @P0 BRA `(.L_x_323) ;  /* 0x00000000001c0947 */ /* 0x000fea0003800000 */
[----:B------:R-:W1:Y:S01]  /*a950*/  S2R R10, SR_TID.X ;  /* 0x00000000000a7919 */ /* 0x000e620000002100 */
[----:B0-----:R-:W-:-:S04]  /*a960*/  IMAD.MOV.U32 R9, RZ, RZ, 0xc000 ;  /* 0x0000c000ff097424 */ /* 0x001fc800078e00ff */
[----:B------:R2:W-:Y:S01]  /*a970*/  SYNCS.ARRIVE.TRANS64 RZ, [R8+URZ+0x34830], R9 ;  /* 0x0348300908ff79a7 */ /* 0x0005e2000800003f */
[----:B-1----:R-:W-:-:S04]  /*a980*/  LOP3.LUT R10, R10, 0x1f, RZ, 0xc0, !PT ;  /* 0x0000001f0a0a7812 */ /* 0x002fc800078ec0ff */
[----:B------:R-:W-:-:S13]  /*a990*/  ISETP.NE.AND P1, PT, R10, RZ, PT ;  /* 0x000000ff0a00720c */ /* 0x000fda0003f25270 */
[----:B--2---:R-:W-:Y:S05]  /*a9a0*/  @!P1 BRA `(.L_x_323) ;  /* 0x0000000000049947 */ /* 0x004fea0003800000 */
[----:B------:R-:W-:Y:S01]  /*a9b0*/  BPT.TRAP 0x1 ;  /* 0x000000040000795c */ /* 0x000fe20000300000 */
.L_x_323:
[----:B------:R-:W2:Y:S01]  /*a9c0*/  LDL R11, [R1] ;  /* 0x00000000010b7983 */ /* 0x000ea20000100800 */
[----:B------:R-:W-:-:S03]  /*a9d0*/  MOV R13, 0x400 ;  /* 0x00000400000d7802 */ /* 0x000fc60000000f00 */
[----:B------:R-:W3:Y:S04]  /*a9e0*/  LDL R10, [R1+0xc] ;  /* 0x00000c00010a7983 */ /* 0x000ee80000100800 */
[----:B0-----:R-:W4:Y:S01]  /*a9f0*/  LDL R9, [R1+0x4] ;  /* 0x0000040001097983 */ /* 0x001f220000100800 */
[----:B------:R-:W0:Y:S01]  /*aa00*/  S2R R14, SR_CgaCtaId ;  /* 0x00000000000e7919 */ /* 0x000e220000008800 */
[----:B------:R-:W-:Y:S01]  /*aa10*/  R2UR UR9, R8 ;  /* 0x00000000080972ca */ /* 0x000fe200000e0000 */
[----:B------:R-:W-:Y:S01]  /*aa20*/  UIADD3 UR4, UP0, UR36, 0x370, URZ ;  /* 0x0000037024047890 */ /* 0x000fe2000ff1e03f */
[----:B------:R-:W-:Y:S02]  /*aa30*/  R2UR UR12, R4 ;  /* 0x00000000040c72ca */ /* 0x000fe400000e0000 */
[----:B-----5:R-:W-:-:S02]  /*aa40*/  R2UR UR13, R5 ;  /* 0x00000000050d72ca */ /* 0x020fc400000e0000 */
[----:B0-----:R-:W-:-:S07]  /*aa50*/  LEA R13, R14, R13, 0x18 ;  /* 0x0000000d0e0d7211 */ /* 0x001fce00078ec0ff */
[----:B------:R-:W-:Y:S01]  /*aa60*/  UIADD3 UR9, UR9, 0x34830, URZ ;  /* 0x0003483009097890 */ /* 0x000fe2000fffe03f */
[----:B------:R-:W-:Y:S01]  /*aa70*/  UMOV UR10, URZ ;  /* 0x0000003f000a7c82 */ /* 0x000fe20008000000 */
[----:B------:R-:W-:Y:S01]  /*aa80*/  UMOV UR6, 0x0 ;  /* 0x0000000000067882 */ /* 0x000fe20000000000 */
[----:B------:R-:W-:Y:S01]  /*aa90*/  UMOV UR7, 0x14f00000 ;  /* 0x14f0000000077882 */ /* 0x000fe20000000000 */
[----:B------:R-:W-:Y:S01]  /*aaa0*/  UMOV UR16, 0x40 ;  /* 0x0000004000107882 */ /* 0x000fe20000000000 */
[----:B--2---:R-:W-:Y:S01]  /*aab0*/  IMAD R8, R11, 0xc000, R13 ;  /* 0x0000c0000b087824 */ /* 0x004fe200078e020d */
[----:B---3--:R-:W-:-:S04]  /*aac0*/  R2UR UR11, R10 ;  /* 0x000000000a0b72ca */ /* 0x008fc800000e0000 */
[----:B------:R-:W-:Y:S02]  /*aad0*/  R2UR UR8, R8 ;  /* 0x00000000080872ca */ /* 0x000fe400000e0000 */
[----:B----4-:R-:W-:-:S11]  /*aae0*/  R2UR UR5, R9 ;  /* 0x00000000090572ca */ /* 0x010fd600000e0000 */
[----:B------:R-:W-:Y:S02]  /*aaf0*/  UIADD3 UR14, UR8, 0x1c400, URZ ;  /* 0x0001c400080e7890 */ /* 0x000fe4000fffe03f */
[----:B------:R-:W-:Y:S02]  /*ab00*/  ULEA UR11, UR11, UR5, 0x7 ;  /* 0x000000050b0b7291 */ /* 0x000fe4000f8e383f */
[----:B------:R-:W-:Y:S02]  /*ab10*/  UIADD3.X UR5, URZ, UR37, URZ, UP0, !UPT ;  /* 0x000000253f057290 */ /* 0x000fe400087fe43f */
[----:B------:R-:W-:Y:S02]  /*ab20*/  UIADD3 UR15, UR8, 0x20400, URZ ;  /* 0x00020400080f7890 */ /* 0x000fe4000fffe03f */
[----:B------:R-:W-:-:S03]  /*ab30*/  UIADD3 UR17, UR8, 0x24400, URZ ;  /* 0x0002440008117890 */ /* 0x000fc6000fffe03f */
[----:B------:R-:W-:Y:S02]  /*ab40*/  UMOV UR8, UR14 ;  /* 0x0000000e00087c82 */ /* 0x000fe40008000000 */
[----:B------:R0:W-:Y:S01]  /*ab50*/  UTMALDG.4D [UR8], [UR4], desc[UR6] ;  /* 0x00000608040075b4 */ /* 0x0001e20008019000 */
[----:B------:R-:W-:Y:S01]  /*ab60*/  UMOV UR14, 0x80 ;  /* 0x00000080000e7882 */ /* 0x000fe20000000000 */
[----:B0-----:R-:W-:Y:S01]  /*ab70*/  UMOV UR8, UR15 ;  /* 0x0000000f00087c82 */ /* 0x001fe20008000000 */
[----:B------:R-:W-:Y:S02]  /*ab80*/  UMOV UR10, UR16 ;  /* 0x00000010000a7c82 */ /* 0x000fe40008000000 */
[----:B------:R0:W-:Y:S02]  /*ab90*/  UTMALDG.4D [UR8], [UR4], desc[UR6] ;  /* 0x00000608040075b4 */ /* 0x0001e40008019000 */
[----:B0-----:R-:W-:Y:S01]  /*aba0*/  UMOV UR8, UR17 ;  /* 0x0000001100087c82 */ /* 0x001fe20008000000 */
[----:B------:R-:W-:-:S02]  /*abb0*/  UMOV UR10, UR14 ;  /* 0x0000000e000a7c82 */ /* 0x000fc40008000000 */
[----:B------:R0:W-:Y:S02]  /*abc0*/  UTMALDG.4D [UR8], [UR4], desc[UR6] ;  /* 0x00000608040075b4 */ /* 0x0001e40008019000 */
[----:B0-----:R-:W-:Y:S01]  /*abd0*/  NOP ;  /* 0x0000000000007918 */ /* 0x001fe20000000000 */
.L_x_320:
[----:B------:R-:W2:Y:S01]  /*abe0*/  LDL.LU R11, [R1+0x28] ;  /* 0x00002800010b7983 */ /* 0x000ea20000300800 */
[----:B------:R-:W-:Y:S01]  /*abf0*/  MOV R9, 0x400 ;  /* 0x0000040000097802 */ /* 0x000fe20000000f00 */
[----:B------:R-:W-:Y:S05]  /*ac00*/  WARPSYNC.ALL ;  /* 0x0000000000007948 */ /* 0x000fea0003800000 */
[----:B------:R-:W0:Y:S01]  /*ac10*/  S2R R10, SR_CgaCtaId ;  /* 0x00000000000a7919 */ /* 0x000e220000008800 */
[----:B------:R-:W-:-:S13]  /*ac20*/  ELECT P0, URZ, PT ;  /* 0x00000000003f782f */ /* 0x000fda0003800000 */
[----:B------:R-:W-:Y:S01]  /*ac30*/  @P0 R2UR UR13, R6 ;  /* 0x00000000060d02ca */ /* 0x000fe200000e0000 */
[----:B------:R-:W-:Y:S01]  /*ac40*/  UIADD3 UR4, UP0, UR36, 0x270, URZ ;  /* 0x0000027024047890 */ /* 0x000fe2000ff1e03f */
[----:B------:R-:W-:Y:S01]  /*ac50*/  @P0 R2UR UR12, R18 ;  /* 0x00000000120c02ca */ /* 0x000fe200000e0000 */
[----:B------:R-:W-:Y:S01]  /*ac60*/  UMOV UR6, 0x0 ;  /* 0x0000000000067882 */ /* 0x000fe20000000000 */
[C---:B------:R-:W-:Y:S01]  /*ac70*/  @P0 R2UR UR11, R17.reuse ;  /* 0x00000000110b02ca */ /* 0x040fe200000e0000 */
[----:B------:R-:W-:Y:S01]  /*ac80*/  UIADD3.X UR5, URZ, UR37, URZ, UP0, !UPT ;  /* 0x000000253f057290 */ /* 0x000fe200087fe43f */
[----:B------:R-:W-:Y:S01]  /*ac90*/  @P0 R2UR UR21, R6 ;  /* 0x00000000061502ca */ /* 0x000fe200000e0000 */
[----:B------:R-:W-:Y:S01]  /*aca0*/  UMOV UR7, 0x12f00000 ;  /* 0x12f0000000077882 */ /* 0x000fe20000000000 */
[----:B------:R-:W-:Y:S01]  /*acb0*/  UMOV UR10, URZ ;  /* 0x0000003f000a7c82 */ /* 0x000fe20008000000 */
[----:B------:R-:W-:Y:S01]  /*acc0*/  @P0 R2UR UR20, R18 ;  /* 0x00000000121402ca */ /* 0x000fe200000e0000 */
[----:B------:R-:W-:Y:S01]  /*acd0*/  UMOV UR14, 0x0 ;  /* 0x00000000000e7882 */ /* 0x000fe20000000000 */
[----:B------:R-:W-:Y:S01]  /*ace0*/  @P0 R2UR UR19, R17 ;  /* 0x00000000111302ca */ /* 0x000fe200000e0000 */
[----:B------:R-:W-:Y:S01]  /*acf0*/  @P0 IMAD.MOV.U32 R8, RZ, RZ, 0xc000 ;  /* 0x0000c000ff080424 */ /* 0x000fe200078e00ff */
[----:B------:R-:W-:Y:S01]  /*ad00*/  UMOV UR15, 0x12f00000 ;  /* 0x12f00000000f7882 */ /* 0x000fe20000000000 */
[----:B------:R-:W-:Y:S01]  /*ad10*/  UMOV UR18, 0x40 ;  /* 0x0000004000127882 */ /* 0x000fe20000000000 */
[----:B------:R-:W-:Y:S01]  /*ad20*/  UMOV UR22, 0x0 ;  /* 0x0000000000167882 */ /* 0x000fe20000000000 */
[----:B------:R-:W-:Y:S01]  /*ad30*/  UMOV UR23, 0x12f00000 ;  /* 0x12f0000000177882 */ /* 0x000fe20000000000 */
[----:B------:R-:W-:Y:S01]  /*ad40*/  BSSY B0, `(.L_x_324) ;  /* 0x0000019000007945 */ /* 0x000fe20003800000 */
[----:B0-----:R-:W-:Y:S01]  /*ad50*/  LEA R9, R10, R9, 0x18 ;  /* 0x000000090a097211 */ /* 0x001fe200078ec0ff */
[----:B------:R-:W-:Y:S03]  /*ad60*/  BAR.SYNC.DEFER_BLOCKING 0x8, 0x120 ;  /* 0x0204800000007b1d */ /* 0x000fe60000010000 */
[----:B------:R-:W-:-:S13]  /*ad70*/  R2UR UR24, R9 ;  /* 0x00000000091872ca */ /* 0x000fda00000e0000 */
[----:B------:R-:W-:Y:S02]  /*ad80*/  UIADD3 UR8, UR24, 0x10400, URZ ;  /* 0x0001040018087890 */ /* 0x000fe4000fffe03f */
[----:B------:R-:W-:Y:S02]  /*ad90*/  UIADD3 UR9, UR24, 0x34800, URZ ;  /* 0x0003480018097890 */ /* 0x000fe4000fffe03f */
[----:B------:R-:W-:Y:S01]  /*ada0*/  UIADD3 UR16, UR24, 0x14400, URZ ;  /* 0x0001440018107890 */ /* 0x000fe2000fffe03f */
[----:B------:R0:W-:Y:S04]  /*adb0*/  @P0 SYNCS.ARRIVE.TRANS64 RZ, [R9+URZ+0x34800], R8 ;  /* 0x0348000809ff09a7 */ /* 0x0001e8000800003f */
[----:B------:R-:W-:Y:S02]  /*adc0*/  UMOV UR17, UR9 ;  /* 0x0000000900117c82 */ /* 0x000fe40008000000 */
[----:B------:R1:W-:Y:S02]  /*add0*/  UTMALDG.4D [UR8], [UR4], desc[UR6] ;  /* 0x00000608040075b4 */ /* 0x0003e40008019000 */
[----:B------:R0:W-:Y:S01]  /*ade0*/  UTMALDG.4D [UR16], [UR4], desc[UR14] ;  /* 0x00000e10040075b4 */ /* 0x0001e20008019000 */
[----:B-1----:R-:W-:Y:S01]  /*adf0*/  @P0 R2UR UR13, R6 ;  /* 0x00000000060d02ca */ /* 0x002fe200000e0000 */
[----:B------:R-:W-:Y:S01]  /*ae00*/  UIADD3 UR8, UR24, 0x18400, URZ ;  /* 0x0001840018087890 */ /* 0x000fe2000fffe03f */
[----:B------:R-:W-:Y:S01]  /*ae10*/  @P0 R2UR UR12, R18 ;  /* 0x00000000120c02ca */ /* 0x000fe200000e0000 */
[----:B------:R-:W-:Y:S01]  /*ae20*/  UMOV UR10, 0x80 ;  /* 0x00000080000a7882 */ /* 0x000fe20000000000 */
[----:B------:R-:W-:-:S13]  /*ae30*/  @P0 R2UR UR11, R17 ;  /* 0x00000000110b02ca */ /* 0x000fda00000e0000 */
[----:B------:R0:W-:Y:S01]  /*ae40*/  UTMALDG.4D [UR8], [UR4], desc[UR22] ;  /* 0x00001608040075b4 */ /* 0x0001e20008019000 */
[----:B--2---:R-:W-:-:S05]  /*ae50*/  VIADD R11, R11, 0x1 ;  /* 0x000000010b0b7836 */ /* 0x004fca0000000000 */
[----:B------:R-:W-:Y:S01]  /*ae60*/  LEA.HI R6, R11, R11, RZ, 0x1 ;  /* 0x0000000b0b067211 */ /* 0x000fe200078f08ff */
[----:B------:R0:W-:Y:S03]  /*ae70*/  STL [R1+0x28], R11 ;  /* 0x0000280b01007387 */ /* 0x0001e60000100800 */
[----:B------:R-:W-:-:S05]  /*ae80*/  LOP3.LUT R6, R6, 0xfffffffe, RZ, 0xc0, !PT ;  /* 0xfffffffe06067812 */ /* 0x000fca00078ec0ff */
[----:B------:R-:W-:-:S05]  /*ae90*/  IMAD.IADD R6, R11, 0x1, -R6 ;  /* 0x000000010b067824 */ /* 0x000fca00078e0a06 */
[----:B------:R-:W-:-:S04]  /*aea0*/  SHF.L.U32 R6, R6, 0x1f, RZ ;  /* 0x0000001f06067819 */ /* 0x000fc800000006ff */
[----:B------:R-:W1:Y:S02]  /*aeb0*/  SYNCS.PHASECHK.TRANS64.TRYWAIT P0, [R9+URZ+0x34820], R6 ;  /* 0x03482006090075a7 */ /* 0x000e64000800017f */
[----:B01----:R-:W-:Y:S05]  /*aec0*/  @!P0 BRA `(.L_x_325) ;  /* 0x0000002c00fc8947 */ /* 0x003fea0003800000 */
.L_x_393:
[----:B------:R-:W-:Y:S05]  /*aed0*/  BSYNC B0 ;  /* 0x0000000000007941 */ /* 0x000fea0003800000 */
.L_x_324:
[----:B0-----:R-:W2:Y:S01]  /*aee0*/  LDL.LU R8, [R1+0x24] ;  /* 0x0000240001087983 */ /* 0x001ea20000300800 */
[----:B------:R-:W-:Y:S01]  /*aef0*/  BSSY B0, `(.L_x_326) ;  /* 0x000019a000007945 */ /* 0x000fe20003800000 */
[----:B--2---:R-:W-:-:S13]  /*af00*/  ISETP.GE.AND P0, PT, R8, 0x81, PT ;  /* 0x000000810800780c */ /* 0x004fda0003f06270 */
[----:B------:R-:W-:Y:S05]  /*af10*/  @!P0 BRA `(.L_x_327) ;  /* 0x00000018005c8947 */ /* 0x000fea0003800000 */
[----:B------:R-:W2:Y:S01]  /*af20*/  LDL R8, [R1+0x18] ;  /* 0x0000180001087983 */ /* 0x000ea20000100800 */
[----:B------:R-:W-:Y:S01]  /*af30*/  IMAD.MOV.U32 R6, RZ, RZ, 0x1 ;  /* 0x00000001ff067424 */ /* 0x000fe200078e00ff */
[----:B------:R-:W-:Y:S01]  /*af40*/  BSSY B1, `(.L_x_328) ;  /* 0x000008f000017945 */ /* 0x000fe20003800000 */
[----:B--2---:R-:W-:-:S05]  /*af50*/  IMAD.MOV R14, RZ, RZ, -R8 ;  /* 0x000000ffff0e7224 */ /* 0x004fca00078e0a08 */
[----:B------:R-:W-:-:S05]  /*af60*/  VIADDMNMX R14, R14, R6, 0xffffffff, !PT ;  /* 0xffffffff0e0e7446 */ /* 0x000fca0007800106 */
[----:B------:R-:W-:-:S05]  /*af70*/  IMAD.IADD R6, R8, 0x1, R14 ;  /* 0x0000000108067824 */ /* 0x000fca00078e020e */
[----:B------:R-:W-:-:S04]  /*af80*/  LOP3.LUT R6, R6, 0x1, RZ, 0xc0, !PT ;  /* 0x0000000106067812 */ /* 0x000fc800078ec0ff */
[----:B------:R-:W-:Y:S01]  /*af90*/  ISETP.NE.U32.AND P0, PT, R6, 0x1, PT ;  /* 0x000000010600780c */ /* 0x000fe20003f05070 */
[----:B------:R-:W-:-:S12]  /*afa0*/  VIADD R6, R8, 0xfffffffe ;  /* 0xfffffffe08067836 */ /* 0x000fd80000000000 */
[----:B------:R-:W-:Y:S05]  /*afb0*/  @P0 BRA `(.L_x_329) ;  /* 0x00000008001c0947 */ /* 0x000fea0003800000 */
[----:B------:R-:W2:Y:S04]  /*afc0*/  LDL R9, [R1] ;  /* 0x0000000001097983 */ /* 0x000ea80000100800 */
[----:B------:R-:W3:Y:S01]  /*afd0*/  LDL R8, [R1+0x8] ;  /* 0x0000080001087983 */ /* 0x000ee20000100800 */
[----:B------:R-:W-:Y:S01]  /*afe0*/  BSSY B2, `(.L_x_330) ;  /* 0x0000080000027945 */ /* 0x000fe20003800000 */
[----:B--2---:R-:W-:-:S05]  /*aff0*/  VIADD R13, R9, 0x1 ;  /* 0x00000001090d7836 */ /* 0x004fca0000000000 */
[----:B------:R-:W-:-:S04]  /*b000*/  ISETP.NE.AND P0, PT, R13, 0x2, PT ;  /* 0x000000020d00780c */ /* 0x000fc80003f05270 */
[----:B------:R-:W-:Y:S02]  /*b010*/  SEL R15, RZ, 0x1, P0 ;  /* 0x00000001ff0f7807 */ /* 0x000fe40000000000 */
[----:B------:R-:W-:Y:S02]  /*b020*/  SEL R13, R13, RZ, P0 ;  /* 0x000000ff0d0d7207 */ /* 0x000fe40000000000 */
[----:B---3--:R-:W-:Y:S01]  /*b030*/  LOP3.LUT R15, R8, R15, RZ, 0x3c, !PT ;  /* 0x0000000f080f7212 */ /* 0x008fe200078e3cff */
[----:B------:R-:W-:Y:S06]  /*b040*/  @!P6 BRA `(.L_x_331) ;  /* 0x0000000400e4e947 */ /* 0x000fec0003800000 */
[----:B------:R-:W-:Y:S01]  /*b050*/  ISETP.NE.U32.AND P0, PT, R2, RZ, PT ;  /* 0x000000ff0200720c */ /* 0x000fe20003f05070 */
[----:B------:R-:W-:-:S03]  /*b060*/  IMAD.MOV.U32 R8, RZ, RZ, R5 ;  /* 0x000000ffff087224 */ /* 0x000fc600078e0005 */
[----:B------:R-:W-:-:S13]  /*b070*/  ISETP.NE.AND.EX P0, PT, R3, RZ, PT, P0 ;  /* 0x000000ff0300720c */ /* 0x000fda0003f05300 */
[----:B------:R-:W-:Y:S05]  /*b080*/  @!P0 BRA `(.L_x_332) ;  /* 0x0000000000488947 */ /* 0x000fea0003800000 */
[----:B------:R-:W0:Y:S01]  /*b090*/  LDC R18, c[0x0][0x41c] ;  /* 0x00010700ff127b82 */ /* 0x000e220000000800 */
[----:B------:R-:W-:Y:S01]  /*b0a0*/  ULDC.64 UR4, c[0x0][0x408] ;  /* 0x0001020000047ab9 */ /* 0x000fe20000000a00 */
[----:B------:R-:W-:Y:S01]  /*b0b0*/  ULDC.64 UR6, c[0x0][0x208] ;  /* 0x0000820000067ab9 */ /* 0x000fe20000000a00 */
[----:B0-----:R-:W-:-:S13]  /*b0c0*/  ISETP.NE.AND P0, PT, R18, 0x1, PT ;  /* 0x000000011200780c */ /* 0x001fda0003f05270 */
[----:B------:R-:W0:Y:S02]  /*b0d0*/  @P0 LDC.64 R8, c[0x0][0x420] ;  /* 0x00010800ff080b82 */ /* 0x000e240000000a00 */
[----:B0-----:R-:W-:-:S04]  /*b0e0*/  @P0 IMAD.HI.U32 R10, R6, R8, RZ ;  /* 0x00000008060a0227 */ /* 0x001fc800078e00ff */
[----:B------:R-:W-:Y:S01]  /*b0f0*/  IMAD.MOV.U32 R8, RZ, RZ, R6 ;  /* 0x000000ffff087224 */ /* 0x000fe200078e0006 */
[----:B------:R-:W-:Y:S01]  /*b100*/  @P0 SHF.R.U32.HI R8, RZ, R9, R10 ;  /* 0x00000009ff080219 */ /* 0x000fe2000001160a */
[----:B------:R-:W-:-:S03]  /*b110*/  IMAD R10, R12, UR4, RZ ;  /* 0x000000040c0a7c24 */ /* 0x000fc6000f8e02ff */
[----:B------:R-:W-:Y:S01]  /*b120*/  SHF.R.S32.HI R9, RZ, 0x1f, R8 ;  /* 0x0000001fff097819 */ /* 0x000fe20000011408 */
[C---:B------:R-:W-:Y:S02]  /*b130*/  IMAD R17, R0.reuse, UR5, R10 ;  /* 0x0000000500117c24 */ /* 0x040fe4000f8e020a */
[----:B------:R-:W-:-:S04]  /*b140*/  IMAD.WIDE.U32 R10, R0, UR4, R8 ;  /* 0x00000004000a7c25 */ /* 0x000fc8000f8e0008 */
[----:B------:R-:W-:Y:S01]  /*b150*/  IMAD.IADD R17, R17, 0x1, R11 ;  /* 0x0000000111117824 */ /* 0x000fe200078e020b */
[----:B------:R-:W-:Y:S01]  /*b160*/  LEA R2, P0, R10, R2, 0x2 ;  /* 0x000000020a027211 */ /* 0x000fe200078010ff */
[----:B------:R-:W-:-:S03]  /*b170*/  IMAD.MOV R8, RZ, RZ, -R8 ;  /* 0x000000ffff087224 */ /* 0x000fc600078e0a08 */
[----:B------:R-:W-:Y:S01]  /*b180*/  LEA.HI.X R3, R10, R3, R17, 0x2, P0 ;  /* 0x000000030a037211 */ /* 0x000fe200000f1411 */
[----:B------:R-:W-:-:S04]  /*b190*/  IMAD R6, R18, R8, R6 ;  /* 0x0000000812067224 */ /* 0x000fc800078e0206 */
[----:B------:R0:W5:Y:S04]  /*b1a0*/  LDG.E R8, desc[UR6][R2.64] ;  /* 0x0000000602087981 */ /* 0x000168000c1e1900 */
.L_x_332:
[----:B0-----:R-:W0:Y:S01]  /*b1b0*/  S2R R3, SR_CgaCtaId ;  /* 0x0000000000037919 */ /* 0x001e220000008800 */
[----:B------:R-:W-:-:S04]  /*b1c0*/  MOV R2, 0x400 ;  /* 0x0000040000027802 */ /* 0x000fc80000000f00 */
[----:B0-----:R-:W-:Y:S02]  /*b1d0*/  LEA R2, R3, R2, 0x18 ;  /* 0x0000000203027211 */ /* 0x001fe400078ec0ff */
[----:B------:R-:W-:-:S03]  /*b1e0*/  SHF.L.U32 R3, R15, 0x1f, RZ ;  /* 0x0000001f0f037819 */ /* 0x000fc600000006ff */
[----:B------:R-:W-:-:S04]  /*b1f0*/  IMAD R2, R13, 0x8, R2 ;  /* 0x000000080d027824 */ /* 0x000fc800078e0202 */
[----:B------:R-:W0:Y:S02]  /*b200*/  SYNCS.PHASECHK.TRANS64.TRYWAIT P0, [R2+URZ+0x34840], R3 ;  /* 0x03484003020075a7 */ /* 0x000e24000800017f */
[----:B0-----:R-:W-:Y:S05]  /*b210*/  @!P0 BRA `(.L_x_333) ;  /* 0x0000002c00488947 */ /* 0x001fea0003800000 */
.L_x_394:
        /* <DEDUP_REMOVED lines=11> */
.L_x_334:
[----:B------:R-:W2:Y:S04]  /*b2d0*/  LDL R17, [R1+0x4] ;  /* 0x0000040001117983 */ /* 0x000ea80000100800 */
[----:B------:R-:W3:Y:S01]  /*b2e0*/  LDL.LU R11, [R1+0x8] ;  /* 0x00000800010b7983 */ /* 0x000ee20000300800 */
[----:B0-----:R-:W-:-:S03]  /*b2f0*/  MOV R3, 0x400 ;  /* 0x0000040000037802 */ /* 0x001fc60000000f00 */
[----:B------:R-:W4:Y:S01]  /*b300*/  LDL R9, [R1] ;  /* 0x0000000001097983 */ /* 0x000f220000100800 */
[----:B------:R-:W0:Y:S01]  /*b310*/  S2R R10, SR_CgaCtaId ;  /* 0x00000000000a7919 */ /* 0x000e220000008800 */
[----:B------:R-:W-:Y:S02]  /*b320*/  R2UR UR9, R2 ;  /* 0x00000000020972ca */ /* 0x000fe400000e0000 */
[----:B------:R-:W-:Y:S01]  /*b330*/  R2UR UR11, R6 ;  /* 0x00000000060b72ca */ /* 0x000fe200000e0000 */
[----:B------:R-:W-:Y:S01]  /*b340*/  UIADD3 UR4, UP0, UR36, 0x370, URZ ;  /* 0x0000037024047890 */ /* 0x000fe2000ff1e03f */
[----:B------:R-:W-:Y:S02]  /*b350*/  R2UR UR12, R4 ;  /* 0x00000000040c72ca */ /* 0x000fe400000e0000 */
[----:B-----5:R-:W-:Y:S02]  /*b360*/  R2UR UR13, R8 ;  /* 0x00000000080d72ca */ /* 0x020fe400000e0000 */
[----:B0-----:R-:W-:-:S05]  /*b370*/  LEA R3, R10, R3, 0x18 ;  /* 0x000000030a037211 */ /* 0x001fca00078ec0ff */
[----:B------:R-:W-:-:S05]  /*b380*/  IMAD R2, R13, 0xc000, R3 ;  /* 0x0000c0000d027824 */ /* 0x000fca00078e0203 */
[----:B------:R-:W-:Y:S01]  /*b390*/  R2UR UR14, R2 ;  /* 0x00000000020e72ca */ /* 0x000fe200000e0000 */
[----:B------:R-:W-:Y:S01]  /*b3a0*/  UIADD3 UR9, UR9, 0x34830, URZ ;  /* 0x0003483009097890 */ /* 0x000fe2000fffe03f */
[----:B------:R-:W-:Y:S01]  /*b3b0*/  VIADD R3, R3, 0x34800 ;  /* 0x0003480003037836 */ /* 0x000fe20000000000 */
[----:B------:R-:W-:Y:S01]  /*b3c0*/  UMOV UR10, URZ ;  /* 0x0000003f000a7c82 */ /* 0x000fe20008000000 */
[----:B------:R-:W-:Y:S01]  /*b3d0*/  UMOV UR6, 0x0 ;  /* 0x0000000000067882 */ /* 0x000fe20000000000 */
[----:B------:R-:W-:-:S08]  /*b3e0*/  UMOV UR7, 0x14f00000 ;  /* 0x14f0000000077882 */ /* 0x000fd00000000000 */
[----:B------:R-:W-:Y:S02]  /*b3f0*/  UIADD3 UR8, UR14, 0x1c400, URZ ;  /* 0x0001c4000e087890 */ /* 0x000fe4000fffe03f */
[----:B------:R-:W-:Y:S02]  /*b400*/  UIADD3 UR15, UR14, 0x20400, URZ ;  /* 0x000204000e0f7890 */ /* 0x000fe4000fffe03f */
[----:B------:R-:W-:Y:S01]  /*b410*/  UIADD3 UR14, UR14, 0x24400, URZ ;  /* 0x000244000e0e7890 */ /* 0x000fe2000fffe03f */
[----:B------:R-:W-:Y:S01]  /*b420*/  UMOV UR17, 0x40 ;  /* 0x0000004000117882 */ /* 0x000fe20000000000 */
[----:B------:R-:W-:Y:S01]  /*b430*/  UMOV UR16, 0x80 ;  /* 0x0000008000107882 */ /* 0x000fe20000000000 */
[----:B--2---:R-:W-:-:S13]  /*b440*/  R2UR UR5, R17 ;  /* 0x00000000110572ca */ /* 0x004fda00000e0000 */
[----:B------:R-:W-:Y:S02]  /*b450*/  ULEA UR11, UR11, UR5, 0x7 ;  /* 0x000000050b0b7291 */ /* 0x000fe4000f8e383f */
[----:B------:R-:W-:Y:S01]  /*b460*/  UIADD3.X UR5, URZ, UR37, URZ, UP0, !UPT ;  /* 0x000000253f057290 */ /* 0x000fe200087fe43f */
[----:B---3--:R-:W-:Y:S01]  /*b470*/  SHF.L.U32 R2, R11, 0x1f, RZ ;  /* 0x0000001f0b027819 */ /* 0x008fe200000006ff */
[----:B----4-:R-:W-:-:S07]  /*b480*/  IMAD R3, R9, 0x8, R3 ;  /* 0x0000000809037824 */ /* 0x010fce00078e0203 */
[----:B------:R0:W-:Y:S02]  /*b490*/  UTMALDG.4D [UR8], [UR4], desc[UR6] ;  /* 0x00000608040075b4 */ /* 0x0001e40008019000 */
[----:B0-----:R-:W-:Y:S01]  /*b4a0*/  UMOV UR8, UR15 ;  /* 0x0000000f00087c82 */ /* 0x001fe20008000000 */
[----:B------:R-:W-:Y:S02]  /*b4b0*/  UMOV UR10, UR17 ;  /* 0x00000011000a7c82 */ /* 0x000fe40008000000 */
[----:B------:R0:W-:Y:S02]  /*b4c0*/  UTMALDG.4D [UR8], [UR4], desc[UR6] ;  /* 0x00000608040075b4 */ /* 0x0001e40008019000 */
[----:B0-----:R-:W-:Y:S01]  /*b4d0*/  UMOV UR8, UR14 ;  /* 0x0000000e00087c82 */ /* 0x001fe20008000000 */
[----:B------:R-:W-:Y:S02]  /*b4e0*/  UMOV UR10, UR16 ;  /* 0x00000010000a7c82 */ /* 0x000fe40008000000 */
[----:B------:R0:W-:Y:S01]  /*b4f0*/  UTMALDG.4D [UR8], [UR4], desc[UR6] ;  /* 0x00000608040075b4 */ /* 0x0001e20008019000 */
[----:B------:R-:W1:Y:S02]  /*b500*/  SYNCS.PHASECHK.TRANS64.TRYWAIT P0, [R3+URZ+0x60], R2 ;  /* 0x00006002030075a7 */ /* 0x000e64000800017f */
[----:B01----:R-:W-:Y:S05]  /*b510*/  @!P0 BRA `(.L_x_335) ;  /* 0x00000028009c8947 */ /* 0x003fea0003800000 */
.L_x_395:
[----:B------:R-:W-:Y:S05]  /*b520*/  @P1 BRA `(.L_x_336) ;  /* 0x0000000000301947 */ /* 0x000fea0003800000 */
[----:B------:R-:W1:Y:S01]  /*b530*/  S2R R9, SR_TID.X ;  /* 0x0000000000097919 */ /* 0x000e620000002100 */
[----:B------:R-:W-:Y:S01]  /*b540*/  MOV R10, 0x400 ;  /* 0x00000400000a7802 */ /* 0x000fe20000000f00 */
[----:B------:R-:W2:Y:S01]  /*b550*/  S2R R11, SR_CgaCtaId ;  /* 0x00000000000b7919 */ /* 0x000ea20000008800 */
[----:B-1----:R-:W-:Y:S02]  /*b560*/  LOP3.LUT R17, R9, 0x1f, RZ, 0xc0, !PT ;  /* 0x0000001f09117812 */ /* 0x002fe400078ec0ff */
[----:B------:R-:W3:Y:S02]  /*b570*/  LDL R9, [R1] ;  /* 0x0000000001097983 */ /* 0x000ee40000100800 */
[----:B------:R-:W-:Y:S02]  /*b580*/  ISETP.NE.AND P0, PT, R17, RZ, PT ;  /* 0x000000ff1100720c */ /* 0x000fe40003f05270 */
[----:B--2---:R-:W-:Y:S01]  /*b590*/  LEA R10, R11, R10, 0x18 ;  /* 0x0000000a0b0a7211 */ /* 0x004fe200078ec0ff */
[----:B0-----:R-:W-:-:S04]  /*b5a0*/  IMAD.MOV.U32 R3, RZ, RZ, 0x8000 ;  /* 0x00008000ff037424 */ /* 0x001fc800078e00ff */
[----:B---3--:R-:W-:-:S04]  /*b5b0*/  IMAD R2, R9, 0x8, R10 ;  /* 0x0000000809027824 */ /* 0x008fc800078e020a */
[----:B------:R1:W-:Y:S02]  /*b5c0*/  SYNCS.ARRIVE.TRANS64 RZ, [R2+URZ+0x34850], R3 ;  /* 0x0348500302ff79a7 */ /* 0x0003e4000800003f */
[----:B------:R-:W-:Y:S05]  /*b5d0*/  @!P0 BRA `(.L_x_336) ;  /* 0x0000000000048947 */ /* 0x000fea0003800000 */
[----:B------:R-:W-:Y:S01]  /*b5e0*/  BPT.TRAP 0x1 ;  /* 0x000000040000795c */ /* 0x000fe20000300000 */
.L_x_336:
[----:B01----:R-:W2:Y:S01]  /*b5f0*/  LDL.LU R2, [R1+0xc] ;  /* 0x00000c0001027983 */ /* 0x003ea20000300800 */
[----:B------:R-:W-:-:S03]  /*b600*/  MOV R10, 0x400 ;  /* 0x00000400000a7802 */ /* 0x000fc60000000f00 */
[----:B------:R-:W3:Y:S04]  /*b610*/  LDL.LU R9, [R1] ;  /* 0x0000000001097983 */ /* 0x000ee80000300800 */
[----:B------:R-:W4:Y:S01]  /*b620*/  LDL R3, [R1+0x4] ;  /* 0x0000040001037983 */ /* 0x000f220000100800 */
[----:B------:R-:W0:Y:S01]  /*b630*/  S2R R11, SR_CgaCtaId ;  /* 0x00000000000b7919 */ /* 0x000e220000008800 */
[----:B------:R-:W-:Y:S01]  /*b640*/  R2UR UR13, R5 ;  /* 0x00000000050d72ca */ /* 0x000fe200000e0000 */
[----:B------:R-:W-:Y:S01]  /*b650*/  UIADD3 UR4, UP0, UR36, 0x470, URZ ;  /* 0x0000047024047890 */ /* 0x000fe2000ff1e03f */
[----:B------:R-:W-:Y:S02]  /*b660*/  R2UR UR12, R4 ;  /* 0x00000000040c72ca */ /* 0x000fe400000e0000 */
[----:B0-----:R-:W-:Y:S01]  /*b670*/  LEA R10, R11, R10, 0x18 ;  /* 0x0000000a0b0a7211 */ /* 0x001fe200078ec0ff */
[----:B------:R-:W-:Y:S01]  /*b680*/  UMOV UR10, URZ ;  /* 0x0000003f000a7c82 */ /* 0x000fe20008000000 */
[----:B------:R-:W-:Y:S01]  /*b690*/  UMOV UR7, 0x14f00000 ;  /* 0x14f0000000077882 */ /* 0x000fe20000000000 */
[----:B------:R-:W-:Y:S01]  /*b6a0*/  UMOV UR15, 0x40 ;  /* 0x00000040000f7882 */ /* 0x000fe20000000000 */
[----:B------:R0:W-:Y:S01]  /*b6b0*/  STL [R1+0xc], R6 ;  /* 0x00000c0601007387 */ /* 0x0001e20000100800 */
[----:B------:R-:W-:Y:S01]  /*b6c0*/  IMAD.MOV.U32 R5, RZ, RZ, R8 ;  /* 0x000000ffff057224 */ /* 0x000fe200078e0008 */
[----:B--2---:R-:W-:Y:S01]  /*b6d0*/  R2UR UR11, R2 ;  /* 0x00000000020b72ca */ /* 0x004fe200000e0000 */
[----:B---3--:R-:W-:-:S05]  /*b6e0*/  IMAD R2, R9, 0x8, R10 ;  /* 0x0000000809027824 */ /* 0x008fca00078e020a */
[----:B------:R-:W-:Y:S01]  /*b6f0*/  R2UR UR9, R2 ;  /* 0x00000000020972ca */ /* 0x000fe200000e0000 */
[----:B------:R-:W-:Y:S01]  /*b700*/  IMAD R2, R9, 0x8000, R10 ;  /* 0x0000800009027824 */ /* 0x000fe200078e020a */
[----:B----4-:R-:W-:-:S04]  /*b710*/  R2UR UR5, R3 ;  /* 0x00000000030572ca */ /* 0x010fc800000e0000 */
[----:B------:R-:W-:-:S07]  /*b720*/  R2UR UR6, R2 ;  /* 0x00000000020672ca */ /* 0x000fce00000e0000 */
[----:B------:R-:W-:Y:S02]  /*b730*/  UIADD3 UR9, UR9, 0x34850, URZ ;  /* 0x0003485009097890 */ /* 0x000fe4000fffe03f */
[----:B------:R-:W-:Y:S02]  /*b740*/  ULEA UR11, UR11, UR5, 0x7 ;  /* 0x000000050b0b7291 */ /* 0x000fe4000f8e383f */
[----:B------:R-:W-:Y:S02]  /*b750*/  UIADD3.X UR5, URZ, UR37, URZ, UP0, !UPT ;  /* 0x000000253f057290 */ /* 0x000fe400087fe43f */
[----:B------:R-:W-:Y:S02]  /*b760*/  UIADD3 UR8, UR6, 0x400, URZ ;  /* 0x0000040006087890 */ /* 0x000fe4000fffe03f */
[----:B------:R-:W-:-:S03]  /*b770*/  UIADD3 UR14, UR6, 0x4400, URZ ;  /* 0x00004400060e7890 */ /* 0x000fc6000fffe03f */
[----:B------:R-:W-:-:S04]  /*b780*/  UMOV UR6, 0x0 ;  /* 0x0000000000067882 */ /* 0x000fc80000000000 */
[----:B------:R1:W-:Y:S02]  /*b790*/  UTMALDG.4D [UR8], [UR4], desc[UR6] ;  /* 0x00000608040075b4 */ /* 0x0003e40008019000 */
[----:B-1----:R-:W-:Y:S01]  /*b7a0*/  UMOV UR8, UR14 ;  /* 0x0000000e00087c82 */ /* 0x002fe20008000000 */
[----:B------:R-:W-:Y:S02]  /*b7b0*/  UMOV UR10, UR15 ;  /* 0x0000000f000a7c82 */ /* 0x000fe40008000000 */
[----:B------:R0:W-:Y:S02]  /*b7c0*/  UTMALDG.4D [UR8], [UR4], desc[UR6] ;  /* 0x00000608040075b4 */ /* 0x0001e40008019000 */
[----:B0-----:R-:W-:Y:S01]  /*b7d0*/  NOP ;  /* 0x0000000000007918 */ /* 0x001fe20000000000 */
.L_x_331:
[----:B------:R-:W-:Y:S05]  /*b7e0*/  BSYNC B2 ;  /* 0x0000000000027941 */ /* 0x000fea0003800000 */
.L_x_330:
[----:B------:R-:W2:Y:S04]  /*b7f0*/  LDL.LU R2, [R1+0x18] ;  /* 0x0000180001027983 */ /* 0x000ea80000300800 */
[----:B------:R0:W-:Y:S04]  /*b800*/  STL [R1], R13 ;  /* 0x0000000d01007387 */ /* 0x0001e80000100800 */
[----:B------:R0:W-:Y:S02]  /*b810*/  STL [R1+0x8], R15 ;  /* 0x0000080f01007387 */ /* 0x0001e40000100800 */
[----:B0-2---:R-:W-:-:S07]  /*b820*/  VIADD R6, R2, 0xfffffffd ;  /* 0xfffffffd02067836 */ /* 0x005fce0000000000 */
.L_x_329:
[----:B------:R-:W-:Y:S05]  /*b830*/  BSYNC B1 ;  /* 0x0000000000017941 */ /* 0x000fea0003800000 */
.L_x_328:
[----:B------:R-:W-:-:S05]  /*b840*/  IMAD.MOV R14, RZ, RZ, -R14 ;  /* 0x000000ffff0e7224 */ /* 0x000fca00078e0a0e */
[----:B------:R-:W-:-:S13]  /*b850*/  ISETP.NE.AND P0, PT, R7, R14, PT ;  /* 0x0000000e0700720c */ /* 0x000fda0003f05270 */
[----:B------:R-:W-:Y:S05]  /*b860*/  @!P0 BRA `(.L_x_327) ;  /* 0x0000001000088947 */ /* 0x000fea0003800000 */
[----:B------:R-:W-:-:S07]  /*b870*/  IMAD.MOV.U32 R10, RZ, RZ, R5 ;  /* 0x000000ffff0a7224 */ /* 0x000fce00078e0005 */
.L_x_351:
[----:B------:R-:W2:Y:S04]  /*b880*/  LDL R3, [R1] ;  /* 0x0000000001037983 */ /* 0x000ea80000100800 */
[----:B------:R-:W3:Y:S01]  /*b890*/  LDL R2, [R1+0x8] ;  /* 0x0000080001027983 */ /* 0x000ee20000100800 */
[----:B------:R-:W-:Y:S05]  /*b8a0*/  YIELD ;  /* 0x0000000000007946 */ /* 0x000fea0003800000 */
[----:B------:R-:W-:Y:S01]  /*b8b0*/  BSSY B1, `(.L_x_337) ;  /* 0x000007b000017945 */ /* 0x000fe20003800000 */
[----:B--2---:R-:W-:-:S05]  /*b8c0*/  VIADD R7, R3, 0x1 ;  /* 0x0000000103077836 */ /* 0x004fca0000000000 */
[----:B------:R-:W-:-:S04]  /*b8d0*/  ISETP.NE.AND P0, PT, R7, 0x2, PT ;  /* 0x000000020700780c */ /* 0x000fc80003f05270 */
[----:B------:R-:W-:Y:S02]  /*b8e0*/  SEL R8, RZ, 0x1, P0 ;  /* 0x00000001ff087807 */ /* 0x000fe40000000000 */
[----:B------:R-:W-:Y:S02]  /*b8f0*/  SEL R7, R7, RZ, P0 ;  /* 0x000000ff07077207 */ /* 0x000fe40000000000 */
[----:B---3--:R-:W-:Y:S01]  /*b900*/  LOP3.LUT R8, R2, R8, RZ, 0x3c, !PT ;  /* 0x0000000802087212 */ /* 0x008fe200078e3cff */
[----:B0-----:R-:W-:Y:S06]  /*b910*/  @!P6 BRA `(.L_x_338) ;  /* 0x0000000400d0e947 */ /* 0x001fec0003800000 */
[----:B------:R-:W-:Y:S01]  /*b920*/  ULDC.64 UR4, c[0x0][0x3f8] ;  /* 0x0000fe0000047ab9 */ /* 0x000fe20000000a00 */
[----:B------:R-:W-:Y:S01]  /*b930*/  IMAD.MOV.U32 R9, RZ, RZ, R6 ;  /* 0x000000ffff097224 */ /* 0x000fe200078e0006 */
[----:B------:R-:W-:-:S04]  /*b940*/  ISETP.NE.U32.AND P0, PT, RZ, UR4, PT ;  /* 0x00000004ff007c0c */ /* 0x000fc8000bf05070 */
[----:B------:R-:W-:-:S13]  /*b950*/  ISETP.NE.AND.EX P0, PT, RZ, UR5, PT, P0 ;  /* 0x00000005ff007c0c */ /* 0x000fda000bf05300 */
        /* <DEDUP_REMOVED lines=9> */
[----:B------:R-:W-:-:S04]  /*b9f0*/  IMAD R10, R12, UR6, RZ ;  /* 0x000000060c0a7c24 */ /* 0x000fc8000f8e02ff */
[----:B------:R-:W-:Y:S02]  /*ba00*/  IMAD.MOV R3, RZ, RZ, -R2 ;  /* 0x000000ffff037224 */ /* 0x000fe400078e0a02 */
[----:B------:R-:W-:Y:S02]  /*ba10*/  IMAD R10, R0, UR7, R10 ;  /* 0x00000007000a7c24 */ /* 0x000fe4000f8e020a */
[----:B------:R-:W-:Y:S01]  /*ba20*/  IMAD R9, R9, R3, R6 ;  /* 0x0000000309097224 */ /* 0x000fe200078e0206 */
[----:B------:R-:W-:-:S03]  /*ba30*/  SHF.R.S32.HI R3, RZ, 0x1f, R2 ;  /* 0x0000001fff037819 */ /* 0x000fc60000011402 */
[----:B------:R-:W-:-:S04]  /*ba40*/  IMAD.WIDE.U32 R2, R0, UR6, R2 ;  /* 0x0000000600027c25 */ /* 0x000fc8000f8e0002 */
[----:B------:R-:W-:Y:S01]  /*ba50*/  IMAD.IADD R3, R10, 0x1, R3 ;  /* 0x000000010a037824 */ /* 0x000fe200078e0203 */
[----:B------:R-:W-:-:S04]  /*ba60*/  LEA R10, P0, R2, UR4, 0x2 ;  /* 0x00000004020a7c11 */ /* 0x000fc8000f8010ff */
[----:B------:R-:W-:-:S05]  /*ba70*/  LEA.HI.X R11, R2, UR5, R3, 0x2, P0 ;  /* 0x00000005020b7c11 */ /* 0x000fca00080f1403 */
[----:B------:R0:W5:Y:S04]  /*ba80*/  LDG.E R10, desc[UR8][R10.64] ;  /* 0x000000080a0a7981 */ /* 0x000168000c1e1900 */
.L_x_339:
[----:B------:R-:W1:Y:S01]  /*ba90*/  S2R R3, SR_CgaCtaId ;  /* 0x0000000000037919 */ /* 0x000e620000008800 */
[----:B------:R-:W-:-:S04]  /*baa0*/  MOV R2, 0x400 ;  /* 0x0000040000027802 */ /* 0x000fc80000000f00 */
[----:B-1----:R-:W-:Y:S02]  /*bab0*/  LEA R2, R3, R2, 0x18 ;  /* 0x0000000203027211 */ /* 0x002fe400078ec0ff */
[----:B------:R-:W-:-:S03]  /*bac0*/  SHF.L.U32 R3, R8, 0x1f, RZ ;  /* 0x0000001f08037819 */ /* 0x000fc600000006ff */
[----:B------:R-:W-:-:S04]  /*bad0*/  IMAD R2, R7, 0x8, R2 ;  /* 0x0000000807027824 */ /* 0x000fc800078e0202 */
[----:B------:R-:W1:Y:S02]  /*bae0*/  SYNCS.PHASECHK.TRANS64.TRYWAIT P0, [R2+URZ+0x34840], R3 ;  /* 0x03484003020075a7 */ /* 0x000e64000800017f */
[----:B-1----:R-:W-:Y:S05]  /*baf0*/  @!P0 BRA `(.L_x_340) ;  /* 0x0000002400388947 */ /* 0x002fea0003800000 */
.L_x_396:
[----:B0-----:R-:W0:Y:S02]  /*bb00*/  S2R R11, SR_TID.X ;  /* 0x00000000000b7919 */ /* 0x001e240000002100 */
[----:B0-----:R-:W-:-:S04]  /*bb10*/  LOP3.LUT R11, R11, 0x7f, RZ, 0xc0, !PT ;  /* 0x0000007f0b0b7812 */ /* 0x001fc800078ec0ff */
[----:B------:R-:W-:-:S13]  /*bb20*/  ISETP.NE.AND P0, PT, R11, RZ, PT ;  /* 0x000000ff0b00720c */ /* 0x000fda0003f05270 */
[----:B------:R-:W-:Y:S05]  /*bb30*/  @P0 BRA `(.L_x_341) ;  /* 0x00000000001c0947 */ /* 0x000fea0003800000 */
[----:B------:R-:W0:Y:S01]  /*bb40*/  S2R R11, SR_TID.X ;  /* 0x00000000000b7919 */ /* 0x000e220000002100 */
[----:B-1----:R-:W-:-:S04]  /*bb50*/  IMAD.MOV.U32 R3, RZ, RZ, 0xc000 ;  /* 0x0000c000ff037424 */ /* 0x002fc800078e00ff */
[----:B------:R2:W-:Y:S01]  /*bb60*/  SYNCS.ARRIVE.TRANS64 RZ, [R2+URZ+0x34830], R3 ;  /* 0x0348300302ff79a7 */ /* 0x0005e2000800003f */
[----:B0-----:R-:W-:-:S04]  /*bb70*/  LOP3.LUT R11, R11, 0x1f, RZ, 0xc0, !PT ;  /* 0x0000001f0b0b7812 */ /* 0x001fc800078ec0ff */
[----:B------:R-:W-:-:S13]  /*bb80*/  ISETP.NE.AND P1, PT, R11, RZ, PT ;  /* 0x000000ff0b00720c */ /* 0x000fda0003f25270 */
[----:B--2---:R-:W-:Y:S05]  /*bb90*/  @!P1 BRA `(.L_x_341) ;  /* 0x0000000000049947 */ /* 0x004fea0003800000 */
[----:B------:R-:W-:Y:S01]  /*bba0*/  BPT.TRAP 0x1 ;  /* 0x000000040000795c */ /* 0x000fe20000300000 */
.L_x_341:
[----:B------:R-:W2:Y:S04]  /*bbb0*/  LDL R15, [R1+0x4] ;  /* 0x00000400010f7983 */ /* 0x000ea80000100800 */
[----:B-1----:R-:W3:Y:S01]  /*bbc0*/  LDL.LU R3, [R1+0x8] ;  /* 0x0000080001037983 */ /* 0x002ee20000300800 */
[----:B------:R-:W-:-:S03]  /*bbd0*/  MOV R13, 0x400 ;  /* 0x00000400000d7802 */ /* 0x000fc60000000f00 */
        /* <DEDUP_REMOVED lines=34> */
.L_x_397:
        /* <DEDUP_REMOVED lines=8> */
.L_x_343:
[----:B------:R-:W2:Y:S01]  /*be80*/  LDL.LU R15, [R1+0xc] ;  /* 0x00000c00010f7983 */ /* 0x000ea20000300800 */
[----:B------:R-:W-:-:S03]  /*be90*/  MOV R13, 0x400 ;  /* 0x00000400000d7802 */ /* 0x000fc60000000f00 */
[----:B0-----:R-:W3:Y:S04]  /*bea0*/  LDL.LU R3, [R1] ;  /* 0x0000000001037983 */ /* 0x001ee80000300800 */
[----:B------:R-:W4:Y:S01]  /*beb0*/  LDL R11, [R1+0x4] ;  /* 0x00000400010b7983 */ /* 0x000f220000100800 */
[----:B------:R-:W0:Y:S01]  /*bec0*/  S2R R14, SR_CgaCtaId ;  /* 0x00000000000e7919 */ /* 0x000e220000008800 */
[----:B------:R-:W-:Y:S01]  /*bed0*/  R2UR UR9, R2 ;  /* 0x00000000020972ca */ /* 0x000fe200000e0000 */
[----:B------:R-:W-:Y:S01]  /*bee0*/  UIADD3 UR4, UP0, UR36, 0x470, URZ ;  /* 0x0000047024047890 */ /* 0x000fe2000ff1e03f */
[----:B------:R-:W-:Y:S02]  /*bef0*/  R2UR UR13, R5 ;  /* 0x00000000050d72ca */ /* 0x000fe400000e0000 */
[----:B------:R-:W-:-:S02]  /*bf00*/  R2UR UR12, R4 ;  /* 0x00000000040c72ca */ /* 0x000fc400000e0000 */
[----:B0-----:R-:W-:-:S07]  /*bf10*/  LEA R13, R14, R13, 0x18 ;  /* 0x0000000d0e0d7211 */ /* 0x001fce00078ec0ff */
[----:B------:R-:W-:Y:S01]  /*bf20*/  UIADD3 UR9, UR9, 0x50, URZ ;  /* 0x0000005009097890 */ /* 0x000fe2000fffe03f */
[----:B------:R-:W-:Y:S01]  /*bf30*/  UMOV UR10, URZ ;  /* 0x0000003f000a7c82 */ /* 0x000fe20008000000 */
[----:B------:R-:W-:Y:S01]  /*bf40*/  UMOV UR7, 0x14f00000 ;  /* 0x14f0000000077882 */ /* 0x000fe20000000000 */
[----:B------:R-:W-:Y:S01]  /*bf50*/  UMOV UR15, 0x40 ;  /* 0x00000040000f7882 */ /* 0x000fe20000000000 */
[----:B------:R0:W-:Y:S01]  /*bf60*/  STL [R1+0xc], R9 ;  /* 0x00000c0901007387 */ /* 0x0001e20000100800 */
[----:B------:R-:W-:Y:S01]  /*bf70*/  IMAD.MOV.U32 R5, RZ, RZ, R10 ;  /* 0x000000ffff057224 */ /* 0x000fe200078e000a */
[----:B--2---:R-:W-:Y:S01]  /*bf80*/  R2UR UR11, R15 ;  /* 0x000000000f0b72ca */ /* 0x004fe200000e0000 */
[----:B---3--:R-:W-:Y:S01]  /*bf90*/  IMAD R3, R3, 0x8000, R13 ;  /* 0x0000800003037824 */ /* 0x008fe200078e020d */
[----:B----4-:R-:W-:-:S04]  /*bfa0*/  R2UR UR5, R11 ;  /* 0x000000000b0572ca */ /* 0x010fc800000e0000 */
[----:B------:R-:W-:-:S09]  /*bfb0*/  R2UR UR6, R3 ;  /* 0x00000000030672ca */ /* 0x000fd200000e0000 */
[----:B------:R-:W-:-:S04]  /*bfc0*/  ULEA UR11, UR11, UR5, 0x7 ;  /* 0x000000050b0b7291 */ /* 0x000fc8000f8e383f */
[----:B------:R-:W-:Y:S02]  /*bfd0*/  UIADD3 UR8, UR6, 0x400, URZ ;  /* 0x0000040006087890 */ /* 0x000fe4000fffe03f */
[----:B------:R-:W-:Y:S02]  /*bfe0*/  UIADD3.X UR5, URZ, UR37, URZ, UP0, !UPT ;  /* 0x000000253f057290 */ /* 0x000fe400087fe43f */
[----:B------:R-:W-:-:S03]  /*bff0*/  UIADD3 UR14, UR6, 0x4400, URZ ;  /* 0x00004400060e7890 */ /* 0x000fc6000fffe03f */
[----:B------:R-:W-:-:S04]  /*c000*/  UMOV UR6, 0x0 ;  /* 0x0000000000067882 */ /* 0x000fc80000000000 */
[----:B------:R1:W-:Y:S02]  /*c010*/  UTMALDG.4D [UR8], [UR4], desc[UR6] ;  /* 0x00000608040075b4 */ /* 0x0003e40008019000 */
[----:B-1----:R-:W-:Y:S01]  /*c020*/  UMOV UR8, UR14 ;  /* 0x0000000e00087c82 */ /* 0x002fe20008000000 */
[----:B------:R-:W-:Y:S02]  /*c030*/  UMOV UR10, UR15 ;  /* 0x0000000f000a7c82 */ /* 0x000fe40008000000 */
[----:B------:R0:W-:Y:S02]  /*c040*/  UTMALDG.4D [UR8], [UR4], desc[UR6] ;  /* 0x00000608040075b4 */ /* 0x0001e40008019000 */
[----:B0-----:R-:W-:Y:S01]  /*c050*/  NOP ;  /* 0x0000000000007918 */ /* 0x001fe20000000000 */
.L_x_338:
[----:B------:R-:W-:Y:S05]  /*c060*/  BSYNC B1 ;  /* 0x0000000000017941 */ /* 0x000fea0003800000 */
.L_x_337:
[----:B------:R-:W-:Y:S01]  /*c070*/  VIADD R2, R7, 0x1 ;  /* 0x0000000107027836 */ /* 0x000fe20000000000 */
[----:B------:R-:W-:Y:S04]  /*c080*/  BSSY B1, `(.L_x_344) ;  /* 0x000007c000017945 */ /* 0x000fe80003800000 */
[----:B------:R-:W-:-:S04]  /*c090*/  ISETP.NE.AND P0, PT, R2, 0x2, PT ;  /* 0x000000020200780c */ /* 0x000fc80003f05270 */
[----:B------:R-:W-:Y:S02]  /*c0a0*/  SEL R3, RZ, 0x1, P0 ;  /* 0x00000001ff037807 */ /* 0x000fe40000000000 */
[----:B------:R-:W-:Y:S02]  /*c0b0*/  SEL R14, R2, RZ, P0 ;  /* 0x000000ff020e7207 */ /* 0x000fe40000000000 */
[----:B------:R-:W-:-:S05]  /*c0c0*/  LOP3.LUT R13, R8, R3, RZ, 0x3c, !PT ;  /* 0x00000003080d7212 */ /* 0x000fca00078e3cff */
[----:B------:R0:W-:Y:S04]  /*c0d0*/  STL [R1+0x8], R13 ;  /* 0x0000080d01007387 */ /* 0x0001e80000100800 */
[----:B------:R0:W-:Y:S01]  /*c0e0*/  STL [R1], R14 ;  /* 0x0000000e01007387 */ /* 0x0001e20000100800 */
[----:B------:R-:W-:Y:S05]  /*c0f0*/  @!P6 BRA `(.L_x_345) ;  /* 0x0000000400d0e947 */ /* 0x000fea0003800000 */
[----:B------:R-:W-:Y:S01]  /*c100*/  ULDC.64 UR4, c[0x0][0x3f8] ;  /* 0x0000fe0000047ab9 */ /* 0x000fe20000000a00 */
[----:B------:R-:W-:Y:S01]  /*c110*/  VIADD R9, R6, 0xffffffff ;  /* 0xffffffff06097836 */ /* 0x000fe20000000000 */
[----:B------:R-:W-:-:S04]  /*c120*/  ISETP.NE.U32.AND P0, PT, RZ, UR4, PT ;  /* 0x00000004ff007c0c */ /* 0x000fc8000bf05070 */
[----:B------:R-:W-:-:S13]  /*c130*/  ISETP.NE.AND.EX P0, PT, RZ, UR5, PT, P0 ;  /* 0x00000005ff007c0c */ /* 0x000fda000bf05300 */
[----:B------:R-:W-:Y:S05]  /*c140*/  @!P0 BRA `(.L_x_346) ;  /* 0x0000000000488947 */ /* 0x000fea0003800000 */
        /* <DEDUP_REMOVED lines=18> */
.L_x_346:
[----:B------:R-:W2:Y:S01]  /*c270*/  S2R R3, SR_CgaCtaId ;  /* 0x0000000000037919 */ /* 0x000ea20000008800 */
[----:B------:R-:W-:-:S04]  /*c280*/  MOV R2, 0x400 ;  /* 0x0000040000027802 */ /* 0x000fc80000000f00 */
[----:B--2---:R-:W-:Y:S02]  /*c290*/  LEA R2, R3, R2, 0x18 ;  /* 0x0000000203027211 */ /* 0x004fe400078ec0ff */
[----:B------:R-:W-:-:S03]  /*c2a0*/  SHF.L.U32 R3, R13, 0x1f, RZ ;  /* 0x0000001f0d037819 */ /* 0x000fc600000006ff */
[----:B------:R-:W-:-:S04]  /*c2b0*/  IMAD R2, R14, 0x8, R2 ;  /* 0x000000080e027824 */ /* 0x000fc800078e0202 */
[----:B------:R-:W2:Y:S02]  /*c2c0*/  SYNCS.PHASECHK.TRANS64.TRYWAIT P0, [R2+URZ+0x34840], R3 ;  /* 0x03484003020075a7 */ /* 0x000ea4000800017f */
[----:B--2---:R-:W-:Y:S05]  /*c2d0*/  @!P0 BRA `(.L_x_347) ;  /* 0x0000001c00688947 */ /* 0x004fea0003800000 */
.L_x_398:
        /* <DEDUP_REMOVED lines=11> */
.L_x_348:
[----:B0-----:R-:W3:Y:S01]  /*c390*/  LDL R13, [R1] ;  /* 0x00000000010d7983 */ /* 0x001ee20000100800 */
[----:B------:R-:W-:-:S03]  /*c3a0*/  MOV R14, 0x400 ;  /* 0x00000400000e7802 */ /* 0x000fc60000000f00 */
[----:B------:R-:W4:Y:S01]  /*c3b0*/  LDL R11, [R1+0x4] ;  /* 0x00000400010b7983 */ /* 0x000f220000100800 */
[----:B------:R-:W0:Y:S01]  /*c3c0*/  S2R R15, SR_CgaCtaId ;  /* 0x00000000000f7919 */ /* 0x000e220000008800 */
[----:B------:R-:W-:Y:S01]  /*c3d0*/  R2UR UR11, R9 ;  /* 0x00000000090b72ca */ /* 0x000fe200000e0000 */
[----:B------:R-:W-:Y:S01]  /*c3e0*/  UIADD3 UR4, UP0, UR36, 0x370, URZ ;  /* 0x0000037024047890 */ /* 0x000fe2000ff1e03f */
[----:B------:R-:W-:Y:S02]  /*c3f0*/  R2UR UR12, R4 ;  /* 0x00000000040c72ca */ /* 0x000fe400000e0000 */
[----:B0-----:R-:W-:-:S05]  /*c400*/  LEA R14, R15, R14, 0x18 ;  /* 0x0000000e0f0e7211 */ /* 0x001fca00078ec0ff */
[----:B--2---:R-:W-:Y:S01]  /*c410*/  VIADD R2, R14, 0x34800 ;  /* 0x000348000e027836 */ /* 0x004fe20000000000 */
[----:B-----5:R-:W-:Y:S01]  /*c420*/  R2UR UR13, R10 ;  /* 0x000000000a0d72ca */ /* 0x020fe200000e0000 */
[----:B------:R-:W-:Y:S01]  /*c430*/  UMOV UR10, URZ ;  /* 0x0000003f000a7c82 */ /* 0x000fe20008000000 */
[----:B------:R-:W-:Y:S01]  /*c440*/  UMOV UR6, 0x0 ;  /* 0x0000000000067882 */ /* 0x000fe20000000000 */
[----:B------:R-:W-:Y:S01]  /*c450*/  UMOV UR7, 0x14f00000 ;  /* 0x14f0000000077882 */ /* 0x000fe20000000000 */
[----:B------:R-:W-:Y:S01]  /*c460*/  UMOV UR18, 0x40 ;  /* 0x0000004000127882 */ /* 0x000fe20000000000 */
[----:B------:R-:W-:Y:S01]  /*c470*/  UMOV UR17, 0x80 ;  /* 0x0000008000117882 */ /* 0x000fe20000000000 */
[----:B------:R-:W-:Y:S01]  /*c480*/  SHF.L.U32 R8, R8, 0x1f, RZ ;  /* 0x0000001f08087819 */ /* 0x000fe200000006ff */
        /* <DEDUP_REMOVED lines=9> */
[----:B------:R-:W-:Y:S02]  /*c520*/  UIADD3 UR15, UR8, 0x20400, URZ ;  /* 0x00020400080f7890 */ /* 0x000fe4000fffe03f */
[----:B------:R-:W-:-:S03]  /*c530*/  UIADD3 UR16, UR8, 0x24400, URZ ;  /* 0x0002440008107890 */ /* 0x000fc6000fffe03f */
[----:B------:R-:W-:Y:S02]  /*c540*/  UMOV UR8, UR14 ;  /* 0x0000000e00087c82 */ /* 0x000fe40008000000 */
[----:B------:R0:W-:Y:S01]  /*c550*/  UTMALDG.4D [UR8], [UR4], desc[UR6] ;  /* 0x00000608040075b4 */ /* 0x0001e20008019000 */
[----:B------:R-:W-:Y:S01]  /*c560*/  IMAD R2, R7, 0x8, R2 ;  /* 0x0000000807027824 */ /* 0x000fe200078e0202 */
[----:B0-----:R-:W-:Y:S01]  /*c570*/  UMOV UR8, UR15 ;  /* 0x0000000f00087c82 */ /* 0x001fe20008000000 */
[----:B------:R-:W-:Y:S02]  /*c580*/  UMOV UR10, UR18 ;  /* 0x00000012000a7c82 */ /* 0x000fe40008000000 */
[----:B------:R0:W-:Y:S02]  /*c590*/  UTMALDG.4D [UR8], [UR4], desc[UR6] ;  /* 0x00000608040075b4 */ /* 0x0001e40008019000 */
[----:B0-----:R-:W-:Y:S01]  /*c5a0*/  UMOV UR8, UR16 ;  /* 0x0000001000087c82 */ /* 0x001fe20008000000 */
[----:B------:R-:W-:-:S02]  /*c5b0*/  UMOV UR10, UR17 ;  /* 0x00000011000a7c82 */ /* 0x000fc40008000000 */
[----:B------:R0:W-:Y:S01]  /*c5c0*/  UTMALDG.4D [UR8], [UR4], desc[UR6] ;  /* 0x00000608040075b4 */ /* 0x0001e20008019000 */
[----:B------:R-:W1:Y:S02]  /*c5d0*/  SYNCS.PHASECHK.TRANS64.TRYWAIT P1, [R2+URZ+0x60], R8 ;  /* 0x00006008020075a7 */ /* 0x000e64000802017f */
[----:B01----:R-:W-:Y:S05]  /*c5e0*/  @!P1 BRA `(.L_x_349) ;  /* 0x0000001800b89947 */ /* 0x003fea0003800000 */
.L_x_399:
[----:B------:R-:W-:Y:S05]  /*c5f0*/  @P0 BRA `(.L_x_350) ;  /* 0x00000000001c0947 */ /* 0x000fea0003800000 */
[----:B------:R-:W1:Y:S02]  /*c600*/  S2R R3, SR_TID.X ;  /* 0x0000000000037919 */ /* 0x000e640000002100 */
[----:B-1----:R-:W-:-:S04]  /*c610*/  LOP3.LUT R3, R3, 0x1f, RZ, 0xc0, !PT ;  /* 0x0000001f03037812 */ /* 0x002fc800078ec0ff */
[----:B------:R-:W-:Y:S01]  /*c620*/  ISETP.NE.AND P1, PT, R3, RZ, PT ;  /* 0x000000ff0300720c */ /* 0x000fe20003f25270 */
[----:B------:R-:W-:-:S04]  /*c630*/  IMAD.MOV.U32 R3, RZ, RZ, 0x8000 ;  /* 0x00008000ff037424 */ /* 0x000fc800078e00ff */
[----:B------:R1:W-:Y:S08]  /*c640*/  SYNCS.ARRIVE.TRANS64 RZ, [R2+URZ+0x50], R3 ;  /* 0x0000500302ff79a7 */ /* 0x0003f0000800003f */
[----:B------:R-:W-:Y:S05]  /*c650*/  @!P1 BRA `(.L_x_350) ;  /* 0x0000000000049947 */ /* 0x000fea0003800000 */
[----:B------:R-:W-:Y:S01]  /*c660*/  BPT.TRAP 0x1 ;  /* 0x000000040000795c */ /* 0x000fe20000300000 */
.L_x_350:
[----:B------:R-:W2:Y:S01]  /*c670*/  LDL.LU R13, [R1+0xc] ;  /* 0x00000c00010d7983 */ /* 0x000ea20000300800 */
[----:B0-----:R-:W-:-:S03]  /*c680*/  MOV R8, 0x400 ;  /* 0x0000040000087802 */ /* 0x001fc60000000f00 */
[----:B-1----:R-:W3:Y:S01]  /*c690*/  LDL R3, [R1+0x4] ;  /* 0x0000040001037983 */ /* 0x002ee20000100800 */
[----:B------:R-:W0:Y:S01]  /*c6a0*/  S2R R11, SR_CgaCtaId ;  /* 0x00000000000b7919 */ /* 0x000e220000008800 */
[----:B------:R-:W-:Y:S01]  /*c6b0*/  R2UR UR9, R2 ;  /* 0x00000000020972ca */ /* 0x000fe200000e0000 */
[----:B------:R-:W-:Y:S01]  /*c6c0*/  UIADD3 UR4, UP0, UR36, 0x470, URZ ;  /* 0x0000047024047890 */ /* 0x000fe2000ff1e03f */
[----:B------:R-:W-:Y:S02]  /*c6d0*/  R2UR UR13, R5 ;  /* 0x00000000050d72ca */ /* 0x000fe400000e0000 */
[----:B------:R-:W-:Y:S02]  /*c6e0*/  R2UR UR12, R4 ;  /* 0x00000000040c72ca */ /* 0x000fe400000e0000 */
[----:B0-----:R-:W-:-:S04]  /*c6f0*/  LEA R8, R11, R8, 0x18 ;  /* 0x000000080b087211 */ /* 0x001fc800078ec0ff */
[----:B------:R-:W-:-:S04]  /*c700*/  LEA R7, R7, R8, 0xf ;  /* 0x0000000807077211 */ /* 0x000fc800078e78ff */
[----:B------:R-:W-:Y:S01]  /*c710*/  R2UR UR6, R7 ;  /* 0x00000000070672ca */ /* 0x000fe200000e0000 */
[----:B------:R-:W-:Y:S01]  /*c720*/  UIADD3 UR9, UR9, 0x50, URZ ;  /* 0x0000005009097890 */ /* 0x000fe2000fffe03f */
[----:B------:R-:W-:Y:S01]  /*c730*/  UMOV UR10, URZ ;  /* 0x0000003f000a7c82 */ /* 0x000fe20008000000 */
[----:B------:R-:W-:Y:S01]  /*c740*/  UMOV UR7, 0x14f00000 ;  /* 0x14f0000000077882 */ /* 0x000fe20000000000 */
[----:B------:R-:W-:-:S09]  /*c750*/  UMOV UR15, 0x40 ;  /* 0x00000040000f7882 */ /* 0x000fd20000000000 */
[----:B------:R-:W-:Y:S02]  /*c760*/  UIADD3 UR8, UR6, 0x400, URZ ;  /* 0x0000040006087890 */ /* 0x000fe4000fffe03f */
[----:B------:R-:W-:-:S03]  /*c770*/  UIADD3 UR14, UR6, 0x4400, URZ ;  /* 0x00004400060e7890 */ /* 0x000fc6000fffe03f */
[----:B------:R-:W-:Y:S01]  /*c780*/  UMOV UR6, 0x0 ;  /* 0x0000000000067882 */ /* 0x000fe20000000000 */
[----:B------:R1:W-:Y:S01]  /*c790*/  STL [R1+0xc], R9 ;  /* 0x00000c0901007387 */ /* 0x0003e20000100800 */
[----:B------:R-:W-:Y:S01]  /*c7a0*/  IMAD.MOV.U32 R5, RZ, RZ, R10 ;  /* 0x000000ffff057224 */ /* 0x000fe200078e000a */
[----:B--2---:R-:W-:Y:S02]  /*c7b0*/  R2UR UR11, R13 ;  /* 0x000000000d0b72ca */ /* 0x004fe400000e0000 */
[----:B---3--:R-:W-:-:S13]  /*c7c0*/  R2UR UR5, R3 ;  /* 0x00000000030572ca */ /* 0x008fda00000e0000 */
[----:B------:R-:W-:Y:S02]  /*c7d0*/  ULEA UR11, UR11, UR5, 0x7 ;  /* 0x000000050b0b7291 */ /* 0x000fe4000f8e383f */
[----:B------:R-:W-:-:S09]  /*c7e0*/  UIADD3.X UR5, URZ, UR37, URZ, UP0, !UPT ;  /* 0x000000253f057290 */ /* 0x000fd200087fe43f */
[----:B------:R0:W-:Y:S02]  /*c7f0*/  UTMALDG.4D [UR8], [UR4], desc[UR6] ;  /* 0x00000608040075b4 */ /* 0x0001e40008019000 */
[----:B0-----:R-:W-:Y:S01]  /*c800*/  UMOV UR8, UR14 ;  /* 0x0000000e00087c82 */ /* 0x001fe20008000000 */
[----:B------:R-:W-:Y:S02]  /*c810*/  UMOV UR10, UR15 ;  /* 0x0000000f000a7c82 */ /* 0x000fe40008000000 */
[----:B------:R1:W-:Y:S02]  /*c820*/  UTMALDG.4D [UR8], [UR4], desc[UR6] ;  /* 0x00000608040075b4 */ /* 0x0003e40008019000 */
[----:B-1----:R-:W-:Y:S01]  /*c830*/  NOP ;  /* 0x0000000000007918 */ /* 0x002fe20000000000 */
.L_x_345:
[----:B------:R-:W-:Y:S05]  /*c840*/  BSYNC B1 ;  /* 0x0000000000017941 */ /* 0x000fea0003800000 */
.L_x_344:
[C---:B------:R-:W-:Y:S01]  /*c850*/  ISETP.GT.AND P0, PT, R6.reuse, 0x1, PT ;  /* 0x000000010600780c */ /* 0x040fe20003f04270 */
[----:B------:R-:W-:-:S04]  /*c860*/  VIADD R2, R6, 0xfffffffe ;  /* 0xfffffffe06027836 */ /* 0x000fc80000000000 */
[----:B------:R-:W-:-:S08]  /*c870*/  IMAD.MOV.U32 R6, RZ, RZ, R2 ;  /* 0x000000ffff067224 */ /* 0x000fd000078e0002 */
[----:B------:R-:W-:Y:S05]  /*c880*/  @P0 BRA `(.L_x_351) ;  /* 0xffffffec00fc0947 */ /* 0x000fea000383ffff */
.L_x_327:
[----:B------:R-:W-:Y:S05]  /*c890*/  BSYNC B0 ;  /* 0x0000000000007941 */ /* 0x000fea0003800000 */
.L_x_326:
[----:B------:R-:W1:Y:S01]  /*c8a0*/  S2R R2, SR_TID.X ;  /* 0x0000000000027919 */ /* 0x000e620000002100 */
[----:B------:R-:W-:Y:S01]  /*c8b0*/  BSSY B0, `(.L_x_352) ;  /* 0x0000011000007945 */ /* 0x000fe20003800000 */
[----:B-1----:R-:W-:-:S04]  /*c8c0*/  LOP3.LUT R2, R2, 0x1f, RZ, 0xc0, !PT ;  /* 0x0000001f02027812 */ /* 0x002fc800078ec0ff */
[----:B------:R-:W-:-:S13]  /*c8d0*/  ISETP.NE.AND P0, PT, R2, RZ, PT ;  /* 0x000000ff0200720c */ /* 0x000fda0003f05270 */
[----:B------:R-:W-:Y:S05]  /*c8e0*/  @P0 BRA `(.L_x_353) ;  /* 0x0000000000340947 */ /* 0x000fea0003800000 */
[----:B------:R-:W1:Y:S01]  /*c8f0*/  S2R R9, SR_LANEID ;  /* 0x0000000000097919 */ /* 0x000e620000000000 */
[----:B------:R-:W-:Y:S01]  /*c900*/  VOTEU.ANY UR4, UPT, PT ;  /* 0x0000000000047886 */ /* 0x000fe200038e0100 */
[----:B------:R-:W2:Y:S01]  /*c910*/  LDC.64 R2, c[0x0][0xc38] ;  /* 0x00030e00ff027b82 */ /* 0x000ea20000000a00 */
[----:B------:R-:W1:Y:S01]  /*c920*/  FLO.U32 R0, UR4 ;  /* 0x0000000400007d00 */ /* 0x000e6200080e0000 */
[----:B------:R-:W-:-:S07]  /*c930*/  ULDC.64 UR6, c[0x0][0x208] ;  /* 0x0000820000067ab9 */ /* 0x000fce0000000a00 */
[----:B------:R-:W2:Y:S01]  /*c940*/  POPC R7, UR4 ;  /* 0x0000000400077d09 */ /* 0x000ea20008000000 */
[----:B-1----:R-:W-:-:S13]  /*c950*/  ISETP.EQ.U32.AND P0, PT, R0, R9, PT ;  /* 0x000000090000720c */ /* 0x002fda0003f02070 */
[----:B--2---:R-:W2:Y:S01]  /*c960*/  @P0 ATOMG.E.ADD.STRONG.GPU PT, R3, desc[UR6][R2.64], R7 ;  /* 0x00000007020309a8 */ /* 0x004ea200081ee1c6 */
[----:B------:R-:W1:Y:S02]  /*c970*/  S2R R6, SR_LTMASK ;  /* 0x0000000000067919 */ /* 0x000e640000003900 */
[----:B-1----:R-:W-:-:S04]  /*c980*/  LOP3.LUT R6, R6, UR4, RZ, 0xc0, !PT ;  /* 0x0000000406067c12 */ /* 0x002fc8000f8ec0ff */
[----:B------:R-:W1:Y:S01]  /*c990*/  POPC R9, R6 ;  /* 0x0000000600097309 */ /* 0x000e620000000000 */
[----:B--2---:R-:W1:Y:S02]  /*c9a0*/  SHFL.IDX PT, R0, R3, R0, 0x1f ;  /* 0x00001f0003007589 */ /* 0x004e6400000e0000 */
[----:B-1----:R-:W-:-:S07]  /*c9b0*/  IADD3 R16, R0, UR38, R9 ;  /* 0x0000002600107c10 */ /* 0x002fce000fffe009 */
.L_x_353:
[----:B------:R-:W-:Y:S05]  /*c9c0*/  BSYNC B0 ;  /* 0x0000000000007941 */ /* 0x000fea0003800000 */
.L_x_352:
[----:B------:R-:W-:Y:S04]  /*c9d0*/  BSSY B0, `(.L_x_354) ;  /* 0x0000032000007945 */ /* 0x000fe80003800000 */
[----:B------:R-:W-:Y:S05]  /*c9e0*/  @!P6 BRA `(.L_x_355) ;  /* 0x0000000000c0e947 */ /* 0x000fea0003800000 */
[----:B------:R-:W2:Y:S01]  /*c9f0*/  LDL R2, [R1] ;  /* 0x0000000001027983 */ /* 0x000ea20000100800 */
[----:B------:R-:W-:-:S03]  /*ca00*/  MOV R3, 0x400 ;  /* 0x0000040000037802 */ /* 0x000fc60000000f00 */
[----:B------:R-:W3:Y:S01]  /*ca10*/  LDL R0, [R1+0x8] ;  /* 0x0000080001007983 */ /* 0x000ee20000100800 */
[----:B------:R-:W1:Y:S02]  /*ca20*/  S2R R6, SR_CgaCtaId ;  /* 0x0000000000067919 */ /* 0x000e640000008800 */
[----:B-1----:R-:W-:-:S05]  /*ca30*/  LEA R3, R6, R3, 0x18 ;  /* 0x0000000306037211 */ /* 0x002fca00078ec0ff */
[----:B--2---:R-:W-:Y:S01]  /*ca40*/  IMAD R3, R2, 0x8, R3 ;  /* 0x0000000802037824 */ /* 0x004fe200078e0203 */
[----:B---3--:R-:W-:-:S04]  /*ca50*/  SHF.L.U32 R0, R0, 0x1f, RZ ;  /* 0x0000001f00007819 */ /* 0x008fc800000006ff */
[----:B------:R-:W1:Y:S02]  /*ca60*/  SYNCS.PHASECHK.TRANS64.TRYWAIT P0, [R3+URZ+0x34860], R0 ;  /* 0x03486000030075a7 */ /* 0x000e64000800017f */
[----:B-1----:R-:W-:Y:S05]  /*ca70*/  @!P0 BRA `(.L_x_356) ;  /* 0x0000001400a88947 */ /* 0x002fea0003800000 */
.L_x_400:
        /* <DEDUP_REMOVED lines=11> */
.L_x_357:
[----:B------:R-:W2:Y:S01]  /*cb30*/  LDL.LU R8, [R1+0x4] ;  /* 0x0000040001087983 */ /* 0x000ea20000300800 */
[----:B------:R-:W-:-:S03]  /*cb40*/  MOV R6, 0x400 ;  /* 0x0000040000067802 */ /* 0x000fc60000000f00 */
[----:B-1----:R-:W3:Y:S04]  /*cb50*/  LDL R0, [R1] ;  /* 0x0000000001007983 */ /* 0x002ee80000100800 */
[----:B------:R-:W4:Y:S01]  /*cb60*/  LDL R2, [R1+0xc] ;  /* 0x00000c0001027983 */ /* 0x000f220000100800 */
[----:B------:R-:W1:Y:S01]  /*cb70*/  S2R R7, SR_CgaCtaId ;  /* 0x0000000000077919 */ /* 0x000e620000008800 */
[----:B------:R-:W-:Y:S01]  /*cb80*/  R2UR UR9, R3 ;  /* 0x00000000030972ca */ /* 0x000fe200000e0000 */
[----:B------:R-:W-:Y:S01]  /*cb90*/  UIADD3 UR4, UP0, UR36, 0x470, URZ ;  /* 0x0000047024047890 */ /* 0x000fe2000ff1e03f */
[----:B------:R-:W-:Y:S02]  /*cba0*/  R2UR UR12, R4 ;  /* 0x00000000040c72ca */ /* 0x000fe400000e0000 */
[----:B------:R-:W-:-:S02]  /*cbb0*/  R2UR UR13, R5 ;  /* 0x00000000050d72ca */ /* 0x000fc400000e0000 */
[----:B-1----:R-:W-:-:S07]  /*cbc0*/  LEA R6, R7, R6, 0x18 ;  /* 0x0000000607067211 */ /* 0x002fce00078ec0ff */
[----:B------:R-:W-:Y:S01]  /*cbd0*/  UIADD3 UR9, UR9, 0x34850, URZ ;  /* 0x0003485009097890 */ /* 0x000fe2000fffe03f */
[----:B------:R-:W-:Y:S01]  /*cbe0*/  UMOV UR10, URZ ;  /* 0x0000003f000a7c82 */ /* 0x000fe20008000000 */
[----:B------:R-:W-:Y:S01]  /*cbf0*/  UMOV UR7, 0x14f00000 ;  /* 0x14f0000000077882 */ /* 0x000fe20000000000 */
[----:B------:R-:W-:Y:S01]  /*cc00*/  UMOV UR15, 0x40 ;  /* 0x00000040000f7882 */ /* 0x000fe20000000000 */
        /* <DEDUP_REMOVED lines=13> */
[----:B-1----:R-:W-:Y:S01]  /*cce0*/  NOP ;  /* 0x0000000000007918 */ /* 0x002fe20000000000 */
.L_x_355:
[----:B------:R-:W-:Y:S05]  /*ccf0*/  BSYNC B0 ;  /* 0x0000000000007941 */ /* 0x000fea0003800000 */
.L_x_354:
[----:B------:R-:W2:Y:S04]  /*cd00*/  LDL.LU R0, [R1] ;  /* 0x0000000001007983 */ /* 0x000ea80000300800 */
[----:B------:R-:W3:Y:S01]  /*cd10*/  LDL.LU R3, [R1+0x8] ;  /* 0x0000080001037983 */ /* 0x000ee20000300800 */
[----:B--2---:R-:W-:-:S05]  /*cd20*/  VIADD R0, R0, 0x1 ;  /* 0x0000000100007836 */ /* 0x004fca0000000000 */
[----:B------:R-:W-:-:S04]  /*cd30*/  ISETP.NE.AND P0, PT, R0, 0x2, PT ;  /* 0x000000020000780c */ /* 0x000fc80003f05270 */
[----:B------:R-:W-:Y:S02]  /*cd40*/  SEL R2, RZ, 0x1, P0 ;  /* 0x00000001ff027807 */ /* 0x000fe40000000000 */
[----:B------:R-:W-:Y:S02]  /*cd50*/  SEL R0, R0, RZ, P0 ;  /* 0x000000ff00007207 */ /* 0x000fe40000000000 */
[----:B---3--:R-:W-:-:S05]  /*cd60*/  LOP3.LUT R3, R3, R2, RZ, 0x3c, !PT ;  /* 0x0000000203037212 */ /* 0x008fca00078e3cff */
[----:B------:R1:W-:Y:S04]  /*cd70*/  STL [R1+0x8], R3 ;  /* 0x0000080301007387 */ /* 0x0003e80000100800 */
[----:B------:R1:W-:Y:S02]  /*cd80*/  STL [R1], R0 ;  /* 0x0000000001007387 */ /* 0x0003e40000100800 */
.L_x_311:
[----:B------:R-:W-:Y:S05]  /*cd90*/  BSYNC B6 ;  /* 0x0000000000067941 */ /* 0x000fea0003800000 */
.L_x_309:
[----:B------:R-:W-:-:S03]  /*cda0*/  UMOV UR4, 0xffffffff ;  /* 0xffffffff00047882 */ /* 0x000fc60000000000 */
[----:B------:R-:W-:Y:S05]  /*cdb0*/  BRA.DIV UR4, `(.L_x_358) ;  /* 0x0000001204ec7947 */ /* 0x000fea000b800000 */
[----:B------:R2:W3:Y:S04]  /*cdc0*/  SHFL.IDX PT, R4, R16, RZ, 0x1f ;  /* 0x00001fff10047589 */ /* 0x0004e800000e0000 */
[----:B------:R2:W4:Y:S02]  /*cdd0*/  SHFL.IDX PT, R5, R16, 0x1, 0x1f ;  /* 0x00201f0010057f89 */ /* 0x00052400000e0000 */
.L_x_404:
[----:B01----:R-:W0:Y:S01]  /*cde0*/  S2R R0, SR_TID.X ;  /* 0x0000000000007919 */ /* 0x003e220000002100 */
[----:B------:R-:W-:Y:S01]  /*cdf0*/  ULDC UR4, c[0x0][0xc14] ;  /* 0x0003050000047ab9 */ /* 0x000fe20000000800 */
[----:B------:R-:W-:Y:S01]  /*ce00*/  BSSY B0, `(.L_x_359) ;  /* 0x000000c000007945 */ /* 0x000fe20003800000 */
[----:B------:R-:W-:Y:S01]  /*ce10*/  IMAD.MOV.U32 R3, RZ, RZ, RZ ;  /* 0x000000ffff037224 */ /* 0x000fe200078e00ff */
[----:B0-----:R-:W-:Y:S01]  /*ce20*/  LOP3.LUT R9, R0, 0x1f, RZ, 0xc0, !PT ;  /* 0x0000001f00097812 */ /* 0x001fe200078ec0ff */
[----:B------:R-:W-:-:S03]  /*ce30*/  IMAD.U32 R0, RZ, RZ, UR4 ;  /* 0x00000004ff007e24 */ /* 0x000fc6000f8e00ff */
[C---:B------:R-:W-:Y:S01]  /*ce40*/  ISETP.NE.AND P0, PT, R9.reuse, 0x1f, PT ;  /* 0x0000001f0900780c */ /* 0x040fe20003f05270 */
[----:B------:R-:W-:-:S05]  /*ce50*/  IMAD.IADD R7, R9, 0x1, R19 ;  /* 0x0000000109077824 */ /* 0x000fca00078e0213 */
[----:B------:R-:W-:-:S13]  /*ce60*/  ISETP.GE.OR P0, PT, R7, R0, !P0 ;  /* 0x000000000700720c */ /* 0x000fda0004706670 */
[----:B------:R-:W-:Y:S05]  /*ce70*/  @P0 BRA `(.L_x_360) ;  /* 0x0000000000100947 */ /* 0x000fea0003800000 */
[----:B------:R-:W0:Y:S01]  /*ce80*/  LDC.64 R2, c[0x0][0xc58] ;  /* 0x00031600ff027b82 */ /* 0x000e220000000a00 */
[----:B------:R-:W-:Y:S01]  /*ce90*/  ULDC.64 UR4, c[0x0][0x208] ;  /* 0x0000820000047ab9 */ /* 0x000fe20000000a00 */
[----:B0-----:R-:W-:-:S06]  /*cea0*/  IMAD.WIDE R2, R7, 0x4, R2 ;  /* 0x0000000407027825 */ /* 0x001fcc00078e0202 */
[----:B------:R0:W5:Y:S02]  /*ceb0*/  LDG.E R3, desc[UR4][R2.64] ;  /* 0x0000000402037981 */ /* 0x000164000c1e1900 */
.L_x_360:
[----:B------:R-:W-:Y:S05]  /*cec0*/  BSYNC B0 ;  /* 0x0000000000007941 */ /* 0x000fea0003800000 */
.L_x_359:
[----:B------:R-:W-:-:S03]  /*ced0*/  UMOV UR4, 0xffffffff ;  /* 0xffffffff00047882 */ /* 0x000fc60000000000 */
[----:B------:R-:W-:Y:S05]  /*cee0*/  BRA.DIV UR4, `(.L_x_361) ;  /* 0x0000001204ec7947 */ /* 0x000fea000b800000 */
[----:B-----5:R-:W1:Y:S01]  /*cef0*/  SHFL.UP PT, R14, R3, 0x1, RZ ;  /* 0x04200000030e7989 */ /* 0x020e6200000e00ff */
[C---:B------:R-:W-:Y:S02]  /*cf00*/  ISETP.NE.AND P0, PT, R9.reuse, RZ, PT ;  /* 0x000000ff0900720c */ /* 0x040fe40003f05270 */
[C---:B------:R-:W-:Y:S02]  /*cf10*/  ISETP.GE.U32.AND P1, PT, R9.reuse, 0x2, PT ;  /* 0x000000020900780c */ /* 0x040fe40003f26070 */
[----:B-1----:R-:W-:Y:S02]  /*cf20*/  SEL R14, R14, RZ, P0 ;  /* 0x000000ff0e0e7207 */ /* 0x002fe40000000000 */
[----:B------:R-:W-:-:S03]  /*cf30*/  ISETP.GE.U32.AND P0, PT, R9, 0x4, PT ;  /* 0x000000040900780c */ /* 0x000fc60003f06070 */
[----:B------:R-:W-:-:S05]  /*cf40*/  IMAD.IADD R13, R3, 0x1, R14 ;  /* 0x00000001030d7824 */ /* 0x000fca00078e020e */
[----:B------:R-:W1:Y:S02]  /*cf50*/  SHFL.UP PT, R14, R13, 0x2, RZ ;  /* 0x044000000d0e7989 */ /* 0x000e6400000e00ff */
        /* <DEDUP_REMOVED lines=8> */
[----:B-1----:R-:W-:-:S05]  /*cfe0*/  SEL R8, R14, RZ, P1 ;  /* 0x000000ff0e087207 */ /* 0x002fca0000800000 */
[----:B------:R-:W-:-:S05]  /*cff0*/  IMAD.IADD R8, R7, 0x1, R8 ;  /* 0x0000000107087824 */ /* 0x000fca00078e0208 */
[----:B------:R-:W1:Y:S02]  /*d000*/  SHFL.UP PT, R14, R8, 0x10, RZ ;  /* 0x06000000080e7989 */ /* 0x000e6400000e00ff */
[----:B-1----:R-:W-:-:S05]  /*d010*/  SEL R9, R14, RZ, P0 ;  /* 0x000000ff0e097207 */ /* 0x002fca0000000000 */
[----:B0-----:R-:W-:-:S05]  /*d020*/  IMAD.IADD R2, R8, 0x1, R9 ;  /* 0x0000000108027824 */ /* 0x001fca00078e0209 */
[----:B------:R0:W1:Y:S02]  /*d030*/  SHFL.IDX PT, R14, R2, 0x1f, 0x1f ;  /* 0x03e01f00020e7f89 */ /* 0x00006400000e0000 */
.L_x_412:
[----:B------:R-:W-:Y:S02]  /*d040*/  ULDC UR4, c[0x0][0xc10] ;  /* 0x0003040000047ab9 */ /* 0x000fe40000000800 */
[----:B--2---:R-:W-:-:S04]  /*d050*/  IMAD.U32 R16, RZ, RZ, UR4 ;  /* 0x00000004ff107e24 */ /* 0x004fc8000f8e00ff */
[----:B-1----:R-:W-:-:S04]  /*d060*/  IMAD R6, R14, R16, RZ ;  /* 0x000000100e067224 */ /* 0x002fc800078e02ff */
[----:B----4-:R-:W-:-:S05]  /*d070*/  IMAD.IADD R5, R5, 0x1, R6 ;  /* 0x0000000105057824 */ /* 0x010fca00078e0206 */
[----:B---3--:R-:W-:-:S13]  /*d080*/  ISETP.GT.AND P0, PT, R5, R4, PT ;  /* 0x000000040500720c */ /* 0x008fda0003f04270 */
[----:B------:R-:W-:Y:S05]  /*d090*/  @P0 BRA `(.L_x_362) ;  /* 0x0000000000b80947 */ /* 0x000fea0003800000 */
[----:B------:R-:W1:Y:S02]  /*d0a0*/  LDC R0, c[0x0][0xc14] ;  /* 0x00030500ff007b82 */ /* 0x000e640000000800 */
.L_x_367:
[----:B------:R-:W-:-:S05]  /*d0b0*/  VIADD R19, R19, 0x1f ;  /* 0x0000001f13137836 */ /* 0x000fca0000000000 */
[----:B-1----:R-:W-:-:S13]  /*d0c0*/  ISETP.GE.AND P0, PT, R19, R0, PT ;  /* 0x000000001300720c */ /* 0x002fda0003f06270 */
[----:B------:R-:W-:Y:S05]  /*d0d0*/  @P0 BRA `(.L_x_363) ;  /* 0x0000000400600947 */ /* 0x000fea0003800000 */
[----:B0-----:R-:W0:Y:S01]  /*d0e0*/  S2R R2, SR_TID.X ;  /* 0x0000000000027919 */ /* 0x001e220000002100 */
[----:B------:R-:W-:Y:S01]  /*d0f0*/  BSSY B0, `(.L_x_364) ;  /* 0x000000b000007945 */ /* 0x000fe20003800000 */
[----:B------:R-:W-:Y:S01]  /*d100*/  IMAD.MOV.U32 R3, RZ, RZ, RZ ;  /* 0x000000ffff037224 */ /* 0x000fe200078e00ff */
[----:B0-----:R-:W-:-:S04]  /*d110*/  LOP3.LUT R8, R2, 0x1f, RZ, 0xc0, !PT ;  /* 0x0000001f02087812 */ /* 0x001fc800078ec0ff */
        /* <DEDUP_REMOVED lines=8> */
.L_x_365:
[----:B------:R-:W-:Y:S05]  /*d1a0*/  BSYNC B0 ;  /* 0x0000000000007941 */ /* 0x000fea0003800000 */
.L_x_364:
[----:B------:R-:W-:-:S03]  /*d1b0*/  UMOV UR4, 0xffffffff ;  /* 0xffffffff00047882 */ /* 0x000fc60000000000 */
[----:B------:R-:W-:Y:S05]  /*d1c0*/  BRA.DIV UR4, `(.L_x_366) ;  /* 0x0000001604047947 */ /* 0x000fea000b800000 */
[----:B-----5:R-:W1:Y:S01]  /*d1d0*/  SHFL.UP PT, R14, R3, 0x1, RZ ;  /* 0x04200000030e7989 */ /* 0x020e6200000e00ff */
[C---:B------:R-:W-:Y:S02]  /*d1e0*/  ISETP.NE.AND P0, PT, R8.reuse, RZ, PT ;  /* 0x000000ff0800720c */ /* 0x040fe40003f05270 */
[----:B------:R-:W-:Y:S02]  /*d1f0*/  ISETP.GE.U32.AND P1, PT, R8, 0x2, PT ;  /* 0x000000020800780c */ /* 0x000fe40003f26070 */
[----:B-1----:R-:W-:Y:S02]  /*d200*/  SEL R14, R14, RZ, P0 ;  /* 0x000000ff0e0e7207 */ /* 0x002fe40000000000 */
        /* <DEDUP_REMOVED lines=16> */
[----:B------:R0:W1:Y:S02]  /*d310*/  SHFL.IDX PT, R14, R2, 0x1f, 0x1f ;  /* 0x03e01f00020e7f89 */ /* 0x00006400000e0000 */
.L_x_420:
[----:B------:R-:W-:Y:S02]  /*d320*/  ULDC UR4, c[0x0][0xc10] ;  /* 0x0003040000047ab9 */ /* 0x000fe40000000800 */
[----:B------:R-:W-:-:S04]  /*d330*/  IMAD.U32 R16, RZ, RZ, UR4 ;  /* 0x00000004ff107e24 */ /* 0x000fc8000f8e00ff */
[----:B-1----:R-:W-:-:S04]  /*d340*/  IMAD R6, R14, R16, RZ ;  /* 0x000000100e067224 */ /* 0x002fc800078e02ff */
[----:B------:R-:W-:-:S05]  /*d350*/  IMAD.IADD R5, R6, 0x1, R5 ;  /* 0x0000000106057824 */ /* 0x000fca00078e0205 */
[----:B------:R-:W-:-:S13]  /*d360*/  ISETP.GT.AND P0, PT, R5, R4, PT ;  /* 0x000000040500720c */ /* 0x000fda0003f04270 */
[----:B------:R-:W-:Y:S05]  /*d370*/  @!P0 BRA `(.L_x_367) ;  /* 0xfffffffc004c8947 */ /* 0x000fea000383ffff */
.L_x_362:
[----:B------:R-:W-:Y:S01]  /*d380*/  IMAD.IADD R6, R5, 0x1, -R6 ;  /* 0x0000000105067824 */ /* 0x000fe200078e0a06 */
[----:B------:R-:W-:-:S03]  /*d390*/  UMOV UR4, 0xffffffff ;  /* 0xffffffff00047882 */ /* 0x000fc60000000000 */
[----:B------:R-:W-:-:S05]  /*d3a0*/  IMAD R5, R2, R16, R6 ;  /* 0x0000001002057224 */ /* 0x000fca00078e0206 */
[----:B------:R-:W-:Y:S01]  /*d3b0*/  ISETP.GT.AND P6, PT, R5, R4, PT ;  /* 0x000000040500720c */ /* 0x000fe20003fc4270 */
[----:B------:R-:W-:-:S12]  /*d3c0*/  BRA.DIV UR4, `(.L_x_368) ;  /* 0x0000001604547947 */ /* 0x000fd8000b800000 */
[----:B------:R-:W-:-:S04]  /*d3d0*/  VOTE.ANY R7, PT, !P6 ;  /* 0x0000000000077806 */ /* 0x000fc800070e0100 */
[----:B------:R-:W1:Y:S02]  /*d3e0*/  POPC R5, R7 ;  /* 0x0000000700057309 */ /* 0x000e640000000000 */
[----:B-1----:R1:W2:Y:S02]  /*d3f0*/  SHFL.IDX PT, R17, R3, R5, 0x1f ;  /* 0x00001f0503117589 */ /* 0x0022a400000e0000 */
.L_x_424:
[----:B------:R-:W-:Y:S01]  /*d400*/  ISETP.NE.AND P0, PT, R7, RZ, PT ;  /* 0x000000ff0700720c */ /* 0x000fe20003f05270 */
[----:B------:R-:W-:-:S12]  /*d410*/  IMAD.MOV.U32 R14, RZ, RZ, RZ ;  /* 0x000000ffff0e7224 */ /* 0x000fd800078e00ff */
[----:B------:R-:W-:Y:S05]  /*d420*/  @!P0 BRA `(.L_x_369) ;  /* 0x0000000000108947 */ /* 0x000fea0003800000 */
[----:B------:R-:W-:Y:S01]  /*d430*/  UMOV UR4, 0xffffffff ;  /* 0xffffffff00047882 */ /* 0x000fe20000000000 */
[----:B------:R-:W-:Y:S02]  /*d440*/  VIADD R12, R5, 0xffffffff ;  /* 0xffffffff050c7836 */ /* 0x000fe40000000000 */
[----:B------:R-:W-:Y:S05]  /*d450*/  BRA.DIV UR4, `(.L_x_370) ;  /* 0x0000001604787947 */ /* 0x000fea000b800000 */
[----:B------:R3:W4:Y:S02]  /*d460*/  SHFL.IDX PT, R14, R2, R12, 0x1f ;  /* 0x00001f0c020e7589 */ /* 0x00072400000e0000 */
.L_x_369:
[-C--:B--2---:R-:W-:Y:S01]  /*d470*/  IABS R7, R17.reuse ;  /* 0x0000001100077213 */ /* 0x084fe20000000000 */
[----:B----4-:R-:W-:Y:S01]  /*d480*/  IMAD R16, R14, R16, R6 ;  /* 0x000000100e107224 */ /* 0x010fe200078e0206 */
[----:B------:R-:W-:Y:S01]  /*d490*/  IABS R6, R17 ;  /* 0x0000001100067213 */ /* 0x000fe20000000000 */
[----:B------:R-:W-:Y:S01]  /*d4a0*/  IMAD.IADD R19, R5, 0x1, R19 ;  /* 0x0000000105137824 */ /* 0x000fe200078e0213 */
[----:B------:R-:W2:Y:S03]  /*d4b0*/  I2F.RP R8, R7 ;  /* 0x0000000700087306 */ /* 0x000ea60000209400 */
[----:B------:R-:W-:-:S05]  /*d4c0*/  IMAD.MOV R6, RZ, RZ, -R6 ;  /* 0x000000ffff067224 */ /* 0x000fca00078e0a06 */
[----:B--2---:R-:W2:Y:S02]  /*d4d0*/  MUFU.RCP R8, R8 ;  /* 0x0000000800087308 */ /* 0x004ea40000001000 */
[----:B--2---:R-:W-:-:S06]  /*d4e0*/  VIADD R9, R8, 0xffffffe ;  /* 0x0ffffffe08097836 */ /* 0x004fcc0000000000 */
[----:B-1----:R-:W0:Y:S02]  /*d4f0*/  F2I.FTZ.U32.TRUNC.NTZ R3, R9 ;  /* 0x0000000900037305 */ /* 0x002e24000021f000 */
[----:B0--3--:R-:W-:-:S04]  /*d500*/  IMAD.MOV R2, RZ, RZ, -R3 ;  /* 0x000000ffff027224 */ /* 0x009fc800078e0a03 */
[----:B------:R-:W-:Y:S02]  /*d510*/  IMAD R11, R2, R7, RZ ;  /* 0x00000007020b7224 */ /* 0x000fe400078e02ff */
[----:B------:R-:W-:-:S04]  /*d520*/  IMAD.MOV.U32 R2, RZ, RZ, RZ ;  /* 0x000000ffff027224 */ /* 0x000fc800078e00ff */
[----:B------:R-:W-:-:S04]  /*d530*/  IMAD.HI.U32 R3, R3, R11, R2 ;  /* 0x0000000b03037227 */ /* 0x000fc800078e0002 */
[----:B------:R-:W-:-:S05]  /*d540*/  IMAD.IADD R2, R4, 0x1, -R16 ;  /* 0x0000000104027824 */ /* 0x000fca00078e0a10 */
[----:B------:R-:W-:-:S05]  /*d550*/  IABS R4, R2 ;  /* 0x0000000200047213 */ /* 0x000fca0000000000 */
        /* <DEDUP_REMOVED lines=16> */
.L_x_363:
[----:B------:R-:W-:Y:S01]  /*d660*/  UMOV UR4, URZ ;  /* 0x0000003f00047c82 */ /* 0x000fe20008000000 */
[----:B------:R-:W-:Y:S01]  /*d670*/  UMOV UR5, URZ ;  /* 0x0000003f00057c82 */ /* 0x000fe20008000000 */
[----:B------:R-:W-:Y:S01]  /*d680*/  ULDC UR6, c[0x0][0xc14] ;  /* 0x0003050000067ab9 */ /* 0x000fe20000000800 */
[----:B------:R-:W-:Y:S02]  /*d690*/  IMAD.MOV.U32 R16, RZ, RZ, R4 ;  /* 0x000000ffff107224 */ /* 0x000fe400078e0004 */
[----:B------:R-:W-:Y:S02]  /*d6a0*/  IMAD.U32 R17, RZ, RZ, UR4 ;  /* 0x00000004ff117e24 */ /* 0x000fe4000f8e00ff */
[----:B------:R-:W-:Y:S02]  /*d6b0*/  IMAD.U32 R18, RZ, RZ, UR5 ;  /* 0x00000005ff127e24 */ /* 0x000fe4000f8e00ff */
[----:B------:R-:W-:-:S07]  /*d6c0*/  IMAD.U32 R19, RZ, RZ, UR6 ;  /* 0x00000006ff137e24 */ /* 0x000fce000f8e00ff */
.L_x_371:
[----:B0-----:R-:W0:Y:S01]  /*d6d0*/  S2R R2, SR_TID.X ;  /* 0x0000000000027919 */ /* 0x001e220000002100 */
[----:B------:R-:W-:Y:S05]  /*d6e0*/  WARPSYNC.ALL ;  /* 0x0000000000007948 */ /* 0x000fea0003800000 */
[----:B------:R-:W-:Y:S01]  /*d6f0*/  BAR.SYNC.DEFER_BLOCKING 0x4, 0x120 ;  /* 0x0104800000007b1d */ /* 0x000fe20000010000 */
[----:B0-----:R-:W-:-:S04]  /*d700*/  LOP3.LUT R2, R2, 0x1f, RZ, 0xc0, !PT ;  /* 0x0000001f02027812 */ /* 0x001fc800078ec0ff */
[----:B------:R-:W-:-:S13]  /*d710*/  ISETP.NE.AND P0, PT, R2, RZ, PT ;  /* 0x000000ff0200720c */ /* 0x000fda0003f05270 */
[----:B------:R-:W0:Y:S01]  /*d720*/  @!P0 S2R R3, SR_CgaCtaId ;  /* 0x0000000000038919 */ /* 0x000e220000008800 */
[----:B------:R-:W-:-:S04]  /*d730*/  @!P0 MOV R2, 0x400 ;  /* 0x0000040000028802 */ /* 0x000fc80000000f00 */
[----:B0-----:R-:W-:-:S05]  /*d740*/  @!P0 LEA R2, R3, R2, 0x18 ;  /* 0x0000000203028211 */ /* 0x001fca00078ec0ff */
[----:B------:R1:W-:Y:S01]  /*d750*/  @!P0 STS.128 [R2+0x348d0], R16 ;  /* 0x0348d01002008388 */ /* 0x0003e20000000c00 */
[----:B------:R-:W-:Y:S06]  /*d760*/  BAR.ARV 0x5, 0x120 ;  /* 0x0144800000007b1d */ /* 0x000fec0000002000 */
[----:B------:R-:W-:-:S13]  /*d770*/  ISETP.GE.AND P0, PT, R19, R0, PT ;  /* 0x000000001300720c */ /* 0x000fda0003f06270 */
[----:B------:R-:W-:Y:S05]  /*d780*/  @!P0 BRA `(.L_x_372) ;  /* 0xffffffc000488947 */ /* 0x000fea000383ffff */
.L_x_307:
[----:B0-----:R-:W2:Y:S01]  /*d790*/  LDL.LU R0, [R1+0x28] ;  /* 0x0000280001007983 */ /* 0x001ea20000300800 */
[----:B------:R-:W-:Y:S01]  /*d7a0*/  BSSY B0, `(.L_x_373) ;  /* 0x000000b000007945 */ /* 0x000fe20003800000 */
[----:B------:R-:W0:Y:S01]  /*d7b0*/  S2R R5, SR_CgaCtaId ;  /* 0x0000000000057919 */ /* 0x000e220000008800 */
[----:B--2---:R-:W-:-:S05]  /*d7c0*/  VIADD R0, R0, 0x1 ;  /* 0x0000000100007836 */ /* 0x004fca0000000000 */
[----:B-1----:R-:W-:-:S04]  /*d7d0*/  LEA.HI R2, R0, R0, RZ, 0x1 ;  /* 0x0000000000027211 */ /* 0x002fc800078f08ff */
[----:B------:R-:W-:-:S05]  /*d7e0*/  LOP3.LUT R3, R2, 0xfffffffe, RZ, 0xc0, !PT ;  /* 0xfffffffe02037812 */ /* 0x000fca00078ec0ff */
[----:B------:R-:W-:Y:S01]  /*d7f0*/  IMAD.IADD R3, R0, 0x1, -R3 ;  /* 0x0000000100037824 */ /* 0x000fe200078e0a03 */
[----:B------:R-:W-:-:S04]  /*d800*/  MOV R0, 0x400 ;  /* 0x0000040000007802 */ /* 0x000fc80000000f00 */
[----:B0-----:R-:W-:Y:S02]  /*d810*/  LEA R0, R5, R0, 0x18 ;  /* 0x0000000005007211 */ /* 0x001fe400078ec0ff */
[----:B------:R-:W-:-:S04]  /*d820*/  SHF.L.U32 R3, R3, 0x1f, RZ ;  /* 0x0000001f03037819 */ /* 0x000fc800000006ff */
[----:B------:R-:W0:Y:S02]  /*d830*/  SYNCS.PHASECHK.TRANS64.TRYWAIT P0, [R0+URZ+0x34820], R3 ;  /* 0x03482003000075a7 */ /* 0x000e24000800017f */
[----:B0-----:R-:W-:Y:S05]  /*d840*/  @!P0 BRA `(.L_x_374) ;  /* 0x0000001000a08947 */ /* 0x001fea0003800000 */
.L_x_427:
[----:B------:R-:W-:Y:S05]  /*d850*/  BSYNC B0 ;  /* 0x0000000000007941 */ /* 0x000fea0003800000 */
.L_x_373:
[----:B------:R-:W-:-:S03]  /*d860*/  UMOV UR4, 0xffffffff ;  /* 0xffffffff00047882 */ /* 0x000fc60000000000 */
[----:B------:R-:W-:Y:S05]  /*d870*/  BRA.DIV UR4, `(.L_x_375) ;  /* 0x0000001204a87947 */ /* 0x000fea000b800000 */
[----:B------:R-:W1:Y:S02]  /*d880*/  S2R R2, SR_TID.X ;  /* 0x0000000000027919 */ /* 0x000e640000002100 */
[----:B-1----:R-:W-:-:S04]  /*d890*/  SHF.R.U32.HI R2, RZ, 0x5, R2 ;  /* 0x00000005ff027819 */ /* 0x002fc80000011602 */
[----:B------:R-:W-:-:S05]  /*d8a0*/  LOP3.LUT R2, R2, 0x3, RZ, 0xc0, !PT ;  /* 0x0000000302027812 */ /* 0x000fca00078ec0ff */
[----:B------:R1:W2:Y:S02]  /*d8b0*/  SHFL.IDX PT, R14, R2, RZ, 0x1f ;  /* 0x00001fff020e7589 */ /* 0x0002a400000e0000 */
.L_x_430:
[----:B--2---:R-:W-:Y:S01]  /*d8c0*/  ISETP.NE.AND P0, PT, R14, RZ, PT ;  /* 0x000000ff0e00720c */ /* 0x004fe20003f05270 */
[----:B------:R-:W-:-:S12]  /*d8d0*/  BSSY B0, `(.L_x_376) ;  /* 0x0000029000007945 */ /* 0x000fd80003800000 */
[----:B------:R-:W-:Y:S05]  /*d8e0*/  @P0 BRA `(.L_x_377) ;  /* 0x00000000009c0947 */ /* 0x000fea0003800000 */
[----:B------:R-:W-:-:S03]  /*d8f0*/  UMOV UR4, 0xffffffff ;  /* 0xffffffff00047882 */ /* 0x000fc60000000000 */
[----:B------:R-:W-:Y:S05]  /*d900*/  BRA.DIV UR4, `(.L_x_378) ;  /* 0x0000001204b87947 */ /* 0x000fea000b800000 */
[----:B------:R-:W-:-:S13]  /*d910*/  ELECT P6, URZ, PT ;  /* 0x00000000003f782f */ /* 0x000fda00038c0000 */
.L_x_433:
[----:B------:R-:W-:Y:S05]  /*d920*/  @!P6 BRA `(.L_x_377) ;  /* 0x00000000008ce947 */ /* 0x000fea0003800000 */
[----:B-1----:R-:W2:Y:S02]  /*d930*/  LDL R2, [R1+0x30] ;  /* 0x0000300001027983 */ /* 0x002ea40000100800 */
[----:B--2---:R-:W-:-:S13]  /*d940*/  R2UR UR4, R2 ;  /* 0x00000000020472ca */ /* 0x004fda00000e0000 */
[----:B------:R-:W-:-:S06]  /*d950*/  ULOP3.LUT UR4, UR4, 0x2, URZ, 0xfc, !UPT ;  /* 0x0000000204047892 */ /* 0x000fcc000f8efc3f */
[----:B------:R-:W-:-:S05]  /*d960*/  IMAD.U32 R2, RZ, RZ, UR4 ;  /* 0x00000004ff027e24 */ /* 0x000fca000f8e00ff */
[----:B------:R-:W-:-:S13]  /*d970*/  ISETP.NE.AND P2, PT, R2, 0x3, PT ;  /* 0x000000030200780c */ /* 0x000fda0003f45270 */
[----:B------:R-:W-:Y:S05]  /*d980*/  @!P2 BRA `(.L_x_379) ;  /* 0x000000000004a947 */ /* 0x000fea0003800000 */
[----:B------:R-:W-:Y:S01]  /*d990*/  BPT.TRAP 0x1 ;  /* 0x000000040000795c */ /* 0x000fe20000300000 */
.L_x_379:
[----:B0-----:R-:W2:Y:S04]  /*d9a0*/  LDL R3, [R1] ;  /* 0x0000000001037983 */ /* 0x001ea80000100800 */
[----:B------:R-:W3:Y:S01]  /*d9b0*/  LDL.LU R7, [R1+0x8] ;  /* 0x0000080001077983 */ /* 0x000ee20000300800 */
[----:B------:R-:W-:-:S04]  /*d9c0*/  VIADD R2, R0, 0x34840 ;  /* 0x0003484000027836 */ /* 0x000fc80000000000 */
[C---:B--2---:R-:W-:Y:S02]  /*d9d0*/  IMAD R6, R3.reuse, 0x8, R2 ;  /* 0x0000000803067824 */ /* 0x044fe400078e0202 */
[----:B------:R-:W-:Y:S01]  /*d9e0*/  VIADD R3, R3, 0x1 ;  /* 0x0000000103037836 */ /* 0x000fe20000000000 */
[----:B---3--:R-:W-:-:S04]  /*d9f0*/  SHF.L.U32 R5, R7, 0x1f, RZ ;  /* 0x0000001f07057819 */ /* 0x008fc800000006ff */
[C---:B------:R-:W-:Y:S01]  /*da00*/  ISETP.NE.AND P1, PT, R3.reuse, 0x2, PT ;  /* 0x000000020300780c */ /* 0x040fe20003f25270 */
[----:B------:R-:W0:Y:S03]  /*da10*/  SYNCS.PHASECHK.TRANS64.TRYWAIT P0, [R6+URZ], R5 ;  /* 0x00000005060075a7 */ /* 0x000e26000800017f */
[----:B------:R-:W-:Y:S02]  /*da20*/  SEL R4, RZ, 0x1, P1 ;  /* 0x00000001ff047807 */ /* 0x000fe40000800000 */
[----:B------:R-:W-:Y:S02]  /*da30*/  SEL R3, R3, RZ, P1 ;  /* 0x000000ff03037207 */ /* 0x000fe40000800000 */
[----:B------:R-:W-:-:S03]  /*da40*/  LOP3.LUT R4, R7, R4, RZ, 0x3c, !PT ;  /* 0x0000000407047212 */ /* 0x000fc600078e3cff */
[----:B------:R-:W-:Y:S01]  /*da50*/  IMAD R7, R3, 0x8, R2 ;  /* 0x0000000803077824 */ /* 0x000fe200078e0202 */
[----:B------:R-:W-:Y:S01]  /*da60*/  SHF.L.U32 R2, R4, 0x1f, RZ ;  /* 0x0000001f04027819 */ /* 0x000fe200000006ff */
[----:B0-----:R-:W-:Y:S06]  /*da70*/  @!P0 BRA `(.L_x_380) ;  /* 0x00000010007c8947 */ /* 0x001fec0003800000 */
.L_x_434:
[----:B------:R-:W1:Y:S02]  /*da80*/  SYNCS.PHASECHK.TRANS64.TRYWAIT P0, [R7+URZ], R2 ;  /* 0x00000002070075a7 */ /* 0x000e64000800017f */
[----:B-1----:R-:W-:Y:S05]  /*da90*/  @!P0 BRA `(.L_x_381) ;  /* 0x0000001000888947 */ /* 0x002fea0003800000 */
.L_x_435:
[----:B------:R-:W-:Y:S05]  /*daa0*/  @!P2 BRA `(.L_x_382) ;  /* 0x000000000004a947 */ /* 0x000fea0003800000 */
[----:B------:R-:W-:Y:S01]  /*dab0*/  BPT.TRAP 0x1 ;  /* 0x000000040000795c */ /* 0x000fe20000300000 */
.L_x_382:
[----:B------:R-:W2:Y:S01]  /*dac0*/  LDL.LU R4, [R1] ;  /* 0x0000000001047983 */ /* 0x000ea20000300800 */
[----:B------:R-:W-:-:S04]  /*dad0*/  VIADD R0, R0, 0x34860 ;  /* 0x0003486000007836 */ /* 0x000fc80000000000 */
[----:B--2---:R-:W-:-:S04]  /*dae0*/  IMAD R4, R4, 0x8, R0 ;  /* 0x0000000804047824 */ /* 0x004fc800078e0200 */
[----:B------:R-:W2:Y:S02]  /*daf0*/  SYNCS.PHASECHK.TRANS64.TRYWAIT P0, [R4+URZ], R5 ;  /* 0x00000005040075a7 */ /* 0x000ea4000800017f */
[----:B--2---:R-:W-:Y:S05]  /*db00*/  @!P0 BRA `(.L_x_383) ;  /* 0x0000001000808947 */ /* 0x004fea0003800000 */
.L_x_436:
[----:B------:R-:W-:-:S07]  /*db10*/  IMAD R3, R3, 0x8, R0 ;  /* 0x0000000803037824 */ /* 0x000fce00078e0200 */
.L_x_384:
[----:B---3--:R3:W4:Y:S02]  /*db20*/  SYNCS.PHASECHK.TRANS64.TRYWAIT P0, [R3+URZ], R2 ;  /* 0x00000002030075a7 */ /* 0x008724000800017f */
[----:B----4-:R-:W-:Y:S05]  /*db30*/  @!P0 NANOSLEEP.SYNCS 0x989680 ;  /* 0x009896800000895d */ /* 0x010fea0003900000 */
[----:B------:R-:W4:Y:S02]  /*db40*/  @!P0 SYNCS.PHASECHK.TRANS64 P0, [R3+URZ], R2 ;  /* 0x00000002030085a7 */ /* 0x000f24000800007f */
[----:B----4-:R-:W-:Y:S05]  /*db50*/  @!P0 BRA `(.L_x_384) ;  /* 0xfffffffc00f08947 */ /* 0x010fea000383ffff */
.L_x_377:
[----:B------:R-:W-:Y:S05]  /*db60*/  BSYNC B0 ;  /* 0x0000000000007941 */ /* 0x000fea0003800000 */
.L_x_376:
[----:B------:R-:W-:Y:S05]  /*db70*/  EXIT ;  /* 0x000000000000794d */ /* 0x000fea0003800000 */
.L_x_261:
[----:B0-----:R0:W1:Y:S02]  /*db80*/  SYNCS.PHASECHK.TRANS64.TRYWAIT P1, [R0+URZ+0x34800], R3 ;  /* 0x03480003000075a7 */ /* 0x001064000802017f */
[----:B-1----:R-:W-:Y:S05]  /*db90*/  @!P1 NANOSLEEP.SYNCS 0x989680 ;  /* 0x009896800000995d */ /* 0x002fea0003900000 */
[----:B------:R-:W1:Y:S02]  /*dba0*/  @!P1 SYNCS.PHASECHK.TRANS64 P1, [R0+URZ+0x34800], R3 ;  /* 0x03480003000095a7 */ /* 0x000e64000802007f */
[----:B-1----:R-:W-:Y:S05]  /*dbb0*/  @!P1 BRA `(.L_x_261) ;  /* 0xfffffffc00f09947 */ /* 0x002fea000383ffff */
[----:B------:R-:W-:Y:S05]  /*dbc0*/  BRA `(.L_x_385) ;  /* 0xffffff3800b07947 */ /* 0x000fea000383ffff */
.L_x_265:
[----:B0-----:R0:W2:Y:S02]  /*dbd0*/  SYNCS.PHASECHK.TRANS64.TRYWAIT P2, [R5+URZ+0x34830], R4 ;  /* 0x03483004050075a7 */ /* 0x0010a4000804017f */
[----:B--2---:R-:W-:Y:S05]  /*dbe0*/  @!P2 NANOSLEEP.SYNCS 0x989680 ;  /* 0x009896800000a95d */ /* 0x004fea0003900000 */
[----:B------:R-:W2:Y:S02]  /*dbf0*/  @!P2 SYNCS.PHASECHK.TRANS64 P2, [R5+URZ+0x34830], R4 ;  /* 0x034830040500a5a7 */ /* 0x000ea4000804007f */
[----:B--2---:R-:W-:Y:S05]  /*dc00*/  @!P2 BRA `(.L_x_265) ;  /* 0xfffffffc00f0a947 */ /* 0x004fea000383ffff */
[----:B------:R-:W-:Y:S05]  /*dc10*/  BRA `(.L_x_264) ;  /* 0xffffff3800d47947 */ /* 0x000fea000383ffff */
.L_x_270:
[----:B-1----:R-:W-:-:S04]  /*dc20*/  IMAD.U32 R4, RZ, RZ, UR6 ;  /* 0x00000006ff047e24 */ /* 0x002fc8000f8e00ff */
[----:B------:R1:W2:Y:S03]  /*dc30*/  SYNCS.PHASECHK.TRANS64.TRYWAIT P2, [R4+URZ+0x34830], R3 ;  /* 0x03483003040075a7 */ /* 0x0002a6000804017f */
[----:B--2---:R-:W-:Y:S05]  /*dc40*/  @!P2 NANOSLEEP.SYNCS 0x989680 ;  /* 0x009896800000a95d */ /* 0x004fea0003900000 */
[----:B------:R-:W2:Y:S02]  /*dc50*/  @!P2 SYNCS.PHASECHK.TRANS64 P2, [R4+URZ+0x34830], R3 ;  /* 0x034830030400a5a7 */ /* 0x000ea4000804007f */
[----:B--2---:R-:W-:Y:S05]  /*dc60*/  @!P2 BRA `(.L_x_270) ;  /* 0xfffffffc00eca947 */ /* 0x004fea000383ffff */
[----:B------:R-:W-:Y:S05]  /*dc70*/  BRA `(.L_x_269) ;  /* 0xffffff60009c7947 */ /* 0x000fea000383ffff */
.L_x_274:
[----:B-1----:R1:W2:Y:S02]  /*dc80*/  SYNCS.PHASECHK.TRANS64.TRYWAIT P2, [R8+URZ+0x34850], R3 ;  /* 0x03485003080075a7 */ /* 0x0022a4000804017f */
[----:B--2---:R-:W-:Y:S05]  /*dc90*/  @!P2 NANOSLEEP.SYNCS 0x989680 ;  /* 0x009896800000a95d */ /* 0x004fea0003900000 */
[----:B------:R-:W2:Y:S02]  /*dca0*/  @!P2 SYNCS.PHASECHK.TRANS64 P2, [R8+URZ+0x34850], R3 ;  /* 0x034850030800a5a7 */ /* 0x000ea4000804007f */
[----:B--2---:R-:W-:Y:S05]  /*dcb0*/  @!P2 BRA `(.L_x_274) ;  /* 0xfffffffc00f0a947 */ /* 0x004fea000383ffff */
[----:B------:R-:W-:Y:S05]  /*dcc0*/  BRA `(.L_x_273) ;  /* 0xffffff6800bc7947 */ /* 0x000fea000383ffff */
.L_x_279:
[----:B-1----:R1:W2:Y:S02]  /*dcd0*/  SYNCS.PHASECHK.TRANS64.TRYWAIT P0, [R14+URZ+0x34850], R7 ;  /* 0x034850070e0075a7 */ /* 0x0022a4000800017f */
[----:B--2---:R-:W-:Y:S05]  /*dce0*/  @!P0 NANOSLEEP.SYNCS 0x989680 ;  /* 0x009896800000895d */ /* 0x004fea0003900000 */
[----:B------:R-:W2:Y:S02]  /*dcf0*/  @!P0 SYNCS.PHASECHK.TRANS64 P0, [R14+URZ+0x34850], R7 ;  /* 0x034850070e0085a7 */ /* 0x000ea4000800007f */
[----:B--2---:R-:W-:Y:S05]  /*dd00*/  @!P0 BRA `(.L_x_279) ;  /* 0xfffffffc00f08947 */ /* 0x004fea000383ffff */
[----:B------:R-:W-:Y:S05]  /*dd10*/  BRA `(.L_x_278) ;  /* 0xffffff84008c7947 */ /* 0x000fea000383ffff */
.L_x_318:
[----:B------:R-:W0:Y:S01]  /*dd20*/  S2R R7, SR_TID.X ;  /* 0x0000000000077919 */ /* 0x000e220000002100 */
[----:B------:R-:W-:Y:S01]  /*dd30*/  BSSY B0, `(.L_x_386) ;  /* 0x000000a000007945 */ /* 0x000fe20003800000 */
[----:B------:R-:W-:Y:S02]  /*dd40*/  IMAD.MOV.U32 R12, RZ, RZ, RZ ;  /* 0x000000ffff0c7224 */ /* 0x000fe400078e00ff */
[----:B------:R-:W-:Y:S02]  /*dd50*/  IMAD.MOV.U32 R11, RZ, RZ, 0x1f ;  /* 0x0000001fff0b7424 */ /* 0x000fe400078e00ff */
[----:B------:R-:W-:Y:S01]  /*dd60*/  IMAD.MOV.U32 R15, RZ, RZ, -0x1 ;  /* 0xffffffffff0f7424 */ /* 0x000fe200078e00ff */
[----:B0-----:R-:W-:-:S04]  /*dd70*/  SHF.R.U32.HI R7, RZ, 0x5, R7 ;  /* 0x00000005ff077819 */ /* 0x001fc80000011607 */
[----:B------:R-:W-:-:S05]  /*dd80*/  LOP3.LUT R7, R7, 0x3, RZ, 0xc0, !PT ;  /* 0x0000000307077812 */ /* 0x000fca00078ec0ff */
[----:B------:R-:W-:-:S07]  /*dd90*/  IMAD.MOV.U32 R13, RZ, RZ, R7 ;  /* 0x000000ffff0d7224 */ /* 0x000fce00078e0007 */
[----:B------:R-:W-:Y:S05]  /*dda0*/  WARPSYNC.COLLECTIVE R15, `(.L_x_387) ;  /* 0x000000000f087348 */ /* 0x000fea0003c00000 */
[----:B------:R0:W1:Y:S02]  /*ddb0*/  SHFL.IDX P6, R14, R13, R12, R11 ;  /* 0x0000000c0d0e7389 */ /* 0x00006400000c000b */
[----:B01----:R-:W-:Y:S01]  /*ddc0*/  ENDCOLLECTIVE ;  /* 0x000000000000791b */ /* 0x003fe20003800000 */
.L_x_387:
[----:B------:R-:W-:Y:S05]  /*ddd0*/  BSYNC B0 ;  /* 0x0000000000007941 */ /* 0x000fea0003800000 */
.L_x_386:
[----:B------:R-:W-:Y:S05]  /*dde0*/  BRA `(.L_x_388) ;  /* 0xffffffc800287947 */ /* 0x000fea000383ffff */
.L_x_319:
[----:B------:R-:W-:Y:S01]  /*ddf0*/  BSSY B0, `(.L_x_389) ;  /* 0x0000006000007945 */ /* 0x000fe20003800000 */
[----:B------:R-:W-:-:S07]  /*de00*/  IMAD.MOV.U32 R15, RZ, RZ, -0x1 ;  /* 0xffffffffff0f7424 */ /* 0x000fce00078e00ff */
[----:B------:R-:W-:Y:S05]  /*de10*/  WARPSYNC.COLLECTIVE R15, `(.L_x_390) ;  /* 0x000000000f0c7348 */ /* 0x000fea0003c00000 */
[----:B------:R-:W-:Y:S02]  /*de20*/  ELECT P6, UR62, PT ;  /* 0x00000000003e782f */ /* 0x000fe400038c0000 */
[----:B------:R-:W-:Y:S01]  /*de30*/  MOV R14, UR62 ;  /* 0x0000003e000e7c02 */ /* 0x000fe20008000f00 */
[----:B------:R-:W-:Y:S10]  /*de40*/  ENDCOLLECTIVE ;  /* 0x000000000000791b */ /* 0x000ff40003800000 */
.L_x_390:
[----:B------:R-:W-:Y:S05]  /*de50*/  BSYNC B0 ;  /* 0x0000000000007941 */ /* 0x000fea0003800000 */
.L_x_389:
[----:B------:R-:W-:Y:S05]  /*de60*/  BRA `(.L_x_391) ;  /* 0xffffffc800207947 */ /* 0x000fea000383ffff */
.L_x_322:
[----:B0-----:R0:W1:Y:S02]  /*de70*/  SYNCS.PHASECHK.TRANS64.TRYWAIT P0, [R8+URZ+0x34840], R9 ;  /* 0x03484009080075a7 */ /* 0x001064000800017f */
[----:B-1----:R-:W-:Y:S05]  /*de80*/  @!P0 NANOSLEEP.SYNCS 0x989680 ;  /* 0x009896800000895d */ /* 0x002fea0003900000 */
[----:B------:R-:W1:Y:S02]  /*de90*/  @!P0 SYNCS.PHASECHK.TRANS64 P0, [R8+URZ+0x34840], R9 ;  /* 0x03484009080085a7 */ /* 0x000e64000800007f */
[----:B-1----:R-:W-:Y:S05]  /*dea0*/  @!P0 BRA `(.L_x_322) ;  /* 0xfffffffc00f08947 */ /* 0x002fea000383ffff */
[----:B------:R-:W-:Y:S05]  /*deb0*/  BRA `(.L_x_392) ;  /* 0xffffffc800947947 */ /* 0x000fea000383ffff */
.L_x_325:
[----:B0-----:R-:W0:Y:S01]  /*dec0*/  S2R R9, SR_CgaCtaId ;  /* 0x0000000000097919 */ /* 0x001e220000008800 */
[----:B------:R-:W-:-:S04]  /*ded0*/  MOV R8, 0x400 ;  /* 0x0000040000087802 */ /* 0x000fc80000000f00 */
[----:B0-----:R-:W-:-:S04]  /*dee0*/  LEA R8, R9, R8, 0x18 ;  /* 0x0000000809087211 */ /* 0x001fc800078ec0ff */
[----:B------:R0:W1:Y:S03]  /*def0*/  SYNCS.PHASECHK.TRANS64.TRYWAIT P0, [R8+URZ+0x34820], R6 ;  /* 0x03482006080075a7 */ /* 0x000066000800017f */
[----:B-1----:R-:W-:Y:S05]  /*df00*/  @!P0 NANOSLEEP.SYNCS 0x989680 ;  /* 0x009896800000895d */ /* 0x002fea0003900000 */
[----:B------:R-:W1:Y:S02]  /*df10*/  @!P0 SYNCS.PHASECHK.TRANS64 P0, [R8+URZ+0x34820], R6 ;  /* 0x03482006080085a7 */ /* 0x000e64000800007f */
[----:B-1----:R-:W-:Y:S05]  /*df20*/  @!P0 BRA `(.L_x_325) ;  /* 0xfffffffc00e48947 */ /* 0x002fea000383ffff */
[----:B------:R-:W-:Y:S05]  /*df30*/  BRA `(.L_x_393) ;  /* 0xffffffcc00e47947 */ /* 0x000fea000383ffff */
.L_x_333:
[----:B0-----:R0:W1:Y:S02]  /*df40*/  SYNCS.PHASECHK.TRANS64.TRYWAIT P0, [R2+URZ+0x34840], R3 ;  /* 0x03484003020075a7 */ /* 0x001064000800017f */
[----:B-1----:R-:W-:Y:S05]  /*df50*/  @!P0 NANOSLEEP.SYNCS 0x989680 ;  /* 0x009896800000895d */ /* 0x002fea0003900000 */
[----:B------:R-:W1:Y:S02]  /*df60*/  @!P0 SYNCS.PHASECHK.TRANS64 P0, [R2+URZ+0x34840], R3 ;  /* 0x03484003020085a7 */ /* 0x000e64000800007f */
[----:B-1----:R-:W-:Y:S05]  /*df70*/  @!P0 BRA `(.L_x_333) ;  /* 0xfffffffc00f08947 */ /* 0x002fea000383ffff */
[----:B------:R-:W-:Y:S05]  /*df80*/  BRA `(.L_x_394) ;  /* 0xffffffd000a47947 */ /* 0x000fea000383ffff */
.L_x_335:
[----:B0-----:R0:W1:Y:S02]  /*df90*/  SYNCS.PHASECHK.TRANS64.TRYWAIT P0, [R3+URZ+0x60], R2 ;  /* 0x00006002030075a7 */ /* 0x001064000800017f */
[----:B-1----:R-:W-:Y:S05]  /*dfa0*/  @!P0 NANOSLEEP.SYNCS 0x989680 ;  /* 0x009896800000895d */ /* 0x002fea0003900000 */
[----:B------:R-:W1:Y:S02]  /*dfb0*/  @!P0 SYNCS.PHASECHK.TRANS64 P0, [R3+URZ+0x60], R2 ;  /* 0x00006002030085a7 */ /* 0x000e64000800007f */
[----:B-1----:R-:W-:Y:S05]  /*dfc0*/  @!P0 BRA `(.L_x_335) ;  /* 0xfffffffc00f08947 */ /* 0x002fea000383ffff */
[----:B------:R-:W-:Y:S05]  /*dfd0*/  BRA `(.L_x_395) ;  /* 0xffffffd400507947 */ /* 0x000fea000383ffff */
.L_x_340:
[----:B-1----:R1:W2:Y:S02]  /*dfe0*/  SYNCS.PHASECHK.TRANS64.TRYWAIT P0, [R2+URZ+0x34840], R3 ;  /* 0x03484003020075a7 */ /* 0x0022a4000800017f */
[----:B--2---:R-:W-:Y:S05]  /*dff0*/  @!P0 NANOSLEEP.SYNCS 0x989680 ;  /* 0x009896800000895d */ /* 0x004fea0003900000 */
[----:B------:R-:W2:Y:S02]  /*e000*/  @!P0 SYNCS.PHASECHK.TRANS64 P0, [R2+URZ+0x34840], R3 ;  /* 0x03484003020085a7 */ /* 0x000ea4000800007f */
[----:B--2---:R-:W-:Y:S05]  /*e010*/  @!P0 BRA `(.L_x_340) ;  /* 0xfffffffc00f08947 */ /* 0x004fea000383ffff */
[----:B------:R-:W-:Y:S05]  /*e020*/  BRA `(.L_x_396) ;  /* 0xffffffd800b47947 */ /* 0x000fea000383ffff */
.L_x_342:
[----:B0-----:R0:W1:Y:S02]  /*e030*/  SYNCS.PHASECHK.TRANS64.TRYWAIT P1, [R2+URZ+0x60], R3 ;  /* 0x00006003020075a7 */ /* 0x001064000802017f */
[----:B-1----:R-:W-:Y:S05]  /*e040*/  @!P1 NANOSLEEP.SYNCS 0x989680 ;  /* 0x009896800000995d */ /* 0x002fea0003900000 */
[----:B------:R-:W1:Y:S02]  /*e050*/  @!P1 SYNCS.PHASECHK.TRANS64 P1, [R2+URZ+0x60], R3 ;  /* 0x00006003020095a7 */ /* 0x000e64000802007f */
[----:B-1----:R-:W-:Y:S05]  /*e060*/  @!P1 BRA `(.L_x_342) ;  /* 0xfffffffc00f09947 */ /* 0x002fea000383ffff */
[----:B------:R-:W-:Y:S05]  /*e070*/  BRA `(.L_x_397) ;  /* 0xffffffdc00607947 */ /* 0x000fea000383ffff */
.L_x_347:
[----:B--2---:R2:W3:Y:S02]  /*e080*/  SYNCS.PHASECHK.TRANS64.TRYWAIT P0, [R2+URZ+0x34840], R3 ;  /* 0x03484003020075a7 */ /* 0x0044e4000800017f */
[----:B---3--:R-:W-:Y:S05]  /*e090*/  @!P0 NANOSLEEP.SYNCS 0x989680 ;  /* 0x009896800000895d */ /* 0x008fea0003900000 */
[----:B------:R-:W3:Y:S02]  /*e0a0*/  @!P0 SYNCS.PHASECHK.TRANS64 P0, [R2+URZ+0x34840], R3 ;  /* 0x03484003020085a7 */ /* 0x000ee4000800007f */
[----:B---3--:R-:W-:Y:S05]  /*e0b0*/  @!P0 BRA `(.L_x_347) ;  /* 0xfffffffc00f08947 */ /* 0x008fea000383ffff */
[----:B------:R-:W-:Y:S05]  /*e0c0*/  BRA `(.L_x_398) ;  /* 0xffffffe000847947 */ /* 0x000fea000383ffff */
.L_x_349:
[----:B0-----:R0:W1:Y:S02]  /*e0d0*/  SYNCS.PHASECHK.TRANS64.TRYWAIT P1, [R2+URZ+0x60], R8 ;  /* 0x00006008020075a7 */ /* 0x001064000802017f */
[----:B-1----:R-:W-:Y:S05]  /*e0e0*/  @!P1 NANOSLEEP.SYNCS 0x989680 ;  /* 0x009896800000995d */ /* 0x002fea0003900000 */
[----:B------:R-:W1:Y:S02]  /*e0f0*/  @!P1 SYNCS.PHASECHK.TRANS64 P1, [R2+URZ+0x60], R8 ;  /* 0x00006008020095a7 */ /* 0x000e64000802007f */
[----:B-1----:R-:W-:Y:S05]  /*e100*/  @!P1 BRA `(.L_x_349) ;  /* 0xfffffffc00f09947 */ /* 0x002fea000383ffff */
[----:B------:R-:W-:Y:S05]  /*e110*/  BRA `(.L_x_399) ;  /* 0xffffffe400347947 */ /* 0x000fea000383ffff */
.L_x_356:
[----:B-1----:R1:W2:Y:S02]  /*e120*/  SYNCS.PHASECHK.TRANS64.TRYWAIT P0, [R3+URZ+0x34860], R0 ;  /* 0x03486000030075a7 */ /* 0x0022a4000800017f */
[----:B--2---:R-:W-:Y:S05]  /*e130*/  @!P0 NANOSLEEP.SYNCS 0x989680 ;  /* 0x009896800000895d */ /* 0x004fea0003900000 */
[----:B------:R-:W2:Y:S02]  /*e140*/  @!P0 SYNCS.PHASECHK.TRANS64 P0, [R3+URZ+0x34860], R0 ;  /* 0x03486000030085a7 */ /* 0x000ea4000800007f */
[----:B--2---:R-:W-:Y:S05]  /*e150*/  @!P0 BRA `(.L_x_356) ;  /* 0xfffffffc00f08947 */ /* 0x004fea000383ffff */
[----:B------:R-:W-:Y:S05]  /*e160*/  BRA `(.L_x_400) ;  /* 0xffffffe800447947 */ /* 0x000fea000383ffff */
.L_x_358:
[----:B------:R-:W-:Y:S01]  /*e170*/  BSSY B0, `(.L_x_401) ;  /* 0x0000008000007945 */ /* 0x000fe20003800000 */
[----:B0-----:R-:W-:Y:S02]  /*e180*/  IMAD.MOV.U32 R13, RZ, RZ, R16 ;  /* 0x000000ffff0d7224 */ /* 0x001fe400078e0010 */
[----:B------:R-:W-:Y:S02]  /*e190*/  IMAD.MOV.U32 R12, RZ, RZ, RZ ;  /* 0x000000ffff0c7224 */ /* 0x000fe400078e00ff */
[----:B------:R-:W-:Y:S02]  /*e1a0*/  IMAD.MOV.U32 R11, RZ, RZ, 0x1f ;  /* 0x0000001fff0b7424 */ /* 0x000fe400078e00ff */
[----:B------:R-:W-:-:S07]  /*e1b0*/  IMAD.MOV.U32 R15, RZ, RZ, -0x1 ;  /* 0xffffffffff0f7424 */ /* 0x000fce00078e00ff */
[----:B-1----:R-:W-:Y:S05]  /*e1c0*/  WARPSYNC.COLLECTIVE R15, `(.L_x_402) ;  /* 0x000000000f087348 */ /* 0x002fea0003c00000 */
[----:B------:R0:W2:Y:S02]  /*e1d0*/  SHFL.IDX P6, R14, R13, R12, R11 ;  /* 0x0000000c0d0e7389 */ /* 0x0000a400000c000b */
[----:B012---:R-:W-:Y:S01]  /*e1e0*/  ENDCOLLECTIVE ;  /* 0x000000000000791b */ /* 0x007fe20003800000 */
.L_x_402:
[----:B------:R-:W-:Y:S05]  /*e1f0*/  BSYNC B0 ;  /* 0x0000000000007941 */ /* 0x000fea0003800000 */
.L_x_401:
[----:B------:R-:W-:Y:S02]  /*e200*/  IMAD.MOV.U32 R13, RZ, RZ, R16 ;  /* 0x000000ffff0d7224 */ /* 0x000fe400078e0010 */
[----:B------:R-:W-:Y:S02]  /*e210*/  IMAD.MOV.U32 R12, RZ, RZ, 0x1 ;  /* 0x00000001ff0c7424 */ /* 0x000fe400078e00ff */
[----:B------:R-:W-:Y:S02]  /*e220*/  IMAD.MOV.U32 R11, RZ, RZ, 0x1f ;  /* 0x0000001fff0b7424 */ /* 0x000fe400078e00ff */
[----:B------:R-:W-:Y:S02]  /*e230*/  IMAD.MOV.U32 R15, RZ, RZ, -0x1 ;  /* 0xffffffffff0f7424 */ /* 0x000fe400078e00ff */
[----:B------:R-:W-:-:S07]  /*e240*/  IMAD.MOV.U32 R4, RZ, RZ, R14 ;  /* 0x000000ffff047224 */ /* 0x000fce00078e000e */
[----:B------:R-:W-:Y:S05]  /*e250*/  WARPSYNC.COLLECTIVE R15, `(.L_x_403) ;  /* 0x000000000f087348 */ /* 0x000fea0003c00000 */
[----:B------:R0:W1:Y:S02]  /*e260*/  SHFL.IDX P6, R14, R13, R12, R11 ;  /* 0x0000000c0d0e7389 */ /* 0x00006400000c000b */
[----:B01----:R-:W-:Y:S01]  /*e270*/  ENDCOLLECTIVE ;  /* 0x000000000000791b */ /* 0x003fe20003800000 */
.L_x_403:
[----:B------:R-:W-:Y:S01]  /*e280*/  IMAD.MOV.U32 R5, RZ, RZ, R14 ;  /* 0x000000ffff057224 */ /* 0x000fe200078e000e */
[----:B------:R-:W-:Y:S06]  /*e290*/  BRA `(.L_x_404) ;  /* 0xffffffe800d07947 */ /* 0x000fec000383ffff */
.L_x_361:
[----:B------:R-:W-:Y:S01]  /*e2a0*/  BSSY B0, `(.L_x_405) ;  /* 0x0000008000007945 */ /* 0x000fe20003800000 */
[----:B-----5:R-:W-:Y:S02]  /*e2b0*/  IMAD.MOV.U32 R13, RZ, RZ, R3 ;  /* 0x000000ffff0d7224 */ /* 0x020fe400078e0003 */
[----:B------:R-:W-:Y:S02]  /*e2c0*/  IMAD.MOV.U32 R12, RZ, RZ, 0x1 ;  /* 0x00000001ff0c7424 */ /* 0x000fe400078e00ff */
[----:B------:R-:W-:Y:S02]  /*e2d0*/  IMAD.MOV.U32 R11, RZ, RZ, RZ ;  /* 0x000000ffff0b7224 */ /* 0x000fe400078e00ff */
[----:B------:R-:W-:-:S07]  /*e2e0*/  IMAD.MOV.U32 R15, RZ, RZ, -0x1 ;  /* 0xffffffffff0f7424 */ /* 0x000fce00078e00ff */
[----:B0-234-:R-:W-:Y:S05]  /*e2f0*/  WARPSYNC.COLLECTIVE R15, `(.L_x_406) ;  /* 0x000000000f087348 */ /* 0x01dfea0003c00000 */
[----:B------:R1:W0:Y:S02]  /*e300*/  SHFL.UP P6, R14, R13, R12, R11 ;  /* 0x0400000c0d0e7389 */ /* 0x00022400000c000b */
[----:B01234-:R-:W-:Y:S01]  /*e310*/  ENDCOLLECTIVE ;  /* 0x000000000000791b */ /* 0x01ffe20003800000 */
.L_x_406:
[----:B------:R-:W-:Y:S05]  /*e320*/  BSYNC B0 ;  /* 0x0000000000007941 */ /* 0x000fea0003800000 */
.L_x_405:
[C---:B------:R-:W-:Y:S01]  /*e330*/  ISETP.NE.AND P0, PT, R9.reuse, RZ, PT ;  /* 0x000000ff0900720c */ /* 0x040fe20003f05270 */
[----:B------:R-:W-:Y:S02]  /*e340*/  IMAD.MOV.U32 R12, RZ, RZ, 0x2 ;  /* 0x00000002ff0c7424 */ /* 0x000fe400078e00ff */
[----:B------:R-:W-:Y:S01]  /*e350*/  IMAD.MOV.U32 R11, RZ, RZ, RZ ;  /* 0x000000ffff0b7224 */ /* 0x000fe200078e00ff */
[----:B------:R-:W-:Y:S01]  /*e360*/  SEL R14, R14, RZ, P0 ;  /* 0x000000ff0e0e7207 */ /* 0x000fe20000000000 */
[----:B------:R-:W-:Y:S01]  /*e370*/  IMAD.MOV.U32 R15, RZ, RZ, -0x1 ;  /* 0xffffffffff0f7424 */ /* 0x000fe200078e00ff */
[----:B------:R-:W-:-:S03]  /*e380*/  ISETP.GE.U32.AND P0, PT, R9, 0x2, PT ;  /* 0x000000020900780c */ /* 0x000fc60003f06070 */
[----:B------:R-:W-:-:S10]  /*e390*/  IMAD.IADD R13, R3, 0x1, R14 ;  /* 0x00000001030d7824 */ /* 0x000fd400078e020e */
[----:B------:R-:W-:Y:S05]  /*e3a0*/  WARPSYNC.COLLECTIVE R15, `(.L_x_407) ;  /* 0x000000000f087348 */ /* 0x000fea0003c00000 */
[----:B------:R0:W1:Y:S02]  /*e3b0*/  SHFL.UP P6, R14, R13, R12, R11 ;  /* 0x0400000c0d0e7389 */ /* 0x00006400000c000b */
[----:B01----:R-:W-:Y:S01]  /*e3c0*/  ENDCOLLECTIVE ;  /* 0x000000000000791b */ /* 0x003fe20003800000 */
.L_x_407:
[----:B------:R-:W-:Y:S01]  /*e3d0*/  IMAD.MOV.U32 R12, RZ, RZ, 0x4 ;  /* 0x00000004ff0c7424 */ /* 0x000fe200078e00ff */
[----:B------:R-:W-:Y:S02]  /*e3e0*/  SEL R6, R14, RZ, P0 ;  /* 0x000000ff0e067207 */ /* 0x000fe40000000000 */
[----:B------:R-:W-:-:S03]  /*e3f0*/  ISETP.GE.U32.AND P0, PT, R9, 0x4, PT ;  /* 0x000000040900780c */ /* 0x000fc60003f06070 */
[----:B------:R-:W-:-:S04]  /*e400*/  IMAD.IADD R6, R13, 0x1, R6 ;  /* 0x000000010d067824 */ /* 0x000fc800078e0206 */
[----:B------:R-:W-:-:S07]  /*e410*/  IMAD.MOV.U32 R13, RZ, RZ, R6 ;  /* 0x000000ffff0d7224 */ /* 0x000fce00078e0006 */
[----:B------:R-:W-:Y:S05]  /*e420*/  WARPSYNC.COLLECTIVE R15, `(.L_x_408) ;  /* 0x000000000f087348 */ /* 0x000fea0003c00000 */
[----:B------:R0:W1:Y:S02]  /*e430*/  SHFL.UP P6, R14, R13, R12, R11 ;  /* 0x0400000c0d0e7389 */ /* 0x00006400000c000b */
[----:B01----:R-:W-:Y:S01]  /*e440*/  ENDCOLLECTIVE ;  /* 0x000000000000791b */ /* 0x003fe20003800000 */
.L_x_408:
        /* <DEDUP_REMOVED lines=8> */
.L_x_409:
        /* <DEDUP_REMOVED lines=8> */
.L_x_410:
[----:B------:R-:W-:Y:S02]  /*e550*/  IMAD.MOV.U32 R12, RZ, RZ, 0x1f ;  /* 0x0000001fff0c7424 */ /* 0x000fe400078e00ff */
[----:B------:R-:W-:Y:S01]  /*e560*/  IMAD.MOV.U32 R11, RZ, RZ, 0x1f ;  /* 0x0000001fff0b7424 */ /* 0x000fe200078e00ff */
[----:B------:R-:W-:-:S05]  /*e570*/  SEL R7, R14, RZ, P0 ;  /* 0x000000ff0e077207 */ /* 0x000fca0000000000 */
[----:B------:R-:W-:-:S04]  /*e580*/  IMAD.IADD R2, R8, 0x1, R7 ;  /* 0x0000000108027824 */ /* 0x000fc800078e0207 */
[----:B------:R-:W-:-:S07]  /*e590*/  IMAD.MOV.U32 R13, RZ, RZ, R2 ;  /* 0x000000ffff0d7224 */ /* 0x000fce00078e0002 */
[----:B------:R-:W-:Y:S05]  /*e5a0*/  WARPSYNC.COLLECTIVE R15, `(.L_x_411) ;  /* 0x000000000f087348 */ /* 0x000fea0003c00000 */
[----:B------:R0:W1:Y:S02]  /*e5b0*/  SHFL.IDX P6, R14, R13, R12, R11 ;  /* 0x0000000c0d0e7389 */ /* 0x00006400000c000b */
[----:B01----:R-:W-:Y:S01]  /*e5c0*/  ENDCOLLECTIVE ;  /* 0x000000000000791b */ /* 0x003fe20003800000 */
.L_x_411:
[----:B------:R-:W-:Y:S05]  /*e5d0*/  BRA `(.L_x_412) ;  /* 0xffffffe800987947 */ /* 0x000fea000383ffff */
.L_x_366:
[----:B------:R-:W-:Y:S01]  /*e5e0*/  BSSY B0, `(.L_x_413) ;  /* 0x0000008000007945 */ /* 0x000fe20003800000 */
[----:B-----5:R-:W-:Y:S02]  /*e5f0*/  IMAD.MOV.U32 R13, RZ, RZ, R3 ;  /* 0x000000ffff0d7224 */ /* 0x020fe400078e0003 */
[----:B------:R-:W-:Y:S02]  /*e600*/  IMAD.MOV.U32 R12, RZ, RZ, 0x1 ;  /* 0x00000001ff0c7424 */ /* 0x000fe400078e00ff */
[----:B------:R-:W-:Y:S02]  /*e610*/  IMAD.MOV.U32 R11, RZ, RZ, RZ ;  /* 0x000000ffff0b7224 */ /* 0x000fe400078e00ff */
[----:B------:R-:W-:-:S07]  /*e620*/  IMAD.MOV.U32 R15, RZ, RZ, -0x1 ;  /* 0xffffffffff0f7424 */ /* 0x000fce00078e00ff */
[----:B0-----:R-:W-:Y:S05]  /*e630*/  WARPSYNC.COLLECTIVE R15, `(.L_x_414) ;  /* 0x000000000f087348 */ /* 0x001fea0003c00000 */
[----:B------:R1:W2:Y:S02]  /*e640*/  SHFL.UP P6, R14, R13, R12, R11 ;  /* 0x0400000c0d0e7389 */ /* 0x0002a400000c000b */
[----:B012---:R-:W-:Y:S01]  /*e650*/  ENDCOLLECTIVE ;  /* 0x000000000000791b */ /* 0x007fe20003800000 */
.L_x_414:
[----:B------:R-:W-:Y:S05]  /*e660*/  BSYNC B0 ;  /* 0x0000000000007941 */ /* 0x000fea0003800000 */
.L_x_413:
[----:B------:R-:W-:Y:S01]  /*e670*/  ISETP.NE.AND P0, PT, R8, RZ, PT ;  /* 0x000000ff0800720c */ /* 0x000fe20003f05270 */
        /* <DEDUP_REMOVED lines=9> */
.L_x_415:
        /* <DEDUP_REMOVED lines=8> */
.L_x_416:
        /* <DEDUP_REMOVED lines=8> */
.L_x_417:
        /* <DEDUP_REMOVED lines=8> */
.L_x_418:
        /* <DEDUP_REMOVED lines=8> */
.L_x_419:
[----:B------:R-:W-:Y:S05]  /*e910*/  BRA `(.L_x_420) ;  /* 0xffffffe800807947 */ /* 0x000fea000383ffff */
.L_x_368:
[----:B------:R-:W-:Y:S01]  /*e920*/  BSSY B0, `(.L_x_421) ;  /* 0x0000006000007945 */ /* 0x000fe20003800000 */
[----:B------:R-:W-:Y:S01]  /*e930*/  PLOP3.LUT P6, PT, P6, PT, PT, 0x8, 0x0 ;  /* 0x000000000000781c */ /* 0x000fe200037ce170 */
[----:B------:R-:W-:-:S12]  /*e940*/  IMAD.MOV.U32 R15, RZ, RZ, -0x1 ;  /* 0xffffffffff0f7424 */ /* 0x000fd800078e00ff */
[----:B0-----:R-:W-:Y:S05]  /*e950*/  WARPSYNC.COLLECTIVE R15, `(.L_x_422) ;  /* 0x000000000f087348 */ /* 0x001fea0003c00000 */
[----:B------:R-:W-:Y:S01]  /*e960*/  VOTE.ANY R14, PT, P6 ;  /* 0x00000000000e7806 */ /* 0x000fe200030e0100 */
[----:B0-----:R-:W-:Y:S06]  /*e970*/  ENDCOLLECTIVE ;  /* 0x000000000000791b */ /* 0x001fec0003800000 */
.L_x_422:
[----:B------:R-:W-:Y:S05]  /*e980*/  BSYNC B0 ;  /* 0x0000000000007941 */ /* 0x000fea0003800000 */
.L_x_421:
[----:B------:R-:W-:Y:S02]  /*e990*/  IMAD.MOV.U32 R7, RZ, RZ, R14 ;  /* 0x000000ffff077224 */ /* 0x000fe400078e000e */
[----:B------:R-:W-:Y:S02]  /*e9a0*/  IMAD.MOV.U32 R13, RZ, RZ, R3 ;  /* 0x000000ffff0d7224 */ /* 0x000fe400078e0003 */
[----:B------:R-:W0:Y:S01]  /*e9b0*/  POPC R5, R7 ;  /* 0x0000000700057309 */ /* 0x000e220000000000 */
[----:B------:R-:W-:Y:S02]  /*e9c0*/  IMAD.MOV.U32 R11, RZ, RZ, 0x1f ;  /* 0x0000001fff0b7424 */ /* 0x000fe400078e00ff */
[----:B------:R-:W-:Y:S02]  /*e9d0*/  IMAD.MOV.U32 R15, RZ, RZ, -0x1 ;  /* 0xffffffffff0f7424 */ /* 0x000fe400078e00ff */
[----:B0-----:R-:W-:-:S07]  /*e9e0*/  IMAD.MOV.U32 R12, RZ, RZ, R5 ;  /* 0x000000ffff0c7224 */ /* 0x001fce00078e0005 */
[----:B------:R-:W-:Y:S05]  /*e9f0*/  WARPSYNC.COLLECTIVE R15, `(.L_x_423) ;  /* 0x000000000f087348 */ /* 0x000fea0003c00000 */
[----:B------:R0:W1:Y:S02]  /*ea00*/  SHFL.IDX P6, R14, R13, R12, R11 ;  /* 0x0000000c0d0e7389 */ /* 0x00006400000c000b */
[----:B01----:R-:W-:Y:S01]  /*ea10*/  ENDCOLLECTIVE ;  /* 0x000000000000791b */ /* 0x003fe20003800000 */
.L_x_423:
[----:B------:R-:W-:Y:S01]  /*ea20*/  IMAD.MOV.U32 R17, RZ, RZ, R14 ;  /* 0x000000ffff117224 */ /* 0x000fe200078e000e */
[----:B------:R-:W-:Y:S06]  /*ea30*/  BRA `(.L_x_424) ;  /* 0xffffffe800707947 */ /* 0x000fec000383ffff */
.L_x_370:
[----:B------:R-:W-:Y:S01]  /*ea40*/  BSSY B0, `(.L_x_425) ;  /* 0x0000007000007945 */ /* 0x000fe20003800000 */
[----:B------:R-:W-:Y:S02]  /*ea50*/  IMAD.MOV.U32 R13, RZ, RZ, R2 ;  /* 0x000000ffff0d7224 */ /* 0x000fe400078e0002 */
[----:B------:R-:W-:Y:S02]  /*ea60*/  IMAD.MOV.U32 R11, RZ, RZ, 0x1f ;  /* 0x0000001fff0b7424 */ /* 0x000fe400078e00ff */
[----:B------:R-:W-:-:S07]  /*ea70*/  IMAD.MOV.U32 R15, RZ, RZ, -0x1 ;  /* 0xffffffffff0f7424 */ /* 0x000fce00078e00ff */
[----:B012---:R-:W-:Y:S05]  /*ea80*/  WARPSYNC.COLLECTIVE R15, `(.L_x_426) ;  /* 0x000000000f087348 */ /* 0x007fea0003c00000 */
[----:B------:R3:W4:Y:S02]  /*ea90*/  SHFL.IDX P6, R14, R13, R12, R11 ;  /* 0x0000000c0d0e7389 */ /* 0x00072400000c000b */
[----:B01234-:R-:W-:Y:S01]  /*eaa0*/  ENDCOLLECTIVE ;  /* 0x000000000000791b */ /* 0x01ffe20003800000 */
.L_x_426:
[----:B------:R-:W-:Y:S05]  /*eab0*/  BSYNC B0 ;  /* 0x0000000000007941 */ /* 0x000fea0003800000 */
.L_x_425:
[----:B------:R-:W-:Y:S05]  /*eac0*/  BRA `(.L_x_369) ;  /* 0xffffffe800687947 */ /* 0x000fea000383ffff */
.L_x_374:
[----:B0-----:R0:W1:Y:S02]  /*ead0*/  SYNCS.PHASECHK.TRANS64.TRYWAIT P0, [R0+URZ+0x34820], R3 ;  /* 0x03482003000075a7 */ /* 0x001064000800017f */
[----:B-1----:R-:W-:Y:S05]  /*eae0*/  @!P0 NANOSLEEP.SYNCS 0x989680 ;  /* 0x009896800000895d */ /* 0x002fea0003900000 */
[----:B------:R-:W1:Y:S02]  /*eaf0*/  @!P0 SYNCS.PHASECHK.TRANS64 P0, [R0+URZ+0x34820], R3 ;  /* 0x03482003000085a7 */ /* 0x000e64000800007f */
[----:B-1----:R-:W-:Y:S05]  /*eb00*/  @!P0 BRA `(.L_x_374) ;  /* 0xfffffffc00f08947 */ /* 0x002fea000383ffff */
[----:B------:R-:W-:Y:S05]  /*eb10*/  BRA `(.L_x_427) ;  /* 0xffffffec004c7947 */ /* 0x000fea000383ffff */
.L_x_375:
        /* <DEDUP_REMOVED lines=8> */
[----:B0-----:R-:W-:Y:S05]  /*eba0*/  WARPSYNC.COLLECTIVE R15, `(.L_x_429) ;  /* 0x000000000f087348 */ /* 0x001fea0003c00000 */
[----:B------:R1:W2:Y:S02]  /*ebb0*/  SHFL.IDX P6, R14, R13, R12, R11 ;  /* 0x0000000c0d0e7389 */ /* 0x0002a400000c000b */
[----:B012---:R-:W-:Y:S01]  /*ebc0*/  ENDCOLLECTIVE ;  /* 0x000000000000791b */ /* 0x007fe20003800000 */
.L_x_429:
[----:B------:R-:W-:Y:S05]  /*ebd0*/  BSYNC B0 ;  /* 0x0000000000007941 */ /* 0x000fea0003800000 */
.L_x_428:
[----:B------:R-:W-:Y:S05]  /*ebe0*/  BRA `(.L_x_430) ;  /* 0xffffffec00347947 */ /* 0x000fea000383ffff */
.L_x_378:
[----:B------:R-:W-:Y:S01]  /*ebf0*/  BSSY B1, `(.L_x_431) ;  /* 0x0000006000017945 */ /* 0x000fe20003800000 */
[----:B------:R-:W-:-:S07]  /*ec00*/  IMAD.MOV.U32 R15, RZ, RZ, -0x1 ;  /* 0xffffffffff0f7424 */ /* 0x000fce00078e00ff */
[----:B01----:R-:W-:Y:S05]  /*ec10*/  WARPSYNC.COLLECTIVE R15, `(.L_x_432) ;  /* 0x000000000f0c7348 */ /* 0x003fea0003c00000 */
[----:B------:R-:W-:Y:S02]  /*ec20*/  ELECT P6, UR62, PT ;  /* 0x00000000003e782f */ /* 0x000fe400038c0000 */
[----:B------:R-:W-:Y:S01]  /*ec30*/  MOV R14, UR62 ;  /* 0x0000003e000e7c02 */ /* 0x000fe20008000f00 */
[----:B01----:R-:W-:Y:S10]  /*ec40*/  ENDCOLLECTIVE ;  /* 0x000000000000791b */ /* 0x003ff40003800000 */
.L_x_432:
[----:B------:R-:W-:Y:S05]  /*ec50*/  BSYNC B1 ;  /* 0x0000000000017941 */ /* 0x000fea0003800000 */
.L_x_431:
[----:B------:R-:W-:Y:S05]  /*ec60*/  BRA `(.L_x_433) ;  /* 0xffffffec002c7947 */ /* 0x000fea000383ffff */
.L_x_380:
[----:B0-----:R0:W1:Y:S02]  /*ec70*/  SYNCS.PHASECHK.TRANS64.TRYWAIT P0, [R6+URZ], R5 ;  /* 0x00000005060075a7 */ /* 0x001064000800017f */
[----:B-1----:R-:W-:Y:S05]  /*ec80*/  @!P0 NANOSLEEP.SYNCS 0x989680 ;  /* 0x009896800000895d */ /* 0x002fea0003900000 */
[----:B------:R-:W1:Y:S02]  /*ec90*/  @!P0 SYNCS.PHASECHK.TRANS64 P0, [R6+URZ], R5 ;  /* 0x00000005060085a7 */ /* 0x000e64000800007f */
[----:B-1----:R-:W-:Y:S05]  /*eca0*/  @!P0 BRA `(.L_x_380) ;  /* 0xfffffffc00f08947 */ /* 0x002fea000383ffff */
[----:B------:R-:W-:Y:S05]  /*ecb0*/  BRA `(.L_x_434) ;  /* 0xffffffec00707947 */ /* 0x000fea000383ffff */
.L_x_381:
[----:B-1----:R1:W2:Y:S02]  /*ecc0*/  SYNCS.PHASECHK.TRANS64.TRYWAIT P0, [R7+URZ], R2 ;  /* 0x00000002070075a7 */ /* 0x0022a4000800017f */
[----:B--2---:R-:W-:Y:S05]  /*ecd0*/  @!P0 NANOSLEEP.SYNCS 0x989680 ;  /* 0x009896800000895d */ /* 0x004fea0003900000 */
[----:B------:R-:W2:Y:S02]  /*ece0*/  @!P0 SYNCS.PHASECHK.TRANS64 P0, [R7+URZ], R2 ;  /* 0x00000002070085a7 */ /* 0x000ea4000800007f */
[----:B--2---:R-:W-:Y:S05]  /*ecf0*/  @!P0 BRA `(.L_x_381) ;  /* 0xfffffffc00f08947 */ /* 0x004fea000383ffff */
[----:B------:R-:W-:Y:S05]  /*ed00*/  BRA `(.L_x_435) ;  /* 0xffffffec00647947 */ /* 0x000fea000383ffff */
.L_x_383:
[----:B--2---:R2:W3:Y:S02]  /*ed10*/  SYNCS.PHASECHK.TRANS64.TRYWAIT P0, [R4+URZ], R5 ;  /* 0x00000005040075a7 */ /* 0x0044e4000800017f */
[----:B---3--:R-:W-:Y:S05]  /*ed20*/  @!P0 NANOSLEEP.SYNCS 0x989680 ;  /* 0x009896800000895d */ /* 0x008fea0003900000 */
[----:B------:R-:W3:Y:S02]  /*ed30*/  @!P0 SYNCS.PHASECHK.TRANS64 P0, [R4+URZ], R5 ;  /* 0x00000005040085a7 */ /* 0x000ee4000800007f */
[----:B---3--:R-:W-:Y:S05]  /*ed40*/  @!P0 BRA `(.L_x_383) ;  /* 0xfffffffc00f08947 */ /* 0x008fea000383ffff */
[----:B------:R-:W-:Y:S05]  /*ed50*/  BRA `(.L_x_436) ;  /* 0xffffffec006c7947 */ /* 0x000fea000383ffff */
.L_x_437:
        /* <DEDUP_REMOVED lines=10> */
.L_x_11932:


//--------------------- .text._ZN7cutlass13device_kernelIN5flash11enable_sm90INS1_16FlashAttnFwdSm90INS1_25CollectiveMainloopFwdSm90ILi2EN4cute5tupleIJNS5_1CILi1EEES8_S8_EEENS6_IJNS7_ILi128EEESA_NS7_ILi192EEEEEELi128ENS_6half_tEfNS_4arch4Sm90ELb0ELb0ELb0ELb1ELb0ELb1ELb0ELb1ELb1ELb0ELb0ELb0EEENS1_21CollectiveEpilogueFwdINS6_IJSA_SA_SA_EEES9_SD_SF_Li256ELb1ELb0ELb0ELb0EEENS1_36VarlenDynamicPersistentTileSchedulerILi128ELi128ELi256ELi32ELb0ELb0ELb1ELb0ELb1ELb1EEEEEEEEEvNT_6ParamsE --------------------------
	.section	.text._ZN7cutlass13device_kernelIN5flash11enable_sm90INS1_16FlashAttnFwdSm90INS1_25CollectiveMainloopFwdSm90ILi2EN4cute5tupleIJNS5_1CILi1EEES8_S8_EEENS6_IJNS7_ILi128EEESA_NS7_ILi192EEEEEELi128ENS_6half_tEfNS_4arch4Sm90ELb0ELb0ELb0ELb1ELb0ELb1ELb0ELb1ELb1ELb0ELb0ELb0EEENS1_21CollectiveEpilogueFwdINS6_IJSA_SA_SA_EEES9_SD_SF_Li256ELb1ELb0ELb0ELb0EEENS1_36VarlenDynamicPersistentTileSchedulerILi128ELi128ELi256ELi32ELb0ELb0ELb1ELb0ELb1ELb1EEEEEEEEEvNT_6ParamsE,"ax",@progbits
	.align	128
.text._ZN7cutlass13device_kernelIN5flash11enable_sm90INS1_16FlashAttnFwdSm90INS1_25CollectiveMainloopFwdSm90ILi2EN4cute5tupleIJNS5_1CILi1EEES8_S8_EEENS6_IJNS7_ILi128EEESA_NS7_ILi192EEEEEELi128ENS_6half_tEfNS_4arch4Sm90ELb0ELb0ELb0ELb1ELb0ELb1ELb0ELb1ELb1ELb0ELb0ELb0EEENS1_21CollectiveEpilogueFwdINS6_IJSA_SA_SA_EEES9_SD_SF_Li256ELb1ELb0ELb0ELb0EEENS1_36VarlenDynamicPersistentTileSchedulerILi128ELi128ELi256ELi32ELb0ELb0ELb1ELb0ELb1ELb1EEEEEEEEEvNT_6ParamsE:
        .type           _ZN7cutlass13device_kernelIN5flash11enable_sm90INS1_16FlashAttnFwdSm90INS1_25CollectiveMainloopFwdSm90ILi2EN4cute5tupleIJNS5_1CILi1EEES8_S8_EEENS6_IJNS7_ILi128EEESA_NS7_ILi192EEEEEELi128ENS_6half_tEfNS_4arch4Sm90ELb0ELb0ELb0ELb1ELb0ELb1ELb0ELb1ELb1ELb0ELb0ELb0EEENS1_21CollectiveEpilogueFwdINS6_IJSA_SA_SA_EEES9_SD_SF_Li256ELb1ELb0ELb0ELb0EEENS1_36VarlenDynamicPersistentTileSchedulerILi128ELi128ELi256ELi32ELb0ELb0ELb1ELb0ELb1ELb1EEEEEEEEEvNT_6ParamsE,@function
        .size           _ZN7cutlass13device_kernelIN5flash11enable_sm90INS1_16FlashAttnFwdSm90INS1_25CollectiveMainloopFwdSm90ILi2EN4cute5tupleIJNS5_1CILi1EEES8_S8_EEENS6_IJNS7_ILi128EEESA_NS7_ILi192EEEEEELi128ENS_6half_tEfNS_4arch4Sm90ELb0ELb0ELb0ELb1ELb0ELb1ELb0ELb1ELb1ELb0ELb0ELb0EEENS1_21CollectiveEpilogueFwdINS6_IJSA_SA_SA_EEES9_SD_SF_Li256ELb1ELb0ELb0ELb0EEENS1_36VarlenDynamicPersistentTileSchedulerILi128ELi128ELi256ELi32ELb0ELb0ELb1ELb0ELb1ELb1EEEEEEEEEvNT_6ParamsE,(.L_x_11933 - _ZN7cutlass13device_kernelIN5flash11enable_sm90INS1_16FlashAttnFwdSm90INS1_25CollectiveMainloopFwdSm90ILi2EN4cute5tupleIJNS5_1CILi1EEES8_S8_EEENS6_IJNS7_ILi128EEESA_NS7_ILi192EEEEEELi128ENS_6half_tEfNS_4arch4Sm90ELb0ELb0ELb0ELb1ELb0ELb1ELb0ELb1ELb1ELb0ELb0ELb0EEENS1_21CollectiveEpilogueFwdINS6_IJSA_SA_SA_EEES9_SD_SF_Li256ELb1ELb0ELb0ELb0EEENS1_36VarlenDynamicPersistentTileSchedulerILi128ELi128ELi256ELi32ELb0ELb0ELb1ELb0ELb1ELb1EEEEEEEEEvNT_6ParamsE)
        .other          _ZN7cutlass13device_kernelIN5flash11enable_sm90INS1_16FlashAttnFwdSm90INS1_25CollectiveMainloopFwdSm90ILi2EN4cute5tupleIJNS5_1CILi1EEES8_S8_EEENS6_IJNS7_ILi128EEESA_NS7_ILi192EEEEEELi128ENS_6half_tEfNS_4arch4Sm90ELb0ELb0ELb0ELb1ELb0ELb1ELb0ELb1ELb1ELb0ELb0ELb0EEENS1_21CollectiveEpilogueFwdINS6_IJSA_SA_SA_EEES9_SD_SF_Li256ELb1ELb0ELb0ELb0EEENS1_36VarlenDynamicPersistentTileSchedulerILi128ELi128ELi256ELi32ELb0ELb0ELb1ELb0ELb1ELb1EEEEEEEEEvNT_6ParamsE,@"STO_CUDA_ENTRY STV_DEFAULT"
_ZN7cutlass13device_kernelIN5flash11enable_sm90INS1_16FlashAttnFwdSm90INS1_25CollectiveMainloopFwdSm90ILi2EN4cute5tupleIJNS5_1CILi1EEES8_S8_EEENS6_IJNS7_ILi128EEESA_NS7_ILi192EEEEEELi128ENS_6half_tEfNS_4arch4Sm90ELb0ELb0ELb0ELb1ELb0ELb1ELb0ELb1ELb1ELb0ELb0ELb0EEENS1_21CollectiveEpilogueFwdINS6_IJSA_SA_SA_EEES9_SD_SF_Li256ELb1ELb0ELb0ELb0EEENS1_36VarlenDynamicPersistentTileSchedulerILi128ELi128ELi256ELi32ELb0ELb0ELb1ELb0ELb1ELb1EEEEEEEEEvNT_6ParamsE:
[----:B------:R-:W0:Y:S02]  /*0000*/  LDC R1, c[0x0][0x28] ;  /* 0x00000a00ff017b82 */ /* 0x000e240000000800 */
[----:B0-----:R-:W-:Y:S01]  /*0010*/  VIADD R1, R1, 0xffffffb8 ;  /* 0xffffffb801017836 */ /* 0x001fe20000000000 */
[----:B------:R-:W0:Y:S01]  /*0020*/  S2R R3, SR_TID.X ;  /* 0x0000000000037919 */ /* 0x000e220000002100 */
[----:B------:R-:W-:Y:S01]  /*0030*/  ELECT P0, URZ, PT ;  /* 0x00000000003f782f */ /* 0x000fe20003800000 */
[----:B------:R-:W-:Y:S01]  /*0040*/  BSSY B0, `(.L_x_438) ;  /* 0x0000016000007945 */ /* 0x000fe20003800000 */
[----:B0-----:R-:W-:-:S05]  /*0050*/  SHF.R.U32.HI R0, RZ, 0x5, R3 ;  /* 0x00000005ff007819 */ /* 0x001fca0000011603 */
[----:B------:R-:W0:Y:S02]  /*0060*/  SHFL.IDX PT, R2, R0, RZ, 0x1f ;  /* 0x00001fff00027589 */ /* 0x000e2400000e0000 */
[----:B0-----:R-:W-:-:S13]  /*0070*/  ISETP.EQ.AND P0, PT, R2, RZ, P0 ;  /* 0x000000ff0200720c */ /* 0x001fda0000702270 */
[----:B------:R-:W-:Y:S05]  /*0080*/  @!P0 BRA `(.L_x_439) ;  /* 0x0000000000448947 */ /* 0x000fea0003800000 */
[----:B------:R-:W-:Y:S02]  /*0090*/  ULDC.64 UR4, c[0x0][0x198] ;  /* 0x0000660000047ab9 */ /* 0x000fe40000000a00 */
[----:B------:R-:W-:Y:S02]  /*00a0*/  UIADD3 UR6, UP0, UR4, 0x270, URZ ;  /* 0x0000027004067890 */ /* 0x000fe4000ff1e03f */
[----:B------:R-:W-:Y:S02]  /*00b0*/  UIADD3 UR8, UP1, UR4, 0x370, URZ ;  /* 0x0000037004087890 */ /* 0x000fe4000ff3e03f */
[----:B------:R-:W-:Y:S02]  /*00c0*/  UIADD3 UR10, UP2, UR4, 0x470, URZ ;  /* 0x00000470040a7890 */ /* 0x000fe4000ff5e03f */
[----:B------:R-:W-:Y:S02]  /*00d0*/  UIADD3 UR12, UP3, UR4, 0x570, URZ ;  /* 0x00000570040c7890 */ /* 0x000fe4000ff7e03f */
[----:B------:R-:W-:-:S02]  /*00e0*/  UIADD3 UR4, UP4, UR4, 0x670, URZ ;  /* 0x0000067004047890 */ /* 0x000fc4000ff9e03f */
[----:B------:R-:W-:Y:S02]  /*00f0*/  UIADD3.X UR7, URZ, UR5, URZ, UP0, !UPT ;  /* 0x000000053f077290 */ /* 0x000fe400087fe43f */
[----:B------:R-:W-:Y:S02]  /*0100*/  UIADD3.X UR9, URZ, UR5, URZ, UP1, !UPT ;  /* 0x000000053f097290 */ /* 0x000fe40008ffe43f */
[----:B------:R-:W-:Y:S02]  /*0110*/  UIADD3.X UR11, URZ, UR5, URZ, UP2, !UPT ;  /* 0x000000053f0b7290 */ /* 0x000fe400097fe43f */
[----:B------:R-:W-:Y:S02]  /*0120*/  UIADD3.X UR13, URZ, UR5, URZ, UP3, !UPT ;  /* 0x000000053f0d7290 */ /* 0x000fe40009ffe43f */
[----:B------:R-:W-:Y:S01]  /*0130*/  UIADD3.X UR5, URZ, UR5, URZ, UP4, !UPT ;  /* 0x000000053f057290 */ /* 0x000fe2000a7fe43f */
[----:B------:R0:W-:Y:S02]  /*0140*/  UTMACCTL.PF [UR6] ;  /* 0x00000000060079b9 */ /* 0x0001e40008040000 */
[----:B------:R0:W-:Y:S02]  /*0150*/  UTMACCTL.PF [UR8] ;  /* 0x00000000080079b9 */ /* 0x0001e40008040000 */
[----:B------:R0:W-:Y:S02]  /*0160*/  UTMACCTL.PF [UR10] ;  /* 0x000000000a0079b9 */ /* 0x0001e40008040000 */
[----:B------:R0:W-:Y:S02]  /*0170*/  UTMACCTL.PF [UR12] ;  /* 0x000000000c0079b9 */ /* 0x0001e40008040000 */
[----:B------:R0:W-:Y:S02]  /*0180*/  UTMACCTL.PF [UR4] ;  /* 0x00000000040079b9 */ /* 0x0001e40008040000 */
[----:B0-----:R-:W-:Y:S01]  /*0190*/  NOP ;  /* 0x0000000000007918 */ /* 0x001fe20000000000 */
.L_x_439:
[----:B------:R-:W-:Y:S05]  /*01a0*/  BSYNC B0 ;  /* 0x0000000000007941 */ /* 0x000fea0003800000 */
.L_x_438:
[----:B------:R-:W-:Y:S01]  /*01b0*/  VOTEU.ANY UP0, P0 ;  /* 0x00000000003f7886 */ /* 0x000fe20000000100 */
[----:B------:R-:W0:Y:S01]  /*01c0*/  SHFL.IDX PT, R2, R0, RZ, 0x1f ;  /* 0x00001fff00027589 */ /* 0x000e2200000e0000 */
[----:B------:R-:W-:Y:S01]  /*01d0*/  UMOV UR4, 0x1 ;  /* 0x0000000100047882 */ /* 0x000fe20000000000 */
[----:B------:R-:W-:Y:S01]  /*01e0*/  UMOV UR7, 0x100 ;  /* 0x0000010000077882 */ /* 0x000fe20000000000 */
[----:B------:R-:W-:Y:S01]  /*01f0*/  VOTEU.ANY UP1, P0 ;  /* 0x00000000003f7886 */ /* 0x000fe20000020100 */
[----:B------:R-:W1:Y:S01]  /*0200*/  @UP0 S2UR UR8, SR_CgaCtaId ;  /* 0x00000000000809c3 */ /* 0x000e620000008800 */
[----:B------:R-:W-:Y:S01]  /*0210*/  @UP0 UMOV UR6, 0x400 ;  /* 0x0000040000060882 */ /* 0x000fe20000000000 */
[----:B------:R-:W-:-:S04]  /*0220*/  @UP0 UIADD3 UR4, -UR4, 0x100000, URZ ;  /* 0x0010000004040890 */ /* 0x000fc8000fffe13f */
[----:B------:R-:W-:Y:S02]  /*0230*/  @UP0 USHF.L.U32 UR5, UR4, 0xb, URZ ;  /* 0x0000000b04050899 */ /* 0x000fe4000800063f */
[----:B------:R-:W-:Y:S01]  /*0240*/  @UP0 USHF.L.U32 UR4, UR4, 0x1, URZ ;  /* 0x0000000104040899 */ /* 0x000fe2000800063f */
[----:B0-----:R-:W-:Y:S02]  /*0250*/  ISETP.NE.AND P1, PT, R2, RZ, PT ;  /* 0x000000ff0200720c */ /* 0x001fe40003f25270 */
[----:B------:R-:W-:Y:S01]  /*0260*/  SHF.R.U32.HI R2, RZ, 0x7, R3 ;  /* 0x00000007ff027819 */ /* 0x000fe20000011603 */
[----:B-1----:R-:W-:Y:S02]  /*0270*/  @UP0 ULEA UR8, UR8, UR6, 0x18 ;  /* 0x0000000608080291 */ /* 0x002fe4000f8ec03f */
[----:B------:R-:W-:-:S04]  /*0280*/  @UP0 UIADD3 UR6, -UR7, 0x100000, URZ ;  /* 0x0010000007060890 */ /* 0x000fc8000fffe13f */
[----:B------:R-:W-:Y:S02]  /*0290*/  @UP0 USHF.L.U32 UR7, UR6, 0xb, URZ ;  /* 0x0000000b06070899 */ /* 0x000fe4000800063f */
[----:B------:R-:W-:Y:S01]  /*02a0*/  @UP0 USHF.L.U32 UR6, UR6, 0x1, URZ ;  /* 0x0000000106060899 */ /* 0x000fe2000800063f */
[----:B------:R-:W-:Y:S01]  /*02b0*/  VOTEU.ANY UP0, P0 ;  /* 0x00000000003f7886 */ /* 0x000fe20000000100 */
[----:B------:R-:W0:Y:S04]  /*02c0*/  SHFL.IDX PT, R2, R2, RZ, 0x1f ;  /* 0x00001fff02027589 */ /* 0x000e2800000e0000 */
[----:B------:R-:W1:Y:S02]  /*02d0*/  FENCE.VIEW.ASYNC.S ;  /* 0x00000000000073c6 */ /* 0x000e640000000000 */
[----:B-1----:R1:W2:Y:S04]  /*02e0*/  @UP0 SYNCS.EXCH.64 URZ, [UR8+0x34800], UR4 ;  /* 0x03480004083f05b2 */ /* 0x0022a80008000100 */
        /* <DEDUP_REMOVED lines=16> */
[----:B------:R4:W0:Y:S01]  /*03f0*/  SYNCS.EXCH.64 URZ, [UR8+0x34840], UR4 ;  /* 0x03484004083f75b2 */ /* 0x0008220008000100 */
[----:B------:R4:W0:Y:S01]  /*0400*/  SYNCS.EXCH.64 URZ, [UR8+0x34838], UR6 ;  /* 0x03483806083f75b2 */ /* 0x0008220008000100 */
[----:B------:R4:W0:Y:S02]  /*0410*/  SYNCS.EXCH.64 URZ, [UR8+0x34848], UR4 ;  /* 0x03484804083f75b2 */ /* 0x0008240008000100 */
[----:B----4-:R-:W-:Y:S01]  /*0420*/  NOP ;  /* 0x0000000000007918 */ /* 0x010fe20000000000 */
.L_x_440:
[----:B------:R-:W4:Y:S01]  /*0430*/  SHFL.IDX PT, R4, R0, RZ, 0x1f ;  /* 0x00001fff00047589 */ /* 0x000f2200000e0000 */
[----:B------:R-:W-:Y:S01]  /*0440*/  NOP ;  /* 0x0000000000007918 */ /* 0x000fe20000000000 */
[----:B----4-:R-:W-:-:S13]  /*0450*/  ISETP.NE.AND P0, PT, R4, RZ, PT ;  /* 0x000000ff0400720c */ /* 0x010fda0003f05270 */
        /* <DEDUP_REMOVED lines=19> */
.L_x_441:
[----:B------:R-:W4:Y:S01]  /*0590*/  SHFL.IDX PT, R4, R0, RZ, 0x1f ;  /* 0x00001fff00047589 */ /* 0x000f2200000e0000 */
[----:B------:R-:W-:Y:S01]  /*05a0*/  NOP ;  /* 0x0000000000007918 */ /* 0x000fe20000000000 */
[----:B----4-:R-:W-:-:S13]  /*05b0*/  ISETP.NE.AND P0, PT, R4, RZ, PT ;  /* 0x000000ff0400720c */ /* 0x010fda0003f05270 */
[----:B------:R-:W-:Y:S05]  /*05c0*/  @P0 BRA `(.L_x_442) ;  /* 0x0000000000380947 */ /* 0x000fea0003800000 */
[----:B-1----:R-:W1:Y:S01]  /*05d0*/  S2UR UR5, SR_CgaCtaId ;  /* 0x00000000000579c3 */ /* 0x002e620000008800 */
[----:B------:R-:W-:Y:S01]  /*05e0*/  UMOV UR4, 0x400 ;  /* 0x0000040000047882 */ /* 0x000fe20000000000 */
[----:B------:R-:W-:Y:S01]  /*05f0*/  UMOV UR7, 0x1 ;  /* 0x0000000100077882 */ /* 0x000fe20000000000 */
[----:B------:R-:W-:Y:S01]  /*0600*/  ELECT P0, URZ, PT ;  /* 0x00000000003f782f */ /* 0x000fe20003800000 */
[----:B-1----:R-:W-:Y:S02]  /*0610*/  ULEA UR6, UR5, UR4, 0x18 ;  /* 0x0000000405067291 */ /* 0x002fe4000f8ec03f */
[----:B------:R-:W-:-:S04]  /*0620*/  UIADD3 UR4, -UR7, 0x100000, URZ ;  /* 0x0010000007047890 */ /* 0x000fc8000fffe13f */
[----:B------:R-:W-:Y:S02]  /*0630*/  USHF.L.U32 UR5, UR4, 0xb, URZ ;  /* 0x0000000b04057899 */ /* 0x000fe4000800063f */
[----:B------:R-:W-:Y:S01]  /*0640*/  USHF.L.U32 UR4, UR4, 0x1, URZ ;  /* 0x0000000104047899 */ /* 0x000fe2000800063f */
[----:B------:R-:W1:Y:S11]  /*0650*/  FENCE.VIEW.ASYNC.S ;  /* 0x00000000000073c6 */ /* 0x000e760000000000 */
[----:B-1----:R4:W1:Y:S01]  /*0660*/  SYNCS.EXCH.64 URZ, [UR6+0x34870], UR4 ;  /* 0x03487004063f75b2 */ /* 0x0028620008000100 */
[----:B------:R4:W0:Y:S01]  /*0670*/  SYNCS.EXCH.64 URZ, [UR6+0x34880], UR4 ;  /* 0x03488004063f75b2 */ /* 0x0008220008000100 */
[----:B------:R4:W0:Y:S01]  /*0680*/  SYNCS.EXCH.64 URZ, [UR6+0x34878], UR4 ;  /* 0x03487804063f75b2 */ /* 0x0008220008000100 */
[----:B------:R4:W0:Y:S02]  /*0690*/  SYNCS.EXCH.64 URZ, [UR6+0x34888], UR4 ;  /* 0x03488804063f75b2 */ /* 0x0008240008000100 */
[----:B----4-:R-:W-:Y:S01]  /*06a0*/  NOP ;  /* 0x0000000000007918 */ /* 0x010fe20000000000 */
.L_x_442:
        /* <DEDUP_REMOVED lines=22> */
.L_x_443:
        /* <DEDUP_REMOVED lines=22> */
.L_x_444:
[----:B0-----:R-:W-:Y:S01]  /*0970*/  ISETP.NE.AND P0, PT, R2, RZ, PT ;  /* 0x000000ff0200720c */ /* 0x001fe20003f05270 */
[----:B------:R-:W-:Y:S01]  /*0980*/  IMAD.MOV.U32 R2, RZ, RZ, 0x1 ;  /* 0x00000001ff027424 */ /* 0x000fe200078e00ff */
[----:B------:R-:W-:Y:S01]  /*0990*/  NOP ;  /* 0x0000000000007918 */ /* 0x000fe20000000000 */
[----:B------:R-:W-:Y:S01]  /*09a0*/  ULDC.64 UR36, c[0x0][0x208] ;  /* 0x0000820000247ab9 */ /* 0x000fe20000000a00 */
[----:B------:R-:W-:Y:S02]  /*09b0*/  BSSY B7, `(.L_x_445) ;  /* 0x0001cdf000077945 */ /* 0x000fe40003800000 */
[----:B------:R-:W-:-:S05]  /*09c0*/  SEL R2, R2, 0x2, !P0 ;  /* 0x0000000202027807 */ /* 0x000fca0004000000 */
[----:B------:R0:W-:Y:S01]  /*09d0*/  STL [R1+0x38], R2 ;  /* 0x0000380201007387 */ /* 0x0001e20000100800 */
[----:B-123--:R-:W-:Y:S06]  /*09e0*/  BAR.SYNC.DEFER_BLOCKING 0x0 ;  /* 0x0000000000007b1d */ /* 0x00efec0000010000 */
[----:B------:R-:W-:Y:S05]  /*09f0*/  @!P0 BRA `(.L_x_446) ;  /* 0x0000016c00ec8947 */ /* 0x000fea0003800000 */
.L_x_447:
        /* <DEDUP_REMOVED lines=8> */
[----:B-1----:R-:W-:-:S06]  /*0a80*/  ULEA UR4, UR5, UR4, 0x18 ;  /* 0x0000000405047291 */ /* 0x002fcc000f8ec03f */
[----:B0-----:R-:W-:Y:S01]  /*0a90*/  MOV R2, UR4 ;  /* 0x0000000400027c02 */ /* 0x001fe20008000f00 */
[----:B------:R-:W-:-:S04]  /*0aa0*/  ULDC UR4, c[0x0][0xc14] ;  /* 0x0003050000047ab9 */ /* 0x000fc80000000800 */
[----:B------:R-:W0:Y:S01]  /*0ab0*/  LDS.128 R148, [R2+0x348d0] ;  /* 0x0348d00002947984 */ /* 0x000e220000000c00 */
[----:B------:R-:W-:Y:S06]  /*0ac0*/  BAR.ARV 0x4, 0x120 ;  /* 0x0104800000007b1d */ /* 0x000fec0000002000 */
[----:B0-----:R-:W-:-:S13]  /*0ad0*/  ISETP.GE.AND P0, PT, R151, UR4, PT ;  /* 0x0000000497007c0c */ /* 0x001fda000bf06270 */
[----:B------:R-:W-:Y:S05]  /*0ae0*/  @P0 BRA `(.L_x_448) ;  /* 0x000001cc002c0947 */ /* 0x000fea0003800000 */
[----:B------:R-:W2:Y:S01]  /*0af0*/  LDL.LU R12, [R1+0x38] ;  /* 0x00003800010c7983 */ /* 0x000ea20000300800 */
[----:B------:R-:W-:Y:S01]  /*0b00*/  VIADD R224, R3, 0xffffff80 ;  /* 0xffffff8003e07836 */ /* 0x000fe20000000000 */
[----:B------:R-:W-:Y:S01]  /*0b10*/  MOV R18, RZ ;  /* 0x000000ff00127202 */ /* 0x000fe20000000f00 */
[----:B------:R-:W-:Y:S02]  /*0b20*/  VIADD R209, R2, 0x10400 ;  /* 0x0001040002d17836 */ /* 0x000fe40000000000 */
[----:B------:R-:W-:Y:S01]  /*0b30*/  IMAD.MOV.U32 R222, RZ, RZ, -0x2 ;  /* 0xfffffffeffde7424 */ /* 0x000fe200078e00ff */
[----:B------:R-:W-:Y:S01]  /*0b40*/  SHF.R.S32.HI R3, RZ, 0x1f, R224 ;  /* 0x0000001fff037819 */ /* 0x000fe200000114e0 */
[----:B------:R-:W-:Y:S02]  /*0b50*/  IMAD.MOV.U32 R205, RZ, RZ, RZ ;  /* 0x000000ffffcd7224 */ /* 0x000fe400078e00ff */
[----:B------:R-:W-:Y:S01]  /*0b60*/  IMAD.MOV.U32 R186, RZ, RZ, RZ ;  /* 0x000000ffffba7224 */ /* 0x000fe200078e00ff */
[CC--:B------:R-:W-:Y:S01]  /*0b70*/  LEA.HI R5, R3.reuse, R224.reuse, RZ, 0x7 ;  /* 0x000000e003057211 */ /* 0x0c0fe200078f38ff */
[----:B------:R-:W-:Y:S01]  /*0b80*/  IMAD.MOV.U32 R194, RZ, RZ, RZ ;  /* 0x000000ffffc27224 */ /* 0x000fe200078e00ff */
[----:B------:R-:W-:Y:S01]  /*0b90*/  LEA.HI R0, R3, R224, RZ, 0x4 ;  /* 0x000000e003007211 */ /* 0x000fe200078f20ff */
[----:B------:R-:W-:Y:S01]  /*0ba0*/  IMAD.MOV.U32 R192, RZ, RZ, RZ ;  /* 0x000000ffffc07224 */ /* 0x000fe200078e00ff */
[----:B------:R-:W-:-:S02]  /*0bb0*/  LOP3.LUT R7, R5, 0xffffff80, RZ, 0xc0, !PT ;  /* 0xffffff8005077812 */ /* 0x000fc400078ec0ff */
[----:B------:R-:W-:Y:S02]  /*0bc0*/  SHF.R.S32.HI R9, RZ, 0x4, R0 ;  /* 0x00000004ff097819 */ /* 0x000fe40000011400 */
[----:B------:R-:W-:Y:S01]  /*0bd0*/  LEA.HI R190, R3, R224, RZ, 0x5 ;  /* 0x000000e003be7211 */ /* 0x000fe200078f28ff */
[----:B------:R-:W-:Y:S01]  /*0be0*/  IMAD.IADD R212, R224, 0x1, -R7 ;  /* 0x00000001e0d47824 */ /* 0x000fe200078e0a07 */
[C---:B------:R-:W-:Y:S02]  /*0bf0*/  LOP3.LUT R7, R0.reuse, 0x3fffff0, RZ, 0xc0, !PT ;  /* 0x03fffff000077812 */ /* 0x040fe400078ec0ff */
[----:B------:R-:W-:Y:S02]  /*0c00*/  LEA.HI R4, R0, R9, RZ, 0x1 ;  /* 0x0000000900047211 */ /* 0x000fe400078f08ff */
[----:B------:R-:W-:Y:S01]  /*0c10*/  SHF.R.S32.HI R11, RZ, 0x1f, R212 ;  /* 0x0000001fff0b7819 */ /* 0x000fe200000114d4 */
[----:B------:R-:W-:Y:S01]  /*0c20*/  IMAD.IADD R7, R224, 0x1, -R7 ;  /* 0x00000001e0077824 */ /* 0x000fe200078e0a07 */
[----:B------:R-:W-:-:S02]  /*0c30*/  LOP3.LUT R4, R4, 0x1ffffffe, RZ, 0xc0, !PT ;  /* 0x1ffffffe04047812 */ /* 0x000fc400078ec0ff */
[----:B------:R-:W-:Y:S02]  /*0c40*/  SHF.R.S32.HI R190, RZ, 0x5, R190 ;  /* 0x00000005ffbe7819 */ /* 0x000fe400000114be */
[----:B------:R-:W-:Y:S02]  /*0c50*/  LEA.HI R0, R11, R212, RZ, 0x2 ;  /* 0x000000d40b007211 */ /* 0x000fe400078f10ff */
[----:B------:R-:W-:Y:S02]  /*0c60*/  IADD3 R4, R9, -R4, RZ ;  /* 0x8000000409047210 */ /* 0x000fe40007ffe0ff */
[----:B------:R-:W-:Y:S02]  /*0c70*/  LEA R7, R190, R7, 0x4 ;  /* 0x00000007be077211 */ /* 0x000fe400078e20ff */
[--C-:B------:R-:W-:Y:S02]  /*0c80*/  SHF.R.S32.HI R6, RZ, 0x2, R0.reuse ;  /* 0x00000002ff067819 */ /* 0x100fe40000011400 */
[----:B------:R-:W-:Y:S01]  /*0c90*/  SHF.R.S32.HI R9, RZ, 0x1f, R0 ;  /* 0x0000001fff097819 */ /* 0x000fe20000011400 */
[----:B------:R-:W-:Y:S01]  /*0ca0*/  IMAD R221, R7, 0x8, R4 ;  /* 0x0000000807dd7824 */ /* 0x000fe200078e0204 */
[----:B------:R-:W-:-:S02]  /*0cb0*/  LOP3.LUT R13, R0, 0x7ffffffc, RZ, 0xc0, !PT ;  /* 0x7ffffffc000d7812 */ /* 0x000fc400078ec0ff */
[----:B------:R-:W-:Y:S01]  /*0cc0*/  LEA.HI R0, R3, R224, RZ, 0x2 ;  /* 0x000000e003007211 */ /* 0x000fe200078f10ff */
[----:B------:R-:W-:Y:S01]  /*0cd0*/  IMAD.SHL.U32 R221, R221, 0x8, RZ ;  /* 0x00000008dddd7824 */ /* 0x000fe200078e00ff */
[----:B------:R-:W-:Y:S01]  /*0ce0*/  LEA.HI R9, R9, R6, RZ, 0x3 ;  /* 0x0000000609097211 */ /* 0x000fe200078f18ff */
[----:B------:R-:W-:Y:S01]  /*0cf0*/  IMAD.IADD R13, R212, 0x1, -R13 ;  /* 0x00000001d40d7824 */ /* 0x000fe200078e0a0d */
[----:B------:R-:W-:Y:S02]  /*0d00*/  LOP3.LUT R7, R0, 0xfffffffc, RZ, 0xc0, !PT ;  /* 0xfffffffc00077812 */ /* 0x000fe400078ec0ff */
[--C-:B------:R-:W-:Y:S01]  /*0d10*/  SHF.R.S32.HI R19, RZ, 0x2, R0.reuse ;  /* 0x00000002ff137819 */ /* 0x100fe20000011400 */
[----:B------:R-:W-:Y:S01]  /*0d20*/  IMAD R222, R13, R222, 0x80 ;  /* 0x000000800dde7424 */ /* 0x000fe200078e02de */
[----:B------:R-:W-:Y:S01]  /*0d30*/  SHF.R.S32.HI R4, RZ, 0x1f, R0 ;  /* 0x0000001fff047819 */ /* 0x000fe20000011400 */
[----:B------:R-:W-:Y:S01]  /*0d40*/  IMAD.IADD R208, R224, 0x1, -R7 ;  /* 0x00000001e0d07824 */ /* 0x000fe200078e0a07 */
[----:B------:R-:W-:-:S02]  /*0d50*/  IADD3 R204, R19, 0x40, RZ ;  /* 0x0000004013cc7810 */ /* 0x000fc40007ffe0ff */
[----:B------:R-:W-:Y:S01]  /*0d60*/  LEA.HI R4, R4, R19, RZ, 0x3 ;  /* 0x0000001304047211 */ /* 0x000fe200078f18ff */
[----:B------:R-:W-:Y:S01]  /*0d70*/  IMAD.SHL.U32 R22, R208, 0x8, RZ ;  /* 0x00000008d0167824 */ /* 0x000fe200078e00ff */
[----:B------:R-:W-:Y:S01]  /*0d80*/  SHF.R.S32.HI R7, RZ, 0x1f, R204 ;  /* 0x0000001fff077819 */ /* 0x000fe200000114cc */
[----:B------:R-:W-:Y:S01]  /*0d90*/  IMAD.SHL.U32 R187, R204, 0x40, RZ ;  /* 0x00000040ccbb7824 */ /* 0x000fe200078e00ff */
[----:B------:R-:W-:Y:S01]  /*0da0*/  LOP3.LUT R4, R4, 0xfffffff8, RZ, 0xc0, !PT ;  /* 0xfffffff804047812 */ /* 0x000fe200078ec0ff */
[C---:B------:R-:W-:Y:S01]  /*0db0*/  VIADD R184, R22.reuse, 0x20 ;  /* 0x0000002016b87836 */ /* 0x040fe20000000000 */
[----:B------:R-:W-:Y:S02]  /*0dc0*/  IADD3 R185, R22, 0x40, RZ ;  /* 0x0000004016b97810 */ /* 0x000fe40007ffe0ff */
[----:B------:R-:W-:Y:S01]  /*0dd0*/  LEA.HI R7, R7, R204, RZ, 0x3 ;  /* 0x000000cc07077211 */ /* 0x000fe200078f18ff */
[----:B------:R-:W-:Y:S01]  /*0de0*/  IMAD.IADD R211, R19, 0x1, -R4 ;  /* 0x0000000113d37824 */ /* 0x000fe200078e0a04 */
[----:B------:R-:W-:-:S02]  /*0df0*/  SHF.R.S32.HI R0, RZ, 0x1f, R185 ;  /* 0x0000001fff007819 */ /* 0x000fc400000114b9 */
[----:B------:R-:W-:Y:S01]  /*0e00*/  LOP3.LUT R9, R9, 0xfffffff8, RZ, 0xc0, !PT ;  /* 0xfffffff809097812 */ /* 0x000fe200078ec0ff */
[----:B------:R-:W-:Y:S01]  /*0e10*/  IMAD.SHL.U32 R7, R7, 0x40, RZ ;  /* 0x0000004007077824 */ /* 0x000fe200078e00ff */
[----:B------:R-:W-:Y:S01]  /*0e20*/  SHF.R.S32.HI R220, RZ, 0x7, R5 ;  /* 0x00000007ffdc7819 */ /* 0x000fe20000011405 */
[----:B------:R-:W-:Y:S01]  /*0e30*/  IMAD.SHL.U32 R189, R211, 0x40, RZ ;  /* 0x00000040d3bd7824 */ /* 0x000fe200078e00ff */
[----:B------:R-:W-:Y:S02]  /*0e40*/  LEA.HI R4, R0, R185, RZ, 0x6 ;  /* 0x000000b900047211 */ /* 0x000fe400078f30ff */
[----:B------:R-:W-:Y:S02]  /*0e50*/  IADD3 R6, R6, -R9, RZ ;  /* 0x8000000906067210 */ /* 0x000fe40007ffe0ff */
[----:B------:R-:W-:Y:S02]  /*0e60*/  SHF.R.S32.HI R9, RZ, 0x1f, R184 ;  /* 0x0000001fff097819 */ /* 0x000fe400000114b8 */
[----:B------:R-:W-:-:S02]  /*0e70*/  LEA.HI R11, R11, R212, RZ, 0x5 ;  /* 0x000000d40b0b7211 */ /* 0x000fc400078f28ff */
[----:B------:R-:W-:Y:S02]  /*0e80*/  LEA.HI R5, R5, R220, RZ, 0x1 ;  /* 0x000000dc05057211 */ /* 0x000fe400078f08ff */
[----:B------:R-:W-:Y:S01]  /*0e90*/  LOP3.LUT R193, R7, 0xfffffe00, RZ, 0xc0, !PT ;  /* 0xfffffe0007c17812 */ /* 0x000fe200078ec0ff */
[----:B------:R-:W-:Y:S01]  /*0ea0*/  IMAD.SHL.U32 R7, R4, 0x80, RZ ;  /* 0x0000008004077824 */ /* 0x000fe200078e00ff */
[----:B------:R-:W-:Y:S02]  /*0eb0*/  LOP3.LUT R189, R189, 0x1c0, RZ, 0xc0, !PT ;  /* 0x000001c0bdbd7812 */ /* 0x000fe400078ec0ff */
[----:B------:R-:W-:Y:S02]  /*0ec0*/  LEA.HI R216, R0, R185, RZ, 0x3 ;  /* 0x000000b900d87211 */ /* 0x000fe400078f18ff */
[----:B------:R-:W-:Y:S02]  /*0ed0*/  LEA.HI R210, R9, R184, RZ, 0x3 ;  /* 0x000000b809d27211 */ /* 0x000fe400078f18ff */
[----:B------:R-:W-:-:S02]  /*0ee0*/  SHF.R.S32.HI R11, RZ, 0x5, R11 ;  /* 0x00000005ff0b7819 */ /* 0x000fc4000001140b */
[----:B------:R-:W-:Y:S02]  /*0ef0*/  LOP3.LUT R187, R187, 0x1c0, RZ, 0xc0, !PT ;  /* 0x000001c0bbbb7812 */ /* 0x000fe400078ec0ff */
[----:B------:R-:W-:Y:S01]  /*0f00*/  LEA.HI R9, R9, R184, RZ, 0x6 ;  /* 0x000000b809097211 */ /* 0x000fe200078f30ff */
[----:B------:R-:W-:Y:S01]  /*0f10*/  IMAD R6, R11, 0x10, R6 ;  /* 0x000000100b067824 */ /* 0x000fe200078e0206 */
[----:B------:R-:W-:Y:S02]  /*0f20*/  LOP3.LUT R5, R5, 0x3fffffe, RZ, 0xc0, !PT ;  /* 0x03fffffe05057812 */ /* 0x000fe400078ec0ff */
[----:B------:R-:W-:Y:S02]  /*0f30*/  SHF.R.U32.HI R191, RZ, 0x3, R189 ;  /* 0x00000003ffbf7819 */ /* 0x000fe400000116bd */
[----:B------:R-:W-:Y:S02]  /*0f40*/  LOP3.LUT R4, R189, 0x38, R216, 0xf8, !PT ;  /* 0x00000038bd047812 */ /* 0x000fe400078ef8d8 */
[----:B------:R-:W-:-:S02]  /*0f50*/  LOP3.LUT R7, R7, 0xffffe000, RZ, 0xc0, !PT ;  /* 0xffffe00007077812 */ /* 0x000fc400078ec0ff */
[----:B------:R-:W-:Y:S02]  /*0f60*/  SHF.R.U32.HI R219, RZ, 0x3, R187 ;  /* 0x00000003ffdb7819 */ /* 0x000fe400000116bb */
[----:B------:R-:W-:Y:S02]  /*0f70*/  SHF.L.U32 R9, R9, 0x7, RZ ;  /* 0x0000000709097819 */ /* 0x000fe400000006ff */
[----:B------:R-:W-:Y:S02]  /*0f80*/  LOP3.LUT R8, R187, 0x38, R210, 0xf8, !PT ;  /* 0x00000038bb087812 */ /* 0x000fe400078ef8d2 */
[----:B------:R-:W-:Y:S02]  /*0f90*/  IADD3 R5, R220, -R5, RZ ;  /* 0x80000005dc057210 */ /* 0x000fe40007ffe0ff */
[----:B------:R-:W-:Y:S02]  /*0fa0*/  LOP3.LUT R11, R4, R191, RZ, 0x3c, !PT ;  /* 0x000000bf040b7212 */ /* 0x000fe400078e3cff */
[----:B------:R-:W-:Y:S01]  /*0fb0*/  LEA R4, R190, R7, 0x9 ;  /* 0x00000007be047211 */ /* 0x000fe200078e48ff */
[----:B------:R-:W-:Y:S01]  /*0fc0*/  IMAD R223, R5, 0x40, R6 ;  /* 0x0000004005df7824 */ /* 0x000fe200078e0206 */
[----:B------:R-:W-:-:S02]  /*0fd0*/  LOP3.LUT R0, R189, 0x38, R210, 0xf8, !PT ;  /* 0x00000038bd007812 */ /* 0x000fc400078ef8d2 */
[----:B------:R-:W-:Y:S02]  /*0fe0*/  LOP3.LUT R10, R187, 0x38, R216, 0xf8, !PT ;  /* 0x00000038bb0a7812 */ /* 0x000fe400078ef8d8 */
[----:B------:R-:W-:Y:S02]  /*0ff0*/  LOP3.LUT R9, R9, 0xffffe000, RZ, 0xc0, !PT ;  /* 0xffffe00009097812 */ /* 0x000fe400078ec0ff */
[----:B------:R-:W-:Y:S02]  /*1000*/  LOP3.LUT R8, R8, R219, RZ, 0x3c, !PT ;  /* 0x000000db08087212 */ /* 0x000fe400078e3cff */
[----:B------:R-:W-:Y:S02]  /*1010*/  LEA.HI R3, R3, R224, RZ, 0x3 ;  /* 0x000000e003037211 */ /* 0x000fe400078f18ff */
[----:B------:R-:W-:Y:S02]  /*1020*/  IADD3 R6, R4, R11, RZ ;  /* 0x0000000b04067210 */ /* 0x000fe40007ffe0ff */
[----:B------:R-:W-:-:S02]  /*1030*/  LOP3.LUT R0, R0, R191, RZ, 0x3c, !PT ;  /* 0x000000bf00007212 */ /* 0x000fc400078e3cff */
[----:B------:R-:W-:Y:S02]  /*1040*/  LOP3.LUT R10, R10, R219, RZ, 0x3c, !PT ;  /* 0x000000db0a0a7212 */ /* 0x000fe400078e3cff */
[----:B------:R-:W-:Y:S01]  /*1050*/  IADD3 R8, R8, R9, R193 ;  /* 0x0000000908087210 */ /* 0x000fe20007ffe0c1 */
[----:B------:R-:W-:Y:S01]  /*1060*/  IMAD R9, R190, 0x200, R9 ;  /* 0x00000200be097824 */ /* 0x000fe200078e0209 */
[----:B------:R-:W-:Y:S02]  /*1070*/  LOP3.LUT R5, R3, 0x1ffffff8, RZ, 0xc0, !PT ;  /* 0x1ffffff803057812 */ /* 0x000fe400078ec0ff */
[----:B------:R-:W-:Y:S01]  /*1080*/  LOP3.LUT R4, R187, 0x38, R22, 0xf8, !PT ;  /* 0x00000038bb047812 */ /* 0x000fe200078ef816 */
[----:B------:R-:W-:Y:S01]  /*1090*/  IMAD.IADD R0, R9, 0x1, R0 ;  /* 0x0000000109007824 */ /* 0x000fe200078e0200 */
[----:B------:R-:W-:Y:S02]  /*10a0*/  IADD3 R10, R10, R7, R193 ;  /* 0x000000070a0a7210 */ /* 0x000fe40007ffe0c1 */
[----:B------:R-:W-:Y:S01]  /*10b0*/  IADD3 R5, R224, -R5, RZ ;  /* 0x80000005e0057210 */ /* 0x000fe20007ffe0ff */
[----:B------:R-:W-:Y:S01]  /*10c0*/  IMAD R218, R0, 0x2, R209 ;  /* 0x0000000200da7824 */ /* 0x000fe200078e02d1 */
[----:B------:R-:W-:Y:S01]  /*10d0*/  LOP3.LUT R4, R193, R4, R219, 0xf6, !PT ;  /* 0x00000004c1047212 */ /* 0x000fe200078ef6db */
[----:B------:R-:W-:Y:S01]  /*10e0*/  IMAD R213, R10, 0x2, R209 ;  /* 0x000000020ad57824 */ /* 0x000fe200078e02d1 */
[----:B------:R-:W-:Y:S01]  /*10f0*/  SHF.R.S32.HI R196, RZ, 0x3, R3 ;  /* 0x00000003ffc47819 */ /* 0x000fe20000011403 */
[----:B------:R-:W-:Y:S01]  /*1100*/  IMAD.SHL.U32 R195, R5, 0x8, RZ ;  /* 0x0000000805c37824 */ /* 0x000fe200078e00ff */
[----:B------:R-:W-:Y:S01]  /*1110*/  SHF.L.U32 R16, R208, 0x2, RZ ;  /* 0x00000002d0107819 */ /* 0x000fe200000006ff */
[----:B------:R-:W-:Y:S01]  /*1120*/  IMAD R217, R4, 0x2, R209 ;  /* 0x0000000204d97824 */ /* 0x000fe200078e02d1 */
[----:B------:R-:W-:-:S02]  /*1130*/  SHF.R.S32.HI R210, RZ, 0x3, R210 ;  /* 0x00000003ffd27819 */ /* 0x000fc400000114d2 */
[----:B------:R-:W-:Y:S02]  /*1140*/  SHF.R.S32.HI R216, RZ, 0x3, R216 ;  /* 0x00000003ffd87819 */ /* 0x000fe400000114d8 */
[-C--:B------:R-:W-:Y:S02]  /*1150*/  LEA R214, R8, R209.reuse, 0x1 ;  /* 0x000000d108d67211 */ /* 0x080fe400078e08ff */
[----:B------:R-:W-:Y:S02]  /*1160*/  LEA R215, R6, R209, 0x1 ;  /* 0x000000d106d77211 */ /* 0x000fe400078e08ff */
[----:B--2---:R-:W-:-:S07]  /*1170*/  LOP3.LUT R188, R12, 0x1, RZ, 0xfc, !PT ;  /* 0x000000010cbc7812 */ /* 0x004fce00078efcff */
.L_x_659:
[----:B0--3-5:R-:W0:Y:S01]  /*1180*/  LDC.64 R4, c[0x0][0xc60] ;  /* 0x00031800ff047b82 */ /* 0x029e220000000a00 */
[----:B------:R-:W-:Y:S01]  /*1190*/  ULDC.64 UR4, c[0x0][0xa28] ;  /* 0x00028a0000047ab9 */ /* 0x000fe20000000a00 */
[----:B------:R-:W-:Y:S01]  /*11a0*/  ULDC.64 UR8, c[0x0][0xa18] ;  /* 0x0002860000087ab9 */ /* 0x000fe20000000a00 */
[----:B------:R-:W-:Y:S01]  /*11b0*/  ULDC.64 UR6, c[0x0][0xa08] ;  /* 0x0002820000067ab9 */ /* 0x000fe20000000a00 */
[----:B0-----:R-:W-:-:S05]  /*11c0*/  IMAD.WIDE R4, R151, 0x4, R4 ;  /* 0x0000000497047825 */ /* 0x001fca00078e0204 */
[----:B--2---:R-:W2:Y:S01]  /*11d0*/  LDG.E R201, desc[UR36][R4.64] ;  /* 0x0000002404c97981 */ /* 0x004ea2000c1e1900 */
[----:B------:R-:W-:Y:S01]  /*11e0*/  ISETP.NE.U32.AND P2, PT, RZ, UR4, PT ;  /* 0x00000004ff007c0c */ /* 0x000fe2000bf45070 */
[----:B------:R-:W-:Y:S01]  /*11f0*/  IMAD.MOV.U32 R3, RZ, RZ, RZ ;  /* 0x000000ffff037224 */ /* 0x000fe200078e00ff */
[----:B------:R-:W-:Y:S02]  /*1200*/  ISETP.NE.U32.AND P1, PT, RZ, UR8, PT ;  /* 0x00000008ff007c0c */ /* 0x000fe4000bf25070 */
[----:B------:R-:W-:Y:S02]  /*1210*/  ISETP.NE.AND.EX P2, PT, RZ, UR5, PT, P2 ;  /* 0x00000005ff007c0c */ /* 0x000fe4000bf45320 */
[----:B------:R-:W-:Y:S02]  /*1220*/  ISETP.NE.AND.EX P1, PT, RZ, UR9, PT, P1 ;  /* 0x00000009ff007c0c */ /* 0x000fe4000bf25310 */
[----:B------:R-:W-:Y:S02]  /*1230*/  ISETP.NE.U32.AND P0, PT, RZ, UR6, PT ;  /* 0x00000006ff007c0c */ /* 0x000fe4000bf05070 */
[----:B------:R-:W-:-:S02]  /*1240*/  MOV R31, RZ ;  /* 0x000000ff001f7202 */ /* 0x000fc40000000f00 */
[----:B------:R-:W-:Y:S02]  /*1250*/  ISETP.NE.AND.EX P0, PT, RZ, UR7, PT, P0 ;  /* 0x00000007ff007c0c */ /* 0x000fe4000bf05300 */
[----:B--2---:R-:W-:Y:S01]  /*1260*/  SHF.R.S32.HI R207, RZ, 0x1f, R201 ;  /* 0x0000001fffcf7819 */ /* 0x004fe200000114c9 */
[C---:B------:R-:W-:Y:S02]  /*1270*/  IMAD.SHL.U32 R199, R201.reuse, 0x4, RZ ;  /* 0x00000004c9c77824 */ /* 0x040fe400078e00ff */
[C---:B------:R-:W-:Y:S02]  /*1280*/  @P2 LEA R4, P3, R201.reuse, UR4, 0x2 ;  /* 0x00000004c9042c11 */ /* 0x040fe4000f8610ff */
[C-C-:B------:R-:W-:Y:S02]  /*1290*/  SHF.L.U64.HI R200, R201.reuse, 0x2, R207.reuse ;  /* 0x00000002c9c87819 */ /* 0x140fe400000102cf */
[----:B------:R-:W-:Y:S01]  /*12a0*/  @P2 LEA.HI.X R5, R201, UR5, R207, 0x2, P3 ;  /* 0x00000005c9052c11 */ /* 0x000fe200098f14cf */
[----:B------:R-:W-:Y:S01]  /*12b0*/  ULDC UR4, c[0x0][0x288] ;  /* 0x0000a20000047ab9 */ /* 0x000fe20000000800 */
[----:B----4-:R-:W-:-:S03]  /*12c0*/  IADD3 R8, P4, R199, UR6, RZ ;  /* 0x00000006c7087c10 */ /* 0x010fc6000ff9e0ff */
[----:B------:R0:W5:Y:S01]  /*12d0*/  @P2 LDG.E R3, desc[UR36][R4.64] ;  /* 0x0000002404032981 */ /* 0x000162000c1e1900 */
[----:B------:R-:W-:Y:S01]  /*12e0*/  @P1 IADD3 R6, P2, R199, UR8, RZ ;  /* 0x00000008c7061c10 */ /* 0x000fe2000ff5e0ff */
[----:B------:R-:W-:Y:S01]  /*12f0*/  IMAD.U32 R154, RZ, RZ, UR4 ;  /* 0x00000004ff9a7e24 */ /* 0x000fe2000f8e00ff */
[C---:B------:R-:W-:Y:S01]  /*1300*/  IADD3.X R9, R200.reuse, UR7, RZ, P4, !PT ;  /* 0x00000007c8097c10 */ /* 0x040fe2000a7fe4ff */
[----:B------:R-:W-:Y:S01]  /*1310*/  ULDC.64 UR4, c[0x0][0x3f8] ;  /* 0x0000fe0000047ab9 */ /* 0x000fe20000000a00 */
[----:B------:R-:W-:-:S03]  /*1320*/  @P1 IADD3.X R7, R200, UR9, RZ, P2, !PT ;  /* 0x00000009c8071c10 */ /* 0x000fc600097fe4ff */
[----:B------:R0:W5:Y:S01]  /*1330*/  @P0 LDG.E R31, desc[UR36][R8.64] ;  /* 0x00000024081f0981 */ /* 0x000162000c1e1900 */
[----:B------:R-:W-:Y:S01]  /*1340*/  UISETP.NE.U32.AND UP0, UPT, UR4, URZ, UPT ;  /* 0x0000003f0400728c */ /* 0x000fe2000bf05070 */
[----:B------:R-:W-:Y:S02]  /*1350*/  ULDC.64 UR8, c[0x0][0xa20] ;  /* 0x0002880000087ab9 */ /* 0x000fe40000000a00 */
[----:B------:R0:W5:Y:S01]  /*1360*/  @P1 LDG.E R154, desc[UR36][R6.64] ;  /* 0x00000024069a1981 */ /* 0x000162000c1e1900 */
[----:B------:R-:W-:Y:S01]  /*1370*/  UISETP.NE.AND.EX UP0, UPT, UR5, URZ, UPT, UP0 ;  /* 0x0000003f0500728c */ /* 0x000fe2000bf05300 */
[----:B------:R-:W-:Y:S01]  /*1380*/  ULDC UR4, c[0x0][0x404] ;  /* 0x0001010000047ab9 */ /* 0x000fe20000000800 */
[----:B------:R-:W-:Y:S02]  /*1390*/  ISETP.NE.U32.AND P2, PT, RZ, UR8, PT ;  /* 0x00000008ff007c0c */ /* 0x000fe4000bf45070 */
[----:B------:R-:W-:Y:S01]  /*13a0*/  USEL UR4, UR4, 0x1, UP0 ;  /* 0x0000000104047887 */ /* 0x000fe20008000000 */
[----:B------:R-:W-:Y:S01]  /*13b0*/  ULDC UR5, c[0x0][0x2e0] ;  /* 0x0000b80000057ab9 */ /* 0x000fe20000000800 */
[----:B------:R-:W-:-:S02]  /*13c0*/  ISETP.NE.AND.EX P2, PT, RZ, UR9, PT, P2 ;  /* 0x00000009ff007c0c */ /* 0x000fc4000bf45320 */
[----:B------:R-:W-:-:S03]  /*13d0*/  UIMAD UR4, UR4, UR5, URZ ;  /* 0x00000005040472a4 */ /* 0x000fc6000f8e023f */
[----:B------:R-:W-:Y:S01]  /*13e0*/  ULDC UR5, c[0x0][0x338] ;  /* 0x0000ce0000057ab9 */ /* 0x000fe20000000800 */
[----:B------:R-:W-:Y:S01]  /*13f0*/  IMAD.MOV.U32 R206, RZ, RZ, R149 ;  /* 0x000000ffffce7224 */ /* 0x000fe200078e0095 */
[----:B------:R-:W-:Y:S01]  /*1400*/  MOV R198, R150 ;  /* 0x0000009600c67202 */ /* 0x000fe20000000f00 */
[----:B------:R-:W-:Y:S01]  /*1410*/  IMAD.MOV.U32 R29, RZ, RZ, R201 ;  /* 0x000000ffff1d7224 */ /* 0x000fe200078e00c9 */
[----:B0-----:R-:W-:Y:S06]  /*1420*/  @P1 BRA `(.L_x_449) ;  /* 0x0000000000241947 */ /* 0x001fec0003800000 */
[----:B------:R-:W-:Y:S02]  /*1430*/  ULDC.64 UR6, c[0x0][0xa00] ;  /* 0x0002800000067ab9 */ /* 0x000fe40000000a00 */
[----:B------:R-:W-:-:S04]  /*1440*/  ISETP.NE.U32.AND P1, PT, RZ, UR6, PT ;  /* 0x00000006ff007c0c */ /* 0x000fc8000bf25070 */
[----:B------:R-:W-:-:S13]  /*1450*/  ISETP.NE.AND.EX P1, PT, RZ, UR7, PT, P1 ;  /* 0x00000007ff007c0c */ /* 0x000fda000bf25310 */
[----:B------:R-:W-:Y:S05]  /*1460*/  @!P1 BRA `(.L_x_449) ;  /* 0x0000000000149947 */ /* 0x000fea0003800000 */
[----:B------:R-:W0:Y:S02]  /*1470*/  LDC.64 R4, c[0x0][0xa00] ;  /* 0x00028000ff047b82 */ /* 0x000e240000000a00 */
[----:B0-----:R-:W-:-:S05]  /*1480*/  IMAD.WIDE R4, R29, 0x4, R4 ;  /* 0x000000041d047825 */ /* 0x001fca00078e0204 */
[----:B-----5:R-:W2:Y:S04]  /*1490*/  LDG.E R154, desc[UR36][R4.64] ;  /* 0x00000024049a7981 */ /* 0x020ea8000c1e1900 */
[----:B------:R-:W2:Y:S02]  /*14a0*/  LDG.E R7, desc[UR36][R4.64+0x4] ;  /* 0x0000042404077981 */ /* 0x000ea4000c1e1900 */
[----:B--2---:R-:W-:-:S07]  /*14b0*/  IMAD.IADD R154, R7, 0x1, -R154 ;  /* 0x00000001079a7824 */ /* 0x004fce00078e0a9a */
.L_x_449:
[----:B------:R-:W-:Y:S01]  /*14c0*/  MOV R27, UR5 ;  /* 0x00000005001b7c02 */ /* 0x000fe20008000f00 */
[----:B------:R-:W-:Y:S01]  /*14d0*/  IMAD.U32 R28, RZ, RZ, UR4 ;  /* 0x00000004ff1c7e24 */ /* 0x000fe2000f8e00ff */
[----:B------:R-:W-:Y:S06]  /*14e0*/  @!P2 BRA `(.L_x_450) ;  /* 0x000000000010a947 */ /* 0x000fec0003800000 */
[----:B------:R-:W-:-:S04]  /*14f0*/  IADD3 R4, P0, R199, UR8, RZ ;  /* 0x00000008c7047c10 */ /* 0x000fc8000ff1e0ff */
[----:B------:R-:W-:-:S05]  /*1500*/  IADD3.X R5, R200, UR9, RZ, P0, !PT ;  /* 0x00000009c8057c10 */ /* 0x000fca00087fe4ff */
[----:B------:R0:W5:Y:S01]  /*1510*/  LDG.E R28, desc[UR36][R4.64] ;  /* 0x00000024041c7981 */ /* 0x000162000c1e1900 */
[----:B------:R-:W-:Y:S05]  /*1520*/  BRA `(.L_x_451) ;  /* 0x0000000000107947 */ /* 0x000fea0003800000 */
.L_x_450:
[----:B------:R-:W-:Y:S05]  /*1530*/  @!P0 BRA `(.L_x_451) ;  /* 0x00000000000c8947 */ /* 0x000fea0003800000 */
[----:B------:R-:W2:Y:S04]  /*1540*/  LDG.E R5, desc[UR36][R8.64] ;  /* 0x0000002408057981 */ /* 0x000ea8000c1e1900 */
[----:B------:R-:W2:Y:S02]  /*1550*/  LDG.E R28, desc[UR36][R8.64+0x4] ;  /* 0x00000424081c7981 */ /* 0x000ea4000c1e1900 */
[----:B--2---:R-:W-:-:S07]  /*1560*/  IMAD.IADD R28, R28, 0x1, -R5 ;  /* 0x000000011c1c7824 */ /* 0x004fce00078e0a05 */
.L_x_451:
[----:B------:R-:W-:Y:S02]  /*1570*/  ULDC.64 UR4, c[0x0][0xa10] ;  /* 0x0002840000047ab9 */ /* 0x000fe40000000a00 */
[----:B------:R-:W-:-:S04]  /*1580*/  ISETP.NE.U32.AND P0, PT, RZ, UR4, PT ;  /* 0x00000004ff007c0c */ /* 0x000fc8000bf05070 */
[----:B------:R-:W-:Y:S01]  /*1590*/  ISETP.NE.AND.EX P0, PT, RZ, UR5, PT, P0 ;  /* 0x00000005ff007c0c */ /* 0x000fe2000bf05300 */
[----:B-----5:R-:W-:Y:S01]  /*15a0*/  IMAD.IADD R8, R28, 0x1, -R3 ;  /* 0x000000011c087824 */ /* 0x020fe200078e0a03 */
[----:B------:R-:W-:-:S11]  /*15b0*/  ULDC.64 UR4, c[0x0][0xa30] ;  /* 0x00028c0000047ab9 */ /* 0x000fd60000000a00 */
[----:B0-----:R-:W0:Y:S02]  /*15c0*/  @P0 LDC.64 R4, c[0x0][0xa10] ;  /* 0x00028400ff040b82 */ /* 0x001e240000000a00 */
[----:B0-----:R-:W-:-:S05]  /*15d0*/  @P0 IMAD.WIDE R4, R29, 0x4, R4 ;  /* 0x000000041d040825 */ /* 0x001fca00078e0204 */
[----:B------:R-:W2:Y:S04]  /*15e0*/  @P0 LDG.E R0, desc[UR36][R4.64] ;  /* 0x0000002404000981 */ /* 0x000ea8000c1e1900 */
[----:B------:R-:W2:Y:S01]  /*15f0*/  @P0 LDG.E R9, desc[UR36][R4.64+0x4] ;  /* 0x0000042404090981 */ /* 0x000ea2000c1e1900 */
[----:B------:R-:W-:Y:S01]  /*1600*/  IMAD.MOV R123, RZ, RZ, -R8 ;  /* 0x000000ffff7b7224 */ /* 0x000fe200078e0a08 */
[----:B------:R-:W-:Y:S02]  /*1610*/  ISETP.NE.U32.AND P1, PT, RZ, UR4, PT ;  /* 0x00000004ff007c0c */ /* 0x000fe4000bf25070 */
[----:B------:R-:W-:Y:S02]  /*1620*/  MOV R147, R28 ;  /* 0x0000001c00937202 */ /* 0x000fe40000000f00 */
[----:B------:R-:W-:-:S02]  /*1630*/  VIMNMX R123, RZ, R123, !PT ;  /* 0x0000007bff7b7248 */ /* 0x000fc40007fe0100 */
[----:B------:R-:W-:-:S13]  /*1640*/  ISETP.NE.AND.EX P1, PT, RZ, UR5, PT, P1 ;  /* 0x00000005ff007c0c */ /* 0x000fda000bf25310 */
[----:B------:R-:W-:-:S04]  /*1650*/  @P1 IADD3 R6, P2, R199, UR4, RZ ;  /* 0x00000004c7061c10 */ /* 0x000fc8000ff5e0ff */
[----:B------:R-:W-:-:S05]  /*1660*/  @P1 IADD3.X R7, R200, UR5, RZ, P2, !PT ;  /* 0x00000005c8071c10 */ /* 0x000fca00097fe4ff */
[----:B------:R0:W5:Y:S01]  /*1670*/  @P1 LDG.E R147, desc[UR36][R6.64] ;  /* 0x0000002406931981 */ /* 0x000162000c1e1900 */
[----:B--2---:R-:W-:-:S05]  /*1680*/  @P0 IMAD.IADD R27, R9, 0x1, -R0 ;  /* 0x00000001091b0824 */ /* 0x004fca00078e0a00 */
[----:B------:R-:W-:-:S05]  /*1690*/  IADD3 R152, R8, R27, RZ ;  /* 0x0000001b08987210 */ /* 0x000fca0007ffe0ff */
[----:B------:R-:W-:-:S05]  /*16a0*/  VIADD R0, R152, 0x7f ;  /* 0x0000007f98007836 */ /* 0x000fca0000000000 */
[----:B------:R-:W-:-:S04]  /*16b0*/  SHF.R.S32.HI R3, RZ, 0x1f, R0 ;  /* 0x0000001fff037819 */ /* 0x000fc80000011400 */
[----:B------:R-:W-:-:S04]  /*16c0*/  LEA.HI R3, R3, R0, RZ, 0x7 ;  /* 0x0000000003037211 */ /* 0x000fc800078f38ff */
[----:B------:R-:W-:Y:S02]  /*16d0*/  LOP3.LUT R0, R3, 0xffffff80, RZ, 0xc0, !PT ;  /* 0xffffff8003007812 */ /* 0x000fe400078ec0ff */
[----:B------:R-:W-:Y:S02]  /*16e0*/  SHF.R.S32.HI R202, RZ, 0x7, R3 ;  /* 0x00000007ffca7819 */ /* 0x000fe40000011403 */
[----:B------:R-:W-:-:S04]  /*16f0*/  VIADDMNMX R0, R0, -R8, R27, PT ;  /* 0x8000000800007246 */ /* 0x000fc8000380011b */
[----:B------:R-:W-:Y:S02]  /*1700*/  ISETP.GT.AND P0, PT, R0, R123, PT ;  /* 0x0000007b0000720c */ /* 0x000fe40003f04270 */
[----:B------:R-:W-:-:S05]  /*1710*/  SHF.R.U32.HI R123, RZ, 0x7, R123 ;  /* 0x00000007ff7b7819 */ /* 0x000fca000001167b */
[----:B------:R-:W-:-:S06]  /*1720*/  IMAD.MOV.U32 R26, RZ, RZ, R123 ;  /* 0x000000ffff1a7224 */ /* 0x000fcc00078e007b */
[----:B------:R-:W-:-:S04]  /*1730*/  @P0 IADD3 R0, R0, 0x7f, RZ ;  /* 0x0000007f00000810 */ /* 0x000fc80007ffe0ff */
[----:B------:R-:W-:-:S04]  /*1740*/  @P0 SHF.R.S32.HI R5, RZ, 0x1f, R0 ;  /* 0x0000001fff050819 */ /* 0x000fc80000011400 */
[----:B------:R-:W-:-:S04]  /*1750*/  @P0 LEA.HI R5, R5, R0, RZ, 0x7 ;  /* 0x0000000005050211 */ /* 0x000fc800078f38ff */
[----:B------:R-:W-:Y:S02]  /*1760*/  @P0 SHF.R.S32.HI R26, RZ, 0x7, R5 ;  /* 0x00000007ff1a0819 */ /* 0x000fe40000011405 */
[----:B------:R-:W-:Y:S02]  /*1770*/  PLOP3.LUT P0, PT, PT, PT, PT, 0x80, 0x0 ;  /* 0x000000000000781c */ /* 0x000fe40003f0f070 */
[----:B------:R-:W-:-:S13]  /*1780*/  ISETP.GT.AND P1, PT, R26, R123, PT ;  /* 0x0000007b1a00720c */ /* 0x000fda0003f24270 */
[----:B0-----:R-:W-:Y:S05]  /*1790*/  @!P1 BRA `(.L_x_452) ;  /* 0x0000008800289947 */ /* 0x001fea0003800000 */
[----:B------:R-:W-:Y:S01]  /*17a0*/  VIADD R25, R2, 0x1c400 ;  /* 0x0001c40002197836 */ /* 0x000fe20000000000 */
[----:B------:R-:W-:Y:S04]  /*17b0*/  BSSY B6, `(.L_x_453) ;  /* 0x0000013000067945 */ /* 0x000fe80003800000 */
[----:B------:R-:W-:-:S13]  /*17c0*/  LOP3.LUT P0, RZ, R25, 0x3ff, RZ, 0xc0, !PT ;  /* 0x000003ff19ff7812 */ /* 0x000fda000780c0ff */
[----:B------:R-:W-:Y:S05]  /*17d0*/  @!P0 BRA `(.L_x_454) ;  /* 0x0000000000408947 */ /* 0x000fea0003800000 */
[----:B------:R-:W-:Y:S01]  /*17e0*/  MOV R0, 0x0 ;  /* 0x0000000000007802 */ /* 0x000fe20000000f00 */
[----:B------:R-:W-:Y:S01]  /*17f0*/  ULDC.64 UR4, c[0x4][0x108] ;  /* 0x0100420000047ab9 */ /* 0x000fe20000000a00 */
[----:B------:R-:W-:Y:S01]  /*1800*/  ULDC.64 UR6, c[0x4][0x78] ;  /* 0x01001e0000067ab9 */ /* 0x000fe20000000a00 */
[----:B------:R-:W-:Y:S01]  /*1810*/  MOV R4, UR4 ;  /* 0x0000000400047c02 */ /* 0x000fe20008000f00 */
[----:B------:R0:W1:Y:S01]  /*1820*/  LDC.64 R14, c[0x4][R0] ;  /* 0x01000000000e7b82 */ /* 0x0000620000000a00 */
[----:B------:R-:W-:Y:S01]  /*1830*/  IMAD.U32 R5, RZ, RZ, UR5 ;  /* 0x00000005ff057e24 */ /* 0x000fe2000f8e00ff */
[----:B------:R-:W-:Y:S01]  /*1840*/  ULDC.64 UR4, c[0x4][0x110] ;  /* 0x0100440000047ab9 */ /* 0x000fe20000000a00 */
[----:B------:R-:W-:Y:S01]  /*1850*/  IMAD.U32 R10, RZ, RZ, UR6 ;  /* 0x00000006ff0a7e24 */ /* 0x000fe2000f8e00ff */
[----:B------:R-:W-:Y:S01]  /*1860*/  MOV R7, UR5 ;  /* 0x0000000500077c02 */ /* 0x000fe20008000f00 */
[----:B------:R-:W-:Y:S01]  /*1870*/  IMAD.U32 R6, RZ, RZ, UR4 ;  /* 0x00000004ff067e24 */ /* 0x000fe2000f8e00ff */
[----:B------:R-:W-:Y:S01]  /*1880*/  MOV R8, 0x70 ;  /* 0x0000007000087802 */ /* 0x000fe20000000f00 */
[----:B------:R-:W-:-:S02]  /*1890*/  IMAD.U32 R11, RZ, RZ, UR7 ;  /* 0x00000007ff0b7e24 */ /* 0x000fc4000f8e00ff */
[----:B------:R-:W-:Y:S02]  /*18a0*/  IMAD.MOV.U32 R12, RZ, RZ, 0x1 ;  /* 0x00000001ff0c7424 */ /* 0x000fe400078e00ff */
[----:B0-----:R-:W-:-:S07]  /*18b0*/  IMAD.MOV.U32 R13, RZ, RZ, RZ ;  /* 0x000000ffff0d7224 */ /* 0x001fce00078e00ff */
[----:B------:R-:W-:-:S07]  /*18c0*/  LEPC R20, `(.L_x_454) ;  /* 0x000000001014794e */ /* 0x000fce0000000000 */
[----:B-1---5:R-:W-:Y:S05]  /*18d0*/  CALL.ABS.NOINC R14 ;  /* 0x000000000e007343 */ /* 0x022fea0003c00000 */
.L_x_454:
[----:B------:R-:W-:Y:S05]  /*18e0*/  BSYNC B6 ;  /* 0x0000000000067941 */ /* 0x000fea0003800000 */
.L_x_453:
[----:B------:R-:W-:Y:S01]  /*18f0*/  IADD3 R24, R2, 0x400, RZ ;  /* 0x0000040002187810 */ /* 0x000fe20007ffe0ff */
[----:B------:R-:W-:Y:S03]  /*1900*/  BSSY B6, `(.L_x_455) ;  /* 0x0000013000067945 */ /* 0x000fe60003800000 */
[----:B------:R-:W-:-:S13]  /*1910*/  LOP3.LUT P0, RZ, R24, 0x3ff, RZ, 0xc0, !PT ;  /* 0x000003ff18ff7812 */ /* 0x000fda000780c0ff */
[----:B------:R-:W-:Y:S05]  /*1920*/  @!P0 BRA `(.L_x_456) ;  /* 0x0000000000408947 */ /* 0x000fea0003800000 */
[----:B------:R-:W-:Y:S01]  /*1930*/  MOV R0, 0x0 ;  /* 0x0000000000007802 */ /* 0x000fe20000000f00 */
[----:B------:R-:W-:Y:S01]  /*1940*/  ULDC.64 UR4, c[0x4][0x108] ;  /* 0x0100420000047ab9 */ /* 0x000fe20000000a00 */
[----:B------:R-:W-:Y:S01]  /*1950*/  ULDC.64 UR6, c[0x4][0x110] ;  /* 0x0100440000067ab9 */ /* 0x000fe20000000a00 */
[----:B------:R-:W-:Y:S01]  /*1960*/  IMAD.U32 R4, RZ, RZ, UR4 ;  /* 0x00000004ff047e24 */ /* 0x000fe2000f8e00ff */
[----:B------:R0:W1:Y:S01]  /*1970*/  LDC.64 R14, c[0x4][R0] ;  /* 0x01000000000e7b82 */ /* 0x0000620000000a00 */
[----:B------:R-:W-:Y:S01]  /*1980*/  IMAD.U32 R5, RZ, RZ, UR5 ;  /* 0x00000005ff057e24 */ /* 0x000fe2000f8e00ff */
[----:B------:R-:W-:Y:S01]  /*1990*/  ULDC.64 UR4, c[0x4][0x70] ;  /* 0x01001c0000047ab9 */ /* 0x000fe20000000a00 */
[----:B------:R-:W-:Y:S01]  /*19a0*/  MOV R6, UR6 ;  /* 0x0000000600067c02 */ /* 0x000fe20008000f00 */
[----:B------:R-:W-:Y:S01]  /*19b0*/  IMAD.U32 R7, RZ, RZ, UR7 ;  /* 0x00000007ff077e24 */ /* 0x000fe2000f8e00ff */
[----:B------:R-:W-:Y:S01]  /*19c0*/  MOV R11, UR5 ;  /* 0x00000005000b7c02 */ /* 0x000fe20008000f00 */
[----:B------:R-:W-:Y:S01]  /*19d0*/  IMAD.U32 R10, RZ, RZ, UR4 ;  /* 0x00000004ff0a7e24 */ /* 0x000fe2000f8e00ff */
[----:B------:R-:W-:Y:S01]  /*19e0*/  MOV R13, RZ ;  /* 0x000000ff000d7202 */ /* 0x000fe20000000f00 */
[----:B------:R-:W-:-:S02]  /*19f0*/  IMAD.MOV.U32 R8, RZ, RZ, 0x70 ;  /* 0x00000070ff087424 */ /* 0x000fc400078e00ff */
[----:B0-----:R-:W-:-:S07]  /*1a00*/  IMAD.MOV.U32 R12, RZ, RZ, 0x1 ;  /* 0x00000001ff0c7424 */ /* 0x001fce00078e00ff */
[----:B------:R-:W-:-:S07]  /*1a10*/  LEPC R20, `(.L_x_456) ;  /* 0x000000001014794e */ /* 0x000fce0000000000 */
[----:B-1---5:R-:W-:Y:S05]  /*1a20*/  CALL.ABS.NOINC R14 ;  /* 0x000000000e007343 */ /* 0x022fea0003c00000 */
.L_x_456:
[----:B------:R-:W-:Y:S05]  /*1a30*/  BSYNC B6 ;  /* 0x0000000000067941 */ /* 0x000fea0003800000 */
.L_x_455:
[----:B------:R-:W-:Y:S01]  /*1a40*/  ULDC.64 UR4, c[0x0][0x9f8] ;  /* 0x00027e0000047ab9 */ /* 0x000fe20000000a00 */
[----:B------:R-:W0:Y:S01]  /*1a50*/  LDC R0, c[0x0][0x428] ;  /* 0x00010a00ff007b82 */ /* 0x000e220000000800 */
[----:B------:R-:W-:-:S07]  /*1a60*/  ISETP.NE.U32.AND P0, PT, RZ, UR4, PT ;  /* 0x00000004ff007c0c */ /* 0x000fce000bf05070 */
[----:B------:R-:W1:Y:S01]  /*1a70*/  LDC.64 R4, c[0x0][0x2f0] ;  /* 0x0000bc00ff047b82 */ /* 0x000e620000000a00 */
[----:B------:R-:W-:Y:S01]  /*1a80*/  ISETP.NE.AND.EX P0, PT, RZ, UR5, PT, P0 ;  /* 0x00000005ff007c0c */ /* 0x000fe2000bf05300 */
[C---:B------:R-:W-:Y:S01]  /*1a90*/  VIADD R102, R22.reuse, 0x60 ;  /* 0x0000006016667836 */ /* 0x040fe20000000000 */
[----:B------:R-:W-:Y:S01]  /*1aa0*/  IADD3 R3, R22, 0xa0, RZ ;  /* 0x000000a016037810 */ /* 0x000fe20007ffe0ff */
[----:B------:R-:W-:Y:S01]  /*1ab0*/  IMAD.IADD R116, R31, 0x1, R28 ;  /* 0x000000011f747824 */ /* 0x000fe200078e021c */
[----:B------:R-:W-:Y:S01]  /*1ac0*/  SHF.R.S32.HI R23, RZ, 0x1f, R22 ;  /* 0x0000001fff177819 */ /* 0x000fe20000011416 */
[----:B------:R-:W-:Y:S02]  /*1ad0*/  ULDC.64 UR6, c[0x0][0xa08] ;  /* 0x0002820000067ab9 */ /* 0x000fe40000000a00 */
[----:B------:R-:W2:Y:S06]  /*1ae0*/  LDC.64 R36, c[0x0][0x3d8] ;  /* 0x0000f600ff247b82 */ /* 0x000eac0000000a00 */
[----:B------:R-:W-:Y:S01]  /*1af0*/  @P0 IADD3 R6, P1, R199, UR4, RZ ;  /* 0x00000004c7060c10 */ /* 0x000fe2000ff3e0ff */
[----:B------:R-:W-:Y:S01]  /*1b00*/  ULDC UR4, c[0x0][0x2e4] ;  /* 0x0000b90000047ab9 */ /* 0x000fe20000000800 */
[----:B------:R-:W3:Y:S02]  /*1b10*/  LDC R119, c[0x0][0x3d4] ;  /* 0x0000f500ff777b82 */ /* 0x000ee40000000800 */
[----:B------:R-:W-:-:S05]  /*1b20*/  @P0 IADD3.X R7, R200, UR5, RZ, P1, !PT ;  /* 0x00000005c8070c10 */ /* 0x000fca0008ffe4ff */
[----:B------:R4:W3:Y:S01]  /*1b30*/  @P0 LDG.E R29, desc[UR36][R6.64] ;  /* 0x00000024061d0981 */ /* 0x0008e2000c1e1900 */
[----:B0-----:R-:W-:Y:S01]  /*1b40*/  ISETP.NE.AND P0, PT, R0, 0x1, PT ;  /* 0x000000010000780c */ /* 0x001fe20003f05270 */
[----:B------:R-:W-:Y:S01]  /*1b50*/  VIADD R0, R22, 0x80 ;  /* 0x0000008016007836 */ /* 0x000fe20000000000 */
[----:B------:R-:W-:Y:S01]  /*1b60*/  ISETP.GE.AND P3, PT, R184, UR4, PT ;  /* 0x00000004b8007c0c */ /* 0x000fe2000bf66270 */
[----:B------:R-:W0:Y:S01]  /*1b70*/  S2R R155, SR_TID.X ;  /* 0x00000000009b7919 */ /* 0x000e220000002100 */
[----:B------:R-:W-:Y:S01]  /*1b80*/  ISETP.GE.AND P2, PT, R22, UR4, PT ;  /* 0x0000000416007c0c */ /* 0x000fe2000bf46270 */
[----:B------:R-:W-:Y:S01]  /*1b90*/  IMAD.MOV.U32 R124, RZ, RZ, 0x20 ;  /* 0x00000020ff7c7424 */ /* 0x000fe200078e00ff */
[----:B------:R-:W-:Y:S01]  /*1ba0*/  ISETP.GE.AND P4, PT, R0, UR4, PT ;  /* 0x0000000400007c0c */ /* 0x000fe2000bf86270 */
[----:B-1----:R-:W-:Y:S01]  /*1bb0*/  IMAD.SHL.U32 R42, R4, 0x80, RZ ;  /* 0x00000080042a7824 */ /* 0x002fe200078e00ff */
[----:B------:R-:W-:Y:S01]  /*1bc0*/  ISETP.GE.AND P1, PT, R3, UR4, PT ;  /* 0x0000000403007c0c */ /* 0x000fe2000bf26270 */
[----:B--2---:R-:W-:Y:S01]  /*1bd0*/  IMAD.WIDE.U32 R114, R19, R36, R22 ;  /* 0x0000002413727225 */ /* 0x004fe200078e0016 */
[----:B----4-:R-:W-:-:S02]  /*1be0*/  SEL R6, RZ, 0xffffffff, P3 ;  /* 0xffffffffff067807 */ /* 0x010fc40001800000 */
[----:B------:R-:W-:Y:S01]  /*1bf0*/  SEL R3, RZ, 0x1, P2 ;  /* 0x00000001ff037807 */ /* 0x000fe20001000000 */
[----:B------:R-:W1:Y:S01]  /*1c00*/  @P0 LDC R9, c[0x0][0x42c] ;  /* 0x00010b00ff090b82 */ /* 0x000e620000000800 */
[----:B------:R-:W-:Y:S01]  /*1c10*/  ISETP.GE.AND P2, PT, R185, UR4, PT ;  /* 0x00000004b9007c0c */ /* 0x000fe2000bf46270 */
[----:B------:R-:W-:Y:S01]  /*1c20*/  IMAD.SHL.U32 R6, R6, 0x2, RZ ;  /* 0x0000000206067824 */ /* 0x000fe200078e00ff */
[----:B------:R-:W-:Y:S01]  /*1c30*/  ISETP.GE.AND P3, PT, R102, UR4, PT ;  /* 0x0000000466007c0c */ /* 0x000fe2000bf66270 */
[----:B------:R-:W-:Y:S01]  /*1c40*/  ULDC.64 UR4, c[0x0][0x320] ;  /* 0x0000c80000047ab9 */ /* 0x000fe20000000a00 */
[----:B------:R-:W-:Y:S02]  /*1c50*/  SHF.R.S32.HI R21, RZ, 0x1f, R116 ;  /* 0x0000001fff157819 */ /* 0x000fe40000011474 */
[----:B------:R-:W-:Y:S01]  /*1c60*/  LOP3.LUT R3, R6, 0x2, R3, 0xe2, !PT ;  /* 0x0000000206037812 */ /* 0x000fe200078ee203 */
[----:B------:R-:W2:Y:S01]  /*1c70*/  @P0 LDC R11, c[0x0][0x430] ;  /* 0x00010c00ff0b0b82 */ /* 0x000ea20000000800 */
[----:B------:R-:W-:-:S02]  /*1c80*/  SEL R6, RZ, 0x8, P3 ;  /* 0x00000008ff067807 */ /* 0x000fc40001800000 */
[----:B------:R-:W-:Y:S02]  /*1c90*/  SHF.R.S32.HI R148, RZ, 0x1f, R19 ;  /* 0x0000001fff947819 */ /* 0x000fe40000011413 */
[--C-:B------:R-:W-:Y:S02]  /*1ca0*/  SHF.R.S32.HI R17, RZ, 0x1f, R16.reuse ;  /* 0x0000001fff117819 */ /* 0x100fe40000011410 */
[-C--:B---3--:R-:W-:Y:S02]  /*1cb0*/  ISETP.GE.AND P3, PT, R22, R119.reuse, PT ;  /* 0x000000771600720c */ /* 0x088fe40003f66270 */
[----:B------:R-:W-:Y:S01]  /*1cc0*/  ISETP.GE.AND P5, PT, R185, R119, PT ;  /* 0x00000077b900720c */ /* 0x000fe20003fa6270 */
[----:B------:R-:W-:Y:S01]  /*1cd0*/  IMAD.WIDE.U32 R112, R19, R36, R16 ;  /* 0x0000002413707225 */ /* 0x000fe200078e0010 */
[C-C-:B------:R-:W-:Y:S02]  /*1ce0*/  SHF.L.U64.HI R126, R36.reuse, 0x7, R37.reuse ;  /* 0x00000007247e7819 */ /* 0x140fe40000010225 */
[----:B------:R-:W-:-:S02]  /*1cf0*/  SHF.L.U64.HI R38, R36, 0x6, R37 ;  /* 0x0000000624267819 */ /* 0x000fc40000010225 */
[--C-:B------:R-:W-:Y:S01]  /*1d00*/  SHF.L.U64.HI R125, R4, 0x7, R5.reuse ;  /* 0x00000007047d7819 */ /* 0x100fe20000010205 */
[----:B-1----:R-:W-:Y:S01]  /*1d10*/  @P0 IMAD.HI.U32 R0, R150, R9, RZ ;  /* 0x0000000996000227 */ /* 0x002fe200078e00ff */
[----:B------:R-:W-:Y:S02]  /*1d20*/  SHF.L.U64.HI R128, R4, 0x6, R5 ;  /* 0x0000000604807819 */ /* 0x000fe40000010205 */
[----:B------:R-:W-:Y:S01]  /*1d30*/  P2R R103, PR, RZ, 0x20 ;  /* 0x00000020ff677803 */ /* 0x000fe20000000000 */
[----:B------:R-:W-:Y:S01]  /*1d40*/  IMAD.WIDE.U32 R8, R116, R4, RZ ;  /* 0x0000000474087225 */ /* 0x000fe200078e00ff */
[----:B------:R-:W-:Y:S02]  /*1d50*/  SHF.L.U32 R129, R4, 0x6, RZ ;  /* 0x0000000604817819 */ /* 0x000fe400000006ff */
[----:B0-----:R-:W-:Y:S02]  /*1d60*/  LEA.HI R155, R155, 0x8, RZ, 0x19 ;  /* 0x000000089b9b7811 */ /* 0x001fe400078fc8ff */
[----:B--2---:R-:W-:-:S02]  /*1d70*/  @P0 SHF.R.U32.HI R150, RZ, R11, R0 ;  /* 0x0000000bff960219 */ /* 0x004fc40000011600 */
[----:B------:R-:W-:Y:S02]  /*1d80*/  SEL R0, RZ, 0x4, P2 ;  /* 0x00000004ff007807 */ /* 0x000fe40001000000 */
[----:B------:R-:W-:Y:S01]  /*1d90*/  SHF.R.S32.HI R12, RZ, 0x1f, R150 ;  /* 0x0000001fff0c7819 */ /* 0x000fe20000011496 */
[----:B------:R-:W-:Y:S01]  /*1da0*/  IMAD.WIDE.U32 R10, R150, UR4, R22 ;  /* 0x00000004960a7c25 */ /* 0x000fe2000f8e0016 */
[----:B------:R-:W-:Y:S02]  /*1db0*/  LOP3.LUT R0, R6, R3, R0, 0xfe, !PT ;  /* 0x0000000306007212 */ /* 0x000fe400078efe00 */
[----:B------:R-:W-:Y:S01]  /*1dc0*/  ISETP.NE.U32.AND P0, PT, RZ, UR6, PT ;  /* 0x00000006ff007c0c */ /* 0x000fe2000bf05070 */
[----:B------:R-:W-:Y:S01]  /*1dd0*/  IMAD R6, R21, R4, RZ ;  /* 0x0000000415067224 */ /* 0x000fe200078e02ff */
[----:B------:R-:W-:Y:S01]  /*1de0*/  ISETP.GE.AND P2, PT, R184, R119, PT ;  /* 0x00000077b800720c */ /* 0x000fe20003f46270 */
[----:B------:R-:W-:Y:S01]  /*1df0*/  IMAD R3, R12, UR4, RZ ;  /* 0x000000040c037c24 */ /* 0x000fe2000f8e02ff */
[----:B------:R-:W-:Y:S01]  /*1e00*/  ISETP.NE.AND.EX P0, PT, RZ, UR7, PT, P0 ;  /* 0x00000007ff007c0c */ /* 0x000fe2000bf05300 */
[----:B------:R-:W-:-:S02]  /*1e10*/  IMAD R13, R116, R5, R6 ;  /* 0x00000005740d7224 */ /* 0x000fc400078e0206 */
[----:B------:R-:W-:Y:S01]  /*1e20*/  IMAD R15, R150, UR5, R3 ;  /* 0x00000005960f7c24 */ /* 0x000fe2000f8e0203 */
[----:B------:R-:W-:Y:S01]  /*1e30*/  ULDC.64 UR4, c[0x0][0x2f8] ;  /* 0x0000be0000047ab9 */ /* 0x000fe20000000a00 */
[----:B------:R-:W-:Y:S01]  /*1e40*/  IMAD.IADD R9, R9, 0x1, R13 ;  /* 0x0000000109097824 */ /* 0x000fe200078e020d */
[----:B------:R-:W-:Y:S01]  /*1e50*/  SEL R3, RZ, 0x10, P4 ;  /* 0x00000010ff037807 */ /* 0x000fe20002000000 */
[----:B------:R-:W-:Y:S01]  /*1e60*/  IMAD R13, R12, UR4, RZ ;  /* 0x000000040c0d7c24 */ /* 0x000fe2000f8e02ff */
[----:B------:R-:W0:Y:S01]  /*1e70*/  LDC.64 R6, c[0x0][0x3e8] ;  /* 0x0000fa00ff067b82 */ /* 0x000e220000000a00 */
[----:B------:R-:W-:Y:S01]  /*1e80*/  IMAD.WIDE.U32 R8, R150, UR4, R8 ;  /* 0x0000000496087c25 */ /* 0x000fe2000f8e0008 */
[----:B------:R-:W-:Y:S02]  /*1e90*/  LOP3.LUT R3, R0, R3, RZ, 0xfc, !PT ;  /* 0x0000000300037212 */ /* 0x000fe400078efcff */
[----:B------:R-:W-:Y:S01]  /*1ea0*/  IADD3 R11, R11, R15, RZ ;  /* 0x0000000f0b0b7210 */ /* 0x000fe20007ffe0ff */
[----:B------:R-:W-:Y:S01]  /*1eb0*/  IMAD R13, R150, UR5, R13 ;  /* 0x00000005960d7c24 */ /* 0x000fe2000f8e020d */
[----:B------:R-:W-:Y:S01]  /*1ec0*/  ULDC.64 UR4, c[0x0][0x300] ;  /* 0x0000c00000047ab9 */ /* 0x000fe20000000a00 */
[----:B------:R-:W-:-:S02]  /*1ed0*/  IADD3 R116, P4, R19, R116, RZ ;  /* 0x0000007413747210 */ /* 0x000fc40007f9e0ff */
[----:B------:R-:W-:Y:S01]  /*1ee0*/  IMAD.IADD R9, R9, 0x1, R13 ;  /* 0x0000000109097824 */ /* 0x000fe200078e020d */
[----:B------:R-:W-:Y:S02]  /*1ef0*/  SHF.R.S32.HI R150, RZ, 0x1f, R204 ;  /* 0x0000001fff967819 */ /* 0x000fe400000114cc */
[----:B------:R-:W-:Y:S02]  /*1f00*/  IMAD.X R117, R21, 0x1, R148, P4 ;  /* 0x0000000115757824 */ /* 0x000fe400020e0694 */
[-C--:B0-----:R-:W-:Y:S01]  /*1f10*/  IMAD R12, R148, R6.reuse, RZ ;  /* 0x00000006940c7224 */ /* 0x081fe200078e02ff */
[C---:B------:R-:W-:Y:S01]  /*1f20*/  SHF.L.U64.HI R127, R6.reuse, 0x7, R7 ;  /* 0x00000007067f7819 */ /* 0x040fe20000010207 */
[----:B------:R-:W-:Y:S01]  /*1f30*/  IMAD.WIDE.U32 R108, R19, R6, R16 ;  /* 0x00000006136c7225 */ /* 0x000fe200078e0010 */
[----:B------:R-:W-:-:S03]  /*1f40*/  SHF.L.U64.HI R41, R6, 0x6, R7 ;  /* 0x0000000606297819 */ /* 0x000fc60000010207 */
[C---:B------:R-:W-:Y:S02]  /*1f50*/  IMAD R15, R19.reuse, R7, R12 ;  /* 0x00000007130f7224 */ /* 0x040fe400078e020c */
[----:B------:R-:W-:-:S03]  /*1f60*/  IMAD.WIDE.U32 R110, R19, R6, R22 ;  /* 0x00000006136e7225 */ /* 0x000fc600078e0016 */
[----:B------:R-:W-:Y:S01]  /*1f70*/  IADD3 R109, R109, R15, RZ ;  /* 0x0000000f6d6d7210 */ /* 0x000fe20007ffe0ff */
[----:B------:R-:W-:Y:S02]  /*1f80*/  IMAD.IADD R111, R15, 0x1, R111 ;  /* 0x000000010f6f7824 */ /* 0x000fe400078e026f */
[----:B------:R-:W-:Y:S02]  /*1f90*/  IMAD.SHL.U32 R40, R6, 0x80, RZ ;  /* 0x0000008006287824 */ /* 0x000fe400078e00ff */
[----:B-----5:R-:W-:-:S04]  /*1fa0*/  IMAD.WIDE.U32 R108, R147, R6, R108 ;  /* 0x00000006936c7225 */ /* 0x020fc800078e006c */
[----:B------:R-:W-:-:S04]  /*1fb0*/  IMAD.WIDE.U32 R110, R147, R6, R110 ;  /* 0x00000006936e7225 */ /* 0x000fc800078e006e */
[----:B------:R-:W-:Y:S01]  /*1fc0*/  IMAD.SHL.U32 R39, R6, 0x40, RZ ;  /* 0x0000004006277824 */ /* 0x000fe200078e00ff */
[----:B------:R-:W-:Y:S02]  /*1fd0*/  SHF.R.S32.HI R0, RZ, 0x1f, R29 ;  /* 0x0000001fff007819 */ /* 0x000fe4000001141d */
[----:B------:R-:W-:Y:S02]  /*1fe0*/  SEL R13, R29, RZ, !P0 ;  /* 0x000000ff1d0d7207 */ /* 0x000fe40004000000 */
[----:B------:R-:W-:-:S03]  /*1ff0*/  SEL R0, R0, RZ, !P0 ;  /* 0x000000ff00007207 */ /* 0x000fc60004000000 */
[----:B------:R-:W-:-:S04]  /*2000*/  IMAD.WIDE.U32 R104, R13, UR4, R8 ;  /* 0x000000040d687c25 */ /* 0x000fc8000f8e0008 */
[----:B------:R-:W-:Y:S02]  /*2010*/  IMAD R14, R0, UR4, RZ ;  /* 0x00000004000e7c24 */ /* 0x000fe4000f8e02ff */
[-C--:B------:R-:W-:Y:S02]  /*2020*/  IMAD R8, R148, R4.reuse, RZ ;  /* 0x0000000494087224 */ /* 0x080fe400078e02ff */
[----:B------:R-:W-:Y:S01]  /*2030*/  IMAD R101, R13, UR5, R14 ;  /* 0x000000050d657c24 */ /* 0x000fe2000f8e020e */
[----:B------:R-:W-:Y:S01]  /*2040*/  ULDC.64 UR4, c[0x0][0x328] ;  /* 0x0000ca0000047ab9 */ /* 0x000fe20000000a00 */
[C---:B------:R-:W-:Y:S02]  /*2050*/  IMAD R43, R19.reuse, R5, R8 ;  /* 0x00000005132b7224 */ /* 0x040fe400078e0208 */
[----:B------:R-:W-:-:S04]  /*2060*/  IMAD.WIDE.U32 R8, R19, R4, R22 ;  /* 0x0000000413087225 */ /* 0x000fc800078e0016 */
[----:B------:R-:W-:Y:S01]  /*2070*/  IMAD R0, R0, UR4, RZ ;  /* 0x0000000400007c24 */ /* 0x000fe2000f8e02ff */
[----:B------:R-:W-:Y:S01]  /*2080*/  IADD3 R100, P0, R104, R8, RZ ;  /* 0x0000000868647210 */ /* 0x000fe20007f1e0ff */
[----:B------:R-:W-:Y:S02]  /*2090*/  IMAD.IADD R101, R105, 0x1, R101 ;  /* 0x0000000169657824 */ /* 0x000fe400078e0265 */
[----:B------:R-:W-:Y:S02]  /*20a0*/  IMAD R45, R13, UR5, R0 ;  /* 0x000000050d2d7c24 */ /* 0x000fe4000f8e0200 */
[-C--:B------:R-:W-:Y:S01]  /*20b0*/  IMAD R0, R148, R36.reuse, RZ ;  /* 0x0000002494007224 */ /* 0x080fe200078e02ff */
[----:B------:R-:W-:Y:S01]  /*20c0*/  IADD3.X R43, R101, R9, R43, P0, !PT ;  /* 0x00000009652b7210 */ /* 0x000fe200007fe42b */
[----:B------:R-:W-:Y:S01]  /*20d0*/  IMAD.WIDE.U32 R106, R13, UR4, R10 ;  /* 0x000000040d6a7c25 */ /* 0x000fe2000f8e000a */
[C---:B------:R-:W-:Y:S02]  /*20e0*/  SEL R9, R119.reuse, RZ, P3 ;  /* 0x000000ff77097207 */ /* 0x040fe40001800000 */
[----:B------:R-:W-:Y:S01]  /*20f0*/  SEL R11, R119, RZ, P2 ;  /* 0x000000ff770b7207 */ /* 0x000fe20001000000 */
[----:B------:R-:W-:Y:S01]  /*2100*/  IMAD R13, R19, R37, R0 ;  /* 0x00000025130d7224 */ /* 0x000fe200078e0200 */
[----:B------:R-:W-:Y:S01]  /*2110*/  SEL R0, R119, RZ, P5 ;  /* 0x000000ff77007207 */ /* 0x000fe20002800000 */
[----:B------:R-:W-:Y:S01]  /*2120*/  IMAD.IADD R9, R22, 0x1, R9 ;  /* 0x0000000116097824 */ /* 0x000fe200078e0209 */
[----:B------:R-:W-:Y:S01]  /*2130*/  IADD3 R11, R184, R11, RZ ;  /* 0x0000000bb80b7210 */ /* 0x000fe20007ffe0ff */
[----:B------:R-:W-:Y:S01]  /*2140*/  IMAD.IADD R115, R13, 0x1, R115 ;  /* 0x000000010d737824 */ /* 0x000fe200078e0273 */
[----:B------:R-:W-:Y:S01]  /*2150*/  IADD3 R113, R113, R13, RZ ;  /* 0x0000000d71717210 */ /* 0x000fe20007ffe0ff */
[----:B------:R-:W-:Y:S01]  /*2160*/  IMAD.IADD R13, R185, 0x1, R0 ;  /* 0x00000001b90d7824 */ /* 0x000fe200078e0200 */
[----:B------:R-:W-:Y:S01]  /*2170*/  SHF.R.S32.HI R0, RZ, 0x1f, R9 ;  /* 0x0000001fff007819 */ /* 0x000fe20000011409 */
[----:B------:R-:W-:Y:S01]  /*2180*/  IMAD.WIDE.U32 R114, R147, R36, R114 ;  /* 0x0000002493727225 */ /* 0x000fe200078e0072 */
[----:B------:R-:W-:-:S02]  /*2190*/  SHF.R.S32.HI R10, RZ, 0x1f, R11 ;  /* 0x0000001fff0a7819 */ /* 0x000fc4000001140b */
[----:B------:R-:W-:Y:S01]  /*21a0*/  SHF.R.S32.HI R14, RZ, 0x1f, R13 ;  /* 0x0000001fff0e7819 */ /* 0x000fe2000001140d */
[----:B------:R-:W-:Y:S01]  /*21b0*/  IMAD.WIDE.U32 R112, R147, R36, R112 ;  /* 0x0000002493707225 */ /* 0x000fe200078e0070 */
[CC--:B------:R-:W-:Y:S02]  /*21c0*/  LEA.HI R8, R0.reuse, R9.reuse, RZ, 0x3 ;  /* 0x0000000900087211 */ /* 0x0c0fe400078f18ff */
[----:B------:R-:W-:Y:S01]  /*21d0*/  LEA.HI R0, R0, R9, RZ, 0x6 ;  /* 0x0000000900007211 */ /* 0x000fe200078f30ff */
[----:B------:R-:W-:Y:S01]  /*21e0*/  IMAD.SHL.U32 R119, R119, 0x2, RZ ;  /* 0x0000000277777824 */ /* 0x000fe200078e00ff */
[CC--:B------:R-:W-:Y:S01]  /*21f0*/  LEA.HI R44, R14.reuse, R13.reuse, RZ, 0x3 ;  /* 0x0000000d0e2c7211 */ /* 0x0c0fe200078f18ff */
[----:B------:R-:W-:Y:S01]  /*2200*/  IMAD.IADD R5, R107, 0x1, R45 ;  /* 0x000000016b057824 */ /* 0x000fe200078e022d */
[----:B------:R-:W-:Y:S01]  /*2210*/  LEA.HI R14, R14, R13, RZ, 0x6 ;  /* 0x0000000d0e0e7211 */ /* 0x000fe200078f30ff */
[----:B------:R-:W-:Y:S01]  /*2220*/  IMAD.SHL.U32 R9, R0, 0x80, RZ ;  /* 0x0000008000097824 */ /* 0x000fe200078e00ff */
[----:B------:R-:W-:-:S02]  /*2230*/  LOP3.LUT R0, R189, 0x38, R8, 0xf8, !PT ;  /* 0x00000038bd007812 */ /* 0x000fc400078ef808 */
[----:B------:R-:W-:Y:S01]  /*2240*/  LEA.HI R12, R10, R11, RZ, 0x3 ;  /* 0x0000000b0a0c7211 */ /* 0x000fe200078f18ff */
[----:B------:R-:W-:Y:S01]  /*2250*/  IMAD.SHL.U32 R15, R14, 0x80, RZ ;  /* 0x000000800e0f7824 */ /* 0x000fe200078e00ff */
[----:B------:R-:W-:Y:S02]  /*2260*/  LOP3.LUT R14, R187, 0x38, R8, 0xf8, !PT ;  /* 0x00000038bb0e7812 */ /* 0x000fe400078ef808 */
[----:B------:R-:W-:Y:S02]  /*2270*/  LOP3.LUT R9, R9, 0xffffe000, RZ, 0xc0, !PT ;  /* 0xffffe00009097812 */ /* 0x000fe400078ec0ff */
[----:B------:R-:W-:Y:S02]  /*2280*/  LOP3.LUT R14, R14, R219, RZ, 0x3c, !PT ;  /* 0x000000db0e0e7212 */ /* 0x000fe400078e3cff */
[----:B------:R-:W-:Y:S01]  /*2290*/  LEA.HI R10, R10, R11, RZ, 0x6 ;  /* 0x0000000b0a0a7211 */ /* 0x000fe200078f30ff */
[----:B------:R-:W-:Y:S01]  /*22a0*/  IMAD R146, R190, 0x200, R9 ;  /* 0x00000200be927824 */ /* 0x000fe200078e0209 */
[----:B------:R-:W-:-:S02]  /*22b0*/  IADD3 R144, R14, R9, R193 ;  /* 0x000000090e907210 */ /* 0x000fc40007ffe0c1 */
[----:B------:R-:W-:Y:S02]  /*22c0*/  SHF.R.S32.HI R9, RZ, 0x1f, R147 ;  /* 0x0000001fff097819 */ /* 0x000fe40000011493 */
[----:B------:R-:W-:Y:S02]  /*22d0*/  LOP3.LUT R11, R0, R191, RZ, 0x3c, !PT ;  /* 0x000000bf000b7212 */ /* 0x000fe400078e3cff */
[----:B------:R-:W-:Y:S01]  /*22e0*/  SHF.L.U32 R13, R10, 0x7, RZ ;  /* 0x000000070a0d7819 */ /* 0x000fe200000006ff */
[----:B------:R-:W-:Y:S01]  /*22f0*/  IMAD R0, R9, R6, RZ ;  /* 0x0000000609007224 */ /* 0x000fe200078e02ff */
[C---:B------:R-:W-:Y:S01]  /*2300*/  LOP3.LUT R30, R187.reuse, 0x38, R44, 0xf8, !PT ;  /* 0x00000038bb1e7812 */ /* 0x040fe200078ef82c */
[----:B------:R-:W-:Y:S01]  /*2310*/  IMAD.IADD R146, R146, 0x1, R11 ;  /* 0x0000000192927824 */ /* 0x000fe200078e020b */
[----:B------:R-:W-:Y:S01]  /*2320*/  LOP3.LUT R28, R187, 0x38, R12, 0xf8, !PT ;  /* 0x00000038bb1c7812 */ /* 0x000fe200078ef80c */
[----:B------:R-:W-:Y:S01]  /*2330*/  IMAD R33, R147, R7, R0 ;  /* 0x0000000793217224 */ /* 0x000fe200078e0200 */
[----:B------:R-:W-:Y:S01]  /*2340*/  LOP3.LUT R20, R189, 0x38, R44, 0xf8, !PT ;  /* 0x00000038bd147812 */ /* 0x000fe200078ef82c */
[----:B------:R-:W-:Y:S01]  /*2350*/  IMAD R0, R9, R36, RZ ;  /* 0x0000002409007224 */ /* 0x000fe200078e02ff */
[----:B------:R-:W-:Y:S01]  /*2360*/  LOP3.LUT R15, R15, 0xffffe000, RZ, 0xc0, !PT ;  /* 0xffffe0000f0f7812 */ /* 0x000fe200078ec0ff */
[----:B------:R-:W-:Y:S01]  /*2370*/  IMAD.IADD R34, R109, 0x1, R33 ;  /* 0x000000016d227824 */ /* 0x000fe200078e0221 */
[----:B------:R-:W-:Y:S01]  /*2380*/  LOP3.LUT R10, R189, 0x38, R12, 0xf8, !PT ;  /* 0x00000038bd0a7812 */ /* 0x000fe200078ef80c */
[----:B------:R-:W-:Y:S01]  /*2390*/  IMAD R31, R147, R37, R0 ;  /* 0x00000025931f7224 */ /* 0x000fe200078e0200 */
[----:B------:R-:W-:Y:S01]  /*23a0*/  LOP3.LUT R0, R189, 0x18, R22, 0xf8, !PT ;  /* 0x00000018bd007812 */ /* 0x000fe200078ef816 */
[----:B------:R-:W-:Y:S01]  /*23b0*/  IMAD R139, R190, 0x200, R15 ;  /* 0x00000200be8b7824 */ /* 0x000fe200078e020f */
[----:B------:R-:W-:Y:S01]  /*23c0*/  LOP3.LUT R13, R13, 0xffffe000, RZ, 0xc0, !PT ;  /* 0xffffe0000d0d7812 */ /* 0x000fe200078ec0ff */
[----:B------:R-:W-:Y:S01]  /*23d0*/  IMAD.IADD R33, R33, 0x1, R111 ;  /* 0x0000000121217824 */ /* 0x000fe200078e026f */
[----:B------:R-:W-:-:S02]  /*23e0*/  LOP3.LUT R30, R30, R219, RZ, 0x3c, !PT ;  /* 0x000000db1e1e7212 */ /* 0x000fc400078e3cff */
[----:B------:R-:W-:Y:S02]  /*23f0*/  LOP3.LUT R35, R0, R191, RZ, 0x3c, !PT ;  /* 0x000000bf00237212 */ /* 0x000fe400078e3cff */
[----:B------:R-:W-:Y:S02]  /*2400*/  LOP3.LUT P0, RZ, R211, 0x4, RZ, 0xc0, !PT ;  /* 0x00000004d3ff7812 */ /* 0x000fe4000780c0ff */
[----:B------:R-:W-:Y:S02]  /*2410*/  SEL R0, RZ, 0x20, P1 ;  /* 0x00000020ff007807 */ /* 0x000fe40000800000 */
[----:B------:R-:W-:Y:S02]  /*2420*/  LOP3.LUT R28, R28, R219, RZ, 0x3c, !PT ;  /* 0x000000db1c1c7212 */ /* 0x000fe400078e3cff */
[-C--:B------:R-:W-:Y:S02]  /*2430*/  LOP3.LUT R20, R20, R191.reuse, RZ, 0x3c, !PT ;  /* 0x000000bf14147212 */ /* 0x080fe400078e3cff */
[----:B------:R-:W-:-:S02]  /*2440*/  LOP3.LUT R10, R10, R191, RZ, 0x3c, !PT ;  /* 0x000000bf0a0a7212 */ /* 0x000fc400078e3cff */
[----:B------:R-:W-:Y:S01]  /*2450*/  LEA R145, R190, R13, 0x9 ;  /* 0x0000000dbe917211 */ /* 0x000fe200078e48ff */
[----:B------:R-:W-:Y:S01]  /*2460*/  IMAD.IADD R139, R139, 0x1, R20 ;  /* 0x000000018b8b7824 */ /* 0x000fe200078e0214 */
[----:B------:R-:W-:Y:S02]  /*2470*/  IADD3 R135, R30, R15, R193 ;  /* 0x0000000f1e877210 */ /* 0x000fe40007ffe0c1 */
[----:B------:R-:W-:Y:S02]  /*2480*/  SEL R124, R124, 0xffffffe0, !P0 ;  /* 0xffffffe07c7c7807 */ /* 0x000fe40004000000 */
[----:B------:R-:W-:Y:S02]  /*2490*/  LEA R35, R190, R35, 0x9 ;  /* 0x00000023be237211 */ /* 0x000fe400078e48ff */
[----:B------:R-:W-:Y:S02]  /*24a0*/  LOP3.LUT R29, R8, 0xfffffff8, RZ, 0xc0, !PT ;  /* 0xfffffff8081d7812 */ /* 0x000fe400078ec0ff */
[----:B------:R-:W-:-:S02]  /*24b0*/  LOP3.LUT R21, R12, 0xfffffff8, RZ, 0xc0, !PT ;  /* 0xfffffff80c157812 */ /* 0x000fc400078ec0ff */
[----:B------:R-:W-:Y:S02]  /*24c0*/  LOP3.LUT R15, R44, 0xfffffff8, RZ, 0xc0, !PT ;  /* 0xfffffff82c0f7812 */ /* 0x000fe400078ec0ff */
[----:B------:R-:W-:Y:S02]  /*24d0*/  LOP3.LUT R0, R3, R0, RZ, 0xfc, !PT ;  /* 0x0000000003007212 */ /* 0x000fe400078efcff */
[----:B------:R-:W-:Y:S02]  /*24e0*/  IADD3 R138, R28, R13, R193 ;  /* 0x0000000d1c8a7210 */ /* 0x000fe40007ffe0c1 */
[----:B------:R-:W-:Y:S02]  /*24f0*/  IADD3 R145, R145, R10, RZ ;  /* 0x0000000a91917210 */ /* 0x000fe40007ffe0ff */
[C---:B------:R-:W-:Y:S01]  /*2500*/  SHF.L.U32 R37, R36.reuse, 0x7, RZ ;  /* 0x0000000724257819 */ /* 0x040fe200000006ff */
[----:B------:R-:W-:Y:S01]  /*2510*/  IMAD.SHL.U32 R36, R36, 0x40, RZ ;  /* 0x0000004024247824 */ /* 0x000fe200078e00ff */
[----:B------:R-:W-:Y:S01]  /*2520*/  IADD3 R32, R113, R31, RZ ;  /* 0x0000001f71207210 */ /* 0x000fe20007ffe0ff */
[----:B------:R-:W-:Y:S01]  /*2530*/  IMAD.IADD R31, R31, 0x1, R115 ;  /* 0x000000011f1f7824 */ /* 0x000fe200078e0273 */
[----:B------:R-:W-:-:S02]  /*2540*/  SHF.R.S32.HI R30, RZ, 0x3, R8 ;  /* 0x00000003ff1e7819 */ /* 0x000fc40000011408 */
[----:B------:R-:W-:Y:S02]  /*2550*/  SHF.R.S32.HI R28, RZ, 0x3, R12 ;  /* 0x00000003ff1c7819 */ /* 0x000fe4000001140c */
[----:B------:R-:W-:Y:S02]  /*2560*/  IADD3 R134, R124, R35, RZ ;  /* 0x000000237c867210 */ /* 0x000fe40007ffe0ff */
[----:B------:R-:W-:Y:S02]  /*2570*/  SHF.R.S32.HI R20, RZ, 0x3, R44 ;  /* 0x00000003ff147819 */ /* 0x000fe4000001142c */
[----:B------:R-:W-:Y:S02]  /*2580*/  LOP3.LUT R14, R3, 0x1, RZ, 0xc0, !PT ;  /* 0x00000001030e7812 */ /* 0x000fe400078ec0ff */
[----:B------:R-:W-:Y:S02]  /*2590*/  SHF.R.S32.HI R13, RZ, 0x1f, R29 ;  /* 0x0000001fff0d7819 */ /* 0x000fe4000001141d */
[----:B------:R-:W-:-:S02]  /*25a0*/  SHF.R.S32.HI R12, RZ, 0x1f, R21 ;  /* 0x0000001fff0c7819 */ /* 0x000fc40000011415 */
[----:B------:R-:W-:Y:S02]  /*25b0*/  SHF.R.S32.HI R11, RZ, 0x1f, R15 ;  /* 0x0000001fff0b7819 */ /* 0x000fe4000001140f */
[C---:B------:R-:W-:Y:S02]  /*25c0*/  LOP3.LUT R10, R0.reuse, 0x2, RZ, 0xc0, !PT ;  /* 0x00000002000a7812 */ /* 0x040fe400078ec0ff */
[C---:B------:R-:W-:Y:S02]  /*25d0*/  LOP3.LUT R9, R0.reuse, 0x4, RZ, 0xc0, !PT ;  /* 0x0000000400097812 */ /* 0x040fe400078ec0ff */
[C---:B------:R-:W-:Y:S02]  /*25e0*/  LOP3.LUT R8, R0.reuse, 0x8, RZ, 0xc0, !PT ;  /* 0x0000000800087812 */ /* 0x040fe400078ec0ff */
[C---:B------:R-:W-:Y:S02]  /*25f0*/  LOP3.LUT R7, R0.reuse, 0x10, RZ, 0xc0, !PT ;  /* 0x0000001000077812 */ /* 0x040fe400078ec0ff */
[----:B------:R-:W-:-:S07]  /*2600*/  LOP3.LUT R6, R0, 0x20, RZ, 0xc0, !PT ;  /* 0x0000002000067812 */ /* 0x000fce00078ec0ff */
.L_x_556:
[----:B0-----:R-:W0:Y:S01]  /*2610*/  LDC.64 R120, c[0x0][0x2d8] ;  /* 0x0000b600ff787b82 */ /* 0x001e220000000a00 */
[----:B-12---:R-:W-:Y:S01]  /*2620*/  IADD3 R44, R26, -0x1, RZ ;  /* 0xffffffff1a2c7810 */ /* 0x006fe20007ffe0ff */
[----:B------:R-:W-:Y:S01]  /*2630*/  IMAD R54, R18, 0x6000, R134 ;  /* 0x0000600012367824 */ /* 0x000fe200078e0286 */
[----:B------:R-:W-:Y:S05]  /*2640*/  YIELD ;  /* 0x0000000000007946 */ /* 0x000fea0003800000 */
[----:B------:R-:W1:Y:S01]  /*2650*/  LDC R122, c[0x0][0x3d4] ;  /* 0x0000f500ff7a7b82 */ /* 0x000e620000000800 */
[----:B------:R-:W-:Y:S01]  /*2660*/  SHF.R.S32.HI R46, RZ, 0x1f, R44 ;  /* 0x0000001fff2e7819 */ /* 0x000fe2000001142c */
[-C--:B------:R-:W-:Y:S01]  /*2670*/  IMAD R3, R125, R44.reuse, RZ ;  /* 0x0000002c7d037224 */ /* 0x080fe200078e02ff */
[----:B------:R-:W-:Y:S01]  /*2680*/  BSSY B0, `(.L_x_457) ;  /* 0x0000739000007945 */ /* 0x000fe20003800000 */
[----:B------:R-:W-:-:S04]  /*2690*/  IMAD.WIDE.U32 R132, R42, R44, RZ ;  /* 0x0000002c2a847225 */ /* 0x000fc800078e00ff */
[----:B------:R-:W-:Y:S01]  /*26a0*/  IMAD R3, R46, R42, R3 ;  /* 0x0000002a2e037224 */ /* 0x000fe200078e0203 */
[-C--:B------:R-:W-:Y:S01]  /*26b0*/  IADD3 R4, P5, R100, R132.reuse, RZ ;  /* 0x0000008464047210 */ /* 0x080fe20007fbe0ff */
[----:B------:R-:W-:Y:S01]  /*26c0*/  IMAD R54, R54, 0x2, R25 ;  /* 0x0000000236367824 */ /* 0x000fe200078e0219 */
[----:B------:R-:W-:Y:S01]  /*26d0*/  IADD3 R0, P1, P4, R100, R132, R129 ;  /* 0x0000008464007210 */ /* 0x000fe20007c3e081 */
[----:B------:R-:W-:-:S04]  /*26e0*/  IMAD.IADD R96, R133, 0x1, R3 ;  /* 0x0000000185607824 */ /* 0x000fc800078e0203 */
[----:B------:R-:W-:Y:S01]  /*26f0*/  IMAD.X R26, R96, 0x1, R43, P5 ;  /* 0x00000001601a7824 */ /* 0x000fe200028e062b */
[-C--:B0-----:R-:W-:Y:S02]  /*2700*/  LEA R56, P0, R4, R120.reuse, 0x1 ;  /* 0x0000007804387211 */ /* 0x081fe400078008ff */
[----:B------:R-:W-:Y:S02]  /*2710*/  LEA R52, P5, R0, R120, 0x1 ;  /* 0x0000007800347211 */ /* 0x000fe400078a08ff */
[-C--:B------:R-:W-:Y:S01]  /*2720*/  LEA.HI.X R57, R4, R121.reuse, R26, 0x1, P0 ;  /* 0x0000007904397211 */ /* 0x080fe200000f0c1a */
[----:B------:R-:W-:Y:S01]  /*2730*/  IMAD.MOV.U32 R26, RZ, RZ, R44 ;  /* 0x000000ffff1a7224 */ /* 0x000fe200078e002c */
[----:B------:R-:W-:Y:S02]  /*2740*/  IADD3.X R3, R43, R96, R128, P1, P4 ;  /* 0x000000602b037210 */ /* 0x000fe40000fe8480 */
[----:B-1----:R-:W-:Y:S02]  /*2750*/  ISETP.GE.AND P0, PT, R122, 0x1, PT ;  /* 0x000000017a00780c */ /* 0x002fe40003f06270 */
[----:B------:R-:W-:Y:S01]  /*2760*/  LEA.HI.X R53, R0, R121, R3, 0x1, P5 ;  /* 0x0000007900357211 */ /* 0x000fe200028f0c03 */
[----:B------:R-:W-:Y:S01]  /*2770*/  IMAD R0, R18, 0x6000, R35 ;  /* 0x0000600012007824 */ /* 0x000fe200078e0223 */
[----:B------:R-:W-:-:S04]  /*2780*/  ISETP.GT.AND P1, PT, R44, R123, PT ;  /* 0x0000007b2c00720c */ /* 0x000fc80003f24270 */
[----:B------:R-:W-:Y:S02]  /*2790*/  P2R R118, PR, RZ, 0x2 ;  /* 0x00000002ff767803 */ /* 0x000fe40000000000 */
[----:B------:R-:W-:-:S03]  /*27a0*/  LEA R55, R0, R25, 0x1 ;  /* 0x0000001900377211 */ /* 0x000fc600078e08ff */
[----:B------:R-:W-:Y:S05]  /*27b0*/  @!P0 BRA `(.L_x_458) ;  /* 0x0000006c00c08947 */ /* 0x000fea0003800000 */
[----:B------:R-:W-:Y:S01]  /*27c0*/  ULDC.U8 UR4, c[0x0][0x3f0] ;  /* 0x0000fc0000047ab9 */ /* 0x000fe20000000000 */
[-C--:B------:R-:W-:Y:S01]  /*27d0*/  IMAD R0, R126, R44.reuse, RZ ;  /* 0x0000002c7e007224 */ /* 0x080fe200078e02ff */
[----:B------:R-:W-:Y:S01]  /*27e0*/  ISETP.NE.AND P0, PT, RZ, UR4, PT ;  /* 0x00000004ff007c0c */ /* 0x000fe2000bf05270 */
[-C--:B------:R-:W-:Y:S02]  /*27f0*/  IMAD R45, R127, R44.reuse, RZ ;  /* 0x0000002c7f2d7224 */ /* 0x080fe400078e02ff */
[----:B------:R-:W-:Y:S02]  /*2800*/  IMAD R3, R46, R37, R0 ;  /* 0x000000252e037224 */ /* 0x000fe400078e0200 */
[----:B------:R-:W-:-:S04]  /*2810*/  IMAD.WIDE.U32 R94, R37, R44, RZ ;  /* 0x0000002c255e7225 */ /* 0x000fc800078e00ff */
[----:B------:R-:W-:Y:S01]  /*2820*/  IMAD R4, R26, -0x80, R27 ;  /* 0xffffff801a047824 */ /* 0x000fe200078e021b */
[----:B------:R-:W-:Y:S01]  /*2830*/  IADD3 R0, R95, R3, RZ ;  /* 0x000000035f007210 */ /* 0x000fe20007ffe0ff */
[----:B------:R-:W-:Y:S02]  /*2840*/  IMAD R45, R46, R40, R45 ;  /* 0x000000282e2d7224 */ /* 0x000fe400078e022d */
[----:B------:R-:W-:Y:S01]  /*2850*/  IMAD.WIDE.U32 R92, R40, R44, RZ ;  /* 0x0000002c285c7225 */ /* 0x000fe200078e00ff */
[----:B------:R-:W-:-:S03]  /*2860*/  VIMNMX R4, R4, 0x80, PT ;  /* 0x0000008004047848 */ /* 0x000fc60003fe0100 */
[----:B------:R-:W-:Y:S01]  /*2870*/  IMAD.IADD R3, R93, 0x1, R45 ;  /* 0x000000015d037824 */ /* 0x000fe200078e022d */
[----:B------:R-:W-:Y:S06]  /*2880*/  @!P0 BRA `(.L_x_459) ;  /* 0x0000003000f08947 */ /* 0x000fec0003800000 */
[----:B------:R-:W-:Y:S01]  /*2890*/  ISETP.GE.AND P0, PT, R19, R4, PT ;  /* 0x000000041300720c */ /* 0x000fe20003f06270 */
[----:B------:R-:W-:Y:S01]  /*28a0*/  BSSY B1, `(.L_x_460) ;  /* 0x000003c000017945 */ /* 0x000fe20003800000 */
        /* <DEDUP_REMOVED lines=13> */
[----:B------:R-:W-:Y:S06]  /*2980*/  @P0 BRA `(.L_x_461) ;  /* 0x0000000000b40947 */ /* 0x000fec0003800000 */
[----:B------:R-:W-:Y:S01]  /*2990*/  IADD3 R45, P4, R112, R94, RZ ;  /* 0x0000005e702d7210 */ /* 0x000fe20007f9e0ff */
[----:B------:R-:W-:Y:S01]  /*29a0*/  ULDC.64 UR4, c[0x0][0x3c8] ;  /* 0x0000f20000047ab9 */ /* 0x000fe20000000a00 */
[----:B------:R-:W-:Y:S01]  /*29b0*/  IADD3 R47, P1, R108, R92, RZ ;  /* 0x0000005c6c2f7210 */ /* 0x000fe20007f3e0ff */
[----:B------:R-:W-:Y:S01]  /*29c0*/  ULDC.64 UR6, c[0x0][0x3e0] ;  /* 0x0000f80000067ab9 */ /* 0x000fe20000000a00 */
[----:B------:R-:W-:Y:S01]  /*29d0*/  VIADD R51, R16, 0x10 ;  /* 0x0000001010337836 */ /* 0x000fe20000000000 */
[----:B------:R-:W-:Y:S01]  /*29e0*/  CS2R R130, SRZ ;  /* 0x0000000000827805 */ /* 0x000fe2000001ff00 */
[----:B------:R-:W-:Y:S01]  /*29f0*/  IMAD.X R46, R0, 0x1, R32, P4 ;  /* 0x00000001002e7824 */ /* 0x000fe200020e0620 */
[----:B------:R-:W-:Y:S02]  /*2a00*/  LEA R44, P4, R45, UR4, 0x1 ;  /* 0x000000042d2c7c11 */ /* 0x000fe4000f8808ff */
[----:B------:R-:W-:Y:S02]  /*2a10*/  CS2R R98, SRZ ;  /* 0x0000000000627805 */ /* 0x000fe4000001ff00 */
[----:B------:R-:W-:-:S02]  /*2a20*/  IADD3.X R50, R3, R34, RZ, P1, !PT ;  /* 0x0000002203327210 */ /* 0x000fc40000ffe4ff */
[----:B------:R-:W-:Y:S02]  /*2a30*/  CS2R R132, SRZ ;  /* 0x0000000000847805 */ /* 0x000fe4000001ff00 */
[----:B------:R-:W-:Y:S02]  /*2a40*/  LEA.HI.X R45, R45, UR5, R46, 0x1, P4 ;  /* 0x000000052d2d7c11 */ /* 0x000fe4000a0f0c2e */
[----:B------:R-:W-:Y:S02]  /*2a50*/  CS2R R120, SRZ ;  /* 0x0000000000787805 */ /* 0x000fe4000001ff00 */
[C---:B------:R-:W-:Y:S02]  /*2a60*/  LEA R46, P4, R47.reuse, UR6, 0x1 ;  /* 0x000000062f2e7c11 */ /* 0x040fe4000f8808ff */
[----:B------:R-:W-:Y:S02]  /*2a70*/  ISETP.GE.AND P1, PT, R16, R122, PT ;  /* 0x0000007a1000720c */ /* 0x000fe40003f26270 */
[----:B------:R-:W-:-:S02]  /*2a80*/  LEA.HI.X R47, R47, UR7, R50, 0x1, P4 ;  /* 0x000000072f2f7c11 */ /* 0x000fc4000a0f0c32 */
[----:B------:R-:W-:Y:S01]  /*2a90*/  ISETP.GE.AND P4, PT, R51, R122, PT ;  /* 0x0000007a3300720c */ /* 0x000fe20003f86270 */
[C---:B------:R-:W-:Y:S01]  /*2aa0*/  VIADD R51, R16.reuse, 0x20 ;  /* 0x0000002010337836 */ /* 0x040fe20000000000 */
[----:B------:R-:W-:-:S07]  /*2ab0*/  IADD3 R59, R16, 0x30, RZ ;  /* 0x00000030103b7810 */ /* 0x000fce0007ffe0ff */
[----:B------:R0:W5:Y:S04]  /*2ac0*/  @!P1 LDG.E.64 R130, desc[UR36][R44.64] ;  /* 0x000000242c829981 */ /* 0x000168000c1e1b00 */
[----:B------:R0:W5:Y:S01]  /*2ad0*/  @!P1 LDG.E.64 R132, desc[UR36][R46.64] ;  /* 0x000000242e849981 */ /* 0x000162000c1e1b00 */
[----:B------:R-:W-:-:S03]  /*2ae0*/  ISETP.GE.AND P1, PT, R51, R122, PT ;  /* 0x0000007a3300720c */ /* 0x000fc60003f26270 */
[----:B------:R0:W5:Y:S04]  /*2af0*/  @!P4 LDG.E.64 R98, desc[UR36][R44.64+0x20] ;  /* 0x000020242c62c981 */ /* 0x000168000c1e1b00 */
[----:B------:R0:W5:Y:S01]  /*2b00*/  @!P4 LDG.E.64 R120, desc[UR36][R46.64+0x20] ;  /* 0x000020242e78c981 */ /* 0x000162000c1e1b00 */
[----:B------:R-:W-:Y:S02]  /*2b10*/  ISETP.GE.AND P4, PT, R59, R122, PT ;  /* 0x0000007a3b00720c */ /* 0x000fe40003f86270 */
[----:B------:R-:W-:Y:S02]  /*2b20*/  CS2R R90, SRZ ;  /* 0x00000000005a7805 */ /* 0x000fe4000001ff00 */
[----:B------:R-:W-:Y:S02]  /*2b30*/  CS2R R96, SRZ ;  /* 0x0000000000607805 */ /* 0x000fe4000001ff00 */
[----:B------:R-:W-:-:S02]  /*2b40*/  CS2R R86, SRZ ;  /* 0x0000000000567805 */ /* 0x000fc4000001ff00 */
[----:B------:R-:W-:Y:S01]  /*2b50*/  CS2R R88, SRZ ;  /* 0x0000000000587805 */ /* 0x000fe2000001ff00 */
[C---:B------:R-:W-:Y:S02]  /*2b60*/  VIADD R51, R16.reuse, 0x40 ;  /* 0x0000004010337836 */ /* 0x040fe40000000000 */
[----:B------:R-:W-:Y:S01]  /*2b70*/  VIADD R59, R16, 0x50 ;  /* 0x00000050103b7836 */ /* 0x000fe20000000000 */
        /* <DEDUP_REMOVED lines=10> */
[----:B------:R0:W5:Y:S04]  /*2c20*/  @!P1 LDG.E.64 R82, desc[UR36][R44.64+0x80] ;  /* 0x000080242c529981 */ /* 0x000168000c1e1b00 */
[----:B------:R0:W5:Y:S04]  /*2c30*/  @!P1 LDG.E.64 R84, desc[UR36][R46.64+0x80] ;  /* 0x000080242e549981 */ /* 0x000168000c1e1b00 */
[----:B------:R0:W5:Y:S04]  /*2c40*/  @!P4 LDG.E.64 R78, desc[UR36][R44.64+0xa0] ;  /* 0x0000a0242c4ec981 */ /* 0x000168000c1e1b00 */
[----:B------:R0:W5:Y:S02]  /*2c50*/  @!P4 LDG.E.64 R80, desc[UR36][R46.64+0xa0] ;  /* 0x0000a0242e50c981 */ /* 0x000164000c1e1b00 */
.L_x_461:
[----:B------:R-:W-:Y:S05]  /*2c60*/  BSYNC B1 ;  /* 0x0000000000017941 */ /* 0x000fea0003800000 */
.L_x_460:
        /* <DEDUP_REMOVED lines=12> */
[----:B-----5:R-:W-:Y:S01]  /*2d30*/  MOV R136, R78 ;  /* 0x0000004e00887202 */ /* 0x020fe20000000f00 */
[----:B------:R-:W-:Y:S01]  /*2d40*/  IMAD.MOV.U32 R137, RZ, RZ, R79 ;  /* 0x000000ffff897224 */ /* 0x000fe200078e004f */
[----:B------:R-:W-:Y:S01]  /*2d50*/  CS2R R76, SRZ ;  /* 0x00000000004c7805 */ /* 0x000fe2000001ff00 */
[----:B------:R-:W-:Y:S06]  /*2d60*/  @P4 BRA `(.L_x_463) ;  /* 0x0000000000b44947 */ /* 0x000fec0003800000 */
[----:B------:R-:W-:Y:S01]  /*2d70*/  IADD3 R94, P1, P5, R112, R94, R36 ;  /* 0x0000005e705e7210 */ /* 0x000fe20007d3e024 */
[----:B------:R-:W-:Y:S01]  /*2d80*/  ULDC.64 UR4, c[0x0][0x3c8] ;  /* 0x0000f20000047ab9 */ /* 0x000fe20000000a00 */
[----:B------:R-:W-:Y:S01]  /*2d90*/  ULDC.64 UR6, c[0x0][0x3e0] ;  /* 0x0000f80000067ab9 */ /* 0x000fe20000000a00 */
[----:B------:R-:W-:Y:S02]  /*2da0*/  CS2R R74, SRZ ;  /* 0x00000000004a7805 */ /* 0x000fe4000001ff00 */
[----:B0-----:R-:W-:Y:S02]  /*2db0*/  IADD3.X R45, R32, R0, R38, P1, P5 ;  /* 0x00000000202d7210 */ /* 0x001fe40000fea426 */
[----:B------:R-:W-:Y:S02]  /*2dc0*/  CS2R R76, SRZ ;  /* 0x00000000004c7805 */ /* 0x000fe4000001ff00 */
[----:B------:R-:W-:-:S04]  /*2dd0*/  IADD3 R92, P1, P5, R108, R92, R39 ;  /* 0x0000005c6c5c7210 */ /* 0x000fc80007d3e027 */
[----:B------:R-:W-:Y:S02]  /*2de0*/  IADD3.X R3, R34, R3, R41, P1, P5 ;  /* 0x0000000322037210 */ /* 0x000fe40000fea429 */
[----:B------:R-:W-:-:S04]  /*2df0*/  LEA R44, P1, R94, UR4, 0x1 ;  /* 0x000000045e2c7c11 */ /* 0x000fc8000f8208ff */
[----:B------:R-:W-:Y:S02]  /*2e00*/  LEA.HI.X R45, R94, UR5, R45, 0x1, P1 ;  /* 0x000000055e2d7c11 */ /* 0x000fe400088f0c2d */
[----:B------:R-:W-:-:S04]  /*2e10*/  LEA R46, P1, R92, UR6, 0x1 ;  /* 0x000000065c2e7c11 */ /* 0x000fc8000f8208ff */
[----:B------:R-:W-:Y:S01]  /*2e20*/  LEA.HI.X R47, R92, UR7, R3, 0x1, P1 ;  /* 0x000000075c2f7c11 */ /* 0x000fe200088f0c03 */
[C---:B------:R-:W-:Y:S01]  /*2e30*/  VIADD R3, R16.reuse, 0x10 ;  /* 0x0000001010037836 */ /* 0x040fe20000000000 */
[----:B------:R-:W-:Y:S02]  /*2e40*/  ISETP.GE.AND P1, PT, R16, R122, PT ;  /* 0x0000007a1000720c */ /* 0x000fe40003f26270 */
[----:B------:R-:W-:Y:S02]  /*2e50*/  CS2R R70, SRZ ;  /* 0x0000000000467805 */ /* 0x000fe4000001ff00 */
[----:B------:R-:W-:-:S09]  /*2e60*/  CS2R R72, SRZ ;  /* 0x0000000000487805 */ /* 0x000fd2000001ff00 */
[----:B------:R1:W5:Y:S04]  /*2e70*/  @!P1 LDG.E.64 R74, desc[UR36][R44.64] ;  /* 0x000000242c4a9981 */ /* 0x000368000c1e1b00 */
[----:B------:R1:W5:Y:S01]  /*2e80*/  @!P1 LDG.E.64 R76, desc[UR36][R46.64] ;  /* 0x000000242e4c9981 */ /* 0x000362000c1e1b00 */
[----:B------:R-:W-:Y:S02]  /*2e90*/  ISETP.GE.AND P1, PT, R3, R122, PT ;  /* 0x0000007a0300720c */ /* 0x000fe40003f26270 */
[----:B------:R-:W-:Y:S02]  /*2ea0*/  IADD3 R3, R16, 0x20, RZ ;  /* 0x0000002010037810 */ /* 0x000fe40007ffe0ff */
[----:B------:R-:W-:Y:S02]  /*2eb0*/  CS2R R66, SRZ ;  /* 0x0000000000427805 */ /* 0x000fe4000001ff00 */
[----:B------:R-:W-:-:S07]  /*2ec0*/  CS2R R68, SRZ ;  /* 0x0000000000447805 */ /* 0x000fce000001ff00 */
[----:B------:R1:W5:Y:S04]  /*2ed0*/  @!P1 LDG.E.64 R70, desc[UR36][R44.64+0x20] ;  /* 0x000020242c469981 */ /* 0x000368000c1e1b00 */
[----:B------:R1:W5:Y:S01]  /*2ee0*/  @!P1 LDG.E.64 R72, desc[UR36][R46.64+0x20] ;  /* 0x000020242e489981 */ /* 0x000362000c1e1b00 */
[----:B------:R-:W-:Y:S01]  /*2ef0*/  ISETP.GE.AND P1, PT, R3, R122, PT ;  /* 0x0000007a0300720c */ /* 0x000fe20003f26270 */
[----:B------:R-:W-:Y:S01]  /*2f00*/  VIADD R3, R16, 0x30 ;  /* 0x0000003010037836 */ /* 0x000fe20000000000 */
[----:B------:R-:W-:Y:S02]  /*2f10*/  CS2R R62, SRZ ;  /* 0x00000000003e7805 */ /* 0x000fe4000001ff00 */
[----:B------:R-:W-:-:S09]  /*2f20*/  CS2R R64, SRZ ;  /* 0x0000000000407805 */ /* 0x000fd2000001ff00 */
        /* <DEDUP_REMOVED lines=14> */
[----:B------:R-:W-:-:S13]  /*3010*/  ISETP.GE.AND P1, PT, R3, R122, PT ;  /* 0x0000007a0300720c */ /* 0x000fda0003f26270 */
[----:B------:R1:W5:Y:S04]  /*3020*/  @!P1 LDG.E.64 R48, desc[UR36][R44.64+0xa0] ;  /* 0x0000a0242c309981 */ /* 0x000368000c1e1b00 */
[----:B------:R1:W5:Y:S02]  /*3030*/  @!P1 LDG.E.64 R50, desc[UR36][R46.64+0xa0] ;  /* 0x0000a0242e329981 */ /* 0x000364000c1e1b00 */
.L_x_463:
[----:B------:R-:W-:Y:S05]  /*3040*/  BSYNC B1 ;  /* 0x0000000000017941 */ /* 0x000fea0003800000 */
.L_x_462:
[----:B------:R-:W-:Y:S01]  /*3050*/  IMAD.MOV.U32 R0, RZ, RZ, R82 ;  /* 0x000000ffff007224 */ /* 0x000fe200078e0052 */
[----:B01----:R-:W-:Y:S01]  /*3060*/  MOV R45, R91 ;  /* 0x0000005b002d7202 */ /* 0x003fe20000000f00 */
[----:B------:R-:W-:Y:S01]  /*3070*/  IMAD.MOV.U32 R3, RZ, RZ, R83 ;  /* 0x000000ffff037224 */ /* 0x000fe200078e0053 */
[----:B------:R-:W-:Y:S01]  /*3080*/  PRMT R156, R136, 0x5410, R137 ;  /* 0x00005410889c7816 */ /* 0x000fe20000000089 */
[----:B------:R-:W-:Y:S01]  /*3090*/  IMAD.MOV.U32 R44, RZ, RZ, R90 ;  /* 0x000000ffff2c7224 */ /* 0x000fe200078e005a */
[----:B------:R-:W-:Y:S02]  /*30a0*/  ISETP.NE.AND P1, PT, R188, 0x3, PT ;  /* 0x00000003bc00780c */ /* 0x000fe40003f25270 */
[----:B------:R-:W-:Y:S01]  /*30b0*/  PRMT R158, R0, 0x5410, R3 ;  /* 0x00005410009e7816 */ /* 0x000fe20000000003 */
[----:B------:R-:W-:Y:S01]  /*30c0*/  IMAD.MOV.U32 R3, RZ, RZ, R87 ;  /* 0x000000ffff037224 */ /* 0x000fe200078e0057 */
[----:B------:R-:W-:Y:S02]  /*30d0*/  MOV R0, R86 ;  /* 0x0000005600007202 */ /* 0x000fe40000000f00 */
[----:B------:R-:W-:Y:S01]  /*30e0*/  PRMT R168, R44, 0x5410, R45 ;  /* 0x000054102ca87816 */ /* 0x000fe2000000002d */
[----:B------:R-:W-:Y:S01]  /*30f0*/  IMAD.MOV.U32 R45, RZ, RZ, R131 ;  /* 0x000000ffff2d7224 */ /* 0x000fe200078e0083 */
[----:B------:R-:W-:Y:S01]  /*3100*/  PRMT R160, R0, 0x5410, R3 ;  /* 0x0000541000a07816 */ /* 0x000fe20000000003 */
[----:B------:R-:W-:Y:S01]  /*3110*/  IMAD.MOV.U32 R0, RZ, RZ, R98 ;  /* 0x000000ffff007224 */ /* 0x000fe200078e0062 */
[----:B------:R-:W-:Y:S01]  /*3120*/  MOV R44, R130 ;  /* 0x00000082002c7202 */ /* 0x000fe20000000f00 */
[----:B------:R-:W-:-:S03]  /*3130*/  IMAD.MOV.U32 R3, RZ, RZ, R99 ;  /* 0x000000ffff037224 */ /* 0x000fc600078e0063 */
        /* <DEDUP_REMOVED lines=10> */
[----:B------:R-:W-:Y:S02]  /*31e0*/  MOV R0, R88 ;  /* 0x0000005800007202 */ /* 0x000fe40000000f00 */
        /* <DEDUP_REMOVED lines=8> */
[----:B-----5:R-:W-:Y:S01]  /*3270*/  IMAD.MOV.U32 R0, RZ, RZ, R48 ;  /* 0x000000ffff007224 */ /* 0x020fe200078e0030 */
        /* <DEDUP_REMOVED lines=34> */
[----:B------:R-:W-:Y:S02]  /*34a0*/  PRMT R143, R45, 0x5410, R44 ;  /* 0x000054102d8f7816 */ /* 0x000fe4000000002c */
[----:B------:R-:W-:Y:S01]  /*34b0*/  PRMT R153, R3, 0x5410, R0 ;  /* 0x0000541003997816 */ /* 0x000fe20000000000 */
[----:B------:R-:W-:Y:S06]  /*34c0*/  @!P1 BRA `(.L_x_464) ;  /* 0x0000000000049947 */ /* 0x000fec0003800000 */
[----:B------:R-:W-:Y:S01]  /*34d0*/  BPT.TRAP 0x1 ;  /* 0x000000040000795c */ /* 0x000fe20000300000 */
.L_x_464:
[----:B------:R-:W-:Y:S01]  /*34e0*/  IMAD R3, R18, 0x8, R2 ;  /* 0x0000000812037824 */ /* 0x000fe200078e0202 */
[----:B------:R-:W-:Y:S01]  /*34f0*/  SHF.L.U32 R0, R186, 0x1f, RZ ;  /* 0x0000001fba007819 */ /* 0x000fe200000006ff */
[----:B------:R-:W-:Y:S03]  /*3500*/  BSSY B1, `(.L_x_465) ;  /* 0x0000003000017945 */ /* 0x000fe60003800000 */
[----:B------:R-:W0:Y:S02]  /*3510*/  SYNCS.PHASECHK.TRANS64.TRYWAIT P5, [R3+URZ+0x34890], R0 ;  /* 0x03489000030075a7 */ /* 0x000e2400080a017f */
[----:B0-----:R-:W-:Y:S05]  /*3520*/  @!P5 BRA `(.L_x_466) ;  /* 0x000001a000a4d947 */ /* 0x001fea0003800000 */
.L_x_766:
[----:B------:R-:W-:Y:S05]  /*3530*/  BSYNC B1 ;  /* 0x0000000000017941 */ /* 0x000fea0003800000 */
.L_x_465:
[----:B------:R-:W-:Y:S04]  /*3540*/  BSSY B1, `(.L_x_467) ;  /* 0x0000139000017945 */ /* 0x000fe80003800000 */
[----:B------:R-:W-:Y:S05]  /*3550*/  @P0 BRA `(.L_x_468) ;  /* 0x0000001000dc0947 */ /* 0x000fea0003800000 */
[----:B------:R-:W-:Y:S01]  /*3560*/  ISETP.NE.AND P0, PT, R14, RZ, PT ;  /* 0x000000ff0e00720c */ /* 0x000fe20003f05270 */
[----:B------:R-:W-:-:S12]  /*3570*/  BSSY B2, `(.L_x_469) ;  /* 0x0000031000027945 */ /* 0x000fd80003800000 */
[----:B------:R-:W-:Y:S05]  /*3580*/  @!P0 BRA `(.L_x_470) ;  /* 0x0000000000bc8947 */ /* 0x000fea0003800000 */
[----:B------:R1:W2:Y:S01]  /*3590*/  LDS.128 R44, [R55] ;  /* 0x00000000372c7984 */ /* 0x0002a20000000c00 */
[----:B------:R-:W-:Y:S01]  /*35a0*/  ISETP.GE.AND P0, PT, R16, R122, PT ;  /* 0x0000007a1000720c */ /* 0x000fe20003f06270 */
[----:B------:R-:W-:-:S12]  /*35b0*/  BSSY B3, `(.L_x_471) ;  /* 0x000002b000037945 */ /* 0x000fd80003800000 */
[----:B-1----:R-:W-:Y:S05]  /*35c0*/  @P0 BRA `(.L_x_472) ;  /* 0x0000000000a40947 */ /* 0x002fea0003800000 */
[--C-:B------:R-:W-:Y:S01]  /*35d0*/  SHF.R.U64 R161, R130, 0x10, R131.reuse ;  /* 0x0000001082a17819 */ /* 0x100fe20000001283 */
[--C-:B--2---:R-:W-:Y:S01]  /*35e0*/  HADD2.F32 R162, -RZ, R45.reuse.H1_H1 ;  /* 0x3000002dffa27230 */ /* 0x104fe20000004100 */
[----:B------:R-:W-:Y:S01]  /*35f0*/  SHF.R.U32.HI R130, RZ, 0x10, R131 ;  /* 0x00000010ff827819 */ /* 0x000fe20000011683 */
[----:B------:R-:W-:Y:S01]  /*3600*/  HADD2.F32 R166, -RZ, R45.H0_H0 ;  /* 0x2000002dffa67230 */ /* 0x000fe20000004100 */
[--C-:B------:R-:W-:Y:S01]  /*3610*/  SHF.R.U64 R131, R132, 0x10, R133.reuse ;  /* 0x0000001084837819 */ /* 0x100fe20000001285 */
[--C-:B------:R-:W-:Y:S01]  /*3620*/  HADD2.F32 R132, -RZ, R47.reuse.H1_H1 ;  /* 0x3000002fff847230 */ /* 0x100fe20000004100 */
[----:B------:R-:W-:Y:S01]  /*3630*/  SHF.R.U32.HI R133, RZ, 0x10, R133 ;  /* 0x00000010ff857819 */ /* 0x000fe20000011685 */
[----:B------:R-:W-:Y:S02]  /*3640*/  HADD2.F32 R164, -RZ, R47.H0_H0 ;  /* 0x2000002fffa47230 */ /* 0x000fe40000004100 */
[----:B------:R-:W-:Y:S02]  /*3650*/  HADD2.F32 R163, -RZ, R131.H0_H0 ;  /* 0x20000083ffa37230 */ /* 0x000fe40000004100 */
[----:B------:R-:W-:-:S02]  /*3660*/  HADD2.F32 R133, -RZ, R133.H0_H0 ;  /* 0x20000085ff857230 */ /* 0x000fc40000004100 */
[----:B------:R-:W-:Y:S02]  /*3670*/  HADD2.F32 R161, -RZ, R161.H0_H0 ;  /* 0x200000a1ffa17230 */ /* 0x000fe40000004100 */
[----:B------:R-:W-:Y:S01]  /*3680*/  FMUL.FTZ R45, R162, R163 ;  /* 0x000000a3a22d7220 */ /* 0x000fe20000410000 */
[----:B------:R-:W-:Y:S02]  /*3690*/  HADD2.F32 R131, -RZ, R130.H0_H0 ;  /* 0x20000082ff837230 */ /* 0x000fe40000004100 */
[----:B------:R-:W-:Y:S01]  /*36a0*/  FMUL.FTZ R47, R132, R133 ;  /* 0x00000085842f7220 */ /* 0x000fe20000410000 */
[----:B------:R-:W-:Y:S01]  /*36b0*/  FMUL.FTZ R163, R166, R163 ;  /* 0x000000a3a6a37220 */ /* 0x000fe20000410000 */
[----:B------:R-:W-:Y:S01]  /*36c0*/  FMUL.FTZ R133, R164, R133 ;  /* 0x00000085a4857220 */ /* 0x000fe20000410000 */
[----:B------:R-:W-:Y:S01]  /*36d0*/  FFMA.FTZ R45, R166, R161, -R45 ;  /* 0x000000a1a62d7223 */ /* 0x000fe2000001082d */
[----:B------:R-:W-:Y:S01]  /*36e0*/  FFMA.FTZ R47, R164, R131, -R47 ;  /* 0x00000083a42f7223 */ /* 0x000fe2000001082f */
[----:B------:R-:W-:Y:S01]  /*36f0*/  FFMA.FTZ R130, R162, R161, R163 ;  /* 0x000000a1a2827223 */ /* 0x000fe200000100a3 */
[----:B------:R-:W-:Y:S01]  /*3700*/  FFMA.FTZ R132, R132, R131, R133 ;  /* 0x0000008384847223 */ /* 0x000fe20000010085 */
[----:B------:R-:W-:-:S02]  /*3710*/  HADD2.F32 R133, -RZ, R167.H0_H0 ;  /* 0x200000a7ff857230 */ /* 0x000fc40000004100 */
[--C-:B------:R-:W-:Y:S01]  /*3720*/  HADD2.F32 R162, -RZ, R44.reuse.H1_H1 ;  /* 0x3000002cffa27230 */ /* 0x100fe20000004100 */
[----:B------:R-:W-:Y:S01]  /*3730*/  F2FP.F16.F32.PACK_AB R45, R130, R45 ;  /* 0x0000002d822d723e */ /* 0x000fe200000000ff */
[----:B------:R-:W-:Y:S01]  /*3740*/  HADD2.F32 R164, -RZ, R44.H0_H0 ;  /* 0x2000002cffa47230 */ /* 0x000fe20000004100 */
[----:B------:R-:W-:Y:S01]  /*3750*/  F2FP.F16.F32.PACK_AB R47, R132, R47 ;  /* 0x0000002f842f723e */ /* 0x000fe200000000ff */
[----:B------:R-:W-:Y:S02]  /*3760*/  HADD2.F32 R131, -RZ, R167.H1_H1 ;  /* 0x300000a7ff837230 */ /* 0x000fe40000004100 */
[-C--:B------:R-:W-:Y:S01]  /*3770*/  FMUL.FTZ R163, R162, R133.reuse ;  /* 0x00000085a2a37220 */ /* 0x080fe20000410000 */
[--C-:B------:R-:W-:Y:S02]  /*3780*/  HADD2.F32 R44, -RZ, R46.reuse.H1_H1 ;  /* 0x3000002eff2c7230 */ /* 0x100fe40000004100 */
[----:B------:R-:W-:Y:S01]  /*3790*/  FMUL.FTZ R167, R164, R133 ;  /* 0x00000085a4a77220 */ /* 0x000fe20000410000 */
[----:B------:R-:W-:-:S02]  /*37a0*/  HADD2.F32 R46, -RZ, R46.H0_H0 ;  /* 0x2000002eff2e7230 */ /* 0x000fc40000004100 */
[--C-:B------:R-:W-:Y:S02]  /*37b0*/  HADD2.F32 R161, -RZ, R165.reuse.H0_H0 ;  /* 0x200000a5ffa17230 */ /* 0x100fe40000004100 */
[-C--:B------:R-:W-:Y:S01]  /*37c0*/  FMUL.FTZ R133, R44, R131.reuse ;  /* 0x000000832c857220 */ /* 0x080fe20000410000 */
[----:B------:R-:W-:Y:S02]  /*37d0*/  HADD2.F32 R165, -RZ, R165.H1_H1 ;  /* 0x300000a5ffa57230 */ /* 0x000fe40000004100 */
[----:B------:R-:W-:Y:S01]  /*37e0*/  FMUL.FTZ R131, R46, R131 ;  /* 0x000000832e837220 */ /* 0x000fe20000410000 */
[-C--:B------:R-:W-:Y:S01]  /*37f0*/  FFMA.FTZ R163, R164, R161.reuse, -R163 ;  /* 0x000000a1a4a37223 */ /* 0x080fe200000108a3 */
[----:B------:R-:W-:Y:S01]  /*3800*/  FFMA.FTZ R162, R162, R161, R167 ;  /* 0x000000a1a2a27223 */ /* 0x000fe200000100a7 */
[-C--:B------:R-:W-:Y:S01]  /*3810*/  FFMA.FTZ R133, R46, R165.reuse, -R133 ;  /* 0x000000a52e857223 */ /* 0x080fe20000010885 */
[----:B------:R-:W-:-:S03]  /*3820*/  FFMA.FTZ R44, R44, R165, R131 ;  /* 0x000000a52c2c7223 */ /* 0x000fc60000010083 */
[----:B------:R-:W-:Y:S02]  /*3830*/  F2FP.F16.F32.PACK_AB R162, R162, R163 ;  /* 0x000000a3a2a2723e */ /* 0x000fe400000000ff */
[----:B------:R-:W-:Y:S02]  /*3840*/  F2FP.F16.F32.PACK_AB R46, R44, R133 ;  /* 0x000000852c2e723e */ /* 0x000fe400000000ff */
[----:B------:R-:W-:-:S07]  /*3850*/  MOV R44, R162 ;  /* 0x000000a2002c7202 */ /* 0x000fce0000000f00 */
.L_x_472:
[----:B------:R-:W-:Y:S05]  /*3860*/  BSYNC B3 ;  /* 0x0000000000037941 */ /* 0x000fea0003800000 */
.L_x_471:
[----:B--2---:R1:W-:Y:S02]  /*3870*/  STG.E.128 desc[UR36][R56.64], R44 ;  /* 0x0000002c38007986 */ /* 0x0043e4000c101d24 */
.L_x_470:
[----:B------:R-:W-:Y:S05]  /*3880*/  BSYNC B2 ;  /* 0x0000000000027941 */ /* 0x000fea0003800000 */
.L_x_469:
[----:B------:R-:W-:Y:S01]  /*3890*/  ISETP.NE.AND P0, PT, R10, RZ, PT ;  /* 0x000000ff0a00720c */ /* 0x000fe20003f05270 */
[----:B------:R-:W-:-:S12]  /*38a0*/  BSSY B2, `(.L_x_473) ;  /* 0x0000031000027945 */ /* 0x000fd80003800000 */
[----:B------:R-:W-:Y:S05]  /*38b0*/  @!P0 BRA `(.L_x_474) ;  /* 0x0000000000bc8947 */ /* 0x000fea0003800000 */
[----:B-1----:R1:W2:Y:S01]  /*38c0*/  LDS.128 R44, [R54] ;  /* 0x00000000362c7984 */ /* 0x0022a20000000c00 */
[----:B------:R-:W-:Y:S01]  /*38d0*/  VIADD R131, R16, 0x10 ;  /* 0x0000001010837836 */ /* 0x000fe20000000000 */
[----:B------:R-:W-:Y:S04]  /*38e0*/  BSSY B3, `(.L_x_475) ;  /* 0x000002b000037945 */ /* 0x000fe80003800000 */
[----:B------:R-:W-:-:S13]  /*38f0*/  ISETP.GE.AND P0, PT, R131, R122, PT ;  /* 0x0000007a8300720c */ /* 0x000fda0003f06270 */
[----:B-1----:R-:W-:Y:S05]  /*3900*/  @P0 BRA `(.L_x_476) ;  /* 0x0000000000a00947 */ /* 0x002fea0003800000 */
[--C-:B------:R-:W-:Y:S01]  /*3910*/  SHF.R.U64 R120, R120, 0x10, R121.reuse ;  /* 0x0000001078787819 */ /* 0x100fe20000001279 */
[--C-:B--2---:R-:W-:Y:S01]  /*3920*/  HADD2.F32 R131, -RZ, R45.reuse.H1_H1 ;  /* 0x3000002dff837230 */ /* 0x104fe20000004100 */
[----:B------:R-:W-:Y:S01]  /*3930*/  SHF.R.U32.HI R121, RZ, 0x10, R121 ;  /* 0x00000010ff797819 */ /* 0x000fe20000011679 */
[----:B------:R-:W-:Y:S01]  /*3940*/  HADD2.F32 R45, -RZ, R45.H0_H0 ;  /* 0x2000002dff2d7230 */ /* 0x000fe20000004100 */
[--C-:B------:R-:W-:Y:S01]  /*3950*/  SHF.R.U64 R98, R98, 0x10, R99.reuse ;  /* 0x0000001062627819 */ /* 0x100fe20000001263 */
[----:B------:R-:W-:Y:S01]  /*3960*/  HADD2.F32 R120, -RZ, R120.H0_H0 ;  /* 0x20000078ff787230 */ /* 0x000fe20000004100 */
[----:B------:R-:W-:Y:S01]  /*3970*/  SHF.R.U32.HI R99, RZ, 0x10, R99 ;  /* 0x00000010ff637819 */ /* 0x000fe20000011663 */
[----:B------:R-:W-:Y:S02]  /*3980*/  HADD2.F32 R121, -RZ, R121.H0_H0 ;  /* 0x20000079ff797230 */ /* 0x000fe40000004100 */
[--C-:B------:R-:W-:Y:S02]  /*3990*/  HADD2.F32 R130, -RZ, R47.reuse.H1_H1 ;  /* 0x3000002fff827230 */ /* 0x100fe40000004100 */
[----:B------:R-:W-:Y:S01]  /*39a0*/  FMUL.FTZ R162, R131, R120 ;  /* 0x0000007883a27220 */ /* 0x000fe20000410000 */
[----:B------:R-:W-:-:S02]  /*39b0*/  HADD2.F32 R132, -RZ, R47.H0_H0 ;  /* 0x2000002fff847230 */ /* 0x000fc40000004100 */
[C---:B------:R-:W-:Y:S01]  /*39c0*/  FMUL.FTZ R120, R45.reuse, R120 ;  /* 0x000000782d787220 */ /* 0x040fe20000410000 */
[----:B------:R-:W-:Y:S02]  /*39d0*/  HADD2.F32 R98, -RZ, R98.H0_H0 ;  /* 0x20000062ff627230 */ /* 0x000fe40000004100 */
[-C--:B------:R-:W-:Y:S01]  /*39e0*/  FMUL.FTZ R47, R130, R121.reuse ;  /* 0x00000079822f7220 */ /* 0x080fe20000410000 */
[----:B------:R-:W-:Y:S02]  /*39f0*/  HADD2.F32 R99, -RZ, R99.H0_H0 ;  /* 0x20000063ff637230 */ /* 0x000fe40000004100 */
[----:B------:R-:W-:Y:S01]  /*3a00*/  FMUL.FTZ R121, R132, R121 ;  /* 0x0000007984797220 */ /* 0x000fe20000410000 */
[-C--:B------:R-:W-:Y:S01]  /*3a10*/  FFMA.FTZ R162, R45, R98.reuse, -R162 ;  /* 0x000000622da27223 */ /* 0x080fe200000108a2 */
[----:B------:R-:W-:Y:S02]  /*3a20*/  FFMA.FTZ R131, R131, R98, R120 ;  /* 0x0000006283837223 */ /* 0x000fe40000010078 */
[----:B------:R-:W-:Y:S01]  /*3a30*/  FFMA.FTZ R130, R130, R99, R121 ;  /* 0x0000006382827223 */ /* 0x000fe20000010079 */
[----:B------:R-:W-:-:S02]  /*3a40*/  HADD2.F32 R98, -RZ, R44.H1_H1 ;  /* 0x3000002cff627230 */ /* 0x000fc40000004100 */
[----:B------:R-:W-:Y:S01]  /*3a50*/  FFMA.FTZ R47, R132, R99, -R47 ;  /* 0x00000063842f7223 */ /* 0x000fe2000001082f */
[----:B------:R-:W-:Y:S02]  /*3a60*/  HADD2.F32 R121, -RZ, R172.H0_H0 ;  /* 0x200000acff797230 */ /* 0x000fe40000004100 */
[----:B------:R-:W-:Y:S02]  /*3a70*/  HADD2.F32 R44, -RZ, R44.H0_H0 ;  /* 0x2000002cff2c7230 */ /* 0x000fe40000004100 */
[----:B------:R-:W-:Y:S02]  /*3a80*/  HADD2.F32 R45, -RZ, R172.H1_H1 ;  /* 0x300000acff2d7230 */ /* 0x000fe40000004100 */
[-C--:B------:R-:W-:Y:S01]  /*3a90*/  FMUL.FTZ R133, R98, R121.reuse ;  /* 0x0000007962857220 */ /* 0x080fe20000410000 */
[--C-:B------:R-:W-:Y:S02]  /*3aa0*/  HADD2.F32 R120, -RZ, R46.reuse.H1_H1 ;  /* 0x3000002eff787230 */ /* 0x100fe40000004100 */
[----:B------:R-:W-:Y:S01]  /*3ab0*/  FMUL.FTZ R161, R44, R121 ;  /* 0x000000792ca17220 */ /* 0x000fe20000410000 */
[----:B------:R-:W-:Y:S01]  /*3ac0*/  HADD2.F32 R46, -RZ, R46.H0_H0 ;  /* 0x2000002eff2e7230 */ /* 0x000fe20000004100 */
[----:B------:R-:W-:Y:S01]  /*3ad0*/  F2FP.F16.F32.PACK_AB R47, R130, R47 ;  /* 0x0000002f822f723e */ /* 0x000fe200000000ff */
[----:B------:R-:W-:-:S02]  /*3ae0*/  HADD2.F32 R99, -RZ, R169.H0_H0 ;  /* 0x200000a9ff637230 */ /* 0x000fc40000004100 */
[-C--:B------:R-:W-:Y:S01]  /*3af0*/  FMUL.FTZ R121, R120, R45.reuse ;  /* 0x0000002d78797220 */ /* 0x080fe20000410000 */
[----:B------:R-:W-:Y:S02]  /*3b00*/  HADD2.F32 R169, -RZ, R169.H1_H1 ;  /* 0x300000a9ffa97230 */ /* 0x000fe40000004100 */
[----:B------:R-:W-:Y:S01]  /*3b10*/  FMUL.FTZ R45, R46, R45 ;  /* 0x0000002d2e2d7220 */ /* 0x000fe20000410000 */
[-C--:B------:R-:W-:Y:S01]  /*3b20*/  FFMA.FTZ R133, R44, R99.reuse, -R133 ;  /* 0x000000632c857223 */ /* 0x080fe20000010885 */
[----:B------:R-:W-:Y:S01]  /*3b30*/  FFMA.FTZ R98, R98, R99, R161 ;  /* 0x0000006362627223 */ /* 0x000fe200000100a1 */
[-C--:B------:R-:W-:Y:S01]  /*3b40*/  FFMA.FTZ R121, R46, R169.reuse, -R121 ;  /* 0x000000a92e797223 */ /* 0x080fe20000010879 */
[----:B------:R-:W-:Y:S01]  /*3b50*/  FFMA.FTZ R120, R120, R169, R45 ;  /* 0x000000a978787223 */ /* 0x000fe2000001002d */
[----:B------:R-:W-:Y:S02]  /*3b60*/  F2FP.F16.F32.PACK_AB R45, R131, R162 ;  /* 0x000000a2832d723e */ /* 0x000fe400000000ff */
[----:B------:R-:W-:-:S02]  /*3b70*/  F2FP.F16.F32.PACK_AB R44, R98, R133 ;  /* 0x00000085622c723e */ /* 0x000fc400000000ff */
[----:B------:R-:W-:-:S07]  /*3b80*/  F2FP.F16.F32.PACK_AB R46, R120, R121 ;  /* 0x00000079782e723e */ /* 0x000fce00000000ff */
.L_x_476:
[----:B------:R-:W-:Y:S05]  /*3b90*/  BSYNC B3 ;  /* 0x0000000000037941 */ /* 0x000fea0003800000 */
.L_x_475:
[----:B--2---:R2:W-:Y:S02]  /*3ba0*/  STG.E.128 desc[UR36][R56.64+0x40], R44 ;  /* 0x0000402c38007986 */ /* 0x0045e4000c101d24 */
.L_x_474:
[----:B------:R-:W-:Y:S05]  /*3bb0*/  BSYNC B2 ;  /* 0x0000000000027941 */ /* 0x000fea0003800000 */
.L_x_473:
[----:B------:R-:W-:Y:S01]  /*3bc0*/  ISETP.NE.AND P0, PT, R9, RZ, PT ;  /* 0x000000ff0900720c */ /* 0x000fe20003f05270 */
[----:B------:R-:W-:-:S12]  /*3bd0*/  BSSY B2, `(.L_x_477) ;  /* 0x0000034000027945 */ /* 0x000fd80003800000 */
[----:B------:R-:W-:Y:S05]  /*3be0*/  @!P0 BRA `(.L_x_478) ;  /* 0x0000000000c88947 */ /* 0x000fea0003800000 */
[----:B-12---:R1:W2:Y:S01]  /*3bf0*/  LDS.128 R44, [R55+0x4000] ;  /* 0x00400000372c7984 */ /* 0x0062a20000000c00 */
[----:B------:R-:W-:Y:S01]  /*3c00*/  VIADD R99, R16, 0x20 ;  /* 0x0000002010637836 */ /* 0x000fe20000000000 */
[----:B------:R-:W-:Y:S04]  /*3c10*/  BSSY B3, `(.L_x_479) ;  /* 0x000002e000037945 */ /* 0x000fe80003800000 */
[----:B------:R-:W-:-:S13]  /*3c20*/  ISETP.GE.AND P0, PT, R99, R122, PT ;  /* 0x0000007a6300720c */ /* 0x000fda0003f06270 */
[----:B-1----:R-:W-:Y:S05]  /*3c30*/  @P0 BRA `(.L_x_480) ;  /* 0x0000000000ac0947 */ /* 0x002fea0003800000 */
[----:B------:R-:W-:Y:S01]  /*3c40*/  SHF.R.U64 R130, R96, 0x10, R97 ;  /* 0x0000001060827819 */ /* 0x000fe20000001261 */
[----:B--2---:R-:W-:Y:S01]  /*3c50*/  IMAD.MOV.U32 R120, RZ, RZ, R47 ;  /* 0x000000ffff787224 */ /* 0x004fe200078e002f */
[----:B------:R-:W-:Y:S02]  /*3c60*/  SHF.R.U32.HI R96, RZ, 0x10, R97 ;  /* 0x00000010ff607819 */ /* 0x000fe40000011661 */
[----:B------:R-:W-:Y:S01]  /*3c70*/  MOV R97, R45 ;  /* 0x0000002d00617202 */ /* 0x000fe20000000f00 */
[----:B------:R-:W-:Y:S01]  /*3c80*/  HADD2.F32 R130, -RZ, R130.H0_H0 ;  /* 0x20000082ff827230 */ /* 0x000fe20000004100 */
[--C-:B------:R-:W-:Y:S01]  /*3c90*/  SHF.R.U64 R98, R90, 0x10, R91.reuse ;  /* 0x000000105a627819 */ /* 0x100fe2000000125b */
[----:B------:R-:W-:Y:S01]  /*3ca0*/  HADD2.F32 R45, -RZ, R96.H0_H0 ;  /* 0x20000060ff2d7230 */ /* 0x000fe20000004100 */
[----:B------:R-:W-:Y:S01]  /*3cb0*/  SHF.R.U32.HI R90, RZ, 0x10, R91 ;  /* 0x00000010ff5a7819 */ /* 0x000fe2000001165b */
[--C-:B------:R-:W-:Y:S02]  /*3cc0*/  HADD2.F32 R47, -RZ, R97.reuse.H1_H1 ;  /* 0x30000061ff2f7230 */ /* 0x100fe40000004100 */
[----:B------:R-:W-:-:S02]  /*3cd0*/  HADD2.F32 R97, -RZ, R97.H0_H0 ;  /* 0x20000061ff617230 */ /* 0x000fc40000004100 */
[--C-:B------:R-:W-:Y:S02]  /*3ce0*/  HADD2.F32 R96, -RZ, R120.reuse.H1_H1 ;  /* 0x30000078ff607230 */ /* 0x100fe40000004100 */
[----:B------:R-:W-:Y:S02]  /*3cf0*/  HADD2.F32 R120, -RZ, R120.H0_H0 ;  /* 0x20000078ff787230 */ /* 0x000fe40000004100 */
[----:B------:R-:W-:Y:S02]  /*3d00*/  HADD2.F32 R98, -RZ, R98.H0_H0 ;  /* 0x20000062ff627230 */ /* 0x000fe40000004100 */
[-C--:B------:R-:W-:Y:S01]  /*3d10*/  FMUL.FTZ R99, R96, R45.reuse ;  /* 0x0000002d60637220 */ /* 0x080fe20000410000 */
[----:B------:R-:W-:Y:S02]  /*3d20*/  HADD2.F32 R91, -RZ, R90.H0_H0 ;  /* 0x2000005aff5b7230 */ /* 0x000fe40000004100 */
[-C--:B------:R-:W-:Y:S01]  /*3d30*/  FMUL.FTZ R90, R47, R130.reuse ;  /* 0x000000822f5a7220 */ /* 0x080fe20000410000 */
[----:B------:R-:W-:Y:S01]  /*3d40*/  FMUL.FTZ R130, R97, R130 ;  /* 0x0000008261827220 */ /* 0x000fe20000410000 */
[----:B------:R-:W-:-:S02]  /*3d50*/  FMUL.FTZ R121, R120, R45 ;  /* 0x0000002d78797220 */ /* 0x000fc40000410000 */
[-C--:B------:R-:W-:Y:S01]  /*3d60*/  FFMA.FTZ R45, R97, R98.reuse, -R90 ;  /* 0x00000062612d7223 */ /* 0x080fe2000001085a */
[----:B------:R-:W-:Y:S01]  /*3d70*/  FFMA.FTZ R90, R47, R98, R130 ;  /* 0x000000622f5a7223 */ /* 0x000fe20000010082 */
[-C--:B------:R-:W-:Y:S01]  /*3d80*/  FFMA.FTZ R47, R120, R91.reuse, -R99 ;  /* 0x0000005b782f7223 */ /* 0x080fe20000010863 */
[--C-:B------:R-:W-:Y:S02]  /*3d90*/  HADD2.F32 R99, -RZ, R171.reuse.H0_H0 ;  /* 0x200000abff637230 */ /* 0x100fe40000004100 */
[----:B------:R-:W-:Y:S01]  /*3da0*/  FFMA.FTZ R96, R96, R91, R121 ;  /* 0x0000005b60607223 */ /* 0x000fe20000010079 */
[--C-:B------:R-:W-:Y:S01]  /*3db0*/  HADD2.F32 R98, -RZ, R44.reuse.H1_H1 ;  /* 0x3000002cff627230 */ /* 0x100fe20000004100 */
[----:B------:R-:W-:Y:S01]  /*3dc0*/  F2FP.F16.F32.PACK_AB R45, R90, R45 ;  /* 0x0000002d5a2d723e */ /* 0x000fe200000000ff */
[----:B------:R-:W-:Y:S02]  /*3dd0*/  HADD2.F32 R120, -RZ, R44.H0_H0 ;  /* 0x2000002cff787230 */ /* 0x000fe40000004100 */
[----:B------:R-:W-:-:S02]  /*3de0*/  HADD2.F32 R171, -RZ, R171.H1_H1 ;  /* 0x300000abffab7230 */ /* 0x000fc40000004100 */
[-C--:B------:R-:W-:Y:S01]  /*3df0*/  FMUL.FTZ R121, R98, R99.reuse ;  /* 0x0000006362797220 */ /* 0x080fe20000410000 */
[----:B------:R-:W-:Y:S02]  /*3e00*/  HADD2.F32 R44, -RZ, R46.H1_H1 ;  /* 0x3000002eff2c7230 */ /* 0x000fe40000004100 */
[----:B------:R-:W-:Y:S01]  /*3e10*/  FMUL.FTZ R99, R120, R99 ;  /* 0x0000006378637220 */ /* 0x000fe20000410000 */
[----:B------:R-:W-:Y:S01]  /*3e20*/  HADD2.F32 R91, -RZ, R168.H0_H0 ;  /* 0x200000a8ff5b7230 */ /* 0x000fe20000004100 */
[----:B------:R-:W-:Y:S01]  /*3e30*/  F2FP.F16.F32.PACK_AB R47, R96, R47 ;  /* 0x0000002f602f723e */ /* 0x000fe200000000ff */
[----:B------:R-:W-:Y:S02]  /*3e40*/  HADD2.F32 R46, -RZ, R46.H0_H0 ;  /* 0x2000002eff2e7230 */ /* 0x000fe40000004100 */
[----:B------:R-:W-:Y:S01]  /*3e50*/  FMUL.FTZ R131, R44, R171 ;  /* 0x000000ab2c837220 */ /* 0x000fe20000410000 */
[----:B------:R-:W-:Y:S02]  /*3e60*/  HADD2.F32 R97, -RZ, R168.H1_H1 ;  /* 0x300000a8ff617230 */ /* 0x000fe40000004100 */
[-C--:B------:R-:W-:Y:S01]  /*3e70*/  FFMA.FTZ R121, R120, R91.reuse, -R121 ;  /* 0x0000005b78797223 */ /* 0x080fe20000010879 */
[----:B------:R-:W-:Y:S01]  /*3e80*/  FFMA.FTZ R98, R98, R91, R99 ;  /* 0x0000005b62627223 */ /* 0x000fe20000010063 */
[C---:B------:R-:W-:Y:S01]  /*3e90*/  FMUL.FTZ R171, R46.reuse, R171 ;  /* 0x000000ab2eab7220 */ /* 0x040fe20000410000 */
[----:B------:R-:W-:-:S03]  /*3ea0*/  FFMA.FTZ R131, R46, R97, -R131 ;  /* 0x000000612e837223 */ /* 0x000fc60000010883 */
[----:B------:R-:W-:Y:S01]  /*3eb0*/  FFMA.FTZ R44, R44, R97, R171 ;  /* 0x000000612c2c7223 */ /* 0x000fe200000100ab */
[----:B------:R-:W-:-:S04]  /*3ec0*/  F2FP.F16.F32.PACK_AB R98, R98, R121 ;  /* 0x000000796262723e */ /* 0x000fc800000000ff */
[----:B------:R-:W-:Y:S01]  /*3ed0*/  F2FP.F16.F32.PACK_AB R46, R44, R131 ;  /* 0x000000832c2e723e */ /* 0x000fe200000000ff */
[----:B------:R-:W-:-:S07]  /*3ee0*/  IMAD.MOV.U32 R44, RZ, RZ, R98 ;  /* 0x000000ffff2c7224 */ /* 0x000fce00078e0062 */
.L_x_480:
[----:B------:R-:W-:Y:S05]  /*3ef0*/  BSYNC B3 ;  /* 0x0000000000037941 */ /* 0x000fea0003800000 */
.L_x_479:
[----:B--2---:R3:W-:Y:S02]  /*3f00*/  STG.E.128 desc[UR36][R56.64+0x80], R44 ;  /* 0x0000802c38007986 */ /* 0x0047e4000c101d24 */
.L_x_478:
[----:B------:R-:W-:Y:S05]  /*3f10*/  BSYNC B2 ;  /* 0x0000000000027941 */ /* 0x000fea0003800000 */
.L_x_477:
[----:B------:R-:W-:Y:S01]  /*3f20*/  ISETP.NE.AND P0, PT, R8, RZ, PT ;  /* 0x000000ff0800720c */ /* 0x000fe20003f05270 */
[----:B------:R-:W-:-:S12]  /*3f30*/  BSSY B2, `(.L_x_481) ;  /* 0x0000033000027945 */ /* 0x000fd80003800000 */
[----:B------:R-:W-:Y:S05]  /*3f40*/  @!P0 BRA `(.L_x_482) ;  /* 0x0000000000c48947 */ /* 0x000fea0003800000 */
[----:B-123--:R1:W2:Y:S01]  /*3f50*/  LDS.128 R44, [R54+0x4000] ;  /* 0x00400000362c7984 */ /* 0x00e2a20000000c00 */
[----:B------:R-:W-:Y:S01]  /*3f60*/  IADD3 R91, R16, 0x30, RZ ;  /* 0x00000030105b7810 */ /* 0x000fe20007ffe0ff */
[----:B------:R-:W-:Y:S03]  /*3f70*/  BSSY B3, `(.L_x_483) ;  /* 0x000002d000037945 */ /* 0x000fe60003800000 */
[----:B------:R-:W-:-:S13]  /*3f80*/  ISETP.GE.AND P0, PT, R91, R122, PT ;  /* 0x0000007a5b00720c */ /* 0x000fda0003f06270 */
[----:B-1----:R-:W-:Y:S05]  /*3f90*/  @P0 BRA `(.L_x_484) ;  /* 0x0000000000a80947 */ /* 0x002fea0003800000 */
[--C-:B------:R-:W-:Y:S01]  /*3fa0*/  SHF.R.U64 R97, R86, 0x10, R87.reuse ;  /* 0x0000001056617819 */ /* 0x100fe20000001257 */
[----:B--2---:R-:W-:Y:S01]  /*3fb0*/  IMAD.MOV.U32 R86, RZ, RZ, R44 ;  /* 0x000000ffff567224 */ /* 0x004fe200078e002c */
[----:B------:R-:W-:Y:S01]  /*3fc0*/  SHF.R.U32.HI R90, RZ, 0x10, R87 ;  /* 0x00000010ff5a7819 */ /* 0x000fe20000011657 */
[----:B------:R-:W-:Y:S01]  /*3fd0*/  IMAD.MOV.U32 R87, RZ, RZ, R47 ;  /* 0x000000ffff577224 */ /* 0x000fe200078e002f */
[--C-:B------:R-:W-:Y:S01]  /*3fe0*/  SHF.R.U64 R91, R88, 0x10, R89.reuse ;  /* 0x00000010585b7819 */ /* 0x100fe20000001259 */
[--C-:B------:R-:W-:Y:S01]  /*3ff0*/  HADD2.F32 R47, -RZ, R45.reuse.H1_H1 ;  /* 0x3000002dff2f7230 */ /* 0x100fe20000004100 */
[----:B------:R-:W-:Y:S01]  /*4000*/  SHF.R.U32.HI R96, RZ, 0x10, R89 ;  /* 0x00000010ff607819 */ /* 0x000fe20000011659 */
[----:B------:R-:W-:Y:S02]  /*4010*/  HADD2.F32 R44, -RZ, R45.H0_H0 ;  /* 0x2000002dff2c7230 */ /* 0x000fe40000004100 */
[----:B------:R-:W-:Y:S02]  /*4020*/  HADD2.F32 R91, -RZ, R91.H0_H0 ;  /* 0x2000005bff5b7230 */ /* 0x000fe40000004100 */
[----:B------:R-:W-:-:S02]  /*4030*/  HADD2.F32 R88, -RZ, R87.H1_H1 ;  /* 0x30000057ff587230 */ /* 0x000fc40000004100 */
[----:B------:R-:W-:Y:S02]  /*4040*/  HADD2.F32 R96, -RZ, R96.H0_H0 ;  /* 0x20000060ff607230 */ /* 0x000fe40000004100 */
[-C--:B------:R-:W-:Y:S01]  /*4050*/  FMUL.FTZ R45, R47, R91.reuse ;  /* 0x0000005b2f2d7220 */ /* 0x080fe20000410000 */
[----:B------:R-:W-:Y:S02]  /*4060*/  HADD2.F32 R87, -RZ, R87.H0_H0 ;  /* 0x20000057ff577230 */ /* 0x000fe40000004100 */
[----:B------:R-:W-:Y:S01]  /*4070*/  FMUL.FTZ R98, R44, R91 ;  /* 0x0000005b2c627220 */ /* 0x000fe20000410000 */
[----:B------:R-:W-:Y:S02]  /*4080*/  HADD2.F32 R89, -RZ, R97.H0_H0 ;  /* 0x20000061ff597230 */ /* 0x000fe40000004100 */
[-C--:B------:R-:W-:Y:S01]  /*4090*/  FMUL.FTZ R120, R88, R96.reuse ;  /* 0x0000006058787220 */ /* 0x080fe20000410000 */
[----:B------:R-:W-:Y:S02]  /*40a0*/  HADD2.F32 R90, -RZ, R90.H0_H0 ;  /* 0x2000005aff5a7230 */ /* 0x000fe40000004100 */
[----:B------:R-:W-:Y:S01]  /*40b0*/  FMUL.FTZ R91, R87, R96 ;  /* 0x00000060575b7220 */ /* 0x000fe20000410000 */
[----:B------:R-:W-:-:S02]  /*40c0*/  HADD2.F32 R97, -RZ, R170.H1_H1 ;  /* 0x300000aaff617230 */ /* 0x000fc40000004100 */
[-C--:B------:R-:W-:Y:S01]  /*40d0*/  FFMA.FTZ R44, R44, R89.reuse, -R45 ;  /* 0x000000592c2c7223 */ /* 0x080fe2000001082d */
[----:B------:R-:W-:Y:S01]  /*40e0*/  FFMA.FTZ R45, R47, R89, R98 ;  /* 0x000000592f2d7223 */ /* 0x000fe20000010062 */
[-C--:B------:R-:W-:Y:S01]  /*40f0*/  FFMA.FTZ R47, R87, R90.reuse, -R120 ;  /* 0x0000005a572f7223 */ /* 0x080fe20000010878 */
[----:B------:R-:W-:Y:S01]  /*4100*/  FFMA.FTZ R96, R88, R90, R91 ;  /* 0x0000005a58607223 */ /* 0x000fe2000001005b */
[----:B------:R-:W-:Y:S02]  /*4110*/  HADD2.F32 R90, -RZ, R170.H0_H0 ;  /* 0x200000aaff5a7230 */ /* 0x000fe40000004100 */
[----:B------:R-:W-:Y:S01]  /*4120*/  HADD2.F32 R87, -RZ, R86.H1_H1 ;  /* 0x30000056ff577230 */ /* 0x000fe20000004100 */
[----:B------:R-:W-:Y:S01]  /*4130*/  F2FP.F16.F32.PACK_AB R45, R45, R44 ;  /* 0x0000002c2d2d723e */ /* 0x000fe200000000ff */
[----:B------:R-:W-:Y:S01]  /*4140*/  HADD2.F32 R88, -RZ, R46.H1_H1 ;  /* 0x3000002eff587230 */ /* 0x000fe20000004100 */
[----:B------:R-:W-:Y:S01]  /*4150*/  F2FP.F16.F32.PACK_AB R47, R96, R47 ;  /* 0x0000002f602f723e */ /* 0x000fe200000000ff */
[----:B------:R-:W-:-:S02]  /*4160*/  HADD2.F32 R86, -RZ, R86.H0_H0 ;  /* 0x20000056ff567230 */ /* 0x000fc40000004100 */
[CC--:B------:R-:W-:Y:S01]  /*4170*/  FMUL.FTZ R99, R87.reuse, R90.reuse ;  /* 0x0000005a57637220 */ /* 0x0c0fe20000410000 */
[----:B------:R-:W-:Y:S02]  /*4180*/  HADD2.F32 R46, -RZ, R46.H0_H0 ;  /* 0x2000002eff2e7230 */ /* 0x000fe40000004100 */
[-C--:B------:R-:W-:Y:S01]  /*4190*/  FMUL.FTZ R121, R88, R97.reuse ;  /* 0x0000006158797220 */ /* 0x080fe20000410000 */
[--C-:B------:R-:W-:Y:S02]  /*41a0*/  HADD2.F32 R89, -RZ, R160.reuse.H0_H0 ;  /* 0x200000a0ff597230 */ /* 0x100fe40000004100 */
[----:B------:R-:W-:Y:S01]  /*41b0*/  FMUL.FTZ R90, R86, R90 ;  /* 0x0000005a565a7220 */ /* 0x000fe20000410000 */
[----:B------:R-:W-:Y:S02]  /*41c0*/  HADD2.F32 R91, -RZ, R160.H1_H1 ;  /* 0x300000a0ff5b7230 */ /* 0x000fe40000004100 */
[----:B------:R-:W-:Y:S01]  /*41d0*/  FMUL.FTZ R97, R46, R97 ;  /* 0x000000612e617220 */ /* 0x000fe20000410000 */
[-C--:B------:R-:W-:Y:S01]  /*41e0*/  FFMA.FTZ R99, R86, R89.reuse, -R99 ;  /* 0x0000005956637223 */ /* 0x080fe20000010863 */
[----:B------:R-:W-:Y:S01]  /*41f0*/  FFMA.FTZ R90, R87, R89, R90 ;  /* 0x00000059575a7223 */ /* 0x000fe2000001005a */
[-C--:B------:R-:W-:Y:S01]  /*4200*/  FFMA.FTZ R121, R46, R91.reuse, -R121 ;  /* 0x0000005b2e797223 */ /* 0x080fe20000010879 */
[----:B------:R-:W-:-:S03]  /*4210*/  FFMA.FTZ R88, R88, R91, R97 ;  /* 0x0000005b58587223 */ /* 0x000fc60000010061 */
[----:B------:R-:W-:Y:S02]  /*4220*/  F2FP.F16.F32.PACK_AB R44, R90, R99 ;  /* 0x000000635a2c723e */ /* 0x000fe400000000ff */
[----:B------:R-:W-:-:S07]  /*4230*/  F2FP.F16.F32.PACK_AB R46, R88, R121 ;  /* 0x00000079582e723e */ /* 0x000fce00000000ff */
.L_x_484:
[----:B------:R-:W-:Y:S05]  /*4240*/  BSYNC B3 ;  /* 0x0000000000037941 */ /* 0x000fea0003800000 */
.L_x_483:
[----:B--2---:R4:W-:Y:S02]  /*4250*/  STG.E.128 desc[UR36][R56.64+0xc0], R44 ;  /* 0x0000c02c38007986 */ /* 0x0049e4000c101d24 */
.L_x_482:
[----:B------:R-:W-:Y:S05]  /*4260*/  BSYNC B2 ;  /* 0x0000000000027941 */ /* 0x000fea0003800000 */
.L_x_481:
[----:B------:R-:W-:Y:S01]  /*4270*/  ISETP.NE.AND P0, PT, R7, RZ, PT ;  /* 0x000000ff0700720c */ /* 0x000fe20003f05270 */
[----:B------:R-:W-:-:S12]  /*4280*/  BSSY B2, `(.L_x_485) ;  /* 0x0000032000027945 */ /* 0x000fd80003800000 */
[----:B------:R-:W-:Y:S05]  /*4290*/  @!P0 BRA `(.L_x_486) ;  /* 0x0000000000c08947 */ /* 0x000fea0003800000 */
[----:B-1234-:R1:W2:Y:S01]  /*42a0*/  LDS.128 R44, [R55+0x8000] ;  /* 0x00800000372c7984 */ /* 0x01e2a20000000c00 */
[----:B------:R-:W-:Y:S01]  /*42b0*/  IADD3 R87, R16, 0x40, RZ ;  /* 0x0000004010577810 */ /* 0x000fe20007ffe0ff */
[----:B------:R-:W-:Y:S03]  /*42c0*/  BSSY B3, `(.L_x_487) ;  /* 0x000002c000037945 */ /* 0x000fe60003800000 */
[----:B------:R-:W-:-:S13]  /*42d0*/  ISETP.GE.AND P0, PT, R87, R122, PT ;  /* 0x0000007a5700720c */ /* 0x000fda0003f06270 */
[----:B-1----:R-:W-:Y:S05]  /*42e0*/  @P0 BRA `(.L_x_488) ;  /* 0x0000000000a40947 */ /* 0x002fea0003800000 */
[--C-:B------:R-:W-:Y:S01]  /*42f0*/  SHF.R.U64 R87, R82, 0x10, R83.reuse ;  /* 0x0000001052577819 */ /* 0x100fe20000001253 */
[----:B--2---:R-:W-:Y:S01]  /*4300*/  IMAD.MOV.U32 R82, RZ, RZ, R46 ;  /* 0x000000ffff527224 */ /* 0x004fe200078e002e */
[----:B------:R-:W-:Y:S01]  /*4310*/  SHF.R.U32.HI R86, RZ, 0x10, R83 ;  /* 0x00000010ff567819 */ /* 0x000fe20000011653 */
[--C-:B------:R-:W-:Y:S01]  /*4320*/  HADD2.F32 R46, -RZ, R45.reuse.H1_H1 ;  /* 0x3000002dff2e7230 */ /* 0x100fe20000004100 */
[--C-:B------:R-:W-:Y:S01]  /*4330*/  SHF.R.U64 R83, R84, 0x10, R85.reuse ;  /* 0x0000001054537819 */ /* 0x100fe20000001255 */
[----:B------:R-:W-:Y:S01]  /*4340*/  HADD2.F32 R45, -RZ, R45.H0_H0 ;  /* 0x2000002dff2d7230 */ /* 0x000fe20000004100 */
[----:B------:R-:W-:Y:S01]  /*4350*/  SHF.R.U32.HI R88, RZ, 0x10, R85 ;  /* 0x00000010ff587819 */ /* 0x000fe20000011655 */
[----:B------:R-:W-:Y:S02]  /*4360*/  HADD2.F32 R84, -RZ, R87.H0_H0 ;  /* 0x20000057ff547230 */ /* 0x000fe40000004100 */
[----:B------:R-:W-:Y:S02]  /*4370*/  HADD2.F32 R85, -RZ, R83.H0_H0 ;  /* 0x20000053ff557230 */ /* 0x000fe40000004100 */
[----:B------:R-:W-:-:S02]  /*4380*/  HADD2.F32 R88, -RZ, R88.H0_H0 ;  /* 0x20000058ff587230 */ /* 0x000fc40000004100 */
[--C-:B------:R-:W-:Y:S02]  /*4390*/  HADD2.F32 R83, -RZ, R47.reuse.H1_H1 ;  /* 0x3000002fff537230 */ /* 0x100fe40000004100 */
[CC--:B------:R-:W-:Y:S01]  /*43a0*/  FMUL.FTZ R90, R46.reuse, R85.reuse ;  /* 0x000000552e5a7220 */ /* 0x0c0fe20000410000 */
[C---:B------:R-:W-:Y:S01]  /*43b0*/  FMUL.FTZ R85, R45.reuse, R85 ;  /* 0x000000552d557220 */ /* 0x040fe20000410000 */
[----:B------:R-:W-:Y:S02]  /*43c0*/  HADD2.F32 R47, -RZ, R47.H0_H0 ;  /* 0x2000002fff2f7230 */ /* 0x000fe40000004100 */
[-C--:B------:R-:W-:Y:S01]  /*43d0*/  FFMA.FTZ R90, R45, R84.reuse, -R90 ;  /* 0x000000542d5a7223 */ /* 0x080fe2000001085a */
[----:B------:R-:W-:Y:S01]  /*43e0*/  FFMA.FTZ R87, R46, R84, R85 ;  /* 0x000000542e577223 */ /* 0x000fe20000010055 */
[----:B------:R-:W-:Y:S02]  /*43f0*/  HADD2.F32 R86, -RZ, R86.H0_H0 ;  /* 0x20000056ff567230 */ /* 0x000fe40000004100 */
[----:B------:R-:W-:Y:S01]  /*4400*/  FMUL.FTZ R96, R83, R88 ;  /* 0x0000005853607220 */ /* 0x000fe20000410000 */
[----:B------:R-:W-:-:S02]  /*4410*/  HADD2.F32 R84, -RZ, R159.H0_H0 ;  /* 0x2000009fff547230 */ /* 0x000fc40000004100 */
[C---:B------:R-:W-:Y:S01]  /*4420*/  FMUL.FTZ R88, R47.reuse, R88 ;  /* 0x000000582f587220 */ /* 0x040fe20000410000 */
[----:B------:R-:W-:Y:S02]  /*4430*/  HADD2.F32 R159, -RZ, R159.H1_H1 ;  /* 0x3000009fff9f7230 */ /* 0x000fe40000004100 */
[-C--:B------:R-:W-:Y:S01]  /*4440*/  FFMA.FTZ R96, R47, R86.reuse, -R96 ;  /* 0x000000562f607223 */ /* 0x080fe20000010860 */
[----:B------:R-:W-:Y:S02]  /*4450*/  HADD2.F32 R45, -RZ, R44.H1_H1 ;  /* 0x3000002cff2d7230 */ /* 0x000fe40000004100 */
[----:B------:R-:W-:Y:S01]  /*4460*/  FFMA.FTZ R91, R83, R86, R88 ;  /* 0x00000056535b7223 */ /* 0x000fe20000010058 */
[----:B------:R-:W-:Y:S02]  /*4470*/  HADD2.F32 R46, -RZ, R82.H1_H1 ;  /* 0x30000052ff2e7230 */ /* 0x000fe40000004100 */
[----:B------:R-:W-:Y:S02]  /*4480*/  HADD2.F32 R44, -RZ, R44.H0_H0 ;  /* 0x2000002cff2c7230 */ /* 0x000fe40000004100 */
[----:B------:R-:W-:Y:S01]  /*4490*/  FMUL.FTZ R85, R45, R84 ;  /* 0x000000542d557220 */ /* 0x000fe20000410000 */
[----:B------:R-:W-:-:S02]  /*44a0*/  HADD2.F32 R82, -RZ, R82.H0_H0 ;  /* 0x20000052ff527230 */ /* 0x000fc40000004100 */
        /* <DEDUP_REMOVED lines=8> */
[----:B------:R-:W-:Y:S01]  /*4530*/  FFMA.FTZ R46, R46, R83, R159 ;  /* 0x000000532e2e7223 */ /* 0x000fe2000001009f */
[----:B------:R-:W-:-:S02]  /*4540*/  F2FP.F16.F32.PACK_AB R45, R87, R90 ;  /* 0x0000005a572d723e */ /* 0x000fc400000000ff */
[----:B------:R-:W-:Y:S02]  /*4550*/  F2FP.F16.F32.PACK_AB R47, R91, R96 ;  /* 0x000000605b2f723e */ /* 0x000fe400000000ff */
[----:B------:R-:W-:Y:S02]  /*4560*/  F2FP.F16.F32.PACK_AB R44, R84, R85 ;  /* 0x00000055542c723e */ /* 0x000fe400000000ff */
[----:B------:R-:W-:-:S07]  /*4570*/  F2FP.F16.F32.PACK_AB R46, R46, R89 ;  /* 0x000000592e2e723e */ /* 0x000fce00000000ff */
.L_x_488:
[----:B------:R-:W-:Y:S05]  /*4580*/  BSYNC B3 ;  /* 0x0000000000037941 */ /* 0x000fea0003800000 */
.L_x_487:
[----:B--2---:R1:W-:Y:S02]  /*4590*/  STG.E.128 desc[UR36][R56.64+0x100], R44 ;  /* 0x0001002c38007986 */ /* 0x0043e4000c101d24 */
.L_x_486:
[----:B------:R-:W-:Y:S05]  /*45a0*/  BSYNC B2 ;  /* 0x0000000000027941 */ /* 0x000fea0003800000 */
.L_x_485:
[----:B------:R-:W-:-:S13]  /*45b0*/  ISETP.NE.AND P0, PT, R6, RZ, PT ;  /* 0x000000ff0600720c */ /* 0x000fda0003f05270 */
[----:B------:R-:W-:Y:S05]  /*45c0*/  @!P0 BRA `(.L_x_468) ;  /* 0x0000000000c08947 */ /* 0x000fea0003800000 */
[----:B-1234-:R1:W2:Y:S01]  /*45d0*/  LDS.128 R44, [R54+0x8000] ;  /* 0x00800000362c7984 */ /* 0x01e2a20000000c00 */
[----:B------:R-:W-:Y:S01]  /*45e0*/  VIADD R83, R16, 0x50 ;  /* 0x0000005010537836 */ /* 0x000fe20000000000 */
[----:B------:R-:W-:Y:S04]  /*45f0*/  BSSY B2, `(.L_x_489) ;  /* 0x000002c000027945 */ /* 0x000fe80003800000 */
[----:B------:R-:W-:-:S13]  /*4600*/  ISETP.GE.AND P0, PT, R83, R122, PT ;  /* 0x0000007a5300720c */ /* 0x000fda0003f06270 */
[----:B-1----:R-:W-:Y:S05]  /*4610*/  @P0 BRA `(.L_x_490) ;  /* 0x0000000000a40947 */ /* 0x002fea0003800000 */
[--C-:B------:R-:W-:Y:S02]  /*4620*/  SHF.R.U64 R83, R78, 0x10, R79.reuse ;  /* 0x000000104e537819 */ /* 0x100fe4000000124f */
[----:B------:R-:W-:Y:S02]  /*4630*/  SHF.R.U32.HI R82, RZ, 0x10, R79 ;  /* 0x00000010ff527819 */ /* 0x000fe4000001164f */
[--C-:B------:R-:W-:Y:S01]  /*4640*/  SHF.R.U64 R79, R80, 0x10, R81.reuse ;  /* 0x00000010504f7819 */ /* 0x100fe20000001251 */
[----:B------:R-:W-:Y:S01]  /*4650*/  HADD2.F32 R80, -RZ, R83.H0_H0 ;  /* 0x20000053ff507230 */ /* 0x000fe20000004100 */
[----:B------:R-:W-:Y:S01]  /*4660*/  SHF.R.U32.HI R84, RZ, 0x10, R81 ;  /* 0x00000010ff547819 */ /* 0x000fe20000011651 */
[----:B------:R-:W-:Y:S01]  /*4670*/  HADD2.F32 R82, -RZ, R82.H0_H0 ;  /* 0x20000052ff527230 */ /* 0x000fe20000004100 */
[----:B--2---:R-:W-:Y:S01]  /*4680*/  MOV R78, R46 ;  /* 0x0000002e004e7202 */ /* 0x004fe20000000f00 */
[----:B------:R-:W-:Y:S02]  /*4690*/  HADD2.F32 R81, -RZ, R79.H0_H0 ;  /* 0x2000004fff517230 */ /* 0x000fe40000004100 */
[----:B------:R-:W-:-:S02]  /*46a0*/  HADD2.F32 R46, -RZ, R45.H1_H1 ;  /* 0x3000002dff2e7230 */ /* 0x000fc40000004100 */
[----:B------:R-:W-:Y:S02]  /*46b0*/  HADD2.F32 R45, -RZ, R45.H0_H0 ;  /* 0x2000002dff2d7230 */ /* 0x000fe40000004100 */
[----:B------:R-:W-:Y:S02]  /*46c0*/  HADD2.F32 R84, -RZ, R84.H0_H0 ;  /* 0x20000054ff547230 */ /* 0x000fe40000004100 */
[-C--:B------:R-:W-:Y:S01]  /*46d0*/  FMUL.FTZ R86, R46, R81.reuse ;  /* 0x000000512e567220 */ /* 0x080fe20000410000 */
[--C-:B------:R-:W-:Y:S02]  /*46e0*/  HADD2.F32 R79, -RZ, R47.reuse.H1_H1 ;  /* 0x3000002fff4f7230 */ /* 0x100fe40000004100 */
[C---:B------:R-:W-:Y:S01]  /*46f0*/  FMUL.FTZ R81, R45.reuse, R81 ;  /* 0x000000512d517220 */ /* 0x040fe20000410000 */
[----:B------:R-:W-:Y:S02]  /*4700*/  HADD2.F32 R47, -RZ, R47.H0_H0 ;  /* 0x2000002fff2f7230 */ /* 0x000fe40000004100 */
[----:B------:R-:W-:Y:S01]  /*4710*/  FFMA.FTZ R86, R45, R80, -R86 ;  /* 0x000000502d567223 */ /* 0x000fe20000010856 */
[----:B------:R-:W-:-:S02]  /*4720*/  HADD2.F32 R45, -RZ, R44.H1_H1 ;  /* 0x3000002cff2d7230 */ /* 0x000fc40000004100 */
[----:B------:R-:W-:Y:S01]  /*4730*/  FFMA.FTZ R83, R46, R80, R81 ;  /* 0x000000502e537223 */ /* 0x000fe20000010051 */
[-C--:B------:R-:W-:Y:S01]  /*4740*/  FMUL.FTZ R88, R79, R84.reuse ;  /* 0x000000544f587220 */ /* 0x080fe20000410000 */
[--C-:B------:R-:W-:Y:S02]  /*4750*/  HADD2.F32 R80, -RZ, R157.reuse.H0_H0 ;  /* 0x2000009dff507230 */ /* 0x100fe40000004100 */
[C---:B------:R-:W-:Y:S01]  /*4760*/  FMUL.FTZ R84, R47.reuse, R84 ;  /* 0x000000542f547220 */ /* 0x040fe20000410000 */
[----:B------:R-:W-:Y:S02]  /*4770*/  HADD2.F32 R157, -RZ, R157.H1_H1 ;  /* 0x3000009dff9d7230 */ /* 0x000fe40000004100 */
[-C--:B------:R-:W-:Y:S01]  /*4780*/  FFMA.FTZ R88, R47, R82.reuse, -R88 ;  /* 0x000000522f587223 */ /* 0x080fe20000010858 */
[----:B------:R-:W-:Y:S02]  /*4790*/  HADD2.F32 R46, -RZ, R78.H1_H1 ;  /* 0x3000004eff2e7230 */ /* 0x000fe40000004100 */
[----:B------:R-:W-:Y:S01]  /*47a0*/  FFMA.FTZ R87, R79, R82, R84 ;  /* 0x000000524f577223 */ /* 0x000fe20000010054 */
        /* <DEDUP_REMOVED lines=16> */
.L_x_490:
[----:B------:R-:W-:Y:S05]  /*48b0*/  BSYNC B2 ;  /* 0x0000000000027941 */ /* 0x000fea0003800000 */
.L_x_489:
[----:B--2---:R1:W-:Y:S02]  /*48c0*/  STG.E.128 desc[UR36][R56.64+0x140], R44 ;  /* 0x0001402c38007986 */ /* 0x0043e4000c101d24 */
.L_x_468:
[----:B------:R-:W-:Y:S05]  /*48d0*/  BSYNC B1 ;  /* 0x0000000000017941 */ /* 0x000fea0003800000 */
.L_x_467:
[----:B------:R-:W-:Y:S05]  /*48e0*/  @P4 BRA `(.L_x_491) ;  /* 0x0000005000484947 */ /* 0x000fea0003800000 */
[----:B------:R-:W-:Y:S01]  /*48f0*/  ISETP.NE.AND P0, PT, R14, RZ, PT ;  /* 0x000000ff0e00720c */ /* 0x000fe20003f05270 */
[----:B------:R-:W-:-:S12]  /*4900*/  BSSY B1, `(.L_x_492) ;  /* 0x0000031000017945 */ /* 0x000fd80003800000 */
[----:B------:R-:W-:Y:S05]  /*4910*/  @!P0 BRA `(.L_x_493) ;  /* 0x0000000000bc8947 */ /* 0x000fea0003800000 */
[----:B-1234-:R1:W2:Y:S01]  /*4920*/  LDS.128 R44, [R55+0x2000] ;  /* 0x00200000372c7984 */ /* 0x01e2a20000000c00 */
[----:B------:R-:W-:Y:S01]  /*4930*/  ISETP.GE.AND P0, PT, R16, R122, PT ;  /* 0x0000007a1000720c */ /* 0x000fe20003f06270 */
[----:B------:R-:W-:-:S12]  /*4940*/  BSSY B2, `(.L_x_494) ;  /* 0x000002b000027945 */ /* 0x000fd80003800000 */
[----:B-1----:R-:W-:Y:S05]  /*4950*/  @P0 BRA `(.L_x_495) ;  /* 0x0000000000a40947 */ /* 0x002fea0003800000 */
[--C-:B------:R-:W-:Y:S01]  /*4960*/  SHF.R.U64 R74, R74, 0x10, R75.reuse ;  /* 0x000000104a4a7819 */ /* 0x100fe2000000124b */
[----:B--2---:R-:W-:Y:S01]  /*4970*/  IMAD.MOV.U32 R56, RZ, RZ, R46 ;  /* 0x000000ffff387224 */ /* 0x004fe200078e002e */
[----:B------:R-:W-:Y:S01]  /*4980*/  SHF.R.U32.HI R79, RZ, 0x10, R75 ;  /* 0x00000010ff4f7819 */ /* 0x000fe2000001164b */
[----:B------:R-:W-:Y:S01]  /*4990*/  HADD2.F32 R46, -RZ, R45.H1_H1 ;  /* 0x3000002dff2e7230 */ /* 0x000fe20000004100 */
[--C-:B------:R-:W-:Y:S01]  /*49a0*/  SHF.R.U64 R75, R76, 0x10, R77.reuse ;  /* 0x000000104c4b7819 */ /* 0x100fe2000000124d */
[--C-:B------:R-:W-:Y:S01]  /*49b0*/  HADD2.F32 R57, -RZ, R47.reuse.H1_H1 ;  /* 0x3000002fff397230 */ /* 0x100fe20000004100 */
[----:B------:R-:W-:Y:S01]  /*49c0*/  SHF.R.U32.HI R78, RZ, 0x10, R77 ;  /* 0x00000010ff4e7819 */ /* 0x000fe2000001164d */
[----:B------:R-:W-:Y:S02]  /*49d0*/  HADD2.F32 R47, -RZ, R47.H0_H0 ;  /* 0x2000002fff2f7230 */ /* 0x000fe40000004100 */
[----:B------:R-:W-:Y:S02]  /*49e0*/  HADD2.F32 R75, -RZ, R75.H0_H0 ;  /* 0x2000004bff4b7230 */ /* 0x000fe40000004100 */
[----:B------:R-:W-:-:S02]  /*49f0*/  HADD2.F32 R78, -RZ, R78.H0_H0 ;  /* 0x2000004eff4e7230 */ /* 0x000fc40000004100 */
[----:B------:R-:W-:Y:S02]  /*4a00*/  HADD2.F32 R45, -RZ, R45.H0_H0 ;  /* 0x2000002dff2d7230 */ /* 0x000fe40000004100 */
[-C--:B------:R-:W-:Y:S01]  /*4a10*/  FMUL.FTZ R80, R46, R75.reuse ;  /* 0x0000004b2e507220 */ /* 0x080fe20000410000 */
[----:B------:R-:W-:Y:S02]  /*4a20*/  HADD2.F32 R74, -RZ, R74.H0_H0 ;  /* 0x2000004aff4a7230 */ /* 0x000fe40000004100 */
[-C--:B------:R-:W-:Y:S01]  /*4a30*/  FMUL.FTZ R82, R57, R78.reuse ;  /* 0x0000004e39527220 */ /* 0x080fe20000410000 */
[----:B------:R-:W-:Y:S02]  /*4a40*/  HADD2.F32 R76, -RZ, R79.H0_H0 ;  /* 0x2000004fff4c7230 */ /* 0x000fe40000004100 */
[----:B------:R-:W-:Y:S01]  /*4a50*/  FMUL.FTZ R78, R47, R78 ;  /* 0x0000004e2f4e7220 */ /* 0x000fe20000410000 */
[C---:B------:R-:W-:Y:S01]  /*4a60*/  FMUL.FTZ R75, R45.reuse, R75 ;  /* 0x0000004b2d4b7220 */ /* 0x040fe20000410000 */
[----:B------:R-:W-:Y:S01]  /*4a70*/  FFMA.FTZ R80, R45, R74, -R80 ;  /* 0x0000004a2d507223 */ /* 0x000fe20000010850 */
[----:B------:R-:W-:-:S02]  /*4a80*/  HADD2.F32 R45, -RZ, R44.H1_H1 ;  /* 0x3000002cff2d7230 */ /* 0x000fc40000004100 */
[----:B------:R-:W-:Y:S01]  /*4a90*/  FFMA.FTZ R79, R57, R76, R78 ;  /* 0x0000004c394f7223 */ /* 0x000fe2000001004e */
[----:B------:R-:W-:Y:S01]  /*4aa0*/  FFMA.FTZ R77, R46, R74, R75 ;  /* 0x0000004a2e4d7223 */ /* 0x000fe2000001004b */
[--C-:B------:R-:W-:Y:S02]  /*4ab0*/  HADD2.F32 R57, -RZ, R153.reuse.H0_H0 ;  /* 0x20000099ff397230 */ /* 0x100fe40000004100 */
[----:B------:R-:W-:Y:S01]  /*4ac0*/  FFMA.FTZ R82, R47, R76, -R82 ;  /* 0x0000004c2f527223 */ /* 0x000fe20000010852 */
[----:B------:R-:W-:Y:S02]  /*4ad0*/  HADD2.F32 R44, -RZ, R44.H0_H0 ;  /* 0x2000002cff2c7230 */ /* 0x000fe40000004100 */
[----:B------:R-:W-:Y:S02]  /*4ae0*/  HADD2.F32 R153, -RZ, R153.H1_H1 ;  /* 0x30000099ff997230 */ /* 0x000fe40000004100 */
[----:B------:R-:W-:Y:S01]  /*4af0*/  FMUL.FTZ R75, R45, R57 ;  /* 0x000000392d4b7220 */ /* 0x000fe20000410000 */
[----:B------:R-:W-:-:S02]  /*4b00*/  HADD2.F32 R46, -RZ, R56.H1_H1 ;  /* 0x30000038ff2e7230 */ /* 0x000fc40000004100 */
[----:B------:R-:W-:Y:S01]  /*4b10*/  FMUL.FTZ R74, R44, R57 ;  /* 0x000000392c4a7220 */ /* 0x000fe20000410000 */
[----:B------:R-:W-:Y:S02]  /*4b20*/  HADD2.F32 R56, -RZ, R56.H0_H0 ;  /* 0x20000038ff387230 */ /* 0x000fe40000004100 */
[--C-:B------:R-:W-:Y:S02]  /*4b30*/  HADD2.F32 R47, -RZ, R151.reuse.H0_H0 ;  /* 0x20000097ff2f7230 */ /* 0x100fe40000004100 */
[-C--:B------:R-:W-:Y:S01]  /*4b40*/  FMUL.FTZ R57, R46, R153.reuse ;  /* 0x000000992e397220 */ /* 0x080fe20000410000 */
        /* <DEDUP_REMOVED lines=10> */
.L_x_495:
[----:B------:R-:W-:Y:S05]  /*4bf0*/  BSYNC B2 ;  /* 0x0000000000027941 */ /* 0x000fea0003800000 */
.L_x_494:
[----:B--2---:R1:W-:Y:S02]  /*4c00*/  STG.E.128 desc[UR36][R52.64], R44 ;  /* 0x0000002c34007986 */ /* 0x0043e4000c101d24 */
.L_x_493:
[----:B------:R-:W-:Y:S05]  /*4c10*/  BSYNC B1 ;  /* 0x0000000000017941 */ /* 0x000fea0003800000 */
.L_x_492:
[----:B------:R-:W-:Y:S01]  /*4c20*/  ISETP.NE.AND P0, PT, R10, RZ, PT ;  /* 0x000000ff0a00720c */ /* 0x000fe20003f05270 */
[----:B------:R-:W-:-:S12]  /*4c30*/  BSSY B1, `(.L_x_496) ;  /* 0x0000032000017945 */ /* 0x000fd80003800000 */
[----:B------:R-:W-:Y:S05]  /*4c40*/  @!P0 BRA `(.L_x_497) ;  /* 0x0000000000c08947 */ /* 0x000fea0003800000 */
[----:B-1234-:R1:W2:Y:S01]  /*4c50*/  LDS.128 R44, [R54+0x2000] ;  /* 0x00200000362c7984 */ /* 0x01e2a20000000c00 */
        /* <DEDUP_REMOVED lines=10> */
[----:B------:R-:W-:Y:S01]  /*4d00*/  MOV R56, R46 ;  /* 0x0000002e00387202 */ /* 0x000fe20000000f00 */
[----:B------:R-:W-:Y:S01]  /*4d10*/  HADD2.F32 R46, -RZ, R45.H1_H1 ;  /* 0x3000002dff2e7230 */ /* 0x000fe20000004100 */
[----:B------:R-:W-:Y:S01]  /*4d20*/  SHF.R.U32.HI R74, RZ, 0x10, R73 ;  /* 0x00000010ff4a7819 */ /* 0x000fe20000011649 */
[----:B------:R-:W-:Y:S02]  /*4d30*/  HADD2.F32 R71, -RZ, R71.H0_H0 ;  /* 0x20000047ff477230 */ /* 0x000fe40000004100 */
[----:B------:R-:W-:-:S02]  /*4d40*/  HADD2.F32 R45, -RZ, R45.H0_H0 ;  /* 0x2000002dff2d7230 */ /* 0x000fc40000004100 */
[----:B------:R-:W-:Y:S02]  /*4d50*/  HADD2.F32 R74, -RZ, R74.H0_H0 ;  /* 0x2000004aff4a7230 */ /* 0x000fe40000004100 */
[CC--:B------:R-:W-:Y:S01]  /*4d60*/  FMUL.FTZ R76, R46.reuse, R71.reuse ;  /* 0x000000472e4c7220 */ /* 0x0c0fe20000410000 */
[----:B------:R-:W-:Y:S02]  /*4d70*/  HADD2.F32 R72, -RZ, R75.H0_H0 ;  /* 0x2000004bff487230 */ /* 0x000fe40000004100 */
[C---:B------:R-:W-:Y:S01]  /*4d80*/  FMUL.FTZ R71, R45.reuse, R71 ;  /* 0x000000472d477220 */ /* 0x040fe20000410000 */
[----:B------:R-:W-:Y:S01]  /*4d90*/  FFMA.FTZ R76, R45, R70, -R76 ;  /* 0x000000462d4c7223 */ /* 0x000fe2000001084c */
[----:B------:R-:W-:Y:S02]  /*4da0*/  FMUL.FTZ R78, R57, R74 ;  /* 0x0000004a394e7220 */ /* 0x000fe40000410000 */
[----:B------:R-:W-:Y:S01]  /*4db0*/  FFMA.FTZ R73, R46, R70, R71 ;  /* 0x000000462e497223 */ /* 0x000fe20000010047 */
        /* <DEDUP_REMOVED lines=23> */
.L_x_499:
[----:B------:R-:W-:Y:S05]  /*4f30*/  BSYNC B2 ;  /* 0x0000000000027941 */ /* 0x000fea0003800000 */
.L_x_498:
[----:B--2---:R1:W-:Y:S02]  /*4f40*/  STG.E.128 desc[UR36][R52.64+0x40], R44 ;  /* 0x0000402c34007986 */ /* 0x0043e4000c101d24 */
.L_x_497:
[----:B------:R-:W-:Y:S05]  /*4f50*/  BSYNC B1 ;  /* 0x0000000000017941 */ /* 0x000fea0003800000 */
.L_x_496:
        /* <DEDUP_REMOVED lines=49> */
.L_x_503:
[----:B------:R-:W-:Y:S05]  /*5270*/  BSYNC B2 ;  /* 0x0000000000027941 */ /* 0x000fea0003800000 */
.L_x_502:
[----:B--2---:R1:W-:Y:S02]  /*5280*/  STG.E.128 desc[UR36][R52.64+0x80], R44 ;  /* 0x0000802c34007986 */ /* 0x0043e4000c101d24 */
.L_x_501:
[----:B------:R-:W-:Y:S05]  /*5290*/  BSYNC B1 ;  /* 0x0000000000017941 */ /* 0x000fea0003800000 */
.L_x_500:
        /* <DEDUP_REMOVED lines=37> */
[--C-:B------:R-:W-:Y:S02]  /*54f0*/  HADD2.F32 R47, -RZ, R136.reuse.H1_H1 ;  /* 0x30000088ff2f7230 */ /* 0x100fe40000004100 */
[----:B------:R-:W-:Y:S01]  /*5500*/  FMUL.FTZ R62, R44, R62 ;  /* 0x0000003e2c3e7220 */ /* 0x000fe20000410000 */
[----:B------:R-:W-:Y:S02]  /*5510*/  HADD2.F32 R57, -RZ, R136.H0_H0 ;  /* 0x20000088ff397230 */ /* 0x000fe40000004100 */
        /* <DEDUP_REMOVED lines=9> */
.L_x_507:
[----:B------:R-:W-:Y:S05]  /*55b0*/  BSYNC B2 ;  /* 0x0000000000027941 */ /* 0x000fea0003800000 */
.L_x_506:
[----:B--2---:R1:W-:Y:S02]  /*55c0*/  STG.E.128 desc[UR36][R52.64+0xc0], R44 ;  /* 0x0000c02c34007986 */ /* 0x0043e4000c101d24 */
.L_x_505:
[----:B------:R-:W-:Y:S05]  /*55d0*/  BSYNC B1 ;  /* 0x0000000000017941 */ /* 0x000fea0003800000 */
.L_x_504:
        /* <DEDUP_REMOVED lines=15> */
[----:B------:R-:W-:Y:S01]  /*56d0*/  HADD2.F32 R58, -RZ, R58.H0_H0 ;  /* 0x2000003aff3a7230 */ /* 0x000fe20000004100 */
[----:B------:R-:W-:Y:S01]  /*56e0*/  MOV R55, R46 ;  /* 0x0000002e00377202 */ /* 0x000fe20000000f00 */
[----:B------:R-:W-:Y:S02]  /*56f0*/  HADD2.F32 R59, -RZ, R59.H0_H0 ;  /* 0x2000003bff3b7230 */ /* 0x000fe40000004100 */
[----:B------:R-:W-:-:S02]  /*5700*/  HADD2.F32 R60, -RZ, R60.H0_H0 ;  /* 0x2000003cff3c7230 */ /* 0x000fc40000004100 */
[--C-:B------:R-:W-:Y:S02]  /*5710*/  HADD2.F32 R46, -RZ, R45.reuse.H1_H1 ;  /* 0x3000002dff2e7230 */ /* 0x100fe40000004100 */
[----:B------:R-:W-:Y:S02]  /*5720*/  HADD2.F32 R45, -RZ, R45.H0_H0 ;  /* 0x2000002dff2d7230 */ /* 0x000fe40000004100 */
[-C--:B------:R-:W-:Y:S01]  /*5730*/  FMUL.FTZ R61, R47, R60.reuse ;  /* 0x0000003c2f3d7220 */ /* 0x080fe20000410000 */
[----:B------:R-:W-:Y:S01]  /*5740*/  FMUL.FTZ R64, R56, R60 ;  /* 0x0000003c38407220 */ /* 0x000fe20000410000 */
[-C--:B------:R-:W-:Y:S01]  /*5750*/  FMUL.FTZ R62, R46, R59.reuse ;  /* 0x0000003b2e3e7220 */ /* 0x080fe20000410000 */
[C---:B------:R-:W-:Y:S01]  /*5760*/  FMUL.FTZ R59, R45.reuse, R59 ;  /* 0x0000003b2d3b7220 */ /* 0x040fe20000410000 */
[----:B------:R-:W-:Y:S02]  /*5770*/  FFMA.FTZ R61, R56, R58, R61 ;  /* 0x0000003a383d7223 */ /* 0x000fe4000001003d */
[----:B------:R-:W-:Y:S01]  /*5780*/  FFMA.FTZ R62, R45, R57, -R62 ;  /* 0x000000392d3e7223 */ /* 0x000fe2000001083e */
[----:B------:R-:W-:-:S02]  /*5790*/  HADD2.F32 R56, -RZ, R95.H0_H0 ;  /* 0x2000005fff387230 */ /* 0x000fc40000004100 */
[----:B------:R-:W-:Y:S01]  /*57a0*/  FFMA.FTZ R59, R46, R57, R59 ;  /* 0x000000392e3b7223 */ /* 0x000fe2000001003b */
[----:B------:R-:W-:Y:S02]  /*57b0*/  HADD2.F32 R95, -RZ, R95.H1_H1 ;  /* 0x3000005fff5f7230 */ /* 0x000fe40000004100 */
[----:B------:R-:W-:Y:S01]  /*57c0*/  FFMA.FTZ R64, R47, R58, -R64 ;  /* 0x0000003a2f407223 */ /* 0x000fe20000010840 */
[--C-:B------:R-:W-:Y:S02]  /*57d0*/  HADD2.F32 R45, -RZ, R44.reuse.H1_H1 ;  /* 0x3000002cff2d7230 */ /* 0x100fe40000004100 */
[--C-:B------:R-:W-:Y:S02]  /*57e0*/  HADD2.F32 R46, -RZ, R55.reuse.H1_H1 ;  /* 0x30000037ff2e7230 */ /* 0x100fe40000004100 */
[----:B------:R-:W-:Y:S02]  /*57f0*/  HADD2.F32 R44, -RZ, R44.H0_H0 ;  /* 0x2000002cff2c7230 */ /* 0x000fe40000004100 */
[----:B------:R-:W-:Y:S01]  /*5800*/  FMUL.FTZ R57, R45, R56 ;  /* 0x000000382d397220 */ /* 0x000fe20000410000 */
[----:B------:R-:W-:-:S02]  /*5810*/  HADD2.F32 R55, -RZ, R55.H0_H0 ;  /* 0x20000037ff377230 */ /* 0x000fc40000004100 */
[-C--:B------:R-:W-:Y:S01]  /*5820*/  FMUL.FTZ R58, R46, R95.reuse ;  /* 0x0000005f2e3a7220 */ /* 0x080fe20000410000 */
[--C-:B------:R-:W-:Y:S02]  /*5830*/  HADD2.F32 R47, -RZ, R94.reuse.H1_H1 ;  /* 0x3000005eff2f7230 */ /* 0x100fe40000004100 */
[C---:B------:R-:W-:Y:S01]  /*5840*/  FMUL.FTZ R56, R44.reuse, R56 ;  /* 0x000000382c387220 */ /* 0x040fe20000410000 */
        /* <DEDUP_REMOVED lines=10> */
.L_x_511:
[----:B------:R-:W-:Y:S05]  /*58f0*/  BSYNC B2 ;  /* 0x0000000000027941 */ /* 0x000fea0003800000 */
.L_x_510:
[----:B--2---:R1:W-:Y:S02]  /*5900*/  STG.E.128 desc[UR36][R52.64+0x100], R44 ;  /* 0x0001002c34007986 */ /* 0x0043e4000c101d24 */
.L_x_509:
[----:B------:R-:W-:Y:S05]  /*5910*/  BSYNC B1 ;  /* 0x0000000000017941 */ /* 0x000fea0003800000 */
.L_x_508:
[----:B------:R-:W-:-:S13]  /*5920*/  ISETP.NE.AND P0, PT, R6, RZ, PT ;  /* 0x000000ff0600720c */ /* 0x000fda0003f05270 */
        /* <DEDUP_REMOVED lines=47> */
.L_x_513:
[----:B------:R-:W-:Y:S05]  /*5c20*/  BSYNC B1 ;  /* 0x0000000000017941 */ /* 0x000fea0003800000 */
.L_x_512:
[----:B--2---:R1:W-:Y:S01]  /*5c30*/  STG.E.128 desc[UR36][R52.64+0x140], R44 ;  /* 0x0001402c34007986 */ /* 0x0043e2000c101d24 */
[----:B------:R-:W-:Y:S05]  /*5c40*/  BRA `(.L_x_491) ;  /* 0x0000003c00707947 */ /* 0x000fea0003800000 */
.L_x_459:
        /* <DEDUP_REMOVED lines=18> */
[----:B------:R-:W-:Y:S02]  /*5d70*/  IADD3 R44, P1, R110, R92, RZ ;  /* 0x0000005c6e2c7210 */ /* 0x000fe40007f3e0ff */
[----:B------:R-:W-:Y:S02]  /*5d80*/  CS2R R54, SRZ ;  /* 0x0000000000367805 */ /* 0x000fe4000001ff00 */
[----:B------:R-:W-:Y:S02]  /*5d90*/  IADD3.X R46, R0, R31, RZ, P0, !PT ;  /* 0x0000001f002e7210 */ /* 0x000fe400007fe4ff */
[----:B------:R-:W-:Y:S02]  /*5da0*/  CS2R R52, SRZ ;  /* 0x0000000000347805 */ /* 0x000fe4000001ff00 */
[----:B------:R-:W-:-:S02]  /*5db0*/  LEA R68, P0, R45, UR4, 0x1 ;  /* 0x000000042d447c11 */ /* 0x000fc4000f8008ff */
[----:B------:R-:W-:Y:S02]  /*5dc0*/  CS2R R66, SRZ ;  /* 0x0000000000427805 */ /* 0x000fe4000001ff00 */
[----:B------:R-:W-:Y:S02]  /*5dd0*/  CS2R R64, SRZ ;  /* 0x0000000000407805 */ /* 0x000fe4000001ff00 */
[----:B------:R-:W-:Y:S01]  /*5de0*/  LEA.HI.X R69, R45, UR5, R46, 0x1, P0 ;  /* 0x000000052d457c11 */ /* 0x000fe200080f0c2e */
[----:B------:R-:W-:Y:S01]  /*5df0*/  ULDC.64 UR4, c[0x0][0x3e0] ;  /* 0x0000f80000047ab9 */ /* 0x000fe20000000a00 */
[----:B------:R-:W-:Y:S01]  /*5e00*/  ISETP.GE.AND P0, PT, R22, R122, PT ;  /* 0x0000007a1600720c */ /* 0x000fe20003f06270 */
[----:B------:R-:W-:Y:S01]  /*5e10*/  IMAD.X R45, R3, 0x1, R33, P1 ;  /* 0x00000001032d7824 */ /* 0x000fe200008e0621 */
[----:B------:R-:W-:-:S04]  /*5e20*/  LEA R72, P1, R44, UR4, 0x1 ;  /* 0x000000042c487c11 */ /* 0x000fc8000f8208ff */
[----:B------:R-:W-:Y:S02]  /*5e30*/  LEA.HI.X R73, R44, UR5, R45, 0x1, P1 ;  /* 0x000000052c497c11 */ /* 0x000fe400088f0c2d */
[----:B------:R-:W-:-:S05]  /*5e40*/  ISETP.GE.AND P1, PT, R184, R122, PT ;  /* 0x0000007ab800720c */ /* 0x000fca0003f26270 */
[----:B------:R0:W5:Y:S04]  /*5e50*/  @!P0 LDG.E.128 R52, desc[UR36][R68.64] ;  /* 0x0000002444348981 */ /* 0x000168000c1e1d00 */
[----:B------:R0:W5:Y:S01]  /*5e60*/  @!P0 LDG.E.128 R64, desc[UR36][R72.64] ;  /* 0x0000002448408981 */ /* 0x000162000c1e1d00 */
[----:B------:R-:W-:Y:S02]  /*5e70*/  ISETP.GE.AND P0, PT, R185, R122, PT ;  /* 0x0000007ab900720c */ /* 0x000fe40003f06270 */
[----:B------:R-:W-:Y:S02]  /*5e80*/  CS2R R50, SRZ ;  /* 0x0000000000327805 */ /* 0x000fe4000001ff00 */
[----:B------:R-:W-:Y:S02]  /*5e90*/  CS2R R48, SRZ ;  /* 0x0000000000307805 */ /* 0x000fe4000001ff00 */
[----:B------:R-:W-:-:S02]  /*5ea0*/  CS2R R46, SRZ ;  /* 0x00000000002e7805 */ /* 0x000fc4000001ff00 */
[----:B------:R-:W-:Y:S02]  /*5eb0*/  CS2R R44, SRZ ;  /* 0x00000000002c7805 */ /* 0x000fe4000001ff00 */
[----:B------:R-:W-:Y:S02]  /*5ec0*/  CS2R R62, SRZ ;  /* 0x00000000003e7805 */ /* 0x000fe4000001ff00 */
[----:B------:R-:W-:Y:S02]  /*5ed0*/  CS2R R60, SRZ ;  /* 0x00000000003c7805 */ /* 0x000fe4000001ff00 */
[----:B------:R-:W-:Y:S02]  /*5ee0*/  CS2R R58, SRZ ;  /* 0x00000000003a7805 */ /* 0x000fe4000001ff00 */
[----:B------:R-:W-:Y:S01]  /*5ef0*/  CS2R R56, SRZ ;  /* 0x0000000000387805 */ /* 0x000fe2000001ff00 */
[----:B------:R0:W5:Y:S04]  /*5f00*/  @!P1 LDG.E.128 R48, desc[UR36][R68.64+0x40] ;  /* 0x0000402444309981 */ /* 0x000168000c1e1d00 */
[----:B------:R0:W5:Y:S04]  /*5f10*/  @!P0 LDG.E.128 R44, desc[UR36][R68.64+0x80] ;  /* 0x00008024442c8981 */ /* 0x000168000c1e1d00 */
[----:B------:R0:W5:Y:S04]  /*5f20*/  @!P1 LDG.E.128 R60, desc[UR36][R72.64+0x40] ;  /* 0x00004024483c9981 */ /* 0x000168000c1e1d00 */
[----:B------:R0:W5:Y:S02]  /*5f30*/  @!P0 LDG.E.128 R56, desc[UR36][R72.64+0x80] ;  /* 0x0000802448388981 */ /* 0x000164000c1e1d00 */
.L_x_515:
[----:B------:R-:W-:Y:S05]  /*5f40*/  BSYNC B1 ;  /* 0x0000000000017941 */ /* 0x000fea0003800000 */
.L_x_514:
[----:B------:R-:W-:Y:S01]  /*5f50*/  ISETP.GE.AND P0, PT, R204, R4, PT ;  /* 0x00000004cc00720c */ /* 0x000fe20003f06270 */
[----:B------:R-:W-:Y:S01]  /*5f60*/  BSSY B1, `(.L_x_516) ;  /* 0x000002e000017945 */ /* 0x000fe20003800000 */
[----:B0-----:R-:W-:Y:S02]  /*5f70*/  CS2R R68, SRZ ;  /* 0x0000000000447805 */ /* 0x001fe4000001ff00 */
        /* <DEDUP_REMOVED lines=9> */
[----:B-----5:R-:W-:Y:S01]  /*6010*/  IMAD.MOV.U32 R97, RZ, RZ, R46 ;  /* 0x000000ffff617224 */ /* 0x020fe200078e002e */
[----:B------:R-:W-:-:S02]  /*6020*/  MOV R98, R47 ;  /* 0x0000002f00627202 */ /* 0x000fc40000000f00 */
[----:B------:R-:W-:Y:S01]  /*6030*/  CS2R R88, SRZ ;  /* 0x0000000000587805 */ /* 0x000fe2000001ff00 */
[----:B------:R-:W-:Y:S06]  /*6040*/  @P0 BRA `(.L_x_517) ;  /* 0x00000000007c0947 */ /* 0x000fec0003800000 */
[----:B------:R-:W-:Y:S01]  /*6050*/  IADD3 R94, P1, P5, R114, R94, R36 ;  /* 0x0000005e725e7210 */ /* 0x000fe20007d3e024 */
[----:B------:R-:W-:Y:S01]  /*6060*/  ULDC.64 UR4, c[0x0][0x3c8] ;  /* 0x0000f20000047ab9 */ /* 0x000fe20000000a00 */
[----:B------:R-:W-:Y:S01]  /*6070*/  ULDC.64 UR6, c[0x0][0x3e0] ;  /* 0x0000f80000067ab9 */ /* 0x000fe20000000a00 */
[----:B------:R-:W-:Y:S02]  /*6080*/  CS2R R78, SRZ ;  /* 0x00000000004e7805 */ /* 0x000fe4000001ff00 */
[----:B------:R-:W-:Y:S02]  /*6090*/  IADD3.X R69, R31, R0, R38, P1, P5 ;  /* 0x000000001f457210 */ /* 0x000fe40000fea426 */
[----:B------:R-:W-:Y:S02]  /*60a0*/  CS2R R76, SRZ ;  /* 0x00000000004c7805 */ /* 0x000fe4000001ff00 */
[----:B------:R-:W-:Y:S02]  /*60b0*/  IADD3 R0, P1, P5, R110, R92, R39 ;  /* 0x0000005c6e007210 */ /* 0x000fe40007d3e027 */
[----:B------:R-:W-:-:S02]  /*60c0*/  CS2R R90, SRZ ;  /* 0x00000000005a7805 */ /* 0x000fc4000001ff00 */
[----:B------:R-:W-:Y:S02]  /*60d0*/  CS2R R88, SRZ ;  /* 0x0000000000587805 */ /* 0x000fe4000001ff00 */
[----:B------:R-:W-:Y:S02]  /*60e0*/  IADD3.X R3, R33, R3, R41, P1, P5 ;  /* 0x0000000321037210 */ /* 0x000fe40000fea429 */
[----:B------:R-:W-:-:S04]  /*60f0*/  LEA R92, P1, R94, UR4, 0x1 ;  /* 0x000000045e5c7c11 */ /* 0x000fc8000f8208ff */
[----:B------:R-:W-:Y:S02]  /*6100*/  LEA.HI.X R93, R94, UR5, R69, 0x1, P1 ;  /* 0x000000055e5d7c11 */ /* 0x000fe400088f0c45 */
[----:B------:R-:W-:-:S04]  /*6110*/  LEA R94, P1, R0, UR6, 0x1 ;  /* 0x00000006005e7c11 */ /* 0x000fc8000f8208ff */
[----:B------:R-:W-:Y:S02]  /*6120*/  LEA.HI.X R95, R0, UR7, R3, 0x1, P1 ;  /* 0x00000007005f7c11 */ /* 0x000fe400088f0c03 */
[----:B------:R-:W-:Y:S02]  /*6130*/  ISETP.GE.AND P1, PT, R22, R122, PT ;  /* 0x0000007a1600720c */ /* 0x000fe40003f26270 */
[----:B------:R-:W-:Y:S02]  /*6140*/  CS2R R74, SRZ ;  /* 0x00000000004a7805 */ /* 0x000fe4000001ff00 */
[----:B------:R-:W-:Y:S02]  /*6150*/  CS2R R72, SRZ ;  /* 0x0000000000487805 */ /* 0x000fe4000001ff00 */
[----:B------:R-:W-:Y:S02]  /*6160*/  CS2R R86, SRZ ;  /* 0x0000000000567805 */ /* 0x000fe4000001ff00 */
[----:B------:R-:W-:-:S05]  /*6170*/  CS2R R84, SRZ ;  /* 0x0000000000547805 */ /* 0x000fca000001ff00 */
[----:B------:R0:W5:Y:S04]  /*6180*/  @!P1 LDG.E.128 R76, desc[UR36][R92.64] ;  /* 0x000000245c4c9981 */ /* 0x000168000c1e1d00 */
[----:B------:R0:W5:Y:S01]  /*6190*/  @!P1 LDG.E.128 R88, desc[UR36][R94.64] ;  /* 0x000000245e589981 */ /* 0x000162000c1e1d00 */
[----:B------:R-:W-:Y:S02]  /*61a0*/  ISETP.GE.AND P1, PT, R184, R122, PT ;  /* 0x0000007ab800720c */ /* 0x000fe40003f26270 */
[----:B------:R-:W-:Y:S02]  /*61b0*/  CS2R R70, SRZ ;  /* 0x0000000000467805 */ /* 0x000fe4000001ff00 */
[----:B------:R-:W-:Y:S02]  /*61c0*/  CS2R R68, SRZ ;  /* 0x0000000000447805 */ /* 0x000fe4000001ff00 */
[----:B------:R-:W-:-:S02]  /*61d0*/  CS2R R82, SRZ ;  /* 0x0000000000527805 */ /* 0x000fc4000001ff00 */
[----:B------:R-:W-:-:S05]  /*61e0*/  CS2R R80, SRZ ;  /* 0x0000000000507805 */ /* 0x000fca000001ff00 */
[----:B------:R0:W5:Y:S04]  /*61f0*/  @!P1 LDG.E.128 R72, desc[UR36][R92.64+0x40] ;  /* 0x000040245c489981 */ /* 0x000168000c1e1d00 */
[----:B------:R0:W5:Y:S01]  /*6200*/  @!P1 LDG.E.128 R84, desc[UR36][R94.64+0x40] ;  /* 0x000040245e549981 */ /* 0x000162000c1e1d00 */
[----:B------:R-:W-:-:S13]  /*6210*/  ISETP.GE.AND P1, PT, R185, R122, PT ;  /* 0x0000007ab900720c */ /* 0x000fda0003f26270 */
[----:B------:R0:W5:Y:S04]  /*6220*/  @!P1 LDG.E.128 R68, desc[UR36][R92.64+0x80] ;  /* 0x000080245c449981 */ /* 0x000168000c1e1d00 */
[----:B------:R0:W5:Y:S02]  /*6230*/  @!P1 LDG.E.128 R80, desc[UR36][R94.64+0x80] ;  /* 0x000080245e509981 */ /* 0x000164000c1e1d00 */
.L_x_517:
[----:B------:R-:W-:Y:S05]  /*6240*/  BSYNC B1 ;  /* 0x0000000000017941 */ /* 0x000fea0003800000 */
.L_x_516:
[----:B------:R-:W-:Y:S01]  /*6250*/  IMAD.MOV.U32 R0, RZ, RZ, R44 ;  /* 0x000000ffff007224 */ /* 0x000fe200078e002c */
[----:B0-----:R-:W-:Y:S01]  /*6260*/  MOV R93, R49 ;  /* 0x00000031005d7202 */ /* 0x001fe20000000f00 */
[----:B------:R-:W-:Y:S01]  /*6270*/  IMAD.MOV.U32 R3, RZ, RZ, R45 ;  /* 0x000000ffff037224 */ /* 0x000fe200078e002d */
[----:B------:R-:W-:Y:S01]  /*6280*/  ISETP.NE.AND P1, PT, R188, 0x3, PT ;  /* 0x00000003bc00780c */ /* 0x000fe20003f25270 */
[----:B------:R-:W-:Y:S01]  /*6290*/  IMAD.MOV.U32 R92, RZ, RZ, R48 ;  /* 0x000000ffff5c7224 */ /* 0x000fe200078e0030 */
[----:B------:R-:W-:Y:S02]  /*62a0*/  PRMT R176, R97, 0x5410, R98 ;  /* 0x0000541061b07816 */ /* 0x000fe40000000062 */
[----:B------:R-:W-:Y:S01]  /*62b0*/  PRMT R177, R0, 0x5410, R3 ;  /* 0x0000541000b17816 */ /* 0x000fe20000000003 */
[----:B------:R-:W-:Y:S01]  /*62c0*/  IMAD.MOV.U32 R3, RZ, RZ, R51 ;  /* 0x000000ffff037224 */ /* 0x000fe200078e0033 */
[----:B------:R-:W-:Y:S02]  /*62d0*/  MOV R0, R50 ;  /* 0x0000003200007202 */ /* 0x000fe40000000f00 */
[----:B------:R-:W-:-:S02]  /*62e0*/  PRMT R181, R92, 0x7610, R181 ;  /* 0x000076105cb57816 */ /* 0x000fc400000000b5 */
[----:B------:R-:W-:Y:S01]  /*62f0*/  PRMT R180, R180, 0x5410, R0 ;  /* 0x00005410b4b47816 */ /* 0x000fe20000000000 */
[----:B------:R-:W-:Y:S01]  /*6300*/  IMAD.MOV.U32 R0, RZ, RZ, R54 ;  /* 0x000000ffff007224 */ /* 0x000fe200078e0036 */
[----:B------:R-:W-:Y:S01]  /*6310*/  PRMT R182, R3, 0x5410, R93 ;  /* 0x0000541003b67816 */ /* 0x000fe2000000005d */
[----:B------:R-:W-:Y:S01]  /*6320*/  IMAD.MOV.U32 R3, RZ, RZ, R55 ;  /* 0x000000ffff037224 */ /* 0x000fe200078e0037 */
[----:B------:R-:W-:Y:S01]  /*6330*/  MOV R92, R52 ;  /* 0x00000034005c7202 */ /* 0x000fe20000000f00 */
[----:B------:R-:W-:Y:S01]  /*6340*/  IMAD.MOV.U32 R93, RZ, RZ, R53 ;  /* 0x000000ffff5d7224 */ /* 0x000fe200078e0035 */
[----:B------:R-:W-:Y:S01]  /*6350*/  PRMT R183, R0, 0x7610, R183 ;  /* 0x0000761000b77816 */ /* 0x000fe200000000b7 */
[----:B------:R-:W-:Y:S01]  /*6360*/  IMAD.MOV.U32 R0, RZ, RZ, R58 ;  /* 0x000000ffff007224 */ /* 0x000fe200078e003a */
[----:B------:R-:W-:Y:S01]  /*6370*/  PRMT R173, R3, 0x5410, R92 ;  /* 0x0000541003ad7816 */ /* 0x000fe2000000005c */
[----:B------:R-:W-:Y:S01]  /*6380*/  IMAD.MOV.U32 R92, RZ, RZ, R56 ;  /* 0x000000ffff5c7224 */ /* 0x000fe200078e0038 */
[----:B------:R-:W-:Y:S01]  /*6390*/  PRMT R169, R93, 0x7610, R169 ;  /* 0x000076105da97816 */ /* 0x000fe200000000a9 */
[----:B------:R-:W-:Y:S01]  /*63a0*/  IMAD.MOV.U32 R93, RZ, RZ, R57 ;  /* 0x000000ffff5d7224 */ /* 0x000fe200078e0039 */
[----:B------:R-:W-:-:S04]  /*63b0*/  MOV R3, R59 ;  /* 0x0000003b00037202 */ /* 0x000fc80000000f00 */
        /* <DEDUP_REMOVED lines=10> */
[----:B------:R-:W-:Y:S01]  /*6460*/  PRMT R180, R0, 0x7610, R180 ;  /* 0x0000761000b47816 */ /* 0x000fe200000000b4 */
[----:B------:R-:W-:Y:S01]  /*6470*/  IMAD.MOV.U32 R0, RZ, RZ, R66 ;  /* 0x000000ffff007224 */ /* 0x000fe200078e0042 */
[----:B------:R-:W-:-:S02]  /*6480*/  PRMT R181, R181, 0x5410, R92 ;  /* 0x00005410b5b57816 */ /* 0x000fc4000000005c */
[----:B------:R-:W-:Y:S02]  /*6490*/  MOV R92, R64 ;  /* 0x00000040005c7202 */ /* 0x000fe40000000f00 */
[----:B------:R-:W-:Y:S01]  /*64a0*/  PRMT R171, R93, 0x7610, R171 ;  /* 0x000076105dab7816 */ /* 0x000fe200000000ab */
[----:B-----5:R-:W-:Y:S01]  /*64b0*/  IMAD.MOV.U32 R93, RZ, RZ, R69 ;  /* 0x000000ffff5d7224 */ /* 0x020fe200078e0045 */
[----:B------:R-:W-:Y:S01]  /*64c0*/  PRMT R225, R3, 0x5410, R92 ;  /* 0x0000541003e17816 */ /* 0x000fe2000000005c */
[----:B------:R-:W-:Y:S01]  /*64d0*/  IMAD.MOV.U32 R92, RZ, RZ, R68 ;  /* 0x000000ffff5c7224 */ /* 0x000fe200078e0044 */
[----:B------:R-:W-:Y:S01]  /*64e0*/  PRMT R203, R203, 0x5410, R0 ;  /* 0x00005410cbcb7816 */ /* 0x000fe20000000000 */
[----:B------:R-:W-:Y:S01]  /*64f0*/  IMAD.MOV.U32 R0, RZ, RZ, R70 ;  /* 0x000000ffff007224 */ /* 0x000fe200078e0046 */
[----:B------:R-:W-:Y:S02]  /*6500*/  MOV R3, R71 ;  /* 0x0000004700037202 */ /* 0x000fe40000000f00 */
[----:B------:R-:W-:Y:S01]  /*6510*/  PRMT R157, R92, 0x5410, R93 ;  /* 0x000054105c9d7816 */ /* 0x000fe2000000005d */
[----:B------:R-:W-:Y:S01]  /*6520*/  IMAD.MOV.U32 R92, RZ, RZ, R72 ;  /* 0x000000ffff5c7224 */ /* 0x000fe200078e0048 */
[----:B------:R-:W-:Y:S01]  /*6530*/  PRMT R156, R0, 0x5410, R3 ;  /* 0x00005410009c7816 */ /* 0x000fe20000000003 */
[----:B------:R-:W-:Y:S01]  /*6540*/  IMAD.MOV.U32 R3, RZ, RZ, R75 ;  /* 0x000000ffff037224 */ /* 0x000fe200078e004b */
[----:B------:R-:W-:-:S02]  /*6550*/  MOV R93, R73 ;  /* 0x00000049005d7202 */ /* 0x000fc40000000f00 */
        /* <DEDUP_REMOVED lines=29> */
.L_x_518:
[----:B------:R-:W-:Y:S01]  /*6730*/  IMAD R3, R18, 0x8, R2 ;  /* 0x0000000812037824 */ /* 0x000fe200078e0202 */
[----:B------:R-:W-:Y:S01]  /*6740*/  SHF.L.U32 R0, R186, 0x1f, RZ ;  /* 0x0000001fba007819 */ /* 0x000fe200000006ff */
[----:B------:R-:W0:Y:S01]  /*6750*/  LDC R151, c[0x0][0x2e4] ;  /* 0x0000b900ff977b82 */ /* 0x000e220000000800 */
[----:B------:R-:W-:Y:S02]  /*6760*/  BSSY B1, `(.L_x_519) ;  /* 0x0000004000017945 */ /* 0x000fe40003800000 */
[----:B------:R-:W1:Y:S05]  /*6770*/  SYNCS.PHASECHK.TRANS64.TRYWAIT P5, [R3+URZ+0x34890], R0 ;  /* 0x03489000030075a7 */ /* 0x000e6a00080a017f */
[----:B------:R-:W2:Y:S01]  /*6780*/  LDC.64 R130, c[0x0][0x2f0] ;  /* 0x0000bc00ff827b82 */ /* 0x000ea20000000a00 */
[----:B-1----:R-:W-:Y:S05]  /*6790*/  @!P5 BRA `(.L_x_520) ;  /* 0x00000170001cd947 */ /* 0x002fea0003800000 */
.L_x_767:
[----:B------:R-:W-:Y:S05]  /*67a0*/  BSYNC B1 ;  /* 0x0000000000017941 */ /* 0x000fea0003800000 */
.L_x_519:
[----:B------:R-:W-:Y:S01]  /*67b0*/  BSSY B1, `(.L_x_521) ;  /* 0x0000175000017945 */ /* 0x000fe20003800000 */
[----:B0-----:R-:W-:Y:S01]  /*67c0*/  IADD3 R153, -R119, R151, RZ ;  /* 0x0000009777997210 */ /* 0x001fe20007ffe1ff */
[----:B------:R-:W-:Y:S02]  /*67d0*/  IMAD.MOV.U32 R133, RZ, RZ, R96 ;  /* 0x000000ffff857224 */ /* 0x000fe400078e0060 */
[----:B------:R-:W-:Y:S05]  /*67e0*/  @P4 BRA `(.L_x_522) ;  /* 0x0000001400c44947 */ /* 0x000fea0003800000 */
[----:B------:R-:W-:Y:S01]  /*67f0*/  ISETP.NE.AND P4, PT, R14, RZ, PT ;  /* 0x000000ff0e00720c */ /* 0x000fe20003f85270 */
[-C--:B--2---:R-:W-:Y:S01]  /*6800*/  IMAD R92, R148, R130.reuse, RZ ;  /* 0x00000082945c7224 */ /* 0x084fe200078e02ff */
[----:B------:R-:W-:Y:S01]  /*6810*/  BSSY B2, `(.L_x_523) ;  /* 0x0000079000027945 */ /* 0x000fe20003800000 */
[----:B------:R-:W-:-:S04]  /*6820*/  IMAD.WIDE.U32 R136, R19, R130, R132 ;  /* 0x0000008213887225 */ /* 0x000fc800078e0084 */
[----:B------:R-:W-:-:S04]  /*6830*/  IMAD R93, R19, R131, R92 ;  /* 0x00000083135d7224 */ /* 0x000fc800078e025c */
[----:B------:R-:W-:Y:S02]  /*6840*/  IMAD.IADD R164, R93, 0x1, R137 ;  /* 0x000000015da47824 */ /* 0x000fe400078e0289 */
[----:B------:R-:W-:Y:S05]  /*6850*/  @!P4 BRA `(.L_x_524) ;  /* 0x0000000400d0c947 */ /* 0x000fea0003800000 */
[----:B------:R-:W-:Y:S01]  /*6860*/  SEL R92, R119, R153, !P3 ;  /* 0x00000099775c7207 */ /* 0x000fe20005800000 */
[----:B------:R-:W-:Y:S01]  /*6870*/  BSSY B3, `(.L_x_525) ;  /* 0x0000070000037945 */ /* 0x000fe20003800000 */
[----:B------:R-:W-:Y:S02]  /*6880*/  IADD3 R96, P4, P5, R104, R136, R29 ;  /* 0x0000008868607210 */ /* 0x000fe40007d9e01d */
[----:B------:R-:W-:Y:S02]  /*6890*/  SHF.R.S32.HI R93, RZ, 0x1f, R92 ;  /* 0x0000001fff5d7819 */ /* 0x000fe4000001145c */
[----:B------:R-:W-:Y:S02]  /*68a0*/  IADD3.X R97, R101, R164, R13, P4, P5 ;  /* 0x000000a465617210 */ /* 0x000fe400027ea40d */
[----:B------:R-:W-:-:S04]  /*68b0*/  LEA.HI R93, R93, R92, RZ, 0x4 ;  /* 0x0000005c5d5d7211 */ /* 0x000fc800078f20ff */
[----:B------:R-:W-:-:S04]  /*68c0*/  LEA.HI.SX32 R92, R93, R30, 0x1c ;  /* 0x0000001e5d5c7211 */ /* 0x000fc800078fe2ff */
[----:B------:R-:W-:-:S04]  /*68d0*/  SHF.L.U32 R93, R92, 0x3, RZ ;  /* 0x000000035c5d7819 */ /* 0x000fc800000006ff */
[----:B------:R-:W-:-:S13]  /*68e0*/  ISETP.GE.AND P4, PT, R93, R151, PT ;  /* 0x000000975d00720c */ /* 0x000fda0003f86270 */
[--C-:B------:R-:W-:Y:S02]  /*68f0*/  @!P4 SHF.R.S32.HI R95, RZ, 0x1f, R93.reuse ;  /* 0x0000001fff5fc819 */ /* 0x100fe4000001145d */
[----:B------:R-:W-:-:S04]  /*6900*/  @!P4 IADD3 R94, P5, P6, R104, R136, R93 ;  /* 0x00000088685ec210 */ /* 0x000fc80007ebe05d */
[----:B------:R-:W-:Y:S02]  /*6910*/  @!P4 IADD3.X R95, R101, R164, R95, P5, P6 ;  /* 0x000000a4655fc210 */ /* 0x000fe40002fec45f */
[----:B------:R-:W-:-:S04]  /*6920*/  LEA R140, P5, R96, R120, 0x1 ;  /* 0x00000078608c7211 */ /* 0x000fc800078a08ff */
[----:B------:R-:W-:Y:S02]  /*6930*/  LEA.HI.X R141, R96, R121, R97, 0x1, P5 ;  /* 0x00000079608d7211 */ /* 0x000fe400028f0c61 */
[----:B------:R-:W-:-:S04]  /*6940*/  @!P4 LEA R142, P5, R94, R120, 0x1 ;  /* 0x000000785e8ec211 */ /* 0x000fc800078a08ff */
[----:B------:R-:W-:Y:S02]  /*6950*/  @!P4 LEA.HI.X R143, R94, R121, R95, 0x1, P5 ;  /* 0x000000795e8fc211 */ /* 0x000fe400028f0c5f */
[----:B------:R-:W-:Y:S02]  /*6960*/  SHF.R.S32.HI R95, RZ, 0x1f, R92 ;  /* 0x0000001fff5f7819 */ /* 0x000fe4000001145c */
[----:B------:R-:W-:Y:S02]  /*6970*/  LOP3.LUT R94, R189, 0x38, R93, 0xf8, !PT ;  /* 0x00000038bd5e7812 */ /* 0x000fe400078ef85d */
[----:B------:R-:W-:Y:S01]  /*6980*/  LEA.HI R92, R95, R92, RZ, 0x3 ;  /* 0x0000005c5f5c7211 */ /* 0x000fe200078f18ff */
[----:B------:R-:W-:Y:S01]  /*6990*/  IMAD R95, R18, 0x6000, R146 ;  /* 0x00006000125f7824 */ /* 0x000fe200078e0292 */
[----:B------:R-:W-:Y:S02]  /*69a0*/  LOP3.LUT R94, R94, R191, RZ, 0x3c, !PT ;  /* 0x000000bf5e5e7212 */ /* 0x000fe400078e3cff */
[----:B------:R-:W-:Y:S01]  /*69b0*/  ISETP.GE.AND P5, PT, R22, R122, PT ;  /* 0x0000007a1600720c */ /* 0x000fe20003fa6270 */
[----:B------:R-:W-:-:S05]  /*69c0*/  IMAD.SHL.U32 R92, R92, 0x400, RZ ;  /* 0x000004005c5c7824 */ /* 0x000fca00078e00ff */
[----:B------:R-:W-:Y:S01]  /*69d0*/  LOP3.LUT R93, R92, 0x7fffe000, RZ, 0xc0, !PT ;  /* 0x7fffe0005c5d7812 */ /* 0x000fe200078ec0ff */
[----:B------:R-:W-:-:S04]  /*69e0*/  IMAD R92, R95, 0x2, R2 ;  /* 0x000000025f5c7824 */ /* 0x000fc800078e0202 */
[----:B------:R-:W-:-:S05]  /*69f0*/  IMAD R93, R190, 0x200, R93 ;  /* 0x00000200be5d7824 */ /* 0x000fca00078e025d */
[----:B------:R-:W-:-:S05]  /*6a00*/  IADD3 R93, R93, R94, RZ ;  /* 0x0000005e5d5d7210 */ /* 0x000fca0007ffe0ff */
[----:B------:R-:W-:-:S04]  /*6a10*/  IMAD R93, R18, 0x6000, R93 ;  /* 0x00006000125d7824 */ /* 0x000fc800078e025d */
[----:B------:R-:W-:Y:S02]  /*6a20*/  IMAD R96, R93, 0x2, R2 ;  /* 0x000000025d607824 */ /* 0x000fe400078e0202 */
[----:B------:R-:W0:Y:S04]  /*6a30*/  LDS.128 R92, [R92+0x1c400] ;  /* 0x01c400005c5c7984 */ /* 0x000e280000000c00 */
[----:B------:R-:W2:Y:S01]  /*6a40*/  LDS.128 R96, [R96+0x1c400] ;  /* 0x01c4000060607984 */ /* 0x000ea20000000c00 */
[----:B------:R-:W-:Y:S05]  /*6a50*/  @P5 BRA `(.L_x_526) ;  /* 0x0000000400445947 */ /* 0x000fea0003800000 */
[--C-:B------:R-:W-:Y:S01]  /*6a60*/  SHF.R.U64 R52, R52, 0x10, R53.reuse ;  /* 0x0000001034347819 */ /* 0x100fe20000001235 */
[----:B------:R-:W-:Y:S01]  /*6a70*/  HADD2.F32 R171, -RZ, R171.H0_H0 ;  /* 0x200000abffab7230 */ /* 0x000fe20000004100 */
[----:B------:R-:W-:Y:S01]  /*6a80*/  SHF.R.U32.HI R167, RZ, 0x10, R53 ;  /* 0x00000010ffa77819 */ /* 0x000fe20000011635 */
[----:B--2---:R-:W-:Y:S01]  /*6a90*/  HADD2.F32 R168, -RZ, R97.H0_H0 ;  /* 0x20000061ffa87230 */ /* 0x004fe20000004100 */
[--C-:B------:R-:W-:Y:S01]  /*6aa0*/  SHF.R.U64 R53, R64, 0x10, R65.reuse ;  /* 0x0000001040357819 */ /* 0x100fe20000001241 */
[----:B0-----:R-:W-:Y:S01]  /*6ab0*/  HADD2.F32 R170, -RZ, R93.H0_H0 ;  /* 0x2000005dffaa7230 */ /* 0x001fe20000004100 */
[----:B------:R-:W-:Y:S01]  /*6ac0*/  SHF.R.U32.HI R64, RZ, 0x10, R65 ;  /* 0x00000010ff407819 */ /* 0x000fe20000011641 */
[----:B------:R-:W-:Y:S01]  /*6ad0*/  HADD2.F32 R169, -RZ, R169.H0_H0 ;  /* 0x200000a9ffa97230 */ /* 0x000fe20000004100 */
[--C-:B------:R-:W-:Y:S01]  /*6ae0*/  SHF.R.U64 R54, R54, 0x10, R55.reuse ;  /* 0x0000001036367819 */ /* 0x100fe20000001237 */
[----:B------:R-:W-:Y:S01]  /*6af0*/  HADD2.F32 R97, -RZ, R97.H1_H1 ;  /* 0x30000061ff617230 */ /* 0x000fe20000004100 */
[----:B------:R-:W-:Y:S01]  /*6b00*/  SHF.R.U32.HI R65, RZ, 0x10, R55 ;  /* 0x00000010ff417819 */ /* 0x000fe20000011637 */
[----:B------:R-:W-:Y:S01]  /*6b10*/  HADD2.F32 R172, -RZ, R167.H0_H0 ;  /* 0x200000a7ffac7230 */ /* 0x000fe20000004100 */
[--C-:B------:R-:W-:Y:S01]  /*6b20*/  SHF.R.U64 R55, R66, 0x10, R67.reuse ;  /* 0x0000001042377819 */ /* 0x100fe20000001243 */
[----:B------:R-:W-:Y:S01]  /*6b30*/  HADD2.F32 R167, -RZ, R225.H0_H0 ;  /* 0x200000e1ffa77230 */ /* 0x000fe20000004100 */
[----:B------:R-:W-:Y:S01]  /*6b40*/  SHF.R.U32.HI R66, RZ, 0x10, R67 ;  /* 0x00000010ff427819 */ /* 0x000fe20000011643 */
[-C--:B------:R-:W-:Y:S01]  /*6b50*/  FMUL.FTZ R67, R168, R171.reuse ;  /* 0x000000aba8437220 */ /* 0x080fe20000410000 */
[----:B------:R-:W-:Y:S01]  /*6b60*/  FMUL.FTZ R171, R170, R171 ;  /* 0x000000abaaab7220 */ /* 0x000fe20000410000 */
[----:B------:R-:W-:-:S02]  /*6b70*/  HADD2.F32 R53, -RZ, R53.H0_H0 ;  /* 0x20000035ff357230 */ /* 0x000fc40000004100 */
[-C--:B------:R-:W-:Y:S01]  /*6b80*/  FFMA.FTZ R67, R170, R169.reuse, -R67 ;  /* 0x000000a9aa437223 */ /* 0x080fe20000010843 */
[----:B------:R-:W-:Y:S02]  /*6b90*/  HADD2.F32 R170, -RZ, R64.H0_H0 ;  /* 0x20000040ffaa7230 */ /* 0x000fe40000004100 */
[----:B------:R-:W-:Y:S01]  /*6ba0*/  FFMA.FTZ R64, R168, R169, R171 ;  /* 0x000000a9a8407223 */ /* 0x000fe200000100ab */
[----:B------:R-:W-:Y:S01]  /*6bb0*/  HADD2.F32 R169, -RZ, R93.H1_H1 ;  /* 0x3000005dffa97230 */ /* 0x000fe20000004100 */
[----:B------:R-:W-:Y:S01]  /*6bc0*/  MOV R93, R98 ;  /* 0x00000062005d7202 */ /* 0x000fe20000000f00 */
[----:B------:R-:W-:Y:S02]  /*6bd0*/  HADD2.F32 R171, -RZ, R99.H1_H1 ;  /* 0x30000063ffab7230 */ /* 0x000fe40000004100 */
[-C--:B------:R-:W-:Y:S01]  /*6be0*/  FMUL.FTZ R168, R97, R170.reuse ;  /* 0x000000aa61a87220 */ /* 0x080fe20000410000 */
[----:B------:R-:W-:Y:S02]  /*6bf0*/  HADD2.F32 R66, -RZ, R66.H0_H0 ;  /* 0x20000042ff427230 */ /* 0x000fe40000004100 */
[----:B------:R-:W-:Y:S01]  /*6c00*/  FMUL.FTZ R170, R169, R170 ;  /* 0x000000aaa9aa7220 */ /* 0x000fe20000410000 */
[----:B------:R-:W-:-:S02]  /*6c10*/  HADD2.F32 R55, -RZ, R55.H0_H0 ;  /* 0x20000037ff377230 */ /* 0x000fc40000004100 */
[-C--:B------:R-:W-:Y:S01]  /*6c20*/  FFMA.FTZ R98, R169, R172.reuse, -R168 ;  /* 0x000000aca9627223 */ /* 0x080fe200000108a8 */
[----:B------:R-:W-:Y:S02]  /*6c30*/  HADD2.F32 R168, -RZ, R99.H0_H0 ;  /* 0x20000063ffa87230 */ /* 0x000fe40000004100 */
[----:B------:R-:W-:Y:S01]  /*6c40*/  FFMA.FTZ R97, R97, R172, R170 ;  /* 0x000000ac61617223 */ /* 0x000fe200000100aa */
[----:B------:R-:W-:Y:S02]  /*6c50*/  HADD2.F32 R169, -RZ, R173.H0_H0 ;  /* 0x200000adffa97230 */ /* 0x000fe40000004100 */
[----:B------:R-:W-:Y:S01]  /*6c60*/  FMUL.FTZ R172, R171, R66 ;  /* 0x00000042abac7220 */ /* 0x000fe20000410000 */
[--C-:B------:R-:W-:Y:S02]  /*6c70*/  HADD2.F32 R170, -RZ, R95.reuse.H0_H0 ;  /* 0x2000005fffaa7230 */ /* 0x100fe40000004100 */
[-C--:B------:R-:W-:Y:S01]  /*6c80*/  FMUL.FTZ R99, R168, R167.reuse ;  /* 0x000000a7a8637220 */ /* 0x080fe20000410000 */
[----:B------:R-:W-:Y:S01]  /*6c90*/  HADD2.F32 R95, -RZ, R95.H1_H1 ;  /* 0x3000005fff5f7230 */ /* 0x000fe20000004100 */
[----:B------:R-:W-:Y:S01]  /*6ca0*/  F2FP.F16.F32.PACK_AB R97, R97, R64 ;  /* 0x000000406161723e */ /* 0x000fe200000000ff */
[C---:B------:R-:W-:Y:S01]  /*6cb0*/  FMUL.FTZ R167, R170.reuse, R167 ;  /* 0x000000a7aaa77220 */ /* 0x040fe20000410000 */
[----:B------:R-:W-:Y:S01]  /*6cc0*/  FFMA.FTZ R99, R170, R169, -R99 ;  /* 0x000000a9aa637223 */ /* 0x000fe20000010863 */
[----:B------:R-:W-:-:S02]  /*6cd0*/  HADD2.F32 R170, -RZ, R65.H0_H0 ;  /* 0x20000041ffaa7230 */ /* 0x000fc40000004100 */
[C---:B------:R-:W-:Y:S01]  /*6ce0*/  FMUL.FTZ R66, R95.reuse, R66 ;  /* 0x000000425f427220 */ /* 0x040fe20000410000 */
[----:B------:R-:W-:Y:S01]  /*6cf0*/  FFMA.FTZ R167, R168, R169, R167 ;  /* 0x000000a9a8a77223 */ /* 0x000fe200000100a7 */
[----:B------:R-:W-:Y:S02]  /*6d00*/  HADD2.F32 R65, -RZ, R225.H1_H1 ;  /* 0x300000e1ff417230 */ /* 0x000fe40000004100 */
[-C--:B------:R-:W-:Y:S01]  /*6d10*/  FFMA.FTZ R172, R95, R170.reuse, -R172 ;  /* 0x000000aa5fac7223 */ /* 0x080fe200000108ac */
[----:B------:R-:W-:Y:S01]  /*6d20*/  FFMA.FTZ R66, R171, R170, R66 ;  /* 0x000000aaab427223 */ /* 0x000fe20000010042 */
[----:B------:R-:W-:Y:S02]  /*6d30*/  HADD2.F32 R170, -RZ, R96.H0_H0 ;  /* 0x20000060ffaa7230 */ /* 0x000fe40000004100 */
[----:B------:R-:W-:Y:S02]  /*6d40*/  HADD2.F32 R168, -RZ, R92.H0_H0 ;  /* 0x2000005cffa87230 */ /* 0x000fe40000004100 */
[----:B------:R-:W-:-:S02]  /*6d50*/  HADD2.F32 R96, -RZ, R96.H1_H1 ;  /* 0x30000060ff607230 */ /* 0x000fc40000004100 */
[-C--:B------:R-:W-:Y:S01]  /*6d60*/  FMUL.FTZ R169, R170, R65.reuse ;  /* 0x00000041aaa97220 */ /* 0x080fe20000410000 */
[----:B------:R-:W-:Y:S02]  /*6d70*/  HADD2.F32 R95, -RZ, R173.H1_H1 ;  /* 0x300000adff5f7230 */ /* 0x000fe40000004100 */
[----:B------:R-:W-:Y:S01]  /*6d80*/  FMUL.FTZ R173, R168, R65 ;  /* 0x00000041a8ad7220 */ /* 0x000fe20000410000 */
[----:B------:R-:W-:Y:S02]  /*6d90*/  HADD2.F32 R92, -RZ, R92.H1_H1 ;  /* 0x3000005cff5c7230 */ /* 0x000fe40000004100 */
[----:B------:R-:W-:Y:S01]  /*6da0*/  FMUL.FTZ R65, R96, R53 ;  /* 0x0000003560417220 */ /* 0x000fe20000410000 */
[----:B------:R-:W-:Y:S02]  /*6db0*/  HADD2.F32 R171, -RZ, R52.H0_H0 ;  /* 0x20000034ffab7230 */ /* 0x000fe40000004100 */
[-C--:B------:R-:W-:Y:S01]  /*6dc0*/  FFMA.FTZ R169, R168, R95.reuse, -R169 ;  /* 0x0000005fa8a97223 */ /* 0x080fe200000108a9 */
[----:B------:R-:W-:Y:S01]  /*6dd0*/  FFMA.FTZ R173, R170, R95, R173 ;  /* 0x0000005faaad7223 */ /* 0x000fe200000100ad */
[----:B------:R-:W-:Y:S01]  /*6de0*/  FMUL.FTZ R53, R92, R53 ;  /* 0x000000355c357220 */ /* 0x000fe20000410000 */
[----:B------:R-:W-:-:S02]  /*6df0*/  HADD2.F32 R52, -RZ, R203.H1_H1 ;  /* 0x300000cbff347230 */ /* 0x000fc40000004100 */
[-C--:B------:R-:W-:Y:S01]  /*6e00*/  FFMA.FTZ R92, R92, R171.reuse, -R65 ;  /* 0x000000ab5c5c7223 */ /* 0x080fe20000010841 */
[--C-:B------:R-:W-:Y:S02]  /*6e10*/  HADD2.F32 R95, -RZ, R93.reuse.H0_H0 ;  /* 0x2000005dff5f7230 */ /* 0x100fe40000004100 */
[----:B------:R-:W-:Y:S01]  /*6e20*/  FFMA.FTZ R96, R96, R171, R53 ;  /* 0x000000ab60607223 */ /* 0x000fe20000010035 */
[--C-:B------:R-:W-:Y:S02]  /*6e30*/  HADD2.F32 R65, -RZ, R94.reuse.H0_H0 ;  /* 0x2000005eff417230 */ /* 0x100fe40000004100 */
[----:B------:R-:W-:Y:S01]  /*6e40*/  HADD2.F32 R168, -RZ, R93.H1_H1 ;  /* 0x3000005dffa87230 */ /* 0x000fe20000004100 */
[----:B------:R-:W-:Y:S01]  /*6e50*/  F2FP.F16.F32.PACK_AB R92, R92, R169 ;  /* 0x000000a95c5c723e */ /* 0x000fe200000000ff */
[----:B------:R-:W-:Y:S01]  /*6e60*/  HADD2.F32 R94, -RZ, R94.H1_H1 ;  /* 0x3000005eff5e7230 */ /* 0x000fe20000004100 */
[----:B------:R-:W-:Y:S01]  /*6e70*/  F2FP.F16.F32.PACK_AB R96, R96, R173 ;  /* 0x000000ad6060723e */ /* 0x000fe200000000ff */
[----:B------:R-:W-:-:S02]  /*6e80*/  HADD2.F32 R93, -RZ, R54.H0_H0 ;  /* 0x20000036ff5d7230 */ /* 0x000fc40000004100 */
[-C--:B------:R-:W-:Y:S01]  /*6e90*/  FMUL.FTZ R54, R95, R52.reuse ;  /* 0x000000345f367220 */ /* 0x080fe20000410000 */
[----:B------:R-:W-:Y:S02]  /*6ea0*/  HADD2.F32 R53, -RZ, R183.H0_H0 ;  /* 0x200000b7ff357230 */ /* 0x000fe40000004100 */
[-C--:B------:R-:W-:Y:S01]  /*6eb0*/  FMUL.FTZ R171, R168, R55.reuse ;  /* 0x00000037a8ab7220 */ /* 0x080fe20000410000 */
[C---:B------:R-:W-:Y:S01]  /*6ec0*/  FMUL.FTZ R52, R65.reuse, R52 ;  /* 0x0000003441347220 */ /* 0x040fe20000410000 */
[C---:B------:R-:W-:Y:S01]  /*6ed0*/  FMUL.FTZ R55, R94.reuse, R55 ;  /* 0x000000375e377220 */ /* 0x040fe20000410000 */
[-C--:B------:R-:W-:Y:S02]  /*6ee0*/  FFMA.FTZ R54, R65, R53.reuse, -R54 ;  /* 0x0000003541367223 */ /* 0x080fe40000010836 */
[----:B------:R-:W-:Y:S01]  /*6ef0*/  FFMA.FTZ R52, R95, R53, R52 ;  /* 0x000000355f347223 */ /* 0x000fe20000010034 */
[-C--:B------:R-:W-:Y:S01]  /*6f00*/  FFMA.FTZ R171, R94, R93.reuse, -R171 ;  /* 0x0000005d5eab7223 */ /* 0x080fe200000108ab */
[----:B------:R-:W-:Y:S01]  /*6f10*/  FFMA.FTZ R55, R168, R93, R55 ;  /* 0x0000005da8377223 */ /* 0x000fe20000010037 */
[----:B------:R-:W-:-:S02]  /*6f20*/  F2FP.F16.F32.PACK_AB R93, R98, R67 ;  /* 0x00000043625d723e */ /* 0x000fc400000000ff */
[----:B------:R-:W-:Y:S02]  /*6f30*/  F2FP.F16.F32.PACK_AB R95, R172, R99 ;  /* 0x00000063ac5f723e */ /* 0x000fe400000000ff */
[----:B------:R-:W-:Y:S02]  /*6f40*/  F2FP.F16.F32.PACK_AB R99, R66, R167 ;  /* 0x000000a74263723e */ /* 0x000fe400000000ff */
[----:B------:R-:W-:Y:S02]  /*6f50*/  F2FP.F16.F32.PACK_AB R94, R171, R54 ;  /* 0x00000036ab5e723e */ /* 0x000fe400000000ff */
[----:B------:R-:W-:-:S07]  /*6f60*/  F2FP.F16.F32.PACK_AB R98, R55, R52 ;  /* 0x000000343762723e */ /* 0x000fce00000000ff */
.L_x_526:
[----:B------:R-:W-:Y:S05]  /*6f70*/  BSYNC B3 ;  /* 0x0000000000037941 */ /* 0x000fea0003800000 */
.L_x_525:
[----:B0-----:R0:W-:Y:S04]  /*6f80*/  STG.E.128 desc[UR36][R140.64], R92 ;  /* 0x0000005c8c007986 */ /* 0x0011e8000c101d24 */
[----:B--2---:R0:W-:Y:S02]  /*6f90*/  @!P4 STG.E.128 desc[UR36][R142.64], R96 ;  /* 0x000000608e00c986 */ /* 0x0041e4000c101d24 */
.L_x_524:
[----:B------:R-:W-:Y:S05]  /*6fa0*/  BSYNC B2 ;  /* 0x0000000000027941 */ /* 0x000fea0003800000 */
.L_x_523:
[----:B------:R-:W-:Y:S01]  /*6fb0*/  ISETP.NE.AND P4, PT, R10, RZ, PT ;  /* 0x000000ff0a00720c */ /* 0x000fe20003f85270 */
[----:B------:R-:W-:-:S12]  /*6fc0*/  BSSY B2, `(.L_x_527) ;  /* 0x0000077000027945 */ /* 0x000fd80003800000 */
[----:B------:R-:W-:Y:S05]  /*6fd0*/  @!P4 BRA `(.L_x_528) ;  /* 0x0000000400d4c947 */ /* 0x000fea0003800000 */
[----:B------:R-:W-:Y:S01]  /*6fe0*/  SEL R52, R119, R153, !P2 ;  /* 0x0000009977347207 */ /* 0x000fe20005000000 */
[----:B------:R-:W-:Y:S01]  /*6ff0*/  BSSY B3, `(.L_x_529) ;  /* 0x0000071000037945 */ /* 0x000fe20003800000 */
[----:B------:R-:W-:Y:S02]  /*7000*/  IADD3 R64, P4, P5, R104, R136, R21 ;  /* 0x0000008868407210 */ /* 0x000fe40007d9e015 */
[----:B------:R-:W-:Y:S02]  /*7010*/  SHF.R.S32.HI R53, RZ, 0x1f, R52 ;  /* 0x0000001fff357819 */ /* 0x000fe40000011434 */
[----:B------:R-:W-:Y:S02]  /*7020*/  IADD3.X R65, R101, R164, R12, P4, P5 ;  /* 0x000000a465417210 */ /* 0x000fe400027ea40c */
[----:B------:R-:W-:-:S04]  /*7030*/  LEA.HI R53, R53, R52, RZ, 0x4 ;  /* 0x0000003435357211 */ /* 0x000fc800078f20ff */
[----:B------:R-:W-:-:S05]  /*7040*/  LEA.HI.SX32 R52, R53, R28, 0x1c ;  /* 0x0000001c35347211 */ /* 0x000fca00078fe2ff */
[----:B------:R-:W-:-:S05]  /*7050*/  IMAD.SHL.U32 R53, R52, 0x8, RZ ;  /* 0x0000000834357824 */ /* 0x000fca00078e00ff */
[----:B------:R-:W-:-:S13]  /*7060*/  ISETP.GE.AND P4, PT, R53, R151, PT ;  /* 0x000000973500720c */ /* 0x000fda0003f86270 */
[--C-:B------:R-:W-:Y:S02]  /*7070*/  @!P4 SHF.R.S32.HI R55, RZ, 0x1f, R53.reuse ;  /* 0x0000001fff37c819 */ /* 0x100fe40000011435 */
[----:B------:R-:W-:-:S04]  /*7080*/  @!P4 IADD3 R54, P5, P6, R104, R136, R53 ;  /* 0x000000886836c210 */ /* 0x000fc80007ebe035 */
[----:B------:R-:W-:Y:S02]  /*7090*/  @!P4 IADD3.X R55, R101, R164, R55, P5, P6 ;  /* 0x000000a46537c210 */ /* 0x000fe40002fec437 */
[----:B0-----:R-:W-:-:S04]  /*70a0*/  LEA R92, P5, R64, R120, 0x1 ;  /* 0x00000078405c7211 */ /* 0x001fc800078a08ff */
        /* <DEDUP_REMOVED lines=11> */
[----:B------:R-:W-:-:S03]  /*7160*/  IMAD R52, R55, 0x2, R2 ;  /* 0x0000000237347824 */ /* 0x000fc600078e0202 */
[----:B------:R-:W-:-:S05]  /*7170*/  LEA R53, R190, R53, 0x9 ;  /* 0x00000035be357211 */ /* 0x000fca00078e48ff */
[----:B------:R-:W-:-:S04]  /*7180*/  IMAD.IADD R53, R53, 0x1, R54 ;  /* 0x0000000135357824 */ /* 0x000fc800078e0236 */
[----:B------:R-:W-:-:S05]  /*7190*/  IMAD R53, R18, 0x6000, R53 ;  /* 0x0000600012357824 */ /* 0x000fca00078e0235 */
[----:B------:R-:W-:Y:S02]  /*71a0*/  LEA R64, R53, R2, 0x1 ;  /* 0x0000000235407211 */ /* 0x000fe400078e08ff */
[----:B------:R-:W0:Y:S04]  /*71b0*/  LDS.128 R52, [R52+0x1c400] ;  /* 0x01c4000034347984 */ /* 0x000e280000000c00 */
[----:B------:R-:W2:Y:S01]  /*71c0*/  LDS.128 R64, [R64+0x1c400] ;  /* 0x01c4000040407984 */ /* 0x000ea20000000c00 */
[----:B------:R-:W-:Y:S05]  /*71d0*/  @P5 BRA `(.L_x_530) ;  /* 0x0000000400485947 */ /* 0x000fea0003800000 */
[--C-:B------:R-:W-:Y:S01]  /*71e0*/  SHF.R.U64 R48, R48, 0x10, R49.reuse ;  /* 0x0000001030307819 */ /* 0x100fe20000001231 */
[--C-:B--2---:R-:W-:Y:S01]  /*71f0*/  HADD2.F32 R98, -RZ, R65.reuse.H0_H0 ;  /* 0x20000041ff627230 */ /* 0x104fe20000004100 */
[----:B------:R-:W-:Y:S01]  /*7200*/  SHF.R.U32.HI R96, RZ, 0x10, R49 ;  /* 0x00000010ff607819 */ /* 0x000fe20000011631 */
[----:B------:R-:W-:Y:S01]  /*7210*/  HADD2.F32 R65, -RZ, R65.H1_H1 ;  /* 0x30000041ff417230 */ /* 0x000fe20000004100 */
[--C-:B------:R-:W-:Y:S01]  /*7220*/  SHF.R.U64 R49, R60, 0x10, R61.reuse ;  /* 0x000000103c317819 */ /* 0x100fe2000000123d */
[--C-:B0-----:R-:W-:Y:S01]  /*7230*/  HADD2.F32 R140, -RZ, R53.reuse.H0_H0 ;  /* 0x20000035ff8c7230 */ /* 0x101fe20000004100 */
[----:B------:R-:W-:Y:S01]  /*7240*/  SHF.R.U32.HI R60, RZ, 0x10, R61 ;  /* 0x00000010ff3c7819 */ /* 0x000fe2000001163d */
[----:B------:R-:W-:Y:S01]  /*7250*/  HADD2.F32 R53, -RZ, R53.H1_H1 ;  /* 0x30000035ff357230 */ /* 0x000fe20000004100 */
[--C-:B------:R-:W-:Y:S01]  /*7260*/  SHF.R.U64 R61, R62, 0x10, R63.reuse ;  /* 0x000000103e3d7819 */ /* 0x100fe2000000123f */
[----:B------:R-:W-:Y:S01]  /*7270*/  HADD2.F32 R96, -RZ, R96.H0_H0 ;  /* 0x20000060ff607230 */ /* 0x000fe20000004100 */
[----:B------:R-:W-:Y:S01]  /*7280*/  SHF.R.U32.HI R62, RZ, 0x10, R63 ;  /* 0x00000010ff3e7819 */ /* 0x000fe2000001163f */
[----:B------:R-:W-:Y:S01]  /*7290*/  HADD2.F32 R60, -RZ, R60.H0_H0 ;  /* 0x2000003cff3c7230 */ /* 0x000fe20000004100 */
[--C-:B------:R-:W-:Y:S01]  /*72a0*/  SHF.R.U64 R50, R50, 0x10, R51.reuse ;  /* 0x0000001032327819 */ /* 0x100fe20000001233 */
[----:B------:R-:W-:Y:S01]  /*72b0*/  HADD2.F32 R63, -RZ, R203.H0_H0 ;  /* 0x200000cbff3f7230 */ /* 0x000fe20000004100 */
[----:B------:R-:W-:Y:S01]  /*72c0*/  SHF.R.U32.HI R51, RZ, 0x10, R51 ;  /* 0x00000010ff337819 */ /* 0x000fe20000011633 */
[----:B------:R-:W-:-:S02]  /*72d0*/  HADD2.F32 R97, -RZ, R182.H1_H1 ;  /* 0x300000b6ff617230 */ /* 0x000fc40000004100 */
[-C--:B------:R-:W-:Y:S01]  /*72e0*/  FMUL.FTZ R142, R65, R60.reuse ;  /* 0x0000003c418e7220 */ /* 0x080fe20000410000 */
[C---:B------:R-:W-:Y:S01]  /*72f0*/  FMUL.FTZ R60, R53.reuse, R60 ;  /* 0x0000003c353c7220 */ /* 0x040fe20000410000 */
[-C--:B------:R-:W-:Y:S01]  /*7300*/  FMUL.FTZ R99, R98, R63.reuse ;  /* 0x0000003f62637220 */ /* 0x080fe20000410000 */
[----:B------:R-:W-:Y:S01]  /*7310*/  FMUL.FTZ R63, R140, R63 ;  /* 0x0000003f8c3f7220 */ /* 0x000fe20000410000 */
[-C--:B------:R-:W-:Y:S01]  /*7320*/  FFMA.FTZ R142, R53, R96.reuse, -R142 ;  /* 0x00000060358e7223 */ /* 0x080fe2000001088e */
[----:B------:R-:W-:Y:S01]  /*7330*/  FFMA.FTZ R60, R65, R96, R60 ;  /* 0x00000060413c7223 */ /* 0x000fe2000001003c */
[----:B------:R-:W-:Y:S02]  /*7340*/  HADD2.F32 R53, -RZ, R183.H1_H1 ;  /* 0x300000b7ff357230 */ /* 0x000fe40000004100 */
[-C--:B------:R-:W-:Y:S01]  /*7350*/  FFMA.FTZ R63, R98, R97.reuse, R63 ;  /* 0x00000061623f7223 */ /* 0x080fe2000001003f */
[--C-:B------:R-:W-:Y:S02]  /*7360*/  HADD2.F32 R96, -RZ, R67.reuse.H0_H0 ;  /* 0x20000043ff607230 */ /* 0x100fe40000004100 */
[----:B------:R-:W-:Y:S01]  /*7370*/  FFMA.FTZ R99, R140, R97, -R99 ;  /* 0x000000618c637223 */ /* 0x000fe20000010863 */
[----:B------:R-:W-:-:S02]  /*7380*/  HADD2.F32 R67, -RZ, R67.H1_H1 ;  /* 0x30000043ff437230 */ /* 0x000fc40000004100 */
[----:B------:R-:W-:Y:S02]  /*7390*/  HADD2.F32 R98, -RZ, R55.H0_H0 ;  /* 0x20000037ff627230 */ /* 0x000fe40000004100 */
[----:B------:R-:W-:Y:S01]  /*73a0*/  HADD2.F32 R62, -RZ, R62.H0_H0 ;  /* 0x2000003eff3e7230 */ /* 0x000fe20000004100 */
[----:B------:R-:W-:Y:S01]  /*73b0*/  F2FP.F16.F32.PACK_AB R99, R142, R99 ;  /* 0x000000638e63723e */ /* 0x000fe200000000ff */
[----:B------:R-:W-:Y:S02]  /*73c0*/  HADD2.F32 R140, -RZ, R51.H0_H0 ;  /* 0x20000033ff8c7230 */ /* 0x000fe40000004100 */
[-C--:B------:R-:W-:Y:S01]  /*73d0*/  FMUL.FTZ R51, R96, R53.reuse ;  /* 0x0000003560337220 */ /* 0x080fe20000410000 */
[----:B------:R-:W-:Y:S02]  /*73e0*/  HADD2.F32 R65, -RZ, R182.H0_H0 ;  /* 0x200000b6ff417230 */ /* 0x000fe40000004100 */
[----:B------:R-:W-:Y:S01]  /*73f0*/  FMUL.FTZ R53, R98, R53 ;  /* 0x0000003562357220 */ /* 0x000fe20000410000 */
[----:B------:R-:W-:-:S02]  /*7400*/  HADD2.F32 R55, -RZ, R55.H1_H1 ;  /* 0x30000037ff377230 */ /* 0x000fc40000004100 */
[-C--:B------:R-:W-:Y:S01]  /*7410*/  FMUL.FTZ R168, R67, R62.reuse ;  /* 0x0000003e43a87220 */ /* 0x080fe20000410000 */
[----:B------:R-:W-:Y:S02]  /*7420*/  HADD2.F32 R49, -RZ, R49.H0_H0 ;  /* 0x20000031ff317230 */ /* 0x000fe40000004100 */
[-C--:B------:R-:W-:Y:S01]  /*7430*/  FFMA.FTZ R51, R98, R65.reuse, -R51 ;  /* 0x0000004162337223 */ /* 0x080fe20000010833 */
[----:B------:R-:W-:Y:S01]  /*7440*/  FFMA.FTZ R53, R96, R65, R53 ;  /* 0x0000004160357223 */ /* 0x000fe20000010035 */
[C---:B------:R-:W-:Y:S01]  /*7450*/  FMUL.FTZ R62, R55.reuse, R62 ;  /* 0x0000003e373e7220 */ /* 0x040fe20000410000 */
[-C--:B------:R-:W-:Y:S01]  /*7460*/  FFMA.FTZ R168, R55, R140.reuse, -R168 ;  /* 0x0000008c37a87223 */ /* 0x080fe200000108a8 */
[----:B------:R-:W-:Y:S02]  /*7470*/  HADD2.F32 R55, -RZ, R181.H1_H1 ;  /* 0x300000b5ff377230 */ /* 0x000fe40000004100 */
[----:B------:R-:W-:Y:S02]  /*7480*/  HADD2.F32 R98, -RZ, R64.H0_H0 ;  /* 0x20000040ff627230 */ /* 0x000fe40000004100 */
[----:B------:R-:W-:Y:S01]  /*7490*/  FFMA.FTZ R62, R67, R140, R62 ;  /* 0x0000008c433e7223 */ /* 0x000fe2000001003e */
[----:B------:R-:W-:-:S02]  /*74a0*/  HADD2.F32 R96, -RZ, R52.H0_H0 ;  /* 0x20000034ff607230 */ /* 0x000fc40000004100 */
[----:B------:R-:W-:Y:S02]  /*74b0*/  HADD2.F32 R64, -RZ, R64.H1_H1 ;  /* 0x30000040ff407230 */ /* 0x000fe40000004100 */
[-C--:B------:R-:W-:Y:S01]  /*74c0*/  FMUL.FTZ R67, R98, R55.reuse ;  /* 0x0000003762437220 */ /* 0x080fe20000410000 */
[----:B------:R-:W-:Y:S02]  /*74d0*/  HADD2.F32 R65, -RZ, R181.H0_H0 ;  /* 0x200000b5ff417230 */ /* 0x000fe40000004100 */
[----:B------:R-:W-:Y:S01]  /*74e0*/  FMUL.FTZ R141, R96, R55 ;  /* 0x00000037608d7220 */ /* 0x000fe20000410000 */
[----:B------:R-:W-:Y:S02]  /*74f0*/  HADD2.F32 R52, -RZ, R52.H1_H1 ;  /* 0x30000034ff347230 */ /* 0x000fe40000004100 */
[----:B------:R-:W-:Y:S01]  /*7500*/  FMUL.FTZ R55, R64, R49 ;  /* 0x0000003140377220 */ /* 0x000fe20000410000 */
[----:B------:R-:W-:Y:S02]  /*7510*/  HADD2.F32 R97, -RZ, R48.H0_H0 ;  /* 0x20000030ff617230 */ /* 0x000fe40000004100 */
[-C--:B------:R-:W-:Y:S01]  /*7520*/  FFMA.FTZ R67, R96, R65.reuse, -R67 ;  /* 0x0000004160437223 */ /* 0x080fe20000010843 */
[----:B------:R-:W-:Y:S01]  /*7530*/  FFMA.FTZ R141, R98, R65, R141 ;  /* 0x00000041628d7223 */ /* 0x000fe2000001008d */
[----:B------:R-:W-:Y:S01]  /*7540*/  FMUL.FTZ R49, R52, R49 ;  /* 0x0000003134317220 */ /* 0x000fe20000410000 */
[----:B------:R-:W-:-:S02]  /*7550*/  HADD2.F32 R65, -RZ, R66.H0_H0 ;  /* 0x20000042ff417230 */ /* 0x000fc40000004100 */
[-C--:B------:R-:W-:Y:S01]  /*7560*/  FFMA.FTZ R52, R52, R97.reuse, -R55 ;  /* 0x0000006134347223 */ /* 0x080fe20000010837 */
[----:B------:R-:W-:Y:S02]  /*7570*/  HADD2.F32 R48, -RZ, R180.H0_H0 ;  /* 0x200000b4ff307230 */ /* 0x000fe40000004100 */
[----:B------:R-:W-:Y:S01]  /*7580*/  FFMA.FTZ R64, R64, R97, R49 ;  /* 0x0000006140407223 */ /* 0x000fe20000010031 */
[----:B------:R-:W-:Y:S01]  /*7590*/  HADD2.F32 R61, -RZ, R61.H0_H0 ;  /* 0x2000003dff3d7230 */ /* 0x000fe20000004100 */
[----:B------:R-:W-:Y:S01]  /*75a0*/  F2FP.F16.F32.PACK_AB R62, R62, R53 ;  /* 0x000000353e3e723e */ /* 0x000fe200000000ff */
[----:B------:R-:W-:Y:S01]  /*75b0*/  HADD2.F32 R55, -RZ, R54.H0_H0 ;  /* 0x20000036ff377230 */ /* 0x000fe20000004100 */
[----:B------:R-:W-:Y:S01]  /*75c0*/  F2FP.F16.F32.PACK_AB R52, R52, R67 ;  /* 0x000000433434723e */ /* 0x000fe200000000ff */
[----:B------:R-:W-:Y:S01]  /*75d0*/  HADD2.F32 R66, -RZ, R66.H1_H1 ;  /* 0x30000042ff427230 */ /* 0x000fe20000004100 */
[----:B------:R-:W-:Y:S01]  /*75e0*/  F2FP.F16.F32.PACK_AB R64, R64, R141 ;  /* 0x0000008d4040723e */ /* 0x000fe200000000ff */
[----:B------:R-:W-:-:S02]  /*75f0*/  HADD2.F32 R54, -RZ, R54.H1_H1 ;  /* 0x30000036ff367230 */ /* 0x000fc40000004100 */
[----:B------:R-:W-:Y:S02]  /*7600*/  HADD2.F32 R97, -RZ, R50.H0_H0 ;  /* 0x20000032ff617230 */ /* 0x000fe40000004100 */
[-C--:B------:R-:W-:Y:S01]  /*7610*/  FMUL.FTZ R50, R65, R48.reuse ;  /* 0x0000003041327220 */ /* 0x080fe20000410000 */
[----:B------:R-:W-:Y:S02]  /*7620*/  HADD2.F32 R49, -RZ, R180.H1_H1 ;  /* 0x300000b4ff317230 */ /* 0x000fe40000004100 */
[-C--:B------:R-:W-:Y:S01]  /*7630*/  FMUL.FTZ R143, R66, R61.reuse ;  /* 0x0000003d428f7220 */ /* 0x080fe20000410000 */
[C---:B------:R-:W-:Y:S01]  /*7640*/  FMUL.FTZ R48, R55.reuse, R48 ;  /* 0x0000003037307220 */ /* 0x040fe20000410000 */
[C---:B------:R-:W-:Y:S01]  /*7650*/  FMUL.FTZ R61, R54.reuse, R61 ;  /* 0x0000003d363d7220 */ /* 0x040fe20000410000 */
[----:B------:R-:W-:Y:S02]  /*7660*/  IMAD.MOV.U32 R53, RZ, RZ, R99 ;  /* 0x000000ffff357224 */ /* 0x000fe400078e0063 */
[-C--:B------:R-:W-:Y:S01]  /*7670*/  FFMA.FTZ R50, R55, R49.reuse, -R50 ;  /* 0x0000003137327223 */ /* 0x080fe20000010832 */
[----:B------:R-:W-:Y:S01]  /*7680*/  FFMA.FTZ R48, R65, R49, R48 ;  /* 0x0000003141307223 */ /* 0x000fe20000010030 */
[-C--:B------:R-:W-:Y:S01]  /*7690*/  FFMA.FTZ R143, R54, R97.reuse, -R143 ;  /* 0x00000061368f7223 */ /* 0x080fe2000001088f */
[----:B------:R-:W-:Y:S01]  /*76a0*/  FFMA.FTZ R61, R66, R97, R61 ;  /* 0x00000061423d7223 */ /* 0x000fe2000001003d */
[----:B------:R-:W-:Y:S01]  /*76b0*/  F2FP.F16.F32.PACK_AB R55, R168, R51 ;  /* 0x00000033a837723e */ /* 0x000fe200000000ff */
[----:B------:R-:W-:Y:S01]  /*76c0*/  IMAD.MOV.U32 R67, RZ, RZ, R62 ;  /* 0x000000ffff437224 */ /* 0x000fe200078e003e */
[----:B------:R-:W-:-:S02]  /*76d0*/  F2FP.F16.F32.PACK_AB R65, R60, R63 ;  /* 0x0000003f3c41723e */ /* 0x000fc400000000ff */
[----:B------:R-:W-:Y:S02]  /*76e0*/  F2FP.F16.F32.PACK_AB R54, R143, R50 ;  /* 0x000000328f36723e */ /* 0x000fe400000000ff */
[----:B------:R-:W-:-:S07]  /*76f0*/  F2FP.F16.F32.PACK_AB R66, R61, R48 ;  /* 0x000000303d42723e */ /* 0x000fce00000000ff */
.L_x_530:
[----:B------:R-:W-:Y:S05]  /*7700*/  BSYNC B3 ;  /* 0x0000000000037941 */ /* 0x000fea0003800000 */
.L_x_529:
[----:B0-----:R3:W-:Y:S04]  /*7710*/  STG.E.128 desc[UR36][R92.64], R52 ;  /* 0x000000345c007986 */ /* 0x0017e8000c101d24 */
[----:B--2---:R3:W-:Y:S02]  /*7720*/  @!P4 STG.E.128 desc[UR36][R94.64], R64 ;  /* 0x000000405e00c986 */ /* 0x0047e4000c101d24 */
.L_x_528:
[----:B------:R-:W-:Y:S05]  /*7730*/  BSYNC B2 ;  /* 0x0000000000027941 */ /* 0x000fea0003800000 */
.L_x_527:
[----:B------:R-:W-:-:S13]  /*7740*/  ISETP.NE.AND P4, PT, R9, RZ, PT ;  /* 0x000000ff0900720c */ /* 0x000fda0003f85270 */
[----:B------:R-:W-:Y:S05]  /*7750*/  @!P4 BRA `(.L_x_522) ;  /* 0x0000000400e8c947 */ /* 0x000fea0003800000 */
[----:B------:R-:W-:Y:S01]  /*7760*/  ISETP.NE.AND P6, PT, R103, RZ, PT ;  /* 0x000000ff6700720c */ /* 0x000fe20003fc5270 */
[----:B------:R-:W-:Y:S01]  /*7770*/  BSSY B2, `(.L_x_531) ;  /* 0x0000076000027945 */ /* 0x000fe20003800000 */
[----:B------:R-:W-:Y:S02]  /*7780*/  IADD3 R51, P4, P5, R104, R136, R15 ;  /* 0x0000008868337210 */ /* 0x000fe40007d9e00f */
[----:B------:R-:W-:Y:S02]  /*7790*/  SEL R48, R119, R153, !P6 ;  /* 0x0000009977307207 */ /* 0x000fe40007000000 */
[----:B---3--:R-:W-:Y:S02]  /*77a0*/  IADD3.X R52, R101, R164, R11, P4, P5 ;  /* 0x000000a465347210 */ /* 0x008fe400027ea40b */
[----:B------:R-:W-:-:S04]  /*77b0*/  SHF.R.S32.HI R49, RZ, 0x1f, R48 ;  /* 0x0000001fff317819 */ /* 0x000fc80000011430 */
[----:B------:R-:W-:-:S04]  /*77c0*/  LEA.HI R49, R49, R48, RZ, 0x4 ;  /* 0x0000003031317211 */ /* 0x000fc800078f20ff */
[----:B------:R-:W-:-:S04]  /*77d0*/  LEA.HI.SX32 R49, R49, R20, 0x1c ;  /* 0x0000001431317211 */ /* 0x000fc800078fe2ff */
[----:B------:R-:W-:-:S04]  /*77e0*/  SHF.L.U32 R48, R49, 0x3, RZ ;  /* 0x0000000331307819 */ /* 0x000fc800000006ff */
[----:B------:R-:W-:-:S13]  /*77f0*/  ISETP.GE.AND P4, PT, R48, R151, PT ;  /* 0x000000973000720c */ /* 0x000fda0003f86270 */
[--C-:B------:R-:W-:Y:S02]  /*7800*/  @!P4 SHF.R.S32.HI R50, RZ, 0x1f, R48.reuse ;  /* 0x0000001fff32c819 */ /* 0x100fe40000011430 */
[--C-:B------:R-:W-:Y:S02]  /*7810*/  @!P4 IADD3 R136, P5, P6, R104, R136, R48.reuse ;  /* 0x000000886888c210 */ /* 0x100fe40007ebe030 */
[----:B------:R-:W-:Y:S02]  /*7820*/  LOP3.LUT R48, R189, 0x38, R48, 0xf8, !PT ;  /* 0x00000038bd307812 */ /* 0x000fe400078ef830 */
[----:B------:R-:W-:Y:S02]  /*7830*/  @!P4 IADD3.X R50, R101, R164, R50, P5, P6 ;  /* 0x000000a46532c210 */ /* 0x000fe40002fec432 */
[----:B------:R-:W-:Y:S02]  /*7840*/  LEA R60, P5, R51, R120, 0x1 ;  /* 0x00000078333c7211 */ /* 0x000fe400078a08ff */
[----:B------:R-:W-:-:S02]  /*7850*/  LOP3.LUT R48, R48, R191, RZ, 0x3c, !PT ;  /* 0x000000bf30307212 */ /* 0x000fc400078e3cff */
[----:B------:R-:W-:Y:S02]  /*7860*/  LEA.HI.X R61, R51, R121, R52, 0x1, P5 ;  /* 0x00000079333d7211 */ /* 0x000fe400028f0c34 */
[----:B------:R-:W-:-:S04]  /*7870*/  @!P4 LEA R62, P5, R136, R120, 0x1 ;  /* 0x00000078883ec211 */ /* 0x000fc800078a08ff */
[----:B------:R-:W-:Y:S02]  /*7880*/  @!P4 LEA.HI.X R63, R136, R121, R50, 0x1, P5 ;  /* 0x00000079883fc211 */ /* 0x000fe400028f0c32 */
[----:B------:R-:W-:Y:S02]  /*7890*/  SHF.R.S32.HI R50, RZ, 0x1f, R49 ;  /* 0x0000001fff327819 */ /* 0x000fe40000011431 */
[----:B------:R-:W-:Y:S02]  /*78a0*/  ISETP.GE.AND P5, PT, R185, R122, PT ;  /* 0x0000007ab900720c */ /* 0x000fe40003fa6270 */
[----:B------:R-:W-:-:S05]  /*78b0*/  LEA.HI R50, R50, R49, RZ, 0x3 ;  /* 0x0000003132327211 */ /* 0x000fca00078f18ff */
[----:B------:R-:W-:-:S05]  /*78c0*/  IMAD.SHL.U32 R50, R50, 0x400, RZ ;  /* 0x0000040032327824 */ /* 0x000fca00078e00ff */
[----:B------:R-:W-:-:S05]  /*78d0*/  LOP3.LUT R49, R50, 0x7fffe000, RZ, 0xc0, !PT ;  /* 0x7fffe00032317812 */ /* 0x000fca00078ec0ff */
[----:B------:R-:W-:-:S05]  /*78e0*/  IMAD R49, R190, 0x200, R49 ;  /* 0x00000200be317824 */ /* 0x000fca00078e0231 */
[----:B------:R-:W-:Y:S01]  /*78f0*/  IADD3 R51, R49, R48, RZ ;  /* 0x0000003031337210 */ /* 0x000fe20007ffe0ff */
[----:B------:R-:W-:-:S04]  /*7900*/  IMAD R49, R18, 0x6000, R139 ;  /* 0x0000600012317824 */ /* 0x000fc800078e028b */
[----:B------:R-:W-:Y:S02]  /*7910*/  IMAD R51, R18, 0x6000, R51 ;  /* 0x0000600012337824 */ /* 0x000fe400078e0233 */
[--C-:B------:R-:W-:Y:S02]  /*7920*/  IMAD R49, R49, 0x2, R2.reuse ;  /* 0x0000000231317824 */ /* 0x100fe400078e0202 */
[----:B------:R-:W-:-:S04]  /*7930*/  IMAD R52, R51, 0x2, R2 ;  /* 0x0000000233347824 */ /* 0x000fc800078e0202 */
[----:B------:R-:W2:Y:S04]  /*7940*/  LDS.128 R48, [R49+0x1c400] ;  /* 0x01c4000031307984 */ /* 0x000ea80000000c00 */
[----:B------:R-:W3:Y:S01]  /*7950*/  LDS.128 R52, [R52+0x1c400] ;  /* 0x01c4000034347984 */ /* 0x000ee20000000c00 */
[----:B------:R-:W-:Y:S05]  /*7960*/  @P5 BRA `(.L_x_532) ;  /* 0x0000000400585947 */ /* 0x000fea0003800000 */
[--C-:B------:R-:W-:Y:S01]  /*7970*/  SHF.R.U64 R44, R44, 0x10, R45.reuse ;  /* 0x000000102c2c7819 */ /* 0x100fe2000000122d */
[----:B0-----:R-:W-:Y:S01]  /*7980*/  HADD2.F32 R94, -RZ, R179.H1_H1 ;  /* 0x300000b3ff5e7230 */ /* 0x001fe20000004100 */
[----:B------:R-:W-:Y:S01]  /*7990*/  SHF.R.U32.HI R64, RZ, 0x10, R45 ;  /* 0x00000010ff407819 */ /* 0x000fe2000001162d */
[----:B--2---:R-:W-:Y:S01]  /*79a0*/  HADD2.F32 R66, -RZ, R49.H1_H1 ;  /* 0x30000031ff427230 */ /* 0x004fe20000004100 */
[----:B------:R-:W-:Y:S01]  /*79b0*/  SHF.R.U64 R45, R56, 0x10, R57 ;  /* 0x00000010382d7819 */ /* 0x000fe20000001239 */
[----:B------:R-:W-:Y:S01]  /*79c0*/  HADD2.F32 R92, -RZ, R177.H1_H1 ;  /* 0x300000b1ff5c7230 */ /* 0x000fe20000004100 */
[--C-:B------:R-:W-:Y:S01]  /*79d0*/  SHF.R.U64 R46, R46, 0x10, R47.reuse ;  /* 0x000000102e2e7819 */ /* 0x100fe2000000122f */
[----:B------:R-:W-:Y:S01]  /*79e0*/  HADD2.F32 R64, -RZ, R64.H0_H0 ;  /* 0x20000040ff407230 */ /* 0x000fe20000004100 */
[----:B------:R-:W-:Y:S02]  /*79f0*/  SHF.R.U32.HI R56, RZ, 0x10, R47 ;  /* 0x00000010ff387819 */ /* 0x000fe4000001162f */
[----:B------:R-:W-:-:S02]  /*7a00*/  SHF.R.U64 R47, R58, 0x10, R59 ;  /* 0x000000103a2f7819 */ /* 0x000fc4000000123b */
[----:B------:R-:W-:Y:S02]  /*7a10*/  SHF.R.U32.HI R58, RZ, 0x10, R59 ;  /* 0x00000010ff3a7819 */ /* 0x000fe4000001163b */
[----:B---3--:R-:W-:Y:S01]  /*7a20*/  MOV R59, R53 ;  /* 0x00000035003b7202 */ /* 0x008fe20000000f00 */
[----:B------:R-:W-:Y:S01]  /*7a30*/  IMAD.MOV.U32 R53, RZ, RZ, R51 ;  /* 0x000000ffff357224 */ /* 0x000fe200078e0033 */
[----:B------:R-:W-:Y:S01]  /*7a40*/  SHF.R.U32.HI R57, RZ, 0x10, R57 ;  /* 0x00000010ff397819 */ /* 0x000fe20000011639 */
[----:B------:R-:W-:Y:S02]  /*7a50*/  HADD2.F32 R51, -RZ, R49.H0_H0 ;  /* 0x20000031ff337230 */ /* 0x000fe40000004100 */
[--C-:B------:R-:W-:Y:S02]  /*7a60*/  HADD2.F32 R65, -RZ, R59.reuse.H0_H0 ;  /* 0x2000003bff417230 */ /* 0x100fe40000004100 */
[----:B------:R-:W-:Y:S02]  /*7a70*/  HADD2.F32 R59, -RZ, R59.H1_H1 ;  /* 0x3000003bff3b7230 */ /* 0x000fe40000004100 */
[----:B------:R-:W-:-:S02]  /*7a80*/  HADD2.F32 R57, -RZ, R57.H0_H0 ;  /* 0x20000039ff397230 */ /* 0x000fc40000004100 */
[-C--:B------:R-:W-:Y:S01]  /*7a90*/  FMUL.FTZ R96, R65, R94.reuse ;  /* 0x0000005e41607220 */ /* 0x080fe20000410000 */
[----:B------:R-:W-:Y:S02]  /*7aa0*/  FMUL.FTZ R94, R51, R94 ;  /* 0x0000005e335e7220 */ /* 0x000fe40000410000 */
[-C--:B------:R-:W-:Y:S01]  /*7ab0*/  FMUL.FTZ R67, R59, R57.reuse ;  /* 0x000000393b437220 */ /* 0x080fe20000410000 */
[C---:B------:R-:W-:Y:S01]  /*7ac0*/  FMUL.FTZ R98, R66.reuse, R57 ;  /* 0x0000003942627220 */ /* 0x040fe20000410000 */
[-C--:B------:R-:W-:Y:S01]  /*7ad0*/  FFMA.FTZ R49, R65, R92.reuse, R94 ;  /* 0x0000005c41317223 */ /* 0x080fe2000001005e */
[----:B------:R-:W-:Y:S01]  /*7ae0*/  FFMA.FTZ R51, R51, R92, -R96 ;  /* 0x0000005c33337223 */ /* 0x000fe20000010860 */
[-C--:B------:R-:W-:Y:S01]  /*7af0*/  FFMA.FTZ R66, R66, R64.reuse, -R67 ;  /* 0x0000004042427223 */ /* 0x080fe20000010843 */
[----:B------:R-:W-:Y:S01]  /*7b00*/  FFMA.FTZ R64, R59, R64, R98 ;  /* 0x000000403b407223 */ /* 0x000fe20000010062 */
[----:B------:R-:W-:Y:S02]  /*7b10*/  HADD2.F32 R94, -RZ, R178.H1_H1 ;  /* 0x300000b2ff5e7230 */ /* 0x000fe40000004100 */
[--C-:B------:R-:W-:Y:S01]  /*7b20*/  HADD2.F32 R59, -RZ, R55.reuse.H0_H0 ;  /* 0x20000037ff3b7230 */ /* 0x100fe20000004100 */
[----:B------:R-:W-:Y:S01]  /*7b30*/  F2FP.F16.F32.PACK_AB R51, R66, R51 ;  /* 0x000000334233723e */ /* 0x000fe200000000ff */
[----:B------:R-:W-:-:S02]  /*7b40*/  HADD2.F32 R65, -RZ, R55.H1_H1 ;  /* 0x30000037ff417230 */ /* 0x000fc40000004100 */
[----:B------:R-:W-:Y:S02]  /*7b50*/  HADD2.F32 R96, -RZ, R58.H0_H0 ;  /* 0x2000003aff607230 */ /* 0x000fe40000004100 */
[--C-:B------:R-:W-:Y:S02]  /*7b60*/  HADD2.F32 R55, -RZ, R53.reuse.H0_H0 ;  /* 0x20000035ff377230 */ /* 0x100fe40000004100 */
[----:B------:R-:W-:Y:S02]  /*7b70*/  HADD2.F32 R57, -RZ, R53.H1_H1 ;  /* 0x30000035ff397230 */ /* 0x000fe40000004100 */
[----:B------:R-:W-:Y:S01]  /*7b80*/  FMUL.FTZ R98, R65, R96 ;  /* 0x0000006041627220 */ /* 0x000fe20000410000 */
[----:B------:R-:W-:Y:S02]  /*7b90*/  HADD2.F32 R92, -RZ, R176.H1_H1 ;  /* 0x300000b0ff5c7230 */ /* 0x000fe40000004100 */
[----:B------:R-:W-:Y:S02]  /*7ba0*/  HADD2.F32 R58, -RZ, R56.H0_H0 ;  /* 0x20000038ff3a7230 */ /* 0x000fe40000004100 */
[-C--:B------:R-:W-:Y:S01]  /*7bb0*/  FMUL.FTZ R56, R59, R94.reuse ;  /* 0x0000005e3b387220 */ /* 0x080fe20000410000 */
[----:B------:R-:W-:Y:S01]  /*7bc0*/  FMUL.FTZ R94, R55, R94 ;  /* 0x0000005e375e7220 */ /* 0x000fe20000410000 */
[----:B------:R-:W-:Y:S01]  /*7bd0*/  FMUL.FTZ R96, R57, R96 ;  /* 0x0000006039607220 */ /* 0x000fe20000410000 */
[----:B------:R-:W-:-:S02]  /*7be0*/  HADD2.F32 R178, -RZ, R178.H0_H0 ;  /* 0x200000b2ffb27230 */ /* 0x000fc40000004100 */
[----:B------:R-:W-:Y:S01]  /*7bf0*/  FFMA.FTZ R53, R55, R92, -R56 ;  /* 0x0000005c37357223 */ /* 0x000fe20000010838 */
[----:B------:R-:W-:Y:S01]  /*7c00*/  FFMA.FTZ R56, R57, R58, -R98 ;  /* 0x0000003a39387223 */ /* 0x000fe20000010862 */
[----:B------:R-:W-:Y:S01]  /*7c10*/  FFMA.FTZ R55, R59, R92, R94 ;  /* 0x0000005c3b377223 */ /* 0x000fe2000001005e */
[----:B------:R-:W-:Y:S01]  /*7c20*/  FFMA.FTZ R58, R65, R58, R96 ;  /* 0x0000003a413a7223 */ /* 0x000fe20000010060 */
[----:B------:R-:W-:Y:S02]  /*7c30*/  HADD2.F32 R94, -RZ, R179.H0_H0 ;  /* 0x200000b3ff5e7230 */ /* 0x000fe40000004100 */
[----:B------:R-:W-:Y:S01]  /*7c40*/  HADD2.F32 R65, -RZ, R45.H0_H0 ;  /* 0x2000002dff417230 */ /* 0x000fe20000004100 */
[----:B------:R-:W-:Y:S01]  /*7c50*/  F2FP.F16.F32.PACK_AB R56, R56, R53 ;  /* 0x000000353838723e */ /* 0x000fe200000000ff */
[----:B------:R-:W-:Y:S01]  /*7c60*/  HADD2.F32 R57, -RZ, R52.H0_H0 ;  /* 0x20000034ff397230 */ /* 0x000fe20000004100 */
[----:B------:R-:W-:Y:S01]  /*7c70*/  F2FP.F16.F32.PACK_AB R53, R64, R49 ;  /* 0x000000314035723e */ /* 0x000fe200000000ff */
[----:B------:R-:W-:Y:S01]  /*7c80*/  HADD2.F32 R45, -RZ, R48.H0_H0 ;  /* 0x20000030ff2d7230 */ /* 0x000fe20000004100 */
[----:B------:R-:W-:Y:S01]  /*7c90*/  MOV R49, R51 ;  /* 0x0000003300317202 */ /* 0x000fe20000000f00 */
[----:B------:R-:W-:Y:S01]  /*7ca0*/  HADD2.F32 R52, -RZ, R52.H1_H1 ;  /* 0x30000034ff347230 */ /* 0x000fe20000004100 */
[----:B------:R-:W-:Y:S01]  /*7cb0*/  F2FP.F16.F32.PACK_AB R55, R58, R55 ;  /* 0x000000373a37723e */ /* 0x000fe200000000ff */
[----:B------:R-:W-:-:S02]  /*7cc0*/  HADD2.F32 R48, -RZ, R48.H1_H1 ;  /* 0x30000030ff307230 */ /* 0x000fc40000004100 */
[----:B------:R-:W-:Y:S02]  /*7cd0*/  HADD2.F32 R92, -RZ, R177.H0_H0 ;  /* 0x200000b1ff5c7230 */ /* 0x000fe40000004100 */
[-C--:B------:R-:W-:Y:S01]  /*7ce0*/  FMUL.FTZ R67, R52, R65.reuse ;  /* 0x0000004134437220 */ /* 0x080fe20000410000 */
[----:B------:R-:W-:Y:S02]  /*7cf0*/  HADD2.F32 R59, -RZ, R44.H0_H0 ;  /* 0x2000002cff3b7230 */ /* 0x000fe40000004100 */
[-C--:B------:R-:W-:Y:S01]  /*7d00*/  FMUL.FTZ R44, R57, R94.reuse ;  /* 0x0000005e392c7220 */ /* 0x080fe20000410000 */
[C---:B------:R-:W-:Y:S01]  /*7d10*/  FMUL.FTZ R94, R45.reuse, R94 ;  /* 0x0000005e2d5e7220 */ /* 0x040fe20000410000 */
[C---:B------:R-:W-:Y:S01]  /*7d20*/  FMUL.FTZ R65, R48.reuse, R65 ;  /* 0x0000004130417220 */ /* 0x040fe20000410000 */
[----:B------:R-:W-:Y:S02]  /*7d30*/  HADD2.F32 R176, -RZ, R176.H0_H0 ;  /* 0x200000b0ffb07230 */ /* 0x000fe40000004100 */
[-C--:B------:R-:W-:Y:S01]  /*7d40*/  FFMA.FTZ R44, R45, R92.reuse, -R44 ;  /* 0x0000005c2d2c7223 */ /* 0x080fe2000001082c */
[----:B------:R-:W-:Y:S01]  /*7d50*/  FFMA.FTZ R45, R57, R92, R94 ;  /* 0x0000005c392d7223 */ /* 0x000fe2000001005e */
[-C--:B------:R-:W-:Y:S01]  /*7d60*/  FFMA.FTZ R57, R48, R59.reuse, -R67 ;  /* 0x0000003b30397223 */ /* 0x080fe20000010843 */
[----:B------:R-:W-:Y:S01]  /*7d70*/  FFMA.FTZ R48, R52, R59, R65 ;  /* 0x0000003b34307223 */ /* 0x000fe20000010041 */
[----:B------:R-:W-:-:S02]  /*7d80*/  HADD2.F32 R52, -RZ, R54.H0_H0 ;  /* 0x20000036ff347230 */ /* 0x000fc40000004100 */
[----:B------:R-:W-:Y:S02]  /*7d90*/  HADD2.F32 R65, -RZ, R47.H0_H0 ;  /* 0x2000002fff417230 */ /* 0x000fe40000004100 */
[----:B------:R-:W-:Y:S02]  /*7da0*/  HADD2.F32 R54, -RZ, R54.H1_H1 ;  /* 0x30000036ff367230 */ /* 0x000fe40000004100 */
[--C-:B------:R-:W-:Y:S02]  /*7db0*/  HADD2.F32 R47, -RZ, R50.reuse.H0_H0 ;  /* 0x20000032ff2f7230 */ /* 0x100fe40000004100 */
[----:B------:R-:W-:Y:S02]  /*7dc0*/  HADD2.F32 R50, -RZ, R50.H1_H1 ;  /* 0x30000032ff327230 */ /* 0x000fe40000004100 */
[-C--:B------:R-:W-:Y:S01]  /*7dd0*/  FMUL.FTZ R93, R54, R65.reuse ;  /* 0x00000041365d7220 */ /* 0x080fe20000410000 */
[----:B------:R-:W-:Y:S02]  /*7de0*/  HADD2.F32 R59, -RZ, R46.H0_H0 ;  /* 0x2000002eff3b7230 */ /* 0x000fe40000004100 */
[-C--:B------:R-:W-:Y:S01]  /*7df0*/  FMUL.FTZ R46, R52, R178.reuse ;  /* 0x000000b2342e7220 */ /* 0x080fe20000410000 */
[----:B------:R-:W-:Y:S01]  /*7e00*/  FMUL.FTZ R67, R47, R178 ;  /* 0x000000b22f437220 */ /* 0x000fe20000410000 */
[----:B------:R-:W-:Y:S01]  /*7e10*/  FMUL.FTZ R65, R50, R65 ;  /* 0x0000004132417220 */ /* 0x000fe20000410000 */
[----:B------:R-:W-:-:S02]  /*7e20*/  IMAD.MOV.U32 R51, RZ, RZ, R56 ;  /* 0x000000ffff337224 */ /* 0x000fc400078e0038 */
[----:B------:R-:W-:Y:S01]  /*7e30*/  FFMA.FTZ R46, R47, R176, -R46 ;  /* 0x000000b02f2e7223 */ /* 0x000fe2000001082e */
[-C--:B------:R-:W-:Y:S01]  /*7e40*/  FFMA.FTZ R93, R50, R59.reuse, -R93 ;  /* 0x0000003b325d7223 */ /* 0x080fe2000001085d */
[----:B------:R-:W-:Y:S01]  /*7e50*/  F2FP.F16.F32.PACK_AB R50, R57, R44 ;  /* 0x0000002c3932723e */ /* 0x000fe200000000ff */
[----:B------:R-:W-:Y:S01]  /*7e60*/  FFMA.FTZ R67, R52, R176, R67 ;  /* 0x000000b034437223 */ /* 0x000fe20000010043 */
[----:B------:R-:W-:Y:S01]  /*7e70*/  FFMA.FTZ R54, R54, R59, R65 ;  /* 0x0000003b36367223 */ /* 0x000fe20000010041 */
[----:B------:R-:W-:Y:S02]  /*7e80*/  F2FP.F16.F32.PACK_AB R52, R48, R45 ;  /* 0x0000002d3034723e */ /* 0x000fe400000000ff */
[----:B------:R-:W-:Y:S01]  /*7e90*/  F2FP.F16.F32.PACK_AB R93, R93, R46 ;  /* 0x0000002e5d5d723e */ /* 0x000fe200000000ff */
[----:B------:R-:W-:Y:S01]  /*7ea0*/  IMAD.MOV.U32 R48, RZ, RZ, R50 ;  /* 0x000000ffff307224 */ /* 0x000fe200078e0032 */
[----:B------:R-:W-:-:S03]  /*7eb0*/  F2FP.F16.F32.PACK_AB R54, R54, R67 ;  /* 0x000000433636723e */ /* 0x000fc600000000ff */
[----:B------:R-:W-:-:S07]  /*7ec0*/  IMAD.MOV.U32 R50, RZ, RZ, R93 ;  /* 0x000000ffff327224 */ /* 0x000fce00078e005d */
.L_x_532:
[----:B------:R-:W-:Y:S05]  /*7ed0*/  BSYNC B2 ;  /* 0x0000000000027941 */ /* 0x000fea0003800000 */
.L_x_531:
[----:B--2---:R4:W-:Y:S04]  /*7ee0*/  STG.E.128 desc[UR36][R60.64], R48 ;  /* 0x000000303c007986 */ /* 0x0049e8000c101d24 */
[----:B---3--:R4:W-:Y:S02]  /*7ef0*/  @!P4 STG.E.128 desc[UR36][R62.64], R52 ;  /* 0x000000343e00c986 */ /* 0x0089e4000c101d24 */
.L_x_522:
[----:B------:R-:W-:Y:S05]  /*7f00*/  BSYNC B1 ;  /* 0x0000000000017941 */ /* 0x000fea0003800000 */
.L_x_521:
[-C--:B--2---:R-:W-:Y:S02]  /*7f10*/  IMAD R44, R150, R130.reuse, RZ ;  /* 0x00000082962c7224 */ /* 0x084fe400078e02ff */
[----:B------:R-:W-:-:S04]  /*7f20*/  IMAD.WIDE.U32 R132, R204, R130, R132 ;  /* 0x00000082cc847225 */ /* 0x000fc800078e0084 */
[----:B------:R-:W-:Y:S01]  /*7f30*/  IMAD R131, R204, R131, R44 ;  /* 0x00000083cc837224 */ /* 0x000fe200078e022c */
[----:B------:R-:W-:Y:S06]  /*7f40*/  @P0 BRA `(.L_x_491) ;  /* 0x0000001800b00947 */ /* 0x000fec0003800000 */
[----:B------:R-:W-:Y:S01]  /*7f50*/  ISETP.NE.AND P0, PT, R14, RZ, PT ;  /* 0x000000ff0e00720c */ /* 0x000fe20003f05270 */
[----:B------:R-:W-:Y:S01]  /*7f60*/  BSSY B1, `(.L_x_533) ;  /* 0x000007a000017945 */ /* 0x000fe20003800000 */
[----:B------:R-:W-:-:S11]  /*7f70*/  IADD3 R56, R133, R131, RZ ;  /* 0x0000008385387210 */ /* 0x000fd60007ffe0ff */
[----:B------:R-:W-:Y:S05]  /*7f80*/  @!P0 BRA `(.L_x_534) ;  /* 0x0000000400dc8947 */ /* 0x000fea0003800000 */
[----:B------:R-:W-:Y:S01]  /*7f90*/  SEL R44, R119, R153, !P3 ;  /* 0x00000099772c7207 */ /* 0x000fe20005800000 */
[----:B------:R-:W-:Y:S01]  /*7fa0*/  BSSY B2, `(.L_x_535) ;  /* 0x0000073000027945 */ /* 0x000fe20003800000 */
[----:B----4-:R-:W-:Y:S02]  /*7fb0*/  IADD3 R48, P0, P4, R104, R132, R29 ;  /* 0x0000008468307210 */ /* 0x010fe40007c1e01d */
[----:B------:R-:W-:Y:S02]  /*7fc0*/  SHF.R.S32.HI R45, RZ, 0x1f, R44 ;  /* 0x0000001fff2d7819 */ /* 0x000fe4000001142c */
[----:B------:R-:W-:Y:S02]  /*7fd0*/  IADD3.X R50, R101, R56, R13, P0, P4 ;  /* 0x0000003865327210 */ /* 0x000fe400007e840d */
[----:B------:R-:W-:-:S04]  /*7fe0*/  LEA.HI R45, R45, R44, RZ, 0x4 ;  /* 0x0000002c2d2d7211 */ /* 0x000fc800078f20ff */
[----:B------:R-:W-:-:S04]  /*7ff0*/  LEA.HI.SX32 R45, R45, R30, 0x1c ;  /* 0x0000001e2d2d7211 */ /* 0x000fc800078fe2ff */
[----:B---3--:R-:W-:Y:S01]  /*8000*/  SHF.R.S32.HI R52, RZ, 0x1f, R45 ;  /* 0x0000001fff347819 */ /* 0x008fe2000001142d */
[----:B------:R-:W-:-:S03]  /*8010*/  IMAD.SHL.U32 R44, R45, 0x8, RZ ;  /* 0x000000082d2c7824 */ /* 0x000fc600078e00ff */
[----:B------:R-:W-:Y:S01]  /*8020*/  LEA.HI R52, R52, R45, RZ, 0x3 ;  /* 0x0000002d34347211 */ /* 0x000fe200078f18ff */
[----:B------:R-:W-:Y:S01]  /*8030*/  IMAD R45, R18, 0x6000, R144 ;  /* 0x00006000122d7824 */ /* 0x000fe200078e0290 */
[----:B------:R-:W-:-:S03]  /*8040*/  ISETP.GE.AND P0, PT, R44, R151, PT ;  /* 0x000000972c00720c */ /* 0x000fc60003f06270 */
[----:B------:R-:W-:Y:S01]  /*8050*/  IMAD.SHL.U32 R52, R52, 0x400, RZ ;  /* 0x0000040034347824 */ /* 0x000fe200078e00ff */
[----:B------:R-:W-:-:S04]  /*8060*/  LEA R45, R45, R2, 0x1 ;  /* 0x000000022d2d7211 */ /* 0x000fc800078e08ff */
[----:B------:R-:W-:-:S05]  /*8070*/  LOP3.LUT R47, R52, 0x7fffe000, RZ, 0xc0, !PT ;  /* 0x7fffe000342f7812 */ /* 0x000fca00078ec0ff */
[--C-:B------:R-:W-:Y:S02]  /*8080*/  @!P0 SHF.R.S32.HI R49, RZ, 0x1f, R44.reuse ;  /* 0x0000001fff318819 */ /* 0x100fe4000001142c */
[--C-:B------:R-:W-:Y:S02]  /*8090*/  @!P0 IADD3 R46, P4, P5, R104, R132, R44.reuse ;  /* 0x00000084682e8210 */ /* 0x100fe40007d9e02c */
[----:B------:R-:W-:Y:S02]  /*80a0*/  LOP3.LUT R44, R187, 0x38, R44, 0xf8, !PT ;  /* 0x00000038bb2c7812 */ /* 0x000fe400078ef82c */
[----:B------:R-:W-:Y:S02]  /*80b0*/  @!P0 IADD3.X R49, R101, R56, R49, P4, P5 ;  /* 0x0000003865318210 */ /* 0x000fe400027ea431 */
[----:B------:R-:W-:Y:S02]  /*80c0*/  LOP3.LUT R44, R44, R219, RZ, 0x3c, !PT ;  /* 0x000000db2c2c7212 */ /* 0x000fe400078e3cff */
[----:B------:R-:W-:-:S02]  /*80d0*/  LEA R52, P4, R48, R120, 0x1 ;  /* 0x0000007830347211 */ /* 0x000fc400078808ff */
[----:B------:R-:W-:Y:S02]  /*80e0*/  IADD3 R47, R44, R47, R193 ;  /* 0x0000002f2c2f7210 */ /* 0x000fe40007ffe0c1 */
[----:B------:R-:W-:Y:S02]  /*80f0*/  LEA.HI.X R53, R48, R121, R50, 0x1, P4 ;  /* 0x0000007930357211 */ /* 0x000fe400020f0c32 */
[----:B------:R-:W-:Y:S01]  /*8100*/  @!P0 LEA R54, P4, R46, R120, 0x1 ;  /* 0x000000782e368211 */ /* 0x000fe200078808ff */
[----:B------:R-:W-:-:S03]  /*8110*/  IMAD R47, R18, 0x6000, R47 ;  /* 0x00006000122f7824 */ /* 0x000fc600078e022f */
[----:B------:R-:W-:Y:S01]  /*8120*/  @!P0 LEA.HI.X R55, R46, R121, R49, 0x1, P4 ;  /* 0x000000792e378211 */ /* 0x000fe200020f0c31 */
[----:B------:R-:W-:Y:S01]  /*8130*/  IMAD R48, R47, 0x2, R2 ;  /* 0x000000022f307824 */ /* 0x000fe200078e0202 */
[----:B------:R-:W-:Y:S01]  /*8140*/  ISETP.GE.AND P4, PT, R22, R122, PT ;  /* 0x0000007a1600720c */ /* 0x000fe20003f86270 */
[----:B------:R-:W2:Y:S04]  /*8150*/  LDS.128 R44, [R45+0x1c400] ;  /* 0x01c400002d2c7984 */ /* 0x000ea80000000c00 */
[----:B------:R-:W3:Y:S08]  /*8160*/  LDS.128 R48, [R48+0x1c400] ;  /* 0x01c4000030307984 */ /* 0x000ef00000000c00 */
[----:B------:R-:W-:Y:S05]  /*8170*/  @P4 BRA `(.L_x_536) ;  /* 0x0000000400544947 */ /* 0x000fea0003800000 */
[----:B---3--:R-:W-:Y:S01]  /*8180*/  IMAD.MOV.U32 R62, RZ, RZ, R49 ;  /* 0x000000ffff3e7224 */ /* 0x008fe200078e0031 */
[----:B------:R-:W-:Y:S01]  /*8190*/  SHF.R.U32.HI R67, RZ, 0x10, R89 ;  /* 0x00000010ff437819 */ /* 0x000fe20000011659 */
[----:B------:R-:W-:Y:S01]  /*81a0*/  IMAD.MOV.U32 R63, RZ, RZ, R51 ;  /* 0x000000ffff3f7224 */ /* 0x000fe200078e0033 */
[----:B------:R-:W-:Y:S01]  /*81b0*/  SHF.R.U32.HI R65, RZ, 0x10, R77 ;  /* 0x00000010ff417819 */ /* 0x000fe2000001164d */
[----:B--2---:R-:W-:Y:S01]  /*81c0*/  IMAD.MOV.U32 R49, RZ, RZ, R47 ;  /* 0x000000ffff317224 */ /* 0x004fe200078e002f */
[----:B------:R-:W-:Y:S01]  /*81d0*/  MOV R61, R48 ;  /* 0x00000030003d7202 */ /* 0x000fe20000000f00 */
[--C-:B------:R-:W-:Y:S01]  /*81e0*/  HADD2.F32 R51, -RZ, R62.reuse.H0_H0 ;  /* 0x2000003eff337230 */ /* 0x100fe20000004100 */
[----:B------:R-:W-:Y:S01]  /*81f0*/  SHF.R.U64 R57, R76, 0x10, R77 ;  /* 0x000000104c397819 */ /* 0x000fe2000000124d */
[----:B------:R-:W-:Y:S01]  /*8200*/  HADD2.F32 R62, -RZ, R62.H1_H1 ;  /* 0x3000003eff3e7230 */ /* 0x000fe20000004100 */
[--C-:B------:R-:W-:Y:S01]  /*8210*/  SHF.R.U64 R59, R90, 0x10, R91.reuse ;  /* 0x000000105a3b7819 */ /* 0x100fe2000000125b */
[----:B------:R-:W-:Y:S01]  /*8220*/  HADD2.F32 R67, -RZ, R67.H0_H0 ;  /* 0x20000043ff437230 */ /* 0x000fe20000004100 */
[----:B------:R-:W-:Y:S01]  /*8230*/  SHF.R.U32.HI R90, RZ, 0x10, R91 ;  /* 0x00000010ff5a7819 */ /* 0x000fe2000001165b */
[----:B------:R-:W-:Y:S01]  /*8240*/  HADD2.F32 R66, -RZ, R175.H1_H1 ;  /* 0x300000afff427230 */ /* 0x000fe20000004100 */
[----:B------:R-:W-:Y:S01]  /*8250*/  SHF.R.U64 R58, R78, 0x10, R79 ;  /* 0x000000104e3a7819 */ /* 0x000fe2000000124f */
[----:B------:R-:W-:-:S02]  /*8260*/  HADD2.F32 R48, -RZ, R45.H1_H1 ;  /* 0x3000002dff307230 */ /* 0x000fc40000004100 */
[-C--:B------:R-:W-:Y:S01]  /*8270*/  FMUL.FTZ R77, R62, R67.reuse ;  /* 0x000000433e4d7220 */ /* 0x080fe20000410000 */
[----:B------:R-:W-:Y:S02]  /*8280*/  HADD2.F32 R47, -RZ, R45.H0_H0 ;  /* 0x2000002dff2f7230 */ /* 0x000fe40000004100 */
[-C--:B------:R-:W-:Y:S01]  /*8290*/  FMUL.FTZ R76, R51, R66.reuse ;  /* 0x00000042334c7220 */ /* 0x080fe20000410000 */
[----:B------:R-:W-:Y:S02]  /*82a0*/  HADD2.F32 R64, -RZ, R166.H1_H1 ;  /* 0x300000a6ff407230 */ /* 0x000fe40000004100 */
[----:B------:R-:W-:Y:S01]  /*82b0*/  FMUL.FTZ R67, R48, R67 ;  /* 0x0000004330437220 */ /* 0x000fe20000410000 */
[----:B------:R-:W-:Y:S02]  /*82c0*/  HADD2.F32 R65, -RZ, R65.H0_H0 ;  /* 0x20000041ff417230 */ /* 0x000fe40000004100 */
[C---:B------:R-:W-:Y:S01]  /*82d0*/  FMUL.FTZ R66, R47.reuse, R66 ;  /* 0x000000422f427220 */ /* 0x040fe20000410000 */
[----:B------:R-:W-:Y:S01]  /*82e0*/  SHF.R.U32.HI R78, RZ, 0x10, R79 ;  /* 0x00000010ff4e7819 */ /* 0x000fe2000001164f */
[----:B------:R-:W-:Y:S01]  /*82f0*/  FFMA.FTZ R45, R47, R64, -R76 ;  /* 0x000000402f2d7223 */ /* 0x000fe2000001084c */
[----:B------:R-:W-:-:S02]  /*8300*/  HADD2.F32 R76, -RZ, R174.H1_H1 ;  /* 0x300000aeff4c7230 */ /* 0x000fc40000004100 */
[-C--:B------:R-:W-:Y:S01]  /*8310*/  FFMA.FTZ R48, R48, R65.reuse, -R77 ;  /* 0x0000004130307223 */ /* 0x080fe2000001084d */
[----:B------:R-:W-:Y:S01]  /*8320*/  FFMA.FTZ R62, R62, R65, R67 ;  /* 0x000000413e3e7223 */ /* 0x000fe20000010043 */
[----:B------:R-:W-:Y:S01]  /*8330*/  FFMA.FTZ R47, R51, R64, R66 ;  /* 0x00000040332f7223 */ /* 0x000fe20000010042 */
[----:B------:R-:W-:Y:S01]  /*8340*/  HADD2.F32 R65, -RZ, R63.H0_H0 ;  /* 0x2000003fff417230 */ /* 0x000fe20000004100 */
[----:B------:R-:W-:Y:S01]  /*8350*/  SHF.R.U64 R60, R88, 0x10, R89 ;  /* 0x00000010583c7819 */ /* 0x000fe20000001259 */
[--C-:B------:R-:W-:Y:S01]  /*8360*/  HADD2.F32 R51, -RZ, R49.reuse.H0_H0 ;  /* 0x20000031ff337230 */ /* 0x100fe20000004100 */
[----:B------:R-:W-:Y:S01]  /*8370*/  F2FP.F16.F32.PACK_AB R45, R48, R45 ;  /* 0x0000002d302d723e */ /* 0x000fe200000000ff */
[----:B------:R-:W-:Y:S02]  /*8380*/  HADD2.F32 R67, -RZ, R90.H0_H0 ;  /* 0x2000005aff437230 */ /* 0x000fe40000004100 */
[----:B------:R-:W-:Y:S01]  /*8390*/  FMUL.FTZ R88, R65, R76 ;  /* 0x0000004c41587220 */ /* 0x000fe20000410000 */
[----:B------:R-:W-:-:S02]  /*83a0*/  HADD2.F32 R64, -RZ, R49.H1_H1 ;  /* 0x30000031ff407230 */ /* 0x000fc40000004100 */
[C---:B------:R-:W-:Y:S01]  /*83b0*/  FMUL.FTZ R76, R51.reuse, R76 ;  /* 0x0000004c334c7220 */ /* 0x040fe20000410000 */
[----:B------:R-:W-:Y:S02]  /*83c0*/  HADD2.F32 R66, -RZ, R165.H1_H1 ;  /* 0x300000a5ff427230 */ /* 0x000fe40000004100 */
[----:B------:R-:W-:Y:S02]  /*83d0*/  HADD2.F32 R63, -RZ, R63.H1_H1 ;  /* 0x3000003fff3f7230 */ /* 0x000fe40000004100 */
[-C--:B------:R-:W-:Y:S01]  /*83e0*/  FMUL.FTZ R90, R64, R67.reuse ;  /* 0x00000043405a7220 */ /* 0x080fe20000410000 */
[----:B------:R-:W-:Y:S02]  /*83f0*/  HADD2.F32 R78, -RZ, R78.H0_H0 ;  /* 0x2000004eff4e7230 */ /* 0x000fe40000004100 */
[-C--:B------:R-:W-:Y:S01]  /*8400*/  FFMA.FTZ R49, R51, R66.reuse, -R88 ;  /* 0x0000004233317223 */ /* 0x080fe20000010858 */
[----:B------:R-:W-:Y:S01]  /*8410*/  FFMA.FTZ R51, R65, R66, R76 ;  /* 0x0000004241337223 */ /* 0x000fe2000001004c */
[----:B------:R-:W-:Y:S01]  /*8420*/  FMUL.FTZ R77, R63, R67 ;  /* 0x000000433f4d7220 */ /* 0x000fe20000410000 */
[----:B------:R-:W-:-:S02]  /*8430*/  HADD2.F32 R65, -RZ, R60.H0_H0 ;  /* 0x2000003cff417230 */ /* 0x000fc40000004100 */
[-C--:B------:R-:W-:Y:S01]  /*8440*/  FFMA.FTZ R66, R63, R78.reuse, R90 ;  /* 0x0000004e3f427223 */ /* 0x080fe2000001005a */
[----:B------:R-:W-:Y:S02]  /*8450*/  HADD2.F32 R175, -RZ, R175.H0_H0 ;  /* 0x200000afffaf7230 */ /* 0x000fe40000004100 */
[----:B------:R-:W-:Y:S01]  /*8460*/  FFMA.FTZ R64, R64, R78, -R77 ;  /* 0x0000004e40407223 */ /* 0x000fe2000001084d */
[--C-:B------:R-:W-:Y:S02]  /*8470*/  HADD2.F32 R63, -RZ, R61.reuse.H0_H0 ;  /* 0x2000003dff3f7230 */ /* 0x100fe40000004100 */
[--C-:B------:R-:W-:Y:S01]  /*8480*/  HADD2.F32 R60, -RZ, R44.reuse.H0_H0 ;  /* 0x2000002cff3c7230 */ /* 0x100fe20000004100 */
[----:B------:R-:W-:Y:S01]  /*8490*/  F2FP.F16.F32.PACK_AB R51, R66, R51 ;  /* 0x000000334233723e */ /* 0x000fe200000000ff */
[----:B------:R-:W-:Y:S02]  /*84a0*/  HADD2.F32 R61, -RZ, R61.H1_H1 ;  /* 0x3000003dff3d7230 */ /* 0x000fe40000004100 */
[----:B------:R-:W-:Y:S01]  /*84b0*/  FMUL.FTZ R67, R63, R175 ;  /* 0x000000af3f437220 */ /* 0x000fe20000410000 */
[----:B------:R-:W-:-:S02]  /*84c0*/  HADD2.F32 R44, -RZ, R44.H1_H1 ;  /* 0x3000002cff2c7230 */ /* 0x000fc40000004100 */
[----:B------:R-:W-:Y:S01]  /*84d0*/  FMUL.FTZ R76, R60, R175 ;  /* 0x000000af3c4c7220 */ /* 0x000fe20000410000 */
[----:B------:R-:W-:Y:S02]  /*84e0*/  HADD2.F32 R166, -RZ, R166.H0_H0 ;  /* 0x200000a6ffa67230 */ /* 0x000fe40000004100 */
[-C--:B------:R-:W-:Y:S01]  /*84f0*/  FMUL.FTZ R77, R61, R65.reuse ;  /* 0x000000413d4d7220 */ /* 0x080fe20000410000 */
[----:B------:R-:W-:Y:S02]  /*8500*/  HADD2.F32 R57, -RZ, R57.H0_H0 ;  /* 0x20000039ff397230 */ /* 0x000fe40000004100 */
[----:B------:R-:W-:Y:S01]  /*8510*/  FMUL.FTZ R78, R44, R65 ;  /* 0x000000412c4e7220 */ /* 0x000fe20000410000 */
[----:B------:R-:W-:Y:S02]  /*8520*/  HADD2.F32 R174, -RZ, R174.H0_H0 ;  /* 0x200000aeffae7230 */ /* 0x000fe40000004100 */
[-C--:B------:R-:W-:Y:S01]  /*8530*/  FFMA.FTZ R67, R60, R166.reuse, -R67 ;  /* 0x000000a63c437223 */ /* 0x080fe20000010843 */
[----:B------:R-:W-:Y:S01]  /*8540*/  FFMA.FTZ R76, R63, R166, R76 ;  /* 0x000000a63f4c7223 */ /* 0x000fe2000001004c */
[-C--:B------:R-:W-:Y:S01]  /*8550*/  FFMA.FTZ R60, R44, R57.reuse, -R77 ;  /* 0x000000392c3c7223 */ /* 0x080fe2000001084d */
[----:B------:R-:W-:Y:S01]  /*8560*/  FFMA.FTZ R63, R61, R57, R78 ;  /* 0x000000393d3f7223 */ /* 0x000fe2000001004e */
[----:B------:R-:W-:Y:S01]  /*8570*/  HADD2.F32 R57, -RZ, R50.H0_H0 ;  /* 0x20000032ff397230 */ /* 0x000fe20000004100 */
[----:B------:R-:W-:Y:S01]  /*8580*/  F2FP.F16.F32.PACK_AB R64, R64, R49 ;  /* 0x000000314040723e */ /* 0x000fe200000000ff */
[----:B------:R-:W-:Y:S01]  /*8590*/  HADD2.F32 R61, -RZ, R59.H0_H0 ;  /* 0x2000003bff3d7230 */ /* 0x000fe20000004100 */
[----:B------:R-:W-:Y:S01]  /*85a0*/  F2FP.F16.F32.PACK_AB R49, R62, R47 ;  /* 0x0000002f3e31723e */ /* 0x000fe200000000ff */
[----:B------:R-:W-:-:S02]  /*85b0*/  HADD2.F32 R44, -RZ, R46.H0_H0 ;  /* 0x2000002eff2c7230 */ /* 0x000fc40000004100 */
[----:B------:R-:W-:Y:S01]  /*85c0*/  FMUL.FTZ R65, R57, R174 ;  /* 0x000000ae39417220 */ /* 0x000fe20000410000 */
[----:B------:R-:W-:Y:S01]  /*85d0*/  HADD2.F32 R50, -RZ, R50.H1_H1 ;  /* 0x30000032ff327230 */ /* 0x000fe20000004100 */
[----:B------:R-:W-:Y:S01]  /*85e0*/  F2FP.F16.F32.PACK_AB R48, R63, R76 ;  /* 0x0000004c3f30723e */ /* 0x000fe200000000ff */
[----:B------:R-:W-:Y:S02]  /*85f0*/  HADD2.F32 R46, -RZ, R46.H1_H1 ;  /* 0x3000002eff2e7230 */ /* 0x000fe40000004100 */
[----:B------:R-:W-:Y:S01]  /*8600*/  FMUL.FTZ R174, R44, R174 ;  /* 0x000000ae2cae7220 */ /* 0x000fe20000410000 */
[----:B------:R-:W-:Y:S02]  /*8610*/  HADD2.F32 R165, -RZ, R165.H0_H0 ;  /* 0x200000a5ffa57230 */ /* 0x000fe40000004100 */
[-C--:B------:R-:W-:Y:S01]  /*8620*/  FMUL.FTZ R77, R50, R61.reuse ;  /* 0x0000003d324d7220 */ /* 0x080fe20000410000 */
[----:B------:R-:W-:Y:S02]  /*8630*/  HADD2.F32 R59, -RZ, R58.H0_H0 ;  /* 0x2000003aff3b7230 */ /* 0x000fe40000004100 */
[----:B------:R-:W-:Y:S01]  /*8640*/  FMUL.FTZ R61, R46, R61 ;  /* 0x0000003d2e3d7220 */ /* 0x000fe20000410000 */
[----:B------:R-:W-:Y:S01]  /*8650*/  MOV R47, R64 ;  /* 0x00000040002f7202 */ /* 0x000fe20000000f00 */
[-C--:B------:R-:W-:Y:S01]  /*8660*/  FFMA.FTZ R65, R44, R165.reuse, -R65 ;  /* 0x000000a52c417223 */ /* 0x080fe20000010841 */
[----:B------:R-:W-:Y:S01]  /*8670*/  FFMA.FTZ R174, R57, R165, R174 ;  /* 0x000000a539ae7223 */ /* 0x000fe200000100ae */
[-C--:B------:R-:W-:Y:S01]  /*8680*/  FFMA.FTZ R46, R46, R59.reuse, -R77 ;  /* 0x0000003b2e2e7223 */ /* 0x080fe2000001084d */
[----:B------:R-:W-:Y:S01]  /*8690*/  FFMA.FTZ R61, R50, R59, R61 ;  /* 0x0000003b323d7223 */ /* 0x000fe2000001003d */
[----:B------:R-:W-:-:S03]  /*86a0*/  F2FP.F16.F32.PACK_AB R44, R60, R67 ;  /* 0x000000433c2c723e */ /* 0x000fc600000000ff */
[----:B------:R-:W-:Y:S02]  /*86b0*/  F2FP.F16.F32.PACK_AB R46, R46, R65 ;  /* 0x000000412e2e723e */ /* 0x000fe400000000ff */
[----:B------:R-:W-:-:S07]  /*86c0*/  F2FP.F16.F32.PACK_AB R50, R61, R174 ;  /* 0x000000ae3d32723e */ /* 0x000fce00000000ff */
.L_x_536:
[----:B------:R-:W-:Y:S05]  /*86d0*/  BSYNC B2 ;  /* 0x0000000000027941 */ /* 0x000fea0003800000 */
.L_x_535:
[----:B--2---:R2:W-:Y:S04]  /*86e0*/  STG.E.128 desc[UR36][R52.64], R44 ;  /* 0x0000002c34007986 */ /* 0x0045e8000c101d24 */
[----:B---3--:R2:W-:Y:S02]  /*86f0*/  @!P0 STG.E.128 desc[UR36][R54.64], R48 ;  /* 0x0000003036008986 */ /* 0x0085e4000c101d24 */
.L_x_534:
[----:B------:R-:W-:Y:S05]  /*8700*/  BSYNC B1 ;  /* 0x0000000000017941 */ /* 0x000fea0003800000 */
.L_x_533:
[----:B------:R-:W-:Y:S01]  /*8710*/  ISETP.NE.AND P0, PT, R10, RZ, PT ;  /* 0x000000ff0a00720c */ /* 0x000fe20003f05270 */
[----:B------:R-:W-:-:S12]  /*8720*/  BSSY B1, `(.L_x_537) ;  /* 0x000007b000017945 */ /* 0x000fd80003800000 */
[----:B------:R-:W-:Y:S05]  /*8730*/  @!P0 BRA `(.L_x_538) ;  /* 0x0000000400e48947 */ /* 0x000fea0003800000 */
[----:B--2---:R-:W-:Y:S01]  /*8740*/  SEL R44, R119, R153, !P2 ;  /* 0x00000099772c7207 */ /* 0x004fe20005000000 */
        /* <DEDUP_REMOVED lines=30> */
[----:B--2---:R-:W-:Y:S01]  /*8930*/  IMAD.MOV.U32 R61, RZ, RZ, R44 ;  /* 0x000000ffff3d7224 */ /* 0x004fe200078e002c */
[----:B---3--:R-:W-:Y:S01]  /*8940*/  MOV R44, R49 ;  /* 0x00000031002c7202 */ /* 0x008fe20000000f00 */
[----:B------:R-:W-:Y:S01]  /*8950*/  IMAD.MOV.U32 R62, RZ, RZ, R48 ;  /* 0x000000ffff3e7224 */ /* 0x000fe200078e0030 */
[----:B------:R-:W-:Y:S01]  /*8960*/  SHF.R.U32.HI R66, RZ, 0x10, R85 ;  /* 0x00000010ff427819 */ /* 0x000fe20000011655 */
[----:B------:R-:W-:Y:S01]  /*8970*/  HADD2.F32 R67, -RZ, R163.H1_H1 ;  /* 0x300000a3ff437230 */ /* 0x000fe20000004100 */
[----:B------:R-:W-:Y:S01]  /*8980*/  MOV R63, R51 ;  /* 0x00000033003f7202 */ /* 0x000fe20000000f00 */
[--C-:B------:R-:W-:Y:S01]  /*8990*/  HADD2.F32 R48, -RZ, R44.reuse.H0_H0 ;  /* 0x2000002cff307230 */ /* 0x100fe20000004100 */
[--C-:B------:R-:W-:Y:S01]  /*89a0*/  SHF.R.U32.HI R64, RZ, 0x10, R73.reuse ;  /* 0x00000010ff407819 */ /* 0x100fe20000011649 */
[----:B------:R-:W-:Y:S01]  /*89b0*/  HADD2.F32 R51, -RZ, R44.H1_H1 ;  /* 0x3000002cff337230 */ /* 0x000fe20000004100 */
[----:B------:R-:W-:Y:S01]  /*89c0*/  SHF.R.U64 R59, R72, 0x10, R73 ;  /* 0x00000010483b7819 */ /* 0x000fe20000001249 */
[----:B------:R-:W-:Y:S01]  /*89d0*/  IMAD.MOV.U32 R49, RZ, RZ, R47 ;  /* 0x000000ffff317224 */ /* 0x000fe200078e002f */
[--C-:B------:R-:W-:Y:S01]  /*89e0*/  SHF.R.U64 R58, R86, 0x10, R87.reuse ;  /* 0x00000010563a7819 */ /* 0x100fe20000001257 */
[--C-:B------:R-:W-:Y:S01]  /*89f0*/  HADD2.F32 R44, -RZ, R45.reuse.H0_H0 ;  /* 0x2000002dff2c7230 */ /* 0x100fe20000004100 */
[----:B------:R-:W-:Y:S01]  /*8a00*/  SHF.R.U32.HI R86, RZ, 0x10, R87 ;  /* 0x00000010ff567819 */ /* 0x000fe20000011657 */
[----:B------:R-:W-:Y:S01]  /*8a10*/  HADD2.F32 R66, -RZ, R66.H0_H0 ;  /* 0x20000042ff427230 */ /* 0x000fe20000004100 */
[----:B------:R-:W-:Y:S01]  /*8a20*/  SHF.R.U64 R57, R74, 0x10, R75 ;  /* 0x000000104a397819 */ /* 0x000fe2000000124b */
[----:B------:R-:W-:-:S02]  /*8a30*/  HADD2.F32 R47, -RZ, R45.H1_H1 ;  /* 0x3000002dff2f7230 */ /* 0x000fc40000004100 */
[-C--:B------:R-:W-:Y:S01]  /*8a40*/  FMUL.FTZ R45, R48, R67.reuse ;  /* 0x00000043302d7220 */ /* 0x080fe20000410000 */
[----:B------:R-:W-:Y:S02]  /*8a50*/  HADD2.F32 R65, -RZ, R161.H1_H1 ;  /* 0x300000a1ff417230 */ /* 0x000fe40000004100 */
[C---:B------:R-:W-:Y:S01]  /*8a60*/  FMUL.FTZ R67, R44.reuse, R67 ;  /* 0x000000432c437220 */ /* 0x040fe20000410000 */
[----:B------:R-:W-:Y:S02]  /*8a70*/  HADD2.F32 R64, -RZ, R64.H0_H0 ;  /* 0x20000040ff407230 */ /* 0x000fe40000004100 */
[-C--:B------:R-:W-:Y:S01]  /*8a80*/  FMUL.FTZ R72, R51, R66.reuse ;  /* 0x0000004233487220 */ /* 0x080fe20000410000 */
[C---:B------:R-:W-:Y:S01]  /*8a90*/  FMUL.FTZ R66, R47.reuse, R66 ;  /* 0x000000422f427220 */ /* 0x040fe20000410000 */
[-C--:B------:R-:W-:Y:S01]  /*8aa0*/  FFMA.FTZ R44, R44, R65.reuse, -R45 ;  /* 0x000000412c2c7223 */ /* 0x080fe2000001082d */
[----:B------:R-:W-:Y:S01]  /*8ab0*/  FFMA.FTZ R45, R48, R65, R67 ;  /* 0x00000041302d7223 */ /* 0x000fe20000010043 */
[-C--:B------:R-:W-:Y:S01]  /*8ac0*/  FFMA.FTZ R47, R47, R64.reuse, -R72 ;  /* 0x000000402f2f7223 */ /* 0x080fe20000010848 */
[----:B------:R-:W-:Y:S01]  /*8ad0*/  FFMA.FTZ R48, R51, R64, R66 ;  /* 0x0000004033307223 */ /* 0x000fe20000010042 */
[--C-:B------:R-:W-:Y:S01]  /*8ae0*/  HADD2.F32 R64, -RZ, R63.reuse.H0_H0 ;  /* 0x2000003fff407230 */ /* 0x100fe20000004100 */
[----:B------:R-:W-:Y:S01]  /*8af0*/  SHF.R.U32.HI R74, RZ, 0x10, R75 ;  /* 0x00000010ff4a7819 */ /* 0x000fe2000001164b */
[----:B------:R-:W-:Y:S01]  /*8b00*/  HADD2.F32 R63, -RZ, R63.H1_H1 ;  /* 0x3000003fff3f7230 */ /* 0x000fe20000004100 */
[----:B------:R-:W-:Y:S01]  /*8b10*/  SHF.R.U64 R60, R84, 0x10, R85 ;  /* 0x00000010543c7819 */ /* 0x000fe20000001255 */
[----:B------:R-:W-:Y:S01]  /*8b20*/  HADD2.F32 R51, -RZ, R49.H0_H0 ;  /* 0x20000031ff337230 */ /* 0x000fe20000004100 */
[----:B------:R-:W-:Y:S01]  /*8b30*/  F2FP.F16.F32.PACK_AB R47, R47, R44 ;  /* 0x0000002c2f2f723e */ /* 0x000fe200000000ff */
[----:B------:R-:W-:-:S02]  /*8b40*/  HADD2.F32 R72, -RZ, R86.H0_H0 ;  /* 0x20000056ff487230 */ /* 0x000fc40000004100 */
[----:B------:R-:W-:Y:S02]  /*8b50*/  HADD2.F32 R67, -RZ, R162.H1_H1 ;  /* 0x300000a2ff437230 */ /* 0x000fe40000004100 */
[----:B------:R-:W-:Y:S02]  /*8b60*/  HADD2.F32 R49, -RZ, R49.H1_H1 ;  /* 0x30000031ff317230 */ /* 0x000fe40000004100 */
[-C--:B------:R-:W-:Y:S01]  /*8b70*/  FMUL.FTZ R76, R63, R72.reuse ;  /* 0x000000483f4c7220 */ /* 0x080fe20000410000 */
[----:B------:R-:W-:Y:S02]  /*8b80*/  HADD2.F32 R65, -RZ, R160.H1_H1 ;  /* 0x300000a0ff417230 */ /* 0x000fe40000004100 */
[-C--:B------:R-:W-:Y:S01]  /*8b90*/  FMUL.FTZ R73, R51, R67.reuse ;  /* 0x0000004333497220 */ /* 0x080fe20000410000 */
[----:B------:R-:W-:Y:S02]  /*8ba0*/  HADD2.F32 R66, -RZ, R74.H0_H0 ;  /* 0x2000004aff427230 */ /* 0x000fe40000004100 */
[----:B------:R-:W-:Y:S01]  /*8bb0*/  FMUL.FTZ R74, R64, R67 ;  /* 0x00000043404a7220 */ /* 0x000fe20000410000 */
[----:B------:R-:W-:Y:S01]  /*8bc0*/  FMUL.FTZ R72, R49, R72 ;  /* 0x0000004831487220 */ /* 0x000fe20000410000 */
[----:B------:R-:W-:-:S02]  /*8bd0*/  HADD2.F32 R60, -RZ, R60.H0_H0 ;  /* 0x2000003cff3c7230 */ /* 0x000fc40000004100 */
[-C--:B------:R-:W-:Y:S01]  /*8be0*/  FFMA.FTZ R73, R64, R65.reuse, R73 ;  /* 0x0000004140497223 */ /* 0x080fe20000010049 */
[----:B------:R-:W-:Y:S01]  /*8bf0*/  FFMA.FTZ R67, R51, R65, -R74 ;  /* 0x0000004133437223 */ /* 0x000fe2000001084a */
[-C--:B------:R-:W-:Y:S01]  /*8c00*/  FFMA.FTZ R76, R49, R66.reuse, -R76 ;  /* 0x00000042314c7223 */ /* 0x080fe2000001084c */
[----:B------:R-:W-:Y:S01]  /*8c10*/  FFMA.FTZ R78, R63, R66, R72 ;  /* 0x000000423f4e7223 */ /* 0x000fe20000010048 */
[----:B------:R-:W-:Y:S02]  /*8c20*/  HADD2.F32 R66, -RZ, R163.H0_H0 ;  /* 0x200000a3ff427230 */ /* 0x000fe40000004100 */
[--C-:B------:R-:W-:Y:S01]  /*8c30*/  HADD2.F32 R51, -RZ, R62.reuse.H0_H0 ;  /* 0x2000003eff337230 */ /* 0x100fe20000004100 */
[----:B------:R-:W-:Y:S01]  /*8c40*/  F2FP.F16.F32.PACK_AB R67, R76, R67 ;  /* 0x000000434c43723e */ /* 0x000fe200000000ff */
[----:B------:R-:W-:Y:S02]  /*8c50*/  HADD2.F32 R49, -RZ, R61.H0_H0 ;  /* 0x2000003dff317230 */ /* 0x000fe40000004100 */
[----:B------:R-:W-:-:S02]  /*8c60*/  HADD2.F32 R62, -RZ, R62.H1_H1 ;  /* 0x3000003eff3e7230 */ /* 0x000fc40000004100 */
[-C--:B------:R-:W-:Y:S01]  /*8c70*/  FMUL.FTZ R72, R51, R66.reuse ;  /* 0x0000004233487220 */ /* 0x080fe20000410000 */
[----:B------:R-:W-:Y:S02]  /*8c80*/  HADD2.F32 R61, -RZ, R61.H1_H1 ;  /* 0x3000003dff3d7230 */ /* 0x000fe40000004100 */
[----:B------:R-:W-:Y:S01]  /*8c90*/  FMUL.FTZ R66, R49, R66 ;  /* 0x0000004231427220 */ /* 0x000fe20000410000 */
[----:B------:R-:W-:Y:S02]  /*8ca0*/  HADD2.F32 R64, -RZ, R161.H0_H0 ;  /* 0x200000a1ff407230 */ /* 0x000fe40000004100 */
[-C--:B------:R-:W-:Y:S01]  /*8cb0*/  FMUL.FTZ R74, R62, R60.reuse ;  /* 0x0000003c3e4a7220 */ /* 0x080fe20000410000 */
[----:B------:R-:W-:Y:S02]  /*8cc0*/  HADD2.F32 R59, -RZ, R59.H0_H0 ;  /* 0x2000003bff3b7230 */ /* 0x000fe40000004100 */
[----:B------:R-:W-:Y:S01]  /*8cd0*/  FMUL.FTZ R63, R61, R60 ;  /* 0x0000003c3d3f7220 */ /* 0x000fe20000410000 */
[----:B------:R-:W-:-:S02]  /*8ce0*/  HADD2.F32 R162, -RZ, R162.H0_H0 ;  /* 0x200000a2ffa27230 */ /* 0x000fc40000004100 */
[-C--:B------:R-:W-:Y:S01]  /*8cf0*/  FFMA.FTZ R66, R51, R64.reuse, R66 ;  /* 0x0000004033427223 */ /* 0x080fe20000010042 */
[----:B------:R-:W-:Y:S01]  /*8d00*/  FFMA.FTZ R72, R49, R64, -R72 ;  /* 0x0000004031487223 */ /* 0x000fe20000010848 */
[-C--:B------:R-:W-:Y:S01]  /*8d10*/  FFMA.FTZ R61, R61, R59.reuse, -R74 ;  /* 0x0000003b3d3d7223 */ /* 0x080fe2000001084a */
[----:B------:R-:W-:Y:S01]  /*8d20*/  FFMA.FTZ R63, R62, R59, R63 ;  /* 0x0000003b3e3f7223 */ /* 0x000fe2000001003f */
[----:B------:R-:W-:Y:S02]  /*8d30*/  HADD2.F32 R51, -RZ, R50.H0_H0 ;  /* 0x20000032ff337230 */ /* 0x000fe40000004100 */
[----:B------:R-:W-:Y:S01]  /*8d40*/  HADD2.F32 R59, -RZ, R58.H0_H0 ;  /* 0x2000003aff3b7230 */ /* 0x000fe20000004100 */
[----:B------:R-:W-:Y:S01]  /*8d50*/  F2FP.F16.F32.PACK_AB R44, R61, R72 ;  /* 0x000000483d2c723e */ /* 0x000fe200000000ff */
[----:B------:R-:W-:Y:S02]  /*8d60*/  HADD2.F32 R49, -RZ, R46.H0_H0 ;  /* 0x2000002eff317230 */ /* 0x000fe40000004100 */
[----:B------:R-:W-:Y:S01]  /*8d70*/  FMUL.FTZ R58, R51, R162 ;  /* 0x000000a2333a7220 */ /* 0x000fe20000410000 */
[----:B------:R-:W-:-:S02]  /*8d80*/  HADD2.F32 R50, -RZ, R50.H1_H1 ;  /* 0x30000032ff327230 */ /* 0x000fc40000004100 */
[----:B------:R-:W-:Y:S02]  /*8d90*/  HADD2.F32 R46, -RZ, R46.H1_H1 ;  /* 0x3000002eff2e7230 */ /* 0x000fe40000004100 */
[C---:B------:R-:W-:Y:S01]  /*8da0*/  FMUL.FTZ R162, R49.reuse, R162 ;  /* 0x000000a231a27220 */ /* 0x040fe20000410000 */
[----:B------:R-:W-:Y:S02]  /*8db0*/  HADD2.F32 R160, -RZ, R160.H0_H0 ;  /* 0x200000a0ffa07230 */ /* 0x000fe40000004100 */
[-C--:B------:R-:W-:Y:S01]  /*8dc0*/  FMUL.FTZ R65, R50, R59.reuse ;  /* 0x0000003b32417220 */ /* 0x080fe20000410000 */
[----:B------:R-:W-:Y:S02]  /*8dd0*/  HADD2.F32 R57, -RZ, R57.H0_H0 ;  /* 0x20000039ff397230 */ /* 0x000fe40000004100 */
[C---:B------:R-:W-:Y:S01]  /*8de0*/  FMUL.FTZ R59, R46.reuse, R59 ;  /* 0x0000003b2e3b7220 */ /* 0x040fe20000410000 */
[-C--:B------:R-:W-:Y:S01]  /*8df0*/  FFMA.FTZ R58, R49, R160.reuse, -R58 ;  /* 0x000000a0313a7223 */ /* 0x080fe2000001083a */
[----:B------:R-:W-:Y:S01]  /*8e00*/  FFMA.FTZ R162, R51, R160, R162 ;  /* 0x000000a033a27223 */ /* 0x000fe200000100a2 */
[-C--:B------:R-:W-:Y:S01]  /*8e10*/  FFMA.FTZ R65, R46, R57.reuse, -R65 ;  /* 0x000000392e417223 */ /* 0x080fe20000010841 */
[----:B------:R-:W-:Y:S01]  /*8e20*/  FFMA.FTZ R59, R50, R57, R59 ;  /* 0x00000039323b7223 */ /* 0x000fe2000001003b */
[----:B------:R-:W-:Y:S01]  /*8e30*/  F2FP.F16.F32.PACK_AB R49, R48, R45 ;  /* 0x0000002d3031723e */ /* 0x000fe200000000ff */
[----:B------:R-:W-:Y:S01]  /*8e40*/  IMAD.MOV.U32 R45, RZ, RZ, R47 ;  /* 0x000000ffff2d7224 */ /* 0x000fe200078e002f */
[----:B------:R-:W-:Y:S01]  /*8e50*/  F2FP.F16.F32.PACK_AB R51, R78, R73 ;  /* 0x000000494e33723e */ /* 0x000fe200000000ff */
[----:B------:R-:W-:Y:S01]  /*8e60*/  IMAD.MOV.U32 R47, RZ, RZ, R67 ;  /* 0x000000ffff2f7224 */ /* 0x000fe200078e0043 */
[----:B------:R-:W-:-:S02]  /*8e70*/  F2FP.F16.F32.PACK_AB R48, R63, R66 ;  /* 0x000000423f30723e */ /* 0x000fc400000000ff */
[----:B------:R-:W-:Y:S02]  /*8e80*/  F2FP.F16.F32.PACK_AB R46, R65, R58 ;  /* 0x0000003a412e723e */ /* 0x000fe400000000ff */
[----:B------:R-:W-:-:S07]  /*8e90*/  F2FP.F16.F32.PACK_AB R50, R59, R162 ;  /* 0x000000a23b32723e */ /* 0x000fce00000000ff */
.L_x_540:
[----:B------:R-:W-:Y:S05]  /*8ea0*/  BSYNC B2 ;  /* 0x0000000000027941 */ /* 0x000fea0003800000 */
.L_x_539:
[----:B--2---:R2:W-:Y:S04]  /*8eb0*/  STG.E.128 desc[UR36][R52.64], R44 ;  /* 0x0000002c34007986 */ /* 0x0045e8000c101d24 */
[----:B---3--:R2:W-:Y:S02]  /*8ec0*/  @!P0 STG.E.128 desc[UR36][R54.64], R48 ;  /* 0x0000003036008986 */ /* 0x0085e4000c101d24 */
.L_x_538:
[----:B------:R-:W-:Y:S05]  /*8ed0*/  BSYNC B1 ;  /* 0x0000000000017941 */ /* 0x000fea0003800000 */
.L_x_537:
[----:B------:R-:W-:-:S13]  /*8ee0*/  ISETP.NE.AND P0, PT, R9, RZ, PT ;  /* 0x000000ff0900720c */ /* 0x000fda0003f05270 */
[----:B------:R-:W-:Y:S05]  /*8ef0*/  @!P0 BRA `(.L_x_491) ;  /* 0x0000000800c48947 */ /* 0x000fea0003800000 */
[----:B------:R-:W-:Y:S01]  /*8f00*/  ISETP.NE.AND P4, PT, R103, RZ, PT ;  /* 0x000000ff6700720c */ /* 0x000fe20003f85270 */
[----:B--2---:R-:W-:Y:S01]  /*8f10*/  IMAD R45, R18, 0x6000, R135 ;  /* 0x00006000122d7824 */ /* 0x004fe200078e0287 */
[----:B------:R-:W-:Y:S02]  /*8f20*/  BSSY B1, `(.L_x_541) ;  /* 0x000006f000017945 */ /* 0x000fe40003800000 */
[----:B------:R-:W-:Y:S01]  /*8f30*/  SEL R153, R119, R153, !P4 ;  /* 0x0000009977997207 */ /* 0x000fe20006000000 */
[----:B------:R-:W-:Y:S01]  /*8f40*/  IMAD R45, R45, 0x2, R2 ;  /* 0x000000022d2d7824 */ /* 0x000fe200078e0202 */
[----:B---34-:R-:W-:Y:S02]  /*8f50*/  IADD3 R53, P0, P4, R104, R132, R15 ;  /* 0x0000008468357210 */ /* 0x018fe40007c1e00f */
[----:B------:R-:W-:Y:S02]  /*8f60*/  SHF.R.S32.HI R44, RZ, 0x1f, R153 ;  /* 0x0000001fff2c7819 */ /* 0x000fe40000011499 */
[----:B------:R-:W-:-:S02]  /*8f70*/  IADD3.X R58, R101, R56, R11, P0, P4 ;  /* 0x00000038653a7210 */ /* 0x000fc400007e840b */
[----:B------:R-:W-:Y:S02]  /*8f80*/  LEA.HI R153, R44, R153, RZ, 0x4 ;  /* 0x000000992c997211 */ /* 0x000fe400078f20ff */
[----:B------:R-:W-:Y:S02]  /*8f90*/  ISETP.GE.AND P4, PT, R185, R122, PT ;  /* 0x0000007ab900720c */ /* 0x000fe40003f86270 */
[----:B------:R-:W-:Y:S02]  /*8fa0*/  LEA.HI.SX32 R153, R153, R20, 0x1c ;  /* 0x0000001499997211 */ /* 0x000fe400078fe2ff */
[----:B------:R-:W-:Y:S02]  /*8fb0*/  LEA R52, P0, R53, R120, 0x1 ;  /* 0x0000007835347211 */ /* 0x000fe400078008ff */
[----:B------:R-:W-:Y:S02]  /*8fc0*/  SHF.R.S32.HI R44, RZ, 0x1f, R153 ;  /* 0x0000001fff2c7819 */ /* 0x000fe40000011499 */
[----:B------:R-:W-:-:S02]  /*8fd0*/  SHF.L.U32 R54, R153, 0x3, RZ ;  /* 0x0000000399367819 */ /* 0x000fc400000006ff */
[----:B------:R-:W-:Y:S02]  /*8fe0*/  LEA.HI R153, R44, R153, RZ, 0x3 ;  /* 0x000000992c997211 */ /* 0x000fe400078f18ff */
[----:B------:R-:W-:Y:S02]  /*8ff0*/  LOP3.LUT R44, R187, 0x38, R54, 0xf8, !PT ;  /* 0x00000038bb2c7812 */ /* 0x000fe400078ef836 */
[----:B------:R-:W-:Y:S01]  /*9000*/  LEA.HI.X R53, R53, R121, R58, 0x1, P0 ;  /* 0x0000007935357211 */ /* 0x000fe200000f0c3a */
[----:B------:R-:W-:Y:S01]  /*9010*/  IMAD.SHL.U32 R153, R153, 0x400, RZ ;  /* 0x0000040099997824 */ /* 0x000fe200078e00ff */
[----:B------:R-:W-:-:S04]  /*9020*/  LOP3.LUT R44, R44, R219, RZ, 0x3c, !PT ;  /* 0x000000db2c2c7212 */ /* 0x000fc800078e3cff */
[----:B------:R-:W-:-:S04]  /*9030*/  LOP3.LUT R47, R153, 0x7fffe000, RZ, 0xc0, !PT ;  /* 0x7fffe000992f7812 */ /* 0x000fc800078ec0ff */
[----:B------:R-:W-:-:S05]  /*9040*/  IADD3 R47, R44, R47, R193 ;  /* 0x0000002f2c2f7210 */ /* 0x000fca0007ffe0c1 */
[----:B------:R-:W-:-:S05]  /*9050*/  IMAD R47, R18, 0x6000, R47 ;  /* 0x00006000122f7824 */ /* 0x000fca00078e022f */
[----:B------:R-:W-:Y:S02]  /*9060*/  LEA R48, R47, R2, 0x1 ;  /* 0x000000022f307211 */ /* 0x000fe400078e08ff */
[----:B------:R-:W2:Y:S04]  /*9070*/  LDS.128 R44, [R45+0x1c400] ;  /* 0x01c400002d2c7984 */ /* 0x000ea80000000c00 */
[----:B------:R-:W3:Y:S01]  /*9080*/  LDS.128 R48, [R48+0x1c400] ;  /* 0x01c4000030307984 */ /* 0x000ee20000000c00 */
[----:B------:R-:W-:Y:S05]  /*9090*/  @P4 BRA `(.L_x_542) ;  /* 0x00000004005c4947 */ /* 0x000fea0003800000 */
[----:B------:R-:W-:Y:S01]  /*90a0*/  SHF.R.U32.HI R62, RZ, 0x10, R81 ;  /* 0x00000010ff3e7819 */ /* 0x000fe20000011651 */
[----:B---3--:R-:W-:Y:S01]  /*90b0*/  IMAD.MOV.U32 R57, RZ, RZ, R48 ;  /* 0x000000ffff397224 */ /* 0x008fe200078e0030 */
[----:B------:R-:W-:Y:S01]  /*90c0*/  MOV R58, R50 ;  /* 0x00000032003a7202 */ /* 0x000fe20000000f00 */
[----:B--2---:R-:W-:Y:S01]  /*90d0*/  IMAD.MOV.U32 R48, RZ, RZ, R46 ;  /* 0x000000ffff307224 */ /* 0x004fe200078e002e */
[----:B------:R-:W-:Y:S01]  /*90e0*/  SHF.R.U32.HI R60, RZ, 0x10, R69 ;  /* 0x00000010ff3c7819 */ /* 0x000fe20000011645 */
[----:B------:R-:W-:Y:S01]  /*90f0*/  HADD2.F32 R61, -RZ, R159.H1_H1 ;  /* 0x3000009fff3d7230 */ /* 0x000fe20000004100 */
[--C-:B------:R-:W-:Y:S01]  /*9100*/  SHF.R.U64 R67, R82, 0x10, R83.reuse ;  /* 0x0000001052437819 */ /* 0x100fe20000001253 */
[----:B------:R-:W-:Y:S01]  /*9110*/  HADD2.F32 R50, -RZ, R49.H0_H0 ;  /* 0x20000031ff327230 */ /* 0x000fe20000004100 */
[----:B------:R-:W-:Y:S01]  /*9120*/  SHF.R.U32.HI R82, RZ, 0x10, R83 ;  /* 0x00000010ff527819 */ /* 0x000fe20000011653 */
[----:B------:R-:W-:Y:S01]  /*9130*/  HADD2.F32 R46, -RZ, R45.H0_H0 ;  /* 0x2000002dff2e7230 */ /* 0x000fe20000004100 */
[----:B------:R-:W-:Y:S01]  /*9140*/  SHF.R.U64 R55, R70, 0x10, R71 ;  /* 0x0000001046377819 */ /* 0x000fe20000001247 */
[----:B------:R-:W-:-:S02]  /*9150*/  HADD2.F32 R49, -RZ, R49.H1_H1 ;  /* 0x30000031ff317230 */ /* 0x000fc40000004100 */
[-C--:B------:R-:W-:Y:S01]  /*9160*/  FMUL.FTZ R63, R50, R61.reuse ;  /* 0x0000003d323f7220 */ /* 0x080fe20000410000 */
[----:B------:R-:W-:Y:S02]  /*9170*/  HADD2.F32 R62, -RZ, R62.H0_H0 ;  /* 0x2000003eff3e7230 */ /* 0x000fe40000004100 */
[C---:B------:R-:W-:Y:S01]  /*9180*/  FMUL.FTZ R61, R46.reuse, R61 ;  /* 0x0000003d2e3d7220 */ /* 0x040fe20000410000 */
[----:B------:R-:W-:Y:S01]  /*9190*/  HADD2.F32 R59, -RZ, R157.H1_H1 ;  /* 0x3000009dff3b7230 */ /* 0x000fe20000004100 */
[----:B------:R-:W-:Y:S01]  /*91a0*/  SHF.R.U32.HI R70, RZ, 0x10, R71 ;  /* 0x00000010ff467819 */ /* 0x000fe20000011647 */
[----:B------:R-:W-:Y:S02]  /*91b0*/  HADD2.F32 R45, -RZ, R45.H1_H1 ;  /* 0x3000002dff2d7230 */ /* 0x000fe40000004100 */
[-C--:B------:R-:W-:Y:S01]  /*91c0*/  FMUL.FTZ R64, R49, R62.reuse ;  /* 0x0000003e31407220 */ /* 0x080fe20000410000 */
[----:B------:R-:W-:Y:S02]  /*91d0*/  HADD2.F32 R60, -RZ, R60.H0_H0 ;  /* 0x2000003cff3c7230 */ /* 0x000fe40000004100 */
[-C--:B------:R-:W-:Y:S01]  /*91e0*/  FFMA.FTZ R63, R46, R59.reuse, -R63 ;  /* 0x0000003b2e3f7223 */ /* 0x080fe2000001083f */
[----:B------:R-:W-:Y:S01]  /*91f0*/  FFMA.FTZ R61, R50, R59, R61 ;  /* 0x0000003b323d7223 */ /* 0x000fe2000001003d */
[----:B------:R-:W-:Y:S01]  /*9200*/  FMUL.FTZ R62, R45, R62 ;  /* 0x0000003e2d3e7220 */ /* 0x000fe20000410000 */
[----:B------:R-:W-:-:S02]  /*9210*/  HADD2.F32 R59, -RZ, R158.H1_H1 ;  /* 0x3000009eff3b7230 */ /* 0x000fc40000004100 */
[-C--:B------:R-:W-:Y:S01]  /*9220*/  FFMA.FTZ R64, R45, R60.reuse, -R64 ;  /* 0x0000003c2d407223 */ /* 0x080fe20000010840 */
[----:B------:R-:W-:Y:S02]  /*9230*/  HADD2.F32 R46, -RZ, R51.H0_H0 ;  /* 0x20000033ff2e7230 */ /* 0x000fe40000004100 */
[----:B------:R-:W-:Y:S01]  /*9240*/  FFMA.FTZ R62, R49, R60, R62 ;  /* 0x0000003c313e7223 */ /* 0x000fe2000001003e */
[----:B------:R-:W-:Y:S01]  /*9250*/  HADD2.F32 R45, -RZ, R47.H0_H0 ;  /* 0x2000002fff2d7230 */ /* 0x000fe20000004100 */
[----:B------:R-:W-:Y:S01]  /*9260*/  SHF.R.U64 R72, R68, 0x10, R69 ;  /* 0x0000001044487819 */ /* 0x000fe20000001245 */
[----:B------:R-:W-:Y:S02]  /*9270*/  HADD2.F32 R49, -RZ, R156.H1_H1 ;  /* 0x3000009cff317230 */ /* 0x000fe40000004100 */
[-C--:B------:R-:W-:Y:S01]  /*9280*/  FMUL.FTZ R66, R46, R59.reuse ;  /* 0x0000003b2e427220 */ /* 0x080fe20000410000 */
[----:B------:R-:W-:Y:S02]  /*9290*/  HADD2.F32 R51, -RZ, R51.H1_H1 ;  /* 0x30000033ff337230 */ /* 0x000fe40000004100 */
[----:B------:R-:W-:Y:S01]  /*92a0*/  FMUL.FTZ R59, R45, R59 ;  /* 0x0000003b2d3b7220 */ /* 0x000fe20000410000 */
[----:B------:R-:W-:Y:S01]  /*92b0*/  HADD2.F32 R60, -RZ, R82.H0_H0 ;  /* 0x20000052ff3c7230 */ /* 0x000fe20000004100 */
[----:B------:R-:W-:Y:S01]  /*92c0*/  SHF.R.U64 R69, R80, 0x10, R81 ;  /* 0x0000001050457819 */ /* 0x000fe20000001251 */
[----:B------:R-:W-:-:S02]  /*92d0*/  HADD2.F32 R47, -RZ, R47.H1_H1 ;  /* 0x3000002fff2f7230 */ /* 0x000fc40000004100 */
[-C--:B------:R-:W-:Y:S01]  /*92e0*/  FFMA.FTZ R66, R45, R49.reuse, -R66 ;  /* 0x000000312d427223 */ /* 0x080fe20000010842 */
[----:B------:R-:W-:Y:S02]  /*92f0*/  HADD2.F32 R50, -RZ, R70.H0_H0 ;  /* 0x20000046ff327230 */ /* 0x000fe40000004100 */
[-C--:B------:R-:W-:Y:S01]  /*9300*/  FMUL.FTZ R68, R51, R60.reuse ;  /* 0x0000003c33447220 */ /* 0x080fe20000410000 */
[----:B------:R-:W-:Y:S01]  /*9310*/  FFMA.FTZ R59, R46, R49, R59 ;  /* 0x000000312e3b7223 */ /* 0x000fe2000001003b */
[C---:B------:R-:W-:Y:S01]  /*9320*/  FMUL.FTZ R60, R47.reuse, R60 ;  /* 0x0000003c2f3c7220 */ /* 0x040fe20000410000 */
[----:B------:R-:W-:Y:S02]  /*9330*/  HADD2.F32 R159, -RZ, R159.H0_H0 ;  /* 0x2000009fff9f7230 */ /* 0x000fe40000004100 */
[-C--:B------:R-:W-:Y:S01]  /*9340*/  FFMA.FTZ R65, R47, R50.reuse, -R68 ;  /* 0x000000322f417223 */ /* 0x080fe20000010844 */
[----:B------:R-:W-:Y:S02]  /*9350*/  HADD2.F32 R46, -RZ, R57.H0_H0 ;  /* 0x20000039ff2e7230 */ /* 0x000fe40000004100 */
[----:B------:R-:W-:Y:S01]  /*9360*/  FFMA.FTZ R68, R51, R50, R60 ;  /* 0x0000003233447223 */ /* 0x000fe2000001003c */
[----:B------:R-:W-:Y:S01]  /*9370*/  HADD2.F32 R45, -RZ, R44.H0_H0 ;  /* 0x2000002cff2d7230 */ /* 0x000fe20000004100 */
[----:B------:R-:W-:Y:S01]  /*9380*/  F2FP.F16.F32.PACK_AB R61, R62, R61 ;  /* 0x0000003d3e3d723e */ /* 0x000fe200000000ff */
[----:B------:R-:W-:-:S02]  /*9390*/  HADD2.F32 R49, -RZ, R69.H0_H0 ;  /* 0x20000045ff317230 */ /* 0x000fc40000004100 */
[-C--:B------:R-:W-:Y:S01]  /*93a0*/  FMUL.FTZ R50, R46, R159.reuse ;  /* 0x0000009f2e327220 */ /* 0x080fe20000410000 */
[----:B------:R-:W-:Y:S02]  /*93b0*/  HADD2.F32 R57, -RZ, R57.H1_H1 ;  /* 0x30000039ff397230 */ /* 0x000fe40000004100 */
[----:B------:R-:W-:Y:S01]  /*93c0*/  FMUL.FTZ R159, R45, R159 ;  /* 0x0000009f2d9f7220 */ /* 0x000fe20000410000 */
[----:B------:R-:W-:Y:S01]  /*93d0*/  HADD2.F32 R44, -RZ, R44.H1_H1 ;  /* 0x3000002cff2c7230 */ /* 0x000fe20000004100 */
[----:B------:R-:W-:Y:S01]  /*93e0*/  F2FP.F16.F32.PACK_AB R59, R68, R59 ;  /* 0x0000003b443b723e */ /* 0x000fe200000000ff */
[----:B------:R-:W-:Y:S02]  /*93f0*/  HADD2.F32 R157, -RZ, R157.H0_H0 ;  /* 0x2000009dff9d7230 */ /* 0x000fe40000004100 */
[-C--:B------:R-:W-:Y:S01]  /*9400*/  FMUL.FTZ R51, R57, R49.reuse ;  /* 0x0000003139337220 */ /* 0x080fe20000410000 */
[----:B------:R-:W-:Y:S02]  /*9410*/  HADD2.F32 R47, -RZ, R72.H0_H0 ;  /* 0x20000048ff2f7230 */ /* 0x000fe40000004100 */
[----:B------:R-:W-:Y:S01]  /*9420*/  FMUL.FTZ R60, R44, R49 ;  /* 0x000000312c3c7220 */ /* 0x000fe20000410000 */
[----:B------:R-:W-:-:S02]  /*9430*/  HADD2.F32 R158, -RZ, R158.H0_H0 ;  /* 0x2000009eff9e7230 */ /* 0x000fc40000004100 */
[----:B------:R-:W-:Y:S01]  /*9440*/  FFMA.FTZ R50, R45, R157, -R50 ;  /* 0x0000009d2d327223 */ /* 0x000fe20000010832 */
[----:B------:R-:W-:Y:S02]  /*9450*/  HADD2.F32 R45, -RZ, R58.H0_H0 ;  /* 0x2000003aff2d7230 */ /* 0x000fe40000004100 */
[-C--:B------:R-:W-:Y:S01]  /*9460*/  FFMA.FTZ R51, R44, R47.reuse, -R51 ;  /* 0x0000002f2c337223 */ /* 0x080fe20000010833 */
[----:B------:R-:W-:Y:S01]  /*9470*/  FFMA.FTZ R60, R57, R47, R60 ;  /* 0x0000002f393c7223 */ /* 0x000fe2000001003c */
[----:B------:R-:W-:Y:S02]  /*9480*/  HADD2.F32 R47, -RZ, R67.H0_H0 ;  /* 0x20000043ff2f7230 */ /* 0x000fe40000004100 */
[----:B------:R-:W-:Y:S01]  /*9490*/  FFMA.FTZ R159, R46, R157, R159 ;  /* 0x0000009d2e9f7223 */ /* 0x000fe2000001009f */
[----:B------:R-:W-:Y:S02]  /*94a0*/  HADD2.F32 R44, -RZ, R48.H0_H0 ;  /* 0x20000030ff2c7230 */ /* 0x000fe40000004100 */
[----:B------:R-:W-:Y:S01]  /*94b0*/  FMUL.FTZ R49, R45, R158 ;  /* 0x0000009e2d317220 */ /* 0x000fe20000410000 */
[----:B------:R-:W-:Y:S01]  /*94c0*/  HADD2.F32 R58, -RZ, R58.H1_H1 ;  /* 0x3000003aff3a7230 */ /* 0x000fe20000004100 */
[----:B------:R-:W-:Y:S01]  /*94d0*/  F2FP.F16.F32.PACK_AB R65, R65, R66 ;  /* 0x000000424141723e */ /* 0x000fe200000000ff */
[----:B------:R-:W-:-:S02]  /*94e0*/  HADD2.F32 R48, -RZ, R48.H1_H1 ;  /* 0x30000030ff307230 */ /* 0x000fc40000004100 */
[----:B------:R-:W-:Y:S01]  /*94f0*/  FMUL.FTZ R158, R44, R158 ;  /* 0x0000009e2c9e7220 */ /* 0x000fe20000410000 */
[----:B------:R-:W-:Y:S02]  /*9500*/  HADD2.F32 R156, -RZ, R156.H0_H0 ;  /* 0x2000009cff9c7230 */ /* 0x000fe40000004100 */
[-C--:B------:R-:W-:Y:S01]  /*9510*/  FMUL.FTZ R57, R58, R47.reuse ;  /* 0x0000002f3a397220 */ /* 0x080fe20000410000 */
[----:B------:R-:W-:Y:S02]  /*9520*/  HADD2.F32 R55, -RZ, R55.H0_H0 ;  /* 0x20000037ff377230 */ /* 0x000fe40000004100 */
[----:B------:R-:W-:Y:S01]  /*9530*/  FMUL.FTZ R47, R48, R47 ;  /* 0x0000002f302f7220 */ /* 0x000fe20000410000 */
[----:B------:R-:W-:Y:S01]  /*9540*/  F2FP.F16.F32.PACK_AB R60, R60, R159 ;  /* 0x0000009f3c3c723e */ /* 0x000fe200000000ff */
[-C--:B------:R-:W-:Y:S01]  /*9550*/  FFMA.FTZ R49, R44, R156.reuse, -R49 ;  /* 0x0000009c2c317223 */ /* 0x080fe20000010831 */
[----:B------:R-:W-:Y:S01]  /*9560*/  FFMA.FTZ R158, R45, R156, R158 ;  /* 0x0000009c2d9e7223 */ /* 0x000fe2000001009e */
[-C--:B------:R-:W-:Y:S01]  /*9570*/  FFMA.FTZ R48, R48, R55.reuse, -R57 ;  /* 0x0000003730307223 */ /* 0x080fe20000010839 */
[----:B------:R-:W-:Y:S01]  /*9580*/  FFMA.FTZ R47, R58, R55, R47 ;  /* 0x000000373a2f7223 */ /* 0x000fe2000001002f */
[----:B------:R-:W-:Y:S01]  /*9590*/  F2FP.F16.F32.PACK_AB R44, R51, R50 ;  /* 0x00000032332c723e */ /* 0x000fe200000000ff */
[----:B------:R-:W-:Y:S01]  /*95a0*/  IMAD.MOV.U32 R51, RZ, RZ, R59 ;  /* 0x000000ffff337224 */ /* 0x000fe200078e003b */
[----:B------:R-:W-:-:S02]  /*95b0*/  F2FP.F16.F32.PACK_AB R45, R64, R63 ;  /* 0x0000003f402d723e */ /* 0x000fc400000000ff */
[----:B------:R-:W-:Y:S01]  /*95c0*/  F2FP.F16.F32.PACK_AB R46, R48, R49 ;  /* 0x00000031302e723e */ /* 0x000fe200000000ff */
[----:B------:R-:W-:Y:S01]  /*95d0*/  IMAD.MOV.U32 R48, RZ, RZ, R60 ;  /* 0x000000ffff307224 */ /* 0x000fe200078e003c */
[----:B------:R-:W-:Y:S01]  /*95e0*/  F2FP.F16.F32.PACK_AB R50, R47, R158 ;  /* 0x0000009e2f32723e */ /* 0x000fe200000000ff */
[----:B------:R-:W-:Y:S01]  /*95f0*/  IMAD.MOV.U32 R49, RZ, RZ, R61 ;  /* 0x000000ffff317224 */ /* 0x000fe200078e003d */
[----:B------:R-:W-:-:S07]  /*9600*/  MOV R47, R65 ;  /* 0x00000041002f7202 */ /* 0x000fce0000000f00 */
.L_x_542:
[----:B------:R-:W-:Y:S05]  /*9610*/  BSYNC B1 ;  /* 0x0000000000017941 */ /* 0x000fea0003800000 */
.L_x_541:
[----:B--2---:R2:W-:Y:S01]  /*9620*/  STG.E.128 desc[UR36][R52.64], R44 ;  /* 0x0000002c34007986 */ /* 0x0045e2000c101d24 */
[----:B------:R-:W-:-:S13]  /*9630*/  ISETP.GE.AND P0, PT, R54, R151, PT ;  /* 0x000000973600720c */ /* 0x000fda0003f06270 */
[----:B------:R-:W-:Y:S05]  /*9640*/  @P0 BRA `(.L_x_491) ;  /* 0x0000000000f00947 */ /* 0x000fea0003800000 */
[--C-:B------:R-:W-:Y:S02]  /*9650*/  IADD3 R132, P0, P4, R104, R132, R54.reuse ;  /* 0x0000008468847210 */ /* 0x100fe40007c1e036 */
[----:B------:R-:W-:-:S04]  /*9660*/  SHF.R.S32.HI R54, RZ, 0x1f, R54 ;  /* 0x0000001fff367819 */ /* 0x000fc80000011436 */
[----:B------:R-:W-:Y:S02]  /*9670*/  IADD3.X R56, R101, R56, R54, P0, P4 ;  /* 0x0000003865387210 */ /* 0x000fe400007e8436 */
[----:B------:R-:W-:-:S04]  /*9680*/  LEA R120, P0, R132, R120, 0x1 ;  /* 0x0000007884787211 */ /* 0x000fc800078008ff */
[----:B------:R-:W-:-:S05]  /*9690*/  LEA.HI.X R121, R132, R121, R56, 0x1, P0 ;  /* 0x0000007984797211 */ /* 0x000fca00000f0c38 */
[----:B---3--:R3:W-:Y:S01]  /*96a0*/  STG.E.128 desc[UR36][R120.64], R48 ;  /* 0x0000003078007986 */ /* 0x0087e2000c101d24 */
[----:B------:R-:W-:Y:S05]  /*96b0*/  BRA `(.L_x_491) ;  /* 0x0000000000d47947 */ /* 0x000fea0003800000 */
.L_x_458:
[----:B------:R-:W-:-:S13]  /*96c0*/  ISETP.NE.AND P1, PT, R188, 0x3, PT ;  /* 0x00000003bc00780c */ /* 0x000fda0003f25270 */
[----:B------:R-:W-:Y:S05]  /*96d0*/  @!P1 BRA `(.L_x_543) ;  /* 0x0000000000049947 */ /* 0x000fea0003800000 */
[----:B------:R-:W-:Y:S01]  /*96e0*/  BPT.TRAP 0x1 ;  /* 0x000000040000795c */ /* 0x000fe20000300000 */
.L_x_543:
[----:B------:R-:W-:Y:S01]  /*96f0*/  IMAD R3, R18, 0x8, R2 ;  /* 0x0000000812037824 */ /* 0x000fe200078e0202 */
[----:B------:R-:W-:Y:S01]  /*9700*/  SHF.L.U32 R0, R186, 0x1f, RZ ;  /* 0x0000001fba007819 */ /* 0x000fe200000006ff */
[----:B------:R-:W-:Y:S01]  /*9710*/  IMAD R4, R26, -0x80, R27 ;  /* 0xffffff801a047824 */ /* 0x000fe200078e021b */
[----:B------:R-:W-:Y:S02]  /*9720*/  BSSY B1, `(.L_x_544) ;  /* 0x0000005000017945 */ /* 0x000fe40003800000 */
[----:B------:R-:W0:Y:S02]  /*9730*/  SYNCS.PHASECHK.TRANS64.TRYWAIT P4, [R3+URZ+0x34890], R0 ;  /* 0x03489000030075a7 */ /* 0x000e24000808017f */
[----:B------:R-:W-:-:S04]  /*9740*/  VIMNMX R4, R4, 0x80, PT ;  /* 0x0000008004047848 */ /* 0x000fc80003fe0100 */
[----:B------:R-:W-:Y:S01]  /*9750*/  ISETP.GE.AND P0, PT, R19, R4, PT ;  /* 0x000000041300720c */ /* 0x000fe20003f06270 */
[----:B0-----:R-:W-:-:S12]  /*9760*/  @!P4 BRA `(.L_x_545) ;  /* 0x00000140003cc947 */ /* 0x001fd80003800000 */
.L_x_768:
[----:B------:R-:W-:Y:S05]  /*9770*/  BSYNC B1 ;  /* 0x0000000000017941 */ /* 0x000fea0003800000 */
.L_x_544:
[----:B------:R-:W-:Y:S04]  /*9780*/  BSSY B1, `(.L_x_546) ;  /* 0x0000014000017945 */ /* 0x000fe80003800000 */
[----:B------:R-:W-:Y:S05]  /*9790*/  @P0 BRA `(.L_x_547) ;  /* 0x0000000000480947 */ /* 0x000fea0003800000 */
[----:B------:R-:W-:Y:S02]  /*97a0*/  ISETP.NE.AND P4, PT, R14, RZ, PT ;  /* 0x000000ff0e00720c */ /* 0x000fe40003f85270 */
[----:B------:R-:W-:-:S11]  /*97b0*/  ISETP.NE.AND P0, PT, R10, RZ, PT ;  /* 0x000000ff0a00720c */ /* 0x000fd60003f05270 */
[----:B------:R-:W1:Y:S04]  /*97c0*/  @P4 LDS.128 R44, [R55] ;  /* 0x00000000372c4984 */ /* 0x000e680000000c00 */
[----:B------:R-:W2:Y:S04]  /*97d0*/  @P0 LDS.128 R48, [R54] ;  /* 0x0000000036300984 */ /* 0x000ea80000000c00 */
[----:B-1----:R-:W-:Y:S01]  /*97e0*/  @P4 STG.E.128 desc[UR36][R56.64], R44 ;  /* 0x0000002c38004986 */ /* 0x002fe2000c101d24 */
[----:B------:R-:W-:-:S03]  /*97f0*/  ISETP.NE.AND P4, PT, R9, RZ, PT ;  /* 0x000000ff0900720c */ /* 0x000fc60003f85270 */
[----:B--2---:R-:W-:Y:S01]  /*9800*/  @P0 STG.E.128 desc[UR36][R56.64+0x40], R48 ;  /* 0x0000403038000986 */ /* 0x004fe2000c101d24 */
[----:B------:R-:W-:-:S09]  /*9810*/  ISETP.NE.AND P0, PT, R8, RZ, PT ;  /* 0x000000ff0800720c */ /* 0x000fd20003f05270 */
[----:B------:R-:W1:Y:S04]  /*9820*/  @P4 LDS.128 R44, [R55+0x4000] ;  /* 0x00400000372c4984 */ /* 0x000e680000000c00 */
[----:B------:R-:W2:Y:S04]  /*9830*/  @P0 LDS.128 R48, [R54+0x4000] ;  /* 0x0040000036300984 */ /* 0x000ea80000000c00 */
[----:B-1----:R-:W-:Y:S01]  /*9840*/  @P4 STG.E.128 desc[UR36][R56.64+0x80], R44 ;  /* 0x0000802c38004986 */ /* 0x002fe2000c101d24 */
[----:B------:R-:W-:-:S03]  /*9850*/  ISETP.NE.AND P4, PT, R6, RZ, PT ;  /* 0x000000ff0600720c */ /* 0x000fc60003f85270 */
[----:B--2---:R-:W-:Y:S01]  /*9860*/  @P0 STG.E.128 desc[UR36][R56.64+0xc0], R48 ;  /* 0x0000c03038000986 */ /* 0x004fe2000c101d24 */
[----:B------:R-:W-:-:S09]  /*9870*/  ISETP.NE.AND P0, PT, R7, RZ, PT ;  /* 0x000000ff0700720c */ /* 0x000fd20003f05270 */
[----:B------:R-:W1:Y:S04]  /*9880*/  @P4 LDS.128 R48, [R54+0x8000] ;  /* 0x0080000036304984 */ /* 0x000e680000000c00 */
[----:B------:R-:W2:Y:S04]  /*9890*/  @P0 LDS.128 R44, [R55+0x8000] ;  /* 0x00800000372c0984 */ /* 0x000ea80000000c00 */
[----:B-1----:R1:W-:Y:S04]  /*98a0*/  @P4 STG.E.128 desc[UR36][R56.64+0x140], R48 ;  /* 0x0001403038004986 */ /* 0x0023e8000c101d24 */
[----:B--2---:R1:W-:Y:S02]  /*98b0*/  @P0 STG.E.128 desc[UR36][R56.64+0x100], R44 ;  /* 0x0001002c38000986 */ /* 0x0043e4000c101d24 */
.L_x_547:
[----:B------:R-:W-:Y:S05]  /*98c0*/  BSYNC B1 ;  /* 0x0000000000017941 */ /* 0x000fea0003800000 */
.L_x_546:
[----:B------:R-:W-:-:S13]  /*98d0*/  ISETP.GE.AND P0, PT, R204, R4, PT ;  /* 0x00000004cc00720c */ /* 0x000fda0003f06270 */
[----:B------:R-:W-:Y:S05]  /*98e0*/  @P0 BRA `(.L_x_491) ;  /* 0x0000000000480947 */ /* 0x000fea0003800000 */
[----:B------:R-:W-:Y:S02]  /*98f0*/  ISETP.NE.AND P4, PT, R14, RZ, PT ;  /* 0x000000ff0e00720c */ /* 0x000fe40003f85270 */
[----:B------:R-:W-:-:S11]  /*9900*/  ISETP.NE.AND P0, PT, R9, RZ, PT ;  /* 0x000000ff0900720c */ /* 0x000fd60003f05270 */
[----:B-1----:R-:W1:Y:S04]  /*9910*/  @P4 LDS.128 R44, [R55+0x2000] ;  /* 0x00200000372c4984 */ /* 0x002e680000000c00 */
[----:B------:R-:W2:Y:S04]  /*9920*/  @P0 LDS.128 R48, [R55+0x6000] ;  /* 0x0060000037300984 */ /* 0x000ea80000000c00 */
        /* <DEDUP_REMOVED lines=14> */
.L_x_491:
[----:B------:R-:W-:Y:S05]  /*9a10*/  BSYNC B0 ;  /* 0x0000000000007941 */ /* 0x000fea0003800000 */
.L_x_457:
[----:B-1234-:R-:W1:Y:S01]  /*9a20*/  S2R R44, SR_TID.X ;  /* 0x00000000002c7919 */ /* 0x01ee620000002100 */
[----:B------:R-:W-:Y:S01]  /*9a30*/  @!PT LDS RZ, [RZ] ;  /* 0x00000000fffff984 */ /* 0x000fe20000000800 */
[----:B------:R-:W-:Y:S01]  /*9a40*/  @!PT LDS RZ, [RZ] ;  /* 0x00000000fffff984 */ /* 0x000fe20000000800 */
[----:B------:R-:W-:Y:S01]  /*9a50*/  @!PT LDS RZ, [RZ] ;  /* 0x00000000fffff984 */ /* 0x000fe20000000800 */
[----:B------:R-:W-:Y:S01]  /*9a60*/  @!PT LDS RZ, [RZ] ;  /* 0x00000000fffff984 */ /* 0x000fe20000000800 */
[----:B------:R2:W-:Y:S06]  /*9a70*/  MEMBAR.ALL.CTA ;  /* 0x0000000000007992 */ /* 0x0005ec0000008000 */
[----:B--2---:R-:W2:Y:S01]  /*9a80*/  FENCE.VIEW.ASYNC.S ;  /* 0x00000000000073c6 */ /* 0x004ea20000000000 */
[----:B------:R-:W-:Y:S05]  /*9a90*/  WARPSYNC.ALL ;  /* 0x0000000000007948 */ /* 0x000fea0003800000 */
[----:B------:R-:W-:Y:S01]  /*9aa0*/  BSSY B0, `(.L_x_548) ;  /* 0x0000009000007945 */ /* 0x000fe20003800000 */
[----:B-1----:R-:W-:Y:S01]  /*9ab0*/  LOP3.LUT R44, R44, 0x7f, RZ, 0xc0, !PT ;  /* 0x0000007f2c2c7812 */ /* 0x002fe200078ec0ff */
[----:B--2---:R1:W-:Y:S03]  /*9ac0*/  BAR.SYNC.DEFER_BLOCKING R155, 0x80 ;  /* 0x0002009b0000751d */ /* 0x0043e60000010000 */
[----:B------:R-:W-:-:S13]  /*9ad0*/  ISETP.NE.AND P0, PT, R44, RZ, PT ;  /* 0x000000ff2c00720c */ /* 0x000fda0003f05270 */
[----:B------:R-:W-:-:S04]  /*9ae0*/  @!P0 IADD3 R44, R3, 0x348a0, RZ ;  /* 0x000348a0032c8810 */ /* 0x000fc80007ffe0ff */
[----:B------:R-:W-:-:S04]  /*9af0*/  @!P0 PRMT R44, RZ, 0x654, R44 ;  /* 0x00000654ff2c8816 */ /* 0x000fc8000000002c */
[----:B------:R1:W-:Y:S01]  /*9b00*/  @!P0 SYNCS.ARRIVE.TRANS64.RED.A1T0 RZ, [R44+URZ], RZ ;  /* 0x000000ff2cff89a7 */ /* 0x0003e2000810043f */
[----:B------:R-:W-:Y:S05]  /*9b10*/  @!P1 BRA `(.L_x_549) ;  /* 0x0000000000049947 */ /* 0x000fea0003800000 */
[----:B------:R-:W-:Y:S01]  /*9b20*/  BPT.TRAP 0x1 ;  /* 0x000000040000795c */ /* 0x000fe20000300000 */
.L_x_549:
[----:B------:R-:W-:Y:S05]  /*9b30*/  BSYNC B0 ;  /* 0x0000000000007941 */ /* 0x000fea0003800000 */
.L_x_548:
[----:B------:R-:W2:Y:S01]  /*9b40*/  SYNCS.PHASECHK.TRANS64.TRYWAIT P4, [R3+URZ+0x348b0], R0 ;  /* 0x0348b000030075a7 */ /* 0x000ea2000808017f */
[----:B------:R-:W-:Y:S01]  /*9b50*/  IMAD R45, R18, 0x4000, R35 ;  /* 0x00004000122d7824 */ /* 0x000fe200078e0223 */
[----:B------:R-:W-:Y:S01]  /*9b60*/  ULDC.64 UR60, c[0x0][0x318] ;  /* 0x0000c600003c7ab9 */ /* 0x000fe20000000a00 */
[----:B------:R-:W-:Y:S01]  /*9b70*/  ULDC.64 UR38, c[0x0][0x308] ;  /* 0x0000c20000267ab9 */ /* 0x000fe20000000a00 */
[----:B------:R-:W-:Y:S01]  /*9b80*/  BSSY B0, `(.L_x_550) ;  /* 0x0000004000007945 */ /* 0x000fe20003800000 */
[----:B------:R-:W-:Y:S01]  /*9b90*/  ISETP.GE.AND P1, PT, R19, R4, PT ;  /* 0x000000041300720c */ /* 0x000fe20003f26270 */
[----:B------:R-:W-:Y:S02]  /*9ba0*/  IMAD.IADD R47, R124, 0x1, R45 ;  /* 0x000000017c2f7824 */ /* 0x000fe400078e022d */
[----:B--2---:R-:W-:Y:S10]  /*9bb0*/  @!P4 BRA `(.L_x_551) ;  /* 0x0000013c003cc947 */ /* 0x004ff40003800000 */
.L_x_769:
[----:B------:R-:W-:Y:S05]  /*9bc0*/  BSYNC B0 ;  /* 0x0000000000007941 */ /* 0x000fea0003800000 */
.L_x_550:
[----:B------:R-:W-:Y:S01]  /*9bd0*/  BSSY B0, `(.L_x_552) ;  /* 0x000001a000007945 */ /* 0x000fe20003800000 */
[----:B0-2---:R-:W-:Y:S01]  /*9be0*/  LEA R0, R45, R24, 0x1 ;  /* 0x000000182d007211 */ /* 0x005fe200078e08ff */
[----:B------:R-:W-:-:S04]  /*9bf0*/  IMAD.WIDE R52, R26, 0x80, R116 ;  /* 0x000000801a347825 */ /* 0x000fc800078e0274 */
[----:B------:R-:W-:Y:S01]  /*9c00*/  IMAD R56, R47, 0x2, R24 ;  /* 0x000000022f387824 */ /* 0x000fe200078e0218 */
[----:B------:R-:W-:Y:S06]  /*9c10*/  @P1 BRA `(.L_x_553) ;  /* 0x0000000000541947 */ /* 0x000fec0003800000 */
[----:B------:R-:W-:Y:S01]  /*9c20*/  MOV R45, R5 ;  /* 0x00000005002d7202 */ /* 0x000fe20000000f00 */
[----:B------:R-:W-:Y:S01]  /*9c30*/  IMAD R47, R53, UR60, RZ ;  /* 0x0000003c352f7c24 */ /* 0x000fe2000f8e02ff */
[----:B------:R-:W-:Y:S01]  /*9c40*/  ULDC UR4, c[0x0][0x310] ;  /* 0x0000c40000047ab9 */ /* 0x000fe20000000800 */
[----:B-1----:R-:W-:Y:S01]  /*9c50*/  IMAD.MOV.U32 R44, RZ, RZ, R106 ;  /* 0x000000ffff2c7224 */ /* 0x002fe200078e006a */
[----:B------:R-:W-:Y:S01]  /*9c60*/  ISETP.GE.AND P4, PT, R22, UR4, PT ;  /* 0x0000000416007c0c */ /* 0x000fe2000bf86270 */
[C---:B------:R-:W-:Y:S02]  /*9c70*/  IMAD R47, R52.reuse, UR61, R47 ;  /* 0x0000003d342f7c24 */ /* 0x040fe4000f8e022f */
[----:B------:R-:W-:-:S04]  /*9c80*/  IMAD.WIDE.U32 R44, R52, UR60, R44 ;  /* 0x0000003c342c7c25 */ /* 0x000fc8000f8e002c */
[----:B------:R-:W-:Y:S01]  /*9c90*/  IMAD.IADD R45, R45, 0x1, R47 ;  /* 0x000000012d2d7824 */ /* 0x000fe200078e022f */
[----:B------:R-:W-:-:S04]  /*9ca0*/  LEA R54, P1, R44, UR38, 0x1 ;  /* 0x000000262c367c11 */ /* 0x000fc8000f8208ff */
[----:B------:R-:W-:Y:S02]  /*9cb0*/  LEA.HI.X R55, R44, UR39, R45, 0x1, P1 ;  /* 0x000000272c377c11 */ /* 0x000fe400088f0c2d */
[----:B------:R-:W-:Y:S01]  /*9cc0*/  ISETP.GE.AND P1, PT, R184, UR4, PT ;  /* 0x00000004b8007c0c */ /* 0x000fe2000bf26270 */
[----:B------:R-:W0:-:S12]  /*9cd0*/  @!P4 LDS.128 R44, [R0] ;  /* 0x00000000002cc984 */ /* 0x000e180000000c00 */
[----:B------:R-:W1:Y:S04]  /*9ce0*/  @!P1 LDS.128 R48, [R56] ;  /* 0x0000000038309984 */ /* 0x000e680000000c00 */
[----:B0-----:R-:W-:Y:S01]  /*9cf0*/  @!P4 STG.E.128 desc[UR36][R54.64], R44 ;  /* 0x0000002c3600c986 */ /* 0x001fe2000c101d24 */
[----:B------:R-:W-:-:S03]  /*9d00*/  ISETP.GE.AND P4, PT, R185, UR4, PT ;  /* 0x00000004b9007c0c */ /* 0x000fc6000bf86270 */
[----:B-1----:R-:W-:Y:S01]  /*9d10*/  @!P1 STG.E.128 desc[UR36][R54.64+0x40], R48 ;  /* 0x0000403036009986 */ /* 0x002fe2000c101d24 */
[----:B------:R-:W-:-:S09]  /*9d20*/  ISETP.GE.AND P1, PT, R102, UR4, PT ;  /* 0x0000000466007c0c */ /* 0x000fd2000bf26270 */
[----:B------:R-:W0:Y:S04]  /*9d30*/  @!P4 LDS.128 R44, [R0+0x4000] ;  /* 0x00400000002cc984 */ /* 0x000e280000000c00 */
[----:B------:R-:W1:Y:S04]  /*9d40*/  @!P1 LDS.128 R48, [R56+0x4000] ;  /* 0x0040000038309984 */ /* 0x000e680000000c00 */
[----:B0-----:R0:W-:Y:S04]  /*9d50*/  @!P4 STG.E.128 desc[UR36][R54.64+0x80], R44 ;  /* 0x0000802c3600c986 */ /* 0x0011e8000c101d24 */
[----:B-1----:R0:W-:Y:S02]  /*9d60*/  @!P1 STG.E.128 desc[UR36][R54.64+0xc0], R48 ;  /* 0x0000c03036009986 */ /* 0x0021e4000c101d24 */
.L_x_553:
[----:B------:R-:W-:Y:S05]  /*9d70*/  BSYNC B0 ;  /* 0x0000000000007941 */ /* 0x000fea0003800000 */
.L_x_552:
[----:B------:R-:W-:Y:S01]  /*9d80*/  ISETP.GE.AND P1, PT, R204, R4, PT ;  /* 0x00000004cc00720c */ /* 0x000fe20003f26270 */
[----:B------:R-:W-:-:S12]  /*9d90*/  BSSY B0, `(.L_x_554) ;  /* 0x0000018000007945 */ /* 0x000fd80003800000 */
[----:B------:R-:W-:Y:S05]  /*9da0*/  @P1 BRA `(.L_x_555) ;  /* 0x0000000000581947 */ /* 0x000fea0003800000 */
[----:B0-----:R-:W-:Y:S01]  /*9db0*/  IADD3 R47, P1, R52, 0x40, RZ ;  /* 0x00000040342f7810 */ /* 0x001fe20007f3e0ff */
[----:B------:R-:W-:Y:S01]  /*9dc0*/  ULDC UR4, c[0x0][0x310] ;  /* 0x0000c40000047ab9 */ /* 0x000fe20000000800 */
[----:B------:R-:W-:Y:S02]  /*9dd0*/  MOV R4, R106 ;  /* 0x0000006a00047202 */ /* 0x000fe40000000f00 */
[----:B------:R-:W-:Y:S01]  /*9de0*/  ISETP.GE.AND P4, PT, R22, UR4, PT ;  /* 0x0000000416007c0c */ /* 0x000fe2000bf86270 */
[----:B------:R-:W-:Y:S02]  /*9df0*/  IMAD.X R52, RZ, RZ, R53, P1 ;  /* 0x000000ffff347224 */ /* 0x000fe400008e0635 */
[----:B-1----:R-:W-:-:S04]  /*9e00*/  IMAD.WIDE.U32 R44, R47, UR60, R4 ;  /* 0x0000003c2f2c7c25 */ /* 0x002fc8000f8e0004 */
[----:B------:R-:W-:-:S04]  /*9e10*/  IMAD R52, R52, UR60, RZ ;  /* 0x0000003c34347c24 */ /* 0x000fc8000f8e02ff */
[----:B------:R-:W-:Y:S01]  /*9e20*/  IMAD R47, R47, UR61, R52 ;  /* 0x0000003d2f2f7c24 */ /* 0x000fe2000f8e0234 */
[----:B------:R-:W-:-:S03]  /*9e30*/  LEA R52, P1, R44, UR38, 0x1 ;  /* 0x000000262c347c11 */ /* 0x000fc6000f8208ff */
[----:B------:R-:W-:-:S05]  /*9e40*/  IMAD.IADD R45, R45, 0x1, R47 ;  /* 0x000000012d2d7824 */ /* 0x000fca00078e022f */
[----:B------:R-:W-:Y:S02]  /*9e50*/  LEA.HI.X R53, R44, UR39, R45, 0x1, P1 ;  /* 0x000000272c357c11 */ /* 0x000fe400088f0c2d */
[----:B------:R-:W-:Y:S01]  /*9e60*/  ISETP.GE.AND P1, PT, R185, UR4, PT ;  /* 0x00000004b9007c0c */ /* 0x000fe2000bf26270 */
[----:B------:R-:W0:-:S12]  /*9e70*/  @!P4 LDS.128 R44, [R0+0x2000] ;  /* 0x00200000002cc984 */ /* 0x000e180000000c00 */
[----:B------:R-:W1:Y:S04]  /*9e80*/  @!P1 LDS.128 R48, [R0+0x6000] ;  /* 0x0060000000309984 */ /* 0x000e680000000c00 */
        /* <DEDUP_REMOVED lines=8> */
.L_x_555:
[----:B------:R-:W-:Y:S05]  /*9f10*/  BSYNC B0 ;  /* 0x0000000000007941 */ /* 0x000fea0003800000 */
.L_x_554:
[----:B------:R-:W-:Y:S01]  /*9f20*/  @!PT LDS RZ, [RZ] ;  /* 0x00000000fffff984 */ /* 0x000fe20000000800 */
[----:B------:R-:W-:Y:S01]  /*9f30*/  @!PT LDS RZ, [RZ] ;  /* 0x00000000fffff984 */ /* 0x000fe20000000800 */
[----:B------:R-:W-:Y:S01]  /*9f40*/  @!PT LDS RZ, [RZ] ;  /* 0x00000000fffff984 */ /* 0x000fe20000000800 */
[----:B------:R-:W-:Y:S01]  /*9f50*/  @!PT LDS RZ, [RZ] ;  /* 0x00000000fffff984 */ /* 0x000fe20000000800 */
[----:B------:R3:W-:Y:S06]  /*9f60*/  MEMBAR.ALL.CTA ;  /* 0x0000000000007992 */ /* 0x0007ec0000008000 */
[----:B---3--:R-:W3:Y:S02]  /*9f70*/  FENCE.VIEW.ASYNC.S ;  /* 0x00000000000073c6 */ /* 0x008ee40000000000 */
[----:B---3--:R3:W-:Y:S01]  /*9f80*/  BAR.SYNC.DEFER_BLOCKING R155, 0x80 ;  /* 0x0002009b0000751d */ /* 0x0087e20000010000 */
[----:B------:R-:W-:Y:S01]  /*9f90*/  ISETP.NE.AND P4, PT, R118, RZ, PT ;  /* 0x000000ff7600720c */ /* 0x000fe20003f85270 */
[----:B------:R-:W-:Y:S01]  /*9fa0*/  @!P0 VIADD R3, R3, 0x348c0 ;  /* 0x000348c003038836 */ /* 0x000fe20000000000 */
[----:B------:R-:W-:-:S04]  /*9fb0*/  IADD3 R18, R18, 0x1, RZ ;  /* 0x0000000112127810 */ /* 0x000fc80007ffe0ff */
[----:B------:R-:W-:Y:S02]  /*9fc0*/  @!P0 PRMT R3, RZ, 0x654, R3 ;  /* 0x00000654ff038816 */ /* 0x000fe40000000003 */
[----:B------:R-:W-:-:S04]  /*9fd0*/  ISETP.NE.AND P1, PT, R18, 0x2, PT ;  /* 0x000000021200780c */ /* 0x000fc80003f25270 */
[----:B------:R-:W-:Y:S01]  /*9fe0*/  SEL R18, R18, RZ, P1 ;  /* 0x000000ff12127207 */ /* 0x000fe20000800000 */
[----:B------:R4:W-:Y:S01]  /*9ff0*/  @!P0 SYNCS.ARRIVE.TRANS64.RED.A1T0 RZ, [R3+URZ], RZ ;  /* 0x000000ff03ff89a7 */ /* 0x0009e2000810043f */
[----:B------:R-:W-:Y:S02]  /*a000*/  PLOP3.LUT P0, PT, PT, PT, PT, 0x8, 0x0 ;  /* 0x000000000000781c */ /* 0x000fe40003f0e170 */
[----:B----4-:R-:W-:-:S04]  /*a010*/  SEL R3, RZ, 0x1, P1 ;  /* 0x00000001ff037807 */ /* 0x010fc80000800000 */
[----:B------:R-:W-:Y:S01]  /*a020*/  LOP3.LUT R186, R186, R3, RZ, 0x3c, !PT ;  /* 0x00000003baba7212 */ /* 0x000fe200078e3cff */
[----:B---3--:R-:W-:Y:S06]  /*a030*/  @P4 BRA `(.L_x_556) ;  /* 0xffffff8400744947 */ /* 0x008fec000383ffff */
.L_x_452:
[----:B------:R-:W-:Y:S01]  /*a040*/  BSSY B0, `(.L_x_557) ;  /* 0x000002c000007945 */ /* 0x000fe20003800000 */
[----:B------:R-:W-:Y:S02]  /*a050*/  ISETP.GE.AND P2, PT, R152, 0x1, PT ;  /* 0x000000019800780c */ /* 0x000fe40003f46270 */
[----:B------:R-:W-:Y:S02]  /*a060*/  CS2R R20, SRZ ;  /* 0x0000000000147805 */ /* 0x000fe4000001ff00 */
[----:B------:R-:W-:Y:S02]  /*a070*/  PLOP3.LUT P1, PT, PT, PT, PT, 0x80, 0x0 ;  /* 0x000000000000781c */ /* 0x000fe40003f2f070 */
[----:B------:R-:W-:Y:S02]  /*a080*/  CS2R R86, SRZ ;  /* 0x0000000000567805 */ /* 0x000fe4000001ff00 */
[----:B------:R-:W-:Y:S02]  /*a090*/  CS2R R84, SRZ ;  /* 0x0000000000547805 */ /* 0x000fe4000001ff00 */
[----:B------:R-:W-:-:S02]  /*a0a0*/  CS2R R82, SRZ ;  /* 0x0000000000527805 */ /* 0x000fc4000001ff00 */
[----:B------:R-:W-:Y:S01]  /*a0b0*/  CS2R R80, SRZ ;  /* 0x0000000000507805 */ /* 0x000fe2000001ff00 */
[----:B------:R-:W-:Y:S01]  /*a0c0*/  IMAD.MOV.U32 R35, RZ, RZ, RZ ;  /* 0x000000ffff237224 */ /* 0x000fe200078e00ff */
[----:B------:R-:W-:Y:S01]  /*a0d0*/  CS2R R76, SRZ ;  /* 0x00000000004c7805 */ /* 0x000fe2000001ff00 */
[----:B------:R-:W-:Y:S01]  /*a0e0*/  IMAD.MOV.U32 R78, RZ, RZ, RZ ;  /* 0x000000ffff4e7224 */ /* 0x000fe200078e00ff */
[----:B------:R-:W-:Y:S02]  /*a0f0*/  CS2R R74, SRZ ;  /* 0x00000000004a7805 */ /* 0x000fe4000001ff00 */
[----:B------:R-:W-:Y:S02]  /*a100*/  MOV R73, RZ ;  /* 0x000000ff00497202 */ /* 0x000fe40000000f00 */
[----:B------:R-:W-:Y:S02]  /*a110*/  CS2R R32, SRZ ;  /* 0x0000000000207805 */ /* 0x000fe4000001ff00 */
[----:B------:R-:W-:Y:S01]  /*a120*/  CS2R R30, SRZ ;  /* 0x00000000001e7805 */ /* 0x000fe2000001ff00 */
[----:B------:R-:W-:Y:S01]  /*a130*/  IMAD.MOV.U32 R70, RZ, RZ, RZ ;  /* 0x000000ffff467224 */ /* 0x000fe200078e00ff */
[----:B------:R-:W-:-:S02]  /*a140*/  CS2R R68, SRZ ;  /* 0x0000000000447805 */ /* 0x000fc4000001ff00 */
[----:B------:R-:W-:Y:S02]  /*a150*/  CS2R R66, SRZ ;  /* 0x0000000000427805 */ /* 0x000fe4000001ff00 */
[----:B------:R-:W-:Y:S02]  /*a160*/  CS2R R64, SRZ ;  /* 0x0000000000407805 */ /* 0x000fe4000001ff00 */
[----:B------:R-:W-:Y:S02]  /*a170*/  CS2R R62, SRZ ;  /* 0x00000000003e7805 */ /* 0x000fe4000001ff00 */
[----:B------:R-:W-:Y:S02]  /*a180*/  CS2R R60, SRZ ;  /* 0x00000000003c7805 */ /* 0x000fe4000001ff00 */
[----:B------:R-:W-:Y:S02]  /*a190*/  CS2R R58, SRZ ;  /* 0x00000000003a7805 */ /* 0x000fe4000001ff00 */
[----:B------:R-:W-:-:S02]  /*a1a0*/  CS2R R56, SRZ ;  /* 0x0000000000387805 */ /* 0x000fc4000001ff00 */
[----:B0-----:R-:W-:Y:S02]  /*a1b0*/  CS2R R54, SRZ ;  /* 0x0000000000367805 */ /* 0x001fe4000001ff00 */
[----:B--2---:R-:W-:Y:S02]  /*a1c0*/  CS2R R52, SRZ ;  /* 0x0000000000347805 */ /* 0x004fe4000001ff00 */
[----:B------:R-:W-:Y:S02]  /*a1d0*/  CS2R R50, SRZ ;  /* 0x0000000000327805 */ /* 0x000fe4000001ff00 */
[----:B------:R-:W-:Y:S02]  /*a1e0*/  CS2R R48, SRZ ;  /* 0x0000000000307805 */ /* 0x000fe4000001ff00 */
[----:B------:R-:W-:Y:S02]  /*a1f0*/  CS2R R46, SRZ ;  /* 0x00000000002e7805 */ /* 0x000fe4000001ff00 */
[----:B-1----:R-:W-:-:S02]  /*a200*/  CS2R R44, SRZ ;  /* 0x00000000002c7805 */ /* 0x002fc4000001ff00 */
[----:B------:R-:W-:Y:S02]  /*a210*/  CS2R R42, SRZ ;  /* 0x00000000002a7805 */ /* 0x000fe4000001ff00 */
[----:B------:R-:W-:Y:S02]  /*a220*/  CS2R R40, SRZ ;  /* 0x0000000000287805 */ /* 0x000fe4000001ff00 */
[----:B------:R-:W-:Y:S01]  /*a230*/  CS2R R38, SRZ ;  /* 0x0000000000267805 */ /* 0x000fe2000001ff00 */
[----:B------:R-:W-:Y:S01]  /*a240*/  IMAD.MOV.U32 R0, RZ, RZ, RZ ;  /* 0x000000ffff007224 */ /* 0x000fe200078e00ff */
[----:B------:R-:W-:Y:S01]  /*a250*/  MOV R91, RZ ;  /* 0x000000ff005b7202 */ /* 0x000fe20000000f00 */
[----:B------:R-:W-:Y:S01]  /*a260*/  IMAD.MOV.U32 R88, RZ, RZ, RZ ;  /* 0x000000ffff587224 */ /* 0x000fe200078e00ff */
[----:B------:R-:W-:Y:S01]  /*a270*/  MOV R26, RZ ;  /* 0x000000ff001a7202 */ /* 0x000fe20000000f00 */
[----:B------:R-:W-:Y:S01]  /*a280*/  IMAD.MOV.U32 R3, RZ, RZ, RZ ;  /* 0x000000ffff037224 */ /* 0x000fe200078e00ff */
[----:B------:R-:W-:Y:S01]  /*a290*/  CS2R R10, SRZ ;  /* 0x00000000000a7805 */ /* 0x000fe2000001ff00 */
[----:B------:R-:W-:Y:S01]  /*a2a0*/  IMAD.MOV.U32 R93, RZ, RZ, RZ ;  /* 0x000000ffff5d7224 */ /* 0x000fe200078e00ff */
[----:B------:R-:W-:Y:S01]  /*a2b0*/  MOV R95, RZ ;  /* 0x000000ff005f7202 */ /* 0x000fe20000000f00 */
[----:B------:R-:W-:Y:S01]  /*a2c0*/  IMAD.MOV.U32 R28, RZ, RZ, RZ ;  /* 0x000000ffff1c7224 */ /* 0x000fe200078e00ff */
[----:B------:R-:W-:Y:S06]  /*a2d0*/  @P0 BRA `(.L_x_558) ;  /* 0x0000000000080947 */ /* 0x000fec0003800000 */
[----:B------:R-:W0:Y:S02]  /*a2e0*/  FENCE.VIEW.ASYNC.G ;  /* 0x00000000000073c6 */ /* 0x000e240000000100 */
[----:B0-----:R-:W-:Y:S06]  /*a2f0*/  BAR.ARV 0xc, 0x120 ;  /* 0x0304800000007b1d */ /* 0x001fec0000002000 */
.L_x_558:
[----:B------:R-:W-:Y:S05]  /*a300*/  BSYNC B0 ;  /* 0x0000000000007941 */ /* 0x000fea0003800000 */
.L_x_557:
[----:B------:R-:W-:Y:S02]  /*a310*/  IMAD.MOV.U32 R89, RZ, RZ, RZ ;  /* 0x000000ffff597224 */ /* 0x000fe400078e00ff */
[----:B------:R-:W-:Y:S01]  /*a320*/  IMAD.MOV.U32 R24, RZ, RZ, RZ ;  /* 0x000000ffff187224 */ /* 0x000fe200078e00ff */
[----:B------:R-:W-:Y:S06]  /*a330*/  @!P2 BRA `(.L_x_559) ;  /* 0x000000b80024a947 */ /* 0x000fec0003800000 */
[----:B------:R-:W0:Y:S01]  /*a340*/  SHFL.IDX PT, R0, R220, RZ, 0x1f ;  /* 0x00001fffdc007589 */ /* 0x000e2200000e0000 */
[----:B------:R-:W-:-:S04]  /*a350*/  LOP3.LUT P0, RZ, R209, 0x3ff, RZ, 0xc0, !PT ;  /* 0x000003ffd1ff7812 */ /* 0x000fc8000780c0ff */
[----:B------:R-:W-:Y:S02]  /*a360*/  P2R R24, PR, RZ, 0x1 ;  /* 0x00000001ff187803 */ /* 0x000fe40000000000 */
[----:B0-----:R-:W-:-:S04]  /*a370*/  LEA.HI R3, R0, R0, RZ, 0x1 ;  /* 0x0000000000037211 */ /* 0x001fc800078f08ff */
[----:B------:R-:W-:-:S04]  /*a380*/  LOP3.LUT R3, R3, 0x1e, RZ, 0xc0, !PT ;  /* 0x0000001e03037812 */ /* 0x000fc800078ec0ff */
[----:B------:R-:W-:-:S05]  /*a390*/  IADD3 R0, R0, -R3, RZ ;  /* 0x8000000300007210 */ /* 0x000fca0007ffe0ff */
[----:B------:R-:W-:-:S05]  /*a3a0*/  IMAD R0, R0, 0x2000, R209 ;  /* 0x0000200000007824 */ /* 0x000fca00078e02d1 */
[----:B------:R-:W-:-:S04]  /*a3b0*/  SHF.R.U32.HI R0, RZ, 0x4, R0 ;  /* 0x00000004ff007819 */ /* 0x000fc80000011600 */
[----:B------:R-:W-:Y:S01]  /*a3c0*/  LOP3.LUT R40, R0, 0x3fff, RZ, 0xc0, !PT ;  /* 0x00003fff00287812 */ /* 0x000fe200078ec0ff */
[----:B------:R-:W-:Y:S06]  /*a3d0*/  @!P0 BRA `(.L_x_560) ;  /* 0x0000000000408947 */ /* 0x000fec0003800000 */
[----:B------:R-:W-:Y:S01]  /*a3e0*/  MOV R0, 0x0 ;  /* 0x0000000000007802 */ /* 0x000fe20000000f00 */
[----:B------:R-:W-:Y:S01]  /*a3f0*/  ULDC.64 UR4, c[0x4][0x108] ;  /* 0x0100420000047ab9 */ /* 0x000fe20000000a00 */
[----:B------:R-:W-:Y:S01]  /*a400*/  ULDC.64 UR6, c[0x4][0x110] ;  /* 0x0100440000067ab9 */ /* 0x000fe20000000a00 */
[----:B------:R-:W-:Y:S01]  /*a410*/  IMAD.U32 R4, RZ, RZ, UR4 ;  /* 0x00000004ff047e24 */ /* 0x000fe2000f8e00ff */
[----:B------:R0:W1:Y:S01]  /*a420*/  LDC.64 R14, c[0x4][R0] ;  /* 0x01000000000e7b82 */ /* 0x0000620000000a00 */
[----:B------:R-:W-:Y:S01]  /*a430*/  MOV R5, UR5 ;  /* 0x0000000500057c02 */ /* 0x000fe20008000f00 */
        /* <DEDUP_REMOVED lines=10> */
.L_x_560:
[----:B------:R-:W-:Y:S02]  /*a4e0*/  ULDC UR4, c[0x0][0x3d4] ;  /* 0x0000f50000047ab9 */ /* 0x000fe40000000800 */
[----:B------:R-:W-:-:S13]  /*a4f0*/  ISETP.LT.AND P0, PT, RZ, UR4, PT ;  /* 0x00000004ff007c0c */ /* 0x000fda000bf01270 */
[----:B------:R-:W-:Y:S05]  /*a500*/  @P0 BRA `(.L_x_561) ;  /* 0x00000000003c0947 */ /* 0x000fea0003800000 */
[----:B------:R-:W-:-:S04]  /*a510*/  LEA.HI R0, R205, R205, RZ, 0x1 ;  /* 0x000000cdcd007211 */ /* 0x000fc800078f08ff */
[----:B------:R-:W-:-:S05]  /*a520*/  LOP3.LUT R0, R0, 0xfffffffe, RZ, 0xc0, !PT ;  /* 0xfffffffe00007812 */ /* 0x000fca00078ec0ff */
[----:B------:R-:W-:-:S05]  /*a530*/  IMAD.IADD R0, R205, 0x1, -R0 ;  /* 0x00000001cd007824 */ /* 0x000fca00078e0a00 */
[----:B------:R-:W-:-:S04]  /*a540*/  SHF.L.U32 R3, R0, 0x1f, RZ ;  /* 0x0000001f00037819 */ /* 0x000fc800000006ff */
[----:B------:R0:W1:Y:S03]  /*a550*/  SYNCS.PHASECHK.TRANS64.TRYWAIT P0, [R2+URZ+0x34800], R3 ;  /* 0x03480003020075a7 */ /* 0x000066000800017f */
[----:B-1----:R-:W-:Y:S05]  /*a560*/  @!P0 NANOSLEEP.SYNCS 0x989680 ;  /* 0x009896800000895d */ /* 0x002fea0003900000 */
[----:B------:R-:W1:Y:S01]  /*a570*/  @!P0 SYNCS.PHASECHK.TRANS64 P0, [R2+URZ+0x34800], R3 ;  /* 0x03480003020085a7 */ /* 0x000e62000800007f */
[----:B------:R-:W-:Y:S04]  /*a580*/  BSSY B0, `(.L_x_562) ;  /* 0x0000006000007945 */ /* 0x000fe80003800000 */
[----:B-1----:R-:W-:Y:S05]  /*a590*/  @P0 BRA `(.L_x_563) ;  /* 0x0000000000100947 */ /* 0x002fea0003800000 */
.L_x_564:
[----:B-1----:R1:W2:Y:S02]  /*a5a0*/  SYNCS.PHASECHK.TRANS64.TRYWAIT P0, [R2+URZ+0x34800], R3 ;  /* 0x03480003020075a7 */ /* 0x0022a4000800017f */
[----:B--2---:R-:W-:Y:S05]  /*a5b0*/  @!P0 NANOSLEEP.SYNCS 0x989680 ;  /* 0x009896800000895d */ /* 0x004fea0003900000 */
[----:B------:R-:W2:Y:S02]  /*a5c0*/  @!P0 SYNCS.PHASECHK.TRANS64 P0, [R2+URZ+0x34800], R3 ;  /* 0x03480003020085a7 */ /* 0x000ea4000800007f */
[----:B--2---:R-:W-:Y:S05]  /*a5d0*/  @!P0 BRA `(.L_x_564) ;  /* 0xfffffffc00f08947 */ /* 0x004fea000383ffff */
.L_x_563:
[----:B------:R-:W-:Y:S05]  /*a5e0*/  BSYNC B0 ;  /* 0x0000000000007941 */ /* 0x000fea0003800000 */
.L_x_562:
[----:B------:R-:W-:Y:S05]  /*a5f0*/  BRA `(.L_x_565) ;  /* 0x0000005800087947 */ /* 0x000fea0003800000 */
.L_x_561:
[----:B-----5:R-:W-:Y:S01]  /*a600*/  SHF.R.S32.HI R0, RZ, 0x1f, R147 ;  /* 0x0000001fff007819 */ /* 0x020fe20000011493 */
[----:B------:R-:W-:Y:S01]  /*a610*/  ULDC.64 UR4, c[0x0][0x3d8] ;  /* 0x0000f60000047ab9 */ /* 0x000fe20000000a00 */
[----:B------:R-:W-:Y:S01]  /*a620*/  ULDC.64 UR6, c[0x0][0x3e8] ;  /* 0x0000fa0000067ab9 */ /* 0x000fe20000000a00 */
[----:B------:R-:W-:Y:S01]  /*a630*/  IMAD.WIDE.U32 R38, R147, UR4, RZ ;  /* 0x0000000493267c25 */ /* 0x000fe2000f8e00ff */
[----:B------:R-:W-:Y:S02]  /*a640*/  SHF.R.S32.HI R8, RZ, 0x1f, R16 ;  /* 0x0000001fff087819 */ /* 0x000fe40000011410 */
[----:B------:R-:W-:Y:S01]  /*a650*/  ISETP.NE.AND P5, PT, R24, RZ, PT ;  /* 0x000000ff1800720c */ /* 0x000fe20003fa5270 */
[----:B------:R-:W-:Y:S01]  /*a660*/  IMAD R4, R0, UR4, RZ ;  /* 0x0000000400047c24 */ /* 0x000fe2000f8e02ff */
[----:B------:R-:W-:-:S03]  /*a670*/  SHF.R.S32.HI R10, RZ, 0x1f, R22 ;  /* 0x0000001fff0a7819 */ /* 0x000fc60000011416 */
[----:B------:R-:W-:Y:S01]  /*a680*/  IMAD R9, R147, UR5, R4 ;  /* 0x0000000593097c24 */ /* 0x000fe2000f8e0204 */
[----:B------:R-:W-:Y:S01]  /*a690*/  ULDC.64 UR4, c[0x0][0x3c8] ;  /* 0x0000f20000047ab9 */ /* 0x000fe20000000a00 */
[----:B------:R-:W-:Y:S01]  /*a6a0*/  IMAD R4, R0, UR6, RZ ;  /* 0x0000000600047c24 */ /* 0x000fe2000f8e02ff */
[----:B------:R-:W-:Y:S02]  /*a6b0*/  IADD3 R0, P0, R16, R38, RZ ;  /* 0x0000002610007210 */ /* 0x000fe40007f1e0ff */
[----:B------:R-:W-:Y:S01]  /*a6c0*/  IADD3 R9, R9, R39, RZ ;  /* 0x0000002709097210 */ /* 0x000fe20007ffe0ff */
[C---:B------:R-:W-:Y:S01]  /*a6d0*/  IMAD R39, R147.reuse, UR7, R4 ;  /* 0x0000000793277c24 */ /* 0x040fe2000f8e0204 */
[----:B------:R-:W-:Y:S01]  /*a6e0*/  LEA R34, P2, R0, UR4, 0x1 ;  /* 0x0000000400227c11 */ /* 0x000fe2000f8408ff */
[----:B------:R-:W-:Y:S01]  /*a6f0*/  IMAD.WIDE.U32 R4, R147, UR6, RZ ;  /* 0x0000000693047c25 */ /* 0x000fe2000f8e00ff */
[----:B------:R-:W-:Y:S01]  /*a700*/  LEA R36, P1, R38, UR4, 0x1 ;  /* 0x0000000426247c11 */ /* 0x000fe2000f8208ff */
[----:B------:R-:W-:-:S02]  /*a710*/  ULDC.64 UR6, c[0x0][0x3e0] ;  /* 0x0000f80000067ab9 */ /* 0x000fc40000000a00 */
[----:B------:R-:W-:Y:S01]  /*a720*/  IMAD.X R3, R8, 0x1, R9, P0 ;  /* 0x0000000108037824 */ /* 0x000fe200000e0609 */
[----:B------:R-:W-:Y:S01]  /*a730*/  IADD3 R6, P0, R22, R38, RZ ;  /* 0x0000002616067210 */ /* 0x000fe20007f1e0ff */
[----:B------:R-:W-:Y:S01]  /*a740*/  IMAD.IADD R39, R39, 0x1, R5 ;  /* 0x0000000127277824 */ /* 0x000fe200078e0205 */
[-C--:B------:R-:W-:Y:S02]  /*a750*/  IADD3 R7, P3, R16, R4.reuse, RZ ;  /* 0x0000000410077210 */ /* 0x080fe40007f7e0ff */
[----:B------:R-:W-:Y:S01]  /*a760*/  LEA.HI.X R35, R0, UR5, R3, 0x1, P2 ;  /* 0x0000000500237c11 */ /* 0x000fe200090f0c03 */
[--C-:B------:R-:W-:Y:S01]  /*a770*/  IMAD.X R5, R10, 0x1, R9.reuse, P0 ;  /* 0x000000010a057824 */ /* 0x100fe200000e0609 */
[----:B------:R-:W-:Y:S02]  /*a780*/  IADD3 R0, P4, R22, R4, RZ ;  /* 0x0000000416007210 */ /* 0x000fe40007f9e0ff */
[----:B------:R-:W-:Y:S02]  /*a790*/  LEA.HI.X R38, R38, UR5, R9, 0x1, P1 ;  /* 0x0000000526267c11 */ /* 0x000fe400088f0c09 */
[----:B------:R-:W-:Y:S01]  /*a7a0*/  IADD3.X R8, R8, R39, RZ, P3, !PT ;  /* 0x0000002708087210 */ /* 0x000fe20001ffe4ff */
[----:B------:R-:W-:Y:S01]  /*a7b0*/  IMAD.X R3, R10, 0x1, R39, P4 ;  /* 0x000000010a037824 */ /* 0x000fe200020e0627 */
[----:B------:R-:W-:-:S02]  /*a7c0*/  LEA R42, P1, R7, UR6, 0x1 ;  /* 0x00000006072a7c11 */ /* 0x000fc4000f8208ff */
[----:B------:R-:W-:Y:S02]  /*a7d0*/  LEA R44, P2, R6, UR4, 0x1 ;  /* 0x00000004062c7c11 */ /* 0x000fe4000f8408ff */
[----:B------:R-:W-:Y:S02]  /*a7e0*/  LEA R46, P3, R0, UR6, 0x1 ;  /* 0x00000006002e7c11 */ /* 0x000fe4000f8608ff */
[----:B------:R-:W-:Y:S02]  /*a7f0*/  LEA R37, P0, R4, UR6, 0x1 ;  /* 0x0000000604257c11 */ /* 0x000fe4000f8008ff */
[----:B------:R-:W-:Y:S02]  /*a800*/  LEA.HI.X R43, R7, UR7, R8, 0x1, P1 ;  /* 0x00000007072b7c11 */ /* 0x000fe400088f0c08 */
[----:B------:R-:W-:Y:S02]  /*a810*/  LEA.HI.X R45, R6, UR5, R5, 0x1, P2 ;  /* 0x00000005062d7c11 */ /* 0x000fe400090f0c05 */
[----:B------:R-:W-:-:S02]  /*a820*/  LEA.HI.X R47, R0, UR7, R3, 0x1, P3 ;  /* 0x00000007002f7c11 */ /* 0x000fc400098f0c03 */
[----:B------:R-:W-:Y:S01]  /*a830*/  LEA.HI.X R39, R4, UR7, R39, 0x1, P0 ;  /* 0x0000000704277c11 */ /* 0x000fe200080f0c27 */
[----:B------:R-:W-:Y:S06]  /*a840*/  @!P5 BRA `(.L_x_566) ;  /* 0x000000000040d947 */ /* 0x000fec0003800000 */
        /* <DEDUP_REMOVED lines=15> */
[----:B-1----:R-:W-:Y:S05]  /*a940*/  CALL.ABS.NOINC R14 ;  /* 0x000000000e007343 */ /* 0x002fea0003c00000 */
.L_x_566:
[----:B------:R-:W-:Y:S01]  /*a950*/  ULDC.U8 UR4, c[0x0][0x3f0] ;  /* 0x0000fc0000047ab9 */ /* 0x000fe20000000000 */
[----:B------:R-:W-:Y:S01]  /*a960*/  IMAD R0, R149, -0x80, R154 ;  /* 0xffffff8095007824 */ /* 0x000fe200078e029a */
[----:B------:R-:W-:Y:S01]  /*a970*/  ISETP.NE.AND P0, PT, RZ, UR4, PT ;  /* 0x00000004ff007c0c */ /* 0x000fe2000bf05270 */
[----:B------:R-:W-:Y:S03]  /*a980*/  BSSY B0, `(.L_x_567) ;  /* 0x0000541000007945 */ /* 0x000fe60003800000 */
[----:B------:R-:W-:-:S09]  /*a990*/  VIMNMX R0, R0, 0x80, PT ;  /* 0x0000008000007848 */ /* 0x000fd20003fe0100 */
[----:B------:R-:W-:Y:S05]  /*a9a0*/  @!P0 BRA `(.L_x_568) ;  /* 0x0000002800688947 */ /* 0x000fea0003800000 */
        /* <DEDUP_REMOVED lines=13> */
[----:B------:R-:W-:Y:S01]  /*aa80*/  CS2R R32, SRZ ;  /* 0x0000000000207805 */ /* 0x000fe2000001ff00 */
[----:B------:R-:W-:Y:S06]  /*aa90*/  @P0 BRA `(.L_x_570) ;  /* 0x0000000000900947 */ /* 0x000fec0003800000 */
[C---:B------:R-:W-:Y:S01]  /*aaa0*/  IADD3 R3, R16.reuse, 0x10, RZ ;  /* 0x0000001010037810 */ /* 0x040fe20007ffe0ff */
[----:B------:R-:W-:Y:S01]  /*aab0*/  ULDC UR4, c[0x0][0x3d4] ;  /* 0x0000f50000047ab9 */ /* 0x000fe20000000800 */
[C---:B------:R-:W-:Y:S01]  /*aac0*/  VIADD R4, R16.reuse, 0x20 ;  /* 0x0000002010047836 */ /* 0x040fe20000000000 */
[C---:B------:R-:W-:Y:S01]  /*aad0*/  ISETP.GE.AND P1, PT, R16.reuse, UR4, PT ;  /* 0x0000000410007c0c */ /* 0x040fe2000bf26270 */
[C---:B------:R-:W-:Y:S01]  /*aae0*/  VIADD R5, R16.reuse, 0x30 ;  /* 0x0000003010057836 */ /* 0x040fe20000000000 */
[----:B------:R-:W-:Y:S01]  /*aaf0*/  ISETP.GE.AND P2, PT, R3, UR4, PT ;  /* 0x0000000403007c0c */ /* 0x000fe2000bf46270 */
[C---:B------:R-:W-:Y:S01]  /*ab00*/  VIADD R6, R16.reuse, 0x50 ;  /* 0x0000005010067836 */ /* 0x040fe20000000000 */
[----:B------:R-:W-:Y:S02]  /*ab10*/  IADD3 R3, R16, 0x40, RZ ;  /* 0x0000004010037810 */ /* 0x000fe40007ffe0ff */
[----:B------:R-:W-:Y:S02]  /*ab20*/  CS2R R20, SRZ ;  /* 0x0000000000147805 */ /* 0x000fe4000001ff00 */
[----:B------:R-:W-:-:S02]  /*ab30*/  ISETP.GE.AND P3, PT, R4, UR4, PT ;  /* 0x0000000404007c0c */ /* 0x000fc4000bf66270 */
[----:B------:R-:W-:Y:S02]  /*ab40*/  CS2R R24, SRZ ;  /* 0x0000000000187805 */ /* 0x000fe4000001ff00 */
[----:B------:R-:W-:Y:S02]  /*ab50*/  ISETP.GE.AND P4, PT, R5, UR4, PT ;  /* 0x0000000405007c0c */ /* 0x000fe4000bf86270 */
[----:B------:R-:W-:Y:S02]  /*ab60*/  CS2R R26, SRZ ;  /* 0x00000000001a7805 */ /* 0x000fe4000001ff00 */
[----:B------:R-:W-:Y:S02]  /*ab70*/  ISETP.GE.AND P5, PT, R3, UR4, PT ;  /* 0x0000000403007c0c */ /* 0x000fe4000bfa6270 */
[----:B------:R-:W-:Y:S02]  /*ab80*/  CS2R R28, SRZ ;  /* 0x00000000001c7805 */ /* 0x000fe4000001ff00 */
[----:B------:R-:W-:-:S02]  /*ab90*/  ISETP.GE.AND P6, PT, R6, UR4, PT ;  /* 0x0000000406007c0c */ /* 0x000fc4000bfc6270 */
        /* <DEDUP_REMOVED lines=8> */
[----:B------:R0:W5:Y:S04]  /*ac20*/  @!P1 LDG.E.64 R20, desc[UR36][R34.64] ;  /* 0x0000002422149981 */ /* 0x000168000c1e1b00 */
        /* <DEDUP_REMOVED lines=10> */
[----:B------:R0:W5:Y:S02]  /*acd0*/  @!P6 LDG.E.64 R4, desc[UR36][R42.64+0xa0] ;  /* 0x0000a0242a04e981 */ /* 0x000164000c1e1b00 */
.L_x_570:
[----:B------:R-:W-:Y:S05]  /*ace0*/  BSYNC B1 ;  /* 0x0000000000017941 */ /* 0x000fea0003800000 */
.L_x_569:
[----:B0----5:R-:W-:Y:S01]  /*acf0*/  IMAD.MOV.U32 R34, RZ, RZ, R20 ;  /* 0x000000ffff227224 */ /* 0x021fe200078e0014 */
[----:B------:R-:W-:Y:S01]  /*ad00*/  SHF.R.U64 R52, R20, 0x10, R21 ;  /* 0x0000001014347819 */ /* 0x000fe20000001215 */
[----:B------:R-:W-:Y:S01]  /*ad10*/  IMAD.MOV.U32 R20, RZ, RZ, R8 ;  /* 0x000000ffff147224 */ /* 0x000fe200078e0008 */
[----:B------:R-:W-:Y:S01]  /*ad20*/  SHF.R.U64 R64, R8, 0x10, R9 ;  /* 0x0000001008407819 */ /* 0x000fe20000001209 */
[----:B------:R-:W-:Y:S01]  /*ad30*/  IMAD.MOV.U32 R46, RZ, RZ, R25 ;  /* 0x000000ffff2e7224 */ /* 0x000fe200078e0019 */
[----:B------:R-:W-:Y:S01]  /*ad40*/  LOP3.LUT R8, R189, 0x18, R22, 0xf8, !PT ;  /* 0x00000018bd087812 */ /* 0x000fe200078ef816 */
[----:B------:R-:W-:Y:S01]  /*ad50*/  UMOV UR4, 0xffffffff ;  /* 0xffffffff00047882 */ /* 0x000fe20000000000 */
[----:B------:R-:W-:Y:S01]  /*ad60*/  LOP3.LUT P1, RZ, R211, 0x4, RZ, 0xc0, !PT ;  /* 0x00000004d3ff7812 */ /* 0x000fe2000782c0ff */
[----:B------:R-:W-:Y:S01]  /*ad70*/  IMAD.MOV.U32 R51, RZ, RZ, R33 ;  /* 0x000000ffff337224 */ /* 0x000fe200078e0021 */
[----:B------:R-:W-:Y:S01]  /*ad80*/  LOP3.LUT R3, R8, R191, RZ, 0x3c, !PT ;  /* 0x000000bf08037212 */ /* 0x000fe200078e3cff */
[----:B------:R-:W-:Y:S01]  /*ad90*/  IMAD.MOV.U32 R48, RZ, RZ, R30 ;  /* 0x000000ffff307224 */ /* 0x000fe200078e001e */
[----:B------:R-:W-:Y:S01]  /*ada0*/  MOV R45, R21 ;  /* 0x00000015002d7202 */ /* 0x000fe20000000f00 */
[----:B------:R-:W-:Y:S01]  /*adb0*/  IMAD.MOV.U32 R49, RZ, RZ, R31 ;  /* 0x000000ffff317224 */ /* 0x000fe200078e001f */
[----:B------:R-:W-:Y:S01]  /*adc0*/  SHF.R.U32.HI R53, RZ, 0x10, R21 ;  /* 0x00000010ff357819 */ /* 0x000fe20000011615 */
[----:B------:R-:W-:Y:S01]  /*add0*/  IMAD R3, R190, 0x200, R3 ;  /* 0x00000200be037824 */ /* 0x000fe200078e0203 */
[--C-:B------:R-:W-:Y:S01]  /*ade0*/  SHF.R.U64 R54, R24, 0x10, R25.reuse ;  /* 0x0000001018367819 */ /* 0x100fe20000001219 */
[----:B------:R-:W-:Y:S01]  /*adf0*/  IMAD.MOV.U32 R21, RZ, RZ, R24 ;  /* 0x000000ffff157224 */ /* 0x000fe200078e0018 */
[----:B------:R-:W-:Y:S01]  /*ae00*/  SHF.R.U32.HI R55, RZ, 0x10, R25 ;  /* 0x00000010ff377819 */ /* 0x000fe20000011619 */
[----:B------:R-:W-:Y:S01]  /*ae10*/  IMAD R8, R3, 0x2, R2 ;  /* 0x0000000203087824 */ /* 0x000fe200078e0202 */
[--C-:B------:R-:W-:Y:S01]  /*ae20*/  SHF.R.U64 R56, R26, 0x10, R27.reuse ;  /* 0x000000101a387819 */ /* 0x100fe2000000121b */
[--C-:B------:R-:W-:Y:S01]  /*ae30*/  IMAD.MOV.U32 R25, RZ, RZ, R27.reuse ;  /* 0x000000ffff197224 */ /* 0x100fe200078e001b */
[----:B------:R-:W-:Y:S01]  /*ae40*/  SHF.R.U32.HI R57, RZ, 0x10, R27 ;  /* 0x00000010ff397819 */ /* 0x000fe2000001161b */
[----:B------:R-:W-:Y:S01]  /*ae50*/  IMAD.MOV.U32 R44, RZ, RZ, R7 ;  /* 0x000000ffff2c7224 */ /* 0x000fe200078e0007 */
[----:B------:R-:W-:Y:S01]  /*ae60*/  MOV R24, R26 ;  /* 0x0000001a00187202 */ /* 0x000fe20000000f00 */
[----:B------:R-:W-:Y:S01]  /*ae70*/  IMAD.MOV.U32 R26, RZ, RZ, R28 ;  /* 0x000000ffff1a7224 */ /* 0x000fe200078e001c */
[----:B------:R-:W-:Y:S01]  /*ae80*/  MOV R27, R9 ;  /* 0x00000009001b7202 */ /* 0x000fe20000000f00 */
[C---:B------:R-:W-:Y:S01]  /*ae90*/  VIADD R3, R8.reuse, 0x10440 ;  /* 0x0001044008037836 */ /* 0x040fe20000000000 */
[----:B------:R-:W-:Y:S01]  /*aea0*/  SHF.R.U32.HI R65, RZ, 0x10, R9 ;  /* 0x00000010ff417819 */ /* 0x000fe20000011609 */
[----:B------:R-:W-:Y:S01]  /*aeb0*/  IMAD.MOV.U32 R35, RZ, RZ, R10 ;  /* 0x000000ffff237224 */ /* 0x000fe200078e000a */
[----:B------:R-:W-:Y:S01]  /*aec0*/  IADD3 R9, R8, 0x10400, RZ ;  /* 0x0001040008097810 */ /* 0x000fe20007ffe0ff */
[----:B------:R-:W-:Y:S01]  /*aed0*/  IMAD.MOV.U32 R42, RZ, RZ, R15 ;  /* 0x000000ffff2a7224 */ /* 0x000fe200078e000f */
[----:B------:R-:W-:-:S02]  /*aee0*/  MOV R47, R29 ;  /* 0x0000001d002f7202 */ /* 0x000fc40000000f00 */
[----:B------:R-:W-:Y:S01]  /*aef0*/  SHF.R.U64 R58, R28, 0x10, R29 ;  /* 0x000000101c3a7819 */ /* 0x000fe2000000121d */
[----:B------:R-:W-:Y:S01]  /*af00*/  IMAD.MOV.U32 R28, RZ, RZ, R11 ;  /* 0x000000ffff1c7224 */ /* 0x000fe200078e000b */
[----:B------:R-:W-:Y:S02]  /*af10*/  SHF.R.U32.HI R59, RZ, 0x10, R29 ;  /* 0x00000010ff3b7819 */ /* 0x000fe4000001161d */
[--C-:B------:R-:W-:Y:S02]  /*af20*/  SHF.R.U64 R62, R32, 0x10, R33.reuse ;  /* 0x00000010203e7819 */ /* 0x100fe40000001221 */
[----:B------:R-:W-:Y:S02]  /*af30*/  SHF.R.U32.HI R63, RZ, 0x10, R33 ;  /* 0x00000010ff3f7819 */ /* 0x000fe40000011621 */
[----:B------:R-:W-:Y:S02]  /*af40*/  MOV R43, R6 ;  /* 0x00000006002b7202 */ /* 0x000fe40000000f00 */
[----:B------:R-:W-:Y:S01]  /*af50*/  SHF.R.U64 R72, R6, 0x10, R7 ;  /* 0x0000001006487819 */ /* 0x000fe20000001207 */
[----:B------:R-:W-:Y:S01]  /*af60*/  IMAD.MOV.U32 R6, RZ, RZ, R4 ;  /* 0x000000ffff067224 */ /* 0x000fe200078e0004 */
[----:B------:R-:W-:-:S02]  /*af70*/  PRMT R29, R21, 0x5410, R46 ;  /* 0x00005410151d7816 */ /* 0x000fc4000000002e */
[--C-:B------:R-:W-:Y:S02]  /*af80*/  SHF.R.U64 R60, R30, 0x10, R31.reuse ;  /* 0x000000101e3c7819 */ /* 0x100fe4000000121f */
[----:B------:R-:W-:Y:S02]  /*af90*/  SHF.R.U32.HI R61, RZ, 0x10, R31 ;  /* 0x00000010ff3d7819 */ /* 0x000fe4000001161f */
[----:B------:R-:W-:Y:S01]  /*afa0*/  MOV R50, R32 ;  /* 0x0000002000327202 */ /* 0x000fe20000000f00 */
[----:B------:R-:W-:Y:S01]  /*afb0*/  IMAD.MOV.U32 R32, RZ, RZ, R13 ;  /* 0x000000ffff207224 */ /* 0x000fe200078e000d */
[----:B------:R-:W-:Y:S01]  /*afc0*/  SHF.R.U32.HI R73, RZ, 0x10, R7 ;  /* 0x00000010ff497819 */ /* 0x000fe20000011607 */
[--C-:B------:R-:W-:Y:S01]  /*afd0*/  IMAD.MOV.U32 R7, RZ, RZ, R5.reuse ;  /* 0x000000ffff077224 */ /* 0x100fe200078e0005 */
[----:B------:R-:W-:Y:S02]  /*afe0*/  SHF.R.U64 R74, R4, 0x10, R5 ;  /* 0x00000010044a7819 */ /* 0x000fe40000001205 */
[----:B------:R-:W-:-:S02]  /*aff0*/  PRMT R33, R34, 0x5410, R45 ;  /* 0x0000541022217816 */ /* 0x000fc4000000002d */
[----:B------:R-:W-:Y:S02]  /*b000*/  PRMT R21, R24, 0x5410, R25 ;  /* 0x0000541018157816 */ /* 0x000fe40000000019 */
[--C-:B------:R-:W-:Y:S02]  /*b010*/  SHF.R.U64 R66, R10, 0x10, R11.reuse ;  /* 0x000000100a427819 */ /* 0x100fe4000000120b */
[----:B------:R-:W-:Y:S02]  /*b020*/  SHF.R.U32.HI R67, RZ, 0x10, R11 ;  /* 0x00000010ff437819 */ /* 0x000fe4000001160b */
[----:B------:R-:W-:Y:S02]  /*b030*/  MOV R31, R12 ;  /* 0x0000000c001f7202 */ /* 0x000fe40000000f00 */
[--C-:B------:R-:W-:Y:S02]  /*b040*/  SHF.R.U64 R68, R12, 0x10, R13.reuse ;  /* 0x000000100c447819 */ /* 0x100fe4000000120d */
[----:B------:R-:W-:-:S02]  /*b050*/  SHF.R.U32.HI R69, RZ, 0x10, R13 ;  /* 0x00000010ff457819 */ /* 0x000fc4000001160d */
[----:B------:R-:W-:Y:S02]  /*b060*/  MOV R41, R14 ;  /* 0x0000000e00297202 */ /* 0x000fe40000000f00 */
[--C-:B------:R-:W-:Y:S02]  /*b070*/  SHF.R.U64 R70, R14, 0x10, R15.reuse ;  /* 0x000000100e467819 */ /* 0x100fe4000000120f */
[----:B------:R-:W-:Y:S02]  /*b080*/  SHF.R.U32.HI R71, RZ, 0x10, R15 ;  /* 0x00000010ff477819 */ /* 0x000fe4000001160f */
[----:B------:R-:W-:Y:S02]  /*b090*/  SHF.R.U32.HI R75, RZ, 0x10, R5 ;  /* 0x00000010ff4b7819 */ /* 0x000fe40000011605 */
[----:B------:R-:W-:Y:S02]  /*b0a0*/  @P1 IADD3 R3, R9, -0x40, RZ ;  /* 0xffffffc009031810 */ /* 0x000fe40007ffe0ff */
[----:B------:R-:W-:-:S02]  /*b0b0*/  PRMT R34, R52, 0x5410, R53 ;  /* 0x0000541034227816 */ /* 0x000fc40000000035 */
[----:B------:R-:W-:Y:S02]  /*b0c0*/  PRMT R30, R54, 0x5410, R55 ;  /* 0x00005410361e7816 */ /* 0x000fe40000000037 */
[----:B------:R-:W-:Y:S02]  /*b0d0*/  PRMT R24, R56, 0x5410, R57 ;  /* 0x0000541038187816 */ /* 0x000fe40000000039 */
[----:B------:R-:W-:Y:S01]  /*b0e0*/  LEA.HI R4, R205, R205, RZ, 0x1 ;  /* 0x000000cdcd047211 */ /* 0x000fe200078f08ff */
[----:B------:R-:W-:Y:S06]  /*b0f0*/  BRA.DIV UR4, `(.L_x_571) ;  /* 0x0000012a04007947 */ /* 0x000fec000b800000 */
.L_x_772:
[----:B------:R-:W-:Y:S01]  /*b100*/  UMOV UR4, 0xffffffff ;  /* 0xffffffff00047882 */ /* 0x000fe20000000000 */
[----:B------:R-:W-:Y:S02]  /*b110*/  LOP3.LUT R4, R4, 0xfffffffe, RZ, 0xc0, !PT ;  /* 0xfffffffe04047812 */ /* 0x000fe400078ec0ff */
[----:B------:R-:W-:Y:S05]  /*b120*/  BRA.DIV UR4, `(.L_x_572) ;  /* 0x0000012a041c7947 */ /* 0x000fea000b800000 */
.L_x_775:
[----:B------:R-:W-:Y:S01]  /*b130*/  UMOV UR4, 0xffffffff ;  /* 0xffffffff00047882 */ /* 0x000fe20000000000 */
[----:B------:R-:W-:Y:S02]  /*b140*/  IMAD.IADD R4, R205, 0x1, -R4 ;  /* 0x00000001cd047824 */ /* 0x000fe400078e0a04 */
[----:B------:R-:W-:Y:S05]  /*b150*/  BRA.DIV UR4, `(.L_x_573) ;  /* 0x0000012a04387947 */ /* 0x000fea000b800000 */
.L_x_778:
[----:B------:R-:W-:Y:S01]  /*b160*/  UMOV UR4, 0xffffffff ;  /* 0xffffffff00047882 */ /* 0x000fe20000000000 */
[----:B------:R-:W-:Y:S02]  /*b170*/  SHF.L.U32 R5, R4, 0x1f, RZ ;  /* 0x0000001f04057819 */ /* 0x000fe400000006ff */
[----:B------:R-:W-:Y:S05]  /*b180*/  BRA.DIV UR4, `(.L_x_574) ;  /* 0x0000012a04547947 */ /* 0x000fea000b800000 */
.L_x_781:
[----:B------:R-:W0:Y:S01]  /*b190*/  SYNCS.PHASECHK.TRANS64.TRYWAIT P1, [R2+URZ+0x34800], R5 ;  /* 0x03480005020075a7 */ /* 0x000e22000802017f */
[----:B------:R-:W-:Y:S01]  /*b1a0*/  BSSY B1, `(.L_x_575) ;  /* 0x0000013000017945 */ /* 0x000fe20003800000 */
[----:B------:R-:W-:Y:S02]  /*b1b0*/  PRMT R25, R26, 0x5410, R47 ;  /* 0x000054101a197816 */ /* 0x000fe4000000002f */
[----:B------:R-:W-:Y:S02]  /*b1c0*/  PRMT R37, R20, 0x5410, R27 ;  /* 0x0000541014257816 */ /* 0x000fe4000000001b */
[----:B------:R-:W-:Y:S02]  /*b1d0*/  PRMT R35, R35, 0x5410, R28 ;  /* 0x0000541023237816 */ /* 0x000fe4000000001c */
[----:B------:R-:W-:Y:S02]  /*b1e0*/  PRMT R31, R31, 0x5410, R32 ;  /* 0x000054101f1f7816 */ /* 0x000fe40000000020 */
[----:B------:R-:W-:-:S02]  /*b1f0*/  PRMT R26, R58, 0x5410, R59 ;  /* 0x000054103a1a7816 */ /* 0x000fc4000000003b */
[----:B------:R-:W-:Y:S02]  /*b200*/  PRMT R13, R48, 0x5410, R49 ;  /* 0x00005410300d7816 */ /* 0x000fe40000000031 */
        /* <DEDUP_REMOVED lines=10> */
[----:B------:R-:W-:Y:S01]  /*b2b0*/  PRMT R11, R6, 0x5410, R7 ;  /* 0x00005410060b7816 */ /* 0x000fe20000000007 */
[----:B0-----:R-:W-:Y:S06]  /*b2c0*/  @!P1 BRA `(.L_x_576) ;  /* 0x00000128002c9947 */ /* 0x001fec0003800000 */
.L_x_782:
[----:B------:R-:W-:Y:S05]  /*b2d0*/  BSYNC B1 ;  /* 0x0000000000017941 */ /* 0x000fea0003800000 */
.L_x_575:
[----:B------:R-:W-:Y:S01]  /*b2e0*/  BSSY B1, `(.L_x_577) ;  /* 0x0000103000017945 */ /* 0x000fe20003800000 */
[----:B------:R-:W-:-:S03]  /*b2f0*/  PRMT R12, R74, 0x5410, R75 ;  /* 0x000054104a0c7816 */ /* 0x000fc6000000004b */
[----:B------:R-:W-:Y:S05]  /*b300*/  @P0 BRA `(.L_x_578) ;  /* 0x0000001000000947 */ /* 0x000fea0003800000 */
[----:B0-----:R-:W0:Y:S01]  /*b310*/  LDC R5, c[0x0][0x3d4] ;  /* 0x0000f500ff057b82 */ /* 0x001e220000000800 */
[C---:B------:R-:W-:Y:S01]  /*b320*/  VIADD R4, R16.reuse, 0x10 ;  /* 0x0000001010047836 */ /* 0x040fe20000000000 */
[C---:B------:R-:W-:Y:S01]  /*b330*/  IADD3 R6, R16.reuse, 0x20, RZ ;  /* 0x0000002010067810 */ /* 0x040fe20007ffe0ff */
[C---:B------:R-:W-:Y:S01]  /*b340*/  VIADD R42, R16.reuse, 0x30 ;  /* 0x00000030102a7836 */ /* 0x040fe20000000000 */
[----:B------:R-:W-:Y:S01]  /*b350*/  BSSY B2, `(.L_x_579) ;  /* 0x0000030000027945 */ /* 0x000fe20003800000 */
[-C--:B0-----:R-:W-:Y:S02]  /*b360*/  ISETP.GE.AND P0, PT, R16, R5.reuse, PT ;  /* 0x000000051000720c */ /* 0x081fe40003f06270 */
[-C--:B------:R-:W-:Y:S01]  /*b370*/  ISETP.GE.AND P1, PT, R4, R5.reuse, PT ;  /* 0x000000050400720c */ /* 0x080fe20003f26270 */
[----:B------:R-:W-:Y:S01]  /*b380*/  VIADD R4, R16, 0x40 ;  /* 0x0000004010047836 */ /* 0x000fe20000000000 */
[----:B------:R-:W-:Y:S02]  /*b390*/  ISETP.GE.AND P2, PT, R6, R5, PT ;  /* 0x000000050600720c */ /* 0x000fe40003f46270 */
[----:B------:R-:W-:-:S02]  /*b3a0*/  IADD3 R6, R16, 0x50, RZ ;  /* 0x0000005010067810 */ /* 0x000fc40007ffe0ff */
[-C--:B------:R-:W-:Y:S02]  /*b3b0*/  ISETP.GE.AND P3, PT, R42, R5.reuse, PT ;  /* 0x000000052a00720c */ /* 0x080fe40003f66270 */
[-C--:B------:R-:W-:Y:S02]  /*b3c0*/  ISETP.GE.AND P4, PT, R4, R5.reuse, PT ;  /* 0x000000050400720c */ /* 0x080fe40003f86270 */
[----:B------:R-:W-:Y:S01]  /*b3d0*/  ISETP.GE.AND P5, PT, R6, R5, PT ;  /* 0x000000050600720c */ /* 0x000fe20003fa6270 */
[----:B------:R-:W-:-:S12]  /*b3e0*/  @P0 BRA `(.L_x_580) ;  /* 0x0000000000980947 */ /* 0x000fd80003800000 */
[----:B------:R-:W0:Y:S01]  /*b3f0*/  LDS.128 R4, [R8+0x10400] ;  /* 0x0104000008047984 */ /* 0x000e220000000c00 */
[----:B------:R-:W-:Y:S02]  /*b400*/  HADD2.F32 R45, -RZ, R37.H0_H0 ;  /* 0x20000025ff2d7230 */ /* 0x000fe40000004100 */
[----:B------:R-:W-:Y:S02]  /*b410*/  HADD2.F32 R44, -RZ, R33.H0_H0 ;  /* 0x20000021ff2c7230 */ /* 0x000fe40000004100 */
[----:B------:R-:W-:Y:S02]  /*b420*/  HADD2.F32 R46, -RZ, R34.H0_H0 ;  /* 0x20000022ff2e7230 */ /* 0x000fe40000004100 */
[----:B------:R-:W-:Y:S02]  /*b430*/  HADD2.F32 R48, -RZ, R38.H0_H0 ;  /* 0x20000026ff307230 */ /* 0x000fe40000004100 */
[--C-:B0-----:R-:W-:Y:S02]  /*b440*/  HADD2.F32 R39, -RZ, R4.reuse.H0_H0 ;  /* 0x20000004ff277230 */ /* 0x101fe40000004100 */
[----:B------:R-:W-:-:S02]  /*b450*/  HADD2.F32 R4, -RZ, R4.H1_H1 ;  /* 0x30000004ff047230 */ /* 0x000fc40000004100 */
[--C-:B------:R-:W-:Y:S02]  /*b460*/  HADD2.F32 R41, -RZ, R5.reuse.H0_H0 ;  /* 0x20000005ff297230 */ /* 0x100fe40000004100 */
[----:B------:R-:W-:Y:S02]  /*b470*/  HADD2.F32 R5, -RZ, R5.H1_H1 ;  /* 0x30000005ff057230 */ /* 0x000fe40000004100 */
[CC--:B------:R-:W-:Y:S01]  /*b480*/  FMUL.FTZ R50, R4.reuse, R45.reuse ;  /* 0x0000002d04327220 */ /* 0x0c0fe20000410000 */
[----:B------:R-:W-:Y:S01]  /*b490*/  FMUL.FTZ R4, R4, R44 ;  /* 0x0000002c04047220 */ /* 0x000fe20000410000 */
[--C-:B------:R-:W-:Y:S02]  /*b4a0*/  HADD2.F32 R42, -RZ, R6.reuse.H0_H0 ;  /* 0x20000006ff2a7230 */ /* 0x100fe40000004100 */
[----:B------:R-:W-:Y:S02]  /*b4b0*/  HADD2.F32 R43, -RZ, R7.H0_H0 ;  /* 0x20000007ff2b7230 */ /* 0x000fe40000004100 */
[----:B------:R-:W-:Y:S01]  /*b4c0*/  FMUL.FTZ R52, R5, R48 ;  /* 0x0000003005347220 */ /* 0x000fe20000410000 */
[C---:B------:R-:W-:Y:S01]  /*b4d0*/  FFMA.FTZ R50, R39.reuse, R44, -R50 ;  /* 0x0000002c27327223 */ /* 0x040fe20000010832 */
[----:B------:R-:W-:Y:S01]  /*b4e0*/  FFMA.FTZ R45, R39, R45, R4 ;  /* 0x0000002d272d7223 */ /* 0x000fe20000010004 */
[----:B------:R-:W-:Y:S01]  /*b4f0*/  FMUL.FTZ R54, R5, R46 ;  /* 0x0000002e05367220 */ /* 0x000fe20000410000 */
[----:B------:R-:W-:-:S02]  /*b500*/  HADD2.F32 R6, -RZ, R6.H1_H1 ;  /* 0x30000006ff067230 */ /* 0x000fc40000004100 */
[C---:B------:R-:W-:Y:S01]  /*b510*/  FFMA.FTZ R52, R41.reuse, R46, -R52 ;  /* 0x0000002e29347223 */ /* 0x040fe20000010834 */
[----:B------:R-:W-:Y:S02]  /*b520*/  HADD2.F32 R7, -RZ, R7.H1_H1 ;  /* 0x30000007ff077230 */ /* 0x000fe40000004100 */
[----:B------:R-:W-:Y:S01]  /*b530*/  FFMA.FTZ R41, R41, R48, R54 ;  /* 0x0000003029297223 */ /* 0x000fe20000010036 */
[----:B------:R-:W-:Y:S02]  /*b540*/  HADD2.F32 R39, -RZ, R37.H1_H1 ;  /* 0x30000025ff277230 */ /* 0x000fe40000004100 */
[----:B------:R-:W-:Y:S02]  /*b550*/  HADD2.F32 R5, -RZ, R33.H1_H1 ;  /* 0x30000021ff057230 */ /* 0x000fe40000004100 */
[----:B------:R-:W-:Y:S02]  /*b560*/  HADD2.F32 R44, -RZ, R38.H1_H1 ;  /* 0x30000026ff2c7230 */ /* 0x000fe40000004100 */
[----:B------:R-:W-:Y:S01]  /*b570*/  FMUL.FTZ R47, R6, R39 ;  /* 0x00000027062f7220 */ /* 0x000fe20000410000 */
[----:B------:R-:W-:-:S02]  /*b580*/  HADD2.F32 R4, -RZ, R34.H1_H1 ;  /* 0x30000022ff047230 */ /* 0x000fc40000004100 */
[-C--:B------:R-:W-:Y:S01]  /*b590*/  FMUL.FTZ R46, R6, R5.reuse ;  /* 0x00000005062e7220 */ /* 0x080fe20000410000 */
[C---:B------:R-:W-:Y:S01]  /*b5a0*/  FMUL.FTZ R48, R7.reuse, R44 ;  /* 0x0000002c07307220 */ /* 0x040fe20000410000 */
[C---:B------:R-:W-:Y:S01]  /*b5b0*/  FFMA.FTZ R6, R42.reuse, R5, -R47 ;  /* 0x000000052a067223 */ /* 0x040fe2000001082f */
[-C--:B------:R-:W-:Y:S01]  /*b5c0*/  FMUL.FTZ R49, R7, R4.reuse ;  /* 0x0000000407317220 */ /* 0x080fe20000410000 */
[----:B------:R-:W-:Y:S01]  /*b5d0*/  FFMA.FTZ R39, R42, R39, R46 ;  /* 0x000000272a277223 */ /* 0x000fe2000001002e */
[----:B------:R-:W-:Y:S01]  /*b5e0*/  FFMA.FTZ R7, R43, R4, -R48 ;  /* 0x000000042b077223 */ /* 0x000fe20000010830 */
[----:B------:R-:W-:Y:S01]  /*b5f0*/  F2FP.F16.F32.PACK_AB R4, R45, R50 ;  /* 0x000000322d04723e */ /* 0x000fe200000000ff */
[----:B------:R-:W-:Y:S01]  /*b600*/  FFMA.FTZ R44, R43, R44, R49 ;  /* 0x0000002c2b2c7223 */ /* 0x000fe20000010031 */
[----:B------:R-:W-:Y:S02]  /*b610*/  F2FP.F16.F32.PACK_AB R5, R41, R52 ;  /* 0x000000342905723e */ /* 0x000fe400000000ff */
[----:B------:R-:W-:-:S02]  /*b620*/  F2FP.F16.F32.PACK_AB R6, R39, R6 ;  /* 0x000000062706723e */ /* 0x000fc400000000ff */
[----:B------:R-:W-:-:S05]  /*b630*/  F2FP.F16.F32.PACK_AB R7, R44, R7 ;  /* 0x000000072c07723e */ /* 0x000fca00000000ff */
[----:B------:R0:W-:Y:S02]  /*b640*/  STS.128 [R8+0x10400], R4 ;  /* 0x0104000408007388 */ /* 0x0001e40000000c00 */
.L_x_580:
[----:B------:R-:W-:Y:S05]  /*b650*/  BSYNC B2 ;  /* 0x0000000000027941 */ /* 0x000fea0003800000 */
.L_x_579:
[----:B------:R-:W-:Y:S04]  /*b660*/  BSSY B2, `(.L_x_581) ;  /* 0x0000028000027945 */ /* 0x000fe80003800000 */
[----:B------:R-:W-:Y:S05]  /*b670*/  @P1 BRA `(.L_x_582) ;  /* 0x0000000000981947 */ /* 0x000fea0003800000 */
[----:B0-----:R-:W0:Y:S01]  /*b680*/  LDS.128 R4, [R3] ;  /* 0x0000000003047984 */ /* 0x001e220000000c00 */
        /* <DEDUP_REMOVED lines=36> */
[----:B------:R1:W-:Y:S02]  /*b8d0*/  STS.128 [R3], R4 ;  /* 0x0000000403007388 */ /* 0x0003e40000000c00 */
.L_x_582:
[----:B------:R-:W-:Y:S05]  /*b8e0*/  BSYNC B2 ;  /* 0x0000000000027941 */ /* 0x000fea0003800000 */
.L_x_581:
[----:B------:R-:W-:Y:S04]  /*b8f0*/  BSSY B2, `(.L_x_583) ;  /* 0x0000028000027945 */ /* 0x000fe80003800000 */
[----:B------:R-:W-:Y:S05]  /*b900*/  @P2 BRA `(.L_x_584) ;  /* 0x0000000000982947 */ /* 0x000fea0003800000 */
[----:B01----:R-:W0:Y:S01]  /*b910*/  LDS.128 R4, [R8+0x14400] ;  /* 0x0144000008047984 */ /* 0x003e220000000c00 */
        /* <DEDUP_REMOVED lines=37> */
.L_x_584:
[----:B------:R-:W-:Y:S05]  /*bb70*/  BSYNC B2 ;  /* 0x0000000000027941 */ /* 0x000fea0003800000 */
.L_x_583:
[----:B------:R-:W-:Y:S04]  /*bb80*/  BSSY B2, `(.L_x_585) ;  /* 0x0000028000027945 */ /* 0x000fe80003800000 */
[----:B------:R-:W-:Y:S05]  /*bb90*/  @P3 BRA `(.L_x_586) ;  /* 0x0000000000983947 */ /* 0x000fea0003800000 */
[----:B012---:R-:W0:Y:S01]  /*bba0*/  LDS.128 R4, [R3+0x4000] ;  /* 0x0040000003047984 */ /* 0x007e220000000c00 */
        /* <DEDUP_REMOVED lines=37> */
.L_x_586:
[----:B------:R-:W-:Y:S05]  /*be00*/  BSYNC B2 ;  /* 0x0000000000027941 */ /* 0x000fea0003800000 */
.L_x_585:
[----:B------:R-:W-:Y:S04]  /*be10*/  BSSY B2, `(.L_x_587) ;  /* 0x0000028000027945 */ /* 0x000fe80003800000 */
[----:B------:R-:W-:Y:S05]  /*be20*/  @P4 BRA `(.L_x_588) ;  /* 0x0000000000984947 */ /* 0x000fea0003800000 */
[----:B0123--:R-:W0:Y:S01]  /*be30*/  LDS.128 R4, [R8+0x18400] ;  /* 0x0184000008047984 */ /* 0x00fe220000000c00 */
        /* <DEDUP_REMOVED lines=37> */
.L_x_588:
[----:B------:R-:W-:Y:S05]  /*c090*/  BSYNC B2 ;  /* 0x0000000000027941 */ /* 0x000fea0003800000 */
.L_x_587:
[----:B------:R-:W-:Y:S05]  /*c0a0*/  @P5 BRA `(.L_x_578) ;  /* 0x0000000000985947 */ /* 0x000fea0003800000 */
[----:B01234-:R-:W0:Y:S01]  /*c0b0*/  LDS.128 R4, [R3+0x8000] ;  /* 0x0080000003047984 */ /* 0x01fe220000000c00 */
        /* <DEDUP_REMOVED lines=37> */
.L_x_578:
[----:B------:R-:W-:Y:S05]  /*c310*/  BSYNC B1 ;  /* 0x0000000000017941 */ /* 0x000fea0003800000 */
.L_x_577:
[----:B------:R-:W-:-:S13]  /*c320*/  ISETP.GE.AND P0, PT, R204, R0, PT ;  /* 0x00000000cc00720c */ /* 0x000fda0003f06270 */
[----:B------:R-:W-:Y:S05]  /*c330*/  @P0 BRA `(.L_x_589) ;  /* 0x0000003800940947 */ /* 0x000fea0003800000 */
[----:B01234-:R-:W0:Y:S01]  /*c340*/  LDC R5, c[0x0][0x3d4] ;  /* 0x0000f500ff057b82 */ /* 0x01fe220000000800 */
[C---:B------:R-:W-:Y:S01]  /*c350*/  VIADD R0, R16.reuse, 0x10 ;  /* 0x0000001010007836 */ /* 0x040fe20000000000 */
[C---:B------:R-:W-:Y:S01]  /*c360*/  IADD3 R6, R16.reuse, 0x30, RZ ;  /* 0x0000003010067810 */ /* 0x040fe20007ffe0ff */
[C---:B------:R-:W-:Y:S01]  /*c370*/  VIADD R4, R16.reuse, 0x20 ;  /* 0x0000002010047836 */ /* 0x040fe20000000000 */
[----:B------:R-:W-:Y:S01]  /*c380*/  BSSY B1, `(.L_x_590) ;  /* 0x0000030000017945 */ /* 0x000fe20003800000 */
[-C--:B0-----:R-:W-:Y:S02]  /*c390*/  ISETP.GE.AND P0, PT, R16, R5.reuse, PT ;  /* 0x000000051000720c */ /* 0x081fe40003f06270 */
[-C--:B------:R-:W-:Y:S01]  /*c3a0*/  ISETP.GE.AND P1, PT, R0, R5.reuse, PT ;  /* 0x000000050000720c */ /* 0x080fe20003f26270 */
[----:B------:R-:W-:Y:S01]  /*c3b0*/  VIADD R0, R16, 0x40 ;  /* 0x0000004010007836 */ /* 0x000fe20000000000 */
[-C--:B------:R-:W-:Y:S01]  /*c3c0*/  ISETP.GE.AND P2, PT, R4, R5.reuse, PT ;  /* 0x000000050400720c */ /* 0x080fe20003f46270 */
[----:B------:R-:W-:Y:S01]  /*c3d0*/  VIADD R4, R16, 0x50 ;  /* 0x0000005010047836 */ /* 0x000fe20000000000 */
[----:B------:R-:W-:-:S02]  /*c3e0*/  ISETP.GE.AND P3, PT, R6, R5, PT ;  /* 0x000000050600720c */ /* 0x000fc40003f66270 */
[-C--:B------:R-:W-:Y:S02]  /*c3f0*/  ISETP.GE.AND P4, PT, R0, R5.reuse, PT ;  /* 0x000000050000720c */ /* 0x080fe40003f86270 */
[----:B------:R-:W-:-:S03]  /*c400*/  ISETP.GE.AND P5, PT, R4, R5, PT ;  /* 0x000000050400720c */ /* 0x000fc60003fa6270 */
[----:B------:R-:W-:Y:S10]  /*c410*/  @P0 BRA `(.L_x_591) ;  /* 0x0000000000980947 */ /* 0x000ff40003800000 */
        /* <DEDUP_REMOVED lines=9> */
[-C--:B------:R-:W-:Y:S01]  /*c4b0*/  FMUL.FTZ R43, R48, R4.reuse ;  /* 0x00000004302b7220 */ /* 0x080fe20000410000 */
[C---:B------:R-:W-:Y:S01]  /*c4c0*/  FMUL.FTZ R45, R46.reuse, R4 ;  /* 0x000000042e2d7220 */ /* 0x040fe20000410000 */
[----:B------:R-:W-:Y:S02]  /*c4d0*/  HADD2.F32 R41, -RZ, R6.H0_H0 ;  /* 0x20000006ff297230 */ /* 0x000fe40000004100 */
[-C--:B------:R-:W-:Y:S01]  /*c4e0*/  FMUL.FTZ R44, R49, R5.reuse ;  /* 0x00000005312c7220 */ /* 0x080fe20000410000 */
[-C--:B------:R-:W-:Y:S01]  /*c4f0*/  FFMA.FTZ R4, R46, R0.reuse, -R43 ;  /* 0x000000002e047223 */ /* 0x080fe2000001082b */
[----:B------:R-:W-:Y:S01]  /*c500*/  FFMA.FTZ R45, R48, R0, R45 ;  /* 0x00000000302d7223 */ /* 0x000fe2000001002d */
[----:B------:R-:W-:Y:S01]  /*c510*/  FMUL.FTZ R0, R47, R5 ;  /* 0x000000052f007220 */ /* 0x000fe20000410000 */
[----:B------:R-:W-:-:S02]  /*c520*/  HADD2.F32 R42, -RZ, R7.H0_H0 ;  /* 0x20000007ff2a7230 */ /* 0x000fc40000004100 */
[-C--:B------:R-:W-:Y:S01]  /*c530*/  FFMA.FTZ R5, R47, R39.reuse, -R44 ;  /* 0x000000272f057223 */ /* 0x080fe2000001082c */
[----:B------:R-:W-:Y:S02]  /*c540*/  HADD2.F32 R6, -RZ, R6.H1_H1 ;  /* 0x30000006ff067230 */ /* 0x000fe40000004100 */
[----:B------:R-:W-:Y:S01]  /*c550*/  FFMA.FTZ R0, R49, R39, R0 ;  /* 0x0000002731007223 */ /* 0x000fe20000010000 */
[----:B------:R-:W-:Y:S01]  /*c560*/  HADD2.F32 R7, -RZ, R7.H1_H1 ;  /* 0x30000007ff077230 */ /* 0x000fe20000004100 */
[----:B------:R-:W-:Y:S01]  /*c570*/  F2FP.F16.F32.PACK_AB R4, R45, R4 ;  /* 0x000000042d04723e */ /* 0x000fe200000000ff */
[----:B------:R-:W-:Y:S02]  /*c580*/  HADD2.F32 R47, -RZ, R37.H1_H1 ;  /* 0x30000025ff2f7230 */ /* 0x000fe40000004100 */
[----:B------:R-:W-:Y:S01]  /*c590*/  HADD2.F32 R46, -RZ, R38.H1_H1 ;  /* 0x30000026ff2e7230 */ /* 0x000fe20000004100 */
[----:B------:R-:W-:Y:S01]  /*c5a0*/  F2FP.F16.F32.PACK_AB R5, R0, R5 ;  /* 0x000000050005723e */ /* 0x000fe200000000ff */
[----:B------:R-:W-:-:S02]  /*c5b0*/  HADD2.F32 R43, -RZ, R33.H1_H1 ;  /* 0x30000021ff2b7230 */ /* 0x000fc40000004100 */
[----:B------:R-:W-:Y:S02]  /*c5c0*/  HADD2.F32 R44, -RZ, R34.H1_H1 ;  /* 0x30000022ff2c7230 */ /* 0x000fe40000004100 */
[-C--:B------:R-:W-:Y:S01]  /*c5d0*/  FMUL.FTZ R34, R47, R6.reuse ;  /* 0x000000062f227220 */ /* 0x080fe20000410000 */
[-C--:B------:R-:W-:Y:S01]  /*c5e0*/  FMUL.FTZ R33, R46, R7.reuse ;  /* 0x000000072e217220 */ /* 0x080fe20000410000 */
[C---:B------:R-:W-:Y:S01]  /*c5f0*/  FMUL.FTZ R38, R43.reuse, R6 ;  /* 0x000000062b267220 */ /* 0x040fe20000410000 */
[C---:B------:R-:W-:Y:S01]  /*c600*/  FMUL.FTZ R37, R44.reuse, R7 ;  /* 0x000000072c257220 */ /* 0x040fe20000410000 */
[-C--:B------:R-:W-:Y:S01]  /*c610*/  FFMA.FTZ R6, R43, R41.reuse, -R34 ;  /* 0x000000292b067223 */ /* 0x080fe20000010822 */
[-C--:B------:R-:W-:Y:S01]  /*c620*/  FFMA.FTZ R7, R44, R42.reuse, -R33 ;  /* 0x0000002a2c077223 */ /* 0x080fe20000010821 */
[----:B------:R-:W-:Y:S01]  /*c630*/  FFMA.FTZ R41, R47, R41, R38 ;  /* 0x000000292f297223 */ /* 0x000fe20000010026 */
[----:B------:R-:W-:-:S04]  /*c640*/  FFMA.FTZ R42, R46, R42, R37 ;  /* 0x0000002a2e2a7223 */ /* 0x000fc80000010025 */
[----:B------:R-:W-:Y:S02]  /*c650*/  F2FP.F16.F32.PACK_AB R6, R41, R6 ;  /* 0x000000062906723e */ /* 0x000fe400000000ff */
[----:B------:R-:W-:-:S05]  /*c660*/  F2FP.F16.F32.PACK_AB R7, R42, R7 ;  /* 0x000000072a07723e */ /* 0x000fca00000000ff */
[----:B------:R0:W-:Y:S02]  /*c670*/  STS.128 [R8+0x12400], R4 ;  /* 0x0124000408007388 */ /* 0x0001e40000000c00 */
.L_x_591:
[----:B------:R-:W-:Y:S05]  /*c680*/  BSYNC B1 ;  /* 0x0000000000017941 */ /* 0x000fea0003800000 */
.L_x_590:
[----:B------:R-:W-:Y:S04]  /*c690*/  BSSY B1, `(.L_x_592) ;  /* 0x0000028000017945 */ /* 0x000fe80003800000 */
[----:B------:R-:W-:Y:S05]  /*c6a0*/  @P1 BRA `(.L_x_593) ;  /* 0x0000000000981947 */ /* 0x000fea0003800000 */
[----:B0-----:R-:W0:Y:S01]  /*c6b0*/  LDS.128 R4, [R3+0x2000] ;  /* 0x0020000003047984 */ /* 0x001e220000000c00 */
        /* <DEDUP_REMOVED lines=22> */
[----:B------:R-:W-:Y:S02]  /*c820*/  HADD2.F32 R38, -RZ, R29.H1_H1 ;  /* 0x3000001dff267230 */ /* 0x000fe40000004100 */
[----:B------:R-:W-:Y:S01]  /*c830*/  FMUL.FTZ R29, R42, R6 ;  /* 0x000000062a1d7220 */ /* 0x000fe20000410000 */
[----:B------:R-:W-:Y:S01]  /*c840*/  HADD2.F32 R39, -RZ, R36.H1_H1 ;  /* 0x30000024ff277230 */ /* 0x000fe20000004100 */
[----:B------:R-:W-:Y:S01]  /*c850*/  F2FP.F16.F32.PACK_AB R5, R0, R5 ;  /* 0x000000050005723e */ /* 0x000fe200000000ff */
[----:B------:R-:W-:-:S02]  /*c860*/  HADD2.F32 R35, -RZ, R30.H1_H1 ;  /* 0x3000001eff237230 */ /* 0x000fc40000004100 */
[C---:B------:R-:W-:Y:S01]  /*c870*/  FMUL.FTZ R33, R38.reuse, R6 ;  /* 0x0000000626217220 */ /* 0x040fe20000410000 */
[-C--:B------:R-:W-:Y:S01]  /*c880*/  FFMA.FTZ R6, R38, R34.reuse, -R29 ;  /* 0x0000002226067223 */ /* 0x080fe2000001081d */
[-C--:B------:R-:W-:Y:S01]  /*c890*/  FMUL.FTZ R30, R39, R7.reuse ;  /* 0x00000007271e7220 */ /* 0x080fe20000410000 */
[C---:B------:R-:W-:Y:S01]  /*c8a0*/  FMUL.FTZ R36, R35.reuse, R7 ;  /* 0x0000000723247220 */ /* 0x040fe20000410000 */
[----:B------:R-:W-:Y:S02]  /*c8b0*/  FFMA.FTZ R33, R42, R34, R33 ;  /* 0x000000222a217223 */ /* 0x000fe40000010021 */
[-C--:B------:R-:W-:Y:S01]  /*c8c0*/  FFMA.FTZ R7, R35, R37.reuse, -R30 ;  /* 0x0000002523077223 */ /* 0x080fe2000001081e */
[----:B------:R-:W-:Y:S02]  /*c8d0*/  FFMA.FTZ R36, R39, R37, R36 ;  /* 0x0000002527247223 */ /* 0x000fe40000010024 */
[----:B------:R-:W-:-:S03]  /*c8e0*/  F2FP.F16.F32.PACK_AB R6, R33, R6 ;  /* 0x000000062106723e */ /* 0x000fc600000000ff */
[----:B------:R-:W-:-:S05]  /*c8f0*/  F2FP.F16.F32.PACK_AB R7, R36, R7 ;  /* 0x000000072407723e */ /* 0x000fca00000000ff */
[----:B------:R1:W-:Y:S02]  /*c900*/  STS.128 [R3+0x2000], R4 ;  /* 0x0020000403007388 */ /* 0x0003e40000000c00 */
.L_x_593:
[----:B------:R-:W-:Y:S05]  /*c910*/  BSYNC B1 ;  /* 0x0000000000017941 */ /* 0x000fea0003800000 */
.L_x_592:
        /* <DEDUP_REMOVED lines=40> */
.L_x_595:
[----:B------:R-:W-:Y:S05]  /*cba0*/  BSYNC B1 ;  /* 0x0000000000017941 */ /* 0x000fea0003800000 */
.L_x_594:
        /* <DEDUP_REMOVED lines=40> */
.L_x_597:
[----:B------:R-:W-:Y:S05]  /*ce30*/  BSYNC B1 ;  /* 0x0000000000017941 */ /* 0x000fea0003800000 */
.L_x_596:
        /* <DEDUP_REMOVED lines=28> */
[-C--:B------:R-:W-:Y:S01]  /*d000*/  FMUL.FTZ R13, R28, R6.reuse ;  /* 0x000000061c0d7220 */ /* 0x080fe20000410000 */
[----:B------:R-:W-:Y:S02]  /*d010*/  HADD2.F32 R27, -RZ, R14.H1_H1 ;  /* 0x3000000eff1b7230 */ /* 0x000fe40000004100 */
[C---:B------:R-:W-:Y:S01]  /*d020*/  FMUL.FTZ R15, R26.reuse, R6 ;  /* 0x000000061a0f7220 */ /* 0x040fe20000410000 */
[-C--:B------:R-:W-:Y:S01]  /*d030*/  FMUL.FTZ R14, R31, R7.reuse ;  /* 0x000000071f0e7220 */ /* 0x080fe20000410000 */
[-C--:B------:R-:W-:Y:S01]  /*d040*/  FFMA.FTZ R6, R26, R24.reuse, -R13 ;  /* 0x000000181a067223 */ /* 0x080fe2000001080d */
[C---:B------:R-:W-:Y:S01]  /*d050*/  FMUL.FTZ R20, R27.reuse, R7 ;  /* 0x000000071b147220 */ /* 0x040fe20000410000 */
[----:B------:R-:W-:Y:S01]  /*d060*/  FFMA.FTZ R15, R28, R24, R15 ;  /* 0x000000181c0f7223 */ /* 0x000fe2000001000f */
[-C--:B------:R-:W-:Y:S02]  /*d070*/  FFMA.FTZ R7, R27, R25.reuse, -R14 ;  /* 0x000000191b077223 */ /* 0x080fe4000001080e */
[----:B------:R-:W-:-:S02]  /*d080*/  FFMA.FTZ R20, R31, R25, R20 ;  /* 0x000000191f147223 */ /* 0x000fc40000010014 */
[----:B------:R-:W-:-:S03]  /*d090*/  F2FP.F16.F32.PACK_AB R6, R15, R6 ;  /* 0x000000060f06723e */ /* 0x000fc600000000ff */
[----:B------:R-:W-:-:S05]  /*d0a0*/  F2FP.F16.F32.PACK_AB R7, R20, R7 ;  /* 0x000000071407723e */ /* 0x000fca00000000ff */
[----:B------:R4:W-:Y:S02]  /*d0b0*/  STS.128 [R8+0x1a400], R4 ;  /* 0x01a4000408007388 */ /* 0x0009e40000000c00 */
.L_x_599:
[----:B------:R-:W-:Y:S05]  /*d0c0*/  BSYNC B1 ;  /* 0x0000000000017941 */ /* 0x000fea0003800000 */
.L_x_598:
[----:B------:R-:W-:Y:S05]  /*d0d0*/  @P5 BRA `(.L_x_589) ;  /* 0x0000002c002c5947 */ /* 0x000fea0003800000 */
[----:B01234-:R-:W0:Y:S01]  /*d0e0*/  LDS.128 R4, [R3+0xa000] ;  /* 0x00a0000003047984 */ /* 0x01fe220000000c00 */
[----:B------:R-:W-:Y:S02]  /*d0f0*/  HADD2.F32 R26, -RZ, R11.H0_H0 ;  /* 0x2000000bff1a7230 */ /* 0x000fe40000004100 */
[----:B------:R-:W-:Y:S02]  /*d100*/  HADD2.F32 R28, -RZ, R12.H0_H0 ;  /* 0x2000000cff1c7230 */ /* 0x000fe40000004100 */
[----:B------:R-:W-:Y:S02]  /*d110*/  HADD2.F32 R20, -RZ, R9.H0_H0 ;  /* 0x20000009ff147230 */ /* 0x000fe40000004100 */
[----:B------:R-:W-:Y:S02]  /*d120*/  HADD2.F32 R24, -RZ, R10.H0_H0 ;  /* 0x2000000aff187230 */ /* 0x000fe40000004100 */
[----:B------:R-:W-:Y:S02]  /*d130*/  HADD2.F32 R27, -RZ, R11.H1_H1 ;  /* 0x3000000bff1b7230 */ /* 0x000fe40000004100 */
[----:B------:R-:W-:-:S02]  /*d140*/  HADD2.F32 R12, -RZ, R12.H1_H1 ;  /* 0x3000000cff0c7230 */ /* 0x000fc40000004100 */
[----:B------:R-:W-:Y:S02]  /*d150*/  HADD2.F32 R10, -RZ, R10.H1_H1 ;  /* 0x3000000aff0a7230 */ /* 0x000fe40000004100 */
[--C-:B0-----:R-:W-:Y:S02]  /*d160*/  HADD2.F32 R0, -RZ, R4.reuse.H0_H0 ;  /* 0x20000004ff007230 */ /* 0x101fe40000004100 */
[----:B------:R-:W-:Y:S02]  /*d170*/  HADD2.F32 R4, -RZ, R4.H1_H1 ;  /* 0x30000004ff047230 */ /* 0x000fe40000004100 */
[--C-:B------:R-:W-:Y:S02]  /*d180*/  HADD2.F32 R8, -RZ, R5.reuse.H0_H0 ;  /* 0x20000005ff087230 */ /* 0x100fe40000004100 */
[----:B------:R-:W-:Y:S02]  /*d190*/  HADD2.F32 R5, -RZ, R5.H1_H1 ;  /* 0x30000005ff057230 */ /* 0x000fe40000004100 */
[-C--:B------:R-:W-:Y:S01]  /*d1a0*/  FMUL.FTZ R15, R26, R4.reuse ;  /* 0x000000041a0f7220 */ /* 0x080fe20000410000 */
[----:B------:R-:W-:Y:S01]  /*d1b0*/  FMUL.FTZ R21, R20, R4 ;  /* 0x0000000414157220 */ /* 0x000fe20000410000 */
[----:B------:R-:W-:-:S02]  /*d1c0*/  HADD2.F32 R13, -RZ, R6.H0_H0 ;  /* 0x20000006ff0d7230 */ /* 0x000fc40000004100 */
[-C--:B------:R-:W-:Y:S01]  /*d1d0*/  FMUL.FTZ R25, R28, R5.reuse ;  /* 0x000000051c197220 */ /* 0x080fe20000410000 */
[----:B------:R-:W-:Y:S01]  /*d1e0*/  FFMA.FTZ R4, R20, R0, -R15 ;  /* 0x0000000014047223 */ /* 0x000fe2000001080f */
[--C-:B------:R-:W-:Y:S02]  /*d1f0*/  HADD2.F32 R14, -RZ, R7.reuse.H0_H0 ;  /* 0x20000007ff0e7230 */ /* 0x100fe40000004100 */
[C---:B------:R-:W-:Y:S01]  /*d200*/  FMUL.FTZ R15, R24.reuse, R5 ;  /* 0x00000005180f7220 */ /* 0x040fe20000410000 */
[----:B------:R-:W-:Y:S02]  /*d210*/  HADD2.F32 R6, -RZ, R6.H1_H1 ;  /* 0x30000006ff067230 */ /* 0x000fe40000004100 */
[----:B------:R-:W-:Y:S01]  /*d220*/  FFMA.FTZ R5, R24, R8, -R25 ;  /* 0x0000000818057223 */ /* 0x000fe20000010819 */
[----:B------:R-:W-:Y:S02]  /*d230*/  HADD2.F32 R7, -RZ, R7.H1_H1 ;  /* 0x30000007ff077230 */ /* 0x000fe40000004100 */
[----:B------:R-:W-:Y:S01]  /*d240*/  FFMA.FTZ R21, R26, R0, R21 ;  /* 0x000000001a157223 */ /* 0x000fe20000010015 */
[----:B------:R-:W-:-:S02]  /*d250*/  HADD2.F32 R25, -RZ, R9.H1_H1 ;  /* 0x30000009ff197230 */ /* 0x000fc40000004100 */
[----:B------:R-:W-:Y:S01]  /*d260*/  FMUL.FTZ R0, R27, R6 ;  /* 0x000000061b007220 */ /* 0x000fe20000410000 */
[----:B------:R-:W-:Y:S01]  /*d270*/  FFMA.FTZ R8, R28, R8, R15 ;  /* 0x000000081c087223 */ /* 0x000fe2000001000f */
[-C--:B------:R-:W-:Y:S01]  /*d280*/  FMUL.FTZ R9, R12, R7.reuse ;  /* 0x000000070c097220 */ /* 0x080fe20000410000 */
[C---:B------:R-:W-:Y:S01]  /*d290*/  FMUL.FTZ R11, R10.reuse, R7 ;  /* 0x000000070a0b7220 */ /* 0x040fe20000410000 */
[C---:B------:R-:W-:Y:S01]  /*d2a0*/  FMUL.FTZ R6, R25.reuse, R6 ;  /* 0x0000000619067220 */ /* 0x040fe20000410000 */
[-C--:B------:R-:W-:Y:S01]  /*d2b0*/  FFMA.FTZ R0, R25, R13.reuse, -R0 ;  /* 0x0000000d19007223 */ /* 0x080fe20000010800 */
[-C--:B------:R-:W-:Y:S01]  /*d2c0*/  FFMA.FTZ R7, R10, R14.reuse, -R9 ;  /* 0x0000000e0a077223 */ /* 0x080fe20000010809 */
[----:B------:R-:W-:Y:S01]  /*d2d0*/  FFMA.FTZ R14, R12, R14, R11 ;  /* 0x0000000e0c0e7223 */ /* 0x000fe2000001000b */
[----:B------:R-:W-:Y:S01]  /*d2e0*/  FFMA.FTZ R13, R27, R13, R6 ;  /* 0x0000000d1b0d7223 */ /* 0x000fe20000010006 */
[----:B------:R-:W-:Y:S02]  /*d2f0*/  F2FP.F16.F32.PACK_AB R4, R21, R4 ;  /* 0x000000041504723e */ /* 0x000fe400000000ff */
[----:B------:R-:W-:-:S02]  /*d300*/  F2FP.F16.F32.PACK_AB R5, R8, R5 ;  /* 0x000000050805723e */ /* 0x000fc400000000ff */
[----:B------:R-:W-:Y:S02]  /*d310*/  F2FP.F16.F32.PACK_AB R6, R13, R0 ;  /* 0x000000000d06723e */ /* 0x000fe400000000ff */
[----:B------:R-:W-:-:S05]  /*d320*/  F2FP.F16.F32.PACK_AB R7, R14, R7 ;  /* 0x000000070e07723e */ /* 0x000fca00000000ff */
[----:B------:R0:W-:Y:S01]  /*d330*/  STS.128 [R3+0xa000], R4 ;  /* 0x00a0000403007388 */ /* 0x0001e20000000c00 */
[----:B------:R-:W-:Y:S05]  /*d340*/  BRA `(.L_x_589) ;  /* 0x0000002800907947 */ /* 0x000fea0003800000 */
.L_x_568:
        /* <DEDUP_REMOVED lines=15> */
[----:B------:R-:W-:Y:S01]  /*d440*/  ULDC UR4, c[0x0][0x3d4] ;  /* 0x0000f50000047ab9 */ /* 0x000fe20000000800 */
        /* <DEDUP_REMOVED lines=15> */
[----:B------:R0:W5:Y:S04]  /*d540*/  @!P0 LDG.E.128 R24, desc[UR36][R44.64] ;  /* 0x000000242c188981 */ /* 0x000168000c1e1d00 */
[----:B------:R0:W5:Y:S04]  /*d550*/  @!P2 LDG.E.128 R28, desc[UR36][R44.64+0x40] ;  /* 0x000040242c1ca981 */ /* 0x000168000c1e1d00 */
[----:B------:R0:W5:Y:S04]  /*d560*/  @!P3 LDG.E.128 R32, desc[UR36][R44.64+0x80] ;  /* 0x000080242c20b981 */ /* 0x000168000c1e1d00 */
[----:B------:R0:W5:Y:S04]  /*d570*/  @!P0 LDG.E.128 R4, desc[UR36][R46.64] ;  /* 0x000000242e048981 */ /* 0x000168000c1e1d00 */
[----:B------:R0:W5:Y:S04]  /*d580*/  @!P2 LDG.E.128 R8, desc[UR36][R46.64+0x40] ;  /* 0x000040242e08a981 */ /* 0x000168000c1e1d00 */
[----:B------:R0:W5:Y:S02]  /*d590*/  @!P3 LDG.E.128 R12, desc[UR36][R46.64+0x80] ;  /* 0x000080242e0cb981 */ /* 0x000164000c1e1d00 */
.L_x_601:
[----:B------:R-:W-:Y:S05]  /*d5a0*/  BSYNC B1 ;  /* 0x0000000000017941 */ /* 0x000fea0003800000 */
.L_x_600:
[--C-:B-----5:R-:W-:Y:S01]  /*d5b0*/  IMAD.MOV.U32 R41, RZ, RZ, R25.reuse ;  /* 0x000000ffff297224 */ /* 0x120fe200078e0019 */
[--C-:B------:R-:W-:Y:S01]  /*d5c0*/  SHF.R.U64 R48, R24, 0x10, R25.reuse ;  /* 0x0000001018307819 */ /* 0x100fe20000001219 */
[----:B------:R-:W-:Y:S01]  /*d5d0*/  UMOV UR4, 0xffffffff ;  /* 0xffffffff00047882 */ /* 0x000fe20000000000 */
[----:B------:R-:W-:Y:S01]  /*d5e0*/  SHF.R.U32.HI R49, RZ, 0x10, R25 ;  /* 0x00000010ff317819 */ /* 0x000fe20000011619 */
[----:B------:R-:W-:Y:S01]  /*d5f0*/  IMAD.MOV.U32 R25, RZ, RZ, R26 ;  /* 0x000000ffff197224 */ /* 0x000fe200078e001a */
[----:B0-----:R-:W-:Y:S01]  /*d600*/  MOV R44, R27 ;  /* 0x0000001b002c7202 */ /* 0x001fe20000000f00 */
[----:B------:R-:W-:Y:S01]  /*d610*/  IMAD.MOV.U32 R47, RZ, RZ, R35 ;  /* 0x000000ffff2f7224 */ /* 0x000fe200078e0023 */
[--C-:B------:R-:W-:Y:S01]  /*d620*/  SHF.R.U64 R50, R26, 0x10, R27.reuse ;  /* 0x000000101a327819 */ /* 0x100fe2000000121b */
[----:B------:R-:W-:Y:S01]  /*d630*/  IMAD.MOV.U32 R26, RZ, RZ, R28 ;  /* 0x000000ffff1a7224 */ /* 0x000fe200078e001c */
[----:B------:R-:W-:Y:S01]  /*d640*/  SHF.R.U32.HI R51, RZ, 0x10, R27 ;  /* 0x00000010ff337819 */ /* 0x000fe2000001161b */
[----:B------:R-:W-:Y:S01]  /*d650*/  IMAD.MOV.U32 R27, RZ, RZ, R29 ;  /* 0x000000ffff1b7224 */ /* 0x000fe200078e001d */
[----:B------:R-:W-:Y:S01]  /*d660*/  MOV R3, R24 ;  /* 0x0000001800037202 */ /* 0x000fe20000000f00 */
[----:B------:R-:W-:Y:S01]  /*d670*/  IMAD.MOV.U32 R45, RZ, RZ, R31 ;  /* 0x000000ffff2d7224 */ /* 0x000fe200078e001f */
[--C-:B------:R-:W-:Y:S01]  /*d680*/  SHF.R.U64 R52, R28, 0x10, R29.reuse ;  /* 0x000000101c347819 */ /* 0x100fe2000000121d */
[----:B------:R-:W-:Y:S01]  /*d690*/  IMAD.MOV.U32 R24, RZ, RZ, R6 ;  /* 0x000000ffff187224 */ /* 0x000fe200078e0006 */
[----:B------:R-:W-:Y:S01]  /*d6a0*/  SHF.R.U32.HI R53, RZ, 0x10, R29 ;  /* 0x00000010ff357819 */ /* 0x000fe2000001161d */
[----:B------:R-:W-:Y:S01]  /*d6b0*/  IMAD.MOV.U32 R21, RZ, RZ, R5 ;  /* 0x000000ffff157224 */ /* 0x000fe200078e0005 */
[----:B------:R-:W-:Y:S01]  /*d6c0*/  MOV R28, R30 ;  /* 0x0000001e001c7202 */ /* 0x000fe20000000f00 */
[----:B------:R-:W-:Y:S01]  /*d6d0*/  IMAD.MOV.U32 R42, RZ, RZ, R14 ;  /* 0x000000ffff2a7224 */ /* 0x000fe200078e000e */
[----:B------:R-:W-:Y:S01]  /*d6e0*/  SHF.R.U64 R54, R30, 0x10, R31 ;  /* 0x000000101e367819 */ /* 0x000fe2000000121f */
[----:B------:R-:W-:Y:S01]  /*d6f0*/  IMAD.MOV.U32 R30, RZ, RZ, R32 ;  /* 0x000000ffff1e7224 */ /* 0x000fe200078e0020 */
[----:B------:R-:W-:Y:S01]  /*d700*/  SHF.R.U64 R58, R34, 0x10, R35 ;  /* 0x00000010223a7819 */ /* 0x000fe20000001223 */
[----:B------:R-:W-:Y:S01]  /*d710*/  IMAD.MOV.U32 R43, RZ, RZ, R15 ;  /* 0x000000ffff2b7224 */ /* 0x000fe200078e000f */
[----:B------:R-:W-:-:S02]  /*d720*/  SHF.R.U32.HI R59, RZ, 0x10, R35 ;  /* 0x00000010ff3b7819 */ /* 0x000fc40000011623 */
[----:B------:R-:W-:Y:S02]  /*d730*/  SHF.R.U32.HI R55, RZ, 0x10, R31 ;  /* 0x00000010ff377819 */ /* 0x000fe4000001161f */
[----:B------:R-:W-:Y:S02]  /*d740*/  MOV R46, R33 ;  /* 0x00000021002e7202 */ /* 0x000fe40000000f00 */
[--C-:B------:R-:W-:Y:S01]  /*d750*/  SHF.R.U64 R56, R32, 0x10, R33.reuse ;  /* 0x0000001020387819 */ /* 0x100fe20000001221 */
[----:B------:R-:W-:Y:S01]  /*d760*/  IMAD.MOV.U32 R32, RZ, RZ, R34 ;  /* 0x000000ffff207224 */ /* 0x000fe200078e0022 */
[----:B------:R-:W-:Y:S02]  /*d770*/  SHF.R.U32.HI R57, RZ, 0x10, R33 ;  /* 0x00000010ff397819 */ /* 0x000fe40000011621 */
[----:B------:R-:W-:Y:S02]  /*d780*/  MOV R29, R7 ;  /* 0x00000007001d7202 */ /* 0x000fe40000000f00 */
[--C-:B------:R-:W-:Y:S01]  /*d790*/  SHF.R.U64 R62, R6, 0x10, R7.reuse ;  /* 0x00000010063e7819 */ /* 0x100fe20000001207 */
[----:B------:R-:W-:Y:S01]  /*d7a0*/  IMAD.MOV.U32 R6, RZ, RZ, R8 ;  /* 0x000000ffff067224 */ /* 0x000fe200078e0008 */
[----:B------:R-:W-:Y:S01]  /*d7b0*/  SHF.R.U32.HI R63, RZ, 0x10, R7 ;  /* 0x00000010ff3f7819 */ /* 0x000fe20000011607 */
[----:B------:R-:W-:Y:S01]  /*d7c0*/  IMAD.MOV.U32 R7, RZ, RZ, R9 ;  /* 0x000000ffff077224 */ /* 0x000fe200078e0009 */
[----:B------:R-:W-:-:S02]  /*d7d0*/  PRMT R35, R25, 0x5410, R44 ;  /* 0x0000541019237816 */ /* 0x000fc4000000002c */
[----:B------:R-:W-:Y:S01]  /*d7e0*/  SHF.R.U64 R64, R8, 0x10, R9 ;  /* 0x0000001008407819 */ /* 0x000fe20000001209 */
[----:B------:R-:W-:Y:S01]  /*d7f0*/  IMAD.MOV.U32 R8, RZ, RZ, R11 ;  /* 0x000000ffff087224 */ /* 0x000fe200078e000b */
[----:B------:R-:W-:Y:S01]  /*d800*/  SHF.R.U32.HI R65, RZ, 0x10, R9 ;  /* 0x00000010ff417819 */ /* 0x000fe20000011609 */
[----:B------:R-:W-:Y:S01]  /*d810*/  IMAD.MOV.U32 R9, RZ, RZ, R12 ;  /* 0x000000ffff097224 */ /* 0x000fe200078e000c */
[----:B------:R-:W-:Y:S02]  /*d820*/  MOV R31, R10 ;  /* 0x0000000a001f7202 */ /* 0x000fe40000000f00 */
[----:B------:R-:W-:Y:S02]  /*d830*/  SHF.R.U64 R66, R10, 0x10, R11 ;  /* 0x000000100a427819 */ /* 0x000fe4000000120b */
[----:B------:R-:W-:Y:S02]  /*d840*/  PRMT R33, R3, 0x5410, R41 ;  /* 0x0000541003217816 */ /* 0x000fe40000000029 */
[----:B------:R-:W-:-:S02]  /*d850*/  PRMT R25, R26, 0x5410, R27 ;  /* 0x000054101a197816 */ /* 0x000fc4000000001b */
[----:B------:R-:W-:Y:S02]  /*d860*/  MOV R20, R4 ;  /* 0x0000000400147202 */ /* 0x000fe40000000f00 */
[--C-:B------:R-:W-:Y:S02]  /*d870*/  SHF.R.U64 R60, R4, 0x10, R5.reuse ;  /* 0x00000010043c7819 */ /* 0x100fe40000001205 */
[----:B------:R-:W-:Y:S02]  /*d880*/  SHF.R.U32.HI R61, RZ, 0x10, R5 ;  /* 0x00000010ff3d7819 */ /* 0x000fe40000011605 */
[----:B------:R-:W-:Y:S02]  /*d890*/  SHF.R.U32.HI R67, RZ, 0x10, R11 ;  /* 0x00000010ff437819 */ /* 0x000fe4000001160b */
[----:B------:R-:W-:Y:S02]  /*d8a0*/  MOV R10, R13 ;  /* 0x0000000d000a7202 */ /* 0x000fe40000000f00 */
[----:B------:R-:W-:-:S02]  /*d8b0*/  SHF.R.U64 R68, R12, 0x10, R13 ;  /* 0x000000100c447819 */ /* 0x000fc4000000120d */
[----:B------:R-:W-:Y:S02]  /*d8c0*/  SHF.R.U32.HI R69, RZ, 0x10, R13 ;  /* 0x00000010ff457819 */ /* 0x000fe4000001160d */
[--C-:B------:R-:W-:Y:S02]  /*d8d0*/  SHF.R.U64 R70, R14, 0x10, R15.reuse ;  /* 0x000000100e467819 */ /* 0x100fe4000000120f */
[----:B------:R-:W-:Y:S02]  /*d8e0*/  SHF.R.U32.HI R71, RZ, 0x10, R15 ;  /* 0x00000010ff477819 */ /* 0x000fe4000001160f */
[----:B------:R-:W-:Y:S02]  /*d8f0*/  PRMT R34, R48, 0x5410, R49 ;  /* 0x0000541030227816 */ /* 0x000fe40000000031 */
[----:B------:R-:W-:Y:S02]  /*d900*/  PRMT R41, R50, 0x5410, R51 ;  /* 0x0000541032297816 */ /* 0x000fe40000000033 */
[----:B------:R-:W-:-:S02]  /*d910*/  PRMT R26, R52, 0x5410, R53 ;  /* 0x00005410341a7816 */ /* 0x000fc40000000035 */
[----:B------:R-:W-:Y:S01]  /*d920*/  LEA.HI R3, R205, R205, RZ, 0x1 ;  /* 0x000000cdcd037211 */ /* 0x000fe200078f08ff */
[----:B------:R-:W-:Y:S06]  /*d930*/  BRA.DIV UR4, `(.L_x_602) ;  /* 0x0000010204a47947 */ /* 0x000fec000b800000 */
.L_x_785:
[----:B------:R-:W-:Y:S01]  /*d940*/  UMOV UR4, 0xffffffff ;  /* 0xffffffff00047882 */ /* 0x000fe20000000000 */
[----:B------:R-:W-:Y:S02]  /*d950*/  LOP3.LUT R4, R3, 0xfffffffe, RZ, 0xc0, !PT ;  /* 0xfffffffe03047812 */ /* 0x000fe400078ec0ff */
[----:B------:R-:W-:Y:S05]  /*d960*/  BRA.DIV UR4, `(.L_x_603) ;  /* 0x0000010204c07947 */ /* 0x000fea000b800000 */
.L_x_788:
[----:B------:R-:W-:Y:S01]  /*d970*/  UMOV UR4, 0xffffffff ;  /* 0xffffffff00047882 */ /* 0x000fe20000000000 */
[----:B------:R-:W-:Y:S02]  /*d980*/  IADD3 R4, R205, -R4, RZ ;  /* 0x80000004cd047210 */ /* 0x000fe40007ffe0ff */
[----:B------:R-:W-:Y:S05]  /*d990*/  BRA.DIV UR4, `(.L_x_604) ;  /* 0x0000010204dc7947 */ /* 0x000fea000b800000 */
.L_x_791:
[----:B------:R-:W-:Y:S01]  /*d9a0*/  UMOV UR4, 0xffffffff ;  /* 0xffffffff00047882 */ /* 0x000fe20000000000 */
[----:B------:R-:W-:Y:S02]  /*d9b0*/  SHF.L.U32 R5, R4, 0x1f, RZ ;  /* 0x0000001f04057819 */ /* 0x000fe400000006ff */
[----:B------:R-:W-:Y:S05]  /*d9c0*/  BRA.DIV UR4, `(.L_x_605) ;  /* 0x0000010204f87947 */ /* 0x000fea000b800000 */
.L_x_794:
        /* <DEDUP_REMOVED lines=20> */
.L_x_795:
[----:B------:R-:W-:Y:S05]  /*db10*/  BSYNC B1 ;  /* 0x0000000000017941 */ /* 0x000fea0003800000 */
.L_x_606:
[----:B------:R-:W-:Y:S01]  /*db20*/  BSSY B1, `(.L_x_608) ;  /* 0x0000117000017945 */ /* 0x000fe20003800000 */
[----:B------:R-:W-:-:S03]  /*db30*/  PRMT R24, R70, 0x5410, R71 ;  /* 0x0000541046187816 */ /* 0x000fc60000000047 */
[----:B------:R-:W-:Y:S05]  /*db40*/  @P1 BRA `(.L_x_609) ;  /* 0x0000001000501947 */ /* 0x000fea0003800000 */
[----:B------:R-:W1:Y:S01]  /*db50*/  LDC R43, c[0x0][0x3d4] ;  /* 0x0000f500ff2b7b82 */ /* 0x000e620000000800 */
[----:B------:R-:W-:Y:S01]  /*db60*/  BSSY B2, `(.L_x_610) ;  /* 0x0000060000027945 */ /* 0x000fe20003800000 */
[-C--:B-1----:R-:W-:Y:S02]  /*db70*/  ISETP.GE.AND P0, PT, R22, R43.reuse, PT ;  /* 0x0000002b1600720c */ /* 0x082fe40003f06270 */
[-C--:B------:R-:W-:Y:S02]  /*db80*/  ISETP.GE.AND P1, PT, R184, R43.reuse, PT ;  /* 0x0000002bb800720c */ /* 0x080fe40003f26270 */
[----:B------:R-:W-:-:S09]  /*db90*/  ISETP.GE.AND P2, PT, R185, R43, PT ;  /* 0x0000002bb900720c */ /* 0x000fd20003f46270 */
[----:B------:R-:W-:Y:S05]  /*dba0*/  @P0 BRA `(.L_x_611) ;  /* 0x00000004006c0947 */ /* 0x000fea0003800000 */
[----:B------:R-:W-:Y:S01]  /*dbb0*/  LEA.HI R6, R43, R208, RZ, 0x1d ;  /* 0x000000d02b067211 */ /* 0x000fe200078fe8ff */
[----:B------:R-:W-:Y:S01]  /*dbc0*/  HADD2.F32 R52, -RZ, R36.H0_H0 ;  /* 0x20000024ff347230 */ /* 0x000fe20000004100 */
[----:B------:R-:W-:Y:S01]  /*dbd0*/  LOP3.LUT R4, R189, 0x38, R22, 0xf8, !PT ;  /* 0x00000038bd047812 */ /* 0x000fe200078ef816 */
[----:B------:R-:W-:Y:S01]  /*dbe0*/  HADD2.F32 R51, -RZ, R33.H0_H0 ;  /* 0x20000021ff337230 */ /* 0x000fe20000004100 */
[----:B0-----:R-:W-:Y:S01]  /*dbf0*/  SHF.R.S32.HI R5, RZ, 0x1f, R6 ;  /* 0x0000001fff057819 */ /* 0x001fe20000011406 */
[----:B------:R-:W-:-:S03]  /*dc00*/  HADD2.F32 R53, -RZ, R37.H0_H0 ;  /* 0x20000025ff357230 */ /* 0x000fc60000004100 */
[----:B------:R-:W-:Y:S01]  /*dc10*/  LEA.HI R7, R5, R6, RZ, 0x3 ;  /* 0x0000000605077211 */ /* 0x000fe200078f18ff */
[----:B------:R-:W-:Y:S01]  /*dc20*/  IMAD.SHL.U32 R6, R6, 0x8, RZ ;  /* 0x0000000806067824 */ /* 0x000fe200078e00ff */
[----:B------:R-:W-:-:S03]  /*dc30*/  LOP3.LUT R5, R4, R191, RZ, 0x3c, !PT ;  /* 0x000000bf04057212 */ /* 0x000fc600078e3cff */
[----:B------:R-:W-:Y:S01]  /*dc40*/  IMAD.SHL.U32 R7, R7, 0x400, RZ ;  /* 0x0000040007077824 */ /* 0x000fe200078e00ff */
[----:B------:R-:W-:Y:S02]  /*dc50*/  LOP3.LUT R6, R189, 0x38, R6, 0xf8, !PT ;  /* 0x00000038bd067812 */ /* 0x000fe400078ef806 */
[----:B------:R-:W-:Y:S02]  /*dc60*/  LEA R5, R190, R5, 0x9 ;  /* 0x00000005be057211 */ /* 0x000fe400078e48ff */
[----:B------:R-:W-:Y:S02]  /*dc70*/  LOP3.LUT R7, R7, 0x7fffe000, RZ, 0xc0, !PT ;  /* 0x7fffe00007077812 */ /* 0x000fe400078ec0ff */
[----:B------:R-:W-:Y:S01]  /*dc80*/  LOP3.LUT R9, R6, R191, RZ, 0x3c, !PT ;  /* 0x000000bf06097212 */ /* 0x000fe200078e3cff */
[----:B------:R-:W-:Y:S02]  /*dc90*/  IMAD R58, R5, 0x2, R2 ;  /* 0x00000002053a7824 */ /* 0x000fe400078e0202 */
[----:B------:R-:W-:-:S03]  /*dca0*/  IMAD R8, R190, 0x200, R7 ;  /* 0x00000200be087824 */ /* 0x000fc600078e0207 */
[----:B------:R-:W0:Y:S02]  /*dcb0*/  LDS.128 R4, [R58+0x10400] ;  /* 0x010400003a047984 */ /* 0x000e240000000c00 */
[----:B------:R-:W-:-:S05]  /*dcc0*/  IADD3 R9, R8, R9, RZ ;  /* 0x0000000908097210 */ /* 0x000fca0007ffe0ff */
[----:B------:R-:W-:-:S05]  /*dcd0*/  IMAD R60, R9, 0x2, R2 ;  /* 0x00000002093c7824 */ /* 0x000fca00078e0202 */
[----:B------:R-:W1:Y:S01]  /*dce0*/  LDS.128 R8, [R60+0x10400] ;  /* 0x010400003c087984 */ /* 0x000e620000000c00 */
[--C-:B0-----:R-:W-:Y:S02]  /*dcf0*/  HADD2.F32 R42, -RZ, R4.reuse.H0_H0 ;  /* 0x20000004ff2a7230 */ /* 0x101fe40000004100 */
[----:B------:R-:W-:Y:S02]  /*dd00*/  HADD2.F32 R4, -RZ, R4.H1_H1 ;  /* 0x30000004ff047230 */ /* 0x000fe40000004100 */
[--C-:B------:R-:W-:Y:S02]  /*dd10*/  HADD2.F32 R44, -RZ, R5.reuse.H0_H0 ;  /* 0x20000005ff2c7230 */ /* 0x100fe40000004100 */
[----:B------:R-:W-:Y:S02]  /*dd20*/  HADD2.F32 R5, -RZ, R5.H1_H1 ;  /* 0x30000005ff057230 */ /* 0x000fe40000004100 */
[--C-:B------:R-:W-:Y:S02]  /*dd30*/  HADD2.F32 R45, -RZ, R6.reuse.H0_H0 ;  /* 0x20000006ff2d7230 */ /* 0x100fe40000004100 */
[----:B------:R-:W-:-:S02]  /*dd40*/  HADD2.F32 R6, -RZ, R6.H1_H1 ;  /* 0x30000006ff067230 */ /* 0x000fc40000004100 */
[--C-:B-1----:R-:W-:Y:S02]  /*dd50*/  HADD2.F32 R47, -RZ, R8.reuse.H0_H0 ;  /* 0x20000008ff2f7230 */ /* 0x102fe40000004100 */
[----:B------:R-:W-:Y:S02]  /*dd60*/  HADD2.F32 R8, -RZ, R8.H1_H1 ;  /* 0x30000008ff087230 */ /* 0x000fe40000004100 */
[----:B------:R-:W-:Y:S02]  /*dd70*/  HADD2.F32 R48, -RZ, R9.H0_H0 ;  /* 0x20000009ff307230 */ /* 0x000fe40000004100 */
[C---:B------:R-:W-:Y:S01]  /*dd80*/  FMUL.FTZ R55, R47.reuse, R52 ;  /* 0x000000342f377220 */ /* 0x040fe20000410000 */
[----:B------:R-:W-:Y:S01]  /*dd90*/  FMUL.FTZ R57, R47, R51 ;  /* 0x000000332f397220 */ /* 0x000fe20000410000 */
[----:B------:R-:W-:Y:S02]  /*dda0*/  HADD2.F32 R47, -RZ, R34.H0_H0 ;  /* 0x20000022ff2f7230 */ /* 0x000fe40000004100 */
[----:B------:R-:W-:Y:S01]  /*ddb0*/  FMUL.FTZ R59, R8, R53 ;  /* 0x00000035083b7220 */ /* 0x000fe20000410000 */
[----:B------:R-:W-:Y:S01]  /*ddc0*/  FFMA.FTZ R54, R42, R51, -R55 ;  /* 0x000000332a367223 */ /* 0x000fe20000010837 */
[----:B------:R-:W-:-:S02]  /*ddd0*/  HADD2.F32 R55, -RZ, R36.H1_H1 ;  /* 0x30000024ff377230 */ /* 0x000fc40000004100 */
[----:B------:R-:W-:Y:S01]  /*dde0*/  FFMA.FTZ R57, R42, R52, R57 ;  /* 0x000000342a397223 */ /* 0x000fe20000010039 */
[----:B------:R-:W-:Y:S02]  /*ddf0*/  HADD2.F32 R51, -RZ, R33.H1_H1 ;  /* 0x30000021ff337230 */ /* 0x000fe40000004100 */
[-C--:B------:R-:W-:Y:S01]  /*de00*/  FMUL.FTZ R61, R8, R47.reuse ;  /* 0x0000002f083d7220 */ /* 0x080fe20000410000 */
[----:B------:R-:W-:Y:S01]  /*de10*/  FFMA.FTZ R59, R4, R47, -R59 ;  /* 0x0000002f043b7223 */ /* 0x000fe2000001083b */
[----:B------:R-:W-:Y:S02]  /*de20*/  HADD2.F32 R9, -RZ, R9.H1_H1 ;  /* 0x30000009ff097230 */ /* 0x000fe40000004100 */
[C---:B------:R-:W-:Y:S01]  /*de30*/  FMUL.FTZ R47, R48.reuse, R55 ;  /* 0x00000037302f7220 */ /* 0x040fe20000410000 */
[----:B------:R-:W-:Y:S02]  /*de40*/  HADD2.F32 R42, -RZ, R37.H1_H1 ;  /* 0x30000025ff2a7230 */ /* 0x000fe40000004100 */
[----:B------:R-:W-:Y:S01]  /*de50*/  FMUL.FTZ R8, R48, R51 ;  /* 0x0000003330087220 */ /* 0x000fe20000410000 */
[----:B------:R-:W-:Y:S01]  /*de60*/  FFMA.FTZ R48, R4, R53, R61 ;  /* 0x0000003504307223 */ /* 0x000fe2000001003d */
[----:B------:R-:W-:-:S02]  /*de70*/  HADD2.F32 R4, -RZ, R34.H1_H1 ;  /* 0x30000022ff047230 */ /* 0x000fc40000004100 */
[C---:B------:R-:W-:Y:S01]  /*de80*/  FFMA.FTZ R51, R44.reuse, R51, -R47 ;  /* 0x000000332c337223 */ /* 0x040fe2000001082f */
[----:B------:R-:W-:Y:S01]  /*de90*/  FFMA.FTZ R55, R44, R55, R8 ;  /* 0x000000372c377223 */ /* 0x000fe20000010008 */
[----:B------:R-:W-:Y:S02]  /*dea0*/  HADD2.F32 R49, -RZ, R10.H0_H0 ;  /* 0x2000000aff317230 */ /* 0x000fe40000004100 */
[C---:B------:R-:W-:Y:S01]  /*deb0*/  FMUL.FTZ R52, R9.reuse, R42 ;  /* 0x0000002a09347220 */ /* 0x040fe20000410000 */
[----:B------:R-:W-:Y:S02]  /*dec0*/  HADD2.F32 R44, -RZ, R38.H0_H0 ;  /* 0x20000026ff2c7230 */ /* 0x000fe40000004100 */
[-C--:B------:R-:W-:Y:S01]  /*ded0*/  FMUL.FTZ R56, R9, R4.reuse ;  /* 0x0000000409387220 */ /* 0x080fe20000410000 */
[----:B------:R-:W-:Y:S02]  /*dee0*/  HADD2.F32 R8, -RZ, R35.H0_H0 ;  /* 0x20000023ff087230 */ /* 0x000fe40000004100 */
[----:B------:R-:W-:Y:S01]  /*def0*/  FFMA.FTZ R52, R5, R4, -R52 ;  /* 0x0000000405347223 */ /* 0x000fe20000010834 */
[----:B------:R-:W-:-:S02]  /*df00*/  HADD2.F32 R10, -RZ, R10.H1_H1 ;  /* 0x3000000aff0a7230 */ /* 0x000fc40000004100 */
[C---:B------:R-:W-:Y:S01]  /*df10*/  FMUL.FTZ R4, R49.reuse, R44 ;  /* 0x0000002c31047220 */ /* 0x040fe20000410000 */
[----:B------:R-:W-:Y:S02]  /*df20*/  HADD2.F32 R47, -RZ, R39.H0_H0 ;  /* 0x20000027ff2f7230 */ /* 0x000fe40000004100 */
[----:B------:R-:W-:Y:S01]  /*df30*/  FMUL.FTZ R49, R49, R8 ;  /* 0x0000000831317220 */ /* 0x000fe20000410000 */
[----:B------:R-:W-:Y:S02]  /*df40*/  HADD2.F32 R9, -RZ, R41.H0_H0 ;  /* 0x20000029ff097230 */ /* 0x000fe40000004100 */
[----:B------:R-:W-:Y:S01]  /*df50*/  FFMA.FTZ R56, R5, R42, R56 ;  /* 0x0000002a05387223 */ /* 0x000fe20000010038 */
[C---:B------:R-:W-:Y:S01]  /*df60*/  FFMA.FTZ R42, R45.reuse, R8, -R4 ;  /* 0x000000082d2a7223 */ /* 0x040fe20000010804 */
[C---:B------:R-:W-:Y:S01]  /*df70*/  FMUL.FTZ R5, R10.reuse, R47 ;  /* 0x0000002f0a057220 */ /* 0x040fe20000410000 */
[----:B------:R-:W-:Y:S01]  /*df80*/  FFMA.FTZ R49, R45, R44, R49 ;  /* 0x0000002c2d317223 */ /* 0x000fe20000010031 */
[----:B------:R-:W-:Y:S01]  /*df90*/  FMUL.FTZ R53, R10, R9 ;  /* 0x000000090a357220 */ /* 0x000fe20000410000 */
[----:B------:R-:W-:-:S02]  /*dfa0*/  HADD2.F32 R50, -RZ, R11.H0_H0 ;  /* 0x2000000bff327230 */ /* 0x000fc40000004100 */
[C---:B------:R-:W-:Y:S01]  /*dfb0*/  FFMA.FTZ R45, R6.reuse, R9, -R5 ;  /* 0x00000009062d7223 */ /* 0x040fe20000010805 */
[----:B------:R-:W-:Y:S02]  /*dfc0*/  HADD2.F32 R9, -RZ, R38.H1_H1 ;  /* 0x30000026ff097230 */ /* 0x000fe40000004100 */
[----:B------:R-:W-:Y:S01]  /*dfd0*/  FFMA.FTZ R10, R6, R47, R53 ;  /* 0x0000002f060a7223 */ /* 0x000fe20000010035 */
[----:B------:R-:W-:Y:S02]  /*dfe0*/  HADD2.F32 R11, -RZ, R11.H1_H1 ;  /* 0x3000000bff0b7230 */ /* 0x000fe40000004100 */
[----:B------:R-:W-:Y:S02]  /*dff0*/  HADD2.F32 R5, -RZ, R35.H1_H1 ;  /* 0x30000023ff057230 */ /* 0x000fe40000004100 */
[----:B------:R-:W-:Y:S01]  /*e000*/  FMUL.FTZ R47, R50, R9 ;  /* 0x00000009322f7220 */ /* 0x000fe20000410000 */
[----:B------:R-:W-:Y:S01]  /*e010*/  HADD2.F32 R8, -RZ, R39.H1_H1 ;  /* 0x30000027ff087230 */ /* 0x000fe20000004100 */
[----:B------:R-:W-:Y:S01]  /*e020*/  F2FP.F16.F32.PACK_AB R10, R10, R49 ;  /* 0x000000310a0a723e */ /* 0x000fe200000000ff */
[----:B------:R-:W-:-:S02]  /*e030*/  HADD2.F32 R4, -RZ, R41.H1_H1 ;  /* 0x30000029ff047230 */ /* 0x000fc40000004100 */
[-C--:B------:R-:W-:Y:S01]  /*e040*/  FMUL.FTZ R50, R50, R5.reuse ;  /* 0x0000000532327220 */ /* 0x080fe20000410000 */
[--C-:B------:R-:W-:Y:S02]  /*e050*/  HADD2.F32 R46, -RZ, R7.reuse.H0_H0 ;  /* 0x20000007ff2e7230 */ /* 0x100fe40000004100 */
[C---:B------:R-:W-:Y:S01]  /*e060*/  FMUL.FTZ R6, R11.reuse, R8 ;  /* 0x000000080b067220 */ /* 0x040fe20000410000 */
[----:B------:R-:W-:Y:S02]  /*e070*/  HADD2.F32 R7, -RZ, R7.H1_H1 ;  /* 0x30000007ff077230 */ /* 0x000fe40000004100 */
[-C--:B------:R-:W-:Y:S01]  /*e080*/  FMUL.FTZ R53, R11, R4.reuse ;  /* 0x000000040b357220 */ /* 0x080fe20000410000 */
[C---:B------:R-:W-:Y:S01]  /*e090*/  FFMA.FTZ R47, R46.reuse, R5, -R47 ;  /* 0x000000052e2f7223 */ /* 0x040fe2000001082f */
[----:B------:R-:W-:Y:S01]  /*e0a0*/  FFMA.FTZ R11, R46, R9, R50 ;  /* 0x000000092e0b7223 */ /* 0x000fe20000010032 */
[C---:B------:R-:W-:Y:S01]  /*e0b0*/  FFMA.FTZ R44, R7.reuse, R4, -R6 ;  /* 0x00000004072c7223 */ /* 0x040fe20000010806 */
[----:B------:R-:W-:Y:S01]  /*e0c0*/  FFMA.FTZ R46, R7, R8, R53 ;  /* 0x00000008072e7223 */ /* 0x000fe20000010035 */
[----:B------:R-:W-:-:S02]  /*e0d0*/  F2FP.F16.F32.PACK_AB R4, R59, R54 ;  /* 0x000000363b04723e */ /* 0x000fc400000000ff */
[----:B------:R-:W-:Y:S02]  /*e0e0*/  F2FP.F16.F32.PACK_AB R5, R52, R51 ;  /* 0x000000333405723e */ /* 0x000fe400000000ff */
[----:B------:R-:W-:Y:S02]  /*e0f0*/  F2FP.F16.F32.PACK_AB R6, R45, R42 ;  /* 0x0000002a2d06723e */ /* 0x000fe400000000ff */
[----:B------:R-:W-:Y:S02]  /*e100*/  F2FP.F16.F32.PACK_AB R7, R44, R47 ;  /* 0x0000002f2c07723e */ /* 0x000fe400000000ff */
[----:B------:R-:W-:Y:S02]  /*e110*/  F2FP.F16.F32.PACK_AB R8, R48, R57 ;  /* 0x000000393008723e */ /* 0x000fe400000000ff */
[----:B------:R-:W-:Y:S01]  /*e120*/  F2FP.F16.F32.PACK_AB R9, R56, R55 ;  /* 0x000000373809723e */ /* 0x000fe200000000ff */
[----:B------:R1:W-:Y:S01]  /*e130*/  STS.128 [R58+0x10400], R4 ;  /* 0x010400043a007388 */ /* 0x0003e20000000c00 */
[----:B------:R-:W-:-:S05]  /*e140*/  F2FP.F16.F32.PACK_AB R11, R46, R11 ;  /* 0x0000000b2e0b723e */ /* 0x000fca00000000ff */
[----:B------:R1:W-:Y:S02]  /*e150*/  STS.128 [R60+0x10400], R8 ;  /* 0x010400083c007388 */ /* 0x0003e40000000c00 */
.L_x_611:
[----:B------:R-:W-:Y:S05]  /*e160*/  BSYNC B2 ;  /* 0x0000000000027941 */ /* 0x000fea0003800000 */
.L_x_610:
[----:B------:R-:W-:Y:S04]  /*e170*/  BSSY B2, `(.L_x_612) ;  /* 0x0000059000027945 */ /* 0x000fe80003800000 */
[----:B------:R-:W-:Y:S05]  /*e180*/  @P1 BRA `(.L_x_613) ;  /* 0x00000004005c1947 */ /* 0x000fea0003800000 */
[----:B-1----:R-:W-:Y:S01]  /*e190*/  LEA.HI R4, R43, R210, RZ, 0x1d ;  /* 0x000000d22b047211 */ /* 0x002fe200078fe8ff */
[----:B------:R-:W-:Y:S02]  /*e1a0*/  HADD2.F32 R55, -RZ, R29.H0_H0 ;  /* 0x2000001dff377230 */ /* 0x000fe40000004100 */
[----:B------:R-:W-:Y:S01]  /*e1b0*/  HADD2.F32 R53, -RZ, R25.H0_H0 ;  /* 0x20000019ff357230 */ /* 0x000fe20000004100 */
[----:B0-----:R-:W-:Y:S01]  /*e1c0*/  SHF.R.S32.HI R5, RZ, 0x1f, R4 ;  /* 0x0000001fff057819 */ /* 0x001fe20000011404 */
[----:B------:R-:W-:-:S03]  /*e1d0*/  HADD2.F32 R57, -RZ, R30.H0_H0 ;  /* 0x2000001eff397230 */ /* 0x000fc60000004100 */
[----:B------:R-:W-:Y:S01]  /*e1e0*/  LEA.HI R5, R5, R4, RZ, 0x3 ;  /* 0x0000000405057211 */ /* 0x000fe200078f18ff */
[----:B------:R-:W-:-:S03]  /*e1f0*/  IMAD.SHL.U32 R4, R4, 0x8, RZ ;  /* 0x0000000804047824 */ /* 0x000fc600078e00ff */
[----:B------:R-:W-:Y:S02]  /*e200*/  SHF.L.U32 R5, R5, 0xa, RZ ;  /* 0x0000000a05057819 */ /* 0x000fe400000006ff */
[----:B------:R-:W-:Y:S02]  /*e210*/  LOP3.LUT R4, R189, 0x38, R4, 0xf8, !PT ;  /* 0x00000038bd047812 */ /* 0x000fe400078ef804 */
[----:B------:R-:W-:Y:S02]  /*e220*/  LOP3.LUT R5, R5, 0x7fffe000, RZ, 0xc0, !PT ;  /* 0x7fffe00005057812 */ /* 0x000fe400078ec0ff */
[----:B------:R-:W-:-:S03]  /*e230*/  LOP3.LUT R9, R4, R191, RZ, 0x3c, !PT ;  /* 0x000000bf04097212 */ /* 0x000fc600078e3cff */
[----:B------:R-:W-:Y:S02]  /*e240*/  IMAD R8, R190, 0x200, R5 ;  /* 0x00000200be087824 */ /* 0x000fe400078e0205 */
[----:B------:R-:W0:Y:S02]  /*e250*/  LDS.128 R4, [R218] ;  /* 0x00000000da047984 */ /* 0x000e240000000c00 */
[----:B------:R-:W-:-:S05]  /*e260*/  IMAD.IADD R9, R8, 0x1, R9 ;  /* 0x0000000108097824 */ /* 0x000fca00078e0209 */
[----:B------:R-:W-:-:S05]  /*e270*/  LEA R42, R9, R2, 0x1 ;  /* 0x00000002092a7211 */ /* 0x000fca00078e08ff */
        /* <DEDUP_REMOVED lines=12> */
[----:B------:R-:W-:Y:S02]  /*e340*/  HADD2.F32 R48, -RZ, R29.H1_H1 ;  /* 0x3000001dff307230 */ /* 0x000fe40000004100 */
[----:B------:R-:W-:Y:S01]  /*e350*/  FMUL.FTZ R63, R8, R57 ;  /* 0x00000039083f7220 */ /* 0x000fe20000410000 */
[----:B------:R-:W-:Y:S01]  /*e360*/  FFMA.FTZ R59, R44, R53, -R59 ;  /* 0x000000352c3b7223 */ /* 0x000fe2000001083b */
[----:B------:R-:W-:-:S02]  /*e370*/  HADD2.F32 R53, -RZ, R26.H0_H0 ;  /* 0x2000001aff357230 */ /* 0x000fc40000004100 */
[----:B------:R-:W-:Y:S01]  /*e380*/  FFMA.FTZ R61, R44, R55, R61 ;  /* 0x000000372c3d7223 */ /* 0x000fe2000001003d */
[----:B------:R-:W-:Y:S02]  /*e390*/  HADD2.F32 R44, -RZ, R25.H1_H1 ;  /* 0x30000019ff2c7230 */ /* 0x000fe40000004100 */
[C---:B------:R-:W-:Y:S01]  /*e3a0*/  FMUL.FTZ R56, R49.reuse, R48 ;  /* 0x0000003031387220 */ /* 0x040fe20000410000 */
[----:B------:R-:W-:Y:S02]  /*e3b0*/  HADD2.F32 R9, -RZ, R9.H1_H1 ;  /* 0x30000009ff097230 */ /* 0x000fe40000004100 */
[-C--:B------:R-:W-:Y:S01]  /*e3c0*/  FMUL.FTZ R55, R8, R53.reuse ;  /* 0x0000003508377220 */ /* 0x080fe20000410000 */
[C---:B------:R-:W-:Y:S01]  /*e3d0*/  FFMA.FTZ R52, R4.reuse, R53, -R63 ;  /* 0x0000003504347223 */ /* 0x040fe2000001083f */
[----:B------:R-:W-:Y:S01]  /*e3e0*/  FMUL.FTZ R49, R49, R44 ;  /* 0x0000002c31317220 */ /* 0x000fe20000410000 */
[----:B------:R-:W-:Y:S02]  /*e3f0*/  HADD2.F32 R8, -RZ, R30.H1_H1 ;  /* 0x3000001eff087230 */ /* 0x000fe40000004100 */
[----:B------:R-:W-:Y:S01]  /*e400*/  FFMA.FTZ R54, R4, R57, R55 ;  /* 0x0000003904367223 */ /* 0x000fe20000010037 */
[----:B------:R-:W-:-:S02]  /*e410*/  HADD2.F32 R4, -RZ, R26.H1_H1 ;  /* 0x3000001aff047230 */ /* 0x000fc40000004100 */
[C---:B------:R-:W-:Y:S01]  /*e420*/  FFMA.FTZ R48, R45.reuse, R48, R49 ;  /* 0x000000302d307223 */ /* 0x040fe20000010031 */
[--C-:B------:R-:W-:Y:S02]  /*e430*/  HADD2.F32 R50, -RZ, R10.reuse.H0_H0 ;  /* 0x2000000aff327230 */ /* 0x100fe40000004100 */
[----:B------:R-:W-:Y:S01]  /*e440*/  FFMA.FTZ R56, R45, R44, -R56 ;  /* 0x0000002c2d387223 */ /* 0x000fe20000010838 */
[----:B------:R-:W-:Y:S02]  /*e450*/  HADD2.F32 R49, -RZ, R31.H0_H0 ;  /* 0x2000001fff317230 */ /* 0x000fe40000004100 */
[C---:B------:R-:W-:Y:S01]  /*e460*/  FMUL.FTZ R44, R9.reuse, R8 ;  /* 0x00000008092c7220 */ /* 0x040fe20000410000 */
[----:B------:R-:W-:Y:S02]  /*e470*/  HADD2.F32 R45, -RZ, R27.H0_H0 ;  /* 0x2000001bff2d7230 */ /* 0x000fe40000004100 */
[----:B------:R-:W-:Y:S01]  /*e480*/  FMUL.FTZ R58, R9, R4 ;  /* 0x00000004093a7220 */ /* 0x000fe20000410000 */
[----:B------:R-:W-:-:S02]  /*e490*/  HADD2.F32 R10, -RZ, R10.H1_H1 ;  /* 0x3000000aff0a7230 */ /* 0x000fc40000004100 */
[C---:B------:R-:W-:Y:S01]  /*e4a0*/  FMUL.FTZ R63, R50.reuse, R49 ;  /* 0x00000031323f7220 */ /* 0x040fe20000410000 */
[----:B------:R-:W-:Y:S02]  /*e4b0*/  HADD2.F32 R53, -RZ, R32.H0_H0 ;  /* 0x20000020ff357230 */ /* 0x000fe40000004100 */
[C---:B------:R-:W-:Y:S01]  /*e4c0*/  FFMA.FTZ R55, R5.reuse, R4, -R44 ;  /* 0x0000000405377223 */ /* 0x040fe2000001082c */
[----:B------:R-:W-:Y:S02]  /*e4d0*/  HADD2.F32 R9, -RZ, R28.H0_H0 ;  /* 0x2000001cff097230 */ /* 0x000fe40000004100 */
[-C--:B------:R-:W-:Y:S01]  /*e4e0*/  FMUL.FTZ R50, R50, R45.reuse ;  /* 0x0000002d32327220 */ /* 0x080fe20000410000 */
[----:B------:R-:W-:Y:S01]  /*e4f0*/  FFMA.FTZ R57, R5, R8, R58 ;  /* 0x0000000805397223 */ /* 0x000fe2000001003a */
[----:B------:R-:W-:Y:S01]  /*e500*/  FFMA.FTZ R63, R46, R45, -R63 ;  /* 0x0000002d2e3f7223 */ /* 0x000fe2000001083f */
[--C-:B------:R-:W-:Y:S02]  /*e510*/  HADD2.F32 R51, -RZ, R11.reuse.H0_H0 ;  /* 0x2000000bff337230 */ /* 0x100fe40000004100 */
[C---:B------:R-:W-:Y:S01]  /*e520*/  FMUL.FTZ R5, R10.reuse, R53 ;  /* 0x000000350a057220 */ /* 0x040fe20000410000 */
[----:B------:R-:W-:Y:S01]  /*e530*/  FMUL.FTZ R45, R10, R9 ;  /* 0x000000090a2d7220 */ /* 0x000fe20000410000 */
[----:B------:R-:W-:-:S02]  /*e540*/  HADD2.F32 R11, -RZ, R11.H1_H1 ;  /* 0x3000000bff0b7230 */ /* 0x000fc40000004100 */
[----:B------:R-:W-:Y:S01]  /*e550*/  FFMA.FTZ R50, R46, R49, R50 ;  /* 0x000000312e327223 */ /* 0x000fe20000010032 */
[----:B------:R-:W-:Y:S02]  /*e560*/  HADD2.F32 R10, -RZ, R31.H1_H1 ;  /* 0x3000001fff0a7230 */ /* 0x000fe40000004100 */
[C---:B------:R-:W-:Y:S01]  /*e570*/  FFMA.FTZ R46, R6.reuse, R9, -R5 ;  /* 0x00000009062e7223 */ /* 0x040fe20000010805 */
[----:B------:R-:W-:Y:S02]  /*e580*/  HADD2.F32 R44, -RZ, R32.H1_H1 ;  /* 0x30000020ff2c7230 */ /* 0x000fe40000004100 */
[----:B------:R-:W-:Y:S01]  /*e590*/  FFMA.FTZ R45, R6, R53, R45 ;  /* 0x00000035062d7223 */ /* 0x000fe2000001002d */
[----:B------:R-:W-:Y:S02]  /*e5a0*/  HADD2.F32 R4, -RZ, R27.H1_H1 ;  /* 0x3000001bff047230 */ /* 0x000fe40000004100 */
[----:B------:R-:W-:Y:S01]  /*e5b0*/  FMUL.FTZ R6, R51, R10 ;  /* 0x0000000a33067220 */ /* 0x000fe20000410000 */
[----:B------:R-:W-:-:S02]  /*e5c0*/  HADD2.F32 R8, -RZ, R28.H1_H1 ;  /* 0x3000001cff087230 */ /* 0x000fc40000004100 */
[----:B------:R-:W-:Y:S01]  /*e5d0*/  FMUL.FTZ R58, R11, R44 ;  /* 0x0000002c0b3a7220 */ /* 0x000fe20000410000 */
[--C-:B------:R-:W-:Y:S02]  /*e5e0*/  HADD2.F32 R47, -RZ, R7.reuse.H0_H0 ;  /* 0x20000007ff2f7230 */ /* 0x100fe40000004100 */
[----:B------:R-:W-:Y:S01]  /*e5f0*/  FMUL.FTZ R51, R51, R4 ;  /* 0x0000000433337220 */ /* 0x000fe20000410000 */
[----:B------:R-:W-:Y:S02]  /*e600*/  HADD2.F32 R7, -RZ, R7.H1_H1 ;  /* 0x30000007ff077230 */ /* 0x000fe40000004100 */
[----:B------:R-:W-:Y:S01]  /*e610*/  FMUL.FTZ R5, R11, R8 ;  /* 0x000000080b057220 */ /* 0x000fe20000410000 */
[----:B------:R-:W-:Y:S01]  /*e620*/  F2FP.F16.F32.PACK_AB R9, R57, R48 ;  /* 0x000000303909723e */ /* 0x000fe200000000ff */
        /* <DEDUP_REMOVED lines=10> */
[----:B------:R2:W-:Y:S01]  /*e6d0*/  STS.128 [R218], R4 ;  /* 0x00000004da007388 */ /* 0x0005e20000000c00 */
[----:B------:R-:W-:-:S05]  /*e6e0*/  F2FP.F16.F32.PACK_AB R11, R44, R51 ;  /* 0x000000332c0b723e */ /* 0x000fca00000000ff */
[----:B------:R2:W-:Y:S02]  /*e6f0*/  STS.128 [R42+0x10400], R8 ;  /* 0x010400082a007388 */ /* 0x0005e40000000c00 */
.L_x_613:
[----:B------:R-:W-:Y:S05]  /*e700*/  BSYNC B2 ;  /* 0x0000000000027941 */ /* 0x000fea0003800000 */
.L_x_612:
[----:B------:R-:W-:Y:S05]  /*e710*/  @P2 BRA `(.L_x_609) ;  /* 0x00000004005c2947 */ /* 0x000fea0003800000 */
[----:B------:R-:W-:Y:S01]  /*e720*/  LEA.HI R43, R43, R216, RZ, 0x1d ;  /* 0x000000d82b2b7211 */ /* 0x000fe200078fe8ff */
[----:B------:R-:W-:Y:S02]  /*e730*/  HADD2.F32 R52, -RZ, R3.H0_H0 ;  /* 0x20000003ff347230 */ /* 0x000fe40000004100 */
[--C-:B------:R-:W-:Y:S01]  /*e740*/  HADD2.F32 R54, -RZ, R15.reuse.H0_H0 ;  /* 0x2000000fff367230 */ /* 0x100fe20000004100 */
[----:B-12---:R-:W-:Y:S01]  /*e750*/  SHF.R.S32.HI R4, RZ, 0x1f, R43 ;  /* 0x0000001fff047819 */ /* 0x006fe2000001142b */
[----:B------:R-:W-:Y:S02]  /*e760*/  HADD2.F32 R51, -RZ, R20.H0_H0 ;  /* 0x20000014ff337230 */ /* 0x000fe40000004100 */
[----:B------:R-:W-:Y:S01]  /*e770*/  HADD2.F32 R53, -RZ, R15.H1_H1 ;  /* 0x3000000fff357230 */ /* 0x000fe20000004100 */
[----:B0-----:R-:W-:Y:S01]  /*e780*/  LEA.HI R5, R4, R43, RZ, 0x3 ;  /* 0x0000002b04057211 */ /* 0x001fe200078f18ff */
[----:B------:R-:W-:-:S04]  /*e790*/  IMAD.SHL.U32 R4, R43, 0x8, RZ ;  /* 0x000000082b047824 */ /* 0x000fc800078e00ff */
[----:B------:R-:W-:Y:S01]  /*e7a0*/  IMAD.SHL.U32 R5, R5, 0x400, RZ ;  /* 0x0000040005057824 */ /* 0x000fe200078e00ff */
[----:B------:R-:W-:-:S04]  /*e7b0*/  LOP3.LUT R4, R189, 0x38, R4, 0xf8, !PT ;  /* 0x00000038bd047812 */ /* 0x000fc800078ef804 */
[----:B------:R-:W-:Y:S02]  /*e7c0*/  LOP3.LUT R5, R5, 0x7fffe000, RZ, 0xc0, !PT ;  /* 0x7fffe00005057812 */ /* 0x000fe400078ec0ff */
[----:B------:R-:W-:Y:S02]  /*e7d0*/  LOP3.LUT R9, R4, R191, RZ, 0x3c, !PT ;  /* 0x000000bf04097212 */ /* 0x000fe400078e3cff */
[----:B------:R-:W-:Y:S02]  /*e7e0*/  LEA R8, R190, R5, 0x9 ;  /* 0x00000005be087211 */ /* 0x000fe400078e48ff */
[----:B------:R-:W0:Y:S03]  /*e7f0*/  LDS.128 R4, [R215] ;  /* 0x00000000d7047984 */ /* 0x000e260000000c00 */
[----:B------:R-:W-:-:S04]  /*e800*/  IMAD.IADD R9, R8, 0x1, R9 ;  /* 0x0000000108097824 */ /* 0x000fc800078e0209 */
        /* <DEDUP_REMOVED lines=12> */
[-C--:B------:R-:W-:Y:S01]  /*e8d0*/  FMUL.FTZ R58, R47, R52.reuse ;  /* 0x000000342f3a7220 */ /* 0x080fe20000410000 */
[----:B------:R-:W-:Y:S02]  /*e8e0*/  HADD2.F32 R47, -RZ, R12.H0_H0 ;  /* 0x2000000cff2f7230 */ /* 0x000fe40000004100 */
[----:B------:R-:W-:Y:S01]  /*e8f0*/  FMUL.FTZ R55, R8, R51 ;  /* 0x0000003308377220 */ /* 0x000fe20000410000 */
[C---:B------:R-:W-:Y:S01]  /*e900*/  FFMA.FTZ R56, R43.reuse, R52, -R56 ;  /* 0x000000342b387223 */ /* 0x040fe20000010838 */
[----:B------:R-:W-:Y:S01]  /*e910*/  FFMA.FTZ R58, R43, R54, R58 ;  /* 0x000000362b3a7223 */ /* 0x000fe2000001003a */
[----:B------:R-:W-:-:S02]  /*e920*/  HADD2.F32 R43, -RZ, R3.H1_H1 ;  /* 0x30000003ff2b7230 */ /* 0x000fc40000004100 */
[-C--:B------:R-:W-:Y:S01]  /*e930*/  FMUL.FTZ R57, R8, R47.reuse ;  /* 0x0000002f08397220 */ /* 0x080fe20000410000 */
[----:B------:R-:W-:Y:S01]  /*e940*/  FFMA.FTZ R55, R4, R47, -R55 ;  /* 0x0000002f04377223 */ /* 0x000fe20000010837 */
[C---:B------:R-:W-:Y:S01]  /*e950*/  FMUL.FTZ R47, R48.reuse, R53 ;  /* 0x00000035302f7220 */ /* 0x040fe20000410000 */
[----:B------:R-:W-:Y:S02]  /*e960*/  HADD2.F32 R9, -RZ, R9.H1_H1 ;  /* 0x30000009ff097230 */ /* 0x000fe40000004100 */
[----:B------:R-:W-:Y:S01]  /*e970*/  FMUL.FTZ R48, R48, R43 ;  /* 0x0000002b30307220 */ /* 0x000fe20000410000 */
[----:B------:R-:W-:Y:S02]  /*e980*/  HADD2.F32 R52, -RZ, R20.H1_H1 ;  /* 0x30000014ff347230 */ /* 0x000fe40000004100 */
[----:B------:R-:W-:Y:S01]  /*e990*/  FFMA.FTZ R57, R4, R51, R57 ;  /* 0x0000003304397223 */ /* 0x000fe20000010039 */
[----:B------:R-:W-:Y:S02]  /*e9a0*/  HADD2.F32 R4, -RZ, R12.H1_H1 ;  /* 0x3000000cff047230 */ /* 0x000fe40000004100 */
[C---:B------:R-:W-:Y:S01]  /*e9b0*/  FFMA.FTZ R47, R44.reuse, R43, -R47 ;  /* 0x0000002b2c2f7223 */ /* 0x040fe2000001082f */
[----:B------:R-:W-:Y:S01]  /*e9c0*/  FFMA.FTZ R48, R44, R53, R48 ;  /* 0x000000352c307223 */ /* 0x000fe20000010030 */
[----:B------:R-:W-:-:S02]  /*e9d0*/  HADD2.F32 R49, -RZ, R10.H0_H0 ;  /* 0x2000000aff317230 */ /* 0x000fc40000004100 */
[C---:B------:R-:W-:Y:S01]  /*e9e0*/  FMUL.FTZ R54, R9.reuse, R52 ;  /* 0x0000003409367220 */ /* 0x040fe20000410000 */
[----:B------:R-:W-:Y:S02]  /*e9f0*/  HADD2.F32 R8, -RZ, R13.H0_H0 ;  /* 0x2000000dff087230 */ /* 0x000fe40000004100 */
[-C--:B------:R-:W-:Y:S01]  /*ea00*/  FMUL.FTZ R60, R9, R4.reuse ;  /* 0x00000004093c7220 */ /* 0x080fe20000410000 */
[----:B------:R-:W-:Y:S02]  /*ea10*/  HADD2.F32 R44, -RZ, R21.H0_H0 ;  /* 0x20000015ff2c7230 */ /* 0x000fe40000004100 */
[----:B------:R-:W-:Y:S01]  /*ea20*/  FFMA.FTZ R54, R5, R4, -R54 ;  /* 0x0000000405367223 */ /* 0x000fe20000010836 */
[----:B------:R-:W-:Y:S02]  /*ea30*/  HADD2.F32 R10, -RZ, R10.H1_H1 ;  /* 0x3000000aff0a7230 */ /* 0x000fe40000004100 */
[----:B------:R-:W-:Y:S01]  /*ea40*/  FMUL.FTZ R53, R49, R8 ;  /* 0x0000000831357220 */ /* 0x000fe20000410000 */
[----:B------:R-:W-:-:S02]  /*ea50*/  HADD2.F32 R43, -RZ, R24.H0_H0 ;  /* 0x20000018ff2b7230 */ /* 0x000fc40000004100 */
[----:B------:R-:W-:Y:S01]  /*ea60*/  FMUL.FTZ R4, R49, R44 ;  /* 0x0000002c31047220 */ /* 0x000fe20000410000 */
[----:B------:R-:W-:Y:S02]  /*ea70*/  HADD2.F32 R9, -RZ, R14.H0_H0 ;  /* 0x2000000eff097230 */ /* 0x000fe40000004100 */
[----:B------:R-:W-:Y:S01]  /*ea80*/  FFMA.FTZ R49, R5, R52, R60 ;  /* 0x0000003405317223 */ /* 0x000fe2000001003c */
[C---:B------:R-:W-:Y:S01]  /*ea90*/  FFMA.FTZ R53, R45.reuse, R44, R53 ;  /* 0x0000002c2d357223 */ /* 0x040fe20000010035 */
[C---:B------:R-:W-:Y:S01]  /*eaa0*/  FMUL.FTZ R5, R10.reuse, R43 ;  /* 0x0000002b0a057220 */ /* 0x040fe20000410000 */
[----:B------:R-:W-:Y:S01]  /*eab0*/  FFMA.FTZ R51, R45, R8, -R4 ;  /* 0x000000082d337223 */ /* 0x000fe20000010804 */
[-C--:B------:R-:W-:Y:S01]  /*eac0*/  FMUL.FTZ R45, R10, R9.reuse ;  /* 0x000000090a2d7220 */ /* 0x080fe20000410000 */
[----:B------:R-:W-:Y:S02]  /*ead0*/  HADD2.F32 R50, -RZ, R11.H0_H0 ;  /* 0x2000000bff327230 */ /* 0x000fe40000004100 */
[----:B------:R-:W-:Y:S01]  /*eae0*/  FFMA.FTZ R10, R6, R9, -R5 ;  /* 0x00000009060a7223 */ /* 0x000fe20000010805 */
[----:B------:R-:W-:-:S02]  /*eaf0*/  HADD2.F32 R9, -RZ, R21.H1_H1 ;  /* 0x30000015ff097230 */ /* 0x000fc40000004100 */
[----:B------:R-:W-:Y:S01]  /*eb00*/  FFMA.FTZ R44, R6, R43, R45 ;  /* 0x0000002b062c7223 */ /* 0x000fe2000001002d */
[----:B------:R-:W-:Y:S02]  /*eb10*/  HADD2.F32 R5, -RZ, R13.H1_H1 ;  /* 0x3000000dff057230 */ /* 0x000fe40000004100 */
[----:B------:R-:W-:Y:S02]  /*eb20*/  HADD2.F32 R11, -RZ, R11.H1_H1 ;  /* 0x3000000bff0b7230 */ /* 0x000fe40000004100 */
[C---:B------:R-:W-:Y:S01]  /*eb30*/  FMUL.FTZ R43, R50.reuse, R9 ;  /* 0x00000009322b7220 */ /* 0x040fe20000410000 */
[----:B------:R-:W-:Y:S02]  /*eb40*/  HADD2.F32 R8, -RZ, R24.H1_H1 ;  /* 0x30000018ff087230 */ /* 0x000fe40000004100 */
[----:B------:R-:W-:Y:S01]  /*eb50*/  FMUL.FTZ R50, R50, R5 ;  /* 0x0000000532327220 */ /* 0x000fe20000410000 */
[----:B------:R-:W-:Y:S02]  /*eb60*/  HADD2.F32 R4, -RZ, R14.H1_H1 ;  /* 0x3000000eff047230 */ /* 0x000fe40000004100 */
[----:B------:R-:W-:-:S02]  /*eb70*/  HADD2.F32 R46, -RZ, R7.H0_H0 ;  /* 0x20000007ff2e7230 */ /* 0x000fc40000004100 */
[C---:B------:R-:W-:Y:S01]  /*eb80*/  FMUL.FTZ R6, R11.reuse, R8 ;  /* 0x000000080b067220 */ /* 0x040fe20000410000 */
[----:B------:R-:W-:Y:S02]  /*eb90*/  HADD2.F32 R7, -RZ, R7.H1_H1 ;  /* 0x30000007ff077230 */ /* 0x000fe40000004100 */
[-C--:B------:R-:W-:Y:S01]  /*eba0*/  FMUL.FTZ R45, R11, R4.reuse ;  /* 0x000000040b2d7220 */ /* 0x080fe20000410000 */
[C---:B------:R-:W-:Y:S01]  /*ebb0*/  FFMA.FTZ R43, R46.reuse, R5, -R43 ;  /* 0x000000052e2b7223 */ /* 0x040fe2000001082b */
[----:B------:R-:W-:Y:S01]  /*ebc0*/  FFMA.FTZ R11, R46, R9, R50 ;  /* 0x000000092e0b7223 */ /* 0x000fe20000010032 */
[C---:B------:R-:W-:Y:S01]  /*ebd0*/  FFMA.FTZ R46, R7.reuse, R4, -R6 ;  /* 0x00000004072e7223 */ /* 0x040fe20000010806 */
[----:B------:R-:W-:Y:S01]  /*ebe0*/  FFMA.FTZ R50, R7, R8, R45 ;  /* 0x0000000807327223 */ /* 0x000fe2000001002d */
[----:B------:R-:W-:Y:S02]  /*ebf0*/  F2FP.F16.F32.PACK_AB R4, R55, R56 ;  /* 0x000000383704723e */ /* 0x000fe400000000ff */
[----:B------:R-:W-:-:S02]  /*ec00*/  F2FP.F16.F32.PACK_AB R5, R54, R47 ;  /* 0x0000002f3605723e */ /* 0x000fc400000000ff */
[----:B------:R-:W-:Y:S02]  /*ec10*/  F2FP.F16.F32.PACK_AB R6, R10, R51 ;  /* 0x000000330a06723e */ /* 0x000fe400000000ff */
[----:B------:R-:W-:Y:S02]  /*ec20*/  F2FP.F16.F32.PACK_AB R7, R46, R43 ;  /* 0x0000002b2e07723e */ /* 0x000fe400000000ff */
[----:B------:R-:W-:Y:S02]  /*ec30*/  F2FP.F16.F32.PACK_AB R8, R57, R58 ;  /* 0x0000003a3908723e */ /* 0x000fe400000000ff */
[----:B------:R-:W-:Y:S01]  /*ec40*/  F2FP.F16.F32.PACK_AB R9, R49, R48 ;  /* 0x000000303109723e */ /* 0x000fe200000000ff */
[----:B------:R3:W-:Y:S01]  /*ec50*/  STS.128 [R215], R4 ;  /* 0x00000004d7007388 */ /* 0x0007e20000000c00 */
[----:B------:R-:W-:Y:S02]  /*ec60*/  F2FP.F16.F32.PACK_AB R10, R44, R53 ;  /* 0x000000352c0a723e */ /* 0x000fe400000000ff */
[----:B------:R-:W-:-:S05]  /*ec70*/  F2FP.F16.F32.PACK_AB R11, R50, R11 ;  /* 0x0000000b320b723e */ /* 0x000fca00000000ff */
[----:B------:R3:W-:Y:S02]  /*ec80*/  STS.128 [R42+0x10400], R8 ;  /* 0x010400082a007388 */ /* 0x0007e40000000c00 */
.L_x_609:
[----:B------:R-:W-:Y:S05]  /*ec90*/  BSYNC B1 ;  /* 0x0000000000017941 */ /* 0x000fea0003800000 */
.L_x_608:
[----:B------:R-:W-:-:S13]  /*eca0*/  ISETP.GE.AND P0, PT, R204, R0, PT ;  /* 0x00000000cc00720c */ /* 0x000fda0003f06270 */
[----:B------:R-:W-:Y:S05]  /*ecb0*/  @P0 BRA `(.L_x_589) ;  /* 0x0000001000340947 */ /* 0x000fea0003800000 */
[----:B------:R-:W4:Y:S01]  /*ecc0*/  LDC R43, c[0x0][0x3d4] ;  /* 0x0000f500ff2b7b82 */ /* 0x000f220000000800 */
[----:B------:R-:W-:Y:S01]  /*ecd0*/  BSSY B1, `(.L_x_614) ;  /* 0x000005b000017945 */ /* 0x000fe20003800000 */
[-C--:B----4-:R-:W-:Y:S02]  /*ece0*/  ISETP.GE.AND P0, PT, R22, R43.reuse, PT ;  /* 0x0000002b1600720c */ /* 0x090fe40003f06270 */
[-C--:B------:R-:W-:Y:S02]  /*ecf0*/  ISETP.GE.AND P1, PT, R184, R43.reuse, PT ;  /* 0x0000002bb800720c */ /* 0x080fe40003f26270 */
[----:B------:R-:W-:-:S09]  /*ed00*/  ISETP.GE.AND P2, PT, R185, R43, PT ;  /* 0x0000002bb900720c */ /* 0x000fd20003f46270 */
[----:B------:R-:W-:Y:S05]  /*ed10*/  @P0 BRA `(.L_x_615) ;  /* 0x0000000400580947 */ /* 0x000fea0003800000 */
[----:B------:R-:W-:Y:S01]  /*ed20*/  LEA.HI R0, R43, R208, RZ, 0x1d ;  /* 0x000000d02b007211 */ /* 0x000fe200078fe8ff */
[--C-:B------:R-:W-:Y:S02]  /*ed30*/  HADD2.F32 R54, -RZ, R36.reuse.H0_H0 ;  /* 0x20000024ff367230 */ /* 0x100fe40000004100 */
[----:B------:R-:W-:Y:S01]  /*ed40*/  HADD2.F32 R52, -RZ, R33.H0_H0 ;  /* 0x20000021ff347230 */ /* 0x000fe20000004100 */
[----:B0123--:R-:W-:Y:S01]  /*ed50*/  SHF.R.S32.HI R5, RZ, 0x1f, R0 ;  /* 0x0000001fff057819 */ /* 0x00ffe20000011400 */
[--C-:B------:R-:W-:Y:S01]  /*ed60*/  HADD2.F32 R56, -RZ, R37.reuse.H0_H0 ;  /* 0x20000025ff387230 */ /* 0x100fe20000004100 */
[----:B------:R-:W-:Y:S01]  /*ed70*/  SHF.L.U32 R4, R0, 0x3, RZ ;  /* 0x0000000300047819 */ /* 0x000fe200000006ff */
[----:B------:R-:W-:Y:S01]  /*ed80*/  HADD2.F32 R58, -RZ, R36.H1_H1 ;  /* 0x30000024ff3a7230 */ /* 0x000fe20000004100 */
[----:B------:R-:W-:Y:S01]  /*ed90*/  LEA.HI R5, R5, R0, RZ, 0x3 ;  /* 0x0000000005057211 */ /* 0x000fe200078f18ff */
[----:B------:R-:W-:Y:S01]  /*eda0*/  HADD2.F32 R57, -RZ, R37.H1_H1 ;  /* 0x30000025ff397230 */ /* 0x000fe20000004100 */
[----:B------:R-:W-:Y:S01]  /*edb0*/  LOP3.LUT R0, R187, 0x38, R4, 0xf8, !PT ;  /* 0x00000038bb007812 */ /* 0x000fe200078ef804 */
[----:B------:R-:W-:-:S02]  /*edc0*/  HADD2.F32 R59, -RZ, R38.H0_H0 ;  /* 0x20000026ff3b7230 */ /* 0x000fc40000004100 */
[----:B------:R-:W-:Y:S01]  /*edd0*/  IMAD.SHL.U32 R5, R5, 0x400, RZ ;  /* 0x0000040005057824 */ /* 0x000fe200078e00ff */
[----:B------:R-:W-:Y:S01]  /*ede0*/  LOP3.LUT R0, R0, R219, RZ, 0x3c, !PT ;  /* 0x000000db00007212 */ /* 0x000fe200078e3cff */
[----:B------:R-:W-:-:S03]  /*edf0*/  HADD2.F32 R55, -RZ, R35.H0_H0 ;  /* 0x20000023ff377230 */ /* 0x000fc60000004100 */
[----:B------:R-:W-:Y:S02]  /*ee00*/  LOP3.LUT R9, R5, 0x7fffe000, RZ, 0xc0, !PT ;  /* 0x7fffe00005097812 */ /* 0x000fe400078ec0ff */
[----:B------:R-:W0:Y:S02]  /*ee10*/  LDS.128 R4, [R217] ;  /* 0x00000000d9047984 */ /* 0x000e240000000c00 */
[----:B------:R-:W-:-:S05]  /*ee20*/  IADD3 R9, R0, R9, R193 ;  /* 0x0000000900097210 */ /* 0x000fca0007ffe0c1 */
        /* <DEDUP_REMOVED lines=10> */
[--C-:B------:R-:W-:Y:S02]  /*eed0*/  HADD2.F32 R48, -RZ, R9.reuse.H0_H0 ;  /* 0x20000009ff307230 */ /* 0x100fe40000004100 */
[-C--:B------:R-:W-:Y:S01]  /*eee0*/  FMUL.FTZ R51, R54, R47.reuse ;  /* 0x0000002f36337220 */ /* 0x080fe20000410000 */
[----:B------:R-:W-:Y:S01]  /*eef0*/  FMUL.FTZ R47, R52, R47 ;  /* 0x0000002f342f7220 */ /* 0x000fe20000410000 */
[----:B------:R-:W-:Y:S01]  /*ef00*/  FMUL.FTZ R53, R56, R8 ;  /* 0x0000000838357220 */ /* 0x000fe20000410000 */
[----:B------:R-:W-:Y:S02]  /*ef10*/  HADD2.F32 R9, -RZ, R9.H1_H1 ;  /* 0x30000009ff097230 */ /* 0x000fe40000004100 */
[----:B------:R-:W-:Y:S01]  /*ef20*/  FFMA.FTZ R51, R52, R42, -R51 ;  /* 0x0000002a34337223 */ /* 0x000fe20000010833 */
[----:B------:R-:W-:-:S02]  /*ef30*/  HADD2.F32 R52, -RZ, R34.H0_H0 ;  /* 0x20000022ff347230 */ /* 0x000fc40000004100 */
[----:B------:R-:W-:Y:S01]  /*ef40*/  FFMA.FTZ R47, R54, R42, R47 ;  /* 0x0000002a362f7223 */ /* 0x000fe2000001002f */
[----:B------:R-:W-:Y:S02]  /*ef50*/  HADD2.F32 R42, -RZ, R33.H1_H1 ;  /* 0x30000021ff2a7230 */ /* 0x000fe40000004100 */
[----:B------:R-:W-:Y:S02]  /*ef60*/  HADD2.F32 R49, -RZ, R10.H0_H0 ;  /* 0x2000000aff317230 */ /* 0x000fe40000004100 */
[C---:B------:R-:W-:Y:S01]  /*ef70*/  FMUL.FTZ R33, R52.reuse, R8 ;  /* 0x0000000834217220 */ /* 0x040fe20000410000 */
[----:B------:R-:W-:Y:S01]  /*ef80*/  FFMA.FTZ R8, R52, R4, -R53 ;  /* 0x0000000434087223 */ /* 0x000fe20000010835 */
[-C--:B------:R-:W-:Y:S01]  /*ef90*/  FMUL.FTZ R53, R58, R48.reuse ;  /* 0x000000303a357220 */ /* 0x080fe20000410000 */
[----:B------:R-:W-:Y:S01]  /*efa0*/  FMUL.FTZ R37, R42, R48 ;  /* 0x000000302a257220 */ /* 0x000fe20000410000 */
[----:B------:R-:W-:Y:S01]  /*efb0*/  FFMA.FTZ R36, R56, R4, R33 ;  /* 0x0000000438247223 */ /* 0x000fe20000010021 */
[----:B------:R-:W-:-:S02]  /*efc0*/  HADD2.F32 R33, -RZ, R34.H1_H1 ;  /* 0x30000022ff217230 */ /* 0x000fc40000004100 */
[----:B------:R-:W-:Y:S01]  /*efd0*/  FFMA.FTZ R53, R42, R44, -R53 ;  /* 0x0000002c2a357223 */ /* 0x000fe20000010835 */
[----:B------:R-:W-:Y:S02]  /*efe0*/  HADD2.F32 R10, -RZ, R10.H1_H1 ;  /* 0x3000000aff0a7230 */ /* 0x000fe40000004100 */
[-C--:B------:R-:W-:Y:S01]  /*eff0*/  FMUL.FTZ R4, R57, R9.reuse ;  /* 0x0000000939047220 */ /* 0x080fe20000410000 */
[----:B------:R-:W-:Y:S02]  /*f000*/  HADD2.F32 R52, -RZ, R39.H0_H0 ;  /* 0x20000027ff347230 */ /* 0x000fe40000004100 */
[C---:B------:R-:W-:Y:S01]  /*f010*/  FMUL.FTZ R42, R33.reuse, R9 ;  /* 0x00000009212a7220 */ /* 0x040fe20000410000 */
[----:B------:R-:W-:Y:S02]  /*f020*/  HADD2.F32 R48, -RZ, R41.H0_H0 ;  /* 0x20000029ff307230 */ /* 0x000fe40000004100 */
[----:B------:R-:W-:Y:S01]  /*f030*/  FFMA.FTZ R34, R33, R5, -R4 ;  /* 0x0000000521227223 */ /* 0x000fe20000010804 */
[----:B------:R-:W-:-:S02]  /*f040*/  HADD2.F32 R50, -RZ, R11.H0_H0 ;  /* 0x2000000bff327230 */ /* 0x000fc40000004100 */
[----:B------:R-:W-:Y:S01]  /*f050*/  FFMA.FTZ R42, R57, R5, R42 ;  /* 0x00000005392a7223 */ /* 0x000fe2000001002a */
[-C--:B------:R-:W-:Y:S01]  /*f060*/  FMUL.FTZ R5, R52, R10.reuse ;  /* 0x0000000a34057220 */ /* 0x080fe20000410000 */
[C---:B------:R-:W-:Y:S01]  /*f070*/  FMUL.FTZ R9, R48.reuse, R10 ;  /* 0x0000000a30097220 */ /* 0x040fe20000410000 */
[----:B------:R-:W-:Y:S02]  /*f080*/  HADD2.F32 R11, -RZ, R11.H1_H1 ;  /* 0x3000000bff0b7230 */ /* 0x000fe40000004100 */
[----:B------:R-:W-:Y:S01]  /*f090*/  FMUL.FTZ R4, R59, R49 ;  /* 0x000000313b047220 */ /* 0x000fe20000410000 */
[----:B------:R-:W-:Y:S01]  /*f0a0*/  FFMA.FTZ R10, R48, R6, -R5 ;  /* 0x00000006300a7223 */ /* 0x000fe20000010805 */
[----:B------:R-:W-:Y:S02]  /*f0b0*/  HADD2.F32 R48, -RZ, R38.H1_H1 ;  /* 0x30000026ff307230 */ /* 0x000fe40000004100 */
[----:B------:R-:W-:Y:S01]  /*f0c0*/  FFMA.FTZ R37, R58, R44, R37 ;  /* 0x0000002c3a257223 */ /* 0x000fe20000010025 */
[----:B------:R-:W-:-:S02]  /*f0d0*/  HADD2.F32 R39, -RZ, R39.H1_H1 ;  /* 0x30000027ff277230 */ /* 0x000fc40000004100 */
[----:B------:R-:W-:Y:S01]  /*f0e0*/  FFMA.FTZ R33, R55, R45, -R4 ;  /* 0x0000002d37217223 */ /* 0x000fe20000010804 */
[----:B------:R-:W-:Y:S02]  /*f0f0*/  HADD2.F32 R38, -RZ, R35.H1_H1 ;  /* 0x30000023ff267230 */ /* 0x000fe40000004100 */
[----:B------:R-:W-:Y:S01]  /*f100*/  FMUL.FTZ R5, R48, R50 ;  /* 0x0000003230057220 */ /* 0x000fe20000410000 */
[----:B------:R-:W-:Y:S02]  /*f110*/  HADD2.F32 R41, -RZ, R41.H1_H1 ;  /* 0x30000029ff297230 */ /* 0x000fe40000004100 */
[----:B------:R-:W-:Y:S01]  /*f120*/  FFMA.FTZ R35, R52, R6, R9 ;  /* 0x0000000634237223 */ /* 0x000fe20000010009 */
[--C-:B------:R-:W-:Y:S02]  /*f130*/  HADD2.F32 R46, -RZ, R7.reuse.H0_H0 ;  /* 0x20000007ff2e7230 */ /* 0x100fe40000004100 */
[----:B------:R-:W-:Y:S01]  /*f140*/  FMUL.FTZ R4, R39, R11 ;  /* 0x0000000b27047220 */ /* 0x000fe20000410000 */
[----:B------:R-:W-:-:S02]  /*f150*/  HADD2.F32 R7, -RZ, R7.H1_H1 ;  /* 0x30000007ff077230 */ /* 0x000fc40000004100 */
[----:B------:R-:W-:Y:S01]  /*f160*/  FMUL.FTZ R44, R55, R49 ;  /* 0x00000031372c7220 */ /* 0x000fe20000410000 */
[C---:B------:R-:W-:Y:S01]  /*f170*/  FMUL.FTZ R9, R38.reuse, R50 ;  /* 0x0000003226097220 */ /* 0x040fe20000410000 */
[C---:B------:R-:W-:Y:S01]  /*f180*/  FMUL.FTZ R6, R41.reuse, R11 ;  /* 0x0000000b29067220 */ /* 0x040fe20000410000 */
[-C--:B------:R-:W-:Y:S01]  /*f190*/  FFMA.FTZ R11, R38, R46.reuse, -R5 ;  /* 0x0000002e260b7223 */ /* 0x080fe20000010805 */
[----:B------:R-:W-:Y:S01]  /*f1a0*/  FFMA.FTZ R38, R41, R7, -R4 ;  /* 0x0000000729267223 */ /* 0x000fe20000010804 */
[----:B------:R-:W-:Y:S01]  /*f1b0*/  FFMA.FTZ R44, R59, R45, R44 ;  /* 0x0000002d3b2c7223 */ /* 0x000fe2000001002c */
[----:B------:R-:W-:Y:S01]  /*f1c0*/  FFMA.FTZ R46, R48, R46, R9 ;  /* 0x0000002e302e7223 */ /* 0x000fe20000010009 */
        /* <DEDUP_REMOVED lines=11> */
.L_x_615:
[----:B------:R-:W-:Y:S05]  /*f280*/  BSYNC B1 ;  /* 0x0000000000017941 */ /* 0x000fea0003800000 */
.L_x_614:
[----:B------:R-:W-:Y:S04]  /*f290*/  BSSY B1, `(.L_x_616) ;  /* 0x0000058000017945 */ /* 0x000fe80003800000 */
[----:B------:R-:W-:Y:S05]  /*f2a0*/  @P1 BRA `(.L_x_617) ;  /* 0x0000000400581947 */ /* 0x000fea0003800000 */
[----:B----4-:R-:W-:Y:S01]  /*f2b0*/  LEA.HI R0, R43, R210, RZ, 0x1d ;  /* 0x000000d22b007211 */ /* 0x010fe200078fe8ff */
[----:B------:R-:W-:Y:S02]  /*f2c0*/  HADD2.F32 R45, -RZ, R25.H0_H0 ;  /* 0x20000019ff2d7230 */ /* 0x000fe40000004100 */
[--C-:B------:R-:W-:Y:S01]  /*f2d0*/  HADD2.F32 R47, -RZ, R29.reuse.H0_H0 ;  /* 0x2000001dff2f7230 */ /* 0x100fe20000004100 */
[----:B0123--:R-:W-:Y:S01]  /*f2e0*/  SHF.R.S32.HI R5, RZ, 0x1f, R0 ;  /* 0x0000001fff057819 */ /* 0x00ffe20000011400 */
[----:B------:R-:W-:Y:S01]  /*f2f0*/  HADD2.F32 R50, -RZ, R30.H0_H0 ;  /* 0x2000001eff327230 */ /* 0x000fe20000004100 */
[----:B------:R-:W-:Y:S01]  /*f300*/  SHF.L.U32 R4, R0, 0x3, RZ ;  /* 0x0000000300047819 */ /* 0x000fe200000006ff */
[----:B------:R-:W-:Y:S01]  /*f310*/  HADD2.F32 R46, -RZ, R26.H0_H0 ;  /* 0x2000001aff2e7230 */ /* 0x000fe20000004100 */
[----:B------:R-:W-:Y:S01]  /*f320*/  LEA.HI R5, R5, R0, RZ, 0x3 ;  /* 0x0000000005057211 */ /* 0x000fe200078f18ff */
[----:B------:R-:W-:Y:S01]  /*f330*/  HADD2.F32 R52, -RZ, R29.H1_H1 ;  /* 0x3000001dff347230 */ /* 0x000fe20000004100 */
[----:B------:R-:W-:Y:S01]  /*f340*/  LOP3.LUT R0, R187, 0x38, R4, 0xf8, !PT ;  /* 0x00000038bb007812 */ /* 0x000fe200078ef804 */
[----:B------:R-:W-:-:S02]  /*f350*/  HADD2.F32 R48, -RZ, R25.H1_H1 ;  /* 0x30000019ff307230 */ /* 0x000fc40000004100 */
[----:B------:R-:W-:Y:S01]  /*f360*/  IMAD.SHL.U32 R5, R5, 0x400, RZ ;  /* 0x0000040005057824 */ /* 0x000fe200078e00ff */
[----:B------:R-:W-:Y:S01]  /*f370*/  LOP3.LUT R0, R0, R219, RZ, 0x3c, !PT ;  /* 0x000000db00007212 */ /* 0x000fe200078e3cff */
[----:B------:R-:W-:Y:S02]  /*f380*/  HADD2.F32 R49, -RZ, R30.H1_H1 ;  /* 0x3000001eff317230 */ /* 0x000fe40000004100 */
[----:B------:R-:W-:Y:S01]  /*f390*/  HADD2.F32 R51, -RZ, R31.H0_H0 ;  /* 0x2000001fff337230 */ /* 0x000fe20000004100 */
        /* <DEDUP_REMOVED lines=15> */
[C---:B------:R-:W-:Y:S01]  /*f490*/  FMUL.FTZ R44, R45.reuse, R37 ;  /* 0x000000252d2c7220 */ /* 0x040fe20000410000 */
[----:B------:R-:W-:Y:S02]  /*f4a0*/  HADD2.F32 R9, -RZ, R9.H1_H1 ;  /* 0x30000009ff097230 */ /* 0x000fe40000004100 */
[-C--:B------:R-:W-:Y:S01]  /*f4b0*/  FMUL.FTZ R29, R50, R8.reuse ;  /* 0x00000008321d7220 */ /* 0x080fe20000410000 */
[-C--:B------:R-:W-:Y:S01]  /*f4c0*/  FFMA.FTZ R42, R45, R33.reuse, -R42 ;  /* 0x000000212d2a7223 */ /* 0x080fe2000001082a */
[----:B------:R-:W-:Y:S01]  /*f4d0*/  FFMA.FTZ R44, R47, R33, R44 ;  /* 0x000000212f2c7223 */ /* 0x000fe2000001002c */
[----:B------:R-:W-:Y:S01]  /*f4e0*/  FMUL.FTZ R25, R46, R8 ;  /* 0x000000082e197220 */ /* 0x000fe20000410000 */
[----:B------:R-:W-:Y:S01]  /*f4f0*/  FMUL.FTZ R33, R52, R38 ;  /* 0x0000002634217220 */ /* 0x000fe20000410000 */
[----:B------:R-:W-:-:S02]  /*f500*/  HADD2.F32 R45, -RZ, R26.H1_H1 ;  /* 0x3000001aff2d7230 */ /* 0x000fc40000004100 */
[----:B------:R-:W-:Y:S01]  /*f510*/  FFMA.FTZ R29, R46, R4, -R29 ;  /* 0x000000042e1d7223 */ /* 0x000fe2000001081d */
[--C-:B------:R-:W-:Y:S02]  /*f520*/  HADD2.F32 R39, -RZ, R10.reuse.H0_H0 ;  /* 0x2000000aff277230 */ /* 0x100fe40000004100 */
[----:B------:R-:W-:Y:S01]  /*f530*/  FMUL.FTZ R37, R48, R38 ;  /* 0x0000002630257220 */ /* 0x000fe20000410000 */
[----:B------:R-:W-:Y:S01]  /*f540*/  FFMA.FTZ R25, R50, R4, R25 ;  /* 0x0000000432197223 */ /* 0x000fe20000010019 */
[----:B------:R-:W-:Y:S01]  /*f550*/  FFMA.FTZ R33, R48, R34, -R33 ;  /* 0x0000002230217223 */ /* 0x000fe20000010821 */
        /* <DEDUP_REMOVED lines=8> */
[--C-:B------:R-:W-:Y:S02]  /*f5e0*/  HADD2.F32 R41, -RZ, R11.reuse.H0_H0 ;  /* 0x2000000bff297230 */ /* 0x100fe40000004100 */
[-C--:B------:R-:W-:Y:S01]  /*f5f0*/  FMUL.FTZ R4, R51, R39.reuse ;  /* 0x0000002733047220 */ /* 0x080fe20000410000 */
[----:B------:R-:W-:Y:S01]  /*f600*/  FMUL.FTZ R38, R47, R39 ;  /* 0x000000272f267220 */ /* 0x000fe20000410000 */
[-C--:B------:R-:W-:Y:S01]  /*f610*/  FMUL.FTZ R5, R48, R10.reuse ;  /* 0x0000000a30057220 */ /* 0x080fe20000410000 */
[----:B------:R-:W-:Y:S01]  /*f620*/  FMUL.FTZ R9, R46, R10 ;  /* 0x0000000a2e097220 */ /* 0x000fe20000410000 */
[----:B------:R-:W-:-:S02]  /*f630*/  HADD2.F32 R11, -RZ, R11.H1_H1 ;  /* 0x3000000bff0b7230 */ /* 0x000fc40000004100 */
[----:B------:R-:W-:Y:S01]  /*f640*/  FFMA.FTZ R37, R52, R34, R37 ;  /* 0x0000002234257223 */ /* 0x000fe20000010025 */
[----:B------:R-:W-:Y:S02]  /*f650*/  HADD2.F32 R10, -RZ, R31.H1_H1 ;  /* 0x3000001fff0a7230 */ /* 0x000fe40000004100 */
[-C--:B------:R-:W-:Y:S01]  /*f660*/  FFMA.FTZ R34, R47, R35.reuse, -R4 ;  /* 0x000000232f227223 */ /* 0x080fe20000010804 */
[----:B------:R-:W-:Y:S02]  /*f670*/  HADD2.F32 R39, -RZ, R32.H1_H1 ;  /* 0x30000020ff277230 */ /* 0x000fe40000004100 */
[----:B------:R-:W-:Y:S01]  /*f680*/  FFMA.FTZ R38, R51, R35, R38 ;  /* 0x0000002333267223 */ /* 0x000fe20000010026 */
[----:B------:R-:W-:Y:S02]  /*f690*/  HADD2.F32 R8, -RZ, R27.H1_H1 ;  /* 0x3000001bff087230 */ /* 0x000fe40000004100 */
[----:B------:R-:W-:Y:S01]  /*f6a0*/  FFMA.FTZ R35, R46, R6, -R5 ;  /* 0x000000062e237223 */ /* 0x000fe20000010805 */
[----:B------:R-:W-:-:S02]  /*f6b0*/  HADD2.F32 R31, -RZ, R28.H1_H1 ;  /* 0x3000001cff1f7230 */ /* 0x000fc40000004100 */
[----:B------:R-:W-:Y:S01]  /*f6c0*/  FFMA.FTZ R27, R48, R6, R9 ;  /* 0x00000006301b7223 */ /* 0x000fe20000010009 */
[--C-:B------:R-:W-:Y:S02]  /*f6d0*/  HADD2.F32 R36, -RZ, R7.reuse.H0_H0 ;  /* 0x20000007ff247230 */ /* 0x100fe40000004100 */
[----:B------:R-:W-:Y:S01]  /*f6e0*/  FMUL.FTZ R5, R10, R41 ;  /* 0x000000290a057220 */ /* 0x000fe20000410000 */
[----:B------:R-:W-:Y:S02]  /*f6f0*/  HADD2.F32 R7, -RZ, R7.H1_H1 ;  /* 0x30000007ff077230 */ /* 0x000fe40000004100 */
[----:B------:R-:W-:Y:S01]  /*f700*/  FMUL.FTZ R4, R39, R11 ;  /* 0x0000000b27047220 */ /* 0x000fe20000410000 */
[C---:B------:R-:W-:Y:S01]  /*f710*/  FMUL.FTZ R41, R8.reuse, R41 ;  /* 0x0000002908297220 */ /* 0x040fe20000410000 */
[C---:B------:R-:W-:Y:S01]  /*f720*/  FMUL.FTZ R6, R31.reuse, R11 ;  /* 0x0000000b1f067220 */ /* 0x040fe20000410000 */
[-C--:B------:R-:W-:Y:S01]  /*f730*/  FFMA.FTZ R11, R8, R36.reuse, -R5 ;  /* 0x00000024080b7223 */ /* 0x080fe20000010805 */
[-C--:B------:R-:W-:Y:S01]  /*f740*/  FFMA.FTZ R28, R31, R7.reuse, -R4 ;  /* 0x000000071f1c7223 */ /* 0x080fe20000010804 */
[----:B------:R-:W-:Y:S01]  /*f750*/  FFMA.FTZ R41, R10, R36, R41 ;  /* 0x000000240a297223 */ /* 0x000fe20000010029 */
        /* <DEDUP_REMOVED lines=8> */
[----:B------:R-:W-:-:S02]  /*f7e0*/  F2FP.F16.F32.PACK_AB R10, R27, R38 ;  /* 0x000000261b0a723e */ /* 0x000fc400000000ff */
[----:B------:R-:W-:-:S05]  /*f7f0*/  F2FP.F16.F32.PACK_AB R11, R32, R41 ;  /* 0x00000029200b723e */ /* 0x000fca00000000ff */
[----:B------:R0:W-:Y:S02]  /*f800*/  STS.128 [R0+0x10400], R8 ;  /* 0x0104000800007388 */ /* 0x0001e40000000c00 */
.L_x_617:
[----:B------:R-:W-:Y:S05]  /*f810*/  BSYNC B1 ;  /* 0x0000000000017941 */ /* 0x000fea0003800000 */
.L_x_616:
[----:B------:R-:W-:Y:S05]  /*f820*/  @P2 BRA `(.L_x_589) ;  /* 0x0000000400582947 */ /* 0x000fea0003800000 */
[----:B------:R-:W-:Y:S01]  /*f830*/  LEA.HI R43, R43, R216, RZ, 0x1d ;  /* 0x000000d82b2b7211 */ /* 0x000fe200078fe8ff */
[----:B------:R-:W-:Y:S02]  /*f840*/  HADD2.F32 R33, -RZ, R3.H0_H0 ;  /* 0x20000003ff217230 */ /* 0x000fe40000004100 */
[--C-:B------:R-:W-:Y:S01]  /*f850*/  HADD2.F32 R35, -RZ, R15.reuse.H0_H0 ;  /* 0x2000000fff237230 */ /* 0x100fe20000004100 */
[----:B01234-:R-:W-:Y:S01]  /*f860*/  SHF.R.S32.HI R4, RZ, 0x1f, R43 ;  /* 0x0000001fff047819 */ /* 0x01ffe2000001142b */
        /* <DEDUP_REMOVED lines=63> */
[-C--:B------:R-:W-:Y:S01]  /*fc60*/  FMUL.FTZ R5, R10, R32.reuse ;  /* 0x000000200a057220 */ /* 0x080fe20000410000 */
[----:B------:R-:W-:Y:S02]  /*fc70*/  HADD2.F32 R7, -RZ, R7.H1_H1 ;  /* 0x30000007ff077230 */ /* 0x000fe40000004100 */
[-C--:B------:R-:W-:Y:S01]  /*fc80*/  FMUL.FTZ R4, R31, R11.reuse ;  /* 0x0000000b1f047220 */ /* 0x080fe20000410000 */
        /* <DEDUP_REMOVED lines=16> */
.L_x_589:
[----:B------:R-:W-:Y:S05]  /*fd90*/  BSYNC B0 ;  /* 0x0000000000007941 */ /* 0x000fea0003800000 */
.L_x_567:
[----:B------:R-:W-:Y:S01]  /*fda0*/  @!PT LDS RZ, [RZ] ;  /* 0x00000000fffff984 */ /* 0x000fe20000000800 */
[----:B------:R-:W-:Y:S01]  /*fdb0*/  @!PT LDS RZ, [RZ] ;  /* 0x00000000fffff984 */ /* 0x000fe20000000800 */
[----:B------:R-:W-:Y:S01]  /*fdc0*/  @!PT LDS RZ, [RZ] ;  /* 0x00000000fffff984 */ /* 0x000fe20000000800 */
[----:B------:R-:W-:Y:S01]  /*fdd0*/  @!PT LDS RZ, [RZ] ;  /* 0x00000000fffff984 */ /* 0x000fe20000000800 */
[----:B------:R5:W-:Y:S06]  /*fde0*/  MEMBAR.ALL.CTA ;  /* 0x0000000000007992 */ /* 0x000bec0000008000 */
[----:B-----5:R-:W5:Y:S01]  /*fdf0*/  FENCE.VIEW.ASYNC.S ;  /* 0x00000000000073c6 */ /* 0x020f620000000000 */
[----:B------:R-:W-:Y:S05]  /*fe00*/  WARPSYNC.ALL ;  /* 0x0000000000007948 */ /* 0x000fea0003800000 */
[----:B-----5:R-:W-:Y:S06]  /*fe10*/  BAR.SYNC.DEFER_BLOCKING 0xd, 0x100 ;  /* 0x0344000000007b1d */ /* 0x020fec0000010000 */
.L_x_565:
[----:B------:R-:W-:-:S13]  /*fe20*/  ISETP.NE.AND P0, PT, R188, 0x3, PT ;  /* 0x00000003bc00780c */ /* 0x000fda0003f05270 */
[----:B------:R-:W-:Y:S05]  /*fe30*/  @!P0 BRA `(.L_x_618) ;  /* 0x0000000000048947 */ /* 0x000fea0003800000 */
[----:B------:R-:W-:Y:S01]  /*fe40*/  BPT.TRAP 0x1 ;  /* 0x000000040000795c */ /* 0x000fe20000300000 */
.L_x_618:
[----:B01234-:R-:W-:Y:S02]  /*fe50*/  LEA R4, R192, R2, 0x3 ;  /* 0x00000002c0047211 */ /* 0x01ffe400078e18ff */
[----:B------:R-:W-:-:S04]  /*fe60*/  SHF.L.U32 R3, R194, 0x1f, RZ ;  /* 0x0000001fc2037819 */ /* 0x000fc800000006ff */
[----:B------:R0:W1:Y:S01]  /*fe70*/  SYNCS.PHASECHK.TRANS64.TRYWAIT P2, [R4+URZ+0x34830], R3 ;  /* 0x03483003040075a7 */ /* 0x000062000804017f */
[----:B------:R-:W-:Y:S05]  /*fe80*/  @!P0 BRA `(.L_x_619) ;  /* 0x0000000000048947 */ /* 0x000fea0003800000 */
[----:B------:R-:W-:Y:S01]  /*fe90*/  BPT.TRAP 0x1 ;  /* 0x000000040000795c */ /* 0x000fe20000300000 */
.L_x_619:
[----:B------:R-:W2:Y:S01]  /*fea0*/  S2R R0, SR_TID.X ;  /* 0x0000000000007919 */ /* 0x000ea20000002100 */
[----:B------:R-:W-:Y:S01]  /*feb0*/  IMAD.MOV.U32 R151, RZ, RZ, RZ ;  /* 0x000000ffff977224 */ /* 0x000fe200078e00ff */
[----:B--2---:R-:W-:-:S04]  /*fec0*/  LOP3.LUT R0, R0, 0x7f, RZ, 0xc0, !PT ;  /* 0x0000007f00007812 */ /* 0x004fc800078ec0ff */
[----:B------:R-:W-:Y:S01]  /*fed0*/  ISETP.NE.AND P1, PT, R0, RZ, PT ;  /* 0x000000ff0000720c */ /* 0x000fe20003f25270 */
[----:B-1----:R-:W-:-:S12]  /*fee0*/  @P2 BRA `(.L_x_620) ;  /* 0x0000000000082947 */ /* 0x002fd80003800000 */
[----:B------:R-:W1:Y:S02]  /*fef0*/  SYNCS.PHASECHK.TRANS64.TRYWAIT P2, [R4+URZ+0x34830], R3 ;  /* 0x03483003040075a7 */ /* 0x000e64000804017f */
[----:B-1----:R-:W-:Y:S05]  /*ff00*/  @!P2 BRA `(.L_x_621) ;  /* 0x000000dc00e4a947 */ /* 0x002fea0003800000 */
.L_x_620:
[----:B------:R-:W-:Y:S05]  /*ff10*/  WARPSYNC.ALL ;  /* 0x0000000000007948 */ /* 0x000fea0003800000 */
[----:B------:R-:W-:Y:S01]  /*ff20*/  VIADD R0, R2, 0x1c400 ;  /* 0x0001c40002007836 */ /* 0x000fe20000000000 */
[----:B------:R-:W-:Y:S01]  /*ff30*/  R2UR UR4, R40 ;  /* 0x00000000280472ca */ /* 0x000fe200000e0000 */
[----:B------:R-:W-:Y:S01]  /*ff40*/  UMOV UR9, 0x40000040 ;  /* 0x4000004000097882 */ /* 0x000fe20000000000 */
[----:B------:R-:W-:Y:S01]  /*ff50*/  MOV R9, 0x40000040 ;  /* 0x4000004000097802 */ /* 0x000fe20000000f00 */
[----:B------:R-:W-:Y:S01]  /*ff60*/  WARPGROUP.ARRIVE ;  /* 0x00000000000079c5 */ /* 0x000fe20000000000 */
[----:B------:R-:W-:Y:S01]  /*ff70*/  SHF.R.U32.HI R0, RZ, 0x4, R0 ;  /* 0x00000004ff007819 */ /* 0x000fe20000011600 */
[----:B------:R-:W-:Y:S01]  /*ff80*/  IMAD.MOV.U32 R11, RZ, RZ, 0x40000040 ;  /* 0x40000040ff0b7424 */ /* 0x000fe200078e00ff */
[----:B------:R-:W-:Y:S01]  /*ff90*/  R2UR UR11, R9 ;  /* 0x00000000090b72ca */ /* 0x000fe200000e0000 */
[----:B------:R-:W-:Y:S01]  /*ffa0*/  IMAD.U32 R13, RZ, RZ, UR9 ;  /* 0x00000009ff0d7e24 */ /* 0x000fe2000f8e00ff */
[----:B------:R-:W-:Y:S01]  /*ffb0*/  LOP3.LUT R0, R0, 0x3fff, RZ, 0xc0, !PT ;  /* 0x00003fff00007812 */ /* 0x000fe200078ec0ff */
[----:B------:R-:W-:Y:S01]  /*ffc0*/  UMOV UR57, 0x40000040 ;  /* 0x4000004000397882 */ /* 0x000fe20000000000 */
[----:B------:R-:W-:Y:S01]  /*ffd0*/  UMOV UR53, 0x40000040 ;  /* 0x4000004000357882 */ /* 0x000fe20000000000 */
[----:B------:R-:W-:Y:S01]  /*ffe0*/  UMOV UR49, 0x40000040 ;  /* 0x4000004000317882 */ /* 0x000fe20000000000 */
[----:B------:R-:W-:Y:S01]  /*fff0*/  LOP3.LUT R7, R0, 0x10000, RZ, 0xfc, !PT ;  /* 0x0001000000077812 */ /* 0x000fe200078efcff */
[----:B------:R-:W-:Y:S01]  /*10000*/  ULOP3.LUT UR4, UR4, 0x10000, URZ, 0xfc, !UPT ;  /* 0x0001000004047892 */ /* 0x000fe2000f8efc3f */
[----:B------:R-:W-:Y:S01]  /*10010*/  IMAD.MOV.U32 R9, RZ, RZ, 0x40000040 ;  /* 0x40000040ff097424 */ /* 0x000fe200078e00ff */
[----:B------:R-:W-:Y:S01]  /*10020*/  UMOV UR45, 0x40000040 ;  /* 0x40000040002d7882 */ /* 0x000fe20000000000 */
[----:B------:R-:W-:Y:S01]  /*10030*/  UMOV UR41, 0x40000040 ;  /* 0x4000004000297882 */ /* 0x000fe20000000000 */
[----:B------:R-:W-:Y:S01]  /*10040*/  IMAD R8, R192, 0xc00, R7 ;  /* 0x00000c00c0087824 */ /* 0x000fe200078e0207 */
[----:B------:R-:W-:Y:S01]  /*10050*/  UIADD3 UR5, UR4, 0x2, URZ ;  /* 0x0000000204057890 */ /* 0x000fe2000fffe03f */
[----:B------:R-:W-:Y:S01]  /*10060*/  R2UR UR43, R9 ;  /* 0x00000000092b72ca */ /* 0x000fe200000e0000 */
[----:B------:R-:W-:Y:S01]  /*10070*/  UMOV UR8, UR4 ;  /* 0x0000000400087c82 */ /* 0x000fe20008000000 */
[----:B------:R-:W-:Y:S01]  /*10080*/  UIADD3 UR56, UR4, 0x406, URZ ;  /* 0x0000040604387890 */ /* 0x000fe2000fffe03f */
[C---:B------:R-:W-:Y:S01]  /*10090*/  R2UR UR10, R8.reuse ;  /* 0x00000000080a72ca */ /* 0x040fe200000e0000 */
[----:B------:R-:W-:Y:S01]  /*100a0*/  IMAD.U32 R12, RZ, RZ, UR8 ;  /* 0x00000008ff0c7e24 */ /* 0x000fe2000f8e00ff */
[----:B------:R-:W-:Y:S01]  /*100b0*/  IADD3 R10, R8, 0x2, RZ ;  /* 0x00000002080a7810 */ /* 0x000fe20007ffe0ff */
[----:B------:R-:W-:Y:S01]  /*100c0*/  UIADD3 UR52, UR4, 0x800, URZ ;  /* 0x0000080004347890 */ /* 0x000fe2000fffe03f */
[----:B01----:R-:W-:Y:S01]  /*100d0*/  IADD3 R3, R222, R152, RZ ;  /* 0x00000098de037210 */ /* 0x003fe20007ffe0ff */
[----:B------:R-:W-:Y:S01]  /*100e0*/  UIADD3 UR48, UR4, 0x802, URZ ;  /* 0x0000080204307890 */ /* 0x000fe2000fffe03f */
[----:B------:R0:W-:Y:S01]  /*100f0*/  STL.64 [R1+0x30], R12 ;  /* 0x0000300c01007387 */ /* 0x0001e20000100a00 */
[----:B------:R-:W-:Y:S01]  /*10100*/  UIADD3 UR44, UR4, 0x804, URZ ;  /* 0x00000804042c7890 */ /* 0x000fe2000fffe03f */
[----:B------:R-:W-:Y:S01]  /*10110*/  P2R R20, PR, RZ, 0x2 ;  /* 0x00000002ff147803 */ /* 0x000fe20000000000 */
[----:B------:R-:W-:Y:S01]  /*10120*/  UIADD3 UR40, UR4, 0x806, URZ ;  /* 0x0000080604287890 */ /* 0x000fe2000fffe03f */
[----:B------:R-:W-:Y:S01]  /*10130*/  IMAD R6, R202, -0x80, R3 ;  /* 0xffffff80ca067824 */ /* 0x000fe200078e0203 */
[----:B------:R-:W-:Y:S01]  /*10140*/  P2R R14, PR, RZ, 0x1 ;  /* 0x00000001ff0e7803 */ /* 0x000fe20000000000 */
[----:B------:R-:W-:Y:S01]  /*10150*/  BSSY B0, `(.L_x_622) ;  /* 0x00004bc000007945 */ /* 0x000fe20003800000 */
[----:B------:R-:W-:Y:S01]  /*10160*/  HGMMA.64x128x16.F32 R24, gdesc[UR8], RZ, !UPT, gsb0 ;  /* 0x01e00000081879f0 */ /* 0x000fe2000c0008ff */
[----:B------:R-:W-:Y:S01]  /*10170*/  R2UR UR10, R10 ;  /* 0x000000000a0a72ca */ /* 0x000fe200000e0000 */
[----:B------:R-:W-:Y:S01]  /*10180*/  UMOV UR8, UR5 ;  /* 0x0000000500087c82 */ /* 0x000fe20008000000 */
[----:B------:R-:W-:Y:S01]  /*10190*/  R2UR UR11, R11 ;  /* 0x000000000b0b72ca */ /* 0x000fe200000e0000 */
[----:B------:R-:W-:Y:S01]  /*101a0*/  UMOV UR9, 0x40000040 ;  /* 0x4000004000097882 */ /* 0x000fe20000000000 */
[----:B------:R-:W-:Y:S01]  /*101b0*/  VIADD R10, R8, 0x4 ;  /* 0x00000004080a7836 */ /* 0x000fe20000000000 */
[----:B------:R-:W-:Y:S01]  /*101c0*/  UIADD3 UR5, UR4, 0x4, URZ ;  /* 0x0000000404057890 */ /* 0x000fe2000fffe03f */
[----:B------:R-:W-:Y:S01]  /*101d0*/  IMAD.MOV.U32 R11, RZ, RZ, 0x40000040 ;  /* 0x40000040ff0b7424 */ /* 0x000fe200078e00ff */
[----:B0-----:R-:W-:Y:S01]  /*101e0*/  MOV R13, UR9 ;  /* 0x00000009000d7c02 */ /* 0x001fe20008000f00 */
[----:B------:R-:W-:Y:S01]  /*101f0*/  IMAD.U32 R12, RZ, RZ, UR8 ;  /* 0x00000008ff0c7e24 */ /* 0x000fe2000f8e00ff */
[C---:B------:R-:W-:Y:S01]  /*10200*/  ISETP.GT.AND P4, PT, R6.reuse, RZ, PT ;  /* 0x000000ff0600720c */ /* 0x040fe20003f84270 */
[--C-:B------:R-:W-:Y:S01]  /*10210*/  IMAD.MOV.U32 R150, RZ, RZ, R151.reuse ;  /* 0x000000ffff967224 */ /* 0x100fe200078e0097 */
[C---:B------:R-:W-:Y:S01]  /*10220*/  ISETP.GT.AND P3, PT, R6.reuse, 0x1, PT ;  /* 0x000000010600780c */ /* 0x040fe20003f64270 */
[--C-:B------:R-:W-:Y:S01]  /*10230*/  IMAD.MOV.U32 R148, RZ, RZ, R151.reuse ;  /* 0x000000ffff947224 */ /* 0x100fe200078e0097 */
[----:B------:R0:W-:Y:S01]  /*10240*/  STL.64 [R1+0x28], R12 ;  /* 0x0000280c01007387 */ /* 0x0001e20000100a00 */
[C---:B------:R-:W-:Y:S01]  /*10250*/  ISETP.GT.AND P2, PT, R6.reuse, 0x8, PT ;  /* 0x000000080600780c */ /* 0x040fe20003f44270 */
[--C-:B------:R-:W-:Y:S01]  /*10260*/  IMAD.MOV.U32 R146, RZ, RZ, R151.reuse ;  /* 0x000000ffff927224 */ /* 0x100fe200078e0097 */
[C---:B------:R-:W-:Y:S01]  /*10270*/  ISETP.GT.AND P6, PT, R6.reuse, 0x9, PT ;  /* 0x000000090600780c */ /* 0x040fe20003fc4270 */
[--C-:B------:R-:W-:Y:S01]  /*10280*/  IMAD.MOV.U32 R144, RZ, RZ, R151.reuse ;  /* 0x000000ffff907224 */ /* 0x100fe200078e0097 */
[C---:B------:R-:W-:Y:S01]  /*10290*/  ISETP.GT.AND P5, PT, R6.reuse, 0x10, PT ;  /* 0x000000100600780c */ /* 0x040fe20003fa4270 */
[--C-:B------:R-:W-:Y:S01]  /*102a0*/  IMAD.MOV.U32 R142, RZ, RZ, R151.reuse ;  /* 0x000000ffff8e7224 */ /* 0x100fe200078e0097 */
[C---:B------:R-:W-:Y:S01]  /*102b0*/  ISETP.GT.AND P1, PT, R6.reuse, 0x59, PT ;  /* 0x000000590600780c */ /* 0x040fe20003f24270 */
[--C-:B------:R-:W-:Y:S01]  /*102c0*/  IMAD.MOV.U32 R140, RZ, RZ, R151.reuse ;  /* 0x000000ffff8c7224 */ /* 0x100fe200078e0097 */
[----:B------:R-:W-:Y:S01]  /*102d0*/  ISETP.GT.AND P0, PT, R6, 0x60, PT ;  /* 0x000000600600780c */ /* 0x000fe20003f04270 */
[--C-:B------:R-:W-:Y:S01]  /*102e0*/  IMAD.MOV.U32 R138, RZ, RZ, R151.reuse ;  /* 0x000000ffff8a7224 */ /* 0x100fe200078e0097 */
[-C--:B------:R-:W-:Y:S01]  /*102f0*/  MOV R149, R151.reuse ;  /* 0x0000009700957202 */ /* 0x080fe20000000f00 */
[--C-:B------:R-:W-:Y:S01]  /*10300*/  IMAD.MOV.U32 R136, RZ, RZ, R151.reuse ;  /* 0x000000ffff887224 */ /* 0x100fe200078e0097 */
[-C--:B-----5:R-:W-:Y:S01]  /*10310*/  MOV R147, R151.reuse ;  /* 0x0000009700937202 */ /* 0x0a0fe20000000f00 */
[--C-:B------:R-:W-:Y:S01]  /*10320*/  IMAD.MOV.U32 R134, RZ, RZ, R151.reuse ;  /* 0x000000ffff867224 */ /* 0x100fe200078e0097 */
[-C--:B------:R-:W-:Y:S01]  /*10330*/  MOV R145, R151.reuse ;  /* 0x0000009700917202 */ /* 0x080fe20000000f00 */
[--C-:B------:R-:W-:Y:S01]  /*10340*/  IMAD.MOV.U32 R132, RZ, RZ, R151.reuse ;  /* 0x000000ffff847224 */ /* 0x100fe200078e0097 */
[-C--:B------:R-:W-:Y:S01]  /*10350*/  MOV R143, R151.reuse ;  /* 0x00000097008f7202 */ /* 0x080fe20000000f00 */
[--C-:B------:R-:W-:Y:S01]  /*10360*/  IMAD.MOV.U32 R130, RZ, RZ, R151.reuse ;  /* 0x000000ffff827224 */ /* 0x100fe200078e0097 */
        /* <DEDUP_REMOVED lines=24> */
[----:B------:R-:W-:Y:S01]  /*104f0*/  HGMMA.64x128x16.F32 R24, gdesc[UR8], R24, gsb0 ;  /* 0x01e00000081879f0 */ /* 0x000fe20008000818 */
[----:B------:R-:W-:Y:S01]  /*10500*/  R2UR UR10, R10 ;  /* 0x000000000a0a72ca */ /* 0x000fe200000e0000 */
[----:B------:R-:W-:Y:S01]  /*10510*/  UMOV UR8, UR5 ;  /* 0x0000000500087c82 */ /* 0x000fe20008000000 */
[----:B------:R-:W-:Y:S01]  /*10520*/  R2UR UR11, R11 ;  /* 0x000000000b0b72ca */ /* 0x000fe200000e0000 */
[----:B------:R-:W-:Y:S01]  /*10530*/  UMOV UR9, 0x40000040 ;  /* 0x4000004000097882 */ /* 0x000fe20000000000 */
[----:B------:R-:W-:Y:S01]  /*10540*/  VIADD R10, R8, 0x6 ;  /* 0x00000006080a7836 */ /* 0x000fe20000000000 */
[----:B------:R-:W-:Y:S01]  /*10550*/  MOV R11, 0x40000040 ;  /* 0x40000040000b7802 */ /* 0x000fe20000000f00 */
[----:B------:R-:W-:Y:S01]  /*10560*/  UIADD3 UR5, UR4, 0x6, URZ ;  /* 0x0000000604057890 */ /* 0x000fe2000fffe03f */
[----:B0-----:R-:W-:Y:S01]  /*10570*/  MOV R12, UR8 ;  /* 0x00000008000c7c02 */ /* 0x001fe20008000f00 */
[----:B------:R-:W-:-:S05]  /*10580*/  IMAD.U32 R13, RZ, RZ, UR9 ;  /* 0x00000009ff0d7e24 */ /* 0x000fca000f8e00ff */
[----:B------:R0:W-:Y:S01]  /*10590*/  STL.64 [R1+0x20], R12 ;  /* 0x0000200c01007387 */ /* 0x0001e20000100a00 */
[----:B------:R-:W-:Y:S02]  /*105a0*/  WARPGROUP.DEPBAR.LE gsb0, 0x0 ;  /* 0x00008000000079c5 */ /* 0x000fe40000010000 */
[----:B------:R-:W-:-:S06]  /*105b0*/  WARPGROUP.ARRIVE ;  /* 0x00000000000079c5 */ /* 0x000fcc0000000000 */
[----:B------:R-:W-:Y:S01]  /*105c0*/  HGMMA.64x128x16.F32 R24, gdesc[UR8], R24, gsb0 ;  /* 0x01e00000081879f0 */ /* 0x000fe20008000818 */
[----:B------:R-:W-:Y:S01]  /*105d0*/  R2UR UR10, R10 ;  /* 0x000000000a0a72ca */ /* 0x000fe200000e0000 */
[----:B------:R-:W-:Y:S01]  /*105e0*/  UMOV UR8, UR5 ;  /* 0x0000000500087c82 */ /* 0x000fe20008000000 */
[----:B------:R-:W-:Y:S01]  /*105f0*/  R2UR UR11, R11 ;  /* 0x000000000b0b72ca */ /* 0x000fe200000e0000 */
[----:B------:R-:W-:Y:S01]  /*10600*/  UMOV UR9, 0x40000040 ;  /* 0x4000004000097882 */ /* 0x000fe20000000000 */
[----:B------:R-:W-:Y:S01]  /*10610*/  IMAD.MOV.U32 R11, RZ, RZ, 0x40000040 ;  /* 0x40000040ff0b7424 */ /* 0x000fe200078e00ff */
[----:B------:R-:W-:Y:S01]  /*10620*/  IADD3 R10, R8, 0x400, RZ ;  /* 0x00000400080a7810 */ /* 0x000fe20007ffe0ff */
[----:B------:R-:W-:Y:S01]  /*10630*/  UIADD3 UR5, UR4, 0x400, URZ ;  /* 0x0000040004057890 */ /* 0x000fe2000fffe03f */
[----:B0-----:R-:W-:Y:S02]  /*10640*/  IMAD.U32 R12, RZ, RZ, UR8 ;  /* 0x00000008ff0c7e24 */ /* 0x001fe4000f8e00ff */
        /* <DEDUP_REMOVED lines=26> */
[----:B------:R-:W-:Y:S01]  /*107f0*/  IMAD.U32 R13, RZ, RZ, UR9 ;  /* 0x00000009ff0d7e24 */ /* 0x000fe2000f8e00ff */
[----:B------:R-:W-:-:S04]  /*10800*/  ULDC UR4, c[0x0][0x988] ;  /* 0x0002620000047ab9 */ /* 0x000fc80000000800 */
        /* <DEDUP_REMOVED lines=10> */
[----:B0-----:R-:W-:Y:S02]  /*108b0*/  IMAD.U32 R12, RZ, RZ, UR8 ;  /* 0x00000008ff0c7e24 */ /* 0x001fe4000f8e00ff */
[----:B------:R-:W-:Y:S01]  /*108c0*/  IMAD.U32 R13, RZ, RZ, UR9 ;  /* 0x00000009ff0d7e24 */ /* 0x000fe2000f8e00ff */
[----:B------:R-:W-:Y:S01]  /*108d0*/  R2UR UR58, R10 ;  /* 0x000000000a3a72ca */ /* 0x000fe200000e0000 */
[----:B------:R-:W-:Y:S01]  /*108e0*/  VIADD R10, R8, 0x800 ;  /* 0x00000800080a7836 */ /* 0x000fe20000000000 */
[----:B------:R-:W-:-:S02]  /*108f0*/  R2UR UR59, R11 ;  /* 0x000000000b3b72ca */ /* 0x000fc400000e0000 */
[----:B------:R-:W-:Y:S01]  /*10900*/  MOV R11, 0x40000040 ;  /* 0x40000040000b7802 */ /* 0x000fe20000000f00 */
[----:B------:R0:W-:Y:S01]  /*10910*/  STL.64 [R1], R12 ;  /* 0x0000000c01007387 */ /* 0x0001e20000100a00 */
[----:B------:R-:W-:Y:S01]  /*10920*/  R2UR UR54, R10 ;  /* 0x000000000a3672ca */ /* 0x000fe200000e0000 */
[----:B------:R-:W-:Y:S01]  /*10930*/  VIADD R10, R8, 0x802 ;  /* 0x00000802080a7836 */ /* 0x000fe20000000000 */
[----:B------:R-:W-:Y:S01]  /*10940*/  R2UR UR55, R11 ;  /* 0x000000000b3772ca */ /* 0x000fe200000e0000 */
[----:B------:R-:W-:-:S03]  /*10950*/  IMAD.MOV.U32 R11, RZ, RZ, 0x40000040 ;  /* 0x40000040ff0b7424 */ /* 0x000fc600078e00ff */
[----:B------:R-:W-:Y:S02]  /*10960*/  R2UR UR50, R10 ;  /* 0x000000000a3272ca */ /* 0x000fe400000e0000 */
[----:B------:R-:W-:Y:S01]  /*10970*/  R2UR UR51, R11 ;  /* 0x000000000b3372ca */ /* 0x000fe200000e0000 */
[----:B------:R-:W-:Y:S01]  /*10980*/  IMAD.MOV.U32 R11, RZ, RZ, 0x40000040 ;  /* 0x40000040ff0b7424 */ /* 0x000fe200078e00ff */
[C---:B------:R-:W-:Y:S02]  /*10990*/  IADD3 R10, R8.reuse, 0x804, RZ ;  /* 0x00000804080a7810 */ /* 0x040fe40007ffe0ff */
[----:B------:R-:W-:Y:S02]  /*109a0*/  IADD3 R8, R8, 0x806, RZ ;  /* 0x0000080608087810 */ /* 0x000fe40007ffe0ff */
[----:B------:R-:W-:Y:S02]  /*109b0*/  R2UR UR46, R10 ;  /* 0x000000000a2e72ca */ /* 0x000fe400000e0000 */
[----:B------:R-:W-:-:S02]  /*109c0*/  R2UR UR47, R11 ;  /* 0x000000000b2f72ca */ /* 0x000fc400000e0000 */
[----:B------:R-:W-:Y:S01]  /*109d0*/  R2UR UR42, R8 ;  /* 0x00000000082a72ca */ /* 0x000fe200000e0000 */
        /* <DEDUP_REMOVED lines=17> */
[----:B------:R-:W-:Y:S01]  /*10af0*/  HGMMA.64x128x16.F32 R24, gdesc[UR40], R24, gsb0 ;  /* 0x01e00000281879f0 */ /* 0x000fe20008000818 */
[----:B------:R-:W-:Y:S02]  /*10b00*/  ULDC UR42, c[0x0][0x988] ;  /* 0x00026200002a7ab9 */ /* 0x000fe40000000800 */
        /* <DEDUP_REMOVED lines=31> */
[----:B0-----:R-:W-:Y:S02]  /*10d00*/  FSEL R13, R38, -INF , P3 ;  /* 0xff800000260d7808 */ /* 0x001fe40001800000 */
        /* <DEDUP_REMOVED lines=51> */
[----:B------:R-:W-:Y:S02]  /*11040*/  ISETP.GT.AND P1, PT, R6, 0x61, PT ;  /* 0x000000610600780c */ /* 0x000fe40003f24270 */
[----:B------:R-:W-:Y:S02]  /*11050*/  FSEL R107, R72, -INF , P0 ;  /* 0xff800000486b7808 */ /* 0x000fe40000000000 */
[----:B------:R-:W-:Y:S02]  /*11060*/  FMNMX.FTZ R0, R105, R0, !PT ;  /* 0x0000000069007209 */ /* 0x000fe40007810000 */
        /* <DEDUP_REMOVED lines=9> */
[----:B------:R-:W-:Y:S02]  /*11100*/  FMNMX.FTZ R0, R109, R0, !PT ;  /* 0x000000006d007209 */ /* 0x000fe40007810000 */
[----:B------:R-:W-:Y:S02]  /*11110*/  ISETP.GT.AND P3, PT, R6, 0x70, PT ;  /* 0x000000700600780c */ /* 0x000fe40003f64270 */
[----:B------:R-:W-:Y:S02]  /*11120*/  FSEL R41, R66, -INF , P4 ;  /* 0xff80000042297808 */ /* 0x000fe40002000000 */
[----:B------:R-:W-:Y:S02]  /*11130*/  FSEL R113, R80, -INF , P3 ;  /* 0xff80000050717808 */ /* 0x000fe40001800000 */
[----:B------:R-:W-:Y:S02]  /*11140*/  FMNMX.FTZ R0, R111, R0, !PT ;  /* 0x000000006f007209 */ /* 0x000fe40007810000 */
[----:B------:R-:W-:-:S02]  /*11150*/  ISETP.GT.AND P4, PT, R6, 0x71, PT ;  /* 0x000000710600780c */ /* 0x000fc40003f84270 */
[----:B------:R-:W-:Y:S02]  /*11160*/  FSEL R63, R63, -INF , P5 ;  /* 0xff8000003f3f7808 */ /* 0x000fe40002800000 */
[----:B------:R-:W-:Y:S02]  /*11170*/  FSEL R117, R81, -INF , P4 ;  /* 0xff80000051757808 */ /* 0x000fe40002000000 */
[----:B------:R-:W-:Y:S02]  /*11180*/  FMNMX.FTZ R0, R113, R0, !PT ;  /* 0x0000000071007209 */ /* 0x000fe40007810000 */
[----:B------:R-:W-:Y:S02]  /*11190*/  ISETP.GT.AND P5, PT, R6, 0x78, PT ;  /* 0x000000780600780c */ /* 0x000fe40003fa4270 */
[----:B------:R-:W-:Y:S02]  /*111a0*/  FSEL R37, R62, -INF , P6 ;  /* 0xff8000003e257808 */ /* 0x000fe40003000000 */
[----:B------:R-:W-:-:S02]  /*111b0*/  FSEL R115, R84, -INF , P5 ;  /* 0xff80000054737808 */ /* 0x000fc40002800000 */
[----:B------:R-:W-:Y:S02]  /*111c0*/  FMNMX.FTZ R0, R117, R0, !PT ;  /* 0x0000000075007209 */ /* 0x000fe40007810000 */
[C---:B------:R-:W-:Y:S02]  /*111d0*/  ISETP.GT.AND P6, PT, R6.reuse, 0x79, PT ;  /* 0x000000790600780c */ /* 0x040fe40003fc4270 */
[----:B------:R-:W-:Y:S02]  /*111e0*/  FMNMX.FTZ R0, R115, R0, !PT ;  /* 0x0000000073007209 */ /* 0x000fe40007810000 */
[----:B------:R-:W-:Y:S02]  /*111f0*/  FSEL R85, R85, -INF , P6 ;  /* 0xff80000055557808 */ /* 0x000fe40003000000 */
[----:B------:R-:W-:Y:S02]  /*11200*/  P2R R26, PR, RZ, 0x1 ;  /* 0x00000001ff1a7803 */ /* 0x000fe40000000000 */
[----:B------:R-:W-:Y:S01]  /*11210*/  FMNMX.FTZ R8, R85, R0, !PT ;  /* 0x0000000055087209 */ /* 0x000fe20007810000 */
[----:B------:R-:W-:Y:S01]  /*11220*/  IMAD.U32 R0, RZ, RZ, UR4 ;  /* 0x00000004ff007e24 */ /* 0x000fe2000f8e00ff */
[----:B------:R-:W-:-:S02]  /*11230*/  ISETP.GT.AND P0, PT, R6, 0x59, PT ;  /* 0x000000590600780c */ /* 0x000fc40003f04270 */
[----:B------:R-:W-:Y:S01]  /*11240*/  P2R R28, PR, RZ, 0x2 ;  /* 0x00000002ff1c7803 */ /* 0x000fe20000000000 */
[----:B------:R-:W0:Y:S01]  /*11250*/  SHFL.BFLY PT, R3, R8, 0x2, 0x1f ;  /* 0x0c401f0008037f89 */ /* 0x000e2200000e0000 */
[----:B------:R-:W-:Y:S02]  /*11260*/  ISETP.GT.AND P1, PT, R6, 0x60, PT ;  /* 0x000000600600780c */ /* 0x000fe40003f24270 */
[----:B------:R-:W-:Y:S02]  /*11270*/  FSEL R71, R71, -INF , P0 ;  /* 0xff80000047477808 */ /* 0x000fe40000000000 */
[----:B------:R-:W-:Y:S02]  /*11280*/  FSEL R65, R74, -INF , P1 ;  /* 0xff8000004a417808 */ /* 0x000fe40000800000 */
[----:B------:R-:W-:Y:S02]  /*11290*/  ISETP.NE.AND P1, PT, R28, RZ, PT ;  /* 0x000000ff1c00720c */ /* 0x000fe40003f25270 */
[----:B------:R-:W-:-:S02]  /*112a0*/  P2R R24, PR, RZ, 0x4 ;  /* 0x00000004ff187803 */ /* 0x000fc40000000000 */
[----:B------:R-:W-:Y:S02]  /*112b0*/  ISETP.NE.AND P0, PT, R26, RZ, PT ;  /* 0x000000ff1a00720c */ /* 0x000fe40003f05270 */
[----:B------:R-:W-:Y:S02]  /*112c0*/  FSEL R75, R75, -INF , P1 ;  /* 0xff8000004b4b7808 */ /* 0x000fe40000800000 */
[----:B------:R-:W-:Y:S02]  /*112d0*/  FSEL R69, R78, -INF , P0 ;  /* 0xff8000004e457808 */ /* 0x000fe40000000000 */
[----:B------:R-:W-:Y:S02]  /*112e0*/  FSEL R83, R83, -INF , P4 ;  /* 0xff80000053537808 */ /* 0x000fe40002000000 */
[----:B------:R-:W-:Y:S02]  /*112f0*/  FSEL R87, R87, -INF , P6 ;  /* 0xff80000057577808 */ /* 0x000fe40003000000 */
[----:B------:R-:W-:-:S02]  /*11300*/  ISETP.NE.AND P0, PT, R14, RZ, PT ;  /* 0x000000ff0e00720c */ /* 0x000fc40003f05270 */
[----:B------:R-:W-:Y:S02]  /*11310*/  ISETP.NE.AND P1, PT, R20, RZ, PT ;  /* 0x000000ff1400720c */ /* 0x000fe40003f25270 */
[----:B0-----:R-:W-:Y:S02]  /*11320*/  FMNMX.FTZ R10, R8, R3, !PT ;  /* 0x00000003080a7209 */ /* 0x001fe40007810000 */
[----:B------:R-:W-:-:S03]  /*11330*/  FMNMX.FTZ R8, R5, R27, !PT ;  /* 0x0000001b05087209 */ /* 0x000fc60007810000 */
[----:B------:R-:W0:Y:S01]  /*11340*/  SHFL.BFLY PT, R3, R10, 0x1, 0x1f ;  /* 0x0c201f000a037f89 */ /* 0x000e2200000e0000 */
[----:B------:R-:W-:-:S04]  /*11350*/  FMNMX.FTZ R8, R9, R8, !PT ;  /* 0x0000000809087209 */ /* 0x000fc80007810000 */
[----:B------:R-:W-:Y:S02]  /*11360*/  FMNMX.FTZ R8, R31, R8, !PT ;  /* 0x000000081f087209 */ /* 0x000fe40007810000 */
[----:B------:R-:W-:Y:S02]  /*11370*/  @!P1 IADD3 R4, R4, 0x34840, RZ ;  /* 0x0003484004049810 */ /* 0x000fe40007ffe0ff */
[----:B------:R-:W-:Y:S02]  /*11380*/  FMNMX.FTZ R8, R11, R8, !PT ;  /* 0x000000080b087209 */ /* 0x000fe40007810000 */
[----:B------:R-:W-:Y:S02]  /*11390*/  @!P1 PRMT R4, RZ, 0x654, R4 ;  /* 0x00000654ff049816 */ /* 0x000fe40000000004 */
[----:B------:R-:W-:Y:S02]  /*113a0*/  FMNMX.FTZ R8, R35, R8, !PT ;  /* 0x0000000823087209 */ /* 0x000fe40007810000 */
[----:B------:R1:W-:Y:S02]  /*113b0*/  @!P1 SYNCS.ARRIVE.TRANS64.RED.A1T0 RZ, [R4+URZ], RZ ;  /* 0x000000ff04ff99a7 */ /* 0x0003e4000810043f */
[----:B------:R-:W-:-:S04]  /*113c0*/  FMNMX.FTZ R8, R13, R8, !PT ;  /* 0x000000080d087209 */ /* 0x000fc80007810000 */
[----:B------:R-:W-:Y:S02]  /*113d0*/  FMNMX.FTZ R8, R39, R8, !PT ;  /* 0x0000000827087209 */ /* 0x000fe40007810000 */
[----:B0-----:R-:W-:Y:S02]  /*113e0*/  FMNMX.FTZ R3, R10, R3, !PT ;  /* 0x000000030a037209 */ /* 0x001fe40007810000 */
[----:B------:R-:W-:Y:S02]  /*113f0*/  FMNMX.FTZ R8, R15, R8, !PT ;  /* 0x000000080f087209 */ /* 0x000fe40007810000 */
[C---:B------:R-:W-:Y:S01]  /*11400*/  FSETP.NEU.FTZ.AND P2, PT, R3.reuse, -INF , PT ;  /* 0xff8000000300780b */ /* 0x040fe20003f5d000 */
[----:B------:R-:W-:Y:S01]  /*11410*/  FMUL.FTZ R12, R3, R0 ;  /* 0x00000000030c7220 */ /* 0x000fe20000410000 */
[----:B------:R-:W-:-:S04]  /*11420*/  FMNMX.FTZ R8, R43, R8, !PT ;  /* 0x000000082b087209 */ /* 0x000fc80007810000 */
[----:B------:R-:W-:Y:S02]  /*11430*/  FMNMX.FTZ R8, R21, R8, !PT ;  /* 0x0000000815087209 */ /* 0x000fe40007810000 */
        /* <DEDUP_REMOVED lines=23> */
[--C-:B------:R-:W-:Y:S01]  /*115b0*/  FFMA.FTZ R119, R139, R0, -R6.reuse ;  /* 0x000000008b777223 */ /* 0x100fe20000010806 */
[----:B------:R-:W-:Y:S01]  /*115c0*/  FMNMX.FTZ R8, R59, R8, !PT ;  /* 0x000000083b087209 */ /* 0x000fe20007810000 */
[----:B------:R-:W0:Y:S01]  /*115d0*/  MUFU.EX2 R77, R77 ;  /* 0x0000004d004d7308 */ /* 0x000e220000000800 */
[-CC-:B------:R-:W-:Y:S01]  /*115e0*/  FFMA.FTZ R178, R129, R0.reuse, -R6.reuse ;  /* 0x0000000081b27223 */ /* 0x180fe20000010806 */
[--C-:B------:R-:W-:Y:S01]  /*115f0*/  FFMA.FTZ R121, R121, R0, -R6.reuse ;  /* 0x0000000079797223 */ /* 0x100fe20000010806 */
[----:B------:R-:W-:Y:S01]  /*11600*/  FMNMX.FTZ R8, R37, R8, !PT ;  /* 0x0000000825087209 */ /* 0x000fe20007810000 */
[-CC-:B------:R-:W-:Y:S01]  /*11610*/  FFMA.FTZ R172, R127, R0.reuse, -R6.reuse ;  /* 0x000000007fac7223 */ /* 0x180fe20000010806 */
[-CC-:B------:R-:W-:Y:S01]  /*11620*/  FFMA.FTZ R123, R123, R0.reuse, -R6.reuse ;  /* 0x000000007b7b7223 */ /* 0x180fe20000010806 */
[--C-:B------:R-:W-:Y:S01]  /*11630*/  FFMA.FTZ R174, R125, R0, -R6.reuse ;  /* 0x000000007dae7223 */ /* 0x100fe20000010806 */
[----:B------:R-:W-:Y:S01]  /*11640*/  FMNMX.FTZ R8, R63, R8, !PT ;  /* 0x000000083f087209 */ /* 0x000fe20007810000 */
[----:B------:R2:W-:Y:S01]  /*11650*/  MUFU.EX2 R79, R10 ;  /* 0x0000000a004f7308 */ /* 0x0005e20000000800 */
[-CC-:B------:R-:W-:Y:S01]  /*11660*/  FFMA.FTZ R95, R95, R0.reuse, -R6.reuse ;  /* 0x000000005f5f7223 */ /* 0x180fe20000010806 */
[--C-:B------:R-:W-:Y:S01]  /*11670*/  FFMA.FTZ R97, R97, R0, -R6.reuse ;  /* 0x0000000061617223 */ /* 0x100fe20000010806 */
[----:B------:R-:W-:Y:S01]  /*11680*/  FMNMX.FTZ R8, R41, R8, !PT ;  /* 0x0000000829087209 */ /* 0x000fe20007810000 */
[-CC-:B------:R-:W-:Y:S01]  /*11690*/  FFMA.FTZ R57, R57, R0.reuse, -R6.reuse ;  /* 0x0000000039397223 */ /* 0x180fe20000010806 */
[-CC-:B------:R-:W-:Y:S01]  /*116a0*/  FFMA.FTZ R154, R103, R0.reuse, -R6.reuse ;  /* 0x00000000679a7223 */ /* 0x180fe20000010806 */
[--C-:B------:R-:W-:Y:S01]  /*116b0*/  FFMA.FTZ R61, R105, R0, -R6.reuse ;  /* 0x00000000693d7223 */ /* 0x100fe20000010806 */
[----:B------:R-:W-:Y:S01]  /*116c0*/  FMNMX.FTZ R8, R67, R8, !PT ;  /* 0x0000000843087209 */ /* 0x000fe20007810000 */
[----:B------:R-:W3:Y:S01]  /*116d0*/  MUFU.EX2 R182, R182 ;  /* 0x000000b600b67308 */ /* 0x000ee20000000800 */
[-CC-:B--2---:R-:W-:Y:S01]  /*116e0*/  FFMA.FTZ R10, R53, R0.reuse, -R6.reuse ;  /* 0x00000000350a7223 */ /* 0x184fe20000010806 */
[--C-:B------:R-:W-:Y:S01]  /*116f0*/  FFMA.FTZ R53, R91, R0, -R6.reuse ;  /* 0x000000005b357223 */ /* 0x100fe20000010806 */
[----:B------:R-:W-:Y:S01]  /*11700*/  FMNMX.FTZ R8, R45, R8, !PT ;  /* 0x000000082d087209 */ /* 0x000fe20007810000 */
[-CC-:B------:R-:W-:Y:S01]  /*11710*/  FFMA.FTZ R156, R107, R0.reuse, -R6.reuse ;  /* 0x000000006b9c7223 */ /* 0x180fe20000010806 */
[-CC-:B------:R-:W-:Y:S01]  /*11720*/  FFMA.FTZ R73, R73, R0.reuse, -R6.reuse ;  /* 0x0000000049497223 */ /* 0x180fe20000010806 */
[--C-:B------:R-:W-:Y:S01]  /*11730*/  FFMA.FTZ R158, R109, R0, -R6.reuse ;  /* 0x000000006d9e7223 */ /* 0x100fe20000010806 */
[----:B------:R-:W-:Y:S01]  /*11740*/  FMNMX.FTZ R8, R71, R8, !PT ;  /* 0x0000000847087209 */ /* 0x000fe20007810000 */
[-CC-:B------:R-:W-:Y:S01]  /*11750*/  FFMA.FTZ R91, R111, R0.reuse, -R6.reuse ;  /* 0x000000006f5b7223 */ /* 0x180fe20000010806 */
[-CC-:B------:R-:W-:Y:S01]  /*11760*/  FFMA.FTZ R160, R113, R0.reuse, -R6.reuse ;  /* 0x0000000071a07223 */ /* 0x180fe20000010806 */
[--C-:B------:R-:W-:Y:S01]  /*11770*/  FFMA.FTZ R117, R117, R0, -R6.reuse ;  /* 0x0000000075757223 */ /* 0x100fe20000010806 */
[----:B------:R-:W-:Y:S01]  /*11780*/  FMNMX.FTZ R8, R65, R8, !PT ;  /* 0x0000000841087209 */ /* 0x000fe20007810000 */
[-CC-:B------:R-:W-:Y:S01]  /*11790*/  FFMA.FTZ R162, R115, R0.reuse, -R6.reuse ;  /* 0x0000000073a27223 */ /* 0x180fe20000010806 */
[----:B------:R-:W-:Y:S01]  /*117a0*/  FFMA.FTZ R85, R85, R0, -R6 ;  /* 0x0000000055557223 */ /* 0x000fe20000010806 */
[----:B------:R-:W2:Y:S01]  /*117b0*/  MUFU.EX2 R81, R81 ;  /* 0x0000005100517308 */ /* 0x000ea20000000800 */
[----:B------:R-:W-:-:S02]  /*117c0*/  FMNMX.FTZ R8, R75, R8, !PT ;  /* 0x000000084b087209 */ /* 0x000fc40007810000 */
[-C--:B------:R-:W-:Y:S02]  /*117d0*/  MOV R139, R151.reuse ;  /* 0x00000097008b7202 */ /* 0x080fe40000000f00 */
[----:B------:R-:W-:Y:S02]  /*117e0*/  FMNMX.FTZ R8, R69, R8, !PT ;  /* 0x0000000845087209 */ /* 0x000fe40007810000 */
[-C--:B------:R-:W-:Y:S01]  /*117f0*/  MOV R137, R151.reuse ;  /* 0x0000009700897202 */ /* 0x080fe20000000f00 */
[----:B------:R-:W4:Y:S01]  /*11800*/  MUFU.EX2 R176, R176 ;  /* 0x000000b000b07308 */ /* 0x000f220000000800 */
[----:B------:R-:W-:Y:S02]  /*11810*/  FMNMX.FTZ R8, R93, R8, !PT ;  /* 0x000000085d087209 */ /* 0x000fe40007810000 */
[----:B------:R-:W-:Y:S02]  /*11820*/  MOV R135, R151 ;  /* 0x0000009700877202 */ /* 0x000fe40000000f00 */
[----:B------:R-:W-:-:S02]  /*11830*/  FMNMX.FTZ R8, R99, R8, !PT ;  /* 0x0000000863087209 */ /* 0x000fc40007810000 */
[-C--:B------:R-:W-:Y:S01]  /*11840*/  MOV R133, R151.reuse ;  /* 0x0000009700857202 */ /* 0x080fe20000000f00 */
[----:B------:R-:W1:Y:S01]  /*11850*/  MUFU.EX2 R119, R119 ;  /* 0x0000007700777308 */ /* 0x000e620000000800 */
[----:B------:R-:W-:Y:S02]  /*11860*/  FMNMX.FTZ R8, R83, R8, !PT ;  /* 0x0000000853087209 */ /* 0x000fe40007810000 */
[-C--:B------:R-:W-:Y:S02]  /*11870*/  MOV R131, R151.reuse ;  /* 0x0000009700837202 */ /* 0x080fe40000000f00 */
[----:B------:R-:W-:Y:S02]  /*11880*/  FMNMX.FTZ R8, R89, R8, !PT ;  /* 0x0000000859087209 */ /* 0x000fe40007810000 */
[----:B------:R-:W-:Y:S01]  /*11890*/  MOV R129, R151 ;  /* 0x0000009700817202 */ /* 0x000fe20000000f00 */
[----:B------:R-:W1:Y:S01]  /*118a0*/  MUFU.EX2 R178, R178 ;  /* 0x000000b200b27308 */ /* 0x000e620000000800 */
[----:B------:R-:W-:-:S02]  /*118b0*/  FMNMX.FTZ R8, R87, R8, !PT ;  /* 0x0000000857087209 */ /* 0x000fc40007810000 */
[-C--:B------:R-:W-:Y:S02]  /*118c0*/  MOV R127, R151.reuse ;  /* 0x00000097007f7202 */ /* 0x080fe40000000f00 */
[-C--:B------:R-:W-:Y:S01]  /*118d0*/  MOV R125, R151.reuse ;  /* 0x00000097007d7202 */ /* 0x080fe20000000f00 */
[----:B------:R-:W0:Y:S01]  /*118e0*/  SHFL.BFLY PT, R101, R8, 0x2, 0x1f ;  /* 0x0c401f0008657f89 */ /* 0x000e2200000e0000 */
[-C--:B------:R-:W-:Y:S01]  /*118f0*/  MOV R115, R151.reuse ;  /* 0x0000009700737202 */ /* 0x080fe20000000f00 */
[----:B------:R-:W1:Y:S01]  /*11900*/  MUFU.EX2 R121, R121 ;  /* 0x0000007900797308 */ /* 0x000e620000000800 */
[-C--:B------:R-:W-:Y:S02]  /*11910*/  MOV R113, R151.reuse ;  /* 0x0000009700717202 */ /* 0x080fe40000000f00 */
[-C--:B------:R-:W-:Y:S02]  /*11920*/  MOV R111, R151.reuse ;  /* 0x00000097006f7202 */ /* 0x080fe40000000f00 */
[----:B------:R-:W-:-:S02]  /*11930*/  MOV R109, R151 ;  /* 0x00000097006d7202 */ /* 0x000fc40000000f00 */
[-C--:B------:R-:W-:Y:S01]  /*11940*/  MOV R107, R151.reuse ;  /* 0x00000097006b7202 */ /* 0x080fe20000000f00 */
[----:B------:R-:W-:Y:S01]  /*11950*/  MUFU.EX2 R172, R172 ;  /* 0x000000ac00ac7308 */ /* 0x000fe20000000800 */
[-C--:B------:R-:W-:Y:S02]  /*11960*/  MOV R105, R151.reuse ;  /* 0x0000009700697202 */ /* 0x080fe40000000f00 */
[----:B------:R-:W-:-:S05]  /*11970*/  MOV R103, R151 ;  /* 0x0000009700677202 */ /* 0x000fca0000000f00 */
[----:B------:R-:W-:Y:S01]  /*11980*/  MUFU.EX2 R123, R123 ;  /* 0x0000007b007b7308 */ /* 0x000fe20000000800 */
[----:B0-----:R-:W-:-:S07]  /*11990*/  FMNMX.FTZ R101, R8, R101, !PT ;  /* 0x0000006508657209 */ /* 0x001fce0007810000 */
[----:B------:R-:W-:Y:S01]  /*119a0*/  MUFU.EX2 R174, R174 ;  /* 0x000000ae00ae7308 */ /* 0x000fe20000000800 */
[----:B------:R-:W0:Y:S07]  /*119b0*/  SHFL.BFLY PT, R8, R101, 0x1, 0x1f ;  /* 0x0c201f0065087f89 */ /* 0x000e2e00000e0000 */
[----:B------:R-:W-:Y:S08]  /*119c0*/  MUFU.EX2 R95, R95 ;  /* 0x0000005f005f7308 */ /* 0x000ff00000000800 */
[----:B------:R-:W-:Y:S08]  /*119d0*/  MUFU.EX2 R168, R168 ;  /* 0x000000a800a87308 */ /* 0x000ff00000000800 */
[----:B------:R-:W-:Y:S01]  /*119e0*/  MUFU.EX2 R97, R97 ;  /* 0x0000006100617308 */ /* 0x000fe20000000800 */
[----:B0-----:R-:W-:-:S04]  /*119f0*/  FMNMX.FTZ R8, R101, R8, !PT ;  /* 0x0000000865087209 */ /* 0x001fc80007810000 */
[C---:B------:R-:W-:Y:S01]  /*11a00*/  FSETP.NEU.FTZ.AND P2, PT, R8.reuse, -INF , PT ;  /* 0xff8000000800780b */ /* 0x040fe20003f5d000 */
[----:B------:R-:W-:Y:S02]  /*11a10*/  FMUL.FTZ R12, R8, R0 ;  /* 0x00000000080c7220 */ /* 0x000fe40000410000 */
[----:B------:R-:W-:Y:S03]  /*11a20*/  MUFU.EX2 R170, R170 ;  /* 0x000000aa00aa7308 */ /* 0x000fe60000000800 */
[----:B------:R-:W-:Y:S02]  /*11a30*/  FSEL R6, R12, RZ, P2 ;  /* 0x000000ff0c067208 */ /* 0x000fe40001000000 */
[----:B------:R-:W-:-:S03]  /*11a40*/  ISETP.GE.AND P2, PT, R152, 0x81, PT ;  /* 0x000000819800780c */ /* 0x000fc60003f46270 */
[----:B------:R-:W-:Y:S01]  /*11a50*/  MUFU.EX2 R164, R164 ;  /* 0x000000a400a47308 */ /* 0x000fe20000000800 */
[-CC-:B------:R-:W-:Y:S01]  /*11a60*/  FFMA.FTZ R181, R5, R0.reuse, -R6.reuse ;  /* 0x0000000005b57223 */ /* 0x180fe20000010806 */
[-CC-:B------:R-:W-:Y:S01]  /*11a70*/  FFMA.FTZ R12, R27, R0.reuse, -R6.reuse ;  /* 0x000000001b0c7223 */ /* 0x180fe20000010806 */
[-CC-:B------:R-:W-:Y:S01]  /*11a80*/  FFMA.FTZ R183, R9, R0.reuse, -R6.reuse ;  /* 0x0000000009b77223 */ /* 0x180fe20000010806 */
[----:B------:R-:W-:Y:S01]  /*11a90*/  FADD.FTZ R5, R180, R77 ;  /* 0x0000004db4057221 */ /* 0x000fe20000010000 */
[-CC-:B------:R-:W-:Y:S01]  /*11aa0*/  FFMA.FTZ R14, R31, R0.reuse, -R6.reuse ;  /* 0x000000001f0e7223 */ /* 0x180fe20000010806 */
[-CC-:B------:R-:W-:Y:S01]  /*11ab0*/  FFMA.FTZ R177, R11, R0.reuse, -R6.reuse ;  /* 0x000000000bb17223 */ /* 0x180fe20000010806 */
[-CC-:B------:R-:W-:Y:S01]  /*11ac0*/  FFMA.FTZ R20, R35, R0.reuse, -R6.reuse ;  /* 0x0000000023147223 */ /* 0x180fe20000010806 */
[----:B------:R-:W-:Y:S01]  /*11ad0*/  MUFU.EX2 R181, R181 ;  /* 0x000000b500b57308 */ /* 0x000fe20000000800 */
[----:B---3--:R-:W-:Y:S01]  /*11ae0*/  FADD.FTZ R34, R182, R5 ;  /* 0x00000005b6227221 */ /* 0x008fe20000010000 */
[-CC-:B------:R-:W-:Y:S01]  /*11af0*/  FFMA.FTZ R179, R13, R0.reuse, -R6.reuse ;  /* 0x000000000db37223 */ /* 0x180fe20000010806 */
[-CC-:B------:R-:W-:Y:S01]  /*11b00*/  FFMA.FTZ R24, R39, R0.reuse, -R6.reuse ;  /* 0x0000000027187223 */ /* 0x180fe20000010806 */
[-C--:B------:R-:W-:Y:S01]  /*11b10*/  FFMA.FTZ R173, R15, R0.reuse, -R6 ;  /* 0x000000000fad7223 */ /* 0x080fe20000010806 */
[----:B--2---:R-:W-:Y:S01]  /*11b20*/  FADD.FTZ R5, R81, R34 ;  /* 0x0000002251057221 */ /* 0x004fe20000010000 */
[-CC-:B------:R-:W-:Y:S01]  /*11b30*/  FFMA.FTZ R26, R43, R0.reuse, -R6.reuse ;  /* 0x000000002b1a7223 */ /* 0x180fe20000010806 */
[-CC-:B------:R-:W-:Y:S01]  /*11b40*/  FFMA.FTZ R175, R21, R0.reuse, -R6.reuse ;  /* 0x0000000015af7223 */ /* 0x180fe20000010806 */
[----:B------:R-:W0:Y:S01]  /*11b50*/  MUFU.EX2 R12, R12 ;  /* 0x0000000c000c7308 */ /* 0x000e220000000800 */
[----:B----4-:R-:W-:Y:S01]  /*11b60*/  FADD.FTZ R36, R176, R5 ;  /* 0x00000005b0247221 */ /* 0x010fe20000010000 */
[-CC-:B------:R-:W-:Y:S01]  /*11b70*/  FFMA.FTZ R28, R47, R0.reuse, -R6.reuse ;  /* 0x000000002f1c7223 */ /* 0x180fe20000010806 */
[-CC-:B------:R-:W-:Y:S01]  /*11b80*/  FFMA.FTZ R169, R25, R0.reuse, -R6.reuse ;  /* 0x0000000019a97223 */ /* 0x180fe20000010806 */
[-C--:B------:R-:W-:Y:S01]  /*11b90*/  FFMA.FTZ R30, R51, R0.reuse, -R6 ;  /* 0x00000000331e7223 */ /* 0x080fe20000010806 */
[----:B-1----:R-:W-:Y:S01]  /*11ba0*/  FADD.FTZ R5, R119, R36 ;  /* 0x0000002477057221 */ /* 0x002fe20000010000 */
[-CC-:B------:R-:W-:Y:S01]  /*11bb0*/  FFMA.FTZ R171, R29, R0.reuse, -R6.reuse ;  /* 0x000000001dab7223 */ /* 0x180fe20000010806 */
[-CC-:B------:R-:W-:Y:S01]  /*11bc0*/  FFMA.FTZ R32, R55, R0.reuse, -R6.reuse ;  /* 0x0000000037207223 */ /* 0x180fe20000010806 */
[----:B------:R-:W1:Y:S01]  /*11bd0*/  MUFU.EX2 R183, R183 ;  /* 0x000000b700b77308 */ /* 0x000e620000000800 */
[----:B------:R-:W-:Y:S01]  /*11be0*/  FADD.FTZ R38, R178, R5 ;  /* 0x00000005b2267221 */ /* 0x000fe20000010000 */
[-CC-:B------:R-:W-:Y:S01]  /*11bf0*/  FFMA.FTZ R165, R33, R0.reuse, -R6.reuse ;  /* 0x0000000021a57223 */ /* 0x180fe20000010806 */
[-CC-:B------:R-:W-:Y:S01]  /*11c00*/  FFMA.FTZ R34, R59, R0.reuse, -R6.reuse ;  /* 0x000000003b227223 */ /* 0x180fe20000010806 */
[-C--:B------:R-:W-:Y:S01]  /*11c10*/  FFMA.FTZ R167, R37, R0.reuse, -R6 ;  /* 0x0000000025a77223 */ /* 0x080fe20000010806 */
[----:B------:R-:W-:Y:S01]  /*11c20*/  FADD.FTZ R9, R121, R38 ;  /* 0x0000002679097221 */ /* 0x000fe20000010000 */
[-CC-:B------:R-:W-:Y:S01]  /*11c30*/  FFMA.FTZ R63, R63, R0.reuse, -R6.reuse ;  /* 0x000000003f3f7223 */ /* 0x180fe20000010806 */
[-C--:B------:R-:W-:Y:S01]  /*11c40*/  FFMA.FTZ R41, R41, R0.reuse, -R6 ;  /* 0x0000000029297223 */ /* 0x080fe20000010806 */
[----:B------:R-:W2:Y:S01]  /*11c50*/  MUFU.EX2 R14, R14 ;  /* 0x0000000e000e7308 */ /* 0x000ea20000000800 */
[----:B0-----:R-:W-:Y:S01]  /*11c60*/  FADD.FTZ R36, R181, R12 ;  /* 0x0000000cb5247221 */ /* 0x001fe20000010000 */
[----:B------:R-:W-:Y:S01]  /*11c70*/  FADD.FTZ R40, R172, R9 ;  /* 0x00000009ac287221 */ /* 0x000fe20000010000 */
[-CC-:B------:R-:W-:Y:S01]  /*11c80*/  FFMA.FTZ R67, R67, R0.reuse, -R6.reuse ;  /* 0x0000000043437223 */ /* 0x180fe20000010806 */
[-CC-:B------:R-:W-:Y:S01]  /*11c90*/  FFMA.FTZ R45, R45, R0.reuse, -R6.reuse ;  /* 0x000000002d2d7223 */ /* 0x180fe20000010806 */
[-C--:B------:R-:W-:Y:S01]  /*11ca0*/  FFMA.FTZ R71, R71, R0.reuse, -R6 ;  /* 0x0000000047477223 */ /* 0x080fe20000010806 */
[----:B------:R-:W-:Y:S01]  /*11cb0*/  FADD.FTZ R9, R123, R40 ;  /* 0x000000287b097221 */ /* 0x000fe20000010000 */
[-C--:B------:R-:W-:Y:S01]  /*11cc0*/  FFMA.FTZ R65, R65, R0.reuse, -R6 ;  /* 0x0000000041417223 */ /* 0x080fe20000010806 */
[----:B------:R-:W0:Y:S01]  /*11cd0*/  MUFU.EX2 R177, R177 ;  /* 0x000000b100b17308 */ /* 0x000e220000000800 */
[----:B-1----:R-:W-:Y:S01]  /*11ce0*/  FADD.FTZ R5, R183, R36 ;  /* 0x00000024b7057221 */ /* 0x002fe20000010000 */
[----:B------:R-:W-:Y:S01]  /*11cf0*/  FADD.FTZ R40, R174, R9 ;  /* 0x00000009ae287221 */ /* 0x000fe20000010000 */
[-CC-:B------:R-:W-:Y:S01]  /*11d00*/  FFMA.FTZ R75, R75, R0.reuse, -R6.reuse ;  /* 0x000000004b4b7223 */ /* 0x180fe20000010806 */
[-CC-:B------:R-:W-:Y:S01]  /*11d10*/  FFMA.FTZ R69, R69, R0.reuse, -R6.reuse ;  /* 0x0000000045457223 */ /* 0x180fe20000010806 */
[-C--:B------:R-:W-:Y:S01]  /*11d20*/  FFMA.FTZ R93, R93, R0.reuse, -R6 ;  /* 0x000000005d5d7223 */ /* 0x080fe20000010806 */
[----:B------:R-:W-:Y:S01]  /*11d30*/  FADD.FTZ R9, R95, R40 ;  /* 0x000000285f097221 */ /* 0x000fe20000010000 */
[-CC-:B------:R-:W-:Y:S01]  /*11d40*/  FFMA.FTZ R99, R99, R0.reuse, -R6.reuse ;  /* 0x0000000063637223 */ /* 0x180fe20000010806 */
[----:B------:R-:W1:Y:S01]  /*11d50*/  MUFU.EX2 R20, R20 ;  /* 0x0000001400147308 */ /* 0x000e620000000800 */
[----:B--2---:R-:W-:Y:S01]  /*11d60*/  FADD.FTZ R38, R14, R5 ;  /* 0x000000050e267221 */ /* 0x004fe20000010000 */
[----:B------:R-:W-:Y:S01]  /*11d70*/  FADD.FTZ R42, R168, R9 ;  /* 0x00000009a82a7221 */ /* 0x000fe20000010000 */
[-CC-:B------:R-:W-:Y:S01]  /*11d80*/  FFMA.FTZ R83, R83, R0.reuse, -R6.reuse ;  /* 0x0000000053537223 */ /* 0x180fe20000010806 */
[-CC-:B------:R-:W-:Y:S01]  /*11d90*/  FFMA.FTZ R89, R89, R0.reuse, -R6.reuse ;  /* 0x0000000059597223 */ /* 0x180fe20000010806 */
[----:B------:R-:W-:Y:S01]  /*11da0*/  FFMA.FTZ R87, R87, R0, -R6 ;  /* 0x0000000057577223 */ /* 0x000fe20000010806 */
[----:B------:R-:W-:Y:S01]  /*11db0*/  FADD.FTZ R9, R97, R42 ;  /* 0x0000002a61097221 */ /* 0x000fe20000010000 */
[----:B------:R-:W-:Y:S01]  /*11dc0*/  F2FP.F16.F32.PACK_AB R181, R12, R181 ;  /* 0x000000b50cb5723e */ /* 0x000fe200000000ff */
[----:B------:R-:W2:Y:S01]  /*11dd0*/  MUFU.EX2 R179, R179 ;  /* 0x000000b300b37308 */ /* 0x000ea20000000800 */
[----:B0-----:R-:W-:Y:S01]  /*11de0*/  FADD.FTZ R5, R177, R38 ;  /* 0x00000026b1057221 */ /* 0x001fe20000010000 */
[----:B------:R-:W-:-:S02]  /*11df0*/  F2FP.F16.F32.PACK_AB R183, R14, R183 ;  /* 0x000000b70eb7723e */ /* 0x000fc400000000ff */
[----:B------:R-:W-:Y:S02]  /*11e00*/  F2FP.F16.F32.PACK_AB R176, R119, R176 ;  /* 0x000000b077b0723e */ /* 0x000fe400000000ff */
[----:B------:R-:W-:Y:S02]  /*11e10*/  F2FP.F16.F32.PACK_AB R178, R121, R178 ;  /* 0x000000b279b2723e */ /* 0x000fe400000000ff */
[----:B------:R-:W0:Y:S01]  /*11e20*/  MUFU.EX2 R24, R24 ;  /* 0x0000001800187308 */ /* 0x000e220000000800 */
[----:B-1----:R-:W-:Y:S01]  /*11e30*/  FADD.FTZ R38, R20, R5 ;  /* 0x0000000514267221 */ /* 0x002fe20000010000 */
[----:B------:R-:W-:Y:S02]  /*11e40*/  F2FP.F16.F32.PACK_AB R172, R123, R172 ;  /* 0x000000ac7bac723e */ /* 0x000fe400000000ff */
[----:B------:R-:W-:Y:S02]  /*11e50*/  F2FP.F16.F32.PACK_AB R174, R95, R174 ;  /* 0x000000ae5fae723e */ /* 0x000fe400000000ff */
[----:B------:R-:W-:-:S02]  /*11e60*/  F2FP.F16.F32.PACK_AB R168, R97, R168 ;  /* 0x000000a861a8723e */ /* 0x000fc400000000ff */
[----:B------:R-:W1:Y:S01]  /*11e70*/  MUFU.EX2 R173, R173 ;  /* 0x000000ad00ad7308 */ /* 0x000e620000000800 */
[----:B--2---:R-:W-:Y:S01]  /*11e80*/  FADD.FTZ R5, R179, R38 ;  /* 0x00000026b3057221 */ /* 0x004fe20000010000 */
[----:B------:R-:W-:Y:S02]  /*11e90*/  F2FP.F16.F32.PACK_AB R180, R77, R180 ;  /* 0x000000b44db4723e */ /* 0x000fe400000000ff */
[----:B------:R-:W-:Y:S02]  /*11ea0*/  F2FP.F16.F32.PACK_AB R182, R81, R182 ;  /* 0x000000b651b6723e */ /* 0x000fe400000000ff */
[----:B------:R-:W-:Y:S02]  /*11eb0*/  F2FP.F16.F32.PACK_AB R177, R20, R177 ;  /* 0x000000b114b1723e */ /* 0x000fe400000000ff */
[----:B------:R-:W2:Y:S01]  /*11ec0*/  MUFU.EX2 R26, R26 ;  /* 0x0000001a001a7308 */ /* 0x000ea20000000800 */
[C---:B0-----:R-:W-:Y:S01]  /*11ed0*/  FADD.FTZ R40, R24.reuse, R5 ;  /* 0x0000000518287221 */ /* 0x041fe20000010000 */
[----:B------:R-:W-:-:S02]  /*11ee0*/  F2FP.F16.F32.PACK_AB R179, R24, R179 ;  /* 0x000000b318b3723e */ /* 0x000fc400000000ff */
[-C--:B------:R-:W-:Y:S02]  /*11ef0*/  MOV R123, R151.reuse ;  /* 0x00000097007b7202 */ /* 0x080fe40000000f00 */
[-C--:B------:R-:W-:Y:S02]  /*11f00*/  MOV R121, R151.reuse ;  /* 0x0000009700797202 */ /* 0x080fe40000000f00 */
[----:B------:R-:W0:Y:S01]  /*11f10*/  MUFU.EX2 R175, R175 ;  /* 0x000000af00af7308 */ /* 0x000e220000000800 */
[----:B-1----:R-:W-:Y:S01]  /*11f20*/  FADD.FTZ R5, R173, R40 ;  /* 0x00000028ad057221 */ /* 0x002fe20000010000 */
[----:B------:R-:W-:Y:S01]  /*11f30*/  FADD.FTZ R40, R170, R9 ;  /* 0x00000009aa287221 */ /* 0x000fe20000010000 */
[C---:B------:R-:W-:Y:S02]  /*11f40*/  F2FP.F16.F32.PACK_AB R170, R79.reuse, R170 ;  /* 0x000000aa4faa723e */ /* 0x040fe400000000ff */
[-C--:B------:R-:W-:Y:S01]  /*11f50*/  MOV R119, R151.reuse ;  /* 0x0000009700777202 */ /* 0x080fe20000000f00 */
[----:B------:R-:W-:Y:S01]  /*11f60*/  FADD.FTZ R9, R79, R40 ;  /* 0x000000284f097221 */ /* 0x000fe20000010000 */
[----:B------:R-:W-:Y:S01]  /*11f70*/  MOV R97, R151 ;  /* 0x0000009700617202 */ /* 0x000fe20000000f00 */
[----:B------:R-:W1:Y:S01]  /*11f80*/  MUFU.EX2 R28, R28 ;  /* 0x0000001c001c7308 */ /* 0x000e620000000800 */
[----:B--2---:R-:W-:Y:S01]  /*11f90*/  FADD.FTZ R4, R26, R5 ;  /* 0x000000051a047221 */ /* 0x004fe20000010000 */
[----:B------:R-:W-:Y:S01]  /*11fa0*/  FADD.FTZ R42, R164, R9 ;  /* 0x00000009a42a7221 */ /* 0x000fe20000010000 */
[----:B------:R-:W-:-:S02]  /*11fb0*/  F2FP.F16.F32.PACK_AB R173, R26, R173 ;  /* 0x000000ad1aad723e */ /* 0x000fc400000000ff */
[----:B------:R-:W-:-:S03]  /*11fc0*/  MOV R95, R151 ;  /* 0x00000097005f7202 */ /* 0x000fc60000000f00 */
[----:B------:R-:W2:Y:S01]  /*11fd0*/  MUFU.EX2 R169, R169 ;  /* 0x000000a900a97308 */ /* 0x000ea20000000800 */
[----:B0-----:R-:W-:-:S07]  /*11fe0*/  FADD.FTZ R5, R175, R4 ;  /* 0x00000004af057221 */ /* 0x001fce0000010000 */
[----:B------:R-:W0:Y:S01]  /*11ff0*/  MUFU.EX2 R57, R57 ;  /* 0x0000003900397308 */ /* 0x000e220000000800 */
[C---:B-1----:R-:W-:Y:S01]  /*12000*/  FADD.FTZ R40, R28.reuse, R5 ;  /* 0x000000051c287221 */ /* 0x042fe20000010000 */
[----:B------:R-:W-:-:S06]  /*12010*/  F2FP.F16.F32.PACK_AB R175, R28, R175 ;  /* 0x000000af1caf723e */ /* 0x000fcc00000000ff */
[----:B------:R-:W1:Y:S01]  /*12020*/  MUFU.EX2 R30, R30 ;  /* 0x0000001e001e7308 */ /* 0x000e620000000800 */
[----:B--2---:R-:W-:-:S07]  /*12030*/  FADD.FTZ R5, R169, R40 ;  /* 0x00000028a9057221 */ /* 0x004fce0000010000 */
[----:B------:R-:W2:Y:S01]  /*12040*/  MUFU.EX2 R166, R166 ;  /* 0x000000a600a67308 */ /* 0x000ea20000000800 */
[C---:B0-----:R-:W-:Y:S01]  /*12050*/  FADD.FTZ R9, R57.reuse, R42 ;  /* 0x0000002a39097221 */ /* 0x041fe20000010000 */
[----:B------:R-:W-:-:S06]  /*12060*/  F2FP.F16.F32.PACK_AB R164, R57, R164 ;  /* 0x000000a439a4723e */ /* 0x000fcc00000000ff */
[----:B------:R-:W0:Y:S01]  /*12070*/  MUFU.EX2 R171, R171 ;  /* 0x000000ab00ab7308 */ /* 0x000e220000000800 */
[C---:B-1----:R-:W-:Y:S01]  /*12080*/  FADD.FTZ R40, R30.reuse, R5 ;  /* 0x000000051e287221 */ /* 0x042fe20000010000 */
[----:B------:R-:W-:-:S06]  /*12090*/  F2FP.F16.F32.PACK_AB R169, R30, R169 ;  /* 0x000000a91ea9723e */ /* 0x000fcc00000000ff */
[----:B------:R-:W1:Y:S01]  /*120a0*/  MUFU.EX2 R49, R49 ;  /* 0x0000003100317308 */ /* 0x000e620000000800 */
[----:B--2---:R-:W-:-:S07]  /*120b0*/  FADD.FTZ R42, R166, R9 ;  /* 0x00000009a62a7221 */ /* 0x004fce0000010000 */
[----:B------:R-:W2:Y:S01]  /*120c0*/  MUFU.EX2 R32, R32 ;  /* 0x0000002000207308 */ /* 0x000ea20000000800 */
[----:B0-----:R-:W-:-:S07]  /*120d0*/  FADD.FTZ R5, R171, R40 ;  /* 0x00000028ab057221 */ /* 0x001fce0000010000 */
[----:B------:R-:W0:Y:S01]  /*120e0*/  MUFU.EX2 R10, R10 ;  /* 0x0000000a000a7308 */ /* 0x000e220000000800 */
[C---:B-1----:R-:W-:Y:S01]  /*120f0*/  FADD.FTZ R9, R49.reuse, R42 ;  /* 0x0000002a31097221 */ /* 0x042fe20000010000 */
[----:B------:R-:W-:-:S06]  /*12100*/  F2FP.F16.F32.PACK_AB R166, R49, R166 ;  /* 0x000000a631a6723e */ /* 0x000fcc00000000ff */
[----:B------:R-:W1:Y:S01]  /*12110*/  MUFU.EX2 R165, R165 ;  /* 0x000000a500a57308 */ /* 0x000e620000000800 */
[C---:B--2---:R-:W-:Y:S01]  /*12120*/  FADD.FTZ R6, R32.reuse, R5 ;  /* 0x0000000520067221 */ /* 0x044fe20000010000 */
[----:B------:R-:W-:-:S06]  /*12130*/  F2FP.F16.F32.PACK_AB R171, R32, R171 ;  /* 0x000000ab20ab723e */ /* 0x000fcc00000000ff */
[----:B------:R-:W2:Y:S01]  /*12140*/  MUFU.EX2 R53, R53 ;  /* 0x0000003500357308 */ /* 0x000ea20000000800 */
[----:B0-----:R-:W-:-:S07]  /*12150*/  FADD.FTZ R42, R10, R9 ;  /* 0x000000090a2a7221 */ /* 0x001fce0000010000 */
[----:B------:R-:W0:Y:S01]  /*12160*/  MUFU.EX2 R34, R34 ;  /* 0x0000002200227308 */ /* 0x000e220000000800 */
[----:B-1----:R-:W-:-:S07]  /*12170*/  FADD.FTZ R5, R165, R6 ;  /* 0x00000006a5057221 */ /* 0x002fce0000010000 */
[----:B------:R-:W1:Y:S01]  /*12180*/  MUFU.EX2 R154, R154 ;  /* 0x0000009a009a7308 */ /* 0x000e620000000800 */
[C---:B--2---:R-:W-:Y:S01]  /*12190*/  FADD.FTZ R9, R53.reuse, R42 ;  /* 0x0000002a35097221 */ /* 0x044fe20000010000 */
[----:B------:R-:W-:-:S06]  /*121a0*/  F2FP.F16.F32.PACK_AB R152, R53, R10 ;  /* 0x0000000a3598723e */ /* 0x000fcc00000000ff */
[----:B------:R-:W2:Y:S01]  /*121b0*/  MUFU.EX2 R167, R167 ;  /* 0x000000a700a77308 */ /* 0x000ea20000000800 */
[C---:B0-----:R-:W-:Y:S01]  /*121c0*/  FADD.FTZ R6, R34.reuse, R5 ;  /* 0x0000000522067221 */ /* 0x041fe20000010000 */
[----:B------:R-:W-:-:S06]  /*121d0*/  F2FP.F16.F32.PACK_AB R165, R34, R165 ;  /* 0x000000a522a5723e */ /* 0x000fcc00000000ff */
[----:B------:R-:W0:Y:S01]  /*121e0*/  MUFU.EX2 R61, R61 ;  /* 0x0000003d003d7308 */ /* 0x000e220000000800 */
[----:B-1----:R-:W-:-:S07]  /*121f0*/  FADD.FTZ R42, R154, R9 ;  /* 0x000000099a2a7221 */ /* 0x002fce0000010000 */
        /* <DEDUP_REMOVED lines=24> */
[----:B------:R-:W-:Y:S02]  /*12380*/  F2FP.F16.F32.PACK_AB R158, R91, R158 ;  /* 0x0000009e5b9e723e */ /* 0x000fe400000000ff */
[----:B------:R-:W-:-:S04]  /*12390*/  MOV R91, R151 ;  /* 0x00000097005b7202 */ /* 0x000fc80000000f00 */
[----:B------:R-:W2:Y:S01]  /*123a0*/  MUFU.EX2 R65, R65 ;  /* 0x0000004100417308 */ /* 0x000ea20000000800 */
[C---:B0-----:R-:W-:Y:S01]  /*123b0*/  FADD.FTZ R6, R4.reuse, R5 ;  /* 0x0000000504067221 */ /* 0x041fe20000010000 */
[----:B------:R-:W-:Y:S01]  /*123c0*/  F2FP.F16.F32.PACK_AB R155, R4, R45 ;  /* 0x0000002d049b723e */ /* 0x000fe200000000ff */
[----:B------:R-:W-:-:S05]  /*123d0*/  IMAD.MOV.U32 R4, RZ, RZ, 0x3f800000 ;  /* 0x3f800000ff047424 */ /* 0x000fca00078e00ff */
[----:B------:R0:W3:Y:S01]  /*123e0*/  MUFU.EX2 R101, R117 ;  /* 0x0000007500657308 */ /* 0x0000e20000000800 */
[----:B-1----:R-:W-:-:S07]  /*123f0*/  FADD.FTZ R44, R160, R9 ;  /* 0x00000009a02c7221 */ /* 0x002fce0000010000 */
[----:B------:R-:W1:Y:S01]  /*12400*/  MUFU.EX2 R40, R75 ;  /* 0x0000004b00287308 */ /* 0x000e620000000800 */
[----:B--2---:R-:W-:Y:S01]  /*12410*/  FADD.FTZ R5, R65, R6 ;  /* 0x0000000641057221 */ /* 0x004fe20000010000 */
[----:B0-----:R-:W-:-:S06]  /*12420*/  MOV R117, R151 ;  /* 0x0000009700757202 */ /* 0x001fcc0000000f00 */
[----:B------:R-:W0:Y:S01]  /*12430*/  MUFU.EX2 R69, R69 ;  /* 0x0000004500457308 */ /* 0x000e220000000800 */
[C---:B---3--:R-:W-:Y:S01]  /*12440*/  FADD.FTZ R9, R101.reuse, R44 ;  /* 0x0000002c65097221 */ /* 0x048fe20000010000 */
[----:B------:R-:W-:Y:S02]  /*12450*/  F2FP.F16.F32.PACK_AB R160, R101, R160 ;  /* 0x000000a065a0723e */ /* 0x000fe400000000ff */
[----:B------:R-:W-:-:S04]  /*12460*/  MOV R101, R151 ;  /* 0x0000009700657202 */ /* 0x000fc80000000f00 */
[----:B------:R2:W3:Y:S01]  /*12470*/  MUFU.EX2 R42, R93 ;  /* 0x0000005d002a7308 */ /* 0x0004e20000000800 */
[C---:B-1----:R-:W-:Y:S01]  /*12480*/  FADD.FTZ R44, R40.reuse, R5 ;  /* 0x00000005282c7221 */ /* 0x042fe20000010000 */
[----:B------:R-:W-:-:S06]  /*12490*/  F2FP.F16.F32.PACK_AB R157, R40, R65 ;  /* 0x00000041289d723e */ /* 0x000fcc00000000ff */
[----:B------:R-:W1:Y:S01]  /*124a0*/  MUFU.EX2 R99, R99 ;  /* 0x0000006300637308 */ /* 0x000e620000000800 */
[----:B0-----:R-:W-:Y:S01]  /*124b0*/  FADD.FTZ R5, R69, R44 ;  /* 0x0000002c45057221 */ /* 0x001fe20000010000 */
[----:B--2---:R-:W-:-:S06]  /*124c0*/  MOV R93, R151 ;  /* 0x00000097005d7202 */ /* 0x004fcc0000000f00 */
[----:B------:R-:W0:Y:S01]  /*124d0*/  MUFU.EX2 R10, R83 ;  /* 0x00000053000a7308 */ /* 0x000e220000000800 */
[C---:B---3--:R-:W-:Y:S01]  /*124e0*/  FADD.FTZ R14, R42.reuse, R5 ;  /* 0x000000052a0e7221 */ /* 0x048fe20000010000 */
[----:B------:R-:W-:-:S06]  /*124f0*/  F2FP.F16.F32.PACK_AB R159, R42, R69 ;  /* 0x000000452a9f723e */ /* 0x000fcc00000000ff */
[----:B------:R-:W2:Y:S01]  /*12500*/  MUFU.EX2 R162, R162 ;  /* 0x000000a200a27308 */ /* 0x000ea20000000800 */
[----:B-1----:R-:W-:-:S07]  /*12510*/  FADD.FTZ R5, R99, R14 ;  /* 0x0000000e63057221 */ /* 0x002fce0000010000 */
[----:B------:R-:W1:Y:S01]  /*12520*/  MUFU.EX2 R89, R89 ;  /* 0x0000005900597308 */ /* 0x000e620000000800 */
[C---:B0-----:R-:W-:Y:S01]  /*12530*/  FADD.FTZ R14, R10.reuse, R5 ;  /* 0x000000050a0e7221 */ /* 0x041fe20000010000 */
[----:B------:R-:W-:Y:S02]  /*12540*/  F2FP.F16.F32.PACK_AB R161, R10, R99 ;  /* 0x000000630aa1723e */ /* 0x000fe400000000ff */
[----:B------:R-:W-:-:S04]  /*12550*/  MOV R99, R151 ;  /* 0x0000009700637202 */ /* 0x000fc80000000f00 */
[----:B------:R-:W0:Y:S01]  /*12560*/  MUFU.EX2 R12, R87 ;  /* 0x00000057000c7308 */ /* 0x000e220000000800 */
[----:B--2---:R-:W-:Y:S01]  /*12570*/  FADD.FTZ R6, R162, R9 ;  /* 0x00000009a2067221 */ /* 0x004fe20000010000 */
[----:B------:R-:W-:-:S06]  /*12580*/  MOV R9, 0x3f800000 ;  /* 0x3f80000000097802 */ /* 0x000fcc0000000f00 */
[----:B------:R-:W2:Y:S01]  /*12590*/  MUFU.EX2 R85, R85 ;  /* 0x0000005500557308 */ /* 0x000ea20000000800 */
[----:B-1----:R-:W-:Y:S01]  /*125a0*/  FADD.FTZ R5, R89, R14 ;  /* 0x0000000e59057221 */ /* 0x002fe20000010000 */
[----:B0-----:R-:W-:-:S03]  /*125b0*/  F2FP.F16.F32.PACK_AB R163, R12, R89 ;  /* 0x000000590ca3723e */ /* 0x001fc600000000ff */
[----:B------:R-:W-:Y:S01]  /*125c0*/  FADD.FTZ R5, R12, R5 ;  /* 0x000000050c057221 */ /* 0x000fe20000010000 */
[----:B------:R-:W-:Y:S01]  /*125d0*/  MOV R89, R151 ;  /* 0x0000009700597202 */ /* 0x000fe20000000f00 */
[C---:B--2---:R-:W-:Y:S01]  /*125e0*/  FADD.FTZ R6, R85.reuse, R6 ;  /* 0x0000000655067221 */ /* 0x044fe20000010000 */
[----:B------:R-:W-:Y:S01]  /*125f0*/  F2FP.F16.F32.PACK_AB R162, R85, R162 ;  /* 0x000000a255a2723e */ /* 0x000fe200000000ff */
[----:B------:R-:W-:Y:S06]  /*12600*/  @!P2 BRA `(.L_x_623) ;  /* 0x0000002400c0a947 */ /* 0x000fec0003800000 */
[----:B------:R-:W-:Y:S01]  /*12610*/  IADD3 R20, R202, -0x2, RZ ;  /* 0xfffffffeca147810 */ /* 0x000fe20007ffe0ff */
[----:B------:R-:W-:Y:S01]  /*12620*/  IMAD.MOV.U32 R13, RZ, RZ, R8 ;  /* 0x000000ffff0d7224 */ /* 0x000fe200078e0008 */
[----:B------:R-:W-:Y:S01]  /*12630*/  MOV R12, R3 ;  /* 0x00000003000c7202 */ /* 0x000fe20000000f00 */
[----:B------:R-:W-:Y:S01]  /*12640*/  IMAD.MOV.U32 R202, RZ, RZ, R194 ;  /* 0x000000ffffca7224 */ /* 0x000fe200078e00c2 */
[----:B------:R-:W-:Y:S01]  /*12650*/  MOV R203, R192 ;  /* 0x000000c000cb7202 */ /* 0x000fe20000000f00 */
        /* <DEDUP_REMOVED lines=32> */
[----:B------:R-:W-:-:S07]  /*12860*/  CS2R R88, SRZ ;  /* 0x0000000000587805 */ /* 0x000fce000001ff00 */
.L_x_634:
[----:B------:R-:W-:-:S04]  /*12870*/  IADD3 R0, R203, 0x1, RZ ;  /* 0x00000001cb007810 */ /* 0x000fc80007ffe0ff */
[----:B------:R-:W-:-:S04]  /*12880*/  ISETP.NE.AND P2, PT, R0, 0x2, PT ;  /* 0x000000020000780c */ /* 0x000fc80003f45270 */
[----:B------:R-:W-:Y:S02]  /*12890*/  SEL R3, RZ, 0x1, P2 ;  /* 0x00000001ff037807 */ /* 0x000fe40001000000 */
[----:B------:R-:W-:Y:S02]  /*128a0*/  SEL R192, R0, RZ, P2 ;  /* 0x000000ff00c07207 */ /* 0x000fe40001000000 */
[----:B------:R-:W-:Y:S01]  /*128b0*/  LOP3.LUT R194, R202, R3, RZ, 0x3c, !PT ;  /* 0x00000003cac27212 */ /* 0x000fe200078e3cff */
[----:B------:R-:W-:Y:S06]  /*128c0*/  @!P0 BRA `(.L_x_624) ;  /* 0x0000000000048947 */ /* 0x000fec0003800000 */
[----:B------:R-:W-:Y:S01]  /*128d0*/  BPT.TRAP 0x1 ;  /* 0x000000040000795c */ /* 0x000fe20000300000 */
.L_x_624:
[----:B------:R-:W-:Y:S01]  /*128e0*/  IMAD R21, R192, 0x8, R2 ;  /* 0x00000008c0157824 */ /* 0x000fe200078e0202 */
[----:B------:R-:W-:-:S04]  /*128f0*/  SHF.L.U32 R0, R194, 0x1f, RZ ;  /* 0x0000001fc2007819 */ /* 0x000fc800000006ff */
[----:B------:R0:W1:Y:S01]  /*12900*/  SYNCS.PHASECHK.TRANS64.TRYWAIT P2, [R21+URZ+0x34830], R0 ;  /* 0x03483000150075a7 */ /* 0x000062000804017f */
[----:B------:R-:W-:Y:S05]  /*12910*/  @!P0 BRA `(.L_x_625) ;  /* 0x0000000000048947 */ /* 0x000fea0003800000 */
[----:B------:R-:W-:Y:S01]  /*12920*/  BPT.TRAP 0x1 ;  /* 0x000000040000795c */ /* 0x000fe20000300000 */
.L_x_625:
[----:B------:R-:W-:Y:S01]  /*12930*/  BSSY B1, `(.L_x_626) ;  /* 0x0000006000017945 */ /* 0x000fe20003800000 */
[----:B------:R-:W-:Y:S01]  /*12940*/  IMAD R10, R192, 0xc00, R7 ;  /* 0x00000c00c00a7824 */ /* 0x000fe200078e0207 */
[----:B------:R-:W-:Y:S02]  /*12950*/  MOV R11, 0x40000040 ;  /* 0x40000040000b7802 */ /* 0x000fe40000000f00 */
[----:B-1----:R-:W-:Y:S05]  /*12960*/  @P2 BRA `(.L_x_627) ;  /* 0x0000000000082947 */ /* 0x002fea0003800000 */
[----:B------:R-:W1:Y:S02]  /*12970*/  SYNCS.PHASECHK.TRANS64.TRYWAIT P2, [R21+URZ+0x34830], R0 ;  /* 0x03483000150075a7 */ /* 0x000e64000804017f */
[----:B-1----:R-:W-:Y:S05]  /*12980*/  @!P2 BRA `(.L_x_628) ;  /* 0x000000b40058a947 */ /* 0x002fea0003800000 */
.L_x_627:
[----:B------:R-:W-:Y:S05]  /*12990*/  BSYNC B1 ;  /* 0x0000000000017941 */ /* 0x000fea0003800000 */
.L_x_626:
[----:B------:R-:W2:Y:S04]  /*129a0*/  LDL.64 R24, [R1+0x30] ;  /* 0x0000300001187983 */ /* 0x000ea80000100a00 */
[----:B------:R-:W3:Y:S04]  /*129b0*/  LDL.64 R226, [R1+0x28] ;  /* 0x0000280001e27983 */ /* 0x000ee80000100a00 */
[----:B------:R-:W4:Y:S01]  /*129c0*/  LDL.64 R234, [R1+0x20] ;  /* 0x0000200001ea7983 */ /* 0x000f220000100a00 */
[C---:B------:R-:W-:Y:S02]  /*129d0*/  R2UR UR6, R10.reuse ;  /* 0x000000000a0672ca */ /* 0x040fe400000e0000 */
[----:B------:R-:W-:Y:S01]  /*129e0*/  R2UR UR7, R11 ;  /* 0x000000000b0772ca */ /* 0x000fe200000e0000 */
[----:B------:R-:W5:Y:S01]  /*129f0*/  LDL.64 R232, [R1+0x18] ;  /* 0x0000180001e87983 */ /* 0x000f620000100a00 */
[----:B------:R-:W-:Y:S01]  /*12a00*/  VIADD R14, R10, 0x2 ;  /* 0x000000020a0e7836 */ /* 0x000fe20000000000 */
[----:B------:R-:W-:-:S02]  /*12a10*/  MOV R15, 0x40000040 ;  /* 0x40000040000f7802 */ /* 0x000fc40000000f00 */
[----:B------:R-:W5:Y:S04]  /*12a20*/  LDL.64 R230, [R1+0x10] ;  /* 0x0000100001e67983 */ /* 0x000f680000100a00 */
[----:B------:R-:W5:Y:S01]  /*12a30*/  LDL.64 R228, [R1+0x8] ;  /* 0x0000080001e47983 */ /* 0x000f620000100a00 */
[----:B--2---:R-:W-:Y:S02]  /*12a40*/  R2UR UR4, R24 ;  /* 0x00000000180472ca */ /* 0x004fe400000e0000 */
[----:B------:R-:W-:Y:S02]  /*12a50*/  R2UR UR5, R25 ;  /* 0x00000000190572ca */ /* 0x000fe400000e0000 */
[----:B------:R-:W-:-:S11]  /*12a60*/  WARPGROUP.ARRIVE ;  /* 0x00000000000079c5 */ /* 0x000fd60000000000 */
[----:B------:R-:W-:Y:S01]  /*12a70*/  HGMMA.64x128x16.F32 R24, gdesc[UR4], RZ, !UPT, gsb0 ;  /* 0x01e00000041879f0 */ /* 0x000fe2000c0008ff */
[----:B------:R-:W-:Y:S02]  /*12a80*/  R2UR UR6, R14 ;  /* 0x000000000e0672ca */ /* 0x000fe400000e0000 */
[----:B------:R-:W-:Y:S02]  /*12a90*/  R2UR UR7, R15 ;  /* 0x000000000f0772ca */ /* 0x000fe400000e0000 */
[----:B---3--:R-:W-:Y:S02]  /*12aa0*/  R2UR UR4, R226 ;  /* 0x00000000e20472ca */ /* 0x008fe400000e0000 */
[----:B------:R-:W-:Y:S01]  /*12ab0*/  R2UR UR5, R227 ;  /* 0x00000000e30572ca */ /* 0x000fe200000e0000 */
[----:B------:R-:W-:Y:S01]  /*12ac0*/  VIADD R14, R10, 0x4 ;  /* 0x000000040a0e7836 */ /* 0x000fe20000000000 */
[----:B------:R-:W-:Y:S01]  /*12ad0*/  MOV R15, 0x40000040 ;  /* 0x40000040000f7802 */ /* 0x000fe20000000f00 */
[----:B------:R-:W2:Y:S01]  /*12ae0*/  LDL.64 R226, [R1] ;  /* 0x0000000001e27983 */ /* 0x000ea20000100a00 */
[----:B------:R-:W-:-:S02]  /*12af0*/  WARPGROUP.DEPBAR.LE gsb0, 0x0 ;  /* 0x00008000000079c5 */ /* 0x000fc40000010000 */
[----:B------:R-:W-:-:S07]  /*12b00*/  WARPGROUP.ARRIVE ;  /* 0x00000000000079c5 */ /* 0x000fce0000000000 */
[----:B------:R-:W-:Y:S01]  /*12b10*/  HGMMA.64x128x16.F32 R24, gdesc[UR4], R24, gsb0 ;  /* 0x01e00000041879f0 */ /* 0x000fe20008000818 */
[----:B------:R-:W-:Y:S02]  /*12b20*/  R2UR UR6, R14 ;  /* 0x000000000e0672ca */ /* 0x000fe400000e0000 */
[----:B------:R-:W-:Y:S02]  /*12b30*/  R2UR UR7, R15 ;  /* 0x000000000f0772ca */ /* 0x000fe400000e0000 */
[----:B----4-:R-:W-:Y:S02]  /*12b40*/  R2UR UR4, R234 ;  /* 0x00000000ea0472ca */ /* 0x010fe400000e0000 */
[----:B------:R-:W-:Y:S01]  /*12b50*/  R2UR UR5, R235 ;  /* 0x00000000eb0572ca */ /* 0x000fe200000e0000 */
[----:B------:R-:W-:Y:S01]  /*12b60*/  VIADD R14, R10, 0x6 ;  /* 0x000000060a0e7836 */ /* 0x000fe20000000000 */
[----:B------:R-:W-:Y:S01]  /*12b70*/  MOV R15, 0x40000040 ;  /* 0x40000040000f7802 */ /* 0x000fe20000000f00 */
[----:B------:R-:W-:-:S02]  /*12b80*/  WARPGROUP.DEPBAR.LE gsb0, 0x0 ;  /* 0x00008000000079c5 */ /* 0x000fc40000010000 */
[----:B------:R-:W-:-:S08]  /*12b90*/  WARPGROUP.ARRIVE ;  /* 0x00000000000079c5 */ /* 0x000fd00000000000 */
[----:B------:R-:W-:Y:S01]  /*12ba0*/  HGMMA.64x128x16.F32 R24, gdesc[UR4], R24, gsb0 ;  /* 0x01e00000041879f0 */ /* 0x000fe20008000818 */
[----:B------:R-:W-:Y:S02]  /*12bb0*/  R2UR UR6, R14 ;  /* 0x000000000e0672ca */ /* 0x000fe400000e0000 */
[----:B------:R-:W-:Y:S02]  /*12bc0*/  R2UR UR7, R15 ;  /* 0x000000000f0772ca */ /* 0x000fe400000e0000 */
[----:B-----5:R-:W-:Y:S02]  /*12bd0*/  R2UR UR4, R232 ;  /* 0x00000000e80472ca */ /* 0x020fe400000e0000 */
        /* <DEDUP_REMOVED lines=8> */
[----:B------:R-:W-:Y:S02]  /*12c60*/  R2UR UR4, R230 ;  /* 0x00000000e60472ca */ /* 0x000fe400000e0000 */
        /* <DEDUP_REMOVED lines=17> */
[----:B--2---:R-:W-:Y:S02]  /*12d80*/  R2UR UR4, R226 ;  /* 0x00000000e20472ca */ /* 0x004fe400000e0000 */
[----:B------:R-:W-:Y:S01]  /*12d90*/  R2UR UR5, R227 ;  /* 0x00000000e30572ca */ /* 0x000fe200000e0000 */
[----:B------:R-:W-:Y:S01]  /*12da0*/  VIADD R14, R10, 0x406 ;  /* 0x000004060a0e7836 */ /* 0x000fe20000000000 */
[----:B------:R-:W-:Y:S01]  /*12db0*/  MOV R15, 0x40000040 ;  /* 0x40000040000f7802 */ /* 0x000fe20000000f00 */
[----:B------:R-:W-:-:S02]  /*12dc0*/  WARPGROUP.DEPBAR.LE gsb0, 0x0 ;  /* 0x00008000000079c5 */ /* 0x000fc40000010000 */
[----:B------:R-:W-:-:S08]  /*12dd0*/  WARPGROUP.ARRIVE ;  /* 0x00000000000079c5 */ /* 0x000fd00000000000 */
[----:B------:R-:W-:Y:S01]  /*12de0*/  HGMMA.64x128x16.F32 R24, gdesc[UR4], R24, gsb0 ;  /* 0x01e00000041879f0 */ /* 0x000fe20008000818 */
[----:B------:R-:W-:Y:S02]  /*12df0*/  R2UR UR6, R14 ;  /* 0x000000000e0672ca */ /* 0x000fe400000e0000 */
[----:B------:R-:W-:Y:S01]  /*12e00*/  R2UR UR7, R15 ;  /* 0x000000000f0772ca */ /* 0x000fe200000e0000 */
[----:B------:R-:W-:Y:S01]  /*12e10*/  UMOV UR4, UR56 ;  /* 0x0000003800047c82 */ /* 0x000fe20008000000 */
[----:B------:R-:W-:Y:S01]  /*12e20*/  UMOV UR5, UR57 ;  /* 0x0000003900057c82 */ /* 0x000fe20008000000 */
[----:B------:R-:W-:Y:S01]  /*12e30*/  VIADD R14, R10, 0x800 ;  /* 0x000008000a0e7836 */ /* 0x000fe20000000000 */
[----:B------:R-:W-:Y:S01]  /*12e40*/  MOV R15, 0x40000040 ;  /* 0x40000040000f7802 */ /* 0x000fe20000000f00 */
[----:B------:R-:W-:Y:S02]  /*12e50*/  WARPGROUP.DEPBAR.LE gsb0, 0x0 ;  /* 0x00008000000079c5 */ /* 0x000fe40000010000 */
[----:B------:R-:W-:-:S06]  /*12e60*/  WARPGROUP.ARRIVE ;  /* 0x00000000000079c5 */ /* 0x000fcc0000000000 */
        /* <DEDUP_REMOVED lines=100> */
[----:B------:R-:W-:Y:S05]  /*134b0*/  @!P0 BRA `(.L_x_629) ;  /* 0x0000000000048947 */ /* 0x000fea0003800000 */
[----:B------:R-:W-:Y:S01]  /*134c0*/  BPT.TRAP 0x1 ;  /* 0x000000040000795c */ /* 0x000fe20000300000 */
.L_x_629:
[----:B------:R-:W-:Y:S01]  /*134d0*/  SHF.L.U32 R3, R202, 0x1f, RZ ;  /* 0x0000001fca037819 */ /* 0x000fe200000006ff */
[----:B------:R-:W-:-:S04]  /*134e0*/  IMAD R202, R203, 0x8, R2 ;  /* 0x00000008cbca7824 */ /* 0x000fc800078e0202 */
[----:B------:R2:W3:Y:S01]  /*134f0*/  SYNCS.PHASECHK.TRANS64.TRYWAIT P2, [R202+URZ+0x34850], R3 ;  /* 0x03485003ca0075a7 */ /* 0x0004e2000804017f */
[----:B------:R-:W-:Y:S05]  /*13500*/  @!P0 BRA `(.L_x_630) ;  /* 0x0000000000048947 */ /* 0x000fea0003800000 */
[----:B------:R-:W-:Y:S01]  /*13510*/  BPT.TRAP 0x1 ;  /* 0x000000040000795c */ /* 0x000fe20000300000 */
.L_x_630:
[----:B------:R-:W-:Y:S04]  /*13520*/  BSSY B1, `(.L_x_631) ;  /* 0x0000004000017945 */ /* 0x000fe80003800000 */
[----:B---3--:R-:W-:Y:S05]  /*13530*/  @P2 BRA `(.L_x_632) ;  /* 0x0000000000082947 */ /* 0x008fea0003800000 */
[----:B------:R-:W3:Y:S02]  /*13540*/  SYNCS.PHASECHK.TRANS64.TRYWAIT P2, [R202+URZ+0x34850], R3 ;  /* 0x03485003ca0075a7 */ /* 0x000ee4000804017f */
[----:B---3--:R-:W-:Y:S05]  /*13550*/  @!P2 BRA `(.L_x_633) ;  /* 0x000000a80078a947 */ /* 0x008fea0003800000 */
.L_x_632:
[----:B------:R-:W-:Y:S05]  /*13560*/  BSYNC B1 ;  /* 0x0000000000017941 */ /* 0x000fea0003800000 */
.L_x_631:
[----:B01----:R-:W-:Y:S01]  /*13570*/  IADD3 R0, R2, 0x400, RZ ;  /* 0x0000040002007810 */ /* 0x003fe20007ffe0ff */
[----:B------:R-:W-:Y:S01]  /*13580*/  WARPGROUP.ARRIVE ;  /* 0x00000000000079c5 */ /* 0x000fe20000000000 */
[----:B------:R-:W-:Y:S01]  /*13590*/  MOV R11, 0x40000040 ;  /* 0x40000040000b7802 */ /* 0x000fe20000000f00 */
[----:B------:R-:W-:Y:S01]  /*135a0*/  IMAD.MOV.U32 R15, RZ, RZ, 0x40000040 ;  /* 0x40000040ff0f7424 */ /* 0x000fe200078e00ff */
[----:B------:R-:W-:Y:S01]  /*135b0*/  SHF.R.U32.HI R0, RZ, 0x4, R0 ;  /* 0x00000004ff007819 */ /* 0x000fe20000011600 */
[----:B--23--:R-:W-:Y:S01]  /*135c0*/  @!P1 VIADD R202, R202, 0x34860 ;  /* 0x00034860caca9836 */ /* 0x00cfe20000000000 */
[----:B------:R-:W-:Y:S02]  /*135d0*/  R2UR UR7, R11 ;  /* 0x000000000b0772ca */ /* 0x000fe400000e0000 */
[----:B------:R-:W-:Y:S02]  /*135e0*/  LOP3.LUT R0, R0, 0x3fff, RZ, 0xc0, !PT ;  /* 0x00003fff00007812 */ /* 0x000fe400078ec0ff */
[----:B------:R-:W-:-:S02]  /*135f0*/  MOV R9, 0x40000040 ;  /* 0x4000004000097802 */ /* 0x000fc40000000f00 */
[----:B------:R-:W-:Y:S02]  /*13600*/  LOP3.LUT R0, R0, 0x4000000, RZ, 0xfc, !PT ;  /* 0x0400000000007812 */ /* 0x000fe400078efcff */
[----:B------:R-:W-:Y:S02]  /*13610*/  ISETP.GT.AND P2, PT, R20, RZ, PT ;  /* 0x000000ff1400720c */ /* 0x000fe40003f44270 */
[----:B------:R-:W-:Y:S01]  /*13620*/  @!P1 IADD3 R21, R21, 0x34840, RZ ;  /* 0x0003484015159810 */ /* 0x000fe20007ffe0ff */
[----:B------:R-:W-:Y:S01]  /*13630*/  IMAD R10, R203, 0x800, R0 ;  /* 0x00000800cb0a7824 */ /* 0x000fe200078e0200 */
[----:B------:R-:W-:Y:S02]  /*13640*/  FMNMX.FTZ R0, R24, R12, !PT ;  /* 0x0000000c18007209 */ /* 0x000fe40007810000 */
[----:B------:R-:W-:Y:S01]  /*13650*/  @!P1 PRMT R21, RZ, 0x654, R21 ;  /* 0x00000654ff159816 */ /* 0x000fe20000000015 */
[C---:B------:R-:W-:Y:S01]  /*13660*/  VIADD R8, R10.reuse, 0x80 ;  /* 0x000000800a087836 */ /* 0x040fe20000000000 */
[----:B------:R-:W-:-:S02]  /*13670*/  R2UR UR6, R10 ;  /* 0x000000000a0672ca */ /* 0x000fc400000e0000 */
[----:B------:R-:W-:Y:S02]  /*13680*/  FMNMX.FTZ R3, R25, R0, !PT ;  /* 0x0000000019037209 */ /* 0x000fe40007810000 */
[----:B------:R-:W-:Y:S02]  /*13690*/  IADD3 R14, R10, 0x200, RZ ;  /* 0x000002000a0e7810 */ /* 0x000fe40007ffe0ff */
[----:B------:R-:W-:Y:S02]  /*136a0*/  FMNMX.FTZ R0, R28, R3, !PT ;  /* 0x000000031c007209 */ /* 0x000fe40007810000 */
[----:B------:R-:W-:Y:S02]  /*136b0*/  @!P1 PRMT R202, RZ, 0x654, R202 ;  /* 0x00000654ffca9816 */ /* 0x000fe400000000ca */
[----:B------:R-:W-:Y:S02]  /*136c0*/  FMNMX.FTZ R3, R29, R0, !PT ;  /* 0x000000001d037209 */ /* 0x000fe40007810000 */
[----:B------:R-:W-:Y:S01]  /*136d0*/  IADD3 R20, R20, -0x1, RZ ;  /* 0xffffffff14147810 */ /* 0x000fe20007ffe0ff */
[----:B------:R-:W-:Y:S01]  /*136e0*/  HGMMA.64x128x16.F32 R88, R180, gdesc[UR4].tnspB, R88, gsb0 ;  /* 0x41e00004b4587df0 */ /* 0x000fe20008000858 */
[----:B------:R-:W-:Y:S01]  /*136f0*/  R2UR UR6, R8 ;  /* 0x00000000080672ca */ /* 0x000fe200000e0000 */
[----:B------:R-:W-:Y:S01]  /*13700*/  VIADD R8, R10, 0x100 ;  /* 0x000001000a087836 */ /* 0x000fe20000000000 */
[----:B------:R-:W-:-:S02]  /*13710*/  R2UR UR7, R9 ;  /* 0x00000000090772ca */ /* 0x000fc400000e0000 */
[----:B------:R-:W-:Y:S02]  /*13720*/  MOV R9, 0x40000040 ;  /* 0x4000004000097802 */ /* 0x000fe40000000f00 */
[----:B------:R-:W-:Y:S02]  /*13730*/  FMNMX.FTZ R0, R32, R3, !PT ;  /* 0x0000000320007209 */ /* 0x000fe40007810000 */
[----:B------:R-:W-:Y:S02]  /*13740*/  MOV R203, R192 ;  /* 0x000000c000cb7202 */ /* 0x000fe40000000f00 */
        /* <DEDUP_REMOVED lines=26> */
[----:B------:R-:W-:Y:S01]  /*138f0*/  FMNMX.FTZ R4, R85, R0, !PT ;  /* 0x0000000055047209 */ /* 0x000fe20007810000 */
[----:B------:R-:W-:-:S04]  /*13900*/  IMAD.U32 R0, RZ, RZ, UR42 ;  /* 0x0000002aff007e24 */ /* 0x000fc8000f8e00ff */
[----:B------:R-:W0:Y:S01]  /*13910*/  SHFL.BFLY PT, R3, R4, 0x2, 0x1f ;  /* 0x0c401f0004037f89 */ /* 0x000e2200000e0000 */
[----:B------:R-:W-:Y:S02]  /*13920*/  WARPGROUP.DEPBAR.LE gsb0, 0x0 ;  /* 0x00008000000079c5 */ /* 0x000fe40000010000 */
[----:B------:R-:W-:-:S06]  /*13930*/  WARPGROUP.ARRIVE ;  /* 0x00000000000079c5 */ /* 0x000fcc0000000000 */
[----:B------:R-:W-:Y:S01]  /*13940*/  HGMMA.64x128x16.F32 R88, R176, gdesc[UR4].tnspB, R88, gsb0 ;  /* 0x41e00004b0587df0 */ /* 0x000fe20008000858 */
[----:B------:R-:W-:Y:S01]  /*13950*/  R2UR UR6, R8 ;  /* 0x00000000080672ca */ /* 0x000fe200000e0000 */
[----:B------:R-:W-:Y:S01]  /*13960*/  VIADD R8, R10, 0x180 ;  /* 0x000001800a087836 */ /* 0x000fe20000000000 */
[----:B------:R-:W-:Y:S02]  /*13970*/  R2UR UR7, R9 ;  /* 0x00000000090772ca */ /* 0x000fe400000e0000 */
[----:B------:R-:W-:Y:S01]  /*13980*/  MOV R9, 0x40000040 ;  /* 0x4000004000097802 */ /* 0x000fe20000000f00 */
[----:B------:R-:W-:Y:S02]  /*13990*/  WARPGROUP.DEPBAR.LE gsb0, 0x0 ;  /* 0x00008000000079c5 */ /* 0x000fe40000010000 */
[----:B------:R-:W-:-:S08]  /*139a0*/  WARPGROUP.ARRIVE ;  /* 0x00000000000079c5 */ /* 0x000fd00000000000 */
[----:B------:R-:W-:Y:S01]  /*139b0*/  HGMMA.64x128x16.F32 R88, R172, gdesc[UR4].tnspB, R88, gsb0 ;  /* 0x41e00004ac587df0 */ /* 0x000fe20008000858 */
[----:B------:R-:W-:Y:S02]  /*139c0*/  R2UR UR6, R8 ;  /* 0x00000000080672ca */ /* 0x000fe400000e0000 */
[----:B------:R-:W-:Y:S02]  /*139d0*/  R2UR UR7, R9 ;  /* 0x00000000090772ca */ /* 0x000fe400000e0000 */
[----:B0-----:R-:W-:Y:S02]  /*139e0*/  FMNMX.FTZ R8, R4, R3, !PT ;  /* 0x0000000304087209 */ /* 0x001fe40007810000 */
[----:B------:R-:W-:-:S03]  /*139f0*/  FMNMX.FTZ R4, R26, R13, !PT ;  /* 0x0000000d1a047209 */ /* 0x000fc60007810000 */
[----:B------:R-:W0:Y:S02]  /*13a00*/  SHFL.BFLY PT, R3, R8, 0x1, 0x1f ;  /* 0x0c201f0008037f89 */ /* 0x000e2400000e0000 */
[----:B0-----:R-:W-:-:S05]  /*13a10*/  FMNMX.FTZ R3, R8, R3, !PT ;  /* 0x0000000308037209 */ /* 0x001fca0007810000 */
[C---:B------:R-:W-:Y:S01]  /*13a20*/  FMUL.FTZ R11, R3.reuse, R0 ;  /* 0x00000000030b7220 */ /* 0x040fe20000410000 */
[----:B------:R-:W-:-:S03]  /*13a30*/  FADD.FTZ R9, -R3, R12 ;  /* 0x0000000c03097221 */ /* 0x000fc60000010100 */
[-CC-:B------:R-:W-:Y:S01]  /*13a40*/  FFMA.FTZ R182, R28, R0.reuse, -R11.reuse ;  /* 0x000000001cb67223 */ /* 0x180fe2000001080b */
        /* <DEDUP_REMOVED lines=15> */
[-C--:B------:R-:W-:Y:S01]  /*13b40*/  FFMA.FTZ R57, R84, R0.reuse, -R11 ;  /* 0x0000000054397223 */ /* 0x080fe2000001080b */
[----:B------:R-:W-:Y:S01]  /*13b50*/  FMUL.FTZ R9, R9, R0 ;  /* 0x0000000009097220 */ /* 0x000fe20000410000 */
[----:B------:R-:W-:Y:S08]  /*13b60*/  MUFU.EX2 R180, R180 ;  /* 0x000000b400b47308 */ /* 0x000ff00000000800 */
[----:B------:R-:W0:Y:S08]  /*13b70*/  MUFU.EX2 R9, R9 ;  /* 0x0000000900097308 */ /* 0x000e300000000800 */
[----:B------:R-:W1:Y:S08]  /*13b80*/  MUFU.EX2 R12, R12 ;  /* 0x0000000c000c7308 */ /* 0x000e700000000800 */
[----:B------:R-:W2:Y:S08]  /*13b90*/  MUFU.EX2 R182, R182 ;  /* 0x000000b600b67308 */ /* 0x000eb00000000800 */
        /* <DEDUP_REMOVED lines=10> */
[-CC-:B------:R-:W-:Y:S01]  /*13c40*/  FFMA.FTZ R174, R44, R0.reuse, -R11.reuse ;  /* 0x000000002cae7223 */ /* 0x180fe2000001080b */
[-CC-:B------:R-:W-:Y:S01]  /*13c50*/  FFMA.FTZ R40, R65, R0.reuse, -R11.reuse ;  /* 0x0000000041287223 */ /* 0x180fe2000001080b */
[----:B------:R-:W-:Y:S01]  /*13c60*/  FFMA.FTZ R44, R69, R0, -R11 ;  /* 0x00000000452c7223 */ /* 0x000fe2000001080b */
[----:B------:R-:W-:Y:S01]  /*13c70*/  MUFU.EX2 R32, R32 ;  /* 0x0000002000207308 */ /* 0x000fe20000000800 */
[----:B------:R-:W-:Y:S01]  /*13c80*/  HGMMA.64x128x16.F32 R88, R168, gdesc[UR4].tnspB, R88, gsb0 ;  /* 0x41e00004a8587df0 */ /* 0x000fe20008000858 */
[----:B------:R-:W-:Y:S02]  /*13c90*/  R2UR UR6, R14 ;  /* 0x000000000e0672ca */ /* 0x000fe400000e0000 */
[----:B------:R-:W-:Y:S02]  /*13ca0*/  R2UR UR7, R15 ;  /* 0x000000000f0772ca */ /* 0x000fe400000e0000 */
[----:B------:R-:W-:-:S02]  /*13cb0*/  FMNMX.FTZ R15, R27, R4, !PT ;  /* 0x000000041b0f7209 */ /* 0x000fc40007810000 */
[----:B------:R-:W-:Y:S01]  /*13cc0*/  IADD3 R14, R10, 0x280, RZ ;  /* 0x000002800a0e7810 */ /* 0x000fe20007ffe0ff */
        /* <DEDUP_REMOVED lines=29> */
[----:B------:R-:W-:-:S03]  /*13ea0*/  IMAD.MOV.U32 R15, RZ, RZ, 0x40000040 ;  /* 0x40000040ff0f7424 */ /* 0x000fc600078e00ff */
[----:B------:R-:W-:-:S04]  /*13eb0*/  FMNMX.FTZ R37, R67, R4, !PT ;  /* 0x0000000443257209 */ /* 0x000fc80007810000 */
[----:B------:R-:W-:Y:S01]  /*13ec0*/  FMNMX.FTZ R4, R70, R37, !PT ;  /* 0x0000002546047209 */ /* 0x000fe20007810000 */
[----:B------:R-:W-:-:S06]  /*13ed0*/  FFMA.FTZ R37, R72, R0, -R11 ;  /* 0x0000000048257223 */ /* 0x000fcc000001080b */
[----:B------:R-:W-:Y:S01]  /*13ee0*/  MUFU.EX2 R37, R37 ;  /* 0x0000002500257308 */ /* 0x000fe20000000800 */
[----:B------:R-:W-:Y:S02]  /*13ef0*/  WARPGROUP.DEPBAR.LE gsb0, 0x0 ;  /* 0x00008000000079c5 */ /* 0x000fe40000010000 */
[----:B------:R-:W-:Y:S01]  /*13f00*/  WARPGROUP.ARRIVE ;  /* 0x00000000000079c5 */ /* 0x000fe20000000000 */
[-CC-:B------:R-:W-:Y:S01]  /*13f10*/  FFMA.FTZ R168, R48, R0.reuse, -R11.reuse ;  /* 0x0000000030a87223 */ /* 0x180fe2000001080b */
[-CC-:B------:R-:W-:Y:S01]  /*13f20*/  FFMA.FTZ R170, R52, R0.reuse, -R11.reuse ;  /* 0x0000000034aa7223 */ /* 0x180fe2000001080b */
[-CC-:B------:R-:W-:Y:S01]  /*13f30*/  FFMA.FTZ R48, R61, R0.reuse, -R11.reuse ;  /* 0x000000003d307223 */ /* 0x180fe2000001080b */
[----:B------:R-:W-:Y:S02]  /*13f40*/  FFMA.FTZ R52, R77, R0, -R11 ;  /* 0x000000004d347223 */ /* 0x000fe4000001080b */
[----:B------:R-:W-:Y:S01]  /*13f50*/  HGMMA.64x128x16.F32 R88, R164, gdesc[UR4].tnspB, R88, gsb0 ;  /* 0x41e00004a4587df0 */ /* 0x000fe20008000858 */
[----:B------:R-:W-:Y:S01]  /*13f60*/  R2UR UR6, R14 ;  /* 0x000000000e0672ca */ /* 0x000fe200000e0000 */
[----:B------:R-:W-:Y:S01]  /*13f70*/  MUFU.EX2 R168, R168 ;  /* 0x000000a800a87308 */ /* 0x000fe20000000800 */
[----:B------:R-:W-:-:S02]  /*13f80*/  R2UR UR7, R15 ;  /* 0x000000000f0772ca */ /* 0x000fc400000e0000 */
[----:B------:R-:W-:Y:S02]  /*13f90*/  FMNMX.FTZ R15, R71, R4, !PT ;  /* 0x00000004470f7209 */ /* 0x000fe40007810000 */
[----:B------:R-:W-:Y:S02]  /*13fa0*/  IADD3 R14, R10, 0x300, RZ ;  /* 0x000003000a0e7810 */ /* 0x000fe40007ffe0ff */
[----:B------:R-:W-:Y:S01]  /*13fb0*/  FMNMX.FTZ R4, R74, R15, !PT ;  /* 0x0000000f4a047209 */ /* 0x000fe20007810000 */
[----:B------:R-:W-:Y:S01]  /*13fc0*/  MUFU.EX2 R170, R170 ;  /* 0x000000aa00aa7308 */ /* 0x000fe20000000800 */
[----:B------:R-:W-:Y:S02]  /*13fd0*/  IADD3 R10, R10, 0x380, RZ ;  /* 0x000003800a0a7810 */ /* 0x000fe40007ffe0ff */
[----:B------:R-:W-:-:S04]  /*13fe0*/  FMNMX.FTZ R15, R75, R4, !PT ;  /* 0x000000044b0f7209 */ /* 0x000fc80007810000 */
[----:B------:R-:W-:Y:S01]  /*13ff0*/  FMNMX.FTZ R4, R78, R15, !PT ;  /* 0x0000000f4e047209 */ /* 0x000fe20007810000 */
[----:B------:R-:W-:Y:S03]  /*14000*/  MUFU.EX2 R48, R48 ;  /* 0x0000003000307308 */ /* 0x000fe60000000800 */
[----:B------:R-:W-:-:S04]  /*14010*/  FMNMX.FTZ R15, R79, R4, !PT ;  /* 0x000000044f0f7209 */ /* 0x000fc80007810000 */
[----:B------:R-:W-:Y:S01]  /*14020*/  FMNMX.FTZ R4, R82, R15, !PT ;  /* 0x0000000f52047209 */ /* 0x000fe20007810000 */
[----:B------:R-:W-:Y:S03]  /*14030*/  MUFU.EX2 R52, R52 ;  /* 0x0000003400347308 */ /* 0x000fe60000000800 */
[----:B------:R-:W-:-:S04]  /*14040*/  FMNMX.FTZ R15, R83, R4, !PT ;  /* 0x00000004530f7209 */ /* 0x000fc80007810000 */
[----:B------:R-:W-:-:S04]  /*14050*/  FMNMX.FTZ R4, R86, R15, !PT ;  /* 0x0000000f56047209 */ /* 0x000fc80007810000 */
[----:B------:R-:W-:-:S05]  /*14060*/  FMNMX.FTZ R4, R87, R4, !PT ;  /* 0x0000000457047209 */ /* 0x000fca0007810000 */
[----:B------:R-:W3:Y:S02]  /*14070*/  SHFL.BFLY PT, R15, R4, 0x2, 0x1f ;  /* 0x0c401f00040f7f89 */ /* 0x000ee400000e0000 */
[----:B---3--:R-:W-:-:S05]  /*14080*/  FMNMX.FTZ R8, R4, R15, !PT ;  /* 0x0000000f04087209 */ /* 0x008fca0007810000 */
[----:B------:R-:W3:Y:S02]  /*14090*/  SHFL.BFLY PT, R15, R8, 0x1, 0x1f ;  /* 0x0c201f00080f7f89 */ /* 0x000ee400000e0000 */
[----:B---3--:R-:W-:Y:S01]  /*140a0*/  FMNMX.FTZ R8, R8, R15, !PT ;  /* 0x0000000f08087209 */ /* 0x008fe20007810000 */
[----:B------:R-:W-:Y:S01]  /*140b0*/  IMAD.MOV.U32 R15, RZ, RZ, 0x40000040 ;  /* 0x40000040ff0f7424 */ /* 0x000fe200078e00ff */
[----:B------:R-:W-:Y:S02]  /*140c0*/  WARPGROUP.DEPBAR.LE gsb0, 0x0 ;  /* 0x00008000000079c5 */ /* 0x000fe40000010000 */
[----:B------:R-:W-:Y:S01]  /*140d0*/  WARPGROUP.ARRIVE ;  /* 0x00000000000079c5 */ /* 0x000fe20000000000 */
[-CC-:B------:R-:W-:Y:S01]  /*140e0*/  FFMA.FTZ R164, R56, R0.reuse, -R11.reuse ;  /* 0x0000000038a47223 */ /* 0x180fe2000001080b */
[-CC-:B------:R-:W-:Y:S01]  /*140f0*/  FFMA.FTZ R166, R60, R0.reuse, -R11.reuse ;  /* 0x000000003ca67223 */ /* 0x180fe2000001080b */
[----:B------:R-:W-:-:S03]  /*14100*/  FFMA.FTZ R56, R81, R0, -R11 ;  /* 0x0000000051387223 */ /* 0x000fc6000001080b */
[----:B------:R-:W-:Y:S01]  /*14110*/  HGMMA.64x128x16.F32 R88, R152, gdesc[UR4].tnspB, R88, gsb0 ;  /* 0x41e0000498587df0 */ /* 0x000fe20008000858 */
[----:B------:R-:W-:Y:S01]  /*14120*/  R2UR UR6, R14 ;  /* 0x000000000e0672ca */ /* 0x000fe200000e0000 */
[----:B------:R-:W-:Y:S01]  /*14130*/  FFMA.FTZ R14, R85, R0, -R11 ;  /* 0x00000000550e7223 */ /* 0x000fe2000001080b */
[----:B------:R-:W-:Y:S01]  /*14140*/  R2UR UR7, R15 ;  /* 0x000000000f0772ca */ /* 0x000fe200000e0000 */
        /* <DEDUP_REMOVED lines=8> */
[C---:B------:R-:W-:Y:S01]  /*141d0*/  FADD.FTZ R11, -R8.reuse, R13 ;  /* 0x0000000d080b7221 */ /* 0x040fe20000010100 */
[-C--:B------:R-:W-:Y:S02]  /*141e0*/  FMUL.FTZ R13, R8, R0.reuse ;  /* 0x00000000080d7220 */ /* 0x080fe40000410000 */
[----:B------:R-:W-:Y:S01]  /*141f0*/  HGMMA.64x128x16.F32 R88, R156, gdesc[UR4].tnspB, R88, gsb0 ;  /* 0x41e000049c587df0 */ /* 0x000fe20008000858 */
[-C--:B------:R-:W-:Y:S01]  /*14200*/  FMUL.FTZ R11, R11, R0.reuse ;  /* 0x000000000b0b7220 */ /* 0x080fe20000410000 */
        /* <DEDUP_REMOVED lines=12> */
[----:B---3--:R-:W-:Y:S01]  /*142d0*/  IMAD.MOV.U32 R11, RZ, RZ, 0x40000040 ;  /* 0x40000040ff0b7424 */ /* 0x008fe200078e00ff */
[----:B------:R-:W-:Y:S01]  /*142e0*/  R2UR UR6, R10 ;  /* 0x000000000a0672ca */ /* 0x000fe200000e0000 */
[-CC-:B------:R-:W-:Y:S01]  /*142f0*/  FFMA.FTZ R171, R54, R0.reuse, -R13.reuse ;  /* 0x0000000036ab7223 */ /* 0x180fe2000001080d */
[-CC-:B------:R-:W-:Y:S01]  /*14300*/  FFMA.FTZ R38, R43, R0.reuse, -R13.reuse ;  /* 0x000000002b267223 */ /* 0x180fe2000001080d */
[--C-:B------:R-:W-:Y:S01]  /*14310*/  FFMA.FTZ R175, R46, R0, -R13.reuse ;  /* 0x000000002eaf7223 */ /* 0x100fe2000001080d */
[----:B------:R-:W-:Y:S01]  /*14320*/  R2UR UR7, R11 ;  /* 0x000000000b0772ca */ /* 0x000fe200000e0000 */
[----:B0-----:R-:W-:Y:S01]  /*14330*/  FFMA.FTZ R11, R9, R6, R180 ;  /* 0x00000006090b7223 */ /* 0x001fe200000100b4 */
[----:B------:R-:W0:Y:S01]  /*14340*/  MUFU.EX2 R26, R26 ;  /* 0x0000001a001a7308 */ /* 0x000e220000000800 */
[-CC-:B------:R-:W-:Y:S01]  /*14350*/  FFMA.FTZ R165, R58, R0.reuse, -R13.reuse ;  /* 0x000000003aa57223 */ /* 0x180fe2000001080d */
[-C--:B------:R-:W-:Y:S01]  /*14360*/  FFMA.FTZ R42, R47, R0.reuse, -R13 ;  /* 0x000000002f2a7223 */ /* 0x080fe2000001080d */
[----:B-1----:R-:W-:Y:S01]  /*14370*/  FADD.FTZ R11, R12, R11 ;  /* 0x0000000b0c0b7221 */ /* 0x002fe20000010000 */
[-CC-:B------:R-:W-:Y:S01]  /*14380*/  FFMA.FTZ R167, R62, R0.reuse, -R13.reuse ;  /* 0x000000003ea77223 */ /* 0x180fe2000001080d */
[-CC-:B------:R-:W-:Y:S01]  /*14390*/  FFMA.FTZ R34, R51, R0.reuse, -R13.reuse ;  /* 0x0000000033227223 */ /* 0x180fe2000001080d */
[-C--:B------:R-:W-:Y:S01]  /*143a0*/  FFMA.FTZ R46, R55, R0.reuse, -R13 ;  /* 0x00000000372e7223 */ /* 0x080fe2000001080d */
[----:B--2---:R-:W-:Y:S01]  /*143b0*/  FADD.FTZ R11, R182, R11 ;  /* 0x0000000bb60b7221 */ /* 0x004fe20000010000 */
[----:B------:R-:W1:Y:S01]  /*143c0*/  MUFU.EX2 R183, R183 ;  /* 0x000000b700b77308 */ /* 0x000e620000000800 */
[----:B----4-:R-:W-:Y:S01]  /*143d0*/  FFMA.FTZ R5, R4, R5, R181 ;  /* 0x0000000504057223 */ /* 0x010fe200000100b5 */
[----:B------:R-:W-:Y:S01]  /*143e0*/  FFMA.FTZ R10, R59, R0, -R13 ;  /* 0x000000003b0a7223 */ /* 0x000fe2000001080d */
[----:B------:R-:W-:Y:S01]  /*143f0*/  FADD.FTZ R11, R24, R11 ;  /* 0x0000000b180b7221 */ /* 0x000fe20000010000 */
[----:B------:R-:W-:Y:S01]  /*14400*/  F2FP.F16.F32.PACK_AB R180, R12, R180 ;  /* 0x000000b40cb4723e */ /* 0x000fe200000000ff */
[-CC-:B------:R-:W-:Y:S01]  /*14410*/  FFMA.FTZ R6, R63, R0.reuse, -R13.reuse ;  /* 0x000000003f067223 */ /* 0x180fe2000001080d */
[----:B------:R-:W-:Y:S01]  /*14420*/  FFMA.FTZ R153, R66, R0, -R13 ;  /* 0x0000000042997223 */ /* 0x000fe2000001080d */
[----:B------:R-:W-:Y:S01]  /*14430*/  FADD.FTZ R11, R176, R11 ;  /* 0x0000000bb00b7221 */ /* 0x000fe20000010000 */
[----:B------:R-:W2:Y:S01]  /*14440*/  MUFU.EX2 R60, R60 ;  /* 0x0000003c003c7308 */ /* 0x000ea20000000800 */
[----:B0-----:R-:W-:Y:S01]  /*14450*/  FADD.FTZ R50, R26, R5 ;  /* 0x000000051a327221 */ /* 0x001fe20000010000 */
[----:B------:R-:W-:Y:S01]  /*14460*/  F2FP.F16.F32.PACK_AB R182, R24, R182 ;  /* 0x000000b618b6723e */ /* 0x000fe200000000ff */
[----:B------:R-:W-:Y:S01]  /*14470*/  FADD.FTZ R11, R28, R11 ;  /* 0x0000000b1c0b7221 */ /* 0x000fe20000010000 */
[----:B------:R-:W-:Y:S01]  /*14480*/  F2FP.F16.F32.PACK_AB R181, R26, R181 ;  /* 0x000000b51ab5723e */ /* 0x000fe200000000ff */
[-CC-:B------:R-:W-:Y:S01]  /*14490*/  FFMA.FTZ R155, R70, R0.reuse, -R13.reuse ;  /* 0x00000000469b7223 */ /* 0x180fe2000001080d */
[-C--:B------:R-:W-:Y:S01]  /*144a0*/  FFMA.FTZ R75, R75, R0.reuse, -R13 ;  /* 0x000000004b4b7223 */ /* 0x080fe2000001080d */
[----:B------:R-:W-:Y:S01]  /*144b0*/  FADD.FTZ R62, R178, R11 ;  /* 0x0000000bb23e7221 */ /* 0x000fe20000010000 */
[----:B------:R-:W0:Y:S01]  /*144c0*/  MUFU.EX2 R177, R177 ;  /* 0x000000b100b17308 */ /* 0x000e220000000800 */
[----:B-1----:R-:W-:Y:S01]  /*144d0*/  FADD.FTZ R5, R183, R50 ;  /* 0x00000032b7057221 */ /* 0x002fe20000010000 */
[-CC-:B------:R-:W-:Y:S01]  /*144e0*/  FFMA.FTZ R50, R67, R0.reuse, -R13.reuse ;  /* 0x0000000043327223 */ /* 0x180fe2000001080d */
[----:B------:R-:W-:Y:S01]  /*144f0*/  FADD.FTZ R11, R33, R62 ;  /* 0x0000003e210b7221 */ /* 0x000fe20000010000 */
[-CC-:B------:R-:W-:Y:S01]  /*14500*/  FFMA.FTZ R78, R78, R0.reuse, -R13.reuse ;  /* 0x000000004e4e7223 */ /* 0x180fe2000001080d */
[-CC-:B------:R-:W-:Y:S01]  /*14510*/  FFMA.FTZ R79, R79, R0.reuse, -R13.reuse ;  /* 0x000000004f4f7223 */ /* 0x180fe2000001080d */
[-C--:B------:R-:W-:Y:S01]  /*14520*/  FFMA.FTZ R82, R82, R0.reuse, -R13 ;  /* 0x0000000052527223 */ /* 0x080fe2000001080d */
[----:B------:R-:W-:Y:S01]  /*14530*/  FADD.FTZ R62, R172, R11 ;  /* 0x0000000bac3e7221 */ /* 0x000fe20000010000 */
[----:B------:R-:W1:Y:S01]  /*14540*/  MUFU.EX2 R64, R64 ;  /* 0x0000004000407308 */ /* 0x000e620000000800 */
[----:B--2---:R-:W-:Y:S01]  /*14550*/  FADD.FTZ R54, R60, R5 ;  /* 0x000000053c367221 */ /* 0x004fe20000010000 */
[-CC-:B------:R-:W-:Y:S01]  /*14560*/  FFMA.FTZ R83, R83, R0.reuse, -R13.reuse ;  /* 0x0000000053537223 */ /* 0x180fe2000001080d */
[----:B------:R-:W-:Y:S01]  /*14570*/  FADD.FTZ R11, R25, R62 ;  /* 0x0000003e190b7221 */ /* 0x000fe20000010000 */
[----:B------:R-:W-:Y:S01]  /*14580*/  FFMA.FTZ R86, R86, R0, -R13 ;  /* 0x0000000056567223 */ /* 0x000fe2000001080d */
[----:B------:R-:W-:-:S02]  /*14590*/  F2FP.F16.F32.PACK_AB R183, R60, R183 ;  /* 0x000000b73cb7723e */ /* 0x000fc400000000ff */
[----:B------:R-:W-:Y:S01]  /*145a0*/  FADD.FTZ R62, R174, R11 ;  /* 0x0000000bae3e7221 */ /* 0x000fe20000010000 */
[----:B------:R-:W2:Y:S01]  /*145b0*/  MUFU.EX2 R179, R179 ;  /* 0x000000b300b37308 */ /* 0x000ea20000000800 */
[----:B0-----:R-:W-:Y:S01]  /*145c0*/  FADD.FTZ R5, R177, R54 ;  /* 0x00000036b1057221 */ /* 0x001fe20000010000 */
[----:B------:R-:W-:Y:S01]  /*145d0*/  FFMA.FTZ R54, R71, R0, -R13 ;  /* 0x0000000047367223 */ /* 0x000fe2000001080d */
[----:B------:R-:W-:Y:S01]  /*145e0*/  FADD.FTZ R11, R29, R62 ;  /* 0x0000003e1d0b7221 */ /* 0x000fe20000010000 */
[----:B------:R-:W-:Y:S02]  /*145f0*/  F2FP.F16.F32.PACK_AB R176, R28, R176 ;  /* 0x000000b01cb0723e */ /* 0x000fe400000000ff */
[----:B------:R-:W-:Y:S01]  /*14600*/  F2FP.F16.F32.PACK_AB R178, R33, R178 ;  /* 0x000000b221b2723e */ /* 0x000fe200000000ff */
[----:B------:R-:W-:Y:S01]  /*14610*/  FADD.FTZ R11, R168, R11 ;  /* 0x0000000ba80b7221 */ /* 0x000fe20000010000 */
[----:B------:R-:W0:Y:S01]  /*14620*/  MUFU.EX2 R30, R30 ;  /* 0x0000001e001e7308 */ /* 0x000e220000000800 */
[C---:B-1----:R-:W-:Y:S01]  /*14630*/  FADD.FTZ R58, R64.reuse, R5 ;  /* 0x00000005403a7221 */ /* 0x042fe20000010000 */
[----:B------:R-:W-:Y:S01]  /*14640*/  F2FP.F16.F32.PACK_AB R177, R64, R177 ;  /* 0x000000b140b1723e */ /* 0x000fe200000000ff */
[----:B------:R-:W-:Y:S01]  /*14650*/  FADD.FTZ R11, R32, R11 ;  /* 0x0000000b200b7221 */ /* 0x000fe20000010000 */
[----:B------:R-:W-:-:S02]  /*14660*/  F2FP.F16.F32.PACK_AB R172, R25, R172 ;  /* 0x000000ac19ac723e */ /* 0x000fc400000000ff */
[----:B------:R-:W-:Y:S01]  /*14670*/  F2FP.F16.F32.PACK_AB R174, R29, R174 ;  /* 0x000000ae1dae723e */ /* 0x000fe200000000ff */
[----:B------:R-:W-:Y:S01]  /*14680*/  FADD.FTZ R11, R170, R11 ;  /* 0x0000000baa0b7221 */ /* 0x000fe20000010000 */
[----:B------:R-:W1:Y:S01]  /*14690*/  MUFU.EX2 R173, R173 ;  /* 0x000000ad00ad7308 */ /* 0x000e620000000800 */
[----:B--2---:R-:W-:Y:S01]  /*146a0*/  FADD.FTZ R5, R179, R58 ;  /* 0x0000003ab3057221 */ /* 0x004fe20000010000 */
[----:B------:R-:W-:Y:S01]  /*146b0*/  F2FP.F16.F32.PACK_AB R168, R32, R168 ;  /* 0x000000a820a8723e */ /* 0x000fe200000000ff */
[C---:B------:R-:W-:Y:S01]  /*146c0*/  FADD.FTZ R11, R36.reuse, R11 ;  /* 0x0000000b240b7221 */ /* 0x040fe20000010000 */
[----:B------:R-:W-:-:S03]  /*146d0*/  F2FP.F16.F32.PACK_AB R170, R36, R170 ;  /* 0x000000aa24aa723e */ /* 0x000fc600000000ff */
[----:B------:R-:W-:Y:S01]  /*146e0*/  FADD.FTZ R26, R164, R11 ;  /* 0x0000000ba41a7221 */ /* 0x000fe20000010000 */
[----:B------:R-:W2:Y:S01]  /*146f0*/  MUFU.EX2 R38, R38 ;  /* 0x0000002600267308 */ /* 0x000ea20000000800 */
[C---:B0-----:R-:W-:Y:S01]  /*14700*/  FADD.FTZ R58, R30.reuse, R5 ;  /* 0x000000051e3a7221 */ /* 0x041fe20000010000 */
[----:B------:R-:W-:Y:S01]  /*14710*/  F2FP.F16.F32.PACK_AB R179, R30, R179 ;  /* 0x000000b31eb3723e */ /* 0x000fe200000000ff */
[C---:B------:R-:W-:Y:S01]  /*14720*/  FADD.FTZ R11, R41.reuse, R26 ;  /* 0x0000001a290b7221 */ /* 0x040fe20000010000 */
[----:B------:R-:W-:-:S03]  /*14730*/  F2FP.F16.F32.PACK_AB R164, R41, R164 ;  /* 0x000000a429a4723e */ /* 0x000fc600000000ff */
[----:B------:R-:W-:Y:S01]  /*14740*/  FADD.FTZ R11, R166, R11 ;  /* 0x0000000ba60b7221 */ /* 0x000fe20000010000 */
[----:B------:R-:W0:Y:S01]  /*14750*/  MUFU.EX2 R175, R175 ;  /* 0x000000af00af7308 */ /* 0x000e220000000800 */
[----:B-1----:R-:W-:Y:S01]  /*14760*/  FADD.FTZ R5, R173, R58 ;  /* 0x0000003aad057221 */ /* 0x002fe20000010000 */
[C---:B------:R-:W-:Y:S01]  /*14770*/  F2FP.F16.F32.PACK_AB R166, R48.reuse, R166 ;  /* 0x000000a630a6723e */ /* 0x040fe200000000ff */
[----:B------:R-:W-:-:S05]  /*14780*/  FADD.FTZ R11, R48, R11 ;  /* 0x0000000b300b7221 */ /* 0x000fca0000010000 */
[----:B------:R-:W1:Y:S01]  /*14790*/  MUFU.EX2 R42, R42 ;  /* 0x0000002a002a7308 */ /* 0x000e620000000800 */
[C---:B--2---:R-:W-:Y:S01]  /*147a0*/  FADD.FTZ R58, R38.reuse, R5 ;  /* 0x00000005263a7221 */ /* 0x044fe20000010000 */
[----:B------:R-:W-:-:S06]  /*147b0*/  F2FP.F16.F32.PACK_AB R173, R38, R173 ;  /* 0x000000ad26ad723e */ /* 0x000fcc00000000ff */
        /* <DEDUP_REMOVED lines=11> */
[----:B------:R-:W-:Y:S02]  /*14870*/  WARPGROUP.DEPBAR.LE gsb0, 0x0 ;  /* 0x00008000000079c5 */ /* 0x000fe40000010000 */
[----:B------:R-:W-:Y:S01]  /*14880*/  WARPGROUP.ARRIVE ;  /* 0x00000000000079c5 */ /* 0x000fe20000000000 */
[----:B-1----:R-:W-:Y:S01]  /*14890*/  FADD.FTZ R5, R171, R12 ;  /* 0x0000000cab057221 */ /* 0x002fe20000010000 */
[-CC-:B------:R-:W-:Y:S01]  /*148a0*/  FFMA.FTZ R157, R74, R0.reuse, -R13.reuse ;  /* 0x000000004a9d7223 */ /* 0x180fe2000001080d */
[----:B------:R-:W-:Y:S01]  /*148b0*/  FFMA.FTZ R13, R87, R0, -R13 ;  /* 0x00000000570d7223 */ /* 0x000fe2000001080d */
[----:B------:R-:W-:Y:S01]  /*148c0*/  F2FP.F16.F32.PACK_AB R156, R45, R37 ;  /* 0x000000252d9c723e */ /* 0x000fe200000000ff */
[----:B------:R-:W1:Y:S01]  /*148d0*/  MUFU.EX2 R10, R10 ;  /* 0x0000000a000a7308 */ /* 0x000e620000000800 */
[----:B------:R-:W-:Y:S01]  /*148e0*/  HGMMA.64x128x16.F32 R88, R160, gdesc[UR4].tnspB, R88, gsb0 ;  /* 0x41e00004a0587df0 */ /* 0x000fe20008000858 */
[C---:B--2---:R-:W-:Y:S01]  /*148f0*/  FADD.FTZ R24, R46.reuse, R5 ;  /* 0x000000052e187221 */ /* 0x044fe20000010000 */
[----:B------:R-:W-:-:S02]  /*14900*/  F2FP.F16.F32.PACK_AB R171, R46, R171 ;  /* 0x000000ab2eab723e */ /* 0x000fc400000000ff */
[----:B------:R-:W-:-:S03]  /*14910*/  F2FP.F16.F32.PACK_AB R158, R52, R49 ;  /* 0x00000031349e723e */ /* 0x000fc600000000ff */
        /* <DEDUP_REMOVED lines=11> */
[----:B-1----:R-:W-:-:S07]  /*149d0*/  FADD.FTZ R5, R153, R24 ;  /* 0x0000001899057221 */ /* 0x002fce0000010000 */
[----:B------:R-:W1:Y:S01]  /*149e0*/  MUFU.EX2 R155, R155 ;  /* 0x0000009b009b7308 */ /* 0x000e620000000800 */
[----:B--2---:R-:W-:Y:S01]  /*149f0*/  FADD.FTZ R11, R152, R11 ;  /* 0x0000000b980b7221 */ /* 0x004fe20000010000 */
[----:B------:R-:W-:-:S03]  /*14a00*/  F2FP.F16.F32.PACK_AB R152, R40, R152 ;  /* 0x000000982898723e */ /* 0x000fc600000000ff */
[----:B------:R-:W-:-:S03]  /*14a10*/  FADD.FTZ R11, R40, R11 ;  /* 0x0000000b280b7221 */ /* 0x000fc60000010000 */
        /* <DEDUP_REMOVED lines=11> */
[----:B------:R-:W-:Y:S01]  /*14ad0*/  FADD.FTZ R24, R37, R24 ;  /* 0x0000001825187221 */ /* 0x000fe20000010000 */
[----:B------:R-:W-:-:S03]  /*14ae0*/  F2FP.F16.F32.PACK_AB R155, R54, R155 ;  /* 0x0000009b369b723e */ /* 0x000fc600000000ff */
[----:B------:R-:W-:Y:S02]  /*14af0*/  FADD.FTZ R24, R45, R24 ;  /* 0x000000182d187221 */ /* 0x000fe40000010000 */
[----:B------:R-:W0:Y:S01]  /*14b00*/  MUFU.EX2 R78, R78 ;  /* 0x0000004e004e7308 */ /* 0x000e220000000800 */
[----:B-1----:R-:W-:Y:S01]  /*14b10*/  FADD.FTZ R5, R157, R10 ;  /* 0x0000000a9d057221 */ /* 0x002fe20000010000 */
[----:B------:R-:W-:-:S04]  /*14b20*/  FADD.FTZ R11, R49, R24 ;  /* 0x00000018310b7221 */ /* 0x000fc80000010000 */
[----:B------:R-:W-:Y:S02]  /*14b30*/  FADD.FTZ R6, R52, R11 ;  /* 0x0000000b34067221 */ /* 0x000fe40000010000 */
[----:B------:R-:W1:Y:S01]  /*14b40*/  MUFU.EX2 R79, R79 ;  /* 0x0000004f004f7308 */ /* 0x000e620000000800 */
[C---:B--2---:R-:W-:Y:S01]  /*14b50*/  FADD.FTZ R5, R12.reuse, R5 ;  /* 0x000000050c057221 */ /* 0x044fe20000010000 */
[----:B------:R-:W-:Y:S01]  /*14b60*/  FADD.FTZ R11, R53, R6 ;  /* 0x00000006350b7221 */ /* 0x000fe20000010000 */
[----:B------:R-:W-:Y:S02]  /*14b70*/  F2FP.F16.F32.PACK_AB R157, R12, R157 ;  /* 0x0000009d0c9d723e */ /* 0x000fe400000000ff */
[----:B------:R-:W-:Y:S01]  /*14b80*/  MOV R12, R3 ;  /* 0x00000003000c7202 */ /* 0x000fe20000000f00 */
[----:B------:R-:W-:Y:S02]  /*14b90*/  FADD.FTZ R6, R56, R11 ;  /* 0x0000000b38067221 */ /* 0x000fe40000010000 */
[----:B------:R-:W2:Y:S01]  /*14ba0*/  MUFU.EX2 R82, R82 ;  /* 0x0000005200527308 */ /* 0x000ea20000000800 */
[----:B0-----:R-:W-:Y:S01]  /*14bb0*/  FADD.FTZ R5, R78, R5 ;  /* 0x000000054e057221 */ /* 0x001fe20000010000 */
[----:B------:R-:W-:-:S04]  /*14bc0*/  FADD.FTZ R11, R57, R6 ;  /* 0x00000006390b7221 */ /* 0x000fc80000010000 */
[----:B------:R-:W-:Y:S02]  /*14bd0*/  FADD.FTZ R6, R14, R11 ;  /* 0x0000000b0e067221 */ /* 0x000fe40000010000 */
[----:B------:R-:W0:Y:S01]  /*14be0*/  MUFU.EX2 R83, R83 ;  /* 0x0000005300537308 */ /* 0x000e220000000800 */
[C---:B-1----:R-:W-:Y:S01]  /*14bf0*/  FADD.FTZ R5, R79.reuse, R5 ;  /* 0x000000054f057221 */ /* 0x042fe20000010000 */
[----:B------:R-:W-:-:S06]  /*14c00*/  F2FP.F16.F32.PACK_AB R159, R79, R78 ;  /* 0x0000004e4f9f723e */ /* 0x000fcc00000000ff */
[----:B------:R-:W1:Y:S01]  /*14c10*/  MUFU.EX2 R86, R86 ;  /* 0x0000005600567308 */ /* 0x000e620000000800 */
[----:B--2---:R-:W-:-:S07]  /*14c20*/  FADD.FTZ R5, R82, R5 ;  /* 0x0000000552057221 */ /* 0x004fce0000010000 */
[----:B------:R-:W2:Y:S01]  /*14c30*/  MUFU.EX2 R13, R13 ;  /* 0x0000000d000d7308 */ /* 0x000ea20000000800 */
[----:B0-----:R-:W-:-:S04]  /*14c40*/  FADD.FTZ R5, R83, R5 ;  /* 0x0000000553057221 */ /* 0x001fc80000010000 */
[----:B-1----:R-:W-:Y:S01]  /*14c50*/  FADD.FTZ R5, R86, R5 ;  /* 0x0000000556057221 */ /* 0x002fe20000010000 */
[----:B------:R-:W-:Y:S02]  /*14c60*/  WARPGROUP.DEPBAR.LE gsb0, 0x0 ;  /* 0x00008000000079c5 */ /* 0x000fe40000010000 */
[----:B------:R-:W-:Y:S01]  /*14c70*/  @!P1 SYNCS.ARRIVE.TRANS64.RED.A1T0 RZ, [R21+URZ], RZ ;  /* 0x000000ff15ff99a7 */ /* 0x000fe2000810043f */
[C---:B--2---:R-:W-:Y:S01]  /*14c80*/  FADD.FTZ R5, R13.reuse, R5 ;  /* 0x000000050d057221 */ /* 0x044fe20000010000 */
[----:B------:R-:W-:Y:S01]  /*14c90*/  F2FP.F16.F32.PACK_AB R163, R13, R86 ;  /* 0x000000560da3723e */ /* 0x000fe200000000ff */
[----:B------:R-:W-:Y:S01]  /*14ca0*/  IMAD.MOV.U32 R13, RZ, RZ, R8 ;  /* 0x000000ffff0d7224 */ /* 0x000fe200078e0008 */
[----:B------:R-:W-:Y:S02]  /*14cb0*/  F2FP.F16.F32.PACK_AB R160, R56, R53 ;  /* 0x0000003538a0723e */ /* 0x000fe400000000ff */
[----:B------:R-:W-:Y:S01]  /*14cc0*/  F2FP.F16.F32.PACK_AB R161, R83, R82 ;  /* 0x0000005253a1723e */ /* 0x000fe200000000ff */
[----:B------:R0:W-:Y:S01]  /*14cd0*/  @!P1 SYNCS.ARRIVE.TRANS64.RED.A1T0 RZ, [R202+URZ], RZ ;  /* 0x000000ffcaff99a7 */ /* 0x0001e2000810043f */
[----:B------:R-:W-:Y:S01]  /*14ce0*/  F2FP.F16.F32.PACK_AB R162, R14, R57 ;  /* 0x000000390ea2723e */ /* 0x000fe200000000ff */
[----:B0-----:R-:W-:Y:S01]  /*14cf0*/  IMAD.MOV.U32 R202, RZ, RZ, R194 ;  /* 0x000000ffffca7224 */ /* 0x001fe200078e00c2 */
[----:B------:R-:W-:Y:S06]  /*14d00*/  @P2 BRA `(.L_x_634) ;  /* 0xffffffd800d82947 */ /* 0x000fec000383ffff */
.L_x_623:
[----:B------:R-:W-:Y:S05]  /*14d10*/  BSYNC B0 ;  /* 0x0000000000007941 */ /* 0x000fea0003800000 */
.L_x_622:
        /* <DEDUP_REMOVED lines=67> */
.L_x_635:
[----:B------:R-:W-:Y:S01]  /*15150*/  IMAD R13, R192, 0x8, R2 ;  /* 0x00000008c00d7824 */ /* 0x000fe200078e0202 */
[----:B------:R-:W-:-:S04]  /*15160*/  SHF.L.U32 R4, R194, 0x1f, RZ ;  /* 0x0000001fc2047819 */ /* 0x000fc800000006ff */
[----:B------:R0:W1:Y:S01]  /*15170*/  SYNCS.PHASECHK.TRANS64.TRYWAIT P2, [R13+URZ+0x34850], R4 ;  /* 0x034850040d0075a7 */ /* 0x000062000804017f */
[----:B------:R-:W-:Y:S05]  /*15180*/  @!P0 BRA `(.L_x_636) ;  /* 0x0000000000048947 */ /* 0x000fea0003800000 */
[----:B------:R-:W-:Y:S01]  /*15190*/  BPT.TRAP 0x1 ;  /* 0x000000040000795c */ /* 0x000fe20000300000 */
.L_x_636:
[----:B------:R-:W-:Y:S01]  /*151a0*/  IADD3 R2, R2, 0x400, RZ ;  /* 0x0000040002027810 */ /* 0x000fe20007ffe0ff */
[----:B------:R-:W-:Y:S03]  /*151b0*/  BSSY B0, `(.L_x_637) ;  /* 0x0000008000007945 */ /* 0x000fe60003800000 */
[----:B------:R-:W-:-:S04]  /*151c0*/  SHF.R.U32.HI R2, RZ, 0x4, R2 ;  /* 0x00000004ff027819 */ /* 0x000fc80000011602 */
[----:B------:R-:W-:-:S04]  /*151d0*/  LOP3.LUT R2, R2, 0x3fff, RZ, 0xc0, !PT ;  /* 0x00003fff02027812 */ /* 0x000fc800078ec0ff */
[----:B------:R-:W-:-:S05]  /*151e0*/  LOP3.LUT R7, R2, 0x4000000, RZ, 0xfc, !PT ;  /* 0x0400000002077812 */ /* 0x000fca00078efcff */
[----:B------:R-:W-:Y:S01]  /*151f0*/  IMAD R10, R192, 0x800, R7 ;  /* 0x00000800c00a7824 */ /* 0x000fe200078e0207 */
[----:B-1----:R-:W-:Y:S06]  /*15200*/  @P2 BRA `(.L_x_638) ;  /* 0x0000000000082947 */ /* 0x002fec0003800000 */
[----:B------:R-:W1:Y:S02]  /*15210*/  SYNCS.PHASECHK.TRANS64.TRYWAIT P0, [R13+URZ+0x34850], R4 ;  /* 0x034850040d0075a7 */ /* 0x000e64000800017f */
[----:B-1----:R-:W-:Y:S05]  /*15220*/  @!P0 BRA `(.L_x_639) ;  /* 0x0000008c00588947 */ /* 0x002fea0003800000 */
.L_x_638:
[----:B------:R-:W-:Y:S05]  /*15230*/  BSYNC B0 ;  /* 0x0000000000007941 */ /* 0x000fea0003800000 */
.L_x_637:
[----:B------:R-:W-:Y:S01]  /*15240*/  MOV R11, 0x40000040 ;  /* 0x40000040000b7802 */ /* 0x000fe20000000f00 */
[----:B------:R-:W-:Y:S01]  /*15250*/  WARPGROUP.ARRIVE ;  /* 0x00000000000079c5 */ /* 0x000fe20000000000 */
[C---:B------:R-:W-:Y:S01]  /*15260*/  R2UR UR6, R10.reuse ;  /* 0x000000000a0672ca */ /* 0x040fe200000e0000 */
[----:B------:R-:W-:Y:S01]  /*15270*/  VIADD R14, R10, 0x80 ;  /* 0x000000800a0e7836 */ /* 0x000fe20000000000 */
[----:B------:R-:W-:Y:S01]  /*15280*/  R2UR UR7, R11 ;  /* 0x000000000b0772ca */ /* 0x000fe200000e0000 */
[----:B------:R-:W2:Y:S01]  /*15290*/  SHFL.BFLY PT, R7, R6, 0x2, 0x1f ;  /* 0x0c401f0006077f89 */ /* 0x000ea200000e0000 */
[----:B------:R-:W-:Y:S01]  /*152a0*/  MOV R15, 0x40000040 ;  /* 0x40000040000f7802 */ /* 0x000fe20000000f00 */
[----:B------:R-:W-:Y:S01]  /*152b0*/  VIADD R192, R192, 0x1 ;  /* 0x00000001c0c07836 */ /* 0x000fe20000000000 */
[----:B------:R-:W-:Y:S01]  /*152c0*/  MOV R11, 0x40000040 ;  /* 0x40000040000b7802 */ /* 0x000fe20000000f00 */
[----:B------:R-:W0:Y:S01]  /*152d0*/  SHFL.BFLY PT, R2, R5, 0x2, 0x1f ;  /* 0x0c401f0005027f89 */ /* 0x000e2200000e0000 */
[----:B------:R-:W-:Y:S01]  /*152e0*/  MOV R20, 0xff800000 ;  /* 0xff80000000147802 */ /* 0x000fe20000000f00 */
[----:B------:R-:W-:Y:S01]  /*152f0*/  VIADD R205, R205, 0x1 ;  /* 0x00000001cdcd7836 */ /* 0x000fe20000000000 */
[----:B------:R-:W-:-:S02]  /*15300*/  ISETP.NE.AND P0, PT, R192, 0x2, PT ;  /* 0x00000002c000780c */ /* 0x000fc40003f05270 */
[----:B------:R-:W-:Y:S02]  /*15310*/  MOV R21, 0xff800000 ;  /* 0xff80000000157802 */ /* 0x000fe40000000f00 */
[----:B------:R-:W-:Y:S01]  /*15320*/  SEL R192, R192, RZ, P0 ;  /* 0x000000ffc0c07207 */ /* 0x000fe20000000000 */
[----:B------:R-:W-:Y:S01]  /*15330*/  HGMMA.64x128x16.F32 R24, R180, gdesc[UR4].tnspB, R24, gsb0 ;  /* 0x41e00004b4187df0 */ /* 0x000fe20008000818 */
[----:B------:R-:W-:Y:S01]  /*15340*/  R2UR UR6, R14 ;  /* 0x000000000e0672ca */ /* 0x000fe200000e0000 */
[----:B------:R-:W-:Y:S01]  /*15350*/  VIADD R14, R10, 0x100 ;  /* 0x000001000a0e7836 */ /* 0x000fe20000000000 */
[----:B------:R-:W-:Y:S02]  /*15360*/  R2UR UR7, R15 ;  /* 0x000000000f0772ca */ /* 0x000fe400000e0000 */
[----:B------:R-:W-:Y:S01]  /*15370*/  MOV R15, 0x40000040 ;  /* 0x40000040000f7802 */ /* 0x000fe20000000f00 */
[----:B--2---:R-:W-:Y:S01]  /*15380*/  FADD.FTZ R7, R7, R6 ;  /* 0x0000000607077221 */ /* 0x004fe20000010000 */
[----:B01----:R-:W-:Y:S01]  /*15390*/  FADD.FTZ R4, R2, R5 ;  /* 0x0000000502047221 */ /* 0x003fe20000010000 */
[----:B------:R-:W-:-:S03]  /*153a0*/  SEL R5, RZ, 0x1, P0 ;  /* 0x00000001ff057807 */ /* 0x000fc60000000000 */
[----:B------:R-:W-:Y:S01]  /*153b0*/  SHFL.BFLY PT, R2, R7, 0x1, 0x1f ;  /* 0x0c201f0007027f89 */ /* 0x000fe200000e0000 */
[----:B------:R-:W-:-:S03]  /*153c0*/  LOP3.LUT R194, R194, R5, RZ, 0x3c, !PT ;  /* 0x00000005c2c27212 */ /* 0x000fc600078e3cff */
[----:B------:R-:W0:Y:S02]  /*153d0*/  SHFL.BFLY PT, R9, R4, 0x1, 0x1f ;  /* 0x0c201f0004097f89 */ /* 0x000e2400000e0000 */
[----:B0-----:R-:W-:-:S05]  /*153e0*/  FADD.FTZ R12, R4, R9 ;  /* 0x00000009040c7221 */ /* 0x001fca0000010000 */
[----:B------:R-:W-:-:S13]  /*153f0*/  FSETP.NE.FTZ.AND P3, PT, R12, RZ, PT ;  /* 0x000000ff0c00720b */ /* 0x000fda0003f75000 */
[----:B------:R-:W0:Y:S02]  /*15400*/  @P3 MUFU.LG2 R9, R12 ;  /* 0x0000000c00093308 */ /* 0x000e240000000c00 */
[----:B0-----:R-:W-:Y:S01]  /*15410*/  @P3 FMUL.FTZ R9, R9, 0.69314718246459960938 ;  /* 0x3f31721809093820 */ /* 0x001fe20000410000 */
        /* <DEDUP_REMOVED lines=25> */
[C---:B------:R-:W-:Y:S01]  /*155b0*/  VIADD R14, R10.reuse, 0x300 ;  /* 0x000003000a0e7836 */ /* 0x040fe20000000000 */
[----:B------:R-:W-:Y:S01]  /*155c0*/  R2UR UR7, R15 ;  /* 0x000000000f0772ca */ /* 0x000fe200000e0000 */
[----:B------:R-:W-:Y:S01]  /*155d0*/  VIADD R10, R10, 0x380 ;  /* 0x000003800a0a7836 */ /* 0x000fe20000000000 */
[----:B------:R-:W-:Y:S01]  /*155e0*/  MOV R15, 0x40000040 ;  /* 0x40000040000f7802 */ /* 0x000fe20000000f00 */
[----:B------:R-:W-:Y:S02]  /*155f0*/  WARPGROUP.DEPBAR.LE gsb0, 0x0 ;  /* 0x00008000000079c5 */ /* 0x000fe40000010000 */
[----:B------:R-:W-:-:S08]  /*15600*/  WARPGROUP.ARRIVE ;  /* 0x00000000000079c5 */ /* 0x000fd00000000000 */
[----:B------:R-:W-:Y:S01]  /*15610*/  HGMMA.64x128x16.F32 R24, R152, gdesc[UR4].tnspB, R24, gsb0 ;  /* 0x41e0000498187df0 */ /* 0x000fe20008000818 */
[----:B------:R-:W-:Y:S02]  /*15620*/  R2UR UR6, R14 ;  /* 0x000000000e0672ca */ /* 0x000fe400000e0000 */
[----:B------:R-:W-:Y:S01]  /*15630*/  R2UR UR7, R15 ;  /* 0x000000000f0772ca */ /* 0x000fe200000e0000 */
[----:B------:R-:W-:Y:S02]  /*15640*/  WARPGROUP.DEPBAR.LE gsb0, 0x0 ;  /* 0x00008000000079c5 */ /* 0x000fe40000010000 */
[----:B------:R-:W-:-:S10]  /*15650*/  WARPGROUP.ARRIVE ;  /* 0x00000000000079c5 */ /* 0x000fd40000000000 */
[----:B------:R-:W-:Y:S01]  /*15660*/  HGMMA.64x128x16.F32 R24, R156, gdesc[UR4].tnspB, R24, gsb0 ;  /* 0x41e000049c187df0 */ /* 0x000fe20008000818 */
[----:B------:R-:W-:Y:S01]  /*15670*/  R2UR UR6, R10 ;  /* 0x000000000a0672ca */ /* 0x000fe200000e0000 */
[----:B------:R-:W-:Y:S01]  /*15680*/  @!P1 VIADD R10, R13, 0x34860 ;  /* 0x000348600d0a9836 */ /* 0x000fe20000000000 */
[----:B------:R-:W-:Y:S01]  /*15690*/  R2UR UR7, R11 ;  /* 0x000000000b0772ca */ /* 0x000fe200000e0000 */
[----:B------:R-:W-:Y:S01]  /*156a0*/  FADD.FTZ R11, R7, R2 ;  /* 0x00000002070b7221 */ /* 0x000fe20000010000 */
[----:B------:R-:W-:Y:S01]  /*156b0*/  IMAD.MOV.U32 R7, RZ, RZ, RZ ;  /* 0x000000ffff077224 */ /* 0x000fe200078e00ff */
[----:B------:R-:W-:Y:S02]  /*156c0*/  MOV R2, RZ ;  /* 0x000000ff00027202 */ /* 0x000fe40000000f00 */
[----:B------:R-:W-:Y:S02]  /*156d0*/  @!P1 PRMT R10, RZ, 0x654, R10 ;  /* 0x00000654ff0a9816 */ /* 0x000fe4000000000a */
[----:B------:R-:W-:Y:S01]  /*156e0*/  FSETP.NE.FTZ.AND P2, PT, R11, RZ, PT ;  /* 0x000000ff0b00720b */ /* 0x000fe20003f55000 */
[----:B------:R-:W-:-:S12]  /*156f0*/  @P3 MUFU.RCP R7, R12 ;  /* 0x0000000c00073308 */ /* 0x000fd80000001000 */
[----:B------:R-:W0:Y:S01]  /*15700*/  @P2 MUFU.LG2 R6, R11 ;  /* 0x0000000b00062308 */ /* 0x000e220000000c00 */
[C---:B------:R-:W-:Y:S01]  /*15710*/  @P2 FMUL.FTZ R4, R0.reuse, 0.69314718246459960938 ;  /* 0x3f31721800042820 */ /* 0x040fe20000410000 */
[----:B------:R-:W-:-:S04]  /*15720*/  @P3 FMUL.FTZ R0, R0, 0.69314718246459960938 ;  /* 0x3f31721800003820 */ /* 0x000fc80000410000 */
[----:B------:R-:W-:Y:S02]  /*15730*/  @P3 FFMA.FTZ R21, R0, R8, R9 ;  /* 0x0000000800153223 */ /* 0x000fe40000010009 */
[----:B------:R-:W1:Y:S01]  /*15740*/  @P2 MUFU.RCP R2, R11 ;  /* 0x0000000b00022308 */ /* 0x000e620000001000 */
[----:B0-----:R-:W-:-:S04]  /*15750*/  @P2 FMUL.FTZ R5, R6, 0.69314718246459960938 ;  /* 0x3f31721806052820 */ /* 0x001fc80000410000 */
[----:B------:R-:W-:Y:S01]  /*15760*/  @P2 FFMA.FTZ R20, R4, R3, R5 ;  /* 0x0000000304142223 */ /* 0x000fe20000010005 */
[----:B------:R-:W-:Y:S02]  /*15770*/  WARPGROUP.DEPBAR.LE gsb0, 0x0 ;  /* 0x00008000000079c5 */ /* 0x000fe40000010000 */
[----:B------:R-:W-:-:S06]  /*15780*/  WARPGROUP.ARRIVE ;  /* 0x00000000000079c5 */ /* 0x000fcc0000000000 */
[----:B------:R-:W-:Y:S03]  /*15790*/  HGMMA.64x128x16.F32 R24, R160, gdesc[UR4].tnspB, R24, gsb0 ;  /* 0x41e00004a0187df0 */ /* 0x000fe60008000818 */
[----:B------:R-:W-:Y:S02]  /*157a0*/  WARPGROUP.DEPBAR.LE gsb0, 0x0 ;  /* 0x00008000000079c5 */ /* 0x000fe40000010000 */
[----:B------:R0:W-:Y:S01]  /*157b0*/  @!P1 SYNCS.ARRIVE.TRANS64.RED.A1T0 RZ, [R10+URZ], RZ ;  /* 0x000000ff0aff99a7 */ /* 0x0001e2000810043f */
[-C--:B------:R-:W-:Y:S01]  /*157c0*/  FMUL.FTZ R95, R26, R7.reuse ;  /* 0x000000071a5f7220 */ /* 0x080fe20000410000 */
[-C--:B------:R-:W-:Y:S01]  /*157d0*/  FMUL.FTZ R93, R30, R7.reuse ;  /* 0x000000071e5d7220 */ /* 0x080fe20000410000 */
[-C--:B-1----:R-:W-:Y:S01]  /*157e0*/  FMUL.FTZ R3, R32, R2.reuse ;  /* 0x0000000220037220 */ /* 0x082fe20000410000 */
[-C--:B------:R-:W-:Y:S01]  /*157f0*/  FMUL.FTZ R88, R33, R2.reuse ;  /* 0x0000000221587220 */ /* 0x080fe20000410000 */
[-C--:B------:R-:W-:Y:S01]  /*15800*/  FMUL.FTZ R26, R31, R7.reuse ;  /* 0x000000071f1a7220 */ /* 0x080fe20000410000 */
        /* <DEDUP_REMOVED lines=31> */
[----:B------:R-:W-:Y:S01]  /*15a00*/  PLOP3.LUT P1, PT, PT, PT, PT, 0x8, 0x0 ;  /* 0x000000000000781c */ /* 0x000fe20003f2e170 */
        /* <DEDUP_REMOVED lines=27> */
[----:B------:R-:W-:-:S07]  /*15bc0*/  FMUL.FTZ R87, R87, R7 ;  /* 0x0000000757577220 */ /* 0x000fce0000410000 */
.L_x_559:
[----:B------:R-:W0:Y:S08]  /*15bd0*/  S2UR UR5, SR_CgaCtaId ;  /* 0x00000000000579c3 */ /* 0x000e300000008800 */
[----:B------:R-:W-:Y:S06]  /*15be0*/  BAR.SYNC.DEFER_BLOCKING 0x5, 0x120 ;  /* 0x0144800000007b1d */ /* 0x000fec0000010000 */
[----:B------:R-:W-:Y:S01]  /*15bf0*/  UMOV UR4, 0x400 ;  /* 0x0000040000047882 */ /* 0x000fe20000000000 */
[----:B------:R-:W-:Y:S01]  /*15c00*/  BSSY B0, `(.L_x_640) ;  /* 0x00001d6000007945 */ /* 0x000fe20003800000 */
[----:B0-----:R-:W-:-:S06]  /*15c10*/  ULEA UR4, UR5, UR4, 0x18 ;  /* 0x0000000405047291 */ /* 0x001fcc000f8ec03f */
[----:B------:R-:W-:-:S05]  /*15c20*/  MOV R2, UR4 ;  /* 0x0000000400027c02 */ /* 0x000fca0008000f00 */
[----:B------:R0:W1:Y:S01]  /*15c30*/  LDS.128 R148, [R2+0x348d0] ;  /* 0x0348d00002947984 */ /* 0x0000620000000c00 */
[----:B------:R-:W-:Y:S06]  /*15c40*/  BAR.ARV 0x4, 0x120 ;  /* 0x0104800000007b1d */ /* 0x000fec0000002000 */
[----:B------:R-:W-:Y:S05]  /*15c50*/  @P1 BRA `(.L_x_641) ;  /* 0x0000001000c41947 */ /* 0x000fea0003800000 */
[----:B------:R-:W2:Y:S01]  /*15c60*/  S2R R5, SR_SWINHI ;  /* 0x0000000000057919 */ /* 0x000ea20000002f00 */
[----:B------:R-:W-:Y:S01]  /*15c70*/  F2FP.F16.F32.PACK_AB R10, R11, R10 ;  /* 0x0000000a0b0a723e */ /* 0x000fe200000000ff */
[----:B------:R-:W-:Y:S01]  /*15c80*/  ULDC.64 UR4, c[0x0][0xbd8] ;  /* 0x0002f60000047ab9 */ /* 0x000fe20000000a00 */
[----:B------:R-:W-:Y:S02]  /*15c90*/  F2FP.F16.F32.PACK_AB R11, R26, R93 ;  /* 0x0000005d1a0b723e */ /* 0x000fe400000000ff */
[----:B------:R-:W-:Y:S02]  /*15ca0*/  F2FP.F16.F32.PACK_AB R31, R31, R70 ;  /* 0x000000461f1f723e */ /* 0x000fe400000000ff */
[----:B------:R-:W-:Y:S02]  /*15cb0*/  F2FP.F16.F32.PACK_AB R32, R73, R32 ;  /* 0x000000204920723e */ /* 0x000fe400000000ff */
[----:B------:R-:W-:Y:S02]  /*15cc0*/  F2FP.F16.F32.PACK_AB R35, R35, R78 ;  /* 0x0000004e2323723e */ /* 0x000fe400000000ff */
[----:B------:R-:W-:-:S02]  /*15cd0*/  MOV R36, R2 ;  /* 0x0000000200247202 */ /* 0x000fc40000000f00 */
[----:B--2---:R-:W-:-:S03]  /*15ce0*/  MOV R37, R5 ;  /* 0x0000000500257202 */ /* 0x004fc60000000f00 */
[----:B------:R-:W-:-:S03]  /*15cf0*/  IMAD.WIDE R8, R221, 0x2, R36 ;  /* 0x00000002dd087825 */ /* 0x000fc600078e0224 */
[C---:B------:R-:W-:Y:S02]  /*15d00*/  LOP3.LUT R15, R8.reuse, 0x380, RZ, 0xc0, !PT ;  /* 0x00000380080f7812 */ /* 0x040fe400078ec0ff */
[C---:B------:R-:W-:Y:S02]  /*15d10*/  IADD3 R71, P6, R8.reuse, 0x20, RZ ;  /* 0x0000002008477810 */ /* 0x040fe40007fde0ff */
[----:B------:R-:W-:Y:S02]  /*15d20*/  SHF.R.U64 R15, R15, 0x3, RZ ;  /* 0x000000030f0f7819 */ /* 0x000fe400000012ff */
[C---:B------:R-:W-:Y:S01]  /*15d30*/  IADD3 R79, P5, R8.reuse, 0x40, RZ ;  /* 0x00000040084f7810 */ /* 0x040fe20007fbe0ff */
[----:B------:R-:W-:Y:S01]  /*15d40*/  IMAD.X R5, RZ, RZ, R9, P6 ;  /* 0x000000ffff057224 */ /* 0x000fe200030e0609 */
[C---:B------:R-:W-:Y:S02]  /*15d50*/  IADD3 R97, P4, R8.reuse, 0x60, RZ ;  /* 0x0000006008617810 */ /* 0x040fe40007f9e0ff */
[----:B------:R-:W-:-:S02]  /*15d60*/  IADD3 R99, P3, R8, 0x4000, RZ ;  /* 0x0000400008637810 */ /* 0x000fc40007f7e0ff */
[C---:B------:R-:W-:Y:S01]  /*15d70*/  IADD3 R101, P2, R8.reuse, 0x4020, RZ ;  /* 0x0000402008657810 */ /* 0x040fe20007f5e0ff */
[--C-:B------:R-:W-:Y:S01]  /*15d80*/  IMAD.X R13, RZ, RZ, R9.reuse, P4 ;  /* 0x000000ffff0d7224 */ /* 0x100fe200020e0609 */
[C---:B------:R-:W-:Y:S02]  /*15d90*/  IADD3 R103, P1, R8.reuse, 0x4040, RZ ;  /* 0x0000404008677810 */ /* 0x040fe40007f3e0ff */
[----:B------:R-:W-:Y:S01]  /*15da0*/  IADD3 R105, P0, R8, 0x4060, RZ ;  /* 0x0000406008697810 */ /* 0x000fe20007f1e0ff */
[--C-:B------:R-:W-:Y:S01]  /*15db0*/  IMAD.X R25, RZ, RZ, R9.reuse, P2 ;  /* 0x000000ffff197224 */ /* 0x100fe200010e0609 */
[----:B------:R-:W-:Y:S02]  /*15dc0*/  LOP3.LUT R8, R15, R8, RZ, 0x3c, !PT ;  /* 0x000000080f087212 */ /* 0x000fe400078e3cff */
[-C--:B------:R-:W-:Y:S01]  /*15dd0*/  IADD3.X R7, RZ, R9.reuse, RZ, P5, !PT ;  /* 0x00000009ff077210 */ /* 0x080fe20002ffe4ff */
[----:B------:R-:W-:Y:S01]  /*15de0*/  IMAD.X R29, RZ, RZ, R9, P0 ;  /* 0x000000ffff1d7224 */ /* 0x000fe200000e0609 */
[----:B------:R-:W-:-:S02]  /*15df0*/  IADD3.X R15, RZ, R9, RZ, P3, !PT ;  /* 0x00000009ff0f7210 */ /* 0x000fc40001ffe4ff */
[-C--:B------:R-:W-:Y:S02]  /*15e00*/  IADD3.X R27, RZ, R9.reuse, RZ, P1, !PT ;  /* 0x00000009ff1b7210 */ /* 0x080fe40000ffe4ff */
[----:B------:R-:W-:Y:S02]  /*15e10*/  LOP3.LUT R4, R71, 0x380, RZ, 0xc0, !PT ;  /* 0x0000038047047812 */ /* 0x000fe400078ec0ff */
[----:B------:R-:W-:Y:S02]  /*15e20*/  LOP3.LUT R6, R79, 0x380, RZ, 0xc0, !PT ;  /* 0x000003804f067812 */ /* 0x000fe400078ec0ff */
[----:B------:R-:W-:Y:S02]  /*15e30*/  MOV R92, R8 ;  /* 0x00000008005c7202 */ /* 0x000fe40000000f00 */
[----:B------:R-:W-:Y:S02]  /*15e40*/  F2FP.F16.F32.PACK_AB R9, R28, R95 ;  /* 0x0000005f1c09723e */ /* 0x000fe400000000ff */
[----:B------:R-:W-:-:S02]  /*15e50*/  LOP3.LUT R28, R103, 0x380, RZ, 0xc0, !PT ;  /* 0x00000380671c7812 */ /* 0x000fc400078ec0ff */
[----:B------:R-:W-:Y:S02]  /*15e60*/  LOP3.LUT R34, R105, 0x380, RZ, 0xc0, !PT ;  /* 0x0000038069227812 */ /* 0x000fe400078ec0ff */
[----:B------:R-:W-:Y:S02]  /*15e70*/  SHF.R.U64 R4, R4, 0x3, RZ ;  /* 0x0000000304047819 */ /* 0x000fe400000012ff */
[----:B------:R-:W-:Y:S02]  /*15e80*/  SHF.R.U64 R6, R6, 0x3, RZ ;  /* 0x0000000306067819 */ /* 0x000fe400000012ff */
[----:B------:R-:W-:Y:S02]  /*15e90*/  LOP3.LUT R12, R97, 0x380, RZ, 0xc0, !PT ;  /* 0x00000380610c7812 */ /* 0x000fe400078ec0ff */
[----:B------:R-:W-:Y:S02]  /*15ea0*/  LOP3.LUT R14, R99, 0x380, RZ, 0xc0, !PT ;  /* 0x00000380630e7812 */ /* 0x000fe400078ec0ff */
[----:B------:R-:W-:Y:S01]  /*15eb0*/  F2FP.F16.F32.PACK_AB R8, R89, R24 ;  /* 0x000000185908723e */ /* 0x000fe200000000ff */
[----:B------:R-:W-:Y:S01]  /*15ec0*/  BAR.SYNC.DEFER_BLOCKING 0x1, 0x100 ;  /* 0x0044000000007b1d */ /* 0x000fe20000010000 */
[----:B------:R-:W-:-:S02]  /*15ed0*/  SHF.R.U64 R28, R28, 0x3, RZ ;  /* 0x000000031c1c7819 */ /* 0x000fc400000012ff */
[----:B------:R-:W-:Y:S02]  /*15ee0*/  LOP3.LUT R24, R101, 0x380, RZ, 0xc0, !PT ;  /* 0x0000038065187812 */ /* 0x000fe400078ec0ff */
[----:B------:R-:W-:Y:S02]  /*15ef0*/  SHF.R.U64 R34, R34, 0x3, RZ ;  /* 0x0000000322227819 */ /* 0x000fe400000012ff */
[----:B------:R-:W-:Y:S02]  /*15f00*/  LOP3.LUT R4, R4, R71, RZ, 0x3c, !PT ;  /* 0x0000004704047212 */ /* 0x000fe400078e3cff */
[----:B------:R-:W-:Y:S02]  /*15f10*/  LOP3.LUT R6, R6, R79, RZ, 0x3c, !PT ;  /* 0x0000004f06067212 */ /* 0x000fe400078e3cff */
[----:B------:R-:W-:Y:S02]  /*15f20*/  SHF.R.U64 R12, R12, 0x3, RZ ;  /* 0x000000030c0c7819 */ /* 0x000fe400000012ff */
[----:B------:R-:W-:-:S02]  /*15f30*/  SHF.R.U64 R14, R14, 0x3, RZ ;  /* 0x000000030e0e7819 */ /* 0x000fc400000012ff */
[----:B------:R-:W-:Y:S02]  /*15f40*/  LOP3.LUT R26, R28, R103, RZ, 0x3c, !PT ;  /* 0x000000671c1a7212 */ /* 0x000fe400078e3cff */
[----:B------:R-:W-:Y:S02]  /*15f50*/  SHF.R.U64 R24, R24, 0x3, RZ ;  /* 0x0000000318187819 */ /* 0x000fe400000012ff */
[----:B------:R-:W-:Y:S02]  /*15f60*/  LOP3.LUT R28, R34, R105, RZ, 0x3c, !PT ;  /* 0x00000069221c7212 */ /* 0x000fe400078e3cff */
[----:B------:R-:W-:Y:S02]  /*15f70*/  MOV R90, R4 ;  /* 0x00000004005a7202 */ /* 0x000fe40000000f00 */
[----:B------:R-:W-:Y:S01]  /*15f80*/  MOV R34, R6 ;  /* 0x0000000600227202 */ /* 0x000fe20000000f00 */
[----:B------:R2:W-:Y:S01]  /*15f90*/  STSM.16.M88.4 [R92], R8 ;  /* 0x000000085c007844 */ /* 0x0005e20000000200 */
[----:B------:R-:W-:-:S02]  /*15fa0*/  F2FP.F16.F32.PACK_AB R4, R88, R3 ;  /* 0x000000035804723e */ /* 0x000fc400000000ff */
[----:B------:R-:W-:Y:S02]  /*15fb0*/  F2FP.F16.F32.PACK_AB R5, R30, R91 ;  /* 0x0000005b1e05723e */ /* 0x000fe400000000ff */
[----:B------:R-:W-:Y:S02]  /*15fc0*/  F2FP.F16.F32.PACK_AB R6, R33, R0 ;  /* 0x000000002106723e */ /* 0x000fe400000000ff */
[----:B------:R-:W-:Y:S02]  /*15fd0*/  F2FP.F16.F32.PACK_AB R7, R39, R38 ;  /* 0x000000262707723e */ /* 0x000fe400000000ff */
[----:B------:R-:W-:Y:S02]  /*15fe0*/  LOP3.LUT R12, R12, R97, RZ, 0x3c, !PT ;  /* 0x000000610c0c7212 */ /* 0x000fe400078e3cff */
[----:B------:R-:W-:Y:S01]  /*15ff0*/  LOP3.LUT R14, R14, R99, RZ, 0x3c, !PT ;  /* 0x000000630e0e7212 */ /* 0x000fe200078e3cff */
[----:B------:R-:W-:Y:S01]  /*16000*/  STSM.16.M88.4 [R90], R4 ;  /* 0x000000045a007844 */ /* 0x000fe20000000200 */
[----:B------:R-:W-:-:S02]  /*16010*/  LOP3.LUT R24, R24, R101, RZ, 0x3c, !PT ;  /* 0x0000006518187212 */ /* 0x000fc400078e3cff */
[----:B------:R-:W-:Y:S02]  /*16020*/  MOV R89, R12 ;  /* 0x0000000c00597202 */ /* 0x000fe40000000f00 */
[----:B--2---:R-:W-:Y:S02]  /*16030*/  F2FP.F16.F32.PACK_AB R8, R41, R40 ;  /* 0x000000282908723e */ /* 0x004fe400000000ff */
[----:B------:R-:W-:Y:S02]  /*16040*/  F2FP.F16.F32.PACK_AB R9, R43, R42 ;  /* 0x0000002a2b09723e */ /* 0x000fe400000000ff */
[----:B------:R-:W-:Y:S02]  /*16050*/  F2FP.F16.F32.PACK_AB R10, R45, R44 ;  /* 0x0000002c2d0a723e */ /* 0x000fe400000000ff */
[----:B------:R-:W-:Y:S02]  /*16060*/  F2FP.F16.F32.PACK_AB R11, R47, R46 ;  /* 0x0000002e2f0b723e */ /* 0x000fe400000000ff */
[----:B------:R-:W-:-:S02]  /*16070*/  MOV R79, R14 ;  /* 0x0000000e004f7202 */ /* 0x000fc40000000f00 */
[----:B------:R-:W-:Y:S01]  /*16080*/  MOV R72, R24 ;  /* 0x0000001800487202 */ /* 0x000fe20000000f00 */
[----:B------:R2:W-:Y:S01]  /*16090*/  STSM.16.M88.4 [R34], R8 ;  /* 0x0000000822007844 */ /* 0x0005e20000000200 */
[----:B------:R-:W-:Y:S02]  /*160a0*/  MOV R71, R26 ;  /* 0x0000001a00477202 */ /* 0x000fe40000000f00 */
[----:B------:R-:W-:Y:S02]  /*160b0*/  F2FP.F16.F32.PACK_AB R12, R49, R48 ;  /* 0x00000030310c723e */ /* 0x000fe400000000ff */
[----:B------:R-:W-:Y:S02]  /*160c0*/  F2FP.F16.F32.PACK_AB R13, R51, R50 ;  /* 0x00000032330d723e */ /* 0x000fe400000000ff */
[----:B------:R-:W-:Y:S02]  /*160d0*/  F2FP.F16.F32.PACK_AB R14, R53, R52 ;  /* 0x00000034350e723e */ /* 0x000fe400000000ff */
[----:B------:R-:W-:-:S02]  /*160e0*/  F2FP.F16.F32.PACK_AB R15, R55, R54 ;  /* 0x00000036370f723e */ /* 0x000fc400000000ff */
[----:B------:R-:W-:Y:S02]  /*160f0*/  F2FP.F16.F32.PACK_AB R24, R57, R56 ;  /* 0x000000383918723e */ /* 0x000fe400000000ff */
[----:B------:R-:W-:Y:S01]  /*16100*/  F2FP.F16.F32.PACK_AB R25, R59, R58 ;  /* 0x0000003a3b19723e */ /* 0x000fe200000000ff */
[----:B------:R3:W-:Y:S01]  /*16110*/  STSM.16.M88.4 [R89], R12 ;  /* 0x0000000c59007844 */ /* 0x0007e20000000200 */
[----:B------:R-:W-:Y:S02]  /*16120*/  F2FP.F16.F32.PACK_AB R26, R61, R60 ;  /* 0x0000003c3d1a723e */ /* 0x000fe400000000ff */
[----:B------:R-:W-:Y:S02]  /*16130*/  F2FP.F16.F32.PACK_AB R27, R63, R62 ;  /* 0x0000003e3f1b723e */ /* 0x000fe400000000ff */
[----:B------:R-:W-:Y:S02]  /*16140*/  MOV R0, R28 ;  /* 0x0000001c00007202 */ /* 0x000fe40000000f00 */
[----:B------:R-:W-:Y:S01]  /*16150*/  ISETP.NE.U32.AND P0, PT, RZ, UR4, PT ;  /* 0x00000004ff007c0c */ /* 0x000fe2000bf05070 */
[----:B------:R4:W-:Y:S01]  /*16160*/  STSM.16.M88.4 [R79], R24 ;  /* 0x000000184f007844 */ /* 0x0009e20000000200 */
[----:B--2---:R-:W-:-:S02]  /*16170*/  IADD3 R10, P1, R199, UR4, RZ ;  /* 0x00000004c70a7c10 */ /* 0x004fc4000ff3e0ff */
[----:B------:R-:W-:Y:S02]  /*16180*/  F2FP.F16.F32.PACK_AB R28, R65, R64 ;  /* 0x00000040411c723e */ /* 0x000fe400000000ff */
[----:B------:R-:W-:Y:S02]  /*16190*/  F2FP.F16.F32.PACK_AB R29, R67, R66 ;  /* 0x00000042431d723e */ /* 0x000fe400000000ff */
[----:B------:R-:W-:Y:S02]  /*161a0*/  F2FP.F16.F32.PACK_AB R30, R69, R68 ;  /* 0x00000044451e723e */ /* 0x000fe400000000ff */
[----:B------:R-:W-:Y:S02]  /*161b0*/  F2FP.F16.F32.PACK_AB R33, R75, R74 ;  /* 0x0000004a4b21723e */ /* 0x000fe400000000ff */
[----:B------:R-:W-:Y:S01]  /*161c0*/  F2FP.F16.F32.PACK_AB R34, R77, R76 ;  /* 0x0000004c4d22723e */ /* 0x000fe200000000ff */
[----:B------:R4:W-:Y:S01]  /*161d0*/  STSM.16.M88.4 [R72], R28 ;  /* 0x0000001c48007844 */ /* 0x0009e20000000200 */
[----:B------:R-:W-:-:S02]  /*161e0*/  F2FP.F16.F32.PACK_AB R4, R81, R80 ;  /* 0x000000505104723e */ /* 0x000fc400000000ff */
[----:B------:R-:W-:Y:S01]  /*161f0*/  F2FP.F16.F32.PACK_AB R5, R83, R82 ;  /* 0x000000525305723e */ /* 0x000fe200000000ff */
[----:B------:R4:W-:Y:S01]  /*16200*/  STSM.16.M88.4 [R71], R32 ;  /* 0x0000002047007844 */ /* 0x0009e20000000200 */
[----:B------:R-:W-:Y:S02]  /*16210*/  F2FP.F16.F32.PACK_AB R6, R85, R84 ;  /* 0x000000545506723e */ /* 0x000fe400000000ff */
[----:B------:R-:W-:Y:S02]  /*16220*/  F2FP.F16.F32.PACK_AB R7, R87, R86 ;  /* 0x000000565707723e */ /* 0x000fe400000000ff */
[----:B------:R-:W-:Y:S02]  /*16230*/  ISETP.NE.AND.EX P0, PT, RZ, UR5, PT, P0 ;  /* 0x00000005ff007c0c */ /* 0x000fe4000bf05300 */
[----:B------:R-:W-:Y:S01]  /*16240*/  IADD3.X R11, R200, UR5, RZ, P1, !PT ;  /* 0x00000005c80b7c10 */ /* 0x000fe20008ffe4ff */
[----:B------:R-:W-:Y:S01]  /*16250*/  ULDC.64 UR4, c[0x0][0xbe0] ;  /* 0x0002f80000047ab9 */ /* 0x000fe20000000a00 */
[----:B------:R4:W-:Y:S01]  /*16260*/  STSM.16.M88.4 [R0], R4 ;  /* 0x0000000400007844 */ /* 0x0009e20000000200 */
[----:B------:R-:W-:Y:S01]  /*16270*/  BAR.SYNC.DEFER_BLOCKING 0x1, 0x100 ;  /* 0x0044000000007b1d */ /* 0x000fe20000010000 */
[----:B------:R-:W-:-:S02]  /*16280*/  ISETP.NE.U32.AND P1, PT, RZ, UR4, PT ;  /* 0x00000004ff007c0c */ /* 0x000fc4000bf25070 */
[----:B------:R-:W-:Y:S02]  /*16290*/  MOV R44, RZ ;  /* 0x000000ff002c7202 */ /* 0x000fe40000000f00 */
[----:B------:R-:W-:-:S13]  /*162a0*/  ISETP.NE.AND.EX P1, PT, RZ, UR5, PT, P1 ;  /* 0x00000005ff007c0c */ /* 0x000fda000bf25310 */
[----:B------:R-:W-:Y:S01]  /*162b0*/  @P1 IADD3 R8, P2, R199, UR4, RZ ;  /* 0x00000004c7081c10 */ /* 0x000fe2000ff5e0ff */
[----:B------:R-:W-:Y:S02]  /*162c0*/  ULDC UR4, c[0x0][0xa88] ;  /* 0x0002a20000047ab9 */ /* 0x000fe40000000800 */
[----:B------:R-:W-:Y:S02]  /*162d0*/  MOV R3, UR4 ;  /* 0x0000000400037c02 */ /* 0x000fe40008000f00 */
[----:B------:R-:W-:Y:S01]  /*162e0*/  @P1 IADD3.X R9, R200, UR5, RZ, P2, !PT ;  /* 0x00000005c8091c10 */ /* 0x000fe200097fe4ff */
[----:B------:R4:W5:Y:S01]  /*162f0*/  @P0 LDG.E R44, desc[UR36][R10.64] ;  /* 0x000000240a2c0981 */ /* 0x000962000c1e1900 */
[----:B---3--:R-:W-:-:S03]  /*16300*/  IMAD R13, R196, 0x40, R195 ;  /* 0x00000040c40d7824 */ /* 0x008fc600078e02c3 */
[----:B------:R4:W5:Y:S01]  /*16310*/  @P1 LDG.E R3, desc[UR36][R8.64] ;  /* 0x0000002408031981 */ /* 0x000962000c1e1900 */
[----:B------:R-:W-:Y:S01]  /*16320*/  IMAD.WIDE R36, R13, 0x2, R36 ;  /* 0x000000020d247825 */ /* 0x000fe200078e0224 */
[----:B------:R-:W-:Y:S06]  /*16330*/  @P1 BRA `(.L_x_642) ;  /* 0x0000000000101947 */ /* 0x000fec0003800000 */
[----:B------:R-:W-:Y:S05]  /*16340*/  @!P0 BRA `(.L_x_642) ;  /* 0x00000000000c8947 */ /* 0x000fea0003800000 */
[----:B----4-:R-:W2:Y:S04]  /*16350*/  LDG.E R0, desc[UR36][R10.64] ;  /* 0x000000240a007981 */ /* 0x010ea8000c1e1900 */
[----:B-----5:R-:W2:Y:S02]  /*16360*/  LDG.E R3, desc[UR36][R10.64+0x4] ;  /* 0x000004240a037981 */ /* 0x020ea4000c1e1900 */
[----:B--2---:R-:W-:-:S07]  /*16370*/  IMAD.IADD R3, R3, 0x1, -R0 ;  /* 0x0000000103037824 */ /* 0x004fce00078e0a00 */
.L_x_642:
[----:B------:R-:W-:Y:S01]  /*16380*/  SHF.R.S32.HI R50, RZ, 0x1f, R198 ;  /* 0x0000001fff327819 */ /* 0x000fe200000114c6 */
[----:B------:R-:W-:Y:S01]  /*16390*/  ULDC.64 UR4, c[0x0][0xb70] ;  /* 0x0002dc0000047ab9 */ /* 0x000fe20000000a00 */
[--C-:B-----5:R-:W-:Y:S01]  /*163a0*/  SHF.R.S32.HI R45, RZ, 0x1f, R44.reuse ;  /* 0x0000001fff2d7819 */ /* 0x120fe2000001142c */
[----:B----4-:R-:W-:Y:S01]  /*163b0*/  IMAD R10, R206, 0x80, R223 ;  /* 0x00000080ce0a7824 */ /* 0x010fe200078e02df */
[----:B------:R-:W-:Y:S01]  /*163c0*/  SEL R207, R207, RZ, !P0 ;  /* 0x000000ffcfcf7207 */ /* 0x000fe20004000000 */
[----:B------:R-:W-:Y:S01]  /*163d0*/  IMAD R5, R50, UR4, RZ ;  /* 0x0000000432057c24 */ /* 0x000fe2000f8e02ff */
[----:B------:R-:W-:Y:S02]  /*163e0*/  SEL R201, R201, RZ, !P0 ;  /* 0x000000ffc9c97207 */ /* 0x000fe40004000000 */
[----:B------:R-:W-:Y:S01]  /*163f0*/  IADD3 R13, P2, R36, 0x2000, RZ ;  /* 0x00002000240d7810 */ /* 0x000fe20007f5e0ff */
[----:B------:R-:W-:Y:S01]  /*16400*/  IMAD R7, R198, UR5, R5 ;  /* 0x00000005c6077c24 */ /* 0x000fe2000f8e0205 */
[----:B------:R-:W-:Y:S01]  /*16410*/  IADD3 R9, P1, R36, 0x1000, RZ ;  /* 0x0000100024097810 */ /* 0x000fe20007f3e0ff */
[----:B------:R-:W-:Y:S01]  /*16420*/  IMAD.WIDE.U32 R4, R198, UR4, R44 ;  /* 0x00000004c6047c25 */ /* 0x000fe2000f8e002c */
[----:B------:R-:W-:Y:S01]  /*16430*/  ULDC.64 UR4, c[0x0][0xb78] ;  /* 0x0002de0000047ab9 */ /* 0x000fe20000000a00 */
[----:B------:R-:W-:-:S02]  /*16440*/  LOP3.LUT R12, R13, 0x380, RZ, 0xc0, !PT ;  /* 0x000003800d0c7812 */ /* 0x000fc400078ec0ff */
[----:B------:R-:W-:Y:S01]  /*16450*/  IMAD R0, R207, UR4, RZ ;  /* 0x00000004cf007c24 */ /* 0x000fe2000f8e02ff */
[----:B------:R-:W-:Y:S02]  /*16460*/  IADD3 R5, R5, R7, RZ ;  /* 0x0000000705057210 */ /* 0x000fe40007ffe0ff */
[----:B------:R-:W-:Y:S01]  /*16470*/  SHF.R.S32.HI R7, RZ, 0x1f, R10 ;  /* 0x0000001fff077819 */ /* 0x000fe2000001140a */
[----:B------:R-:W-:Y:S01]  /*16480*/  IMAD R6, R201, UR5, R0 ;  /* 0x00000005c9067c24 */ /* 0x000fe2000f8e0200 */
[----:B------:R-:W-:Y:S01]  /*16490*/  LOP3.LUT R8, R9, 0x380, RZ, 0xc0, !PT ;  /* 0x0000038009087812 */ /* 0x000fe200078ec0ff */
[----:B------:R-:W-:Y:S01]  /*164a0*/  IMAD.WIDE.U32 R4, R201, UR4, R4 ;  /* 0x00000004c9047c25 */ /* 0x000fe2000f8e0004 */
[----:B------:R-:W-:Y:S01]  /*164b0*/  ULDC.64 UR4, c[0x0][0xb40] ;  /* 0x0002d00000047ab9 */ /* 0x000fe20000000a00 */
[----:B------:R-:W-:Y:S02]  /*164c0*/  SHF.R.U64 R12, R12, 0x3, RZ ;  /* 0x000000030c0c7819 */ /* 0x000fe400000012ff */
[----:B------:R-:W-:-:S02]  /*164d0*/  SHF.R.U64 R8, R8, 0x3, RZ ;  /* 0x0000000308087819 */ /* 0x000fc400000012ff */
[----:B------:R-:W-:Y:S02]  /*164e0*/  IADD3 R0, P0, R10, R4, RZ ;  /* 0x000000040a007210 */ /* 0x000fe40007f1e0ff */
[----:B------:R-:W-:Y:S02]  /*164f0*/  LOP3.LUT R12, R12, R13, RZ, 0x3c, !PT ;  /* 0x0000000d0c0c7212 */ /* 0x000fe400078e3cff */
[----:B------:R-:W-:Y:S02]  /*16500*/  IADD3.X R7, R7, R5, R6, P0, !PT ;  /* 0x0000000507077210 */ /* 0x000fe400007fe406 */
[----:B------:R-:W-:Y:S02]  /*16510*/  LEA R48, P0, R0, UR4, 0x2 ;  /* 0x0000000400307c11 */ /* 0x000fe4000f8010ff */
[----:B------:R-:W-:Y:S02]  /*16520*/  IADD3 R25, P6, R36, 0x3000, RZ ;  /* 0x0000300024197810 */ /* 0x000fe40007fde0ff */
[----:B------:R-:W-:Y:S01]  /*16530*/  LEA.HI.X R49, R0, UR5, R7, 0x2, P0 ;  /* 0x0000000500317c11 */ /* 0x000fe200080f1407 */
[----:B------:R-:W-:Y:S01]  /*16540*/  VIADD R0, R10, 0x8 ;  /* 0x000000080a007836 */ /* 0x000fe20000000000 */
[----:B------:R-:W-:Y:S01]  /*16550*/  LOP3.LUT P0, RZ, R212, 0x3, RZ, 0xc0, !PT ;  /* 0x00000003d4ff7812 */ /* 0x000fe2000780c0ff */
[----:B------:R-:W-:Y:S01]  /*16560*/  ULDC.64 UR4, c[0x0][0xaa0] ;  /* 0x0002a80000047ab9 */ /* 0x000fe20000000a00 */
[----:B------:R-:W-:-:S02]  /*16570*/  IADD3 R29, P5, R36, 0x4000, RZ ;  /* 0x00004000241d7810 */ /* 0x000fc40007fbe0ff */
[C---:B------:R-:W-:Y:S02]  /*16580*/  IADD3 R33, P4, R36.reuse, 0x5000, RZ ;  /* 0x0000500024217810 */ /* 0x040fe40007f9e0ff */
[----:B------:R-:W-:Y:S02]  /*16590*/  IADD3 R39, P3, R36, 0x6000, RZ ;  /* 0x0000600024277810 */ /* 0x000fe40007f7e0ff */
[----:B------:R-:W-:Y:S02]  /*165a0*/  IADD3.X R13, RZ, R37, RZ, P2, !PT ;  /* 0x00000025ff0d7210 */ /* 0x000fe400017fe4ff */
[----:B------:R-:W-:Y:S02]  /*165b0*/  LOP3.LUT R8, R8, R9, RZ, 0x3c, !PT ;  /* 0x0000000908087212 */ /* 0x000fe400078e3cff */
[----:B------:R-:W-:Y:S02]  /*165c0*/  IADD3 R7, P2, R36, 0x7000, RZ ;  /* 0x0000700024077810 */ /* 0x000fe40007f5e0ff */
[----:B------:R-:W-:-:S02]  /*165d0*/  IADD3.X R9, RZ, R37, RZ, P1, !PT ;  /* 0x00000025ff097210 */ /* 0x000fc40000ffe4ff */
[----:B------:R-:W-:Y:S01]  /*165e0*/  ISETP.GE.OR P1, PT, R10, R3, P0 ;  /* 0x000000030a00720c */ /* 0x000fe20000726670 */
[----:B------:R-:W-:Y:S01]  /*165f0*/  IMAD.X R41, RZ, RZ, R37, P2 ;  /* 0x000000ffff297224 */ /* 0x000fe200010e0625 */
[----:B------:R-:W-:Y:S02]  /*16600*/  LOP3.LUT R24, R25, 0x380, RZ, 0xc0, !PT ;  /* 0x0000038019187812 */ /* 0x000fe400078ec0ff */
[----:B------:R-:W-:Y:S02]  /*16610*/  LOP3.LUT R28, R29, 0x380, RZ, 0xc0, !PT ;  /* 0x000003801d1c7812 */ /* 0x000fe400078ec0ff */
[----:B------:R-:W-:Y:S02]  /*16620*/  LOP3.LUT R32, R33, 0x380, RZ, 0xc0, !PT ;  /* 0x0000038021207812 */ /* 0x000fe400078ec0ff */
[----:B------:R-:W-:Y:S02]  /*16630*/  LOP3.LUT R38, R39, 0x380, RZ, 0xc0, !PT ;  /* 0x0000038027267812 */ /* 0x000fe400078ec0ff */
[----:B------:R-:W-:-:S02]  /*16640*/  LOP3.LUT R5, R36, 0x380, RZ, 0xc0, !PT ;  /* 0x0000038024057812 */ /* 0x000fc400078ec0ff */
[----:B------:R-:W-:Y:S01]  /*16650*/  ISETP.GE.OR P0, PT, R0, R3, P0 ;  /* 0x000000030000720c */ /* 0x000fe20000706670 */
[----:B------:R-:W-:Y:S01]  /*16660*/  @!P1 STG.E desc[UR36][R48.64], R20 ;  /* 0x0000001430009986 */ /* 0x000fe2000c101924 */
[----:B------:R-:W-:Y:S02]  /*16670*/  LOP3.LUT R0, R7, 0x380, RZ, 0xc0, !PT ;  /* 0x0000038007007812 */ /* 0x000fe400078ec0ff */
[----:B------:R-:W-:Y:S02]  /*16680*/  SHF.R.U64 R24, R24, 0x3, RZ ;  /* 0x0000000318187819 */ /* 0x000fe400000012ff */
[----:B------:R-:W-:Y:S02]  /*16690*/  SHF.R.U64 R28, R28, 0x3, RZ ;  /* 0x000000031c1c7819 */ /* 0x000fe400000012ff */
[----:B------:R-:W-:Y:S02]  /*166a0*/  SHF.R.U64 R32, R32, 0x3, RZ ;  /* 0x0000000320207819 */ /* 0x000fe400000012ff */
[----:B------:R-:W-:-:S02]  /*166b0*/  SHF.R.U64 R38, R38, 0x3, RZ ;  /* 0x0000000326267819 */ /* 0x000fc400000012ff */
[----:B------:R-:W-:Y:S01]  /*166c0*/  SHF.R.U64 R5, R5, 0x3, RZ ;  /* 0x0000000305057819 */ /* 0x000fe200000012ff */
[----:B------:R2:W-:Y:S01]  /*166d0*/  @!P0 STG.E desc[UR36][R48.64+0x20], R21 ;  /* 0x0000201530008986 */ /* 0x0005e2000c101924 */
[----:B------:R-:W-:Y:S02]  /*166e0*/  SHF.R.U64 R0, R0, 0x3, RZ ;  /* 0x0000000300007819 */ /* 0x000fe400000012ff */
[----:B------:R-:W-:Y:S01]  /*166f0*/  LOP3.LUT R24, R24, R25, RZ, 0x3c, !PT ;  /* 0x0000001918187212 */ /* 0x000fe200078e3cff */
[--C-:B------:R-:W-:Y:S01]  /*16700*/  IMAD.X R25, RZ, RZ, R37.reuse, P6 ;  /* 0x000000ffff197224 */ /* 0x100fe200030e0625 */
[----:B------:R-:W-:Y:S01]  /*16710*/  LOP3.LUT R28, R28, R29, RZ, 0x3c, !PT ;  /* 0x0000001d1c1c7212 */ /* 0x000fe200078e3cff */
[----:B------:R-:W-:Y:S01]  /*16720*/  IMAD R45, R45, UR4, RZ ;  /* 0x000000042d2d7c24 */ /* 0x000fe2000f8e02ff */
[----:B------:R-:W-:Y:S01]  /*16730*/  LOP3.LUT R32, R32, R33, RZ, 0x3c, !PT ;  /* 0x0000002120207212 */ /* 0x000fe200078e3cff */
[----:B------:R-:W-:Y:S01]  /*16740*/  IMAD.X R33, RZ, RZ, R37, P4 ;  /* 0x000000ffff217224 */ /* 0x000fe200020e0625 */
[----:B------:R-:W-:Y:S01]  /*16750*/  LOP3.LUT R38, R38, R39, RZ, 0x3c, !PT ;  /* 0x0000002726267212 */ /* 0x000fe200078e3cff */
[----:B------:R-:W-:Y:S01]  /*16760*/  IMAD.MOV.U32 R46, RZ, RZ, R195 ;  /* 0x000000ffff2e7224 */ /* 0x000fe200078e00c3 */
[----:B------:R-:W-:Y:S01]  /*16770*/  LOP3.LUT R4, R5, R36, RZ, 0x3c, !PT ;  /* 0x0000002405047212 */ /* 0x000fe200078e3cff */
[----:B------:R-:W5:Y:S01]  /*16780*/  LD.E.128 R8, desc[UR36][R8.64] ;  /* 0x0000002408087980 */ /* 0x000f62000c101d00 */
[----:B------:R-:W-:-:S02]  /*16790*/  IADD3.X R29, RZ, R37, RZ, P5, !PT ;  /* 0x00000025ff1d7210 */ /* 0x000fc40002ffe4ff */
[-C--:B------:R-:W-:Y:S01]  /*167a0*/  IADD3.X R39, RZ, R37.reuse, RZ, P3, !PT ;  /* 0x00000025ff277210 */ /* 0x080fe20001ffe4ff */
[----:B------:R-:W5:Y:S01]  /*167b0*/  LD.E.128 R12, desc[UR36][R12.64] ;  /* 0x000000240c0c7980 */ /* 0x000f62000c101d00 */
[----:B------:R-:W-:Y:S02]  /*167c0*/  MOV R5, R37 ;  /* 0x0000002500057202 */ /* 0x000fe40000000f00 */
[----:B------:R-:W-:Y:S01]  /*167d0*/  LOP3.LUT R40, R0, R7, RZ, 0x3c, !PT ;  /* 0x0000000700287212 */ /* 0x000fe200078e3cff */
[----:B------:R-:W5:Y:S01]  /*167e0*/  LD.E.128 R24, desc[UR36][R24.64] ;  /* 0x0000002418187980 */ /* 0x000f62000c101d00 */
[----:B------:R-:W-:-:S03]  /*167f0*/  SHF.R.S32.HI R47, RZ, 0x1f, R195 ;  /* 0x0000001fff2f7819 */ /* 0x000fc600000114c3 */
[----:B------:R-:W5:Y:S01]  /*16800*/  LD.E.128 R4, desc[UR36][R4.64] ;  /* 0x0000002404047980 */ /* 0x000f62000c101d00 */
[----:B------:R-:W-:-:S03]  /*16810*/  IMAD R45, R44, UR5, R45 ;  /* 0x000000052c2d7c24 */ /* 0x000fc6000f8e022d */
[----:B------:R-:W5:Y:S01]  /*16820*/  LD.E.128 R28, desc[UR36][R28.64] ;  /* 0x000000241c1c7980 */ /* 0x000f62000c101d00 */
[----:B--2---:R-:W-:Y:S01]  /*16830*/  IMAD.WIDE.U32 R20, R44, UR4, R46 ;  /* 0x000000042c147c25 */ /* 0x004fe2000f8e002e */
[----:B------:R-:W-:Y:S02]  /*16840*/  ULDC.64 UR4, c[0x0][0xae0] ;  /* 0x0002b80000047ab9 */ /* 0x000fe40000000a00 */
[----:B------:R-:W5:Y:S04]  /*16850*/  LD.E.128 R32, desc[UR36][R32.64] ;  /* 0x0000002420207980 */ /* 0x000f68000c101d00 */
[----:B------:R-:W5:Y:S04]  /*16860*/  LD.E.128 R36, desc[UR36][R38.64] ;  /* 0x0000002426247980 */ /* 0x000f68000c101d00 */
[----:B------:R-:W5:Y:S01]  /*16870*/  LD.E.128 R40, desc[UR36][R40.64] ;  /* 0x0000002428287980 */ /* 0x000f62000c101d00 */
[----:B------:R-:W-:Y:S01]  /*16880*/  @!PT LDS RZ, [RZ] ;  /* 0x00000000fffff984 */ /* 0x000fe20000000800 */
[----:B------:R-:W-:Y:S01]  /*16890*/  @!PT LDS RZ, [RZ] ;  /* 0x00000000fffff984 */ /* 0x000fe20000000800 */
[----:B------:R-:W-:Y:S01]  /*168a0*/  @!PT LDS RZ, [RZ] ;  /* 0x00000000fffff984 */ /* 0x000fe20000000800 */
[----:B------:R-:W-:Y:S01]  /*168b0*/  @!PT LDS RZ, [RZ] ;  /* 0x00000000fffff984 */ /* 0x000fe20000000800 */
[----:B------:R2:W-:Y:S06]  /*168c0*/  MEMBAR.ALL.CTA ;  /* 0x0000000000007992 */ /* 0x0005ec0000008000 */
[----:B--2---:R-:W2:Y:S01]  /*168d0*/  FENCE.VIEW.ASYNC.S ;  /* 0x00000000000073c6 */ /* 0x004ea20000000000 */
[----:B------:R-:W-:Y:S01]  /*168e0*/  IADD3 R21, R21, R45, RZ ;  /* 0x0000002d15157210 */ /* 0x000fe20007ffe0ff */
[----:B------:R-:W-:-:S02]  /*168f0*/  IMAD R47, R206, -0x80, R3 ;  /* 0xffffff80ce2f7824 */ /* 0x000fc400078e0203 */
[----:B------:R-:W-:Y:S02]  /*16900*/  IMAD R45, R50, UR4, RZ ;  /* 0x00000004322d7c24 */ /* 0x000fe4000f8e02ff */
[C---:B------:R-:W-:Y:S01]  /*16910*/  VIADD R0, R196.reuse, 0x20 ;  /* 0x00000020c4007836 */ /* 0x040fe20000000000 */
[-C--:B------:R-:W-:Y:S01]  /*16920*/  ISETP.GE.AND P2, PT, R196, R47.reuse, PT ;  /* 0x0000002fc400720c */ /* 0x080fe20003f46270 */
[----:B------:R-:W-:Y:S01]  /*16930*/  IMAD R45, R198, UR5, R45 ;  /* 0x00000005c62d7c24 */ /* 0x000fe2000f8e022d */
[----:B------:R-:W-:Y:S01]  /*16940*/  IADD3 R3, R196, 0x40, RZ ;  /* 0x00000040c4037810 */ /* 0x000fe20007ffe0ff */
[----:B------:R-:W-:Y:S01]  /*16950*/  IMAD.WIDE.U32 R20, R198, UR4, R20 ;  /* 0x00000004c6147c25 */ /* 0x000fe2000f8e0014 */
[-C--:B------:R-:W-:Y:S01]  /*16960*/  ISETP.GE.AND P4, PT, R0, R47.reuse, PT ;  /* 0x0000002f0000720c */ /* 0x080fe20003f86270 */
[----:B------:R-:W-:Y:S02]  /*16970*/  ULDC.64 UR4, c[0x0][0xae8] ;  /* 0x0002ba0000047ab9 */ /* 0x000fe40000000a00 */
[----:B------:R-:W-:Y:S01]  /*16980*/  VIADD R0, R2, 0x34820 ;  /* 0x0003482002007836 */ /* 0x000fe20000000000 */
[----:B------:R-:W-:Y:S01]  /*16990*/  ISETP.GE.AND P0, PT, R3, R47, PT ;  /* 0x0000002f0300720c */ /* 0x000fe20003f06270 */
[----:B------:R-:W-:Y:S01]  /*169a0*/  VIADD R44, R196, 0x60 ;  /* 0x00000060c42c7836 */ /* 0x000fe20000000000 */
[----:B------:R-:W-:Y:S01]  /*169b0*/  IADD3 R21, R21, R45, RZ ;  /* 0x0000002d15157210 */ /* 0x000fe20007ffe0ff */
[----:B------:R-:W-:Y:S01]  /*169c0*/  IMAD R3, R207, UR4, RZ ;  /* 0x00000004cf037c24 */ /* 0x000fe2000f8e02ff */
[----:B------:R-:W-:-:S02]  /*169d0*/  PRMT R0, RZ, 0x654, R0 ;  /* 0x00000654ff007816 */ /* 0x000fc40000000000 */
[----:B------:R-:W-:Y:S01]  /*169e0*/  ISETP.GE.AND P1, PT, R44, R47, PT ;  /* 0x0000002f2c00720c */ /* 0x000fe20003f26270 */
[C---:B------:R-:W-:Y:S01]  /*169f0*/  IMAD R3, R201.reuse, UR5, R3 ;  /* 0x00000005c9037c24 */ /* 0x040fe2000f8e0203 */
[----:B------:R-:W-:Y:S01]  /*16a00*/  SHF.R.S32.HI R197, RZ, 0x1f, R196 ;  /* 0x0000001fffc57819 */ /* 0x000fe200000114c4 */
[----:B------:R-:W-:Y:S01]  /*16a10*/  IMAD.WIDE.U32 R46, R201, UR4, R20 ;  /* 0x00000004c92e7c25 */ /* 0x000fe2000f8e0014 */
[----:B--2---:R2:W-:Y:S01]  /*16a20*/  SYNCS.ARRIVE.TRANS64.RED.A1T0 RZ, [R0+URZ], RZ ;  /* 0x000000ff00ff79a7 */ /* 0x0045e2000810043f */
[----:B------:R-:W-:Y:S02]  /*16a30*/  BSSY B1, `(.L_x_643) ;  /* 0x0000014000017945 */ /* 0x000fe40003800000 */
[----:B------:R-:W-:Y:S01]  /*16a40*/  IMAD.WIDE R44, R206, 0x80, R196 ;  /* 0x00000080ce2c7825 */ /* 0x000fe200078e02c4 */
[----:B------:R-:W-:Y:S01]  /*16a50*/  IADD3 R51, R47, R3, RZ ;  /* 0x000000032f337210 */ /* 0x000fe20007ffe0ff */
[----:B------:R-:W-:Y:S06]  /*16a60*/  @P2 BRA `(.L_x_644) ;  /* 0x0000000000402947 */ /* 0x000fec0003800000 */
[----:B------:R-:W-:Y:S01]  /*16a70*/  MOV R20, R46 ;  /* 0x0000002e00147202 */ /* 0x000fe20000000f00 */
[----:B------:R-:W-:Y:S01]  /*16a80*/  ULDC.64 UR4, c[0x0][0xad8] ;  /* 0x0002b60000047ab9 */ /* 0x000fe20000000a00 */
[----:B------:R-:W-:Y:S01]  /*16a90*/  IMAD.MOV.U32 R21, RZ, RZ, R51 ;  /* 0x000000ffff157224 */ /* 0x000fe200078e0033 */
[----:B------:R-:W-:Y:S01]  /*16aa0*/  ULDC.64 UR6, c[0x0][0xa80] ;  /* 0x0002a00000067ab9 */ /* 0x000fe20000000a00 */
[----:B------:R-:W-:Y:S02]  /*16ab0*/  IMAD R3, R45, UR4, RZ ;  /* 0x000000042d037c24 */ /* 0x000fe4000f8e02ff */
[C---:B--2---:R-:W-:Y:S02]  /*16ac0*/  VIADD R0, R195.reuse, 0x40 ;  /* 0x00000040c3007836 */ /* 0x044fe40000000000 */
[C---:B------:R-:W-:Y:S01]  /*16ad0*/  IMAD.WIDE.U32 R20, R44.reuse, UR4, R20 ;  /* 0x000000042c147c25 */ /* 0x040fe2000f8e0014 */
[----:B------:R-:W-:Y:S02]  /*16ae0*/  ULDC UR4, c[0x0][0xa8c] ;  /* 0x0002a30000047ab9 */ /* 0x000fe40000000800 */
[----:B------:R-:W-:Y:S01]  /*16af0*/  ISETP.GE.AND P2, PT, R195, UR4, PT ;  /* 0x00000004c3007c0c */ /* 0x000fe2000bf46270 */
[----:B------:R-:W-:Y:S01]  /*16b00*/  IMAD R3, R44, UR5, R3 ;  /* 0x000000052c037c24 */ /* 0x000fe2000f8e0203 */
[----:B------:R-:W-:-:S02]  /*16b10*/  ISETP.GE.AND P3, PT, R0, UR4, PT ;  /* 0x0000000400007c0c */ /* 0x000fc4000bf66270 */
[----:B------:R-:W-:Y:S02]  /*16b20*/  LEA R48, P5, R20, UR6, 0x1 ;  /* 0x0000000614307c11 */ /* 0x000fe4000f8a08ff */
[----:B------:R-:W-:-:S04]  /*16b30*/  IADD3 R3, R21, R3, RZ ;  /* 0x0000000315037210 */ /* 0x000fc80007ffe0ff */
[----:B------:R-:W-:-:S05]  /*16b40*/  LEA.HI.X R49, R20, UR7, R3, 0x1, P5 ;  /* 0x0000000714317c11 */ /* 0x000fca000a8f0c03 */
[----:B-----5:R3:W-:Y:S04]  /*16b50*/  @!P2 STG.E.128 desc[UR36][R48.64], R4 ;  /* 0x000000043000a986 */ /* 0x0207e8000c101d24 */
[----:B------:R3:W-:Y:S02]  /*16b60*/  @!P3 STG.E.128 desc[UR36][R48.64+0x80], R28 ;  /* 0x0000801c3000b986 */ /* 0x0007e4000c101d24 */
.L_x_644:
[----:B------:R-:W-:Y:S05]  /*16b70*/  BSYNC B1 ;  /* 0x0000000000017941 */ /* 0x000fea0003800000 */
.L_x_643:
[----:B------:R-:W-:Y:S04]  /*16b80*/  BSSY B1, `(.L_x_645) ;  /* 0x0000014000017945 */ /* 0x000fe80003800000 */
[----:B------:R-:W-:Y:S05]  /*16b90*/  @P4 BRA `(.L_x_646) ;  /* 0x0000000000484947 */ /* 0x000fea0003800000 */
[----:B------:R-:W-:Y:S01]  /*16ba0*/  IADD3 R3, P2, R44, 0x20, RZ ;  /* 0x000000202c037810 */ /* 0x000fe20007f5e0ff */
[----:B------:R-:W-:Y:S01]  /*16bb0*/  ULDC.64 UR4, c[0x0][0xad8] ;  /* 0x0002b60000047ab9 */ /* 0x000fe20000000a00 */
[----:B---3-5:R-:W-:Y:S01]  /*16bc0*/  MOV R5, R51 ;  /* 0x0000003300057202 */ /* 0x028fe20000000f00 */
[----:B------:R-:W-:Y:S01]  /*16bd0*/  IMAD.MOV.U32 R4, RZ, RZ, R46 ;  /* 0x000000ffff047224 */ /* 0x000fe200078e002e */
[----:B------:R-:W-:Y:S01]  /*16be0*/  IADD3 R6, R195, 0x40, RZ ;  /* 0x00000040c3067810 */ /* 0x000fe20007ffe0ff */
[----:B--2---:R-:W-:Y:S01]  /*16bf0*/  IMAD.X R0, RZ, RZ, R45, P2 ;  /* 0x000000ffff007224 */ /* 0x004fe200010e062d */
[----:B------:R-:W-:Y:S01]  /*16c00*/  ULDC.64 UR6, c[0x0][0xa80] ;  /* 0x0002a00000067ab9 */ /* 0x000fe20000000a00 */
[----:B------:R-:W-:-:S04]  /*16c10*/  IMAD.WIDE.U32 R4, R3, UR4, R4 ;  /* 0x0000000403047c25 */ /* 0x000fc8000f8e0004 */
[----:B------:R-:W-:Y:S01]  /*16c20*/  IMAD R0, R0, UR4, RZ ;  /* 0x0000000400007c24 */ /* 0x000fe2000f8e02ff */
[----:B------:R-:W-:Y:S02]  /*16c30*/  ULDC UR4, c[0x0][0xa8c] ;  /* 0x0002a30000047ab9 */ /* 0x000fe40000000800 */
[----:B------:R-:W-:Y:S01]  /*16c40*/  ISETP.GE.AND P3, PT, R195, UR4, PT ;  /* 0x00000004c3007c0c */ /* 0x000fe2000bf66270 */
[----:B------:R-:W-:Y:S01]  /*16c50*/  IMAD R3, R3, UR5, R0 ;  /* 0x0000000503037c24 */ /* 0x000fe2000f8e0200 */
[----:B------:R-:W-:Y:S02]  /*16c60*/  ISETP.GE.AND P4, PT, R6, UR4, PT ;  /* 0x0000000406007c0c */ /* 0x000fe4000bf86270 */
[----:B------:R-:W-:Y:S01]  /*16c70*/  LEA R6, P2, R4, UR6, 0x1 ;  /* 0x0000000604067c11 */ /* 0x000fe2000f8408ff */
[----:B------:R-:W-:-:S05]  /*16c80*/  IMAD.IADD R3, R5, 0x1, R3 ;  /* 0x0000000105037824 */ /* 0x000fca00078e0203 */
[----:B------:R-:W-:-:S05]  /*16c90*/  LEA.HI.X R7, R4, UR7, R3, 0x1, P2 ;  /* 0x0000000704077c11 */ /* 0x000fca00090f0c03 */
[----:B------:R4:W-:Y:S04]  /*16ca0*/  @!P3 STG.E.128 desc[UR36][R6.64], R8 ;  /* 0x000000080600b986 */ /* 0x0009e8000c101d24 */
[----:B------:R4:W-:Y:S02]  /*16cb0*/  @!P4 STG.E.128 desc[UR36][R6.64+0x80], R32 ;  /* 0x000080200600c986 */ /* 0x0009e4000c101d24 */
.L_x_646:
[----:B------:R-:W-:Y:S05]  /*16cc0*/  BSYNC B1 ;  /* 0x0000000000017941 */ /* 0x000fea0003800000 */
.L_x_645:
[----:B------:R-:W-:Y:S04]  /*16cd0*/  BSSY B1, `(.L_x_647) ;  /* 0x0000014000017945 */ /* 0x000fe80003800000 */
[----:B------:R-:W-:Y:S05]  /*16ce0*/  @P0 BRA `(.L_x_648) ;  /* 0x0000000000480947 */ /* 0x000fea0003800000 */
[----:B------:R-:W-:Y:S01]  /*16cf0*/  IADD3 R3, P0, R44, 0x40, RZ ;  /* 0x000000402c037810 */ /* 0x000fe20007f1e0ff */
[----:B------:R-:W-:Y:S01]  /*16d00*/  ULDC.64 UR4, c[0x0][0xad8] ;  /* 0x0002b60000047ab9 */ /* 0x000fe20000000a00 */
[----:B---3-5:R-:W-:Y:S01]  /*16d10*/  MOV R4, R46 ;  /* 0x0000002e00047202 */ /* 0x028fe20000000f00 */
[----:B------:R-:W-:Y:S01]  /*16d20*/  IMAD.MOV.U32 R5, RZ, RZ, R51 ;  /* 0x000000ffff057224 */ /* 0x000fe200078e0033 */
[----:B--2---:R-:W-:Y:S01]  /*16d30*/  IADD3.X R0, RZ, R45, RZ, P0, !PT ;  /* 0x0000002dff007210 */ /* 0x004fe200007fe4ff */
[----:B----4-:R-:W-:Y:S01]  /*16d40*/  VIADD R6, R195, 0x40 ;  /* 0x00000040c3067836 */ /* 0x010fe20000000000 */
[----:B------:R-:W-:Y:S01]  /*16d50*/  ULDC.64 UR6, c[0x0][0xa80] ;  /* 0x0002a00000067ab9 */ /* 0x000fe20000000a00 */
[----:B------:R-:W-:-:S04]  /*16d60*/  IMAD.WIDE.U32 R4, R3, UR4, R4 ;  /* 0x0000000403047c25 */ /* 0x000fc8000f8e0004 */
[----:B------:R-:W-:Y:S01]  /*16d70*/  IMAD R0, R0, UR4, RZ ;  /* 0x0000000400007c24 */ /* 0x000fe2000f8e02ff */
[----:B------:R-:W-:Y:S02]  /*16d80*/  ULDC UR4, c[0x0][0xa8c] ;  /* 0x0002a30000047ab9 */ /* 0x000fe40000000800 */
[----:B------:R-:W-:Y:S01]  /*16d90*/  ISETP.GE.AND P2, PT, R195, UR4, PT ;  /* 0x00000004c3007c0c */ /* 0x000fe2000bf46270 */
[----:B------:R-:W-:Y:S01]  /*16da0*/  IMAD R3, R3, UR5, R0 ;  /* 0x0000000503037c24 */ /* 0x000fe2000f8e0200 */
[----:B------:R-:W-:Y:S02]  /*16db0*/  ISETP.GE.AND P3, PT, R6, UR4, PT ;  /* 0x0000000406007c0c */ /* 0x000fe4000bf66270 */
[----:B------:R-:W-:Y:S02]  /*16dc0*/  LEA R6, P0, R4, UR6, 0x1 ;  /* 0x0000000604067c11 */ /* 0x000fe4000f8008ff */
[----:B------:R-:W-:-:S04]  /*16dd0*/  IADD3 R3, R5, R3, RZ ;  /* 0x0000000305037210 */ /* 0x000fc80007ffe0ff */
[----:B------:R-:W-:-:S05]  /*16de0*/  LEA.HI.X R7, R4, UR7, R3, 0x1, P0 ;  /* 0x0000000704077c11 */ /* 0x000fca00080f0c03 */
[----:B------:R2:W-:Y:S04]  /*16df0*/  @!P2 STG.E.128 desc[UR36][R6.64], R12 ;  /* 0x0000000c0600a986 */ /* 0x0005e8000c101d24 */
[----:B------:R2:W-:Y:S02]  /*16e00*/  @!P3 STG.E.128 desc[UR36][R6.64+0x80], R36 ;  /* 0x000080240600b986 */ /* 0x0005e4000c101d24 */
.L_x_648:
[----:B------:R-:W-:Y:S05]  /*16e10*/  BSYNC B1 ;  /* 0x0000000000017941 */ /* 0x000fea0003800000 */
.L_x_647:
[----:B------:R-:W-:Y:S05]  /*16e20*/  @P1 BRA `(.L_x_649) ;  /* 0x0000000800cc1947 */ /* 0x000fea0003800000 */
[----:B------:R-:W-:Y:S01]  /*16e30*/  IADD3 R3, P0, R44, 0x60, RZ ;  /* 0x000000602c037810 */ /* 0x000fe20007f1e0ff */
[----:B------:R-:W-:Y:S01]  /*16e40*/  ULDC.64 UR6, c[0x0][0xad8] ;  /* 0x0002b60000067ab9 */ /* 0x000fe20000000a00 */
[----:B---3-5:R-:W-:Y:S01]  /*16e50*/  MOV R4, R46 ;  /* 0x0000002e00047202 */ /* 0x028fe20000000f00 */
[----:B------:R-:W-:Y:S01]  /*16e60*/  IMAD.MOV.U32 R5, RZ, RZ, R51 ;  /* 0x000000ffff057224 */ /* 0x000fe200078e0033 */
[----:B------:R-:W-:Y:S01]  /*16e70*/  ULDC UR4, c[0x0][0xa8c] ;  /* 0x0002a30000047ab9 */ /* 0x000fe20000000800 */
[----:B------:R-:W-:Y:S01]  /*16e80*/  IMAD.X R44, RZ, RZ, R45, P0 ;  /* 0x000000ffff2c7224 */ /* 0x000fe200000e062d */
[----:B------:R-:W-:Y:S01]  /*16e90*/  ISETP.GE.AND P1, PT, R195, UR4, PT ;  /* 0x00000004c3007c0c */ /* 0x000fe2000bf26270 */
[----:B------:R-:W-:-:S04]  /*16ea0*/  IMAD.WIDE.U32 R4, R3, UR6, R4 ;  /* 0x0000000603047c25 */ /* 0x000fc8000f8e0004 */
[----:B------:R-:W-:Y:S02]  /*16eb0*/  IMAD R44, R44, UR6, RZ ;  /* 0x000000062c2c7c24 */ /* 0x000fe4000f8e02ff */
[----:B--2---:R-:W-:Y:S02]  /*16ec0*/  VIADD R0, R195, 0x40 ;  /* 0x00000040c3007836 */ /* 0x004fe40000000000 */
[----:B------:R-:W-:Y:S01]  /*16ed0*/  IMAD R3, R3, UR7, R44 ;  /* 0x0000000703037c24 */ /* 0x000fe2000f8e022c */
[----:B------:R-:W-:Y:S02]  /*16ee0*/  ULDC.64 UR6, c[0x0][0xa80] ;  /* 0x0002a00000067ab9 */ /* 0x000fe40000000a00 */
[----:B----4-:R-:W-:Y:S02]  /*16ef0*/  LEA R6, P0, R4, UR6, 0x1 ;  /* 0x0000000604067c11 */ /* 0x010fe4000f8008ff */
[----:B------:R-:W-:-:S04]  /*16f00*/  IADD3 R3, R5, R3, RZ ;  /* 0x0000000305037210 */ /* 0x000fc80007ffe0ff */
[----:B------:R-:W-:Y:S02]  /*16f10*/  LEA.HI.X R7, R4, UR7, R3, 0x1, P0 ;  /* 0x0000000704077c11 */ /* 0x000fe400080f0c03 */
[----:B------:R-:W-:-:S03]  /*16f20*/  ISETP.GE.AND P0, PT, R0, UR4, PT ;  /* 0x0000000400007c0c */ /* 0x000fc6000bf06270 */
[----:B------:R2:W-:Y:S10]  /*16f30*/  @!P1 STG.E.128 desc[UR36][R6.64], R24 ;  /* 0x0000001806009986 */ /* 0x0005f4000c101d24 */
[----:B------:R-:W-:Y:S05]  /*16f40*/  @P0 BRA `(.L_x_649) ;  /* 0x0000000800840947 */ /* 0x000fea0003800000 */
[----:B------:R3:W-:Y:S01]  /*16f50*/  STG.E.128 desc[UR36][R6.64+0x80], R40 ;  /* 0x0000802806007986 */ /* 0x0007e2000c101d24 */
[----:B------:R-:W-:Y:S05]  /*16f60*/  BRA `(.L_x_649) ;  /* 0x00000008007c7947 */ /* 0x000fea0003800000 */
.L_x_641:
[----:B------:R-:W-:Y:S01]  /*16f70*/  ULDC.64 UR4, c[0x0][0xbd8] ;  /* 0x0002f60000047ab9 */ /* 0x000fe20000000a00 */
[----:B------:R-:W-:Y:S02]  /*16f80*/  MOV R9, RZ ;  /* 0x000000ff00097202 */ /* 0x000fe40000000f00 */
[----:B------:R-:W-:Y:S02]  /*16f90*/  ISETP.NE.U32.AND P0, PT, RZ, UR4, PT ;  /* 0x00000004ff007c0c */ /* 0x000fe4000bf05070 */
[----:B------:R-:W-:Y:S02]  /*16fa0*/  IADD3 R4, P1, R199, UR4, RZ ;  /* 0x00000004c7047c10 */ /* 0x000fe4000ff3e0ff */
[----:B------:R-:W-:Y:S02]  /*16fb0*/  ISETP.NE.AND.EX P0, PT, RZ, UR5, PT, P0 ;  /* 0x00000005ff007c0c */ /* 0x000fe4000bf05300 */
[----:B------:R-:W-:Y:S01]  /*16fc0*/  IADD3.X R5, R200, UR5, RZ, P1, !PT ;  /* 0x00000005c8057c10 */ /* 0x000fe20008ffe4ff */
[----:B------:R-:W-:-:S02]  /*16fd0*/  ULDC.64 UR4, c[0x0][0xbe0] ;  /* 0x0002f80000047ab9 */ /* 0x000fc40000000a00 */
[----:B------:R-:W-:-:S04]  /*16fe0*/  ISETP.NE.U32.AND P1, PT, RZ, UR4, PT ;  /* 0x00000004ff007c0c */ /* 0x000fc8000bf25070 */
[----:B------:R-:W-:-:S04]  /*16ff0*/  ISETP.NE.AND.EX P1, PT, RZ, UR5, PT, P1 ;  /* 0x00000005ff007c0c */ /* 0x000fc8000bf25310 */
[----:B------:R2:W5:Y:S09]  /*17000*/  @P0 LDG.E R9, desc[UR36][R4.64] ;  /* 0x0000002404090981 */ /* 0x000572000c1e1900 */
[----:B------:R-:W-:Y:S01]  /*17010*/  @P1 IADD3 R6, P2, R199, UR4, RZ ;  /* 0x00000004c7061c10 */ /* 0x000fe2000ff5e0ff */
[----:B------:R-:W-:-:S02]  /*17020*/  ULDC UR4, c[0x0][0xa88] ;  /* 0x0002a20000047ab9 */ /* 0x000fc40000000800 */
[----:B------:R-:W-:Y:S01]  /*17030*/  IMAD.U32 R3, RZ, RZ, UR4 ;  /* 0x00000004ff037e24 */ /* 0x000fe2000f8e00ff */
[----:B------:R-:W-:-:S05]  /*17040*/  @P1 IADD3.X R7, R200, UR5, RZ, P2, !PT ;  /* 0x00000005c8071c10 */ /* 0x000fca00097fe4ff */
[----:B------:R2:W5:Y:S01]  /*17050*/  @P1 LDG.E R3, desc[UR36][R6.64] ;  /* 0x0000002406031981 */ /* 0x000562000c1e1900 */
[----:B------:R-:W-:Y:S01]  /*17060*/  ISETP.GE.AND P2, PT, R224, 0x80, PT ;  /* 0x00000080e000780c */ /* 0x000fe20003f46270 */
[----:B------:R-:W-:-:S12]  /*17070*/  @P1 BRA `(.L_x_650) ;  /* 0x0000000000101947 */ /* 0x000fd80003800000 */
[----:B------:R-:W-:Y:S05]  /*17080*/  @!P0 BRA `(.L_x_650) ;  /* 0x00000000000c8947 */ /* 0x000fea0003800000 */
[----:B------:R-:W3:Y:S04]  /*17090*/  LDG.E R0, desc[UR36][R4.64] ;  /* 0x0000002404007981 */ /* 0x000ee8000c1e1900 */
[----:B-----5:R-:W3:Y:S02]  /*170a0*/  LDG.E R3, desc[UR36][R4.64+0x4] ;  /* 0x0000042404037981 */ /* 0x020ee4000c1e1900 */
[----:B---3--:R-:W-:-:S07]  /*170b0*/  IADD3 R3, -R0, R3, RZ ;  /* 0x0000000300037210 */ /* 0x008fce0007ffe1ff */
.L_x_650:
[----:B------:R-:W-:Y:S01]  /*170c0*/  BSSY B1, `(.L_x_651) ;  /* 0x000001d000017945 */ /* 0x000fe20003800000 */
[----:B------:R-:W-:Y:S02]  /*170d0*/  SHF.R.S32.HI R10, RZ, 0x1f, R198 ;  /* 0x0000001fff0a7819 */ /* 0x000fe400000114c6 */
[----:B------:R-:W-:Y:S02]  /*170e0*/  SHF.R.S32.HI R12, RZ, 0x1f, R195 ;  /* 0x0000001fff0c7819 */ /* 0x000fe400000114c3 */
[----:B------:R-:W-:Y:S02]  /*170f0*/  SEL R201, R201, RZ, !P0 ;  /* 0x000000ffc9c97207 */ /* 0x000fe40004000000 */
[----:B------:R-:W-:Y:S02]  /*17100*/  SEL R207, R207, RZ, !P0 ;  /* 0x000000ffcfcf7207 */ /* 0x000fe40004000000 */
[----:B-----5:R-:W-:Y:S01]  /*17110*/  SHF.R.S32.HI R8, RZ, 0x1f, R9 ;  /* 0x0000001fff087819 */ /* 0x020fe20000011409 */
[----:B------:R-:W-:Y:S06]  /*17120*/  @P2 BRA `(.L_x_652) ;  /* 0x0000000000582947 */ /* 0x000fec0003800000 */
[----:B--2---:R-:W2:Y:S02]  /*17130*/  S2R R5, SR_TID.X ;  /* 0x0000000000057919 */ /* 0x004ea40000002100 */
[----:B--2---:R-:W-:-:S05]  /*17140*/  IMAD R0, R206, 0x80, R5 ;  /* 0x00000080ce007824 */ /* 0x004fca00078e0205 */
[----:B------:R-:W-:-:S04]  /*17150*/  IADD3 R0, R0, -0x80, RZ ;  /* 0xffffff8000007810 */ /* 0x000fc80007ffe0ff */
[----:B------:R-:W-:-:S13]  /*17160*/  ISETP.GE.AND P0, PT, R0, R3, PT ;  /* 0x000000030000720c */ /* 0x000fda0003f06270 */
[----:B------:R-:W-:Y:S05]  /*17170*/  @P0 BRA `(.L_x_652) ;  /* 0x0000000000440947 */ /* 0x000fea0003800000 */
[----:B------:R-:W-:Y:S01]  /*17180*/  IADD3 R4, P0, R0, R9, RZ ;  /* 0x0000000900047210 */ /* 0x000fe20007f1e0ff */
[----:B------:R-:W-:Y:S02]  /*17190*/  ULDC.64 UR4, c[0x0][0xb70] ;  /* 0x0002dc0000047ab9 */ /* 0x000fe40000000a00 */
[----:B------:R-:W-:Y:S01]  /*171a0*/  IMAD R7, R10, UR4, RZ ;  /* 0x000000040a077c24 */ /* 0x000fe2000f8e02ff */
[----:B------:R-:W-:-:S03]  /*171b0*/  LEA.HI.X.SX32 R5, R0, R8, 0x1, P0 ;  /* 0x0000000800057211 */ /* 0x000fc600000f0eff */
[C---:B------:R-:W-:Y:S02]  /*171c0*/  IMAD R7, R198.reuse, UR5, R7 ;  /* 0x00000005c6077c24 */ /* 0x040fe4000f8e0207 */
[----:B------:R-:W-:Y:S01]  /*171d0*/  IMAD.WIDE.U32 R4, R198, UR4, R4 ;  /* 0x00000004c6047c25 */ /* 0x000fe2000f8e0004 */
[----:B------:R-:W-:-:S03]  /*171e0*/  ULDC.64 UR4, c[0x0][0xb78] ;  /* 0x0002de0000047ab9 */ /* 0x000fc60000000a00 */
[----:B------:R-:W-:Y:S02]  /*171f0*/  IMAD R0, R207, UR4, RZ ;  /* 0x00000004cf007c24 */ /* 0x000fe4000f8e02ff */
[----:B------:R-:W-:Y:S02]  /*17200*/  IMAD.IADD R5, R5, 0x1, R7 ;  /* 0x0000000105057824 */ /* 0x000fe400078e0207 */
[C---:B------:R-:W-:Y:S02]  /*17210*/  IMAD R7, R201.reuse, UR5, R0 ;  /* 0x00000005c9077c24 */ /* 0x040fe4000f8e0200 */
[----:B------:R-:W-:Y:S01]  /*17220*/  IMAD.WIDE.U32 R4, R201, UR4, R4 ;  /* 0x00000004c9047c25 */ /* 0x000fe2000f8e0004 */
[----:B------:R-:W-:-:S04]  /*17230*/  ULDC.64 UR4, c[0x0][0xb40] ;  /* 0x0002d00000047ab9 */ /* 0x000fc80000000a00 */
[----:B------:R-:W-:Y:S02]  /*17240*/  IADD3 R5, R5, R7, RZ ;  /* 0x0000000705057210 */ /* 0x000fe40007ffe0ff */
[----:B------:R-:W-:-:S04]  /*17250*/  LEA R6, P0, R4, UR4, 0x2 ;  /* 0x0000000404067c11 */ /* 0x000fc8000f8010ff */
[----:B------:R-:W-:Y:S01]  /*17260*/  LEA.HI.X R7, R4, UR5, R5, 0x2, P0 ;  /* 0x0000000504077c11 */ /* 0x000fe200080f1405 */
[----:B------:R-:W-:-:S05]  /*17270*/  IMAD.MOV.U32 R5, RZ, RZ, -0x800000 ;  /* 0xff800000ff057424 */ /* 0x000fca00078e00ff */
[----:B------:R3:W-:Y:S03]  /*17280*/  STG.E desc[UR36][R6.64], R5 ;  /* 0x0000000506007986 */ /* 0x0007e6000c101924 */
.L_x_652:
[----:B------:R-:W-:Y:S05]  /*17290*/  BSYNC B1 ;  /* 0x0000000000017941 */ /* 0x000fea0003800000 */
.L_x_651:
[----:B------:R-:W-:Y:S01]  /*172a0*/  ULDC.64 UR4, c[0x0][0xaa0] ;  /* 0x0002a80000047ab9 */ /* 0x000fe20000000a00 */
[----:B--2---:R-:W-:Y:S01]  /*172b0*/  MOV R4, R195 ;  /* 0x000000c300047202 */ /* 0x004fe20000000f00 */
[----:B---3--:R-:W-:Y:S01]  /*172c0*/  IMAD.MOV.U32 R5, RZ, RZ, R12 ;  /* 0x000000ffff057224 */ /* 0x008fe200078e000c */
[----:B------:R-:W-:Y:S01]  /*172d0*/  IADD3 R6, R196, 0x40, RZ ;  /* 0x00000040c4067810 */ /* 0x000fe20007ffe0ff */
[----:B------:R-:W-:Y:S01]  /*172e0*/  IMAD R0, R8, UR4, RZ ;  /* 0x0000000408007c24 */ /* 0x000fe2000f8e02ff */
[----:B------:R-:W-:Y:S01]  /*172f0*/  BSSY B1, `(.L_x_653) ;  /* 0x0000029000017945 */ /* 0x000fe20003800000 */
[----:B------:R-:W-:-:S04]  /*17300*/  IMAD.WIDE.U32 R4, R9, UR4, R4 ;  /* 0x0000000409047c25 */ /* 0x000fc8000f8e0004 */
[----:B------:R-:W-:Y:S01]  /*17310*/  IMAD R9, R9, UR5, R0 ;  /* 0x0000000509097c24 */ /* 0x000fe2000f8e0200 */
[----:B------:R-:W-:Y:S01]  /*17320*/  ULDC.64 UR4, c[0x0][0xae0] ;  /* 0x0002b80000047ab9 */ /* 0x000fe20000000a00 */
[----:B------:R-:W-:Y:S02]  /*17330*/  VIADD R0, R196, 0x20 ;  /* 0x00000020c4007836 */ /* 0x000fe40000000000 */
[----:B------:R-:W-:Y:S01]  /*17340*/  IMAD R3, R206, -0x80, R3 ;  /* 0xffffff80ce037824 */ /* 0x000fe200078e0203 */
[----:B------:R-:W-:Y:S01]  /*17350*/  IADD3 R5, R5, R9, RZ ;  /* 0x0000000905057210 */ /* 0x000fe20007ffe0ff */
[----:B------:R-:W-:Y:S01]  /*17360*/  IMAD R7, R10, UR4, RZ ;  /* 0x000000040a077c24 */ /* 0x000fe2000f8e02ff */
[--C-:B------:R-:W-:Y:S01]  /*17370*/  SHF.R.S32.HI R9, RZ, 0x1f, R196.reuse ;  /* 0x0000001fff097819 */ /* 0x100fe200000114c4 */
[----:B------:R-:W-:Y:S01]  /*17380*/  IMAD.MOV.U32 R8, RZ, RZ, R196 ;  /* 0x000000ffff087224 */ /* 0x000fe200078e00c4 */
[-C--:B------:R-:W-:Y:S01]  /*17390*/  ISETP.GE.AND P3, PT, R0, R3.reuse, PT ;  /* 0x000000030000720c */ /* 0x080fe20003f66270 */
[----:B------:R-:W-:Y:S01]  /*173a0*/  IMAD R7, R198, UR5, R7 ;  /* 0x00000005c6077c24 */ /* 0x000fe2000f8e0207 */
[-C--:B------:R-:W-:Y:S01]  /*173b0*/  ISETP.GE.AND P2, PT, R196, R3.reuse, PT ;  /* 0x00000003c400720c */ /* 0x080fe20003f46270 */
[----:B------:R-:W-:Y:S01]  /*173c0*/  IMAD.WIDE.U32 R4, R198, UR4, R4 ;  /* 0x00000004c6047c25 */ /* 0x000fe2000f8e0004 */
[----:B------:R-:W-:Y:S01]  /*173d0*/  ULDC.64 UR4, c[0x0][0xae8] ;  /* 0x0002ba0000047ab9 */ /* 0x000fe20000000a00 */
[----:B------:R-:W-:-:S02]  /*173e0*/  ISETP.GE.AND P1, PT, R6, R3, PT ;  /* 0x000000030600720c */ /* 0x000fc40003f26270 */
[----:B------:R-:W-:Y:S01]  /*173f0*/  VIADD R0, R196, 0x60 ;  /* 0x00000060c4007836 */ /* 0x000fe20000000000 */
[----:B------:R-:W-:Y:S01]  /*17400*/  IADD3 R5, R5, R7, RZ ;  /* 0x0000000705057210 */ /* 0x000fe20007ffe0ff */
[----:B------:R-:W-:-:S03]  /*17410*/  IMAD.WIDE R8, R206, 0x80, R8 ;  /* 0x00000080ce087825 */ /* 0x000fc600078e0208 */
[----:B------:R-:W-:Y:S01]  /*17420*/  ISETP.GE.AND P0, PT, R0, R3, PT ;  /* 0x000000030000720c */ /* 0x000fe20003f06270 */
[----:B------:R-:W-:Y:S02]  /*17430*/  IMAD R0, R207, UR4, RZ ;  /* 0x00000004cf007c24 */ /* 0x000fe4000f8e02ff */
[----:B------:R-:W-:-:S04]  /*17440*/  IMAD.WIDE.U32 R6, R201, UR4, R4 ;  /* 0x00000004c9067c25 */ /* 0x000fc8000f8e0004 */
[----:B------:R-:W-:-:S05]  /*17450*/  IMAD R3, R201, UR5, R0 ;  /* 0x00000005c9037c24 */ /* 0x000fca000f8e0200 */
[----:B------:R-:W-:Y:S01]  /*17460*/  IADD3 R11, R7, R3, RZ ;  /* 0x00000003070b7210 */ /* 0x000fe20007ffe0ff */
[----:B------:R-:W-:Y:S06]  /*17470*/  @P2 BRA `(.L_x_654) ;  /* 0x0000000000402947 */ /* 0x000fec0003800000 */
[----:B------:R-:W-:Y:S01]  /*17480*/  MOV R4, R6 ;  /* 0x0000000600047202 */ /* 0x000fe20000000f00 */
[----:B------:R-:W-:Y:S01]  /*17490*/  ULDC.64 UR4, c[0x0][0xad8] ;  /* 0x0002b60000047ab9 */ /* 0x000fe20000000a00 */
[----:B------:R-:W-:Y:S01]  /*174a0*/  IMAD.MOV.U32 R5, RZ, RZ, R11 ;  /* 0x000000ffff057224 */ /* 0x000fe200078e000b */
[----:B------:R-:W-:Y:S01]  /*174b0*/  ULDC.64 UR6, c[0x0][0xa80] ;  /* 0x0002a00000067ab9 */ /* 0x000fe20000000a00 */
[----:B------:R-:W-:Y:S02]  /*174c0*/  IMAD R3, R9, UR4, RZ ;  /* 0x0000000409037c24 */ /* 0x000fe4000f8e02ff */
[C---:B------:R-:W-:Y:S02]  /*174d0*/  VIADD R0, R195.reuse, 0x40 ;  /* 0x00000040c3007836 */ /* 0x040fe40000000000 */
        /* <DEDUP_REMOVED lines=8> */
[----:B------:R2:W-:Y:S04]  /*17560*/  @!P4 STG.E.128 desc[UR36][R12.64], RZ ;  /* 0x000000ff0c00c986 */ /* 0x0005e8000c101d24 */
[----:B------:R2:W-:Y:S02]  /*17570*/  @!P5 STG.E.128 desc[UR36][R12.64+0x80], RZ ;  /* 0x000080ff0c00d986 */ /* 0x0005e4000c101d24 */
.L_x_654:
[----:B------:R-:W-:Y:S05]  /*17580*/  BSYNC B1 ;  /* 0x0000000000017941 */ /* 0x000fea0003800000 */
.L_x_653:
[----:B------:R-:W-:Y:S04]  /*17590*/  BSSY B1, `(.L_x_655) ;  /* 0x0000014000017945 */ /* 0x000fe80003800000 */
[----:B------:R-:W-:Y:S05]  /*175a0*/  @P3 BRA `(.L_x_656) ;  /* 0x0000000000483947 */ /* 0x000fea0003800000 */
[----:B------:R-:W-:Y:S01]  /*175b0*/  IADD3 R3, P2, R8, 0x20, RZ ;  /* 0x0000002008037810 */ /* 0x000fe20007f5e0ff */
[----:B------:R-:W-:Y:S01]  /*175c0*/  ULDC.64 UR4, c[0x0][0xad8] ;  /* 0x0002b60000047ab9 */ /* 0x000fe20000000a00 */
[----:B------:R-:W-:Y:S01]  /*175d0*/  MOV R5, R11 ;  /* 0x0000000b00057202 */ /* 0x000fe20000000f00 */
[----:B------:R-:W-:Y:S01]  /*175e0*/  IMAD.MOV.U32 R4, RZ, RZ, R6 ;  /* 0x000000ffff047224 */ /* 0x000fe200078e0006 */
[----:B------:R-:W-:Y:S01]  /*175f0*/  IADD3 R10, R195, 0x40, RZ ;  /* 0x00000040c30a7810 */ /* 0x000fe20007ffe0ff */
[----:B------:R-:W-:Y:S01]  /*17600*/  IMAD.X R0, RZ, RZ, R9, P2 ;  /* 0x000000ffff007224 */ /* 0x000fe200010e0609 */
[----:B------:R-:W-:Y:S01]  /*17610*/  ULDC.64 UR6, c[0x0][0xa80] ;  /* 0x0002a00000067ab9 */ /* 0x000fe20000000a00 */
[----:B------:R-:W-:-:S04]  /*17620*/  IMAD.WIDE.U32 R4, R3, UR4, R4 ;  /* 0x0000000403047c25 */ /* 0x000fc8000f8e0004 */
[----:B------:R-:W-:Y:S01]  /*17630*/  IMAD R0, R0, UR4, RZ ;  /* 0x0000000400007c24 */ /* 0x000fe2000f8e02ff */
[----:B------:R-:W-:Y:S01]  /*17640*/  ULDC UR4, c[0x0][0xa8c] ;  /* 0x0002a30000047ab9 */ /* 0x000fe20000000800 */
[----:B--2---:R-:W-:Y:S02]  /*17650*/  LEA R12, P2, R4, UR6, 0x1 ;  /* 0x00000006040c7c11 */ /* 0x004fe4000f8408ff */
[----:B------:R-:W-:Y:S01]  /*17660*/  IMAD R3, R3, UR5, R0 ;  /* 0x0000000503037c24 */ /* 0x000fe2000f8e0200 */
[----:B------:R-:W-:Y:S02]  /*17670*/  ISETP.GE.AND P3, PT, R195, UR4, PT ;  /* 0x00000004c3007c0c */ /* 0x000fe4000bf66270 */
[----:B------:R-:W-:Y:S01]  /*17680*/  ISETP.GE.AND P4, PT, R10, UR4, PT ;  /* 0x000000040a007c0c */ /* 0x000fe2000bf86270 */
[----:B------:R-:W-:-:S05]  /*17690*/  IMAD.IADD R3, R5, 0x1, R3 ;  /* 0x0000000105037824 */ /* 0x000fca00078e0203 */
[----:B------:R-:W-:-:S05]  /*176a0*/  LEA.HI.X R13, R4, UR7, R3, 0x1, P2 ;  /* 0x00000007040d7c11 */ /* 0x000fca00090f0c03 */
[----:B------:R3:W-:Y:S04]  /*176b0*/  @!P3 STG.E.128 desc[UR36][R12.64], RZ ;  /* 0x000000ff0c00b986 */ /* 0x0007e8000c101d24 */
[----:B------:R3:W-:Y:S02]  /*176c0*/  @!P4 STG.E.128 desc[UR36][R12.64+0x80], RZ ;  /* 0x000080ff0c00c986 */ /* 0x0007e4000c101d24 */
.L_x_656:
[----:B------:R-:W-:Y:S05]  /*176d0*/  BSYNC B1 ;  /* 0x0000000000017941 */ /* 0x000fea0003800000 */
.L_x_655:
[----:B------:R-:W-:Y:S04]  /*176e0*/  BSSY B1, `(.L_x_657) ;  /* 0x0000014000017945 */ /* 0x000fe80003800000 */
[----:B------:R-:W-:Y:S05]  /*176f0*/  @P1 BRA `(.L_x_658) ;  /* 0x0000000000481947 */ /* 0x000fea0003800000 */
[----:B------:R-:W-:Y:S01]  /*17700*/  IADD3 R3, P1, R8, 0x40, RZ ;  /* 0x0000004008037810 */ /* 0x000fe20007f3e0ff */
[----:B------:R-:W-:Y:S01]  /*17710*/  ULDC.64 UR4, c[0x0][0xad8] ;  /* 0x0002b60000047ab9 */ /* 0x000fe20000000a00 */
[----:B------:R-:W-:Y:S01]  /*17720*/  MOV R4, R6 ;  /* 0x0000000600047202 */ /* 0x000fe20000000f00 */
[----:B------:R-:W-:Y:S01]  /*17730*/  IMAD.MOV.U32 R5, RZ, RZ, R11 ;  /* 0x000000ffff057224 */ /* 0x000fe200078e000b */
[----:B------:R-:W-:Y:S01]  /*17740*/  IADD3.X R0, RZ, R9, RZ, P1, !PT ;  /* 0x00000009ff007210 */ /* 0x000fe20000ffe4ff */
[----:B------:R-:W-:Y:S01]  /*17750*/  VIADD R10, R195, 0x40 ;  /* 0x00000040c30a7836 */ /* 0x000fe20000000000 */
[----:B------:R-:W-:Y:S01]  /*17760*/  ULDC.64 UR6, c[0x0][0xa80] ;  /* 0x0002a00000067ab9 */ /* 0x000fe20000000a00 */
[----:B------:R-:W-:-:S04]  /*17770*/  IMAD.WIDE.U32 R4, R3, UR4, R4 ;  /* 0x0000000403047c25 */ /* 0x000fc8000f8e0004 */
[----:B------:R-:W-:Y:S01]  /*17780*/  IMAD R0, R0, UR4, RZ ;  /* 0x0000000400007c24 */ /* 0x000fe2000f8e02ff */
[----:B------:R-:W-:Y:S01]  /*17790*/  ULDC UR4, c[0x0][0xa8c] ;  /* 0x0002a30000047ab9 */ /* 0x000fe20000000800 */
[----:B--23--:R-:W-:Y:S02]  /*177a0*/  LEA R12, P1, R4, UR6, 0x1 ;  /* 0x00000006040c7c11 */ /* 0x00cfe4000f8208ff */
[----:B------:R-:W-:Y:S01]  /*177b0*/  IMAD R3, R3, UR5, R0 ;  /* 0x0000000503037c24 */ /* 0x000fe2000f8e0200 */
[----:B------:R-:W-:Y:S02]  /*177c0*/  ISETP.GE.AND P2, PT, R195, UR4, PT ;  /* 0x00000004c3007c0c */ /* 0x000fe4000bf46270 */
[----:B------:R-:W-:Y:S02]  /*177d0*/  ISETP.GE.AND P3, PT, R10, UR4, PT ;  /* 0x000000040a007c0c */ /* 0x000fe4000bf66270 */
[----:B------:R-:W-:-:S04]  /*177e0*/  IADD3 R3, R5, R3, RZ ;  /* 0x0000000305037210 */ /* 0x000fc80007ffe0ff */
[----:B------:R-:W-:-:S05]  /*177f0*/  LEA.HI.X R13, R4, UR7, R3, 0x1, P1 ;  /* 0x00000007040d7c11 */ /* 0x000fca00088f0c03 */
[----:B------:R4:W-:Y:S04]  /*17800*/  @!P2 STG.E.128 desc[UR36][R12.64], RZ ;  /* 0x000000ff0c00a986 */ /* 0x0009e8000c101d24 */
[----:B------:R4:W-:Y:S02]  /*17810*/  @!P3 STG.E.128 desc[UR36][R12.64+0x80], RZ ;  /* 0x000080ff0c00b986 */ /* 0x0009e4000c101d24 */
.L_x_658:
[----:B------:R-:W-:Y:S05]  /*17820*/  BSYNC B1 ;  /* 0x0000000000017941 */ /* 0x000fea0003800000 */
.L_x_657:
        /* <DEDUP_REMOVED lines=11> */
[----:B------:R-:W-:Y:S02]  /*178e0*/  LEA R6, P0, R4, UR6, 0x1 ;  /* 0x0000000604067c11 */ /* 0x000fe4000f8008ff */
[----:B------:R-:W-:Y:S01]  /*178f0*/  IMAD R3, R3, UR5, R8 ;  /* 0x0000000503037c24 */ /* 0x000fe2000f8e0208 */
[----:B------:R-:W-:Y:S02]  /*17900*/  ISETP.GE.AND P1, PT, R195, UR4, PT ;  /* 0x00000004c3007c0c */ /* 0x000fe4000bf26270 */
[----:B------:R-:W-:Y:S01]  /*17910*/  ISETP.GE.AND P2, PT, R0, UR4, PT ;  /* 0x0000000400007c0c */ /* 0x000fe2000bf46270 */
[----:B------:R-:W-:-:S05]  /*17920*/  IMAD.IADD R3, R5, 0x1, R3 ;  /* 0x0000000105037824 */ /* 0x000fca00078e0203 */
[----:B------:R-:W-:-:S05]  /*17930*/  LEA.HI.X R7, R4, UR7, R3, 0x1, P0 ;  /* 0x0000000704077c11 */ /* 0x000fca00080f0c03 */
[----:B------:R0:W-:Y:S04]  /*17940*/  @!P1 STG.E.128 desc[UR36][R6.64], RZ ;  /* 0x000000ff06009986 */ /* 0x0001e8000c101d24 */
[----:B------:R0:W-:Y:S02]  /*17950*/  @!P2 STG.E.128 desc[UR36][R6.64+0x80], RZ ;  /* 0x000080ff0600a986 */ /* 0x0001e4000c101d24 */
.L_x_649:
[----:B------:R-:W-:Y:S05]  /*17960*/  BSYNC B0 ;  /* 0x0000000000007941 */ /* 0x000fea0003800000 */
.L_x_640:
[----:B------:R-:W-:Y:S02]  /*17970*/  ULDC UR4, c[0x0][0xc14] ;  /* 0x0003050000047ab9 */ /* 0x000fe40000000800 */
[----:B-1----:R-:W-:-:S13]  /*17980*/  ISETP.GE.AND P0, PT, R151, UR4, PT ;  /* 0x0000000497007c0c */ /* 0x002fda000bf06270 */
[----:B------:R-:W-:Y:S05]  /*17990*/  @!P0 BRA `(.L_x_659) ;  /* 0xfffffe9400f88947 */ /* 0x000fea000383ffff */
[----:B------:R-:W-:Y:S05]  /*179a0*/  BRA `(.L_x_448) ;  /* 0x0000005c007c7947 */ /* 0x000fea0003800000 */
.L_x_446:
[----:B------:R-:W-:-:S08]  /*179b0*/  NOP ;  /* 0x0000000000007918 */ /* 0x000fd00000000000 */
[----:B0-----:R-:W0:-:S00]  /*179c0*/  USETMAXREG.DEALLOC.CTAPOOL 0x18 ;  /* 0x00000018000079c8 */ /* 0x001e0000080e0500 */
[----:B0-----:R-:W-:-:S06]  /*179d0*/  LOP3.LUT R0, R0, 0x3, RZ, 0xc0, !PT ;  /* 0x0000000300007812 */ /* 0x001fcc00078ec0ff */
[----:B------:R-:W0:Y:S02]  /*179e0*/  SHFL.IDX PT, R0, R0, RZ, 0x1f ;  /* 0x00001fff00007589 */ /* 0x000e2400000e0000 */
[----:B0-----:R-:W-:-:S13]  /*179f0*/  ISETP.NE.AND P0, PT, R0, RZ, PT ;  /* 0x000000ff0000720c */ /* 0x001fda0003f05270 */
[----:B------:R-:W-:Y:S05]  /*17a00*/  @P0 BRA `(.L_x_448) ;  /* 0x0000005c00640947 */ /* 0x000fea0003800000 */
[----:B------:R-:W2:Y:S01]  /*17a10*/  LDL.LU R7, [R1+0x18] ;  /* 0x0000180001077983 */ /* 0x000ea20000300800 */
[----:B------:R-:W-:Y:S01]  /*17a20*/  LOP3.LUT R8, R3, 0x1f, RZ, 0xc0, !PT ;  /* 0x0000001f03087812 */ /* 0x000fe200078ec0ff */
[----:B------:R-:W-:Y:S01]  /*17a30*/  ULDC UR5, c[0x0][0xc14] ;  /* 0x0003050000057ab9 */ /* 0x000fe20000000800 */
[----:B------:R-:W-:Y:S01]  /*17a40*/  MOV R0, RZ ;  /* 0x000000ff00007202 */ /* 0x000fe20000000f00 */
[----:B------:R-:W0:Y:S01]  /*17a50*/  S2UR UR6, SR_CTAID.X ;  /* 0x00000000000679c3 */ /* 0x000e220000002500 */
[----:B------:R-:W-:Y:S01]  /*17a60*/  ISETP.NE.AND P0, PT, R8, 0x1f, PT ;  /* 0x0000001f0800780c */ /* 0x000fe20003f05270 */
[----:B------:R-:W-:Y:S01]  /*17a70*/  ULDC UR4, c[0x0][0xc10] ;  /* 0x0003040000047ab9 */ /* 0x000fe20000000800 */
[----:B--2---:R-:W-:-:S11]  /*17a80*/  LOP3.LUT R7, R7, 0xffffff7f, RZ, 0xc0, !PT ;  /* 0xffffff7f07077812 */ /* 0x004fd600078ec0ff */
[----:B------:R-:W-:Y:S02]  /*17a90*/  @P0 LOP3.LUT R7, R7, 0x80, RZ, 0xfc, !PT ;  /* 0x0000008007070812 */ /* 0x000fe400078efcff */
[----:B------:R-:W-:-:S13]  /*17aa0*/  ISETP.GE.OR P0, PT, R8, UR5, !P0 ;  /* 0x0000000508007c0c */ /* 0x000fda000c706670 */
[----:B------:R-:W1:Y:S02]  /*17ab0*/  @!P0 LDC.64 R2, c[0x0][0xc58] ;  /* 0x00031600ff028b82 */ /* 0x000e640000000a00 */
[----:B-1----:R-:W-:-:S05]  /*17ac0*/  @!P0 IMAD.WIDE.U32 R2, R8, 0x4, R2 ;  /* 0x0000000408028825 */ /* 0x002fca00078e0002 */
[----:B------:R-:W2:Y:S01]  /*17ad0*/  @!P0 LDG.E R0, desc[UR36][R2.64] ;  /* 0x0000002402008981 */ /* 0x000ea2000c1e1900 */
[C---:B------:R-:W-:Y:S01]  /*17ae0*/  ISETP.NE.AND P1, PT, R8.reuse, RZ, PT ;  /* 0x000000ff0800720c */ /* 0x040fe20003f25270 */
[----:B------:R-:W-:Y:S01]  /*17af0*/  IMAD.MOV.U32 R19, RZ, RZ, RZ ;  /* 0x000000ffff137224 */ /* 0x000fe200078e00ff */
[----:B------:R-:W-:Y:S02]  /*17b00*/  ISETP.GE.U32.AND P0, PT, R8, 0x2, PT ;  /* 0x000000020800780c */ /* 0x000fe40003f06070 */
[----:B------:R-:W-:Y:S02]  /*17b10*/  LOP3.LUT R7, R7, 0xfffffffe, RZ, 0xc0, !PT ;  /* 0xfffffffe07077812 */ /* 0x000fe400078ec0ff */
[----:B------:R-:W-:-:S07]  /*17b20*/  MOV R16, RZ ;  /* 0x000000ff00107202 */ /* 0x000fce0000000f00 */
        /* <DEDUP_REMOVED lines=9> */
[----:B------:R-:W-:Y:S02]  /*17bc0*/  ISETP.GE.U32.AND P0, PT, R8, 0x4, PT ;  /* 0x000000040800780c */ /* 0x000fe40003f06070 */
[----:B------:R-:W-:-:S05]  /*17bd0*/  IADD3 R4, R5, R4, RZ ;  /* 0x0000000405047210 */ /* 0x000fca0007ffe0ff */
[----:B------:R-:W1:Y:S06]  /*17be0*/  SHFL.UP PT, R6, R4, 0x4, RZ ;  /* 0x0480000004067989 */ /* 0x000e6c00000e00ff */
        /* <DEDUP_REMOVED lines=9> */
[----:B------:R-:W-:Y:S02]  /*17c80*/  ISETP.GE.U32.AND P0, PT, R8, 0x10, PT ;  /* 0x000000100800780c */ /* 0x000fe40003f06070 */
[----:B------:R-:W-:-:S05]  /*17c90*/  IADD3 R5, R3, R2, RZ ;  /* 0x0000000203057210 */ /* 0x000fca0007ffe0ff */
[----:B------:R-:W1:Y:S06]  /*17ca0*/  SHFL.UP PT, R2, R5, 0x10, RZ ;  /* 0x0600000005027989 */ /* 0x000e6c00000e00ff */
[----:B------:R-:W-:-:S05]  /*17cb0*/  @P0 LOP3.LUT R7, R7, 0x4, RZ, 0xfc, !PT ;  /* 0x0000000407070812 */ /* 0x000fca00078efcff */
[----:B------:R-:W-:Y:S01]  /*17cc0*/  STL [R1+0x18], R7 ;  /* 0x0000180701007387 */ /* 0x000fe20000100800 */
[----:B-1----:R-:W-:-:S05]  /*17cd0*/  SEL R2, R2, RZ, P0 ;  /* 0x000000ff02027207 */ /* 0x002fca0000000000 */
[----:B------:R-:W-:-:S05]  /*17ce0*/  IMAD.IADD R2, R5, 0x1, R2 ;  /* 0x0000000105027824 */ /* 0x000fca00078e0202 */
[----:B------:R-:W1:Y:S02]  /*17cf0*/  SHFL.IDX PT, R4, R2, 0x1f, 0x1f ;  /* 0x03e01f0002047f89 */ /* 0x000e6400000e0000 */
[----:B-1----:R-:W-:-:S05]  /*17d00*/  IMAD R4, R4, UR4, RZ ;  /* 0x0000000404047c24 */ /* 0x002fca000f8e02ff */
[----:B0-----:R-:W-:Y:S02]  /*17d10*/  ISETP.GT.AND P0, PT, R4, UR6, PT ;  /* 0x0000000604007c0c */ /* 0x001fe4000bf04270 */
[----:B------:R-:W-:-:S11]  /*17d20*/  MOV R7, R4 ;  /* 0x0000000400077202 */ /* 0x000fd60000000f00 */
[----:B------:R-:W-:Y:S05]  /*17d30*/  @P0 BRA `(.L_x_660) ;  /* 0x0000000000c40947 */ /* 0x000fea0003800000 */
[----:B------:R-:W-:Y:S01]  /*17d40*/  IMAD.MOV.U32 R4, RZ, RZ, R7 ;  /* 0x000000ffff047224 */ /* 0x000fe200078e0007 */
[----:B------:R-:W-:Y:S01]  /*17d50*/  MOV R19, RZ ;  /* 0x000000ff00137202 */ /* 0x000fe20000000f00 */
[----:B------:R-:W-:Y:S01]  /*17d60*/  ULDC UR5, c[0x0][0xc14] ;  /* 0x0003050000057ab9 */ /* 0x000fe20000000800 */
[----:B------:R-:W-:Y:S01]  /*17d70*/  ULDC UR7, c[0x0][0xc14] ;  /* 0x0003050000077ab9 */ /* 0x000fe20000000800 */
[----:B------:R-:W-:-:S05]  /*17d80*/  ULDC UR4, c[0x0][0xc10] ;  /* 0x0003040000047ab9 */ /* 0x000fca0000000800 */
.L_x_664:
[----:B------:R-:W-:Y:S01]  /*17d90*/  VIADD R0, R19, 0x1f ;  /* 0x0000001f13007836 */ /* 0x000fe20000000000 */
[----:B------:R-:W-:-:S04]  /*17da0*/  MOV R19, UR7 ;  /* 0x0000000700137c02 */ /* 0x000fc80008000f00 */
[----:B------:R-:W-:-:S13]  /*17db0*/  ISETP.GE.AND P0, PT, R0, UR5, PT ;  /* 0x0000000500007c0c */ /* 0x000fda000bf06270 */
[----:B------:R-:W-:Y:S05]  /*17dc0*/  @P0 BRA `(.L_x_661) ;  /* 0x0000000400440947 */ /* 0x000fea0003800000 */
[----:B------:R-:W0:Y:S01]  /*17dd0*/  S2R R7, SR_TID.X ;  /* 0x0000000000077919 */ /* 0x000e220000002100 */
[----:B------:R-:W-:Y:S01]  /*17de0*/  IMAD.MOV.U32 R19, RZ, RZ, R0 ;  /* 0x000000ffff137224 */ /* 0x000fe200078e0000 */
[----:B------:R-:W-:Y:S01]  /*17df0*/  BSSY B0, `(.L_x_662) ;  /* 0x000000a000007945 */ /* 0x000fe20003800000 */
[----:B------:R-:W-:Y:S01]  /*17e00*/  IMAD.MOV.U32 R0, RZ, RZ, RZ ;  /* 0x000000ffff007224 */ /* 0x000fe200078e00ff */
[----:B0-----:R-:W-:-:S04]  /*17e10*/  LOP3.LUT R7, R7, 0x1f, RZ, 0xc0, !PT ;  /* 0x0000001f07077812 */ /* 0x001fc800078ec0ff */
[C---:B------:R-:W-:Y:S02]  /*17e20*/  ISETP.NE.AND P1, PT, R7.reuse, 0x1f, PT ;  /* 0x0000001f0700780c */ /* 0x040fe40003f25270 */
[----:B------:R-:W-:-:S04]  /*17e30*/  IADD3 R5, R7, R19, RZ ;  /* 0x0000001307057210 */ /* 0x000fc80007ffe0ff */
[----:B------:R-:W-:-:S13]  /*17e40*/  ISETP.GE.OR P0, PT, R5, UR5, !P1 ;  /* 0x0000000505007c0c */ /* 0x000fda000cf06670 */
[----:B------:R-:W-:Y:S05]  /*17e50*/  @P0 BRA `(.L_x_663) ;  /* 0x00000000000c0947 */ /* 0x000fea0003800000 */
[----:B------:R-:W0:Y:S02]  /*17e60*/  LDC.64 R2, c[0x0][0xc58] ;  /* 0x00031600ff027b82 */ /* 0x000e240000000a00 */
[----:B0-----:R-:W-:-:S05]  /*17e70*/  IMAD.WIDE R2, R5, 0x4, R2 ;  /* 0x0000000405027825 */ /* 0x001fca00078e0202 */
[----:B------:R0:W5:Y:S02]  /*17e80*/  LDG.E R0, desc[UR36][R2.64] ;  /* 0x0000002402007981 */ /* 0x000164000c1e1900 */
.L_x_663:
[----:B------:R-:W-:Y:S05]  /*17e90*/  BSYNC B0 ;  /* 0x0000000000007941 */ /* 0x000fea0003800000 */
.L_x_662:
[----:B0----5:R-:W0:Y:S01]  /*17ea0*/  SHFL.UP PT, R2, R0, 0x1, RZ ;  /* 0x0420000000027989 */ /* 0x021e2200000e00ff */
[C---:B------:R-:W-:Y:S02]  /*17eb0*/  ISETP.NE.AND P0, PT, R7.reuse, RZ, PT ;  /* 0x000000ff0700720c */ /* 0x040fe40003f05270 */
[C---:B------:R-:W-:Y:S02]  /*17ec0*/  ISETP.GE.U32.AND P1, PT, R7.reuse, 0x2, PT ;  /* 0x000000020700780c */ /* 0x040fe40003f26070 */
[----:B0-----:R-:W-:Y:S02]  /*17ed0*/  SEL R3, R2, RZ, P0 ;  /* 0x000000ff02037207 */ /* 0x001fe40000000000 */
[----:B------:R-:W-:Y:S02]  /*17ee0*/  ISETP.GE.U32.AND P0, PT, R7, 0x4, PT ;  /* 0x000000040700780c */ /* 0x000fe40003f06070 */
[----:B------:R-:W-:-:S05]  /*17ef0*/  IADD3 R3, R0, R3, RZ ;  /* 0x0000000300037210 */ /* 0x000fca0007ffe0ff */
[----:B------:R-:W0:Y:S02]  /*17f00*/  SHFL.UP PT, R2, R3, 0x2, RZ ;  /* 0x0440000003027989 */ /* 0x000e2400000e00ff */
[----:B0-----:R-:W-:Y:S02]  /*17f10*/  SEL R2, R2, RZ, P1 ;  /* 0x000000ff02027207 */ /* 0x001fe40000800000 */
[----:B------:R-:W-:-:S03]  /*17f20*/  ISETP.GE.U32.AND P1, PT, R7, 0x8, PT ;  /* 0x000000080700780c */ /* 0x000fc60003f26070 */
[----:B------:R-:W-:-:S05]  /*17f30*/  IMAD.IADD R2, R3, 0x1, R2 ;  /* 0x0000000103027824 */ /* 0x000fca00078e0202 */
[----:B------:R-:W0:Y:S02]  /*17f40*/  SHFL.UP PT, R5, R2, 0x4, RZ ;  /* 0x0480000002057989 */ /* 0x000e2400000e00ff */
[----:B0-----:R-:W-:Y:S02]  /*17f50*/  SEL R5, R5, RZ, P0 ;  /* 0x000000ff05057207 */ /* 0x001fe40000000000 */
[----:B------:R-:W-:Y:S02]  /*17f60*/  ISETP.GE.U32.AND P0, PT, R7, 0x10, PT ;  /* 0x000000100700780c */ /* 0x000fe40003f06070 */
[----:B------:R-:W-:-:S05]  /*17f70*/  IADD3 R5, R2, R5, RZ ;  /* 0x0000000502057210 */ /* 0x000fca0007ffe0ff */
[----:B------:R-:W0:Y:S02]  /*17f80*/  SHFL.UP PT, R6, R5, 0x8, RZ ;  /* 0x0500000005067989 */ /* 0x000e2400000e00ff */
[----:B0-----:R-:W-:-:S05]  /*17f90*/  SEL R6, R6, RZ, P1 ;  /* 0x000000ff06067207 */ /* 0x001fca0000800000 */
[----:B------:R-:W-:-:S05]  /*17fa0*/  IMAD.IADD R6, R5, 0x1, R6 ;  /* 0x0000000105067824 */ /* 0x000fca00078e0206 */
[----:B------:R-:W0:Y:S02]  /*17fb0*/  SHFL.UP PT, R7, R6, 0x10, RZ ;  /* 0x0600000006077989 */ /* 0x000e2400000e00ff */
[----:B0-----:R-:W-:-:S04]  /*17fc0*/  SEL R7, R7, RZ, P0 ;  /* 0x000000ff07077207 */ /* 0x001fc80000000000 */
[----:B------:R-:W-:-:S05]  /*17fd0*/  IADD3 R7, R6, R7, RZ ;  /* 0x0000000706077210 */ /* 0x000fca0007ffe0ff */
[----:B------:R-:W0:Y:S02]  /*17fe0*/  SHFL.IDX PT, R3, R7, 0x1f, 0x1f ;  /* 0x03e01f0007037f89 */ /* 0x000e2400000e0000 */
[----:B0-----:R-:W-:-:S04]  /*17ff0*/  IMAD R3, R3, UR4, RZ ;  /* 0x0000000403037c24 */ /* 0x001fc8000f8e02ff */
[----:B------:R-:W-:-:S05]  /*18000*/  IMAD.IADD R4, R3, 0x1, R4 ;  /* 0x0000000103047824 */ /* 0x000fca00078e0204 */
[----:B------:R-:W-:-:S13]  /*18010*/  ISETP.GT.AND P0, PT, R4, UR6, PT ;  /* 0x0000000604007c0c */ /* 0x000fda000bf04270 */
[----:B------:R-:W-:Y:S05]  /*18020*/  @!P0 BRA `(.L_x_664) ;  /* 0xfffffffc00588947 */ /* 0x000fea000383ffff */
[----:B------:R-:W-:Y:S01]  /*18030*/  MOV R2, R7 ;  /* 0x0000000700027202 */ /* 0x000fe20000000f00 */
[----:B------:R-:W-:-:S07]  /*18040*/  IMAD.MOV.U32 R7, RZ, RZ, R3 ;  /* 0x000000ffff077224 */ /* 0x000fce00078e0003 */
.L_x_660:
[----:B------:R-:W-:-:S05]  /*18050*/  IADD3 R7, -R7, R4, RZ ;  /* 0x0000000407077210 */ /* 0x000fca0007ffe1ff */
        /* <DEDUP_REMOVED lines=11> */
[----:B0-----:R-:W-:Y:S01]  /*18110*/  IADD3 R10, RZ, -R3, RZ ;  /* 0x80000003ff0a7210 */ /* 0x001fe20007ffe0ff */
[----:B------:R-:W-:Y:S06]  /*18120*/  @!P0 BRA `(.L_x_665) ;  /* 0x0000000000088947 */ /* 0x000fec0003800000 */
[----:B------:R-:W-:-:S05]  /*18130*/  VIADD R9, R4, 0xffffffff ;  /* 0xffffffff04097836 */ /* 0x000fca0000000000 */
[----:B------:R0:W1:Y:S02]  /*18140*/  SHFL.IDX PT, R16, R2, R9, 0x1f ;  /* 0x00001f0902107589 */ /* 0x00006400000e0000 */
.L_x_665:
[----:B-1----:R-:W-:Y:S01]  /*18150*/  IMAD R16, R16, UR4, R7 ;  /* 0x0000000410107c24 */ /* 0x002fe2000f8e0207 */
[----:B0-----:R-:W-:Y:S01]  /*18160*/  MOV R2, RZ ;  /* 0x000000ff00027202 */ /* 0x001fe20000000f00 */
[----:B------:R-:W-:Y:S01]  /*18170*/  IMAD R7, R10, R5, RZ ;  /* 0x000000050a077224 */ /* 0x000fe200078e02ff */
[----:B------:R-:W-:Y:S01]  /*18180*/  IABS R6, R0 ;  /* 0x0000000000067213 */ /* 0x000fe20000000000 */
[----:B------:R-:W-:Y:S01]  /*18190*/  IMAD.IADD R19, R4, 0x1, R19 ;  /* 0x0000000104137824 */ /* 0x000fe200078e0213 */
[----:B------:R-:W-:Y:S01]  /*181a0*/  IADD3 R17, -R16, UR6, RZ ;  /* 0x0000000610117c10 */ /* 0x000fe2000fffe1ff */
[----:B------:R-:W-:-:S03]  /*181b0*/  IMAD.HI.U32 R2, R3, R7, R2 ;  /* 0x0000000703027227 */ /* 0x000fc600078e0002 */
[----:B------:R-:W-:Y:S01]  /*181c0*/  IABS R3, R17 ;  /* 0x0000001100037213 */ /* 0x000fe20000000000 */
[----:B------:R-:W-:-:S04]  /*181d0*/  IMAD.MOV R6, RZ, RZ, -R6 ;  /* 0x000000ffff067224 */ /* 0x000fc800078e0a06 */
[----:B------:R-:W-:-:S04]  /*181e0*/  IMAD.HI.U32 R2, R2, R3, RZ ;  /* 0x0000000302027227 */ /* 0x000fc800078e00ff */
[----:B------:R-:W-:Y:S01]  /*181f0*/  IMAD R6, R2, R6, R3 ;  /* 0x0000000602067224 */ /* 0x000fe200078e0203 */
[----:B------:R-:W-:-:S04]  /*18200*/  LOP3.LUT R3, R17, R0, RZ, 0x3c, !PT ;  /* 0x0000000011037212 */ /* 0x000fc800078e3cff */
[----:B------:R-:W-:-:S13]  /*18210*/  ISETP.GT.U32.AND P0, PT, R5, R6, PT ;  /* 0x000000060500720c */ /* 0x000fda0003f04070 */
[----:B------:R-:W-:Y:S01]  /*18220*/  @!P0 IMAD.IADD R6, R6, 0x1, -R5 ;  /* 0x0000000106068824 */ /* 0x000fe200078e0a05 */
[----:B------:R-:W-:-:S04]  /*18230*/  @!P0 IADD3 R2, R2, 0x1, RZ ;  /* 0x0000000102028810 */ /* 0x000fc80007ffe0ff */
[----:B------:R-:W-:-:S13]  /*18240*/  ISETP.GE.U32.AND P0, PT, R6, R5, PT ;  /* 0x000000050600720c */ /* 0x000fda0003f06070 */
[----:B------:R-:W-:Y:S02]  /*18250*/  @P0 IADD3 R2, R2, 0x1, RZ ;  /* 0x0000000102020810 */ /* 0x000fe40007ffe0ff */
[----:B------:R-:W-:-:S13]  /*18260*/  ISETP.GE.AND P0, PT, R3, RZ, PT ;  /* 0x000000ff0300720c */ /* 0x000fda0003f06270 */
[----:B------:R-:W-:Y:S01]  /*18270*/  @!P0 IMAD.MOV R2, RZ, RZ, -R2 ;  /* 0x000000ffff028224 */ /* 0x000fe200078e0a02 */
[----:B------:R-:W-:-:S13]  /*18280*/  ISETP.NE.AND P0, PT, R0, RZ, PT ;  /* 0x000000ff0000720c */ /* 0x000fda0003f05270 */
[----:B------:R-:W-:-:S04]  /*18290*/  @!P0 LOP3.LUT R2, RZ, R0, RZ, 0x33, !PT ;  /* 0x00000000ff028212 */ /* 0x000fc800078e33ff */
[----:B------:R-:W-:Y:S02]  /*182a0*/  IADD3 R3, -R2, RZ, RZ ;  /* 0x000000ff02037210 */ /* 0x000fe40007ffe1ff */
[----:B------:R-:W-:-:S03]  /*182b0*/  MOV R18, R2 ;  /* 0x0000000200127202 */ /* 0x000fc60000000f00 */
[----:B------:R-:W-:Y:S01]  /*182c0*/  IMAD R17, R0, R3, R17 ;  /* 0x0000000300117224 */ /* 0x000fe200078e0211 */
[----:B------:R-:W-:Y:S06]  /*182d0*/  BRA `(.L_x_666) ;  /* 0x00000000000c7947 */ /* 0x000fec0003800000 */
.L_x_661:
[----:B------:R-:W-:Y:S01]  /*182e0*/  IMAD.MOV.U32 R17, RZ, RZ, RZ ;  /* 0x000000ffff117224 */ /* 0x000fe200078e00ff */
[----:B------:R-:W-:Y:S01]  /*182f0*/  MOV R16, UR6 ;  /* 0x0000000600107c02 */ /* 0x000fe20008000f00 */
[----:B------:R-:W-:-:S07]  /*18300*/  IMAD.MOV.U32 R18, RZ, RZ, RZ ;  /* 0x000000ffff127224 */ /* 0x000fce00078e00ff */
.L_x_666:
[----:B------:R-:W2:Y:S01]  /*18310*/  LDL.LU R2, [R1+0x18] ;  /* 0x0000180001027983 */ /* 0x000ea20000300800 */
[----:B------:R-:W0:Y:S02]  /*18320*/  S2R R5, SR_TID.X ;  /* 0x0000000000057919 */ /* 0x000e240000002100 */
[----:B0-----:R-:W-:-:S04]  /*18330*/  LOP3.LUT R5, R5, 0x1f, RZ, 0xc0, !PT ;  /* 0x0000001f05057812 */ /* 0x001fc800078ec0ff */
[----:B------:R-:W-:-:S13]  /*18340*/  ISETP.NE.AND P0, PT, R5, RZ, PT ;  /* 0x000000ff0500720c */ /* 0x000fda0003f05270 */
[----:B------:R-:W0:Y:S01]  /*18350*/  @!P0 S2R R3, SR_CgaCtaId ;  /* 0x0000000000038919 */ /* 0x000e220000008800 */
[----:B------:R-:W-:-:S04]  /*18360*/  @!P0 MOV R0, 0x400 ;  /* 0x0000040000008802 */ /* 0x000fc80000000f00 */
[----:B0-----:R-:W-:-:S05]  /*18370*/  @!P0 LEA R0, R3, R0, 0x18 ;  /* 0x0000000003008211 */ /* 0x001fca00078ec0ff */
[----:B------:R0:W-:Y:S02]  /*18380*/  @!P0 STS.128 [R0+0x348d0], R16 ;  /* 0x0348d01000008388 */ /* 0x0001e40000000c00 */
[----:B0-----:R-:W-:Y:S02]  /*18390*/  MOV R0, 0x1 ;  /* 0x0000000100007802 */ /* 0x001fe40000000f00 */
[----:B--2---:R-:W-:-:S04]  /*183a0*/  LOP3.LUT R2, R2, 0xfffffeff, RZ, 0xc0, !PT ;  /* 0xfffffeff02027812 */ /* 0x004fc800078ec0ff */
[----:B------:R-:W-:Y:S01]  /*183b0*/  @P0 LOP3.LUT R2, R2, 0x100, RZ, 0xfc, !PT ;  /* 0x0000010002020812 */ /* 0x000fe200078efcff */
[----:B------:R-:W-:Y:S06]  /*183c0*/  BAR.ARV 0x5, 0x120 ;  /* 0x0144800000007b1d */ /* 0x000fec0000002000 */
[----:B------:R-:W-:Y:S01]  /*183d0*/  ISETP.GE.AND P0, PT, R19, UR5, PT ;  /* 0x0000000513007c0c */ /* 0x000fe2000bf06270 */
[----:B------:R0:W-:Y:S04]  /*183e0*/  STL [R1+0x18], R2 ;  /* 0x0000180201007387 */ /* 0x0001e80000100800 */
[----:B------:R0:W-:Y:S04]  /*183f0*/  STL [R1], RZ ;  /* 0x000000ff01007387 */ /* 0x0001e80000100800 */
[----:B------:R0:W-:Y:S04]  /*18400*/  STL [R1+0xc], R0 ;  /* 0x00000c0001007387 */ /* 0x0001e80000100800 */
[----:B------:R0:W-:Y:S01]  /*18410*/  STL [R1+0x3c], RZ ;  /* 0x00003cff01007387 */ /* 0x0001e20000100800 */
[----:B------:R-:W-:Y:S05]  /*18420*/  @P0 BRA `(.L_x_667) ;  /* 0x0000004c00f40947 */ /* 0x000fea0003800000 */
[----:B------:R-:W2:Y:S01]  /*18430*/  LDL R4, [R1+0x38] ;  /* 0x0000380001047983 */ /* 0x000ea20000100800 */
[----:B------:R-:W-:Y:S01]  /*18440*/  ISETP.NE.AND P1, PT, R5, RZ, PT ;  /* 0x000000ff0500720c */ /* 0x000fe20003f25270 */
[----:B0-----:R-:W-:Y:S01]  /*18450*/  IMAD.MOV.U32 R0, RZ, RZ, 0x1 ;  /* 0x00000001ff007424 */ /* 0x001fe200078e00ff */
[----:B------:R-:W-:Y:S01]  /*18460*/  LOP3.LUT R2, R2, 0xffffffbf, RZ, 0xc0, !PT ;  /* 0xffffffbf02027812 */ /* 0x000fe200078ec0ff */
[----:B------:R-:W-:Y:S01]  /*18470*/  ULDC.64 UR38, c[0x0][0x198] ;  /* 0x0000660000267ab9 */ /* 0x000fe20000000a00 */
[----:B------:R-:W-:Y:S02]  /*18480*/  ULDC UR40, c[0x0][0xc] ;  /* 0x0000030000287ab9 */ /* 0x000fe40000000800 */
[----:B------:R-:W-:Y:S02]  /*18490*/  LOP3.LUT R2, R2, 0xfffffffd, RZ, 0xc0, !PT ;  /* 0xfffffffd02027812 */ /* 0x000fe400078ec0ff */
[----:B--2---:R-:W-:Y:S02]  /*184a0*/  LOP3.LUT R3, R4, 0x2, RZ, 0xfc, !PT ;  /* 0x0000000204037812 */ /* 0x004fe400078efcff */
[----:B------:R-:W0:Y:S03]  /*184b0*/  S2R R4, SR_TID.X ;  /* 0x0000000000047919 */ /* 0x000e260000002100 */
[----:B------:R1:W-:Y:S04]  /*184c0*/  STL [R1+0x28], R3 ;  /* 0x0000280301007387 */ /* 0x0003e80000100800 */
[----:B------:R1:W-:Y:S04]  /*184d0*/  STL [R1+0x4], RZ ;  /* 0x000004ff01007387 */ /* 0x0003e80000100800 */
[----:B------:R1:W-:Y:S04]  /*184e0*/  STL [R1+0x14], R0 ;  /* 0x0000140001007387 */ /* 0x0003e80000100800 */
[----:B------:R1:W-:Y:S04]  /*184f0*/  STL [R1+0x3c], RZ ;  /* 0x00003cff01007387 */ /* 0x0003e80000100800 */
[----:B------:R1:W-:Y:S04]  /*18500*/  STL [R1], RZ ;  /* 0x000000ff01007387 */ /* 0x0003e80000100800 */
[----:B------:R1:W-:Y:S01]  /*18510*/  STL [R1+0xc], R0 ;  /* 0x00000c0001007387 */ /* 0x0003e20000100800 */
[----:B0-----:R-:W-:-:S04]  /*18520*/  LOP3.LUT R4, R4, 0x7f, RZ, 0xc0, !PT ;  /* 0x0000007f04047812 */ /* 0x001fc800078ec0ff */
[C---:B------:R-:W-:Y:S02]  /*18530*/  ISETP.NE.AND P2, PT, R4.reuse, RZ, PT ;  /* 0x000000ff0400720c */ /* 0x040fe40003f45270 */
[----:B------:R-:W-:-:S11]  /*18540*/  ISETP.NE.OR P0, PT, R4, RZ, !P1 ;  /* 0x000000ff0400720c */ /* 0x000fd60004f05670 */
[----:B------:R-:W-:-:S04]  /*18550*/  @P2 LOP3.LUT R2, R2, 0x2, RZ, 0xfc, !PT ;  /* 0x0000000202022812 */ /* 0x000fc800078efcff */
[----:B------:R-:W-:-:S05]  /*18560*/  @P0 LOP3.LUT R2, R2, 0x40, RZ, 0xfc, !PT ;  /* 0x0000004002020812 */ /* 0x000fca00078efcff */
[----:B------:R1:W-:Y:S02]  /*18570*/  STL [R1+0x18], R2 ;  /* 0x0000180201007387 */ /* 0x0003e40000100800 */
.L_x_755:
[----:B012---:R-:W0:Y:S02]  /*18580*/  LDC.64 R2, c[0x0][0xc60] ;  /* 0x00031800ff027b82 */ /* 0x007e240000000a00 */
[----:B0-----:R-:W-:-:S05]  /*18590*/  IMAD.WIDE R2, R19, 0x4, R2 ;  /* 0x0000000413027825 */ /* 0x001fca00078e0202 */
[----:B------:R-:W2:Y:S01]  /*185a0*/  LDG.E R11, desc[UR36][R2.64] ;  /* 0x00000024020b7981 */ /* 0x000ea2000c1e1900 */
[----:B------:R-:W-:Y:S05]  /*185b0*/  YIELD ;  /* 0x0000000000007946 */ /* 0x000fea0003800000 */
[----:B------:R-:W-:Y:S01]  /*185c0*/  ULDC.64 UR4, c[0x0][0xa28] ;  /* 0x00028a0000047ab9 */ /* 0x000fe20000000a00 */
[----:B------:R-:W-:Y:S02]  /*185d0*/  CS2R R4, SRZ ;  /* 0x0000000000047805 */ /* 0x000fe4000001ff00 */
[----:B------:R-:W-:Y:S01]  /*185e0*/  ISETP.NE.U32.AND P0, PT, RZ, UR4, PT ;  /* 0x00000004ff007c0c */ /* 0x000fe2000bf05070 */
[----:B------:R-:W-:-:S03]  /*185f0*/  ULDC.64 UR6, c[0x0][0xa10] ;  /* 0x0002840000067ab9 */ /* 0x000fc60000000a00 */
[----:B------:R-:W-:Y:S02]  /*18600*/  ISETP.NE.AND.EX P0, PT, RZ, UR5, PT, P0 ;  /* 0x00000005ff007c0c */ /* 0x000fe4000bf05300 */
[----:B--2---:R-:W-:Y:S01]  /*18610*/  SHF.R.S32.HI R0, RZ, 0x1f, R11 ;  /* 0x0000001fff007819 */ /* 0x004fe2000001140b */
[----:B------:R-:W-:Y:S10]  /*18620*/  STL [R1+0x24], R11 ;  /* 0x0000240b01007387 */ /* 0x000ff40000100800 */
[----:B------:R-:W-:-:S04]  /*18630*/  @P0 LEA R2, P1, R11, UR4, 0x2 ;  /* 0x000000040b020c11 */ /* 0x000fc8000f8210ff */
        /* <DEDUP_REMOVED lines=9> */
[----:B------:R-:W-:Y:S01]  /*186d0*/  ISETP.NE.U32.AND P1, PT, RZ, UR4, PT ;  /* 0x00000004ff007c0c */ /* 0x000fe2000bf25070 */
[----:B------:R-:W-:Y:S01]  /*186e0*/  IMAD.MOV.U32 R10, RZ, RZ, RZ ;  /* 0x000000ffff0a7224 */ /* 0x000fe200078e00ff */
[C---:B------:R-:W-:Y:S02]  /*186f0*/  SHF.L.U64.HI R0, R11.reuse, 0x2, R0 ;  /* 0x000000020b007819 */ /* 0x040fe40000010200 */
[----:B------:R-:W-:Y:S01]  /*18700*/  ISETP.NE.AND.EX P1, PT, RZ, UR5, PT, P1 ;  /* 0x00000005ff007c0c */ /* 0x000fe2000bf25310 */
[----:B--2---:R0:W-:Y:S02]  /*18710*/  STL [R1+0x44], R4 ;  /* 0x0000440401007387 */ /* 0x0041e40000100800 */
[----:B0-----:R-:W-:-:S10]  /*18720*/  SHF.L.U32 R4, R11, 0x2, RZ ;  /* 0x000000020b047819 */ /* 0x001fd400000006ff */
[----:B------:R-:W-:Y:S01]  /*18730*/  @P1 IADD3 R8, P0, R4, UR4, RZ ;  /* 0x0000000404081c10 */ /* 0x000fe2000ff1e0ff */
[----:B------:R-:W-:Y:S03]  /*18740*/  STL [R1+0x30], R4 ;  /* 0x0000300401007387 */ /* 0x000fe60000100800 */
[----:B------:R-:W-:Y:S01]  /*18750*/  @P1 IADD3.X R9, R0, UR5, RZ, P0, !PT ;  /* 0x0000000500091c10 */ /* 0x000fe200087fe4ff */
[----:B------:R-:W-:Y:S01]  /*18760*/  ULDC.64 UR4, c[0x0][0xa08] ;  /* 0x0002820000047ab9 */ /* 0x000fe20000000a00 */
[----:B------:R0:W-:Y:S01]  /*18770*/  STL [R1+0x34], R0 ;  /* 0x0000340001007387 */ /* 0x0001e20000100800 */
[----:B------:R-:W-:Y:S02]  /*18780*/  IADD3 R2, P0, R4, UR4, RZ ;  /* 0x0000000404027c10 */ /* 0x000fe4000ff1e0ff */
[----:B------:R-:W-:Y:S02]  /*18790*/  ISETP.NE.U32.AND P2, PT, RZ, UR4, PT ;  /* 0x00000004ff007c0c */ /* 0x000fe4000bf45070 */
[----:B------:R-:W-:-:S02]  /*187a0*/  IADD3.X R3, R0, UR5, RZ, P0, !PT ;  /* 0x0000000500037c10 */ /* 0x000fc400087fe4ff */
[----:B------:R-:W-:Y:S01]  /*187b0*/  ISETP.NE.AND.EX P2, PT, RZ, UR5, PT, P2 ;  /* 0x00000005ff007c0c */ /* 0x000fe2000bf45320 */
[----:B------:R-:W-:Y:S01]  /*187c0*/  ULDC.64 UR4, c[0x0][0x3f8] ;  /* 0x0000fe0000047ab9 */ /* 0x000fe20000000a00 */
[----:B------:R-:W-:Y:S01]  /*187d0*/  IADD3 R6, P0, R4, UR6, RZ ;  /* 0x0000000604067c10 */ /* 0x000fe2000ff1e0ff */
[----:B------:R-:W-:-:S03]  /*187e0*/  UISETP.NE.U32.AND UP0, UPT, UR4, URZ, UPT ;  /* 0x0000003f0400728c */ /* 0x000fc6000bf05070 */
[----:B------:R-:W-:Y:S01]  /*187f0*/  ULDC UR4, c[0x0][0x404] ;  /* 0x0001010000047ab9 */ /* 0x000fe20000000800 */
[----:B------:R-:W-:Y:S01]  /*18800*/  UISETP.NE.AND.EX UP0, UPT, UR5, URZ, UPT, UP0 ;  /* 0x0000003f0500728c */ /* 0x000fe2000bf05300 */
[----:B------:R-:W-:Y:S02]  /*18810*/  IADD3.X R7, R0, UR7, RZ, P0, !PT ;  /* 0x0000000700077c10 */ /* 0x000fe400087fe4ff */
[----:B------:R-:W-:Y:S01]  /*18820*/  ULDC UR5, c[0x0][0x2e0] ;  /* 0x0000b80000057ab9 */ /* 0x000fe20000000800 */
[----:B------:R-:W-:Y:S02]  /*18830*/  USEL UR4, UR4, 0x1, UP0 ;  /* 0x0000000104047887 */ /* 0x000fe40008000000 */
[----:B------:R1:W5:Y:S02]  /*18840*/  @P2 LDG.E R10, desc[UR36][R2.64] ;  /* 0x00000024020a2981 */ /* 0x000364000c1e1900 */
[----:B------:R-:W-:-:S06]  /*18850*/  UIMAD UR4, UR4, UR5, URZ ;  /* 0x00000005040472a4 */ /* 0x000fcc000f8e023f */
[----:B0-----:R-:W-:-:S06]  /*18860*/  MOV R0, UR4 ;  /* 0x0000000400007c02 */ /* 0x001fcc0008000f00 */
[----:B------:R1:W5:Y:S01]  /*18870*/  @P1 LDG.E R0, desc[UR36][R8.64] ;  /* 0x0000002408001981 */ /* 0x000362000c1e1900 */
[----:B------:R-:W-:Y:S01]  /*18880*/  ISETP.NE.U32.AND P0, PT, RZ, UR6, PT ;  /* 0x00000006ff007c0c */ /* 0x000fe2000bf05070 */
[----:B------:R-:W-:Y:S02]  /*18890*/  ULDC UR4, c[0x0][0x338] ;  /* 0x0000ce0000047ab9 */ /* 0x000fe40000000800 */
[----:B------:R-:W-:Y:S01]  /*188a0*/  IMAD.U32 R4, RZ, RZ, UR4 ;  /* 0x00000004ff047e24 */ /* 0x000fe2000f8e00ff */
[----:B------:R-:W-:Y:S01]  /*188b0*/  ISETP.NE.AND.EX P0, PT, RZ, UR7, PT, P0 ;  /* 0x00000007ff007c0c */ /* 0x000fe2000bf05300 */
[----:B------:R-:W-:-:S12]  /*188c0*/  @P1 BRA `(.L_x_668) ;  /* 0x0000000000101947 */ /* 0x000fd80003800000 */
[----:B------:R-:W-:Y:S05]  /*188d0*/  @!P2 BRA `(.L_x_668) ;  /* 0x00000000000ca947 */ /* 0x000fea0003800000 */
[----:B-1----:R-:W2:Y:S04]  /*188e0*/  LDG.E R8, desc[UR36][R2.64] ;  /* 0x0000002402087981 */ /* 0x002ea8000c1e1900 */
[----:B-----5:R-:W2:Y:S02]  /*188f0*/  LDG.E R0, desc[UR36][R2.64+0x4] ;  /* 0x0000042402007981 */ /* 0x020ea4000c1e1900 */
[----:B--2---:R-:W-:-:S07]  /*18900*/  IADD3 R0, -R8, R0, RZ ;  /* 0x0000000008007210 */ /* 0x004fce0007ffe1ff */
.L_x_668:
[----:B-1----:R-:W2:Y:S04]  /*18910*/  @P0 LDG.E R2, desc[UR36][R6.64] ;  /* 0x0000002406020981 */ /* 0x002ea8000c1e1900 */
[----:B------:R-:W2:Y:S01]  /*18920*/  @P0 LDG.E R3, desc[UR36][R6.64+0x4] ;  /* 0x0000042406030981 */ /* 0x000ea2000c1e1900 */
[----:B-----5:R-:W-:Y:S01]  /*18930*/  IADD3 R0, -R5, R0, RZ ;  /* 0x0000000005007210 */ /* 0x020fe20007ffe1ff */
[----:B------:R-:W-:Y:S02]  /*18940*/  IMAD.IADD R5, R10, 0x1, R5 ;  /* 0x000000010a057824 */ /* 0x000fe400078e0205 */
[----:B--2---:R-:W-:-:S04]  /*18950*/  @P0 IMAD.IADD R4, R3, 0x1, -R2 ;  /* 0x0000000103040824 */ /* 0x004fc800078e0a02 */
[----:B------:R-:W-:-:S05]  /*18960*/  IMAD.IADD R8, R0, 0x1, R4 ;  /* 0x0000000100087824 */ /* 0x000fca00078e0204 */
[----:B------:R0:W-:Y:S01]  /*18970*/  STL [R1+0x40], R8 ;  /* 0x0000400801007387 */ /* 0x0001e20000100800 */
[----:B------:R-:W-:-:S04]  /*18980*/  IADD3 R2, R8, 0x7f, RZ ;  /* 0x0000007f08027810 */ /* 0x000fc80007ffe0ff */
[----:B------:R-:W-:-:S04]  /*18990*/  SHF.R.S32.HI R3, RZ, 0x1f, R2 ;  /* 0x0000001fff037819 */ /* 0x000fc80000011402 */
[----:B------:R-:W-:Y:S02]  /*189a0*/  LEA.HI R2, R3, R2, RZ, 0x7 ;  /* 0x0000000203027211 */ /* 0x000fe400078f38ff */
[----:B0-----:R-:W-:Y:S02]  /*189b0*/  MOV R8, RZ ;  /* 0x000000ff00087202 */ /* 0x001fe40000000f00 */
[----:B------:R-:W-:-:S04]  /*189c0*/  LOP3.LUT R3, R2, 0xffffff80, RZ, 0xc0, !PT ;  /* 0xffffff8002037812 */ /* 0x000fc800078ec0ff */
[----:B------:R0:W5:Y:S01]  /*189d0*/  @P0 LDG.E R8, desc[UR36][R6.64] ;  /* 0x0000002406080981 */ /* 0x000162000c1e1900 */
[----:B------:R-:W-:Y:S01]  /*189e0*/  VIADDMNMX R4, R3, -R0, R4, PT ;  /* 0x8000000003047246 */ /* 0x000fe20003800104 */
[----:B------:R-:W-:-:S05]  /*189f0*/  IMAD.MOV R3, RZ, RZ, -R0 ;  /* 0x000000ffff037224 */ /* 0x000fca00078e0a00 */
[----:B------:R-:W-:-:S04]  /*18a00*/  VIMNMX R3, RZ, R3, !PT ;  /* 0x00000003ff037248 */ /* 0x000fc80007fe0100 */
[----:B------:R-:W-:Y:S02]  /*18a10*/  ISETP.GT.AND P1, PT, R4, R3, PT ;  /* 0x000000030400720c */ /* 0x000fe40003f24270 */
[----:B------:R-:W-:-:S11]  /*18a20*/  SHF.R.U32.HI R3, RZ, 0x7, R3 ;  /* 0x00000007ff037819 */ /* 0x000fd60000011603 */
[----:B------:R-:W-:-:S04]  /*18a30*/  @P1 IADD3 R4, R4, 0x7f, RZ ;  /* 0x0000007f04041810 */ /* 0x000fc80007ffe0ff */
[----:B------:R-:W-:-:S04]  /*18a40*/  @P1 SHF.R.S32.HI R0, RZ, 0x1f, R4 ;  /* 0x0000001fff001819 */ /* 0x000fc80000011404 */
[----:B------:R-:W-:Y:S01]  /*18a50*/  @P1 LEA.HI R0, R0, R4, RZ, 0x7 ;  /* 0x0000000400001211 */ /* 0x000fe200078f38ff */
[----:B------:R-:W-:-:S03]  /*18a60*/  IMAD.MOV.U32 R4, RZ, RZ, R3 ;  /* 0x000000ffff047224 */ /* 0x000fc600078e0003 */
[----:B------:R-:W-:Y:S02]  /*18a70*/  @P1 SHF.R.S32.HI R4, RZ, 0x7, R0 ;  /* 0x00000007ff041819 */ /* 0x000fe40000011400 */
[----:B------:R-:W-:Y:S01]  /*18a80*/  SHF.R.S32.HI R0, RZ, 0x7, R2 ;  /* 0x00000007ff007819 */ /* 0x000fe20000011402 */
[----:B------:R0:W-:Y:S04]  /*18a90*/  STL [R1+0x8], R5 ;  /* 0x0000080501007387 */ /* 0x0001e80000100800 */
[----:B------:R0:W-:Y:S01]  /*18aa0*/  STL [R1+0x2c], R0 ;  /* 0x00002c0001007387 */ /* 0x0001e20000100800 */
[----:B------:R-:W-:Y:S01]  /*18ab0*/  ISETP.GT.AND P1, PT, R4, R3, PT ;  /* 0x000000030400720c */ /* 0x000fe20003f24270 */
[----:B------:R-:W-:Y:S01]  /*18ac0*/  BSSY B0, `(.L_x_669) ;  /* 0x00000dd000007945 */ /* 0x000fe20003800000 */
[----:B------:R-:W-:-:S11]  /*18ad0*/  PLOP3.LUT P2, PT, PT, PT, PT, 0x80, 0x0 ;  /* 0x000000000000781c */ /* 0x000fd60003f4f070 */
[----:B0-----:R-:W-:Y:S05]  /*18ae0*/  @!P1 BRA `(.L_x_670) ;  /* 0x0000000c00689947 */ /* 0x001fea0003800000 */
[----:B------:R-:W0:Y:S01]  /*18af0*/  LDC R0, c[0x0][0x428] ;  /* 0x00010a00ff007b82 */ /* 0x000e220000000800 */
[----:B------:R-:W-:Y:S01]  /*18b00*/  UMOV UR4, 0xffffffff ;  /* 0xffffffff00047882 */ /* 0x000fe20000000000 */
[----:B------:R-:W-:Y:S02]  /*18b10*/  MOV R2, R18 ;  /* 0x0000001200027202 */ /* 0x000fe40000000f00 */
[----:B0-----:R-:W-:-:S13]  /*18b20*/  ISETP.NE.AND P1, PT, R0, 0x1, PT ;  /* 0x000000010000780c */ /* 0x001fda0003f25270 */
[----:B------:R-:W0:Y:S08]  /*18b30*/  @P1 LDC R0, c[0x0][0x42c] ;  /* 0x00010b00ff001b82 */ /* 0x000e300000000800 */
[----:B------:R-:W1:Y:S01]  /*18b40*/  @P1 LDC R5, c[0x0][0x430] ;  /* 0x00010c00ff051b82 */ /* 0x000e620000000800 */
[----:B0-----:R-:W-:-:S05]  /*18b50*/  @P1 IMAD.HI.U32 R0, R18, R0, RZ ;  /* 0x0000000012001227 */ /* 0x001fca00078e00ff */
[----:B-1----:R-:W-:Y:S02]  /*18b60*/  @P1 SHF.R.U32.HI R2, RZ, R5, R0 ;  /* 0x00000005ff021219 */ /* 0x002fe40000011600 */
[----:B------:R-:W-:Y:S01]  /*18b70*/  SEL R0, R11, RZ, !P0 ;  /* 0x000000ff0b007207 */ /* 0x000fe20004000000 */
[----:B------:R-:W-:Y:S06]  /*18b80*/  BRA.DIV UR4, `(.L_x_671) ;  /* 0x0000005604147947 */ /* 0x000fec000b800000 */
.L_x_798:
[----:B------:R-:W-:-:S03]  /*18b90*/  UMOV UR4, 0xffffffff ;  /* 0xffffffff00047882 */ /* 0x000fc60000000000 */
[----:B------:R-:W-:Y:S05]  /*18ba0*/  BRA.DIV UR4, `(.L_x_672) ;  /* 0x0000005604407947 */ /* 0x000fea000b800000 */
[----:B------:R-:W-:-:S13]  /*18bb0*/  ELECT P6, URZ, PT ;  /* 0x00000000003f782f */ /* 0x000fda00038c0000 */
.L_x_801:
[----:B------:R-:W2:Y:S01]  /*18bc0*/  LDL R5, [R1+0x3c] ;  /* 0x00003c0001057983 */ /* 0x000ea20000100800 */
[----:B------:R-:W-:Y:S01]  /*18bd0*/  BSSY B1, `(.L_x_673) ;  /* 0x000000b000017945 */ /* 0x000fe20003800000 */
[----:B------:R-:W0:Y:S01]  /*18be0*/  S2R R9, SR_CgaCtaId ;  /* 0x0000000000097919 */ /* 0x000e220000008800 */
[----:B--2---:R-:W-:-:S05]  /*18bf0*/  VIADD R5, R5, 0x1 ;  /* 0x0000000105057836 */ /* 0x004fca0000000000 */
[----:B------:R-:W-:-:S04]  /*18c00*/  LEA.HI R6, R5, R5, RZ, 0x1 ;  /* 0x0000000505067211 */ /* 0x000fc800078f08ff */
[----:B------:R-:W-:-:S04]  /*18c10*/  LOP3.LUT R6, R6, 0xfffffffe, RZ, 0xc0, !PT ;  /* 0xfffffffe06067812 */ /* 0x000fc800078ec0ff */
[----:B------:R-:W-:Y:S02]  /*18c20*/  IADD3 R5, R5, -R6, RZ ;  /* 0x8000000605057210 */ /* 0x000fe40007ffe0ff */
[----:B------:R-:W-:Y:S02]  /*18c30*/  MOV R6, 0x400 ;  /* 0x0000040000067802 */ /* 0x000fe40000000f00 */
[----:B------:R-:W-:Y:S02]  /*18c40*/  SHF.L.U32 R5, R5, 0x1f, RZ ;  /* 0x0000001f05057819 */ /* 0x000fe400000006ff */
[----:B0-----:R-:W-:-:S04]  /*18c50*/  LEA R9, R9, R6, 0x18 ;  /* 0x0000000609097211 */ /* 0x001fc800078ec0ff */
[----:B------:R-:W0:Y:S02]  /*18c60*/  SYNCS.PHASECHK.TRANS64.TRYWAIT P0, [R9+URZ+0x34820], R5 ;  /* 0x03482005090075a7 */ /* 0x000e24000800017f */
[----:B0-----:R-:W-:Y:S05]  /*18c70*/  @!P0 BRA `(.L_x_674) ;  /* 0x00000054002c8947 */ /* 0x001fea0003800000 */
.L_x_802:
[----:B------:R-:W-:Y:S05]  /*18c80*/  BSYNC B1 ;  /* 0x0000000000017941 */ /* 0x000fea0003800000 */
.L_x_673:
[----:B------:R-:W-:Y:S04]  /*18c90*/  BSSY B1, `(.L_x_675) ;  /* 0x0000053000017945 */ /* 0x000fe80003800000 */
[----:B------:R-:W-:Y:S05]  /*18ca0*/  @!P6 BRA `(.L_x_676) ;  /* 0x000000040044e947 */ /* 0x000fea0003800000 */
[----:B------:R-:W0:Y:S04]  /*18cb0*/  LDL R7, [R1+0x4] ;  /* 0x0000040001077983 */ /* 0x000e280000100800 */
[----:B------:R-:W2:Y:S01]  /*18cc0*/  LDL R6, [R1+0x14] ;  /* 0x0000140001067983 */ /* 0x000ea20000100800 */
[----:B0-----:R-:W-:Y:S01]  /*18cd0*/  IMAD R5, R7, 0x8, R9 ;  /* 0x0000000807057824 */ /* 0x001fe200078e0209 */
[----:B--2---:R-:W-:-:S04]  /*18ce0*/  SHF.L.U32 R7, R6, 0x1f, RZ ;  /* 0x0000001f06077819 */ /* 0x004fc800000006ff */
[----:B------:R-:W0:Y:S02]  /*18cf0*/  SYNCS.PHASECHK.TRANS64.TRYWAIT P0, [R5+URZ+0x348a0], R7 ;  /* 0x0348a007050075a7 */ /* 0x000e24000800017f */
[----:B0-----:R-:W-:Y:S05]  /*18d00*/  @!P0 BRA `(.L_x_677) ;  /* 0x00000054001c8947 */ /* 0x001fea0003800000 */
.L_x_803:
[----:B------:R-:W1:Y:S02]  /*18d10*/  S2R R6, SR_TID.X ;  /* 0x0000000000067919 */ /* 0x000e640000002100 */
[----:B-1----:R-:W-:-:S04]  /*18d20*/  LOP3.LUT R6, R6, 0x7f, RZ, 0xc0, !PT ;  /* 0x0000007f06067812 */ /* 0x002fc800078ec0ff */
[----:B------:R-:W-:-:S13]  /*18d30*/  ISETP.NE.AND P1, PT, R6, RZ, PT ;  /* 0x000000ff0600720c */ /* 0x000fda0003f25270 */
[----:B------:R-:W-:Y:S05]  /*18d40*/  @P1 BRA `(.L_x_678) ;  /* 0x00000000001c1947 */ /* 0x000fea0003800000 */
[----:B------:R-:W1:Y:S02]  /*18d50*/  S2R R6, SR_TID.X ;  /* 0x0000000000067919 */ /* 0x000e640000002100 */
[----:B-1----:R-:W-:-:S04]  /*18d60*/  LOP3.LUT R6, R6, 0x1f, RZ, 0xc0, !PT ;  /* 0x0000001f06067812 */ /* 0x002fc800078ec0ff */
[----:B------:R-:W-:Y:S02]  /*18d70*/  ISETP.NE.AND P0, PT, R6, RZ, PT ;  /* 0x000000ff0600720c */ /* 0x000fe40003f05270 */
[----:B------:R-:W-:-:S04]  /*18d80*/  MOV R6, 0xc000 ;  /* 0x0000c00000067802 */ /* 0x000fc80000000f00 */
[----:B------:R1:W-:Y:S07]  /*18d90*/  SYNCS.ARRIVE.TRANS64 RZ, [R5+URZ+0x34890], R6 ;  /* 0x0348900605ff79a7 */ /* 0x0003ee000800003f */
[----:B------:R-:W-:Y:S05]  /*18da0*/  @!P0 BRA `(.L_x_678) ;  /* 0x0000000000048947 */ /* 0x000fea0003800000 */
[----:B------:R-:W-:Y:S01]  /*18db0*/  BPT.TRAP 0x1 ;  /* 0x000000040000795c */ /* 0x000fe20000300000 */
.L_x_678:
[----:B-1----:R-:W2:Y:S01]  /*18dc0*/  LDL R6, [R1+0x4] ;  /* 0x0000040001067983 */ /* 0x002ea20000100800 */
[----:B------:R-:W-:Y:S01]  /*18dd0*/  R2UR UR9, R5 ;  /* 0x00000000050972ca */ /* 0x000fe200000e0000 */
[----:B------:R-:W-:Y:S01]  /*18de0*/  UIADD3 UR4, UP0, UR38, 0x570, URZ ;  /* 0x0000057026047890 */ /* 0x000fe2000ff1e03f */
[----:B------:R-:W-:Y:S01]  /*18df0*/  R2UR UR12, R2 ;  /* 0x00000000020c72ca */ /* 0x000fe200000e0000 */
[----:B------:R-:W-:Y:S01]  /*18e00*/  UMOV UR10, URZ ;  /* 0x0000003f000a7c82 */ /* 0x000fe20008000000 */
[----:B------:R-:W-:Y:S01]  /*18e10*/  R2UR UR13, R0 ;  /* 0x00000000000d72ca */ /* 0x000fe200000e0000 */
[----:B------:R-:W-:Y:S01]  /*18e20*/  UIADD3.X UR5, URZ, UR39, URZ, UP0, !UPT ;  /* 0x000000273f057290 */ /* 0x000fe200087fe43f */
[----:B------:R-:W-:Y:S01]  /*18e30*/  UMOV UR6, 0x0 ;  /* 0x0000000000067882 */ /* 0x000fe20000000000 */
[----:B------:R-:W-:Y:S01]  /*18e40*/  UMOV UR7, 0x12f00000 ;  /* 0x12f0000000077882 */ /* 0x000fe20000000000 */
[----:B------:R-:W-:-:S05]  /*18e50*/  UMOV UR17, 0x40 ;  /* 0x0000004000117882 */ /* 0x000fca0000000000 */
[----:B------:R-:W-:Y:S01]  /*18e60*/  UIADD3 UR9, UR9, 0x34890, URZ ;  /* 0x0003489009097890 */ /* 0x000fe2000fffe03f */
[----:B--2---:R-:W-:-:S05]  /*18e70*/  IMAD R6, R6, 0xc000, R9 ;  /* 0x0000c00006067824 */ /* 0x004fca00078e0209 */
[----:B------:R-:W-:Y:S01]  /*18e80*/  R2UR UR8, R6 ;  /* 0x00000000060872ca */ /* 0x000fe200000e0000 */
[----:B-----5:R-:W-:-:S05]  /*18e90*/  IMAD R6, R4, 0x80, R8 ;  /* 0x0000008004067824 */ /* 0x020fca00078e0208 */
[----:B------:R-:W-:-:S04]  /*18ea0*/  IADD3 R6, R6, -0x80, RZ ;  /* 0xffffff8006067810 */ /* 0x000fc80007ffe0ff */
[----:B------:R-:W-:-:S03]  /*18eb0*/  R2UR UR11, R6 ;  /* 0x00000000060b72ca */ /* 0x000fc600000e0000 */
[----:B------:R-:W-:Y:S02]  /*18ec0*/  UIADD3 UR14, UR8, 0x1c400, URZ ;  /* 0x0001c400080e7890 */ /* 0x000fe4000fffe03f */
[----:B------:R-:W-:Y:S02]  /*18ed0*/  UIADD3 UR15, UR8, 0x20400, URZ ;  /* 0x00020400080f7890 */ /* 0x000fe4000fffe03f */
[----:B------:R-:W-:-:S03]  /*18ee0*/  UIADD3 UR16, UR8, 0x24400, URZ ;  /* 0x0002440008107890 */ /* 0x000fc6000fffe03f */
[----:B------:R-:W-:Y:S01]  /*18ef0*/  UMOV UR8, UR14 ;  /* 0x0000000e00087c82 */ /* 0x000fe20008000000 */
[----:B------:R-:W-:Y:S02]  /*18f00*/  UMOV UR14, 0x80 ;  /* 0x00000080000e7882 */ /* 0x000fe40000000000 */
        /* <DEDUP_REMOVED lines=9> */
.L_x_804:
[----:B------:R-:W-:Y:S05]  /*18fa0*/  @P1 BRA `(.L_x_680) ;  /* 0x00000000001c1947 */ /* 0x000fea0003800000 */
[----:B------:R-:W2:Y:S01]  /*18fb0*/  S2R R10, SR_TID.X ;  /* 0x00000000000a7919 */ /* 0x000ea20000002100 */
[----:B01----:R-:W-:-:S04]  /*18fc0*/  IMAD.MOV.U32 R7, RZ, RZ, 0x8000 ;  /* 0x00008000ff077424 */ /* 0x003fc800078e00ff */
[----:B------:R3:W-:Y:S01]  /*18fd0*/  SYNCS.ARRIVE.TRANS64 RZ, [R5+URZ+0x348b0], R7 ;  /* 0x0348b00705ff79a7 */ /* 0x0007e2000800003f */
[----:B--2---:R-:W-:-:S04]  /*18fe0*/  LOP3.LUT R10, R10, 0x1f, RZ, 0xc0, !PT ;  /* 0x0000001f0a0a7812 */ /* 0x004fc800078ec0ff */
[----:B------:R-:W-:-:S13]  /*18ff0*/  ISETP.NE.AND P0, PT, R10, RZ, PT ;  /* 0x000000ff0a00720c */ /* 0x000fda0003f05270 */
[----:B---3--:R-:W-:Y:S05]  /*19000*/  @!P0 BRA `(.L_x_680) ;  /* 0x0000000000048947 */ /* 0x008fea0003800000 */
[----:B------:R-:W-:Y:S01]  /*19010*/  BPT.TRAP 0x1 ;  /* 0x000000040000795c */ /* 0x000fe20000300000 */
.L_x_680:
[----:B01----:R-:W2:Y:S01]  /*19020*/  LDL R7, [R1+0x4] ;  /* 0x0000040001077983 */ /* 0x003ea20000100800 */
[----:B------:R-:W-:Y:S01]  /*19030*/  R2UR UR11, R6 ;  /* 0x00000000060b72ca */ /* 0x000fe200000e0000 */
[----:B------:R-:W-:Y:S01]  /*19040*/  UIADD3 UR4, UP0, UR38, 0x670, URZ ;  /* 0x0000067026047890 */ /* 0x000fe2000ff1e03f */
[----:B------:R-:W-:Y:S01]  /*19050*/  IADD3 R6, R9, 0x400, RZ ;  /* 0x0000040009067810 */ /* 0x000fe20007ffe0ff */
[----:B------:R-:W-:Y:S01]  /*19060*/  UMOV UR10, URZ ;  /* 0x0000003f000a7c82 */ /* 0x000fe20008000000 */
[----:B------:R-:W-:Y:S01]  /*19070*/  R2UR UR9, R5 ;  /* 0x00000000050972ca */ /* 0x000fe200000e0000 */
[----:B------:R-:W-:Y:S01]  /*19080*/  UIADD3.X UR5, URZ, UR39, URZ, UP0, !UPT ;  /* 0x000000273f057290 */ /* 0x000fe200087fe43f */
[----:B------:R-:W-:Y:S01]  /*19090*/  R2UR UR15, R6 ;  /* 0x00000000060f72ca */ /* 0x000fe200000e0000 */
[----:B------:R-:W-:Y:S01]  /*190a0*/  UMOV UR6, 0x0 ;  /* 0x0000000000067882 */ /* 0x000fe20000000000 */
[----:B------:R-:W-:Y:S01]  /*190b0*/  R2UR UR12, R2 ;  /* 0x00000000020c72ca */ /* 0x000fe200000e0000 */
[----:B------:R-:W-:Y:S01]  /*190c0*/  UMOV UR7, 0x12f00000 ;  /* 0x12f0000000077882 */ /* 0x000fe20000000000 */
[----:B------:R-:W-:-:S07]  /*190d0*/  R2UR UR13, R0 ;  /* 0x00000000000d72ca */ /* 0x000fce00000e0000 */
[----:B------:R-:W-:Y:S01]  /*190e0*/  UIADD3 UR9, UR9, 0x348b0, URZ ;  /* 0x000348b009097890 */ /* 0x000fe2000fffe03f */
[----:B--2---:R-:W-:-:S05]  /*190f0*/  IMAD R5, R7, 0x8000, R6 ;  /* 0x0000800007057824 */ /* 0x004fca00078e0206 */
[----:B------:R-:W-:Y:S02]  /*19100*/  R2UR UR8, R5 ;  /* 0x00000000050872ca */ /* 0x000fe400000e0000 */
[----:B------:R-:W-:-:S05]  /*19110*/  MOV R5, 0x6000 ;  /* 0x0000600000057802 */ /* 0x000fca0000000f00 */
[----:B------:R-:W-:-:S04]  /*19120*/  IMAD R5, R7, R5, 0x2000 ;  /* 0x0000200007057424 */ /* 0x000fc800078e0205 */
[----:B------:R-:W-:Y:S02]  /*19130*/  IMAD R5, R7, -0x2000, R5 ;  /* 0xffffe00007057824 */ /* 0x000fe400078e0205 */
[----:B------:R0:W-:Y:S03]  /*19140*/  UTMALDG.4D [UR8], [UR4], desc[UR6] ;  /* 0x00000608040075b4 */ /* 0x0001e60008019000 */
[----:B------:R-:W-:-:S13]  /*19150*/  R2UR UR14, R5 ;  /* 0x00000000050e72ca */ /* 0x000fda00000e0000 */
[----:B------:R-:W-:-:S03]  /*19160*/  ULEA UR14, UR14, UR15, 0x1 ;  /* 0x0000000f0e0e7291 */ /* 0x000fc6000f8e083f */
[----:B------:R-:W-:Y:S02]  /*19170*/  UMOV UR15, 0x40 ;  /* 0x00000040000f7882 */ /* 0x000fe40000000000 */
[----:B0-----:R-:W-:Y:S02]  /*19180*/  UMOV UR10, UR15 ;  /* 0x0000000f000a7c82 */ /* 0x001fe40008000000 */
[----:B------:R-:W-:Y:S02]  /*19190*/  UMOV UR8, UR14 ;  /* 0x0000000e00087c82 */ /* 0x000fe40008000000 */
[----:B------:R1:W-:Y:S02]  /*191a0*/  UTMALDG.4D [UR8], [UR4], desc[UR6] ;  /* 0x00000608040075b4 */ /* 0x0003e40008019000 */
[----:B-1----:R-:W-:Y:S01]  /*191b0*/  NOP ;  /* 0x0000000000007918 */ /* 0x002fe20000000000 */
.L_x_676:
[----:B------:R-:W-:Y:S05]  /*191c0*/  BSYNC B1 ;  /* 0x0000000000017941 */ /* 0x000fea0003800000 */
.L_x_675:
[----:B0-----:R-:W2:Y:S04]  /*191d0*/  LDL.LU R5, [R1+0x4] ;  /* 0x0000040001057983 */ /* 0x001ea80000300800 */
[----:B------:R-:W3:Y:S01]  /*191e0*/  LDL.LU R7, [R1+0x14] ;  /* 0x0000140001077983 */ /* 0x000ee20000300800 */
[----:B------:R-:W-:Y:S01]  /*191f0*/  PLOP3.LUT P2, PT, PT, PT, PT, 0x8, 0x0 ;  /* 0x000000000000781c */ /* 0x000fe20003f4e170 */
[----:B--2---:R-:W-:-:S05]  /*19200*/  VIADD R5, R5, 0x1 ;  /* 0x0000000105057836 */ /* 0x004fca0000000000 */
[----:B------:R-:W-:-:S04]  /*19210*/  ISETP.NE.AND P0, PT, R5, 0x2, PT ;  /* 0x000000020500780c */ /* 0x000fc80003f05270 */
[----:B------:R-:W-:Y:S02]  /*19220*/  SEL R6, RZ, 0x1, P0 ;  /* 0x00000001ff067807 */ /* 0x000fe40000000000 */
[----:B------:R-:W-:Y:S02]  /*19230*/  SEL R10, R5, RZ, P0 ;  /* 0x000000ff050a7207 */ /* 0x000fe40000000000 */
[----:B---3--:R-:W-:Y:S02]  /*19240*/  LOP3.LUT R7, R7, R6, RZ, 0x3c, !PT ;  /* 0x0000000607077212 */ /* 0x008fe400078e3cff */
[----:B------:R-:W-:Y:S01]  /*19250*/  IADD3 R5, R4, -0x2, RZ ;  /* 0xfffffffe04057810 */ /* 0x000fe20007ffe0ff */
[----:B------:R0:W-:Y:S03]  /*19260*/  STL [R1+0x4], R10 ;  /* 0x0000040a01007387 */ /* 0x0001e60000100800 */
[----:B------:R-:W-:Y:S01]  /*19270*/  ISETP.GE.AND P0, PT, R5, R3, PT ;  /* 0x000000030500720c */ /* 0x000fe20003f06270 */
[----:B------:R0:W-:-:S12]  /*19280*/  STL [R1+0x14], R7 ;  /* 0x0000140701007387 */ /* 0x0001d80000100800 */
[----:B0-----:R-:W-:Y:S05]  /*19290*/  @!P0 BRA `(.L_x_670) ;  /* 0x00000004007c8947 */ /* 0x001fea0003800000 */
[C---:B-----5:R-:W-:Y:S01]  /*192a0*/  IMAD R5, R4.reuse, 0x80, R8 ;  /* 0x0000008004057824 */ /* 0x060fe200078e0208 */
[----:B------:R-:W-:-:S03]  /*192b0*/  IADD3 R4, R4, -0x1, RZ ;  /* 0xffffffff04047810 */ /* 0x000fc60007ffe0ff */
[----:B------:R-:W-:-:S07]  /*192c0*/  VIADD R5, R5, 0xffffff00 ;  /* 0xffffff0005057836 */ /* 0x000fce0000000000 */
.L_x_687:
[----:B------:R-:W-:Y:S05]  /*192d0*/  YIELD ;  /* 0x0000000000007946 */ /* 0x000fea0003800000 */
[----:B------:R-:W-:Y:S04]  /*192e0*/  BSSY B1, `(.L_x_681) ;  /* 0x000004d000017945 */ /* 0x000fe80003800000 */
[----:B0-----:R-:W-:Y:S05]  /*192f0*/  @!P6 BRA `(.L_x_682) ;  /* 0x00000004002ce947 */ /* 0x001fea0003800000 */
[----:B------:R-:W2:Y:S04]  /*19300*/  LDL R6, [R1+0x4] ;  /* 0x0000040001067983 */ /* 0x000ea80000100800 */
[----:B------:R-:W3:Y:S01]  /*19310*/  LDL R7, [R1+0x14] ;  /* 0x0000140001077983 */ /* 0x000ee20000100800 */
[----:B--2---:R-:W-:Y:S02]  /*19320*/  LEA R6, R6, R9, 0x3 ;  /* 0x0000000906067211 */ /* 0x004fe400078e18ff */
[----:B---3--:R-:W-:-:S04]  /*19330*/  SHF.L.U32 R7, R7, 0x1f, RZ ;  /* 0x0000001f07077819 */ /* 0x008fc800000006ff */
[----:B------:R-:W0:Y:S02]  /*19340*/  SYNCS.PHASECHK.TRANS64.TRYWAIT P0, [R6+URZ+0x348a0], R7 ;  /* 0x0348a007060075a7 */ /* 0x000e24000800017f */
[----:B0-----:R-:W-:Y:S05]  /*19350*/  @!P0 BRA `(.L_x_683) ;  /* 0x0000004c00b08947 */ /* 0x001fea0003800000 */
.L_x_805:
[----:B------:R-:W1:Y:S02]  /*19360*/  S2R R8, SR_TID.X ;  /* 0x0000000000087919 */ /* 0x000e640000002100 */
[----:B-1----:R-:W-:-:S04]  /*19370*/  LOP3.LUT R8, R8, 0x7f, RZ, 0xc0, !PT ;  /* 0x0000007f08087812 */ /* 0x002fc800078ec0ff */
[----:B------:R-:W-:-:S13]  /*19380*/  ISETP.NE.AND P0, PT, R8, RZ, PT ;  /* 0x000000ff0800720c */ /* 0x000fda0003f05270 */
        /* <DEDUP_REMOVED lines=8> */
.L_x_684:
[----:B-1----:R-:W2:Y:S01]  /*19410*/  LDL R8, [R1+0x4] ;  /* 0x0000040001087983 */ /* 0x002ea20000100800 */
[----:B------:R-:W-:Y:S01]  /*19420*/  R2UR UR9, R6 ;  /* 0x00000000060972ca */ /* 0x000fe200000e0000 */
        /* <DEDUP_REMOVED lines=8> */
[----:B------:R-:W-:-:S04]  /*194b0*/  UMOV UR17, 0x40 ;  /* 0x0000004000117882 */ /* 0x000fc80000000000 */
[----:B------:R-:W-:Y:S01]  /*194c0*/  UIADD3 UR9, UR9, 0x34890, URZ ;  /* 0x0003489009097890 */ /* 0x000fe2000fffe03f */
[----:B--2---:R-:W-:-:S05]  /*194d0*/  IMAD R8, R8, 0xc000, R9 ;  /* 0x0000c00008087824 */ /* 0x004fca00078e0209 */
[----:B------:R-:W-:-:S13]  /*194e0*/  R2UR UR8, R8 ;  /* 0x00000000080872ca */ /* 0x000fda00000e0000 */
[----:B------:R-:W-:Y:S02]  /*194f0*/  UIADD3 UR14, UR8, 0x1c400, URZ ;  /* 0x0001c400080e7890 */ /* 0x000fe4000fffe03f */
[----:B------:R-:W-:Y:S02]  /*19500*/  UIADD3 UR15, UR8, 0x20400, URZ ;  /* 0x00020400080f7890 */ /* 0x000fe4000fffe03f */
[----:B------:R-:W-:-:S03]  /*19510*/  UIADD3 UR16, UR8, 0x24400, URZ ;  /* 0x0002440008107890 */ /* 0x000fc6000fffe03f */
[----:B------:R-:W-:Y:S01]  /*19520*/  UMOV UR8, UR14 ;  /* 0x0000000e00087c82 */ /* 0x000fe20008000000 */
[----:B------:R-:W-:Y:S01]  /*19530*/  UMOV UR14, 0x80 ;  /* 0x00000080000e7882 */ /* 0x000fe20000000000 */
        /* <DEDUP_REMOVED lines=9> */
.L_x_806:
[----:B------:R-:W-:Y:S05]  /*195d0*/  @P0 BRA `(.L_x_686) ;  /* 0x00000000001c0947 */ /* 0x000fea0003800000 */
[----:B------:R-:W2:Y:S01]  /*195e0*/  S2R R8, SR_TID.X ;  /* 0x0000000000087919 */ /* 0x000ea20000002100 */
[----:B01----:R-:W-:-:S04]  /*195f0*/  MOV R7, 0x8000 ;  /* 0x0000800000077802 */ /* 0x003fc80000000f00 */
[----:B------:R3:W-:Y:S01]  /*19600*/  SYNCS.ARRIVE.TRANS64 RZ, [R6+URZ+0x348b0], R7 ;  /* 0x0348b00706ff79a7 */ /* 0x0007e2000800003f */
[----:B--2---:R-:W-:-:S04]  /*19610*/  LOP3.LUT R8, R8, 0x1f, RZ, 0xc0, !PT ;  /* 0x0000001f08087812 */ /* 0x004fc800078ec0ff */
[----:B------:R-:W-:-:S13]  /*19620*/  ISETP.NE.AND P1, PT, R8, RZ, PT ;  /* 0x000000ff0800720c */ /* 0x000fda0003f25270 */
[----:B---3--:R-:W-:Y:S05]  /*19630*/  @!P1 BRA `(.L_x_686) ;  /* 0x0000000000049947 */ /* 0x008fea0003800000 */
[----:B------:R-:W-:Y:S01]  /*19640*/  BPT.TRAP 0x1 ;  /* 0x000000040000795c */ /* 0x000fe20000300000 */
.L_x_686:
[----:B01----:R-:W2:Y:S01]  /*19650*/  LDL R7, [R1+0x4] ;  /* 0x0000040001077983 */ /* 0x003ea20000100800 */
        /* <DEDUP_REMOVED lines=9> */
[----:B------:R-:W-:-:S04]  /*196f0*/  UMOV UR15, 0x40 ;  /* 0x00000040000f7882 */ /* 0x000fc80000000000 */
[----:B------:R-:W-:Y:S02]  /*19700*/  UIADD3 UR8, UR8, 0x400, URZ ;  /* 0x0000040008087890 */ /* 0x000fe4000fffe03f */
[----:B------:R-:W-:Y:S01]  /*19710*/  UIADD3 UR9, UR9, 0x348b0, URZ ;  /* 0x000348b009097890 */ /* 0x000fe2000fffe03f */
[----:B--2---:R-:W-:-:S13]  /*19720*/  R2UR UR5, R7 ;  /* 0x00000000070572ca */ /* 0x004fda00000e0000 */
[----:B------:R-:W-:Y:S02]  /*19730*/  ULEA UR8, UR5, UR8, 0xf ;  /* 0x0000000805087291 */ /* 0x000fe4000f8e783f */
[----:B------:R-:W-:Y:S02]  /*19740*/  UIADD3.X UR5, URZ, UR39, URZ, UP0, !UPT ;  /* 0x000000273f057290 */ /* 0x000fe400087fe43f */
[----:B------:R-:W-:-:S07]  /*19750*/  UIADD3 UR14, UR8, 0x4000, URZ ;  /* 0x00004000080e7890 */ /* 0x000fce000fffe03f */
[----:B------:R0:W-:Y:S02]  /*19760*/  UTMALDG.4D [UR8], [UR4], desc[UR6] ;  /* 0x00000608040075b4 */ /* 0x0001e40008019000 */
[----:B0-----:R-:W-:Y:S01]  /*19770*/  UMOV UR8, UR14 ;  /* 0x0000000e00087c82 */ /* 0x001fe20008000000 */
[----:B------:R-:W-:Y:S02]  /*19780*/  UMOV UR10, UR15 ;  /* 0x0000000f000a7c82 */ /* 0x000fe40008000000 */
[----:B------:R0:W-:Y:S02]  /*19790*/  UTMALDG.4D [UR8], [UR4], desc[UR6] ;  /* 0x00000608040075b4 */ /* 0x0001e40008019000 */
[----:B0-----:R-:W-:Y:S01]  /*197a0*/  NOP ;  /* 0x0000000000007918 */ /* 0x001fe20000000000 */
.L_x_682:
[----:B------:R-:W-:Y:S05]  /*197b0*/  BSYNC B1 ;  /* 0x0000000000017941 */ /* 0x000fea0003800000 */
.L_x_681:
[----:B------:R-:W2:Y:S04]  /*197c0*/  LDL.LU R6, [R1+0x4] ;  /* 0x0000040001067983 */ /* 0x000ea80000300800 */
[----:B------:R-:W3:Y:S01]  /*197d0*/  LDL.LU R7, [R1+0x14] ;  /* 0x0000140001077983 */ /* 0x000ee20000300800 */
[----:B------:R-:W-:Y:S01]  /*197e0*/  IADD3 R4, R4, -0x1, RZ ;  /* 0xffffffff04047810 */ /* 0x000fe20007ffe0ff */
[----:B------:R-:W-:Y:S02]  /*197f0*/  VIADD R5, R5, 0xffffff80 ;  /* 0xffffff8005057836 */ /* 0x000fe40000000000 */
[----:B--2---:R-:W-:-:S05]  /*19800*/  VIADD R6, R6, 0x1 ;  /* 0x0000000106067836 */ /* 0x004fca0000000000 */
[----:B------:R-:W-:-:S04]  /*19810*/  ISETP.NE.AND P0, PT, R6, 0x2, PT ;  /* 0x000000020600780c */ /* 0x000fc80003f05270 */
[----:B------:R-:W-:Y:S02]  /*19820*/  SEL R8, R6, RZ, P0 ;  /* 0x000000ff06087207 */ /* 0x000fe40000000000 */
[----:B------:R-:W-:Y:S02]  /*19830*/  SEL R6, RZ, 0x1, P0 ;  /* 0x00000001ff067807 */ /* 0x000fe40000000000 */
[----:B------:R-:W-:Y:S01]  /*19840*/  ISETP.GT.AND P0, PT, R4, R3, PT ;  /* 0x000000030400720c */ /* 0x000fe20003f04270 */
[----:B------:R0:W-:Y:S01]  /*19850*/  STL [R1+0x4], R8 ;  /* 0x0000040801007387 */ /* 0x0001e20000100800 */
[----:B---3--:R-:W-:-:S05]  /*19860*/  LOP3.LUT R7, R7, R6, RZ, 0x3c, !PT ;  /* 0x0000000607077212 */ /* 0x008fca00078e3cff */
[----:B------:R0:W-:Y:S06]  /*19870*/  STL [R1+0x14], R7 ;  /* 0x0000140701007387 */ /* 0x0001ec0000100800 */
[----:B------:R-:W-:Y:S05]  /*19880*/  @P0 BRA `(.L_x_687) ;  /* 0xfffffff800900947 */ /* 0x000fea000383ffff */
.L_x_670:
[----:B------:R-:W-:Y:S05]  /*19890*/  BSYNC B0 ;  /* 0x0000000000007941 */ /* 0x000fea0003800000 */
.L_x_669:
[----:B------:R-:W2:Y:S01]  /*198a0*/  LDL R6, [R1+0x40] ;  /* 0x0000400001067983 */ /* 0x000ea20000100800 */
[----:B------:R-:W-:Y:S05]  /*198b0*/  @!P2 WARPSYNC.ALL ;  /* 0x000000000000a948 */ /* 0x000fea0003800000 */
[----:B------:R-:W-:Y:S01]  /*198c0*/  BSSY B6, `(.L_x_688) ;  /* 0x0000316000067945 */ /* 0x000fe20003800000 */
[----:B------:R-:W-:Y:S01]  /*198d0*/  @!P2 BAR.SYNC.DEFER_BLOCKING 0xc, 0x120 ;  /* 0x030480000000ab1d */ /* 0x000fe20000010000 */
[----:B--2---:R-:W-:-:S13]  /*198e0*/  ISETP.GT.AND P0, PT, R6, RZ, PT ;  /* 0x000000ff0600720c */ /* 0x004fda0003f04270 */
[----:B------:R-:W-:Y:S05]  /*198f0*/  @P0 BRA `(.L_x_689) ;  /* 0x0000000000440947 */ /* 0x000fea0003800000 */
[----:B------:R-:W1:Y:S02]  /*19900*/  S2R R6, SR_TID.X ;  /* 0x0000000000067919 */ /* 0x000e640000002100 */
[----:B-1----:R-:W-:-:S04]  /*19910*/  LOP3.LUT R6, R6, 0x1f, RZ, 0xc0, !PT ;  /* 0x0000001f06067812 */ /* 0x002fc800078ec0ff */
[----:B------:R-:W-:-:S13]  /*19920*/  ISETP.NE.AND P1, PT, R6, RZ, PT ;  /* 0x000000ff0600720c */ /* 0x000fda0003f25270 */
[----:B------:R-:W-:Y:S05]  /*19930*/  @P1 BRA `(.L_x_690) ;  /* 0x0000003000381947 */ /* 0x000fea0003800000 */
[----:B0-----:R-:W0:Y:S01]  /*19940*/  S2R R7, SR_LANEID ;  /* 0x0000000000077919 */ /* 0x001e220000000000 */
[----:B------:R-:W-:Y:S01]  /*19950*/  VOTEU.ANY UR4, UPT, PT ;  /* 0x0000000000047886 */ /* 0x000fe200038e0100 */
[----:B------:R-:W1:Y:S01]  /*19960*/  LDC.64 R2, c[0x0][0xc38] ;  /* 0x00030e00ff027b82 */ /* 0x000e620000000a00 */
[----:B------:R-:W0:Y:S08]  /*19970*/  FLO.U32 R0, UR4 ;  /* 0x0000000400007d00 */ /* 0x000e3000080e0000 */
[----:B------:R-:W1:Y:S01]  /*19980*/  POPC R5, UR4 ;  /* 0x0000000400057d09 */ /* 0x000e620008000000 */
[----:B0-----:R-:W-:-:S13]  /*19990*/  ISETP.EQ.U32.AND P0, PT, R0, R7, PT ;  /* 0x000000070000720c */ /* 0x001fda0003f02070 */
[----:B-1----:R-:W2:Y:S01]  /*199a0*/  @P0 ATOMG.E.ADD.STRONG.GPU PT, R3, desc[UR36][R2.64], R5 ;  /* 0x00000005020309a8 */ /* 0x002ea200081ee1e4 */
[----:B------:R-:W0:Y:S02]  /*199b0*/  S2R R4, SR_LTMASK ;  /* 0x0000000000047919 */ /* 0x000e240000003900 */
[----:B0-----:R-:W-:-:S04]  /*199c0*/  LOP3.LUT R4, R4, UR4, RZ, 0xc0, !PT ;  /* 0x0000000404047c12 */ /* 0x001fc8000f8ec0ff */
[----:B------:R-:W0:Y:S01]  /*199d0*/  POPC R7, R4 ;  /* 0x0000000400077309 */ /* 0x000e220000000000 */
[----:B--2---:R-:W0:Y:S02]  /*199e0*/  SHFL.IDX PT, R0, R3, R0, 0x1f ;  /* 0x00001f0003007589 */ /* 0x004e2400000e0000 */
[----:B0-----:R-:W-:Y:S01]  /*199f0*/  IADD3 R16, R0, UR40, R7 ;  /* 0x0000002800107c10 */ /* 0x001fe2000fffe007 */
[----:B------:R-:W-:Y:S06]  /*19a00*/  BRA `(.L_x_690) ;  /* 0x0000003000047947 */ /* 0x000fec0003800000 */
.L_x_689:
[----:B------:R-:W1:Y:S01]  /*19a10*/  S2R R0, SR_CgaCtaId ;  /* 0x0000000000007919 */ /* 0x000e620000008800 */
[----:B------:R-:W-:-:S04]  /*19a20*/  MOV R2, 0x400 ;  /* 0x0000040000027802 */ /* 0x000fc80000000f00 */
[----:B-1----:R-:W-:-:S04]  /*19a30*/  LEA R3, R0, R2, 0x18 ;  /* 0x0000000200037211 */ /* 0x002fc800078ec0ff */
[----:B------:R-:W-:Y:S01]  /*19a40*/  IADD3 R0, R3, 0x1c400, RZ ;  /* 0x0001c40003007810 */ /* 0x000fe20007ffe0ff */
[----:B------:R1:W-:Y:S03]  /*19a50*/  STL [R1+0x20], R3 ;  /* 0x0000200301007387 */ /* 0x0003e60000100800 */
[----:B------:R-:W-:-:S13]  /*19a60*/  LOP3.LUT P0, RZ, R0, 0x3ff, RZ, 0xc0, !PT ;  /* 0x000003ff00ff7812 */ /* 0x000fda000780c0ff */
[----:B-1----:R-:W-:Y:S05]  /*19a70*/  @!P0 BRA `(.L_x_691) ;  /* 0x0000000000408947 */ /* 0x002fea0003800000 */
[----:B------:R-:W-:Y:S01]  /*19a80*/  MOV R2, 0x0 ;  /* 0x0000000000027802 */ /* 0x000fe20000000f00 */
[----:B------:R-:W-:Y:S01]  /*19a90*/  ULDC.64 UR6, c[0x4][0x108] ;  /* 0x0100420000067ab9 */ /* 0x000fe20000000a00 */
[----:B------:R-:W-:Y:S01]  /*19aa0*/  ULDC.64 UR8, c[0x4][0x110] ;  /* 0x0100440000087ab9 */ /* 0x000fe20000000a00 */
[----:B------:R-:W-:Y:S01]  /*19ab0*/  ULDC.64 UR4, c[0x4][0x60] ;  /* 0x0100180000047ab9 */ /* 0x000fe20000000a00 */
[----:B------:R-:W-:Y:S01]  /*19ac0*/  IMAD.U32 R4, RZ, RZ, UR6 ;  /* 0x00000006ff047e24 */ /* 0x000fe2000f8e00ff */
[----:B------:R-:W-:Y:S01]  /*19ad0*/  MOV R5, UR7 ;  /* 0x0000000700057c02 */ /* 0x000fe20008000f00 */
[----:B------:R-:W1:Y:S01]  /*19ae0*/  LDC.64 R2, c[0x4][R2] ;  /* 0x0100000002027b82 */ /* 0x000e620000000a00 */
[----:B------:R-:W-:Y:S01]  /*19af0*/  IMAD.U32 R6, RZ, RZ, UR8 ;  /* 0x00000008ff067e24 */ /* 0x000fe2000f8e00ff */
[----:B0-----:R-:W-:Y:S01]  /*19b00*/  MOV R7, UR9 ;  /* 0x0000000900077c02 */ /* 0x001fe20008000f00 */
[----:B------:R-:W-:Y:S01]  /*19b10*/  IMAD.U32 R10, RZ, RZ, UR4 ;  /* 0x00000004ff0a7e24 */ /* 0x000fe2000f8e00ff */
[----:B------:R-:W-:Y:S01]  /*19b20*/  MOV R11, UR5 ;  /* 0x00000005000b7c02 */ /* 0x000fe20008000f00 */
[----:B-----5:R-:W-:Y:S01]  /*19b30*/  IMAD.MOV.U32 R8, RZ, RZ, 0x70 ;  /* 0x00000070ff087424 */ /* 0x020fe200078e00ff */
[----:B------:R-:W-:Y:S01]  /*19b40*/  MOV R12, 0x1 ;  /* 0x00000001000c7802 */ /* 0x000fe20000000f00 */
[----:B------:R-:W-:-:S07]  /*19b50*/  IMAD.MOV.U32 R13, RZ, RZ, RZ ;  /* 0x000000ffff0d7224 */ /* 0x000fce00078e00ff */
[----:B------:R-:W-:-:S07]  /*19b60*/  LEPC R20, `(.L_x_691) ;  /* 0x000000001014794e */ /* 0x000fce0000000000 */
[----:B-1----:R-:W-:Y:S05]  /*19b70*/  CALL.ABS.NOINC R2 ;  /* 0x0000000002007343 */ /* 0x002fea0003c00000 */
.L_x_691:
[----:B------:R-:W2:Y:S02]  /*19b80*/  LDL R2, [R1+0x20] ;  /* 0x0000200001027983 */ /* 0x000ea40000100800 */
[----:B--2---:R-:W-:-:S04]  /*19b90*/  IADD3 R0, R2, 0x400, RZ ;  /* 0x0000040002007810 */ /* 0x004fc80007ffe0ff */
        /* <DEDUP_REMOVED lines=8> */
[----:B------:R-:W-:Y:S01]  /*19c20*/  MOV R5, UR7 ;  /* 0x0000000700057c02 */ /* 0x000fe20008000f00 */
[----:B------:R-:W-:Y:S01]  /*19c30*/  IMAD.U32 R6, RZ, RZ, UR8 ;  /* 0x00000008ff067e24 */ /* 0x000fe2000f8e00ff */
[----:B0-----:R-:W-:Y:S01]  /*19c40*/  MOV R7, UR9 ;  /* 0x0000000900077c02 */ /* 0x001fe20008000f00 */
[----:B------:R-:W-:Y:S01]  /*19c50*/  IMAD.U32 R10, RZ, RZ, UR4 ;  /* 0x00000004ff0a7e24 */ /* 0x000fe2000f8e00ff */
[----:B------:R-:W-:Y:S01]  /*19c60*/  MOV R11, UR5 ;  /* 0x00000005000b7c02 */ /* 0x000fe20008000f00 */
[----:B-----5:R-:W-:Y:S01]  /*19c70*/  IMAD.MOV.U32 R8, RZ, RZ, 0x70 ;  /* 0x00000070ff087424 */ /* 0x020fe200078e00ff */
[----:B------:R-:W-:Y:S01]  /*19c80*/  MOV R12, 0x1 ;  /* 0x00000001000c7802 */ /* 0x000fe20000000f00 */
[----:B-1----:R-:W-:-:S07]  /*19c90*/  IMAD.MOV.U32 R13, RZ, RZ, RZ ;  /* 0x000000ffff0d7224 */ /* 0x002fce00078e00ff */
[----:B------:R-:W-:-:S07]  /*19ca0*/  LEPC R20, `(.L_x_693) ;  /* 0x000000001014794e */ /* 0x000fce0000000000 */
[----:B--2---:R-:W-:Y:S05]  /*19cb0*/  CALL.ABS.NOINC R2 ;  /* 0x0000000002007343 */ /* 0x004fea0003c00000 */
.L_x_693:
[----:B------:R-:W-:Y:S01]  /*19cc0*/  MOV R2, 0x0 ;  /* 0x0000000000027802 */ /* 0x000fe20000000f00 */
[----:B------:R-:W-:Y:S01]  /*19cd0*/  ULDC.64 UR4, c[0x4][0x108] ;  /* 0x0100420000047ab9 */ /* 0x000fe20000000a00 */
[----:B------:R-:W-:Y:S01]  /*19ce0*/  ULDC.64 UR6, c[0x4][0x110] ;  /* 0x0100440000067ab9 */ /* 0x000fe20000000a00 */
[----:B------:R-:W-:Y:S01]  /*19cf0*/  ULDC.64 UR8, c[0x4][0x70] ;  /* 0x01001c0000087ab9 */ /* 0x000fe20000000a00 */
[----:B------:R-:W-:Y:S01]  /*19d00*/  MOV R4, UR4 ;  /* 0x0000000400047c02 */ /* 0x000fe20008000f00 */
[----:B------:R-:W-:Y:S01]  /*19d10*/  IMAD.U32 R5, RZ, RZ, UR5 ;  /* 0x00000005ff057e24 */ /* 0x000fe2000f8e00ff */
[----:B------:R-:W0:Y:S01]  /*19d20*/  LDC.64 R2, c[0x4][R2] ;  /* 0x0100000002027b82 */ /* 0x000e220000000a00 */
[----:B------:R-:W-:Y:S01]  /*19d30*/  MOV R6, UR6 ;  /* 0x0000000600067c02 */ /* 0x000fe20008000f00 */
[----:B------:R-:W-:Y:S01]  /*19d40*/  IMAD.U32 R7, RZ, RZ, UR7 ;  /* 0x00000007ff077e24 */ /* 0x000fe2000f8e00ff */
[----:B------:R-:W-:Y:S01]  /*19d50*/  MOV R10, UR8 ;  /* 0x00000008000a7c02 */ /* 0x000fe20008000f00 */
[----:B------:R-:W-:Y:S01]  /*19d60*/  IMAD.U32 R11, RZ, RZ, UR9 ;  /* 0x00000009ff0b7e24 */ /* 0x000fe2000f8e00ff */
[----:B------:R-:W-:Y:S01]  /*19d70*/  MOV R8, 0x70 ;  /* 0x0000007000087802 */ /* 0x000fe20000000f00 */
[----:B------:R-:W-:Y:S01]  /*19d80*/  IMAD.MOV.U32 R12, RZ, RZ, 0x1 ;  /* 0x00000001ff0c7424 */ /* 0x000fe200078e00ff */
[----:B------:R-:W-:-:S07]  /*19d90*/  MOV R13, RZ ;  /* 0x000000ff000d7202 */ /* 0x000fce0000000f00 */
[----:B------:R-:W-:-:S07]  /*19da0*/  LEPC R20, `(.L_x_692) ;  /* 0x000000001014794e */ /* 0x000fce0000000000 */
[----:B0-----:R-:W-:Y:S05]  /*19db0*/  CALL.ABS.NOINC R2 ;  /* 0x0000000002007343 */ /* 0x001fea0003c00000 */
.L_x_692:
[----:B------:R-:W2:Y:S01]  /*19dc0*/  LDL.LU R2, [R1+0x30] ;  /* 0x0000300001027983 */ /* 0x000ea20000300800 */
[----:B------:R-:W-:-:S03]  /*19dd0*/  ULDC.64 UR4, c[0x0][0x9f8] ;  /* 0x00027e0000047ab9 */ /* 0x000fc60000000a00 */
[----:B------:R-:W3:Y:S04]  /*19de0*/  LDL.LU R0, [R1+0x34] ;  /* 0x0000340001007983 */ /* 0x000ee80000300800 */
[----:B------:R-:W4:Y:S04]  /*19df0*/  LDL.LU R4, [R1+0x44] ;  /* 0x0000440001047983 */ /* 0x000f280000300800 */
[----:B------:R-:W4:Y:S01]  /*19e00*/  LDL.LU R5, [R1+0x24] ;  /* 0x0000240001057983 */ /* 0x000f220000300800 */
[----:B------:R-:W-:-:S04]  /*19e10*/  ISETP.NE.U32.AND P0, PT, RZ, UR4, PT ;  /* 0x00000004ff007c0c */ /* 0x000fc8000bf05070 */
[----:B------:R-:W-:Y:S01]  /*19e20*/  ISETP.NE.AND.EX P0, PT, RZ, UR5, PT, P0 ;  /* 0x00000005ff007c0c */ /* 0x000fe2000bf05300 */
[----:B------:R-:W1:Y:S02]  /*19e30*/  S2R R6, SR_TID.X ;  /* 0x0000000000067919 */ /* 0x000e640000002100 */
[----:B-1----:R-:W-:-:S04]  /*19e40*/  LOP3.LUT R6, R6, 0x1f, RZ, 0xc0, !PT ;  /* 0x0000001f06067812 */ /* 0x002fc800078ec0ff */
        /* <DEDUP_REMOVED lines=8> */
[----:B----4-:R-:W-:-:S06]  /*19ed0*/  IMAD.MOV.U32 R0, RZ, RZ, R5 ;  /* 0x000000ffff007224 */ /* 0x010fcc00078e0005 */
[----:B------:R1:W5:Y:S01]  /*19ee0*/  @P0 LDG.E R0, desc[UR36][R2.64] ;  /* 0x0000002402000981 */ /* 0x000362000c1e1900 */
[----:B------:R-:W-:Y:S01]  /*19ef0*/  LEA R17, R17, R4, 0x7 ;  /* 0x0000000411117211 */ /* 0x000fe200078e38ff */
[----:B------:R-:W-:Y:S01]  /*19f00*/  IMAD.MOV.U32 R4, RZ, RZ, R18 ;  /* 0x000000ffff047224 */ /* 0x000fe200078e0012 */
[----:B------:R-:W-:Y:S01]  /*19f10*/  PLOP3.LUT P1, PT, P6, PT, PT, 0x8, 0x0 ;  /* 0x000000000000781c */ /* 0x000fe2000372e170 */
[----:B-1----:R-:W1:Y:S02]  /*19f20*/  LDC R2, c[0x0][0x428] ;  /* 0x00010a00ff027b82 */ /* 0x002e640000000800 */
[----:B-1----:R-:W-:-:S13]  /*19f30*/  ISETP.NE.AND P0, PT, R2, 0x1, PT ;  /* 0x000000010200780c */ /* 0x002fda0003f05270 */
[----:B------:R-:W1:Y:S08]  /*19f40*/  @P0 LDC R2, c[0x0][0x42c] ;  /* 0x00010b00ff020b82 */ /* 0x000e700000000800 */
[----:B------:R-:W2:Y:S01]  /*19f50*/  @P0 LDC R3, c[0x0][0x430] ;  /* 0x00010c00ff030b82 */ /* 0x000ea20000000800 */
[----:B-1----:R-:W-:-:S05]  /*19f60*/  @P0 IMAD.HI.U32 R2, R18, R2, RZ ;  /* 0x0000000212020227 */ /* 0x002fca00078e00ff */
[----:B--2---:R-:W-:Y:S02]  /*19f70*/  @P0 SHF.R.U32.HI R4, RZ, R3, R2 ;  /* 0x00000003ff040219 */ /* 0x004fe40000011602 */
[----:B------:R-:W-:-:S04]  /*19f80*/  ISETP.NE.U32.AND P0, PT, RZ, UR4, PT ;  /* 0x00000004ff007c0c */ /* 0x000fc8000bf05070 */
[----:B------:R-:W-:-:S04]  /*19f90*/  ISETP.NE.AND.EX P0, PT, RZ, UR5, PT, P0 ;  /* 0x00000005ff007c0c */ /* 0x000fc8000bf05300 */
[----:B------:R-:W-:-:S09]  /*19fa0*/  SEL R2, R5, RZ, !P0 ;  /* 0x000000ff05027207 */ /* 0x000fd20004000000 */
.L_x_694:
        /* <DEDUP_REMOVED lines=9> */
[----:B-1----:R-:W-:Y:S05]  /*1a040*/  @P1 BRA.U.ANY `(.L_x_694) ;  /* 0xfffffffd00d81947 */ /* 0x002fea000393ffff */
[----:B------:R-:W1:Y:S01]  /*1a050*/  S2R R3, SR_TID.X ;  /* 0x0000000000037919 */ /* 0x000e620000002100 */
[----:B------:R-:W-:Y:S01]  /*1a060*/  UMOV UR4, 0x40 ;  /* 0x0000004000047882 */ /* 0x000fe20000000000 */
[----:B-1----:R-:W-:-:S04]  /*1a070*/  LOP3.LUT R3, R3, 0x1f, RZ, 0xc0, !PT ;  /* 0x0000001f03037812 */ /* 0x002fc800078ec0ff */
[----:B------:R-:W-:-:S04]  /*1a080*/  ISETP.NE.AND P2, PT, R3, RZ, PT ;  /* 0x000000ff0300720c */ /* 0x000fc80003f45270 */
[----:B------:R-:W-:-:S09]  /*1a090*/  PLOP3.LUT P1, PT, P2, PT, PT, 0x8, 0x0 ;  /* 0x000000000000781c */ /* 0x000fd2000172e170 */
[----:B------:R-:W-:-:S05]  /*1a0a0*/  VOTEU.ALL UP0, P2 ;  /* 0x00000000003f7886 */ /* 0x000fca0001000000 */
.L_x_695:
        /* <DEDUP_REMOVED lines=15> */
.L_x_696:
        /* <DEDUP_REMOVED lines=9> */
[----:B0----5:R-:W0:Y:S01]  /*1a230*/  LDC.64 R8, c[0x0][0x3f8] ;  /* 0x0000fe00ff087b82 */ /* 0x021e220000000a00 */
[----:B------:R-:W-:Y:S02]  /*1a240*/  ULDC.64 UR4, c[0x0][0xa08] ;  /* 0x0002820000047ab9 */ /* 0x000fe40000000a00 */
[----:B0-----:R-:W-:Y:S01]  /*1a250*/  LOP3.LUT P0, RZ, R8, UR4, RZ, 0xfc, !PT ;  /* 0x0000000408ff7c12 */ /* 0x001fe2000f80fcff */
[----:B------:R-:W-:-:S03]  /*1a260*/  UMOV UR4, 0xffffffff ;  /* 0xffffffff00047882 */ /* 0x000fc60000000000 */
[----:B------:R-:W-:-:S04]  /*1a270*/  LOP3.LUT P0, RZ, R9, UR5, RZ, 0xfc, P0 ;  /* 0x0000000509ff7c12 */ /* 0x000fc8000800fcff */
[----:B------:R-:W-:Y:S01]  /*1a280*/  SEL R5, R0, RZ, !P0 ;  /* 0x000000ff00057207 */ /* 0x000fe20004000000 */
[----:B------:R-:W-:Y:S08]  /*1a290*/  BRA.DIV UR4, `(.L_x_697) ;  /* 0x0000004204087947 */ /* 0x000ff0000b800000 */
.L_x_809:
[----:B------:R-:W2:Y:S01]  /*1a2a0*/  LDL R3, [R1+0x2c] ;  /* 0x00002c0001037983 */ /* 0x000ea20000100800 */
[----:B------:R-:W-:Y:S01]  /*1a2b0*/  UMOV UR4, 0xffffffff ;  /* 0xffffffff00047882 */ /* 0x000fe20000000000 */
[----:B------:R-:W-:Y:S02]  /*1a2c0*/  SHF.R.S32.HI R12, RZ, 0x1f, R0 ;  /* 0x0000001fff0c7819 */ /* 0x000fe40000011400 */
[----:B--2---:R-:W-:Y:S01]  /*1a2d0*/  IADD3 R3, R3, -0x1, RZ ;  /* 0xffffffff03037810 */ /* 0x004fe20007ffe0ff */
[----:B------:R-:W-:Y:S06]  /*1a2e0*/  BRA.DIV UR4, `(.L_x_698) ;  /* 0x0000004204287947 */ /* 0x000fec000b800000 */
[----:B------:R-:W-:-:S13]  /*1a2f0*/  ELECT P6, URZ, PT ;  /* 0x00000000003f782f */ /* 0x000fda00038c0000 */
.L_x_812:
        /* <DEDUP_REMOVED lines=8> */
[----:B0-----:R-:W-:-:S13]  /*1a380*/  ISETP.NE.AND P0, PT, R10, 0x1, PT ;  /* 0x000000010a00780c */ /* 0x001fda0003f05270 */
[----:B------:R-:W0:Y:S02]  /*1a390*/  @P0 LDC.64 R6, c[0x0][0x420] ;  /* 0x00010800ff060b82 */ /* 0x000e240000000a00 */
[----:B0-----:R-:W-:-:S05]  /*1a3a0*/  @P0 IMAD.HI.U32 R6, R3, R6, RZ ;  /* 0x0000000603060227 */ /* 0x001fca00078e00ff */
[----:B------:R-:W-:-:S04]  /*1a3b0*/  @P0 SHF.R.U32.HI R5, RZ, R7, R6 ;  /* 0x00000007ff050219 */ /* 0x000fc80000011606 */
[----:B------:R-:W-:-:S05]  /*1a3c0*/  IADD3 R6, -R5, RZ, RZ ;  /* 0x000000ff05067210 */ /* 0x000fca0007ffe1ff */
[----:B------:R-:W-:Y:S02]  /*1a3d0*/  IMAD R7, R10, R6, R3 ;  /* 0x000000060a077224 */ /* 0x000fe400078e0203 */
[----:B------:R-:W-:-:S03]  /*1a3e0*/  IMAD R6, R12, UR4, RZ ;  /* 0x000000040c067c24 */ /* 0x000fc6000f8e02ff */
[----:B------:R0:W-:Y:S01]  /*1a3f0*/  STL [R1+0x10], R7 ;  /* 0x0000100701007387 */ /* 0x0001e20000100800 */
[----:B------:R-:W-:Y:S02]  /*1a400*/  IMAD R10, R0, UR5, R6 ;  /* 0x00000005000a7c24 */ /* 0x000fe4000f8e0206 */
[--C-:B------:R-:W-:Y:S01]  /*1a410*/  IMAD.MOV.U32 R6, RZ, RZ, R5.reuse ;  /* 0x000000ffff067224 */ /* 0x100fe200078e0005 */
[----:B0-----:R-:W-:-:S03]  /*1a420*/  SHF.R.S32.HI R7, RZ, 0x1f, R5 ;  /* 0x0000001fff077819 */ /* 0x001fc60000011405 */
[----:B------:R-:W-:-:S05]  /*1a430*/  IMAD.WIDE.U32 R6, R0, UR4, R6 ;  /* 0x0000000400067c25 */ /* 0x000fca000f8e0006 */
[----:B------:R-:W-:Y:S02]  /*1a440*/  IADD3 R5, R7, R10, RZ ;  /* 0x0000000a07057210 */ /* 0x000fe40007ffe0ff */
[----:B------:R-:W-:-:S04]  /*1a450*/  LEA R10, P0, R6, R8, 0x2 ;  /* 0x00000008060a7211 */ /* 0x000fc800078010ff */
[----:B------:R-:W-:-:S05]  /*1a460*/  LEA.HI.X R11, R6, R9, R5, 0x2, P0 ;  /* 0x00000009060b7211 */ /* 0x000fca00000f1405 */
[----:B------:R0:W5:Y:S04]  /*1a470*/  LDG.E R5, desc[UR36][R10.64] ;  /* 0x000000240a057981 */ /* 0x000168000c1e1900 */
.L_x_700:
        /* <DEDUP_REMOVED lines=9> */
.L_x_813:
[----:B------:R-:W1:Y:S02]  /*1a510*/  S2R R10, SR_TID.X ;  /* 0x00000000000a7919 */ /* 0x000e640000002100 */
[----:B-1----:R-:W-:-:S04]  /*1a520*/  LOP3.LUT R10, R10, 0x7f, RZ, 0xc0, !PT ;  /* 0x0000007f0a0a7812 */ /* 0x002fc800078ec0ff */
[----:B------:R-:W-:-:S13]  /*1a530*/  ISETP.NE.AND P0, PT, R10, RZ, PT ;  /* 0x000000ff0a00720c */ /* 0x000fda0003f05270 */
[----:B------:R-:W-:Y:S05]  /*1a540*/  @P0 BRA `(.L_x_702) ;  /* 0x00000000001c0947 */ /* 0x000fea0003800000 */
[----:B------:R-:W1:Y:S01]  /*1a550*/  S2R R10, SR_TID.X ;  /* 0x00000000000a7919 */ /* 0x000e620000002100 */
[----:B0-----:R-:W-:-:S04]  /*1a560*/  MOV R7, 0xc000 ;  /* 0x0000c00000077802 */ /* 0x001fc80000000f00 */
[----:B------:R2:W-:Y:S01]  /*1a570*/  SYNCS.ARRIVE.TRANS64 RZ, [R6+URZ+0x34830], R7 ;  /* 0x0348300706ff79a7 */ /* 0x0005e2000800003f */
[----:B-1----:R-:W-:-:S04]  /*1a580*/  LOP3.LUT R10, R10, 0x1f, RZ, 0xc0, !PT ;  /* 0x0000001f0a0a7812 */ /* 0x002fc800078ec0ff */
[----:B------:R-:W-:-:S13]  /*1a590*/  ISETP.NE.AND P1, PT, R10, RZ, PT ;  /* 0x000000ff0a00720c */ /* 0x000fda0003f25270 */
[----:B--2---:R-:W-:Y:S05]  /*1a5a0*/  @!P1 BRA `(.L_x_702) ;  /* 0x0000000000049947 */ /* 0x004fea0003800000 */
[----:B------:R-:W-:Y:S01]  /*1a5b0*/  BPT.TRAP 0x1 ;  /* 0x000000040000795c */ /* 0x000fe20000300000 */
.L_x_702:
        /* <DEDUP_REMOVED lines=34> */
.L_x_699:
        /* <DEDUP_REMOVED lines=39> */
[----:B--2---:R-:W-:-:S04]  /*1aa50*/  IADD3 R11, R11, 0x1, RZ ;  /* 0x000000010b0b7810 */ /* 0x004fc80007ffe0ff */
[----:B------:R-:W-:Y:S01]  /*1aa60*/  LEA.HI R2, R11, R11, RZ, 0x1 ;  /* 0x0000000b0b027211 */ /* 0x000fe200078f08ff */
[----:B------:R0:W-:Y:S03]  /*1aa70*/  STL [R1+0x3c], R11 ;  /* 0x00003c0b01007387 */ /* 0x0001e60000100800 */
[----:B------:R-:W-:-:S05]  /*1aa80*/  LOP3.LUT R2, R2, 0xfffffffe, RZ, 0xc0, !PT ;  /* 0xfffffffe02027812 */ /* 0x000fca00078ec0ff */
[----:B------:R-:W-:-:S05]  /*1aa90*/  IMAD.IADD R2, R11, 0x1, -R2 ;  /* 0x000000010b027824 */ /* 0x000fca00078e0a02 */
[----:B------:R-:W-:-:S04]  /*1aaa0*/  SHF.L.U32 R2, R2, 0x1f, RZ ;  /* 0x0000001f02027819 */ /* 0x000fc800000006ff */
[----:B------:R-:W1:Y:S02]  /*1aab0*/  SYNCS.PHASECHK.TRANS64.TRYWAIT P0, [R7+URZ+0x34820], R2 ;  /* 0x03482002070075a7 */ /* 0x000e64000800017f */
[----:B01----:R-:W-:Y:S05]  /*1aac0*/  @!P0 BRA `(.L_x_704) ;  /* 0x0000003800648947 */ /* 0x003fea0003800000 */
.L_x_814:
[----:B------:R-:W-:Y:S05]  /*1aad0*/  BSYNC B0 ;  /* 0x0000000000007941 */ /* 0x000fea0003800000 */
.L_x_703:
[----:B0-----:R-:W2:Y:S01]  /*1aae0*/  LDL.LU R6, [R1+0x40] ;  /* 0x0000400001067983 */ /* 0x001ea20000300800 */
[----:B------:R-:W-:Y:S01]  /*1aaf0*/  BSSY B0, `(.L_x_705) ;  /* 0x00001a1000007945 */ /* 0x000fe20003800000 */
[----:B--2---:R-:W-:-:S13]  /*1ab00*/  ISETP.GE.AND P0, PT, R6, 0x81, PT ;  /* 0x000000810600780c */ /* 0x004fda0003f06270 */
[----:B------:R-:W-:Y:S05]  /*1ab10*/  @!P0 BRA `(.L_x_706) ;  /* 0x0000001800788947 */ /* 0x000fea0003800000 */
[----:B------:R-:W2:Y:S01]  /*1ab20*/  LDL R6, [R1+0x2c] ;  /* 0x00002c0001067983 */ /* 0x000ea20000100800 */
[----:B------:R-:W-:Y:S01]  /*1ab30*/  IMAD.MOV.U32 R2, RZ, RZ, 0x1 ;  /* 0x00000001ff027424 */ /* 0x000fe200078e00ff */
[----:B------:R-:W-:Y:S01]  /*1ab40*/  BSSY B1, `(.L_x_707) ;  /* 0x000008f000017945 */ /* 0x000fe20003800000 */
[----:B--2---:R-:W-:-:S04]  /*1ab50*/  IADD3 R14, -R6, RZ, RZ ;  /* 0x000000ff060e7210 */ /* 0x004fc80007ffe1ff */
[----:B------:R-:W-:-:S04]  /*1ab60*/  VIADDMNMX R14, R14, R2, 0xffffffff, !PT ;  /* 0xffffffff0e0e7446 */ /* 0x000fc80007800102 */
[C---:B------:R-:W-:Y:S01]  /*1ab70*/  IADD3 R2, R6.reuse, R14, RZ ;  /* 0x0000000e06027210 */ /* 0x040fe20007ffe0ff */
[----:B------:R-:W-:-:S03]  /*1ab80*/  VIADD R6, R6, 0xfffffffe ;  /* 0xfffffffe06067836 */ /* 0x000fc60000000000 */
[----:B------:R-:W-:-:S04]  /*1ab90*/  LOP3.LUT R2, R2, 0x1, RZ, 0xc0, !PT ;  /* 0x0000000102027812 */ /* 0x000fc800078ec0ff */
[----:B------:R-:W-:-:S13]  /*1aba0*/  ISETP.NE.U32.AND P0, PT, R2, 0x1, PT ;  /* 0x000000010200780c */ /* 0x000fda0003f05070 */
[----:B------:R-:W-:Y:S05]  /*1abb0*/  @P0 BRA `(.L_x_708) ;  /* 0x00000008001c0947 */ /* 0x000fea0003800000 */
[----:B------:R-:W2:Y:S04]  /*1abc0*/  LDL R10, [R1] ;  /* 0x00000000010a7983 */ /* 0x000ea80000100800 */
[----:B------:R-:W3:Y:S01]  /*1abd0*/  LDL R7, [R1+0xc] ;  /* 0x00000c0001077983 */ /* 0x000ee20000100800 */
[----:B------:R-:W-:Y:S01]  /*1abe0*/  BSSY B2, `(.L_x_709) ;  /* 0x0000080000027945 */ /* 0x000fe20003800000 */
[----:B--2---:R-:W-:-:S04]  /*1abf0*/  IADD3 R13, R10, 0x1, RZ ;  /* 0x000000010a0d7810 */ /* 0x004fc80007ffe0ff */
        /* <DEDUP_REMOVED lines=10> */
[----:B------:R-:W-:Y:S01]  /*1aca0*/  MOV R2, R6 ;  /* 0x0000000600027202 */ /* 0x000fe20000000f00 */
[----:B------:R-:W-:Y:S02]  /*1acb0*/  ULDC.64 UR4, c[0x0][0x408] ;  /* 0x0001020000047ab9 */ /* 0x000fe40000000a00 */
[----:B------:R-:W-:-:S04]  /*1acc0*/  IMAD R7, R12, UR4, RZ ;  /* 0x000000040c077c24 */ /* 0x000fc8000f8e02ff */
[----:B------:R-:W-:Y:S01]  /*1acd0*/  IMAD R7, R0, UR5, R7 ;  /* 0x0000000500077c24 */ /* 0x000fe2000f8e0207 */
[----:B0-----:R-:W-:-:S13]  /*1ace0*/  ISETP.NE.AND P0, PT, R17, 0x1, PT ;  /* 0x000000011100780c */ /* 0x001fda0003f05270 */
[----:B------:R-:W0:Y:S02]  /*1acf0*/  @P0 LDC.64 R10, c[0x0][0x420] ;  /* 0x00010800ff0a0b82 */ /* 0x000e240000000a00 */
[----:B0-----:R-:W-:-:S05]  /*1ad00*/  @P0 IMAD.HI.U32 R10, R6, R10, RZ ;  /* 0x0000000a060a0227 */ /* 0x001fca00078e00ff */
[----:B------:R-:W-:-:S04]  /*1ad10*/  @P0 SHF.R.U32.HI R2, RZ, R11, R10 ;  /* 0x0000000bff020219 */ /* 0x000fc8000001160a */
[--C-:B------:R-:W-:Y:S01]  /*1ad20*/  SHF.R.S32.HI R11, RZ, 0x1f, R2.reuse ;  /* 0x0000001fff0b7819 */ /* 0x100fe20000011402 */
[--C-:B------:R-:W-:Y:S02]  /*1ad30*/  IMAD.MOV.U32 R10, RZ, RZ, R2.reuse ;  /* 0x000000ffff0a7224 */ /* 0x100fe400078e0002 */
[----:B------:R-:W-:Y:S02]  /*1ad40*/  IMAD.MOV R2, RZ, RZ, -R2 ;  /* 0x000000ffff027224 */ /* 0x000fe400078e0a02 */
[----:B------:R-:W-:-:S04]  /*1ad50*/  IMAD.WIDE.U32 R10, R0, UR4, R10 ;  /* 0x00000004000a7c25 */ /* 0x000fc8000f8e000a */
[----:B------:R-:W-:Y:S01]  /*1ad60*/  IMAD R6, R17, R2, R6 ;  /* 0x0000000211067224 */ /* 0x000fe200078e0206 */
[----:B------:R-:W-:Y:S02]  /*1ad70*/  IADD3 R7, R7, R11, RZ ;  /* 0x0000000b07077210 */ /* 0x000fe40007ffe0ff */
[----:B------:R-:W-:-:S04]  /*1ad80*/  LEA R8, P0, R10, R8, 0x2 ;  /* 0x000000080a087211 */ /* 0x000fc800078010ff */
[----:B------:R-:W-:-:S05]  /*1ad90*/  LEA.HI.X R9, R10, R9, R7, 0x2, P0 ;  /* 0x000000090a097211 */ /* 0x000fca00000f1407 */
[----:B------:R0:W5:Y:S04]  /*1ada0*/  LDG.E R2, desc[UR36][R8.64] ;  /* 0x0000002408027981 */ /* 0x000168000c1e1900 */
.L_x_711:
[----:B0-----:R-:W0:Y:S01]  /*1adb0*/  S2R R8, SR_CgaCtaId ;  /* 0x0000000000087919 */ /* 0x001e220000008800 */
[----:B------:R-:W-:-:S04]  /*1adc0*/  MOV R7, 0x400 ;  /* 0x0000040000077802 */ /* 0x000fc80000000f00 */
[----:B0-----:R-:W-:Y:S02]  /*1add0*/  LEA R7, R8, R7, 0x18 ;  /* 0x0000000708077211 */ /* 0x001fe400078ec0ff */
[----:B------:R-:W-:Y:S02]  /*1ade0*/  SHF.L.U32 R8, R15, 0x1f, RZ ;  /* 0x0000001f0f087819 */ /* 0x000fe400000006ff */
[----:B------:R-:W-:-:S04]  /*1adf0*/  LEA R7, R13, R7, 0x3 ;  /* 0x000000070d077211 */ /* 0x000fc800078e18ff */
[----:B------:R-:W0:Y:S02]  /*1ae00*/  SYNCS.PHASECHK.TRANS64.TRYWAIT P0, [R7+URZ+0x34840], R8 ;  /* 0x03484008070075a7 */ /* 0x000e24000800017f */
[----:B0-----:R-:W-:Y:S05]  /*1ae10*/  @!P0 BRA `(.L_x_712) ;  /* 0x0000003400b08947 */ /* 0x001fea0003800000 */
.L_x_815:
        /* <DEDUP_REMOVED lines=11> */
.L_x_713:
[----:B------:R-:W2:Y:S04]  /*1aed0*/  LDL R17, [R1+0x8] ;  /* 0x0000080001117983 */ /* 0x000ea80000100800 */
[----:B0-----:R-:W3:Y:S01]  /*1aee0*/  LDL.LU R8, [R1+0xc] ;  /* 0x00000c0001087983 */ /* 0x001ee20000300800 */
        /* <DEDUP_REMOVED lines=12> */
[----:B------:R-:W-:Y:S01]  /*1afb0*/  UMOV UR10, URZ ;  /* 0x0000003f000a7c82 */ /* 0x000fe20008000000 */
[----:B------:R-:W-:Y:S01]  /*1afc0*/  UMOV UR6, 0x0 ;  /* 0x0000000000067882 */ /* 0x000fe20000000000 */
[----:B------:R-:W-:-:S09]  /*1afd0*/  UMOV UR7, 0x14f00000 ;  /* 0x14f0000000077882 */ /* 0x000fd20000000000 */
[----:B------:R-:W-:Y:S02]  /*1afe0*/  UIADD3 UR14, UR8, 0x1c400, URZ ;  /* 0x0001c400080e7890 */ /* 0x000fe4000fffe03f */
[----:B------:R-:W-:Y:S02]  /*1aff0*/  UIADD3 UR15, UR8, 0x20400, URZ ;  /* 0x00020400080f7890 */ /* 0x000fe4000fffe03f */
[----:B------:R-:W-:Y:S01]  /*1b000*/  UIADD3 UR16, UR8, 0x24400, URZ ;  /* 0x0002440008107890 */ /* 0x000fe2000fffe03f */
[----:B------:R-:W-:Y:S02]  /*1b010*/  UMOV UR18, 0x40 ;  /* 0x0000004000127882 */ /* 0x000fe40000000000 */
[----:B------:R-:W-:Y:S01]  /*1b020*/  UMOV UR8, UR14 ;  /* 0x0000000e00087c82 */ /* 0x000fe20008000000 */
[----:B------:R-:W-:Y:S01]  /*1b030*/  UMOV UR17, 0x80 ;  /* 0x0000008000117882 */ /* 0x000fe20000000000 */
[----:B--2---:R-:W-:-:S13]  /*1b040*/  R2UR UR5, R17 ;  /* 0x00000000110572ca */ /* 0x004fda00000e0000 */
[----:B------:R-:W-:Y:S02]  /*1b050*/  ULEA UR11, UR11, UR5, 0x7 ;  /* 0x000000050b0b7291 */ /* 0x000fe4000f8e383f */
[----:B------:R-:W-:Y:S01]  /*1b060*/  UIADD3.X UR5, URZ, UR39, URZ, UP0, !UPT ;  /* 0x000000273f057290 */ /* 0x000fe200087fe43f */
[----:B---3--:R-:W-:Y:S02]  /*1b070*/  SHF.L.U32 R8, R8, 0x1f, RZ ;  /* 0x0000001f08087819 */ /* 0x008fe400000006ff */
[----:B----4-:R-:W-:-:S06]  /*1b080*/  LEA R7, R9, R10, 0x3 ;  /* 0x0000000a09077211 */ /* 0x010fcc00078e18ff */
        /* <DEDUP_REMOVED lines=9> */
.L_x_816:
[----:B------:R-:W2:Y:S01]  /*1b120*/  LDL R9, [R1+0x28] ;  /* 0x0000280001097983 */ /* 0x000ea20000100800 */
[----:B------:R-:W1:Y:S02]  /*1b130*/  S2R R10, SR_TID.X ;  /* 0x00000000000a7919 */ /* 0x000e640000002100 */
[----:B-1----:R-:W-:-:S04]  /*1b140*/  LOP3.LUT R10, R10, 0x7f, RZ, 0xc0, !PT ;  /* 0x0000007f0a0a7812 */ /* 0x002fc800078ec0ff */
[----:B------:R-:W-:-:S13]  /*1b150*/  ISETP.NE.AND P0, PT, R10, RZ, PT ;  /* 0x000000ff0a00720c */ /* 0x000fda0003f05270 */
[----:B0-----:R-:W-:-:S04]  /*1b160*/  @!P0 IMAD.MOV.U32 R8, RZ, RZ, 0x8000 ;  /* 0x00008000ff088424 */ /* 0x001fc800078e00ff */
[----:B------:R2:W-:Y:S02]  /*1b170*/  @!P0 SYNCS.ARRIVE.TRANS64 RZ, [R7+URZ+0x34850], R8 ;  /* 0x0348500807ff89a7 */ /* 0x0005e4000800003f */
[----:B--2---:R-:W-:-:S04]  /*1b180*/  PRMT R8, R9, 0x9910, RZ ;  /* 0x0000991009087816 */ /* 0x004fc800000000ff */
[----:B------:R-:W-:-:S13]  /*1b190*/  ISETP.NE.AND P0, PT, R8, 0x2, PT ;  /* 0x000000020800780c */ /* 0x000fda0003f05270 */
[----:B------:R-:W-:Y:S05]  /*1b1a0*/  @P0 BRA `(.L_x_715) ;  /* 0x0000000000040947 */ /* 0x000fea0003800000 */
[----:B------:R-:W-:Y:S01]  /*1b1b0*/  BPT.TRAP 0x1 ;  /* 0x000000040000795c */ /* 0x000fe20000300000 */
.L_x_715:
[----:B------:R-:W2:Y:S02]  /*1b1c0*/  LDL R8, [R1+0x18] ;  /* 0x0000180001087983 */ /* 0x000ea40000100800 */
[----:B--2---:R-:W-:-:S13]  /*1b1d0*/  LOP3.LUT P0, RZ, R8, 0x40, RZ, 0xc0, !PT ;  /* 0x0000004008ff7812 */ /* 0x004fda000780c0ff */
[----:B------:R-:W-:Y:S05]  /*1b1e0*/  @P0 BRA `(.L_x_716) ;  /* 0x0000000000040947 */ /* 0x000fea0003800000 */
[----:B------:R-:W-:Y:S01]  /*1b1f0*/  BPT.TRAP 0x1 ;  /* 0x000000040000795c */ /* 0x000fe20000300000 */
.L_x_716:
[----:B------:R-:W2:Y:S01]  /*1b200*/  LDL.LU R17, [R1+0x10] ;  /* 0x0000100001117983 */ /* 0x000ea20000300800 */
[----:B------:R-:W-:-:S03]  /*1b210*/  MOV R10, 0x400 ;  /* 0x00000400000a7802 */ /* 0x000fc60000000f00 */
[----:B------:R-:W3:Y:S04]  /*1b220*/  LDL.LU R8, [R1] ;  /* 0x0000000001087983 */ /* 0x000ee80000300800 */
        /* <DEDUP_REMOVED lines=13> */
[----:B--2---:R-:W-:Y:S02]  /*1b300*/  R2UR UR11, R17 ;  /* 0x00000000110b72ca */ /* 0x004fe400000e0000 */
[----:B---3--:R-:W-:Y:S02]  /*1b310*/  LEA R8, R8, R10, 0xf ;  /* 0x0000000a08087211 */ /* 0x008fe400078e78ff */
[----:B----4-:R-:W-:-:S02]  /*1b320*/  R2UR UR5, R9 ;  /* 0x00000000090572ca */ /* 0x010fc400000e0000 */
[----:B------:R-:W-:-:S11]  /*1b330*/  R2UR UR6, R8 ;  /* 0x00000000080672ca */ /* 0x000fd600000e0000 */
[----:B------:R-:W-:Y:S02]  /*1b340*/  ULEA UR11, UR11, UR5, 0x7 ;  /* 0x000000050b0b7291 */ /* 0x000fe4000f8e383f */
        /* <DEDUP_REMOVED lines=9> */
.L_x_710:
[----:B------:R-:W-:Y:S05]  /*1b3e0*/  BSYNC B2 ;  /* 0x0000000000027941 */ /* 0x000fea0003800000 */
.L_x_709:
[----:B------:R-:W2:Y:S04]  /*1b3f0*/  LDL.LU R2, [R1+0x2c] ;  /* 0x00002c0001027983 */ /* 0x000ea80000300800 */
[----:B------:R0:W-:Y:S04]  /*1b400*/  STL [R1], R13 ;  /* 0x0000000d01007387 */ /* 0x0001e80000100800 */
[----:B------:R0:W-:Y:S02]  /*1b410*/  STL [R1+0xc], R15 ;  /* 0x00000c0f01007387 */ /* 0x0001e40000100800 */
[----:B0-2---:R-:W-:-:S07]  /*1b420*/  IADD3 R6, R2, -0x3, RZ ;  /* 0xfffffffd02067810 */ /* 0x005fce0007ffe0ff */
.L_x_708:
[----:B------:R-:W-:Y:S05]  /*1b430*/  BSYNC B1 ;  /* 0x0000000000017941 */ /* 0x000fea0003800000 */
.L_x_707:
[----:B------:R-:W-:-:S05]  /*1b440*/  IMAD.MOV R14, RZ, RZ, -R14 ;  /* 0x000000ffff0e7224 */ /* 0x000fca00078e0a0e */
[----:B------:R-:W-:-:S13]  /*1b450*/  ISETP.NE.AND P0, PT, R3, R14, PT ;  /* 0x0000000e0300720c */ /* 0x000fda0003f05270 */
[----:B------:R-:W-:Y:S05]  /*1b460*/  @!P0 BRA `(.L_x_706) ;  /* 0x0000001000248947 */ /* 0x000fea0003800000 */
[----:B------:R-:W-:-:S07]  /*1b470*/  MOV R10, R5 ;  /* 0x00000005000a7202 */ /* 0x000fce0000000f00 */
.L_x_733:
        /* <DEDUP_REMOVED lines=11> */
[----:B------:R-:W-:Y:S02]  /*1b530*/  MOV R9, R6 ;  /* 0x0000000600097202 */ /* 0x000fe40000000f00 */
[----:B------:R-:W-:-:S04]  /*1b540*/  ISETP.NE.U32.AND P0, PT, RZ, UR4, PT ;  /* 0x00000004ff007c0c */ /* 0x000fc8000bf05070 */
[----:B------:R-:W-:-:S13]  /*1b550*/  ISETP.NE.AND.EX P0, PT, RZ, UR5, PT, P0 ;  /* 0x00000005ff007c0c */ /* 0x000fda000bf05300 */
[----:B------:R-:W-:Y:S05]  /*1b560*/  @!P0 BRA `(.L_x_719) ;  /* 0x0000000000448947 */ /* 0x000fea0003800000 */
[----:B------:R-:W0:Y:S01]  /*1b570*/  LDC R10, c[0x0][0x41c] ;  /* 0x00010700ff0a7b82 */ /* 0x000e220000000800 */
[----:B------:R-:W-:Y:S01]  /*1b580*/  ULDC.64 UR6, c[0x0][0x408] ;  /* 0x0001020000067ab9 */ /* 0x000fe20000000a00 */
[----:B0-----:R-:W-:-:S13]  /*1b590*/  ISETP.NE.AND P0, PT, R10, 0x1, PT ;  /* 0x000000010a00780c */ /* 0x001fda0003f05270 */
[----:B------:R-:W0:Y:S02]  /*1b5a0*/  @P0 LDC.64 R2, c[0x0][0x420] ;  /* 0x00010800ff020b82 */ /* 0x000e240000000a00 */
[----:B0-----:R-:W-:-:S04]  /*1b5b0*/  @P0 IMAD.HI.U32 R9, R6, R2, RZ ;  /* 0x0000000206090227 */ /* 0x001fc800078e00ff */
[----:B------:R-:W-:Y:S01]  /*1b5c0*/  IMAD.MOV.U32 R2, RZ, RZ, R6 ;  /* 0x000000ffff027224 */ /* 0x000fe200078e0006 */
[----:B------:R-:W-:-:S04]  /*1b5d0*/  @P0 SHF.R.U32.HI R2, RZ, R3, R9 ;  /* 0x00000003ff020219 */ /* 0x000fc80000011609 */
[----:B------:R-:W-:Y:S02]  /*1b5e0*/  IADD3 R9, -R2, RZ, RZ ;  /* 0x000000ff02097210 */ /* 0x000fe40007ffe1ff */
[----:B------:R-:W-:-:S03]  /*1b5f0*/  SHF.R.S32.HI R3, RZ, 0x1f, R2 ;  /* 0x0000001fff037819 */ /* 0x000fc60000011402 */
[----:B------:R-:W-:Y:S02]  /*1b600*/  IMAD R9, R10, R9, R6 ;  /* 0x000000090a097224 */ /* 0x000fe400078e0206 */
[----:B------:R-:W-:Y:S02]  /*1b610*/  IMAD R10, R12, UR6, RZ ;  /* 0x000000060c0a7c24 */ /* 0x000fe4000f8e02ff */
[----:B------:R-:W-:-:S04]  /*1b620*/  IMAD.WIDE.U32 R2, R0, UR6, R2 ;  /* 0x0000000600027c25 */ /* 0x000fc8000f8e0002 */
[----:B------:R-:W-:-:S04]  /*1b630*/  IMAD R10, R0, UR7, R10 ;  /* 0x00000007000a7c24 */ /* 0x000fc8000f8e020a */
[----:B------:R-:W-:Y:S01]  /*1b640*/  IMAD.IADD R3, R10, 0x1, R3 ;  /* 0x000000010a037824 */ /* 0x000fe200078e0203 */
[----:B------:R-:W-:-:S04]  /*1b650*/  LEA R10, P0, R2, UR4, 0x2 ;  /* 0x00000004020a7c11 */ /* 0x000fc8000f8010ff */
[----:B------:R-:W-:-:S05]  /*1b660*/  LEA.HI.X R11, R2, UR5, R3, 0x2, P0 ;  /* 0x00000005020b7c11 */ /* 0x000fca00080f1403 */
[----:B------:R0:W5:Y:S04]  /*1b670*/  LDG.E R10, desc[UR36][R10.64] ;  /* 0x000000240a0a7981 */ /* 0x000168000c1e1900 */
.L_x_719:
[----:B------:R-:W1:Y:S01]  /*1b680*/  S2R R3, SR_CgaCtaId ;  /* 0x0000000000037919 */ /* 0x000e620000008800 */
[----:B------:R-:W-:-:S04]  /*1b690*/  MOV R2, 0x400 ;  /* 0x0000040000027802 */ /* 0x000fc80000000f00 */
[----:B-1----:R-:W-:Y:S02]  /*1b6a0*/  LEA R2, R3, R2, 0x18 ;  /* 0x0000000203027211 */ /* 0x002fe400078ec0ff */
[----:B------:R-:W-:Y:S02]  /*1b6b0*/  SHF.L.U32 R3, R8, 0x1f, RZ ;  /* 0x0000001f08037819 */ /* 0x000fe400000006ff */
[----:B------:R-:W-:-:S04]  /*1b6c0*/  LEA R2, R7, R2, 0x3 ;  /* 0x0000000207027211 */ /* 0x000fc800078e18ff */
[----:B------:R-:W1:Y:S02]  /*1b6d0*/  SYNCS.PHASECHK.TRANS64.TRYWAIT P0, [R2+URZ+0x34840], R3 ;  /* 0x03484003020075a7 */ /* 0x000e64000800017f */
[----:B-1----:R-:W-:Y:S05]  /*1b6e0*/  @!P0 BRA `(.L_x_720) ;  /* 0x0000002c00a48947 */ /* 0x002fea0003800000 */
.L_x_817:
        /* <DEDUP_REMOVED lines=11> */
.L_x_721:
        /* <DEDUP_REMOVED lines=37> */
.L_x_818:
        /* <DEDUP_REMOVED lines=10> */
.L_x_723:
[----:B------:R-:W2:Y:S02]  /*1ba90*/  LDL R3, [R1+0x18] ;  /* 0x0000180001037983 */ /* 0x000ea40000100800 */
[----:B--2---:R-:W-:-:S13]  /*1baa0*/  LOP3.LUT P0, RZ, R3, 0x40, RZ, 0xc0, !PT ;  /* 0x0000004003ff7812 */ /* 0x004fda000780c0ff */
[----:B------:R-:W-:Y:S05]  /*1bab0*/  @P0 BRA `(.L_x_724) ;  /* 0x0000000000040947 */ /* 0x000fea0003800000 */
[----:B------:R-:W-:Y:S01]  /*1bac0*/  BPT.TRAP 0x1 ;  /* 0x000000040000795c */ /* 0x000fe20000300000 */
.L_x_724:
        /* <DEDUP_REMOVED lines=30> */
.L_x_718:
[----:B------:R-:W-:Y:S05]  /*1bcb0*/  BSYNC B1 ;  /* 0x0000000000017941 */ /* 0x000fea0003800000 */
.L_x_717:
[----:B------:R-:W-:Y:S01]  /*1bcc0*/  IADD3 R3, R7, 0x1, RZ ;  /* 0x0000000107037810 */ /* 0x000fe20007ffe0ff */
[----:B------:R-:W-:Y:S03]  /*1bcd0*/  BSSY B1, `(.L_x_725) ;  /* 0x000007f000017945 */ /* 0x000fe60003800000 */
        /* <DEDUP_REMOVED lines=14> */
[----:B-1----:R-:W-:-:S13]  /*1bdc0*/  ISETP.NE.AND P0, PT, R11, 0x1, PT ;  /* 0x000000010b00780c */ /* 0x002fda0003f05270 */
[----:B------:R-:W1:Y:S02]  /*1bdd0*/  @P0 LDC.64 R2, c[0x0][0x420] ;  /* 0x00010800ff020b82 */ /* 0x000e640000000a00 */
[----:B-1----:R-:W-:Y:S01]  /*1bde0*/  @P0 IMAD.HI.U32 R10, R9, R2, RZ ;  /* 0x00000002090a0227 */ /* 0x002fe200078e00ff */
[----:B------:R-:W-:-:S04]  /*1bdf0*/  MOV R2, R9 ;  /* 0x0000000900027202 */ /* 0x000fc80000000f00 */
[----:B------:R-:W-:Y:S01]  /*1be00*/  @P0 SHF.R.U32.HI R2, RZ, R3, R10 ;  /* 0x00000003ff020219 */ /* 0x000fe2000001160a */
[----:B------:R-:W-:-:S04]  /*1be10*/  IMAD R10, R12, UR6, RZ ;  /* 0x000000060c0a7c24 */ /* 0x000fc8000f8e02ff */
[----:B------:R-:W-:Y:S02]  /*1be20*/  IMAD.MOV R3, RZ, RZ, -R2 ;  /* 0x000000ffff037224 */ /* 0x000fe400078e0a02 */
[----:B------:R-:W-:Y:S02]  /*1be30*/  IMAD R10, R0, UR7, R10 ;  /* 0x00000007000a7c24 */ /* 0x000fe4000f8e020a */
[----:B------:R-:W-:Y:S01]  /*1be40*/  IMAD R9, R11, R3, R9 ;  /* 0x000000030b097224 */ /* 0x000fe200078e0209 */
[----:B------:R-:W-:-:S03]  /*1be50*/  SHF.R.S32.HI R3, RZ, 0x1f, R2 ;  /* 0x0000001fff037819 */ /* 0x000fc60000011402 */
[----:B------:R-:W-:-:S05]  /*1be60*/  IMAD.WIDE.U32 R2, R0, UR6, R2 ;  /* 0x0000000600027c25 */ /* 0x000fca000f8e0002 */
[----:B------:R-:W-:Y:S02]  /*1be70*/  IADD3 R3, R10, R3, RZ ;  /* 0x000000030a037210 */ /* 0x000fe40007ffe0ff */
[----:B------:R-:W-:-:S04]  /*1be80*/  LEA R10, P0, R2, UR4, 0x2 ;  /* 0x00000004020a7c11 */ /* 0x000fc8000f8010ff */
[----:B------:R-:W-:-:S05]  /*1be90*/  LEA.HI.X R11, R2, UR5, R3, 0x2, P0 ;  /* 0x00000005020b7c11 */ /* 0x000fca00080f1403 */
[----:B------:R1:W5:Y:S04]  /*1bea0*/  LDG.E R10, desc[UR36][R10.64] ;  /* 0x000000240a0a7981 */ /* 0x000368000c1e1900 */
.L_x_727:
[----:B------:R-:W2:Y:S01]  /*1beb0*/  S2R R3, SR_CgaCtaId ;  /* 0x0000000000037919 */ /* 0x000ea20000008800 */
[----:B------:R-:W-:-:S04]  /*1bec0*/  MOV R2, 0x400 ;  /* 0x0000040000027802 */ /* 0x000fc80000000f00 */
[----:B--2---:R-:W-:Y:S02]  /*1bed0*/  LEA R2, R3, R2, 0x18 ;  /* 0x0000000203027211 */ /* 0x004fe400078ec0ff */
[----:B------:R-:W-:-:S03]  /*1bee0*/  SHF.L.U32 R3, R13, 0x1f, RZ ;  /* 0x0000001f0d037819 */ /* 0x000fc600000006ff */
[----:B------:R-:W-:-:S04]  /*1bef0*/  IMAD R2, R14, 0x8, R2 ;  /* 0x000000080e027824 */ /* 0x000fc800078e0202 */
[----:B------:R-:W2:Y:S02]  /*1bf00*/  SYNCS.PHASECHK.TRANS64.TRYWAIT P0, [R2+URZ+0x34840], R3 ;  /* 0x03484003020075a7 */ /* 0x000ea4000800017f */
[----:B--2---:R-:W-:Y:S05]  /*1bf10*/  @!P0 BRA `(.L_x_728) ;  /* 0x0000002400c08947 */ /* 0x004fea0003800000 */
.L_x_819:
[----:B-1----:R-:W1:Y:S02]  /*1bf20*/  S2R R11, SR_TID.X ;  /* 0x00000000000b7919 */ /* 0x002e640000002100 */
[----:B-1----:R-:W-:-:S04]  /*1bf30*/  LOP3.LUT R11, R11, 0x7f, RZ, 0xc0, !PT ;  /* 0x0000007f0b0b7812 */ /* 0x002fc800078ec0ff */
[----:B------:R-:W-:-:S13]  /*1bf40*/  ISETP.NE.AND P0, PT, R11, RZ, PT ;  /* 0x000000ff0b00720c */ /* 0x000fda0003f05270 */
[----:B------:R-:W-:Y:S05]  /*1bf50*/  @P0 BRA `(.L_x_729) ;  /* 0x00000000001c0947 */ /* 0x000fea0003800000 */
[----:B------:R-:W1:Y:S01]  /*1bf60*/  S2R R11, SR_TID.X ;  /* 0x00000000000b7919 */ /* 0x000e620000002100 */
[----:B--2---:R-:W-:-:S04]  /*1bf70*/  MOV R3, 0xc000 ;  /* 0x0000c00000037802 */ /* 0x004fc80000000f00 */
[----:B------:R3:W-:Y:S01]  /*1bf80*/  SYNCS.ARRIVE.TRANS64 RZ, [R2+URZ+0x34830], R3 ;  /* 0x0348300302ff79a7 */ /* 0x0007e2000800003f */
[----:B-1----:R-:W-:-:S04]  /*1bf90*/  LOP3.LUT R11, R11, 0x1f, RZ, 0xc0, !PT ;  /* 0x0000001f0b0b7812 */ /* 0x002fc800078ec0ff */
[----:B------:R-:W-:-:S13]  /*1bfa0*/  ISETP.NE.AND P1, PT, R11, RZ, PT ;  /* 0x000000ff0b00720c */ /* 0x000fda0003f25270 */
[----:B---3--:R-:W-:Y:S05]  /*1bfb0*/  @!P1 BRA `(.L_x_729) ;  /* 0x0000000000049947 */ /* 0x008fea0003800000 */
[----:B------:R-:W-:Y:S01]  /*1bfc0*/  BPT.TRAP 0x1 ;  /* 0x000000040000795c */ /* 0x000fe20000300000 */
.L_x_729:
[----:B0-----:R-:W3:Y:S04]  /*1bfd0*/  LDL R14, [R1] ;  /* 0x00000000010e7983 */ /* 0x001ee80000100800 */
[----:B------:R-:W4:Y:S01]  /*1bfe0*/  LDL R13, [R1+0x8] ;  /* 0x00000800010d7983 */ /* 0x000f220000100800 */
[----:B--2---:R-:W-:Y:S01]  /*1bff0*/  MOV R3, 0x400 ;  /* 0x0000040000037802 */ /* 0x004fe20000000f00 */
[----:B------:R-:W-:Y:S01]  /*1c000*/  UIADD3 UR4, UP0, UR38, 0x370, URZ ;  /* 0x0000037026047890 */ /* 0x000fe2000ff1e03f */
[----:B------:R-:W-:Y:S01]  /*1c010*/  R2UR UR9, R2 ;  /* 0x00000000020972ca */ /* 0x000fe200000e0000 */
[----:B------:R-:W0:Y:S01]  /*1c020*/  S2R R11, SR_CgaCtaId ;  /* 0x00000000000b7919 */ /* 0x000e220000008800 */
[----:B------:R-:W-:Y:S01]  /*1c030*/  R2UR UR11, R9 ;  /* 0x00000000090b72ca */ /* 0x000fe200000e0000 */
[----:B------:R-:W-:Y:S01]  /*1c040*/  UMOV UR10, URZ ;  /* 0x0000003f000a7c82 */ /* 0x000fe20008000000 */
[----:B------:R-:W-:Y:S01]  /*1c050*/  R2UR UR12, R4 ;  /* 0x00000000040c72ca */ /* 0x000fe200000e0000 */
[----:B------:R-:W-:Y:S01]  /*1c060*/  UMOV UR6, 0x0 ;  /* 0x0000000000067882 */ /* 0x000fe20000000000 */
[----:B-----5:R-:W-:Y:S01]  /*1c070*/  R2UR UR13, R10 ;  /* 0x000000000a0d72ca */ /* 0x020fe200000e0000 */
[----:B------:R-:W-:Y:S01]  /*1c080*/  UMOV UR7, 0x14f00000 ;  /* 0x14f0000000077882 */ /* 0x000fe20000000000 */
[----:B------:R-:W-:Y:S01]  /*1c090*/  UMOV UR18, 0x40 ;  /* 0x0000004000127882 */ /* 0x000fe20000000000 */
[----:B------:R-:W-:Y:S01]  /*1c0a0*/  UMOV UR17, 0x80 ;  /* 0x0000008000117882 */ /* 0x000fe20000000000 */
[----:B------:R-:W-:-:S03]  /*1c0b0*/  SHF.L.U32 R8, R8, 0x1f, RZ ;  /* 0x0000001f08087819 */ /* 0x000fc600000006ff */
[----:B------:R-:W-:Y:S01]  /*1c0c0*/  UIADD3 UR9, UR9, 0x34830, URZ ;  /* 0x0003483009097890 */ /* 0x000fe2000fffe03f */
[----:B0-----:R-:W-:-:S05]  /*1c0d0*/  LEA R3, R11, R3, 0x18 ;  /* 0x000000030b037211 */ /* 0x001fca00078ec0ff */
[----:B---3--:R-:W-:Y:S01]  /*1c0e0*/  IMAD R2, R14, 0xc000, R3 ;  /* 0x0000c0000e027824 */ /* 0x008fe200078e0203 */
[----:B----4-:R-:W-:-:S04]  /*1c0f0*/  R2UR UR5, R13 ;  /* 0x000000000d0572ca */ /* 0x010fc800000e0000 */
[----:B------:R-:W-:Y:S01]  /*1c100*/  R2UR UR8, R2 ;  /* 0x00000000020872ca */ /* 0x000fe200000e0000 */
[----:B------:R-:W-:-:S08]  /*1c110*/  IMAD R2, R7, 0x8, R3 ;  /* 0x0000000807027824 */ /* 0x000fd000078e0203 */
[----:B------:R-:W-:-:S04]  /*1c120*/  ULEA UR11, UR11, UR5, 0x7 ;  /* 0x000000050b0b7291 */ /* 0x000fc8000f8e383f */
[----:B------:R-:W-:Y:S02]  /*1c130*/  UIADD3 UR14, UR8, 0x1c400, URZ ;  /* 0x0001c400080e7890 */ /* 0x000fe4000fffe03f */
[----:B------:R-:W-:Y:S02]  /*1c140*/  UIADD3.X UR5, URZ, UR39, URZ, UP0, !UPT ;  /* 0x000000273f057290 */ /* 0x000fe400087fe43f */
[----:B------:R-:W-:Y:S02]  /*1c150*/  UIADD3 UR15, UR8, 0x20400, URZ ;  /* 0x00020400080f7890 */ /* 0x000fe4000fffe03f */
[----:B------:R-:W-:-:S03]  /*1c160*/  UIADD3 UR16, UR8, 0x24400, URZ ;  /* 0x0002440008107890 */ /* 0x000fc6000fffe03f */
[----:B------:R-:W-:Y:S02]  /*1c170*/  UMOV UR8, UR14 ;  /* 0x0000000e00087c82 */ /* 0x000fe40008000000 */
[----:B------:R0:W-:Y:S02]  /*1c180*/  UTMALDG.4D [UR8], [UR4], desc[UR6] ;  /* 0x00000608040075b4 */ /* 0x0001e40008019000 */
        /* <DEDUP_REMOVED lines=8> */
.L_x_820:
[----:B------:R-:W2:Y:S01]  /*1c210*/  LDL R11, [R1+0x28] ;  /* 0x00002800010b7983 */ /* 0x000ea20000100800 */
[----:B------:R-:W1:Y:S02]  /*1c220*/  S2R R3, SR_TID.X ;  /* 0x0000000000037919 */ /* 0x000e640000002100 */
[----:B-1----:R-:W-:-:S04]  /*1c230*/  LOP3.LUT R3, R3, 0x7f, RZ, 0xc0, !PT ;  /* 0x0000007f03037812 */ /* 0x002fc800078ec0ff */
[----:B------:R-:W-:-:S13]  /*1c240*/  ISETP.NE.AND P0, PT, R3, RZ, PT ;  /* 0x000000ff0300720c */ /* 0x000fda0003f05270 */
[----:B------:R-:W-:-:S04]  /*1c250*/  @!P0 MOV R3, 0x8000 ;  /* 0x0000800000038802 */ /* 0x000fc80000000f00 */
[----:B------:R2:W-:Y:S02]  /*1c260*/  @!P0 SYNCS.ARRIVE.TRANS64 RZ, [R2+URZ+0x34850], R3 ;  /* 0x0348500302ff89a7 */ /* 0x0005e4000800003f */
[----:B--2---:R-:W-:-:S04]  /*1c270*/  PRMT R3, R11, 0x9910, RZ ;  /* 0x000099100b037816 */ /* 0x004fc800000000ff */
[----:B------:R-:W-:-:S13]  /*1c280*/  ISETP.NE.AND P0, PT, R3, 0x2, PT ;  /* 0x000000020300780c */ /* 0x000fda0003f05270 */
[----:B------:R-:W-:Y:S05]  /*1c290*/  @P0 BRA `(.L_x_731) ;  /* 0x0000000000040947 */ /* 0x000fea0003800000 */
[----:B------:R-:W-:Y:S01]  /*1c2a0*/  BPT.TRAP 0x1 ;  /* 0x000000040000795c */ /* 0x000fe20000300000 */
.L_x_731:
[----:B------:R-:W2:Y:S02]  /*1c2b0*/  LDL R3, [R1+0x18] ;  /* 0x0000180001037983 */ /* 0x000ea40000100800 */
[----:B--2---:R-:W-:-:S13]  /*1c2c0*/  LOP3.LUT P0, RZ, R3, 0x40, RZ, 0xc0, !PT ;  /* 0x0000004003ff7812 */ /* 0x004fda000780c0ff */
[----:B------:R-:W-:Y:S05]  /*1c2d0*/  @P0 BRA `(.L_x_732) ;  /* 0x0000000000040947 */ /* 0x000fea0003800000 */
[----:B------:R-:W-:Y:S01]  /*1c2e0*/  BPT.TRAP 0x1 ;  /* 0x000000040000795c */ /* 0x000fe20000300000 */
.L_x_732:
[----:B------:R-:W2:Y:S01]  /*1c2f0*/  LDL.LU R13, [R1+0x10] ;  /* 0x00001000010d7983 */ /* 0x000ea20000300800 */
[----:B0-----:R-:W-:-:S03]  /*1c300*/  MOV R8, 0x400 ;  /* 0x0000040000087802 */ /* 0x001fc60000000f00 */
[----:B------:R-:W3:Y:S01]  /*1c310*/  LDL R3, [R1+0x8] ;  /* 0x0000080001037983 */ /* 0x000ee20000100800 */
[----:B------:R-:W0:Y:S01]  /*1c320*/  S2R R11, SR_CgaCtaId ;  /* 0x00000000000b7919 */ /* 0x000e220000008800 */
[----:B------:R-:W-:Y:S01]  /*1c330*/  R2UR UR9, R2 ;  /* 0x00000000020972ca */ /* 0x000fe200000e0000 */
[----:B------:R-:W-:Y:S01]  /*1c340*/  UIADD3 UR4, UP0, UR38, 0x470, URZ ;  /* 0x0000047026047890 */ /* 0x000fe2000ff1e03f */
[----:B------:R-:W-:Y:S02]  /*1c350*/  R2UR UR13, R5 ;  /* 0x00000000050d72ca */ /* 0x000fe400000e0000 */
[----:B------:R-:W-:Y:S02]  /*1c360*/  R2UR UR12, R4 ;  /* 0x00000000040c72ca */ /* 0x000fe400000e0000 */
        /* <DEDUP_REMOVED lines=11> */
[----:B------:R-:W-:Y:S02]  /*1c420*/  MOV R5, R10 ;  /* 0x0000000a00057202 */ /* 0x000fe40000000f00 */
        /* <DEDUP_REMOVED lines=9> */
.L_x_726:
[----:B------:R-:W-:Y:S05]  /*1c4c0*/  BSYNC B1 ;  /* 0x0000000000017941 */ /* 0x000fea0003800000 */
.L_x_725:
[C---:B------:R-:W-:Y:S01]  /*1c4d0*/  ISETP.GT.AND P0, PT, R6.reuse, 0x1, PT ;  /* 0x000000010600780c */ /* 0x040fe20003f04270 */
[----:B------:R-:W-:-:S12]  /*1c4e0*/  VIADD R6, R6, 0xfffffffe ;  /* 0xfffffffe06067836 */ /* 0x000fd80000000000 */
[----:B------:R-:W-:Y:S05]  /*1c4f0*/  @P0 BRA `(.L_x_733) ;  /* 0xffffffec00e00947 */ /* 0x000fea000383ffff */
.L_x_706:
[----:B------:R-:W-:Y:S05]  /*1c500*/  BSYNC B0 ;  /* 0x0000000000007941 */ /* 0x000fea0003800000 */
.L_x_705:
[----:B------:R-:W1:Y:S01]  /*1c510*/  S2R R2, SR_TID.X ;  /* 0x0000000000027919 */ /* 0x000e620000002100 */
[----:B------:R-:W-:Y:S01]  /*1c520*/  BSSY B0, `(.L_x_734) ;  /* 0x0000010000007945 */ /* 0x000fe20003800000 */
[----:B-1----:R-:W-:-:S04]  /*1c530*/  LOP3.LUT R2, R2, 0x1f, RZ, 0xc0, !PT ;  /* 0x0000001f02027812 */ /* 0x002fc800078ec0ff */
[----:B------:R-:W-:-:S13]  /*1c540*/  ISETP.NE.AND P0, PT, R2, RZ, PT ;  /* 0x000000ff0200720c */ /* 0x000fda0003f05270 */
[----:B------:R-:W-:Y:S05]  /*1c550*/  @P0 BRA `(.L_x_735) ;  /* 0x0000000000300947 */ /* 0x000fea0003800000 */
[----:B------:R-:W1:Y:S01]  /*1c560*/  S2R R3, SR_LANEID ;  /* 0x0000000000037919 */ /* 0x000e620000000000 */
[----:B------:R-:W-:Y:S02]  /*1c570*/  VOTEU.ANY UR4, UPT, PT ;  /* 0x0000000000047886 */ /* 0x000fe400038e0100 */
[----:B------:R-:W1:Y:S08]  /*1c580*/  FLO.U32 R0, UR4 ;  /* 0x0000000400007d00 */ /* 0x000e7000080e0000 */
[----:B------:R-:W2:Y:S01]  /*1c590*/  POPC R7, UR4 ;  /* 0x0000000400077d09 */ /* 0x000ea20008000000 */
[----:B-1----:R-:W-:-:S02]  /*1c5a0*/  ISETP.EQ.U32.AND P0, PT, R0, R3, PT ;  /* 0x000000030000720c */ /* 0x002fc40003f02070 */
[----:B------:R-:W2:Y:S11]  /*1c5b0*/  LDC.64 R2, c[0x0][0xc38] ;  /* 0x00030e00ff027b82 */ /* 0x000eb60000000a00 */
[----:B--2---:R-:W2:Y:S01]  /*1c5c0*/  @P0 ATOMG.E.ADD.STRONG.GPU PT, R3, desc[UR36][R2.64], R7 ;  /* 0x00000007020309a8 */ /* 0x004ea200081ee1e4 */
[----:B------:R-:W1:Y:S02]  /*1c5d0*/  S2R R6, SR_LTMASK ;  /* 0x0000000000067919 */ /* 0x000e640000003900 */
[----:B-1----:R-:W-:-:S04]  /*1c5e0*/  LOP3.LUT R6, R6, UR4, RZ, 0xc0, !PT ;  /* 0x0000000406067c12 */ /* 0x002fc8000f8ec0ff */
[----:B------:R-:W1:Y:S01]  /*1c5f0*/  POPC R9, R6 ;  /* 0x0000000600097309 */ /* 0x000e620000000000 */
[----:B--2---:R-:W1:Y:S02]  /*1c600*/  SHFL.IDX PT, R0, R3, R0, 0x1f ;  /* 0x00001f0003007589 */ /* 0x004e6400000e0000 */
[----:B-1----:R-:W-:-:S07]  /*1c610*/  IADD3 R16, R0, UR40, R9 ;  /* 0x0000002800107c10 */ /* 0x002fce000fffe009 */
.L_x_735:
[----:B------:R-:W-:Y:S05]  /*1c620*/  BSYNC B0 ;  /* 0x0000000000007941 */ /* 0x000fea0003800000 */
.L_x_734:
[----:B------:R-:W-:Y:S04]  /*1c630*/  BSSY B0, `(.L_x_736) ;  /* 0x0000035000007945 */ /* 0x000fe80003800000 */
[----:B------:R-:W-:Y:S05]  /*1c640*/  @!P6 BRA `(.L_x_737) ;  /* 0x0000000000cce947 */ /* 0x000fea0003800000 */
[----:B------:R-:W2:Y:S01]  /*1c650*/  LDL R0, [R1] ;  /* 0x0000000001007983 */ /* 0x000ea20000100800 */
[----:B------:R-:W-:-:S03]  /*1c660*/  MOV R3, 0x400 ;  /* 0x0000040000037802 */ /* 0x000fc60000000f00 */
[----:B------:R-:W3:Y:S01]  /*1c670*/  LDL R2, [R1+0xc] ;  /* 0x00000c0001027983 */ /* 0x000ee20000100800 */
[----:B------:R-:W1:Y:S02]  /*1c680*/  S2R R6, SR_CgaCtaId ;  /* 0x0000000000067919 */ /* 0x000e640000008800 */
[----:B-1----:R-:W-:-:S04]  /*1c690*/  LEA R3, R6, R3, 0x18 ;  /* 0x0000000306037211 */ /* 0x002fc800078ec0ff */
[----:B--2---:R-:W-:Y:S02]  /*1c6a0*/  LEA R0, R0, R3, 0x3 ;  /* 0x0000000300007211 */ /* 0x004fe400078e18ff */
[----:B---3--:R-:W-:-:S04]  /*1c6b0*/  SHF.L.U32 R3, R2, 0x1f, RZ ;  /* 0x0000001f02037819 */ /* 0x008fc800000006ff */
[----:B------:R-:W1:Y:S02]  /*1c6c0*/  SYNCS.PHASECHK.TRANS64.TRYWAIT P0, [R0+URZ+0x34860], R3 ;  /* 0x03486003000075a7 */ /* 0x000e64000800017f */
[----:B-1----:R-:W-:Y:S05]  /*1c6d0*/  @!P0 BRA `(.L_x_738) ;  /* 0x0000001c00f88947 */ /* 0x002fea0003800000 */
.L_x_821:
[----:B------:R-:W2:Y:S01]  /*1c6e0*/  LDL R2, [R1+0x28] ;  /* 0x0000280001027983 */ /* 0x000ea20000100800 */
[----:B------:R-:W3:Y:S02]  /*1c6f0*/  S2R R6, SR_TID.X ;  /* 0x0000000000067919 */ /* 0x000ee40000002100 */
[----:B---3--:R-:W-:-:S04]  /*1c700*/  LOP3.LUT R6, R6, 0x7f, RZ, 0xc0, !PT ;  /* 0x0000007f06067812 */ /* 0x008fc800078ec0ff */
[----:B------:R-:W-:-:S13]  /*1c710*/  ISETP.NE.AND P0, PT, R6, RZ, PT ;  /* 0x000000ff0600720c */ /* 0x000fda0003f05270 */
[----:B-1----:R-:W-:-:S04]  /*1c720*/  @!P0 IMAD.MOV.U32 R3, RZ, RZ, 0x8000 ;  /* 0x00008000ff038424 */ /* 0x002fc800078e00ff */
[----:B------:R1:W-:Y:S01]  /*1c730*/  @!P0 SYNCS.ARRIVE.TRANS64 RZ, [R0+URZ+0x34850], R3 ;  /* 0x0348500300ff89a7 */ /* 0x0003e2000800003f */
[----:B--2---:R-:W-:-:S04]  /*1c740*/  PRMT R2, R2, 0x9910, RZ ;  /* 0x0000991002027816 */ /* 0x004fc800000000ff */
[----:B------:R-:W-:-:S13]  /*1c750*/  ISETP.NE.AND P0, PT, R2, 0x2, PT ;  /* 0x000000020200780c */ /* 0x000fda0003f05270 */
[----:B-1----:R-:W-:Y:S05]  /*1c760*/  @P0 BRA `(.L_x_739) ;  /* 0x0000000000040947 */ /* 0x002fea0003800000 */
[----:B------:R-:W-:Y:S01]  /*1c770*/  BPT.TRAP 0x1 ;  /* 0x000000040000795c */ /* 0x000fe20000300000 */
.L_x_739:
[----:B------:R-:W2:Y:S02]  /*1c780*/  LDL R2, [R1+0x18] ;  /* 0x0000180001027983 */ /* 0x000ea40000100800 */
[----:B--2---:R-:W-:-:S13]  /*1c790*/  LOP3.LUT P0, RZ, R2, 0x40, RZ, 0xc0, !PT ;  /* 0x0000004002ff7812 */ /* 0x004fda000780c0ff */
[----:B------:R-:W-:Y:S05]  /*1c7a0*/  @P0 BRA `(.L_x_740) ;  /* 0x0000000000040947 */ /* 0x000fea0003800000 */
[----:B------:R-:W-:Y:S01]  /*1c7b0*/  BPT.TRAP 0x1 ;  /* 0x000000040000795c */ /* 0x000fe20000300000 */
.L_x_740:
[----:B------:R-:W2:Y:S01]  /*1c7c0*/  LDL.LU R8, [R1+0x8] ;  /* 0x0000080001087983 */ /* 0x000ea20000300800 */
[----:B------:R-:W-:-:S03]  /*1c7d0*/  MOV R6, 0x400 ;  /* 0x0000040000067802 */ /* 0x000fc60000000f00 */
[----:B------:R-:W3:Y:S04]  /*1c7e0*/  LDL R2, [R1] ;  /* 0x0000000001027983 */ /* 0x000ee80000100800 */
        /* <DEDUP_REMOVED lines=11> */
[----:B--2---:R-:W-:Y:S02]  /*1c8a0*/  R2UR UR5, R8 ;  /* 0x00000000080572ca */ /* 0x004fe400000e0000 */
[----:B---3--:R-:W-:Y:S02]  /*1c8b0*/  LEA R2, R2, R6, 0xf ;  /* 0x0000000602027211 */ /* 0x008fe400078e78ff */
[----:B----4-:R-:W-:Y:S02]  /*1c8c0*/  R2UR UR11, R3 ;  /* 0x00000000030b72ca */ /* 0x010fe400000e0000 */
        /* <DEDUP_REMOVED lines=11> */
.L_x_737:
[----:B------:R-:W-:Y:S05]  /*1c980*/  BSYNC B0 ;  /* 0x0000000000007941 */ /* 0x000fea0003800000 */
.L_x_736:
        /* <DEDUP_REMOVED lines=9> */
.L_x_690:
[----:B------:R-:W-:Y:S05]  /*1ca20*/  BSYNC B6 ;  /* 0x0000000000067941 */ /* 0x000fea0003800000 */
.L_x_688:
[----:B------:R-:W-:-:S03]  /*1ca30*/  UMOV UR4, 0xffffffff ;  /* 0xffffffff00047882 */ /* 0x000fc60000000000 */
[----:B------:R-:W-:Y:S05]  /*1ca40*/  BRA.DIV UR4, `(.L_x_741) ;  /* 0x0000001e04307947 */ /* 0x000fea000b800000 */
[----:B------:R2:W3:Y:S04]  /*1ca50*/  SHFL.IDX PT, R4, R16, RZ, 0x1f ;  /* 0x00001fff10047589 */ /* 0x0004e800000e0000 */
[----:B------:R2:W4:Y:S02]  /*1ca60*/  SHFL.IDX PT, R5, R16, 0x1, 0x1f ;  /* 0x00201f0010057f89 */ /* 0x00052400000e0000 */
.L_x_825:
[----:B0----5:R-:W0:Y:S01]  /*1ca70*/  S2R R8, SR_TID.X ;  /* 0x0000000000087919 */ /* 0x021e220000002100 */
[----:B------:R-:W-:Y:S01]  /*1ca80*/  ULDC UR4, c[0x0][0xc14] ;  /* 0x0003050000047ab9 */ /* 0x000fe20000000800 */
[----:B------:R-:W-:Y:S01]  /*1ca90*/  BSSY B0, `(.L_x_742) ;  /* 0x000000b000007945 */ /* 0x000fe20003800000 */
[----:B-1----:R-:W-:Y:S01]  /*1caa0*/  IMAD.U32 R0, RZ, RZ, UR4 ;  /* 0x00000004ff007e24 */ /* 0x002fe2000f8e00ff */
[----:B------:R-:W-:Y:S02]  /*1cab0*/  MOV R2, RZ ;  /* 0x000000ff00027202 */ /* 0x000fe40000000f00 */
[----:B0-----:R-:W-:-:S04]  /*1cac0*/  LOP3.LUT R8, R8, 0x1f, RZ, 0xc0, !PT ;  /* 0x0000001f08087812 */ /* 0x001fc800078ec0ff */
[C---:B------:R-:W-:Y:S02]  /*1cad0*/  ISETP.NE.AND P0, PT, R8.reuse, 0x1f, PT ;  /* 0x0000001f0800780c */ /* 0x040fe40003f05270 */
[----:B------:R-:W-:-:S04]  /*1cae0*/  IADD3 R7, R8, R19, RZ ;  /* 0x0000001308077210 */ /* 0x000fc80007ffe0ff */
[----:B------:R-:W-:-:S13]  /*1caf0*/  ISETP.GE.OR P0, PT, R7, R0, !P0 ;  /* 0x000000000700720c */ /* 0x000fda0004706670 */
[----:B------:R-:W-:Y:S05]  /*1cb00*/  @P0 BRA `(.L_x_743) ;  /* 0x00000000000c0947 */ /* 0x000fea0003800000 */
[----:B------:R-:W0:Y:S02]  /*1cb10*/  LDC.64 R2, c[0x0][0xc58] ;  /* 0x00031600ff027b82 */ /* 0x000e240000000a00 */
[----:B0-----:R-:W-:-:S06]  /*1cb20*/  IMAD.WIDE R2, R7, 0x4, R2 ;  /* 0x0000000407027825 */ /* 0x001fcc00078e0202 */
[----:B------:R0:W5:Y:S02]  /*1cb30*/  LDG.E R2, desc[UR36][R2.64] ;  /* 0x0000002402027981 */ /* 0x000164000c1e1900 */
.L_x_743:
[----:B------:R-:W-:Y:S05]  /*1cb40*/  BSYNC B0 ;  /* 0x0000000000007941 */ /* 0x000fea0003800000 */
.L_x_742:
[----:B------:R-:W-:-:S03]  /*1cb50*/  UMOV UR4, 0xffffffff ;  /* 0xffffffff00047882 */ /* 0x000fc60000000000 */
[----:B------:R-:W-:Y:S05]  /*1cb60*/  BRA.DIV UR4, `(.L_x_744) ;  /* 0x0000001e04347947 */ /* 0x000fea000b800000 */
[----:B-----5:R-:W0:Y:S01]  /*1cb70*/  SHFL.UP PT, R14, R2, 0x1, RZ ;  /* 0x04200000020e7989 */ /* 0x020e2200000e00ff */
[C---:B------:R-:W-:Y:S02]  /*1cb80*/  ISETP.NE.AND P0, PT, R8.reuse, RZ, PT ;  /* 0x000000ff0800720c */ /* 0x040fe40003f05270 */
[----:B------:R-:W-:Y:S02]  /*1cb90*/  ISETP.GE.U32.AND P1, PT, R8, 0x2, PT ;  /* 0x000000020800780c */ /* 0x000fe40003f26070 */
        /* <DEDUP_REMOVED lines=12> */
[----:B0-----:R-:W-:-:S04]  /*1cc60*/  SEL R14, R14, RZ, P1 ;  /* 0x000000ff0e0e7207 */ /* 0x001fc80000800000 */
[----:B------:R-:W-:-:S05]  /*1cc70*/  IADD3 R3, R3, R14, RZ ;  /* 0x0000000e03037210 */ /* 0x000fca0007ffe0ff */
[----:B------:R-:W0:Y:S02]  /*1cc80*/  SHFL.UP PT, R14, R3, 0x10, RZ ;  /* 0x06000000030e7989 */ /* 0x000e2400000e00ff */
[----:B0-----:R-:W-:-:S05]  /*1cc90*/  SEL R6, R14, RZ, P0 ;  /* 0x000000ff0e067207 */ /* 0x001fca0000000000 */
[----:B------:R-:W-:-:S05]  /*1cca0*/  IMAD.IADD R6, R3, 0x1, R6 ;  /* 0x0000000103067824 */ /* 0x000fca00078e0206 */
[----:B------:R0:W1:Y:S02]  /*1ccb0*/  SHFL.IDX PT, R14, R6, 0x1f, 0x1f ;  /* 0x03e01f00060e7f89 */ /* 0x00006400000e0000 */
.L_x_833:
[----:B------:R-:W-:Y:S02]  /*1ccc0*/  ULDC UR4, c[0x0][0xc10] ;  /* 0x0003040000047ab9 */ /* 0x000fe40000000800 */
[----:B--2---:R-:W-:-:S05]  /*1ccd0*/  MOV R16, UR4 ;  /* 0x0000000400107c02 */ /* 0x004fca0008000f00 */
[----:B-1----:R-:W-:-:S04]  /*1cce0*/  IMAD R7, R14, R16, RZ ;  /* 0x000000100e077224 */ /* 0x002fc800078e02ff */
[----:B----4-:R-:W-:-:S05]  /*1ccf0*/  IMAD.IADD R5, R5, 0x1, R7 ;  /* 0x0000000105057824 */ /* 0x010fca00078e0207 */
[----:B---3--:R-:W-:-:S13]  /*1cd00*/  ISETP.GT.AND P0, PT, R5, R4, PT ;  /* 0x000000040500720c */ /* 0x008fda0003f04270 */
[----:B------:R-:W-:Y:S05]  /*1cd10*/  @P0 BRA `(.L_x_745) ;  /* 0x0000000000b40947 */ /* 0x000fea0003800000 */
[----:B------:R-:W1:Y:S02]  /*1cd20*/  LDC R0, c[0x0][0xc14] ;  /* 0x00030500ff007b82 */ /* 0x000e640000000800 */
.L_x_750:
[----:B------:R-:W-:-:S04]  /*1cd30*/  IADD3 R19, R19, 0x1f, RZ ;  /* 0x0000001f13137810 */ /* 0x000fc80007ffe0ff */
[----:B-1----:R-:W-:-:S13]  /*1cd40*/  ISETP.GE.AND P0, PT, R19, R0, PT ;  /* 0x000000001300720c */ /* 0x002fda0003f06270 */
[----:B------:R-:W-:Y:S05]  /*1cd50*/  @P0 BRA `(.L_x_746) ;  /* 0x00000004005c0947 */ /* 0x000fea0003800000 */
[----:B------:R-:W1:Y:S01]  /*1cd60*/  S2R R8, SR_TID.X ;  /* 0x0000000000087919 */ /* 0x000e620000002100 */
[----:B------:R-:W-:Y:S01]  /*1cd70*/  BSSY B0, `(.L_x_747) ;  /* 0x000000a000007945 */ /* 0x000fe20003800000 */
[----:B------:R-:W-:Y:S02]  /*1cd80*/  MOV R2, RZ ;  /* 0x000000ff00027202 */ /* 0x000fe40000000f00 */
[----:B-1----:R-:W-:-:S04]  /*1cd90*/  LOP3.LUT R8, R8, 0x1f, RZ, 0xc0, !PT ;  /* 0x0000001f08087812 */ /* 0x002fc800078ec0ff */
[C---:B------:R-:W-:Y:S01]  /*1cda0*/  ISETP.NE.AND P1, PT, R8.reuse, 0x1f, PT ;  /* 0x0000001f0800780c */ /* 0x040fe20003f25270 */
[----:B------:R-:W-:-:S05]  /*1cdb0*/  IMAD.IADD R7, R8, 0x1, R19 ;  /* 0x0000000108077824 */ /* 0x000fca00078e0213 */
[----:B------:R-:W-:-:S13]  /*1cdc0*/  ISETP.GE.OR P0, PT, R7, R0, !P1 ;  /* 0x000000000700720c */ /* 0x000fda0004f06670 */
[----:B------:R-:W-:Y:S05]  /*1cdd0*/  @P0 BRA `(.L_x_748) ;  /* 0x00000000000c0947 */ /* 0x000fea0003800000 */
[----:B------:R-:W1:Y:S02]  /*1cde0*/  LDC.64 R2, c[0x0][0xc58] ;  /* 0x00031600ff027b82 */ /* 0x000e640000000a00 */
[----:B-1----:R-:W-:-:S06]  /*1cdf0*/  IMAD.WIDE R2, R7, 0x4, R2 ;  /* 0x0000000407027825 */ /* 0x002fcc00078e0202 */
[----:B------:R1:W5:Y:S02]  /*1ce00*/  LDG.E R2, desc[UR36][R2.64] ;  /* 0x0000002402027981 */ /* 0x000364000c1e1900 */
.L_x_748:
[----:B------:R-:W-:Y:S05]  /*1ce10*/  BSYNC B0 ;  /* 0x0000000000007941 */ /* 0x000fea0003800000 */
.L_x_747:
        /* <DEDUP_REMOVED lines=8> */
[----:B------:R-:W1:Y:S02]  /*1cea0*/  SHFL.UP PT, R14, R3, 0x2, RZ ;  /* 0x04400000030e7989 */ /* 0x000e6400000e00ff */
[----:B-1----:R-:W-:Y:S02]  /*1ceb0*/  SEL R14, R14, RZ, P1 ;  /* 0x000000ff0e0e7207 */ /* 0x002fe40000800000 */
[----:B------:R-:W-:Y:S02]  /*1cec0*/  ISETP.GE.U32.AND P1, PT, R8, 0x8, PT ;  /* 0x000000080800780c */ /* 0x000fe40003f26070 */
[----:B------:R-:W-:-:S05]  /*1ced0*/  IADD3 R3, R3, R14, RZ ;  /* 0x0000000e03037210 */ /* 0x000fca0007ffe0ff */
[----:B------:R-:W1:Y:S02]  /*1cee0*/  SHFL.UP PT, R14, R3, 0x4, RZ ;  /* 0x04800000030e7989 */ /* 0x000e6400000e00ff */
[----:B-1----:R-:W-:Y:S02]  /*1cef0*/  SEL R14, R14, RZ, P0 ;  /* 0x000000ff0e0e7207 */ /* 0x002fe40000000000 */
[----:B------:R-:W-:-:S03]  /*1cf00*/  ISETP.GE.U32.AND P0, PT, R8, 0x10, PT ;  /* 0x000000100800780c */ /* 0x000fc60003f06070 */
[----:B------:R-:W-:-:S05]  /*1cf10*/  IMAD.IADD R3, R3, 0x1, R14 ;  /* 0x0000000103037824 */ /* 0x000fca00078e020e */
[----:B------:R-:W1:Y:S02]  /*1cf20*/  SHFL.UP PT, R14, R3, 0x8, RZ ;  /* 0x05000000030e7989 */ /* 0x000e6400000e00ff */
[----:B-1----:R-:W-:-:S04]  /*1cf30*/  SEL R14, R14, RZ, P1 ;  /* 0x000000ff0e0e7207 */ /* 0x002fc80000800000 */
[----:B------:R-:W-:-:S05]  /*1cf40*/  IADD3 R3, R3, R14, RZ ;  /* 0x0000000e03037210 */ /* 0x000fca0007ffe0ff */
[----:B------:R-:W0:Y:S02]  /*1cf50*/  SHFL.UP PT, R14, R3, 0x10, RZ ;  /* 0x06000000030e7989 */ /* 0x000e2400000e00ff */
[----:B0-----:R-:W-:-:S05]  /*1cf60*/  SEL R6, R14, RZ, P0 ;  /* 0x000000ff0e067207 */ /* 0x001fca0000000000 */
[----:B------:R-:W-:-:S05]  /*1cf70*/  IMAD.IADD R6, R3, 0x1, R6 ;  /* 0x0000000103067824 */ /* 0x000fca00078e0206 */
[----:B------:R0:W1:Y:S02]  /*1cf80*/  SHFL.IDX PT, R14, R6, 0x1f, 0x1f ;  /* 0x03e01f00060e7f89 */ /* 0x00006400000e0000 */
.L_x_841:
[----:B------:R-:W-:Y:S02]  /*1cf90*/  ULDC UR4, c[0x0][0xc10] ;  /* 0x0003040000047ab9 */ /* 0x000fe40000000800 */
[----:B------:R-:W-:-:S05]  /*1cfa0*/  MOV R16, UR4 ;  /* 0x0000000400107c02 */ /* 0x000fca0008000f00 */
[----:B-1----:R-:W-:-:S04]  /*1cfb0*/  IMAD R7, R14, R16, RZ ;  /* 0x000000100e077224 */ /* 0x002fc800078e02ff */
[----:B------:R-:W-:-:S05]  /*1cfc0*/  IMAD.IADD R5, R7, 0x1, R5 ;  /* 0x0000000107057824 */ /* 0x000fca00078e0205 */
[----:B------:R-:W-:-:S13]  /*1cfd0*/  ISETP.GT.AND P0, PT, R5, R4, PT ;  /* 0x000000040500720c */ /* 0x000fda0003f04270 */
[----:B------:R-:W-:Y:S05]  /*1cfe0*/  @!P0 BRA `(.L_x_750) ;  /* 0xfffffffc00508947 */ /* 0x000fea000383ffff */
.L_x_745:
[----:B------:R-:W-:Y:S01]  /*1cff0*/  IADD3 R7, -R7, R5, RZ ;  /* 0x0000000507077210 */ /* 0x000fe20007ffe1ff */
[----:B------:R-:W-:-:S04]  /*1d000*/  UMOV UR4, 0xffffffff ;  /* 0xffffffff00047882 */ /* 0x000fc80000000000 */
[----:B------:R-:W-:-:S05]  /*1d010*/  IMAD R3, R6, R16, R7 ;  /* 0x0000001006037224 */ /* 0x000fca00078e0207 */
[----:B------:R-:W-:Y:S01]  /*1d020*/  ISETP.GT.AND P6, PT, R3, R4, PT ;  /* 0x000000040300720c */ /* 0x000fe20003fc4270 */
[----:B------:R-:W-:-:S12]  /*1d030*/  BRA.DIV UR4, `(.L_x_751) ;  /* 0x0000001e04a87947 */ /* 0x000fd8000b800000 */
[----:B------:R-:W-:-:S04]  /*1d040*/  VOTE.ANY R3, PT, !P6 ;  /* 0x0000000000037806 */ /* 0x000fc800070e0100 */
[----:B------:R-:W1:Y:S02]  /*1d050*/  POPC R5, R3 ;  /* 0x0000000300057309 */ /* 0x000e640000000000 */
[----:B-1----:R1:W2:Y:S02]  /*1d060*/  SHFL.IDX PT, R17, R2, R5, 0x1f ;  /* 0x00001f0502117589 */ /* 0x0022a400000e0000 */
.L_x_845:
[----:B------:R-:W-:Y:S01]  /*1d070*/  ISETP.NE.AND P0, PT, R3, RZ, PT ;  /* 0x000000ff0300720c */ /* 0x000fe20003f05270 */
[----:B------:R-:W-:-:S12]  /*1d080*/  IMAD.MOV.U32 R14, RZ, RZ, RZ ;  /* 0x000000ffff0e7224 */ /* 0x000fd800078e00ff */
[----:B------:R-:W-:Y:S05]  /*1d090*/  @!P0 BRA `(.L_x_752) ;  /* 0x0000000000108947 */ /* 0x000fea0003800000 */
[----:B------:R-:W-:Y:S01]  /*1d0a0*/  UMOV UR4, 0xffffffff ;  /* 0xffffffff00047882 */ /* 0x000fe20000000000 */
[----:B------:R-:W-:Y:S02]  /*1d0b0*/  IADD3 R12, R5, -0x1, RZ ;  /* 0xffffffff050c7810 */ /* 0x000fe40007ffe0ff */
[----:B------:R-:W-:Y:S05]  /*1d0c0*/  BRA.DIV UR4, `(.L_x_753) ;  /* 0x0000001e04cc7947 */ /* 0x000fea000b800000 */
[----:B------:R3:W4:Y:S02]  /*1d0d0*/  SHFL.IDX PT, R14, R6, R12, 0x1f ;  /* 0x00001f0c060e7589 */ /* 0x00072400000e0000 */
.L_x_752:
[----:B0-23--:R-:W-:Y:S01]  /*1d0e0*/  IABS R6, R17 ;  /* 0x0000001100067213 */ /* 0x00dfe20000000000 */
[----:B----4-:R-:W-:Y:S02]  /*1d0f0*/  IMAD R16, R14, R16, R7 ;  /* 0x000000100e107224 */ /* 0x010fe400078e0207 */
[----:B------:R-:W-:Y:S01]  /*1d100*/  IMAD.IADD R19, R5, 0x1, R19 ;  /* 0x0000000105137824 */ /* 0x000fe200078e0213 */
[----:B------:R-:W0:Y:S08]  /*1d110*/  I2F.RP R8, R6 ;  /* 0x0000000600087306 */ /* 0x000e300000209400 */
[----:B0-----:R-:W0:Y:S02]  /*1d120*/  MUFU.RCP R8, R8 ;  /* 0x0000000800087308 */ /* 0x001e240000001000 */
[----:B0-----:R-:W-:-:S06]  /*1d130*/  VIADD R9, R8, 0xffffffe ;  /* 0x0ffffffe08097836 */ /* 0x001fcc0000000000 */
[----:B------:R-:W1:Y:S02]  /*1d140*/  F2I.FTZ.U32.TRUNC.NTZ R3, R9 ;  /* 0x0000000900037305 */ /* 0x000e64000021f000 */
[----:B-1----:R-:W-:-:S05]  /*1d150*/  IADD3 R2, RZ, -R3, RZ ;  /* 0x80000003ff027210 */ /* 0x002fca0007ffe0ff */
[----:B------:R-:W-:Y:S02]  /*1d160*/  IMAD R7, R2, R6, RZ ;  /* 0x0000000602077224 */ /* 0x000fe400078e02ff */
[----:B------:R-:W-:-:S04]  /*1d170*/  IMAD.MOV.U32 R2, RZ, RZ, RZ ;  /* 0x000000ffff027224 */ /* 0x000fc800078e00ff */
[----:B------:R-:W-:Y:S01]  /*1d180*/  IMAD.HI.U32 R2, R3, R7, R2 ;  /* 0x0000000703027227 */ /* 0x000fe200078e0002 */
[----:B------:R-:W-:Y:S02]  /*1d190*/  IADD3 R3, R4, -R16, RZ ;  /* 0x8000001004037210 */ /* 0x000fe40007ffe0ff */
[----:B------:R-:W-:Y:S02]  /*1d1a0*/  IABS R7, R17 ;  /* 0x0000001100077213 */ /* 0x000fe40000000000 */
[----:B------:R-:W-:-:S03]  /*1d1b0*/  IABS R4, R3 ;  /* 0x0000000300047213 */ /* 0x000fc60000000000 */
[----:B------:R-:W-:Y:S02]  /*1d1c0*/  IMAD.MOV R7, RZ, RZ, -R7 ;  /* 0x000000ffff077224 */ /* 0x000fe400078e0a07 */
[----:B------:R-:W-:-:S04]  /*1d1d0*/  IMAD.HI.U32 R2, R2, R4, RZ ;  /* 0x0000000402027227 */ /* 0x000fc800078e00ff */
[----:B------:R-:W-:Y:S01]  /*1d1e0*/  IMAD R7, R2, R7, R4 ;  /* 0x0000000702077224 */ /* 0x000fe200078e0204 */
[----:B------:R-:W-:-:S04]  /*1d1f0*/  LOP3.LUT R4, R3, R17, RZ, 0x3c, !PT ;  /* 0x0000001103047212 */ /* 0x000fc800078e3cff */
[----:B------:R-:W-:-:S13]  /*1d200*/  ISETP.GT.U32.AND P0, PT, R6, R7, PT ;  /* 0x000000070600720c */ /* 0x000fda0003f04070 */
[----:B------:R-:W-:Y:S01]  /*1d210*/  @!P0 IADD3 R7, R7, -R6, RZ ;  /* 0x8000000607078210 */ /* 0x000fe20007ffe0ff */
[----:B------:R-:W-:-:S03]  /*1d220*/  @!P0 VIADD R2, R2, 0x1 ;  /* 0x0000000102028836 */ /* 0x000fc60000000000 */
        /* <DEDUP_REMOVED lines=10> */
.L_x_746:
[----:B------:R-:W-:Y:S01]  /*1d2d0*/  UMOV UR4, URZ ;  /* 0x0000003f00047c82 */ /* 0x000fe20008000000 */
[----:B------:R-:W-:Y:S01]  /*1d2e0*/  UMOV UR5, URZ ;  /* 0x0000003f00057c82 */ /* 0x000fe20008000000 */
[----:B------:R-:W-:Y:S01]  /*1d2f0*/  ULDC UR6, c[0x0][0xc14] ;  /* 0x0003050000067ab9 */ /* 0x000fe20000000800 */
[----:B------:R-:W-:Y:S01]  /*1d300*/  IMAD.MOV.U32 R16, RZ, RZ, R4 ;  /* 0x000000ffff107224 */ /* 0x000fe200078e0004 */
[----:B------:R-:W-:Y:S01]  /*1d310*/  MOV R17, UR4 ;  /* 0x0000000400117c02 */ /* 0x000fe20008000f00 */
[----:B------:R-:W-:Y:S01]  /*1d320*/  IMAD.U32 R18, RZ, RZ, UR5 ;  /* 0x00000005ff127e24 */ /* 0x000fe2000f8e00ff */
[----:B------:R-:W-:-:S07]  /*1d330*/  MOV R19, UR6 ;  /* 0x0000000600137c02 */ /* 0x000fce0008000f00 */
.L_x_754:
[----:B------:R-:W1:Y:S01]  /*1d340*/  S2R R2, SR_TID.X ;  /* 0x0000000000027919 */ /* 0x000e620000002100 */
[----:B------:R-:W-:Y:S05]  /*1d350*/  WARPSYNC.ALL ;  /* 0x0000000000007948 */ /* 0x000fea0003800000 */
[----:B------:R-:W-:Y:S01]  /*1d360*/  BAR.SYNC.DEFER_BLOCKING 0x4, 0x120 ;  /* 0x0104800000007b1d */ /* 0x000fe20000010000 */
[----:B-1----:R-:W-:-:S04]  /*1d370*/  LOP3.LUT R2, R2, 0x1f, RZ, 0xc0, !PT ;  /* 0x0000001f02027812 */ /* 0x002fc800078ec0ff */
[----:B------:R-:W-:-:S13]  /*1d380*/  ISETP.NE.AND P0, PT, R2, RZ, PT ;  /* 0x000000ff0200720c */ /* 0x000fda0003f05270 */
[----:B------:R-:W1:Y:S01]  /*1d390*/  @!P0 S2R R3, SR_CgaCtaId ;  /* 0x0000000000038919 */ /* 0x000e620000008800 */
[----:B------:R-:W-:-:S04]  /*1d3a0*/  @!P0 MOV R2, 0x400 ;  /* 0x0000040000028802 */ /* 0x000fc80000000f00 */
[----:B-1----:R-:W-:-:S05]  /*1d3b0*/  @!P0 LEA R2, R3, R2, 0x18 ;  /* 0x0000000203028211 */ /* 0x002fca00078ec0ff */
[----:B------:R2:W-:Y:S01]  /*1d3c0*/  @!P0 STS.128 [R2+0x348d0], R16 ;  /* 0x0348d01002008388 */ /* 0x0005e20000000c00 */
[----:B------:R-:W-:Y:S06]  /*1d3d0*/  BAR.ARV 0x5, 0x120 ;  /* 0x0144800000007b1d */ /* 0x000fec0000002000 */
[----:B------:R-:W-:-:S13]  /*1d3e0*/  ISETP.GE.AND P0, PT, R19, R0, PT ;  /* 0x000000001300720c */ /* 0x000fda0003f06270 */
[----:B------:R-:W-:Y:S05]  /*1d3f0*/  @!P0 BRA `(.L_x_755) ;  /* 0xffffffb000608947 */ /* 0x000fea000383ffff */
.L_x_667:
[----:B0-----:R-:W3:Y:S01]  /*1d400*/  LDL.LU R0, [R1+0x3c] ;  /* 0x00003c0001007983 */ /* 0x001ee20000300800 */
[----:B------:R-:W-:Y:S01]  /*1d410*/  BSSY B0, `(.L_x_756) ;  /* 0x000000b000007945 */ /* 0x000fe20003800000 */
[----:B------:R-:W0:Y:S01]  /*1d420*/  S2R R5, SR_CgaCtaId ;  /* 0x0000000000057919 */ /* 0x000e220000008800 */
[----:B---3--:R-:W-:-:S05]  /*1d430*/  VIADD R0, R0, 0x1 ;  /* 0x0000000100007836 */ /* 0x008fca0000000000 */
[----:B--2---:R-:W-:-:S04]  /*1d440*/  LEA.HI R2, R0, R0, RZ, 0x1 ;  /* 0x0000000000027211 */ /* 0x004fc800078f08ff */
[----:B------:R-:W-:-:S04]  /*1d450*/  LOP3.LUT R3, R2, 0xfffffffe, RZ, 0xc0, !PT ;  /* 0xfffffffe02037812 */ /* 0x000fc800078ec0ff */
[----:B------:R-:W-:Y:S02]  /*1d460*/  IADD3 R3, R0, -R3, RZ ;  /* 0x8000000300037210 */ /* 0x000fe40007ffe0ff */
[----:B------:R-:W-:Y:S02]  /*1d470*/  MOV R0, 0x400 ;  /* 0x0000040000007802 */ /* 0x000fe40000000f00 */
[----:B------:R-:W-:Y:S02]  /*1d480*/  SHF.L.U32 R3, R3, 0x1f, RZ ;  /* 0x0000001f03037819 */ /* 0x000fe400000006ff */
[----:B0-----:R-:W-:-:S04]  /*1d490*/  LEA R0, R5, R0, 0x18 ;  /* 0x0000000005007211 */ /* 0x001fc800078ec0ff */
[----:B------:R-:W0:Y:S02]  /*1d4a0*/  SYNCS.PHASECHK.TRANS64.TRYWAIT P0, [R0+URZ+0x34820], R3 ;  /* 0x03482003000075a7 */ /* 0x000e24000800017f */
[----:B0-----:R-:W-:Y:S05]  /*1d4b0*/  @!P0 BRA `(.L_x_757) ;  /* 0x0000001800f48947 */ /* 0x001fea0003800000 */
.L_x_848:
[----:B------:R-:W-:Y:S05]  /*1d4c0*/  BSYNC B0 ;  /* 0x0000000000007941 */ /* 0x000fea0003800000 */
.L_x_756:
[----:B------:R-:W-:-:S03]  /*1d4d0*/  UMOV UR4, 0xffffffff ;  /* 0xffffffff00047882 */ /* 0x000fc60000000000 */
[----:B------:R-:W-:Y:S05]  /*1d4e0*/  BRA.DIV UR4, `(.L_x_758) ;  /* 0x0000001a04fc7947 */ /* 0x000fea000b800000 */
[----:B------:R-:W1:Y:S02]  /*1d4f0*/  S2R R2, SR_TID.X ;  /* 0x0000000000027919 */ /* 0x000e640000002100 */
[----:B-1----:R-:W-:-:S04]  /*1d500*/  SHF.R.U32.HI R2, RZ, 0x5, R2 ;  /* 0x00000005ff027819 */ /* 0x002fc80000011602 */
[----:B------:R-:W-:-:S05]  /*1d510*/  LOP3.LUT R2, R2, 0x3, RZ, 0xc0, !PT ;  /* 0x0000000302027812 */ /* 0x000fca00078ec0ff */
[----:B------:R1:W2:Y:S02]  /*1d520*/  SHFL.IDX PT, R14, R2, RZ, 0x1f ;  /* 0x00001fff020e7589 */ /* 0x0002a400000e0000 */
.L_x_851:
[----:B--2---:R-:W-:-:S13]  /*1d530*/  ISETP.NE.AND P0, PT, R14, RZ, PT ;  /* 0x000000ff0e00720c */ /* 0x004fda0003f05270 */
[----:B------:R-:W-:Y:S05]  /*1d540*/  @P0 BRA `(.L_x_448) ;  /* 0x0000000000940947 */ /* 0x000fea0003800000 */
[----:B------:R-:W-:-:S03]  /*1d550*/  UMOV UR4, 0xffffffff ;  /* 0xffffffff00047882 */ /* 0x000fc60000000000 */
[----:B------:R-:W-:Y:S05]  /*1d560*/  BRA.DIV UR4, `(.L_x_759) ;  /* 0x0000001e04107947 */ /* 0x000fea000b800000 */
[----:B------:R-:W-:-:S13]  /*1d570*/  ELECT P6, URZ, PT ;  /* 0x00000000003f782f */ /* 0x000fda00038c0000 */
.L_x_854:
[----:B------:R-:W-:Y:S05]  /*1d580*/  @!P6 BRA `(.L_x_448) ;  /* 0x000000000084e947 */ /* 0x000fea0003800000 */
[----:B-1----:R-:W2:Y:S02]  /*1d590*/  LDL.LU R2, [R1+0x38] ;  /* 0x0000380001027983 */ /* 0x002ea40000300800 */
[----:B--2---:R-:W-:-:S04]  /*1d5a0*/  LOP3.LUT R2, R2, 0x2, RZ, 0xfc, !PT ;  /* 0x0000000202027812 */ /* 0x004fc800078efcff */
[----:B------:R-:W-:-:S13]  /*1d5b0*/  ISETP.NE.AND P2, PT, R2, 0x3, PT ;  /* 0x000000030200780c */ /* 0x000fda0003f45270 */
[----:B------:R-:W-:Y:S05]  /*1d5c0*/  @!P2 BRA `(.L_x_760) ;  /* 0x000000000004a947 */ /* 0x000fea0003800000 */
[----:B------:R-:W-:Y:S01]  /*1d5d0*/  BPT.TRAP 0x1 ;  /* 0x000000040000795c */ /* 0x000fe20000300000 */
.L_x_760:
[----:B0-----:R-:W2:Y:S04]  /*1d5e0*/  LDL R3, [R1] ;  /* 0x0000000001037983 */ /* 0x001ea80000100800 */
[----:B------:R-:W3:Y:S01]  /*1d5f0*/  LDL.LU R7, [R1+0xc] ;  /* 0x00000c0001077983 */ /* 0x000ee20000300800 */
[----:B------:R-:W-:-:S05]  /*1d600*/  VIADD R2, R0, 0x34840 ;  /* 0x0003484000027836 */ /* 0x000fca0000000000 */
[C---:B--2---:R-:W-:Y:S01]  /*1d610*/  LEA R6, R3.reuse, R2, 0x3 ;  /* 0x0000000203067211 */ /* 0x044fe200078e18ff */
[----:B------:R-:W-:Y:S01]  /*1d620*/  VIADD R3, R3, 0x1 ;  /* 0x0000000103037836 */ /* 0x000fe20000000000 */
[----:B---3--:R-:W-:-:S04]  /*1d630*/  SHF.L.U32 R5, R7, 0x1f, RZ ;  /* 0x0000001f07057819 */ /* 0x008fc800000006ff */
[C---:B------:R-:W-:Y:S01]  /*1d640*/  ISETP.NE.AND P1, PT, R3.reuse, 0x2, PT ;  /* 0x000000020300780c */ /* 0x040fe20003f25270 */
[----:B------:R-:W0:Y:S03]  /*1d650*/  SYNCS.PHASECHK.TRANS64.TRYWAIT P0, [R6+URZ], R5 ;  /* 0x00000005060075a7 */ /* 0x000e26000800017f */
[----:B------:R-:W-:Y:S02]  /*1d660*/  SEL R4, RZ, 0x1, P1 ;  /* 0x00000001ff047807 */ /* 0x000fe40000800000 */
[----:B------:R-:W-:Y:S02]  /*1d670*/  SEL R3, R3, RZ, P1 ;  /* 0x000000ff03037207 */ /* 0x000fe40000800000 */
[----:B------:R-:W-:Y:S02]  /*1d680*/  LOP3.LUT R4, R7, R4, RZ, 0x3c, !PT ;  /* 0x0000000407047212 */ /* 0x000fe400078e3cff */
[----:B------:R-:W-:-:S02]  /*1d690*/  LEA R7, R3, R2, 0x3 ;  /* 0x0000000203077211 */ /* 0x000fc400078e18ff */
[----:B------:R-:W-:Y:S01]  /*1d6a0*/  SHF.L.U32 R2, R4, 0x1f, RZ ;  /* 0x0000001f04027819 */ /* 0x000fe200000006ff */
[----:B0-----:R-:W-:Y:S06]  /*1d6b0*/  @!P0 BRA `(.L_x_761) ;  /* 0x0000001800dc8947 */ /* 0x001fec0003800000 */
.L_x_855:
[----:B------:R-:W1:Y:S02]  /*1d6c0*/  SYNCS.PHASECHK.TRANS64.TRYWAIT P0, [R7+URZ], R2 ;  /* 0x00000002070075a7 */ /* 0x000e64000800017f */
[----:B-1----:R-:W-:Y:S05]  /*1d6d0*/  @!P0 BRA `(.L_x_762) ;  /* 0x0000001800e88947 */ /* 0x002fea0003800000 */
.L_x_856:
[----:B------:R-:W-:Y:S05]  /*1d6e0*/  @!P2 BRA `(.L_x_763) ;  /* 0x000000000004a947 */ /* 0x000fea0003800000 */
[----:B------:R-:W-:Y:S01]  /*1d6f0*/  BPT.TRAP 0x1 ;  /* 0x000000040000795c */ /* 0x000fe20000300000 */
.L_x_763:
[----:B------:R-:W2:Y:S01]  /*1d700*/  LDL.LU R4, [R1] ;  /* 0x0000000001047983 */ /* 0x000ea20000300800 */
[----:B------:R-:W-:-:S05]  /*1d710*/  VIADD R0, R0, 0x34860 ;  /* 0x0003486000007836 */ /* 0x000fca0000000000 */
[----:B--2---:R-:W-:-:S04]  /*1d720*/  LEA R4, R4, R0, 0x3 ;  /* 0x0000000004047211 */ /* 0x004fc800078e18ff */
[----:B------:R-:W2:Y:S02]  /*1d730*/  SYNCS.PHASECHK.TRANS64.TRYWAIT P0, [R4+URZ], R5 ;  /* 0x00000005040075a7 */ /* 0x000ea4000800017f */
[----:B--2---:R-:W-:Y:S05]  /*1d740*/  @!P0 BRA `(.L_x_764) ;  /* 0x0000001800e08947 */ /* 0x004fea0003800000 */
.L_x_857:
[----:B------:R-:W-:-:S07]  /*1d750*/  IMAD R3, R3, 0x8, R0 ;  /* 0x0000000803037824 */ /* 0x000fce00078e0200 */
.L_x_765:
[----:B---3--:R3:W4:Y:S02]  /*1d760*/  SYNCS.PHASECHK.TRANS64.TRYWAIT P0, [R3+URZ], R2 ;  /* 0x00000002030075a7 */ /* 0x008724000800017f */
[----:B----4-:R-:W-:Y:S05]  /*1d770*/  @!P0 NANOSLEEP.SYNCS 0x989680 ;  /* 0x009896800000895d */ /* 0x010fea0003900000 */
[----:B------:R-:W4:Y:S02]  /*1d780*/  @!P0 SYNCS.PHASECHK.TRANS64 P0, [R3+URZ], R2 ;  /* 0x00000002030085a7 */ /* 0x000f24000800007f */
[----:B----4-:R-:W-:Y:S05]  /*1d790*/  @!P0 BRA `(.L_x_765) ;  /* 0xfffffffc00f08947 */ /* 0x010fea000383ffff */
.L_x_448:
[----:B------:R-:W-:Y:S05]  /*1d7a0*/  BSYNC B7 ;  /* 0x0000000000077941 */ /* 0x000fea0003800000 */
.L_x_445:
[----:B------:R-:W-:Y:S05]  /*1d7b0*/  EXIT ;  /* 0x000000000000794d */ /* 0x000fea0003800000 */
.L_x_466:
[----:B0-----:R0:W1:Y:S02]  /*1d7c0*/  SYNCS.PHASECHK.TRANS64.TRYWAIT P5, [R3+URZ+0x34890], R0 ;  /* 0x03489000030075a7 */ /* 0x00106400080a017f */
[----:B-1----:R-:W-:Y:S05]  /*1d7d0*/  @!P5 NANOSLEEP.SYNCS 0x989680 ;  /* 0x009896800000d95d */ /* 0x002fea0003900000 */
[----:B------:R-:W1:Y:S02]  /*1d7e0*/  @!P5 SYNCS.PHASECHK.TRANS64 P5, [R3+URZ+0x34890], R0 ;  /* 0x034890000300d5a7 */ /* 0x000e6400080a007f */
[----:B-1----:R-:W-:Y:S05]  /*1d7f0*/  @!P5 BRA `(.L_x_466) ;  /* 0xfffffffc00f0d947 */ /* 0x002fea000383ffff */
[----:B------:R-:W-:Y:S05]  /*1d800*/  BRA `(.L_x_766) ;  /* 0xfffffe5c00487947 */ /* 0x000fea000383ffff */
.L_x_520:
[----:B-1----:R1:W3:Y:S02]  /*1d810*/  SYNCS.PHASECHK.TRANS64.TRYWAIT P5, [R3+URZ+0x34890], R0 ;  /* 0x03489000030075a7 */ /* 0x0022e400080a017f */
[----:B---3--:R-:W-:Y:S05]  /*1d820*/  @!P5 NANOSLEEP.SYNCS 0x989680 ;  /* 0x009896800000d95d */ /* 0x008fea0003900000 */
[----:B------:R-:W3:Y:S02]  /*1d830*/  @!P5 SYNCS.PHASECHK.TRANS64 P5, [R3+URZ+0x34890], R0 ;  /* 0x034890000300d5a7 */ /* 0x000ee400080a007f */
[----:B---3--:R-:W-:Y:S05]  /*1d840*/  @!P5 BRA `(.L_x_520) ;  /* 0xfffffffc00f0d947 */ /* 0x008fea000383ffff */
[----:B------:R-:W-:Y:S05]  /*1d850*/  BRA `(.L_x_767) ;  /* 0xfffffe8c00d07947 */ /* 0x000fea000383ffff */
.L_x_545:
[----:B0-----:R0:W1:Y:S02]  /*1d860*/  SYNCS.PHASECHK.TRANS64.TRYWAIT P4, [R3+URZ+0x34890], R0 ;  /* 0x03489000030075a7 */ /* 0x001064000808017f */
[----:B-1----:R-:W-:Y:S05]  /*1d870*/  @!P4 NANOSLEEP.SYNCS 0x989680 ;  /* 0x009896800000c95d */ /* 0x002fea0003900000 */
[----:B------:R-:W1:Y:S02]  /*1d880*/  @!P4 SYNCS.PHASECHK.TRANS64 P4, [R3+URZ+0x34890], R0 ;  /* 0x034890000300c5a7 */ /* 0x000e64000808007f */
[----:B-1----:R-:W-:Y:S05]  /*1d890*/  @!P4 BRA `(.L_x_545) ;  /* 0xfffffffc00f0c947 */ /* 0x002fea000383ffff */
[----:B------:R-:W-:Y:S05]  /*1d8a0*/  BRA `(.L_x_768) ;  /* 0xfffffebc00b07947 */ /* 0x000fea000383ffff */
.L_x_551:
[----:B--2---:R2:W3:Y:S02]  /*1d8b0*/  SYNCS.PHASECHK.TRANS64.TRYWAIT P4, [R3+URZ+0x348b0], R0 ;  /* 0x0348b000030075a7 */ /* 0x0044e4000808017f */
[----:B---3--:R-:W-:Y:S05]  /*1d8c0*/  @!P4 NANOSLEEP.SYNCS 0x989680 ;  /* 0x009896800000c95d */ /* 0x008fea0003900000 */
[----:B------:R-:W3:Y:S02]  /*1d8d0*/  @!P4 SYNCS.PHASECHK.TRANS64 P4, [R3+URZ+0x348b0], R0 ;  /* 0x0348b0000300c5a7 */ /* 0x000ee4000808007f */
[----:B---3--:R-:W-:Y:S05]  /*1d8e0*/  @!P4 BRA `(.L_x_551) ;  /* 0xfffffffc00f0c947 */ /* 0x008fea000383ffff */
[----:B------:R-:W-:Y:S05]  /*1d8f0*/  BRA `(.L_x_769) ;  /* 0xfffffec000b07947 */ /* 0x000fea000383ffff */
.L_x_571:
[----:B------:R-:W-:Y:S01]  /*1d900*/  BSSY B1, `(.L_x_770) ;  /* 0x0000008000017945 */ /* 0x000fe20003800000 */
[----:B------:R-:W-:Y:S01]  /*1d910*/  MOV R13, R38 ;  /* 0x00000026000d7202 */ /* 0x000fe20000000f00 */
[----:B------:R-:W-:Y:S01]  /*1d920*/  IMAD.MOV.U32 R12, RZ, RZ, RZ ;  /* 0x000000ffff0c7224 */ /* 0x000fe200078e00ff */
[----:B------:R-:W-:Y:S01]  /*1d930*/  MOV R11, 0x1c1f ;  /* 0x00001c1f000b7802 */ /* 0x000fe20000000f00 */
[----:B------:R-:W-:-:S07]  /*1d940*/  IMAD.MOV.U32 R15, RZ, RZ, -0x1 ;  /* 0xffffffffff0f7424 */ /* 0x000fce00078e00ff */
[----:B------:R-:W-:Y:S05]  /*1d950*/  WARPSYNC.COLLECTIVE R15, `(.L_x_771) ;  /* 0x000000000f087348 */ /* 0x000fea0003c00000 */
[----:B------:R0:W1:Y:S02]  /*1d960*/  SHFL.IDX P6, R14, R13, R12, R11 ;  /* 0x0000000c0d0e7389 */ /* 0x00006400000c000b */
[----:B01----:R-:W-:Y:S01]  /*1d970*/  ENDCOLLECTIVE ;  /* 0x000000000000791b */ /* 0x003fe20003800000 */
.L_x_771:
[----:B------:R-:W-:Y:S05]  /*1d980*/  BSYNC B1 ;  /* 0x0000000000017941 */ /* 0x000fea0003800000 */
.L_x_770:
[----:B------:R-:W-:Y:S05]  /*1d990*/  BRA `(.L_x_772) ;  /* 0xfffffed400d87947 */ /* 0x000fea000383ffff */
.L_x_572:
        /* <DEDUP_REMOVED lines=8> */
.L_x_774:
[----:B------:R-:W-:Y:S05]  /*1da20*/  BSYNC B1 ;  /* 0x0000000000017941 */ /* 0x000fea0003800000 */
.L_x_773:
[----:B------:R-:W-:Y:S05]  /*1da30*/  BRA `(.L_x_775) ;  /* 0xfffffed400bc7947 */ /* 0x000fea000383ffff */
.L_x_573:
        /* <DEDUP_REMOVED lines=8> */
.L_x_777:
[----:B------:R-:W-:Y:S05]  /*1dac0*/  BSYNC B1 ;  /* 0x0000000000017941 */ /* 0x000fea0003800000 */
.L_x_776:
[----:B------:R-:W-:Y:S05]  /*1dad0*/  BRA `(.L_x_778) ;  /* 0xfffffed400a07947 */ /* 0x000fea000383ffff */
.L_x_574:
        /* <DEDUP_REMOVED lines=8> */
.L_x_780:
[----:B------:R-:W-:Y:S05]  /*1db60*/  BSYNC B1 ;  /* 0x0000000000017941 */ /* 0x000fea0003800000 */
.L_x_779:
[----:B------:R-:W-:Y:S05]  /*1db70*/  BRA `(.L_x_781) ;  /* 0xfffffed400847947 */ /* 0x000fea000383ffff */
.L_x_576:
[----:B0-----:R0:W1:Y:S02]  /*1db80*/  SYNCS.PHASECHK.TRANS64.TRYWAIT P1, [R2+URZ+0x34800], R5 ;  /* 0x03480005020075a7 */ /* 0x001064000802017f */
[----:B-1----:R-:W-:Y:S05]  /*1db90*/  @!P1 NANOSLEEP.SYNCS 0x989680 ;  /* 0x009896800000995d */ /* 0x002fea0003900000 */
[----:B------:R-:W1:Y:S02]  /*1dba0*/  @!P1 SYNCS.PHASECHK.TRANS64 P1, [R2+URZ+0x34800], R5 ;  /* 0x03480005020095a7 */ /* 0x000e64000802007f */
[----:B-1----:R-:W-:Y:S05]  /*1dbb0*/  @!P1 BRA `(.L_x_576) ;  /* 0xfffffffc00f09947 */ /* 0x002fea000383ffff */
[----:B------:R-:W-:Y:S05]  /*1dbc0*/  BRA `(.L_x_782) ;  /* 0xfffffed400c07947 */ /* 0x000fea000383ffff */
.L_x_602:
        /* <DEDUP_REMOVED lines=8> */
.L_x_784:
[----:B------:R-:W-:Y:S05]  /*1dc50*/  BSYNC B1 ;  /* 0x0000000000017941 */ /* 0x000fea0003800000 */
.L_x_783:
[----:B------:R-:W-:Y:S05]  /*1dc60*/  BRA `(.L_x_785) ;  /* 0xfffffefc00347947 */ /* 0x000fea000383ffff */
.L_x_603:
        /* <DEDUP_REMOVED lines=8> */
.L_x_787:
[----:B------:R-:W-:Y:S05]  /*1dcf0*/  BSYNC B1 ;  /* 0x0000000000017941 */ /* 0x000fea0003800000 */
.L_x_786:
[----:B------:R-:W-:Y:S05]  /*1dd00*/  BRA `(.L_x_788) ;  /* 0xfffffefc00187947 */ /* 0x000fea000383ffff */
.L_x_604:
        /* <DEDUP_REMOVED lines=8> */
.L_x_790:
[----:B------:R-:W-:Y:S05]  /*1dd90*/  BSYNC B1 ;  /* 0x0000000000017941 */ /* 0x000fea0003800000 */
.L_x_789:
[----:B------:R-:W-:Y:S05]  /*1dda0*/  BRA `(.L_x_791) ;  /* 0xfffffef800fc7947 */ /* 0x000fea000383ffff */
.L_x_605:
        /* <DEDUP_REMOVED lines=8> */
.L_x_793:
[----:B------:R-:W-:Y:S05]  /*1de30*/  BSYNC B1 ;  /* 0x0000000000017941 */ /* 0x000fea0003800000 */
.L_x_792:
[----:B------:R-:W-:Y:S05]  /*1de40*/  BRA `(.L_x_794) ;  /* 0xfffffef800e07947 */ /* 0x000fea000383ffff */
.L_x_607:
[----:B0-----:R0:W1:Y:S02]  /*1de50*/  SYNCS.PHASECHK.TRANS64.TRYWAIT P0, [R2+URZ+0x34800], R5 ;  /* 0x03480005020075a7 */ /* 0x001064000800017f */
[----:B-1----:R-:W-:Y:S05]  /*1de60*/  @!P0 NANOSLEEP.SYNCS 0x989680 ;  /* 0x009896800000895d */ /* 0x002fea0003900000 */
[----:B------:R-:W1:Y:S02]  /*1de70*/  @!P0 SYNCS.PHASECHK.TRANS64 P0, [R2+URZ+0x34800], R5 ;  /* 0x03480005020085a7 */ /* 0x000e64000800007f */
[----:B-1----:R-:W-:Y:S05]  /*1de80*/  @!P0 BRA `(.L_x_607) ;  /* 0xfffffffc00f08947 */ /* 0x002fea000383ffff */
[----:B------:R-:W-:Y:S05]  /*1de90*/  BRA `(.L_x_795) ;  /* 0xfffffefc001c7947 */ /* 0x000fea000383ffff */
.L_x_621:
[----:B-1----:R1:W2:Y:S02]  /*1dea0*/  SYNCS.PHASECHK.TRANS64.TRYWAIT P2, [R4+URZ+0x34830], R3 ;  /* 0x03483003040075a7 */ /* 0x0022a4000804017f */
[----:B--2---:R-:W-:Y:S05]  /*1deb0*/  @!P2 NANOSLEEP.SYNCS 0x989680 ;  /* 0x009896800000a95d */ /* 0x004fea0003900000 */
[----:B------:R-:W2:Y:S02]  /*1dec0*/  @!P2 SYNCS.PHASECHK.TRANS64 P2, [R4+URZ+0x34830], R3 ;  /* 0x034830030400a5a7 */ /* 0x000ea4000804007f */
[----:B--2---:R-:W-:Y:S05]  /*1ded0*/  @!P2 BRA `(.L_x_621) ;  /* 0xfffffffc00f0a947 */ /* 0x004fea000383ffff */
[----:B------:R-:W-:Y:S05]  /*1dee0*/  BRA `(.L_x_620) ;  /* 0xffffff2000087947 */ /* 0x000fea000383ffff */
.L_x_628:
[----:B-1----:R1:W2:Y:S02]  /*1def0*/  SYNCS.PHASECHK.TRANS64.TRYWAIT P2, [R21+URZ+0x34830], R0 ;  /* 0x03483000150075a7 */ /* 0x0022a4000804017f */
[----:B--2---:R-:W-:Y:S05]  /*1df00*/  @!P2 NANOSLEEP.SYNCS 0x989680 ;  /* 0x009896800000a95d */ /* 0x004fea0003900000 */
[----:B------:R-:W2:Y:S02]  /*1df10*/  @!P2 SYNCS.PHASECHK.TRANS64 P2, [R21+URZ+0x34830], R0 ;  /* 0x034830001500a5a7 */ /* 0x000ea4000804007f */
[----:B--2---:R-:W-:Y:S05]  /*1df20*/  @!P2 BRA `(.L_x_628) ;  /* 0xfffffffc00f0a947 */ /* 0x004fea000383ffff */
[----:B------:R-:W-:Y:S05]  /*1df30*/  BRA `(.L_x_627) ;  /* 0xffffff4800947947 */ /* 0x000fea000383ffff */
.L_x_633:
[----:B---3--:R3:W4:Y:S02]  /*1df40*/  SYNCS.PHASECHK.TRANS64.TRYWAIT P2, [R202+URZ+0x34850], R3 ;  /* 0x03485003ca0075a7 */ /* 0x008724000804017f */
[----:B----4-:R-:W-:Y:S05]  /*1df50*/  @!P2 NANOSLEEP.SYNCS 0x989680 ;  /* 0x009896800000a95d */ /* 0x010fea0003900000 */
[----:B------:R-:W4:Y:S02]  /*1df60*/  @!P2 SYNCS.PHASECHK.TRANS64 P2, [R202+URZ+0x34850], R3 ;  /* 0x03485003ca00a5a7 */ /* 0x000f24000804007f */
[----:B----4-:R-:W-:Y:S05]  /*1df70*/  @!P2 BRA `(.L_x_633) ;  /* 0xfffffffc00f0a947 */ /* 0x010fea000383ffff */
[----:B------:R-:W-:Y:S05]  /*1df80*/  BRA `(.L_x_632) ;  /* 0xffffff5400747947 */ /* 0x000fea000383ffff */
.L_x_639:
[----:B-1----:R1:W2:Y:S02]  /*1df90*/  SYNCS.PHASECHK.TRANS64.TRYWAIT P0, [R13+URZ+0x34850], R4 ;  /* 0x034850040d0075a7 */ /* 0x0022a4000800017f */
[----:B--2---:R-:W-:Y:S05]  /*1dfa0*/  @!P0 NANOSLEEP.SYNCS 0x989680 ;  /* 0x009896800000895d */ /* 0x004fea0003900000 */
[----:B------:R-:W2:Y:S02]  /*1dfb0*/  @!P0 SYNCS.PHASECHK.TRANS64 P0, [R13+URZ+0x34850], R4 ;  /* 0x034850040d0085a7 */ /* 0x000ea4000800007f */
[----:B--2---:R-:W-:Y:S05]  /*1dfc0*/  @!P0 BRA `(.L_x_639) ;  /* 0xfffffffc00f08947 */ /* 0x004fea000383ffff */
[----:B------:R-:W-:Y:S05]  /*1dfd0*/  BRA `(.L_x_638) ;  /* 0xffffff7000947947 */ /* 0x000fea000383ffff */
.L_x_671:
[----:B------:R-:W0:Y:S01]  /*1dfe0*/  S2R R9, SR_TID.X ;  /* 0x0000000000097919 */ /* 0x000e220000002100 */
[----:B------:R-:W-:Y:S01]  /*1dff0*/  BSSY B1, `(.L_x_796) ;  /* 0x000000a000017945 */ /* 0x000fe20003800000 */
[----:B------:R-:W-:Y:S01]  /*1e000*/  IMAD.MOV.U32 R12, RZ, RZ, RZ ;  /* 0x000000ffff0c7224 */ /* 0x000fe200078e00ff */
[----:B------:R-:W-:Y:S01]  /*1e010*/  MOV R11, 0x1f ;  /* 0x0000001f000b7802 */ /* 0x000fe20000000f00 */
[----:B------:R-:W-:Y:S01]  /*1e020*/  IMAD.MOV.U32 R15, RZ, RZ, -0x1 ;  /* 0xffffffffff0f7424 */ /* 0x000fe200078e00ff */
[----:B0-----:R-:W-:-:S04]  /*1e030*/  SHF.R.U32.HI R9, RZ, 0x5, R9 ;  /* 0x00000005ff097819 */ /* 0x001fc80000011609 */
[----:B------:R-:W-:-:S04]  /*1e040*/  LOP3.LUT R9, R9, 0x3, RZ, 0xc0, !PT ;  /* 0x0000000309097812 */ /* 0x000fc800078ec0ff */
[----:B------:R-:W-:-:S07]  /*1e050*/  MOV R13, R9 ;  /* 0x00000009000d7202 */ /* 0x000fce0000000f00 */
[----:B-----5:R-:W-:Y:S05]  /*1e060*/  WARPSYNC.COLLECTIVE R15, `(.L_x_797) ;  /* 0x000000000f087348 */ /* 0x020fea0003c00000 */
[----:B------:R0:W1:Y:S02]  /*1e070*/  SHFL.IDX P6, R14, R13, R12, R11 ;  /* 0x0000000c0d0e7389 */ /* 0x00006400000c000b */
[----:B01---5:R-:W-:Y:S01]  /*1e080*/  ENDCOLLECTIVE ;  /* 0x000000000000791b */ /* 0x023fe20003800000 */
.L_x_797:
[----:B------:R-:W-:Y:S05]  /*1e090*/  BSYNC B1 ;  /* 0x0000000000017941 */ /* 0x000fea0003800000 */
.L_x_796:
[----:B------:R-:W-:Y:S05]  /*1e0a0*/  BRA `(.L_x_798) ;  /* 0xffffffa800b87947 */ /* 0x000fea000383ffff */
.L_x_672:
[----:B------:R-:W-:Y:S01]  /*1e0b0*/  BSSY B1, `(.L_x_799) ;  /* 0x0000006000017945 */ /* 0x000fe20003800000 */
[----:B------:R-:W-:-:S07]  /*1e0c0*/  MOV R15, 0xffffffff ;  /* 0xffffffff000f7802 */ /* 0x000fce0000000f00 */
[----:B-----5:R-:W-:Y:S05]  /*1e0d0*/  WARPSYNC.COLLECTIVE R15, `(.L_x_800) ;  /* 0x000000000f0c7348 */ /* 0x020fea0003c00000 */
[----:B------:R-:W-:Y:S02]  /*1e0e0*/  ELECT P6, UR62, PT ;  /* 0x00000000003e782f */ /* 0x000fe400038c0000 */
[----:B------:R-:W-:Y:S01]  /*1e0f0*/  MOV R14, UR62 ;  /* 0x0000003e000e7c02 */ /* 0x000fe20008000f00 */
[----:B-----5:R-:W-:Y:S10]  /*1e100*/  ENDCOLLECTIVE ;  /* 0x000000000000791b */ /* 0x020ff40003800000 */
.L_x_800:
[----:B------:R-:W-:Y:S05]  /*1e110*/  BSYNC B1 ;  /* 0x0000000000017941 */ /* 0x000fea0003800000 */
.L_x_799:
[----:B------:R-:W-:Y:S05]  /*1e120*/  BRA `(.L_x_801) ;  /* 0xffffffa800a47947 */ /* 0x000fea000383ffff */
.L_x_674:
[----:B0-----:R0:W1:Y:S02]  /*1e130*/  SYNCS.PHASECHK.TRANS64.TRYWAIT P0, [R9+URZ+0x34820], R5 ;  /* 0x03482005090075a7 */ /* 0x001064000800017f */
[----:B-1----:R-:W-:Y:S05]  /*1e140*/  @!P0 NANOSLEEP.SYNCS 0x989680 ;  /* 0x009896800000895d */ /* 0x002fea0003900000 */
[----:B------:R-:W1:Y:S02]  /*1e150*/  @!P0 SYNCS.PHASECHK.TRANS64 P0, [R9+URZ+0x34820], R5 ;  /* 0x03482005090085a7 */ /* 0x000e64000800007f */
[----:B-1----:R-:W-:Y:S05]  /*1e160*/  @!P0 BRA `(.L_x_674) ;  /* 0xfffffffc00f08947 */ /* 0x002fea000383ffff */
[----:B------:R-:W-:Y:S05]  /*1e170*/  BRA `(.L_x_802) ;  /* 0xffffffa800c07947 */ /* 0x000fea000383ffff */
.L_x_677:
[----:B0-----:R0:W1:Y:S02]  /*1e180*/  SYNCS.PHASECHK.TRANS64.TRYWAIT P0, [R5+URZ+0x348a0], R7 ;  /* 0x0348a007050075a7 */ /* 0x001064000800017f */
[----:B-1----:R-:W-:Y:S05]  /*1e190*/  @!P0 NANOSLEEP.SYNCS 0x989680 ;  /* 0x009896800000895d */ /* 0x002fea0003900000 */
[----:B------:R-:W1:Y:S02]  /*1e1a0*/  @!P0 SYNCS.PHASECHK.TRANS64 P0, [R5+URZ+0x348a0], R7 ;  /* 0x0348a007050085a7 */ /* 0x000e64000800007f */
[----:B-1----:R-:W-:Y:S05]  /*1e1b0*/  @!P0 BRA `(.L_x_677) ;  /* 0xfffffffc00f08947 */ /* 0x002fea000383ffff */
[----:B------:R-:W-:Y:S05]  /*1e1c0*/  BRA `(.L_x_803) ;  /* 0xffffffa800d07947 */ /* 0x000fea000383ffff */
.L_x_679:
[----:B-1----:R1:W2:Y:S02]  /*1e1d0*/  SYNCS.PHASECHK.TRANS64.TRYWAIT P0, [R5+URZ+0x348c0], R7 ;  /* 0x0348c007050075a7 */ /* 0x0022a4000800017f */
[----:B--2---:R-:W-:Y:S05]  /*1e1e0*/  @!P0 NANOSLEEP.SYNCS 0x989680 ;  /* 0x009896800000895d */ /* 0x004fea0003900000 */
[----:B------:R-:W2:Y:S02]  /*1e1f0*/  @!P0 SYNCS.PHASECHK.TRANS64 P0, [R5+URZ+0x348c0], R7 ;  /* 0x0348c007050085a7 */ /* 0x000ea4000800007f */
[----:B--2---:R-:W-:Y:S05]  /*1e200*/  @!P0 BRA `(.L_x_679) ;  /* 0xfffffffc00f08947 */ /* 0x004fea000383ffff */
[----:B------:R-:W-:Y:S05]  /*1e210*/  BRA `(.L_x_804) ;  /* 0xffffffac00607947 */ /* 0x000fea000383ffff */
.L_x_683:
[----:B0-----:R0:W1:Y:S02]  /*1e220*/  SYNCS.PHASECHK.TRANS64.TRYWAIT P0, [R6+URZ+0x348a0], R7 ;  /* 0x0348a007060075a7 */ /* 0x001064000800017f */
[----:B-1----:R-:W-:Y:S05]  /*1e230*/  @!P0 NANOSLEEP.SYNCS 0x989680 ;  /* 0x009896800000895d */ /* 0x002fea0003900000 */
[----:B------:R-:W1:Y:S02]  /*1e240*/  @!P0 SYNCS.PHASECHK.TRANS64 P0, [R6+URZ+0x348a0], R7 ;  /* 0x0348a007060085a7 */ /* 0x000e64000800007f */
[----:B-1----:R-:W-:Y:S05]  /*1e250*/  @!P0 BRA `(.L_x_683) ;  /* 0xfffffffc00f08947 */ /* 0x002fea000383ffff */
[----:B------:R-:W-:Y:S05]  /*1e260*/  BRA `(.L_x_805) ;  /* 0xffffffb0003c7947 */ /* 0x000fea000383ffff */
.L_x_685:
[----:B-1----:R1:W2:Y:S02]  /*1e270*/  SYNCS.PHASECHK.TRANS64.TRYWAIT P1, [R6+URZ+0x348c0], R7 ;  /* 0x0348c007060075a7 */ /* 0x0022a4000802017f */
[----:B--2---:R-:W-:Y:S05]  /*1e280*/  @!P1 NANOSLEEP.SYNCS 0x989680 ;  /* 0x009896800000995d */ /* 0x004fea0003900000 */
[----:B------:R-:W2:Y:S02]  /*1e290*/  @!P1 SYNCS.PHASECHK.TRANS64 P1, [R6+URZ+0x348c0], R7 ;  /* 0x0348c007060095a7 */ /* 0x000ea4000802007f */
[----:B--2---:R-:W-:Y:S05]  /*1e2a0*/  @!P1 BRA `(.L_x_685) ;  /* 0xfffffffc00f09947 */ /* 0x004fea000383ffff */
[----:B------:R-:W-:Y:S05]  /*1e2b0*/  BRA `(.L_x_806) ;  /* 0xffffffb000c47947 */ /* 0x000fea000383ffff */
.L_x_697:
[----:B------:R-:W0:Y:S01]  /*1e2c0*/  S2R R3, SR_TID.X ;  /* 0x0000000000037919 */ /* 0x000e220000002100 */
[----:B------:R-:W-:Y:S01]  /*1e2d0*/  BSSY B0, `(.L_x_807) ;  /* 0x000000a000007945 */ /* 0x000fe20003800000 */
[----:B------:R-:W-:Y:S01]  /*1e2e0*/  MOV R12, RZ ;  /* 0x000000ff000c7202 */ /* 0x000fe20000000f00 */
[----:B------:R-:W-:Y:S01]  /*1e2f0*/  IMAD.MOV.U32 R11, RZ, RZ, 0x1f ;  /* 0x0000001fff0b7424 */ /* 0x000fe200078e00ff */
[----:B------:R-:W-:Y:S02]  /*1e300*/  MOV R15, 0xffffffff ;  /* 0xffffffff000f7802 */ /* 0x000fe40000000f00 */
[----:B0-----:R-:W-:-:S04]  /*1e310*/  SHF.R.U32.HI R3, RZ, 0x5, R3 ;  /* 0x00000005ff037819 */ /* 0x001fc80000011603 */
[----:B------:R-:W-:-:S05]  /*1e320*/  LOP3.LUT R3, R3, 0x3, RZ, 0xc0, !PT ;  /* 0x0000000303037812 */ /* 0x000fca00078ec0ff */
[----:B------:R-:W-:-:S07]  /*1e330*/  IMAD.MOV.U32 R13, RZ, RZ, R3 ;  /* 0x000000ffff0d7224 */ /* 0x000fce00078e0003 */
[----:B------:R-:W-:Y:S05]  /*1e340*/  WARPSYNC.COLLECTIVE R15, `(.L_x_808) ;  /* 0x000000000f087348 */ /* 0x000fea0003c00000 */
[----:B------:R0:W1:Y:S02]  /*1e350*/  SHFL.IDX P6, R14, R13, R12, R11 ;  /* 0x0000000c0d0e7389 */ /* 0x00006400000c000b */
[----:B01----:R-:W-:Y:S01]  /*1e360*/  ENDCOLLECTIVE ;  /* 0x000000000000791b */ /* 0x003fe20003800000 */
.L_x_808:
[----:B------:R-:W-:Y:S05]  /*1e370*/  BSYNC B0 ;  /* 0x0000000000007941 */ /* 0x000fea0003800000 */
.L_x_807:
[----:B------:R-:W-:Y:S05]  /*1e380*/  BRA `(.L_x_809) ;  /* 0xffffffbc00c47947 */ /* 0x000fea000383ffff */
.L_x_698:
[----:B------:R-:W-:Y:S01]  /*1e390*/  BSSY B0, `(.L_x_810) ;  /* 0x0000006000007945 */ /* 0x000fe20003800000 */
[----:B------:R-:W-:-:S07]  /*1e3a0*/  IMAD.MOV.U32 R15, RZ, RZ, -0x1 ;  /* 0xffffffffff0f7424 */ /* 0x000fce00078e00ff */
[----:B------:R-:W-:Y:S05]  /*1e3b0*/  WARPSYNC.COLLECTIVE R15, `(.L_x_811) ;  /* 0x000000000f0c7348 */ /* 0x000fea0003c00000 */
[----:B------:R-:W-:Y:S02]  /*1e3c0*/  ELECT P6, UR62, PT ;  /* 0x00000000003e782f */ /* 0x000fe400038c0000 */
[----:B------:R-:W-:Y:S01]  /*1e3d0*/  MOV R14, UR62 ;  /* 0x0000003e000e7c02 */ /* 0x000fe20008000f00 */
[----:B------:R-:W-:Y:S10]  /*1e3e0*/  ENDCOLLECTIVE ;  /* 0x000000000000791b */ /* 0x000ff40003800000 */
.L_x_811:
[----:B------:R-:W-:Y:S05]  /*1e3f0*/  BSYNC B0 ;  /* 0x0000000000007941 */ /* 0x000fea0003800000 */
.L_x_810:
[----:B------:R-:W-:Y:S05]  /*1e400*/  BRA `(.L_x_812) ;  /* 0xffffffbc00bc7947 */ /* 0x000fea000383ffff */
.L_x_701:
[----:B0-----:R0:W1:Y:S02]  /*1e410*/  SYNCS.PHASECHK.TRANS64.TRYWAIT P0, [R6+URZ+0x34840], R7 ;  /* 0x03484007060075a7 */ /* 0x001064000800017f */
[----:B-1----:R-:W-:Y:S05]  /*1e420*/  @!P0 NANOSLEEP.SYNCS 0x989680 ;  /* 0x009896800000895d */ /* 0x002fea0003900000 */
[----:B------:R-:W1:Y:S02]  /*1e430*/  @!P0 SYNCS.PHASECHK.TRANS64 P0, [R6+URZ+0x34840], R7 ;  /* 0x03484007060085a7 */ /* 0x000e64000800007f */
[----:B-1----:R-:W-:Y:S05]  /*1e440*/  @!P0 BRA `(.L_x_701) ;  /* 0xfffffffc00f08947 */ /* 0x002fea000383ffff */
[----:B------:R-:W-:Y:S05]  /*1e450*/  BRA `(.L_x_813) ;  /* 0xffffffc0002c7947 */ /* 0x000fea000383ffff */
.L_x_704:
        /* <DEDUP_REMOVED lines=8> */
.L_x_712:
[----:B0-----:R0:W1:Y:S02]  /*1e4e0*/  SYNCS.PHASECHK.TRANS64.TRYWAIT P0, [R7+URZ+0x34840], R8 ;  /* 0x03484008070075a7 */ /* 0x001064000800017f */
[----:B-1----:R-:W-:Y:S05]  /*1e4f0*/  @!P0 NANOSLEEP.SYNCS 0x989680 ;  /* 0x009896800000895d */ /* 0x002fea0003900000 */
[----:B------:R-:W1:Y:S02]  /*1e500*/  @!P0 SYNCS.PHASECHK.TRANS64 P0, [R7+URZ+0x34840], R8 ;  /* 0x03484008070085a7 */ /* 0x000e64000800007f */
[----:B-1----:R-:W-:Y:S05]  /*1e510*/  @!P0 BRA `(.L_x_712) ;  /* 0xfffffffc00f08947 */ /* 0x002fea000383ffff */
[----:B------:R-:W-:Y:S05]  /*1e520*/  BRA `(.L_x_815) ;  /* 0xffffffc8003c7947 */ /* 0x000fea000383ffff */
.L_x_714:
[----:B0-----:R0:W1:Y:S02]  /*1e530*/  SYNCS.PHASECHK.TRANS64.TRYWAIT P0, [R7+URZ+0x34860], R8 ;  /* 0x03486008070075a7 */ /* 0x001064000800017f */
[----:B-1----:R-:W-:Y:S05]  /*1e540*/  @!P0 NANOSLEEP.SYNCS 0x989680 ;  /* 0x009896800000895d */ /* 0x002fea0003900000 */
[----:B------:R-:W1:Y:S02]  /*1e550*/  @!P0 SYNCS.PHASECHK.TRANS64 P0, [R7+URZ+0x34860], R8 ;  /* 0x03486008070085a7 */ /* 0x000e64000800007f */
[----:B-1----:R-:W-:Y:S05]  /*1e560*/  @!P0 BRA `(.L_x_714) ;  /* 0xfffffffc00f08947 */ /* 0x002fea000383ffff */
[----:B------:R-:W-:Y:S05]  /*1e570*/  BRA `(.L_x_816) ;  /* 0xffffffc800e87947 */ /* 0x000fea000383ffff */
.L_x_720:
[----:B-1----:R1:W2:Y:S02]  /*1e580*/  SYNCS.PHASECHK.TRANS64.TRYWAIT P0, [R2+URZ+0x34840], R3 ;  /* 0x03484003020075a7 */ /* 0x0022a4000800017f */
[----:B--2---:R-:W-:Y:S05]  /*1e590*/  @!P0 NANOSLEEP.SYNCS 0x989680 ;  /* 0x009896800000895d */ /* 0x004fea0003900000 */
[----:B------:R-:W2:Y:S02]  /*1e5a0*/  @!P0 SYNCS.PHASECHK.TRANS64 P0, [R2+URZ+0x34840], R3 ;  /* 0x03484003020085a7 */ /* 0x000ea4000800007f */
[----:B--2---:R-:W-:Y:S05]  /*1e5b0*/  @!P0 BRA `(.L_x_720) ;  /* 0xfffffffc00f08947 */ /* 0x004fea000383ffff */
[----:B------:R-:W-:Y:S05]  /*1e5c0*/  BRA `(.L_x_817) ;  /* 0xffffffd000487947 */ /* 0x000fea000383ffff */
.L_x_722:
[----:B0-----:R0:W1:Y:S02]  /*1e5d0*/  SYNCS.PHASECHK.TRANS64.TRYWAIT P0, [R2+URZ+0x34860], R3 ;  /* 0x03486003020075a7 */ /* 0x001064000800017f */
[----:B-1----:R-:W-:Y:S05]  /*1e5e0*/  @!P0 NANOSLEEP.SYNCS 0x989680 ;  /* 0x009896800000895d */ /* 0x002fea0003900000 */
[----:B------:R-:W1:Y:S02]  /*1e5f0*/  @!P0 SYNCS.PHASECHK.TRANS64 P0, [R2+URZ+0x34860], R3 ;  /* 0x03486003020085a7 */ /* 0x000e64000800007f */
[----:B-1----:R-:W-:Y:S05]  /*1e600*/  @!P0 BRA `(.L_x_722) ;  /* 0xfffffffc00f08947 */ /* 0x002fea000383ffff */
[----:B------:R-:W-:Y:S05]  /*1e610*/  BRA `(.L_x_818) ;  /* 0xffffffd000f47947 */ /* 0x000fea000383ffff */
.L_x_728:
[----:B--2---:R2:W3:Y:S02]  /*1e620*/  SYNCS.PHASECHK.TRANS64.TRYWAIT P0, [R2+URZ+0x34840], R3 ;  /* 0x03484003020075a7 */ /* 0x0044e4000800017f */
[----:B---3--:R-:W-:Y:S05]  /*1e630*/  @!P0 NANOSLEEP.SYNCS 0x989680 ;  /* 0x009896800000895d */ /* 0x008fea0003900000 */
[----:B------:R-:W3:Y:S02]  /*1e640*/  @!P0 SYNCS.PHASECHK.TRANS64 P0, [R2+URZ+0x34840], R3 ;  /* 0x03484003020085a7 */ /* 0x000ee4000800007f */
[----:B---3--:R-:W-:Y:S05]  /*1e650*/  @!P0 BRA `(.L_x_728) ;  /* 0xfffffffc00f08947 */ /* 0x008fea000383ffff */
[----:B------:R-:W-:Y:S05]  /*1e660*/  BRA `(.L_x_819) ;  /* 0xffffffd8002c7947 */ /* 0x000fea000383ffff */
.L_x_730:
[----:B0-----:R0:W1:Y:S02]  /*1e670*/  SYNCS.PHASECHK.TRANS64.TRYWAIT P0, [R2+URZ+0x34860], R8 ;  /* 0x03486008020075a7 */ /* 0x001064000800017f */
[----:B-1----:R-:W-:Y:S05]  /*1e680*/  @!P0 NANOSLEEP.SYNCS 0x989680 ;  /* 0x009896800000895d */ /* 0x002fea0003900000 */
[----:B------:R-:W1:Y:S02]  /*1e690*/  @!P0 SYNCS.PHASECHK.TRANS64 P0, [R2+URZ+0x34860], R8 ;  /* 0x03486008020085a7 */ /* 0x000e64000800007f */
[----:B-1----:R-:W-:Y:S05]  /*1e6a0*/  @!P0 BRA `(.L_x_730) ;  /* 0xfffffffc00f08947 */ /* 0x002fea000383ffff */
[----:B------:R-:W-:Y:S05]  /*1e6b0*/  BRA `(.L_x_820) ;  /* 0xffffffd800d47947 */ /* 0x000fea000383ffff */
.L_x_738:
[----:B-1----:R1:W2:Y:S02]  /*1e6c0*/  SYNCS.PHASECHK.TRANS64.TRYWAIT P0, [R0+URZ+0x34860], R3 ;  /* 0x03486003000075a7 */ /* 0x0022a4000800017f */
[----:B--2---:R-:W-:Y:S05]  /*1e6d0*/  @!P0 NANOSLEEP.SYNCS 0x989680 ;  /* 0x009896800000895d */ /* 0x004fea0003900000 */
[----:B------:R-:W2:Y:S02]  /*1e6e0*/  @!P0 SYNCS.PHASECHK.TRANS64 P0, [R0+URZ+0x34860], R3 ;  /* 0x03486003000085a7 */ /* 0x000ea4000800007f */
[----:B--2---:R-:W-:Y:S05]  /*1e6f0*/  @!P0 BRA `(.L_x_738) ;  /* 0xfffffffc00f08947 */ /* 0x004fea000383ffff */
[----:B------:R-:W-:Y:S05]  /*1e700*/  BRA `(.L_x_821) ;  /* 0xffffffdc00f47947 */ /* 0x000fea000383ffff */
.L_x_741:
[----:B------:R-:W-:Y:S01]  /*1e710*/  BSSY B0, `(.L_x_822) ;  /* 0x0000008000007945 */ /* 0x000fe20003800000 */
[----:B0-----:R-:W-:Y:S01]  /*1e720*/  MOV R13, R16 ;  /* 0x00000010000d7202 */ /* 0x001fe20000000f00 */
[----:B------:R-:W-:Y:S01]  /*1e730*/  IMAD.MOV.U32 R12, RZ, RZ, RZ ;  /* 0x000000ffff0c7224 */ /* 0x000fe200078e00ff */
[----:B------:R-:W-:Y:S01]  /*1e740*/  MOV R11, 0x1f ;  /* 0x0000001f000b7802 */ /* 0x000fe20000000f00 */
[----:B------:R-:W-:-:S07]  /*1e750*/  IMAD.MOV.U32 R15, RZ, RZ, -0x1 ;  /* 0xffffffffff0f7424 */ /* 0x000fce00078e00ff */
[----:B-1---5:R-:W-:Y:S05]  /*1e760*/  WARPSYNC.COLLECTIVE R15, `(.L_x_823) ;  /* 0x000000000f087348 */ /* 0x022fea0003c00000 */
[----:B------:R0:W2:Y:S02]  /*1e770*/  SHFL.IDX P6, R14, R13, R12, R11 ;  /* 0x0000000c0d0e7389 */ /* 0x0000a400000c000b */
[----:B012--5:R-:W-:Y:S01]  /*1e780*/  ENDCOLLECTIVE ;  /* 0x000000000000791b */ /* 0x027fe20003800000 */
.L_x_823:
[----:B------:R-:W-:Y:S05]  /*1e790*/  BSYNC B0 ;  /* 0x0000000000007941 */ /* 0x000fea0003800000 */
.L_x_822:
[----:B------:R-:W-:Y:S01]  /*1e7a0*/  IMAD.MOV.U32 R13, RZ, RZ, R16 ;  /* 0x000000ffff0d7224 */ /* 0x000fe200078e0010 */
[----:B------:R-:W-:Y:S01]  /*1e7b0*/  MOV R12, 0x1 ;  /* 0x00000001000c7802 */ /* 0x000fe20000000f00 */
[----:B------:R-:W-:Y:S01]  /*1e7c0*/  IMAD.MOV.U32 R11, RZ, RZ, 0x1f ;  /* 0x0000001fff0b7424 */ /* 0x000fe200078e00ff */
[----:B------:R-:W-:Y:S02]  /*1e7d0*/  MOV R15, 0xffffffff ;  /* 0xffffffff000f7802 */ /* 0x000fe40000000f00 */
[----:B------:R-:W-:-:S07]  /*1e7e0*/  MOV R4, R14 ;  /* 0x0000000e00047202 */ /* 0x000fce0000000f00 */
[----:B------:R-:W-:Y:S05]  /*1e7f0*/  WARPSYNC.COLLECTIVE R15, `(.L_x_824) ;  /* 0x000000000f087348 */ /* 0x000fea0003c00000 */
[----:B------:R0:W1:Y:S02]  /*1e800*/  SHFL.IDX P6, R14, R13, R12, R11 ;  /* 0x0000000c0d0e7389 */ /* 0x00006400000c000b */
[----:B01----:R-:W-:Y:S01]  /*1e810*/  ENDCOLLECTIVE ;  /* 0x000000000000791b */ /* 0x003fe20003800000 */
.L_x_824:
[----:B------:R-:W-:Y:S01]  /*1e820*/  IMAD.MOV.U32 R5, RZ, RZ, R14 ;  /* 0x000000ffff057224 */ /* 0x000fe200078e000e */
[----:B------:R-:W-:Y:S06]  /*1e830*/  BRA `(.L_x_825) ;  /* 0xffffffe0008c7947 */ /* 0x000fec000383ffff */
.L_x_744:
[----:B------:R-:W-:Y:S01]  /*1e840*/  BSSY B0, `(.L_x_826) ;  /* 0x0000008000007945 */ /* 0x000fe20003800000 */
[----:B-----5:R-:W-:Y:S01]  /*1e850*/  MOV R13, R2 ;  /* 0x00000002000d7202 */ /* 0x020fe20000000f00 */
[----:B------:R-:W-:Y:S01]  /*1e860*/  IMAD.MOV.U32 R12, RZ, RZ, 0x1 ;  /* 0x00000001ff0c7424 */ /* 0x000fe200078e00ff */
[----:B------:R-:W-:Y:S01]  /*1e870*/  MOV R11, RZ ;  /* 0x000000ff000b7202 */ /* 0x000fe20000000f00 */
[----:B------:R-:W-:-:S07]  /*1e880*/  IMAD.MOV.U32 R15, RZ, RZ, -0x1 ;  /* 0xffffffffff0f7424 */ /* 0x000fce00078e00ff */
[----:B0-234-:R-:W-:Y:S05]  /*1e890*/  WARPSYNC.COLLECTIVE R15, `(.L_x_827) ;  /* 0x000000000f087348 */ /* 0x01dfea0003c00000 */
[----:B------:R1:W0:Y:S02]  /*1e8a0*/  SHFL.UP P6, R14, R13, R12, R11 ;  /* 0x0400000c0d0e7389 */ /* 0x00022400000c000b */
[----:B01234-:R-:W-:Y:S01]  /*1e8b0*/  ENDCOLLECTIVE ;  /* 0x000000000000791b */ /* 0x01ffe20003800000 */
.L_x_827:
[----:B------:R-:W-:Y:S05]  /*1e8c0*/  BSYNC B0 ;  /* 0x0000000000007941 */ /* 0x000fea0003800000 */
.L_x_826:
[----:B------:R-:W-:Y:S01]  /*1e8d0*/  ISETP.NE.AND P0, PT, R8, RZ, PT ;  /* 0x000000ff0800720c */ /* 0x000fe20003f05270 */
[----:B------:R-:W-:Y:S01]  /*1e8e0*/  IMAD.MOV.U32 R11, RZ, RZ, RZ ;  /* 0x000000ffff0b7224 */ /* 0x000fe200078e00ff */
[----:B------:R-:W-:Y:S02]  /*1e8f0*/  MOV R12, 0x2 ;  /* 0x00000002000c7802 */ /* 0x000fe40000000f00 */
[----:B------:R-:W-:Y:S02]  /*1e900*/  SEL R3, R14, RZ, P0 ;  /* 0x000000ff0e037207 */ /* 0x000fe40000000000 */
[----:B------:R-:W-:Y:S02]  /*1e910*/  MOV R15, 0xffffffff ;  /* 0xffffffff000f7802 */ /* 0x000fe40000000f00 */
[----:B------:R-:W-:Y:S02]  /*1e920*/  IADD3 R3, R2, R3, RZ ;  /* 0x0000000302037210 */ /* 0x000fe40007ffe0ff */
[----:B------:R-:W-:-:S03]  /*1e930*/  ISETP.GE.U32.AND P0, PT, R8, 0x2, PT ;  /* 0x000000020800780c */ /* 0x000fc60003f06070 */
[----:B------:R-:W-:-:S10]  /*1e940*/  IMAD.MOV.U32 R13, RZ, RZ, R3 ;  /* 0x000000ffff0d7224 */ /* 0x000fd400078e0003 */
[----:B------:R-:W-:Y:S05]  /*1e950*/  WARPSYNC.COLLECTIVE R15, `(.L_x_828) ;  /* 0x000000000f087348 */ /* 0x000fea0003c00000 */
[----:B------:R0:W1:Y:S02]  /*1e960*/  SHFL.UP P6, R14, R13, R12, R11 ;  /* 0x0400000c0d0e7389 */ /* 0x00006400000c000b */
[----:B01----:R-:W-:Y:S01]  /*1e970*/  ENDCOLLECTIVE ;  /* 0x000000000000791b */ /* 0x003fe20003800000 */
.L_x_828:
[----:B------:R-:W-:Y:S01]  /*1e980*/  IMAD.MOV.U32 R12, RZ, RZ, 0x4 ;  /* 0x00000004ff0c7424 */ /* 0x000fe200078e00ff */
[----:B------:R-:W-:Y:S02]  /*1e990*/  SEL R14, R14, RZ, P0 ;  /* 0x000000ff0e0e7207 */ /* 0x000fe40000000000 */
[----:B------:R-:W-:-:S03]  /*1e9a0*/  ISETP.GE.U32.AND P0, PT, R8, 0x4, PT ;  /* 0x000000040800780c */ /* 0x000fc60003f06070 */
[----:B------:R-:W-:-:S05]  /*1e9b0*/  IMAD.IADD R3, R3, 0x1, R14 ;  /* 0x0000000103037824 */ /* 0x000fca00078e020e */
[----:B------:R-:W-:-:S07]  /*1e9c0*/  MOV R13, R3 ;  /* 0x00000003000d7202 */ /* 0x000fce0000000f00 */
[----:B------:R-:W-:Y:S05]  /*1e9d0*/  WARPSYNC.COLLECTIVE R15, `(.L_x_829) ;  /* 0x000000000f087348 */ /* 0x000fea0003c00000 */
[----:B------:R0:W1:Y:S02]  /*1e9e0*/  SHFL.UP P6, R14, R13, R12, R11 ;  /* 0x0400000c0d0e7389 */ /* 0x00006400000c000b */
[----:B01----:R-:W-:Y:S01]  /*1e9f0*/  ENDCOLLECTIVE ;  /* 0x000000000000791b */ /* 0x003fe20003800000 */
.L_x_829:
[----:B------:R-:W-:Y:S02]  /*1ea00*/  MOV R12, 0x8 ;  /* 0x00000008000c7802 */ /* 0x000fe40000000f00 */
[----:B------:R-:W-:Y:S02]  /*1ea10*/  SEL R14, R14, RZ, P0 ;  /* 0x000000ff0e0e7207 */ /* 0x000fe40000000000 */
[----:B------:R-:W-:Y:S02]  /*1ea20*/  ISETP.GE.U32.AND P0, PT, R8, 0x8, PT ;  /* 0x000000080800780c */ /* 0x000fe40003f06070 */
[----:B------:R-:W-:-:S05]  /*1ea30*/  IADD3 R3, R3, R14, RZ ;  /* 0x0000000e03037210 */ /* 0x000fca0007ffe0ff */
[----:B------:R-:W-:-:S07]  /*1ea40*/  IMAD.MOV.U32 R13, RZ, RZ, R3 ;  /* 0x000000ffff0d7224 */ /* 0x000fce00078e0003 */
[----:B------:R-:W-:Y:S05]  /*1ea50*/  WARPSYNC.COLLECTIVE R15, `(.L_x_830) ;  /* 0x000000000f087348 */ /* 0x000fea0003c00000 */
[----:B------:R0:W1:Y:S02]  /*1ea60*/  SHFL.UP P6, R14, R13, R12, R11 ;  /* 0x0400000c0d0e7389 */ /* 0x00006400000c000b */
[----:B01----:R-:W-:Y:S01]  /*1ea70*/  ENDCOLLECTIVE ;  /* 0x000000000000791b */ /* 0x003fe20003800000 */
.L_x_830:
        /* <DEDUP_REMOVED lines=8> */
.L_x_831:
[----:B------:R-:W-:Y:S01]  /*1eb00*/  MOV R12, 0x1f ;  /* 0x0000001f000c7802 */ /* 0x000fe20000000f00 */
[----:B------:R-:W-:Y:S01]  /*1eb10*/  IMAD.MOV.U32 R11, RZ, RZ, 0x1f ;  /* 0x0000001fff0b7424 */ /* 0x000fe200078e00ff */
[----:B------:R-:W-:-:S04]  /*1eb20*/  SEL R6, R14, RZ, P0 ;  /* 0x000000ff0e067207 */ /* 0x000fc80000000000 */
[----:B------:R-:W-:-:S05]  /*1eb30*/  IADD3 R6, R3, R6, RZ ;  /* 0x0000000603067210 */ /* 0x000fca0007ffe0ff */
[----:B------:R-:W-:-:S07]  /*1eb40*/  IMAD.MOV.U32 R13, RZ, RZ, R6 ;  /* 0x000000ffff0d7224 */ /* 0x000fce00078e0006 */
[----:B------:R-:W-:Y:S05]  /*1eb50*/  WARPSYNC.COLLECTIVE R15, `(.L_x_832) ;  /* 0x000000000f087348 */ /* 0x000fea0003c00000 */
[----:B------:R0:W1:Y:S02]  /*1eb60*/  SHFL.IDX P6, R14, R13, R12, R11 ;  /* 0x0000000c0d0e7389 */ /* 0x00006400000c000b */
[----:B01----:R-:W-:Y:S01]  /*1eb70*/  ENDCOLLECTIVE ;  /* 0x000000000000791b */ /* 0x003fe20003800000 */
.L_x_832:
[----:B------:R-:W-:Y:S05]  /*1eb80*/  BRA `(.L_x_833) ;  /* 0xffffffe0004c7947 */ /* 0x000fea000383ffff */
.L_x_749:
[----:B------:R-:W-:Y:S01]  /*1eb90*/  BSSY B0, `(.L_x_834) ;  /* 0x0000008000007945 */ /* 0x000fe20003800000 */
[----:B-----5:R-:W-:Y:S01]  /*1eba0*/  MOV R13, R2 ;  /* 0x00000002000d7202 */ /* 0x020fe20000000f00 */
[----:B------:R-:W-:Y:S01]  /*1ebb0*/  IMAD.MOV.U32 R12, RZ, RZ, 0x1 ;  /* 0x00000001ff0c7424 */ /* 0x000fe200078e00ff */
[----:B------:R-:W-:Y:S01]  /*1ebc0*/  MOV R11, RZ ;  /* 0x000000ff000b7202 */ /* 0x000fe20000000f00 */
[----:B------:R-:W-:-:S07]  /*1ebd0*/  IMAD.MOV.U32 R15, RZ, RZ, -0x1 ;  /* 0xffffffffff0f7424 */ /* 0x000fce00078e00ff */
[----:B01----:R-:W-:Y:S05]  /*1ebe0*/  WARPSYNC.COLLECTIVE R15, `(.L_x_835) ;  /* 0x000000000f087348 */ /* 0x003fea0003c00000 */
[----:B------:R2:W3:Y:S02]  /*1ebf0*/  SHFL.UP P6, R14, R13, R12, R11 ;  /* 0x0400000c0d0e7389 */ /* 0x0004e400000c000b */
[----:B0123--:R-:W-:Y:S01]  /*1ec00*/  ENDCOLLECTIVE ;  /* 0x000000000000791b */ /* 0x00ffe20003800000 */
.L_x_835:
[----:B------:R-:W-:Y:S05]  /*1ec10*/  BSYNC B0 ;  /* 0x0000000000007941 */ /* 0x000fea0003800000 */
.L_x_834:
        /* <DEDUP_REMOVED lines=11> */
.L_x_836:
        /* <DEDUP_REMOVED lines=8> */
.L_x_837:
        /* <DEDUP_REMOVED lines=8> */
.L_x_838:
        /* <DEDUP_REMOVED lines=8> */
.L_x_839:
        /* <DEDUP_REMOVED lines=8> */
.L_x_840:
[----:B------:R-:W-:Y:S05]  /*1eed0*/  BRA `(.L_x_841) ;  /* 0xffffffe0002c7947 */ /* 0x000fea000383ffff */
.L_x_751:
[----:B------:R-:W-:Y:S01]  /*1eee0*/  BSSY B0, `(.L_x_842) ;  /* 0x0000006000007945 */ /* 0x000fe20003800000 */
[----:B------:R-:W-:Y:S02]  /*1eef0*/  PLOP3.LUT P6, PT, P6, PT, PT, 0x8, 0x0 ;  /* 0x000000000000781c */ /* 0x000fe400037ce170 */
[----:B------:R-:W-:-:S11]  /*1ef00*/  MOV R15, 0xffffffff ;  /* 0xffffffff000f7802 */ /* 0x000fd60000000f00 */
[----:B0-----:R-:W-:Y:S05]  /*1ef10*/  WARPSYNC.COLLECTIVE R15, `(.L_x_843) ;  /* 0x000000000f087348 */ /* 0x001fea0003c00000 */
[----:B------:R-:W-:Y:S01]  /*1ef20*/  VOTE.ANY R14, PT, P6 ;  /* 0x00000000000e7806 */ /* 0x000fe200030e0100 */
[----:B0-----:R-:W-:Y:S06]  /*1ef30*/  ENDCOLLECTIVE ;  /* 0x000000000000791b */ /* 0x001fec0003800000 */
.L_x_843:
[----:B------:R-:W-:Y:S05]  /*1ef40*/  BSYNC B0 ;  /* 0x0000000000007941 */ /* 0x000fea0003800000 */
.L_x_842:
[----:B------:R-:W-:Y:S01]  /*1ef50*/  IMAD.MOV.U32 R3, RZ, RZ, R14 ;  /* 0x000000ffff037224 */ /* 0x000fe200078e000e */
[----:B------:R-:W-:Y:S01]  /*1ef60*/  MOV R13, R2 ;  /* 0x00000002000d7202 */ /* 0x000fe20000000f00 */
[----:B------:R-:W-:Y:S01]  /*1ef70*/  IMAD.MOV.U32 R15, RZ, RZ, -0x1 ;  /* 0xffffffffff0f7424 */ /* 0x000fe200078e00ff */
[----:B------:R-:W-:Y:S01]  /*1ef80*/  MOV R11, 0x1f ;  /* 0x0000001f000b7802 */ /* 0x000fe20000000f00 */
[----:B------:R-:W0:Y:S02]  /*1ef90*/  POPC R5, R3 ;  /* 0x0000000300057309 */ /* 0x000e240000000000 */
[----:B0-----:R-:W-:-:S07]  /*1efa0*/  IMAD.MOV.U32 R12, RZ, RZ, R5 ;  /* 0x000000ffff0c7224 */ /* 0x001fce00078e0005 */
[----:B------:R-:W-:Y:S05]  /*1efb0*/  WARPSYNC.COLLECTIVE R15, `(.L_x_844) ;  /* 0x000000000f087348 */ /* 0x000fea0003c00000 */
[----:B------:R0:W1:Y:S02]  /*1efc0*/  SHFL.IDX P6, R14, R13, R12, R11 ;  /* 0x0000000c0d0e7389 */ /* 0x00006400000c000b */
[----:B01----:R-:W-:Y:S01]  /*1efd0*/  ENDCOLLECTIVE ;  /* 0x000000000000791b */ /* 0x003fe20003800000 */
.L_x_844:
[----:B------:R-:W-:Y:S01]  /*1efe0*/  MOV R17, R14 ;  /* 0x0000000e00117202 */ /* 0x000fe20000000f00 */
[----:B------:R-:W-:Y:S06]  /*1eff0*/  BRA `(.L_x_845) ;  /* 0xffffffe0001c7947 */ /* 0x000fec000383ffff */
.L_x_753:
[----:B------:R-:W-:Y:S01]  /*1f000*/  BSSY B0, `(.L_x_846) ;  /* 0x0000007000007945 */ /* 0x000fe20003800000 */
[----:B------:R-:W-:Y:S01]  /*1f010*/  IMAD.MOV.U32 R13, RZ, RZ, R6 ;  /* 0x000000ffff0d7224 */ /* 0x000fe200078e0006 */
[----:B------:R-:W-:Y:S01]  /*1f020*/  MOV R11, 0x1f ;  /* 0x0000001f000b7802 */ /* 0x000fe20000000f00 */
[----:B------:R-:W-:-:S07]  /*1f030*/  IMAD.MOV.U32 R15, RZ, RZ, -0x1 ;  /* 0xffffffffff0f7424 */ /* 0x000fce00078e00ff */
[----:B012---:R-:W-:Y:S05]  /*1f040*/  WARPSYNC.COLLECTIVE R15, `(.L_x_847) ;  /* 0x000000000f087348 */ /* 0x007fea0003c00000 */
[----:B------:R3:W4:Y:S02]  /*1f050*/  SHFL.IDX P6, R14, R13, R12, R11 ;  /* 0x0000000c0d0e7389 */ /* 0x00072400000c000b */
[----:B01234-:R-:W-:Y:S01]  /*1f060*/  ENDCOLLECTIVE ;  /* 0x000000000000791b */ /* 0x01ffe20003800000 */
.L_x_847:
[----:B------:R-:W-:Y:S05]  /*1f070*/  BSYNC B0 ;  /* 0x0000000000007941 */ /* 0x000fea0003800000 */
.L_x_846:
[----:B------:R-:W-:Y:S05]  /*1f080*/  BRA `(.L_x_752) ;  /* 0xffffffe000147947 */ /* 0x000fea000383ffff */
.L_x_757:
[----:B0-----:R0:W1:Y:S02]  /*1f090*/  SYNCS.PHASECHK.TRANS64.TRYWAIT P0, [R0+URZ+0x34820], R3 ;  /* 0x03482003000075a7 */ /* 0x001064000800017f */
[----:B-1----:R-:W-:Y:S05]  /*1f0a0*/  @!P0 NANOSLEEP.SYNCS 0x989680 ;  /* 0x009896800000895d */ /* 0x002fea0003900000 */
[----:B------:R-:W1:Y:S02]  /*1f0b0*/  @!P0 SYNCS.PHASECHK.TRANS64 P0, [R0+URZ+0x34820], R3 ;  /* 0x03482003000085a7 */ /* 0x000e64000800007f */
[----:B-1----:R-:W-:Y:S05]  /*1f0c0*/  @!P0 BRA `(.L_x_757) ;  /* 0xfffffffc00f08947 */ /* 0x002fea000383ffff */
[----:B------:R-:W-:Y:S05]  /*1f0d0*/  BRA `(.L_x_848) ;  /* 0xffffffe000f87947 */ /* 0x000fea000383ffff */
.L_x_758:
[----:B------:R-:W1:Y:S01]  /*1f0e0*/  S2R R2, SR_TID.X ;  /* 0x0000000000027919 */ /* 0x000e620000002100 */
[----:B------:R-:W-:Y:S01]  /*1f0f0*/  BSSY B0, `(.L_x_849) ;  /* 0x000000a000007945 */ /* 0x000fe20003800000 */
[----:B------:R-:W-:Y:S01]  /*1f100*/  IMAD.MOV.U32 R12, RZ, RZ, RZ ;  /* 0x000000ffff0c7224 */ /* 0x000fe200078e00ff */
[----:B------:R-:W-:Y:S01]  /*1f110*/  MOV R11, 0x1f ;  /* 0x0000001f000b7802 */ /* 0x000fe20000000f00 */
[----:B------:R-:W-:Y:S01]  /*1f120*/  IMAD.MOV.U32 R15, RZ, RZ, -0x1 ;  /* 0xffffffffff0f7424 */ /* 0x000fe200078e00ff */
[----:B-1----:R-:W-:-:S04]  /*1f130*/  SHF.R.U32.HI R2, RZ, 0x5, R2 ;  /* 0x00000005ff027819 */ /* 0x002fc80000011602 */
[----:B------:R-:W-:-:S04]  /*1f140*/  LOP3.LUT R2, R2, 0x3, RZ, 0xc0, !PT ;  /* 0x0000000302027812 */ /* 0x000fc800078ec0ff */
[----:B------:R-:W-:-:S07]  /*1f150*/  MOV R13, R2 ;  /* 0x00000002000d7202 */ /* 0x000fce0000000f00 */
[----:B0-----:R-:W-:Y:S05]  /*1f160*/  WARPSYNC.COLLECTIVE R15, `(.L_x_850) ;  /* 0x000000000f087348 */ /* 0x001fea0003c00000 */
[----:B------:R1:W2:Y:S02]  /*1f170*/  SHFL.IDX P6, R14, R13, R12, R11 ;  /* 0x0000000c0d0e7389 */ /* 0x0002a400000c000b */
[----:B012---:R-:W-:Y:S01]  /*1f180*/  ENDCOLLECTIVE ;  /* 0x000000000000791b */ /* 0x007fe20003800000 */
.L_x_850:
[----:B------:R-:W-:Y:S05]  /*1f190*/  BSYNC B0 ;  /* 0x0000000000007941 */ /* 0x000fea0003800000 */
.L_x_849:
[----:B------:R-:W-:Y:S05]  /*1f1a0*/  BRA `(.L_x_851) ;  /* 0xffffffe000e07947 */ /* 0x000fea000383ffff */
.L_x_759:
[----:B------:R-:W-:Y:S01]  /*1f1b0*/  BSSY B0, `(.L_x_852) ;  /* 0x0000006000007945 */ /* 0x000fe20003800000 */
[----:B------:R-:W-:-:S07]  /*1f1c0*/  MOV R15, 0xffffffff ;  /* 0xffffffff000f7802 */ /* 0x000fce0000000f00 */
[----:B01----:R-:W-:Y:S05]  /*1f1d0*/  WARPSYNC.COLLECTIVE R15, `(.L_x_853) ;  /* 0x000000000f0c7348 */ /* 0x003fea0003c00000 */
[----:B------:R-:W-:Y:S02]  /*1f1e0*/  ELECT P6, UR62, PT ;  /* 0x00000000003e782f */ /* 0x000fe400038c0000 */
[----:B------:R-:W-:Y:S01]  /*1f1f0*/  MOV R14, UR62 ;  /* 0x0000003e000e7c02 */ /* 0x000fe20008000f00 */
[----:B01----:R-:W-:Y:S10]  /*1f200*/  ENDCOLLECTIVE ;  /* 0x000000000000791b */ /* 0x003ff40003800000 */
.L_x_853:
[----:B------:R-:W-:Y:S05]  /*1f210*/  BSYNC B0 ;  /* 0x0000000000007941 */ /* 0x000fea0003800000 */
.L_x_852:
[----:B------:R-:W-:Y:S05]  /*1f220*/  BRA `(.L_x_854) ;  /* 0xffffffe000d47947 */ /* 0x000fea000383ffff */
.L_x_761:
[----:B0-----:R0:W1:Y:S02]  /*1f230*/  SYNCS.PHASECHK.TRANS64.TRYWAIT P0, [R6+URZ], R5 ;  /* 0x00000005060075a7 */ /* 0x001064000800017f */
[----:B-1----:R-:W-:Y:S05]  /*1f240*/  @!P0 NANOSLEEP.SYNCS 0x989680 ;  /* 0x009896800000895d */ /* 0x002fea0003900000 */
[----:B------:R-:W1:Y:S02]  /*1f250*/  @!P0 SYNCS.PHASECHK.TRANS64 P0, [R6+URZ], R5 ;  /* 0x00000005060085a7 */ /* 0x000e64000800007f */
[----:B-1----:R-:W-:Y:S05]  /*1f260*/  @!P0 BRA `(.L_x_761) ;  /* 0xfffffffc00f08947 */ /* 0x002fea000383ffff */
[----:B------:R-:W-:Y:S05]  /*1f270*/  BRA `(.L_x_855) ;  /* 0xffffffe400107947 */ /* 0x000fea000383ffff */
.L_x_762:
[----:B-1----:R1:W2:Y:S02]  /*1f280*/  SYNCS.PHASECHK.TRANS64.TRYWAIT P0, [R7+URZ], R2 ;  /* 0x00000002070075a7 */ /* 0x0022a4000800017f */
[----:B--2---:R-:W-:Y:S05]  /*1f290*/  @!P0 NANOSLEEP.SYNCS 0x989680 ;  /* 0x009896800000895d */ /* 0x004fea0003900000 */
[----:B------:R-:W2:Y:S02]  /*1f2a0*/  @!P0 SYNCS.PHASECHK.TRANS64 P0, [R7+URZ], R2 ;  /* 0x00000002070085a7 */ /* 0x000ea4000800007f */
[----:B--2---:R-:W-:Y:S05]  /*1f2b0*/  @!P0 BRA `(.L_x_762) ;  /* 0xfffffffc00f08947 */ /* 0x004fea000383ffff */
[----:B------:R-:W-:Y:S05]  /*1f2c0*/  BRA `(.L_x_856) ;  /* 0xffffffe400047947 */ /* 0x000fea000383ffff */
.L_x_764:
[----:B--2---:R2:W3:Y:S02]  /*1f2d0*/  SYNCS.PHASECHK.TRANS64.TRYWAIT P0, [R4+URZ], R5 ;  /* 0x00000005040075a7 */ /* 0x0044e4000800017f */
[----:B---3--:R-:W-:Y:S05]  /*1f2e0*/  @!P0 NANOSLEEP.SYNCS 0x989680 ;  /* 0x009896800000895d */ /* 0x008fea0003900000 */
[----:B------:R-:W3:Y:S02]  /*1f2f0*/  @!P0 SYNCS.PHASECHK.TRANS64 P0, [R4+URZ], R5 ;  /* 0x00000005040085a7 */ /* 0x000ee4000800007f */
[----:B---3--:R-:W-:Y:S05]  /*1f300*/  @!P0 BRA `(.L_x_764) ;  /* 0xfffffffc00f08947 */ /* 0x008fea000383ffff */
[----:B------:R-:W-:Y:S05]  /*1f310*/  BRA `(.L_x_857) ;  /* 0xffffffe4000c7947 */ /* 0x000fea000383ffff */
.L_x_858:
        /* <DEDUP_REMOVED lines=14> */
.L_x_11933:


//--------------------- .text._ZN7cutlass13device_kernelIN5flash11enable_sm90INS1_16FlashAttnFwdSm90INS1_25CollectiveMainloopFwdSm90ILi2EN4cute5tupleIJNS5_1CILi1EEES8_S8_EEENS6_IJNS7_ILi128EEENS7_ILi96EEENS7_ILi192EEEEEELi128ENS_6half_tEfNS_4arch4Sm90ELb0ELb1ELb0ELb0ELb0ELb0ELb0ELb1ELb1ELb0ELb0ELb0EEENS1_21CollectiveEpilogueFwdINS6_IJSA_SA_SB_EEES9_SE_SG_Li256ELb0ELb0ELb0ELb0EEENS1_30DynamicPersistentTileSchedulerILi256ELi32ELb0ELb0ELb1EEEEEEEEEvNT_6ParamsE --------------------------
	.section	.text._ZN7cutlass13device_kernelIN5flash11enable_sm90INS1_16FlashAttnFwdSm90INS1_25CollectiveMainloopFwdSm90ILi2EN4cute5tupleIJNS5_1CILi1EEES8_S8_EEENS6_IJNS7_ILi128EEENS7_ILi96EEENS7_ILi192EEEEEELi128ENS_6half_tEfNS_4arch4Sm90ELb0ELb1ELb0ELb0ELb0ELb0ELb0ELb1ELb1ELb0ELb0ELb0EEENS1_21CollectiveEpilogueFwdINS6_IJSA_SA_SB_EEES9_SE_SG_Li256ELb0ELb0ELb0ELb0EEENS1_30DynamicPersistentTileSchedulerILi256ELi32ELb0ELb0ELb1EEEEEEEEEvNT_6ParamsE,"ax",@progbits
	.align	128
.text._ZN7cutlass13device_kernelIN5flash11enable_sm90INS1_16FlashAttnFwdSm90INS1_25CollectiveMainloopFwdSm90ILi2EN4cute5tupleIJNS5_1CILi1EEES8_S8_EEENS6_IJNS7_ILi128EEENS7_ILi96EEENS7_ILi192EEEEEELi128ENS_6half_tEfNS_4arch4Sm90ELb0ELb1ELb0ELb0ELb0ELb0ELb0ELb1ELb1ELb0ELb0ELb0EEENS1_21CollectiveEpilogueFwdINS6_IJSA_SA_SB_EEES9_SE_SG_Li256ELb0ELb0ELb0ELb0EEENS1_30DynamicPersistentTileSchedulerILi256ELi32ELb0ELb0ELb1EEEEEEEEEvNT_6ParamsE:
        .type           _ZN7cutlass13device_kernelIN5flash11enable_sm90INS1_16FlashAttnFwdSm90INS1_25CollectiveMainloopFwdSm90ILi2EN4cute5tupleIJNS5_1CILi1EEES8_S8_EEENS6_IJNS7_ILi128EEENS7_ILi96EEENS7_ILi192EEEEEELi128ENS_6half_tEfNS_4arch4Sm90ELb0ELb1ELb0ELb0ELb0ELb0ELb0ELb1ELb1ELb0ELb0ELb0EEENS1_21CollectiveEpilogueFwdINS6_IJSA_SA_SB_EEES9_SE_SG_Li256ELb0ELb0ELb0ELb0EEENS1_30DynamicPersistentTileSchedulerILi256ELi32ELb0ELb0ELb1EEEEEEEEEvNT_6ParamsE,@function
        .size           _ZN7cutlass13device_kernelIN5flash11enable_sm90INS1_16FlashAttnFwdSm90INS1_25CollectiveMainloopFwdSm90ILi2EN4cute5tupleIJNS5_1CILi1EEES8_S8_EEENS6_IJNS7_ILi128EEENS7_ILi96EEENS7_ILi192EEEEEELi128ENS_6half_tEfNS_4arch4Sm90ELb0ELb1ELb0ELb0ELb0ELb0ELb0ELb1ELb1ELb0ELb0ELb0EEENS1_21CollectiveEpilogueFwdINS6_IJSA_SA_SB_EEES9_SE_SG_Li256ELb0ELb0ELb0ELb0EEENS1_30DynamicPersistentTileSchedulerILi256ELi32ELb0ELb0ELb1EEEEEEEEEvNT_6ParamsE,(.L_x_11934 - _ZN7cutlass13device_kernelIN5flash11enable_sm90INS1_16FlashAttnFwdSm90INS1_25CollectiveMainloopFwdSm90ILi2EN4cute5tupleIJNS5_1CILi1EEES8_S8_EEENS6_IJNS7_ILi128EEENS7_ILi96EEENS7_ILi192EEEEEELi128ENS_6half_tEfNS_4arch4Sm90ELb0ELb1ELb0ELb0ELb0ELb0ELb0ELb1ELb1ELb0ELb0ELb0EEENS1_21CollectiveEpilogueFwdINS6_IJSA_SA_SB_EEES9_SE_SG_Li256ELb0ELb0ELb0ELb0EEENS1_30DynamicPersistentTileSchedulerILi256ELi32ELb0ELb0ELb1EEEEEEEEEvNT_6ParamsE)
        .other          _ZN7cutlass13device_kernelIN5flash11enable_sm90INS1_16FlashAttnFwdSm90INS1_25CollectiveMainloopFwdSm90ILi2EN4cute5tupleIJNS5_1CILi1EEES8_S8_EEENS6_IJNS7_ILi128EEENS7_ILi96EEENS7_ILi192EEEEEELi128ENS_6half_tEfNS_4arch4Sm90ELb0ELb1ELb0ELb0ELb0ELb0ELb0ELb1ELb1ELb0ELb0ELb0EEENS1_21CollectiveEpilogueFwdINS6_IJSA_SA_SB_EEES9_SE_SG_Li256ELb0ELb0ELb0ELb0EEENS1_30DynamicPersistentTileSchedulerILi256ELi32ELb0ELb0ELb1EEEEEEEEEvNT_6ParamsE,@"STO_CUDA_ENTRY STV_DEFAULT"
_ZN7cutlass13device_kernelIN5flash11enable_sm90INS1_16FlashAttnFwdSm90INS1_25CollectiveMainloopFwdSm90ILi2EN4cute5tupleIJNS5_1CILi1EEES8_S8_EEENS6_IJNS7_ILi128EEENS7_ILi96EEENS7_ILi192EEEEEELi128ENS_6half_tEfNS_4arch4Sm90ELb0ELb1ELb0ELb0ELb0ELb0ELb0ELb1ELb1ELb0ELb0ELb0EEENS1_21CollectiveEpilogueFwdINS6_IJSA_SA_SB_EEES9_SE_SG_Li256ELb0ELb0ELb0ELb0EEENS1_30DynamicPersistentTileSchedulerILi256ELi32ELb0ELb0ELb1EEEEEEEEEvNT_6ParamsE:
        /* <DEDUP_REMOVED lines=24> */
.L_x_860:
[----:B------:R-:W-:Y:S05]  /*0180*/  BSYNC B0 ;  /* 0x0000000000007941 */ /* 0x000fea0003800000 */
.L_x_859:
[----:B------:R-:W-:Y:S01]  /*0190*/  VOTEU.ANY UP0, P0 ;  /* 0x00000000003f7886 */ /* 0x000fe20000000100 */
[----:B------:R-:W1:Y:S01]  /*01a0*/  SHFL.IDX PT, R2, R2, RZ, 0x1f ;  /* 0x00001fff02027589 */ /* 0x000e6200000e0000 */
[----:B------:R-:W-:Y:S01]  /*01b0*/  UMOV UR4, 0x1 ;  /* 0x0000000100047882 */ /* 0x000fe20000000000 */
[----:B------:R-:W-:Y:S01]  /*01c0*/  VOTEU.ANY UP1, P0 ;  /* 0x00000000003f7886 */ /* 0x000fe20000020100 */
[----:B------:R-:W-:Y:S01]  /*01d0*/  VOTEU.ANY UP2, P0 ;  /* 0x00000000003f7886 */ /* 0x000fe20000040100 */
[----:B------:R-:W2:Y:S01]  /*01e0*/  @UP0 S2UR UR7, SR_CgaCtaId ;  /* 0x00000000000709c3 */ /* 0x000ea20000008800 */
[----:B------:R-:W3:Y:S01]  /*01f0*/  SHFL.IDX PT, R3, R0, RZ, 0x1f ;  /* 0x00001fff00037589 */ /* 0x000ee200000e0000 */
[----:B------:R-:W-:Y:S01]  /*0200*/  @UP0 UMOV UR6, 0x400 ;  /* 0x0000040000060882 */ /* 0x000fe20000000000 */
[----:B------:R-:W-:-:S04]  /*0210*/  @UP0 UIADD3 UR4, -UR4, 0x100000, URZ ;  /* 0x0010000004040890 */ /* 0x000fc8000fffe13f */
[----:B------:R-:W-:Y:S02]  /*0220*/  @UP0 USHF.L.U32 UR5, UR4, 0xb, URZ ;  /* 0x0000000b04050899 */ /* 0x000fe4000800063f */
[----:B------:R-:W-:Y:S01]  /*0230*/  @UP0 USHF.L.U32 UR4, UR4, 0x1, URZ ;  /* 0x0000000104040899 */ /* 0x000fe2000800063f */
[----:B-1----:R-:W-:Y:S01]  /*0240*/  R2UR UR8, R2 ;  /* 0x00000000020872ca */ /* 0x002fe200000e0000 */
[----:B--2---:R-:W-:Y:S01]  /*0250*/  @UP0 ULEA UR6, UR7, UR6, 0x18 ;  /* 0x0000000607060291 */ /* 0x004fe2000f8ec03f */
[----:B---3--:R-:W-:-:S11]  /*0260*/  ISETP.NE.AND P1, PT, R3, RZ, PT ;  /* 0x000000ff0300720c */ /* 0x008fd60003f25270 */
[----:B------:R-:W-:Y:S01]  /*0270*/  UISETP.NE.AND UP0, UPT, UR8, URZ, UPT ;  /* 0x0000003f0800728c */ /* 0x000fe2000bf05270 */
[----:B------:R-:W1:Y:S02]  /*0280*/  FENCE.VIEW.ASYNC.S ;  /* 0x00000000000073c6 */ /* 0x000e640000000000 */
[----:B-1----:R1:W2:Y:S01]  /*0290*/  @UP1 SYNCS.EXCH.64 URZ, [UR6+0x2a800], UR4 ;  /* 0x02a80004063f15b2 */ /* 0x0022a20008000100 */
[----:B------:R1:W3:Y:S01]  /*02a0*/  @UP2 SYNCS.EXCH.64 URZ, [UR6+0x2a820], UR4 ;  /* 0x02a82004063f25b2 */ /* 0x0002e20008000100 */
[----:B------:R-:W-:Y:S06]  /*02b0*/  @P1 BRA `(.L_x_861) ;  /* 0x0000000000481947 */ /* 0x000fec0003800000 */
        /* <DEDUP_REMOVED lines=18> */
.L_x_861:
        /* <DEDUP_REMOVED lines=22> */
.L_x_862:
        /* <DEDUP_REMOVED lines=14> */
[----:B------:R4:W1:Y:S01]  /*0620*/  SYNCS.EXCH.64 URZ, [UR6+0x2a880], UR4 ;  /* 0x02a88004063f75b2 */ /* 0x0008620008000100 */
[----:B------:R4:W1:Y:S01]  /*0630*/  SYNCS.EXCH.64 URZ, [UR6+0x2a878], UR4 ;  /* 0x02a87804063f75b2 */ /* 0x0008620008000100 */
[----:B------:R4:W1:Y:S02]  /*0640*/  SYNCS.EXCH.64 URZ, [UR6+0x2a888], UR4 ;  /* 0x02a88804063f75b2 */ /* 0x0008640008000100 */
[----:B----4-:R-:W-:Y:S01]  /*0650*/  NOP ;  /* 0x0000000000007918 */ /* 0x010fe20000000000 */
.L_x_863:
        /* <DEDUP_REMOVED lines=22> */
.L_x_864:
        /* <DEDUP_REMOVED lines=22> */
.L_x_865:
[----:B-1----:R-:W-:Y:S01]  /*0920*/  UMOV UR4, 0x1 ;  /* 0x0000000100047882 */ /* 0x002fe20000000000 */
[----:B------:R-:W-:Y:S01]  /*0930*/  PLOP3.LUT P0, PT, PT, PT, UP0, 0x80, 0x0 ;  /* 0x000000000000781c */ /* 0x000fe20003f0f008 */
[----:B------:R-:W-:Y:S01]  /*0940*/  USEL UR4, UR4, 0x2, !UP0 ;  /* 0x0000000204047887 */ /* 0x000fe2000c000000 */
[----:B------:R-:W-:Y:S01]  /*0950*/  NOP ;  /* 0x0000000000007918 */ /* 0x000fe20000000000 */
[----:B------:R-:W-:-:S04]  /*0960*/  ULDC.64 UR60, c[0x0][0x208] ;  /* 0x00008200003c7ab9 */ /* 0x000fc80000000a00 */
[----:B------:R-:W-:-:S05]  /*0970*/  IMAD.U32 R2, RZ, RZ, UR4 ;  /* 0x00000004ff027e24 */ /* 0x000fca000f8e00ff */
[----:B------:R1:W-:Y:S01]  /*0980*/  STL [R1], R2 ;  /* 0x0000000201007387 */ /* 0x0003e20000100800 */
[----:B--23--:R-:W-:Y:S06]  /*0990*/  BAR.SYNC.DEFER_BLOCKING 0x0 ;  /* 0x0000000000007b1d */ /* 0x00cfec0000010000 */
[----:B------:R-:W-:Y:S05]  /*09a0*/  @!P0 BRA `(.L_x_866) ;  /* 0x000000d000a48947 */ /* 0x000fea0003800000 */
.L_x_867:
[----:B------:R-:W-:-:S08]  /*09b0*/  NOP ;  /* 0x0000000000007918 */ /* 0x000fd00000000000 */
[----:B------:R-:W2:Y:S02]  /*09c0*/  USETMAXREG.TRY_ALLOC.CTAPOOL UP0, 0xf0 ;  /* 0x000000f0000079c8 */ /* 0x000ea40008000600 */
[----:B--2---:R-:W-:-:S13]  /*09d0*/  PLOP3.LUT P0, PT, PT, PT, UP0, 0x80, 0x0 ;  /* 0x000000000000781c */ /* 0x004fda0003f0f008 */
[----:B------:R-:W-:Y:S05]  /*09e0*/  @!P0 BRA `(.L_x_867) ;  /* 0xfffffffc00f08947 */ /* 0x000fea000383ffff */
[----:B------:R-:W2:Y:S08]  /*09f0*/  S2UR UR7, SR_CTAID.X ;  /* 0x00000000000779c3 */ /* 0x000eb00000002500 */
[----:B------:R-:W-:Y:S08]  /*0a00*/  BAR.ARV 0x4, 0x120 ;  /* 0x0104800000007b1d */ /* 0x000ff00000002000 */
[----:B------:R-:W2:Y:S08]  /*0a10*/  LDC R0, c[0x0][0xda8] ;  /* 0x00036a00ff007b82 */ /* 0x000eb00000000800 */
[----:B------:R-:W-:Y:S06]  /*0a20*/  BAR.ARV 0x8, 0x120 ;  /* 0x0204800000007b1d */ /* 0x000fec0000002000 */
[----:B--2---:R-:W-:-:S13]  /*0a30*/  ISETP.LE.AND P0, PT, R0, UR7, PT ;  /* 0x0000000700007c0c */ /* 0x004fda000bf03270 */
[----:B------:R-:W-:Y:S05]  /*0a40*/  @P0 EXIT ;  /* 0x000000000000094d */ /* 0x000fea0003800000 */
[----:B------:R-:W2:Y:S01]  /*0a50*/  LDL R3, [R1] ;  /* 0x0000000001037983 */ /* 0x000ea20000100800 */
[----:B------:R-:W3:Y:S01]  /*0a60*/  S2UR UR4, SR_CgaCtaId ;  /* 0x00000000000479c3 */ /* 0x000ee20000008800 */
[----:B------:R-:W-:Y:S01]  /*0a70*/  UMOV UR37, 0x400 ;  /* 0x0000040000257882 */ /* 0x000fe20000000000 */
[----:B------:R-:W-:Y:S01]  /*0a80*/  IMAD.MOV.U32 R164, RZ, RZ, RZ ;  /* 0x000000ffffa47224 */ /* 0x000fe200078e00ff */
[----:B-1----:R-:W1:Y:S01]  /*0a90*/  S2R R2, SR_TID.X ;  /* 0x0000000000027919 */ /* 0x002e620000002100 */
[----:B------:R-:W-:Y:S01]  /*0aa0*/  UMOV UR46, URZ ;  /* 0x0000003f002e7c82 */ /* 0x000fe20008000000 */
[----:B------:R-:W-:-:S03]  /*0ab0*/  UMOV UR36, URZ ;  /* 0x0000003f00247c82 */ /* 0x000fc60008000000 */
[----:B------:R-:W4:Y:S01]  /*0ac0*/  S2UR UR6, SR_SWINHI ;  /* 0x00000000000679c3 */ /* 0x000f220000002f00 */
[----:B---3--:R-:W-:-:S07]  /*0ad0*/  ULEA UR37, UR4, UR37, 0x18 ;  /* 0x0000002504257291 */ /* 0x008fce000f8ec03f */
[----:B------:R-:W-:Y:S01]  /*0ae0*/  UMOV UR4, UR37 ;  /* 0x0000002500047c82 */ /* 0x000fe20008000000 */
[----:B----4-:R-:W-:Y:S01]  /*0af0*/  UMOV UR5, UR6 ;  /* 0x0000000600057c82 */ /* 0x010fe20008000000 */
[----:B------:R-:W-:Y:S01]  /*0b00*/  IMAD.U32 R22, RZ, RZ, UR4 ;  /* 0x00000004ff167e24 */ /* 0x000fe2000f8e00ff */
[----:B------:R-:W-:Y:S01]  /*0b10*/  UMOV UR4, UR7 ;  /* 0x0000000700047c82 */ /* 0x000fe20008000000 */
[----:B-1----:R-:W-:Y:S02]  /*0b20*/  VIADD R171, R2, 0xffffff80 ;  /* 0xffffff8002ab7836 */ /* 0x002fe40000000000 */
[----:B------:R-:W-:-:S03]  /*0b30*/  IMAD.U32 R23, RZ, RZ, UR5 ;  /* 0x00000005ff177e24 */ /* 0x000fc6000f8e00ff */
[----:B------:R-:W-:-:S04]  /*0b40*/  SHF.R.S32.HI R0, RZ, 0x1f, R171 ;  /* 0x0000001fff007819 */ /* 0x000fc800000114ab */
[CC--:B------:R-:W-:Y:S02]  /*0b50*/  LEA.HI R2, R0.reuse, R171.reuse, RZ, 0x4 ;  /* 0x000000ab00027211 */ /* 0x0c0fe400078f20ff */
[----:B------:R-:W-:Y:S02]  /*0b60*/  LEA.HI R169, R0, R171, RZ, 0x5 ;  /* 0x000000ab00a97211 */ /* 0x000fe400078f28ff */
[----:B------:R-:W-:Y:S02]  /*0b70*/  SHF.R.S32.HI R5, RZ, 0x4, R2 ;  /* 0x00000004ff057819 */ /* 0x000fe40000011402 */
[----:B------:R-:W-:Y:S02]  /*0b80*/  SHF.R.S32.HI R169, RZ, 0x5, R169 ;  /* 0x00000005ffa97819 */ /* 0x000fe400000114a9 */
[C---:B------:R-:W-:Y:S02]  /*0b90*/  LEA.HI R4, R2.reuse, R5, RZ, 0x1 ;  /* 0x0000000502047211 */ /* 0x040fe400078f08ff */
[----:B------:R-:W-:-:S02]  /*0ba0*/  LOP3.LUT R2, R2, 0x3fffff0, RZ, 0xc0, !PT ;  /* 0x03fffff002027812 */ /* 0x000fc400078ec0ff */
[----:B------:R-:W-:-:S03]  /*0bb0*/  LOP3.LUT R4, R4, 0x1ffffffe, RZ, 0xc0, !PT ;  /* 0x1ffffffe04047812 */ /* 0x000fc600078ec0ff */
[----:B------:R-:W-:Y:S02]  /*0bc0*/  IMAD.IADD R2, R171, 0x1, -R2 ;  /* 0x00000001ab027824 */ /* 0x000fe400078e0a02 */
[----:B------:R-:W-:Y:S02]  /*0bd0*/  IMAD.IADD R4, R5, 0x1, -R4 ;  /* 0x0000000105047824 */ /* 0x000fe400078e0a04 */
[----:B------:R-:W-:-:S04]  /*0be0*/  IMAD R9, R169, 0x10, R2 ;  /* 0x00000010a9097824 */ /* 0x000fc800078e0202 */
[----:B------:R-:W-:Y:S01]  /*0bf0*/  IMAD R4, R9, 0x8, R4 ;  /* 0x0000000809047824 */ /* 0x000fe200078e0204 */
[----:B--2---:R-:W-:Y:S02]  /*0c00*/  R2UR UR8, R3 ;  /* 0x00000000030872ca */ /* 0x004fe400000e0000 */
[CC--:B------:R-:W-:Y:S02]  /*0c10*/  LEA.HI R3, R0.reuse, R171.reuse, RZ, 0x7 ;  /* 0x000000ab00037211 */ /* 0x0c0fe400078f38ff */
[----:B------:R-:W-:Y:S02]  /*0c20*/  LEA.HI R0, R0, R171, RZ, 0x3 ;  /* 0x000000ab00007211 */ /* 0x000fe400078f18ff */
[----:B------:R-:W-:Y:S02]  /*0c30*/  LOP3.LUT R166, R3, 0xffffff80, RZ, 0xc0, !PT ;  /* 0xffffff8003a67812 */ /* 0x000fe400078ec0ff */
[----:B------:R-:W-:Y:S02]  /*0c40*/  SHF.R.S32.HI R168, RZ, 0x7, R3 ;  /* 0x00000007ffa87819 */ /* 0x000fe40000011403 */
[----:B------:R-:W-:Y:S01]  /*0c50*/  LOP3.LUT R2, R0, 0x1ffffff8, RZ, 0xc0, !PT ;  /* 0x1ffffff800027812 */ /* 0x000fe200078ec0ff */
[----:B------:R-:W-:Y:S01]  /*0c60*/  IMAD.IADD R166, R171, 0x1, -R166 ;  /* 0x00000001aba67824 */ /* 0x000fe200078e0aa6 */
[----:B------:R-:W-:Y:S01]  /*0c70*/  LEA.HI R3, R3, R168, RZ, 0x1 ;  /* 0x000000a803037211 */ /* 0x000fe200078f08ff */
[----:B------:R-:W-:Y:S01]  /*0c80*/  ULOP3.LUT UR5, UR8, 0x1, URZ, 0xfc, !UPT ;  /* 0x0000000108057892 */ /* 0x000fe2000f8efc3f */
[----:B------:R-:W-:Y:S01]  /*0c90*/  SHF.R.S32.HI R162, RZ, 0x3, R0 ;  /* 0x00000003ffa27819 */ /* 0x000fe20000011400 */
[----:B------:R-:W-:Y:S01]  /*0ca0*/  IMAD.IADD R2, R171, 0x1, -R2 ;  /* 0x00000001ab027824 */ /* 0x000fe200078e0a02 */
[----:B------:R-:W-:-:S03]  /*0cb0*/  SHF.R.S32.HI R7, RZ, 0x1f, R166 ;  /* 0x0000001fff077819 */ /* 0x000fc600000114a6 */
[----:B------:R-:W-:Y:S01]  /*0cc0*/  IMAD.U32 R170, RZ, RZ, UR5 ;  /* 0x00000005ffaa7e24 */ /* 0x000fe2000f8e00ff */
[CC--:B------:R-:W-:Y:S01]  /*0cd0*/  LEA.HI R6, R7.reuse, R166.reuse, RZ, 0x2 ;  /* 0x000000a607067211 */ /* 0x0c0fe200078f10ff */
[----:B------:R-:W-:Y:S01]  /*0ce0*/  IMAD.SHL.U32 R160, R2, 0x8, RZ ;  /* 0x0000000802a07824 */ /* 0x000fe200078e00ff */
[----:B------:R-:W-:Y:S02]  /*0cf0*/  LEA.HI R7, R7, R166, RZ, 0x5 ;  /* 0x000000a607077211 */ /* 0x000fe400078f28ff */
[--C-:B------:R-:W-:Y:S02]  /*0d00*/  SHF.R.S32.HI R5, RZ, 0x2, R6.reuse ;  /* 0x00000002ff057819 */ /* 0x100fe40000011406 */
[----:B------:R-:W-:Y:S02]  /*0d10*/  SHF.R.S32.HI R8, RZ, 0x1f, R6 ;  /* 0x0000001fff087819 */ /* 0x000fe40000011406 */
[----:B------:R-:W-:Y:S02]  /*0d20*/  SHF.R.S32.HI R7, RZ, 0x5, R7 ;  /* 0x00000005ff077819 */ /* 0x000fe40000011407 */
[----:B------:R-:W-:-:S04]  /*0d30*/  LEA.HI R8, R8, R5, RZ, 0x3 ;  /* 0x0000000508087211 */ /* 0x000fc800078f18ff */
[----:B------:R-:W-:-:S05]  /*0d40*/  LOP3.LUT R8, R8, 0xfffffff8, RZ, 0xc0, !PT ;  /* 0xfffffff808087812 */ /* 0x000fca00078ec0ff */
[----:B------:R-:W-:Y:S01]  /*0d50*/  IMAD.IADD R8, R5, 0x1, -R8 ;  /* 0x0000000105087824 */ /* 0x000fe200078e0a08 */
[----:B------:R-:W-:Y:S01]  /*0d60*/  LOP3.LUT R5, R3, 0x3fffffe, RZ, 0xc0, !PT ;  /* 0x03fffffe03057812 */ /* 0x000fe200078ec0ff */
[----:B------:R-:W-:Y:S02]  /*0d70*/  IMAD.SHL.U32 R3, R4, 0x8, RZ ;  /* 0x0000000804037824 */ /* 0x000fe400078e00ff */
[----:B------:R-:W-:Y:S02]  /*0d80*/  IMAD R8, R7, 0x10, R8 ;  /* 0x0000001007087824 */ /* 0x000fe400078e0208 */
[----:B------:R-:W-:Y:S01]  /*0d90*/  IMAD.WIDE R22, R3, 0x2, R22 ;  /* 0x0000000203167825 */ /* 0x000fe200078e0216 */
[----:B------:R-:W-:-:S03]  /*0da0*/  LOP3.LUT R3, R6, 0x7ffffffc, RZ, 0xc0, !PT ;  /* 0x7ffffffc06037812 */ /* 0x000fc600078ec0ff */
[----:B------:R-:W-:Y:S02]  /*0db0*/  IMAD.IADD R5, R168, 0x1, -R5 ;  /* 0x00000001a8057824 */ /* 0x000fe400078e0a05 */
[----:B------:R-:W-:Y:S02]  /*0dc0*/  IMAD.IADD R16, R166, 0x1, -R3 ;  /* 0x00000001a6107824 */ /* 0x000fe400078e0a03 */
[----:B------:R-:W-:-:S07]  /*0dd0*/  IMAD R167, R5, 0x40, R8 ;  /* 0x0000004005a77824 */ /* 0x000fce00078e0208 */
.L_x_960:
[----:B------:R-:W-:Y:S01]  /*0de0*/  ULDC UR5, c[0x0][0xdd0] ;  /* 0x0003740000057ab9 */ /* 0x000fe20000000800 */
[----:B-1----:R-:W1:Y:S01]  /*0df0*/  LDC R0, c[0x0][0xde8] ;  /* 0x00037a00ff007b82 */ /* 0x002e620000000800 */
[----:B------:R-:W-:Y:S01]  /*0e00*/  UISETP.NE.AND UP0, UPT, UR5, 0x1, UPT ;  /* 0x000000010500788c */ /* 0x000fe2000bf05270 */
[----:B------:R-:W-:-:S10]  /*0e10*/  UMOV UR8, UR4 ;  /* 0x0000000400087c82 */ /* 0x000fd40008000000 */
[----:B------:R-:W-:Y:S01]  /*0e20*/  @UP0 ULDC UR6, c[0x0][0xdd4] ;  /* 0x0003750000060ab9 */ /* 0x000fe20000000800 */
[----:B------:R-:W-:Y:S01]  /*0e30*/  @UP0 ULDC UR9, c[0x0][0xdd8] ;  /* 0x0003760000090ab9 */ /* 0x000fe20000000800 */
[----:B------:R-:W-:-:S04]  /*0e40*/  UIMAD.WIDE.U32 UR6, UR4, UR6, URZ ;  /* 0x00000006040672a5 */ /* 0x000fc8000f8e003f */
[----:B------:R-:W-:-:S04]  /*0e50*/  @UP0 USHF.R.U32.HI UR8, URZ, UR9, UR7 ;  /* 0x000000093f080299 */ /* 0x000fc80008011607 */
[----:B------:R-:W-:Y:S02]  /*0e60*/  UIADD3 UR6, -UR8, URZ, URZ ;  /* 0x0000003f08067290 */ /* 0x000fe4000fffe13f */
[----:B-1----:R-:W-:Y:S02]  /*0e70*/  ISETP.LE.AND P0, PT, R0, UR8, PT ;  /* 0x0000000800007c0c */ /* 0x002fe4000bf03270 */
[----:B------:R-:W-:-:S11]  /*0e80*/  UIMAD UR7, UR5, UR6, UR4 ;  /* 0x00000006050772a4 */ /* 0x000fd6000f8e0204 */
[----:B--234-:R-:W-:Y:S05]  /*0e90*/  @!P0 BRA `(.L_x_868) ;  /* 0x0000000000208947 */ /* 0x01cfea0003800000 */
[----:B------:R-:W-:Y:S01]  /*0ea0*/  ULDC UR6, c[0x0][0xddc] ;  /* 0x0003770000067ab9 */ /* 0x000fe20000000800 */
[----:B------:R-:W-:Y:S01]  /*0eb0*/  UMOV UR45, UR7 ;  /* 0x00000007002d7c82 */ /* 0x000fe20008000000 */
[----:B------:R-:W-:-:S11]  /*0ec0*/  UISETP.NE.AND UP0, UPT, UR6, 0x1, UPT ;  /* 0x000000010600788c */ /* 0x000fd6000bf05270 */
[----:B------:R-:W-:Y:S02]  /*0ed0*/  @UP0 ULDC.64 UR10, c[0x0][0xde0] ;  /* 0x00037800000a0ab9 */ /* 0x000fe40000000a00 */
[----:B------:R-:W-:-:S04]  /*0ee0*/  UIMAD.WIDE.U32 UR4, UR7, UR10, URZ ;  /* 0x0000000a070472a5 */ /* 0x000fc8000f8e003f */
[----:B------:R-:W-:-:S04]  /*0ef0*/  @UP0 USHF.R.U32.HI UR45, URZ, UR11, UR5 ;  /* 0x0000000b3f2d0299 */ /* 0x000fc80008011605 */
[----:B------:R-:W-:Y:S01]  /*0f00*/  UIMAD UR4, UR45, UR6, URZ ;  /* 0x000000062d0472a4 */ /* 0x000fe2000f8e023f */
[----:B------:R-:W-:Y:S11]  /*0f10*/  BRA `(.L_x_869) ;  /* 0x00000000001c7947 */ /* 0x000ff60003800000 */
.L_x_868:
[----:B------:R-:W-:Y:S01]  /*0f20*/  ULDC UR6, c[0x0][0xdc4] ;  /* 0x0003710000067ab9 */ /* 0x000fe20000000800 */
[----:B------:R-:W-:Y:S01]  /*0f30*/  UMOV UR45, UR7 ;  /* 0x00000007002d7c82 */ /* 0x000fe20008000000 */
[----:B------:R-:W-:-:S11]  /*0f40*/  UISETP.NE.AND UP0, UPT, UR6, 0x1, UPT ;  /* 0x000000010600788c */ /* 0x000fd6000bf05270 */
[----:B------:R-:W-:Y:S02]  /*0f50*/  @UP0 ULDC.64 UR10, c[0x0][0xdc8] ;  /* 0x00037200000a0ab9 */ /* 0x000fe40000000a00 */
[----:B------:R-:W-:-:S04]  /*0f60*/  UIMAD.WIDE.U32 UR4, UR7, UR10, URZ ;  /* 0x0000000a070472a5 */ /* 0x000fc8000f8e003f */
[----:B------:R-:W-:-:S04]  /*0f70*/  @UP0 USHF.R.U32.HI UR45, URZ, UR11, UR5 ;  /* 0x0000000b3f2d0299 */ /* 0x000fc80008011605 */
[----:B------:R-:W-:-:S12]  /*0f80*/  UIMAD UR4, UR45, UR6, URZ ;  /* 0x000000062d0472a4 */ /* 0x000fd8000f8e023f */
.L_x_869:
[----:B------:R-:W1:Y:S01]  /*0f90*/  LDC.64 R10, c[0x0][0x9e0] ;  /* 0x00027800ff0a7b82 */ /* 0x000e620000000a00 */
[----:B------:R-:W-:Y:S01]  /*0fa0*/  ULDC UR43, c[0x0][0xdb8] ;  /* 0x00036e00002b7ab9 */ /* 0x000fe20000000800 */
[----:B------:R-:W-:Y:S02]  /*0fb0*/  ULOP3.LUT UR5, URZ, UR45, URZ, 0x33, !UPT ;  /* 0x0000002d3f057292 */ /* 0x000fe4000f8e333f */
[----:B------:R-:W-:Y:S01]  /*0fc0*/  UISETP.NE.AND UP0, UPT, UR43, 0x1, UPT ;  /* 0x000000012b00788c */ /* 0x000fe2000bf05270 */
[----:B------:R-:W-:Y:S01]  /*0fd0*/  ULDC UR6, c[0x0][0xdac] ;  /* 0x00036b0000067ab9 */ /* 0x000fe20000000800 */
[----:B------:R-:W-:Y:S02]  /*0fe0*/  UIADD3 UR4, UR7, -UR4, URZ ;  /* 0x8000000407047290 */ /* 0x000fe4000fffe03f */
[----:B------:R-:W2:Y:S01]  /*0ff0*/  LDC R17, c[0x0][0x404] ;  /* 0x00010100ff117b82 */ /* 0x000ea20000000800 */
[----:B------:R-:W-:Y:S01]  /*1000*/  UIADD3 UR5, UR5, UR6, URZ ;  /* 0x0000000605057290 */ /* 0x000fe2000fffe03f */
[----:B------:R-:W-:Y:S01]  /*1010*/  ULDC UR7, c[0x0][0xdc4] ;  /* 0x0003710000077ab9 */ /* 0x000fe20000000800 */
[----:B------:R-:W-:-:S02]  /*1020*/  ULDC.64 UR10, c[0x0][0x3f8] ;  /* 0x0000fe00000a7ab9 */ /* 0x000fc40000000a00 */
[----:B------:R-:W-:Y:S01]  /*1030*/  USHF.L.U32 UR42, UR5, 0x7, URZ ;  /* 0x00000007052a7899 */ /* 0x000fe2000800063f */
[----:B------:R-:W-:Y:S01]  /*1040*/  ISETP.NE.U32.AND P0, PT, RZ, UR10, PT ;  /* 0x0000000aff007c0c */ /* 0x000fe2000bf05070 */
[----:B------:R-:W-:Y:S01]  /*1050*/  UIMAD UR8, UR8, UR7, UR4 ;  /* 0x00000007080872a4 */ /* 0x000fe2000f8e0204 */
[----:B------:R-:W3:Y:S01]  /*1060*/  LDC R8, c[0x0][0x288] ;  /* 0x0000a200ff087b82 */ /* 0x000ee20000000800 */
[----:B------:R-:W-:Y:S01]  /*1070*/  @UP0 ULDC UR6, c[0x0][0xdc0] ;  /* 0x0003700000060ab9 */ /* 0x000fe20000000800 */
[----:B------:R-:W-:Y:S01]  /*1080*/  @UP0 ULDC UR4, c[0x0][0xdbc] ;  /* 0x00036f0000040ab9 */ /* 0x000fe20000000800 */
[----:B------:R-:W-:Y:S01]  /*1090*/  IMAD.U32 R165, RZ, RZ, UR42 ;  /* 0x0000002affa57e24 */ /* 0x000fe2000f8e00ff */
[----:B------:R-:W-:Y:S01]  /*10a0*/  UIMAD.WIDE.U32 UR4, UR8, UR4, URZ ;  /* 0x00000004080472a5 */ /* 0x000fe2000f8e003f */
[----:B------:R-:W-:Y:S01]  /*10b0*/  ISETP.NE.AND.EX P0, PT, RZ, UR11, PT, P0 ;  /* 0x0000000bff007c0c */ /* 0x000fe2000bf05300 */
[----:B------:R-:W-:Y:S02]  /*10c0*/  UMOV UR44, UR8 ;  /* 0x00000008002c7c82 */ /* 0x000fe40008000000 */
[----:B------:R-:W4:Y:S01]  /*10d0*/  LDC R6, c[0x0][0x2e0] ;  /* 0x0000b800ff067b82 */ /* 0x000f220000000800 */
[----:B-1----:R-:W-:Y:S01]  /*10e0*/  ISETP.GE.AND P1, PT, R11, 0x1, PT ;  /* 0x000000010b00780c */ /* 0x002fe20003f26270 */
[----:B------:R-:W-:-:S04]  /*10f0*/  @UP0 USHF.R.U32.HI UR44, URZ, UR6, UR5 ;  /* 0x000000063f2c0299 */ /* 0x000fc80008011605 */
[----:B------:R-:W-:Y:S01]  /*1100*/  UIADD3 UR4, -UR44, URZ, URZ ;  /* 0x0000003f2c047290 */ /* 0x000fe2000fffe13f */
[----:B--2---:R-:W-:-:S03]  /*1110*/  SEL R17, R17, 0x1, P0 ;  /* 0x0000000111117807 */ /* 0x004fc60000000000 */
[----:B------:R-:W-:Y:S01]  /*1120*/  UIMAD UR43, UR43, UR4, UR8 ;  /* 0x000000042b2b72a4 */ /* 0x000fe2000f8e0208 */
[----:B---3--:R-:W-:-:S05]  /*1130*/  IADD3 R0, R165, 0x80, -R8 ;  /* 0x00000080a5007810 */ /* 0x008fca0007ffe808 */
[CC--:B----4-:R-:W-:Y:S02]  /*1140*/  IMAD R173, R17.reuse, R6.reuse, R0 ;  /* 0x0000000611ad7224 */ /* 0x0d0fe400078e0200 */
[----:B------:R-:W-:Y:S02]  /*1150*/  IMAD R73, R17, R6, RZ ;  /* 0x0000000611497224 */ /* 0x000fe400078e02ff */
[----:B------:R-:W-:Y:S01]  /*1160*/  IMAD.IADD R0, R173, 0x1, R10 ;  /* 0x00000001ad007824 */ /* 0x000fe200078e020a */
[----:B------:R-:W-:Y:S06]  /*1170*/  @!P1 BRA `(.L_x_870) ;  /* 0x0000000000409947 */ /* 0x000fec0003800000 */
[C---:B------:R-:W-:Y:S01]  /*1180*/  ISETP.GT.AND P0, PT, R173.reuse, RZ, PT ;  /* 0x000000ffad00720c */ /* 0x040fe20003f04270 */
[----:B------:R-:W-:-:S12]  /*1190*/  VIADD R2, R173, 0xffffffff ;  /* 0xffffffffad027836 */ /* 0x000fd80000000000 */
[----:B------:R-:W-:Y:S05]  /*11a0*/  @P0 BRA `(.L_x_871) ;  /* 0x00000000001c0947 */ /* 0x000fea0003800000 */
[----:B------:R-:W-:Y:S01]  /*11b0*/  ISETP.NE.AND P0, PT, R11, 0x1, PT ;  /* 0x000000010b00780c */ /* 0x000fe20003f05270 */
[----:B------:R-:W-:-:S12]  /*11c0*/  IMAD.MOV R3, RZ, RZ, -R173 ;  /* 0x000000ffff037224 */ /* 0x000fd800078e0aad */
[----:B------:R-:W1:Y:S02]  /*11d0*/  @P0 LDC.64 R4, c[0x0][0x9e8] ;  /* 0x00027a00ff040b82 */ /* 0x000e640000000a00 */
[----:B-1----:R-:W-:-:S05]  /*11e0*/  @P0 IMAD.HI.U32 R2, R3, R4, RZ ;  /* 0x0000000403020227 */ /* 0x002fca00078e00ff */
[----:B------:R-:W-:-:S04]  /*11f0*/  @P0 SHF.R.U32.HI R3, RZ, R5, R2 ;  /* 0x00000005ff030219 */ /* 0x000fc80000011602 */
[----:B------:R-:W-:Y:S01]  /*1200*/  LOP3.LUT R2, RZ, R3, RZ, 0x33, !PT ;  /* 0x00000003ff027212 */ /* 0x000fe200078e33ff */
[----:B------:R-:W-:Y:S06]  /*1210*/  BRA `(.L_x_872) ;  /* 0x0000000000107947 */ /* 0x000fec0003800000 */
.L_x_871:
[----:B------:R-:W-:-:S13]  /*1220*/  ISETP.NE.AND P0, PT, R11, 0x1, PT ;  /* 0x000000010b00780c */ /* 0x000fda0003f05270 */
[----:B------:R-:W1:Y:S02]  /*1230*/  @P0 LDC.64 R4, c[0x0][0x9e8] ;  /* 0x00027a00ff040b82 */ /* 0x000e640000000a00 */
[----:B-1----:R-:W-:-:S05]  /*1240*/  @P0 IMAD.HI.U32 R4, R2, R4, RZ ;  /* 0x0000000402040227 */ /* 0x002fca00078e00ff */
[----:B------:R-:W-:-:S07]  /*1250*/  @P0 SHF.R.U32.HI R2, RZ, R5, R4 ;  /* 0x00000005ff020219 */ /* 0x000fce0000011604 */
.L_x_872:
[----:B------:R-:W-:-:S05]  /*1260*/  IMAD R3, R2, R11, R11 ;  /* 0x0000000b02037224 */ /* 0x000fca00078e020b */
[----:B------:R-:W-:-:S07]  /*1270*/  VIMNMX R0, R0, R3, PT ;  /* 0x0000000300007248 */ /* 0x000fce0003fe0100 */
.L_x_870:
[----:B------:R-:W-:Y:S01]  /*1280*/  VIADD R2, R0, 0x5f ;  /* 0x0000005f00027836 */ /* 0x000fe20000000000 */
[----:B------:R-:W-:Y:S01]  /*1290*/  IADD3 R4, -R8, UR42, RZ ;  /* 0x0000002a08047c10 */ /* 0x000fe2000fffe1ff */
[----:B------:R-:W-:Y:S01]  /*12a0*/  IMAD R0, R17, R6, 0x5f ;  /* 0x0000005f11007424 */ /* 0x000fe200078e0206 */
[----:B------:R-:W-:Y:S01]  /*12b0*/  ULDC UR4, c[0x0][0x9dc] ;  /* 0x0002770000047ab9 */ /* 0x000fe20000000800 */
[----:B------:R-:W-:-:S04]  /*12c0*/  IMAD.HI R2, R2, 0x2aaaaaab, RZ ;  /* 0x2aaaaaab02027827 */ /* 0x000fc800078e02ff */
[----:B------:R-:W-:Y:S01]  /*12d0*/  IMAD.HI R0, R0, 0x2aaaaaab, RZ ;  /* 0x2aaaaaab00007827 */ /* 0x000fe200078e02ff */
[----:B------:R-:W-:-:S03]  /*12e0*/  SHF.R.U32.HI R5, RZ, 0x1f, R2 ;  /* 0x0000001fff057819 */ /* 0x000fc60000011602 */
[----:B------:R-:W-:Y:S01]  /*12f0*/  IMAD R4, R17, R6, R4 ;  /* 0x0000000611047224 */ /* 0x000fe200078e0204 */
[----:B------:R-:W-:Y:S02]  /*1300*/  SHF.R.U32.HI R3, RZ, 0x1f, R0 ;  /* 0x0000001fff037819 */ /* 0x000fe40000011600 */
[----:B------:R-:W-:Y:S02]  /*1310*/  LEA.HI.SX32 R72, R2, R5, 0x1c ;  /* 0x0000000502487211 */ /* 0x000fe400078fe2ff */
[----:B------:R-:W-:Y:S01]  /*1320*/  LEA.HI.SX32 R3, R0, R3, 0x1c ;  /* 0x0000000300037211 */ /* 0x000fe200078fe2ff */
[----:B------:R-:W-:-:S03]  /*1330*/  VIADD R0, R4, -UR4 ;  /* 0x8000000404007c36 */ /* 0x000fc60008000000 */
[----:B------:R-:W-:Y:S01]  /*1340*/  VIMNMX R72, R3, R72, PT ;  /* 0x0000004803487248 */ /* 0x000fe20003fe0100 */
[----:B------:R-:W-:Y:S06]  /*1350*/  @!P1 BRA `(.L_x_873) ;  /* 0x00000000003c9947 */ /* 0x000fec0003800000 */
[----:B------:R-:W-:-:S13]  /*1360*/  ISETP.GT.AND P0, PT, R4, -0x1, PT ;  /* 0xffffffff0400780c */ /* 0x000fda0003f04270 */
[----:B------:R-:W-:Y:S05]  /*1370*/  @P0 BRA `(.L_x_874) ;  /* 0x00000000001c0947 */ /* 0x000fea0003800000 */
[----:B------:R-:W-:Y:S02]  /*1380*/  ISETP.NE.AND P0, PT, R11, 0x1, PT ;  /* 0x000000010b00780c */ /* 0x000fe40003f05270 */
[----:B------:R-:W-:-:S11]  /*1390*/  LOP3.LUT R3, RZ, R4, RZ, 0x33, !PT ;  /* 0x00000004ff037212 */ /* 0x000fd600078e33ff */
[----:B------:R-:W1:Y:S02]  /*13a0*/  @P0 LDC.64 R6, c[0x0][0x9e8] ;  /* 0x00027a00ff060b82 */ /* 0x000e640000000a00 */
[----:B-1----:R-:W-:-:S05]  /*13b0*/  @P0 IMAD.HI.U32 R2, R3, R6, RZ ;  /* 0x0000000603020227 */ /* 0x002fca00078e00ff */
[----:B------:R-:W-:-:S04]  /*13c0*/  @P0 SHF.R.U32.HI R3, RZ, R7, R2 ;  /* 0x00000007ff030219 */ /* 0x000fc80000011602 */
[----:B------:R-:W-:Y:S01]  /*13d0*/  LOP3.LUT R4, RZ, R3, RZ, 0x33, !PT ;  /* 0x00000003ff047212 */ /* 0x000fe200078e33ff */
[----:B------:R-:W-:Y:S06]  /*13e0*/  BRA `(.L_x_875) ;  /* 0x0000000000107947 */ /* 0x000fec0003800000 */
.L_x_874:
[----:B------:R-:W-:-:S13]  /*13f0*/  ISETP.NE.AND P0, PT, R11, 0x1, PT ;  /* 0x000000010b00780c */ /* 0x000fda0003f05270 */
[----:B------:R-:W1:Y:S02]  /*1400*/  @P0 LDC.64 R2, c[0x0][0x9e8] ;  /* 0x00027a00ff020b82 */ /* 0x000e640000000a00 */
[----:B-1----:R-:W-:-:S05]  /*1410*/  @P0 IMAD.HI.U32 R2, R4, R2, RZ ;  /* 0x0000000204020227 */ /* 0x002fca00078e00ff */
[----:B------:R-:W-:-:S07]  /*1420*/  @P0 SHF.R.U32.HI R4, RZ, R3, R2 ;  /* 0x00000003ff040219 */ /* 0x000fce0000011602 */
.L_x_875:
[----:B------:R-:W-:-:S05]  /*1430*/  IMAD R3, R4, R11, RZ ;  /* 0x0000000b04037224 */ /* 0x000fca00078e02ff */
[----:B------:R-:W-:-:S07]  /*1440*/  VIMNMX R0, R0, R3, !PT ;  /* 0x0000000300007248 */ /* 0x000fce0007fe0100 */
.L_x_873:
[----:B------:R-:W-:Y:S01]  /*1450*/  IMAD.HI R2, R0, 0x2aaaaaab, RZ ;  /* 0x2aaaaaab00027827 */ /* 0x000fe200078e02ff */
[----:B------:R-:W-:Y:S02]  /*1460*/  PLOP3.LUT P0, PT, PT, PT, PT, 0x80, 0x0 ;  /* 0x000000000000781c */ /* 0x000fe40003f0f070 */
[----:B------:R-:W-:Y:S02]  /*1470*/  CS2R R86, SRZ ;  /* 0x0000000000567805 */ /* 0x000fe4000001ff00 */
[----:B------:R-:W-:Y:S01]  /*1480*/  CS2R R84, SRZ ;  /* 0x0000000000547805 */ /* 0x000fe2000001ff00 */
[----:B------:R-:W-:Y:S01]  /*1490*/  IMAD.MOV.U32 R0, RZ, RZ, RZ ;  /* 0x000000ffff007224 */ /* 0x000fe200078e00ff */
[----:B------:R-:W-:Y:S02]  /*14a0*/  SHF.R.U32.HI R3, RZ, 0x1f, R2 ;  /* 0x0000001fff037819 */ /* 0x000fe40000011602 */
[----:B------:R-:W-:Y:S02]  /*14b0*/  CS2R R82, SRZ ;  /* 0x0000000000527805 */ /* 0x000fe4000001ff00 */
[----:B------:R-:W-:-:S02]  /*14c0*/  CS2R R80, SRZ ;  /* 0x0000000000507805 */ /* 0x000fc4000001ff00 */
[----:B------:R-:W-:Y:S02]  /*14d0*/  CS2R R78, SRZ ;  /* 0x00000000004e7805 */ /* 0x000fe4000001ff00 */
[----:B------:R-:W-:Y:S02]  /*14e0*/  LEA.HI.SX32 R3, R2, R3, 0x1c ;  /* 0x0000000302037211 */ /* 0x000fe400078fe2ff */
[----:B------:R-:W-:Y:S02]  /*14f0*/  CS2R R76, SRZ ;  /* 0x00000000004c7805 */ /* 0x000fe4000001ff00 */
[----:B------:R-:W-:Y:S02]  /*1500*/  CS2R R74, SRZ ;  /* 0x00000000004a7805 */ /* 0x000fe4000001ff00 */
[----:B------:R-:W-:Y:S02]  /*1510*/  CS2R R28, SRZ ;  /* 0x00000000001c7805 */ /* 0x000fe4000001ff00 */
[----:B------:R-:W-:-:S02]  /*1520*/  VIMNMX R19, RZ, R3, !PT ;  /* 0x00000003ff137248 */ /* 0x000fc40007fe0100 */
[----:B------:R-:W-:Y:S02]  /*1530*/  CS2R R70, SRZ ;  /* 0x0000000000467805 */ /* 0x000fe4000001ff00 */
[----:B------:R-:W-:Y:S02]  /*1540*/  CS2R R68, SRZ ;  /* 0x0000000000447805 */ /* 0x000fe4000001ff00 */
[----:B------:R-:W-:Y:S02]  /*1550*/  CS2R R66, SRZ ;  /* 0x0000000000427805 */ /* 0x000fe4000001ff00 */
[----:B------:R-:W-:Y:S02]  /*1560*/  ISETP.GT.AND P1, PT, R72, R19, PT ;  /* 0x000000134800720c */ /* 0x000fe40003f24270 */
        /* <DEDUP_REMOVED lines=17> */
[----:B------:R-:W-:Y:S01]  /*1680*/  CS2R R6, SRZ ;  /* 0x0000000000067805 */ /* 0x000fe2000001ff00 */
[----:B------:R-:W-:Y:S01]  /*1690*/  IMAD.MOV.U32 R30, RZ, RZ, RZ ;  /* 0x000000ffff1e7224 */ /* 0x000fe200078e00ff */
[----:B------:R-:W-:Y:S02]  /*16a0*/  CS2R R2, SRZ ;  /* 0x0000000000027805 */ /* 0x000fe4000001ff00 */
[----:B------:R-:W-:Y:S01]  /*16b0*/  CS2R R8, SRZ ;  /* 0x0000000000087805 */ /* 0x000fe2000001ff00 */
[----:B------:R-:W-:-:S02]  /*16c0*/  IMAD.MOV.U32 R25, RZ, RZ, RZ ;  /* 0x000000ffff197224 */ /* 0x000fc400078e00ff */
[----:B------:R-:W-:Y:S01]  /*16d0*/  IMAD.MOV.U32 R10, RZ, RZ, RZ ;  /* 0x000000ffff0a7224 */ /* 0x000fe200078e00ff */
[----:B------:R-:W-:Y:S06]  /*16e0*/  @!P1 BRA `(.L_x_876) ;  /* 0x000000b000bc9947 */ /* 0x000fec0003800000 */
[----:B------:R-:W1:Y:S01]  /*16f0*/  SHFL.IDX PT, R0, R168, RZ, 0x1f ;  /* 0x00001fffa8007589 */ /* 0x000e6200000e0000 */
[----:B------:R-:W-:-:S04]  /*1700*/  UIADD3 UR6, UR37, 0xc400, URZ ;  /* 0x0000c40025067890 */ /* 0x000fc8000fffe03f */
[----:B------:R-:W-:-:S06]  /*1710*/  ULOP3.LUT UP0, URZ, UR6, 0x1bf, URZ, 0xc0, !UPT ;  /* 0x000001bf063f7892 */ /* 0x000fcc000f80c03f */
[----:B------:R-:W-:Y:S02]  /*1720*/  PLOP3.LUT P0, PT, PT, PT, UP0, 0x80, 0x0 ;  /* 0x000000000000781c */ /* 0x000fe40003f0f008 */
[----:B-1----:R-:W-:-:S13]  /*1730*/  R2UR UR4, R0 ;  /* 0x00000000000472ca */ /* 0x002fda00000e0000 */
[----:B------:R-:W-:-:S04]  /*1740*/  ULEA.HI UR5, UR4, UR4, URZ, 0x1 ;  /* 0x0000000404057291 */ /* 0x000fc8000f8f083f */
        /* <DEDUP_REMOVED lines=22> */
.L_x_877:
[----:B------:R-:W-:Y:S02]  /*18b0*/  LEA.HI R0, R164, R164, RZ, 0x1 ;  /* 0x000000a4a4007211 */ /* 0x000fe400078f08ff */
[----:B------:R-:W-:Y:S02]  /*18c0*/  R2UR UR4, R170 ;  /* 0x00000000aa0472ca */ /* 0x000fe400000e0000 */
[----:B------:R-:W-:-:S05]  /*18d0*/  LOP3.LUT R3, R0, 0xfffffffe, RZ, 0xc0, !PT ;  /* 0xfffffffe00037812 */ /* 0x000fca00078ec0ff */
[----:B------:R-:W-:-:S05]  /*18e0*/  IMAD.IADD R0, R164, 0x1, -R3 ;  /* 0x00000001a4007824 */ /* 0x000fca00078e0a03 */
[----:B------:R-:W-:Y:S01]  /*18f0*/  SHF.L.U32 R0, R0, 0x1f, RZ ;  /* 0x0000001f00007819 */ /* 0x000fe200000006ff */
[----:B------:R-:W-:-:S03]  /*1900*/  IMAD.U32 R2, RZ, RZ, UR4 ;  /* 0x00000004ff027e24 */ /* 0x000fc6000f8e00ff */
[----:B------:R-:W1:Y:S02]  /*1910*/  SYNCS.PHASECHK.TRANS64.TRYWAIT P1, [UR37+0x2a800], R0 ;  /* 0x02a80000ff0075a7 */ /* 0x000e640008020165 */
[----:B------:R-:W-:Y:S01]  /*1920*/  ISETP.NE.AND P0, PT, R2, 0x3, PT ;  /* 0x000000030200780c */ /* 0x000fe20003f05270 */
[----:B-1----:R-:W-:-:S12]  /*1930*/  @!P1 BRA `(.L_x_878) ;  /* 0x000000f400c09947 */ /* 0x002fd80003800000 */
.L_x_1025:
[----:B------:R-:W-:Y:S05]  /*1940*/  @!P0 BRA `(.L_x_879) ;  /* 0x0000000000048947 */ /* 0x000fea0003800000 */
[----:B------:R-:W-:Y:S01]  /*1950*/  BPT.TRAP 0x1 ;  /* 0x000000040000795c */ /* 0x000fe20000300000 */
.L_x_879:
[----:B-1----:R-:W-:Y:S02]  /*1960*/  IMAD.U32 R3, RZ, RZ, UR36 ;  /* 0x00000024ff037e24 */ /* 0x002fe4000f8e00ff */
[----:B------:R-:W-:-:S03]  /*1970*/  IMAD.U32 R0, RZ, RZ, UR46 ;  /* 0x0000002eff007e24 */ /* 0x000fc6000f8e00ff */
[----:B------:R-:W-:Y:S02]  /*1980*/  LEA R3, R3, UR37, 0x3 ;  /* 0x0000002503037c11 */ /* 0x000fe4000f8e18ff */
[----:B------:R-:W-:-:S04]  /*1990*/  SHF.L.U32 R0, R0, 0x1f, RZ ;  /* 0x0000001f00007819 */ /* 0x000fc800000006ff */
[----:B------:R1:W2:Y:S01]  /*19a0*/  SYNCS.PHASECHK.TRANS64.TRYWAIT P1, [R3+URZ+0x2a830], R0 ;  /* 0x02a83000030075a7 */ /* 0x0002a2000802017f */
[----:B------:R-:W-:Y:S05]  /*19b0*/  @!P0 BRA `(.L_x_880) ;  /* 0x0000000000048947 */ /* 0x000fea0003800000 */
[----:B------:R-:W-:Y:S01]  /*19c0*/  BPT.TRAP 0x1 ;  /* 0x000000040000795c */ /* 0x000fe20000300000 */
.L_x_880:
[----:B------:R-:W3:Y:S01]  /*19d0*/  S2R R2, SR_TID.X ;  /* 0x0000000000027919 */ /* 0x000ee20000002100 */
[----:B------:R-:W-:Y:S02]  /*19e0*/  LOP3.LUT R18, R18, 0xffefffff, RZ, 0xc0, !PT ;  /* 0xffefffff12127812 */ /* 0x000fe400078ec0ff */
[----:B---3--:R-:W-:-:S13]  /*19f0*/  LOP3.LUT P2, RZ, R2, 0x7f, RZ, 0xc0, !PT ;  /* 0x0000007f02ff7812 */ /* 0x008fda000784c0ff */
[----:B------:R-:W-:Y:S01]  /*1a00*/  @P2 LOP3.LUT R18, R18, 0x100000, RZ, 0xfc, !PT ;  /* 0x0010000012122812 */ /* 0x000fe200078efcff */
[----:B--2---:R-:W-:Y:S06]  /*1a10*/  @P1 BRA `(.L_x_881) ;  /* 0x0000000000081947 */ /* 0x004fec0003800000 */
[----:B------:R-:W2:Y:S02]  /*1a20*/  SYNCS.PHASECHK.TRANS64.TRYWAIT P1, [R3+URZ+0x2a830], R0 ;  /* 0x02a83000030075a7 */ /* 0x000ea4000802017f */
[----:B--2---:R-:W-:Y:S05]  /*1a30*/  @!P1 BRA `(.L_x_882) ;  /* 0x000000f400989947 */ /* 0x004fea0003800000 */
.L_x_881:
[----:B------:R-:W-:Y:S05]  /*1a40*/  WARPSYNC.ALL ;  /* 0x0000000000007948 */ /* 0x000fea0003800000 */
[----:B------:R-:W-:Y:S01]  /*1a50*/  UIADD3 UR4, UR37, 0x18400, URZ ;  /* 0x0001840025047890 */ /* 0x000fe2000fffe03f */
[----:B------:R-:W-:Y:S01]  /*1a60*/  WARPGROUP.ARRIVE ;  /* 0x00000000000079c5 */ /* 0x000fe20000000000 */
[----:B------:R-:W-:-:S05]  /*1a70*/  ULOP3.LUT UR38, UR38, 0x10000, URZ, 0xfc, !UPT ;  /* 0x0001000026267892 */ /* 0x000fca000f8efc3f */
[----:B------:R-:W3:Y:S01]  /*1a80*/  S2R R2, SR_TID.X ;  /* 0x0000000000027919 */ /* 0x000ee20000002100 */
[----:B------:R-:W-:Y:S01]  /*1a90*/  USHF.R.U32.HI UR4, URZ, 0x4, UR4 ;  /* 0x000000043f047899 */ /* 0x000fe20008011604 */
[----:B-12---:R-:W1:Y:S01]  /*1aa0*/  LDC R0, c[0x0][0x288] ;  /* 0x0000a200ff007b82 */ /* 0x006e620000000800 */
[----:B------:R-:W-:Y:S01]  /*1ab0*/  UMOV UR9, 0x40000040 ;  /* 0x4000004000097882 */ /* 0x000fe20000000000 */
[----:B------:R-:W-:Y:S01]  /*1ac0*/  UMOV UR11, 0x40000040 ;  /* 0x40000040000b7882 */ /* 0x000fe20000000000 */
[----:B------:R-:W-:Y:S01]  /*1ad0*/  ULOP3.LUT UR4, UR4, 0x3fff, URZ, 0xc0, !UPT ;  /* 0x00003fff04047892 */ /* 0x000fe2000f8ec03f */
[----:B------:R-:W-:Y:S01]  /*1ae0*/  IMAD.U32 R9, RZ, RZ, UR9 ;  /* 0x00000009ff097e24 */ /* 0x000fe2000f8e00ff */
[----:B------:R-:W-:Y:S01]  /*1af0*/  UMOV UR8, UR38 ;  /* 0x0000002600087c82 */ /* 0x000fe20008000000 */
[----:B------:R-:W-:Y:S01]  /*1b00*/  UMOV UR5, 0x40000040 ;  /* 0x4000004000057882 */ /* 0x000fe20000000000 */
[----:B------:R-:W-:Y:S01]  /*1b10*/  ULOP3.LUT UR39, UR4, 0x10000, URZ, 0xfc, !UPT ;  /* 0x0001000004277892 */ /* 0x000fe2000f8efc3f */
[----:B------:R-:W-:Y:S01]  /*1b20*/  IMAD.U32 R8, RZ, RZ, UR8 ;  /* 0x00000008ff087e24 */ /* 0x000fe2000f8e00ff */
[----:B------:R-:W-:Y:S01]  /*1b30*/  UIADD3 UR4, UR38, 0x2, URZ ;  /* 0x0000000226047890 */ /* 0x000fe2000fffe03f */
[----:B------:R-:W2:Y:S01]  /*1b40*/  LDC.64 R74, c[0x0][0x9e0] ;  /* 0x00027800ff4a7b82 */ /* 0x000ea20000000a00 */
[----:B------:R-:W-:Y:S01]  /*1b50*/  UIMAD UR40, UR36, 0x900, UR39 ;  /* 0x00000900242878a4 */ /* 0x000fe2000f8e0227 */
[----:B------:R-:W-:Y:S01]  /*1b60*/  IMAD.MOV.U32 R5, RZ, RZ, -0x60 ;  /* 0xffffffa0ff057424 */ /* 0x000fe200078e00ff */
[----:B------:R-:W-:Y:S01]  /*1b70*/  UMOV UR7, 0x40000040 ;  /* 0x4000004000077882 */ /* 0x000fe20000000000 */
[----:B------:R-:W-:Y:S01]  /*1b80*/  UIADD3 UR12, UR38, 0x6, URZ ;  /* 0x00000006260c7890 */ /* 0x000fe2000fffe03f */
[----:B------:R-:W-:Y:S01]  /*1b90*/  LOP3.LUT R18, R18, 0xfff7ffff, RZ, 0xc0, !PT ;  /* 0xfff7ffff12127812 */ /* 0x000fe200078ec0ff */
[----:B------:R-:W-:Y:S01]  /*1ba0*/  UIADD3 UR6, UR40, 0x2, URZ ;  /* 0x0000000228067890 */ /* 0x000fe2000fffe03f */
[----:B------:R-:W-:Y:S01]  /*1bb0*/  IMAD R10, R72, R5, 0x60 ;  /* 0x00000060480a7424 */ /* 0x000fe200078e0205 */
[----:B------:R-:W-:Y:S01]  /*1bc0*/  UMOV UR10, UR40 ;  /* 0x00000028000a7c82 */ /* 0x000fe20008000000 */
[----:B------:R-:W-:Y:S01]  /*1bd0*/  UIADD3 UR14, UR40, 0x6, URZ ;  /* 0x00000006280e7890 */ /* 0x000fe2000fffe03f */
[----:B------:R-:W-:Y:S01]  /*1be0*/  HGMMA.64x96x16.F32 R24, gdesc[UR8], RZ, !UPT, gsb0 ;  /* 0x01600000081879f0 */ /* 0x000fe2000c0008ff */
[----:B------:R-:W-:Y:S01]  /*1bf0*/  UIADD3 UR8, UR38, 0x4, URZ ;  /* 0x0000000426087890 */ /* 0x000fe2000fffe03f */
[----:B------:R-:W4:Y:S01]  /*1c00*/  LDC R94, c[0x0][0x2e0] ;  /* 0x0000b800ff5e7b82 */ /* 0x000f220000000800 */
[----:B------:R-:W-:Y:S01]  /*1c10*/  UIADD3 UR10, UR40, 0x4, URZ ;  /* 0x00000004280a7890 */ /* 0x000fe2000fffe03f */
[----:B------:R-:W-:Y:S01]  /*1c20*/  VIADD R5, R167, UR42 ;  /* 0x0000002aa7057c36 */ /* 0x000fe20008000000 */
[----:B------:R-:W-:Y:S01]  /*1c30*/  UMOV UR9, 0x40000040 ;  /* 0x4000004000097882 */ /* 0x000fe20000000000 */
[----:B------:R-:W-:Y:S01]  /*1c40*/  UMOV UR11, 0x40000040 ;  /* 0x40000040000b7882 */ /* 0x000fe20000000000 */
[----:B------:R-:W-:Y:S01]  /*1c50*/  UMOV UR13, 0x40000040 ;  /* 0x40000040000d7882 */ /* 0x000fe20000000000 */
[----:B------:R-:W-:Y:S01]  /*1c60*/  UMOV UR15, 0x40000040 ;  /* 0x40000040000f7882 */ /* 0x000fe20000000000 */
[----:B------:R-:W-:Y:S01]  /*1c70*/  UIADD3 UR16, UR38, 0x400, URZ ;  /* 0x0000040026107890 */ /* 0x000fe2000fffe03f */
[----:B---3--:R-:W-:Y:S01]  /*1c80*/  LOP3.LUT P1, RZ, R2, 0x7f, RZ, 0xc0, !PT ;  /* 0x0000007f02ff7812 */ /* 0x008fe2000782c0ff */
[----:B------:R-:W-:Y:S01]  /*1c90*/  UIADD3 UR18, UR40, 0x300, URZ ;  /* 0x0000030028127890 */ /* 0x000fe2000fffe03f */
[----:B------:R-:W-:Y:S01]  /*1ca0*/  IMAD R20, R16, -0x2, R10 ;  /* 0xfffffffe10147824 */ /* 0x000fe200078e020a */
        /* <DEDUP_REMOVED lines=8> */
[----:B------:R-:W-:Y:S01]  /*1d30*/  @!P1 VIADD R2, R3, 0x2a840 ;  /* 0x0002a84003029836 */ /* 0x000fe20000000000 */
[----:B------:R-:W-:Y:S01]  /*1d40*/  UMOV UR25, 0x40000040 ;  /* 0x4000004000197882 */ /* 0x000fe20000000000 */
[----:B------:R-:W-:Y:S01]  /*1d50*/  UMOV UR27, 0x40000040 ;  /* 0x40000040001b7882 */ /* 0x000fe20000000000 */
[----:B------:R-:W-:Y:S01]  /*1d60*/  UIADD3 UR28, UR38, 0x406, URZ ;  /* 0x00000406261c7890 */ /* 0x000fe2000fffe03f */
[----:B------:R-:W-:Y:S01]  /*1d70*/  IMAD R3, R72, -0x60, R73 ;  /* 0xffffffa048037824 */ /* 0x000fe200078e0249 */
[----:B------:R-:W-:Y:S01]  /*1d80*/  UIADD3 UR30, UR40, 0x306, URZ ;  /* 0x00000306281e7890 */ /* 0x000fe2000fffe03f */
[----:B------:R-:W-:Y:S01]  /*1d90*/  @!P1 PRMT R2, RZ, 0x654, R2 ;  /* 0x00000654ff029816 */ /* 0x000fe20000000002 */
[----:B------:R-:W-:Y:S01]  /*1da0*/  UMOV UR29, 0x40000040 ;  /* 0x40000040001d7882 */ /* 0x000fe20000000000 */
[----:B------:R-:W-:Y:S01]  /*1db0*/  UMOV UR31, 0x40000040 ;  /* 0x40000040001f7882 */ /* 0x000fe20000000000 */
[----:B------:R-:W-:Y:S01]  /*1dc0*/  UIADD3 UR32, UR38, 0x800, URZ ;  /* 0x0000080026207890 */ /* 0x000fe2000fffe03f */
[----:B-1----:R-:W-:Y:S01]  /*1dd0*/  IADD3 R3, -R0, 0x61, R3 ;  /* 0x0000006100037810 */ /* 0x002fe20007ffe103 */
[----:B------:R-:W-:Y:S01]  /*1de0*/  UIADD3 UR34, UR40, 0x600, URZ ;  /* 0x0000060028227890 */ /* 0x000fe2000fffe03f */
[----:B------:R-:W-:Y:S01]  /*1df0*/  UMOV UR33, 0x40000040 ;  /* 0x4000004000217882 */ /* 0x000fe20000000000 */
[----:B------:R-:W-:Y:S01]  /*1e00*/  UMOV UR35, 0x40000040 ;  /* 0x4000004000237882 */ /* 0x000fe20000000000 */
[----:B------:R-:W-:Y:S01]  /*1e10*/  UIADD3 UR48, UR38, 0x802, URZ ;  /* 0x0000080226307890 */ /* 0x000fe2000fffe03f */
[C---:B------:R-:W-:Y:S01]  /*1e20*/  IMAD R11, R16.reuse, -0x2, R3 ;  /* 0xfffffffe100b7824 */ /* 0x040fe200078e0203 */
[----:B------:R-:W-:Y:S01]  /*1e30*/  UIADD3 UR50, UR40, 0x602, URZ ;  /* 0x0000060228327890 */ /* 0x000fe2000fffe03f */
[----:B----4-:R-:W-:Y:S01]  /*1e40*/  IMAD R3, R17, R94, R10 ;  /* 0x0000005e11037224 */ /* 0x010fe200078e020a */
[----:B------:R-:W-:Y:S01]  /*1e50*/  UMOV UR49, 0x40000040 ;  /* 0x4000004000317882 */ /* 0x000fe20000000000 */
[----:B------:R-:W-:Y:S01]  /*1e60*/  UMOV UR51, 0x40000040 ;  /* 0x4000004000337882 */ /* 0x000fe20000000000 */
[----:B------:R-:W-:Y:S01]  /*1e70*/  UIADD3 UR52, UR38, 0x804, URZ ;  /* 0x0000080426347890 */ /* 0x000fe2000fffe03f */
[----:B------:R-:W-:Y:S01]  /*1e80*/  IMAD R12, R16, -0x2, R3 ;  /* 0xfffffffe100c7824 */ /* 0x000fe200078e0203 */
[----:B------:R-:W-:Y:S01]  /*1e90*/  UIADD3 UR54, UR40, 0x604, URZ ;  /* 0x0000060428367890 */ /* 0x000fe2000fffe03f */
[----:B--2---:R-:W-:Y:S01]  /*1ea0*/  IMAD.IADD R13, R11, 0x1, R74 ;  /* 0x000000010b0d7824 */ /* 0x004fe200078e024a */
[----:B------:R-:W-:Y:S01]  /*1eb0*/  UMOV UR53, 0x40000040 ;  /* 0x4000004000357882 */ /* 0x000fe20000000000 */
[----:B------:R-:W-:Y:S01]  /*1ec0*/  UMOV UR55, 0x40000040 ;  /* 0x4000004000377882 */ /* 0x000fe20000000000 */
[----:B------:R-:W-:Y:S01]  /*1ed0*/  UIADD3 UR40, UR40, 0x606, URZ ;  /* 0x0000060628287890 */ /* 0x000fe2000fffe03f */
[----:B------:R-:W-:Y:S01]  /*1ee0*/  UMOV UR57, 0x40000040 ;  /* 0x4000004000397882 */ /* 0x000fe20000000000 */
[----:B------:R-:W-:Y:S01]  /*1ef0*/  UMOV UR59, 0x40000040 ;  /* 0x40000040003b7882 */ /* 0x000fe20000000000 */
[----:B------:R-:W-:Y:S01]  /*1f00*/  ULDC UR47, c[0x0][0x9dc] ;  /* 0x00027700002f7ab9 */ /* 0x000fe20000000800 */
[----:B------:R-:W-:-:S03]  /*1f10*/  IMAD.U32 R7, RZ, RZ, UR57 ;  /* 0x00000039ff077e24 */ /* 0x000fc6000f8e00ff */
[----:B------:R-:W-:Y:S01]  /*1f20*/  UMOV UR58, UR40 ;  /* 0x00000028003a7c82 */ /* 0x000fe20008000000 */
[----:B------:R-:W-:Y:S02]  /*1f30*/  WARPGROUP.DEPBAR.LE gsb0, 0x0 ;  /* 0x00008000000079c5 */ /* 0x000fe40000010000 */
[----:B------:R-:W-:-:S06]  /*1f40*/  WARPGROUP.ARRIVE ;  /* 0x00000000000079c5 */ /* 0x000fcc0000000000 */
[----:B------:R-:W-:Y:S01]  /*1f50*/  HGMMA.64x96x16.F32 R24, gdesc[UR4], R24, gsb0 ;  /* 0x01600000041879f0 */ /* 0x000fe20008000818 */
[----:B------:R-:W-:-:S07]  /*1f60*/  UIADD3 UR6, UR38, 0x806, URZ ;  /* 0x0000080626067890 */ /* 0x000fce000fffe03f */
[----:B------:R-:W-:Y:S01]  /*1f70*/  UMOV UR56, UR6 ;  /* 0x0000000600387c82 */ /* 0x000fe20008000000 */
[----:B------:R-:W-:Y:S01]  /*1f80*/  ULOP3.LUT UR6, URZ, UR47, URZ, 0x33, !UPT ;  /* 0x0000002f3f067292 */ /* 0x000fe2000f8e333f */
[----:B------:R-:W-:-:S05]  /*1f90*/  IMAD.U32 R6, RZ, RZ, UR56 ;  /* 0x00000038ff067e24 */ /* 0x000fca000f8e00ff */
[----:B------:R-:W-:-:S04]  /*1fa0*/  VIADD R14, R11, UR6 ;  /* 0x000000060b0e7c36 */ /* 0x000fc80008000000 */
[----:B------:R-:W-:Y:S01]  /*1fb0*/  IMAD.IADD R3, R14, 0x1, R5 ;  /* 0x000000010e037824 */ /* 0x000fe200078e0205 */
[----:B------:R-:W-:Y:S02]  /*1fc0*/  WARPGROUP.DEPBAR.LE gsb0, 0x0 ;  /* 0x00008000000079c5 */ /* 0x000fe40000010000 */
[----:B------:R-:W-:-:S06]  /*1fd0*/  WARPGROUP.ARRIVE ;  /* 0x00000000000079c5 */ /* 0x000fcc0000000000 */
[----:B------:R-:W-:Y:S03]  /*1fe0*/  HGMMA.64x96x16.F32 R24, gdesc[UR8], R24, gsb0 ;  /* 0x01600000081879f0 */ /* 0x000fe60008000818 */
        /* <DEDUP_REMOVED lines=28> */
[----:B------:R1:W-:Y:S01]  /*21b0*/  @!P1 SYNCS.ARRIVE.TRANS64.RED.A1T0 RZ, [R2+URZ], RZ ;  /* 0x000000ff02ff99a7 */ /* 0x0003e2000810043f */
[----:B------:R-:W-:Y:S02]  /*21c0*/  ISETP.GE.AND P1, PT, R75, 0x1, PT ;  /* 0x000000014b00780c */ /* 0x000fe40003f26270 */
[----:B-1----:R-:W-:-:S11]  /*21d0*/  VIADDMNMX R2, R5, R13, R12, PT ;  /* 0x0000000d05027246 */ /* 0x002fd6000380010c */
[----:B------:R-:W-:Y:S01]  /*21e0*/  @P1 LOP3.LUT R18, R18, 0x80000, RZ, 0xfc, !PT ;  /* 0x0008000012121812 */ /* 0x000fe200078efcff */
[----:B------:R-:W-:Y:S06]  /*21f0*/  @!P1 BRA `(.L_x_883) ;  /* 0x0000000000509947 */ /* 0x000fec0003800000 */
[----:B------:R-:W-:Y:S01]  /*2200*/  IMAD R11, R17, R94, R5 ;  /* 0x0000005e110b7224 */ /* 0x000fe200078e0205 */
[----:B------:R-:W-:Y:S03]  /*2210*/  BSSY B0, `(.L_x_884) ;  /* 0x000000f000007945 */ /* 0x000fe60003800000 */
[----:B------:R-:W-:-:S05]  /*2220*/  IMAD.IADD R11, R11, 0x1, -R0 ;  /* 0x000000010b0b7824 */ /* 0x000fca00078e0a00 */
        /* <DEDUP_REMOVED lines=9> */
.L_x_885:
[----:B------:R-:W-:-:S13]  /*22c0*/  ISETP.NE.AND P1, PT, R75, 0x1, PT ;  /* 0x000000014b00780c */ /* 0x000fda0003f25270 */
[----:B------:R-:W1:Y:S02]  /*22d0*/  @P1 LDC.64 R76, c[0x0][0x9e8] ;  /* 0x00027a00ff4c1b82 */ /* 0x000e640000000a00 */
[----:B-1----:R-:W-:-:S05]  /*22e0*/  @P1 IMAD.HI.U32 R4, R11, R76, RZ ;  /* 0x0000004c0b041227 */ /* 0x002fca00078e00ff */
[----:B------:R-:W-:-:S07]  /*22f0*/  @P1 SHF.R.U32.HI R11, RZ, R77, R4 ;  /* 0x0000004dff0b1219 */ /* 0x000fce0000011604 */
.L_x_886:
[----:B------:R-:W-:Y:S05]  /*2300*/  BSYNC B0 ;  /* 0x0000000000007941 */ /* 0x000fea0003800000 */
.L_x_884:
[----:B------:R-:W-:-:S05]  /*2310*/  IMAD R4, R11, R75, R20 ;  /* 0x0000004b0b047224 */ /* 0x000fca00078e0214 */
[----:B------:R-:W-:Y:S02]  /*2320*/  VIMNMX R3, R3, R4, !PT ;  /* 0x0000000403037248 */ /* 0x000fe40007fe0100 */
[----:B------:R-:W-:-:S07]  /*2330*/  VIADDMNMX R2, R4, R75, R2, PT ;  /* 0x0000004b04027246 */ /* 0x000fce0003800102 */
.L_x_883:
[C---:B------:R-:W-:Y:S01]  /*2340*/  ISETP.GE.AND P6, PT, R10.reuse, 0x9, PT ;  /* 0x000000090a00780c */ /* 0x040fe20003fc6270 */
[----:B------:R-:W-:Y:S01]  /*2350*/  VIADD R4, R5, 0x8 ;  /* 0x0000000805047836 */ /* 0x000fe20000000000 */
[----:B------:R-:W-:Y:S02]  /*2360*/  ISETP.GE.AND P1, PT, R10, 0x2, PT ;  /* 0x000000020a00780c */ /* 0x000fe40003f26270 */
[C---:B------:R-:W-:Y:S02]  /*2370*/  ISETP.GT.AND P2, PT, R3.reuse, 0x8, !P6 ;  /* 0x000000080300780c */ /* 0x040fe40007744270 */
[----:B------:R-:W-:Y:S02]  /*2380*/  ISETP.GT.AND P3, PT, R3, 0x1, !P1 ;  /* 0x000000010300780c */ /* 0x000fe40004f64270 */
[----:B------:R-:W-:Y:S02]  /*2390*/  ISETP.LT.OR P2, PT, R2, 0x9, P2 ;  /* 0x000000090200780c */ /* 0x000fe40001741670 */
[----:B------:R-:W-:-:S02]  /*23a0*/  ISETP.GE.AND P4, PT, R10, 0xa, PT ;  /* 0x0000000a0a00780c */ /* 0x000fc40003f86270 */
[----:B------:R-:W-:Y:S02]  /*23b0*/  FSEL R78, R28, -INF , !P2 ;  /* 0xff8000001c4e7808 */ /* 0x000fe40005000000 */
[C---:B------:R-:W-:Y:S02]  /*23c0*/  ISETP.LT.OR P3, PT, R2.reuse, 0x2, P3 ;  /* 0x000000020200780c */ /* 0x040fe40001f61670 */
[----:B------:R-:W-:Y:S02]  /*23d0*/  ISETP.GT.AND P2, PT, R3, 0x9, !P4 ;  /* 0x000000090300780c */ /* 0x000fe40006744270 */
[----:B------:R-:W-:Y:S02]  /*23e0*/  FSEL R76, R25, -INF , !P3 ;  /* 0xff800000194c7808 */ /* 0x000fe40005800000 */
[----:B------:R-:W-:Y:S02]  /*23f0*/  ISETP.LT.OR P2, PT, R2, 0xa, P2 ;  /* 0x0000000a0200780c */ /* 0x000fe40001741670 */
[----:B------:R-:W-:-:S02]  /*2400*/  ISETP.GE.AND P3, PT, R10, 0x11, PT ;  /* 0x000000110a00780c */ /* 0x000fc40003f66270 */
[----:B------:R-:W-:Y:S02]  /*2410*/  FSEL R80, R29, -INF , !P2 ;  /* 0xff8000001d507808 */ /* 0x000fe40005000000 */
[----:B------:R-:W-:Y:S02]  /*2420*/  ISETP.GT.AND P2, PT, R3, 0x10, !P3 ;  /* 0x000000100300780c */ /* 0x000fe40005f44270 */
[----:B------:R-:W-:Y:S02]  /*2430*/  P2R R77, PR, RZ, 0x8 ;  /* 0x00000008ff4d7803 */ /* 0x000fe40000000000 */
[----:B------:R-:W-:Y:S02]  /*2440*/  ISETP.LT.OR P2, PT, R2, 0x11, P2 ;  /* 0x000000110200780c */ /* 0x000fe40001741670 */
[----:B------:R-:W-:Y:S02]  /*2450*/  ISETP.GE.AND P3, PT, R10, 0x12, PT ;  /* 0x000000120a00780c */ /* 0x000fe40003f66270 */
[----:B------:R-:W-:-:S02]  /*2460*/  FSEL R32, R32, -INF , !P2 ;  /* 0xff80000020207808 */ /* 0x000fc40005000000 */
[----:B------:R-:W-:Y:S02]  /*2470*/  ISETP.GT.AND P2, PT, R3, 0x11, !P3 ;  /* 0x000000110300780c */ /* 0x000fe40005f44270 */
[----:B------:R-:W-:Y:S02]  /*2480*/  P2R R79, PR, RZ, 0x8 ;  /* 0x00000008ff4f7803 */ /* 0x000fe40000000000 */
[----:B------:R-:W-:Y:S02]  /*2490*/  ISETP.LT.OR P2, PT, R2, 0x12, P2 ;  /* 0x000000120200780c */ /* 0x000fe40001741670 */
[----:B------:R-:W-:Y:S02]  /*24a0*/  ISETP.GE.AND P3, PT, R10, 0x19, PT ;  /* 0x000000190a00780c */ /* 0x000fe40003f66270 */
[----:B------:R-:W-:Y:S02]  /*24b0*/  FSEL R82, R33, -INF , !P2 ;  /* 0xff80000021527808 */ /* 0x000fe40005000000 */
[----:B------:R-:W-:-:S02]  /*24c0*/  ISETP.GT.AND P2, PT, R3, 0x18, !P3 ;  /* 0x000000180300780c */ /* 0x000fc40005f44270 */
[----:B------:R-:W-:Y:S02]  /*24d0*/  P2R R33, PR, RZ, 0x8 ;  /* 0x00000008ff217803 */ /* 0x000fe40000000000 */
[----:B------:R-:W-:Y:S02]  /*24e0*/  ISETP.LT.OR P2, PT, R2, 0x19, P2 ;  /* 0x000000190200780c */ /* 0x000fe40001741670 */
[----:B------:R-:W-:Y:S02]  /*24f0*/  ISETP.GE.AND P3, PT, R10, 0x1a, PT ;  /* 0x0000001a0a00780c */ /* 0x000fe40003f66270 */
[----:B------:R-:W-:Y:S02]  /*2500*/  FSEL R36, R36, -INF , !P2 ;  /* 0xff80000024247808 */ /* 0x000fe40005000000 */
[----:B------:R-:W-:Y:S02]  /*2510*/  ISETP.GT.AND P2, PT, R3, 0x19, !P3 ;  /* 0x000000190300780c */ /* 0x000fe40005f44270 */
[----:B------:R-:W-:-:S02]  /*2520*/  P2R R29, PR, RZ, 0x8 ;  /* 0x00000008ff1d7803 */ /* 0x000fc40000000000 */
[----:B------:R-:W-:Y:S02]  /*2530*/  ISETP.LT.OR P2, PT, R2, 0x1a, P2 ;  /* 0x0000001a0200780c */ /* 0x000fe40001741670 */
[----:B------:R-:W-:Y:S02]  /*2540*/  ISETP.GE.AND P3, PT, R10, 0x21, PT ;  /* 0x000000210a00780c */ /* 0x000fe40003f66270 */
[----:B------:R-:W-:Y:S02]  /*2550*/  FSEL R84, R37, -INF , !P2 ;  /* 0xff80000025547808 */ /* 0x000fe40005000000 */
[----:B------:R-:W-:Y:S02]  /*2560*/  ISETP.GT.AND P2, PT, R3, 0x20, !P3 ;  /* 0x000000200300780c */ /* 0x000fe40005f44270 */
[----:B------:R-:W-:Y:S02]  /*2570*/  P2R R81, PR, RZ, 0x8 ;  /* 0x00000008ff517803 */ /* 0x000fe40000000000 */
[----:B------:R-:W-:-:S02]  /*2580*/  ISETP.LT.OR P2, PT, R2, 0x21, P2 ;  /* 0x000000210200780c */ /* 0x000fc40001741670 */
[----:B------:R-:W-:Y:S02]  /*2590*/  ISETP.GE.AND P3, PT, R10, 0x22, PT ;  /* 0x000000220a00780c */ /* 0x000fe40003f66270 */
[----:B------:R-:W-:Y:S02]  /*25a0*/  FSEL R40, R40, -INF , !P2 ;  /* 0xff80000028287808 */ /* 0x000fe40005000000 */
[----:B------:R-:W-:Y:S02]  /*25b0*/  ISETP.GT.AND P2, PT, R3, 0x21, !P3 ;  /* 0x000000210300780c */ /* 0x000fe40005f44270 */
[----:B------:R-:W-:Y:S02]  /*25c0*/  P2R R83, PR, RZ, 0x8 ;  /* 0x00000008ff537803 */ /* 0x000fe40000000000 */
        /* <DEDUP_REMOVED lines=56> */
[----:B------:R-:W-:Y:S02]  /*2950*/  P2R R11, PR, RZ, 0x10 ;  /* 0x00000010ff0b7803 */ /* 0x000fe40000000000 */
[----:B------:R-:W-:Y:S02]  /*2960*/  FSEL R21, R64, -INF , !P2 ;  /* 0xff80000040157808 */ /* 0x000fe40005000000 */
[----:B------:R-:W-:-:S04]  /*2970*/  ISETP.GE.AND P2, PT, R10, 0x52, PT ;  /* 0x000000520a00780c */ /* 0x000fc80003f46270 */
[----:B------:R-:W-:-:S04]  /*2980*/  ISETP.GT.AND P3, PT, R3, 0x51, !P2 ;  /* 0x000000510300780c */ /* 0x000fc80005764270 */
[----:B------:R-:W-:-:S04]  /*2990*/  ISETP.LT.OR P3, PT, R2, 0x52, P3 ;  /* 0x000000520200780c */ /* 0x000fc80001f61670 */
[----:B------:R-:W-:Y:S02]  /*29a0*/  FSEL R65, R65, -INF , !P3 ;  /* 0xff80000041417808 */ /* 0x000fe40005800000 */
[----:B------:R-:W-:-:S04]  /*29b0*/  ISETP.GE.AND P3, PT, R10, 0x59, PT ;  /* 0x000000590a00780c */ /* 0x000fc80003f66270 */
[----:B------:R-:W-:-:S04]  /*29c0*/  ISETP.GT.AND P4, PT, R3, 0x58, !P3 ;  /* 0x000000580300780c */ /* 0x000fc80005f84270 */
[----:B------:R-:W-:-:S04]  /*29d0*/  ISETP.LT.OR P4, PT, R2, 0x59, P4 ;  /* 0x000000590200780c */ /* 0x000fc80002781670 */
[----:B------:R-:W-:Y:S02]  /*29e0*/  FSEL R15, R68, -INF , !P4 ;  /* 0xff800000440f7808 */ /* 0x000fe40006000000 */
[----:B------:R-:W-:-:S04]  /*29f0*/  ISETP.GE.AND P4, PT, R10, 0x1, PT ;  /* 0x000000010a00780c */ /* 0x000fc80003f86270 */
[----:B------:R-:W-:-:S04]  /*2a00*/  ISETP.GT.AND P5, PT, R3, RZ, !P4 ;  /* 0x000000ff0300720c */ /* 0x000fc800067a4270 */
[----:B------:R-:W-:-:S04]  /*2a10*/  ISETP.LT.OR P5, PT, R2, 0x1, P5 ;  /* 0x000000010200780c */ /* 0x000fc80002fa1670 */
[----:B------:R-:W-:Y:S02]  /*2a20*/  FSEL R28, R24, -INF , !P5 ;  /* 0xff800000181c7808 */ /* 0x000fe40006800000 */
[----:B------:R-:W-:Y:S01]  /*2a30*/  ISETP.GE.AND P5, PT, R10, 0x5a, PT ;  /* 0x0000005a0a00780c */ /* 0x000fe20003fa6270 */
[----:B------:R-:W-:-:S03]  /*2a40*/  IMAD.IADD R10, R14, 0x1, R4 ;  /* 0x000000010e0a7824 */ /* 0x000fc600078e0204 */
[----:B------:R-:W-:Y:S02]  /*2a50*/  P2R R64, PR, RZ, 0x20 ;  /* 0x00000020ff407803 */ /* 0x000fe40000000000 */
[----:B------:R-:W-:-:S04]  /*2a60*/  ISETP.GT.AND P5, PT, R3, 0x59, !P5 ;  /* 0x000000590300780c */ /* 0x000fc80006fa4270 */
[----:B------:R-:W-:Y:S02]  /*2a70*/  ISETP.LT.OR P5, PT, R2, 0x5a, P5 ;  /* 0x0000005a0200780c */ /* 0x000fe40002fa1670 */
[----:B------:R-:W-:Y:S02]  /*2a80*/  VIADDMNMX R2, R4, R13, R12, PT ;  /* 0x0000000d04027246 */ /* 0x000fe4000380010c */
[----:B------:R-:W-:Y:S02]  /*2a90*/  FSEL R69, R69, -INF , !P5 ;  /* 0xff80000045457808 */ /* 0x000fe40006800000 */
[----:B------:R-:W-:-:S13]  /*2aa0*/  ISETP.GE.AND P5, PT, R75, 0x1, PT ;  /* 0x000000014b00780c */ /* 0x000fda0003fa6270 */
[----:B------:R-:W-:Y:S05]  /*2ab0*/  @!P5 BRA `(.L_x_887) ;  /* 0x000000000050d947 */ /* 0x000fea0003800000 */
        /* <DEDUP_REMOVED lines=12> */
.L_x_889:
[----:B------:R-:W-:-:S13]  /*2b80*/  ISETP.NE.AND P5, PT, R75, 0x1, PT ;  /* 0x000000014b00780c */ /* 0x000fda0003fa5270 */
[----:B------:R-:W1:Y:S02]  /*2b90*/  @P5 LDC.64 R12, c[0x0][0x9e8] ;  /* 0x00027a00ff0c5b82 */ /* 0x000e640000000a00 */
[----:B-1----:R-:W-:-:S05]  /*2ba0*/  @P5 IMAD.HI.U32 R12, R3, R12, RZ ;  /* 0x0000000c030c5227 */ /* 0x002fca00078e00ff */
[----:B------:R-:W-:-:S07]  /*2bb0*/  @P5 SHF.R.U32.HI R3, RZ, R13, R12 ;  /* 0x0000000dff035219 */ /* 0x000fce000001160c */
.L_x_890:
[----:B------:R-:W-:Y:S05]  /*2bc0*/  BSYNC B0 ;  /* 0x0000000000007941 */ /* 0x000fea0003800000 */
.L_x_888:
[----:B------:R-:W-:-:S05]  /*2bd0*/  IMAD R3, R3, R75, R20 ;  /* 0x0000004b03037224 */ /* 0x000fca00078e0214 */
[----:B------:R-:W-:Y:S02]  /*2be0*/  VIMNMX R10, R10, R3, !PT ;  /* 0x000000030a0a7248 */ /* 0x000fe40007fe0100 */
[----:B------:R-:W-:-:S07]  /*2bf0*/  VIADDMNMX R2, R3, R75, R2, PT ;  /* 0x0000004b03027246 */ /* 0x000fce0003800102 */
.L_x_887:
[C---:B------:R-:W-:Y:S01]  /*2c00*/  ISETP.GT.AND P1, PT, R10.reuse, 0x1, !P1 ;  /* 0x000000010a00780c */ /* 0x040fe20004f24270 */
[----:B------:R-:W-:Y:S01]  /*2c10*/  ULDC UR6, c[0x0][0x988] ;  /* 0x0002620000067ab9 */ /* 0x000fe20000000800 */
[----:B------:R-:W-:Y:S01]  /*2c20*/  ISETP.GT.AND P6, PT, R10, 0x8, !P6 ;  /* 0x000000080a00780c */ /* 0x000fe200077c4270 */
[----:B------:R-:W-:Y:S01]  /*2c30*/  IMAD.U32 R14, RZ, RZ, UR6 ;  /* 0x00000006ff0e7e24 */ /* 0x000fe2000f8e00ff */
[C---:B------:R-:W-:Y:S02]  /*2c40*/  ISETP.LT.OR P1, PT, R2.reuse, 0x2, P1 ;  /* 0x000000020200780c */ /* 0x040fe40000f21670 */
[----:B------:R-:W-:Y:S02]  /*2c50*/  ISETP.LT.OR P6, PT, R2, 0x9, P6 ;  /* 0x000000090200780c */ /* 0x000fe400037c1670 */
[----:B------:R-:W-:Y:S02]  /*2c60*/  FSEL R20, R27, -INF , !P1 ;  /* 0xff8000001b147808 */ /* 0x000fe40004800000 */
[----:B------:R-:W-:-:S02]  /*2c70*/  ISETP.NE.AND P1, PT, R11, RZ, PT ;  /* 0x000000ff0b00720c */ /* 0x000fc40003f25270 */
[----:B------:R-:W-:Y:S02]  /*2c80*/  ISETP.NE.AND P5, PT, R29, RZ, PT ;  /* 0x000000ff1d00720c */ /* 0x000fe40003fa5270 */
[----:B------:R-:W-:Y:S02]  /*2c90*/  ISETP.GT.AND P1, PT, R10, 0x9, !P1 ;  /* 0x000000090a00780c */ /* 0x000fe40004f24270 */
[----:B------:R-:W-:Y:S02]  /*2ca0*/  FSEL R29, R30, -INF , !P6 ;  /* 0xff8000001e1d7808 */ /* 0x000fe40007000000 */
[----:B------:R-:W-:Y:S02]  /*2cb0*/  ISETP.LT.OR P1, PT, R2, 0xa, P1 ;  /* 0x0000000a0200780c */ /* 0x000fe40000f21670 */
[----:B------:R-:W-:Y:S02]  /*2cc0*/  ISETP.NE.AND P6, PT, R33, RZ, PT ;  /* 0x000000ff2100720c */ /* 0x000fe40003fc5270 */
[----:B------:R-:W-:-:S02]  /*2cd0*/  FSEL R31, R31, -INF , !P1 ;  /* 0xff8000001f1f7808 */ /* 0x000fc40004800000 */
[----:B------:R-:W-:Y:S02]  /*2ce0*/  ISETP.NE.AND P1, PT, R77, RZ, PT ;  /* 0x000000ff4d00720c */ /* 0x000fe40003f25270 */
[----:B------:R-:W-:Y:S02]  /*2cf0*/  FMNMX.FTZ R3, R28, R76, !PT ;  /* 0x0000004c1c037209 */ /* 0x000fe40007810000 */
[----:B------:R-:W-:Y:S02]  /*2d00*/  ISETP.GT.AND P1, PT, R10, 0x10, !P1 ;  /* 0x000000100a00780c */ /* 0x000fe40004f24270 */
[----:B------:R-:W-:Y:S02]  /*2d10*/  FMNMX.FTZ R3, R78, R3, !PT ;  /* 0x000000034e037209 */ /* 0x000fe40007810000 */
[----:B------:R-:W-:Y:S02]  /*2d20*/  ISETP.LT.OR P1, PT, R2, 0x11, P1 ;  /* 0x000000110200780c */ /* 0x000fe40000f21670 */
[----:B------:R-:W-:-:S02]  /*2d30*/  FMNMX.FTZ R3, R80, R3, !PT ;  /* 0x0000000350037209 */ /* 0x000fc40007810000 */
[----:B------:R-:W-:Y:S02]  /*2d40*/  FSEL R33, R34, -INF , !P1 ;  /* 0xff80000022217808 */ /* 0x000fe40004800000 */
[----:B------:R-:W-:Y:S02]  /*2d50*/  ISETP.NE.AND P1, PT, R79, RZ, PT ;  /* 0x000000ff4f00720c */ /* 0x000fe40003f25270 */
[----:B------:R-:W-:Y:S02]  /*2d60*/  FMNMX.FTZ R3, R32, R3, !PT ;  /* 0x0000000320037209 */ /* 0x000fe40007810000 */
[----:B------:R-:W-:Y:S02]  /*2d70*/  ISETP.GT.AND P1, PT, R10, 0x11, !P1 ;  /* 0x000000110a00780c */ /* 0x000fe40004f24270 */
[----:B------:R-:W-:Y:S02]  /*2d80*/  FMNMX.FTZ R3, R82, R3, !PT ;  /* 0x0000000352037209 */ /* 0x000fe40007810000 */
[----:B------:R-:W-:-:S02]  /*2d90*/  ISETP.LT.OR P1, PT, R2, 0x12, P1 ;  /* 0x000000120200780c */ /* 0x000fc40000f21670 */
[----:B------:R-:W-:Y:S02]  /*2da0*/  FMNMX.FTZ R3, R36, R3, !PT ;  /* 0x0000000324037209 */ /* 0x000fe40007810000 */
[----:B------:R-:W-:Y:S02]  /*2db0*/  FSEL R35, R35, -INF , !P1 ;  /* 0xff80000023237808 */ /* 0x000fe40004800000 */
[----:B------:R-:W-:Y:S02]  /*2dc0*/  ISETP.GT.AND P1, PT, R10, 0x18, !P6 ;  /* 0x000000180a00780c */ /* 0x000fe40007724270 */
[----:B------:R-:W-:Y:S02]  /*2dd0*/  FMNMX.FTZ R3, R84, R3, !PT ;  /* 0x0000000354037209 */ /* 0x000fe40007810000 */
[----:B------:R-:W-:Y:S02]  /*2de0*/  ISETP.LT.OR P1, PT, R2, 0x19, P1 ;  /* 0x000000190200780c */ /* 0x000fe40000f21670 */
[----:B------:R-:W-:-:S02]  /*2df0*/  FMNMX.FTZ R3, R40, R3, !PT ;  /* 0x0000000328037209 */ /* 0x000fc40007810000 */
[----:B------:R-:W-:Y:S02]  /*2e00*/  FSEL R37, R38, -INF , !P1 ;  /* 0xff80000026257808 */ /* 0x000fe40004800000 */
[----:B------:R-:W-:Y:S02]  /*2e10*/  ISETP.GT.AND P1, PT, R10, 0x19, !P5 ;  /* 0x000000190a00780c */ /* 0x000fe40006f24270 */
[----:B------:R-:W-:Y:S02]  /*2e20*/  FMNMX.FTZ R3, R86, R3, !PT ;  /* 0x0000000356037209 */ /* 0x000fe40007810000 */
[----:B------:R-:W-:Y:S02]  /*2e30*/  ISETP.LT.OR P1, PT, R2, 0x1a, P1 ;  /* 0x0000001a0200780c */ /* 0x000fe40000f21670 */
[----:B------:R-:W-:Y:S02]  /*2e40*/  FMNMX.FTZ R3, R44, R3, !PT ;  /* 0x000000032c037209 */ /* 0x000fe40007810000 */
[----:B------:R-:W-:-:S02]  /*2e50*/  FSEL R39, R39, -INF , !P1 ;  /* 0xff80000027277808 */ /* 0x000fc40004800000 */
[----:B------:R-:W-:Y:S02]  /*2e60*/  ISETP.NE.AND P1, PT, R81, RZ, PT ;  /* 0x000000ff5100720c */ /* 0x000fe40003f25270 */
[----:B------:R-:W-:Y:S02]  /*2e70*/  FMNMX.FTZ R3, R88, R3, !PT ;  /* 0x0000000358037209 */ /* 0x000fe40007810000 */
[----:B------:R-:W-:Y:S02]  /*2e80*/  ISETP.GT.AND P1, PT, R10, 0x20, !P1 ;  /* 0x000000200a00780c */ /* 0x000fe40004f24270 */
[----:B------:R-:W-:Y:S02]  /*2e90*/  ISETP.NE.AND P6, PT, R41, RZ, PT ;  /* 0x000000ff2900720c */ /* 0x000fe40003fc5270 */
        /* <DEDUP_REMOVED lines=10> */
[----:B------:R-:W-:Y:S02]  /*2f40*/  ISETP.NE.AND P1, PT, R85, RZ, PT ;  /* 0x000000ff5500720c */ /* 0x000fe40003f25270 */
[----:B------:R-:W-:Y:S02]  /*2f50*/  FMNMX.FTZ R12, R56, R3, !PT ;  /* 0x00000003380c7209 */ /* 0x000fe40007810000 */
[----:B------:R-:W-:Y:S02]  /*2f60*/  ISETP.GT.AND P1, PT, R10, 0x28, !P1 ;  /* 0x000000280a00780c */ /* 0x000fe40004f24270 */
[----:B------:R-:W-:-:S02]  /*2f70*/  FMNMX.FTZ R12, R57, R12, !PT ;  /* 0x0000000c390c7209 */ /* 0x000fc40007810000 */
[----:B------:R-:W-:Y:S02]  /*2f80*/  ISETP.LT.OR P1, PT, R2, 0x29, P1 ;  /* 0x000000290200780c */ /* 0x000fe40000f21670 */
[----:B------:R-:W-:Y:S02]  /*2f90*/  FMNMX.FTZ R12, R25, R12, !PT ;  /* 0x0000000c190c7209 */ /* 0x000fe40007810000 */
[----:B------:R-:W-:Y:S02]  /*2fa0*/  ISETP.NE.AND P5, PT, R45, RZ, PT ;  /* 0x000000ff2d00720c */ /* 0x000fe40003fa5270 */
[----:B------:R-:W-:Y:S02]  /*2fb0*/  FSEL R45, R46, -INF , !P1 ;  /* 0xff8000002e2d7808 */ /* 0x000fe40004800000 */
[----:B------:R-:W-:Y:S02]  /*2fc0*/  ISETP.NE.AND P1, PT, R87, RZ, PT ;  /* 0x000000ff5700720c */ /* 0x000fe40003f25270 */
[----:B------:R-:W-:-:S02]  /*2fd0*/  FMNMX.FTZ R12, R61, R12, !PT ;  /* 0x0000000c3d0c7209 */ /* 0x000fc40007810000 */
[----:B------:R-:W-:Y:S02]  /*2fe0*/  ISETP.GT.AND P1, PT, R10, 0x29, !P1 ;  /* 0x000000290a00780c */ /* 0x000fe40004f24270 */
[----:B------:R-:W-:Y:S02]  /*2ff0*/  FMNMX.FTZ R12, R21, R12, !PT ;  /* 0x0000000c150c7209 */ /* 0x000fe40007810000 */
[----:B------:R-:W-:Y:S02]  /*3000*/  ISETP.LT.OR P1, PT, R2, 0x2a, P1 ;  /* 0x0000002a0200780c */ /* 0x000fe40000f21670 */
[----:B------:R-:W-:Y:S02]  /*3010*/  FMNMX.FTZ R12, R65, R12, !PT ;  /* 0x0000000c410c7209 */ /* 0x000fe40007810000 */
[----:B------:R-:W-:Y:S02]  /*3020*/  FSEL R47, R47, -INF , !P1 ;  /* 0xff8000002f2f7808 */ /* 0x000fe40004800000 */
[----:B------:R-:W-:-:S02]  /*3030*/  FMNMX.FTZ R12, R15, R12, !PT ;  /* 0x0000000c0f0c7209 */ /* 0x000fc40007810000 */
[----:B------:R-:W-:Y:S02]  /*3040*/  ISETP.NE.AND P1, PT, R89, RZ, PT ;  /* 0x000000ff5900720c */ /* 0x000fe40003f25270 */
[----:B------:R-:W-:Y:S02]  /*3050*/  FMNMX.FTZ R12, R69, R12, !PT ;  /* 0x0000000c450c7209 */ /* 0x000fe40007810000 */
[C---:B------:R-:W-:Y:S02]  /*3060*/  ISETP.GT.AND P1, PT, R10.reuse, 0x30, !P1 ;  /* 0x000000300a00780c */ /* 0x040fe40004f24270 */
[----:B------:R-:W-:Y:S01]  /*3070*/  ISETP.GT.AND P4, PT, R10, RZ, !P4 ;  /* 0x000000ff0a00720c */ /* 0x000fe20006784270 */
[----:B------:R-:W1:Y:S01]  /*3080*/  SHFL.BFLY PT, R3, R12, 0x2, 0x1f ;  /* 0x0c401f000c037f89 */ /* 0x000e6200000e0000 */
[C---:B------:R-:W-:Y:S02]  /*3090*/  ISETP.LT.OR P1, PT, R2.reuse, 0x31, P1 ;  /* 0x000000310200780c */ /* 0x040fe40000f21670 */
[----:B------:R-:W-:-:S02]  /*30a0*/  ISETP.LT.OR P4, PT, R2, 0x1, P4 ;  /* 0x000000010200780c */ /* 0x000fc40002781670 */
[----:B------:R-:W-:Y:S02]  /*30b0*/  FSEL R49, R50, -INF , !P1 ;  /* 0xff80000032317808 */ /* 0x000fe40004800000 */
[----:B------:R-:W-:Y:S02]  /*30c0*/  ISETP.NE.AND P1, PT, R91, RZ, PT ;  /* 0x000000ff5b00720c */ /* 0x000fe40003f25270 */
[----:B------:R-:W-:Y:S02]  /*30d0*/  FSEL R27, R26, -INF , !P4 ;  /* 0xff8000001a1b7808 */ /* 0x000fe40006000000 */
[C---:B------:R-:W-:Y:S02]  /*30e0*/  ISETP.GT.AND P1, PT, R10.reuse, 0x31, !P1 ;  /* 0x000000310a00780c */ /* 0x040fe40004f24270 */
[----:B------:R-:W-:Y:S02]  /*30f0*/  ISETP.GT.AND P2, PT, R10, 0x51, !P2 ;  /* 0x000000510a00780c */ /* 0x000fe40005744270 */
[----:B------:R-:W-:-:S02]  /*3100*/  ISETP.LT.OR P1, PT, R2, 0x32, P1 ;  /* 0x000000320200780c */ /* 0x000fc40000f21670 */
[----:B------:R-:W-:Y:S02]  /*3110*/  ISETP.GT.AND P3, PT, R10, 0x58, !P3 ;  /* 0x000000580a00780c */ /* 0x000fe40005f64270 */
[----:B------:R-:W-:Y:S02]  /*3120*/  FSEL R51, R51, -INF , !P1 ;  /* 0xff80000033337808 */ /* 0x000fe40004800000 */
[----:B------:R-:W-:Y:S02]  /*3130*/  ISETP.NE.AND P1, PT, R93, RZ, PT ;  /* 0x000000ff5d00720c */ /* 0x000fe40003f25270 */
[----:B------:R-:W-:Y:S02]  /*3140*/  ISETP.LT.OR P2, PT, R2, 0x52, P2 ;  /* 0x000000520200780c */ /* 0x000fe40001741670 */
[----:B------:R-:W-:Y:S02]  /*3150*/  ISETP.GT.AND P1, PT, R10, 0x38, !P1 ;  /* 0x000000380a00780c */ /* 0x000fe40004f24270 */
[----:B-1----:R-:W-:-:S02]  /*3160*/  FMNMX.FTZ R24, R12, R3, !PT ;  /* 0x000000030c187209 */ /* 0x002fc40007810000 */
[----:B------:R-:W-:Y:S02]  /*3170*/  FMNMX.FTZ R12, R27, R20, !PT ;  /* 0x000000141b0c7209 */ /* 0x000fe40007810000 */
[----:B------:R-:W-:Y:S01]  /*3180*/  ISETP.LT.OR P1, PT, R2, 0x39, P1 ;  /* 0x000000390200780c */ /* 0x000fe20000f21670 */
[----:B------:R-:W1:Y:S01]  /*3190*/  SHFL.BFLY PT, R3, R24, 0x1, 0x1f ;  /* 0x0c201f0018037f89 */ /* 0x000e6200000e0000 */
[----:B------:R-:W-:Y:S02]  /*31a0*/  FMNMX.FTZ R12, R29, R12, !PT ;  /* 0x0000000c1d0c7209 */ /* 0x000fe40007810000 */
        /* <DEDUP_REMOVED lines=8> */
[----:B------:R-:W-:-:S02]  /*3230*/  ISETP.NE.AND P1, PT, R96, RZ, PT ;  /* 0x000000ff6000720c */ /* 0x000fc40003f25270 */
[----:B------:R-:W-:Y:S02]  /*3240*/  FMNMX.FTZ R12, R37, R12, !PT ;  /* 0x0000000c250c7209 */ /* 0x000fe40007810000 */
[----:B------:R-:W-:Y:S02]  /*3250*/  ISETP.GT.AND P1, PT, R10, 0x40, !P1 ;  /* 0x000000400a00780c */ /* 0x000fe40004f24270 */
[----:B------:R-:W-:Y:S02]  /*3260*/  FMNMX.FTZ R12, R39, R12, !PT ;  /* 0x0000000c270c7209 */ /* 0x000fe40007810000 */
[----:B------:R-:W-:Y:S02]  /*3270*/  ISETP.LT.OR P1, PT, R2, 0x41, P1 ;  /* 0x000000410200780c */ /* 0x000fe40000f21670 */
[----:B------:R-:W-:Y:S02]  /*3280*/  FMNMX.FTZ R12, R41, R12, !PT ;  /* 0x0000000c290c7209 */ /* 0x000fe40007810000 */
[----:B------:R-:W-:-:S02]  /*3290*/  FSEL R13, R58, -INF , !P1 ;  /* 0xff8000003a0d7808 */ /* 0x000fc40004800000 */
[----:B------:R-:W-:Y:S02]  /*32a0*/  ISETP.GT.AND P1, PT, R10, 0x41, !P6 ;  /* 0x000000410a00780c */ /* 0x000fe40007724270 */
[----:B------:R-:W-:Y:S02]  /*32b0*/  FMNMX.FTZ R12, R43, R12, !PT ;  /* 0x0000000c2b0c7209 */ /* 0x000fe40007810000 */
[----:B------:R-:W-:Y:S02]  /*32c0*/  ISETP.LT.OR P1, PT, R2, 0x42, P1 ;  /* 0x000000420200780c */ /* 0x000fe40000f21670 */
[----:B------:R-:W-:Y:S02]  /*32d0*/  FMNMX.FTZ R12, R45, R12, !PT ;  /* 0x0000000c2d0c7209 */ /* 0x000fe40007810000 */
[----:B------:R-:W-:Y:S02]  /*32e0*/  FSEL R59, R59, -INF , !P1 ;  /* 0xff8000003b3b7808 */ /* 0x000fe40004800000 */
[----:B------:R-:W-:-:S02]  /*32f0*/  FMNMX.FTZ R12, R47, R12, !PT ;  /* 0x0000000c2f0c7209 */ /* 0x000fc40007810000 */
[----:B------:R-:W-:Y:S02]  /*3300*/  ISETP.GT.AND P1, PT, R10, 0x48, !P5 ;  /* 0x000000480a00780c */ /* 0x000fe40006f24270 */
[----:B-1----:R-:W-:Y:S02]  /*3310*/  FMNMX.FTZ R3, R24, R3, !PT ;  /* 0x0000000318037209 */ /* 0x002fe40007810000 */
[----:B------:R-:W-:Y:S02]  /*3320*/  FMNMX.FTZ R12, R49, R12, !PT ;  /* 0x0000000c310c7209 */ /* 0x000fe40007810000 */
[----:B------:R-:W-:Y:S01]  /*3330*/  ISETP.LT.OR P1, PT, R2, 0x49, P1 ;  /* 0x000000490200780c */ /* 0x000fe20000f21670 */
[----:B------:R-:W-:Y:S01]  /*3340*/  FMUL.FTZ R26, R3, R14 ;  /* 0x0000000e031a7220 */ /* 0x000fe20000410000 */
[----:B------:R-:W-:Y:S02]  /*3350*/  FMNMX.FTZ R12, R51, R12, !PT ;  /* 0x0000000c330c7209 */ /* 0x000fe40007810000 */
[----:B------:R-:W-:-:S02]  /*3360*/  FSEL R11, R62, -INF , !P1 ;  /* 0xff8000003e0b7808 */ /* 0x000fc40004800000 */
[----:B------:R-:W-:Y:S02]  /*3370*/  FSETP.NEU.FTZ.AND P1, PT, R3, -INF , PT ;  /* 0xff8000000300780b */ /* 0x000fe40003f3d000 */
[----:B------:R-:W-:Y:S02]  /*3380*/  ISETP.NE.AND P5, PT, R60, RZ, PT ;  /* 0x000000ff3c00720c */ /* 0x000fe40003fa5270 */
[----:B------:R-:W-:Y:S02]  /*3390*/  FMNMX.FTZ R12, R53, R12, !PT ;  /* 0x0000000c350c7209 */ /* 0x000fe40007810000 */
[----:B------:R-:W-:Y:S02]  /*33a0*/  FSEL R83, R26, RZ, P1 ;  /* 0x000000ff1a537208 */ /* 0x000fe40000800000 */
[----:B------:R-:W-:Y:S02]  /*33b0*/  ISETP.GT.AND P1, PT, R10, 0x49, !P5 ;  /* 0x000000490a00780c */ /* 0x000fe40006f24270 */
[----:B------:R-:W-:Y:S01]  /*33c0*/  FMNMX.FTZ R12, R55, R12, !PT ;  /* 0x0000000c370c7209 */ /* 0x000fe20007810000 */
[-CC-:B------:R-:W-:Y:S01]  /*33d0*/  FFMA.FTZ R26, R76, R14.reuse, -R83.reuse ;  /* 0x0000000e4c1a7223 */ /* 0x180fe20000010853 */
[----:B------:R-:W-:Y:S01]  /*33e0*/  ISETP.LT.OR P1, PT, R2, 0x4a, P1 ;  /* 0x0000004a0200780c */ /* 0x000fe20000f21670 */
[--C-:B------:R-:W-:Y:S01]  /*33f0*/  FFMA.FTZ R24, R28, R14, -R83.reuse ;  /* 0x0000000e1c187223 */ /* 0x100fe20000010853 */
[----:B------:R-:W-:Y:S01]  /*3400*/  ISETP.NE.AND P6, PT, R97, RZ, PT ;  /* 0x000000ff6100720c */ /* 0x000fe20003fc5270 */
[----:B------:R1:W-:Y:S01]  /*3410*/  MUFU.EX2 R85, R26 ;  /* 0x0000001a00557308 */ /* 0x0003e20000000800 */
[----:B------:R-:W-:Y:S01]  /*3420*/  FMNMX.FTZ R12, R13, R12, !PT ;  /* 0x0000000c0d0c7209 */ /* 0x000fe20007810000 */
[-CC-:B------:R-:W-:Y:S01]  /*3430*/  FFMA.FTZ R28, R78, R14.reuse, -R83.reuse ;  /* 0x0000000e4e1c7223 */ /* 0x180fe20000010853 */
[----:B------:R-:W-:Y:S01]  /*3440*/  FSEL R63, R63, -INF , !P1 ;  /* 0xff8000003f3f7808 */ /* 0x000fe20004800000 */
[-CC-:B------:R-:W-:Y:S01]  /*3450*/  FFMA.FTZ R30, R80, R14.reuse, -R83.reuse ;  /* 0x0000000e501e7223 */ /* 0x180fe20000010853 */
[----:B------:R-:W-:Y:S01]  /*3460*/  ISETP.GT.AND P1, PT, R10, 0x50, !P6 ;  /* 0x000000500a00780c */ /* 0x000fe20007724270 */
[--C-:B------:R-:W-:Y:S01]  /*3470*/  FFMA.FTZ R32, R32, R14, -R83.reuse ;  /* 0x0000000e20207223 */ /* 0x100fe20000010853 */
[----:B------:R-:W-:Y:S01]  /*3480*/  FMNMX.FTZ R12, R59, R12, !PT ;  /* 0x0000000c3b0c7209 */ /* 0x000fe20007810000 */
[----:B------:R-:W2:Y:S01]  /*3490*/  MUFU.EX2 R24, R24 ;  /* 0x0000001800187308 */ /* 0x000ea20000000800 */
[----:B------:R-:W-:Y:S01]  /*34a0*/  ISETP.LT.OR P1, PT, R2, 0x51, P1 ;  /* 0x000000510200780c */ /* 0x000fe20000f21670 */
[--C-:B-1----:R-:W-:Y:S01]  /*34b0*/  FFMA.FTZ R26, R82, R14, -R83.reuse ;  /* 0x0000000e521a7223 */ /* 0x102fe20000010853 */
[----:B------:R-:W-:Y:S01]  /*34c0*/  FMNMX.FTZ R12, R11, R12, !PT ;  /* 0x0000000c0b0c7209 */ /* 0x000fe20007810000 */
[-CC-:B------:R-:W-:Y:S01]  /*34d0*/  FFMA.FTZ R34, R36, R14.reuse, -R83.reuse ;  /* 0x0000000e24227223 */ /* 0x180fe20000010853 */
[----:B------:R-:W-:Y:S01]  /*34e0*/  ISETP.NE.AND P5, PT, R64, RZ, PT ;  /* 0x000000ff4000720c */ /* 0x000fe20003fa5270 */
[--C-:B------:R-:W-:Y:S01]  /*34f0*/  FFMA.FTZ R38, R52, R14, -R83.reuse ;  /* 0x0000000e34267223 */ /* 0x100fe20000010853 */
[----:B------:R-:W-:Y:S01]  /*3500*/  FSEL R77, R66, -INF , !P1 ;  /* 0xff800000424d7808 */ /* 0x000fe20004800000 */
[----:B------:R1:W-:Y:S01]  /*3510*/  MUFU.EX2 R89, R26 ;  /* 0x0000001a00597308 */ /* 0x0003e20000000800 */
[----:B------:R-:W-:Y:S01]  /*3520*/  FMNMX.FTZ R12, R63, R12, !PT ;  /* 0x0000000c3f0c7209 */ /* 0x000fe20007810000 */
[-CC-:B------:R-:W-:Y:S01]  /*3530*/  FFMA.FTZ R36, R48, R14.reuse, -R83.reuse ;  /* 0x0000000e30247223 */ /* 0x180fe20000010853 */
[----:B------:R-:W-:Y:S01]  /*3540*/  ISETP.GT.AND P4, PT, R10, 0x59, !P5 ;  /* 0x000000590a00780c */ /* 0x000fe20006f84270 */
[-CC-:B------:R-:W-:Y:S01]  /*3550*/  FFMA.FTZ R10, R40, R14.reuse, -R83.reuse ;  /* 0x0000000e280a7223 */ /* 0x180fe20000010853 */
[----:B------:R-:W-:Y:S01]  /*3560*/  ISETP.LT.OR P3, PT, R2, 0x59, P3 ;  /* 0x000000590200780c */ /* 0x000fe20001f61670 */
[--C-:B------:R-:W-:Y:S01]  /*3570*/  FFMA.FTZ R40, R92, R14, -R83.reuse ;  /* 0x0000000e5c287223 */ /* 0x100fe20000010853 */
[----:B------:R-:W-:Y:S01]  /*3580*/  FSEL R67, R67, -INF , !P2 ;  /* 0xff80000043437808 */ /* 0x000fe20005000000 */
[----:B------:R-:W-:Y:S01]  /*3590*/  MUFU.EX2 R28, R28 ;  /* 0x0000001c001c7308 */ /* 0x000fe20000000800 */
[----:B------:R-:W-:Y:S01]  /*35a0*/  FMNMX.FTZ R12, R77, R12, !PT ;  /* 0x0000000c4d0c7209 */ /* 0x000fe20007810000 */
[-CC-:B-1----:R-:W-:Y:S01]  /*35b0*/  FFMA.FTZ R26, R86, R14.reuse, -R83.reuse ;  /* 0x0000000e561a7223 */ /* 0x182fe20000010853 */
[----:B------:R-:W-:Y:S01]  /*35c0*/  ISETP.LT.OR P4, PT, R2, 0x5a, P4 ;  /* 0x0000005a0200780c */ /* 0x000fe20002781670 */
[-CC-:B------:R-:W-:Y:S01]  /*35d0*/  FFMA.FTZ R2, R44, R14.reuse, -R83.reuse ;  /* 0x0000000e2c027223 */ /* 0x180fe20000010853 */
[----:B------:R-:W-:Y:S01]  /*35e0*/  FSEL R79, R70, -INF , !P3 ;  /* 0xff800000464f7808 */ /* 0x000fe20005800000 */
[--C-:B------:R-:W-:Y:S01]  /*35f0*/  FFMA.FTZ R42, R56, R14, -R83.reuse ;  /* 0x0000000e382a7223 */ /* 0x100fe20000010853 */
[----:B------:R-:W-:Y:S01]  /*3600*/  FMNMX.FTZ R12, R67, R12, !PT ;  /* 0x0000000c430c7209 */ /* 0x000fe20007810000 */
[----:B------:R1:W-:Y:S01]  /*3610*/  MUFU.EX2 R93, R26 ;  /* 0x0000001a005d7308 */ /* 0x0003e20000000800 */
[----:B------:R-:W-:Y:S01]  /*3620*/  FSEL R71, R71, -INF , !P4 ;  /* 0xff80000047477808 */ /* 0x000fe20006000000 */
[--C-:B------:R-:W-:Y:S01]  /*3630*/  FFMA.FTZ R57, R57, R14, -R83.reuse ;  /* 0x0000000e39397223 */ /* 0x100fe20000010853 */
[----:B------:R-:W-:Y:S01]  /*3640*/  FMNMX.FTZ R12, R79, R12, !PT ;  /* 0x0000000c4f0c7209 */ /* 0x000fe20007810000 */
[-CC-:B------:R-:W-:Y:S01]  /*3650*/  FFMA.FTZ R25, R25, R14.reuse, -R83.reuse ;  /* 0x0000000e19197223 */ /* 0x180fe20000010853 */
[-CC-:B------:R-:W-:Y:S01]  /*3660*/  FFMA.FTZ R61, R61, R14.reuse, -R83.reuse ;  /* 0x0000000e3d3d7223 */ /* 0x180fe20000010853 */
[--C-:B------:R-:W-:Y:S01]  /*3670*/  FFMA.FTZ R21, R21, R14, -R83.reuse ;  /* 0x0000000e15157223 */ /* 0x100fe20000010853 */
[----:B------:R-:W-:Y:S01]  /*3680*/  FMNMX.FTZ R12, R71, R12, !PT ;  /* 0x0000000c470c7209 */ /* 0x000fe20007810000 */
[----:B------:R3:W4:Y:S01]  /*3690*/  MUFU.EX2 R87, R30 ;  /* 0x0000001e00577308 */ /* 0x0007220000000800 */
[-CC-:B-1----:R-:W-:Y:S01]  /*36a0*/  FFMA.FTZ R26, R90, R14.reuse, -R83.reuse ;  /* 0x0000000e5a1a7223 */ /* 0x182fe20000010853 */
[-CC-:B------:R-:W-:Y:S01]  /*36b0*/  FFMA.FTZ R65, R65, R14.reuse, -R83.reuse ;  /* 0x0000000e41417223 */ /* 0x180fe20000010853 */
[--C-:B------:R-:W-:Y:S01]  /*36c0*/  FFMA.FTZ R15, R15, R14, -R83.reuse ;  /* 0x0000000e0f0f7223 */ /* 0x100fe20000010853 */
[----:B------:R-:W1:Y:S01]  /*36d0*/  SHFL.BFLY PT, R81, R12, 0x2, 0x1f ;  /* 0x0c401f000c517f89 */ /* 0x000e6200000e0000 */
[----:B--2---:R-:W-:Y:S01]  /*36e0*/  F2FP.F16.F32.PACK_AB R156, R85, R24 ;  /* 0x00000018559c723e */ /* 0x004fe200000000ff */
[-CC-:B------:R-:W-:Y:S01]  /*36f0*/  FFMA.FTZ R69, R69, R14.reuse, -R83.reuse ;  /* 0x0000000e45457223 */ /* 0x180fe20000010853 */
[----:B------:R-:W-:Y:S01]  /*3700*/  ISETP.GE.AND P5, PT, R75, 0x1, PT ;  /* 0x000000014b00780c */ /* 0x000fe20003fa6270 */
[----:B------:R-:W-:Y:S01]  /*3710*/  MUFU.EX2 R97, R26 ;  /* 0x0000001a00617308 */ /* 0x000fe20000000800 */
[----:B---3--:R-:W-:-:S07]  /*3720*/  FFMA.FTZ R30, R84, R14, -R83 ;  /* 0x0000000e541e7223 */ /* 0x008fce0000010853 */
[----:B------:R2:W-:Y:S01]  /*3730*/  MUFU.EX2 R91, R30 ;  /* 0x0000001e005b7308 */ /* 0x0005e20000000800 */
[----:B----4-:R-:W-:-:S07]  /*3740*/  F2FP.F16.F32.PACK_AB R158, R87, R28 ;  /* 0x0000001c579e723e */ /* 0x010fce00000000ff */
[----:B------:R-:W3:Y:S01]  /*3750*/  MUFU.EX2 R32, R32 ;  /* 0x0000002000207308 */ /* 0x000ee20000000800 */
[----:B--2---:R-:W-:Y:S01]  /*3760*/  FFMA.FTZ R30, R88, R14, -R83 ;  /* 0x0000000e581e7223 */ /* 0x004fe20000010853 */
[----:B-1----:R-:W-:-:S06]  /*3770*/  FMNMX.FTZ R81, R12, R81, !PT ;  /* 0x000000510c517209 */ /* 0x002fcc0007810000 */
[----:B------:R-:W-:Y:S01]  /*3780*/  MUFU.EX2 R95, R30 ;  /* 0x0000001e005f7308 */ /* 0x000fe20000000800 */
[----:B------:R-:W1:Y:S07]  /*3790*/  SHFL.BFLY PT, R12, R81, 0x1, 0x1f ;  /* 0x0c201f00510c7f89 */ /* 0x000e6e00000e0000 */
[----:B------:R-:W2:Y:S01]  /*37a0*/  MUFU.EX2 R34, R34 ;  /* 0x0000002200227308 */ /* 0x000ea20000000800 */
[----:B---3--:R-:W-:-:S07]  /*37b0*/  F2FP.F16.F32.PACK_AB R152, R89, R32 ;  /* 0x000000205998723e */ /* 0x008fce00000000ff */
[----:B------:R-:W3:Y:S08]  /*37c0*/  MUFU.EX2 R10, R10 ;  /* 0x0000000a000a7308 */ /* 0x000ef00000000800 */
[----:B------:R-:W-:Y:S01]  /*37d0*/  MUFU.EX2 R99, R40 ;  /* 0x0000002800637308 */ /* 0x000fe20000000800 */
[----:B-1----:R-:W-:Y:S02]  /*37e0*/  FMNMX.FTZ R12, R81, R12, !PT ;  /* 0x0000000c510c7209 */ /* 0x002fe40007810000 */
[----:B--2---:R-:W-:-:S02]  /*37f0*/  F2FP.F16.F32.PACK_AB R154, R91, R34 ;  /* 0x000000225b9a723e */ /* 0x004fc400000000ff */
[C---:B------:R-:W-:Y:S01]  /*3800*/  FSETP.NEU.FTZ.AND P1, PT, R12.reuse, -INF , PT ;  /* 0xff8000000c00780b */ /* 0x040fe20003f3d000 */
[----:B------:R-:W-:Y:S02]  /*3810*/  FMUL.FTZ R26, R12, R14 ;  /* 0x0000000e0c1a7220 */ /* 0x000fe40000410000 */
[----:B------:R-:W1:Y:S01]  /*3820*/  MUFU.EX2 R2, R2 ;  /* 0x0000000200027308 */ /* 0x000e620000000800 */
[----:B---3--:R-:W-:Y:S02]  /*3830*/  F2FP.F16.F32.PACK_AB R148, R93, R10 ;  /* 0x0000000a5d94723e */ /* 0x008fe400000000ff */
[----:B------:R-:W-:-:S05]  /*3840*/  FSEL R26, R26, RZ, P1 ;  /* 0x000000ff1a1a7208 */ /* 0x000fca0000800000 */
        /* <DEDUP_REMOVED lines=23> */
[----:B------:R-:W-:Y:S01]  /*39c0*/  FADD.FTZ R31, R87, R50 ;  /* 0x00000032571f7221 */ /* 0x000fe20000010000 */
[-CC-:B------:R-:W-:Y:S01]  /*39d0*/  FFMA.FTZ R63, R63, R14.reuse, -R26.reuse ;  /* 0x0000000e3f3f7223 */ /* 0x180fe2000001081a */
[-CC-:B------:R-:W-:Y:S01]  /*39e0*/  FFMA.FTZ R77, R77, R14.reuse, -R26.reuse ;  /* 0x0000000e4d4d7223 */ /* 0x180fe2000001081a */
[-CC-:B------:R-:W-:Y:S01]  /*39f0*/  FFMA.FTZ R67, R67, R14.reuse, -R26.reuse ;  /* 0x0000000e43437223 */ /* 0x180fe2000001081a */
[----:B------:R-:W-:Y:S01]  /*3a00*/  FADD.FTZ R52, R32, R31 ;  /* 0x0000001f20347221 */ /* 0x000fe20000010000 */
[-CC-:B------:R-:W-:Y:S01]  /*3a10*/  FFMA.FTZ R79, R79, R14.reuse, -R26.reuse ;  /* 0x0000000e4f4f7223 */ /* 0x180fe2000001081a */
[----:B------:R-:W-:Y:S01]  /*3a20*/  FFMA.FTZ R71, R71, R14, -R26 ;  /* 0x0000000e47477223 */ /* 0x000fe2000001081a */
[----:B------:R-:W3:Y:S01]  /*3a30*/  MUFU.EX2 R29, R29 ;  /* 0x0000001d001d7308 */ /* 0x000ee20000000800 */
[----:B------:R-:W-:Y:S01]  /*3a40*/  FADD.FTZ R31, R89, R52 ;  /* 0x00000034591f7221 */ /* 0x000fe20000010000 */
[----:B-1----:R-:W-:-:S03]  /*3a50*/  F2FP.F16.F32.PACK_AB R150, R95, R2 ;  /* 0x000000025f96723e */ /* 0x002fc600000000ff */
[----:B------:R-:W-:-:S03]  /*3a60*/  FADD.FTZ R54, R34, R31 ;  /* 0x0000001f22367221 */ /* 0x000fc60000010000 */
[----:B------:R-:W1:Y:S01]  /*3a70*/  MUFU.EX2 R33, R33 ;  /* 0x0000002100217308 */ /* 0x000e620000000800 */
[----:B--2---:R-:W-:Y:S01]  /*3a80*/  FADD.FTZ R52, R27, R20 ;  /* 0x000000141b347221 */ /* 0x004fe20000010000 */
[----:B------:R-:W-:Y:S01]  /*3a90*/  F2FP.F16.F32.PACK_AB R157, R20, R27 ;  /* 0x0000001b149d723e */ /* 0x000fe200000000ff */
[----:B------:R-:W-:-:S05]  /*3aa0*/  VIADD R20, R72, 0xfffffffe ;  /* 0xfffffffe48147836 */ /* 0x000fca0000000000 */
[----:B------:R2:W4:Y:S01]  /*3ab0*/  MUFU.EX2 R40, R35 ;  /* 0x0000002300287308 */ /* 0x0005220000000800 */
[----:B---3--:R-:W-:Y:S01]  /*3ac0*/  FADD.FTZ R31, R29, R52 ;  /* 0x000000341d1f7221 */ /* 0x008fe20000010000 */
[----:B------:R-:W-:-:S06]  /*3ad0*/  F2FP.F16.F32.PACK_AB R159, R30, R29 ;  /* 0x0000001d1e9f723e */ /* 0x000fcc00000000ff */
[----:B------:R-:W3:Y:S01]  /*3ae0*/  MUFU.EX2 R37, R37 ;  /* 0x0000002500257308 */ /* 0x000ee20000000800 */
[----:B--2---:R-:W-:Y:S01]  /*3af0*/  FADD.FTZ R35, R91, R54 ;  /* 0x000000365b237221 */ /* 0x004fe20000010000 */
[----:B------:R-:W-:Y:S01]  /*3b00*/  FADD.FTZ R54, R30, R31 ;  /* 0x0000001f1e367221 */ /* 0x000fe20000010000 */
[----:B------:R-:W-:Y:S02]  /*3b10*/  FFMA.FTZ R31, R13, R14, -R26 ;  /* 0x0000000e0d1f7223 */ /* 0x000fe4000001081a */
[----:B------:R-:W-:Y:S01]  /*3b20*/  FADD.FTZ R56, R10, R35 ;  /* 0x000000230a387221 */ /* 0x000fe20000010000 */
[----:B-1----:R-:W-:Y:S02]  /*3b30*/  FADD.FTZ R13, R33, R54 ;  /* 0x00000036210d7221 */ /* 0x002fe40000010000 */
[----:B------:R1:W2:Y:S01]  /*3b40*/  MUFU.EX2 R44, R39 ;  /* 0x00000027002c7308 */ /* 0x0002a20000000800 */
[----:B------:R-:W-:Y:S01]  /*3b50*/  FADD.FTZ R35, R93, R56 ;  /* 0x000000385d237221 */ /* 0x000fe20000010000 */
[C---:B----4-:R-:W-:Y:S01]  /*3b60*/  FADD.FTZ R54, R40.reuse, R13 ;  /* 0x0000000d28367221 */ /* 0x050fe20000010000 */
[----:B------:R-:W-:Y:S01]  /*3b70*/  IMAD.IADD R13, R73, 0x1, -R0 ;  /* 0x00000001490d7824 */ /* 0x000fe200078e0a00 */
[----:B------:R-:W-:Y:S01]  /*3b80*/  F2FP.F16.F32.PACK_AB R153, R40, R33 ;  /* 0x000000212899723e */ /* 0x000fe200000000ff */
[----:B------:R-:W-:-:S03]  /*3b90*/  FADD.FTZ R56, R2, R35 ;  /* 0x0000002302387221 */ /* 0x000fc60000010000 */
[----:B------:R-:W4:Y:S01]  /*3ba0*/  MUFU.EX2 R41, R41 ;  /* 0x0000002900297308 */ /* 0x000f220000000800 */
[----:B---3--:R-:W-:Y:S01]  /*3bb0*/  FADD.FTZ R35, R37, R54 ;  /* 0x0000003625237221 */ /* 0x008fe20000010000 */
[----:B-1----:R-:W-:-:S06]  /*3bc0*/  FADD.FTZ R39, R95, R56 ;  /* 0x000000385f277221 */ /* 0x002fcc0000010000 */
[----:B------:R-:W1:Y:S01]  /*3bd0*/  MUFU.EX2 R36, R36 ;  /* 0x0000002400247308 */ /* 0x000e620000000800 */
[C---:B--2---:R-:W-:Y:S01]  /*3be0*/  FADD.FTZ R54, R44.reuse, R35 ;  /* 0x000000232c367221 */ /* 0x044fe20000010000 */
[----:B------:R-:W-:-:S06]  /*3bf0*/  F2FP.F16.F32.PACK_AB R155, R44, R37 ;  /* 0x000000252c9b723e */ /* 0x000fcc00000000ff */
[----:B------:R-:W2:Y:S01]  /*3c00*/  MUFU.EX2 R46, R43 ;  /* 0x0000002b002e7308 */ /* 0x000ea20000000800 */
[----:B----4-:R-:W-:-:S07]  /*3c10*/  FADD.FTZ R35, R41, R54 ;  /* 0x0000003629237221 */ /* 0x010fce0000010000 */
[----:B------:R-:W3:Y:S01]  /*3c20*/  MUFU.EX2 R45, R45 ;  /* 0x0000002d002d7308 */ /* 0x000ee20000000800 */
[----:B-1----:R-:W-:Y:S01]  /*3c30*/  FADD.FTZ R56, R36, R39 ;  /* 0x0000002724387221 */ /* 0x002fe20000010000 */
[----:B------:R-:W-:-:S03]  /*3c40*/  F2FP.F16.F32.PACK_AB R144, R97, R36 ;  /* 0x000000246190723e */ /* 0x000fc600000000ff */
[----:B------:R-:W-:-:S03]  /*3c50*/  FADD.FTZ R39, R97, R56 ;  /* 0x0000003861277221 */ /* 0x000fc60000010000 */
[----:B------:R-:W1:Y:S01]  /*3c60*/  MUFU.EX2 R38, R38 ;  /* 0x0000002600267308 */ /* 0x000e620000000800 */
[C---:B--2---:R-:W-:Y:S01]  /*3c70*/  FADD.FTZ R54, R46.reuse, R35 ;  /* 0x000000232e367221 */ /* 0x044fe20000010000 */
[----:B------:R-:W-:-:S06]  /*3c80*/  F2FP.F16.F32.PACK_AB R149, R46, R41 ;  /* 0x000000292e95723e */ /* 0x000fcc00000000ff */
[----:B------:R-:W2:Y:S01]  /*3c90*/  MUFU.EX2 R48, R47 ;  /* 0x0000002f00307308 */ /* 0x000ea20000000800 */
[----:B---3--:R-:W-:-:S07]  /*3ca0*/  FADD.FTZ R35, R45, R54 ;  /* 0x000000362d237221 */ /* 0x008fce0000010000 */
[----:B------:R-:W-:Y:S01]  /*3cb0*/  MUFU.EX2 R49, R49 ;  /* 0x0000003100317308 */ /* 0x000fe20000000800 */
[----:B-1----:R-:W-:Y:S01]  /*3cc0*/  FADD.FTZ R56, R38, R39 ;  /* 0x0000002726387221 */ /* 0x002fe20000010000 */
[----:B------:R-:W-:-:S03]  /*3cd0*/  F2FP.F16.F32.PACK_AB R146, R99, R38 ;  /* 0x000000266392723e */ /* 0x000fc600000000ff */
[----:B------:R-:W-:-:S03]  /*3ce0*/  FADD.FTZ R39, R99, R56 ;  /* 0x0000003863277221 */ /* 0x000fc60000010000 */
[----:B------:R-:W1:Y:S01]  /*3cf0*/  MUFU.EX2 R42, R42 ;  /* 0x0000002a002a7308 */ /* 0x000e620000000800 */
[C---:B--2---:R-:W-:Y:S01]  /*3d00*/  FADD.FTZ R54, R48.reuse, R35 ;  /* 0x0000002330367221 */ /* 0x044fe20000010000 */
[----:B------:R-:W-:-:S06]  /*3d10*/  F2FP.F16.F32.PACK_AB R151, R48, R45 ;  /* 0x0000002d3097723e */ /* 0x000fcc00000000ff */
[----:B------:R-:W2:Y:S08]  /*3d20*/  MUFU.EX2 R50, R51 ;  /* 0x0000003300327308 */ /* 0x000eb00000000800 */
[----:B------:R-:W3:Y:S01]  /*3d30*/  MUFU.EX2 R57, R57 ;  /* 0x0000003900397308 */ /* 0x000ee20000000800 */
[----:B-1----:R-:W-:-:S07]  /*3d40*/  FADD.FTZ R56, R42, R39 ;  /* 0x000000272a387221 */ /* 0x002fce0000010000 */
[----:B------:R-:W-:Y:S01]  /*3d50*/  MUFU.EX2 R53, R53 ;  /* 0x0000003500357308 */ /* 0x000fe20000000800 */
[----:B--2---:R-:W-:-:S07]  /*3d60*/  F2FP.F16.F32.PACK_AB R145, R50, R49 ;  /* 0x000000313291723e */ /* 0x004fce00000000ff */
[----:B------:R-:W1:Y:S01]  /*3d70*/  MUFU.EX2 R25, R25 ;  /* 0x0000001900197308 */ /* 0x000e620000000800 */
[C---:B---3--:R-:W-:Y:S01]  /*3d80*/  FADD.FTZ R56, R57.reuse, R56 ;  /* 0x0000003839387221 */ /* 0x048fe20000010000 */
[----:B------:R-:W-:-:S06]  /*3d90*/  F2FP.F16.F32.PACK_AB R140, R57, R42 ;  /* 0x0000002a398c723e */ /* 0x000fcc00000000ff */
[----:B------:R-:W2:Y:S08]  /*3da0*/  MUFU.EX2 R52, R55 ;  /* 0x0000003700347308 */ /* 0x000eb00000000800 */
[----:B------:R-:W3:Y:S01]  /*3db0*/  MUFU.EX2 R142, R61 ;  /* 0x0000003d008e7308 */ /* 0x000ee20000000800 */
[----:B-1----:R-:W-:-:S07]  /*3dc0*/  FADD.FTZ R35, R25, R56 ;  /* 0x0000003819237221 */ /* 0x002fce0000010000 */
[----:B------:R-:W1:Y:S01]  /*3dd0*/  MUFU.EX2 R31, R31 ;  /* 0x0000001f001f7308 */ /* 0x000e620000000800 */
[----:B--2---:R-:W-:-:S07]  /*3de0*/  F2FP.F16.F32.PACK_AB R147, R52, R53 ;  /* 0x000000353493723e */ /* 0x004fce00000000ff */
[----:B------:R2:W-:Y:S08]  /*3df0*/  MUFU.EX2 R143, R11 ;  /* 0x0000000b008f7308 */ /* 0x0005f00000000800 */
[----:B------:R-:W4:Y:S01]  /*3e00*/  MUFU.EX2 R21, R21 ;  /* 0x0000001500157308 */ /* 0x000f220000000800 */
[----:B--2---:R-:W-:-:S04]  /*3e10*/  FADD.FTZ R11, R49, R54 ;  /* 0x00000036310b7221 */ /* 0x004fc80000010000 */
[----:B------:R-:W-:-:S03]  /*3e20*/  FADD.FTZ R24, R50, R11 ;  /* 0x0000000b32187221 */ /* 0x000fc60000010000 */
[----:B------:R-:W2:Y:S01]  /*3e30*/  MUFU.EX2 R0, R59 ;  /* 0x0000003b00007308 */ /* 0x000ea20000000800 */
[----:B------:R-:W-:Y:S01]  /*3e40*/  FADD.FTZ R11, R53, R24 ;  /* 0x00000018350b7221 */ /* 0x000fe20000010000 */
[C---:B---3--:R-:W-:Y:S01]  /*3e50*/  FADD.FTZ R24, R142.reuse, R35 ;  /* 0x000000238e187221 */ /* 0x048fe20000010000 */
[----:B------:R-:W-:Y:S02]  /*3e60*/  F2FP.F16.F32.PACK_AB R142, R142, R25 ;  /* 0x000000198e8e723e */ /* 0x000fe400000000ff */
[----:B------:R-:W-:-:S03]  /*3e70*/  FADD.FTZ R10, R52, R11 ;  /* 0x0000000b340a7221 */ /* 0x000fc60000010000 */
[----:B------:R-:W3:Y:S01]  /*3e80*/  MUFU.EX2 R136, R65 ;  /* 0x0000004100887308 */ /* 0x000ee20000000800 */
[----:B-1----:R-:W-:Y:S01]  /*3e90*/  FADD.FTZ R11, R31, R10 ;  /* 0x0000000a1f0b7221 */ /* 0x002fe20000010000 */
[----:B----4-:R-:W-:-:S06]  /*3ea0*/  FADD.FTZ R35, R21, R24 ;  /* 0x0000001815237221 */ /* 0x010fcc0000010000 */
[----:B------:R-:W1:Y:S01]  /*3eb0*/  MUFU.EX2 R15, R15 ;  /* 0x0000000f000f7308 */ /* 0x000e620000000800 */
[C---:B--2---:R-:W-:Y:S01]  /*3ec0*/  FADD.FTZ R10, R0.reuse, R11 ;  /* 0x0000000b000a7221 */ /* 0x044fe20000010000 */
[----:B------:R-:W-:-:S06]  /*3ed0*/  F2FP.F16.F32.PACK_AB R141, R0, R31 ;  /* 0x0000001f008d723e */ /* 0x000fcc00000000ff */
[----:B------:R-:W2:Y:S01]  /*3ee0*/  MUFU.EX2 R26, R63 ;  /* 0x0000003f001a7308 */ /* 0x000ea20000000800 */
[C---:B---3--:R-:W-:Y:S01]  /*3ef0*/  FADD.FTZ R24, R136.reuse, R35 ;  /* 0x0000002388187221 */ /* 0x048fe20000010000 */
[----:B------:R-:W-:Y:S01]  /*3f00*/  F2FP.F16.F32.PACK_AB R136, R136, R21 ;  /* 0x000000158888723e */ /* 0x000fe200000000ff */
[----:B------:R-:W-:-:S05]  /*3f10*/  FADD.FTZ R21, R143, R10 ;  /* 0x0000000a8f157221 */ /* 0x000fca0000010000 */
[----:B------:R-:W3:Y:S01]  /*3f20*/  MUFU.EX2 R138, R69 ;  /* 0x00000045008a7308 */ /* 0x000ee20000000800 */
[----:B-1----:R-:W-:-:S07]  /*3f30*/  FADD.FTZ R11, R15, R24 ;  /* 0x000000180f0b7221 */ /* 0x002fce0000010000 */
[----:B------:R-:W1:Y:S01]  /*3f40*/  MUFU.EX2 R77, R77 ;  /* 0x0000004d004d7308 */ /* 0x000e620000000800 */
[C---:B--2---:R-:W-:Y:S01]  /*3f50*/  FADD.FTZ R10, R26.reuse, R21 ;  /* 0x000000151a0a7221 */ /* 0x044fe20000010000 */
[----:B------:R-:W-:Y:S01]  /*3f60*/  VIADD R21, R13, UR42 ;  /* 0x0000002a0d157c36 */ /* 0x000fe20008000000 */
[----:B------:R-:W-:-:S03]  /*3f70*/  F2FP.F16.F32.PACK_AB R143, R26, R143 ;  /* 0x0000008f1a8f723e */ /* 0x000fc600000000ff */
[----:B------:R-:W-:Y:S02]  /*3f80*/  IMAD.IADD R74, R21, 0x1, R74 ;  /* 0x00000001154a7824 */ /* 0x000fe400078e024a */
[----:B------:R-:W2:Y:S01]  /*3f90*/  MUFU.EX2 R2, R67 ;  /* 0x0000004300027308 */ /* 0x000ea20000000800 */
[C---:B---3--:R-:W-:Y:S01]  /*3fa0*/  FADD.FTZ R11, R138.reuse, R11 ;  /* 0x0000000b8a0b7221 */ /* 0x048fe20000010000 */
[----:B------:R-:W-:-:S06]  /*3fb0*/  F2FP.F16.F32.PACK_AB R138, R138, R15 ;  /* 0x0000000f8a8a723e */ /* 0x000fcc00000000ff */
[----:B------:R-:W3:Y:S01]  /*3fc0*/  MUFU.EX2 R79, R79 ;  /* 0x0000004f004f7308 */ /* 0x000ee20000000800 */
[----:B-1----:R-:W-:-:S07]  /*3fd0*/  FADD.FTZ R15, R77, R10 ;  /* 0x0000000a4d0f7221 */ /* 0x002fce0000010000 */
[----:B------:R-:W1:Y:S01]  /*3fe0*/  MUFU.EX2 R24, R71 ;  /* 0x0000004700187308 */ /* 0x000e620000000800 */
[C---:B--2---:R-:W-:Y:S01]  /*3ff0*/  FADD.FTZ R10, R2.reuse, R15 ;  /* 0x0000000f020a7221 */ /* 0x044fe20000010000 */
[----:B------:R-:W-:-:S03]  /*4000*/  F2FP.F16.F32.PACK_AB R137, R2, R77 ;  /* 0x0000004d0289723e */ /* 0x000fc600000000ff */
[----:B---3--:R-:W-:-:S04]  /*4010*/  FADD.FTZ R15, R79, R10 ;  /* 0x0000000a4f0f7221 */ /* 0x008fc80000010000 */
[C---:B-1----:R-:W-:Y:S01]  /*4020*/  FADD.FTZ R10, R24.reuse, R15 ;  /* 0x0000000f180a7221 */ /* 0x042fe20000010000 */
[----:B------:R-:W-:Y:S01]  /*4030*/  F2FP.F16.F32.PACK_AB R139, R24, R79 ;  /* 0x0000004f188b723e */ /* 0x000fe200000000ff */
        /* <DEDUP_REMOVED lines=11> */
.L_x_892:
[----:B------:R-:W-:-:S13]  /*40f0*/  ISETP.NE.AND P1, PT, R75, 0x1, PT ;  /* 0x000000014b00780c */ /* 0x000fda0003f25270 */
[----:B------:R-:W1:Y:S02]  /*4100*/  @P1 LDC.64 R24, c[0x0][0x9e8] ;  /* 0x00027a00ff181b82 */ /* 0x000e640000000a00 */
[----:B-1----:R-:W-:-:S05]  /*4110*/  @P1 IMAD.HI.U32 R2, R0, R24, RZ ;  /* 0x0000001800021227 */ /* 0x002fca00078e00ff */
[----:B------:R-:W-:-:S07]  /*4120*/  @P1 SHF.R.U32.HI R0, RZ, R25, R2 ;  /* 0x00000019ff001219 */ /* 0x000fce0000011602 */
.L_x_893:
[----:B------:R-:W-:-:S05]  /*4130*/  IMAD R75, R0, R75, R75 ;  /* 0x0000004b004b7224 */ /* 0x000fca00078e024b */
[----:B------:R-:W-:-:S07]  /*4140*/  VIMNMX R74, R74, R75, PT ;  /* 0x0000004b4a4a7248 */ /* 0x000fce0003fe0100 */
.L_x_891:
[----:B------:R-:W-:Y:S01]  /*4150*/  IMAD.HI R74, R74, 0x2aaaaaab, RZ ;  /* 0x2aaaaaab4a4a7827 */ /* 0x000fe200078e02ff */
[----:B------:R-:W-:Y:S02]  /*4160*/  CS2R R86, SRZ ;  /* 0x0000000000567805 */ /* 0x000fe4000001ff00 */
[----:B------:R-:W-:Y:S02]  /*4170*/  CS2R R84, SRZ ;  /* 0x0000000000547805 */ /* 0x000fe4000001ff00 */
[----:B------:R-:W-:Y:S01]  /*4180*/  CS2R R82, SRZ ;  /* 0x0000000000527805 */ /* 0x000fe2000001ff00 */
[----:B------:R-:W-:Y:S01]  /*4190*/  IMAD.MOV.U32 R2, RZ, RZ, 0x3f800000 ;  /* 0x3f800000ff027424 */ /* 0x000fe200078e00ff */
[----:B------:R-:W-:Y:S01]  /*41a0*/  SHF.R.U32.HI R15, RZ, 0x1f, R74 ;  /* 0x0000001fff0f7819 */ /* 0x000fe2000001164a */
[----:B------:R-:W-:Y:S01]  /*41b0*/  IMAD.MOV.U32 R0, RZ, RZ, 0x3f800000 ;  /* 0x3f800000ff007424 */ /* 0x000fe200078e00ff */
[----:B------:R-:W-:Y:S02]  /*41c0*/  CS2R R80, SRZ ;  /* 0x0000000000507805 */ /* 0x000fe4000001ff00 */
[----:B------:R-:W-:-:S02]  /*41d0*/  CS2R R78, SRZ ;  /* 0x00000000004e7805 */ /* 0x000fc4000001ff00 */
[----:B------:R-:W-:Y:S02]  /*41e0*/  LEA.HI.SX32 R24, R74, R15, 0x1c ;  /* 0x0000000f4a187211 */ /* 0x000fe400078fe2ff */
[----:B------:R-:W-:Y:S02]  /*41f0*/  CS2R R76, SRZ ;  /* 0x00000000004c7805 */ /* 0x000fe4000001ff00 */
[----:B------:R-:W-:Y:S02]  /*4200*/  CS2R R74, SRZ ;  /* 0x00000000004a7805 */ /* 0x000fe4000001ff00 */
[----:B------:R-:W-:Y:S02]  /*4210*/  CS2R R72, SRZ ;  /* 0x0000000000487805 */ /* 0x000fe4000001ff00 */
[----:B------:R-:W-:Y:S02]  /*4220*/  VIMNMX R21, R19, R24, !PT ;  /* 0x0000001813157248 */ /* 0x000fe40007fe0100 */
[----:B------:R-:W-:-:S02]  /*4230*/  CS2R R70, SRZ ;  /* 0x0000000000467805 */ /* 0x000fc4000001ff00 */
[----:B------:R-:W-:Y:S02]  /*4240*/  CS2R R68, SRZ ;  /* 0x0000000000447805 */ /* 0x000fe4000001ff00 */
[----:B------:R-:W-:Y:S02]  /*4250*/  CS2R R66, SRZ ;  /* 0x0000000000427805 */ /* 0x000fe4000001ff00 */
        /* <DEDUP_REMOVED lines=21> */
[----:B------:R-:W-:Y:S01]  /*43b0*/  CS2R R24, SRZ ;  /* 0x0000000000187805 */ /* 0x000fe2000001ff00 */
[----:B------:R-:W-:Y:S06]  /*43c0*/  @!P1 BRA `(.L_x_894) ;  /* 0x0000002c005c9947 */ /* 0x000fec0003800000 */
[----:B------:R-:W-:Y:S01]  /*43d0*/  IMAD.IADD R15, R5, 0x1, R13 ;  /* 0x00000001050f7824 */ /* 0x000fe200078e020d */
[----:B------:R-:W-:Y:S01]  /*43e0*/  ULDC UR41, c[0x0][0x9e4] ;  /* 0x0002790000297ab9 */ /* 0x000fe20000000800 */
[----:B------:R-:W-:Y:S01]  /*43f0*/  IMAD.MOV.U32 R2, RZ, RZ, 0x3f800000 ;  /* 0x3f800000ff027424 */ /* 0x000fe200078e00ff */
[----:B------:R-:W-:Y:S01]  /*4400*/  ULDC UR47, c[0x0][0x9dc] ;  /* 0x00027700002f7ab9 */ /* 0x000fe20000000800 */
[----:B------:R-:W-:-:S07]  /*4410*/  IMAD.MOV.U32 R87, RZ, RZ, RZ ;  /* 0x000000ffff577224 */ /* 0x000fce00078e00ff */
.L_x_911:
[----:B------:R-:W-:-:S04]  /*4420*/  UIADD3 UR7, UR36, 0x1, URZ ;  /* 0x0000000124077890 */ /* 0x000fc8000fffe03f */
[----:B------:R-:W-:-:S04]  /*4430*/  UISETP.NE.AND UP0, UPT, UR7, 0x2, UPT ;  /* 0x000000020700788c */ /* 0x000fc8000bf05270 */
[----:B------:R-:W-:Y:S02]  /*4440*/  USEL UR40, URZ, 0x1, UP0 ;  /* 0x000000013f287887 */ /* 0x000fe40008000000 */
[----:B------:R-:W-:Y:S02]  /*4450*/  USEL UR7, UR7, URZ, UP0 ;  /* 0x0000003f07077287 */ /* 0x000fe40008000000 */
[----:B------:R-:W-:Y:S01]  /*4460*/  ULOP3.LUT UR40, UR46, UR40, URZ, 0x3c, !UPT ;  /* 0x000000282e287292 */ /* 0x000fe2000f8e3c3f */
[----:B------:R-:W-:Y:S11]  /*4470*/  @!P0 BRA `(.L_x_895) ;  /* 0x0000000000048947 */ /* 0x000ff60003800000 */
[----:B------:R-:W-:Y:S01]  /*4480*/  BPT.TRAP 0x1 ;  /* 0x000000040000795c */ /* 0x000fe20000300000 */
.L_x_895:
[----:B------:R-:W-:Y:S01]  /*4490*/  ULEA UR38, UR7, UR37, 0x3 ;  /* 0x0000002507267291 */ /* 0x000fe2000f8e183f */
[----:B------:R-:W-:-:S05]  /*44a0*/  IMAD.U32 R14, RZ, RZ, UR40 ;  /* 0x00000028ff0e7e24 */ /* 0x000fca000f8e00ff */
[----:B------:R-:W-:-:S04]  /*44b0*/  SHF.L.U32 R14, R14, 0x1f, RZ ;  /* 0x0000001f0e0e7819 */ /* 0x000fc800000006ff */
[----:B------:R1:W2:Y:S01]  /*44c0*/  SYNCS.PHASECHK.TRANS64.TRYWAIT P1, [UR38+0x2a830], R14 ;  /* 0x02a8300eff0075a7 */ /* 0x0002a20008020166 */
[----:B------:R-:W-:Y:S05]  /*44d0*/  @!P0 BRA `(.L_x_896) ;  /* 0x0000000000048947 */ /* 0x000fea0003800000 */
[----:B------:R-:W-:Y:S01]  /*44e0*/  BPT.TRAP 0x1 ;  /* 0x000000040000795c */ /* 0x000fe20000300000 */
.L_x_896:
[----:B--2---:R-:W-:Y:S05]  /*44f0*/  @P1 BRA `(.L_x_897) ;  /* 0x0000000000081947 */ /* 0x004fea0003800000 */
[----:B------:R-:W2:Y:S02]  /*4500*/  SYNCS.PHASECHK.TRANS64.TRYWAIT P1, [UR38+0x2a830], R14 ;  /* 0x02a8300eff0075a7 */ /* 0x000ea40008020166 */
[----:B--2---:R-:W-:Y:S05]  /*4510*/  @!P1 BRA `(.L_x_898) ;  /* 0x000000c800f49947 */ /* 0x004fea0003800000 */
.L_x_897:
[----:B------:R-:W-:Y:S01]  /*4520*/  R2UR UR56, R8 ;  /* 0x00000000083872ca */ /* 0x000fe200000e0000 */
[----:B------:R-:W-:Y:S01]  /*4530*/  UIMAD UR6, UR7, 0x900, UR39 ;  /* 0x00000900070678a4 */ /* 0x000fe2000f8e0227 */
[----:B------:R-:W-:Y:S01]  /*4540*/  R2UR UR57, R9 ;  /* 0x00000000093972ca */ /* 0x000fe200000e0000 */
[----:B--2---:R-:W-:Y:S01]  /*4550*/  WARPGROUP.ARRIVE ;  /* 0x00000000000079c5 */ /* 0x004fe20000000000 */
        /* <DEDUP_REMOVED lines=11> */
[----:B------:R-:W-:Y:S01]  /*4610*/  HGMMA.64x96x16.F32 R88, gdesc[UR56], RZ, !UPT, gsb0 ;  /* 0x01600000385879f0 */ /* 0x000fe2000c0008ff */
        /* <DEDUP_REMOVED lines=79> */
[----:B------:R-:W-:Y:S01]  /*4b10*/  HGMMA.64x96x16.F32 R88, gdesc[UR56], R88, gsb0 ;  /* 0x01600000385879f0 */ /* 0x000fe20008000858 */
[----:B------:R-:W-:Y:S01]  /*4b20*/  R2UR UR56, R6 ;  /* 0x00000000063872ca */ /* 0x000fe200000e0000 */
[----:B------:R-:W-:Y:S01]  /*4b30*/  UIADD3 UR58, UR6, 0x606, URZ ;  /* 0x00000606063a7890 */ /* 0x000fe2000fffe03f */
[----:B------:R-:W-:Y:S01]  /*4b40*/  R2UR UR57, R7 ;  /* 0x00000000073972ca */ /* 0x000fe200000e0000 */
[----:B------:R-:W-:Y:S01]  /*4b50*/  UMOV UR59, 0x40000040 ;  /* 0x40000040003b7882 */ /* 0x000fe20000000000 */
        /* <DEDUP_REMOVED lines=31> */
[----:B------:R-:W-:Y:S05]  /*4d50*/  @!P0 BRA `(.L_x_899) ;  /* 0x0000000000048947 */ /* 0x000fea0003800000 */
[----:B------:R-:W-:Y:S01]  /*4d60*/  BPT.TRAP 0x1 ;  /* 0x000000040000795c */ /* 0x000fe20000300000 */
.L_x_899:
[----:B------:R-:W-:Y:S01]  /*4d70*/  ULEA UR6, UR36, UR37, 0x3 ;  /* 0x0000002524067291 */ /* 0x000fe2000f8e183f */
[----:B------:R-:W-:-:S05]  /*4d80*/  IMAD.U32 R0, RZ, RZ, UR46 ;  /* 0x0000002eff007e24 */ /* 0x000fca000f8e00ff */
[----:B------:R-:W-:-:S04]  /*4d90*/  SHF.L.U32 R0, R0, 0x1f, RZ ;  /* 0x0000001f00007819 */ /* 0x000fc800000006ff */
[----:B------:R2:W3:Y:S01]  /*4da0*/  SYNCS.PHASECHK.TRANS64.TRYWAIT P1, [UR6+0x2a850], R0 ;  /* 0x02a85000ff0075a7 */ /* 0x0004e20008020146 */
[----:B------:R-:W-:Y:S05]  /*4db0*/  @!P0 BRA `(.L_x_900) ;  /* 0x0000000000048947 */ /* 0x000fea0003800000 */
[----:B------:R-:W-:Y:S01]  /*4dc0*/  BPT.TRAP 0x1 ;  /* 0x000000040000795c */ /* 0x000fe20000300000 */
.L_x_900:
[----:B---3--:R-:W-:Y:S05]  /*4dd0*/  @P1 BRA `(.L_x_901) ;  /* 0x0000000000081947 */ /* 0x008fea0003800000 */
[----:B------:R-:W3:Y:S02]  /*4de0*/  SYNCS.PHASECHK.TRANS64.TRYWAIT P1, [UR6+0x2a850], R0 ;  /* 0x02a85000ff0075a7 */ /* 0x000ee40008020146 */
[----:B---3--:R-:W-:Y:S05]  /*4df0*/  @!P1 BRA `(.L_x_902) ;  /* 0x000000c000d49947 */ /* 0x008fea0003800000 */
.L_x_901:
[----:B------:R-:W-:Y:S01]  /*4e00*/  UIADD3 UR10, UR37, 0x400, URZ ;  /* 0x00000400250a7890 */ /* 0x000fe2000fffe03f */
[----:B------:R-:W-:Y:S01]  /*4e10*/  WARPGROUP.ARRIVE ;  /* 0x00000000000079c5 */ /* 0x000fe20000000000 */
[----:B------:R-:W-:-:S05]  /*4e20*/  UMOV UR11, 0x40000040 ;  /* 0x40000040000b7882 */ /* 0x000fca0000000000 */
[----:B------:R-:W4:Y:S01]  /*4e30*/  S2R R176, SR_TID.X ;  /* 0x0000000000b07919 */ /* 0x000f220000002100 */
[----:B------:R-:W-:Y:S01]  /*4e40*/  USHF.R.U32.HI UR10, URZ, 0x4, UR10 ;  /* 0x000000043f0a7899 */ /* 0x000fe2000801160a */
[----:B--23--:R-:W-:Y:S01]  /*4e50*/  IMAD.U32 R0, RZ, RZ, UR38 ;  /* 0x00000026ff007e24 */ /* 0x00cfe2000f8e00ff */
[----:B------:R-:W-:Y:S01]  /*4e60*/  ULDC UR15, c[0x0][0x2e0] ;  /* 0x0000b800000f7ab9 */ /* 0x000fe20000000800 */
[----:B------:R-:W-:Y:S01]  /*4e70*/  LOP3.LUT P1, RZ, R18, 0x80000, RZ, 0xc0, !PT ;  /* 0x0008000012ff7812 */ /* 0x000fe2000782c0ff */
[----:B------:R-:W-:-:S04]  /*4e80*/  ULOP3.LUT UR10, UR10, 0x3fff, URZ, 0xc0, !UPT ;  /* 0x00003fff0a0a7892 */ /* 0x000fc8000f8ec03f */
[----:B------:R-:W-:-:S04]  /*4e90*/  ULOP3.LUT UR10, UR10, 0x3000000, URZ, 0xfc, !UPT ;  /* 0x030000000a0a7892 */ /* 0x000fc8000f8efc3f */
[----:B------:R-:W-:-:S07]  /*4ea0*/  UIMAD UR14, UR36, 0x600, UR10 ;  /* 0x00000600240e78a4 */ /* 0x000fce000f8e020a */
[----:B------:R-:W-:Y:S02]  /*4eb0*/  UMOV UR10, UR14 ;  /* 0x0000000e000a7c82 */ /* 0x000fe40008000000 */
[----:B------:R-:W-:Y:S01]  /*4ec0*/  HGMMA.64x128x16.F32 R24, R156, gdesc[UR8].tnspB, R24, gsb0 ;  /* 0x41e000089c187df0 */ /* 0x000fe20008000818 */
[----:B------:R-:W-:Y:S01]  /*4ed0*/  UIADD3 UR10, UR14, 0x80, URZ ;  /* 0x000000800e0a7890 */ /* 0x000fe2000fffe03f */
[----:B------:R-:W-:Y:S01]  /*4ee0*/  UMOV UR11, 0x40000040 ;  /* 0x40000040000b7882 */ /* 0x000fe20000000000 */
[----:B----4-:R-:W-:-:S13]  /*4ef0*/  LOP3.LUT P2, RZ, R176, 0x7f, RZ, 0xc0, !PT ;  /* 0x0000007fb0ff7812 */ /* 0x010fda000784c0ff */
[----:B------:R-:W-:-:S05]  /*4f00*/  @!P2 VIADD R0, R0, 0x2a840 ;  /* 0x0002a8400000a836 */ /* 0x000fca0000000000 */
[----:B------:R-:W-:Y:S01]  /*4f10*/  @!P2 PRMT R0, RZ, 0x654, R0 ;  /* 0x00000654ff00a816 */ /* 0x000fe20000000000 */
        /* <DEDUP_REMOVED lines=23> */
[----:B------:R-:W-:Y:S02]  /*5090*/  ULOP3.LUT UR10, URZ, UR47, URZ, 0x33, !UPT ;  /* 0x0000002f3f0a7292 */ /* 0x000fe4000f8e333f */
[----:B------:R-:W-:Y:S02]  /*50a0*/  WARPGROUP.DEPBAR.LE gsb0, 0x0 ;  /* 0x00008000000079c5 */ /* 0x000fe40000010000 */
[----:B------:R-:W2:Y:S01]  /*50b0*/  LDC R137, c[0x0][0x288] ;  /* 0x0000a200ff897b82 */ /* 0x000ea20000000800 */
[----:B------:R-:W-:-:S04]  /*50c0*/  IMAD R138, R20, -0x60, RZ ;  /* 0xffffffa0148a7824 */ /* 0x000fc800078e02ff */
[--C-:B------:R-:W-:Y:S01]  /*50d0*/  IMAD R2, R17, UR15, R138.reuse ;  /* 0x0000000f11027c24 */ /* 0x100fe2000f8e028a */
[----:B------:R-:W-:Y:S01]  /*50e0*/  ULDC UR15, c[0x0][0x9e0] ;  /* 0x00027800000f7ab9 */ /* 0x000fe20000000800 */
[----:B------:R-:W-:Y:S01]  /*50f0*/  IMAD R144, R16, -0x2, R138 ;  /* 0xfffffffe10907824 */ /* 0x000fe200078e028a */
[----:B------:R3:W-:Y:S02]  /*5100*/  @!P2 SYNCS.ARRIVE.TRANS64.RED.A1T0 RZ, [R0+URZ], RZ ;  /* 0x000000ff00ffa9a7 */ /* 0x0007e4000810043f */
[----:B--2---:R-:W-:-:S05]  /*5110*/  IADD3 R137, R2, 0x1, -R137 ;  /* 0x0000000102897810 */ /* 0x004fca0007ffe889 */
[----:B------:R-:W-:-:S04]  /*5120*/  IMAD R137, R16, -0x2, R137 ;  /* 0xfffffffe10897824 */ /* 0x000fc800078e0289 */
[C---:B------:R-:W-:Y:S02]  /*5130*/  VIADD R140, R137.reuse, UR15 ;  /* 0x0000000f898c7c36 */ /* 0x040fe40008000000 */
[----:B------:R-:W-:Y:S02]  /*5140*/  VIADD R142, R137, UR10 ;  /* 0x0000000a898e7c36 */ /* 0x000fe40008000000 */
[C---:B---3--:R-:W-:Y:S02]  /*5150*/  IMAD.IADD R0, R5.reuse, 0x1, R140 ;  /* 0x0000000105007824 */ /* 0x048fe400078e028c */
[----:B------:R-:W-:Y:S01]  /*5160*/  IMAD.IADD R2, R5, 0x1, R142 ;  /* 0x0000000105027824 */ /* 0x000fe200078e028e */
[----:B------:R-:W-:Y:S06]  /*5170*/  @!P1 BRA `(.L_x_903) ;  /* 0x0000000000589947 */ /* 0x000fec0003800000 */
[----:B------:R-:W-:Y:S01]  /*5180*/  ISETP.GT.AND P1, PT, R15, -0x1, PT ;  /* 0xffffffff0f00780c */ /* 0x000fe20003f24270 */
[----:B------:R-:W-:-:S12]  /*5190*/  BSSY B0, `(.L_x_904) ;  /* 0x0000011000007945 */ /* 0x000fd80003800000 */
[----:B------:R-:W-:Y:S05]  /*51a0*/  @P1 BRA `(.L_x_905) ;  /* 0x0000000000201947 */ /* 0x000fea0003800000 */
[----:B------:R-:W-:Y:S01]  /*51b0*/  IMAD.U32 R139, RZ, RZ, UR41 ;  /* 0x00000029ff8b7e24 */ /* 0x000fe2000f8e00ff */
[----:B------:R-:W-:-:S04]  /*51c0*/  LOP3.LUT R137, RZ, R15, RZ, 0x33, !PT ;  /* 0x0000000fff897212 */ /* 0x000fc800078e33ff */
[----:B------:R-:W-:-:S13]  /*51d0*/  ISETP.NE.AND P1, PT, R139, 0x1, PT ;  /* 0x000000018b00780c */ /* 0x000fda0003f25270 */
[----:B------:R-:W1:Y:S02]  /*51e0*/  @P1 LDC.64 R146, c[0x0][0x9e8] ;  /* 0x00027a00ff921b82 */ /* 0x000e640000000a00 */
[----:B-1----:R-:W-:-:S05]  /*51f0*/  @P1 IMAD.HI.U32 R14, R137, R146, RZ ;  /* 0x00000092890e1227 */ /* 0x002fca00078e00ff */
[----:B------:R-:W-:-:S04]  /*5200*/  @P1 SHF.R.U32.HI R137, RZ, R147, R14 ;  /* 0x00000093ff891219 */ /* 0x000fc8000001160e */
[----:B------:R-:W-:Y:S01]  /*5210*/  LOP3.LUT R14, RZ, R137, RZ, 0x33, !PT ;  /* 0x00000089ff0e7212 */ /* 0x000fe200078e33ff */
[----:B------:R-:W-:Y:S06]  /*5220*/  BRA `(.L_x_906) ;  /* 0x00000000001c7947 */ /* 0x000fec0003800000 */
.L_x_905:
[----:B------:R-:W-:Y:S02]  /*5230*/  IMAD.U32 R139, RZ, RZ, UR41 ;  /* 0x00000029ff8b7e24 */ /* 0x000fe4000f8e00ff */
[----:B-1----:R-:W-:-:S03]  /*5240*/  IMAD.MOV.U32 R14, RZ, RZ, R15 ;  /* 0x000000ffff0e7224 */ /* 0x002fc600078e000f */
[----:B------:R-:W-:-:S13]  /*5250*/  ISETP.NE.AND P1, PT, R139, 0x1, PT ;  /* 0x000000018b00780c */ /* 0x000fda0003f25270 */
[----:B------:R-:W1:Y:S01]  /*5260*/  @P1 LDC.64 R146, c[0x0][0x9e8] ;  /* 0x00027a00ff921b82 */ /* 0x000e620000000a00 */
[----:B------:R-:W-:-:S04]  /*5270*/  @P1 IMAD.IADD R137, R5, 0x1, R13 ;  /* 0x0000000105891824 */ /* 0x000fc800078e020d */
[----:B-1----:R-:W-:-:S05]  /*5280*/  @P1 IMAD.HI.U32 R136, R137, R146, RZ ;  /* 0x0000009289881227 */ /* 0x002fca00078e00ff */
[----:B------:R-:W-:-:S07]  /*5290*/  @P1 SHF.R.U32.HI R14, RZ, R147, R136 ;  /* 0x00000093ff0e1219 */ /* 0x000fce0000011688 */
.L_x_906:
[----:B------:R-:W-:Y:S05]  /*52a0*/  BSYNC B0 ;  /* 0x0000000000007941 */ /* 0x000fea0003800000 */
.L_x_904:
[----:B------:R-:W-:-:S05]  /*52b0*/  IMAD R137, R14, R139, R144 ;  /* 0x0000008b0e897224 */ /* 0x000fca00078e0290 */
[----:B------:R-:W-:Y:S02]  /*52c0*/  VIADDMNMX R0, R137, R139, R0, PT ;  /* 0x0000008b89007246 */ /* 0x000fe40003800100 */
[----:B------:R-:W-:-:S07]  /*52d0*/  VIMNMX R2, R2, R137, !PT ;  /* 0x0000008902027248 */ /* 0x000fce0007fe0100 */
.L_x_903:
[C---:B------:R-:W-:Y:S02]  /*52e0*/  ISETP.GE.AND P2, PT, R138.reuse, 0x9, PT ;  /* 0x000000098a00780c */ /* 0x040fe40003f46270 */
[----:B------:R-:W-:Y:S02]  /*52f0*/  ISETP.GE.AND P1, PT, R138, 0x2, PT ;  /* 0x000000028a00780c */ /* 0x000fe40003f26270 */
[C---:B------:R-:W-:Y:S02]  /*5300*/  ISETP.GT.AND P3, PT, R2.reuse, 0x8, !P2 ;  /* 0x000000080200780c */ /* 0x040fe40005764270 */
[----:B------:R-:W-:Y:S02]  /*5310*/  ISETP.GT.AND P4, PT, R2, 0x1, !P1 ;  /* 0x000000010200780c */ /* 0x000fe40004f84270 */
[----:B------:R-:W-:Y:S02]  /*5320*/  ISETP.LT.OR P3, PT, R0, 0x9, P3 ;  /* 0x000000090000780c */ /* 0x000fe40001f61670 */
[----:B------:R-:W-:-:S02]  /*5330*/  ISETP.GE.AND P5, PT, R138, 0xa, PT ;  /* 0x0000000a8a00780c */ /* 0x000fc40003fa6270 */
[----:B------:R-:W-:Y:S02]  /*5340*/  FSEL R191, R92, -INF , !P3 ;  /* 0xff8000005cbf7808 */ /* 0x000fe40005800000 */
[----:B------:R-:W-:Y:S02]  /*5350*/  ISETP.LT.OR P4, PT, R0, 0x2, P4 ;  /* 0x000000020000780c */ /* 0x000fe40002781670 */
        /* <DEDUP_REMOVED lines=98> */
[----:B------:R-:W-:Y:S02]  /*5980*/  P2R R92, PR, RZ, 0x40 ;  /* 0x00000040ff5c7803 */ /* 0x000fe40000000000 */
[----:B------:R-:W-:-:S04]  /*5990*/  ISETP.GT.AND P6, PT, R2, RZ, !P6 ;  /* 0x000000ff0200720c */ /* 0x000fc800077c4270 */
[----:B------:R-:W-:-:S04]  /*59a0*/  ISETP.LT.OR P6, PT, R0, 0x1, P6 ;  /* 0x000000010000780c */ /* 0x000fc800037c1670 */
[----:B------:R-:W-:Y:S02]  /*59b0*/  FSEL R88, R88, -INF , !P6 ;  /* 0xff80000058587808 */ /* 0x000fe40007000000 */
[----:B------:R-:W-:-:S04]  /*59c0*/  ISETP.GE.AND P6, PT, R138, 0x5a, PT ;  /* 0x0000005a8a00780c */ /* 0x000fc80003fc6270 */
[----:B------:R-:W-:Y:S02]  /*59d0*/  P2R R128, PR, RZ, 0x40 ;  /* 0x00000040ff807803 */ /* 0x000fe40000000000 */
[----:B------:R-:W-:Y:S01]  /*59e0*/  ISETP.GT.AND P6, PT, R2, 0x59, !P6 ;  /* 0x000000590200780c */ /* 0x000fe200077c4270 */
[----:B------:R-:W-:-:S03]  /*59f0*/  IMAD.IADD R2, R4, 0x1, R142 ;  /* 0x0000000104027824 */ /* 0x000fc600078e028e */
[----:B------:R-:W-:Y:S01]  /*5a00*/  ISETP.LT.OR P6, PT, R0, 0x5a, P6 ;  /* 0x0000005a0000780c */ /* 0x000fe200037c1670 */
[----:B------:R-:W-:-:S03]  /*5a10*/  IMAD.IADD R0, R4, 0x1, R140 ;  /* 0x0000000104007824 */ /* 0x000fc600078e028c */
[----:B------:R-:W-:Y:S02]  /*5a20*/  FSEL R133, R133, -INF , !P6 ;  /* 0xff80000085857808 */ /* 0x000fe40007000000 */
[----:B------:R-:W-:-:S13]  /*5a30*/  LOP3.LUT P6, RZ, R18, 0x80000, RZ, 0xc0, !PT ;  /* 0x0008000012ff7812 */ /* 0x000fda00078cc0ff */
[----:B------:R-:W-:Y:S05]  /*5a40*/  @!P6 BRA `(.L_x_907) ;  /* 0x000000000054e947 */ /* 0x000fea0003800000 */
[----:B------:R-:W-:Y:S01]  /*5a50*/  IMAD.IADD R153, R4, 0x1, R13 ;  /* 0x0000000104997824 */ /* 0x000fe200078e020d */
[----:B------:R-:W-:Y:S04]  /*5a60*/  BSSY B0, `(.L_x_908) ;  /* 0x0000010000007945 */ /* 0x000fe80003800000 */
[----:B------:R-:W-:-:S13]  /*5a70*/  ISETP.GT.AND P6, PT, R153, -0x1, PT ;  /* 0xffffffff9900780c */ /* 0x000fda0003fc4270 */
[----:B------:R-:W-:Y:S05]  /*5a80*/  @P6 BRA `(.L_x_909) ;  /* 0x0000000000206947 */ /* 0x000fea0003800000 */
[----:B-1----:R-:W-:Y:S01]  /*5a90*/  IMAD.U32 R14, RZ, RZ, UR41 ;  /* 0x00000029ff0e7e24 */ /* 0x002fe2000f8e00ff */
[----:B------:R-:W-:-:S04]  /*5aa0*/  LOP3.LUT R153, RZ, R153, RZ, 0x33, !PT ;  /* 0x00000099ff997212 */ /* 0x000fc800078e33ff */
[----:B------:R-:W-:-:S13]  /*5ab0*/  ISETP.NE.AND P6, PT, R14, 0x1, PT ;  /* 0x000000010e00780c */ /* 0x000fda0003fc5270 */
[----:B------:R-:W1:Y:S02]  /*5ac0*/  @P6 LDC.64 R150, c[0x0][0x9e8] ;  /* 0x00027a00ff966b82 */ /* 0x000e640000000a00 */
[----:B-1----:R-:W-:-:S05]  /*5ad0*/  @P6 IMAD.HI.U32 R150, R153, R150, RZ ;  /* 0x0000009699966227 */ /* 0x002fca00078e00ff */
[----:B------:R-:W-:-:S04]  /*5ae0*/  @P6 SHF.R.U32.HI R153, RZ, R151, R150 ;  /* 0x00000097ff996219 */ /* 0x000fc80000011696 */
[----:B------:R-:W-:Y:S01]  /*5af0*/  LOP3.LUT R153, RZ, R153, RZ, 0x33, !PT ;  /* 0x00000099ff997212 */ /* 0x000fe200078e33ff */
[----:B------:R-:W-:Y:S06]  /*5b00*/  BRA `(.L_x_910) ;  /* 0x0000000000147947 */ /* 0x000fec0003800000 */
.L_x_909:
[----:B-1----:R-:W-:-:S05]  /*5b10*/  IMAD.U32 R14, RZ, RZ, UR41 ;  /* 0x00000029ff0e7e24 */ /* 0x002fca000f8e00ff */
[----:B------:R-:W-:-:S13]  /*5b20*/  ISETP.NE.AND P6, PT, R14, 0x1, PT ;  /* 0x000000010e00780c */ /* 0x000fda0003fc5270 */
[----:B------:R-:W1:Y:S02]  /*5b30*/  @P6 LDC.64 R150, c[0x0][0x9e8] ;  /* 0x00027a00ff966b82 */ /* 0x000e640000000a00 */
[----:B-1----:R-:W-:-:S05]  /*5b40*/  @P6 IMAD.HI.U32 R150, R153, R150, RZ ;  /* 0x0000009699966227 */ /* 0x002fca00078e00ff */
[----:B------:R-:W-:-:S07]  /*5b50*/  @P6 SHF.R.U32.HI R153, RZ, R151, R150 ;  /* 0x00000097ff996219 */ /* 0x000fce0000011696 */
.L_x_910:
[----:B------:R-:W-:Y:S05]  /*5b60*/  BSYNC B0 ;  /* 0x0000000000007941 */ /* 0x000fea0003800000 */
.L_x_908:
[----:B------:R-:W-:-:S05]  /*5b70*/  IMAD R153, R153, R14, R144 ;  /* 0x0000000e99997224 */ /* 0x000fca00078e0290 */
[----:B------:R-:W-:Y:S02]  /*5b80*/  VIADDMNMX R0, R153, R14, R0, PT ;  /* 0x0000000e99007246 */ /* 0x000fe40003800100 */
[----:B------:R-:W-:-:S07]  /*5b90*/  VIMNMX R2, R2, R153, !PT ;  /* 0x0000009902027248 */ /* 0x000fce0007fe0100 */
.L_x_907:
[C---:B------:R-:W-:Y:S01]  /*5ba0*/  ISETP.GT.AND P1, PT, R2.reuse, 0x1, !P1 ;  /* 0x000000010200780c */ /* 0x040fe20004f24270 */
[----:B------:R-:W-:Y:S01]  /*5bb0*/  UMOV UR46, UR40 ;  /* 0x00000028002e7c82 */ /* 0x000fe20008000000 */
[----:B------:R-:W-:Y:S01]  /*5bc0*/  ISETP.GT.AND P2, PT, R2, 0x8, !P2 ;  /* 0x000000080200780c */ /* 0x000fe20005744270 */
[----:B------:R-:W-:Y:S01]  /*5bd0*/  UMOV UR36, UR7 ;  /* 0x0000000700247c82 */ /* 0x000fe20008000000 */
[C---:B------:R-:W-:Y:S02]  /*5be0*/  ISETP.LT.OR P1, PT, R0.reuse, 0x2, P1 ;  /* 0x000000020000780c */ /* 0x040fe40000f21670 */
[----:B------:R-:W-:Y:S02]  /*5bf0*/  ISETP.LT.OR P2, PT, R0, 0x9, P2 ;  /* 0x000000090000780c */ /* 0x000fe40001741670 */
[----:B------:R-:W-:Y:S02]  /*5c00*/  FSEL R175, R91, -INF , !P1 ;  /* 0xff8000005baf7808 */ /* 0x000fe40004800000 */
[----:B------:R-:W-:-:S02]  /*5c10*/  ISETP.NE.AND P1, PT, R136, RZ, PT ;  /* 0x000000ff8800720c */ /* 0x000fc40003f25270 */
[----:B------:R-:W-:Y:S02]  /*5c20*/  FSEL R151, R94, -INF , !P2 ;  /* 0xff8000005e977808 */ /* 0x000fe40005000000 */
[----:B------:R-:W-:Y:S02]  /*5c30*/  ISETP.GT.AND P1, PT, R2, 0x9, !P1 ;  /* 0x000000090200780c */ /* 0x000fe40004f24270 */
[----:B------:R-:W-:Y:S02]  /*5c40*/  ISETP.NE.AND P2, PT, R100, RZ, PT ;  /* 0x000000ff6400720c */ /* 0x000fe40003f45270 */
[----:B------:R-:W-:Y:S02]  /*5c50*/  ISETP.LT.OR P1, PT, R0, 0xa, P1 ;  /* 0x0000000a0000780c */ /* 0x000fe40000f21670 */
[----:B------:R-:W-:Y:S02]  /*5c60*/  ISETP.NE.AND P6, PT, R152, RZ, PT ;  /* 0x000000ff9800720c */ /* 0x000fe40003fc5270 */
[----:B------:R-:W-:-:S02]  /*5c70*/  FSEL R159, R95, -INF , !P1 ;  /* 0xff8000005f9f7808 */ /* 0x000fc40004800000 */
[----:B------:R-:W-:Y:S02]  /*5c80*/  ISETP.NE.AND P1, PT, R146, RZ, PT ;  /* 0x000000ff9200720c */ /* 0x000fe40003f25270 */
[----:B-1----:R-:W-:Y:S02]  /*5c90*/  FMNMX.FTZ R14, R88, R3, !PT ;  /* 0x00000003580e7209 */ /* 0x002fe40007810000 */
        /* <DEDUP_REMOVED lines=18> */
[----:B------:R-:W-:Y:S02]  /*5dc0*/  FSEL R95, R102, -INF , !P1 ;  /* 0xff800000665f7808 */ /* 0x000fe40004800000 */
        /* <DEDUP_REMOVED lines=24> */
[----:B------:R-:W-:Y:S02]  /*5f50*/  ISETP.NE.AND P1, PT, R108, RZ, PT ;  /* 0x000000ff6c00720c */ /* 0x000fe40003f25270 */
[----:B------:R-:W-:Y:S02]  /*5f60*/  FMNMX.FTZ R14, R125, R14, !PT ;  /* 0x0000000e7d0e7209 */ /* 0x000fe40007810000 */
[----:B------:R-:W-:-:S02]  /*5f70*/  ISETP.GT.AND P1, PT, R2, 0x29, !P1 ;  /* 0x000000290200780c */ /* 0x000fc40004f24270 */
[----:B------:R-:W-:Y:S02]  /*5f80*/  ISETP.NE.AND P2, PT, R174, RZ, PT ;  /* 0x000000ffae00720c */ /* 0x000fe40003f45270 */
[----:B------:R-:W-:Y:S02]  /*5f90*/  ISETP.LT.OR P1, PT, R0, 0x2a, P1 ;  /* 0x0000002a0000780c */ /* 0x000fe40000f21670 */
[----:B------:R-:W-:Y:S02]  /*5fa0*/  FMNMX.FTZ R14, R105, R14, !PT ;  /* 0x0000000e690e7209 */ /* 0x000fe40007810000 */
[----:B------:R-:W-:Y:S02]  /*5fb0*/  FSEL R111, R111, -INF , !P1 ;  /* 0xff8000006f6f7808 */ /* 0x000fe40004800000 */
[----:B------:R-:W-:Y:S02]  /*5fc0*/  ISETP.NE.AND P1, PT, R156, RZ, PT ;  /* 0x000000ff9c00720c */ /* 0x000fe40003f25270 */
[----:B------:R-:W-:-:S02]  /*5fd0*/  FMNMX.FTZ R14, R129, R14, !PT ;  /* 0x0000000e810e7209 */ /* 0x000fc40007810000 */
[----:B------:R-:W-:Y:S02]  /*5fe0*/  ISETP.GT.AND P1, PT, R2, 0x30, !P1 ;  /* 0x000000300200780c */ /* 0x000fe40004f24270 */
[----:B------:R-:W-:Y:S02]  /*5ff0*/  ISETP.NE.AND P6, PT, R124, RZ, PT ;  /* 0x000000ff7c00720c */ /* 0x000fe40003fc5270 */
[----:B------:R-:W-:Y:S02]  /*6000*/  ISETP.LT.OR P1, PT, R0, 0x31, P1 ;  /* 0x000000310000780c */ /* 0x000fe40000f21670 */
[----:B------:R-:W-:Y:S02]  /*6010*/  FMNMX.FTZ R14, R101, R14, !PT ;  /* 0x0000000e650e7209 */ /* 0x000fe40007810000 */
[----:B------:R-:W-:Y:S02]  /*6020*/  FSEL R91, R114, -INF , !P1 ;  /* 0xff800000725b7808 */ /* 0x000fe40004800000 */
[----:B------:R-:W-:-:S02]  /*6030*/  ISETP.NE.AND P1, PT, R112, RZ, PT ;  /* 0x000000ff7000720c */ /* 0x000fc40003f25270 */
[C---:B------:R-:W-:Y:S02]  /*6040*/  ISETP.GT.AND P3, PT, R2.reuse, 0x50, !P3 ;  /* 0x000000500200780c */ /* 0x040fe40005f64270 */
[----:B------:R-:W-:Y:S02]  /*6050*/  ISETP.GT.AND P1, PT, R2, 0x31, !P1 ;  /* 0x000000310200780c */ /* 0x000fe40004f24270 */
[C---:B------:R-:W-:Y:S02]  /*6060*/  ISETP.LT.OR P3, PT, R0.reuse, 0x51, P3 ;  /* 0x000000510000780c */ /* 0x040fe40001f61670 */
[----:B------:R-:W-:Y:S02]  /*6070*/  ISETP.LT.OR P1, PT, R0, 0x32, P1 ;  /* 0x000000320000780c */ /* 0x000fe40000f21670 */
[----:B------:R-:W-:Y:S02]  /*6080*/  ISETP.GT.AND P4, PT, R2, 0x51, !P4 ;  /* 0x000000510200780c */ /* 0x000fe40006784270 */
[----:B------:R-:W-:-:S02]  /*6090*/  FSEL R115, R115, -INF , !P1 ;  /* 0xff80000073737808 */ /* 0x000fc40004800000 */
[----:B------:R-:W-:Y:S02]  /*60a0*/  ISETP.NE.AND P1, PT, R158, RZ, PT ;  /* 0x000000ff9e00720c */ /* 0x000fe40003f25270 */
[----:B------:R-:W-:Y:S02]  /*60b0*/  FSEL R189, R130, -INF , !P3 ;  /* 0xff80000082bd7808 */ /* 0x000fe40005800000 */
[C---:B------:R-:W-:Y:S02]  /*60c0*/  ISETP.GT.AND P1, PT, R2.reuse, 0x38, !P1 ;  /* 0x000000380200780c */ /* 0x040fe40004f24270 */
[----:B------:R-:W-:Y:S02]  /*60d0*/  ISETP.GT.AND P5, PT, R2, 0x58, !P5 ;  /* 0x000000580200780c */ /* 0x000fe40006fa4270 */
[C---:B------:R-:W-:Y:S02]  /*60e0*/  ISETP.LT.OR P1, PT, R0.reuse, 0x39, P1 ;  /* 0x000000390000780c */ /* 0x040fe40000f21670 */
[----:B------:R-:W-:-:S02]  /*60f0*/  ISETP.LT.OR P4, PT, R0, 0x52, P4 ;  /* 0x000000520000780c */ /* 0x000fc40002781670 */
[----:B------:R-:W-:Y:S02]  /*6100*/  FSEL R177, R118, -INF , !P1 ;  /* 0xff80000076b17808 */ /* 0x000fe40004800000 */
[----:B------:R-:W-:Y:S02]  /*6110*/  ISETP.NE.AND P1, PT, R116, RZ, PT ;  /* 0x000000ff7400720c */ /* 0x000fe40003f25270 */
[----:B------:R-:W-:Y:S02]  /*6120*/  ISETP.LT.OR P5, PT, R0, 0x59, P5 ;  /* 0x000000590000780c */ /* 0x000fe40002fa1670 */
[----:B------:R-:W-:-:S04]  /*6130*/  ISETP.GT.AND P1, PT, R2, 0x39, !P1 ;  /* 0x000000390200780c */ /* 0x000fc80004f24270 */
[----:B------:R-:W-:-:S04]  /*6140*/  ISETP.LT.OR P1, PT, R0, 0x3a, P1 ;  /* 0x0000003a0000780c */ /* 0x000fc80000f21670 */
[----:B------:R-:W-:Y:S02]  /*6150*/  FSEL R119, R119, -INF , !P1 ;  /* 0xff80000077777808 */ /* 0x000fe40004800000 */
[----:B------:R-:W-:-:S04]  /*6160*/  ISETP.NE.AND P1, PT, R172, RZ, PT ;  /* 0x000000ffac00720c */ /* 0x000fc80003f25270 */
[----:B------:R-:W-:-:S04]  /*6170*/  ISETP.GT.AND P1, PT, R2, 0x40, !P1 ;  /* 0x000000400200780c */ /* 0x000fc80004f24270 */
[----:B------:R-:W-:-:S04]  /*6180*/  ISETP.LT.OR P1, PT, R0, 0x41, P1 ;  /* 0x000000410000780c */ /* 0x000fc80000f21670 */
[----:B------:R-:W-:Y:S02]  /*6190*/  FSEL R181, R122, -INF , !P1 ;  /* 0xff8000007ab57808 */ /* 0x000fe40004800000 */
[----:B------:R-:W-:-:S04]  /*61a0*/  ISETP.NE.AND P1, PT, R120, RZ, PT ;  /* 0x000000ff7800720c */ /* 0x000fc80003f25270 */
[----:B------:R-:W-:-:S04]  /*61b0*/  ISETP.GT.AND P1, PT, R2, 0x41, !P1 ;  /* 0x000000410200780c */ /* 0x000fc80004f24270 */
[----:B------:R-:W-:-:S04]  /*61c0*/  ISETP.LT.OR P1, PT, R0, 0x42, P1 ;  /* 0x000000420000780c */ /* 0x000fc80000f21670 */
[----:B------:R-:W-:Y:S02]  /*61d0*/  FSEL R183, R123, -INF , !P1 ;  /* 0xff8000007bb77808 */ /* 0x000fe40004800000 */
[----:B------:R-:W-:-:S04]  /*61e0*/  ISETP.GT.AND P1, PT, R2, 0x48, !P2 ;  /* 0x000000480200780c */ /* 0x000fc80005724270 */
[----:B------:R-:W-:-:S04]  /*61f0*/  ISETP.LT.OR P1, PT, R0, 0x49, P1 ;  /* 0x000000490000780c */ /* 0x000fc80000f21670 */
[----:B------:R-:W-:Y:S02]  /*6200*/  FSEL R185, R126, -INF , !P1 ;  /* 0xff8000007eb97808 */ /* 0x000fe40004800000 */
[----:B------:R-:W-:Y:S02]  /*6210*/  ISETP.GT.AND P1, PT, R2, 0x49, !P6 ;  /* 0x000000490200780c */ /* 0x000fe40007724270 */
[----:B------:R-:W-:Y:S02]  /*6220*/  ISETP.NE.AND P6, PT, R92, RZ, PT ;  /* 0x000000ff5c00720c */ /* 0x000fe40003fc5270 */
[----:B------:R-:W-:Y:S02]  /*6230*/  FMNMX.FTZ R92, R133, R14, !PT ;  /* 0x0000000e855c7209 */ /* 0x000fe40007810000 */
[----:B------:R-:W1:Y:S01]  /*6240*/  LDC R14, c[0x0][0x988] ;  /* 0x00026200ff0e7b82 */ /* 0x000e620000000800 */
[----:B------:R-:W-:Y:S02]  /*6250*/  ISETP.LT.OR P1, PT, R0, 0x4a, P1 ;  /* 0x0000004a0000780c */ /* 0x000fe40000f21670 */
[----:B------:R-:W2:Y:S02]  /*6260*/  SHFL.BFLY PT, R123, R92, 0x2, 0x1f ;  /* 0x0c401f005c7b7f89 */ /* 0x000ea400000e0000 */
[----:B------:R-:W-:-:S02]  /*6270*/  FSEL R127, R127, -INF , !P1 ;  /* 0xff8000007f7f7808 */ /* 0x000fc40004800000 */
[----:B------:R-:W-:Y:S02]  /*6280*/  ISETP.GT.AND P1, PT, R2, RZ, !P6 ;  /* 0x000000ff0200720c */ /* 0x000fe40007724270 */
[----:B------:R-:W-:Y:S02]  /*6290*/  ISETP.NE.AND P6, PT, R128, RZ, PT ;  /* 0x000000ff8000720c */ /* 0x000fe40003fc5270 */
[----:B------:R-:W-:Y:S02]  /*62a0*/  ISETP.LT.OR P1, PT, R0, 0x1, P1 ;  /* 0x000000010000780c */ /* 0x000fe40000f21670 */
[----:B------:R-:W-:Y:S02]  /*62b0*/  ISETP.GT.AND P2, PT, R2, 0x59, !P6 ;  /* 0x000000590200780c */ /* 0x000fe40007744270 */
[----:B------:R-:W-:Y:S02]  /*62c0*/  FSEL R197, R90, -INF , !P1 ;  /* 0xff8000005ac57808 */ /* 0x000fe40004800000 */
[----:B------:R-:W-:-:S02]  /*62d0*/  ISETP.LT.OR P2, PT, R0, 0x5a, P2 ;  /* 0x0000005a0000780c */ /* 0x000fc40001741670 */
[----:B------:R-:W-:Y:S02]  /*62e0*/  LOP3.LUT P6, RZ, R176, 0x7f, RZ, 0xc0, !PT ;  /* 0x0000007fb0ff7812 */ /* 0x000fe400078cc0ff */
[----:B--2---:R-:W-:-:S05]  /*62f0*/  FMNMX.FTZ R94, R92, R123, !PT ;  /* 0x0000007b5c5e7209 */ /* 0x004fca0007810000 */
[----:B------:R-:W2:Y:S02]  /*6300*/  SHFL.BFLY PT, R123, R94, 0x1, 0x1f ;  /* 0x0c201f005e7b7f89 */ /* 0x000ea400000e0000 */
[----:B--2---:R-:W-:-:S04]  /*6310*/  FMNMX.FTZ R123, R94, R123, !PT ;  /* 0x0000007b5e7b7209 */ /* 0x004fc80007810000 */
[C---:B------:R-:W-:Y:S01]  /*6320*/  FSETP.NEU.FTZ.AND P1, PT, R123.reuse, -INF , PT ;  /* 0xff8000007b00780b */ /* 0x040fe20003f3d000 */
[----:B-1----:R-:W-:-:S05]  /*6330*/  FMUL.FTZ R90, R123, R14 ;  /* 0x0000000e7b5a7220 */ /* 0x002fca0000410000 */
[----:B------:R-:W-:Y:S02]  /*6340*/  FSEL R96, R90, RZ, P1 ;  /* 0x000000ff5a607208 */ /* 0x000fe40000800000 */
[----:B------:R-:W-:-:S03]  /*6350*/  FMNMX.FTZ R90, R197, R12, !PT ;  /* 0x0000000cc55a7209 */ /* 0x000fc60007810000 */
[--C-:B------:R-:W-:Y:S01]  /*6360*/  FFMA.FTZ R2, R143, R14, -R96.reuse ;  /* 0x0000000e8f027223 */ /* 0x100fe20000010860 */
[----:B------:R-:W-:Y:S01]  /*6370*/  FMNMX.FTZ R90, R175, R90, !PT ;  /* 0x0000005aaf5a7209 */ /* 0x000fe20007810000 */
        /* <DEDUP_REMOVED lines=9> */
[----:B------:R-:W-:Y:S01]  /*6410*/  FSEL R139, R135, -INF , !P2 ;  /* 0xff800000878b7808 */ /* 0x000fe20005000000 */
[--C-:B------:R-:W-:Y:S01]  /*6420*/  FFMA.FTZ R135, R137, R14, -R96.reuse ;  /* 0x0000000e89877223 */ /* 0x100fe20000010860 */
[----:B------:R-:W-:Y:S01]  /*6430*/  FMNMX.FTZ R90, R153, R90, !PT ;  /* 0x0000005a995a7209 */ /* 0x000fe20007810000 */
[-CC-:B------:R-:W-:Y:S01]  /*6440*/  FFMA.FTZ R195, R88, R14.reuse, -R96.reuse ;  /* 0x0000000e58c37223 */ /* 0x180fe20000010860 */
[----:B-1----:R-:W-:Y:S01]  /*6450*/  FSEL R2, R123, RZ, P1 ;  /* 0x000000ff7b027208 */ /* 0x002fe20000800000 */
[--C-:B------:R-:W-:Y:S01]  /*6460*/  FFMA.FTZ R156, R193, R14, -R96.reuse ;  /* 0x0000000ec19c7223 */ /* 0x100fe20000010860 */
[----:B------:R-:W-:Y:S01]  /*6470*/  FMNMX.FTZ R90, R157, R90, !PT ;  /* 0x0000005a9d5a7209 */ /* 0x000fe20007810000 */
[-CC-:B------:R-:W-:Y:S01]  /*6480*/  FFMA.FTZ R158, R191, R14.reuse, -R96.reuse ;  /* 0x0000000ebf9e7223 */ /* 0x180fe20000010860 */
[--C-:B------:R-:W-:Y:S01]  /*6490*/  FFMA.FTZ R187, R187, R14, -R96.reuse ;  /* 0x0000000ebbbb7223 */ /* 0x100fe20000010860 */
[----:B------:R-:W-:Y:S01]  /*64a0*/  FADD.FTZ R101, -R2, R3 ;  /* 0x0000000302657221 */ /* 0x000fe20000010100 */
        /* <DEDUP_REMOVED lines=22> */
[----:B------:R-:W-:-:S02]  /*6610*/  FFMA.FTZ R3, R133, R14, -R96 ;  /* 0x0000000e85037223 */ /* 0x000fc40000010860 */
[----:B------:R-:W-:Y:S01]  /*6620*/  FMNMX.FTZ R90, R91, R90, !PT ;  /* 0x0000005a5b5a7209 */ /* 0x000fe20007810000 */
[----:B------:R-:W-:Y:S03]  /*6630*/  MUFU.EX2 R187, R187 ;  /* 0x000000bb00bb7308 */ /* 0x000fe60000000800 */
[----:B------:R-:W-:-:S04]  /*6640*/  FMNMX.FTZ R90, R115, R90, !PT ;  /* 0x0000005a735a7209 */ /* 0x000fc80007810000 */
        /* <DEDUP_REMOVED lines=14> */
[----:B------:R-:W-:-:S05]  /*6730*/  FMNMX.FTZ R90, R139, R90, !PT ;  /* 0x0000005a8b5a7209 */ /* 0x000fca0007810000 */
[----:B------:R-:W1:Y:S01]  /*6740*/  SHFL.BFLY PT, R137, R90, 0x2, 0x1f ;  /* 0x0c401f005a897f89 */ /* 0x000e6200000e0000 */
[----:B------:R-:W-:Y:S08]  /*6750*/  MUFU.EX2 R150, R150 ;  /* 0x0000009600967308 */ /* 0x000ff00000000800 */
[----:B------:R-:W-:Y:S08]  /*6760*/  MUFU.EX2 R135, R135 ;  /* 0x0000008700877308 */ /* 0x000ff00000000800 */
[----:B------:R-:W-:Y:S01]  /*6770*/  MUFU.EX2 R144, R144 ;  /* 0x0000009000907308 */ /* 0x000fe20000000800 */
[----:B-1----:R-:W-:-:S07]  /*6780*/  FMNMX.FTZ R137, R90, R137, !PT ;  /* 0x000000895a897209 */ /* 0x002fce0007810000 */
[----:B------:R-:W-:Y:S01]  /*6790*/  MUFU.EX2 R97, R97 ;  /* 0x0000006100617308 */ /* 0x000fe20000000800 */
[----:B------:R-:W1:Y:S07]  /*67a0*/  SHFL.BFLY PT, R0, R137, 0x1, 0x1f ;  /* 0x0c201f0089007f89 */ /* 0x000e6e00000e0000 */
[----:B------:R-:W-:Y:S08]  /*67b0*/  MUFU.EX2 R146, R146 ;  /* 0x0000009200927308 */ /* 0x000ff00000000800 */
[----:B------:R-:W-:Y:S08]  /*67c0*/  MUFU.EX2 R109, R109 ;  /* 0x0000006d006d7308 */ /* 0x000ff00000000800 */
[----:B------:R-:W-:Y:S01]  /*67d0*/  MUFU.EX2 R140, R140 ;  /* 0x0000008c008c7308 */ /* 0x000fe20000000800 */
[----:B-1----:R-:W-:Y:S01]  /*67e0*/  FMNMX.FTZ R89, R137, R0, !PT ;  /* 0x0000000089597209 */ /* 0x002fe20007810000 */
[----:B------:R-:W-:-:S03]  /*67f0*/  FMUL.FTZ R0, R101, R14 ;  /* 0x0000000e65007220 */ /* 0x000fc60000410000 */
[C---:B------:R-:W-:Y:S01]  /*6800*/  FSETP.NEU.FTZ.AND P1, PT, R89.reuse, -INF , PT ;  /* 0xff8000005900780b */ /* 0x040fe20003f3d000 */
[----:B------:R-:W-:Y:S02]  /*6810*/  FMUL.FTZ R2, R89, R14 ;  /* 0x0000000e59027220 */ /* 0x000fe40000410000 */
[----:B------:R-:W-:Y:S03]  /*6820*/  MUFU.EX2 R93, R93 ;  /* 0x0000005d005d7308 */ /* 0x000fe60000000800 */
[----:B------:R-:W-:-:S05]  /*6830*/  FSEL R98, R2, RZ, P1 ;  /* 0x000000ff02627208 */ /* 0x000fca0000800000 */
[----:B------:R-:W1:Y:S01]  /*6840*/  MUFU.EX2 R0, R0 ;  /* 0x0000000000007308 */ /* 0x000e620000000800 */
[-CC-:B------:R-:W-:Y:S01]  /*6850*/  FFMA.FTZ R94, R95, R14.reuse, -R98.reuse ;  /* 0x0000000e5f5e7223 */ /* 0x180fe20000010862 */
[-CC-:B------:R-:W-:Y:S01]  /*6860*/  FFMA.FTZ R95, R99, R14.reuse, -R98.reuse ;  /* 0x0000000e635f7223 */ /* 0x180fe20000010862 */
[----:B------:R-:W-:Y:S01]  /*6870*/  FSEL R99, R89, RZ, P1 ;  /* 0x000000ff59637208 */ /* 0x000fe20000800000 */
[-CC-:B------:R-:W-:Y:S01]  /*6880*/  FFMA.FTZ R101, R197, R14.reuse, -R98.reuse ;  /* 0x0000000ec5657223 */ /* 0x180fe20000010862 */
[-CC-:B------:R-:W-:Y:S01]  /*6890*/  FFMA.FTZ R88, R175, R14.reuse, -R98.reuse ;  /* 0x0000000eaf587223 */ /* 0x180fe20000010862 */
[-CC-:B------:R-:W-:Y:S01]  /*68a0*/  FFMA.FTZ R90, R151, R14.reuse, -R98.reuse ;  /* 0x0000000e975a7223 */ /* 0x180fe20000010862 */
[-C--:B------:R-:W-:Y:S01]  /*68b0*/  FFMA.FTZ R159, R159, R14.reuse, -R98 ;  /* 0x0000000e9f9f7223 */ /* 0x080fe20000010862 */
[----:B------:R-:W-:Y:S01]  /*68c0*/  FADD.FTZ R99, -R99, R12 ;  /* 0x0000000c63637221 */ /* 0x000fe20000010100 */
[-CC-:B------:R-:W-:Y:S01]  /*68d0*/  FFMA.FTZ R153, R153, R14.reuse, -R98.reuse ;  /* 0x0000000e99997223 */ /* 0x180fe20000010862 */
[----:B------:R-:W-:Y:S01]  /*68e0*/  MUFU.EX2 R101, R101 ;  /* 0x0000006500657308 */ /* 0x000fe20000000800 */
[-CC-:B------:R-:W-:Y:S01]  /*68f0*/  FFMA.FTZ R92, R157, R14.reuse, -R98.reuse ;  /* 0x0000000e9d5c7223 */ /* 0x180fe20000010862 */
[-C--:B------:R-:W-:Y:S01]  /*6900*/  FMUL.FTZ R99, R99, R14.reuse ;  /* 0x0000000e63637220 */ /* 0x080fe20000410000 */
[-CC-:B------:R-:W-:Y:S01]  /*6910*/  FFMA.FTZ R155, R155, R14.reuse, -R98.reuse ;  /* 0x0000000e9b9b7223 */ /* 0x180fe20000010862 */
[-CC-:B------:R-:W-:Y:S01]  /*6920*/  FFMA.FTZ R96, R107, R14.reuse, -R98.reuse ;  /* 0x0000000e6b607223 */ /* 0x180fe20000010862 */
[-CC-:B------:R-:W-:Y:S01]  /*6930*/  FFMA.FTZ R91, R91, R14.reuse, -R98.reuse ;  /* 0x0000000e5b5b7223 */ /* 0x180fe20000010862 */
[-CC-:B------:R-:W-:Y:S01]  /*6940*/  FFMA.FTZ R151, R103, R14.reuse, -R98.reuse ;  /* 0x0000000e67977223 */ /* 0x180fe20000010862 */
[----:B-1----:R-:W-:Y:S01]  /*6950*/  FFMA.FTZ R11, R0, R11, R195 ;  /* 0x0000000b000b7223 */ /* 0x002fe200000100c3 */
[----:B------:R-:W1:Y:S01]  /*6960*/  MUFU.EX2 R2, R99 ;  /* 0x0000006300027308 */ /* 0x000e620000000800 */
[-CC-:B------:R-:W-:Y:S01]  /*6970*/  FFMA.FTZ R111, R111, R14.reuse, -R98.reuse ;  /* 0x0000000e6f6f7223 */ /* 0x180fe20000010862 */
[-CC-:B------:R-:W-:Y:S01]  /*6980*/  FFMA.FTZ R115, R115, R14.reuse, -R98.reuse ;  /* 0x0000000e73737223 */ /* 0x180fe20000010862 */
[----:B------:R-:W-:Y:S01]  /*6990*/  FADD.FTZ R11, R156, R11 ;  /* 0x0000000b9c0b7221 */ /* 0x000fe20000010000 */
[-CC-:B------:R-:W-:Y:S01]  /*69a0*/  FFMA.FTZ R177, R177, R14.reuse, -R98.reuse ;  /* 0x0000000eb1b17223 */ /* 0x180fe20000010862 */
[-CC-:B------:R-:W-:Y:S01]  /*69b0*/  FFMA.FTZ R119, R119, R14.reuse, -R98.reuse ;  /* 0x0000000e77777223 */ /* 0x180fe20000010862 */
[-CC-:B------:R-:W-:Y:S01]  /*69c0*/  FFMA.FTZ R181, R181, R14.reuse, -R98.reuse ;  /* 0x0000000eb5b57223 */ /* 0x180fe20000010862 */
[----:B------:R-:W-:Y:S01]  /*69d0*/  FADD.FTZ R100, R158, R11 ;  /* 0x0000000b9e647221 */ /* 0x000fe20000010000 */
[----:B------:R-:W2:Y:S01]  /*69e0*/  MUFU.EX2 R88, R88 ;  /* 0x0000005800587308 */ /* 0x000ea20000000800 */
[-CC-:B------:R-:W-:Y:S01]  /*69f0*/  FFMA.FTZ R183, R183, R14.reuse, -R98.reuse ;  /* 0x0000000eb7b77223 */ /* 0x180fe20000010862 */
[-C--:B------:R-:W-:Y:S01]  /*6a00*/  FFMA.FTZ R185, R185, R14.reuse, -R98 ;  /* 0x0000000eb9b97223 */ /* 0x080fe20000010862 */
[----:B------:R-:W-:Y:S01]  /*6a10*/  FADD.FTZ R11, R187, R100 ;  /* 0x00000064bb0b7221 */ /* 0x000fe20000010000 */
[-CC-:B------:R-:W-:Y:S01]  /*6a20*/  FFMA.FTZ R127, R127, R14.reuse, -R98.reuse ;  /* 0x0000000e7f7f7223 */ /* 0x180fe20000010862 */
[-CC-:B------:R-:W-:Y:S01]  /*6a30*/  FFMA.FTZ R189, R189, R14.reuse, -R98.reuse ;  /* 0x0000000ebdbd7223 */ /* 0x180fe20000010862 */
[--C-:B------:R-:W-:Y:S01]  /*6a40*/  FFMA.FTZ R143, R143, R14, -R98.reuse ;  /* 0x0000000e8f8f7223 */ /* 0x100fe20000010862 */
[----:B------:R-:W-:Y:S01]  /*6a50*/  FADD.FTZ R100, R152, R11 ;  /* 0x0000000b98647221 */ /* 0x000fe20000010000 */
[----:B------:R-:W3:Y:S01]  /*6a60*/  MUFU.EX2 R90, R90 ;  /* 0x0000005a005a7308 */ /* 0x000ee20000000800 */
[----:B-1----:R-:W-:Y:S01]  /*6a70*/  FFMA.FTZ R11, R2, R10, R101 ;  /* 0x0000000a020b7223 */ /* 0x002fe20000010065 */
[-C--:B------:R-:W-:Y:S01]  /*6a80*/  FFMA.FTZ R145, R145, R14.reuse, -R98 ;  /* 0x0000000e91917223 */ /* 0x080fe20000010862 */
[----:B------:R-:W-:Y:S01]  /*6a90*/  FADD.FTZ R99, R149, R100 ;  /* 0x0000006495637221 */ /* 0x000fe20000010000 */
[----:B------:R-:W-:Y:S01]  /*6aa0*/  FFMA.FTZ R98, R139, R14, -R98 ;  /* 0x0000000e8b627223 */ /* 0x000fe20000010862 */
[C---:B------:R-:W-:Y:S01]  /*6ab0*/  ISETP.GT.AND P1, PT, R20.reuse, R21, PT ;  /* 0x000000151400720c */ /* 0x040fe20003f24270 */
[----:B------:R-:W-:-:S02]  /*6ac0*/  VIADD R20, R20, 0xffffffff ;  /* 0xffffffff14147836 */ /* 0x000fc40000000000 */
[----:B------:R-:W-:Y:S01]  /*6ad0*/  FADD.FTZ R100, R154, R99 ;  /* 0x000000639a647221 */ /* 0x000fe20000010000 */
[----:B------:R-:W1:Y:S01]  /*6ae0*/  MUFU.EX2 R159, R159 ;  /* 0x0000009f009f7308 */ /* 0x000e620000000800 */
[----:B--2---:R-:W-:Y:S01]  /*6af0*/  FADD.FTZ R11, R88, R11 ;  /* 0x0000000b580b7221 */ /* 0x004fe20000010000 */
[----:B------:R-:W-:Y:S01]  /*6b00*/  IMAD.U32 R99, RZ, RZ, UR6 ;  /* 0x00000006ff637e24 */ /* 0x000fe2000f8e00ff */
[----:B------:R-:W-:Y:S02]  /*6b10*/  F2FP.F16.F32.PACK_AB R152, R149, R152 ;  /* 0x000000989598723e */ /* 0x000fe400000000ff */
[C---:B------:R-:W-:Y:S02]  /*6b20*/  F2FP.F16.F32.PACK_AB R154, R141.reuse, R154 ;  /* 0x0000009a8d9a723e */ /* 0x040fe400000000ff */
[----:B------:R-:W-:Y:S01]  /*6b30*/  F2FP.F16.F32.PACK_AB R156, R156, R195 ;  /* 0x000000c39c9c723e */ /* 0x000fe200000000ff */
[----:B------:R-:W2:Y:S01]  /*6b40*/  MUFU.EX2 R153, R153 ;  /* 0x0000009900997308 */ /* 0x000ea20000000800 */
[----:B---3--:R-:W-:Y:S01]  /*6b50*/  FADD.FTZ R10, R90, R11 ;  /* 0x0000000b5a0a7221 */ /* 0x008fe20000010000 */
[----:B------:R-:W-:Y:S01]  /*6b60*/  FADD.FTZ R11, R141, R100 ;  /* 0x000000648d0b7221 */ /* 0x000fe20000010000 */
[----:B------:R-:W-:-:S02]  /*6b70*/  F2FP.F16.F32.PACK_AB R158, R187, R158 ;  /* 0x0000009ebb9e723e */ /* 0x000fc400000000ff */
[----:B------:R-:W-:Y:S01]  /*6b80*/  F2FP.F16.F32.PACK_AB R157, R88, R101 ;  /* 0x00000065589d723e */ /* 0x000fe200000000ff */
[----:B------:R-:W-:Y:S01]  /*6b90*/  FADD.FTZ R100, R148, R11 ;  /* 0x0000000b94647221 */ /* 0x000fe20000010000 */
[----:B------:R-:W-:Y:S01]  /*6ba0*/  F2FP.F16.F32.PACK_AB R148, R131, R148 ;  /* 0x000000948394723e */ /* 0x000fe200000000ff */
[----:B------:R-:W3:Y:S01]  /*6bb0*/  MUFU.EX2 R92, R92 ;  /* 0x0000005c005c7308 */ /* 0x000ee20000000800 */
[C---:B-1----:R-:W-:Y:S01]  /*6bc0*/  FADD.FTZ R10, R159.reuse, R10 ;  /* 0x0000000a9f0a7221 */ /* 0x042fe20000010000 */
[----:B------:R-:W-:-:S06]  /*6bd0*/  F2FP.F16.F32.PACK_AB R159, R159, R90 ;  /* 0x0000005a9f9f723e */ /* 0x000fcc00000000ff */
[----:B------:R-:W1:Y:S01]  /*6be0*/  MUFU.EX2 R94, R94 ;  /* 0x0000005e005e7308 */ /* 0x000e620000000800 */
[----:B--2---:R-:W-:Y:S01]  /*6bf0*/  FADD.FTZ R11, R153, R10 ;  /* 0x0000000a990b7221 */ /* 0x004fe20000010000 */
[----:B------:R-:W-:-:S06]  /*6c00*/  @!P6 VIADD R10, R99, 0x2a860 ;  /* 0x0002a860630ae836 */ /* 0x000fcc0000000000 */
[----:B------:R-:W2:Y:S01]  /*6c10*/  MUFU.EX2 R155, R155 ;  /* 0x0000009b009b7308 */ /* 0x000ea20000000800 */
[C---:B---3--:R-:W-:Y:S01]  /*6c20*/  FADD.FTZ R11, R92.reuse, R11 ;  /* 0x0000000b5c0b7221 */ /* 0x048fe20000010000 */
[----:B------:R-:W-:-:S06]  /*6c30*/  F2FP.F16.F32.PACK_AB R153, R92, R153 ;  /* 0x000000995c99723e */ /* 0x000fcc00000000ff */
[----:B------:R-:W3:Y:S08]  /*6c40*/  MUFU.EX2 R95, R95 ;  /* 0x0000005f005f7308 */ /* 0x000ef00000000800 */
[----:B------:R4:W-:Y:S08]  /*6c50*/  MUFU.EX2 R102, R91 ;  /* 0x0000005b00667308 */ /* 0x0009f00000000800 */
[----:B------:R-:W5:Y:S01]  /*6c60*/  MUFU.EX2 R96, R96 ;  /* 0x0000006000607308 */ /* 0x000f620000000800 */
[----:B----4-:R-:W-:-:S04]  /*6c70*/  FADD.FTZ R91, R131, R100 ;  /* 0x00000064835b7221 */ /* 0x010fc80000010000 */
[----:B------:R-:W-:Y:S01]  /*6c80*/  FADD.FTZ R100, R150, R91 ;  /* 0x0000005b96647221 */ /* 0x000fe20000010000 */
[----:B------:R-:W-:Y:S01]  /*6c90*/  @!P6 PRMT R91, RZ, 0x654, R10 ;  /* 0x00000654ff5be816 */ /* 0x000fe2000000000a */
[----:B-1----:R-:W-:Y:S01]  /*6ca0*/  FADD.FTZ R10, R94, R11 ;  /* 0x0000000b5e0a7221 */ /* 0x002fe20000010000 */
[----:B------:R-:W1:Y:S01]  /*6cb0*/  MUFU.EX2 R151, R151 ;  /* 0x0000009700977308 */ /* 0x000e620000000800 */
[----:B------:R-:W-:Y:S01]  /*6cc0*/  FADD.FTZ R11, R135, R100 ;  /* 0x00000064870b7221 */ /* 0x000fe20000010000 */
[----:B------:R4:W-:Y:S01]  /*6cd0*/  @!P6 SYNCS.ARRIVE.TRANS64.RED.A1T0 RZ, [R91+URZ], RZ ;  /* 0x000000ff5bffe9a7 */ /* 0x0009e2000810043f */
[----:B--2---:R-:W-:Y:S01]  /*6ce0*/  FADD.FTZ R10, R155, R10 ;  /* 0x0000000a9b0a7221 */ /* 0x004fe20000010000 */
[----:B------:R-:W-:Y:S01]  /*6cf0*/  F2FP.F16.F32.PACK_AB R150, R135, R150 ;  /* 0x000000968796723e */ /* 0x000fe200000000ff */
[----:B------:R-:W-:Y:S01]  /*6d00*/  FADD.FTZ R100, R144, R11 ;  /* 0x0000000b90647221 */ /* 0x000fe20000010000 */
[----:B------:R-:W-:Y:S01]  /*6d10*/  F2FP.F16.F32.PACK_AB R144, R97, R144 ;  /* 0x000000906190723e */ /* 0x000fe200000000ff */
[----:B---3--:R-:W-:Y:S01]  /*6d20*/  FADD.FTZ R11, R95, R10 ;  /* 0x0000000a5f0b7221 */ /* 0x008fe20000010000 */
[----:B------:R-:W2:Y:S01]  /*6d30*/  MUFU.EX2 R12, R111 ;  /* 0x0000006f000c7308 */ /* 0x000ea20000000800 */
[----:B------:R-:W-:Y:S01]  /*6d40*/  F2FP.F16.F32.PACK_AB R155, R155, R94 ;  /* 0x0000005e9b9b723e */ /* 0x000fe200000000ff */
[----:B----4-:R-:W-:Y:S01]  /*6d50*/  FADD.FTZ R91, R97, R100 ;  /* 0x00000064615b7221 */ /* 0x010fe20000010000 */
[C---:B-----5:R-:W-:Y:S01]  /*6d60*/  FADD.FTZ R10, R96.reuse, R11 ;  /* 0x0000000b600a7221 */ /* 0x060fe20000010000 */
[----:B------:R-:W-:-:S02]  /*6d70*/  F2FP.F16.F32.PACK_AB R149, R96, R95 ;  /* 0x0000005f6095723e */ /* 0x000fc400000000ff */
[----:B------:R-:W-:Y:S01]  /*6d80*/  FADD.FTZ R100, R146, R91 ;  /* 0x0000005b92647221 */ /* 0x000fe20000010000 */
[----:B------:R-:W-:Y:S01]  /*6d90*/  F2FP.F16.F32.PACK_AB R146, R109, R146 ;  /* 0x000000926d92723e */ /* 0x000fe200000000ff */
[----:B------:R-:W3:Y:S01]  /*6da0*/  MUFU.EX2 R115, R115 ;  /* 0x0000007300737308 */ /* 0x000ee20000000800 */
[----:B-1----:R-:W-:Y:S01]  /*6db0*/  FADD.FTZ R11, R151, R10 ;  /* 0x0000000a970b7221 */ /* 0x002fe20000010000 */
[----:B------:R-:W-:-:S04]  /*6dc0*/  FADD.FTZ R91, R109, R100 ;  /* 0x000000646d5b7221 */ /* 0x000fc80000010000 */
[----:B------:R-:W-:Y:S01]  /*6dd0*/  FADD.FTZ R10, R140, R91 ;  /* 0x0000005b8c0a7221 */ /* 0x000fe20000010000 */
[C---:B------:R-:W-:Y:S01]  /*6de0*/  F2FP.F16.F32.PACK_AB R140, R93.reuse, R140 ;  /* 0x0000008c5d8c723e */ /* 0x040fe200000000ff */
[----:B------:R-:W1:Y:S01]  /*6df0*/  MUFU.EX2 R104, R177 ;  /* 0x000000b100687308 */ /* 0x000e620000000800 */
[C---:B--2---:R-:W-:Y:S01]  /*6e00*/  FADD.FTZ R11, R12.reuse, R11 ;  /* 0x0000000b0c0b7221 */ /* 0x044fe20000010000 */
[----:B------:R-:W-:Y:S01]  /*6e10*/  FADD.FTZ R91, R93, R10 ;  /* 0x0000000a5d5b7221 */ /* 0x000fe20000010000 */
[----:B------:R-:W-:Y:S01]  /*6e20*/  F2FP.F16.F32.PACK_AB R151, R12, R151 ;  /* 0x000000970c97723e */ /* 0x000fe200000000ff */
[----:B------:R-:W-:Y:S02]  /*6e30*/  IMAD.MOV.U32 R12, RZ, RZ, R89 ;  /* 0x000000ffff0c7224 */ /* 0x000fe400078e0059 */
[----:B------:R-:W-:Y:S02]  /*6e40*/  FADD.FTZ R11, R102, R11 ;  /* 0x0000000b660b7221 */ /* 0x000fe40000010000 */
[----:B------:R-:W2:Y:S02]  /*6e50*/  MUFU.EX2 R142, R142 ;  /* 0x0000008e008e7308 */ /* 0x000ea40000000800 */
[----:B---3--:R-:W-:-:S06]  /*6e60*/  FADD.FTZ R11, R115, R11 ;  /* 0x0000000b730b7221 */ /* 0x008fcc0000010000 */
        /* <DEDUP_REMOVED lines=22> */
[----:B------:R3:W4:Y:S01]  /*6fd0*/  MUFU.EX2 R99, R143 ;  /* 0x0000008f00637308 */ /* 0x0007220000000800 */
[----:B-1----:R-:W-:-:S07]  /*6fe0*/  FADD.FTZ R10, R127, R10 ;  /* 0x0000000a7f0a7221 */ /* 0x002fce0000010000 */
[----:B------:R-:W1:Y:S01]  /*6ff0*/  MUFU.EX2 R138, R138 ;  /* 0x0000008a008a7308 */ /* 0x000e620000000800 */
[----:B--2---:R-:W-:Y:S01]  /*7000*/  FADD.FTZ R10, R137, R10 ;  /* 0x0000000a890a7221 */ /* 0x004fe20000010000 */
[----:B---3--:R-:W-:-:S06]  /*7010*/  F2FP.F16.F32.PACK_AB R143, R127, R108 ;  /* 0x0000006c7f8f723e */ /* 0x008fcc00000000ff */
[----:B------:R2:W3:Y:S01]  /*7020*/  MUFU.EX2 R139, R145 ;  /* 0x00000091008b7308 */ /* 0x0004e20000000800 */
[C---:B----4-:R-:W-:Y:S01]  /*7030*/  FADD.FTZ R10, R99.reuse, R10 ;  /* 0x0000000a630a7221 */ /* 0x050fe20000010000 */
[----:B------:R-:W-:-:S06]  /*7040*/  F2FP.F16.F32.PACK_AB R137, R99, R137 ;  /* 0x000000896389723e */ /* 0x000fcc00000000ff */
[----:B------:R-:W4:Y:S01]  /*7050*/  MUFU.EX2 R3, R3 ;  /* 0x0000000300037308 */ /* 0x000f220000000800 */
[----:B-1----:R-:W-:Y:S01]  /*7060*/  FADD.FTZ R100, R138, R91 ;  /* 0x0000005b8a647221 */ /* 0x002fe20000010000 */
[----:B--2---:R-:W-:-:S06]  /*7070*/  F2FP.F16.F32.PACK_AB R145, R115, R102 ;  /* 0x000000667391723e */ /* 0x004fcc00000000ff */
[----:B------:R-:W1:Y:S01]  /*7080*/  MUFU.EX2 R98, R98 ;  /* 0x0000006200627308 */ /* 0x000e620000000800 */
[----:B---3--:R-:W-:Y:S01]  /*7090*/  FADD.FTZ R10, R139, R10 ;  /* 0x0000000a8b0a7221 */ /* 0x008fe20000010000 */
[C---:B----4-:R-:W-:Y:S01]  /*70a0*/  FADD.FTZ R11, R3.reuse, R100 ;  /* 0x00000064030b7221 */ /* 0x050fe20000010000 */
[----:B------:R-:W-:Y:S01]  /*70b0*/  F2FP.F16.F32.PACK_AB R138, R3, R138 ;  /* 0x0000008a038a723e */ /* 0x000fe200000000ff */
[----:B------:R-:W-:Y:S02]  /*70c0*/  IMAD.MOV.U32 R3, RZ, RZ, R123 ;  /* 0x000000ffff037224 */ /* 0x000fe400078e007b */
[C---:B-1----:R-:W-:Y:S01]  /*70d0*/  FADD.FTZ R10, R98.reuse, R10 ;  /* 0x0000000a620a7221 */ /* 0x042fe20000010000 */
[----:B------:R-:W-:Y:S01]  /*70e0*/  F2FP.F16.F32.PACK_AB R139, R98, R139 ;  /* 0x0000008b628b723e */ /* 0x000fe200000000ff */
[----:B------:R-:W-:Y:S06]  /*70f0*/  @P1 BRA `(.L_x_911) ;  /* 0xffffffd000c81947 */ /* 0x000fec000383ffff */
[----:B------:R-:W-:Y:S01]  /*7100*/  IMAD.MOV.U32 R12, RZ, RZ, R89 ;  /* 0x000000ffff0c7224 */ /* 0x000fe200078e0059 */
[----:B------:R-:W-:Y:S01]  /*7110*/  UMOV UR36, UR7 ;  /* 0x0000000700247c82 */ /* 0x000fe20008000000 */
[----:B------:R-:W-:Y:S01]  /*7120*/  IMAD.MOV.U32 R3, RZ, RZ, R123 ;  /* 0x000000ffff037224 */ /* 0x000fe200078e007b */
[----:B------:R-:W-:-:S06]  /*7130*/  UMOV UR46, UR40 ;  /* 0x00000028002e7c82 */ /* 0x000fcc0008000000 */
.L_x_894:
[----:B------:R-:W1:Y:S01]  /*7140*/  LDC R172, c[0x0][0x9e4] ;  /* 0x00027900ffac7b82 */ /* 0x000e620000000800 */
[----:B------:R-:W-:Y:S01]  /*7150*/  VIADD R15, R173, -UR47 ;  /* 0x8000002fad0f7c36 */ /* 0x000fe20008000000 */
[----:B-1----:R-:W-:-:S13]  /*7160*/  ISETP.GE.AND P1, PT, R172, 0x1, PT ;  /* 0x00000001ac00780c */ /* 0x002fda0003f26270 */
[----:B------:R-:W-:Y:S05]  /*7170*/  @!P1 BRA `(.L_x_912) ;  /* 0x00000000003c9947 */ /* 0x000fea0003800000 */
        /* <DEDUP_REMOVED lines=9> */
.L_x_913:
[----:B------:R-:W-:-:S13]  /*7210*/  ISETP.NE.AND P1, PT, R172, 0x1, PT ;  /* 0x00000001ac00780c */ /* 0x000fda0003f25270 */
[----:B------:R-:W1:Y:S02]  /*7220*/  @P1 LDC.64 R88, c[0x0][0x9e8] ;  /* 0x00027a00ff581b82 */ /* 0x000e640000000a00 */
[----:B-1----:R-:W-:-:S05]  /*7230*/  @P1 IMAD.HI.U32 R88, R173, R88, RZ ;  /* 0x00000058ad581227 */ /* 0x002fca00078e00ff */
[----:B------:R-:W-:-:S07]  /*7240*/  @P1 SHF.R.U32.HI R173, RZ, R89, R88 ;  /* 0x00000059ffad1219 */ /* 0x000fce0000011658 */
.L_x_914:
[----:B------:R-:W-:-:S05]  /*7250*/  IMAD R88, R173, R172, RZ ;  /* 0x000000acad587224 */ /* 0x000fca00078e02ff */
[----:B------:R-:W-:-:S07]  /*7260*/  VIMNMX R15, R15, R88, !PT ;  /* 0x000000580f0f7248 */ /* 0x000fce0007fe0100 */
.L_x_912:
[----:B------:R-:W-:-:S04]  /*7270*/  VIADD R15, R15, 0x5f ;  /* 0x0000005f0f0f7836 */ /* 0x000fc80000000000 */
[----:B------:R-:W-:-:S05]  /*7280*/  IMAD.HI R15, R15, 0x2aaaaaab, RZ ;  /* 0x2aaaaaab0f0f7827 */ /* 0x000fca00078e02ff */
[----:B------:R-:W-:-:S04]  /*7290*/  SHF.R.U32.HI R88, RZ, 0x1f, R15 ;  /* 0x0000001fff587819 */ /* 0x000fc8000001160f */
[----:B------:R-:W-:-:S04]  /*72a0*/  LEA.HI.SX32 R88, R15, R88, 0x1c ;  /* 0x000000580f587211 */ /* 0x000fc800078fe2ff */
[----:B------:R-:W-:-:S04]  /*72b0*/  VIMNMX R15, R19, R88, !PT ;  /* 0x00000058130f7248 */ /* 0x000fc80007fe0100 */
[----:B------:R-:W-:-:S13]  /*72c0*/  ISETP.GE.AND P1, PT, R20, R15, PT ;  /* 0x0000000f1400720c */ /* 0x000fda0003f26270 */
[----:B------:R-:W-:Y:S05]  /*72d0*/  @!P1 BRA `(.L_x_915) ;  /* 0x0000001c000c9947 */ /* 0x000fea0003800000 */
[----:B------:R-:W-:Y:S01]  /*72e0*/  IMAD.MOV.U32 R21, RZ, RZ, R12 ;  /* 0x000000ffff157224 */ /* 0x000fe200078e000c */
[----:B------:R-:W-:Y:S01]  /*72f0*/  UMOV UR38, UR46 ;  /* 0x0000002e00267c82 */ /* 0x000fe20008000000 */
[----:B------:R-:W-:Y:S01]  /*7300*/  IMAD.MOV.U32 R173, RZ, RZ, R3 ;  /* 0x000000ffffad7224 */ /* 0x000fe200078e0003 */
[----:B------:R-:W-:-:S06]  /*7310*/  UMOV UR7, UR36 ;  /* 0x0000002400077c82 */ /* 0x000fcc0008000000 */
.L_x_924:
[----:B------:R-:W-:-:S04]  /*7320*/  UIADD3 UR36, UR7, 0x1, URZ ;  /* 0x0000000107247890 */ /* 0x000fc8000fffe03f */
[----:B------:R-:W-:-:S04]  /*7330*/  UISETP.NE.AND UP0, UPT, UR36, 0x2, UPT ;  /* 0x000000022400788c */ /* 0x000fc8000bf05270 */
[----:B------:R-:W-:Y:S02]  /*7340*/  USEL UR46, URZ, 0x1, UP0 ;  /* 0x000000013f2e7887 */ /* 0x000fe40008000000 */
[----:B------:R-:W-:Y:S02]  /*7350*/  USEL UR36, UR36, URZ, UP0 ;  /* 0x0000003f24247287 */ /* 0x000fe40008000000 */
[----:B------:R-:W-:Y:S01]  /*7360*/  ULOP3.LUT UR46, UR38, UR46, URZ, 0x3c, !UPT ;  /* 0x0000002e262e7292 */ /* 0x000fe2000f8e3c3f */
[----:B------:R-:W-:Y:S11]  /*7370*/  @!P0 BRA `(.L_x_916) ;  /* 0x0000000000048947 */ /* 0x000ff60003800000 */
[----:B------:R-:W-:Y:S01]  /*7380*/  BPT.TRAP 0x1 ;  /* 0x000000040000795c */ /* 0x000fe20000300000 */
.L_x_916:
[----:B------:R-:W-:Y:S01]  /*7390*/  ULEA UR6, UR36, UR37, 0x3 ;  /* 0x0000002524067291 */ /* 0x000fe2000f8e183f */
[----:B------:R-:W-:-:S05]  /*73a0*/  IMAD.U32 R3, RZ, RZ, UR46 ;  /* 0x0000002eff037e24 */ /* 0x000fca000f8e00ff */
[----:B------:R-:W-:-:S04]  /*73b0*/  SHF.L.U32 R3, R3, 0x1f, RZ ;  /* 0x0000001f03037819 */ /* 0x000fc800000006ff */
[----:B------:R1:W2:Y:S01]  /*73c0*/  SYNCS.PHASECHK.TRANS64.TRYWAIT P1, [UR6+0x2a830], R3 ;  /* 0x02a83003ff0075a7 */ /* 0x0002a20008020146 */
[----:B------:R-:W-:Y:S05]  /*73d0*/  @!P0 BRA `(.L_x_917) ;  /* 0x0000000000048947 */ /* 0x000fea0003800000 */
[----:B------:R-:W-:Y:S01]  /*73e0*/  BPT.TRAP 0x1 ;  /* 0x000000040000795c */ /* 0x000fe20000300000 */
.L_x_917:
[----:B--2---:R-:W-:Y:S05]  /*73f0*/  @P1 BRA `(.L_x_918) ;  /* 0x0000000000081947 */ /* 0x004fea0003800000 */
[----:B------:R-:W2:Y:S02]  /*7400*/  SYNCS.PHASECHK.TRANS64.TRYWAIT P1, [UR6+0x2a830], R3 ;  /* 0x02a83003ff0075a7 */ /* 0x000ea40008020146 */
[----:B--2---:R-:W-:Y:S05]  /*7410*/  @!P1 BRA `(.L_x_919) ;  /* 0x0000009c00649947 */ /* 0x004fea0003800000 */
.L_x_918:
        /* <DEDUP_REMOVED lines=133> */
.L_x_920:
[----:B------:R-:W-:Y:S01]  /*7c70*/  ULEA UR11, UR7, UR37, 0x3 ;  /* 0x00000025070b7291 */ /* 0x000fe2000f8e183f */
[----:B------:R-:W-:-:S05]  /*7c80*/  IMAD.U32 R0, RZ, RZ, UR38 ;  /* 0x00000026ff007e24 */ /* 0x000fca000f8e00ff */
[----:B------:R-:W-:-:S04]  /*7c90*/  SHF.L.U32 R0, R0, 0x1f, RZ ;  /* 0x0000001f00007819 */ /* 0x000fc800000006ff */
[----:B------:R3:W4:Y:S01]  /*7ca0*/  SYNCS.PHASECHK.TRANS64.TRYWAIT P1, [UR11+0x2a850], R0 ;  /* 0x02a85000ff0075a7 */ /* 0x000722000802014b */
[----:B------:R-:W-:Y:S05]  /*7cb0*/  @!P0 BRA `(.L_x_921) ;  /* 0x0000000000048947 */ /* 0x000fea0003800000 */
[----:B------:R-:W-:Y:S01]  /*7cc0*/  BPT.TRAP 0x1 ;  /* 0x000000040000795c */ /* 0x000fe20000300000 */
.L_x_921:
[----:B----4-:R-:W-:Y:S05]  /*7cd0*/  @P1 BRA `(.L_x_922) ;  /* 0x0000000000081947 */ /* 0x010fea0003800000 */
[----:B------:R-:W4:Y:S02]  /*7ce0*/  SYNCS.PHASECHK.TRANS64.TRYWAIT P1, [UR11+0x2a850], R0 ;  /* 0x02a85000ff0075a7 */ /* 0x000f24000802014b */
[----:B----4-:R-:W-:Y:S05]  /*7cf0*/  @!P1 BRA `(.L_x_923) ;  /* 0x0000009400449947 */ /* 0x010fea0003800000 */
.L_x_922:
[----:B------:R-:W-:Y:S01]  /*7d00*/  UIADD3 UR6, UR37, 0x400, URZ ;  /* 0x0000040025067890 */ /* 0x000fe2000fffe03f */
[----:B------:R-:W-:Y:S01]  /*7d10*/  WARPGROUP.ARRIVE ;  /* 0x00000000000079c5 */ /* 0x000fe20000000000 */
[----:B------:R-:W-:Y:S01]  /*7d20*/  UMOV UR15, 0x40000040 ;  /* 0x40000040000f7882 */ /* 0x000fe20000000000 */
[----:B-1-3--:R-:W-:Y:S01]  /*7d30*/  FMNMX.FTZ R0, R88, R173, !PT ;  /* 0x000000ad58007209 */ /* 0x00afe20007810000 */
[----:B------:R-:W-:Y:S01]  /*7d40*/  USHF.R.U32.HI UR6, URZ, 0x4, UR6 ;  /* 0x000000043f067899 */ /* 0x000fe20008011606 */
[----:B------:R-:W1:Y:S01]  /*7d50*/  LDC R14, c[0x0][0x988] ;  /* 0x00026200ff0e7b82 */ /* 0x000e620000000800 */
[----:B------:R-:W-:Y:S01]  /*7d60*/  FMNMX.FTZ R2, R90, R21, !PT ;  /* 0x000000155a027209 */ /* 0x000fe20007810000 */
[----:B------:R-:W3:Y:S01]  /*7d70*/  S2R R174, SR_TID.X ;  /* 0x0000000000ae7919 */ /* 0x000ee20000002100 */
[----:B------:R-:W-:Y:S01]  /*7d80*/  ULOP3.LUT UR6, UR6, 0x3fff, URZ, 0xc0, !UPT ;  /* 0x00003fff06067892 */ /* 0x000fe2000f8ec03f */
[----:B--2---:R-:W-:Y:S01]  /*7d90*/  FMNMX.FTZ R3, R89, R0, !PT ;  /* 0x0000000059037209 */ /* 0x004fe20007810000 */
[----:B------:R-:W-:-:S02]  /*7da0*/  UMOV UR38, UR46 ;  /* 0x0000002e00267c82 */ /* 0x000fc40008000000 */
[----:B------:R-:W-:Y:S01]  /*7db0*/  ULOP3.LUT UR6, UR6, 0x3000000, URZ, 0xfc, !UPT ;  /* 0x0300000006067892 */ /* 0x000fe2000f8efc3f */
[----:B------:R-:W-:-:S03]  /*7dc0*/  FMNMX.FTZ R0, R92, R3, !PT ;  /* 0x000000035c007209 */ /* 0x000fc60007810000 */
[----:B------:R-:W-:Y:S01]  /*7dd0*/  UIMAD UR6, UR7, 0x600, UR6 ;  /* 0x00000600070678a4 */ /* 0x000fe2000f8e0206 */
[----:B------:R-:W-:Y:S02]  /*7de0*/  FMNMX.FTZ R3, R93, R0, !PT ;  /* 0x000000005d037209 */ /* 0x000fe40007810000 */
[----:B------:R-:W-:Y:S01]  /*7df0*/  UMOV UR7, 0x40000040 ;  /* 0x4000004000077882 */ /* 0x000fe20000000000 */
[----:B------:R-:W-:Y:S01]  /*7e00*/  UIADD3 UR10, UR6, 0x80, URZ ;  /* 0x00000080060a7890 */ /* 0x000fe2000fffe03f */
[----:B------:R-:W-:-:S04]  /*7e10*/  FMNMX.FTZ R0, R96, R3, !PT ;  /* 0x0000000360007209 */ /* 0x000fc80007810000 */
[----:B------:R-:W-:Y:S01]  /*7e20*/  HGMMA.64x128x16.F32 R24, R156, gdesc[UR4].tnspB, R24, gsb0 ;  /* 0x41e000049c187df0 */ /* 0x000fe20008000818 */
[----:B------:R-:W-:Y:S01]  /*7e30*/  FMNMX.FTZ R3, R97, R0, !PT ;  /* 0x0000000061037209 */ /* 0x000fe20007810000 */
[----:B------:R-:W-:Y:S01]  /*7e40*/  UMOV UR14, UR10 ;  /* 0x0000000a000e7c82 */ /* 0x000fe20008000000 */
[----:B------:R-:W-:Y:S02]  /*7e50*/  UIADD3 UR10, UR6, 0x100, URZ ;  /* 0x00000100060a7890 */ /* 0x000fe4000fffe03f */
[----:B------:R-:W-:Y:S01]  /*7e60*/  FMNMX.FTZ R0, R100, R3, !PT ;  /* 0x0000000364007209 */ /* 0x000fe20007810000 */
[----:B------:R-:W-:-:S03]  /*7e70*/  UMOV UR7, 0x40000040 ;  /* 0x4000004000077882 */ /* 0x000fc60000000000 */
[----:B------:R-:W-:-:S04]  /*7e80*/  FMNMX.FTZ R3, R101, R0, !PT ;  /* 0x0000000065037209 */ /* 0x000fc80007810000 */
[----:B------:R-:W-:Y:S02]  /*7e90*/  FMNMX.FTZ R0, R104, R3, !PT ;  /* 0x0000000368007209 */ /* 0x000fe40007810000 */
[----:B---3--:R-:W-:Y:S02]  /*7ea0*/  LOP3.LUT P1, RZ, R174, 0x7f, RZ, 0xc0, !PT ;  /* 0x0000007faeff7812 */ /* 0x008fe4000782c0ff */
        /* <DEDUP_REMOVED lines=17> */
[----:B------:R-:W2:Y:S02]  /*7fc0*/  SHFL.BFLY PT, R3, R12, 0x1, 0x1f ;  /* 0x0c201f000c037f89 */ /* 0x000ea400000e0000 */
[----:B--2---:R-:W-:Y:S01]  /*7fd0*/  FMNMX.FTZ R3, R12, R3, !PT ;  /* 0x000000030c037209 */ /* 0x004fe20007810000 */
[----:B------:R-:W-:Y:S02]  /*7fe0*/  WARPGROUP.DEPBAR.LE gsb0, 0x0 ;  /* 0x00008000000079c5 */ /* 0x000fe40000010000 */
[----:B------:R-:W-:-:S06]  /*7ff0*/  WARPGROUP.ARRIVE ;  /* 0x00000000000079c5 */ /* 0x000fcc0000000000 */
[----:B------:R-:W-:Y:S01]  /*8000*/  HGMMA.64x128x16.F32 R24, R152, gdesc[UR12].tnspB, R24, gsb0 ;  /* 0x41e0000c98187df0 */ /* 0x000fe20008000818 */
[----:B------:R-:W-:Y:S01]  /*8010*/  UMOV UR14, UR10 ;  /* 0x0000000a000e7c82 */ /* 0x000fe20008000000 */
[----:B------:R-:W-:Y:S01]  /*8020*/  UMOV UR15, 0x40000040 ;  /* 0x40000040000f7882 */ /* 0x000fe20000000000 */
[----:B------:R-:W-:Y:S01]  /*8030*/  UIADD3 UR10, UR6, 0x180, URZ ;  /* 0x00000180060a7890 */ /* 0x000fe2000fffe03f */
[----:B------:R-:W-:Y:S02]  /*8040*/  WARPGROUP.DEPBAR.LE gsb0, 0x0 ;  /* 0x00008000000079c5 */ /* 0x000fe40000010000 */
[----:B------:R-:W-:Y:S01]  /*8050*/  WARPGROUP.ARRIVE ;  /* 0x00000000000079c5 */ /* 0x000fe20000000000 */
[----:B-1----:R-:W-:-:S04]  /*8060*/  FMUL.FTZ R153, R3, R14 ;  /* 0x0000000e03997220 */ /* 0x002fc80000410000 */
[-CC-:B------:R-:W-:Y:S01]  /*8070*/  FFMA.FTZ R156, R89, R14.reuse, -R153.reuse ;  /* 0x0000000e599c7223 */ /* 0x180fe20000010899 */
[----:B------:R-:W-:Y:S01]  /*8080*/  HGMMA.64x128x16.F32 R24, R148, gdesc[UR12].tnspB, R24, gsb0 ;  /* 0x41e0000c94187df0 */ /* 0x000fe20008000818 */
[----:B------:R-:W-:Y:S01]  /*8090*/  UMOV UR14, UR10 ;  /* 0x0000000a000e7c82 */ /* 0x000fe20008000000 */
[----:B------:R-:W-:Y:S01]  /*80a0*/  UMOV UR15, 0x40000040 ;  /* 0x40000040000f7882 */ /* 0x000fe20000000000 */
[----:B------:R-:W-:Y:S01]  /*80b0*/  UIADD3 UR10, UR6, 0x200, URZ ;  /* 0x00000200060a7890 */ /* 0x000fe2000fffe03f */
[-CC-:B------:R-:W-:Y:S01]  /*80c0*/  FFMA.FTZ R158, R92, R14.reuse, -R153.reuse ;  /* 0x0000000e5c9e7223 */ /* 0x180fe20000010899 */
[----:B------:R-:W-:Y:S01]  /*80d0*/  UIADD3 UR6, UR6, 0x280, URZ ;  /* 0x0000028006067890 */ /* 0x000fe2000fffe03f */
[----:B------:R-:W-:Y:S01]  /*80e0*/  MUFU.EX2 R156, R156 ;  /* 0x0000009c009c7308 */ /* 0x000fe20000000800 */
[-CC-:B------:R-:W-:Y:S01]  /*80f0*/  FFMA.FTZ R152, R96, R14.reuse, -R153.reuse ;  /* 0x0000000e60987223 */ /* 0x180fe20000010899 */
[-CC-:B------:R-:W-:Y:S01]  /*8100*/  FFMA.FTZ R154, R100, R14.reuse, -R153.reuse ;  /* 0x0000000e649a7223 */ /* 0x180fe20000010899 */
[-CC-:B------:R-:W-:Y:S01]  /*8110*/  FFMA.FTZ R92, R124, R14.reuse, -R153.reuse ;  /* 0x0000000e7c5c7223 */ /* 0x180fe20000010899 */
[-CC-:B------:R-:W-:Y:S01]  /*8120*/  FFMA.FTZ R96, R128, R14.reuse, -R153.reuse ;  /* 0x0000000e80607223 */ /* 0x180fe20000010899 */
[-CC-:B------:R-:W-:Y:S01]  /*8130*/  FFMA.FTZ R100, R132, R14.reuse, -R153.reuse ;  /* 0x0000000e84647223 */ /* 0x180fe20000010899 */
[----:B------:R-:W-:-:S02]  /*8140*/  FFMA.FTZ R133, R133, R14, -R153 ;  /* 0x0000000e85857223 */ /* 0x000fc40000010899 */
        /* <DEDUP_REMOVED lines=8> */
[----:B------:R-:W-:Y:S01]  /*81d0*/  FMNMX.FTZ R151, R91, R2, !PT ;  /* 0x000000025b977209 */ /* 0x000fe20007810000 */
[----:B------:R-:W-:Y:S01]  /*81e0*/  FADD.FTZ R149, -R3, R173 ;  /* 0x000000ad03957221 */ /* 0x000fe20000010100 */
[----:B------:R-:W-:Y:S01]  /*81f0*/  FFMA.FTZ R150, R108, R14, -R153 ;  /* 0x0000000e6c967223 */ /* 0x000fe20000010899 */
[----:B------:R-:W-:Y:S01]  /*8200*/  IMAD.MOV.U32 R173, RZ, RZ, R3 ;  /* 0x000000ffffad7224 */ /* 0x000fe200078e0003 */
[----:B------:R-:W-:Y:S01]  /*8210*/  FMNMX.FTZ R2, R94, R151, !PT ;  /* 0x000000975e027209 */ /* 0x000fe20007810000 */
[----:B------:R-:W-:Y:S01]  /*8220*/  HGMMA.64x128x16.F32 R24, R144, gdesc[UR12].tnspB, R24, gsb0 ;  /* 0x41e0000c90187df0 */ /* 0x000fe20008000818 */
[----:B------:R-:W-:Y:S01]  /*8230*/  UMOV UR14, UR10 ;  /* 0x0000000a000e7c82 */ /* 0x000fe20008000000 */
[----:B------:R-:W-:Y:S01]  /*8240*/  UMOV UR15, 0x40000040 ;  /* 0x40000040000f7882 */ /* 0x000fe20000000000 */
[----:B------:R-:W-:Y:S01]  /*8250*/  FMNMX.FTZ R89, R95, R2, !PT ;  /* 0x000000025f597209 */ /* 0x000fe20007810000 */
[-C--:B------:R-:W-:Y:S01]  /*8260*/  FMUL.FTZ R148, R149, R14.reuse ;  /* 0x0000000e95947220 */ /* 0x080fe20000410000 */
[-CC-:B------:R-:W-:Y:S01]  /*8270*/  FFMA.FTZ R149, R88, R14.reuse, -R153.reuse ;  /* 0x0000000e58957223 */ /* 0x180fe20000010899 */
[----:B------:R-:W-:Y:S01]  /*8280*/  FFMA.FTZ R88, R120, R14, -R153 ;  /* 0x0000000e78587223 */ /* 0x000fe20000010899 */
[----:B------:R-:W-:Y:S01]  /*8290*/  FMNMX.FTZ R2, R98, R89, !PT ;  /* 0x0000005962027209 */ /* 0x000fe20007810000 */
[----:B------:R1:W-:Y:S03]  /*82a0*/  MUFU.EX2 R0, R148 ;  /* 0x0000009400007308 */ /* 0x0003e60000000800 */
[----:B------:R-:W-:-:S04]  /*82b0*/  FMNMX.FTZ R89, R99, R2, !PT ;  /* 0x0000000263597209 */ /* 0x000fc80007810000 */
[----:B------:R-:W-:Y:S01]  /*82c0*/  FMNMX.FTZ R2, R102, R89, !PT ;  /* 0x0000005966027209 */ /* 0x000fe20007810000 */
[-CC-:B------:R-:W-:Y:S01]  /*82d0*/  FFMA.FTZ R89, R93, R14.reuse, -R153.reuse ;  /* 0x0000000e5d597223 */ /* 0x180fe20000010899 */
[----:B------:R-:W2:Y:S01]  /*82e0*/  MUFU.EX2 R149, R149 ;  /* 0x0000009500957308 */ /* 0x000ea20000000800 */
[----:B-1----:R-:W-:Y:S01]  /*82f0*/  FFMA.FTZ R148, R104, R14, -R153 ;  /* 0x0000000e68947223 */ /* 0x002fe20000010899 */
[----:B------:R-:W-:-:S04]  /*8300*/  FMNMX.FTZ R93, R103, R2, !PT ;  /* 0x00000002675d7209 */ /* 0x000fc80007810000 */
[----:B------:R-:W-:Y:S02]  /*8310*/  FMNMX.FTZ R2, R106, R93, !PT ;  /* 0x0000005d6a027209 */ /* 0x000fe40007810000 */
[----:B------:R-:W-:Y:S02]  /*8320*/  MUFU.EX2 R89, R89 ;  /* 0x0000005900597308 */ /* 0x000fe40000000800 */
[----:B------:R-:W-:-:S04]  /*8330*/  FMNMX.FTZ R93, R107, R2, !PT ;  /* 0x000000026b5d7209 */ /* 0x000fc80007810000 */
[----:B------:R-:W-:Y:S01]  /*8340*/  FMNMX.FTZ R2, R110, R93, !PT ;  /* 0x0000005d6e027209 */ /* 0x000fe20007810000 */
[----:B------:R-:W-:Y:S01]  /*8350*/  FFMA.FTZ R93, R97, R14, -R153 ;  /* 0x0000000e615d7223 */ /* 0x000fe20000010899 */
[----:B------:R-:W-:Y:S01]  /*8360*/  MUFU.EX2 R148, R148 ;  /* 0x0000009400947308 */ /* 0x000fe20000000800 */
[----:B--2---:R-:W-:Y:S01]  /*8370*/  FFMA.FTZ R11, R0, R11, R149 ;  /* 0x0000000b000b7223 */ /* 0x004fe20000010095 */
[----:B------:R-:W-:-:S03]  /*8380*/  FMNMX.FTZ R97, R111, R2, !PT ;  /* 0x000000026f617209 */ /* 0x000fc60007810000 */
[----:B------:R-:W-:Y:S01]  /*8390*/  FADD.FTZ R11, R156, R11 ;  /* 0x0000000b9c0b7221 */ /* 0x000fe20000010000 */
[----:B------:R-:W-:Y:S02]  /*83a0*/  FMNMX.FTZ R2, R114, R97, !PT ;  /* 0x0000006172027209 */ /* 0x000fe40007810000 */
[----:B------:R-:W-:Y:S01]  /*83b0*/  MUFU.EX2 R93, R93 ;  /* 0x0000005d005d7308 */ /* 0x000fe20000000800 */
[----:B------:R-:W-:Y:S02]  /*83c0*/  F2FP.F16.F32.PACK_AB R156, R156, R149 ;  /* 0x000000959c9c723e */ /* 0x000fe400000000ff */
[----:B------:R-:W-:-:S04]  /*83d0*/  FMNMX.FTZ R97, R115, R2, !PT ;  /* 0x0000000273617209 */ /* 0x000fc80007810000 */
[----:B------:R-:W-:Y:S01]  /*83e0*/  FMNMX.FTZ R2, R118, R97, !PT ;  /* 0x0000006176027209 */ /* 0x000fe20007810000 */
[----:B------:R-:W-:Y:S01]  /*83f0*/  FFMA.FTZ R97, R101, R14, -R153 ;  /* 0x0000000e65617223 */ /* 0x000fe20000010899 */
[----:B------:R-:W-:Y:S02]  /*8400*/  MUFU.EX2 R150, R150 ;  /* 0x0000009600967308 */ /* 0x000fe40000000800 */
[----:B------:R-:W-:-:S04]  /*8410*/  FMNMX.FTZ R101, R119, R2, !PT ;  /* 0x0000000277657209 */ /* 0x000fc80007810000 */
[----:B------:R-:W-:Y:S02]  /*8420*/  FMNMX.FTZ R2, R122, R101, !PT ;  /* 0x000000657a027209 */ /* 0x000fe40007810000 */
[----:B------:R-:W-:Y:S02]  /*8430*/  MUFU.EX2 R97, R97 ;  /* 0x0000006100617308 */ /* 0x000fe40000000800 */
        /* <DEDUP_REMOVED lines=9> */
[-CC-:B------:R-:W-:Y:S01]  /*84d0*/  FFMA.FTZ R105, R109, R14.reuse, -R153.reuse ;  /* 0x0000000e6d697223 */ /* 0x180fe20000010899 */
[-CC-:B------:R-:W-:Y:S01]  /*84e0*/  FFMA.FTZ R109, R113, R14.reuse, -R153.reuse ;  /* 0x0000000e716d7223 */ /* 0x180fe20000010899 */
[--C-:B------:R-:W-:Y:S01]  /*84f0*/  FFMA.FTZ R113, R117, R14, -R153.reuse ;  /* 0x0000000e75717223 */ /* 0x100fe20000010899 */
[----:B------:R-:W-:Y:S01]  /*8500*/  FMNMX.FTZ R2, R135, R2, !PT ;  /* 0x0000000287027209 */ /* 0x000fe20007810000 */
[-CC-:B------:R-:W-:Y:S01]  /*8510*/  FFMA.FTZ R117, R121, R14.reuse, -R153.reuse ;  /* 0x0000000e79757223 */ /* 0x180fe20000010899 */
[-CC-:B------:R-:W-:Y:S01]  /*8520*/  FFMA.FTZ R121, R125, R14.reuse, -R153.reuse ;  /* 0x0000000e7d797223 */ /* 0x180fe20000010899 */
[----:B------:R-:W-:Y:S01]  /*8530*/  FFMA.FTZ R125, R129, R14, -R153 ;  /* 0x0000000e817d7223 */ /* 0x000fe20000010899 */
[----:B------:R-:W-:Y:S08]  /*8540*/  MUFU.EX2 R105, R105 ;  /* 0x0000006900697308 */ /* 0x000ff00000000800 */
[----:B------:R-:W-:Y:S08]  /*8550*/  MUFU.EX2 R109, R109 ;  /* 0x0000006d006d7308 */ /* 0x000ff00000000800 */
[----:B------:R-:W-:Y:S08]  /*8560*/  MUFU.EX2 R113, R113 ;  /* 0x0000007100717308 */ /* 0x000ff00000000800 */
[----:B------:R-:W1:Y:S08]  /*8570*/  MUFU.EX2 R117, R117 ;  /* 0x0000007500757308 */ /* 0x000e700000000800 */
[----:B------:R-:W2:Y:S08]  /*8580*/  MUFU.EX2 R121, R121 ;  /* 0x0000007900797308 */ /* 0x000eb00000000800 */
[----:B------:R-:W-:Y:S01]  /*8590*/  MUFU.EX2 R125, R125 ;  /* 0x0000007d007d7308 */ /* 0x000fe20000000800 */
[----:B------:R-:W-:-:S02]  /*85a0*/  WARPGROUP.DEPBAR.LE gsb0, 0x0 ;  /* 0x00008000000079c5 */ /* 0x000fc40000010000 */
[----:B------:R-:W-:Y:S01]  /*85b0*/  WARPGROUP.ARRIVE ;  /* 0x00000000000079c5 */ /* 0x000fe20000000000 */
[----:B------:R-:W3:Y:S01]  /*85c0*/  SHFL.BFLY PT, R145, R2, 0x2, 0x1f ;  /* 0x0c401f0002917f89 */ /* 0x000ee200000e0000 */
[-CC-:B------:R-:W-:Y:S01]  /*85d0*/  FFMA.FTZ R144, R112, R14.reuse, -R153.reuse ;  /* 0x0000000e70907223 */ /* 0x180fe20000010899 */
[----:B------:R-:W-:-:S03]  /*85e0*/  FFMA.FTZ R146, R116, R14, -R153 ;  /* 0x0000000e74927223 */ /* 0x000fc60000010899 */
[----:B------:R-:W-:Y:S02]  /*85f0*/  HGMMA.64x128x16.F32 R24, R140, gdesc[UR12].tnspB, R24, gsb0 ;  /* 0x41e0000c8c187df0 */ /* 0x000fe40008000818 */
[----:B------:R-:W-:Y:S08]  /*8600*/  MUFU.EX2 R144, R144 ;  /* 0x0000009000907308 */ /* 0x000ff00000000800 */
[----:B------:R-:W-:Y:S01]  /*8610*/  MUFU.EX2 R146, R146 ;  /* 0x0000009200927308 */ /* 0x000fe20000000800 */
[----:B---3--:R-:W-:-:S05]  /*8620*/  FMNMX.FTZ R145, R2, R145, !PT ;  /* 0x0000009102917209 */ /* 0x008fca0007810000 */
[----:B------:R-:W3:Y:S02]  /*8630*/  SHFL.BFLY PT, R12, R145, 0x1, 0x1f ;  /* 0x0c201f00910c7f89 */ /* 0x000ee400000e0000 */
[----:B---3--:R-:W-:-:S05]  /*8640*/  FMNMX.FTZ R12, R145, R12, !PT ;  /* 0x0000000c910c7209 */ /* 0x008fca0007810000 */
[----:B------:R-:W-:Y:S02]  /*8650*/  FADD.FTZ R129, -R12, R21 ;  /* 0x000000150c817221 */ /* 0x000fe40000010100 */
[----:B------:R-:W-:Y:S02]  /*8660*/  MUFU.EX2 R21, R133 ;  /* 0x0000008500157308 */ /* 0x000fe40000000800 */
[----:B------:R-:W-:-:S06]  /*8670*/  FMUL.FTZ R129, R129, R14 ;  /* 0x0000000e81817220 */ /* 0x000fcc0000410000 */
[----:B------:R-:W-:Y:S01]  /*8680*/  MUFU.EX2 R2, R129 ;  /* 0x0000008100027308 */ /* 0x000fe20000000800 */
[----:B------:R-:W-:Y:S02]  /*8690*/  WARPGROUP.DEPBAR.LE gsb0, 0x0 ;  /* 0x00008000000079c5 */ /* 0x000fe40000010000 */
[----:B------:R-:W-:Y:S01]  /*86a0*/  WARPGROUP.ARRIVE ;  /* 0x00000000000079c5 */ /* 0x000fe20000000000 */
[----:B------:R-:W-:Y:S01]  /*86b0*/  FMUL.FTZ R141, R12, R14 ;  /* 0x0000000e0c8d7220 */ /* 0x000fe20000410000 */
[----:B-1----:R-:W-:Y:S02]  /*86c0*/  F2FP.F16.F32.PACK_AB R140, R117, R88 ;  /* 0x00000058758c723e */ /* 0x002fe400000000ff */
[----:B--2---:R-:W-:Y:S01]  /*86d0*/  F2FP.F16.F32.PACK_AB R142, R121, R92 ;  /* 0x0000005c798e723e */ /* 0x004fe200000000ff */
[-CC-:B------:R-:W-:Y:S01]  /*86e0*/  FFMA.FTZ R90, R90, R14.reuse, -R141.reuse ;  /* 0x0000000e5a5a7223 */ /* 0x180fe2000001088d */
[----:B------:R-:W-:Y:S01]  /*86f0*/  HGMMA.64x128x16.F32 R24, R136, gdesc[UR4].tnspB, R24, gsb0 ;  /* 0x41e0000488187df0 */ /* 0x000fe20008000818 */
[-CC-:B------:R-:W-:Y:S01]  /*8700*/  FFMA.FTZ R91, R91, R14.reuse, -R141.reuse ;  /* 0x0000000e5b5b7223 */ /* 0x180fe2000001088d */
[-CC-:B------:R-:W-:Y:S01]  /*8710*/  FFMA.FTZ R94, R94, R14.reuse, -R141.reuse ;  /* 0x0000000e5e5e7223 */ /* 0x180fe2000001088d */
[----:B------:R1:W2:Y:S01]  /*8720*/  MUFU.EX2 R157, R90 ;  /* 0x0000005a009d7308 */ /* 0x0002a20000000800 */
[-CC-:B------:R-:W-:Y:S01]  /*8730*/  FFMA.FTZ R95, R95, R14.reuse, -R141.reuse ;  /* 0x0000000e5f5f7223 */ /* 0x180fe2000001088d */
[-CC-:B------:R-:W-:Y:S01]  /*8740*/  FFMA.FTZ R98, R98, R14.reuse, -R141.reuse ;  /* 0x0000000e62627223 */ /* 0x180fe2000001088d */
[-CC-:B------:R-:W-:Y:S01]  /*8750*/  FFMA.FTZ R99, R99, R14.reuse, -R141.reuse ;  /* 0x0000000e63637223 */ /* 0x180fe2000001088d */
[-CC-:B------:R-:W-:Y:S01]  /*8760*/  FFMA.FTZ R102, R102, R14.reuse, -R141.reuse ;  /* 0x0000000e66667223 */ /* 0x180fe2000001088d */
[-CC-:B------:R-:W-:Y:S01]  /*8770*/  FFMA.FTZ R103, R103, R14.reuse, -R141.reuse ;  /* 0x0000000e67677223 */ /* 0x180fe2000001088d */
[-CC-:B------:R-:W-:Y:S01]  /*8780*/  FFMA.FTZ R106, R106, R14.reuse, -R141.reuse ;  /* 0x0000000e6a6a7223 */ /* 0x180fe2000001088d */
[----:B------:R-:W-:Y:S01]  /*8790*/  FFMA.FTZ R107, R107, R14, -R141 ;  /* 0x0000000e6b6b7223 */ /* 0x000fe2000001088d */
[----:B------:R-:W3:Y:S01]  /*87a0*/  MUFU.EX2 R91, R91 ;  /* 0x0000005b005b7308 */ /* 0x000ee20000000800 */
[----:B-1----:R-:W-:-:S02]  /*87b0*/  IMAD.U32 R90, RZ, RZ, UR36 ;  /* 0x00000024ff5a7e24 */ /* 0x002fc4000f8e00ff */
[-CC-:B------:R-:W-:Y:S01]  /*87c0*/  FFMA.FTZ R110, R110, R14.reuse, -R141.reuse ;  /* 0x0000000e6e6e7223 */ /* 0x180fe2000001088d */
[-CC-:B------:R-:W-:Y:S01]  /*87d0*/  FFMA.FTZ R111, R111, R14.reuse, -R141.reuse ;  /* 0x0000000e6f6f7223 */ /* 0x180fe2000001088d */
[-CC-:B------:R-:W-:Y:S01]  /*87e0*/  FFMA.FTZ R114, R114, R14.reuse, -R141.reuse ;  /* 0x0000000e72727223 */ /* 0x180fe2000001088d */
[-CC-:B------:R-:W-:Y:S01]  /*87f0*/  FFMA.FTZ R115, R115, R14.reuse, -R141.reuse ;  /* 0x0000000e73737223 */ /* 0x180fe2000001088d */
[----:B------:R-:W-:Y:S01]  /*8800*/  @!P1 LEA R90, R90, UR37, 0x3 ;  /* 0x000000255a5a9c11 */ /* 0x000fe2000f8e18ff */
[----:B------:R-:W-:Y:S01]  /*8810*/  FFMA.FTZ R118, R118, R14, -R141 ;  /* 0x0000000e76767223 */ /* 0x000fe2000001088d */
[----:B------:R1:W4:Y:S01]  /*8820*/  MUFU.EX2 R159, R94 ;  /* 0x0000005e009f7308 */ /* 0x0003220000000800 */
[----:B--2---:R-:W-:Y:S01]  /*8830*/  FFMA.FTZ R10, R2, R10, R157 ;  /* 0x0000000a020a7223 */ /* 0x004fe2000001009d */
[-CC-:B------:R-:W-:Y:S01]  /*8840*/  FFMA.FTZ R119, R119, R14.reuse, -R141.reuse ;  /* 0x0000000e77777223 */ /* 0x180fe2000001088d */
[----:B------:R-:W-:Y:S02]  /*8850*/  @!P1 VIADD R90, R90, 0x2a840 ;  /* 0x0002a8405a5a9836 */ /* 0x000fe40000000000 */
[-CC-:B------:R-:W-:Y:S01]  /*8860*/  FFMA.FTZ R122, R122, R14.reuse, -R141.reuse ;  /* 0x0000000e7a7a7223 */ /* 0x180fe2000001088d */
[-CC-:B------:R-:W-:Y:S01]  /*8870*/  FFMA.FTZ R123, R123, R14.reuse, -R141.reuse ;  /* 0x0000000e7b7b7223 */ /* 0x180fe2000001088d */
[-CC-:B------:R-:W-:Y:S01]  /*8880*/  FFMA.FTZ R126, R126, R14.reuse, -R141.reuse ;  /* 0x0000000e7e7e7223 */ /* 0x180fe2000001088d */
[-CC-:B------:R-:W-:Y:S01]  /*8890*/  FFMA.FTZ R127, R127, R14.reuse, -R141.reuse ;  /* 0x0000000e7f7f7223 */ /* 0x180fe2000001088d */
[----:B------:R-:W-:Y:S01]  /*88a0*/  @!P1 PRMT R90, RZ, 0x654, R90 ;  /* 0x00000654ff5a9816 */ /* 0x000fe2000000005a */
[----:B-1----:R-:W-:Y:S01]  /*88b0*/  IMAD.U32 R94, RZ, RZ, UR11 ;  /* 0x0000000bff5e7e24 */ /* 0x002fe2000f8e00ff */
[----:B------:R-:W1:Y:S01]  /*88c0*/  MUFU.EX2 R95, R95 ;  /* 0x0000005f005f7308 */ /* 0x000e620000000800 */
[----:B---3--:R-:W-:Y:S01]  /*88d0*/  FADD.FTZ R10, R91, R10 ;  /* 0x0000000a5b0a7221 */ /* 0x008fe20000010000 */
[-CC-:B------:R-:W-:Y:S01]  /*88e0*/  FFMA.FTZ R130, R130, R14.reuse, -R141.reuse ;  /* 0x0000000e82827223 */ /* 0x180fe2000001088d */
[-CC-:B------:R-:W-:Y:S01]  /*88f0*/  FFMA.FTZ R131, R131, R14.reuse, -R141.reuse ;  /* 0x0000000e83837223 */ /* 0x180fe2000001088d */
[-CC-:B------:R-:W-:Y:S01]  /*8900*/  FFMA.FTZ R134, R134, R14.reuse, -R141.reuse ;  /* 0x0000000e86867223 */ /* 0x180fe2000001088d */
[----:B------:R-:W-:Y:S01]  /*8910*/  FFMA.FTZ R135, R135, R14, -R141 ;  /* 0x0000000e87877223 */ /* 0x000fe2000001088d */
[----:B------:R-:W-:Y:S01]  /*8920*/  UMOV UR7, UR36 ;  /* 0x0000002400077c82 */ /* 0x000fe20008000000 */
[----:B----4-:R-:W-:Y:S01]  /*8930*/  FADD.FTZ R10, R159, R10 ;  /* 0x0000000a9f0a7221 */ /* 0x010fe20000010000 */
[----:B------:R-:W2:Y:S01]  /*8940*/  MUFU.EX2 R153, R98 ;  /* 0x0000006200997308 */ /* 0x000ea20000000800 */
[----:B------:R-:W-:-:S07]  /*8950*/  F2FP.F16.F32.PACK_AB R157, R91, R157 ;  /* 0x0000009d5b9d723e */ /* 0x000fce00000000ff */
[----:B------:R-:W3:Y:S01]  /*8960*/  MUFU.EX2 R99, R99 ;  /* 0x0000006300637308 */ /* 0x000ee20000000800 */
[C---:B-1----:R-:W-:Y:S01]  /*8970*/  FADD.FTZ R10, R95.reuse, R10 ;  /* 0x0000000a5f0a7221 */ /* 0x042fe20000010000 */
[----:B------:R-:W-:-:S06]  /*8980*/  F2FP.F16.F32.PACK_AB R159, R95, R159 ;  /* 0x0000009f5f9f723e */ /* 0x000fcc00000000ff */
[----:B------:R-:W1:Y:S01]  /*8990*/  MUFU.EX2 R155, R102 ;  /* 0x00000066009b7308 */ /* 0x000e620000000800 */
[----:B--2---:R-:W-:-:S07]  /*89a0*/  FADD.FTZ R10, R153, R10 ;  /* 0x0000000a990a7221 */ /* 0x004fce0000010000 */
[----:B------:R-:W2:Y:S01]  /*89b0*/  MUFU.EX2 R103, R103 ;  /* 0x0000006700677308 */ /* 0x000ea20000000800 */
[C---:B---3--:R-:W-:Y:S01]  /*89c0*/  FADD.FTZ R10, R99.reuse, R10 ;  /* 0x0000000a630a7221 */ /* 0x048fe20000010000 */
[----:B------:R-:W-:-:S06]  /*89d0*/  F2FP.F16.F32.PACK_AB R153, R99, R153 ;  /* 0x000000996399723e */ /* 0x000fcc00000000ff */
[----:B------:R-:W3:Y:S01]  /*89e0*/  MUFU.EX2 R129, R106 ;  /* 0x0000006a00817308 */ /* 0x000ee20000000800 */
[----:B-1----:R-:W-:-:S07]  /*89f0*/  FADD.FTZ R10, R155, R10 ;  /* 0x0000000a9b0a7221 */ /* 0x002fce0000010000 */
[----:B------:R-:W1:Y:S01]  /*8a00*/  MUFU.EX2 R107, R107 ;  /* 0x0000006b006b7308 */ /* 0x000e620000000800 */
[C---:B--2---:R-:W-:Y:S01]  /*8a10*/  FADD.FTZ R10, R103.reuse, R10 ;  /* 0x0000000a670a7221 */ /* 0x044fe20000010000 */
[----:B------:R-:W-:-:S06]  /*8a20*/  F2FP.F16.F32.PACK_AB R155, R103, R155 ;  /* 0x0000009b679b723e */ /* 0x000fcc00000000ff */
[----:B------:R-:W2:Y:S01]  /*8a30*/  MUFU.EX2 R151, R110 ;  /* 0x0000006e00977308 */ /* 0x000ea20000000800 */
[----:B---3--:R-:W-:-:S07]  /*8a40*/  FADD.FTZ R10, R129, R10 ;  /* 0x0000000a810a7221 */ /* 0x008fce0000010000 */
        /* <DEDUP_REMOVED lines=16> */
[----:B------:R-:W-:Y:S02]  /*8b50*/  WARPGROUP.DEPBAR.LE gsb0, 0x0 ;  /* 0x00008000000079c5 */ /* 0x000fe40000010000 */
[----:B------:R4:W-:Y:S01]  /*8b60*/  @!P1 SYNCS.ARRIVE.TRANS64.RED.A1T0 RZ, [R90+URZ], RZ ;  /* 0x000000ff5aff99a7 */ /* 0x0009e2000810043f */
[----:B-1----:R-:W-:Y:S01]  /*8b70*/  FADD.FTZ R10, R119, R10 ;  /* 0x0000000a770a7221 */ /* 0x002fe20000010000 */
[----:B------:R-:W-:Y:S02]  /*8b80*/  F2FP.F16.F32.PACK_AB R138, R21, R100 ;  /* 0x00000064158a723e */ /* 0x000fe400000000ff */
[----:B------:R-:W-:Y:S01]  /*8b90*/  F2FP.F16.F32.PACK_AB R147, R119, R147 ;  /* 0x000000937793723e */ /* 0x000fe200000000ff */
[----:B------:R-:W1:Y:S01]  /*8ba0*/  MUFU.EX2 R143, R126 ;  /* 0x0000007e008f7308 */ /* 0x000e620000000800 */
[----:B--2---:R-:W-:Y:S01]  /*8bb0*/  FADD.FTZ R10, R133, R10 ;  /* 0x0000000a850a7221 */ /* 0x004fe20000010000 */
[----:B------:R-:W-:Y:S01]  /*8bc0*/  F2FP.F16.F32.PACK_AB R136, R125, R96 ;  /* 0x000000607d88723e */ /* 0x000fe200000000ff */
[----:B----4-:R-:W-:-:S05]  /*8bd0*/  @!P1 VIADD R90, R94, 0x2a860 ;  /* 0x0002a8605e5a9836 */ /* 0x010fca0000000000 */
[----:B------:R-:W-:Y:S01]  /*8be0*/  @!P1 PRMT R90, RZ, 0x654, R90 ;  /* 0x00000654ff5a9816 */ /* 0x000fe2000000005a */
[----:B------:R-:W2:Y:S01]  /*8bf0*/  MUFU.EX2 R127, R127 ;  /* 0x0000007f007f7308 */ /* 0x000ea20000000800 */
[C---:B---3--:R-:W-:Y:S01]  /*8c00*/  FADD.FTZ R10, R123.reuse, R10 ;  /* 0x0000000a7b0a7221 */ /* 0x048fe20000010000 */
[----:B------:R-:W-:Y:S01]  /*8c10*/  F2FP.F16.F32.PACK_AB R141, R123, R133 ;  /* 0x000000857b8d723e */ /* 0x000fe200000000ff */
[----:B------:R3:W-:Y:S01]  /*8c20*/  @!P1 SYNCS.ARRIVE.TRANS64.RED.A1T0 RZ, [R90+URZ], RZ ;  /* 0x000000ff5aff99a7 */ /* 0x0007e2000810043f */
[C---:B------:R-:W-:Y:S01]  /*8c30*/  ISETP.GT.AND P1, PT, R20.reuse, R15, PT ;  /* 0x0000000f1400720c */ /* 0x040fe20003f24270 */
[----:B------:R-:W-:-:S03]  /*8c40*/  VIADD R20, R20, 0xffffffff ;  /* 0xffffffff14147836 */ /* 0x000fc60000000000 */
[----:B------:R-:W4:Y:S01]  /*8c50*/  MUFU.EX2 R137, R130 ;  /* 0x0000008200897308 */ /* 0x000f220000000800 */
[----:B-1----:R-:W-:Y:S01]  /*8c60*/  FADD.FTZ R10, R143, R10 ;  /* 0x0000000a8f0a7221 */ /* 0x002fe20000010000 */
[----:B---3--:R-:W-:Y:S01]  /*8c70*/  FADD.FTZ R90, R158, R11 ;  /* 0x0000000b9e5a7221 */ /* 0x008fe20000010000 */
[----:B------:R-:W-:-:S03]  /*8c80*/  F2FP.F16.F32.PACK_AB R158, R89, R158 ;  /* 0x0000009e599e723e */ /* 0x000fc600000000ff */
[----:B------:R-:W-:Y:S02]  /*8c90*/  FADD.FTZ R11, R89, R90 ;  /* 0x0000005a590b7221 */ /* 0x000fe40000010000 */
[----:B------:R-:W1:Y:S01]  /*8ca0*/  MUFU.EX2 R131, R131 ;  /* 0x0000008300837308 */ /* 0x000e620000000800 */
[C---:B--2---:R-:W-:Y:S01]  /*8cb0*/  FADD.FTZ R10, R127.reuse, R10 ;  /* 0x0000000a7f0a7221 */ /* 0x044fe20000010000 */
[----:B------:R-:W-:Y:S01]  /*8cc0*/  F2FP.F16.F32.PACK_AB R143, R127, R143 ;  /* 0x0000008f7f8f723e */ /* 0x000fe200000000ff */
[----:B------:R-:W-:Y:S01]  /*8cd0*/  FADD.FTZ R90, R152, R11 ;  /* 0x0000000b985a7221 */ /* 0x000fe20000010000 */
[----:B------:R-:W-:-:S03]  /*8ce0*/  F2FP.F16.F32.PACK_AB R152, R93, R152 ;  /* 0x000000985d98723e */ /* 0x000fc600000000ff */
[----:B------:R-:W-:Y:S01]  /*8cf0*/  FADD.FTZ R11, R93, R90 ;  /* 0x0000005a5d0b7221 */ /* 0x000fe20000010000 */
[----:B------:R-:W2:Y:S01]  /*8d00*/  MUFU.EX2 R139, R134 ;  /* 0x00000086008b7308 */ /* 0x000ea20000000800 */
[----:B----4-:R-:W-:Y:S02]  /*8d10*/  FADD.FTZ R10, R137, R10 ;  /* 0x0000000a890a7221 */ /* 0x010fe40000010000 */
[----:B------:R-:W-:Y:S01]  /*8d20*/  FADD.FTZ R90, R154, R11 ;  /* 0x0000000b9a5a7221 */ /* 0x000fe20000010000 */
[----:B------:R-:W-:-:S03]  /*8d30*/  F2FP.F16.F32.PACK_AB R154, R97, R154 ;  /* 0x0000009a619a723e */ /* 0x000fc600000000ff */
[----:B------:R-:W-:Y:S01]  /*8d40*/  FADD.FTZ R11, R97, R90 ;  /* 0x0000005a610b7221 */ /* 0x000fe20000010000 */
[----:B------:R-:W3:Y:S01]  /*8d50*/  MUFU.EX2 R135, R135 ;  /* 0x0000008700877308 */ /* 0x000ee20000000800 */
[C---:B-1----:R-:W-:Y:S01]  /*8d60*/  FADD.FTZ R10, R131.reuse, R10 ;  /* 0x0000000a830a7221 */ /* 0x042fe20000010000 */
[----:B------:R-:W-:Y:S01]  /*8d70*/  F2FP.F16.F32.PACK_AB R137, R131, R137 ;  /* 0x000000898389723e */ /* 0x000fe200000000ff */
[----:B------:R-:W-:Y:S01]  /*8d80*/  FADD.FTZ R90, R148, R11 ;  /* 0x0000000b945a7221 */ /* 0x000fe20000010000 */
[----:B------:R-:W-:-:S03]  /*8d90*/  F2FP.F16.F32.PACK_AB R148, R101, R148 ;  /* 0x000000946594723e */ /* 0x000fc600000000ff */
[----:B------:R-:W-:Y:S01]  /*8da0*/  FADD.FTZ R11, R101, R90 ;  /* 0x0000005a650b7221 */ /* 0x000fe20000010000 */
[----:B--2---:R-:W-:-:S03]  /*8db0*/  FADD.FTZ R10, R139, R10 ;  /* 0x0000000a8b0a7221 */ /* 0x004fc60000010000 */
[----:B------:R-:W-:Y:S01]  /*8dc0*/  FADD.FTZ R90, R150, R11 ;  /* 0x0000000b965a7221 */ /* 0x000fe20000010000 */
[----:B------:R-:W-:-:S03]  /*8dd0*/  F2FP.F16.F32.PACK_AB R150, R105, R150 ;  /* 0x000000966996723e */ /* 0x000fc600000000ff */
[----:B------:R-:W-:Y:S01]  /*8de0*/  FADD.FTZ R11, R105, R90 ;  /* 0x0000005a690b7221 */ /* 0x000fe20000010000 */
[C---:B---3--:R-:W-:Y:S01]  /*8df0*/  FADD.FTZ R10, R135.reuse, R10 ;  /* 0x0000000a870a7221 */ /* 0x048fe20000010000 */
[----:B------:R-:W-:Y:S02]  /*8e00*/  F2FP.F16.F32.PACK_AB R139, R135, R139 ;  /* 0x0000008b878b723e */ /* 0x000fe400000000ff */
[----:B------:R-:W-:Y:S01]  /*8e10*/  FADD.FTZ R90, R144, R11 ;  /* 0x0000000b905a7221 */ /* 0x000fe20000010000 */
[----:B------:R-:W-:-:S03]  /*8e20*/  F2FP.F16.F32.PACK_AB R144, R109, R144 ;  /* 0x000000906d90723e */ /* 0x000fc600000000ff */
[----:B------:R-:W-:-:S04]  /*8e30*/  FADD.FTZ R11, R109, R90 ;  /* 0x0000005a6d0b7221 */ /* 0x000fc80000010000 */
[----:B------:R-:W-:Y:S01]  /*8e40*/  FADD.FTZ R90, R146, R11 ;  /* 0x0000000b925a7221 */ /* 0x000fe20000010000 */
[----:B------:R-:W-:-:S03]  /*8e50*/  F2FP.F16.F32.PACK_AB R146, R113, R146 ;  /* 0x000000927192723e */ /* 0x000fc600000000ff */
[----:B------:R-:W-:-:S04]  /*8e60*/  FADD.FTZ R11, R113, R90 ;  /* 0x0000005a710b7221 */ /* 0x000fc80000010000 */
[----:B------:R-:W-:-:S04]  /*8e70*/  FADD.FTZ R90, R88, R11 ;  /* 0x0000000b585a7221 */ /* 0x000fc80000010000 */
[----:B------:R-:W-:-:S04]  /*8e80*/  FADD.FTZ R11, R117, R90 ;  /* 0x0000005a750b7221 */ /* 0x000fc80000010000 */
[----:B------:R-:W-:-:S04]  /*8e90*/  FADD.FTZ R90, R92, R11 ;  /* 0x0000000b5c5a7221 */ /* 0x000fc80000010000 */
[----:B------:R-:W-:-:S04]  /*8ea0*/  FADD.FTZ R11, R121, R90 ;  /* 0x0000005a790b7221 */ /* 0x000fc80000010000 */
[----:B------:R-:W-:-:S04]  /*8eb0*/  FADD.FTZ R88, R96, R11 ;  /* 0x0000000b60587221 */ /* 0x000fc80000010000 */
[----:B------:R-:W-:-:S04]  /*8ec0*/  FADD.FTZ R11, R125, R88 ;  /* 0x000000587d0b7221 */ /* 0x000fc80000010000 */
[----:B------:R-:W-:-:S04]  /*8ed0*/  FADD.FTZ R88, R100, R11 ;  /* 0x0000000b64587221 */ /* 0x000fc80000010000 */
[----:B------:R-:W-:Y:S01]  /*8ee0*/  FADD.FTZ R11, R21, R88 ;  /* 0x00000058150b7221 */ /* 0x000fe20000010000 */
[----:B------:R-:W-:Y:S01]  /*8ef0*/  IMAD.MOV.U32 R21, RZ, RZ, R12 ;  /* 0x000000ffff157224 */ /* 0x000fe200078e000c */
[----:B------:R-:W-:Y:S06]  /*8f00*/  @P1 BRA `(.L_x_924) ;  /* 0xffffffe400041947 */ /* 0x000fec000383ffff */
.L_x_915:
[----:B------:R-:W-:-:S13]  /*8f10*/  ISETP.GE.AND P1, PT, R20, R19, PT ;  /* 0x000000131400720c */ /* 0x000fda0003f26270 */
[----:B------:R-:W-:Y:S05]  /*8f20*/  @!P1 BRA `(.L_x_925) ;  /* 0x0000002c00589947 */ /* 0x000fea0003800000 */
[----:B------:R-:W-:Y:S01]  /*8f30*/  IMAD.MOV.U32 R15, RZ, RZ, R12 ;  /* 0x000000ffff0f7224 */ /* 0x000fe200078e000c */
[----:B------:R-:W-:Y:S01]  /*8f40*/  UMOV UR38, UR46 ;  /* 0x0000002e00267c82 */ /* 0x000fe20008000000 */
[----:B------:R-:W-:Y:S01]  /*8f50*/  IMAD.MOV.U32 R173, RZ, RZ, R3 ;  /* 0x000000ffffad7224 */ /* 0x000fe200078e0003 */
[----:B------:R-:W-:Y:S01]  /*8f60*/  UMOV UR7, UR36 ;  /* 0x0000002400077c82 */ /* 0x000fe20008000000 */
[----:B------:R-:W-:Y:S01]  /*8f70*/  IMAD.IADD R21, R5, 0x1, R13 ;  /* 0x0000000105157824 */ /* 0x000fe200078e020d */
[----:B------:R-:W-:Y:S01]  /*8f80*/  ULDC UR40, c[0x0][0x9e4] ;  /* 0x0002790000287ab9 */ /* 0x000fe20000000800 */
[----:B------:R-:W-:Y:S01]  /*8f90*/  ULDC UR41, c[0x0][0x9dc] ;  /* 0x0002770000297ab9 */ /* 0x000fe20000000800 */
[----:B------:R-:W-:-:S05]  /*8fa0*/  ULDC UR47, c[0x0][0x9e0] ;  /* 0x00027800002f7ab9 */ /* 0x000fca0000000800 */
.L_x_942:
[----:B------:R-:W-:-:S04]  /*8fb0*/  UIADD3 UR36, UR7, 0x1, URZ ;  /* 0x0000000107247890 */ /* 0x000fc8000fffe03f */
[----:B------:R-:W-:-:S04]  /*8fc0*/  UISETP.NE.AND UP0, UPT, UR36, 0x2, UPT ;  /* 0x000000022400788c */ /* 0x000fc8000bf05270 */
[----:B------:R-:W-:Y:S02]  /*8fd0*/  USEL UR46, URZ, 0x1, UP0 ;  /* 0x000000013f2e7887 */ /* 0x000fe40008000000 */
[----:B------:R-:W-:Y:S02]  /*8fe0*/  USEL UR36, UR36, URZ, UP0 ;  /* 0x0000003f24247287 */ /* 0x000fe40008000000 */
[----:B------:R-:W-:Y:S01]  /*8ff0*/  ULOP3.LUT UR46, UR38, UR46, URZ, 0x3c, !UPT ;  /* 0x0000002e262e7292 */ /* 0x000fe2000f8e3c3f */
[----:B------:R-:W-:Y:S11]  /*9000*/  @!P0 BRA `(.L_x_926) ;  /* 0x0000000000048947 */ /* 0x000ff60003800000 */
[----:B------:R-:W-:Y:S01]  /*9010*/  BPT.TRAP 0x1 ;  /* 0x000000040000795c */ /* 0x000fe20000300000 */
.L_x_926:
[----:B------:R-:W-:Y:S01]  /*9020*/  ULEA UR6, UR36, UR37, 0x3 ;  /* 0x0000002524067291 */ /* 0x000fe2000f8e183f */
[----:B------:R-:W-:-:S05]  /*9030*/  IMAD.U32 R3, RZ, RZ, UR46 ;  /* 0x0000002eff037e24 */ /* 0x000fca000f8e00ff */
[----:B------:R-:W-:-:S04]  /*9040*/  SHF.L.U32 R3, R3, 0x1f, RZ ;  /* 0x0000001f03037819 */ /* 0x000fc800000006ff */
[----:B------:R1:W2:Y:S01]  /*9050*/  SYNCS.PHASECHK.TRANS64.TRYWAIT P1, [UR6+0x2a830], R3 ;  /* 0x02a83003ff0075a7 */ /* 0x0002a20008020146 */
[----:B------:R-:W-:Y:S05]  /*9060*/  @!P0 BRA `(.L_x_927) ;  /* 0x0000000000048947 */ /* 0x000fea0003800000 */
[----:B------:R-:W-:Y:S01]  /*9070*/  BPT.TRAP 0x1 ;  /* 0x000000040000795c */ /* 0x000fe20000300000 */
.L_x_927:
[----:B--2---:R-:W-:Y:S05]  /*9080*/  @P1 BRA `(.L_x_928) ;  /* 0x0000000000081947 */ /* 0x004fea0003800000 */
[----:B------:R-:W2:Y:S02]  /*9090*/  SYNCS.PHASECHK.TRANS64.TRYWAIT P1, [UR6+0x2a830], R3 ;  /* 0x02a83003ff0075a7 */ /* 0x000ea40008020146 */
[----:B--2---:R-:W-:Y:S05]  /*90a0*/  @!P1 BRA `(.L_x_929) ;  /* 0x0000008000709947 */ /* 0x004fea0003800000 */
.L_x_928:
        /* <DEDUP_REMOVED lines=133> */
.L_x_930:
[----:B------:R-:W-:Y:S01]  /*9900*/  ULEA UR10, UR7, UR37, 0x3 ;  /* 0x00000025070a7291 */ /* 0x000fe2000f8e183f */
[----:B------:R-:W-:-:S05]  /*9910*/  IMAD.U32 R0, RZ, RZ, UR38 ;  /* 0x00000026ff007e24 */ /* 0x000fca000f8e00ff */
[----:B------:R-:W-:-:S04]  /*9920*/  SHF.L.U32 R0, R0, 0x1f, RZ ;  /* 0x0000001f00007819 */ /* 0x000fc800000006ff */
[----:B------:R3:W4:Y:S01]  /*9930*/  SYNCS.PHASECHK.TRANS64.TRYWAIT P1, [UR10+0x2a850], R0 ;  /* 0x02a85000ff0075a7 */ /* 0x000722000802014a */
[----:B------:R-:W-:Y:S05]  /*9940*/  @!P0 BRA `(.L_x_931) ;  /* 0x0000000000048947 */ /* 0x000fea0003800000 */
[----:B------:R-:W-:Y:S01]  /*9950*/  BPT.TRAP 0x1 ;  /* 0x000000040000795c */ /* 0x000fe20000300000 */
.L_x_931:
[----:B----4-:R-:W-:Y:S05]  /*9960*/  @P1 BRA `(.L_x_932) ;  /* 0x0000000000081947 */ /* 0x010fea0003800000 */
[----:B------:R-:W4:Y:S02]  /*9970*/  SYNCS.PHASECHK.TRANS64.TRYWAIT P1, [UR10+0x2a850], R0 ;  /* 0x02a85000ff0075a7 */ /* 0x000f24000802014a */
[----:B----4-:R-:W-:Y:S05]  /*9980*/  @!P1 BRA `(.L_x_933) ;  /* 0x0000007800509947 */ /* 0x010fea0003800000 */
.L_x_932:
[----:B------:R-:W-:Y:S01]  /*9990*/  UIADD3 UR6, UR37, 0x400, URZ ;  /* 0x0000040025067890 */ /* 0x000fe2000fffe03f */
[----:B------:R-:W-:-:S06]  /*99a0*/  WARPGROUP.ARRIVE ;  /* 0x00000000000079c5 */ /* 0x000fcc0000000000 */
[----:B------:R-:W4:Y:S01]  /*99b0*/  S2R R176, SR_TID.X ;  /* 0x0000000000b07919 */ /* 0x000f220000002100 */
[----:B-12---:R-:W1:Y:S01]  /*99c0*/  LDC R3, c[0x0][0x288] ;  /* 0x0000a200ff037b82 */ /* 0x006e620000000800 */
[----:B------:R-:W-:Y:S01]  /*99d0*/  USHF.R.U32.HI UR6, URZ, 0x4, UR6 ;  /* 0x000000043f067899 */ /* 0x000fe20008011606 */
[----:B---3--:R-:W-:Y:S01]  /*99e0*/  IMAD.U32 R0, RZ, RZ, UR36 ;  /* 0x00000024ff007e24 */ /* 0x008fe2000f8e00ff */
[----:B------:R-:W-:Y:S01]  /*99f0*/  ULDC UR14, c[0x0][0x2e0] ;  /* 0x0000b800000e7ab9 */ /* 0x000fe20000000800 */
[----:B------:R-:W-:Y:S01]  /*9a00*/  IMAD R14, R20, -0x60, RZ ;  /* 0xffffffa0140e7824 */ /* 0x000fe200078e02ff */
[----:B------:R-:W-:-:S03]  /*9a10*/  ULOP3.LUT UR6, UR6, 0x3fff, URZ, 0xc0, !UPT ;  /* 0x00003fff06067892 */ /* 0x000fc6000f8ec03f */
[----:B------:R-:W-:Y:S01]  /*9a20*/  IMAD R2, R17, UR14, R14 ;  /* 0x0000000e11027c24 */ /* 0x000fe2000f8e020e */
[----:B------:R-:W-:-:S04]  /*9a30*/  ULOP3.LUT UR6, UR6, 0x3000000, URZ, 0xfc, !UPT ;  /* 0x0300000006067892 */ /* 0x000fc8000f8efc3f */
[----:B------:R-:W-:-:S03]  /*9a40*/  UIMAD UR11, UR7, 0x600, UR6 ;  /* 0x00000600070b78a4 */ /* 0x000fc6000f8e0206 */
[----:B------:R-:W-:-:S04]  /*9a50*/  UMOV UR7, 0x40000040 ;  /* 0x4000004000077882 */ /* 0x000fc80000000000 */
[----:B------:R-:W-:Y:S02]  /*9a60*/  UMOV UR6, UR11 ;  /* 0x0000000b00067c82 */ /* 0x000fe40008000000 */
[----:B------:R-:W-:Y:S01]  /*9a70*/  HGMMA.64x128x16.F32 R24, R156, gdesc[UR4].tnspB, R24, gsb0 ;  /* 0x41e000049c187df0 */ /* 0x000fe20008000818 */
[----:B------:R-:W-:Y:S01]  /*9a80*/  UIADD3 UR6, UR11, 0x80, URZ ;  /* 0x000000800b067890 */ /* 0x000fe2000fffe03f */
[----:B-1----:R-:W-:Y:S01]  /*9a90*/  IADD3 R3, R2, 0x1, -R3 ;  /* 0x0000000102037810 */ /* 0x002fe20007ffe803 */
[----:B------:R-:W-:-:S04]  /*9aa0*/  UMOV UR7, 0x40000040 ;  /* 0x4000004000077882 */ /* 0x000fc80000000000 */
[----:B------:R-:W-:Y:S01]  /*9ab0*/  IMAD R3, R16, -0x2, R3 ;  /* 0xfffffffe10037824 */ /* 0x000fe200078e0203 */
[----:B----4-:R-:W-:-:S13]  /*9ac0*/  LOP3.LUT P1, RZ, R176, 0x7f, RZ, 0xc0, !PT ;  /* 0x0000007fb0ff7812 */ /* 0x010fda000782c0ff */
[----:B------:R-:W-:-:S05]  /*9ad0*/  @!P1 LEA R0, R0, UR37, 0x3 ;  /* 0x0000002500009c11 */ /* 0x000fca000f8e18ff */
        /* <DEDUP_REMOVED lines=23> */
[----:B------:R-:W-:Y:S01]  /*9c50*/  WARPGROUP.ARRIVE ;  /* 0x00000000000079c5 */ /* 0x000fe20000000000 */
[----:B------:R-:W-:-:S06]  /*9c60*/  IMAD R140, R16, -0x2, R14 ;  /* 0xfffffffe108c7824 */ /* 0x000fcc00078e020e */
[----:B------:R-:W-:Y:S01]  /*9c70*/  HGMMA.64x128x16.F32 R24, R136, gdesc[UR4].tnspB, R24, gsb0 ;  /* 0x41e0000488187df0 */ /* 0x000fe20008000818 */
[----:B------:R-:W-:Y:S02]  /*9c80*/  ULOP3.LUT UR6, URZ, UR41, URZ, 0x33, !UPT ;  /* 0x000000293f067292 */ /* 0x000fe4000f8e333f */
[----:B------:R-:W-:Y:S02]  /*9c90*/  WARPGROUP.DEPBAR.LE gsb0, 0x0 ;  /* 0x00008000000079c5 */ /* 0x000fe40000010000 */
[----:B------:R1:W-:Y:S01]  /*9ca0*/  @!P1 SYNCS.ARRIVE.TRANS64.RED.A1T0 RZ, [R0+URZ], RZ ;  /* 0x000000ff00ff99a7 */ /* 0x0003e2000810043f */
[----:B------:R-:W-:Y:S01]  /*9cb0*/  ISETP.GE.AND P1, PT, R172, 0x1, PT ;  /* 0x00000001ac00780c */ /* 0x000fe20003f26270 */
[C---:B------:R-:W-:Y:S02]  /*9cc0*/  VIADD R136, R3.reuse, UR47 ;  /* 0x0000002f03887c36 */ /* 0x040fe40008000000 */
[----:B------:R-:W-:Y:S02]  /*9cd0*/  VIADD R138, R3, UR6 ;  /* 0x00000006038a7c36 */ /* 0x000fe40008000000 */
[----:B-1----:R-:W-:-:S02]  /*9ce0*/  IMAD.IADD R0, R5, 0x1, R136 ;  /* 0x0000000105007824 */ /* 0x002fc400078e0288 */
[----:B------:R-:W-:-:S06]  /*9cf0*/  IMAD.IADD R2, R5, 0x1, R138 ;  /* 0x0000000105027824 */ /* 0x000fcc00078e028a */
[----:B------:R-:W-:Y:S05]  /*9d00*/  @!P1 BRA `(.L_x_934) ;  /* 0x0000000000589947 */ /* 0x000fea0003800000 */
        /* <DEDUP_REMOVED lines=11> */
.L_x_936:
[----:B------:R-:W-:-:S05]  /*9dc0*/  IMAD.U32 R137, RZ, RZ, UR40 ;  /* 0x00000028ff897e24 */ /* 0x000fca000f8e00ff */
[----:B------:R-:W-:-:S13]  /*9dd0*/  ISETP.NE.AND P1, PT, R137, 0x1, PT ;  /* 0x000000018900780c */ /* 0x000fda0003f25270 */
[----:B------:R-:W1:Y:S01]  /*9de0*/  @P1 LDC.64 R142, c[0x0][0x9e8] ;  /* 0x00027a00ff8e1b82 */ /* 0x000e620000000a00 */
[----:B------:R-:W-:-:S04]  /*9df0*/  @P1 IMAD.IADD R3, R5, 0x1, R13 ;  /* 0x0000000105031824 */ /* 0x000fc800078e020d */
[----:B-1----:R-:W-:-:S04]  /*9e00*/  @P1 IMAD.HI.U32 R142, R3, R142, RZ ;  /* 0x0000008e038e1227 */ /* 0x002fc800078e00ff */
[----:B------:R-:W-:Y:S01]  /*9e10*/  IMAD.MOV.U32 R3, RZ, RZ, R21 ;  /* 0x000000ffff037224 */ /* 0x000fe200078e0015 */
[----:B------:R-:W-:-:S07]  /*9e20*/  @P1 SHF.R.U32.HI R3, RZ, R143, R142 ;  /* 0x0000008fff031219 */ /* 0x000fce000001168e */
.L_x_937:
[----:B------:R-:W-:Y:S05]  /*9e30*/  BSYNC B0 ;  /* 0x0000000000007941 */ /* 0x000fea0003800000 */
.L_x_935:
[----:B------:R-:W-:-:S05]  /*9e40*/  IMAD R3, R3, R137, R140 ;  /* 0x0000008903037224 */ /* 0x000fca00078e028c */
[----:B------:R-:W-:Y:S02]  /*9e50*/  VIADDMNMX R0, R3, R137, R0, PT ;  /* 0x0000008903007246 */ /* 0x000fe40003800100 */
[----:B------:R-:W-:-:S07]  /*9e60*/  VIMNMX R2, R2, R3, !PT ;  /* 0x0000000302027248 */ /* 0x000fce0007fe0100 */
.L_x_934:
        /* <DEDUP_REMOVED lines=117> */
[----:B------:R-:W-:-:S13]  /*a5c0*/  ISETP.GE.AND P6, PT, R172, 0x1, PT ;  /* 0x00000001ac00780c */ /* 0x000fda0003fc6270 */
[----:B------:R-:W-:Y:S05]  /*a5d0*/  @!P6 BRA `(.L_x_938) ;  /* 0x000000000054e947 */ /* 0x000fea0003800000 */
[----:B------:R-:W-:Y:S01]  /*a5e0*/  IMAD.IADD R3, R4, 0x1, R13 ;  /* 0x0000000104037824 */ /* 0x000fe200078e020d */
[----:B------:R-:W-:Y:S04]  /*a5f0*/  BSSY B0, `(.L_x_939) ;  /* 0x0000010000007945 */ /* 0x000fe80003800000 */
[----:B------:R-:W-:-:S13]  /*a600*/  ISETP.GT.AND P6, PT, R3, -0x1, PT ;  /* 0xffffffff0300780c */ /* 0x000fda0003fc4270 */
        /* <DEDUP_REMOVED lines=9> */
.L_x_940:
[----:B------:R-:W-:-:S05]  /*a6a0*/  IMAD.U32 R12, RZ, RZ, UR40 ;  /* 0x00000028ff0c7e24 */ /* 0x000fca000f8e00ff */
[----:B------:R-:W-:-:S13]  /*a6b0*/  ISETP.NE.AND P6, PT, R12, 0x1, PT ;  /* 0x000000010c00780c */ /* 0x000fda0003fc5270 */
[----:B------:R-:W1:Y:S02]  /*a6c0*/  @P6 LDC.64 R148, c[0x0][0x9e8] ;  /* 0x00027a00ff946b82 */ /* 0x000e640000000a00 */
[----:B-1----:R-:W-:-:S05]  /*a6d0*/  @P6 IMAD.HI.U32 R148, R3, R148, RZ ;  /* 0x0000009403946227 */ /* 0x002fca00078e00ff */
[----:B------:R-:W-:-:S07]  /*a6e0*/  @P6 SHF.R.U32.HI R3, RZ, R149, R148 ;  /* 0x00000095ff036219 */ /* 0x000fce0000011694 */
.L_x_941:
[----:B------:R-:W-:Y:S05]  /*a6f0*/  BSYNC B0 ;  /* 0x0000000000007941 */ /* 0x000fea0003800000 */
.L_x_939:
[----:B------:R-:W-:-:S05]  /*a700*/  IMAD R3, R3, R12, R140 ;  /* 0x0000000c03037224 */ /* 0x000fca00078e028c */
[----:B------:R-:W-:Y:S02]  /*a710*/  VIADDMNMX R0, R3, R12, R0, PT ;  /* 0x0000000c03007246 */ /* 0x000fe40003800100 */
[----:B------:R-:W-:-:S07]  /*a720*/  VIMNMX R2, R2, R3, !PT ;  /* 0x0000000302027248 */ /* 0x000fce0007fe0100 */
.L_x_938:
[C---:B------:R-:W-:Y:S01]  /*a730*/  ISETP.GT.AND P1, PT, R2.reuse, 0x1, !P1 ;  /* 0x000000010200780c */ /* 0x040fe20004f24270 */
[----:B------:R-:W1:Y:S01]  /*a740*/  LDC R14, c[0x0][0x988] ;  /* 0x00026200ff0e7b82 */ /* 0x000e620000000800 */
[----:B------:R-:W-:Y:S01]  /*a750*/  ISETP.GT.AND P2, PT, R2, 0x8, !P2 ;  /* 0x000000080200780c */ /* 0x000fe20005744270 */
[----:B------:R-:W-:Y:S01]  /*a760*/  UMOV UR38, UR46 ;  /* 0x0000002e00267c82 */ /* 0x000fe20008000000 */
[C---:B------:R-:W-:Y:S01]  /*a770*/  ISETP.LT.OR P1, PT, R0.reuse, 0x2, P1 ;  /* 0x000000020000780c */ /* 0x040fe20000f21670 */
[----:B------:R-:W-:Y:S01]  /*a780*/  UMOV UR7, UR36 ;  /* 0x0000002400077c82 */ /* 0x000fe20008000000 */
        /* <DEDUP_REMOVED lines=57> */
[----:B------:R-:W-:Y:S02]  /*ab20*/  FMNMX.FTZ R12, R105, R12, !PT ;  /* 0x0000000c690c7209 */ /* 0x000fe40007810000 */
[----:B------:R-:W-:Y:S02]  /*ab30*/  ISETP.LT.OR P1, PT, R0, 0x2a, P1 ;  /* 0x0000002a0000780c */ /* 0x000fe40000f21670 */
[----:B------:R-:W-:Y:S02]  /*ab40*/  FMNMX.FTZ R12, R129, R12, !PT ;  /* 0x0000000c810c7209 */ /* 0x000fe40007810000 */
[----:B------:R-:W-:Y:S02]  /*ab50*/  FSEL R111, R111, -INF , !P1 ;  /* 0xff8000006f6f7808 */ /* 0x000fe40004800000 */
[----:B------:R-:W-:Y:S02]  /*ab60*/  ISETP.NE.AND P1, PT, R154, RZ, PT ;  /* 0x000000ff9a00720c */ /* 0x000fe40003f25270 */
[----:B------:R-:W-:-:S02]  /*ab70*/  ISETP.NE.AND P2, PT, R174, RZ, PT ;  /* 0x000000ffae00720c */ /* 0x000fc40003f45270 */
[----:B------:R-:W-:Y:S02]  /*ab80*/  ISETP.GT.AND P1, PT, R2, 0x30, !P1 ;  /* 0x000000300200780c */ /* 0x000fe40004f24270 */
[----:B------:R-:W-:Y:S02]  /*ab90*/  FMNMX.FTZ R12, R101, R12, !PT ;  /* 0x0000000c650c7209 */ /* 0x000fe40007810000 */
[----:B------:R-:W-:Y:S02]  /*aba0*/  ISETP.LT.OR P1, PT, R0, 0x31, P1 ;  /* 0x000000310000780c */ /* 0x000fe40000f21670 */
[----:B------:R-:W-:Y:S02]  /*abb0*/  FMNMX.FTZ R12, R133, R12, !PT ;  /* 0x0000000c850c7209 */ /* 0x000fe40007810000 */
[----:B------:R-:W-:Y:S02]  /*abc0*/  FSEL R91, R114, -INF , !P1 ;  /* 0xff800000725b7808 */ /* 0x000fe40004800000 */
[----:B------:R-:W-:Y:S01]  /*abd0*/  ISETP.NE.AND P1, PT, R112, RZ, PT ;  /* 0x000000ff7000720c */ /* 0x000fe20003f25270 */
[----:B------:R-:W2:Y:S01]  /*abe0*/  SHFL.BFLY PT, R3, R12, 0x2, 0x1f ;  /* 0x0c401f000c037f89 */ /* 0x000ea200000e0000 */
[----:B------:R-:W-:-:S02]  /*abf0*/  ISETP.NE.AND P6, PT, R124, RZ, PT ;  /* 0x000000ff7c00720c */ /* 0x000fc40003fc5270 */
[C---:B------:R-:W-:Y:S02]  /*ac00*/  ISETP.GT.AND P1, PT, R2.reuse, 0x31, !P1 ;  /* 0x000000310200780c */ /* 0x040fe40004f24270 */
[----:B------:R-:W-:Y:S02]  /*ac10*/  ISETP.GT.AND P3, PT, R2, 0x50, !P3 ;  /* 0x000000500200780c */ /* 0x000fe40005f64270 */
[C---:B------:R-:W-:Y:S02]  /*ac20*/  ISETP.LT.OR P1, PT, R0.reuse, 0x32, P1 ;  /* 0x000000320000780c */ /* 0x040fe40000f21670 */
[----:B------:R-:W-:Y:S02]  /*ac30*/  ISETP.LT.OR P3, PT, R0, 0x51, P3 ;  /* 0x000000510000780c */ /* 0x000fe40001f61670 */
[----:B------:R-:W-:Y:S02]  /*ac40*/  FSEL R115, R115, -INF , !P1 ;  /* 0xff80000073737808 */ /* 0x000fe40004800000 */
[----:B------:R-:W-:-:S02]  /*ac50*/  ISETP.NE.AND P1, PT, R156, RZ, PT ;  /* 0x000000ff9c00720c */ /* 0x000fc40003f25270 */
[C---:B------:R-:W-:Y:S02]  /*ac60*/  ISETP.GT.AND P4, PT, R2.reuse, 0x51, !P4 ;  /* 0x000000510200780c */ /* 0x040fe40006784270 */
[----:B------:R-:W-:Y:S02]  /*ac70*/  ISETP.GT.AND P1, PT, R2, 0x38, !P1 ;  /* 0x000000380200780c */ /* 0x000fe40004f24270 */
[----:B------:R-:W-:Y:S02]  /*ac80*/  FSEL R183, R130, -INF , !P3 ;  /* 0xff80000082b77808 */ /* 0x000fe40005800000 */
[----:B------:R-:W-:Y:S02]  /*ac90*/  ISETP.LT.OR P1, PT, R0, 0x39, P1 ;  /* 0x000000390000780c */ /* 0x000fe40000f21670 */
[----:B------:R-:W-:Y:S02]  /*aca0*/  ISETP.GT.AND P5, PT, R2, 0x58, !P5 ;  /* 0x000000580200780c */ /* 0x000fe40006fa4270 */
[----:B------:R-:W-:-:S02]  /*acb0*/  FSEL R175, R118, -INF , !P1 ;  /* 0xff80000076af7808 */ /* 0x000fc40004800000 */
[----:B------:R-:W-:Y:S02]  /*acc0*/  ISETP.NE.AND P1, PT, R116, RZ, PT ;  /* 0x000000ff7400720c */ /* 0x000fe40003f25270 */
[----:B------:R-:W-:Y:S02]  /*acd0*/  ISETP.LT.OR P4, PT, R0, 0x52, P4 ;  /* 0x000000520000780c */ /* 0x000fe40002781670 */
[----:B------:R-:W-:Y:S02]  /*ace0*/  ISETP.GT.AND P1, PT, R2, 0x39, !P1 ;  /* 0x000000390200780c */ /* 0x000fe40004f24270 */
[C---:B------:R-:W-:Y:S02]  /*acf0*/  ISETP.LT.OR P5, PT, R0.reuse, 0x59, P5 ;  /* 0x000000590000780c */ /* 0x040fe40002fa1670 */
        /* <DEDUP_REMOVED lines=15> */
[----:B------:R-:W-:Y:S02]  /*adf0*/  ISETP.LT.OR P1, PT, R0, 0x4a, P1 ;  /* 0x0000004a0000780c */ /* 0x000fe40000f21670 */
[----:B--2---:R-:W-:Y:S02]  /*ae00*/  FMNMX.FTZ R92, R12, R3, !PT ;  /* 0x000000030c5c7209 */ /* 0x004fe40007810000 */
[----:B------:R-:W-:-:S02]  /*ae10*/  FSEL R127, R127, -INF , !P1 ;  /* 0xff8000007f7f7808 */ /* 0x000fc40004800000 */
[----:B------:R-:W-:Y:S01]  /*ae20*/  ISETP.GT.AND P1, PT, R2, RZ, !P6 ;  /* 0x000000ff0200720c */ /* 0x000fe20007724270 */
[----:B------:R-:W2:Y:S01]  /*ae30*/  SHFL.BFLY PT, R3, R92, 0x1, 0x1f ;  /* 0x0c201f005c037f89 */ /* 0x000ea200000e0000 */
[----:B------:R-:W-:Y:S02]  /*ae40*/  ISETP.NE.AND P6, PT, R128, RZ, PT ;  /* 0x000000ff8000720c */ /* 0x000fe40003fc5270 */
[----:B------:R-:W-:Y:S02]  /*ae50*/  ISETP.LT.OR P1, PT, R0, 0x1, P1 ;  /* 0x000000010000780c */ /* 0x000fe40000f21670 */
[----:B------:R-:W-:Y:S02]  /*ae60*/  ISETP.GT.AND P2, PT, R2, 0x59, !P6 ;  /* 0x000000590200780c */ /* 0x000fe40007744270 */
[----:B------:R-:W-:Y:S02]  /*ae70*/  FSEL R90, R90, -INF , !P1 ;  /* 0xff8000005a5a7808 */ /* 0x000fe40004800000 */
[----:B------:R-:W-:-:S02]  /*ae80*/  ISETP.LT.OR P2, PT, R0, 0x5a, P2 ;  /* 0x0000005a0000780c */ /* 0x000fc40001741670 */
[----:B------:R-:W-:Y:S02]  /*ae90*/  FMNMX.FTZ R12, R90, R15, !PT ;  /* 0x0000000f5a0c7209 */ /* 0x000fe40007810000 */
[----:B------:R-:W-:Y:S02]  /*aea0*/  LOP3.LUT P6, RZ, R176, 0x7f, RZ, 0xc0, !PT ;  /* 0x0000007fb0ff7812 */ /* 0x000fe400078cc0ff */
[----:B------:R-:W-:-:S04]  /*aeb0*/  FMNMX.FTZ R12, R159, R12, !PT ;  /* 0x0000000c9f0c7209 */ /* 0x000fc80007810000 */
[----:B------:R-:W-:-:S04]  /*aec0*/  FMNMX.FTZ R12, R149, R12, !PT ;  /* 0x0000000c950c7209 */ /* 0x000fc80007810000 */
[----:B------:R-:W-:Y:S02]  /*aed0*/  FMNMX.FTZ R12, R157, R12, !PT ;  /* 0x0000000c9d0c7209 */ /* 0x000fe40007810000 */
[----:B--2---:R-:W-:Y:S02]  /*aee0*/  FMNMX.FTZ R3, R92, R3, !PT ;  /* 0x000000035c037209 */ /* 0x004fe40007810000 */
[----:B------:R-:W-:Y:S02]  /*aef0*/  FMNMX.FTZ R12, R151, R12, !PT ;  /* 0x0000000c970c7209 */ /* 0x000fe40007810000 */
[C---:B------:R-:W-:Y:S01]  /*af00*/  FSETP.NEU.FTZ.AND P1, PT, R3.reuse, -INF , PT ;  /* 0xff8000000300780b */ /* 0x040fe20003f3d000 */
[----:B-1----:R-:W-:Y:S01]  /*af10*/  FMUL.FTZ R94, R3, R14 ;  /* 0x0000000e035e7220 */ /* 0x002fe20000410000 */
[----:B------:R-:W-:Y:S02]  /*af20*/  FMNMX.FTZ R12, R155, R12, !PT ;  /* 0x0000000c9b0c7209 */ /* 0x000fe40007810000 */
[----:B------:R-:W-:-:S02]  /*af30*/  FSEL R0, R3, RZ, P1 ;  /* 0x000000ff03007208 */ /* 0x000fc40000800000 */
[----:B------:R-:W-:Y:S02]  /*af40*/  FMNMX.FTZ R12, R95, R12, !PT ;  /* 0x0000000c5f0c7209 */ /* 0x000fe40007810000 */
        /* <DEDUP_REMOVED lines=8> */
[-CC-:B------:R-:W-:Y:S01]  /*afd0*/  FFMA.FTZ R144, R97, R14.reuse, -R94.reuse ;  /* 0x0000000e61907223 */ /* 0x180fe2000001085e */
[----:B------:R-:W-:Y:S01]  /*afe0*/  FSEL R143, R134, -INF , !P5 ;  /* 0xff800000868f7808 */ /* 0x000fe20006800000 */
[--C-:B------:R-:W-:Y:S01]  /*aff0*/  FFMA.FTZ R97, R113, R14, -R94.reuse ;  /* 0x0000000e71617223 */ /* 0x100fe2000001085e */
[----:B------:R-:W-:Y:S01]  /*b000*/  FMNMX.FTZ R12, R103, R12, !PT ;  /* 0x0000000c670c7209 */ /* 0x000fe20007810000 */
[----:B------:R-:W-:Y:S01]  /*b010*/  FADD.FTZ R113, -R0, R173 ;  /* 0x000000ad00717221 */ /* 0x000fe20000010100 */
[----:B------:R-:W-:Y:S01]  /*b020*/  FSEL R139, R135, -INF , !P2 ;  /* 0xff800000878b7808 */ /* 0x000fe20005000000 */
[--C-:B------:R-:W-:Y:S01]  /*b030*/  FFMA.FTZ R135, R137, R14, -R94.reuse ;  /* 0x0000000e89877223 */ /* 0x100fe2000001085e */
[----:B------:R-:W-:Y:S01]  /*b040*/  FMNMX.FTZ R12, R111, R12, !PT ;  /* 0x0000000c6f0c7209 */ /* 0x000fe20007810000 */
[-CC-:B------:R-:W-:Y:S01]  /*b050*/  FFMA.FTZ R193, R88, R14.reuse, -R94.reuse ;  /* 0x0000000e58c17223 */ /* 0x180fe2000001085e */
[----:B------:R-:W-:Y:S01]  /*b060*/  FMUL.FTZ R0, R113, R14 ;  /* 0x0000000e71007220 */ /* 0x000fe20000410000 */
        /* <DEDUP_REMOVED lines=20> */
[--C-:B------:R-:W-:Y:S01]  /*b1b0*/  FFMA.FTZ R138, R101, R14, -R94.reuse ;  /* 0x0000000e658a7223 */ /* 0x100fe2000001085e */
[----:B------:R-:W-:Y:S01]  /*b1c0*/  FMNMX.FTZ R12, R123, R12, !PT ;  /* 0x0000000c7b0c7209 */ /* 0x000fe20007810000 */
[-CC-:B------:R-:W-:Y:S01]  /*b1d0*/  FFMA.FTZ R93, R121, R14.reuse, -R94.reuse ;  /* 0x0000000e795d7223 */ /* 0x180fe2000001085e */
[--C-:B------:R-:W-:Y:S01]  /*b1e0*/  FFMA.FTZ R89, R125, R14, -R94.reuse ;  /* 0x0000000e7d597223 */ /* 0x100fe2000001085e */
[----:B------:R-:W2:Y:S01]  /*b1f0*/  MUFU.EX2 R156, R156 ;  /* 0x0000009c009c7308 */ /* 0x000ea20000000800 */
[----:B------:R-:W-:Y:S01]  /*b200*/  FMNMX.FTZ R12, R181, R12, !PT ;  /* 0x0000000cb50c7209 */ /* 0x000fe20007810000 */
[-CC-:B------:R-:W-:Y:S01]  /*b210*/  FFMA.FTZ R105, R129, R14.reuse, -R94.reuse ;  /* 0x0000000e81697223 */ /* 0x180fe2000001085e */
[----:B------:R-:W-:Y:S01]  /*b220*/  FFMA.FTZ R101, R133, R14, -R94 ;  /* 0x0000000e85657223 */ /* 0x000fe2000001085e */
[----:B------:R-:W-:Y:S01]  /*b230*/  IMAD.MOV.U32 R173, RZ, RZ, R3 ;  /* 0x000000ffffad7224 */ /* 0x000fe200078e0003 */
[----:B------:R-:W-:-:S03]  /*b240*/  FMNMX.FTZ R12, R127, R12, !PT ;  /* 0x0000000c7f0c7209 */ /* 0x000fc60007810000 */
[----:B------:R-:W3:Y:S01]  /*b250*/  MUFU.EX2 R158, R158 ;  /* 0x0000009e009e7308 */ /* 0x000ee20000000800 */
[----:B------:R-:W-:Y:S01]  /*b260*/  FMNMX.FTZ R12, R183, R12, !PT ;  /* 0x0000000cb70c7209 */ /* 0x000fe20007810000 */
[----:B-1----:R-:W-:-:S03]  /*b270*/  FFMA.FTZ R11, R0, R11, R193 ;  /* 0x0000000b000b7223 */ /* 0x002fc600000100c1 */
[----:B------:R-:W-:-:S03]  /*b280*/  FMNMX.FTZ R12, R141, R12, !PT ;  /* 0x0000000c8d0c7209 */ /* 0x000fc60007810000 */
[----:B------:R-:W1:Y:S01]  /*b290*/  MUFU.EX2 R187, R187 ;  /* 0x000000bb00bb7308 */ /* 0x000e620000000800 */
[----:B------:R-:W-:Y:S01]  /*b2a0*/  FMNMX.FTZ R12, R143, R12, !PT ;  /* 0x0000000c8f0c7209 */ /* 0x000fe20007810000 */
[C---:B--2---:R-:W-:Y:S01]  /*b2b0*/  FADD.FTZ R11, R156.reuse, R11 ;  /* 0x0000000b9c0b7221 */ /* 0x044fe20000010000 */
[----:B------:R-:W-:Y:S02]  /*b2c0*/  F2FP.F16.F32.PACK_AB R156, R156, R193 ;  /* 0x000000c19c9c723e */ /* 0x000fe400000000ff */
[----:B------:R-:W-:-:S03]  /*b2d0*/  FMNMX.FTZ R12, R139, R12, !PT ;  /* 0x0000000c8b0c7209 */ /* 0x000fc60007810000 */
[----:B------:R-:W2:Y:S01]  /*b2e0*/  MUFU.EX2 R152, R152 ;  /* 0x0000009800987308 */ /* 0x000ea20000000800 */
[----:B---3--:R-:W-:Y:S01]  /*b2f0*/  FADD.FTZ R102, R158, R11 ;  /* 0x0000000b9e667221 */ /* 0x008fe20000010000 */
[----:B------:R-:W3:Y:S06]  /*b300*/  SHFL.BFLY PT, R137, R12, 0x2, 0x1f ;  /* 0x0c401f000c897f89 */ /* 0x000eec00000e0000 */
[----:B------:R-:W4:Y:S01]  /*b310*/  MUFU.EX2 R177, R177 ;  /* 0x000000b100b17308 */ /* 0x000f220000000800 */
[C---:B-1----:R-:W-:Y:S01]  /*b320*/  FADD.FTZ R11, R187.reuse, R102 ;  /* 0x00000066bb0b7221 */ /* 0x042fe20000010000 */
[----:B------:R-:W-:-:S06]  /*b330*/  F2FP.F16.F32.PACK_AB R158, R187, R158 ;  /* 0x0000009ebb9e723e */ /* 0x000fcc00000000ff */
[----:B------:R-:W1:Y:S01]  /*b340*/  MUFU.EX2 R154, R154 ;  /* 0x0000009a009a7308 */ /* 0x000e620000000800 */
[----:B--2---:R-:W-:-:S07]  /*b350*/  FADD.FTZ R102, R152, R11 ;  /* 0x0000000b98667221 */ /* 0x004fce0000010000 */
[----:B------:R-:W-:Y:S01]  /*b360*/  MUFU.EX2 R145, R145 ;  /* 0x0000009100917308 */ /* 0x000fe20000000800 */
[----:B----4-:R-:W-:Y:S02]  /*b370*/  F2FP.F16.F32.PACK_AB R152, R177, R152 ;  /* 0x00000098b198723e */ /* 0x010fe400000000ff */
[----:B---3--:R-:W-:-:S05]  /*b380*/  FMNMX.FTZ R137, R12, R137, !PT ;  /* 0x000000890c897209 */ /* 0x008fca0007810000 */
[----:B------:R-:W2:Y:S01]  /*b390*/  SHFL.BFLY PT, R12, R137, 0x1, 0x1f ;  /* 0x0c201f00890c7f89 */ /* 0x000ea200000e0000 */
[----:B------:R-:W-:Y:S08]  /*b3a0*/  MUFU.EX2 R148, R148 ;  /* 0x0000009400947308 */ /* 0x000ff00000000800 */
[----:B------:R-:W-:Y:S08]  /*b3b0*/  MUFU.EX2 R150, R150 ;  /* 0x0000009600967308 */ /* 0x000ff00000000800 */
[----:B------:R-:W-:Y:S01]  /*b3c0*/  MUFU.EX2 R135, R135 ;  /* 0x0000008700877308 */ /* 0x000fe20000000800 */
[----:B--2---:R-:W-:-:S07]  /*b3d0*/  FMNMX.FTZ R12, R137, R12, !PT ;  /* 0x0000000c890c7209 */ /* 0x004fce0007810000 */
[----:B------:R-:W-:Y:S01]  /*b3e0*/  MUFU.EX2 R144, R144 ;  /* 0x0000009000907308 */ /* 0x000fe20000000800 */
[C---:B------:R-:W-:Y:S01]  /*b3f0*/  FSETP.NEU.FTZ.AND P1, PT, R12.reuse, -INF , PT ;  /* 0xff8000000c00780b */ /* 0x040fe20003f3d000 */
[----:B------:R-:W-:-:S06]  /*b400*/  FMUL.FTZ R2, R12, R14 ;  /* 0x0000000e0c027220 */ /* 0x000fcc0000410000 */
[----:B------:R-:W-:Y:S01]  /*b410*/  MUFU.EX2 R97, R97 ;  /* 0x0000006100617308 */ /* 0x000fe20000000800 */
[----:B------:R-:W-:Y:S02]  /*b420*/  FSEL R100, R2, RZ, P1 ;  /* 0x000000ff02647208 */ /* 0x000fe40000800000 */
[----:B------:R-:W-:Y:S02]  /*b430*/  FSEL R2, R12, RZ, P1 ;  /* 0x000000ff0c027208 */ /* 0x000fe40000800000 */
[----:B------:R-:W-:Y:S01]  /*b440*/  ISETP.GT.AND P1, PT, R20, R19, PT ;  /* 0x000000131400720c */ /* 0x000fe20003f24270 */
[-CC-:B------:R-:W-:Y:S01]  /*b450*/  FFMA.FTZ R113, R90, R14.reuse, -R100.reuse ;  /* 0x0000000e5a717223 */ /* 0x180fe20000010864 */
[-CC-:B------:R-:W-:Y:S01]  /*b460*/  FFMA.FTZ R88, R159, R14.reuse, -R100.reuse ;  /* 0x0000000e9f587223 */ /* 0x180fe20000010864 */
[----:B------:R-:W-:Y:S01]  /*b470*/  FADD.FTZ R15, -R2, R15 ;  /* 0x0000000f020f7221 */ /* 0x000fe20000010100 */
[-CC-:B------:R-:W-:Y:S01]  /*b480*/  FFMA.FTZ R159, R149, R14.reuse, -R100.reuse ;  /* 0x0000000e959f7223 */ /* 0x180fe20000010864 */
[-CC-:B------:R-:W-:Y:S01]  /*b490*/  FFMA.FTZ R90, R157, R14.reuse, -R100.reuse ;  /* 0x0000000e9d5a7223 */ /* 0x180fe20000010864 */
[-CC-:B------:R-:W-:Y:S01]  /*b4a0*/  FFMA.FTZ R92, R151, R14.reuse, -R100.reuse ;  /* 0x0000000e975c7223 */ /* 0x180fe20000010864 */
[-C--:B------:R-:W-:Y:S01]  /*b4b0*/  FMUL.FTZ R15, R15, R14.reuse ;  /* 0x0000000e0f0f7220 */ /* 0x080fe20000410000 */
        /* <DEDUP_REMOVED lines=8> */
[----:B------:R2:W3:Y:S01]  /*b540*/  MUFU.EX2 R2, R15 ;  /* 0x0000000f00027308 */ /* 0x0004e20000000800 */
[-CC-:B------:R-:W-:Y:S01]  /*b550*/  FFMA.FTZ R91, R91, R14.reuse, -R100.reuse ;  /* 0x0000000e5b5b7223 */ /* 0x180fe20000010864 */
[-CC-:B------:R-:W-:Y:S01]  /*b560*/  FFMA.FTZ R115, R115, R14.reuse, -R100.reuse ;  /* 0x0000000e73737223 */ /* 0x180fe20000010864 */
[-CC-:B------:R-:W-:Y:S01]  /*b570*/  FFMA.FTZ R175, R175, R14.reuse, -R100.reuse ;  /* 0x0000000eafaf7223 */ /* 0x180fe20000010864 */
[-CC-:B------:R-:W-:Y:S01]  /*b580*/  FFMA.FTZ R119, R119, R14.reuse, -R100.reuse ;  /* 0x0000000e77777223 */ /* 0x180fe20000010864 */
[-CC-:B------:R-:W-:Y:S01]  /*b590*/  FFMA.FTZ R179, R179, R14.reuse, -R100.reuse ;  /* 0x0000000eb3b37223 */ /* 0x180fe20000010864 */
[-CC-:B------:R-:W-:Y:S01]  /*b5a0*/  FFMA.FTZ R123, R123, R14.reuse, -R100.reuse ;  /* 0x0000000e7b7b7223 */ /* 0x180fe20000010864 */
[-C--:B------:R-:W-:Y:S01]  /*b5b0*/  FFMA.FTZ R181, R181, R14.reuse, -R100 ;  /* 0x0000000eb5b57223 */ /* 0x080fe20000010864 */
[----:B------:R-:W4:Y:S01]  /*b5c0*/  MUFU.EX2 R88, R88 ;  /* 0x0000005800587308 */ /* 0x000f220000000800 */
[----:B--2---:R-:W-:Y:S01]  /*b5d0*/  FADD.FTZ R15, R177, R102 ;  /* 0x00000066b10f7221 */ /* 0x004fe20000010000 */
[-CC-:B------:R-:W-:Y:S01]  /*b5e0*/  FFMA.FTZ R127, R127, R14.reuse, -R100.reuse ;  /* 0x0000000e7f7f7223 */ /* 0x180fe20000010864 */
[-CC-:B------:R-:W-:Y:S01]  /*b5f0*/  FFMA.FTZ R183, R183, R14.reuse, -R100.reuse ;  /* 0x0000000eb7b77223 */ /* 0x180fe20000010864 */
[-CC-:B------:R-:W-:Y:S01]  /*b600*/  FFMA.FTZ R141, R141, R14.reuse, -R100.reuse ;  /* 0x0000000e8d8d7223 */ /* 0x180fe20000010864 */
[----:B-1----:R-:W-:Y:S01]  /*b610*/  FADD.FTZ R102, R154, R15 ;  /* 0x0000000f9a667221 */ /* 0x002fe20000010000 */
[-CC-:B------:R-:W-:Y:S01]  /*b620*/  FFMA.FTZ R143, R143, R14.reuse, -R100.reuse ;  /* 0x0000000e8f8f7223 */ /* 0x180fe20000010864 */
[----:B------:R-:W-:Y:S01]  /*b630*/  FFMA.FTZ R100, R139, R14, -R100 ;  /* 0x0000000e8b647223 */ /* 0x000fe20000010864 */
[----:B------:R-:W1:Y:S01]  /*b640*/  MUFU.EX2 R159, R159 ;  /* 0x0000009f009f7308 */ /* 0x000e620000000800 */
[----:B---3--:R-:W-:Y:S01]  /*b650*/  FFMA.FTZ R11, R2, R10, R113 ;  /* 0x0000000a020b7223 */ /* 0x008fe20000010071 */
[C---:B------:R-:W-:Y:S01]  /*b660*/  FADD.FTZ R15, R145.reuse, R102 ;  /* 0x00000066910f7221 */ /* 0x040fe20000010000 */
[----:B------:R-:W-:Y:S01]  /*b670*/  F2FP.F16.F32.PACK_AB R154, R145, R154 ;  /* 0x0000009a919a723e */ /* 0x000fe200000000ff */
[----:B------:R-:W-:-:S02]  /*b680*/  VIADD R20, R20, 0xffffffff ;  /* 0xffffffff14147836 */ /* 0x000fc40000000000 */
[----:B------:R-:W-:Y:S01]  /*b690*/  FADD.FTZ R102, R148, R15 ;  /* 0x0000000f94667221 */ /* 0x000fe20000010000 */
[----:B------:R-:W-:Y:S01]  /*b6a0*/  IMAD.U32 R15, RZ, RZ, UR10 ;  /* 0x0000000aff0f7e24 */ /* 0x000fe2000f8e00ff */
[----:B------:R-:W2:Y:S01]  /*b6b0*/  MUFU.EX2 R90, R90 ;  /* 0x0000005a005a7308 */ /* 0x000ea20000000800 */
[C---:B----4-:R-:W-:Y:S01]  /*b6c0*/  FADD.FTZ R10, R88.reuse, R11 ;  /* 0x0000000b580a7221 */ /* 0x050fe20000010000 */
[----:B------:R-:W-:Y:S01]  /*b6d0*/  F2FP.F16.F32.PACK_AB R148, R131, R148 ;  /* 0x000000948394723e */ /* 0x000fe200000000ff */
[----:B------:R-:W-:Y:S01]  /*b6e0*/  @!P6 VIADD R15, R15, 0x2a860 ;  /* 0x0002a8600f0fe836 */ /* 0x000fe20000000000 */
[----:B------:R-:W-:-:S04]  /*b6f0*/  F2FP.F16.F32.PACK_AB R157, R88, R113 ;  /* 0x00000071589d723e */ /* 0x000fc800000000ff */
[----:B------:R-:W3:Y:S01]  /*b700*/  MUFU.EX2 R92, R92 ;  /* 0x0000005c005c7308 */ /* 0x000ee20000000800 */
[----:B-1----:R-:W-:-:S07]  /*b710*/  FADD.FTZ R11, R159, R10 ;  /* 0x0000000a9f0b7221 */ /* 0x002fce0000010000 */
[----:B------:R-:W1:Y:S01]  /*b720*/  MUFU.EX2 R117, R117 ;  /* 0x0000007500757308 */ /* 0x000e620000000800 */
[C---:B--2---:R-:W-:Y:S01]  /*b730*/  FADD.FTZ R11, R90.reuse, R11 ;  /* 0x0000000b5a0b7221 */ /* 0x044fe20000010000 */
[----:B------:R-:W-:-:S06]  /*b740*/  F2FP.F16.F32.PACK_AB R159, R90, R159 ;  /* 0x0000009f5a9f723e */ /* 0x000fcc00000000ff */
[----:B------:R-:W2:Y:S01]  /*b750*/  MUFU.EX2 R155, R155 ;  /* 0x0000009b009b7308 */ /* 0x000ea20000000800 */
[----:B---3--:R-:W-:Y:S01]  /*b760*/  FADD.FTZ R10, R92, R11 ;  /* 0x0000000b5c0a7221 */ /* 0x008fe20000010000 */
[----:B------:R-:W-:-:S04]  /*b770*/  FADD.FTZ R11, R131, R102 ;  /* 0x00000066830b7221 */ /* 0x000fc80000010000 */
[----:B------:R-:W-:Y:S01]  /*b780*/  FADD.FTZ R102, R150, R11 ;  /* 0x0000000b96667221 */ /* 0x000fe20000010000 */
[----:B------:R-:W-:Y:S01]  /*b790*/  F2FP.F16.F32.PACK_AB R150, R135, R150 ;  /* 0x000000968796723e */ /* 0x000fe200000000ff */
        /* <DEDUP_REMOVED lines=10> */
[----:B------:R-:W-:Y:S01]  /*b840*/  MUFU.EX2 R146, R146 ;  /* 0x0000009200927308 */ /* 0x000fe20000000800 */
[C---:B--2---:R-:W-:Y:S01]  /*b850*/  FADD.FTZ R10, R96.reuse, R11 ;  /* 0x0000000b600a7221 */ /* 0x044fe20000010000 */
[----:B------:R-:W-:-:S06]  /*b860*/  F2FP.F16.F32.PACK_AB R149, R96, R149 ;  /* 0x000000956095723e */ /* 0x000fcc00000000ff */
[----:B------:R-:W1:Y:S01]  /*b870*/  MUFU.EX2 R98, R98 ;  /* 0x0000006200627308 */ /* 0x000e620000000800 */
[----:B---3--:R-:W-:-:S07]  /*b880*/  FADD.FTZ R11, R151, R10 ;  /* 0x0000000a970b7221 */ /* 0x008fce0000010000 */
[----:B------:R2:W3:Y:S08]  /*b890*/  MUFU.EX2 R104, R91 ;  /* 0x0000005b00687308 */ /* 0x0004f00000000800 */
[----:B------:R-:W4:Y:S01]  /*b8a0*/  MUFU.EX2 R109, R109 ;  /* 0x0000006d006d7308 */ /* 0x000f220000000800 */
[----:B--2---:R-:W-:Y:S01]  /*b8b0*/  @!P6 PRMT R91, RZ, 0x654, R15 ;  /* 0x00000654ff5be816 */ /* 0x004fe2000000000f */
[----:B------:R-:W-:Y:S01]  /*b8c0*/  FADD.FTZ R15, R135, R102 ;  /* 0x00000066870f7221 */ /* 0x000fe20000010000 */
[C---:B-1----:R-:W-:Y:S01]  /*b8d0*/  FADD.FTZ R11, R98.reuse, R11 ;  /* 0x0000000b620b7221 */ /* 0x042fe20000010000 */
[----:B------:R-:W-:Y:S01]  /*b8e0*/  F2FP.F16.F32.PACK_AB R151, R98, R151 ;  /* 0x000000976297723e */ /* 0x000fe200000000ff */
[----:B------:R1:W-:Y:S01]  /*b8f0*/  @!P6 SYNCS.ARRIVE.TRANS64.RED.A1T0 RZ, [R91+URZ], RZ ;  /* 0x000000ff5bffe9a7 */ /* 0x0003e2000810043f */
[----:B------:R-:W-:Y:S01]  /*b900*/  FADD.FTZ R102, R144, R15 ;  /* 0x0000000f90667221 */ /* 0x000fe20000010000 */
[C---:B------:R-:W-:Y:S01]  /*b910*/  F2FP.F16.F32.PACK_AB R144, R97.reuse, R144 ;  /* 0x000000906190723e */ /* 0x040fe200000000ff */
[----:B------:R-:W2:Y:S01]  /*b920*/  MUFU.EX2 R140, R140 ;  /* 0x0000008c008c7308 */ /* 0x000ea20000000800 */
[----:B---3--:R-:W-:Y:S01]  /*b930*/  FADD.FTZ R11, R104, R11 ;  /* 0x0000000b680b7221 */ /* 0x008fe20000010000 */
[----:B------:R-:W-:-:S04]  /*b940*/  FADD.FTZ R15, R97, R102 ;  /* 0x00000066610f7221 */ /* 0x000fc80000010000 */
[----:B------:R-:W-:Y:S02]  /*b950*/  FADD.FTZ R102, R146, R15 ;  /* 0x0000000f92667221 */ /* 0x000fe40000010000 */
[----:B------:R-:W3:Y:S01]  /*b960*/  MUFU.EX2 R115, R115 ;  /* 0x0000007300737308 */ /* 0x000ee20000000800 */
[C---:B----4-:R-:W-:Y:S01]  /*b970*/  F2FP.F16.F32.PACK_AB R146, R109.reuse, R146 ;  /* 0x000000926d92723e */ /* 0x050fe200000000ff */
[----:B------:R-:W-:-:S06]  /*b980*/  FADD.FTZ R15, R109, R102 ;  /* 0x000000666d0f7221 */ /* 0x000fcc0000010000 */
[----:B------:R-:W4:Y:S01]  /*b990*/  MUFU.EX2 R93, R93 ;  /* 0x0000005d005d7308 */ /* 0x000f220000000800 */
[----:B--2---:R-:W-:-:S07]  /*b9a0*/  FADD.FTZ R10, R140, R15 ;  /* 0x0000000f8c0a7221 */ /* 0x004fce0000010000 */
[----:B------:R-:W2:Y:S01]  /*b9b0*/  MUFU.EX2 R106, R175 ;  /* 0x000000af006a7308 */ /* 0x000ea20000000800 */
[C---:B---3--:R-:W-:Y:S01]  /*b9c0*/  FADD.FTZ R11, R115.reuse, R11 ;  /* 0x0000000b730b7221 */ /* 0x048fe20000010000 */
[----:B------:R-:W-:-:S06]  /*b9d0*/  F2FP.F16.F32.PACK_AB R145, R115, R104 ;  /* 0x000000687391723e */ /* 0x000fcc00000000ff */
[----:B------:R-:W3:Y:S01]  /*b9e0*/  MUFU.EX2 R142, R142 ;  /* 0x0000008e008e7308 */ /* 0x000ee20000000800 */
[C---:B----4-:R-:W-:Y:S01]  /*b9f0*/  FADD.FTZ R15, R93.reuse, R10 ;  /* 0x0000000a5d0f7221 */ /* 0x050fe20000010000 */
[----:B------:R-:W-:-:S06]  /*ba00*/  F2FP.F16.F32.PACK_AB R140, R93, R140 ;  /* 0x0000008c5d8c723e */ /* 0x000fcc00000000ff */
[----:B------:R-:W4:Y:S01]  /*ba10*/  MUFU.EX2 R119, R119 ;  /* 0x0000007700777308 */ /* 0x000f220000000800 */
[----:B--2---:R-:W-:-:S07]  /*ba20*/  FADD.FTZ R11, R106, R11 ;  /* 0x0000000b6a0b7221 */ /* 0x004fce0000010000 */
[----:B------:R-:W2:Y:S01]  /*ba30*/  MUFU.EX2 R89, R89 ;  /* 0x0000005900597308 */ /* 0x000ea20000000800 */
[----:B---3--:R-:W-:-:S07]  /*ba40*/  FADD.FTZ R10, R142, R15 ;  /* 0x0000000f8e0a7221 */ /* 0x008fce0000010000 */
[----:B------:R-:W3:Y:S01]  /*ba50*/  MUFU.EX2 R108, R179 ;  /* 0x000000b3006c7308 */ /* 0x000ee20000000800 */
[C---:B----4-:R-:W-:Y:S01]  /*ba60*/  FADD.FTZ R11, R119.reuse, R11 ;  /* 0x0000000b770b7221 */ /* 0x050fe20000010000 */
[----:B------:R-:W-:-:S06]  /*ba70*/  F2FP.F16.F32.PACK_AB R147, R119, R106 ;  /* 0x0000006a7793723e */ /* 0x000fcc00000000ff */
[----:B------:R-:W4:Y:S01]  /*ba80*/  MUFU.EX2 R136, R136 ;  /* 0x0000008800887308 */ /* 0x000f220000000800 */
[C---:B--2---:R-:W-:Y:S01]  /*ba90*/  FADD.FTZ R15, R89.reuse, R10 ;  /* 0x0000000a590f7221 */ /* 0x044fe20000010000 */
[----:B------:R-:W-:-:S06]  /*baa0*/  F2FP.F16.F32.PACK_AB R142, R89, R142 ;  /* 0x0000008e598e723e */ /* 0x000fcc00000000ff */
[----:B------:R-:W2:Y:S01]  /*bab0*/  MUFU.EX2 R123, R123 ;  /* 0x0000007b007b7308 */ /* 0x000ea20000000800 */
[----:B---3--:R-:W-:-:S07]  /*bac0*/  FADD.FTZ R11, R108, R11 ;  /* 0x0000000b6c0b7221 */ /* 0x008fce0000010000 */
[----:B------:R-:W3:Y:S01]  /*bad0*/  MUFU.EX2 R105, R105 ;  /* 0x0000006900697308 */ /* 0x000ee20000000800 */
[----:B----4-:R-:W-:-:S07]  /*bae0*/  FADD.FTZ R10, R136, R15 ;  /* 0x0000000f880a7221 */ /* 0x010fce0000010000 */
[----:B------:R-:W4:Y:S01]  /*baf0*/  MUFU.EX2 R110, R181 ;  /* 0x000000b5006e7308 */ /* 0x000f220000000800 */
[----:B--2---:R-:W-:-:S07]  /*bb00*/  FADD.FTZ R11, R123, R11 ;  /* 0x0000000b7b0b7221 */ /* 0x004fce0000010000 */
[----:B------:R-:W2:Y:S01]  /*bb10*/  MUFU.EX2 R127, R127 ;  /* 0x0000007f007f7308 */ /* 0x000ea20000000800 */
[C---:B---3--:R-:W-:Y:S01]  /*bb20*/  FADD.FTZ R15, R105.reuse, R10 ;  /* 0x0000000a690f7221 */ /* 0x048fe20000010000 */
[----:B------:R-:W-:-:S06]  /*bb30*/  F2FP.F16.F32.PACK_AB R136, R105, R136 ;  /* 0x000000886988723e */ /* 0x000fcc00000000ff */
[----:B------:R-:W3:Y:S01]  /*bb40*/  MUFU.EX2 R137, R183 ;  /* 0x000000b700897308 */ /* 0x000ee20000000800 */
[----:B----4-:R-:W-:-:S07]  /*bb50*/  FADD.FTZ R10, R110, R11 ;  /* 0x0000000b6e0a7221 */ /* 0x010fce0000010000 */
[----:B-1----:R1:W4:Y:S01]  /*bb60*/  MUFU.EX2 R91, R141 ;  /* 0x0000008d005b7308 */ /* 0x0023220000000800 */
[----:B--2---:R-:W-:-:S07]  /*bb70*/  FADD.FTZ R10, R127, R10 ;  /* 0x0000000a7f0a7221 */ /* 0x004fce0000010000 */
[----:B------:R-:W2:Y:S01]  /*bb80*/  MUFU.EX2 R138, R138 ;  /* 0x0000008a008a7308 */ /* 0x000ea20000000800 */
[----:B---3--:R-:W-:Y:S01]  /*bb90*/  FADD.FTZ R10, R137, R10 ;  /* 0x0000000a890a7221 */ /* 0x008fe20000010000 */
[----:B-1----:R-:W-:-:S06]  /*bba0*/  F2FP.F16.F32.PACK_AB R141, R123, R108 ;  /* 0x0000006c7b8d723e */ /* 0x002fcc00000000ff */
[----:B------:R1:W3:Y:S01]  /*bbb0*/  MUFU.EX2 R139, R143 ;  /* 0x0000008f008b7308 */ /* 0x0002e20000000800 */
[C---:B----4-:R-:W-:Y:S01]  /*bbc0*/  FADD.FTZ R10, R91.reuse, R10 ;  /* 0x0000000a5b0a7221 */ /* 0x050fe20000010000 */
[----:B------:R-:W-:-:S06]  /*bbd0*/  F2FP.F16.F32.PACK_AB R137, R91, R137 ;  /* 0x000000895b89723e */ /* 0x000fcc00000000ff */
[----:B------:R-:W4:Y:S01]  /*bbe0*/  MUFU.EX2 R101, R101 ;  /* 0x0000006500657308 */ /* 0x000f220000000800 */
[----:B--2---:R-:W-:Y:S01]  /*bbf0*/  FADD.FTZ R102, R138, R15 ;  /* 0x0000000f8a667221 */ /* 0x004fe20000010000 */
[----:B-1----:R-:W-:Y:S01]  /*bc00*/  F2FP.F16.F32.PACK_AB R143, R127, R110 ;  /* 0x0000006e7f8f723e */ /* 0x002fe200000000ff */
[----:B------:R-:W-:-:S05]  /*bc10*/  IMAD.MOV.U32 R15, RZ, RZ, R12 ;  /* 0x000000ffff0f7224 */ /* 0x000fca00078e000c */
[----:B------:R-:W1:Y:S01]  /*bc20*/  MUFU.EX2 R100, R100 ;  /* 0x0000006400647308 */ /* 0x000e620000000800 */
[----:B---3--:R-:W-:Y:S01]  /*bc30*/  FADD.FTZ R10, R139, R10 ;  /* 0x0000000a8b0a7221 */ /* 0x008fe20000010000 */
[C---:B----4-:R-:W-:Y:S01]  /*bc40*/  FADD.FTZ R11, R101.reuse, R102 ;  /* 0x00000066650b7221 */ /* 0x050fe20000010000 */
[----:B------:R-:W-:Y:S02]  /*bc50*/  F2FP.F16.F32.PACK_AB R138, R101, R138 ;  /* 0x0000008a658a723e */ /* 0x000fe400000000ff */
[C---:B-1----:R-:W-:Y:S01]  /*bc60*/  FADD.FTZ R10, R100.reuse, R10 ;  /* 0x0000000a640a7221 */ /* 0x042fe20000010000 */
[----:B------:R-:W-:Y:S01]  /*bc70*/  F2FP.F16.F32.PACK_AB R139, R100, R139 ;  /* 0x0000008b648b723e */ /* 0x000fe200000000ff */
[----:B------:R-:W-:Y:S06]  /*bc80*/  @P1 BRA `(.L_x_942) ;  /* 0xffffffd000c81947 */ /* 0x000fec000383ffff */
.L_x_925:
        /* <DEDUP_REMOVED lines=67> */
.L_x_943:
[----:B------:R-:W-:Y:S01]  /*c0c0*/  ULEA UR5, UR36, UR37, 0x3 ;  /* 0x0000002524057291 */ /* 0x000fe2000f8e183f */
[----:B------:R-:W-:-:S05]  /*c0d0*/  IMAD.U32 R0, RZ, RZ, UR46 ;  /* 0x0000002eff007e24 */ /* 0x000fca000f8e00ff */
[----:B------:R-:W-:-:S04]  /*c0e0*/  SHF.L.U32 R0, R0, 0x1f, RZ ;  /* 0x0000001f00007819 */ /* 0x000fc800000006ff */
[----:B------:R1:W2:Y:S01]  /*c0f0*/  SYNCS.PHASECHK.TRANS64.TRYWAIT P1, [UR5+0x2a850], R0 ;  /* 0x02a85000ff0075a7 */ /* 0x0002a20008020145 */
[----:B------:R-:W-:Y:S05]  /*c100*/  @!P0 BRA `(.L_x_944) ;  /* 0x0000000000048947 */ /* 0x000fea0003800000 */
[----:B------:R-:W-:Y:S01]  /*c110*/  BPT.TRAP 0x1 ;  /* 0x000000040000795c */ /* 0x000fe20000300000 */
.L_x_944:
[----:B--2---:R-:W-:Y:S05]  /*c120*/  @P1 BRA `(.L_x_945) ;  /* 0x0000000000081947 */ /* 0x004fea0003800000 */
[----:B------:R-:W2:Y:S02]  /*c130*/  SYNCS.PHASECHK.TRANS64.TRYWAIT P0, [UR5+0x2a850], R0 ;  /* 0x02a85000ff0075a7 */ /* 0x000ea40008000145 */
[----:B--2---:R-:W-:Y:S05]  /*c140*/  @!P0 BRA `(.L_x_946) ;  /* 0x0000005000788947 */ /* 0x004fea0003800000 */
.L_x_945:
[----:B------:R-:W-:Y:S01]  /*c150*/  UIADD3 UR37, UR37, 0x400, URZ ;  /* 0x0000040025257890 */ /* 0x000fe2000fffe03f */
[----:B------:R-:W-:Y:S01]  /*c160*/  WARPGROUP.ARRIVE ;  /* 0x00000000000079c5 */ /* 0x000fe20000000000 */
[----:B------:R-:W-:Y:S01]  /*c170*/  UMOV UR7, 0x40000040 ;  /* 0x4000004000077882 */ /* 0x000fe20000000000 */
[----:B-12---:R-:W1:Y:S01]  /*c180*/  SHFL.BFLY PT, R0, R11, 0x2, 0x1f ;  /* 0x0c401f000b007f89 */ /* 0x006e6200000e0000 */
[----:B------:R-:W-:Y:S01]  /*c190*/  USHF.R.U32.HI UR37, URZ, 0x4, UR37 ;  /* 0x000000043f257899 */ /* 0x000fe20008011625 */
[----:B------:R-:W-:Y:S02]  /*c1a0*/  IMAD.MOV.U32 R4, RZ, RZ, RZ ;  /* 0x000000ffff047224 */ /* 0x000fe400078e00ff */
[----:B------:R-:W2:Y:S01]  /*c1b0*/  SHFL.BFLY PT, R5, R10, 0x2, 0x1f ;  /* 0x0c401f000a057f89 */ /* 0x000ea200000e0000 */
[----:B------:R-:W-:Y:S01]  /*c1c0*/  ULOP3.LUT UR37, UR37, 0x3fff, URZ, 0xc0, !UPT ;  /* 0x00003fff25257892 */ /* 0x000fe2000f8ec03f */
[----:B------:R-:W-:Y:S01]  /*c1d0*/  VIADD R164, R164, 0x1 ;  /* 0x00000001a4a47836 */ /* 0x000fe20000000000 */
[----:B------:R-:W3:Y:S02]  /*c1e0*/  S2R R13, SR_TID.X ;  /* 0x00000000000d7919 */ /* 0x000ee40000002100 */
[----:B------:R-:W-:-:S04]  /*c1f0*/  ULOP3.LUT UR4, UR37, 0x3000000, URZ, 0xfc, !UPT ;  /* 0x0300000025047892 */ /* 0x000fc8000f8efc3f */
[----:B------:R-:W-:Y:S02]  /*c200*/  UIMAD UR4, UR36, 0x600, UR4 ;  /* 0x00000600240478a4 */ /* 0x000fe4000f8e0204 */
[----:B------:R-:W-:-:S04]  /*c210*/  UIADD3 UR36, UR36, 0x1, URZ ;  /* 0x0000000124247890 */ /* 0x000fc8000fffe03f */
[----:B------:R-:W-:Y:S01]  /*c220*/  UISETP.NE.AND UP0, UPT, UR36, 0x2, UPT ;  /* 0x000000022400788c */ /* 0x000fe2000bf05270 */
[----:B------:R-:W-:Y:S02]  /*c230*/  UMOV UR6, UR4 ;  /* 0x0000000400067c82 */ /* 0x000fe40008000000 */
[----:B------:R-:W-:Y:S01]  /*c240*/  HGMMA.64x128x16.F32 R24, R156, gdesc[UR4].tnspB, R24, gsb0 ;  /* 0x41e000049c187df0 */ /* 0x000fe20008000818 */
[----:B------:R-:W-:Y:S01]  /*c250*/  UIADD3 UR6, UR4, 0x80, URZ ;  /* 0x0000008004067890 */ /* 0x000fe2000fffe03f */
[----:B-1----:R-:W-:Y:S01]  /*c260*/  FADD.FTZ R0, R0, R11 ;  /* 0x0000000b00007221 */ /* 0x002fe20000010000 */
[----:B------:R-:W-:Y:S01]  /*c270*/  UMOV UR7, 0x40000040 ;  /* 0x4000004000077882 */ /* 0x000fe20000000000 */
[----:B------:R-:W-:Y:S02]  /*c280*/  IMAD.MOV.U32 R11, RZ, RZ, RZ ;  /* 0x000000ffff0b7224 */ /* 0x000fe400078e00ff */
[----:B--2---:R-:W-:Y:S01]  /*c290*/  FADD.FTZ R2, R5, R10 ;  /* 0x0000000a05027221 */ /* 0x004fe20000010000 */
[----:B------:R-:W-:Y:S01]  /*c2a0*/  IMAD.U32 R10, RZ, RZ, UR5 ;  /* 0x00000005ff0a7e24 */ /* 0x000fe2000f8e00ff */
[----:B------:R-:W1:Y:S01]  /*c2b0*/  SHFL.BFLY PT, R5, R0, 0x1, 0x1f ;  /* 0x0c201f0000057f89 */ /* 0x000e6200000e0000 */
[----:B------:R-:W-:-:S03]  /*c2c0*/  USEL UR36, UR36, URZ, UP0 ;  /* 0x0000003f24247287 */ /* 0x000fc60008000000 */
[----:B------:R-:W2:Y:S01]  /*c2d0*/  SHFL.BFLY PT, R7, R2, 0x1, 0x1f ;  /* 0x0c201f0002077f89 */ /* 0x000ea200000e0000 */
[----:B---3--:R-:W-:Y:S01]  /*c2e0*/  LOP3.LUT P2, RZ, R13, 0x7f, RZ, 0xc0, !PT ;  /* 0x0000007f0dff7812 */ /* 0x008fe2000784c0ff */
[----:B-1----:R-:W-:Y:S01]  /*c2f0*/  FADD.FTZ R8, R0, R5 ;  /* 0x0000000500087221 */ /* 0x002fe20000010000 */
[----:B------:R-:W-:Y:S02]  /*c300*/  IMAD.MOV.U32 R0, RZ, RZ, -0x800000 ;  /* 0xff800000ff007424 */ /* 0x000fe400078e00ff */
[----:B--2---:R-:W-:Y:S02]  /*c310*/  FADD.FTZ R9, R2, R7 ;  /* 0x0000000702097221 */ /* 0x004fe40000010000 */
[----:B------:R-:W-:Y:S01]  /*c320*/  FSETP.NE.FTZ.AND P0, PT, R8, RZ, PT ;  /* 0x000000ff0800720b */ /* 0x000fe20003f15000 */
[----:B------:R-:W-:Y:S02]  /*c330*/  IMAD.MOV.U32 R2, RZ, RZ, -0x800000 ;  /* 0xff800000ff027424 */ /* 0x000fe400078e00ff */
[----:B------:R-:W-:-:S10]  /*c340*/  FSETP.NE.FTZ.AND P1, PT, R9, RZ, PT ;  /* 0x000000ff0900720b */ /* 0x000fd40003f35000 */
[----:B------:R-:W1:Y:S01]  /*c350*/  @P0 MUFU.LG2 R5, R8 ;  /* 0x0000000800050308 */ /* 0x000e620000000c00 */
[C---:B------:R-:W-:Y:S02]  /*c360*/  @P0 FMUL.FTZ R6, R14.reuse, 0.69314718246459960938 ;  /* 0x3f3172180e060820 */ /* 0x040fe40000410000 */
[----:B------:R-:W-:-:S05]  /*c370*/  @P1 FMUL.FTZ R14, R14, 0.69314718246459960938 ;  /* 0x3f3172180e0e1820 */ /* 0x000fca0000410000 */
[----:B------:R-:W2:Y:S08]  /*c380*/  @P1 MUFU.LG2 R7, R9 ;  /* 0x0000000900071308 */ /* 0x000eb00000000c00 */
[----:B------:R3:W4:Y:S01]  /*c390*/  @P0 MUFU.RCP R4, R8 ;  /* 0x0000000800040308 */ /* 0x0007220000001000 */
[----:B-1----:R-:W-:-:S04]  /*c3a0*/  @P0 FMUL.FTZ R5, R5, 0.69314718246459960938 ;  /* 0x3f31721805050820 */ /* 0x002fc80000410000 */
[----:B------:R-:W-:Y:S01]  /*c3b0*/  @P0 FFMA.FTZ R2, R6, R3, R5 ;  /* 0x0000000306020223 */ /* 0x000fe20000010005 */
[----:B------:R-:W-:Y:S02]  /*c3c0*/  PLOP3.LUT P0, PT, PT, PT, PT, 0x8, 0x0 ;  /* 0x000000000000781c */ /* 0x000fe40003f0e170 */
[----:B------:R-:W1:Y:S01]  /*c3d0*/  @P1 MUFU.RCP R11, R9 ;  /* 0x00000009000b1308 */ /* 0x000e620000001000 */
[----:B---3--:R-:W-:Y:S02]  /*c3e0*/  @!P2 VIADD R8, R10, 0x2a860 ;  /* 0x0002a8600a08a836 */ /* 0x008fe40000000000 */
[----:B--2---:R-:W-:-:S03]  /*c3f0*/  @P1 FMUL.FTZ R7, R7, 0.69314718246459960938 ;  /* 0x3f31721807071820 */ /* 0x004fc60000410000 */
[----:B------:R-:W-:Y:S01]  /*c400*/  @!P2 PRMT R8, RZ, 0x654, R8 ;  /* 0x00000654ff08a816 */ /* 0x000fe20000000008 */
        /* <DEDUP_REMOVED lines=22> */
[----:B------:R-:W-:-:S04]  /*c570*/  USEL UR4, URZ, 0x1, UP0 ;  /* 0x000000013f047887 */ /* 0x000fc80008000000 */
[----:B------:R-:W-:Y:S01]  /*c580*/  ULOP3.LUT UR46, UR46, UR4, URZ, 0x3c, !UPT ;  /* 0x000000042e2e7292 */ /* 0x000fe2000f8e3c3f */
[----:B------:R-:W-:Y:S02]  /*c590*/  WARPGROUP.DEPBAR.LE gsb0, 0x0 ;  /* 0x00008000000079c5 */ /* 0x000fe40000010000 */
[----:B------:R-:W-:-:S06]  /*c5a0*/  WARPGROUP.ARRIVE ;  /* 0x00000000000079c5 */ /* 0x000fcc0000000000 */
[----:B------:R-:W-:Y:S03]  /*c5b0*/  HGMMA.64x128x16.F32 R24, R136, gdesc[UR4].tnspB, R24, gsb0 ;  /* 0x41e0000488187df0 */ /* 0x000fe60008000818 */
[----:B------:R-:W-:Y:S02]  /*c5c0*/  WARPGROUP.DEPBAR.LE gsb0, 0x0 ;  /* 0x00008000000079c5 */ /* 0x000fe40000010000 */
[-C--:B----4-:R-:W-:Y:S01]  /*c5d0*/  FMUL.FTZ R3, R28, R4.reuse ;  /* 0x000000041c037220 */ /* 0x090fe20000410000 */
        /* <DEDUP_REMOVED lines=33> */
[-C--:B--2---:R-:W-:Y:S01]  /*c7f0*/  FMUL.FTZ R8, R27, R11.reuse ;  /* 0x0000000b1b087220 */ /* 0x084fe20000410000 */
        /* <DEDUP_REMOVED lines=30> */
.L_x_876:
[----:B------:R-:W1:Y:S08]  /*c9e0*/  S2UR UR4, SR_CgaCtaId ;  /* 0x00000000000479c3 */ /* 0x000e700000008800 */
[----:B------:R-:W-:Y:S06]  /*c9f0*/  BAR.SYNC.DEFER_BLOCKING 0x5, 0x120 ;  /* 0x0144800000007b1d */ /* 0x000fec0000010000 */
[----:B------:R-:W-:-:S02]  /*ca00*/  UMOV UR37, 0x400 ;  /* 0x0000040000257882 */ /* 0x000fc40000000000 */
[----:B-1----:R-:W-:-:S09]  /*ca10*/  ULEA UR37, UR4, UR37, 0x18 ;  /* 0x0000002504257291 */ /* 0x002fd2000f8ec03f */
[----:B------:R-:W1:Y:S02]  /*ca20*/  LDS R4, [UR37+0x2a8d0] ;  /* 0x02a8d025ff047984 */ /* 0x000e640008000800 */
[----:B-1----:R-:W-:Y:S01]  /*ca30*/  R2UR UR4, R4 ;  /* 0x00000000040472ca */ /* 0x002fe200000e0000 */
[----:B------:R-:W-:Y:S06]  /*ca40*/  BAR.ARV 0x4, 0x120 ;  /* 0x0104800000007b1d */ /* 0x000fec0000002000 */
[----:B------:R-:W-:Y:S08]  /*ca50*/  @P0 BRA `(.L_x_947) ;  /* 0x0000000800500947 */ /* 0x000ff00003800000 */
[----:B------:R-:W-:Y:S01]  /*ca60*/  VIADD R31, R167, UR42 ;  /* 0x0000002aa71f7c36 */ /* 0x000fe20008000000 */
[C---:B------:R-:W-:Y:S01]  /*ca70*/  LOP3.LUT R5, R22.reuse, 0x380, RZ, 0xc0, !PT ;  /* 0x0000038016057812 */ /* 0x040fe200078ec0ff */
[----:B------:R-:W-:Y:S01]  /*ca80*/  BAR.SYNC.DEFER_BLOCKING 0x1, 0x100 ;  /* 0x0044000000007b1d */ /* 0x000fe20000010000 */
[C---:B------:R-:W-:Y:S01]  /*ca90*/  IADD3 R27, P2, R22.reuse, 0x20, RZ ;  /* 0x00000020161b7810 */ /* 0x040fe20007f5e0ff */
[----:B------:R-:W-:Y:S01]  /*caa0*/  VIADD R4, R31, 0x8 ;  /* 0x000000081f047836 */ /* 0x000fe20000000000 */
[C---:B------:R-:W-:Y:S01]  /*cab0*/  IADD3 R11, P6, R22.reuse, 0x40, RZ ;  /* 0x00000040160b7810 */ /* 0x040fe20007fde0ff */
[----:B------:R-:W-:Y:S01]  /*cac0*/  USHF.R.S32.HI UR5, URZ, 0x1f, UR43 ;  /* 0x0000001f3f057899 */ /* 0x000fe2000801142b */
[----:B------:R-:W-:Y:S01]  /*cad0*/  IADD3 R15, P4, R22, 0x4000, RZ ;  /* 0x00004000160f7810 */ /* 0x000fe20007f9e0ff */
[----:B------:R-:W-:Y:S01]  /*cae0*/  ULDC UR10, c[0x0][0xa88] ;  /* 0x0002a200000a7ab9 */ /* 0x000fe20000000800 */
[----:B------:R-:W-:Y:S01]  /*caf0*/  LOP3.LUT P0, RZ, R166, 0x3, RZ, 0xc0, !PT ;  /* 0x00000003a6ff7812 */ /* 0x000fe2000780c0ff */
[----:B------:R-:W1:Y:S01]  /*cb00*/  LDC.64 R72, c[0x0][0xb78] ;  /* 0x0002de00ff487b82 */ /* 0x000e620000000a00 */
[----:B------:R-:W-:Y:S01]  /*cb10*/  SHF.R.U64 R5, R5, 0x3, RZ ;  /* 0x0000000305057819 */ /* 0x000fe200000012ff */
[----:B------:R-:W-:Y:S01]  /*cb20*/  ULDC.64 UR8, c[0x0][0xb70] ;  /* 0x0002dc0000087ab9 */ /* 0x000fe20000000a00 */
[----:B------:R-:W-:Y:S01]  /*cb30*/  LOP3.LUT R26, R27, 0x380, RZ, 0xc0, !PT ;  /* 0x000003801b1a7812 */ /* 0x000fe200078ec0ff */
[----:B------:R-:W-:Y:S01]  /*cb40*/  UIMAD UR5, UR5, UR8, URZ ;  /* 0x00000008050572a4 */ /* 0x000fe2000f8e023f */
[----:B------:R-:W-:Y:S01]  /*cb50*/  LOP3.LUT R24, R11, 0x380, RZ, 0xc0, !PT ;  /* 0x000003800b187812 */ /* 0x000fe200078ec0ff */
[----:B------:R-:W-:Y:S01]  /*cb60*/  UIMAD.WIDE.U32 UR6, UR43, UR8, URZ ;  /* 0x000000082b0672a5 */ /* 0x000fe2000f8e003f */
[----:B------:R-:W-:Y:S01]  /*cb70*/  LOP3.LUT R14, R15, 0x380, RZ, 0xc0, !PT ;  /* 0x000003800f0e7812 */ /* 0x000fe200078ec0ff */
[----:B------:R-:W-:Y:S01]  /*cb80*/  UIMAD UR5, UR43, UR9, UR5 ;  /* 0x000000092b0572a4 */ /* 0x000fe2000f8e0205 */
[----:B------:R-:W-:Y:S01]  /*cb90*/  ISETP.GE.OR P1, PT, R4, UR10, P0 ;  /* 0x0000000a04007c0c */ /* 0x000fe20008726670 */
[----:B------:R-:W-:Y:S01]  /*cba0*/  USHF.R.S32.HI UR8, URZ, 0x1f, UR44 ;  /* 0x0000001f3f087899 */ /* 0x000fe2000801142c */
[----:B------:R-:W-:Y:S01]  /*cbb0*/  IADD3 R21, P5, R22, 0x60, RZ ;  /* 0x0000006016157810 */ /* 0x000fe20007fbe0ff */
[----:B------:R-:W-:Y:S01]  /*cbc0*/  UIADD3 UR5, UR7, UR5, URZ ;  /* 0x0000000507057290 */ /* 0x000fe2000fffe03f */
[----:B------:R-:W-:Y:S01]  /*cbd0*/  LOP3.LUT R4, R5, R22, RZ, 0x3c, !PT ;  /* 0x0000001605047212 */ /* 0x000fe200078e3cff */
[----:B------:R-:W-:Y:S01]  /*cbe0*/  IMAD.MOV.U32 R5, RZ, RZ, R23 ;  /* 0x000000ffff057224 */ /* 0x000fe200078e0017 */
[----:B------:R-:W-:-:S02]  /*cbf0*/  SHF.R.U64 R26, R26, 0x3, RZ ;  /* 0x000000031a1a7819 */ /* 0x000fc400000012ff */
[----:B------:R-:W-:Y:S02]  /*cc00*/  SHF.R.U64 R24, R24, 0x3, RZ ;  /* 0x0000000318187819 */ /* 0x000fe400000012ff */
[----:B------:R-:W-:Y:S02]  /*cc10*/  SHF.R.U64 R14, R14, 0x3, RZ ;  /* 0x000000030e0e7819 */ /* 0x000fe400000012ff */
[----:B------:R-:W-:Y:S02]  /*cc20*/  LOP3.LUT R20, R21, 0x380, RZ, 0xc0, !PT ;  /* 0x0000038015147812 */ /* 0x000fe400078ec0ff */
[----:B------:R-:W-:Y:S01]  /*cc30*/  LOP3.LUT R26, R26, R27, RZ, 0x3c, !PT ;  /* 0x0000001b1a1a7212 */ /* 0x000fe200078e3cff */
[----:B------:R-:W-:Y:S01]  /*cc40*/  IMAD.X R27, RZ, RZ, R23, P2 ;  /* 0x000000ffff1b7224 */ /* 0x000fe200010e0617 */
[----:B------:R-:W-:Y:S02]  /*cc50*/  LOP3.LUT R24, R24, R11, RZ, 0x3c, !PT ;  /* 0x0000000b18187212 */ /* 0x000fe400078e3cff */
[----:B------:R-:W-:-:S02]  /*cc60*/  LOP3.LUT R14, R14, R15, RZ, 0x3c, !PT ;  /* 0x0000000f0e0e7212 */ /* 0x000fc400078e3cff */
[----:B------:R-:W-:Y:S02]  /*cc70*/  MOV R11, R4 ;  /* 0x00000004000b7202 */ /* 0x000fe40000000f00 */
[----:B------:R-:W-:Y:S02]  /*cc80*/  IADD3 R15, P2, R22, 0x4040, RZ ;  /* 0x00004040160f7810 */ /* 0x000fe40007f5e0ff */
[----:B------:R-:W-:Y:S02]  /*cc90*/  SHF.R.U64 R20, R20, 0x3, RZ ;  /* 0x0000000314147819 */ /* 0x000fe400000012ff */
[----:B------:R-:W-:Y:S01]  /*cca0*/  F2FP.F16.F32.PACK_AB R4, R25, R10 ;  /* 0x0000000a1904723e */ /* 0x000fe200000000ff */
[----:B------:R-:W-:Y:S01]  /*ccb0*/  IMAD.X R25, RZ, RZ, R23, P6 ;  /* 0x000000ffff197224 */ /* 0x000fe200030e0617 */
[----:B------:R-:W-:Y:S02]  /*ccc0*/  IADD3 R17, P6, R22, 0x4060, RZ ;  /* 0x0000406016117810 */ /* 0x000fe40007fde0ff */
[----:B------:R-:W-:-:S02]  /*ccd0*/  LOP3.LUT R10, R15, 0x380, RZ, 0xc0, !PT ;  /* 0x000003800f0a7812 */ /* 0x000fc400078ec0ff */
[----:B------:R-:W-:Y:S01]  /*cce0*/  LOP3.LUT R20, R20, R21, RZ, 0x3c, !PT ;  /* 0x0000001514147212 */ /* 0x000fe200078e3cff */
[--C-:B------:R-:W-:Y:S01]  /*ccf0*/  IMAD.X R21, RZ, RZ, R23.reuse, P5 ;  /* 0x000000ffff157224 */ /* 0x100fe200028e0617 */
[----:B------:R-:W-:Y:S02]  /*cd00*/  IADD3 R13, P3, R22, 0x4020, RZ ;  /* 0x00004020160d7810 */ /* 0x000fe40007f7e0ff */
[----:B------:R-:W-:Y:S01]  /*cd10*/  F2FP.F16.F32.PACK_AB R5, R8, R9 ;  /* 0x000000090805723e */ /* 0x000fe200000000ff */
[----:B------:R-:W-:Y:S01]  /*cd20*/  IMAD.X R9, RZ, RZ, R23, P6 ;  /* 0x000000ffff097224 */ /* 0x000fe200030e0617 */
[----:B------:R-:W-:Y:S02]  /*cd30*/  F2FP.F16.F32.PACK_AB R6, R6, R3 ;  /* 0x000000030606723e */ /* 0x000fe400000000ff */
[----:B------:R-:W-:Y:S02]  /*cd40*/  F2FP.F16.F32.PACK_AB R7, R7, R30 ;  /* 0x0000001e0707723e */ /* 0x000fe400000000ff */
[----:B------:R-:W-:-:S02]  /*cd50*/  LOP3.LUT R8, R17, 0x380, RZ, 0xc0, !PT ;  /* 0x0000038011087812 */ /* 0x000fc400078ec0ff */
[----:B------:R-:W-:Y:S01]  /*cd60*/  SHF.R.U64 R10, R10, 0x3, RZ ;  /* 0x000000030a0a7819 */ /* 0x000fe200000012ff */
[----:B------:R2:W-:Y:S01]  /*cd70*/  STSM.16.M88.4 [R11], R4 ;  /* 0x000000040b007844 */ /* 0x0005e20000000200 */
[----:B------:R-:W-:Y:S02]  /*cd80*/  LOP3.LUT R12, R13, 0x380, RZ, 0xc0, !PT ;  /* 0x000003800d0c7812 */ /* 0x000fe400078ec0ff */
[----:B------:R-:W-:Y:S02]  /*cd90*/  MOV R27, R26 ;  /* 0x0000001a001b7202 */ /* 0x000fe40000000f00 */
[----:B------:R-:W-:Y:S02]  /*cda0*/  MOV R26, R24 ;  /* 0x00000018001a7202 */ /* 0x000fe40000000f00 */
[----:B------:R-:W-:Y:S02]  /*cdb0*/  SHF.R.U64 R8, R8, 0x3, RZ ;  /* 0x0000000308087819 */ /* 0x000fe400000012ff */
[----:B------:R-:W-:Y:S01]  /*cdc0*/  MOV R25, R20 ;  /* 0x0000001400197202 */ /* 0x000fe20000000f00 */
[----:B------:R-:W-:Y:S01]  /*cdd0*/  IMAD.U32 R21, RZ, RZ, UR7 ;  /* 0x00000007ff157e24 */ /* 0x000fe2000f8e00ff */
[----:B------:R-:W-:Y:S01]  /*cde0*/  LOP3.LUT R10, R10, R15, RZ, 0x3c, !PT ;  /* 0x0000000f0a0a7212 */ /* 0x000fe200078e3cff */
[----:B------:R-:W-:Y:S01]  /*cdf0*/  IMAD.U32 R20, RZ, RZ, UR6 ;  /* 0x00000006ff147e24 */ /* 0x000fe2000f8e00ff */
[----:B------:R-:W-:Y:S01]  /*ce00*/  SHF.R.U64 R12, R12, 0x3, RZ ;  /* 0x000000030c0c7819 */ /* 0x000fe200000012ff */
[----:B------:R-:W-:Y:S01]  /*ce10*/  IMAD.U32 R21, RZ, RZ, UR5 ;  /* 0x00000005ff157e24 */ /* 0x000fe2000f8e00ff */
[----:B------:R-:W-:Y:S01]  /*ce20*/  LOP3.LUT R8, R8, R17, RZ, 0x3c, !PT ;  /* 0x0000001108087212 */ /* 0x000fe200078e3cff */
[----:B--2---:R-:W-:Y:S01]  /*ce30*/  IMAD.X R11, RZ, RZ, R23, P2 ;  /* 0x000000ffff0b7224 */ /* 0x004fe200010e0617 */
[----:B------:R-:W-:Y:S01]  /*ce40*/  F2FP.F16.F32.PACK_AB R4, R33, R32 ;  /* 0x000000202104723e */ /* 0x000fe200000000ff */
[C---:B-1----:R-:W-:Y:S01]  /*ce50*/  IMAD.WIDE.U32 R20, R72.reuse, UR44, R20 ;  /* 0x0000002c48147c25 */ /* 0x042fe2000f8e0014 */
[----:B------:R-:W-:Y:S01]  /*ce60*/  F2FP.F16.F32.PACK_AB R5, R35, R34 ;  /* 0x000000222305723e */ /* 0x000fe200000000ff */
[----:B------:R-:W-:Y:S01]  /*ce70*/  ULDC.64 UR6, c[0x0][0xb40] ;  /* 0x0002d00000067ab9 */ /* 0x000fe20000000a00 */
[----:B------:R-:W-:Y:S01]  /*ce80*/  MOV R17, R10 ;  /* 0x0000000a00117202 */ /* 0x000fe20000000f00 */
[----:B------:R-:W-:Y:S01]  /*ce90*/  IMAD R10, R72, UR8, RZ ;  /* 0x00000008480a7c24 */ /* 0x000fe2000f8e02ff */
[----:B------:R-:W-:Y:S01]  /*cea0*/  F2FP.F16.F32.PACK_AB R6, R37, R36 ;  /* 0x000000242506723e */ /* 0x000fe200000000ff */
[--C-:B------:R-:W-:Y:S01]  /*ceb0*/  IMAD.X R15, RZ, RZ, R23.reuse, P4 ;  /* 0x000000ffff0f7224 */ /* 0x100fe200020e0617 */
[----:B------:R-:W-:Y:S01]  /*cec0*/  F2FP.F16.F32.PACK_AB R7, R39, R38 ;  /* 0x000000262707723e */ /* 0x000fe200000000ff */
[----:B------:R-:W-:Y:S01]  /*ced0*/  IMAD R30, R73, UR44, R10 ;  /* 0x0000002c491e7c24 */ /* 0x000fe2000f8e020a */
[----:B------:R-:W-:Y:S01]  /*cee0*/  LOP3.LUT R12, R12, R13, RZ, 0x3c, !PT ;  /* 0x0000000d0c0c7212 */ /* 0x000fe200078e3cff */
[----:B------:R-:W-:Y:S01]  /*cef0*/  IMAD.X R13, RZ, RZ, R23, P3 ;  /* 0x000000ffff0d7224 */ /* 0x000fe200018e0617 */
[----:B------:R-:W-:Y:S01]  /*cf00*/  MOV R3, R8 ;  /* 0x0000000800037202 */ /* 0x000fe20000000f00 */
[----:B------:R1:W-:Y:S01]  /*cf10*/  STSM.16.M88.4 [R27], R4 ;  /* 0x000000041b007844 */ /* 0x0003e20000000200 */
[----:B------:R-:W-:-:S02]  /*cf20*/  IADD3 R20, P2, R31, R20, RZ ;  /* 0x000000141f147210 */ /* 0x000fc40007f5e0ff */
[----:B------:R-:W-:Y:S02]  /*cf30*/  MOV R24, R14 ;  /* 0x0000000e00187202 */ /* 0x000fe40000000f00 */
[----:B------:R-:W-:Y:S02]  /*cf40*/  MOV R19, R12 ;  /* 0x0000000c00137202 */ /* 0x000fe40000000f00 */
[----:B------:R-:W-:Y:S02]  /*cf50*/  F2FP.F16.F32.PACK_AB R8, R41, R40 ;  /* 0x000000282908723e */ /* 0x000fe400000000ff */
[----:B------:R-:W-:Y:S02]  /*cf60*/  F2FP.F16.F32.PACK_AB R9, R43, R42 ;  /* 0x0000002a2b09723e */ /* 0x000fe400000000ff */
[----:B------:R-:W-:Y:S02]  /*cf70*/  F2FP.F16.F32.PACK_AB R10, R45, R44 ;  /* 0x0000002c2d0a723e */ /* 0x000fe400000000ff */
[----:B------:R-:W-:-:S02]  /*cf80*/  F2FP.F16.F32.PACK_AB R11, R47, R46 ;  /* 0x0000002e2f0b723e */ /* 0x000fc400000000ff */
[----:B------:R-:W-:Y:S02]  /*cf90*/  F2FP.F16.F32.PACK_AB R12, R49, R48 ;  /* 0x00000030310c723e */ /* 0x000fe400000000ff */
[----:B-1----:R-:W-:Y:S01]  /*cfa0*/  SHF.R.S32.HI R27, RZ, 0x1f, R31 ;  /* 0x0000001fff1b7819 */ /* 0x002fe2000001141f */
[----:B------:R-:W-:Y:S01]  /*cfb0*/  STSM.16.M88.4 [R26], R8 ;  /* 0x000000081a007844 */ /* 0x000fe20000000200 */
[----:B------:R-:W-:Y:S02]  /*cfc0*/  F2FP.F16.F32.PACK_AB R13, R51, R50 ;  /* 0x00000032330d723e */ /* 0x000fe400000000ff */
[----:B------:R-:W-:Y:S02]  /*cfd0*/  F2FP.F16.F32.PACK_AB R14, R53, R52 ;  /* 0x00000034350e723e */ /* 0x000fe400000000ff */
[----:B------:R-:W-:Y:S02]  /*cfe0*/  F2FP.F16.F32.PACK_AB R15, R55, R54 ;  /* 0x00000036370f723e */ /* 0x000fe400000000ff */
[----:B------:R-:W-:-:S02]  /*cff0*/  F2FP.F16.F32.PACK_AB R64, R65, R64 ;  /* 0x000000404140723e */ /* 0x000fc400000000ff */
[----:B------:R-:W-:Y:S01]  /*d000*/  F2FP.F16.F32.PACK_AB R4, R57, R56 ;  /* 0x000000383904723e */ /* 0x000fe200000000ff */
[----:B------:R-:W-:Y:S01]  /*d010*/  STSM.16.M88.4 [R25], R12 ;  /* 0x0000000c19007844 */ /* 0x000fe20000000200 */
[----:B------:R-:W-:Y:S02]  /*d020*/  F2FP.F16.F32.PACK_AB R5, R59, R58 ;  /* 0x0000003a3b05723e */ /* 0x000fe400000000ff */
[----:B------:R-:W-:Y:S02]  /*d030*/  F2FP.F16.F32.PACK_AB R6, R61, R60 ;  /* 0x0000003c3d06723e */ /* 0x000fe400000000ff */
[----:B------:R-:W-:Y:S02]  /*d040*/  F2FP.F16.F32.PACK_AB R7, R63, R62 ;  /* 0x0000003e3f07723e */ /* 0x000fe400000000ff */
[----:B------:R-:W-:Y:S02]  /*d050*/  F2FP.F16.F32.PACK_AB R65, R67, R66 ;  /* 0x000000424341723e */ /* 0x000fe400000000ff */
[----:B------:R-:W-:Y:S01]  /*d060*/  ISETP.GE.OR P0, PT, R31, UR10, P0 ;  /* 0x0000000a1f007c0c */ /* 0x000fe20008706670 */
[----:B------:R1:W-:Y:S01]  /*d070*/  STSM.16.M88.4 [R24], R4 ;  /* 0x0000000418007844 */ /* 0x0003e20000000200 */
[----:B------:R-:W-:-:S02]  /*d080*/  IADD3.X R27, R27, R21, R30, P2, !PT ;  /* 0x000000151b1b7210 */ /* 0x000fc400017fe41e */
[----:B------:R-:W-:Y:S01]  /*d090*/  F2FP.F16.F32.PACK_AB R66, R69, R68 ;  /* 0x000000444542723e */ /* 0x000fe200000000ff */
[----:B------:R-:W2:Y:S01]  /*d0a0*/  SHFL.IDX PT, R6, R169, RZ, 0x1f ;  /* 0x00001fffa9067589 */ /* 0x000ea200000e0000 */
[----:B------:R-:W-:Y:S02]  /*d0b0*/  F2FP.F16.F32.PACK_AB R67, R71, R70 ;  /* 0x000000464743723e */ /* 0x000fe400000000ff */
[----:B------:R-:W-:Y:S02]  /*d0c0*/  F2FP.F16.F32.PACK_AB R28, R28, R29 ;  /* 0x0000001d1c1c723e */ /* 0x000fe400000000ff */
[----:B------:R-:W-:Y:S01]  /*d0d0*/  F2FP.F16.F32.PACK_AB R80, R81, R80 ;  /* 0x000000505150723e */ /* 0x000fe200000000ff */
[----:B------:R3:W-:Y:S01]  /*d0e0*/  STSM.16.M88.4 [R19], R64 ;  /* 0x0000004013007844 */ /* 0x0007e20000000200 */
[----:B------:R-:W-:Y:S02]  /*d0f0*/  F2FP.F16.F32.PACK_AB R29, R75, R74 ;  /* 0x0000004a4b1d723e */ /* 0x000fe400000000ff */
[----:B------:R-:W-:-:S02]  /*d100*/  F2FP.F16.F32.PACK_AB R30, R77, R76 ;  /* 0x0000004c4d1e723e */ /* 0x000fc400000000ff */
[----:B------:R-:W-:Y:S02]  /*d110*/  F2FP.F16.F32.PACK_AB R31, R79, R78 ;  /* 0x0000004e4f1f723e */ /* 0x000fe400000000ff */
[----:B------:R-:W-:Y:S02]  /*d120*/  F2FP.F16.F32.PACK_AB R81, R83, R82 ;  /* 0x000000525351723e */ /* 0x000fe400000000ff */
[----:B------:R-:W-:Y:S01]  /*d130*/  F2FP.F16.F32.PACK_AB R82, R85, R84 ;  /* 0x000000545552723e */ /* 0x000fe200000000ff */
[----:B------:R3:W-:Y:S01]  /*d140*/  STSM.16.M88.4 [R17], R28 ;  /* 0x0000001c11007844 */ /* 0x0007e20000000200 */
[----:B------:R-:W-:Y:S02]  /*d150*/  F2FP.F16.F32.PACK_AB R83, R87, R86 ;  /* 0x000000565753723e */ /* 0x000fe400000000ff */
[----:B-1----:R-:W-:-:S03]  /*d160*/  LEA R4, P2, R20, UR6, 0x2 ;  /* 0x0000000614047c11 */ /* 0x002fc6000f8410ff */
[----:B------:R3:W-:Y:S01]  /*d170*/  STSM.16.M88.4 [R3], R80 ;  /* 0x0000005003007844 */ /* 0x0007e20000000200 */
[----:B------:R-:W-:Y:S01]  /*d180*/  LEA.HI.X R5, R20, UR7, R27, 0x2, P2 ;  /* 0x0000000714057c11 */ /* 0x000fe200090f141b */
[----:B------:R-:W-:Y:S01]  /*d190*/  @!PT LDS RZ, [RZ] ;  /* 0x00000000fffff984 */ /* 0x000fe20000000800 */
[----:B------:R-:W-:Y:S01]  /*d1a0*/  @!PT LDS RZ, [RZ] ;  /* 0x00000000fffff984 */ /* 0x000fe20000000800 */
[----:B------:R-:W-:Y:S01]  /*d1b0*/  @!PT LDS RZ, [RZ] ;  /* 0x00000000fffff984 */ /* 0x000fe20000000800 */
[----:B------:R1:W-:Y:S06]  /*d1c0*/  MEMBAR.ALL.CTA ;  /* 0x0000000000007992 */ /* 0x0003ec0000008000 */
[----:B-1----:R-:W1:Y:S02]  /*d1d0*/  FENCE.VIEW.ASYNC.S ;  /* 0x00000000000073c6 */ /* 0x002e640000000000 */
[----:B-1----:R-:W-:Y:S06]  /*d1e0*/  BAR.ARV 0x1, 0x120 ;  /* 0x0044800000007b1d */ /* 0x002fec0000002000 */
[----:B------:R3:W-:Y:S04]  /*d1f0*/  @!P1 STG.E desc[UR60][R4.64+0x20], R0 ;  /* 0x0000200004009986 */ /* 0x0007e8000c10193c */
[----:B------:R3:W-:Y:S01]  /*d200*/  @!P0 STG.E desc[UR60][R4.64], R2 ;  /* 0x0000000204008986 */ /* 0x0007e2000c10193c */
[----:B--2---:R-:W-:-:S13]  /*d210*/  ISETP.NE.AND P0, PT, R6, 0x7, PT ;  /* 0x000000070600780c */ /* 0x004fda0003f05270 */
[----:B---3--:R-:W-:Y:S05]  /*d220*/  @P0 BRA `(.L_x_948) ;  /* 0x0000000800740947 */ /* 0x008fea0003800000 */
[----:B------:R-:W-:Y:S01]  /*d230*/  BAR.SYNC.DEFER_BLOCKING 0x1, 0x120 ;  /* 0x0044800000007b1d */ /* 0x000fe20000010000 */
[----:B------:R-:W-:-:S05]  /*d240*/  ELECT P0, URZ, PT ;  /* 0x00000000003f782f */ /* 0x000fca0003800000 */
[----:B------:R-:W-:Y:S08]  /*d250*/  BSSY B0, `(.L_x_949) ;  /* 0x0000013000007945 */ /* 0x000ff00003800000 */
[----:B------:R-:W-:Y:S05]  /*d260*/  @!P0 BRA `(.L_x_950) ;  /* 0x0000000000448947 */ /* 0x000fea0003800000 */
[----:B------:R-:W-:Y:S01]  /*d270*/  ULDC.64 UR8, c[0x0][0x198] ;  /* 0x0000660000087ab9 */ /* 0x000fe20000000a00 */
[----:B------:R-:W-:Y:S02]  /*d280*/  UIADD3 UR5, UR37, 0x4000, URZ ;  /* 0x0000400025057890 */ /* 0x000fe4000fffe03f */
[----:B------:R-:W-:Y:S01]  /*d290*/  UIADD3 UR6, UP0, UR8, 0x9f0, URZ ;  /* 0x000009f008067890 */ /* 0x000fe2000ff1e03f */
[----:B------:R-:W-:Y:S01]  /*d2a0*/  UMOV UR41, URZ ;  /* 0x0000003f00297c82 */ /* 0x000fe20008000000 */
[----:B------:R-:W-:Y:S02]  /*d2b0*/  UMOV UR45, URZ ;  /* 0x0000003f002d7c82 */ /* 0x000fe40008000000 */
[----:B------:R-:W-:Y:S01]  /*d2c0*/  UIADD3.X UR7, URZ, UR9, URZ, UP0, !UPT ;  /* 0x000000093f077290 */ /* 0x000fe200087fe43f */
[----:B------:R-:W-:Y:S01]  /*d2d0*/  UMOV UR40, UR37 ;  /* 0x0000002500287c82 */ /* 0x000fe20008000000 */
[----:B------:R-:W-:-:S07]  /*d2e0*/  UMOV UR8, 0x40 ;  /* 0x0000004000087882 */ /* 0x000fce0000000000 */
[----:B------:R1:W-:Y:S02]  /*d2f0*/  UTMASTG.5D [UR40], [UR6] ;  /* 0x00000028060073b5 */ /* 0x0003e40008020000 */
[----:B-1----:R-:W-:Y:S01]  /*d300*/  UMOV UR40, UR5 ;  /* 0x0000000500287c82 */ /* 0x002fe20008000000 */
[----:B------:R-:W-:Y:S01]  /*d310*/  UMOV UR41, UR8 ;  /* 0x0000000800297c82 */ /* 0x000fe20008000000 */
[----:B------:R-:W-:Y:S01]  /*d320*/  UIADD3 UR5, UR37, 0x2a820, URZ ;  /* 0x0002a82025057890 */ /* 0x000fe2000fffe03f */
[----:B------:R1:W-:Y:S03]  /*d330*/  UTMASTG.5D [UR40], [UR6] ;  /* 0x00000028060073b5 */ /* 0x0003e60008020000 */
[----:B------:R-:W-:Y:S01]  /*d340*/  UPRMT UR5, URZ, 0x654, UR5 ;  /* 0x000006543f057896 */ /* 0x000fe20008000005 */
[----:B------:R0:W-:Y:S01]  /*d350*/  UTMACMDFLUSH ;  /* 0x00000000000079b7 */ /* 0x0001e20000000000 */
[----:B------:R-:W-:-:S07]  /*d360*/  DEPBAR.LE SB0, 0x0 ;  /* 0x000080000000791a */ /* 0x000fce0000000000 */
[----:B-1----:R-:W-:Y:S03]  /*d370*/  SYNCS.ARRIVE.TRANS64.RED.A1T0 RZ, [UR5], RZ ;  /* 0x000000ffffff79a7 */ /* 0x002fe60008100405 */
.L_x_950:
[----:B------:R-:W-:Y:S05]  /*d380*/  BSYNC B0 ;  /* 0x0000000000007941 */ /* 0x000fea0003800000 */
.L_x_949:
[----:B------:R-:W-:Y:S05]  /*d390*/  BRA `(.L_x_948) ;  /* 0x0000000800187947 */ /* 0x000fea0003800000 */
.L_x_947:
[----:B------:R-:W1:Y:S01]  /*d3a0*/  LDC R12, c[0x0][0xdac] ;  /* 0x00036b00ff0c7b82 */ /* 0x000e620000000800 */
[----:B------:R-:W-:Y:S01]  /*d3b0*/  ISETP.GT.AND P0, PT, R171, 0x7f, PT ;  /* 0x0000007fab00780c */ /* 0x000fe20003f04270 */
[----:B------:R-:W-:Y:S01]  /*d3c0*/  USHF.R.S32.HI UR6, URZ, 0x1f, UR43 ;  /* 0x0000001f3f067899 */ /* 0x000fe2000801142b */
[----:B------:R-:W-:Y:S01]  /*d3d0*/  BSSY B0, `(.L_x_951) ;  /* 0x000001b000007945 */ /* 0x000fe20003800000 */
[----:B------:R-:W-:Y:S01]  /*d3e0*/  USHF.R.S32.HI UR7, URZ, 0x1f, UR44 ;  /* 0x0000001f3f077899 */ /* 0x000fe2000801142c */
[----:B------:R-:W-:-:S03]  /*d3f0*/  SHF.R.S32.HI R161, RZ, 0x1f, R160 ;  /* 0x0000001fffa17819 */ /* 0x000fc600000114a0 */
[----:B------:R-:W2:Y:S08]  /*d400*/  LDC.64 R6, c[0x0][0xae0] ;  /* 0x0002b800ff067b82 */ /* 0x000eb00000000a00 */
[----:B------:R-:W3:Y:S01]  /*d410*/  LDC.64 R8, c[0x0][0xae8] ;  /* 0x0002ba00ff087b82 */ /* 0x000ee20000000a00 */
[----:B------:R-:W-:Y:S05]  /*d420*/  @P0 BRA `(.L_x_952) ;  /* 0x0000000000540947 */ /* 0x000fea0003800000 */
[----:B------:R-:W4:Y:S01]  /*d430*/  S2R R0, SR_TID.X ;  /* 0x0000000000007919 */ /* 0x000f220000002100 */
[----:B------:R-:W-:Y:S01]  /*d440*/  ULDC UR5, c[0x0][0xa88] ;  /* 0x0002a20000057ab9 */ /* 0x000fe20000000800 */
[----:B----4-:R-:W-:-:S04]  /*d450*/  IADD3 R2, R165, -0x80, R0 ;  /* 0xffffff80a5027810 */ /* 0x010fc80007ffe000 */
[----:B------:R-:W-:-:S13]  /*d460*/  ISETP.GE.AND P0, PT, R2, UR5, PT ;  /* 0x0000000502007c0c */ /* 0x000fda000bf06270 */
[----:B------:R-:W-:Y:S05]  /*d470*/  @P0 BRA `(.L_x_952) ;  /* 0x0000000000400947 */ /* 0x000fea0003800000 */
[----:B------:R-:W4:Y:S01]  /*d480*/  LDC.64 R4, c[0x0][0xb70] ;  /* 0x0002dc00ff047b82 */ /* 0x000f220000000a00 */
[----:B------:R-:W-:Y:S01]  /*d490*/  SHF.R.S32.HI R3, RZ, 0x1f, R2 ;  /* 0x0000001fff037819 */ /* 0x000fe20000011402 */
[----:B------:R-:W-:-:S06]  /*d4a0*/  ULDC.64 UR8, c[0x0][0xb40] ;  /* 0x0002d00000087ab9 */ /* 0x000fcc0000000a00 */
[----:B------:R-:W5:Y:S01]  /*d4b0*/  LDC.64 R10, c[0x0][0xb78] ;  /* 0x0002de00ff0a7b82 */ /* 0x000f620000000a00 */
[C---:B----4-:R-:W-:Y:S02]  /*d4c0*/  IMAD R0, R4.reuse, UR6, RZ ;  /* 0x0000000604007c24 */ /* 0x050fe4000f8e02ff */
[----:B------:R-:W-:-:S04]  /*d4d0*/  IMAD.WIDE.U32 R2, R4, UR43, R2 ;  /* 0x0000002b04027c25 */ /* 0x000fc8000f8e0002 */
[----:B------:R-:W-:Y:S02]  /*d4e0*/  IMAD R5, R5, UR43, R0 ;  /* 0x0000002b05057c24 */ /* 0x000fe4000f8e0200 */
[C---:B-----5:R-:W-:Y:S02]  /*d4f0*/  IMAD R0, R10.reuse, UR7, RZ ;  /* 0x000000070a007c24 */ /* 0x060fe4000f8e02ff */
[----:B------:R-:W-:Y:S02]  /*d500*/  IMAD.IADD R3, R3, 0x1, R5 ;  /* 0x0000000103037824 */ /* 0x000fe400078e0205 */
[----:B------:R-:W-:Y:S02]  /*d510*/  IMAD R5, R11, UR44, R0 ;  /* 0x0000002c0b057c24 */ /* 0x000fe4000f8e0200 */
[----:B------:R-:W-:-:S04]  /*d520*/  IMAD.WIDE.U32 R2, R10, UR44, R2 ;  /* 0x0000002c0a027c25 */ /* 0x000fc8000f8e0002 */
[----:B------:R-:W-:Y:S01]  /*d530*/  IMAD.IADD R3, R3, 0x1, R5 ;  /* 0x0000000103037824 */ /* 0x000fe200078e0205 */
[----:B------:R-:W-:-:S04]  /*d540*/  LEA R4, P0, R2, UR8, 0x2 ;  /* 0x0000000802047c11 */ /* 0x000fc8000f8010ff */
[----:B------:R-:W-:Y:S01]  /*d550*/  LEA.HI.X R5, R2, UR9, R3, 0x2, P0 ;  /* 0x0000000902057c11 */ /* 0x000fe200080f1403 */
[----:B------:R-:W-:-:S05]  /*d560*/  IMAD.MOV.U32 R3, RZ, RZ, -0x800000 ;  /* 0xff800000ff037424 */ /* 0x000fca00078e00ff */
[----:B------:R4:W-:Y:S03]  /*d570*/  STG.E desc[UR60][R4.64], R3 ;  /* 0x0000000304007986 */ /* 0x0009e6000c10193c */
.L_x_952:
[----:B------:R-:W-:Y:S05]  /*d580*/  BSYNC B0 ;  /* 0x0000000000007941 */ /* 0x000fea0003800000 */
.L_x_951:
[----:B------:R-:W-:Y:S01]  /*d590*/  ULDC UR5, c[0x0][0xa88] ;  /* 0x0002a20000057ab9 */ /* 0x000fe20000000800 */
[C---:B--2---:R-:W-:Y:S01]  /*d5a0*/  IMAD R0, R6.reuse, UR6, RZ ;  /* 0x0000000606007c24 */ /* 0x044fe2000f8e02ff */
[----:B------:R-:W-:Y:S01]  /*d5b0*/  UIADD3 UR42, -UR42, UR5, URZ ;  /* 0x000000052a2a7290 */ /* 0x000fe2000fffe13f */
[----:B----4-:R-:W-:Y:S01]  /*d5c0*/  IMAD.WIDE.U32 R2, R6, UR43, R160 ;  /* 0x0000002b06027c25 */ /* 0x010fe2000f8e00a0 */
[----:B------:R-:W-:Y:S01]  /*d5d0*/  ULOP3.LUT UR45, URZ, UR45, URZ, 0x33, !UPT ;  /* 0x0000002d3f2d7292 */ /* 0x000fe2000f8e333f */
[----:B------:R-:W-:Y:S01]  /*d5e0*/  SHF.R.S32.HI R163, RZ, 0x1f, R162 ;  /* 0x0000001fffa37819 */ /* 0x000fe200000114a2 */
[----:B------:R-:W-:Y:S01]  /*d5f0*/  BSSY B0, `(.L_x_953) ;  /* 0x0000021000007945 */ /* 0x000fe20003800000 */
[----:B------:R-:W-:Y:S01]  /*d600*/  IMAD R5, R7, UR43, R0 ;  /* 0x0000002b07057c24 */ /* 0x000fe2000f8e0200 */
[C---:B------:R-:W-:Y:S01]  /*d610*/  ISETP.GE.AND P2, PT, R162.reuse, UR42, PT ;  /* 0x0000002aa2007c0c */ /* 0x040fe2000bf46270 */
[C---:B------:R-:W-:Y:S02]  /*d620*/  VIADD R0, R162.reuse, 0x40 ;  /* 0x00000040a2007836 */ /* 0x040fe40000000000 */
[----:B------:R-:W-:-:S02]  /*d630*/  VIADD R4, R162, 0x20 ;  /* 0x00000020a2047836 */ /* 0x000fc40000000000 */
[----:B------:R-:W-:Y:S01]  /*d640*/  IMAD.IADD R3, R3, 0x1, R5 ;  /* 0x0000000103037824 */ /* 0x000fe200078e0205 */
[----:B------:R-:W-:Y:S01]  /*d650*/  ISETP.GE.AND P0, PT, R0, UR42, PT ;  /* 0x0000002a00007c0c */ /* 0x000fe2000bf06270 */
[----:B---3--:R-:W-:Y:S01]  /*d660*/  IMAD R0, R8, UR7, RZ ;  /* 0x0000000708007c24 */ /* 0x008fe2000f8e02ff */
[----:B------:R-:W-:Y:S01]  /*d670*/  ISETP.GE.AND P4, PT, R4, UR42, PT ;  /* 0x0000002a04007c0c */ /* 0x000fe2000bf86270 */
[----:B------:R-:W-:Y:S02]  /*d680*/  VIADD R4, R162, 0x60 ;  /* 0x00000060a2047836 */ /* 0x000fe40000000000 */
[----:B------:R-:W-:Y:S02]  /*d690*/  IMAD R9, R9, UR44, R0 ;  /* 0x0000002c09097c24 */ /* 0x000fe4000f8e0200 */
[----:B-1----:R-:W-:Y:S01]  /*d6a0*/  VIADD R5, R12, UR45 ;  /* 0x0000002d0c057c36 */ /* 0x002fe20008000000 */
[----:B------:R-:W-:Y:S01]  /*d6b0*/  ISETP.GE.AND P1, PT, R4, UR42, PT ;  /* 0x0000002a04007c0c */ /* 0x000fe2000bf26270 */
[----:B------:R-:W-:-:S04]  /*d6c0*/  IMAD.WIDE.U32 R6, R8, UR44, R2 ;  /* 0x0000002c08067c25 */ /* 0x000fc8000f8e0002 */
[----:B------:R-:W-:-:S04]  /*d6d0*/  IMAD.WIDE R4, R5, 0x80, R162 ;  /* 0x0000008005047825 */ /* 0x000fc800078e02a2 */
[----:B------:R-:W-:Y:S01]  /*d6e0*/  IMAD.IADD R11, R7, 0x1, R9 ;  /* 0x00000001070b7824 */ /* 0x000fe200078e0209 */
[----:B------:R-:W-:Y:S06]  /*d6f0*/  @P2 BRA `(.L_x_954) ;  /* 0x0000000000402947 */ /* 0x000fec0003800000 */
[----:B------:R-:W-:Y:S01]  /*d700*/  ULDC.64 UR6, c[0x0][0xad8] ;  /* 0x0002b60000067ab9 */ /* 0x000fe20000000a00 */
[C---:B------:R-:W-:Y:S01]  /*d710*/  VIADD R0, R160.reuse, 0x40 ;  /* 0x00000040a0007836 */ /* 0x040fe20000000000 */
[----:B------:R-:W-:Y:S01]  /*d720*/  ULDC UR5, c[0x0][0xa8c] ;  /* 0x0002a30000057ab9 */ /* 0x000fe20000000800 */
[----:B------:R-:W-:Y:S01]  /*d730*/  IMAD R9, R5, UR6, RZ ;  /* 0x0000000605097c24 */ /* 0x000fe2000f8e02ff */
[----:B------:R-:W-:Y:S01]  /*d740*/  ISETP.GE.AND P2, PT, R160, UR5, PT ;  /* 0x00000005a0007c0c */ /* 0x000fe2000bf46270 */
[----:B------:R-:W-:Y:S01]  /*d750*/  IMAD.MOV.U32 R2, RZ, RZ, R6 ;  /* 0x000000ffff027224 */ /* 0x000fe200078e0006 */
[----:B------:R-:W-:Y:S01]  /*d760*/  ISETP.GE.AND P3, PT, R0, UR5, PT ;  /* 0x0000000500007c0c */ /* 0x000fe2000bf66270 */
[----:B------:R-:W-:Y:S02]  /*d770*/  IMAD.MOV.U32 R3, RZ, RZ, R11 ;  /* 0x000000ffff037224 */ /* 0x000fe400078e000b */
        /* <DEDUP_REMOVED lines=8> */
.L_x_954:
[----:B------:R-:W-:Y:S05]  /*d800*/  BSYNC B0 ;  /* 0x0000000000007941 */ /* 0x000fea0003800000 */
.L_x_953:
[----:B------:R-:W-:Y:S04]  /*d810*/  BSSY B0, `(.L_x_955) ;  /* 0x0000014000007945 */ /* 0x000fe80003800000 */
[----:B------:R-:W-:Y:S05]  /*d820*/  @P4 BRA `(.L_x_956) ;  /* 0x0000000000484947 */ /* 0x000fea0003800000 */
[----:B-1----:R-:W-:Y:S01]  /*d830*/  IADD3 R9, P2, R4, 0x20, RZ ;  /* 0x0000002004097810 */ /* 0x002fe20007f5e0ff */
[----:B------:R-:W-:Y:S01]  /*d840*/  ULDC.64 UR6, c[0x0][0xad8] ;  /* 0x0002b60000067ab9 */ /* 0x000fe20000000a00 */
[----:B------:R-:W-:Y:S01]  /*d850*/  IMAD.MOV.U32 R2, RZ, RZ, R6 ;  /* 0x000000ffff027224 */ /* 0x000fe200078e0006 */
[----:B------:R-:W-:Y:S01]  /*d860*/  ULDC UR5, c[0x0][0xa8c] ;  /* 0x0002a30000057ab9 */ /* 0x000fe20000000800 */
[----:B------:R-:W-:Y:S01]  /*d870*/  IMAD.MOV.U32 R3, RZ, RZ, R11 ;  /* 0x000000ffff037224 */ /* 0x000fe200078e000b */
[C---:B------:R-:W-:Y:S01]  /*d880*/  ISETP.GE.AND P3, PT, R160.reuse, UR5, PT ;  /* 0x00000005a0007c0c */ /* 0x040fe2000bf66270 */
[----:B------:R-:W-:Y:S02]  /*d890*/  IMAD.X R0, RZ, RZ, R5, P2 ;  /* 0x000000ffff007224 */ /* 0x000fe400010e0605 */
        /* <DEDUP_REMOVED lines=11> */
.L_x_956:
[----:B------:R-:W-:Y:S05]  /*d950*/  BSYNC B0 ;  /* 0x0000000000007941 */ /* 0x000fea0003800000 */
.L_x_955:
[----:B------:R-:W-:Y:S04]  /*d960*/  BSSY B0, `(.L_x_957) ;  /* 0x0000014000007945 */ /* 0x000fe80003800000 */
[----:B------:R-:W-:Y:S05]  /*d970*/  @P0 BRA `(.L_x_958) ;  /* 0x0000000000480947 */ /* 0x000fea0003800000 */
[----:B-12---:R-:W-:Y:S01]  /*d980*/  IADD3 R9, P0, R4, 0x40, RZ ;  /* 0x0000004004097810 */ /* 0x006fe20007f1e0ff */
        /* <DEDUP_REMOVED lines=17> */
.L_x_958:
[----:B------:R-:W-:Y:S05]  /*daa0*/  BSYNC B0 ;  /* 0x0000000000007941 */ /* 0x000fea0003800000 */
.L_x_957:
        /* <DEDUP_REMOVED lines=20> */
.L_x_959:
[----:B------:R-:W-:Y:S05]  /*dbf0*/  BSYNC B0 ;  /* 0x0000000000007941 */ /* 0x000fea0003800000 */
.L_x_948:
[----:B------:R-:W5:Y:S02]  /*dc00*/  LDC R0, c[0x0][0xda8] ;  /* 0x00036a00ff007b82 */ /* 0x000f640000000800 */
[----:B-----5:R-:W-:-:S13]  /*dc10*/  ISETP.LE.AND P0, PT, R0, UR4, PT ;  /* 0x0000000400007c0c */ /* 0x020fda000bf03270 */
[----:B------:R-:W-:Y:S05]  /*dc20*/  @!P0 BRA `(.L_x_960) ;  /* 0xffffff30006c8947 */ /* 0x000fea000383ffff */
[----:B------:R-:W-:Y:S05]  /*dc30*/  EXIT ;  /* 0x000000000000794d */ /* 0x000fea0003800000 */
.L_x_866:
[----:B------:R-:W-:-:S08]  /*dc40*/  NOP ;  /* 0x0000000000007918 */ /* 0x000fd00000000000 */
[----:B-1----:R-:W1:-:S00]  /*dc50*/  USETMAXREG.DEALLOC.CTAPOOL 0x18 ;  /* 0x00000018000079c8 */ /* 0x002e4000080e0500 */
[----:B-1----:R-:W-:-:S06]  /*dc60*/  LOP3.LUT R0, R0, 0x3, RZ, 0xc0, !PT ;  /* 0x0000000300007812 */ /* 0x002fcc00078ec0ff */
[----:B------:R-:W1:Y:S02]  /*dc70*/  SHFL.IDX PT, R0, R0, RZ, 0x1f ;  /* 0x00001fff00007589 */ /* 0x000e6400000e0000 */
[----:B-1----:R-:W-:-:S13]  /*dc80*/  ISETP.NE.AND P0, PT, R0, RZ, PT ;  /* 0x000000ff0000720c */ /* 0x002fda0003f05270 */
[----:B------:R-:W-:Y:S05]  /*dc90*/  @P0 EXIT ;  /* 0x000000000000094d */ /* 0x000fea0003800000 */
[----:B------:R-:W1:Y:S01]  /*dca0*/  S2UR UR4, SR_CTAID.X ;  /* 0x00000000000479c3 */ /* 0x000e620000002500 */
[----:B------:R-:W-:Y:S01]  /*dcb0*/  UMOV UR47, URZ ;  /* 0x0000003f002f7c82 */ /* 0x000fe20008000000 */
[----:B------:R-:W-:Y:S02]  /*dcc0*/  IMAD.MOV.U32 R16, RZ, RZ, RZ ;  /* 0x000000ffff107224 */ /* 0x000fe400078e00ff */
[----:B------:R-:W-:-:S04]  /*dcd0*/  IMAD.MOV.U32 R17, RZ, RZ, 0x1 ;  /* 0x00000001ff117424 */ /* 0x000fc800078e00ff */
[----:B------:R-:W1:Y:S02]  /*dce0*/  LDC R0, c[0x0][0xda8] ;  /* 0x00036a00ff007b82 */ /* 0x000e640000000800 */
[----:B-1----:R-:W-:-:S13]  /*dcf0*/  ISETP.LE.AND P0, PT, R0, UR4, PT ;  /* 0x0000000400007c0c */ /* 0x002fda000bf03270 */
[----:B------:R-:W-:Y:S05]  /*dd00*/  @P0 BRA `(.L_x_961) ;  /* 0x0000002c00f40947 */ /* 0x000fea0003800000 */
[----:B------:R-:W-:Y:S01]  /*dd10*/  IMAD.U32 R19, RZ, RZ, UR4 ;  /* 0x00000004ff137e24 */ /* 0x000fe2000f8e00ff */
[----:B------:R-:W-:Y:S01]  /*dd20*/  ULDC UR48, c[0x0][0xc] ;  /* 0x0000030000307ab9 */ /* 0x000fe20000000800 */
[----:B------:R-:W-:Y:S01]  /*dd30*/  IMAD.MOV.U32 R17, RZ, RZ, 0x1 ;  /* 0x00000001ff117424 */ /* 0x000fe200078e00ff */
[----:B------:R-:W-:Y:S01]  /*dd40*/  ULDC.64 UR44, c[0x0][0x198] ;  /* 0x00006600002c7ab9 */ /* 0x000fe20000000a00 */
[----:B------:R-:W-:Y:S01]  /*dd50*/  IMAD.MOV.U32 R16, RZ, RZ, RZ ;  /* 0x000000ffff107224 */ /* 0x000fe200078e00ff */
[----:B------:R-:W-:-:S06]  /*dd60*/  UMOV UR47, URZ ;  /* 0x0000003f002f7c82 */ /* 0x000fcc0008000000 */
.L_x_1015:
[----:B------:R-:W-:Y:S01]  /*dd70*/  ULDC UR7, c[0x0][0xdd0] ;  /* 0x0003740000077ab9 */ /* 0x000fe20000000800 */
[----:B-1----:R-:W1:Y:S01]  /*dd80*/  LDC R0, c[0x0][0xde8] ;  /* 0x00037a00ff007b82 */ /* 0x002e620000000800 */
[C---:B------:R-:W-:Y:S01]  /*dd90*/  R2UR UR8, R19.reuse ;  /* 0x00000000130872ca */ /* 0x040fe200000e0000 */
[----:B------:R-:W-:Y:S01]  /*dda0*/  UISETP.NE.AND UP0, UPT, UR7, 0x1, UPT ;  /* 0x000000010700788c */ /* 0x000fe2000bf05270 */
[----:B------:R-:W-:-:S10]  /*ddb0*/  R2UR UR6, R19 ;  /* 0x00000000130672ca */ /* 0x000fd400000e0000 */
[----:B------:R-:W-:Y:S01]  /*ddc0*/  @UP0 ULDC UR4, c[0x0][0xdd4] ;  /* 0x0003750000040ab9 */ /* 0x000fe20000000800 */
[----:B------:R-:W-:Y:S01]  /*ddd0*/  @UP0 ULDC UR9, c[0x0][0xdd8] ;  /* 0x0003760000090ab9 */ /* 0x000fe20000000800 */
[----:B------:R-:W-:-:S04]  /*dde0*/  UIMAD.WIDE.U32 UR4, UR8, UR4, URZ ;  /* 0x00000004080472a5 */ /* 0x000fc8000f8e003f */
[----:B------:R-:W-:-:S04]  /*ddf0*/  @UP0 USHF.R.U32.HI UR8, URZ, UR9, UR5 ;  /* 0x000000093f080299 */ /* 0x000fc80008011605 */
[----:B------:R-:W-:Y:S02]  /*de00*/  UIADD3 UR4, -UR8, URZ, URZ ;  /* 0x0000003f08047290 */ /* 0x000fe4000fffe13f */
[----:B-1----:R-:W-:Y:S02]  /*de10*/  ISETP.LE.AND P0, PT, R0, UR8, PT ;  /* 0x0000000800007c0c */ /* 0x002fe4000bf03270 */
[----:B------:R-:W-:-:S11]  /*de20*/  UIMAD UR7, UR7, UR4, UR6 ;  /* 0x00000004070772a4 */ /* 0x000fd6000f8e0206 */
[----:B------:R-:W-:Y:S05]  /*de30*/  @!P0 BRA `(.L_x_962) ;  /* 0x0000000000208947 */ /* 0x000fea0003800000 */
        /* <DEDUP_REMOVED lines=8> */
.L_x_962:
[----:B------:R-:W-:Y:S01]  /*dec0*/  ULDC UR9, c[0x0][0xdc4] ;  /* 0x0003710000097ab9 */ /* 0x000fe20000000800 */
[----:B------:R-:W-:Y:S01]  /*ded0*/  UMOV UR6, UR7 ;  /* 0x0000000700067c82 */ /* 0x000fe20008000000 */
[----:B------:R-:W-:-:S11]  /*dee0*/  UISETP.NE.AND UP0, UPT, UR9, 0x1, UPT ;  /* 0x000000010900788c */ /* 0x000fd6000bf05270 */
[----:B------:R-:W-:Y:S02]  /*def0*/  @UP0 ULDC.64 UR10, c[0x0][0xdc8] ;  /* 0x00037200000a0ab9 */ /* 0x000fe40000000a00 */
[----:B------:R-:W-:-:S04]  /*df00*/  UIMAD.WIDE.U32 UR4, UR7, UR10, URZ ;  /* 0x0000000a070472a5 */ /* 0x000fc8000f8e003f */
[----:B------:R-:W-:-:S04]  /*df10*/  @UP0 USHF.R.U32.HI UR6, URZ, UR11, UR5 ;  /* 0x0000000b3f060299 */ /* 0x000fc80008011605 */
[----:B------:R-:W-:-:S12]  /*df20*/  UIMAD UR4, UR6, UR9, URZ ;  /* 0x00000009060472a4 */ /* 0x000fd8000f8e023f */
.L_x_963:
[----:B------:R-:W-:Y:S01]  /*df30*/  ULDC.64 UR12, c[0x0][0x3f8] ;  /* 0x0000fe00000c7ab9 */ /* 0x000fe20000000a00 */
[----:B------:R-:W-:Y:S02]  /*df40*/  UIADD3 UR9, UR7, -UR4, URZ ;  /* 0x8000000407097290 */ /* 0x000fe4000fffe03f */
[----:B------:R-:W-:Y:S02]  /*df50*/  UISETP.NE.U32.AND UP0, UPT, UR12, URZ, UPT ;  /* 0x0000003f0c00728c */ /* 0x000fe4000bf05070 */
[----:B------:R-:W-:Y:S01]  /*df60*/  ULOP3.LUT UR10, URZ, UR6, URZ, 0x33, !UPT ;  /* 0x000000063f0a7292 */ /* 0x000fe2000f8e333f */
[----:B------:R-:W-:Y:S01]  /*df70*/  ULDC UR12, c[0x0][0xdb8] ;  /* 0x00036e00000c7ab9 */ /* 0x000fe20000000800 */
[----:B------:R-:W-:Y:S01]  /*df80*/  ULDC.64 UR4, c[0x0][0x9e0] ;  /* 0x0002780000047ab9 */ /* 0x000fe20000000a00 */
[----:B------:R-:W-:Y:S02]  /*df90*/  UISETP.NE.AND UP1, UPT, UR12, 0x1, UPT ;  /* 0x000000010c00788c */ /* 0x000fe4000bf25270 */
[----:B------:R-:W-:Y:S01]  /*dfa0*/  UISETP.NE.AND.EX UP0, UPT, UR13, URZ, UPT, UP0 ;  /* 0x0000003f0d00728c */ /* 0x000fe2000bf05300 */
[----:B------:R-:W-:-:S02]  /*dfb0*/  ULDC UR11, c[0x0][0xdc4] ;  /* 0x00037100000b7ab9 */ /* 0x000fc40000000800 */
[----:B------:R-:W-:Y:S01]  /*dfc0*/  ULDC UR13, c[0x0][0xdac] ;  /* 0x00036b00000d7ab9 */ /* 0x000fe20000000800 */
[----:B------:R-:W-:Y:S02]  /*dfd0*/  UISETP.GE.AND UP2, UPT, UR5, 0x1, UPT ;  /* 0x000000010500788c */ /* 0x000fe4000bf46270 */
[----:B------:R-:W-:Y:S02]  /*dfe0*/  UIMAD UR11, UR8, UR11, UR9 ;  /* 0x0000000b080b72a4 */ /* 0x000fe4000f8e0209 */
[----:B------:R-:W-:Y:S01]  /*dff0*/  UIADD3 UR10, UR10, UR13, URZ ;  /* 0x0000000d0a0a7290 */ /* 0x000fe2000fffe03f */
[----:B------:R-:W-:Y:S01]  /*e000*/  @UP1 ULDC UR8, c[0x0][0xdbc] ;  /* 0x00036f0000081ab9 */ /* 0x000fe20000000800 */
[----:B------:R-:W-:Y:S01]  /*e010*/  PLOP3.LUT P1, PT, PT, PT, UP2, 0x80, 0x0 ;  /* 0x000000000000781c */ /* 0x000fe20003f2f028 */
[----:B------:R-:W-:Y:S02]  /*e020*/  UIMAD.WIDE.U32 UR8, UR11, UR8, URZ ;  /* 0x000000080b0872a5 */ /* 0x000fe4000f8e003f */
[----:B------:R-:W-:Y:S01]  /*e030*/  USHF.L.U32 UR41, UR10, 0x7, URZ ;  /* 0x000000070a297899 */ /* 0x000fe2000800063f */
[----:B------:R-:W-:Y:S01]  /*e040*/  ULDC UR14, c[0x0][0x404] ;  /* 0x00010100000e7ab9 */ /* 0x000fe20000000800 */
[----:B------:R-:W-:Y:S01]  /*e050*/  ULDC UR7, c[0x0][0x288] ;  /* 0x0000a20000077ab9 */ /* 0x000fe20000000800 */
[----:B------:R-:W-:Y:S01]  /*e060*/  @UP1 ULDC UR13, c[0x0][0xdc0] ;  /* 0x00037000000d1ab9 */ /* 0x000fe20000000800 */
[----:B------:R-:W-:Y:S01]  /*e070*/  UMOV UR43, UR11 ;  /* 0x0000000b002b7c82 */ /* 0x000fe20008000000 */
[----:B------:R-:W-:-:S02]  /*e080*/  USEL UR14, UR14, 0x1, UP0 ;  /* 0x000000010e0e7887 */ /* 0x000fc40008000000 */
[----:B------:R-:W-:Y:S02]  /*e090*/  UIADD3 UR10, UR41, 0x80, -UR7 ;  /* 0x00000080290a7890 */ /* 0x000fe4000fffe807 */
[----:B------:R-:W-:Y:S01]  /*e0a0*/  @UP1 USHF.R.U32.HI UR43, URZ, UR13, UR9 ;  /* 0x0000000d3f2b1299 */ /* 0x000fe20008011609 */
[----:B------:R-:W-:Y:S02]  /*e0b0*/  ULDC UR6, c[0x0][0x2e0] ;  /* 0x0000b80000067ab9 */ /* 0x000fe40000000800 */
[----:B------:R-:W-:Y:S02]  /*e0c0*/  UIMAD UR8, UR14, UR6, UR10 ;  /* 0x000000060e0872a4 */ /* 0x000fe4000f8e020a */
[----:B------:R-:W-:Y:S02]  /*e0d0*/  UIADD3 UR42, -UR43, URZ, URZ ;  /* 0x0000003f2b2a7290 */ /* 0x000fe4000fffe13f */
[----:B------:R-:W-:Y:S02]  /*e0e0*/  UIADD3 UR4, UR8, UR4, URZ ;  /* 0x0000000408047290 */ /* 0x000fe4000fffe03f */
[----:B------:R-:W-:Y:S01]  /*e0f0*/  UIMAD UR42, UR12, UR42, UR11 ;  /* 0x0000002a0c2a72a4 */ /* 0x000fe2000f8e020b */
[----:B------:R-:W-:Y:S11]  /*e100*/  @!P1 BRA `(.L_x_964) ;  /* 0x0000000000449947 */ /* 0x000ff60003800000 */
[----:B------:R-:W-:Y:S01]  /*e110*/  ISETP.LT.AND P0, PT, RZ, UR8, PT ;  /* 0x00000008ff007c0c */ /* 0x000fe2000bf01270 */
[----:B------:R-:W-:-:S12]  /*e120*/  UIADD3 UR10, UR8, -0x1, URZ ;  /* 0xffffffff080a7890 */ /* 0x000fd8000fffe03f */
[----:B------:R-:W-:Y:S05]  /*e130*/  @P0 BRA `(.L_x_965) ;  /* 0x00000000001c0947 */ /* 0x000fea0003800000 */
[----:B------:R-:W-:Y:S02]  /*e140*/  UISETP.NE.AND UP0, UPT, UR5, 0x1, UPT ;  /* 0x000000010500788c */ /* 0x000fe4000bf05270 */
[----:B------:R-:W-:-:S09]  /*e150*/  UIADD3 UR10, -UR8, URZ, URZ ;  /* 0x0000003f080a7290 */ /* 0x000fd2000fffe13f */
[----:B------:R-:W-:Y:S02]  /*e160*/  @UP0 ULDC.64 UR12, c[0x0][0x9e8] ;  /* 0x00027a00000c0ab9 */ /* 0x000fe40000000a00 */
[----:B------:R-:W-:-:S04]  /*e170*/  UIMAD.WIDE.U32 UR8, UR10, UR12, URZ ;  /* 0x0000000c0a0872a5 */ /* 0x000fc8000f8e003f */
[----:B------:R-:W-:-:S04]  /*e180*/  @UP0 USHF.R.U32.HI UR10, URZ, UR13, UR9 ;  /* 0x0000000d3f0a0299 */ /* 0x000fc80008011609 */
[----:B------:R-:W-:Y:S01]  /*e190*/  ULOP3.LUT UR10, URZ, UR10, URZ, 0x33, !UPT ;  /* 0x0000000a3f0a7292 */ /* 0x000fe2000f8e333f */
[----:B------:R-:W-:Y:S11]  /*e1a0*/  BRA `(.L_x_966) ;  /* 0x0000000000107947 */ /* 0x000ff60003800000 */
.L_x_965:
[----:B------:R-:W-:-:S11]  /*e1b0*/  UISETP.NE.AND UP0, UPT, UR5, 0x1, UPT ;  /* 0x000000010500788c */ /* 0x000fd6000bf05270 */
[----:B------:R-:W-:Y:S02]  /*e1c0*/  @UP0 ULDC.64 UR12, c[0x0][0x9e8] ;  /* 0x00027a00000c0ab9 */ /* 0x000fe40000000a00 */
[----:B------:R-:W-:-:S04]  /*e1d0*/  UIMAD.WIDE.U32 UR8, UR10, UR12, URZ ;  /* 0x0000000c0a0872a5 */ /* 0x000fc8000f8e003f */
[----:B------:R-:W-:-:S12]  /*e1e0*/  @UP0 USHF.R.U32.HI UR10, URZ, UR13, UR9 ;  /* 0x0000000d3f0a0299 */ /* 0x000fd80008011609 */
.L_x_966:
[----:B------:R-:W-:-:S04]  /*e1f0*/  UIMAD UR10, UR10, UR5, UR5 ;  /* 0x000000050a0a72a4 */ /* 0x000fc8000f8e0205 */
[----:B------:R-:W-:-:S04]  /*e200*/  UISETP.LT.AND UP0, UPT, UR4, UR10, UPT ;  /* 0x0000000a0400728c */ /* 0x000fc8000bf01270 */
[----:B------:R-:W-:-:S12]  /*e210*/  USEL UR4, UR4, UR10, UP0 ;  /* 0x0000000a04047287 */ /* 0x000fd80008000000 */
.L_x_964:
[----:B------:R-:W-:Y:S02]  /*e220*/  UIMAD UR8, UR14, UR6, 0x5f ;  /* 0x0000005f0e0874a4 */ /* 0x000fe4000f8e0206 */
[----:B------:R-:W-:Y:S02]  /*e230*/  UIADD3 UR10, UR4, 0x5f, URZ ;  /* 0x0000005f040a7890 */ /* 0x000fe4000fffe03f */
[----:B------:R-:W-:Y:S02]  /*e240*/  UIMAD.WIDE UR8, UR8, 0x2aaaaaab, URZ ;  /* 0x2aaaaaab080878a5 */ /* 0x000fe4000f8e023f */
[----:B------:R-:W-:Y:S02]  /*e250*/  UIMAD.WIDE UR10, UR10, 0x2aaaaaab, URZ ;  /* 0x2aaaaaab0a0a78a5 */ /* 0x000fe4000f8e023f */
[----:B------:R-:W-:Y:S02]  /*e260*/  USHF.R.U32.HI UR8, URZ, 0x1f, UR9 ;  /* 0x0000001f3f087899 */ /* 0x000fe40008011609 */
[----:B------:R-:W-:-:S02]  /*e270*/  USHF.R.U32.HI UR4, URZ, 0x1f, UR11 ;  /* 0x0000001f3f047899 */ /* 0x000fc4000801160b */
[----:B------:R-:W-:Y:S02]  /*e280*/  UIADD3 UR7, UR41, -UR7, URZ ;  /* 0x8000000729077290 */ /* 0x000fe4000fffe03f */
[----:B------:R-:W-:Y:S02]  /*e290*/  ULEA.HI.SX32 UR9, UR9, UR8, 0x1c ;  /* 0x0000000809097291 */ /* 0x000fe4000f8fe23f */
[----:B------:R-:W-:Y:S02]  /*e2a0*/  ULEA.HI.SX32 UR4, UR11, UR4, 0x1c ;  /* 0x000000040b047291 */ /* 0x000fe4000f8fe23f */
[----:B------:R-:W-:Y:S02]  /*e2b0*/  UIMAD UR7, UR14, UR6, UR7 ;  /* 0x000000060e0772a4 */ /* 0x000fe4000f8e0207 */
[----:B------:R-:W-:Y:S01]  /*e2c0*/  UISETP.LT.AND UP0, UPT, UR9, UR4, UPT ;  /* 0x000000040900728c */ /* 0x000fe2000bf01270 */
[----:B------:R-:W-:Y:S02]  /*e2d0*/  ULDC UR8, c[0x0][0x9dc] ;  /* 0x0002770000087ab9 */ /* 0x000fe40000000800 */
[----:B------:R-:W-:-:S02]  /*e2e0*/  UIADD3 UR8, UR7, -UR8, URZ ;  /* 0x8000000807087290 */ /* 0x000fc4000fffe03f */
[----:B------:R-:W-:Y:S01]  /*e2f0*/  USEL UR46, UR9, UR4, UP0 ;  /* 0x00000004092e7287 */ /* 0x000fe20008000000 */
[----:B------:R-:W-:Y:S11]  /*e300*/  @!P1 BRA `(.L_x_967) ;  /* 0x0000000000489947 */ /* 0x000ff60003800000 */
[----:B------:R-:W-:Y:S02]  /*e310*/  UMOV UR4, UR7 ;  /* 0x0000000700047c82 */ /* 0x000fe40008000000 */
[----:B------:R-:W-:-:S06]  /*e320*/  UISETP.GT.AND UP0, UPT, UR4, -0x1, UPT ;  /* 0xffffffff0400788c */ /* 0x000fcc000bf04270 */
[----:B------:R-:W-:-:S13]  /*e330*/  PLOP3.LUT P0, PT, PT, PT, UP0, 0x80, 0x0 ;  /* 0x000000000000781c */ /* 0x000fda0003f0f008 */
[----:B------:R-:W-:Y:S05]  /*e340*/  @P0 BRA `(.L_x_968) ;  /* 0x00000000001c0947 */ /* 0x000fea0003800000 */
[----:B------:R-:W-:Y:S02]  /*e350*/  UISETP.NE.AND UP0, UPT, UR5, 0x1, UPT ;  /* 0x000000010500788c */ /* 0x000fe4000bf05270 */
[----:B------:R-:W-:-:S09]  /*e360*/  ULOP3.LUT UR4, URZ, UR4, URZ, 0x33, !UPT ;  /* 0x000000043f047292 */ /* 0x000fd2000f8e333f */
[----:B------:R-:W-:Y:S02]  /*e370*/  @UP0 ULDC.64 UR10, c[0x0][0x9e8] ;  /* 0x00027a00000a0ab9 */ /* 0x000fe40000000a00 */
[----:B------:R-:W-:-:S04]  /*e380*/  UIMAD.WIDE.U32 UR6, UR4, UR10, URZ ;  /* 0x0000000a040672a5 */ /* 0x000fc8000f8e003f */
[----:B------:R-:W-:-:S04]  /*e390*/  @UP0 USHF.R.U32.HI UR4, URZ, UR11, UR7 ;  /* 0x0000000b3f040299 */ /* 0x000fc80008011607 */
[----:B------:R-:W-:Y:S01]  /*e3a0*/  ULOP3.LUT UR4, URZ, UR4, URZ, 0x33, !UPT ;  /* 0x000000043f047292 */ /* 0x000fe2000f8e333f */
[----:B------:R-:W-:Y:S11]  /*e3b0*/  BRA `(.L_x_969) ;  /* 0x0000000000107947 */ /* 0x000ff60003800000 */
.L_x_968:
[----:B------:R-:W-:-:S11]  /*e3c0*/  UISETP.NE.AND UP0, UPT, UR5, 0x1, UPT ;  /* 0x000000010500788c */ /* 0x000fd6000bf05270 */
[----:B------:R-:W-:Y:S02]  /*e3d0*/  @UP0 ULDC.64 UR10, c[0x0][0x9e8] ;  /* 0x00027a00000a0ab9 */ /* 0x000fe40000000a00 */
[----:B------:R-:W-:-:S04]  /*e3e0*/  UIMAD.WIDE.U32 UR6, UR4, UR10, URZ ;  /* 0x0000000a040672a5 */ /* 0x000fc8000f8e003f */
[----:B------:R-:W-:-:S12]  /*e3f0*/  @UP0 USHF.R.U32.HI UR4, URZ, UR11, UR7 ;  /* 0x0000000b3f040299 */ /* 0x000fd80008011607 */
.L_x_969:
[----:B------:R-:W-:-:S04]  /*e400*/  UIMAD UR4, UR4, UR5, URZ ;  /* 0x00000005040472a4 */ /* 0x000fc8000f8e023f */
[----:B------:R-:W-:-:S04]  /*e410*/  UISETP.LT.AND UP0, UPT, UR8, UR4, UPT ;  /* 0x000000040800728c */ /* 0x000fc8000bf01270 */
[----:B------:R-:W-:-:S12]  /*e420*/  USEL UR8, UR8, UR4, !UP0 ;  /* 0x0000000408087287 */ /* 0x000fd8000c000000 */
.L_x_967:
[----:B------:R-:W-:Y:S01]  /*e430*/  UIMAD.WIDE UR4, UR8, 0x2aaaaaab, URZ ;  /* 0x2aaaaaab080478a5 */ /* 0x000fe2000f8e023f */
[----:B------:R-:W-:Y:S03]  /*e440*/  BSSY B6, `(.L_x_970) ;  /* 0x0000278000067945 */ /* 0x000fe60003800000 */
[----:B------:R-:W-:-:S04]  /*e450*/  USHF.R.U32.HI UR4, URZ, 0x1f, UR5 ;  /* 0x0000001f3f047899 */ /* 0x000fc80008011605 */
[----:B------:R-:W-:-:S04]  /*e460*/  ULEA.HI.SX32 UR4, UR5, UR4, 0x1c ;  /* 0x0000000405047291 */ /* 0x000fc8000f8fe23f */
[----:B------:R-:W-:-:S04]  /*e470*/  UISETP.LT.AND UP0, UPT, URZ, UR4, UPT ;  /* 0x000000043f00728c */ /* 0x000fc8000bf01270 */
[----:B------:R-:W-:-:S04]  /*e480*/  USEL UR39, URZ, UR4, !UP0 ;  /* 0x000000043f277287 */ /* 0x000fc8000c000000 */
[----:B------:R-:W-:-:S06]  /*e490*/  UISETP.GT.AND UP0, UPT, UR46, UR39, UPT ;  /* 0x000000272e00728c */ /* 0x000fcc000bf04270 */
[----:B------:R-:W-:-:S13]  /*e4a0*/  PLOP3.LUT P0, PT, PT, PT, UP0, 0x80, 0x0 ;  /* 0x000000000000781c */ /* 0x000fda0003f0f008 */
[----:B------:R-:W-:Y:S05]  /*e4b0*/  @P0 BRA `(.L_x_971) ;  /* 0x0000000000480947 */ /* 0x000fea0003800000 */
[----:B------:R-:W1:Y:S01]  /*e4c0*/  S2R R0, SR_TID.X ;  /* 0x0000000000007919 */ /* 0x000e620000002100 */
[----:B------:R-:W-:Y:S01]  /*e4d0*/  IMAD.MOV.U32 R13, RZ, RZ, R19 ;  /* 0x000000ffff0d7224 */ /* 0x000fe200078e0013 */
[----:B-1----:R-:W-:-:S04]  /*e4e0*/  LOP3.LUT R0, R0, 0x1f, RZ, 0xc0, !PT ;  /* 0x0000001f00007812 */ /* 0x002fc800078ec0ff */
[----:B------:R-:W-:-:S13]  /*e4f0*/  ISETP.NE.AND P0, PT, R0, RZ, PT ;  /* 0x000000ff0000720c */ /* 0x000fda0003f05270 */
[----:B------:R-:W-:Y:S05]  /*e500*/  @P0 BRA `(.L_x_972) ;  /* 0x0000002400ac0947 */ /* 0x000fea0003800000 */
[----:B------:R-:W1:Y:S01]  /*e510*/  S2R R5, SR_LANEID ;  /* 0x0000000000057919 */ /* 0x000e620000000000 */
[----:B------:R-:W-:Y:S01]  /*e520*/  VOTEU.ANY UR4, UPT, PT ;  /* 0x0000000000047886 */ /* 0x000fe200038e0100 */
[----:B------:R-:W2:Y:S01]  /*e530*/  LDC.64 R2, c[0x0][0xdf0] ;  /* 0x00037c00ff027b82 */ /* 0x000ea20000000a00 */
[----:B------:R-:W1:Y:S02]  /*e540*/  FLO.U32 R0, UR4 ;  /* 0x0000000400007d00 */ /* 0x000e6400080e0000 */
[----:B-1----:R-:W-:-:S06]  /*e550*/  ISETP.EQ.U32.AND P0, PT, R0, R5, PT ;  /* 0x000000050000720c */ /* 0x002fcc0003f02070 */
[----:B------:R-:W2:Y:S07]  /*e560*/  POPC R5, UR4 ;  /* 0x0000000400057d09 */ /* 0x000eae0008000000 */
[----:B--2---:R-:W2:Y:S01]  /*e570*/  @P0 ATOMG.E.ADD.STRONG.GPU PT, R3, desc[UR60][R2.64], R5 ;  /* 0x00000005020309a8 */ /* 0x004ea200081ee1fc */
[----:B------:R-:W1:Y:S02]  /*e580*/  S2R R4, SR_LTMASK ;  /* 0x0000000000047919 */ /* 0x000e640000003900 */
[----:B-1----:R-:W-:-:S04]  /*e590*/  LOP3.LUT R4, R4, UR4, RZ, 0xc0, !PT ;  /* 0x0000000404047c12 */ /* 0x002fc8000f8ec0ff */
[----:B------:R-:W1:Y:S01]  /*e5a0*/  POPC R13, R4 ;  /* 0x00000004000d7309 */ /* 0x000e620000000000 */
[----:B--2---:R-:W1:Y:S02]  /*e5b0*/  SHFL.IDX PT, R0, R3, R0, 0x1f ;  /* 0x00001f0003007589 */ /* 0x004e6400000e0000 */
[----:B-1----:R-:W-:Y:S01]  /*e5c0*/  IADD3 R13, R0, UR48, R13 ;  /* 0x00000030000d7c10 */ /* 0x002fe2000fffe00d */
[----:B------:R-:W-:Y:S06]  /*e5d0*/  BRA `(.L_x_972) ;  /* 0x0000002400787947 */ /* 0x000fec0003800000 */
.L_x_971:
[----:B------:R-:W1:Y:S01]  /*e5e0*/  S2UR UR4, SR_CgaCtaId ;  /* 0x00000000000479c3 */ /* 0x000e620000008800 */
[----:B------:R-:W-:Y:S02]  /*e5f0*/  UMOV UR38, 0x400 ;  /* 0x0000040000267882 */ /* 0x000fe40000000000 */
[----:B-1----:R-:W-:-:S04]  /*e600*/  ULEA UR38, UR4, UR38, 0x18 ;  /* 0x0000002604267291 */ /* 0x002fc8000f8ec03f */
[----:B------:R-:W-:-:S04]  /*e610*/  UIADD3 UR4, UR38, 0x18400, URZ ;  /* 0x0001840026047890 */ /* 0x000fc8000fffe03f */
[----:B------:R-:W-:-:S06]  /*e620*/  ULOP3.LUT UP0, URZ, UR4, 0x3ff, URZ, 0xc0, !UPT ;  /* 0x000003ff043f7892 */ /* 0x000fcc000f80c03f */
[----:B------:R-:W-:-:S13]  /*e630*/  PLOP3.LUT P0, PT, PT, PT, UP0, 0x80, 0x0 ;  /* 0x000000000000781c */ /* 0x000fda0003f0f008 */
[----:B------:R-:W-:Y:S05]  /*e640*/  @!P0 BRA `(.L_x_973) ;  /* 0x0000000000408947 */ /* 0x000fea0003800000 */
        /* <DEDUP_REMOVED lines=16> */
.L_x_973:
        /* <DEDUP_REMOVED lines=20> */
.L_x_975:
[----:B------:R1:W2:Y:S01]  /*e890*/  LDC.64 R2, c[0x4][R18] ;  /* 0x0100000012027b82 */ /* 0x0002a20000000a00 */
[----:B------:R-:W-:Y:S01]  /*e8a0*/  ULDC.64 UR6, c[0x4][0x108] ;  /* 0x0100420000067ab9 */ /* 0x000fe20000000a00 */
[----:B------:R-:W-:Y:S01]  /*e8b0*/  ULDC.64 UR8, c[0x4][0x110] ;  /* 0x0100440000087ab9 */ /* 0x000fe20000000a00 */
[----:B------:R-:W-:Y:S01]  /*e8c0*/  ULDC.64 UR4, c[0x4][0xa0] ;  /* 0x0100280000047ab9 */ /* 0x000fe20000000a00 */
        /* <DEDUP_REMOVED lines=11> */
.L_x_974:
[----:B------:R-:W-:Y:S01]  /*e980*/  ULDC.64 UR4, c[0x0][0x9f8] ;  /* 0x00027e0000047ab9 */ /* 0x000fe20000000a00 */
[----:B------:R-:W-:Y:S01]  /*e990*/  IMAD.U32 R5, RZ, RZ, UR43 ;  /* 0x0000002bff057e24 */ /* 0x000fe2000f8e00ff */
[----:B------:R-:W-:Y:S01]  /*e9a0*/  ISETP.NE.U32.AND P0, PT, RZ, UR4, PT ;  /* 0x00000004ff007c0c */ /* 0x000fe2000bf05070 */
[----:B------:R-:W-:Y:S01]  /*e9b0*/  IMAD.U32 R0, RZ, RZ, UR43 ;  /* 0x0000002bff007e24 */ /* 0x000fe2000f8e00ff */
[----:B------:R-:W1:Y:S01]  /*e9c0*/  LDC R4, c[0x0][0x428] ;  /* 0x00010a00ff047b82 */ /* 0x000e620000000800 */
[----:B------:R-:W2:Y:S01]  /*e9d0*/  S2R R18, SR_TID.X ;  /* 0x0000000000127919 */ /* 0x000ea20000002100 */
[----:B------:R-:W-:-:S13]  /*e9e0*/  ISETP.NE.AND.EX P0, PT, RZ, UR5, PT, P0 ;  /* 0x00000005ff007c0c */ /* 0x000fda000bf05300 */
[----:B------:R-:W3:Y:S02]  /*e9f0*/  @P0 LDC.64 R2, c[0x0][0x9f8] ;  /* 0x00027e00ff020b82 */ /* 0x000ee40000000a00 */
[----:B---3--:R-:W-:-:S05]  /*ea00*/  @P0 IMAD.WIDE R2, R5, 0x4, R2 ;  /* 0x0000000405020825 */ /* 0x008fca00078e0202 */
[----:B------:R3:W4:Y:S01]  /*ea10*/  @P0 LDG.E R0, desc[UR60][R2.64] ;  /* 0x0000003c02000981 */ /* 0x000722000c1e1900 */
[----:B-1----:R-:W-:Y:S01]  /*ea20*/  ISETP.NE.AND P0, PT, R4, 0x1, PT ;  /* 0x000000010400780c */ /* 0x002fe20003f05270 */
[----:B------:R-:W-:Y:S01]  /*ea30*/  IMAD.U32 R4, RZ, RZ, UR42 ;  /* 0x0000002aff047e24 */ /* 0x000fe2000f8e00ff */
[----:B--2---:R-:W-:Y:S01]  /*ea40*/  LOP3.LUT R18, R18, 0x1f, RZ, 0xc0, !PT ;  /* 0x0000001f12127812 */ /* 0x004fe200078ec0ff */
[----:B------:R-:W-:Y:S01]  /*ea50*/  UMOV UR40, URZ ;  /* 0x0000003f00287c82 */ /* 0x000fe20008000000 */
[----:B------:R-:W-:Y:S01]  /*ea60*/  UMOV UR8, 0x40 ;  /* 0x0000004000087882 */ /* 0x000fe20000000000 */
[----:B------:R-:W-:Y:S01]  /*ea70*/  UMOV UR9, UR41 ;  /* 0x0000002900097c82 */ /* 0x000fe20008000000 */
[----:B------:R-:W-:Y:S01]  /*ea80*/  ISETP.NE.AND P1, PT, R18, RZ, PT ;  /* 0x000000ff1200720c */ /* 0x000fe20003f25270 */
[----:B------:R-:W-:Y:S01]  /*ea90*/  UMOV UR10, UR42 ;  /* 0x0000002a000a7c82 */ /* 0x000fe20008000000 */
[----:B------:R-:W-:Y:S01]  /*eaa0*/  UMOV UR11, UR43 ;  /* 0x0000002b000b7c82 */ /* 0x000fe20008000000 */
[----:B---3--:R-:W1:Y:S01]  /*eab0*/  LDC.64 R2, c[0x0][0x3f8] ;  /* 0x0000fe00ff027b82 */ /* 0x008e620000000a00 */
[----:B------:R-:W-:Y:S01]  /*eac0*/  UMOV UR12, 0x80 ;  /* 0x00000080000c7882 */ /* 0x000fe20000000000 */
[----:B------:R-:W-:Y:S01]  /*ead0*/  UMOV UR13, UR41 ;  /* 0x00000029000d7c82 */ /* 0x000fe20008000000 */
[----:B------:R-:W-:Y:S01]  /*eae0*/  UMOV UR14, UR42 ;  /* 0x0000002a000e7c82 */ /* 0x000fe20008000000 */
[----:B------:R-:W-:Y:S01]  /*eaf0*/  UMOV UR15, UR43 ;  /* 0x0000002b000f7c82 */ /* 0x000fe20008000000 */
[----:B------:R-:W-:-:S03]  /*eb00*/  UMOV UR6, 0xffffffff ;  /* 0xffffffff00067882 */ /* 0x000fc60000000000 */
[----:B------:R-:W2:Y:S02]  /*eb10*/  @P0 LDC R5, c[0x0][0x42c] ;  /* 0x00010b00ff050b82 */ /* 0x000ea40000000800 */
[----:B------:R-:W-:-:S05]  /*eb20*/  VOTEU.ALL UP1, P1 ;  /* 0x00000000003f7886 */ /* 0x000fca0000820000 */
[----:B------:R-:W-:Y:S01]  /*eb30*/  @!UP1 UIADD3 UR4, UP0, UR44, 0x270, URZ ;  /* 0x000002702c049890 */ /* 0x000fe2000ff1e03f */
[----:B------:R-:W3:Y:S03]  /*eb40*/  @P0 LDC R6, c[0x0][0x430] ;  /* 0x00010c00ff060b82 */ /* 0x000ee60000000800 */
[----:B------:R-:W-:-:S09]  /*eb50*/  @!UP1 UIADD3.X UR5, URZ, UR45, URZ, UP0, !UPT ;  /* 0x0000002d3f059290 */ /* 0x000fd200087fe43f */
[----:B------:R1:W-:Y:S01]  /*eb60*/  @!UP1 UTMAPF.L2.4D [UR40], [UR4] ;  /* 0x00000028040095b8 */ /* 0x0003e20008018000 */
[----:B--2---:R-:W-:Y:S01]  /*eb70*/  @P0 IMAD.HI.U32 R5, R5, UR42, RZ ;  /* 0x0000002a05050c27 */ /* 0x004fe2000f8e00ff */
[----:B------:R2:W-:Y:S04]  /*eb80*/  @!UP1 UTMAPF.L2.4D [UR8], [UR4] ;  /* 0x00000008040095b8 */ /* 0x0005e80008018000 */
[----:B---3--:R-:W-:Y:S01]  /*eb90*/  @P0 SHF.R.U32.HI R4, RZ, R6, R5 ;  /* 0x00000006ff040219 */ /* 0x008fe20000011605 */
[----:B------:R-:W-:Y:S01]  /*eba0*/  IMAD.U32 R5, RZ, RZ, UR46 ;  /* 0x0000002eff057e24 */ /* 0x000fe2000f8e00ff */
[----:B-1----:R-:W-:Y:S01]  /*ebb0*/  ISETP.NE.U32.AND P0, PT, R2, RZ, PT ;  /* 0x000000ff0200720c */ /* 0x002fe20003f05070 */
[----:B------:R2:W-:Y:S02]  /*ebc0*/  @!UP1 UTMAPF.L2.4D [UR12], [UR4] ;  /* 0x0000000c040095b8 */ /* 0x0005e40008018000 */
[----:B------:R-:W-:Y:S01]  /*ebd0*/  VIADD R5, R5, 0xffffffff ;  /* 0xffffffff05057836 */ /* 0x000fe20000000000 */
[----:B------:R-:W-:-:S04]  /*ebe0*/  ISETP.NE.AND.EX P0, PT, R3, RZ, PT, P0 ;  /* 0x000000ff0300720c */ /* 0x000fc80003f05300 */
[----:B----4-:R-:W-:Y:S01]  /*ebf0*/  SEL R6, R0, RZ, !P0 ;  /* 0x000000ff00067207 */ /* 0x010fe20004000000 */
[----:B--2---:R-:W-:Y:S08]  /*ec00*/  BRA.DIV UR6, `(.L_x_976) ;  /* 0x0000002606e07947 */ /* 0x004ff0000b800000 */
.L_x_1027:
[----:B------:R-:W-:Y:S01]  /*ec10*/  UMOV UR4, 0xffffffff ;  /* 0xffffffff00047882 */ /* 0x000fe20000000000 */
[----:B------:R-:W-:Y:S02]  /*ec20*/  SHF.R.S32.HI R18, RZ, 0x1f, R0 ;  /* 0x0000001fff127819 */ /* 0x000fe40000011400 */
[----:B------:R-:W-:Y:S05]  /*ec30*/  BRA.DIV UR4, `(.L_x_977) ;  /* 0x0000002a04007947 */ /* 0x000fea000b800000 */
[----:B------:R-:W-:-:S13]  /*ec40*/  ELECT P6, URZ, PT ;  /* 0x00000000003f782f */ /* 0x000fda00038c0000 */
.L_x_1030:
[----:B------:R-:W-:Y:S05]  /*ec50*/  @!P6 BRA `(.L_x_978) ;  /* 0x0000000000f8e947 */ /* 0x000fea0003800000 */
[----:B------:R-:W-:Y:S01]  /*ec60*/  IMAD.MOV.U32 R6, RZ, RZ, R0 ;  /* 0x000000ffff067224 */ /* 0x000fe200078e0000 */
[----:B------:R-:W-:Y:S06]  /*ec70*/  @!P0 BRA `(.L_x_979) ;  /* 0x0000000000488947 */ /* 0x000fec0003800000 */
[----:B------:R-:W1:Y:S01]  /*ec80*/  LDC R11, c[0x0][0x41c] ;  /* 0x00010700ff0b7b82 */ /* 0x000e620000000800 */
[----:B------:R-:W-:Y:S01]  /*ec90*/  IMAD.MOV.U32 R10, RZ, RZ, R5 ;  /* 0x000000ffff0a7224 */ /* 0x000fe200078e0005 */
[----:B------:R-:W-:Y:S02]  /*eca0*/  ULDC.64 UR4, c[0x0][0x408] ;  /* 0x0001020000047ab9 */ /* 0x000fe40000000a00 */
[----:B------:R-:W-:-:S04]  /*ecb0*/  IMAD R9, R18, UR4, RZ ;  /* 0x0000000412097c24 */ /* 0x000fc8000f8e02ff */
[----:B------:R-:W-:Y:S01]  /*ecc0*/  IMAD R9, R0, UR5, R9 ;  /* 0x0000000500097c24 */ /* 0x000fe2000f8e0209 */
[----:B-1----:R-:W-:-:S13]  /*ecd0*/  ISETP.NE.AND P2, PT, R11, 0x1, PT ;  /* 0x000000010b00780c */ /* 0x002fda0003f45270 */
[----:B------:R-:W1:Y:S02]  /*ece0*/  @P2 LDC.64 R6, c[0x0][0x420] ;  /* 0x00010800ff062b82 */ /* 0x000e640000000a00 */
[----:B-1----:R-:W-:-:S05]  /*ecf0*/  @P2 IMAD.HI.U32 R6, R5, R6, RZ ;  /* 0x0000000605062227 */ /* 0x002fca00078e00ff */
[----:B------:R-:W-:-:S04]  /*ed00*/  @P2 SHF.R.U32.HI R10, RZ, R7, R6 ;  /* 0x00000007ff0a2219 */ /* 0x000fc80000011606 */
[--C-:B------:R-:W-:Y:S01]  /*ed10*/  SHF.R.S32.HI R7, RZ, 0x1f, R10.reuse ;  /* 0x0000001fff077819 */ /* 0x100fe2000001140a */
[----:B------:R-:W-:-:S04]  /*ed20*/  IMAD.MOV.U32 R6, RZ, RZ, R10 ;  /* 0x000000ffff067224 */ /* 0x000fc800078e000a */
[----:B------:R-:W-:-:S04]  /*ed30*/  IMAD.WIDE.U32 R6, R0, UR4, R6 ;  /* 0x0000000400067c25 */ /* 0x000fc8000f8e0006 */
[----:B------:R-:W-:Y:S01]  /*ed40*/  IMAD.IADD R7, R7, 0x1, R9 ;  /* 0x0000000107077824 */ /* 0x000fe200078e0209 */
[----:B------:R-:W-:-:S04]  /*ed50*/  LEA R8, P2, R6, R2, 0x2 ;  /* 0x0000000206087211 */ /* 0x000fc800078410ff */
[----:B------:R-:W-:-:S05]  /*ed60*/  LEA.HI.X R9, R6, R3, R7, 0x2, P2 ;  /* 0x0000000306097211 */ /* 0x000fca00010f1407 */
[----:B------:R1:W5:Y:S01]  /*ed70*/  LDG.E R6, desc[UR60][R8.64] ;  /* 0x0000003c08067981 */ /* 0x000362000c1e1900 */
[----:B------:R-:W-:-:S04]  /*ed80*/  IMAD.MOV R10, RZ, RZ, -R10 ;  /* 0x000000ffff0a7224 */ /* 0x000fc800078e0a0a */
[----:B------:R-:W-:-:S07]  /*ed90*/  IMAD R5, R11, R10, R5 ;  /* 0x0000000a0b057224 */ /* 0x000fce00078e0205 */
.L_x_979:
[----:B------:R-:W2:Y:S01]  /*eda0*/  S2R R7, SR_TID.X ;  /* 0x0000000000077919 */ /* 0x000ea20000002100 */
[----:B-1----:R-:W-:Y:S02]  /*edb0*/  LEA R8, R16, UR38, 0x3 ;  /* 0x0000002610087c11 */ /* 0x002fe4000f8e18ff */
[----:B--2---:R-:W-:Y:S02]  /*edc0*/  LOP3.LUT R9, R7, 0x7f, RZ, 0xc0, !PT ;  /* 0x0000007f07097812 */ /* 0x004fe400078ec0ff */
[----:B------:R-:W-:Y:S02]  /*edd0*/  SHF.L.U32 R7, R17, 0x1f, RZ ;  /* 0x0000001f11077819 */ /* 0x000fe400000006ff */
[----:B------:R-:W-:Y:S02]  /*ede0*/  ISETP.NE.AND P3, PT, R9, RZ, PT ;  /* 0x000000ff0900720c */ /* 0x000fe40003f65270 */
[----:B------:R-:W1:Y:S02]  /*edf0*/  SYNCS.PHASECHK.TRANS64.TRYWAIT P2, [R8+URZ+0x2a840], R7 ;  /* 0x02a84007080075a7 */ /* 0x000e64000804017f */
[----:B-1----:R-:W-:Y:S09]  /*ee00*/  @!P2 BRA `(.L_x_980) ;  /* 0x0000002400aca947 */ /* 0x002ff20003800000 */
.L_x_1031:
        /* <DEDUP_REMOVED lines=8> */
.L_x_981:
        /* <DEDUP_REMOVED lines=10> */
[----:B------:R-:W-:-:S03]  /*ef30*/  UMOV UR16, 0x40 ;  /* 0x0000004000107882 */ /* 0x000fc60000000000 */
[----:B------:R-:W-:Y:S02]  /*ef40*/  UIMAD UR8, UR8, 0x9000, UR38 ;  /* 0x00009000080878a4 */ /* 0x000fe4000f8e0226 */
[----:B------:R-:W-:Y:S02]  /*ef50*/  UIADD3 UR9, UR9, 0x2a830, URZ ;  /* 0x0002a83009097890 */ /* 0x000fe4000fffe03f */
[----:B------:R-:W-:Y:S02]  /*ef60*/  UIMAD UR11, UR11, 0x60, URZ ;  /* 0x000000600b0b78a4 */ /* 0x000fe4000f8e023f */
        /* <DEDUP_REMOVED lines=13> */
.L_x_978:
[----:B------:R-:W-:Y:S05]  /*f040*/  WARPSYNC.ALL ;  /* 0x0000000000007948 */ /* 0x000fea0003800000 */
[----:B------:R-:W-:Y:S01]  /*f050*/  BAR.SYNC.DEFER_BLOCKING 0x8, 0x120 ;  /* 0x0204800000007b1d */ /* 0x000fe20000010000 */
[----:B------:R-:W-:Y:S01]  /*f060*/  ELECT P2, URZ, PT ;  /* 0x00000000003f782f */ /* 0x000fe20003840000 */
[----:B------:R-:W-:Y:S02]  /*f070*/  UIADD3 UR47, UR47, 0x1, URZ ;  /* 0x000000012f2f7890 */ /* 0x000fe4000fffe03f */
[----:B------:R-:W-:Y:S02]  /*f080*/  UIADD3 UR4, UP0, UR44, 0x270, URZ ;  /* 0x000002702c047890 */ /* 0x000fe4000ff1e03f */
[----:B------:R-:W-:-:S02]  /*f090*/  ULEA.HI UR5, UR47, UR47, URZ, 0x1 ;  /* 0x0000002f2f057291 */ /* 0x000fc4000f8f083f */
[----:B------:R-:W-:Y:S02]  /*f0a0*/  UIADD3 UR8, UR38, 0xc400, URZ ;  /* 0x0000c40026087890 */ /* 0x000fe4000fffe03f */
[----:B------:R-:W-:Y:S02]  /*f0b0*/  ULOP3.LUT UR5, UR5, 0xfffffffe, URZ, 0xc0, !UPT ;  /* 0xfffffffe05057892 */ /* 0x000fe4000f8ec03f */
[----:B------:R-:W-:Y:S02]  /*f0c0*/  UIADD3 UR9, UR38, 0x2a800, URZ ;  /* 0x0002a80026097890 */ /* 0x000fe4000fffe03f */
[----:B-1----:R-:W-:Y:S01]  /*f0d0*/  @P2 IMAD.MOV.U32 R7, RZ, RZ, 0xc000 ;  /* 0x0000c000ff072424 */ /* 0x002fe200078e00ff */
[----:B------:R-:W-:Y:S02]  /*f0e0*/  UIADD3 UR14, UR47, -UR5, URZ ;  /* 0x800000052f0e7290 */ /* 0x000fe4000fffe03f */
[----:B------:R-:W-:Y:S02]  /*f0f0*/  UIADD3.X UR5, URZ, UR45, URZ, UP0, !UPT ;  /* 0x0000002d3f057290 */ /* 0x000fe400087fe43f */
[----:B------:R-:W-:-:S02]  /*f100*/  UIADD3 UR24, UR38, 0x10400, URZ ;  /* 0x0001040026187890 */ /* 0x000fc4000fffe03f */
[----:B------:R-:W-:Y:S01]  /*f110*/  UIADD3 UR16, UR38, 0x14400, URZ ;  /* 0x0001440026107890 */ /* 0x000fe2000fffe03f */
[----:B------:R-:W-:Y:S01]  /*f120*/  UMOV UR11, UR41 ;  /* 0x00000029000b7c82 */ /* 0x000fe20008000000 */
[----:B------:R1:W-:Y:S01]  /*f130*/  @P2 SYNCS.ARRIVE.TRANS64 RZ, [UR38+0x2a800], R7 ;  /* 0x02a80007ffff29a7 */ /* 0x0003e20008000026 */
[----:B------:R-:W-:Y:S01]  /*f140*/  UMOV UR12, UR42 ;  /* 0x0000002a000c7c82 */ /* 0x000fe20008000000 */
[----:B------:R-:W-:Y:S01]  /*f150*/  UMOV UR13, UR43 ;  /* 0x0000002b000d7c82 */ /* 0x000fe20008000000 */
[----:B------:R-:W-:Y:S01]  /*f160*/  UMOV UR6, 0x0 ;  /* 0x0000000000067882 */ /* 0x000fe20000000000 */
[----:B------:R-:W-:Y:S01]  /*f170*/  UMOV UR7, 0x12f00000 ;  /* 0x12f0000000077882 */ /* 0x000fe20000000000 */
[----:B------:R-:W-:Y:S01]  /*f180*/  UMOV UR10, URZ ;  /* 0x0000003f000a7c82 */ /* 0x000fe20008000000 */
[----:B------:R-:W-:Y:S01]  /*f190*/  UMOV UR27, UR41 ;  /* 0x00000029001b7c82 */ /* 0x000fe20008000000 */
[----:B------:R-:W-:Y:S01]  /*f1a0*/  UMOV UR28, UR42 ;  /* 0x0000002a001c7c82 */ /* 0x000fe20008000000 */
[----:B-1----:R-:W-:Y:S01]  /*f1b0*/  IMAD.U32 R7, RZ, RZ, UR14 ;  /* 0x0000000eff077e24 */ /* 0x002fe2000f8e00ff */
[----:B------:R-:W-:Y:S01]  /*f1c0*/  UMOV UR29, UR43 ;  /* 0x0000002b001d7c82 */ /* 0x000fe20008000000 */
[----:B------:R-:W-:Y:S01]  /*f1d0*/  UMOV UR26, 0x40 ;  /* 0x00000040001a7882 */ /* 0x000fe20000000000 */
[----:B------:R-:W-:Y:S01]  /*f1e0*/  UMOV UR25, UR9 ;  /* 0x0000000900197c82 */ /* 0x000fe20008000000 */
[----:B------:R-:W-:Y:S01]  /*f1f0*/  UMOV UR19, UR41 ;  /* 0x0000002900137c82 */ /* 0x000fe20008000000 */
[----:B------:R-:W-:Y:S01]  /*f200*/  SHF.L.U32 R7, R7, 0x1f, RZ ;  /* 0x0000001f07077819 */ /* 0x000fe200000006ff */
[----:B------:R-:W-:Y:S01]  /*f210*/  UMOV UR20, UR42 ;  /* 0x0000002a00147c82 */ /* 0x000fe20008000000 */
[----:B------:R-:W-:Y:S01]  /*f220*/  UMOV UR21, UR43 ;  /* 0x0000002b00157c82 */ /* 0x000fe20008000000 */
[----:B------:R-:W-:Y:S01]  /*f230*/  UMOV UR18, 0x80 ;  /* 0x0000008000127882 */ /* 0x000fe20000000000 */
[----:B------:R1:W-:Y:S01]  /*f240*/  UTMALDG.4D [UR8], [UR4], desc[UR6] ;  /* 0x00000608040075b4 */ /* 0x0003e20008019000 */
[----:B------:R-:W-:Y:S01]  /*f250*/  UMOV UR17, UR9 ;  /* 0x0000000900117c82 */ /* 0x000fe20008000000 */
[----:B------:R1:W-:Y:S01]  /*f260*/  UTMALDG.4D [UR24], [UR4], desc[UR6] ;  /* 0x00000618040075b4 */ /* 0x0003e20008019000 */
[----:B------:R1:W-:Y:S01]  /*f270*/  UTMALDG.4D [UR16], [UR4], desc[UR6] ;  /* 0x00000610040075b4 */ /* 0x0003e20008019000 */
[----:B------:R-:W2:Y:S02]  /*f280*/  SYNCS.PHASECHK.TRANS64.TRYWAIT P2, [UR38+0x2a820], R7 ;  /* 0x02a82007ff0075a7 */ /* 0x000ea40008040166 */
[----:B-12---:R-:W-:Y:S05]  /*f290*/  @!P2 BRA `(.L_x_982) ;  /* 0x00000020009ca947 */ /* 0x006fea0003800000 */
.L_x_1032:
[----:B------:R-:W-:-:S04]  /*f2a0*/  UIADD3 UR4, UR46, -0x2, URZ ;  /* 0xfffffffe2e047890 */ /* 0x000fc8000fffe03f */
[----:B------:R-:W-:-:S06]  /*f2b0*/  UISETP.GE.AND UP0, UPT, UR4, UR39, UPT ;  /* 0x000000270400728c */ /* 0x000fcc000bf06270 */
[----:B------:R-:W-:-:S13]  /*f2c0*/  PLOP3.LUT P2, PT, PT, PT, UP0, 0x80, 0x0 ;  /* 0x000000000000781c */ /* 0x000fda0003f4f008 */
[----:B------:R-:W-:Y:S05]  /*f2d0*/  @!P2 BRA `(.L_x_983) ;  /* 0x000000140048a947 */ /* 0x000fea0003800000 */
[----:B-1----:R-:W-:Y:S01]  /*f2e0*/  IMAD R8, RZ, RZ, -UR46 ;  /* 0x8000002eff087e24 */ /* 0x002fe2000f8e02ff */
[----:B------:R-:W-:Y:S01]  /*f2f0*/  LOP3.LUT R11, RZ, UR39, RZ, 0x33, !PT ;  /* 0x00000027ff0b7c12 */ /* 0x000fe2000f8e33ff */
[----:B------:R-:W-:-:S03]  /*f300*/  ULDC.64 UR36, c[0x0][0x408] ;  /* 0x0001020000247ab9 */ /* 0x000fc60000000a00 */
[----:B------:R-:W-:-:S05]  /*f310*/  VIADDMNMX R11, R8, 0x1, R11, !PT ;  /* 0x00000001080b7846 */ /* 0x000fca000780010b */
[----:B------:R-:W-:-:S05]  /*f320*/  VIADD R7, R11, UR46 ;  /* 0x0000002e0b077c36 */ /* 0x000fca0008000000 */
[----:B------:R-:W-:-:S04]  /*f330*/  LOP3.LUT R7, R7, 0x1, RZ, 0xc0, !PT ;  /* 0x0000000107077812 */ /* 0x000fc800078ec0ff */
[----:B------:R-:W-:Y:S01]  /*f340*/  ISETP.NE.U32.AND P2, PT, R7, 0x1, PT ;  /* 0x000000010700780c */ /* 0x000fe20003f45070 */
[----:B------:R-:W-:-:S12]  /*f350*/  IMAD.U32 R7, RZ, RZ, UR4 ;  /* 0x00000004ff077e24 */ /* 0x000fd8000f8e00ff */
        /* <DEDUP_REMOVED lines=27> */
.L_x_987:
[----:B-1----:R-:W1:Y:S01]  /*f510*/  S2R R2, SR_TID.X ;  /* 0x0000000000027919 */ /* 0x002e620000002100 */
[----:B------:R-:W-:Y:S02]  /*f520*/  LEA R3, R10, UR38, 0x3 ;  /* 0x000000260a037c11 */ /* 0x000fe4000f8e18ff */
[----:B-1----:R-:W-:Y:S02]  /*f530*/  LOP3.LUT R9, R2, 0x7f, RZ, 0xc0, !PT ;  /* 0x0000007f02097812 */ /* 0x002fe400078ec0ff */
[----:B------:R-:W-:Y:S02]  /*f540*/  SHF.L.U32 R2, R12, 0x1f, RZ ;  /* 0x0000001f0c027819 */ /* 0x000fe400000006ff */
[----:B------:R-:W-:Y:S02]  /*f550*/  ISETP.NE.AND P2, PT, R9, RZ, PT ;  /* 0x000000ff0900720c */ /* 0x000fe40003f45270 */
[----:B------:R-:W1:Y:S02]  /*f560*/  SYNCS.PHASECHK.TRANS64.TRYWAIT P3, [R3+URZ+0x2a840], R2 ;  /* 0x02a84002030075a7 */ /* 0x000e64000806017f */
[----:B-1----:R-:W-:Y:S09]  /*f570*/  @!P3 BRA `(.L_x_988) ;  /* 0x0000001c00fcb947 */ /* 0x002ff20003800000 */
.L_x_1033:
        /* <DEDUP_REMOVED lines=8> */
.L_x_989:
[----:B------:R-:W-:Y:S01]  /*f600*/  R2UR UR8, R10 ;  /* 0x000000000a0872ca */ /* 0x000fe200000e0000 */
[----:B------:R-:W-:Y:S01]  /*f610*/  UIADD3 UR4, UP0, UR44, 0x370, URZ ;  /* 0x000003702c047890 */ /* 0x000fe2000ff1e03f */
[----:B------:R-:W-:Y:S01]  /*f620*/  R2UR UR9, R3 ;  /* 0x00000000030972ca */ /* 0x000fe200000e0000 */
[----:B------:R-:W-:Y:S01]  /*f630*/  UIADD3 UR19, UR38, 0x2a800, URZ ;  /* 0x0002a80026137890 */ /* 0x000fe2000fffe03f */
[----:B------:R-:W-:Y:S01]  /*f640*/  R2UR UR11, R7 ;  /* 0x00000000070b72ca */ /* 0x000fe200000e0000 */
[----:B------:R-:W-:Y:S01]  /*f650*/  UIADD3.X UR5, URZ, UR45, URZ, UP0, !UPT ;  /* 0x0000002d3f057290 */ /* 0x000fe200087fe43f */
[----:B------:R-:W-:Y:S01]  /*f660*/  R2UR UR12, R4 ;  /* 0x00000000040c72ca */ /* 0x000fe200000e0000 */
[----:B------:R-:W-:Y:S01]  /*f670*/  UMOV UR10, URZ ;  /* 0x0000003f000a7c82 */ /* 0x000fe20008000000 */
[----:B-----5:R-:W-:Y:S01]  /*f680*/  R2UR UR13, R8 ;  /* 0x00000000080d72ca */ /* 0x020fe200000e0000 */
[----:B------:R-:W-:Y:S01]  /*f690*/  UMOV UR6, 0x0 ;  /* 0x0000000000067882 */ /* 0x000fe20000000000 */
[----:B------:R-:W-:Y:S01]  /*f6a0*/  UMOV UR7, 0x14f00000 ;  /* 0x14f0000000077882 */ /* 0x000fe20000000000 */
[----:B------:R-:W-:Y:S01]  /*f6b0*/  UMOV UR18, 0x40 ;  /* 0x0000004000127882 */ /* 0x000fe20000000000 */
[----:B------:R-:W-:Y:S01]  /*f6c0*/  UMOV UR17, 0x80 ;  /* 0x0000008000117882 */ /* 0x000fe20000000000 */
[----:B------:R-:W-:Y:S01]  /*f6d0*/  UIMAD UR8, UR8, 0x9000, UR38 ;  /* 0x00009000080878a4 */ /* 0x000fe2000f8e0226 */
[----:B-1----:R-:W-:Y:S01]  /*f6e0*/  SHF.L.U32 R3, R17, 0x1f, RZ ;  /* 0x0000001f11037819 */ /* 0x002fe200000006ff */
[----:B------:R-:W-:Y:S01]  /*f6f0*/  UIADD3 UR9, UR9, 0x2a830, URZ ;  /* 0x0002a83009097890 */ /* 0x000fe2000fffe03f */
[----:B------:R-:W-:Y:S01]  /*f700*/  LEA R2, R16, UR19, 0x3 ;  /* 0x0000001310027c11 */ /* 0x000fe2000f8e18ff */
[----:B------:R-:W-:-:S02]  /*f710*/  UIMAD UR11, UR11, 0x60, URZ ;  /* 0x000000600b0b78a4 */ /* 0x000fc4000f8e023f */
        /* <DEDUP_REMOVED lines=13> */
.L_x_1034:
[----:B------:R-:W-:Y:S05]  /*f7f0*/  @P2 BRA `(.L_x_991) ;  /* 0x0000000000202947 */ /* 0x000fea0003800000 */
[----:B------:R-:W2:Y:S01]  /*f800*/  S2R R9, SR_TID.X ;  /* 0x0000000000097919 */ /* 0x000ea20000002100 */
[----:B-1----:R-:W-:Y:S01]  /*f810*/  LEA R2, R16, UR38, 0x3 ;  /* 0x0000002610027c11 */ /* 0x002fe2000f8e18ff */
[----:B------:R-:W-:-:S04]  /*f820*/  IMAD.MOV.U32 R3, RZ, RZ, 0x6000 ;  /* 0x00006000ff037424 */ /* 0x000fc800078e00ff */
[----:B------:R3:W-:Y:S01]  /*f830*/  SYNCS.ARRIVE.TRANS64 RZ, [R2+URZ+0x2a850], R3 ;  /* 0x02a8500302ff79a7 */ /* 0x0007e2000800003f */
[----:B--2---:R-:W-:-:S04]  /*f840*/  LOP3.LUT R9, R9, 0x1f, RZ, 0xc0, !PT ;  /* 0x0000001f09097812 */ /* 0x004fc800078ec0ff */
[----:B------:R-:W-:-:S13]  /*f850*/  ISETP.NE.AND P2, PT, R9, RZ, PT ;  /* 0x000000ff0900720c */ /* 0x000fda0003f45270 */
[----:B---3--:R-:W-:Y:S05]  /*f860*/  @!P2 BRA `(.L_x_991) ;  /* 0x000000000004a947 */ /* 0x008fea0003800000 */
[----:B------:R-:W-:Y:S01]  /*f870*/  BPT.TRAP 0x1 ;  /* 0x000000040000795c */ /* 0x000fe20000300000 */
.L_x_991:
        /* <DEDUP_REMOVED lines=9> */
[----:B------:R-:W-:Y:S02]  /*f910*/  IMAD.MOV.U32 R6, RZ, RZ, R8 ;  /* 0x000000ffff067224 */ /* 0x000fe400078e0008 */
[----:B------:R-:W-:-:S02]  /*f920*/  IMAD.MOV.U32 R5, RZ, RZ, R7 ;  /* 0x000000ffff057224 */ /* 0x000fc400078e0007 */
[----:B------:R-:W-:Y:S02]  /*f930*/  UIMAD UR6, UR9, 0x6000, UR38 ;  /* 0x00006000090678a4 */ /* 0x000fe4000f8e0226 */
[----:B------:R-:W-:Y:S02]  /*f940*/  ULEA UR9, UR9, UR38, 0x3 ;  /* 0x0000002609097291 */ /* 0x000fe4000f8e183f */
[----:B------:R-:W-:Y:S02]  /*f950*/  UIMAD UR11, UR11, 0x60, URZ ;  /* 0x000000600b0b78a4 */ /* 0x000fe4000f8e023f */
[----:B------:R-:W-:Y:S02]  /*f960*/  UIADD3 UR8, UR6, 0x400, URZ ;  /* 0x0000040006087890 */ /* 0x000fe4000fffe03f */
        /* <DEDUP_REMOVED lines=8> */
.L_x_986:
[----:B------:R-:W-:Y:S05]  /*f9f0*/  BSYNC B0 ;  /* 0x0000000000007941 */ /* 0x000fea0003800000 */
.L_x_985:
[----:B------:R-:W-:Y:S01]  /*fa00*/  UIADD3 UR4, UR46, -0x3, URZ ;  /* 0xfffffffd2e047890 */ /* 0x000fe2000fffe03f */
[----:B------:R-:W-:Y:S02]  /*fa10*/  IMAD.MOV.U32 R16, RZ, RZ, R10 ;  /* 0x000000ffff107224 */ /* 0x000fe400078e000a */
[----:B------:R-:W-:-:S03]  /*fa20*/  IMAD.MOV.U32 R17, RZ, RZ, R12 ;  /* 0x000000ffff117224 */ /* 0x000fc600078e000c */
[----:B------:R-:W-:-:S07]  /*fa30*/  IMAD.U32 R7, RZ, RZ, UR4 ;  /* 0x00000004ff077e24 */ /* 0x000fce000f8e00ff */
.L_x_984:
[----:B------:R-:W-:Y:S01]  /*fa40*/  ULOP3.LUT UR4, URZ, UR46, URZ, 0x33, !UPT ;  /* 0x0000002e3f047292 */ /* 0x000fe2000f8e333f */
[----:B------:R-:W-:Y:S01]  /*fa50*/  VIADD R11, R11, 0xfffffffe ;  /* 0xfffffffe0b0b7836 */ /* 0x000fe20000000000 */
[----:B------:R-:W-:Y:S04]  /*fa60*/  BSSY B0, `(.L_x_983) ;  /* 0x00000d9000007945 */ /* 0x000fe80003800000 */
[----:B------:R-:W-:-:S13]  /*fa70*/  ISETP.NE.AND P2, PT, R11, UR4, PT ;  /* 0x000000040b007c0c */ /* 0x000fda000bf45270 */
[----:B------:R-:W-:Y:S05]  /*fa80*/  @!P2 BRA `(.L_x_992) ;  /* 0x0000000c0058a947 */ /* 0x000fea0003800000 */
[----:B------:R-:W-:-:S07]  /*fa90*/  IMAD.MOV.U32 R8, RZ, RZ, R6 ;  /* 0x000000ffff087224 */ /* 0x000fce00078e0006 */
.L_x_1007:
[----:B------:R-:W-:Y:S01]  /*faa0*/  VIADD R10, R16, 0x1 ;  /* 0x00000001100a7836 */ /* 0x000fe20000000000 */
[----:B------:R-:W-:Y:S05]  /*fab0*/  YIELD ;  /* 0x0000000000007946 */ /* 0x000fea0003800000 */
[----:B------:R-:W-:Y:S01]  /*fac0*/  ISETP.NE.AND P2, PT, R10, 0x2, PT ;  /* 0x000000020a00780c */ /* 0x000fe20003f45270 */
[----:B------:R-:W-:Y:S03]  /*fad0*/  BSSY B1, `(.L_x_993) ;  /* 0x0000065000017945 */ /* 0x000fe60003800000 */
[----:B-1----:R-:W-:-:S02]  /*fae0*/  SEL R2, RZ, 0x1, P2 ;  /* 0x00000001ff027807 */ /* 0x002fc40001000000 */
[----:B------:R-:W-:Y:S02]  /*faf0*/  SEL R10, R10, RZ, P2 ;  /* 0x000000ff0a0a7207 */ /* 0x000fe40001000000 */
[----:B------:R-:W-:Y:S01]  /*fb00*/  LOP3.LUT R11, R17, R2, RZ, 0x3c, !PT ;  /* 0x00000002110b7212 */ /* 0x000fe200078e3cff */
[----:B------:R-:W-:Y:S06]  /*fb10*/  @!P6 BRA `(.L_x_994) ;  /* 0x000000040080e947 */ /* 0x000fec0003800000 */
[----:B------:R-:W-:Y:S01]  /*fb20*/  IMAD.MOV.U32 R12, RZ, RZ, R7 ;  /* 0x000000ffff0c7224 */ /* 0x000fe200078e0007 */
[----:B------:R-:W-:Y:S06]  /*fb30*/  @!P0 BRA `(.L_x_995) ;  /* 0x0000000000448947 */ /* 0x000fec0003800000 */
[----:B------:R-:W1:Y:S01]  /*fb40*/  LDC R9, c[0x0][0x41c] ;  /* 0x00010700ff097b82 */ /* 0x000e620000000800 */
        /* <DEDUP_REMOVED lines=16> */
.L_x_995:
[----:B------:R-:W1:Y:S01]  /*fc50*/  S2R R2, SR_TID.X ;  /* 0x0000000000027919 */ /* 0x000e620000002100 */
[----:B------:R-:W-:Y:S02]  /*fc60*/  LEA R3, R10, UR38, 0x3 ;  /* 0x000000260a037c11 */ /* 0x000fe4000f8e18ff */
[----:B-1----:R-:W-:Y:S02]  /*fc70*/  LOP3.LUT R9, R2, 0x7f, RZ, 0xc0, !PT ;  /* 0x0000007f02097812 */ /* 0x002fe400078ec0ff */
[----:B------:R-:W-:Y:S02]  /*fc80*/  SHF.L.U32 R2, R11, 0x1f, RZ ;  /* 0x0000001f0b027819 */ /* 0x000fe400000006ff */
[----:B------:R-:W-:Y:S02]  /*fc90*/  ISETP.NE.AND P2, PT, R9, RZ, PT ;  /* 0x000000ff0900720c */ /* 0x000fe40003f45270 */
[----:B------:R-:W1:Y:S02]  /*fca0*/  SYNCS.PHASECHK.TRANS64.TRYWAIT P3, [R3+URZ+0x2a840], R2 ;  /* 0x02a84002030075a7 */ /* 0x000e64000806017f */
[----:B-1----:R-:W-:Y:S09]  /*fcb0*/  @!P3 BRA `(.L_x_996) ;  /* 0x000000180054b947 */ /* 0x002ff20003800000 */
.L_x_1035:
        /* <DEDUP_REMOVED lines=8> */
.L_x_997:
        /* <DEDUP_REMOVED lines=14> */
[----:B------:R-:W-:Y:S01]  /*fe20*/  SHF.L.U32 R17, R17, 0x1f, RZ ;  /* 0x0000001f11117819 */ /* 0x000fe200000006ff */
[----:B------:R-:W-:Y:S01]  /*fe30*/  UIADD3 UR9, UR9, 0x2a830, URZ ;  /* 0x0002a83009097890 */ /* 0x000fe2000fffe03f */
[----:B-1----:R-:W-:Y:S01]  /*fe40*/  LEA R2, R16, UR19, 0x3 ;  /* 0x0000001310027c11 */ /* 0x002fe2000f8e18ff */
        /* <DEDUP_REMOVED lines=14> */
.L_x_1036:
[----:B------:R-:W-:Y:S05]  /*ff30*/  @P2 BRA `(.L_x_999) ;  /* 0x00000000001c2947 */ /* 0x000fea0003800000 */
[----:B------:R-:W2:Y:S02]  /*ff40*/  S2R R3, SR_TID.X ;  /* 0x0000000000037919 */ /* 0x000ea40000002100 */
[----:B--2---:R-:W-:Y:S01]  /*ff50*/  LOP3.LUT R9, R3, 0x1f, RZ, 0xc0, !PT ;  /* 0x0000001f03097812 */ /* 0x004fe200078ec0ff */
[----:B------:R-:W-:-:S03]  /*ff60*/  IMAD.MOV.U32 R3, RZ, RZ, 0x6000 ;  /* 0x00006000ff037424 */ /* 0x000fc600078e00ff */
[----:B------:R-:W-:Y:S01]  /*ff70*/  ISETP.NE.AND P2, PT, R9, RZ, PT ;  /* 0x000000ff0900720c */ /* 0x000fe20003f45270 */
[----:B------:R2:W-:-:S12]  /*ff80*/  SYNCS.ARRIVE.TRANS64 RZ, [R2+URZ+0x50], R3 ;  /* 0x0000500302ff79a7 */ /* 0x0005d8000800003f */
[----:B--2---:R-:W-:Y:S05]  /*ff90*/  @!P2 BRA `(.L_x_999) ;  /* 0x000000000004a947 */ /* 0x004fea0003800000 */
[----:B------:R-:W-:Y:S01]  /*ffa0*/  BPT.TRAP 0x1 ;  /* 0x000000040000795c */ /* 0x000fe20000300000 */
.L_x_999:
        /* <DEDUP_REMOVED lines=11> */
[----:B------:R-:W-:Y:S01]  /*10060*/  IMAD.MOV.U32 R6, RZ, RZ, R8 ;  /* 0x000000ffff067224 */ /* 0x000fe200078e0008 */
[----:B------:R-:W-:Y:S02]  /*10070*/  UIMAD UR6, UR6, 0x6000, UR38 ;  /* 0x00006000060678a4 */ /* 0x000fe4000f8e0226 */
        /* <DEDUP_REMOVED lines=10> */
.L_x_994:
[----:B------:R-:W-:Y:S05]  /*10120*/  BSYNC B1 ;  /* 0x0000000000017941 */ /* 0x000fea0003800000 */
.L_x_993:
[----:B------:R-:W-:Y:S01]  /*10130*/  VIADD R16, R10, 0x1 ;  /* 0x000000010a107836 */ /* 0x000fe20000000000 */
[----:B------:R-:W-:Y:S01]  /*10140*/  BSSY B1, `(.L_x_1000) ;  /* 0x0000067000017945 */ /* 0x000fe20003800000 */
[----:B------:R-:W-:-:S03]  /*10150*/  VIADD R12, R7, 0xffffffff ;  /* 0xffffffff070c7836 */ /* 0x000fc60000000000 */
[----:B------:R-:W-:-:S04]  /*10160*/  ISETP.NE.AND P2, PT, R16, 0x2, PT ;  /* 0x000000021000780c */ /* 0x000fc80003f45270 */
[----:B-1----:R-:W-:Y:S02]  /*10170*/  SEL R2, RZ, 0x1, P2 ;  /* 0x00000001ff027807 */ /* 0x002fe40001000000 */
[----:B------:R-:W-:Y:S02]  /*10180*/  SEL R16, R16, RZ, P2 ;  /* 0x000000ff10107207 */ /* 0x000fe40001000000 */
[----:B------:R-:W-:Y:S01]  /*10190*/  LOP3.LUT R17, R11, R2, RZ, 0x3c, !PT ;  /* 0x000000020b117212 */ /* 0x000fe200078e3cff */
[----:B------:R-:W-:Y:S06]  /*101a0*/  @!P6 BRA `(.L_x_1001) ;  /* 0x000000040080e947 */ /* 0x000fec0003800000 */
[----:B------:R-:W-:Y:S01]  /*101b0*/  IMAD.MOV.U32 R13, RZ, RZ, R12 ;  /* 0x000000ffff0d7224 */ /* 0x000fe200078e000c */
[----:B------:R-:W-:Y:S06]  /*101c0*/  @!P0 BRA `(.L_x_1002) ;  /* 0x0000000000448947 */ /* 0x000fec0003800000 */
[----:B------:R-:W1:Y:S02]  /*101d0*/  LDC R8, c[0x0][0x41c] ;  /* 0x00010700ff087b82 */ /* 0x000e640000000800 */
        /* <DEDUP_REMOVED lines=16> */
.L_x_1002:
[----:B------:R-:W-:Y:S02]  /*102e0*/  LEA R2, R16, UR38, 0x3 ;  /* 0x0000002610027c11 */ /* 0x000fe4000f8e18ff */
[----:B------:R-:W-:-:S04]  /*102f0*/  SHF.L.U32 R3, R17, 0x1f, RZ ;  /* 0x0000001f11037819 */ /* 0x000fc800000006ff */
[----:B------:R-:W2:Y:S02]  /*10300*/  SYNCS.PHASECHK.TRANS64.TRYWAIT P2, [R2+URZ+0x2a840], R3 ;  /* 0x02a84003020075a7 */ /* 0x000ea4000804017f */
[----:B--2---:R-:W-:Y:S05]  /*10310*/  @!P2 BRA `(.L_x_1003) ;  /* 0x0000001000e4a947 */ /* 0x004fea0003800000 */
.L_x_1037:
        /* <DEDUP_REMOVED lines=11> */
.L_x_1004:
[----:B------:R-:W-:Y:S01]  /*103d0*/  R2UR UR9, R16 ;  /* 0x00000000100972ca */ /* 0x000fe200000e0000 */
[----:B------:R-:W-:Y:S01]  /*103e0*/  UIADD3 UR19, UR38, 0x2a800, URZ ;  /* 0x0002a80026137890 */ /* 0x000fe2000fffe03f */
[----:B------:R-:W-:Y:S01]  /*103f0*/  R2UR UR11, R13 ;  /* 0x000000000d0b72ca */ /* 0x000fe200000e0000 */
[----:B------:R-:W-:Y:S01]  /*10400*/  UIADD3 UR4, UP0, UR44, 0x370, URZ ;  /* 0x000003702c047890 */ /* 0x000fe2000ff1e03f */
[----:B------:R-:W-:Y:S01]  /*10410*/  R2UR UR12, R4 ;  /* 0x00000000040c72ca */ /* 0x000fe200000e0000 */
[----:B------:R-:W-:Y:S01]  /*10420*/  UMOV UR10, URZ ;  /* 0x0000003f000a7c82 */ /* 0x000fe20008000000 */
[----:B-----5:R-:W-:Y:S01]  /*10430*/  R2UR UR13, R8 ;  /* 0x00000000080d72ca */ /* 0x020fe200000e0000 */
[----:B------:R-:W-:Y:S01]  /*10440*/  UIADD3.X UR5, URZ, UR45, URZ, UP0, !UPT ;  /* 0x0000002d3f057290 */ /* 0x000fe200087fe43f */
[----:B------:R-:W-:Y:S01]  /*10450*/  SHF.L.U32 R11, R11, 0x1f, RZ ;  /* 0x0000001f0b0b7819 */ /* 0x000fe200000006ff */
[----:B------:R-:W-:Y:S01]  /*10460*/  UMOV UR6, 0x0 ;  /* 0x0000000000067882 */ /* 0x000fe20000000000 */
[----:B------:R-:W-:Y:S01]  /*10470*/  UMOV UR7, 0x14f00000 ;  /* 0x14f0000000077882 */ /* 0x000fe20000000000 */
[----:B------:R-:W-:Y:S01]  /*10480*/  UMOV UR18, 0x40 ;  /* 0x0000004000127882 */ /* 0x000fe20000000000 */
[----:B------:R-:W-:Y:S01]  /*10490*/  UMOV UR17, 0x80 ;  /* 0x0000008000117882 */ /* 0x000fe20000000000 */
[----:B------:R-:W-:Y:S01]  /*104a0*/  UIMAD UR8, UR9, 0x9000, UR38 ;  /* 0x00009000090878a4 */ /* 0x000fe2000f8e0226 */
[----:B--2---:R-:W-:Y:S01]  /*104b0*/  LEA R2, R10, UR19, 0x3 ;  /* 0x000000130a027c11 */ /* 0x004fe2000f8e18ff */
[----:B------:R-:W-:-:S02]  /*104c0*/  ULEA UR9, UR9, UR19, 0x3 ;  /* 0x0000001309097291 */ /* 0x000fc4000f8e183f */
[----:B------:R-:W-:Y:S02]  /*104d0*/  UIMAD UR11, UR11, 0x60, URZ ;  /* 0x000000600b0b78a4 */ /* 0x000fe4000f8e023f */
[----:B------:R-:W-:Y:S02]  /*104e0*/  UIADD3 UR14, UR8, 0x18400, URZ ;  /* 0x00018400080e7890 */ /* 0x000fe4000fffe03f */
        /* <DEDUP_REMOVED lines=13> */
.L_x_1038:
        /* <DEDUP_REMOVED lines=8> */
.L_x_1006:
        /* <DEDUP_REMOVED lines=23> */
.L_x_1001:
[----:B------:R-:W-:Y:S05]  /*107b0*/  BSYNC B1 ;  /* 0x0000000000017941 */ /* 0x000fea0003800000 */
.L_x_1000:
[----:B------:R-:W-:Y:S01]  /*107c0*/  ISETP.GT.AND P2, PT, R12, UR39, PT ;  /* 0x000000270c007c0c */ /* 0x000fe2000bf44270 */
[----:B------:R-:W-:-:S12]  /*107d0*/  VIADD R7, R7, 0xfffffffe ;  /* 0xfffffffe07077836 */ /* 0x000fd80000000000 */
[----:B------:R-:W-:Y:S05]  /*107e0*/  @P2 BRA `(.L_x_1007) ;  /* 0xfffffff000ac2947 */ /* 0x000fea000383ffff */
.L_x_992:
[----:B------:R-:W-:Y:S05]  /*107f0*/  BSYNC B0 ;  /* 0x0000000000007941 */ /* 0x000fea0003800000 */
.L_x_983:
[----:B------:R-:W-:Y:S04]  /*10800*/  BSSY B0, `(.L_x_1008) ;  /* 0x000000e000007945 */ /* 0x000fe80003800000 */
[----:B------:R-:W-:Y:S05]  /*10810*/  @P1 BRA `(.L_x_1009) ;  /* 0x0000000000301947 */ /* 0x000fea0003800000 */
[----:B-1----:R-:W1:Y:S01]  /*10820*/  S2R R7, SR_LANEID ;  /* 0x0000000000077919 */ /* 0x002e620000000000 */
        /* <DEDUP_REMOVED lines=10> */
[----:B-1----:R-:W-:-:S07]  /*108d0*/  IADD3 R19, R0, UR48, R19 ;  /* 0x0000003000137c10 */ /* 0x002fce000fffe013 */
.L_x_1009:
[----:B------:R-:W-:Y:S05]  /*108e0*/  BSYNC B0 ;  /* 0x0000000000007941 */ /* 0x000fea0003800000 */
.L_x_1008:
[----:B------:R-:W-:Y:S04]  /*108f0*/  BSSY B0, `(.L_x_1010) ;  /* 0x0000026000007945 */ /* 0x000fe80003800000 */
[----:B------:R-:W-:Y:S05]  /*10900*/  @!P6 BRA `(.L_x_1011) ;  /* 0x000000000090e947 */ /* 0x000fea0003800000 */
[----:B------:R-:W2:Y:S01]  /*10910*/  S2R R0, SR_TID.X ;  /* 0x0000000000007919 */ /* 0x000ea20000002100 */
[----:B-1----:R-:W-:Y:S02]  /*10920*/  LEA R3, R16, UR38, 0x3 ;  /* 0x0000002610037c11 */ /* 0x002fe4000f8e18ff */
[----:B--2---:R-:W-:Y:S02]  /*10930*/  LOP3.LUT R2, R0, 0x7f, RZ, 0xc0, !PT ;  /* 0x0000007f00027812 */ /* 0x004fe400078ec0ff */
[----:B------:R-:W-:Y:S02]  /*10940*/  SHF.L.U32 R0, R17, 0x1f, RZ ;  /* 0x0000001f11007819 */ /* 0x000fe400000006ff */
[----:B------:R-:W-:Y:S02]  /*10950*/  ISETP.NE.AND P1, PT, R2, RZ, PT ;  /* 0x000000ff0200720c */ /* 0x000fe40003f25270 */
[----:B------:R-:W1:Y:S02]  /*10960*/  SYNCS.PHASECHK.TRANS64.TRYWAIT P0, [R3+URZ+0x2a860], R0 ;  /* 0x02a86000030075a7 */ /* 0x000e64000800017f */
[----:B-1----:R-:W-:Y:S09]  /*10970*/  @!P0 BRA `(.L_x_1012) ;  /* 0x0000000c00748947 */ /* 0x002ff20003800000 */
.L_x_1039:
        /* <DEDUP_REMOVED lines=8> */
.L_x_1013:
        /* <DEDUP_REMOVED lines=9> */
[----:B------:R-:W-:-:S04]  /*10a90*/  UMOV UR15, 0x40 ;  /* 0x00000040000f7882 */ /* 0x000fc80000000000 */
        /* <DEDUP_REMOVED lines=11> */
.L_x_1011:
[----:B------:R-:W-:Y:S05]  /*10b50*/  BSYNC B0 ;  /* 0x0000000000007941 */ /* 0x000fea0003800000 */
.L_x_1010:
[----:B------:R-:W-:Y:S02]  /*10b60*/  VIADD R16, R16, 0x1 ;  /* 0x0000000110107836 */ /* 0x000fe40000000000 */
[----:B------:R-:W-:-:S03]  /*10b70*/  IMAD.MOV.U32 R13, RZ, RZ, R19 ;  /* 0x000000ffff0d7224 */ /* 0x000fc600078e0013 */
[----:B------:R-:W-:-:S04]  /*10b80*/  ISETP.NE.AND P0, PT, R16, 0x2, PT ;  /* 0x000000021000780c */ /* 0x000fc80003f05270 */
[----:B-1----:R-:W-:Y:S02]  /*10b90*/  SEL R0, RZ, 0x1, P0 ;  /* 0x00000001ff007807 */ /* 0x002fe40000000000 */
[----:B------:R-:W-:Y:S02]  /*10ba0*/  SEL R16, R16, RZ, P0 ;  /* 0x000000ff10107207 */ /* 0x000fe40000000000 */
[----:B------:R-:W-:-:S07]  /*10bb0*/  LOP3.LUT R17, R17, R0, RZ, 0x3c, !PT ;  /* 0x0000000011117212 */ /* 0x000fce00078e3cff */
.L_x_972:
[----:B------:R-:W-:Y:S05]  /*10bc0*/  BSYNC B6 ;  /* 0x0000000000067941 */ /* 0x000fea0003800000 */
.L_x_970:
[----:B------:R-:W-:-:S03]  /*10bd0*/  UMOV UR4, 0xffffffff ;  /* 0xffffffff00047882 */ /* 0x000fc60000000000 */
[----:B------:R-:W-:Y:S05]  /*10be0*/  BRA.DIV UR4, `(.L_x_1014) ;  /* 0x0000000a04ec7947 */ /* 0x000fea000b800000 */
[----:B------:R1:W2:Y:S02]  /*10bf0*/  SHFL.IDX PT, R14, R13, RZ, 0x1f ;  /* 0x00001fff0d0e7589 */ /* 0x0002a400000e0000 */
.L_x_1042:
[----:B------:R-:W3:Y:S01]  /*10c00*/  S2R R0, SR_TID.X ;  /* 0x0000000000007919 */ /* 0x000ee20000002100 */
[----:B------:R-:W-:Y:S05]  /*10c10*/  WARPSYNC.ALL ;  /* 0x0000000000007948 */ /* 0x000fea0003800000 */
[----:B------:R-:W-:Y:S01]  /*10c20*/  BAR.SYNC.DEFER_BLOCKING 0x4, 0x120 ;  /* 0x0104800000007b1d */ /* 0x000fe20000010000 */
[----:B--2---:R-:W-:-:S05]  /*10c30*/  IMAD.MOV.U32 R19, RZ, RZ, R14 ;  /* 0x000000ffff137224 */ /* 0x004fca00078e000e */
[----:B------:R-:W-:Y:S01]  /*10c40*/  ULDC UR4, c[0x0][0xda8] ;  /* 0x00036a0000047ab9 */ /* 0x000fe20000000800 */
[----:B---3--:R-:W-:-:S04]  /*10c50*/  LOP3.LUT R0, R0, 0x1f, RZ, 0xc0, !PT ;  /* 0x0000001f00007812 */ /* 0x008fc800078ec0ff */
[----:B------:R-:W-:-:S13]  /*10c60*/  ISETP.NE.AND P0, PT, R0, RZ, PT ;  /* 0x000000ff0000720c */ /* 0x000fda0003f05270 */
[----:B------:R-:W2:Y:S01]  /*10c70*/  @!P0 S2R R3, SR_CgaCtaId ;  /* 0x0000000000038919 */ /* 0x000ea20000008800 */
[----:B------:R-:W-:-:S04]  /*10c80*/  @!P0 MOV R0, 0x400 ;  /* 0x0000040000008802 */ /* 0x000fc80000000f00 */
[----:B--2---:R-:W-:-:S05]  /*10c90*/  @!P0 LEA R0, R3, R0, 0x18 ;  /* 0x0000000003008211 */ /* 0x004fca00078ec0ff */
[----:B------:R2:W-:Y:S01]  /*10ca0*/  @!P0 STS [R0+0x2a8d0], R13 ;  /* 0x02a8d00d00008388 */ /* 0x0005e20000000800 */
[----:B------:R-:W-:Y:S06]  /*10cb0*/  BAR.ARV 0x5, 0x120 ;  /* 0x0144800000007b1d */ /* 0x000fec0000002000 */
[----:B------:R-:W-:-:S13]  /*10cc0*/  ISETP.GE.AND P0, PT, R19, UR4, PT ;  /* 0x0000000413007c0c */ /* 0x000fda000bf06270 */
[----:B--2---:R-:W-:Y:S05]  /*10cd0*/  @!P0 BRA `(.L_x_1015) ;  /* 0xffffffd000248947 */ /* 0x004fea000383ffff */
.L_x_961:
[----:B------:R-:W2:Y:S01]  /*10ce0*/  S2R R3, SR_CgaCtaId ;  /* 0x0000000000037919 */ /* 0x000ea20000008800 */
[----:B------:R-:W-:Y:S01]  /*10cf0*/  UIADD3 UR47, UR47, 0x1, URZ ;  /* 0x000000012f2f7890 */ /* 0x000fe2000fffe03f */
[----:B------:R-:W-:-:S03]  /*10d00*/  MOV R0, 0x400 ;  /* 0x0000040000007802 */ /* 0x000fc60000000f00 */
[----:B------:R-:W-:-:S04]  /*10d10*/  ULEA.HI UR4, UR47, UR47, URZ, 0x1 ;  /* 0x0000002f2f047291 */ /* 0x000fc8000f8f083f */
[----:B------:R-:W-:-:S04]  /*10d20*/  ULOP3.LUT UR4, UR4, 0xfffffffe, URZ, 0xc0, !UPT ;  /* 0xfffffffe04047892 */ /* 0x000fc8000f8ec03f */
[----:B------:R-:W-:Y:S01]  /*10d30*/  UIADD3 UR4, UR47, -UR4, URZ ;  /* 0x800000042f047290 */ /* 0x000fe2000fffe03f */
[----:B--2---:R-:W-:-:S05]  /*10d40*/  LEA R7, R3, R0, 0x18 ;  /* 0x0000000003077211 */ /* 0x004fca00078ec0ff */
[----:B------:R-:W-:-:S05]  /*10d50*/  IMAD.U32 R0, RZ, RZ, UR4 ;  /* 0x00000004ff007e24 */ /* 0x000fca000f8e00ff */
[----:B------:R-:W-:-:S04]  /*10d60*/  SHF.L.U32 R0, R0, 0x1f, RZ ;  /* 0x0000001f00007819 */ /* 0x000fc800000006ff */
[----:B------:R-:W2:Y:S02]  /*10d70*/  SYNCS.PHASECHK.TRANS64.TRYWAIT P0, [R7+URZ+0x2a820], R0 ;  /* 0x02a82000070075a7 */ /* 0x000ea4000800017f */
[----:B--2---:R-:W-:Y:S05]  /*10d80*/  @!P0 BRA `(.L_x_1016) ;  /* 0x0000000800a88947 */ /* 0x004fea0003800000 */
.L_x_1043:
[----:B------:R-:W3:Y:S02]  /*10d90*/  S2R R2, SR_TID.X ;  /* 0x0000000000027919 */ /* 0x000ee40000002100 */
[----:B---3--:R-:W-:-:S04]  /*10da0*/  SHF.R.U32.HI R2, RZ, 0x5, R2 ;  /* 0x00000005ff027819 */ /* 0x008fc80000011602 */
[----:B------:R-:W-:-:S05]  /*10db0*/  LOP3.LUT R2, R2, 0x3, RZ, 0xc0, !PT ;  /* 0x0000000302027812 */ /* 0x000fca00078ec0ff */
[----:B--2---:R-:W2:Y:S02]  /*10dc0*/  SHFL.IDX PT, R0, R2, RZ, 0x1f ;  /* 0x00001fff02007589 */ /* 0x004ea400000e0000 */
[----:B--2---:R-:W-:-:S13]  /*10dd0*/  ISETP.NE.AND P0, PT, R0, RZ, PT ;  /* 0x000000ff0000720c */ /* 0x004fda0003f05270 */
[----:B------:R-:W-:Y:S05]  /*10de0*/  @P0 EXIT ;  /* 0x000000000000094d */ /* 0x000fea0003800000 */
[----:B------:R-:W-:Y:S01]  /*10df0*/  ELECT P0, URZ, PT ;  /* 0x00000000003f782f */ /* 0x000fe20003800000 */
[----:B------:R-:W-:-:S12]  /*10e00*/  BSSY B0, `(.L_x_1017) ;  /* 0x0000022000007945 */ /* 0x000fd80003800000 */
[----:B------:R-:W-:Y:S05]  /*10e10*/  @!P0 BRA `(.L_x_1018) ;  /* 0x0000000000808947 */ /* 0x000fea0003800000 */
[----:B------:R-:W2:Y:S02]  /*10e20*/  LDL R2, [R1] ;  /* 0x0000000001027983 */ /* 0x000ea40000100800 */
[----:B--2---:R-:W-:-:S13]  /*10e30*/  R2UR UR4, R2 ;  /* 0x00000000020472ca */ /* 0x004fda00000e0000 */
[----:B------:R-:W-:-:S06]  /*10e40*/  ULOP3.LUT UR4, UR4, 0x2, URZ, 0xfc, !UPT ;  /* 0x0000000204047892 */ /* 0x000fcc000f8efc3f */
[----:B------:R-:W-:-:S05]  /*10e50*/  IMAD.U32 R0, RZ, RZ, UR4 ;  /* 0x00000004ff007e24 */ /* 0x000fca000f8e00ff */
[----:B------:R-:W-:-:S13]  /*10e60*/  ISETP.NE.AND P2, PT, R0, 0x3, PT ;  /* 0x000000030000780c */ /* 0x000fda0003f45270 */
[----:B------:R-:W-:Y:S05]  /*10e70*/  @!P2 BRA `(.L_x_1019) ;  /* 0x000000000004a947 */ /* 0x000fea0003800000 */
[----:B------:R-:W-:Y:S01]  /*10e80*/  BPT.TRAP 0x1 ;  /* 0x000000040000795c */ /* 0x000fe20000300000 */
.L_x_1019:
[----:B------:R-:W-:Y:S01]  /*10e90*/  VIADD R3, R7, 0x2a840 ;  /* 0x0002a84007037836 */ /* 0x000fe20000000000 */
[----:B------:R-:W-:Y:S01]  /*10ea0*/  SHF.L.U32 R4, R17, 0x1f, RZ ;  /* 0x0000001f11047819 */ /* 0x000fe200000006ff */
[C---:B------:R-:W-:Y:S02]  /*10eb0*/  VIADD R0, R16.reuse, 0x1 ;  /* 0x0000000110007836 */ /* 0x040fe40000000000 */
[----:B------:R-:W-:-:S03]  /*10ec0*/  IMAD R5, R16, 0x8, R3 ;  /* 0x0000000810057824 */ /* 0x000fc600078e0203 */
[----:B------:R-:W-:Y:S01]  /*10ed0*/  ISETP.NE.AND P1, PT, R0, 0x2, PT ;  /* 0x000000020000780c */ /* 0x000fe20003f25270 */
[----:B------:R-:W2:Y:S03]  /*10ee0*/  SYNCS.PHASECHK.TRANS64.TRYWAIT P0, [R5+URZ], R4 ;  /* 0x00000004050075a7 */ /* 0x000ea6000800017f */
[----:B------:R-:W-:-:S04]  /*10ef0*/  SEL R2, RZ, 0x1, P1 ;  /* 0x00000001ff027807 */ /* 0x000fc80000800000 */
[----:B------:R-:W-:Y:S02]  /*10f00*/  LOP3.LUT R17, R17, R2, RZ, 0x3c, !PT ;  /* 0x0000000211117212 */ /* 0x000fe400078e3cff */
[----:B------:R-:W-:Y:S02]  /*10f10*/  SEL R2, R0, RZ, P1 ;  /* 0x000000ff00027207 */ /* 0x000fe40000800000 */
[----:B------:R-:W-:-:S03]  /*10f20*/  SHF.L.U32 R0, R17, 0x1f, RZ ;  /* 0x0000001f11007819 */ /* 0x000fc600000006ff */
[----:B------:R-:W-:Y:S01]  /*10f30*/  IMAD R3, R2, 0x8, R3 ;  /* 0x0000000802037824 */ /* 0x000fe200078e0203 */
[----:B--2---:R-:W-:Y:S06]  /*10f40*/  @!P0 BRA `(.L_x_1020) ;  /* 0x00000008004c8947 */ /* 0x004fec0003800000 */
.L_x_1044:
[----:B------:R-:W3:Y:S02]  /*10f50*/  SYNCS.PHASECHK.TRANS64.TRYWAIT P0, [R3+URZ], R0 ;  /* 0x00000000030075a7 */ /* 0x000ee4000800017f */
[----:B---3--:R-:W-:Y:S05]  /*10f60*/  @!P0 BRA `(.L_x_1021) ;  /* 0x0000000800588947 */ /* 0x008fea0003800000 */
.L_x_1045:
[----:B------:R-:W-:Y:S05]  /*10f70*/  @!P2 BRA `(.L_x_1022) ;  /* 0x000000000004a947 */ /* 0x000fea0003800000 */
[----:B------:R-:W-:Y:S01]  /*10f80*/  BPT.TRAP 0x1 ;  /* 0x000000040000795c */ /* 0x000fe20000300000 */
.L_x_1022:
[----:B---3--:R-:W-:-:S04]  /*10f90*/  VIADD R3, R7, 0x2a860 ;  /* 0x0002a86007037836 */ /* 0x008fc80000000000 */
[----:B--2---:R-:W-:-:S04]  /*10fa0*/  IMAD R5, R16, 0x8, R3 ;  /* 0x0000000810057824 */ /* 0x004fc800078e0203 */
[----:B------:R-:W2:Y:S02]  /*10fb0*/  SYNCS.PHASECHK.TRANS64.TRYWAIT P0, [R5+URZ], R4 ;  /* 0x00000004050075a7 */ /* 0x000ea4000800017f */
[----:B--2---:R-:W-:Y:S05]  /*10fc0*/  @!P0 BRA `(.L_x_1023) ;  /* 0x0000000800548947 */ /* 0x004fea0003800000 */
.L_x_1046:
[----:B------:R-:W-:-:S07]  /*10fd0*/  IMAD R3, R2, 0x8, R3 ;  /* 0x0000000802037824 */ /* 0x000fce00078e0203 */
.L_x_1024:
[----:B---3--:R3:W4:Y:S02]  /*10fe0*/  SYNCS.PHASECHK.TRANS64.TRYWAIT P0, [R3+URZ], R0 ;  /* 0x00000000030075a7 */ /* 0x008724000800017f */
[----:B----4-:R-:W-:Y:S05]  /*10ff0*/  @!P0 NANOSLEEP.SYNCS 0x989680 ;  /* 0x009896800000895d */ /* 0x010fea0003900000 */
[----:B------:R-:W4:Y:S02]  /*11000*/  @!P0 SYNCS.PHASECHK.TRANS64 P0, [R3+URZ], R0 ;  /* 0x00000000030085a7 */ /* 0x000f24000800007f */
[----:B----4-:R-:W-:Y:S05]  /*11010*/  @!P0 BRA `(.L_x_1024) ;  /* 0xfffffffc00f08947 */ /* 0x010fea000383ffff */
.L_x_1018:
[----:B------:R-:W-:Y:S05]  /*11020*/  BSYNC B0 ;  /* 0x0000000000007941 */ /* 0x000fea0003800000 */
.L_x_1017:
[----:B------:R-:W-:Y:S05]  /*11030*/  EXIT ;  /* 0x000000000000794d */ /* 0x000fea0003800000 */
.L_x_878:
[----:B-1----:R-:W-:-:S04]  /*11040*/  IMAD.U32 R3, RZ, RZ, UR37 ;  /* 0x00000025ff037e24 */ /* 0x002fc8000f8e00ff */
[----:B------:R1:W2:Y:S03]  /*11050*/  SYNCS.PHASECHK.TRANS64.TRYWAIT P1, [R3+URZ+0x2a800], R0 ;  /* 0x02a80000030075a7 */ /* 0x0002a6000802017f */
[----:B--2---:R-:W-:Y:S05]  /*11060*/  @!P1 NANOSLEEP.SYNCS 0x989680 ;  /* 0x009896800000995d */ /* 0x004fea0003900000 */
[----:B------:R-:W2:Y:S02]  /*11070*/  @!P1 SYNCS.PHASECHK.TRANS64 P1, [R3+URZ+0x2a800], R0 ;  /* 0x02a80000030095a7 */ /* 0x000ea4000802007f */
[----:B--2---:R-:W-:Y:S05]  /*11080*/  @!P1 BRA `(.L_x_878) ;  /* 0xfffffffc00ec9947 */ /* 0x004fea000383ffff */
[----:B------:R-:W-:Y:S05]  /*11090*/  BRA `(.L_x_1025) ;  /* 0xffffff0800287947 */ /* 0x000fea000383ffff */
.L_x_882:
[----:B--2---:R2:W3:Y:S02]  /*110a0*/  SYNCS.PHASECHK.TRANS64.TRYWAIT P1, [R3+URZ+0x2a830], R0 ;  /* 0x02a83000030075a7 */ /* 0x0044e4000802017f */
[----:B---3--:R-:W-:Y:S05]  /*110b0*/  @!P1 NANOSLEEP.SYNCS 0x989680 ;  /* 0x009896800000995d */ /* 0x008fea0003900000 */
[----:B------:R-:W3:Y:S02]  /*110c0*/  @!P1 SYNCS.PHASECHK.TRANS64 P1, [R3+URZ+0x2a830], R0 ;  /* 0x02a83000030095a7 */ /* 0x000ee4000802007f */
[----:B---3--:R-:W-:Y:S05]  /*110d0*/  @!P1 BRA `(.L_x_882) ;  /* 0xfffffffc00f09947 */ /* 0x008fea000383ffff */
[----:B------:R-:W-:Y:S05]  /*110e0*/  BRA `(.L_x_881) ;  /* 0xffffff0800547947 */ /* 0x000fea000383ffff */
.L_x_898:
[----:B--2---:R-:W-:-:S04]  /*110f0*/  IMAD.U32 R89, RZ, RZ, UR38 ;  /* 0x00000026ff597e24 */ /* 0x004fc8000f8e00ff */
[----:B------:R2:W3:Y:S03]  /*11100*/  SYNCS.PHASECHK.TRANS64.TRYWAIT P1, [R89+URZ+0x2a830], R14 ;  /* 0x02a8300e590075a7 */ /* 0x0004e6000802017f */
[----:B---3--:R-:W-:Y:S05]  /*11110*/  @!P1 NANOSLEEP.SYNCS 0x989680 ;  /* 0x009896800000995d */ /* 0x008fea0003900000 */
[----:B------:R-:W3:Y:S02]  /*11120*/  @!P1 SYNCS.PHASECHK.TRANS64 P1, [R89+URZ+0x2a830], R14 ;  /* 0x02a8300e590095a7 */ /* 0x000ee4000802007f */
[----:B---3--:R-:W-:Y:S05]  /*11130*/  @!P1 BRA `(.L_x_898) ;  /* 0xfffffffc00ec9947 */ /* 0x008fea000383ffff */
[----:B------:R-:W-:Y:S05]  /*11140*/  BRA `(.L_x_897) ;  /* 0xffffff3000f47947 */ /* 0x000fea000383ffff */
.L_x_902:
[----:B---3--:R-:W-:-:S04]  /*11150*/  IMAD.U32 R175, RZ, RZ, UR6 ;  /* 0x00000006ffaf7e24 */ /* 0x008fc8000f8e00ff */
[----:B------:R3:W4:Y:S03]  /*11160*/  SYNCS.PHASECHK.TRANS64.TRYWAIT P1, [R175+URZ+0x2a850], R0 ;  /* 0x02a85000af0075a7 */ /* 0x000726000802017f */
[----:B----4-:R-:W-:Y:S05]  /*11170*/  @!P1 NANOSLEEP.SYNCS 0x989680 ;  /* 0x009896800000995d */ /* 0x010fea0003900000 */
[----:B------:R-:W4:Y:S02]  /*11180*/  @!P1 SYNCS.PHASECHK.TRANS64 P1, [R175+URZ+0x2a850], R0 ;  /* 0x02a85000af0095a7 */ /* 0x000f24000802007f */
[----:B----4-:R-:W-:Y:S05]  /*11190*/  @!P1 BRA `(.L_x_902) ;  /* 0xfffffffc00ec9947 */ /* 0x010fea000383ffff */
[----:B------:R-:W-:Y:S05]  /*111a0*/  BRA `(.L_x_901) ;  /* 0xffffff3c00147947 */ /* 0x000fea000383ffff */
.L_x_919:
[----:B--2---:R-:W-:-:S04]  /*111b0*/  IMAD.U32 R12, RZ, RZ, UR6 ;  /* 0x00000006ff0c7e24 */ /* 0x004fc8000f8e00ff */
[----:B------:R2:W3:Y:S03]  /*111c0*/  SYNCS.PHASECHK.TRANS64.TRYWAIT P1, [R12+URZ+0x2a830], R3 ;  /* 0x02a830030c0075a7 */ /* 0x0004e6000802017f */
[----:B---3--:R-:W-:Y:S05]  /*111d0*/  @!P1 NANOSLEEP.SYNCS 0x989680 ;  /* 0x009896800000995d */ /* 0x008fea0003900000 */
[----:B------:R-:W3:Y:S02]  /*111e0*/  @!P1 SYNCS.PHASECHK.TRANS64 P1, [R12+URZ+0x2a830], R3 ;  /* 0x02a830030c0095a7 */ /* 0x000ee4000802007f */
[----:B---3--:R-:W-:Y:S05]  /*111f0*/  @!P1 BRA `(.L_x_919) ;  /* 0xfffffffc00ec9947 */ /* 0x008fea000383ffff */
[----:B------:R-:W-:Y:S05]  /*11200*/  BRA `(.L_x_918) ;  /* 0xffffff6000847947 */ /* 0x000fea000383ffff */
.L_x_923:
[----:B-12---:R-:W-:-:S04]  /*11210*/  IMAD.U32 R3, RZ, RZ, UR11 ;  /* 0x0000000bff037e24 */ /* 0x006fc8000f8e00ff */
[----:B------:R1:W2:Y:S03]  /*11220*/  SYNCS.PHASECHK.TRANS64.TRYWAIT P1, [R3+URZ+0x2a850], R0 ;  /* 0x02a85000030075a7 */ /* 0x0002a6000802017f */
[----:B--2---:R-:W-:Y:S05]  /*11230*/  @!P1 NANOSLEEP.SYNCS 0x989680 ;  /* 0x009896800000995d */ /* 0x004fea0003900000 */
[----:B------:R-:W2:Y:S02]  /*11240*/  @!P1 SYNCS.PHASECHK.TRANS64 P1, [R3+URZ+0x2a850], R0 ;  /* 0x02a85000030095a7 */ /* 0x000ea4000802007f */
[----:B--2---:R-:W-:Y:S05]  /*11250*/  @!P1 BRA `(.L_x_923) ;  /* 0xfffffffc00ec9947 */ /* 0x004fea000383ffff */
[----:B------:R-:W-:Y:S05]  /*11260*/  BRA `(.L_x_922) ;  /* 0xffffff6800a47947 */ /* 0x000fea000383ffff */
.L_x_929:
[----:B--2---:R-:W-:-:S04]  /*11270*/  IMAD.U32 R12, RZ, RZ, UR6 ;  /* 0x00000006ff0c7e24 */ /* 0x004fc8000f8e00ff */
[----:B------:R2:W3:Y:S03]  /*11280*/  SYNCS.PHASECHK.TRANS64.TRYWAIT P1, [R12+URZ+0x2a830], R3 ;  /* 0x02a830030c0075a7 */ /* 0x0004e6000802017f */
[----:B---3--:R-:W-:Y:S05]  /*11290*/  @!P1 NANOSLEEP.SYNCS 0x989680 ;  /* 0x009896800000995d */ /* 0x008fea0003900000 */
[----:B------:R-:W3:Y:S02]  /*112a0*/  @!P1 SYNCS.PHASECHK.TRANS64 P1, [R12+URZ+0x2a830], R3 ;  /* 0x02a830030c0095a7 */ /* 0x000ee4000802007f */
[----:B---3--:R-:W-:Y:S05]  /*112b0*/  @!P1 BRA `(.L_x_929) ;  /* 0xfffffffc00ec9947 */ /* 0x008fea000383ffff */
[----:B------:R-:W-:Y:S05]  /*112c0*/  BRA `(.L_x_928) ;  /* 0xffffff7c00787947 */ /* 0x000fea000383ffff */
.L_x_933:
[----:B-12---:R-:W-:-:S04]  /*112d0*/  IMAD.U32 R3, RZ, RZ, UR10 ;  /* 0x0000000aff037e24 */ /* 0x006fc8000f8e00ff */
[----:B------:R1:W2:Y:S03]  /*112e0*/  SYNCS.PHASECHK.TRANS64.TRYWAIT P1, [R3+URZ+0x2a850], R0 ;  /* 0x02a85000030075a7 */ /* 0x0002a6000802017f */
[----:B--2---:R-:W-:Y:S05]  /*112f0*/  @!P1 NANOSLEEP.SYNCS 0x989680 ;  /* 0x009896800000995d */ /* 0x004fea0003900000 */
[----:B------:R-:W2:Y:S02]  /*11300*/  @!P1 SYNCS.PHASECHK.TRANS64 P1, [R3+URZ+0x2a850], R0 ;  /* 0x02a85000030095a7 */ /* 0x000ea4000802007f */
[----:B--2---:R-:W-:Y:S05]  /*11310*/  @!P1 BRA `(.L_x_933) ;  /* 0xfffffffc00ec9947 */ /* 0x004fea000383ffff */
[----:B------:R-:W-:Y:S05]  /*11320*/  BRA `(.L_x_932) ;  /* 0xffffff8400987947 */ /* 0x000fea000383ffff */
.L_x_946:
[----:B--2---:R-:W-:-:S04]  /*11330*/  IMAD.U32 R5, RZ, RZ, UR5 ;  /* 0x00000005ff057e24 */ /* 0x004fc8000f8e00ff */
[----:B------:R2:W3:Y:S03]  /*11340*/  SYNCS.PHASECHK.TRANS64.TRYWAIT P0, [R5+URZ+0x2a850], R0 ;  /* 0x02a85000050075a7 */ /* 0x0004e6000800017f */
[----:B---3--:R-:W-:Y:S05]  /*11350*/  @!P0 NANOSLEEP.SYNCS 0x989680 ;  /* 0x009896800000895d */ /* 0x008fea0003900000 */
[----:B------:R-:W3:Y:S02]  /*11360*/  @!P0 SYNCS.PHASECHK.TRANS64 P0, [R5+URZ+0x2a850], R0 ;  /* 0x02a85000050085a7 */ /* 0x000ee4000800007f */
[----:B---3--:R-:W-:Y:S05]  /*11370*/  @!P0 BRA `(.L_x_946) ;  /* 0xfffffffc00ec8947 */ /* 0x008fea000383ffff */
[----:B------:R-:W-:Y:S05]  /*11380*/  BRA `(.L_x_945) ;  /* 0xffffffac00707947 */ /* 0x000fea000383ffff */
.L_x_976:
[----:B------:R-:W1:Y:S01]  /*11390*/  S2R R18, SR_TID.X ;  /* 0x0000000000127919 */ /* 0x000e620000002100 */
        /* <DEDUP_REMOVED lines=9> */
.L_x_1026:
[----:B------:R-:W-:Y:S05]  /*11430*/  BRA `(.L_x_1027) ;  /* 0xffffffd400f47947 */ /* 0x000fea000383ffff */
.L_x_977:
[----:B------:R-:W-:Y:S01]  /*11440*/  BSSY B0, `(.L_x_1028) ;  /* 0x0000006000007945 */ /* 0x000fe20003800000 */
[----:B------:R-:W-:-:S07]  /*11450*/  IMAD.MOV.U32 R15, RZ, RZ, -0x1 ;  /* 0xffffffffff0f7424 */ /* 0x000fce00078e00ff */
[----:B------:R-:W-:Y:S05]  /*11460*/  WARPSYNC.COLLECTIVE R15, `(.L_x_1029) ;  /* 0x000000000f0c7348 */ /* 0x000fea0003c00000 */
[----:B------:R-:W-:Y:S02]  /*11470*/  ELECT P6, UR62, PT ;  /* 0x00000000003e782f */ /* 0x000fe400038c0000 */
[----:B------:R-:W-:Y:S01]  /*11480*/  MOV R14, UR62 ;  /* 0x0000003e000e7c02 */ /* 0x000fe20008000f00 */
[----:B------:R-:W-:Y:S10]  /*11490*/  ENDCOLLECTIVE ;  /* 0x000000000000791b */ /* 0x000ff40003800000 */
.L_x_1029:
[----:B------:R-:W-:Y:S05]  /*114a0*/  BSYNC B0 ;  /* 0x0000000000007941 */ /* 0x000fea0003800000 */
.L_x_1028:
[----:B------:R-:W-:Y:S05]  /*114b0*/  BRA `(.L_x_1030) ;  /* 0xffffffd400e47947 */ /* 0x000fea000383ffff */
.L_x_980:
[----:B-1----:R1:W2:Y:S02]  /*114c0*/  SYNCS.PHASECHK.TRANS64.TRYWAIT P2, [R8+URZ+0x2a840], R7 ;  /* 0x02a84007080075a7 */ /* 0x0022a4000804017f */
[----:B--2---:R-:W-:Y:S05]  /*114d0*/  @!P2 NANOSLEEP.SYNCS 0x989680 ;  /* 0x009896800000a95d */ /* 0x004fea0003900000 */
[----:B------:R-:W2:Y:S02]  /*114e0*/  @!P2 SYNCS.PHASECHK.TRANS64 P2, [R8+URZ+0x2a840], R7 ;  /* 0x02a840070800a5a7 */ /* 0x000ea4000804007f */
[----:B--2---:R-:W-:Y:S05]  /*114f0*/  @!P2 BRA `(.L_x_980) ;  /* 0xfffffffc00f0a947 */ /* 0x004fea000383ffff */
[----:B------:R-:W-:Y:S05]  /*11500*/  BRA `(.L_x_1031) ;  /* 0xffffffd800407947 */ /* 0x000fea000383ffff */
.L_x_982:
[----:B-1----:R-:W-:-:S04]  /*11510*/  IMAD.U32 R8, RZ, RZ, UR38 ;  /* 0x00000026ff087e24 */ /* 0x002fc8000f8e00ff */
[----:B------:R1:W2:Y:S03]  /*11520*/  SYNCS.PHASECHK.TRANS64.TRYWAIT P2, [R8+URZ+0x2a820], R7 ;  /* 0x02a82007080075a7 */ /* 0x0002a6000804017f */
[----:B--2---:R-:W-:Y:S05]  /*11530*/  @!P2 NANOSLEEP.SYNCS 0x989680 ;  /* 0x009896800000a95d */ /* 0x004fea0003900000 */
[----:B------:R-:W2:Y:S02]  /*11540*/  @!P2 SYNCS.PHASECHK.TRANS64 P2, [R8+URZ+0x2a820], R7 ;  /* 0x02a820070800a5a7 */ /* 0x000ea4000804007f */
[----:B--2---:R-:W-:Y:S05]  /*11550*/  @!P2 BRA `(.L_x_982) ;  /* 0xfffffffc00eca947 */ /* 0x004fea000383ffff */
[----:B------:R-:W-:Y:S05]  /*11560*/  BRA `(.L_x_1032) ;  /* 0xffffffdc004c7947 */ /* 0x000fea000383ffff */
.L_x_988:
[----:B-1----:R1:W2:Y:S02]  /*11570*/  SYNCS.PHASECHK.TRANS64.TRYWAIT P3, [R3+URZ+0x2a840], R2 ;  /* 0x02a84002030075a7 */ /* 0x0022a4000806017f */
[----:B--2---:R-:W-:Y:S05]  /*11580*/  @!P3 NANOSLEEP.SYNCS 0x989680 ;  /* 0x009896800000b95d */ /* 0x004fea0003900000 */
[----:B------:R-:W2:Y:S02]  /*11590*/  @!P3 SYNCS.PHASECHK.TRANS64 P3, [R3+URZ+0x2a840], R2 ;  /* 0x02a840020300b5a7 */ /* 0x000ea4000806007f */
[----:B--2---:R-:W-:Y:S05]  /*115a0*/  @!P3 BRA `(.L_x_988) ;  /* 0xfffffffc00f0b947 */ /* 0x004fea000383ffff */
[----:B------:R-:W-:Y:S05]  /*115b0*/  BRA `(.L_x_1033) ;  /* 0xffffffdc00f07947 */ /* 0x000fea000383ffff */
.L_x_990:
[----:B-1----:R1:W2:Y:S02]  /*115c0*/  SYNCS.PHASECHK.TRANS64.TRYWAIT P3, [R2+URZ+0x60], R3 ;  /* 0x00006003020075a7 */ /* 0x0022a4000806017f */
[----:B--2---:R-:W-:Y:S05]  /*115d0*/  @!P3 NANOSLEEP.SYNCS 0x989680 ;  /* 0x009896800000b95d */ /* 0x004fea0003900000 */
[----:B------:R-:W2:Y:S02]  /*115e0*/  @!P3 SYNCS.PHASECHK.TRANS64 P3, [R2+URZ+0x60], R3 ;  /* 0x000060030200b5a7 */ /* 0x000ea4000806007f */
[----:B--2---:R-:W-:Y:S05]  /*115f0*/  @!P3 BRA `(.L_x_990) ;  /* 0xfffffffc00f0b947 */ /* 0x004fea000383ffff */
[----:B------:R-:W-:Y:S05]  /*11600*/  BRA `(.L_x_1034) ;  /* 0xffffffe000787947 */ /* 0x000fea000383ffff */
.L_x_996:
[----:B-1----:R1:W2:Y:S02]  /*11610*/  SYNCS.PHASECHK.TRANS64.TRYWAIT P3, [R3+URZ+0x2a840], R2 ;  /* 0x02a84002030075a7 */ /* 0x0022a4000806017f */
[----:B--2---:R-:W-:Y:S05]  /*11620*/  @!P3 NANOSLEEP.SYNCS 0x989680 ;  /* 0x009896800000b95d */ /* 0x004fea0003900000 */
[----:B------:R-:W2:Y:S02]  /*11630*/  @!P3 SYNCS.PHASECHK.TRANS64 P3, [R3+URZ+0x2a840], R2 ;  /* 0x02a840020300b5a7 */ /* 0x000ea4000806007f */
[----:B--2---:R-:W-:Y:S05]  /*11640*/  @!P3 BRA `(.L_x_996) ;  /* 0xfffffffc00f0b947 */ /* 0x004fea000383ffff */
[----:B------:R-:W-:Y:S05]  /*11650*/  BRA `(.L_x_1035) ;  /* 0xffffffe400987947 */ /* 0x000fea000383ffff */
.L_x_998:
[----:B-1----:R1:W2:Y:S02]  /*11660*/  SYNCS.PHASECHK.TRANS64.TRYWAIT P3, [R2+URZ+0x60], R17 ;  /* 0x00006011020075a7 */ /* 0x0022a4000806017f */
[----:B--2---:R-:W-:Y:S05]  /*11670*/  @!P3 NANOSLEEP.SYNCS 0x989680 ;  /* 0x009896800000b95d */ /* 0x004fea0003900000 */
[----:B------:R-:W2:Y:S02]  /*11680*/  @!P3 SYNCS.PHASECHK.TRANS64 P3, [R2+URZ+0x60], R17 ;  /* 0x000060110200b5a7 */ /* 0x000ea4000806007f */
[----:B--2---:R-:W-:Y:S05]  /*11690*/  @!P3 BRA `(.L_x_998) ;  /* 0xfffffffc00f0b947 */ /* 0x004fea000383ffff */
[----:B------:R-:W-:Y:S05]  /*116a0*/  BRA `(.L_x_1036) ;  /* 0xffffffe800207947 */ /* 0x000fea000383ffff */
.L_x_1003:
[----:B--2---:R2:W3:Y:S02]  /*116b0*/  SYNCS.PHASECHK.TRANS64.TRYWAIT P2, [R2+URZ+0x2a840], R3 ;  /* 0x02a84003020075a7 */ /* 0x0044e4000804017f */
[----:B---3--:R-:W-:Y:S05]  /*116c0*/  @!P2 NANOSLEEP.SYNCS 0x989680 ;  /* 0x009896800000a95d */ /* 0x008fea0003900000 */
[----:B------:R-:W3:Y:S02]  /*116d0*/  @!P2 SYNCS.PHASECHK.TRANS64 P2, [R2+URZ+0x2a840], R3 ;  /* 0x02a840030200a5a7 */ /* 0x000ee4000804007f */
[----:B---3--:R-:W-:Y:S05]  /*116e0*/  @!P2 BRA `(.L_x_1003) ;  /* 0xfffffffc00f0a947 */ /* 0x008fea000383ffff */
[----:B------:R-:W-:Y:S05]  /*116f0*/  BRA `(.L_x_1037) ;  /* 0xffffffec00087947 */ /* 0x000fea000383ffff */
.L_x_1005:
[----:B-1----:R1:W2:Y:S02]  /*11700*/  SYNCS.PHASECHK.TRANS64.TRYWAIT P2, [R2+URZ+0x60], R11 ;  /* 0x0000600b020075a7 */ /* 0x0022a4000804017f */
[----:B--2---:R-:W-:Y:S05]  /*11710*/  @!P2 NANOSLEEP.SYNCS 0x989680 ;  /* 0x009896800000a95d */ /* 0x004fea0003900000 */
[----:B------:R-:W2:Y:S02]  /*11720*/  @!P2 SYNCS.PHASECHK.TRANS64 P2, [R2+URZ+0x60], R11 ;  /* 0x0000600b0200a5a7 */ /* 0x000ea4000804007f */
[----:B--2---:R-:W-:Y:S05]  /*11730*/  @!P2 BRA `(.L_x_1005) ;  /* 0xfffffffc00f0a947 */ /* 0x004fea000383ffff */
[----:B------:R-:W-:Y:S05]  /*11740*/  BRA `(.L_x_1038) ;  /* 0xffffffec009c7947 */ /* 0x000fea000383ffff */
.L_x_1012:
[----:B-1----:R1:W2:Y:S02]  /*11750*/  SYNCS.PHASECHK.TRANS64.TRYWAIT P0, [R3+URZ+0x2a860], R0 ;  /* 0x02a86000030075a7 */ /* 0x0022a4000800017f */
[----:B--2---:R-:W-:Y:S05]  /*11760*/  @!P0 NANOSLEEP.SYNCS 0x989680 ;  /* 0x009896800000895d */ /* 0x004fea0003900000 */
[----:B------:R-:W2:Y:S02]  /*11770*/  @!P0 SYNCS.PHASECHK.TRANS64 P0, [R3+URZ+0x2a860], R0 ;  /* 0x02a86000030085a7 */ /* 0x000ea4000800007f */
[----:B--2---:R-:W-:Y:S05]  /*11780*/  @!P0 BRA `(.L_x_1012) ;  /* 0xfffffffc00f08947 */ /* 0x004fea000383ffff */
[----:B------:R-:W-:Y:S05]  /*11790*/  BRA `(.L_x_1039) ;  /* 0xfffffff000787947 */ /* 0x000fea000383ffff */
.L_x_1014:
[----:B------:R-:W-:Y:S01]  /*117a0*/  BSSY B0, `(.L_x_1040) ;  /* 0x0000007000007945 */ /* 0x000fe20003800000 */
[----:B------:R-:W-:Y:S02]  /*117b0*/  IMAD.MOV.U32 R12, RZ, RZ, RZ ;  /* 0x000000ffff0c7224 */ /* 0x000fe400078e00ff */
[----:B------:R-:W-:Y:S02]  /*117c0*/  IMAD.MOV.U32 R11, RZ, RZ, 0x1f ;  /* 0x0000001fff0b7424 */ /* 0x000fe400078e00ff */
[----:B------:R-:W-:-:S07]  /*117d0*/  IMAD.MOV.U32 R15, RZ, RZ, -0x1 ;  /* 0xffffffffff0f7424 */ /* 0x000fce00078e00ff */
[----:B------:R-:W-:Y:S05]  /*117e0*/  WARPSYNC.COLLECTIVE R15, `(.L_x_1041) ;  /* 0x000000000f087348 */ /* 0x000fea0003c00000 */
[----:B------:R1:W2:Y:S02]  /*117f0*/  SHFL.IDX P6, R14, R13, R12, R11 ;  /* 0x0000000c0d0e7389 */ /* 0x0002a400000c000b */
[----:B-12---:R-:W-:Y:S01]  /*11800*/  ENDCOLLECTIVE ;  /* 0x000000000000791b */ /* 0x006fe20003800000 */
.L_x_1041:
[----:B------:R-:W-:Y:S05]  /*11810*/  BSYNC B0 ;  /* 0x0000000000007941 */ /* 0x000fea0003800000 */
.L_x_1040:
[----:B------:R-:W-:Y:S05]  /*11820*/  BRA `(.L_x_1042) ;  /* 0xfffffff000f47947 */ /* 0x000fea000383ffff */
.L_x_1016:
[----:B--2---:R2:W3:Y:S02]  /*11830*/  SYNCS.PHASECHK.TRANS64.TRYWAIT P0, [R7+URZ+0x2a820], R0 ;  /* 0x02a82000070075a7 */ /* 0x0044e4000800017f */
[----:B---3--:R-:W-:Y:S05]  /*11840*/  @!P0 NANOSLEEP.SYNCS 0x989680 ;  /* 0x009896800000895d */ /* 0x008fea0003900000 */
[----:B------:R-:W3:Y:S02]  /*11850*/  @!P0 SYNCS.PHASECHK.TRANS64 P0, [R7+URZ+0x2a820], R0 ;  /* 0x02a82000070085a7 */ /* 0x000ee4000800007f */
[----:B---3--:R-:W-:Y:S05]  /*11860*/  @!P0 BRA `(.L_x_1016) ;  /* 0xfffffffc00f08947 */ /* 0x008fea000383ffff */
[----:B------:R-:W-:Y:S05]  /*11870*/  BRA `(.L_x_1043) ;  /* 0xfffffff400447947 */ /* 0x000fea000383ffff */
.L_x_1020:
[----:B--2---:R2:W3:Y:S02]  /*11880*/  SYNCS.PHASECHK.TRANS64.TRYWAIT P0, [R5+URZ], R4 ;  /* 0x00000004050075a7 */ /* 0x0044e4000800017f */
[----:B---3--:R-:W-:Y:S05]  /*11890*/  @!P0 NANOSLEEP.SYNCS 0x989680 ;  /* 0x009896800000895d */ /* 0x008fea0003900000 */
[----:B------:R-:W3:Y:S02]  /*118a0*/  @!P0 SYNCS.PHASECHK.TRANS64 P0, [R5+URZ], R4 ;  /* 0x00000004050085a7 */ /* 0x000ee4000800007f */
[----:B---3--:R-:W-:Y:S05]  /*118b0*/  @!P0 BRA `(.L_x_1020) ;  /* 0xfffffffc00f08947 */ /* 0x008fea000383ffff */
[----:B------:R-:W-:Y:S05]  /*118c0*/  BRA `(.L_x_1044) ;  /* 0xfffffff400a07947 */ /* 0x000fea000383ffff */
.L_x_1021:
[----:B---3--:R3:W4:Y:S02]  /*118d0*/  SYNCS.PHASECHK.TRANS64.TRYWAIT P0, [R3+URZ], R0 ;  /* 0x00000000030075a7 */ /* 0x008724000800017f */
[----:B----4-:R-:W-:Y:S05]  /*118e0*/  @!P0 NANOSLEEP.SYNCS 0x989680 ;  /* 0x009896800000895d */ /* 0x010fea0003900000 */
[----:B------:R-:W4:Y:S02]  /*118f0*/  @!P0 SYNCS.PHASECHK.TRANS64 P0, [R3+URZ], R0 ;  /* 0x00000000030085a7 */ /* 0x000f24000800007f */
[----:B----4-:R-:W-:Y:S05]  /*11900*/  @!P0 BRA `(.L_x_1021) ;  /* 0xfffffffc00f08947 */ /* 0x010fea000383ffff */
[----:B------:R-:W-:Y:S05]  /*11910*/  BRA `(.L_x_1045) ;  /* 0xfffffff400947947 */ /* 0x000fea000383ffff */
.L_x_1023:
[----:B--2---:R2:W3:Y:S02]  /*11920*/  SYNCS.PHASECHK.TRANS64.TRYWAIT P0, [R5+URZ], R4 ;  /* 0x00000004050075a7 */ /* 0x0044e4000800017f */
[----:B---3--:R-:W-:Y:S05]  /*11930*/  @!P0 NANOSLEEP.SYNCS 0x989680 ;  /* 0x009896800000895d */ /* 0x008fea0003900000 */
[----:B------:R-:W3:Y:S02]  /*11940*/  @!P0 SYNCS.PHASECHK.TRANS64 P0, [R5+URZ], R4 ;  /* 0x00000004050085a7 */ /* 0x000ee4000800007f */
[----:B---3--:R-:W-:Y:S05]  /*11950*/  @!P0 BRA `(.L_x_1023) ;  /* 0xfffffffc00f08947 */ /* 0x008fea000383ffff */
[----:B------:R-:W-:Y:S05]  /*11960*/  BRA `(.L_x_1046) ;  /* 0xfffffff400987947 */ /* 0x000fea000383ffff */
.L_x_1047:
        /* <DEDUP_REMOVED lines=9> */
.L_x_11934:


//--------------------- .text._ZN7cutlass13device_kernelIN5flash11enable_sm90INS1_16FlashAttnFwdSm90INS1_25CollectiveMainloopFwdSm90ILi2EN4cute5tupleIJNS5_1CILi1EEES8_S8_EEENS6_IJNS7_ILi128EEENS7_ILi96EEENS7_ILi192EEEEEELi128ENS_6half_tEfNS_4arch4Sm90ELb0ELb1ELb0ELb1ELb0ELb0ELb0ELb1ELb1ELb0ELb0ELb0EEENS1_21CollectiveEpilogueFwdINS6_IJSA_SA_SB_EEES9_SE_SG_Li256ELb1ELb0ELb0ELb0EEENS1_36VarlenDynamicPersistentTileSchedulerILi128ELi96ELi256ELi32ELb0ELb0ELb1ELb1ELb0ELb1EEEEEEEEEvNT_6ParamsE --------------------------
	.section	.text._ZN7cutlass13device_kernelIN5flash11enable_sm90INS1_16FlashAttnFwdSm90INS1_25CollectiveMainloopFwdSm90ILi2EN4cute5tupleIJNS5_1CILi1EEES8_S8_EEENS6_IJNS7_ILi128EEENS7_ILi96EEENS7_ILi192EEEEEELi128ENS_6half_tEfNS_4arch4Sm90ELb0ELb1ELb0ELb1ELb0ELb0ELb0ELb1ELb1ELb0ELb0ELb0EEENS1_21CollectiveEpilogueFwdINS6_IJSA_SA_SB_EEES9_SE_SG_Li256ELb1ELb0ELb0ELb0EEENS1_36VarlenDynamicPersistentTileSchedulerILi128ELi96ELi256ELi32ELb0ELb0ELb1ELb1ELb0ELb1EEEEEEEEEvNT_6ParamsE,"ax",@progbits
	.align	128
.text._ZN7cutlass13device_kernelIN5flash11enable_sm90INS1_16FlashAttnFwdSm90INS1_25CollectiveMainloopFwdSm90ILi2EN4cute5tupleIJNS5_1CILi1EEES8_S8_EEENS6_IJNS7_ILi128EEENS7_ILi96EEENS7_ILi192EEEEEELi128ENS_6half_tEfNS_4arch4Sm90ELb0ELb1ELb0ELb1ELb0ELb0ELb0ELb1ELb1ELb0ELb0ELb0EEENS1_21CollectiveEpilogueFwdINS6_IJSA_SA_SB_EEES9_SE_SG_Li256ELb1ELb0ELb0ELb0EEENS1_36VarlenDynamicPersistentTileSchedulerILi128ELi96ELi256ELi32ELb0ELb0ELb1ELb1ELb0ELb1EEEEEEEEEvNT_6ParamsE:
        .type           _ZN7cutlass13device_kernelIN5flash11enable_sm90INS1_16FlashAttnFwdSm90INS1_25CollectiveMainloopFwdSm90ILi2EN4cute5tupleIJNS5_1CILi1EEES8_S8_EEENS6_IJNS7_ILi128EEENS7_ILi96EEENS7_ILi192EEEEEELi128ENS_6half_tEfNS_4arch4Sm90ELb0ELb1ELb0ELb1ELb0ELb0ELb0ELb1ELb1ELb0ELb0ELb0EEENS1_21CollectiveEpilogueFwdINS6_IJSA_SA_SB_EEES9_SE_SG_Li256ELb1ELb0ELb0ELb0EEENS1_36VarlenDynamicPersistentTileSchedulerILi128ELi96ELi256ELi32ELb0ELb0ELb1ELb1ELb0ELb1EEEEEEEEEvNT_6ParamsE,@function
        .size           _ZN7cutlass13device_kernelIN5flash11enable_sm90INS1_16FlashAttnFwdSm90INS1_25CollectiveMainloopFwdSm90ILi2EN4cute5tupleIJNS5_1CILi1EEES8_S8_EEENS6_IJNS7_ILi128EEENS7_ILi96EEENS7_ILi192EEEEEELi128ENS_6half_tEfNS_4arch4Sm90ELb0ELb1ELb0ELb1ELb0ELb0ELb0ELb1ELb1ELb0ELb0ELb0EEENS1_21CollectiveEpilogueFwdINS6_IJSA_SA_SB_EEES9_SE_SG_Li256ELb1ELb0ELb0ELb0EEENS1_36VarlenDynamicPersistentTileSchedulerILi128ELi96ELi256ELi32ELb0ELb0ELb1ELb1ELb0ELb1EEEEEEEEEvNT_6ParamsE,(.L_x_11935 - _ZN7cutlass13device_kernelIN5flash11enable_sm90INS1_16FlashAttnFwdSm90INS1_25CollectiveMainloopFwdSm90ILi2EN4cute5tupleIJNS5_1CILi1EEES8_S8_EEENS6_IJNS7_ILi128EEENS7_ILi96EEENS7_ILi192EEEEEELi128ENS_6half_tEfNS_4arch4Sm90ELb0ELb1ELb0ELb1ELb0ELb0ELb0ELb1ELb1ELb0ELb0ELb0EEENS1_21CollectiveEpilogueFwdINS6_IJSA_SA_SB_EEES9_SE_SG_Li256ELb1ELb0ELb0ELb0EEENS1_36VarlenDynamicPersistentTileSchedulerILi128ELi96ELi256ELi32ELb0ELb0ELb1ELb1ELb0ELb1EEEEEEEEEvNT_6ParamsE)
        .other          _ZN7cutlass13device_kernelIN5flash11enable_sm90INS1_16FlashAttnFwdSm90INS1_25CollectiveMainloopFwdSm90ILi2EN4cute5tupleIJNS5_1CILi1EEES8_S8_EEENS6_IJNS7_ILi128EEENS7_ILi96EEENS7_ILi192EEEEEELi128ENS_6half_tEfNS_4arch4Sm90ELb0ELb1ELb0ELb1ELb0ELb0ELb0ELb1ELb1ELb0ELb0ELb0EEENS1_21CollectiveEpilogueFwdINS6_IJSA_SA_SB_EEES9_SE_SG_Li256ELb1ELb0ELb0ELb0EEENS1_36VarlenDynamicPersistentTileSchedulerILi128ELi96ELi256ELi32ELb0ELb0ELb1ELb1ELb0ELb1EEEEEEEEEvNT_6ParamsE,@"STO_CUDA_ENTRY STV_DEFAULT"
_ZN7cutlass13device_kernelIN5flash11enable_sm90INS1_16FlashAttnFwdSm90INS1_25CollectiveMainloopFwdSm90ILi2EN4cute5tupleIJNS5_1CILi1EEES8_S8_EEENS6_IJNS7_ILi128EEENS7_ILi96EEENS7_ILi192EEEEEELi128ENS_6half_tEfNS_4arch4Sm90ELb0ELb1ELb0ELb1ELb0ELb0ELb0ELb1ELb1ELb0ELb0ELb0EEENS1_21CollectiveEpilogueFwdINS6_IJSA_SA_SB_EEES9_SE_SG_Li256ELb1ELb0ELb0ELb0EEENS1_36VarlenDynamicPersistentTileSchedulerILi128ELi96ELi256ELi32ELb0ELb0ELb1ELb1ELb0ELb1EEEEEEEEEvNT_6ParamsE:
        /* <DEDUP_REMOVED lines=20> */
.L_x_1049:
[----:B------:R-:W-:Y:S05]  /*0140*/  BSYNC B0 ;  /* 0x0000000000007941 */ /* 0x000fea0003800000 */
.L_x_1048:
        /* <DEDUP_REMOVED lines=40> */
.L_x_1050:
        /* <DEDUP_REMOVED lines=22> */
.L_x_1051:
        /* <DEDUP_REMOVED lines=18> */
.L_x_1052:
        /* <DEDUP_REMOVED lines=22> */
.L_x_1053:
        /* <DEDUP_REMOVED lines=22> */
.L_x_1054:
[----:B0-----:R-:W-:Y:S01]  /*0910*/  ISETP.NE.AND P0, PT, R2, RZ, PT ;  /* 0x000000ff0200720c */ /* 0x001fe20003f05270 */
[----:B------:R-:W-:Y:S01]  /*0920*/  IMAD.MOV.U32 R2, RZ, RZ, 0x1 ;  /* 0x00000001ff027424 */ /* 0x000fe200078e00ff */
[----:B------:R-:W-:Y:S01]  /*0930*/  NOP ;  /* 0x0000000000007918 */ /* 0x000fe20000000000 */
[----:B------:R-:W-:-:S03]  /*0940*/  ULDC.64 UR60, c[0x0][0x208] ;  /* 0x00008200003c7ab9 */ /* 0x000fc60000000a00 */
[----:B------:R-:W-:-:S05]  /*0950*/  SEL R2, R2, 0x2, !P0 ;  /* 0x0000000202027807 */ /* 0x000fca0004000000 */
[----:B------:R0:W-:Y:S01]  /*0960*/  STL [R1+0x20], R2 ;  /* 0x0000200201007387 */ /* 0x0001e20000100800 */
[----:B-123--:R-:W-:Y:S06]  /*0970*/  BAR.SYNC.DEFER_BLOCKING 0x0 ;  /* 0x0000000000007b1d */ /* 0x00efec0000010000 */
[----:B------:R-:W-:Y:S05]  /*0980*/  @!P0 BRA `(.L_x_1055) ;  /* 0x000000dc003c8947 */ /* 0x000fea0003800000 */
.L_x_1056:
        /* <DEDUP_REMOVED lines=14> */
[----:B------:R-:W2:Y:S01]  /*0a70*/  LDL.LU R8, [R1+0x20] ;  /* 0x0000200001087983 */ /* 0x000ea20000300800 */
[----:B------:R-:W1:Y:S02]  /*0a80*/  S2R R0, SR_TID.X ;  /* 0x0000000000007919 */ /* 0x000e640000002100 */
[----:B-1----:R-:W-:-:S05]  /*0a90*/  VIADD R174, R0, 0xffffff80 ;  /* 0xffffff8000ae7836 */ /* 0x002fca0000000000 */
[----:B------:R-:W-:-:S04]  /*0aa0*/  SHF.R.S32.HI R3, RZ, 0x1f, R174 ;  /* 0x0000001fff037819 */ /* 0x000fc800000114ae */
[----:B------:R-:W-:-:S04]  /*0ab0*/  LEA.HI R5, R3, R174, RZ, 0x7 ;  /* 0x000000ae03057211 */ /* 0x000fc800078f38ff */
[----:B------:R-:W-:-:S05]  /*0ac0*/  LOP3.LUT R7, R5, 0xffffff80, RZ, 0xc0, !PT ;  /* 0xffffff8005077812 */ /* 0x000fca00078ec0ff */
[----:B------:R-:W-:-:S05]  /*0ad0*/  IMAD.IADD R170, R174, 0x1, -R7 ;  /* 0x00000001aeaa7824 */ /* 0x000fca00078e0a07 */
[----:B------:R-:W-:-:S04]  /*0ae0*/  SHF.R.S32.HI R11, RZ, 0x1f, R170 ;  /* 0x0000001fff0b7819 */ /* 0x000fc800000114aa */
[----:B------:R-:W-:-:S04]  /*0af0*/  LEA.HI R4, R11, R170, RZ, 0x2 ;  /* 0x000000aa0b047211 */ /* 0x000fc800078f10ff */
[--C-:B------:R-:W-:Y:S02]  /*0b00*/  SHF.R.S32.HI R6, RZ, 0x2, R4.reuse ;  /* 0x00000002ff067819 */ /* 0x100fe40000011404 */
[----:B------:R-:W-:-:S04]  /*0b10*/  SHF.R.S32.HI R7, RZ, 0x1f, R4 ;  /* 0x0000001fff077819 */ /* 0x000fc80000011404 */
[----:B------:R-:W-:Y:S02]  /*0b20*/  LEA.HI R7, R7, R6, RZ, 0x3 ;  /* 0x0000000607077211 */ /* 0x000fe400078f18ff */
[-C--:B------:R-:W-:Y:S02]  /*0b30*/  LEA.HI R0, R3, R174.reuse, RZ, 0x4 ;  /* 0x000000ae03007211 */ /* 0x080fe400078f20ff */
[----:B------:R-:W-:Y:S02]  /*0b40*/  SHF.R.S32.HI R172, RZ, 0x7, R5 ;  /* 0x00000007ffac7819 */ /* 0x000fe40000011405 */
[----:B------:R-:W-:Y:S02]  /*0b50*/  LOP3.LUT R7, R7, 0xfffffff8, RZ, 0xc0, !PT ;  /* 0xfffffff807077812 */ /* 0x000fe400078ec0ff */
[----:B0-----:R-:W-:Y:S02]  /*0b60*/  LEA.HI R2, R3, R174, RZ, 0x5 ;  /* 0x000000ae03027211 */ /* 0x001fe400078f28ff */
[----:B------:R-:W-:-:S02]  /*0b70*/  SHF.R.S32.HI R9, RZ, 0x4, R0 ;  /* 0x00000004ff097819 */ /* 0x000fc40000011400 */
[----:B------:R-:W-:Y:S02]  /*0b80*/  LEA.HI R11, R11, R170, RZ, 0x5 ;  /* 0x000000aa0b0b7211 */ /* 0x000fe400078f28ff */
[----:B------:R-:W-:Y:S01]  /*0b90*/  LEA.HI R5, R5, R172, RZ, 0x1 ;  /* 0x000000ac05057211 */ /* 0x000fe200078f08ff */
[----:B------:R-:W-:Y:S01]  /*0ba0*/  IMAD.IADD R6, R6, 0x1, -R7 ;  /* 0x0000000106067824 */ /* 0x000fe200078e0a07 */
[----:B------:R-:W-:Y:S01]  /*0bb0*/  LOP3.LUT R7, R0, 0x3fffff0, RZ, 0xc0, !PT ;  /* 0x03fffff000077812 */ /* 0x000fe200078ec0ff */
[----:B------:R-:W-:Y:S01]  /*0bc0*/  IMAD.SHL.U32 R2, R2, 0x20, RZ ;  /* 0x0000002002027824 */ /* 0x000fe200078e00ff */
[----:B------:R-:W-:Y:S02]  /*0bd0*/  LEA.HI R0, R0, R9, RZ, 0x1 ;  /* 0x0000000900007211 */ /* 0x000fe400078f08ff */
[----:B------:R-:W-:Y:S02]  /*0be0*/  SHF.R.S32.HI R11, RZ, 0x5, R11 ;  /* 0x00000005ff0b7819 */ /* 0x000fe4000001140b */
[----:B------:R-:W-:Y:S01]  /*0bf0*/  LOP3.LUT R5, R5, 0x3fffffe, RZ, 0xc0, !PT ;  /* 0x03fffffe05057812 */ /* 0x000fe200078ec0ff */
[----:B------:R-:W-:Y:S01]  /*0c00*/  IMAD.IADD R7, R174, 0x1, -R7 ;  /* 0x00000001ae077824 */ /* 0x000fe200078e0a07 */
[----:B------:R-:W-:Y:S01]  /*0c10*/  LOP3.LUT R2, R2, 0xfffffc00, RZ, 0xc0, !PT ;  /* 0xfffffc0002027812 */ /* 0x000fe200078ec0ff */
[----:B------:R-:W-:Y:S01]  /*0c20*/  IMAD R6, R11, 0x10, R6 ;  /* 0x000000100b067824 */ /* 0x000fe200078e0206 */
[----:B------:R-:W-:Y:S01]  /*0c30*/  LOP3.LUT R0, R0, 0x1ffffffe, RZ, 0xc0, !PT ;  /* 0x1ffffffe00007812 */ /* 0x000fe200078ec0ff */
[----:B------:R-:W-:Y:S01]  /*0c40*/  IMAD.IADD R5, R172, 0x1, -R5 ;  /* 0x00000001ac057824 */ /* 0x000fe200078e0a05 */
[----:B------:R-:W-:Y:S01]  /*0c50*/  LEA.HI R3, R3, R174, RZ, 0x3 ;  /* 0x000000ae03037211 */ /* 0x000fe200078f18ff */
[----:B------:R-:W-:-:S02]  /*0c60*/  IMAD R7, R7, 0x40, R2 ;  /* 0x0000004007077824 */ /* 0x000fc400078e0202 */
[----:B------:R-:W-:Y:S02]  /*0c70*/  IMAD.IADD R0, R9, 0x1, -R0 ;  /* 0x0000000109007824 */ /* 0x000fe400078e0a00 */
[----:B------:R-:W-:Y:S01]  /*0c80*/  IMAD R171, R5, 0x40, R6 ;  /* 0x0000004005ab7824 */ /* 0x000fe200078e0206 */
[----:B------:R-:W-:Y:S01]  /*0c90*/  LOP3.LUT R5, R3, 0x1ffffff8, RZ, 0xc0, !PT ;  /* 0x1ffffff803057812 */ /* 0x000fe200078ec0ff */
[----:B------:R-:W-:Y:S01]  /*0ca0*/  IMAD R173, R0, 0x8, R7 ;  /* 0x0000000800ad7824 */ /* 0x000fe200078e0207 */
[----:B------:R-:W-:-:S03]  /*0cb0*/  LOP3.LUT R7, R4, 0x7ffffffc, RZ, 0xc0, !PT ;  /* 0x7ffffffc04077812 */ /* 0x000fc600078ec0ff */
[----:B------:R-:W-:Y:S01]  /*0cc0*/  IMAD.IADD R5, R174, 0x1, -R5 ;  /* 0x00000001ae057824 */ /* 0x000fe200078e0a05 */
[----:B------:R-:W-:Y:S01]  /*0cd0*/  SHF.R.S32.HI R164, RZ, 0x3, R3 ;  /* 0x00000003ffa47819 */ /* 0x000fe20000011403 */
[----:B------:R-:W-:Y:S02]  /*0ce0*/  IMAD.MOV.U32 R169, RZ, RZ, RZ ;  /* 0x000000ffffa97224 */ /* 0x000fe400078e00ff */
[----:B------:R-:W-:Y:S02]  /*0cf0*/  IMAD.SHL.U32 R22, R5, 0x8, RZ ;  /* 0x0000000805167824 */ /* 0x000fe400078e00ff */
[----:B------:R-:W-:Y:S01]  /*0d00*/  IMAD.IADD R18, R170, 0x1, -R7 ;  /* 0x00000001aa127824 */ /* 0x000fe200078e0a07 */
[----:B------:R-:W-:Y:S01]  /*0d10*/  UMOV UR37, URZ ;  /* 0x0000003f00257c82 */ /* 0x000fe20008000000 */
[----:B------:R-:W-:Y:S01]  /*0d20*/  UMOV UR36, URZ ;  /* 0x0000003f00247c82 */ /* 0x000fe20008000000 */
[----:B--2---:R-:W-:-:S07]  /*0d30*/  LOP3.LUT R19, R8, 0x1, RZ, 0xfc, !PT ;  /* 0x0000000108137812 */ /* 0x004fce00078efcff */
.L_x_1156:
[----:B0---45:R-:W0:Y:S01]  /*0d40*/  LDC.64 R4, c[0x0][0xa18] ;  /* 0x00028600ff047b82 */ /* 0x031e220000000a00 */
[----:B------:R-:W-:Y:S01]  /*0d50*/  IMAD.MOV.U32 R7, RZ, RZ, RZ ;  /* 0x000000ffff077224 */ /* 0x000fe200078e00ff */
[----:B------:R-:W-:-:S06]  /*0d60*/  ULDC.64 UR4, c[0x0][0xa20] ;  /* 0x0002880000047ab9 */ /* 0x000fcc0000000a00 */
[----:B------:R-:W1:Y:S08]  /*0d70*/  LDC R17, c[0x0][0x288] ;  /* 0x0000a200ff117b82 */ /* 0x000e700000000800 */
[----:B--2---:R-:W2:Y:S01]  /*0d80*/  LDC.64 R2, c[0x0][0xa28] ;  /* 0x00028a00ff027b82 */ /* 0x004ea20000000a00 */
[----:B0-----:R-:W-:-:S07]  /*0d90*/  ISETP.NE.U32.AND P1, PT, R4, RZ, PT ;  /* 0x000000ff0400720c */ /* 0x001fce0003f25070 */
[----:B---3--:R-:W0:Y:S01]  /*0da0*/  LDC.64 R8, c[0x0][0x3f8] ;  /* 0x0000fe00ff087b82 */ /* 0x008e220000000a00 */
[----:B------:R-:W-:-:S07]  /*0db0*/  ISETP.NE.AND.EX P1, PT, R5, RZ, PT, P1 ;  /* 0x000000ff0500720c */ /* 0x000fce0003f25310 */
[----:B------:R-:W3:Y:S01]  /*0dc0*/  LDC R0, c[0x0][0x404] ;  /* 0x00010100ff007b82 */ /* 0x000ee20000000800 */
[----:B--2---:R-:W-:-:S07]  /*0dd0*/  ISETP.NE.U32.AND P0, PT, R2, RZ, PT ;  /* 0x000000ff0200720c */ /* 0x004fce0003f05070 */
[----:B------:R-:W2:Y:S01]  /*0de0*/  @P1 LDC.64 R4, c[0x0][0xa18] ;  /* 0x00028600ff041b82 */ /* 0x000ea20000000a00 */
[----:B------:R-:W-:-:S07]  /*0df0*/  ISETP.NE.AND.EX P0, PT, R3, RZ, PT, P0 ;  /* 0x000000ff0300720c */ /* 0x000fce0003f05300 */
[----:B------:R-:W4:Y:S08]  /*0e00*/  LDC R11, c[0x0][0x2e0] ;  /* 0x0000b800ff0b7b82 */ /* 0x000f300000000800 */
[----:B------:R-:W0:Y:S01]  /*0e10*/  @P0 LDC.64 R2, c[0x0][0xa28] ;  /* 0x00028a00ff020b82 */ /* 0x000e220000000a00 */
[----:B--2---:R-:W-:-:S05]  /*0e20*/  @P1 IMAD.WIDE R4, R163, 0x4, R4 ;  /* 0x00000004a3041825 */ /* 0x004fca00078e0204 */
[----:B-1----:R1:W5:Y:S01]  /*0e30*/  @P1 LDG.E R17, desc[UR60][R4.64] ;  /* 0x0000003c04111981 */ /* 0x002362000c1e1900 */
[----:B0-----:R-:W-:-:S05]  /*0e40*/  @P0 IMAD.WIDE R2, R163, 0x4, R2 ;  /* 0x00000004a3020825 */ /* 0x001fca00078e0202 */
[----:B------:R1:W5:Y:S01]  /*0e50*/  @P0 LDG.E R7, desc[UR60][R2.64] ;  /* 0x0000003c02070981 */ /* 0x000362000c1e1900 */
[----:B------:R-:W-:Y:S02]  /*0e60*/  ISETP.NE.U32.AND P0, PT, R8, RZ, PT ;  /* 0x000000ff0800720c */ /* 0x000fe40003f05070 */
[----:B------:R-:W-:Y:S02]  /*0e70*/  ISETP.NE.U32.AND P2, PT, RZ, UR4, PT ;  /* 0x00000004ff007c0c */ /* 0x000fe4000bf45070 */
[----:B------:R-:W-:Y:S02]  /*0e80*/  ISETP.NE.AND.EX P0, PT, R9, RZ, PT, P0 ;  /* 0x000000ff0900720c */ /* 0x000fe40003f05300 */
[----:B------:R-:W-:Y:S02]  /*0e90*/  ISETP.NE.AND.EX P2, PT, RZ, UR5, PT, P2 ;  /* 0x00000005ff007c0c */ /* 0x000fe4000bf45320 */
[----:B---3--:R-:W-:Y:S01]  /*0ea0*/  SEL R0, R0, 0x1, P0 ;  /* 0x0000000100007807 */ /* 0x008fe20000000000 */
[----:B------:R-:W-:-:S04]  /*0eb0*/  IMAD.MOV.U32 R166, RZ, RZ, R162 ;  /* 0x000000ffffa67224 */ /* 0x000fc800078e00a2 */
[----:B----4-:R-:W-:Y:S01]  /*0ec0*/  IMAD R16, R0, R11, RZ ;  /* 0x0000000b00107224 */ /* 0x010fe200078e02ff */
[----:B-1----:R-:W-:Y:S06]  /*0ed0*/  @P1 BRA `(.L_x_1057) ;  /* 0x0000000000241947 */ /* 0x002fec0003800000 */
        /* <DEDUP_REMOVED lines=9> */
.L_x_1057:
[----:B------:R-:W-:Y:S02]  /*0f70*/  IMAD.MOV.U32 R168, RZ, RZ, R161 ;  /* 0x000000ffffa87224 */ /* 0x000fe400078e00a1 */
[----:B------:R-:W-:Y:S01]  /*0f80*/  IMAD.MOV.U32 R167, RZ, RZ, R163 ;  /* 0x000000ffffa77224 */ /* 0x000fe200078e00a3 */
[----:B------:R-:W-:Y:S06]  /*0f90*/  @!P2 BRA `(.L_x_1058) ;  /* 0x000000000010a947 */ /* 0x000fec0003800000 */
[----:B------:R-:W0:Y:S02]  /*0fa0*/  LDC.64 R2, c[0x0][0xa20] ;  /* 0x00028800ff027b82 */ /* 0x000e240000000a00 */
[----:B0-----:R-:W-:-:S05]  /*0fb0*/  IMAD.WIDE R2, R163, 0x4, R2 ;  /* 0x00000004a3027825 */ /* 0x001fca00078e0202 */
[----:B------:R0:W5:Y:S01]  /*0fc0*/  LDG.E R16, desc[UR60][R2.64] ;  /* 0x0000003c02107981 */ /* 0x000162000c1e1900 */
[----:B------:R-:W-:Y:S05]  /*0fd0*/  BRA `(.L_x_1059) ;  /* 0x0000000000247947 */ /* 0x000fea0003800000 */
.L_x_1058:
[----:B------:R-:W-:Y:S02]  /*0fe0*/  ULDC.64 UR4, c[0x0][0xa08] ;  /* 0x0002820000047ab9 */ /* 0x000fe40000000a00 */
[----:B------:R-:W-:-:S04]  /*0ff0*/  ISETP.NE.U32.AND P0, PT, RZ, UR4, PT ;  /* 0x00000004ff007c0c */ /* 0x000fc8000bf05070 */
[----:B------:R-:W-:-:S13]  /*1000*/  ISETP.NE.AND.EX P0, PT, RZ, UR5, PT, P0 ;  /* 0x00000005ff007c0c */ /* 0x000fda000bf05300 */
[----:B------:R-:W-:Y:S05]  /*1010*/  @!P0 BRA `(.L_x_1059) ;  /* 0x0000000000148947 */ /* 0x000fea0003800000 */
[----:B------:R-:W0:Y:S02]  /*1020*/  LDC.64 R2, c[0x0][0xa08] ;  /* 0x00028200ff027b82 */ /* 0x000e240000000a00 */
[----:B0-----:R-:W-:-:S05]  /*1030*/  IMAD.WIDE R2, R163, 0x4, R2 ;  /* 0x00000004a3027825 */ /* 0x001fca00078e0202 */
[----:B------:R-:W2:Y:S04]  /*1040*/  LDG.E R16, desc[UR60][R2.64] ;  /* 0x0000003c02107981 */ /* 0x000ea8000c1e1900 */
[----:B------:R-:W2:Y:S02]  /*1050*/  LDG.E R5, desc[UR60][R2.64+0x4] ;  /* 0x0000043c02057981 */ /* 0x000ea4000c1e1900 */
[----:B--2---:R-:W-:-:S07]  /*1060*/  IMAD.IADD R16, R5, 0x1, -R16 ;  /* 0x0000000105107824 */ /* 0x004fce00078e0a10 */
.L_x_1059:
[----:B------:R-:W1:Y:S01]  /*1070*/  LDC.64 R8, c[0x0][0x9e0] ;  /* 0x00027800ff087b82 */ /* 0x000e620000000a00 */
[----:B-----5:R-:W-:Y:S01]  /*1080*/  IMAD.IADD R16, R16, 0x1, -R7 ;  /* 0x0000000110107824 */ /* 0x020fe200078e0a07 */
[----:B------:R-:W-:-:S04]  /*1090*/  LEA R0, R161, 0x80, 0x7 ;  /* 0x00000080a1007811 */ /* 0x000fc800078e38ff */
[----:B0-----:R-:W-:Y:S02]  /*10a0*/  IADD3 R3, R16, R0, -R17 ;  /* 0x0000000010037210 */ /* 0x001fe40007ffe811 */
[----:B-1----:R-:W-:-:S03]  /*10b0*/  ISETP.GE.AND P1, PT, R9, 0x1, PT ;  /* 0x000000010900780c */ /* 0x002fc60003f26270 */
[----:B------:R-:W-:-:S10]  /*10c0*/  IMAD.IADD R0, R3, 0x1, R8 ;  /* 0x0000000103007824 */ /* 0x000fd400078e0208 */
[----:B------:R-:W-:Y:S05]  /*10d0*/  @!P1 BRA `(.L_x_1060) ;  /* 0x0000000000409947 */ /* 0x000fea0003800000 */
[C---:B------:R-:W-:Y:S01]  /*10e0*/  ISETP.GT.AND P0, PT, R3.reuse, RZ, PT ;  /* 0x000000ff0300720c */ /* 0x040fe20003f04270 */
[----:B------:R-:W-:-:S12]  /*10f0*/  VIADD R2, R3, 0xffffffff ;  /* 0xffffffff03027836 */ /* 0x000fd80000000000 */
[----:B------:R-:W-:Y:S05]  /*1100*/  @P0 BRA `(.L_x_1061) ;  /* 0x00000000001c0947 */ /* 0x000fea0003800000 */
[----:B------:R-:W-:Y:S01]  /*1110*/  ISETP.NE.AND P0, PT, R9, 0x1, PT ;  /* 0x000000010900780c */ /* 0x000fe20003f05270 */
[----:B------:R-:W-:-:S12]  /*1120*/  IMAD.MOV R3, RZ, RZ, -R3 ;  /* 0x000000ffff037224 */ /* 0x000fd800078e0a03 */
[----:B------:R-:W0:Y:S02]  /*1130*/  @P0 LDC.64 R4, c[0x0][0x9e8] ;  /* 0x00027a00ff040b82 */ /* 0x000e240000000a00 */
[----:B0-----:R-:W-:-:S05]  /*1140*/  @P0 IMAD.HI.U32 R2, R3, R4, RZ ;  /* 0x0000000403020227 */ /* 0x001fca00078e00ff */
[----:B------:R-:W-:-:S04]  /*1150*/  @P0 SHF.R.U32.HI R3, RZ, R5, R2 ;  /* 0x00000005ff030219 */ /* 0x000fc80000011602 */
[----:B------:R-:W-:Y:S01]  /*1160*/  LOP3.LUT R2, RZ, R3, RZ, 0x33, !PT ;  /* 0x00000003ff027212 */ /* 0x000fe200078e33ff */
[----:B------:R-:W-:Y:S06]  /*1170*/  BRA `(.L_x_1062) ;  /* 0x0000000000107947 */ /* 0x000fec0003800000 */
.L_x_1061:
[----:B------:R-:W-:-:S13]  /*1180*/  ISETP.NE.AND P0, PT, R9, 0x1, PT ;  /* 0x000000010900780c */ /* 0x000fda0003f05270 */
[----:B------:R-:W0:Y:S02]  /*1190*/  @P0 LDC.64 R4, c[0x0][0x9e8] ;  /* 0x00027a00ff040b82 */ /* 0x000e240000000a00 */
[----:B0-----:R-:W-:-:S05]  /*11a0*/  @P0 IMAD.HI.U32 R4, R2, R4, RZ ;  /* 0x0000000402040227 */ /* 0x001fca00078e00ff */
[----:B------:R-:W-:-:S07]  /*11b0*/  @P0 SHF.R.U32.HI R2, RZ, R5, R4 ;  /* 0x00000005ff020219 */ /* 0x000fce0000011604 */
.L_x_1062:
[----:B------:R-:W-:-:S05]  /*11c0*/  IMAD R3, R2, R9, R9 ;  /* 0x0000000902037224 */ /* 0x000fca00078e0209 */
[----:B------:R-:W-:-:S07]  /*11d0*/  VIMNMX R0, R0, R3, PT ;  /* 0x0000000300007248 */ /* 0x000fce0003fe0100 */
.L_x_1060:
[----:B------:R-:W-:Y:S01]  /*11e0*/  VIADD R2, R0, 0x5f ;  /* 0x0000005f00027836 */ /* 0x000fe20000000000 */
[----:B------:R-:W-:Y:S01]  /*11f0*/  ULDC UR4, c[0x0][0x9dc] ;  /* 0x0002770000047ab9 */ /* 0x000fe20000000800 */
[----:B------:R-:W-:Y:S02]  /*1200*/  VIADD R0, R16, 0x5f ;  /* 0x0000005f10007836 */ /* 0x000fe40000000000 */
[----:B------:R-:W-:-:S04]  /*1210*/  IMAD.HI R2, R2, 0x2aaaaaab, RZ ;  /* 0x2aaaaaab02027827 */ /* 0x000fc800078e02ff */
[----:B------:R-:W-:Y:S01]  /*1220*/  IMAD.HI R0, R0, 0x2aaaaaab, RZ ;  /* 0x2aaaaaab00007827 */ /* 0x000fe200078e02ff */
[----:B------:R-:W-:-:S03]  /*1230*/  SHF.R.U32.HI R5, RZ, 0x1f, R2 ;  /* 0x0000001fff057819 */ /* 0x000fc60000011602 */
[----:B------:R-:W-:Y:S01]  /*1240*/  IMAD R7, R161, 0x80, -R17 ;  /* 0x00000080a1077824 */ /* 0x000fe200078e0a11 */
[----:B------:R-:W-:Y:S02]  /*1250*/  SHF.R.U32.HI R3, RZ, 0x1f, R0 ;  /* 0x0000001fff037819 */ /* 0x000fe40000011600 */
[----:B------:R-:W-:Y:S01]  /*1260*/  LEA.HI.SX32 R72, R2, R5, 0x1c ;  /* 0x0000000502487211 */ /* 0x000fe200078fe2ff */
[----:B------:R-:W-:Y:S01]  /*1270*/  IMAD.IADD R7, R16, 0x1, R7 ;  /* 0x0000000110077824 */ /* 0x000fe200078e0207 */
[----:B------:R-:W-:-:S03]  /*1280*/  LEA.HI.SX32 R3, R0, R3, 0x1c ;  /* 0x0000000300037211 */ /* 0x000fc600078fe2ff */
[----:B------:R-:W-:Y:S01]  /*1290*/  VIADD R0, R7, -UR4 ;  /* 0x8000000407007c36 */ /* 0x000fe20008000000 */
[----:B------:R-:W-:Y:S01]  /*12a0*/  VIMNMX R72, R3, R72, PT ;  /* 0x0000004803487248 */ /* 0x000fe20003fe0100 */
[----:B------:R-:W-:Y:S06]  /*12b0*/  @!P1 BRA `(.L_x_1063) ;  /* 0x00000000003c9947 */ /* 0x000fec0003800000 */
[----:B------:R-:W-:-:S13]  /*12c0*/  ISETP.GT.AND P0, PT, R7, -0x1, PT ;  /* 0xffffffff0700780c */ /* 0x000fda0003f04270 */
[----:B------:R-:W-:Y:S05]  /*12d0*/  @P0 BRA `(.L_x_1064) ;  /* 0x00000000001c0947 */ /* 0x000fea0003800000 */
[----:B------:R-:W-:Y:S02]  /*12e0*/  ISETP.NE.AND P0, PT, R9, 0x1, PT ;  /* 0x000000010900780c */ /* 0x000fe40003f05270 */
[----:B------:R-:W-:-:S11]  /*12f0*/  LOP3.LUT R7, RZ, R7, RZ, 0x33, !PT ;  /* 0x00000007ff077212 */ /* 0x000fd600078e33ff */
[----:B------:R-:W0:Y:S02]  /*1300*/  @P0 LDC.64 R2, c[0x0][0x9e8] ;  /* 0x00027a00ff020b82 */ /* 0x000e240000000a00 */
[----:B0-----:R-:W-:-:S05]  /*1310*/  @P0 IMAD.HI.U32 R2, R7, R2, RZ ;  /* 0x0000000207020227 */ /* 0x001fca00078e00ff */
[----:B------:R-:W-:-:S04]  /*1320*/  @P0 SHF.R.U32.HI R7, RZ, R3, R2 ;  /* 0x00000003ff070219 */ /* 0x000fc80000011602 */
[----:B------:R-:W-:Y:S01]  /*1330*/  LOP3.LUT R7, RZ, R7, RZ, 0x33, !PT ;  /* 0x00000007ff077212 */ /* 0x000fe200078e33ff */
[----:B------:R-:W-:Y:S06]  /*1340*/  BRA `(.L_x_1065) ;  /* 0x0000000000107947 */ /* 0x000fec0003800000 */
.L_x_1064:
[----:B------:R-:W-:-:S13]  /*1350*/  ISETP.NE.AND P0, PT, R9, 0x1, PT ;  /* 0x000000010900780c */ /* 0x000fda0003f05270 */
[----:B------:R-:W0:Y:S02]  /*1360*/  @P0 LDC.64 R2, c[0x0][0x9e8] ;  /* 0x00027a00ff020b82 */ /* 0x000e240000000a00 */
[----:B0-----:R-:W-:-:S05]  /*1370*/  @P0 IMAD.HI.U32 R2, R7, R2, RZ ;  /* 0x0000000207020227 */ /* 0x001fca00078e00ff */
[----:B------:R-:W-:-:S07]  /*1380*/  @P0 SHF.R.U32.HI R7, RZ, R3, R2 ;  /* 0x00000003ff070219 */ /* 0x000fce0000011602 */
.L_x_1065:
[----:B------:R-:W-:-:S05]  /*1390*/  IMAD R7, R7, R9, RZ ;  /* 0x0000000907077224 */ /* 0x000fca00078e02ff */
[----:B------:R-:W-:-:S07]  /*13a0*/  VIMNMX R0, R0, R7, !PT ;  /* 0x0000000700007248 */ /* 0x000fce0007fe0100 */
.L_x_1063:
        /* <DEDUP_REMOVED lines=9> */
[----:B------:R-:W-:Y:S01]  /*1440*/  LEA.HI.SX32 R3, R2, R3, 0x1c ;  /* 0x0000000302037211 */ /* 0x000fe200078fe2ff */
[----:B------:R-:W-:Y:S01]  /*1450*/  IMAD.MOV.U32 R2, RZ, RZ, RZ ;  /* 0x000000ffff027224 */ /* 0x000fe200078e00ff */
[----:B------:R-:W-:Y:S02]  /*1460*/  CS2R R76, SRZ ;  /* 0x00000000004c7805 */ /* 0x000fe4000001ff00 */
[----:B------:R-:W-:Y:S02]  /*1470*/  CS2R R74, SRZ ;  /* 0x00000000004a7805 */ /* 0x000fe4000001ff00 */
[----:B------:R-:W-:Y:S01]  /*1480*/  VIMNMX R23, RZ, R3, !PT ;  /* 0x00000003ff177248 */ /* 0x000fe20007fe0100 */
[----:B------:R-:W-:Y:S01]  /*1490*/  IMAD.MOV.U32 R73, RZ, RZ, RZ ;  /* 0x000000ffff497224 */ /* 0x000fe200078e00ff */
[----:B------:R-:W-:-:S02]  /*14a0*/  CS2R R28, SRZ ;  /* 0x00000000001c7805 */ /* 0x000fc4000001ff00 */
[----:B------:R-:W-:Y:S02]  /*14b0*/  CS2R R70, SRZ ;  /* 0x0000000000467805 */ /* 0x000fe4000001ff00 */
[----:B------:R-:W-:Y:S02]  /*14c0*/  ISETP.GT.AND P1, PT, R72, R23, PT ;  /* 0x000000174800720c */ /* 0x000fe40003f24270 */
        /* <DEDUP_REMOVED lines=20> */
[----:B------:R-:W-:Y:S02]  /*1610*/  IMAD.MOV.U32 R30, RZ, RZ, RZ ;  /* 0x000000ffff1e7224 */ /* 0x000fe400078e00ff */
[----:B------:R-:W-:Y:S02]  /*1620*/  IMAD.MOV.U32 R89, RZ, RZ, RZ ;  /* 0x000000ffff597224 */ /* 0x000fe400078e00ff */
[----:B------:R-:W-:-:S02]  /*1630*/  IMAD.MOV.U32 R8, RZ, RZ, RZ ;  /* 0x000000ffff087224 */ /* 0x000fc400078e00ff */
[----:B------:R-:W-:Y:S02]  /*1640*/  IMAD.MOV.U32 R10, RZ, RZ, RZ ;  /* 0x000000ffff0a7224 */ /* 0x000fe400078e00ff */
[----:B------:R-:W-:Y:S01]  /*1650*/  IMAD.MOV.U32 R91, RZ, RZ, RZ ;  /* 0x000000ffff5b7224 */ /* 0x000fe200078e00ff */
[----:B------:R-:W-:Y:S06]  /*1660*/  @!P1 BRA `(.L_x_1066) ;  /* 0x000000b0009c9947 */ /* 0x000fec0003800000 */
[----:B------:R-:W0:Y:S01]  /*1670*/  SHFL.IDX PT, R0, R172, RZ, 0x1f ;  /* 0x00001fffac007589 */ /* 0x000e2200000e0000 */
[----:B------:R-:W1:Y:S01]  /*1680*/  S2UR UR6, SR_CgaCtaId ;  /* 0x00000000000679c3 */ /* 0x000e620000008800 */
[----:B------:R-:W-:Y:S01]  /*1690*/  UMOV UR38, 0x400 ;  /* 0x0000040000267882 */ /* 0x000fe20000000000 */
        /* <DEDUP_REMOVED lines=28> */
.L_x_1067:
[----:B------:R-:W-:Y:S02]  /*1860*/  LEA.HI R0, R169, R169, RZ, 0x1 ;  /* 0x000000a9a9007211 */ /* 0x000fe400078f08ff */
[----:B------:R-:W-:Y:S02]  /*1870*/  ISETP.NE.AND P0, PT, R19, 0x3, PT ;  /* 0x000000031300780c */ /* 0x000fe40003f05270 */
[----:B------:R-:W-:-:S05]  /*1880*/  LOP3.LUT R0, R0, 0xfffffffe, RZ, 0xc0, !PT ;  /* 0xfffffffe00007812 */ /* 0x000fca00078ec0ff */
[----:B------:R-:W-:-:S05]  /*1890*/  IMAD.IADD R0, R169, 0x1, -R0 ;  /* 0x00000001a9007824 */ /* 0x000fca00078e0a00 */
[----:B------:R-:W-:-:S04]  /*18a0*/  SHF.L.U32 R0, R0, 0x1f, RZ ;  /* 0x0000001f00007819 */ /* 0x000fc800000006ff */
[----:B------:R-:W0:Y:S02]  /*18b0*/  SYNCS.PHASECHK.TRANS64.TRYWAIT P1, [UR38+0x2a800], R0 ;  /* 0x02a80000ff0075a7 */ /* 0x000e240008020166 */
[----:B0-----:R-:W-:Y:S05]  /*18c0*/  @!P1 BRA `(.L_x_1068) ;  /* 0x00000120007c9947 */ /* 0x001fea0003800000 */
.L_x_1252:
[----:B------:R-:W-:Y:S05]  /*18d0*/  @!P0 BRA `(.L_x_1069) ;  /* 0x0000000000048947 */ /* 0x000fea0003800000 */
[----:B------:R-:W-:Y:S01]  /*18e0*/  BPT.TRAP 0x1 ;  /* 0x000000040000795c */ /* 0x000fe20000300000 */
.L_x_1069:
[----:B0-----:R-:W-:Y:S02]  /*18f0*/  IMAD.U32 R3, RZ, RZ, UR36 ;  /* 0x00000024ff037e24 */ /* 0x001fe4000f8e00ff */
[----:B------:R-:W-:-:S03]  /*1900*/  IMAD.U32 R0, RZ, RZ, UR37 ;  /* 0x00000025ff007e24 */ /* 0x000fc6000f8e00ff */
[----:B------:R-:W-:Y:S02]  /*1910*/  LEA R3, R3, UR38, 0x3 ;  /* 0x0000002603037c11 */ /* 0x000fe4000f8e18ff */
[----:B------:R-:W-:-:S04]  /*1920*/  SHF.L.U32 R0, R0, 0x1f, RZ ;  /* 0x0000001f00007819 */ /* 0x000fc800000006ff */
[----:B------:R0:W1:Y:S01]  /*1930*/  SYNCS.PHASECHK.TRANS64.TRYWAIT P1, [R3+URZ+0x2a830], R0 ;  /* 0x02a83000030075a7 */ /* 0x000062000802017f */
[----:B------:R-:W-:Y:S05]  /*1940*/  @!P0 BRA `(.L_x_1070) ;  /* 0x0000000000048947 */ /* 0x000fea0003800000 */
[----:B------:R-:W-:Y:S01]  /*1950*/  BPT.TRAP 0x1 ;  /* 0x000000040000795c */ /* 0x000fe20000300000 */
.L_x_1070:
[----:B------:R-:W2:Y:S01]  /*1960*/  LDL.LU R2, [R1] ;  /* 0x0000000001027983 */ /* 0x000ea20000300800 */
[----:B------:R-:W3:Y:S02]  /*1970*/  S2R R4, SR_TID.X ;  /* 0x0000000000047919 */ /* 0x000ee40000002100 */
[----:B---3--:R-:W-:Y:S02]  /*1980*/  LOP3.LUT P2, RZ, R4, 0x7f, RZ, 0xc0, !PT ;  /* 0x0000007f04ff7812 */ /* 0x008fe4000784c0ff */
[----:B--2---:R-:W-:-:S11]  /*1990*/  LOP3.LUT R2, R2, 0xffefffff, RZ, 0xc0, !PT ;  /* 0xffefffff02027812 */ /* 0x004fd600078ec0ff */
[----:B------:R-:W-:-:S05]  /*19a0*/  @P2 LOP3.LUT R2, R2, 0x100000, RZ, 0xfc, !PT ;  /* 0x0010000002022812 */ /* 0x000fca00078efcff */
[----:B------:R2:W-:Y:S01]  /*19b0*/  STL [R1], R2 ;  /* 0x0000000201007387 */ /* 0x0005e20000100800 */
[----:B-1----:R-:W-:Y:S05]  /*19c0*/  @P1 BRA `(.L_x_1071) ;  /* 0x0000000000081947 */ /* 0x002fea0003800000 */
[----:B------:R-:W1:Y:S02]  /*19d0*/  SYNCS.PHASECHK.TRANS64.TRYWAIT P1, [R3+URZ+0x2a830], R0 ;  /* 0x02a83000030075a7 */ /* 0x000e64000802017f */
[----:B-1----:R-:W-:Y:S05]  /*19e0*/  @!P1 BRA `(.L_x_1072) ;  /* 0x00000120004c9947 */ /* 0x002fea0003800000 */
.L_x_1071:
[----:B------:R-:W-:Y:S05]  /*19f0*/  WARPSYNC.ALL ;  /* 0x0000000000007948 */ /* 0x000fea0003800000 */
[----:B------:R-:W-:Y:S01]  /*1a00*/  UIADD3 UR4, UR38, 0x18400, URZ ;  /* 0x0001840026047890 */ /* 0x000fe2000fffe03f */
[----:B------:R-:W-:Y:S01]  /*1a10*/  WARPGROUP.ARRIVE ;  /* 0x00000000000079c5 */ /* 0x000fe20000000000 */
[----:B------:R-:W-:-:S05]  /*1a20*/  ULOP3.LUT UR5, UR40, 0x10000, URZ, 0xfc, !UPT ;  /* 0x0001000028057892 */ /* 0x000fca000f8efc3f */
[----:B--2---:R-:W2:Y:S01]  /*1a30*/  S2R R2, SR_TID.X ;  /* 0x0000000000027919 */ /* 0x004ea20000002100 */
[----:B------:R-:W-:Y:S01]  /*1a40*/  USHF.R.U32.HI UR4, URZ, 0x4, UR4 ;  /* 0x000000043f047899 */ /* 0x000fe20008011604 */
[----:B------:R-:W3:Y:S01]  /*1a50*/  LDC.64 R14, c[0x0][0x9e0] ;  /* 0x00027800ff0e7b82 */ /* 0x000ee20000000a00 */
[----:B------:R-:W-:Y:S01]  /*1a60*/  UMOV UR9, 0x40000040 ;  /* 0x4000004000097882 */ /* 0x000fe20000000000 */
[----:B------:R-:W-:Y:S01]  /*1a70*/  UMOV UR11, 0x40000040 ;  /* 0x40000040000b7882 */ /* 0x000fe20000000000 */
[----:B------:R-:W-:Y:S01]  /*1a80*/  ULOP3.LUT UR4, UR4, 0x3fff, URZ, 0xc0, !UPT ;  /* 0x00003fff04047892 */ /* 0x000fe2000f8ec03f */
[----:B------:R-:W-:Y:S01]  /*1a90*/  IMAD.U32 R7, RZ, RZ, UR9 ;  /* 0x00000009ff077e24 */ /* 0x000fe2000f8e00ff */
[----:B------:R-:W-:Y:S01]  /*1aa0*/  UMOV UR8, UR5 ;  /* 0x0000000500087c82 */ /* 0x000fe20008000000 */
[----:B------:R-:W-:Y:S01]  /*1ab0*/  UIADD3 UR12, UR5, 0x4, URZ ;  /* 0x00000004050c7890 */ /* 0x000fe2000fffe03f */
[----:B------:R-:W-:Y:S01]  /*1ac0*/  IMAD.U32 R6, RZ, RZ, UR8 ;  /* 0x00000008ff067e24 */ /* 0x000fe2000f8e00ff */
[----:B------:R-:W-:Y:S01]  /*1ad0*/  ULOP3.LUT UR39, UR4, 0x10000, URZ, 0xfc, !UPT ;  /* 0x0001000004277892 */ /* 0x000fe2000f8efc3f */
[----:B------:R-:W-:Y:S01]  /*1ae0*/  IMAD.MOV.U32 R5, RZ, RZ, -0x60 ;  /* 0xffffffa0ff057424 */ /* 0x000fe200078e00ff */
[----:B------:R-:W-:Y:S01]  /*1af0*/  UMOV UR13, 0x40000040 ;  /* 0x40000040000d7882 */ /* 0x000fe20000000000 */
[----:B------:R-:W-:Y:S01]  /*1b00*/  UMOV UR15, 0x40000040 ;  /* 0x40000040000f7882 */ /* 0x000fe20000000000 */
[----:B------:R-:W-:Y:S01]  /*1b10*/  UIMAD UR4, UR36, 0x900, UR39 ;  /* 0x00000900240478a4 */ /* 0x000fe2000f8e0227 */
[----:B------:R-:W-:Y:S01]  /*1b20*/  IMAD R5, R72, R5, 0x60 ;  /* 0x0000006048057424 */ /* 0x000fe200078e0205 */
[----:B------:R-:W-:Y:S01]  /*1b30*/  UIADD3 UR16, UR5, 0x6, URZ ;  /* 0x0000000605107890 */ /* 0x000fe2000fffe03f */
[----:B------:R-:W-:Y:S01]  /*1b40*/  IMAD R4, R161, 0x80, R171 ;  /* 0x00000080a1047824 */ /* 0x000fe200078e02ab */
[----:B------:R-:W-:Y:S01]  /*1b50*/  UIADD3 UR14, UR4, 0x4, URZ ;  /* 0x00000004040e7890 */ /* 0x000fe2000fffe03f */
[----:B------:R-:W-:Y:S01]  /*1b60*/  IMAD R12, R18, -0x2, R5 ;  /* 0xfffffffe120c7824 */ /* 0x000fe200078e0205 */
[----:B------:R-:W-:-:S02]  /*1b70*/  UIADD3 UR18, UR4, 0x6, URZ ;  /* 0x0000000604127890 */ /* 0x000fc4000fffe03f */
[----:B------:R-:W-:Y:S01]  /*1b80*/  UMOV UR10, UR4 ;  /* 0x00000004000a7c82 */ /* 0x000fe20008000000 */
[----:B------:R-:W-:Y:S01]  /*1b90*/  UMOV UR17, 0x40000040 ;  /* 0x4000004000117882 */ /* 0x000fe20000000000 */
[----:B------:R-:W-:Y:S01]  /*1ba0*/  HGMMA.64x96x16.F32 R24, gdesc[UR8], RZ, !UPT, gsb0 ;  /* 0x01600000081879f0 */ /* 0x000fe2000c0008ff */
[----:B------:R-:W-:Y:S02]  /*1bb0*/  UIADD3 UR8, UR5, 0x2, URZ ;  /* 0x0000000205087890 */ /* 0x000fe4000fffe03f */
[----:B------:R-:W-:Y:S01]  /*1bc0*/  UIADD3 UR10, UR4, 0x2, URZ ;  /* 0x00000002040a7890 */ /* 0x000fe2000fffe03f */
[----:B------:R-:W-:Y:S01]  /*1bd0*/  UMOV UR9, 0x40000040 ;  /* 0x4000004000097882 */ /* 0x000fe20000000000 */
[----:B------:R-:W-:Y:S01]  /*1be0*/  UMOV UR11, 0x40000040 ;  /* 0x40000040000b7882 */ /* 0x000fe20000000000 */
[----:B------:R-:W-:Y:S01]  /*1bf0*/  UMOV UR19, 0x40000040 ;  /* 0x4000004000137882 */ /* 0x000fe20000000000 */
[----:B------:R-:W-:Y:S01]  /*1c00*/  UIADD3 UR20, UR5, 0x400, URZ ;  /* 0x0000040005147890 */ /* 0x000fe2000fffe03f */
[----:B--2---:R-:W-:Y:S01]  /*1c10*/  LOP3.LUT P1, RZ, R2, 0x7f, RZ, 0xc0, !PT ;  /* 0x0000007f02ff7812 */ /* 0x004fe2000782c0ff */
[----:B------:R-:W-:Y:S01]  /*1c20*/  UIADD3 UR22, UR4, 0x300, URZ ;  /* 0x0000030004167890 */ /* 0x000fe2000fffe03f */
[----:B------:R-:W-:Y:S01]  /*1c30*/  IMAD.IADD R2, R16, 0x1, R5 ;  /* 0x0000000110027824 */ /* 0x000fe200078e0205 */
[----:B------:R-:W-:Y:S01]  /*1c40*/  UMOV UR21, 0x40000040 ;  /* 0x4000004000157882 */ /* 0x000fe20000000000 */
[----:B------:R-:W-:Y:S01]  /*1c50*/  UMOV UR23, 0x40000040 ;  /* 0x4000004000177882 */ /* 0x000fe20000000000 */
[----:B------:R-:W-:Y:S01]  /*1c60*/  UIADD3 UR24, UR5, 0x402, URZ ;  /* 0x0000040205187890 */ /* 0x000fe2000fffe03f */
[----:B------:R-:W-:Y:S01]  /*1c70*/  IMAD R13, R18, -0x2, R2 ;  /* 0xfffffffe120d7824 */ /* 0x000fe200078e0202 */
[----:B------:R-:W-:Y:S01]  /*1c80*/  UIADD3 UR26, UR4, 0x302, URZ ;  /* 0x00000302041a7890 */ /* 0x000fe2000fffe03f */
[----:B------:R-:W-:Y:S01]  /*1c90*/  UMOV UR25, 0x40000040 ;  /* 0x4000004000197882 */ /* 0x000fe20000000000 */
[----:B------:R-:W-:Y:S01]  /*1ca0*/  UMOV UR27, 0x40000040 ;  /* 0x40000040001b7882 */ /* 0x000fe20000000000 */
[----:B------:R-:W-:-:S02]  /*1cb0*/  UIADD3 UR28, UR5, 0x404, URZ ;  /* 0x00000404051c7890 */ /* 0x000fc4000fffe03f */
[----:B------:R-:W-:Y:S01]  /*1cc0*/  UIADD3 UR30, UR4, 0x304, URZ ;  /* 0x00000304041e7890 */ /* 0x000fe2000fffe03f */
[----:B01----:R-:W-:Y:S01]  /*1cd0*/  @!P1 VIADD R0, R3, 0x2a840 ;  /* 0x0002a84003009836 */ /* 0x003fe20000000000 */
[----:B------:R-:W-:Y:S01]  /*1ce0*/  UMOV UR29, 0x40000040 ;  /* 0x40000040001d7882 */ /* 0x000fe20000000000 */
[----:B------:R-:W-:Y:S01]  /*1cf0*/  UMOV UR31, 0x40000040 ;  /* 0x40000040001f7882 */ /* 0x000fe20000000000 */
[----:B------:R-:W-:Y:S01]  /*1d00*/  UIADD3 UR32, UR5, 0x406, URZ ;  /* 0x0000040605207890 */ /* 0x000fe2000fffe03f */
[----:B------:R-:W-:Y:S01]  /*1d10*/  IADD3 R3, -R17, 0x1, R2 ;  /* 0x0000000111037810 */ /* 0x000fe20007ffe102 */
[----:B------:R-:W-:Y:S01]  /*1d20*/  UIADD3 UR34, UR4, 0x306, URZ ;  /* 0x0000030604227890 */ /* 0x000fe2000fffe03f */
[----:B------:R-:W-:Y:S01]  /*1d30*/  @!P1 PRMT R0, RZ, 0x654, R0 ;  /* 0x00000654ff009816 */ /* 0x000fe20000000000 */
[----:B------:R-:W-:Y:S01]  /*1d40*/  UMOV UR33, 0x40000040 ;  /* 0x4000004000217882 */ /* 0x000fe20000000000 */
[----:B------:R-:W-:Y:S01]  /*1d50*/  UMOV UR35, 0x40000040 ;  /* 0x4000004000237882 */ /* 0x000fe20000000000 */
[----:B------:R-:W-:Y:S01]  /*1d60*/  UIADD3 UR40, UR5, 0x800, URZ ;  /* 0x0000080005287890 */ /* 0x000fe2000fffe03f */
[----:B------:R-:W-:Y:S01]  /*1d70*/  IMAD R3, R18, -0x2, R3 ;  /* 0xfffffffe12037824 */ /* 0x000fe200078e0203 */
[----:B------:R-:W-:Y:S01]  /*1d80*/  UIADD3 UR42, UR4, 0x600, URZ ;  /* 0x00000600042a7890 */ /* 0x000fe2000fffe03f */
[----:B------:R-:W-:Y:S01]  /*1d90*/  UMOV UR41, 0x40000040 ;  /* 0x4000004000297882 */ /* 0x000fe20000000000 */
[----:B------:R-:W-:Y:S01]  /*1da0*/  UMOV UR43, 0x40000040 ;  /* 0x40000040002b7882 */ /* 0x000fe20000000000 */
[----:B------:R-:W-:Y:S01]  /*1db0*/  UIADD3 UR44, UR5, 0x802, URZ ;  /* 0x00000802052c7890 */ /* 0x000fe2000fffe03f */
[----:B---3--:R-:W-:Y:S01]  /*1dc0*/  IMAD.IADD R10, R3, 0x1, R14 ;  /* 0x00000001030a7824 */ /* 0x008fe200078e020e */
        /* <DEDUP_REMOVED lines=43> */
[----:B------:R-:W-:Y:S01]  /*2080*/  HGMMA.64x96x16.F32 R24, gdesc[UR56], R24, gsb0 ;  /* 0x01600000381879f0 */ /* 0x000fe20008000818 */
[----:B------:R-:W-:Y:S02]  /*2090*/  ULDC UR59, c[0x0][0x9dc] ;  /* 0x00027700003b7ab9 */ /* 0x000fe40000000800 */
[----:B------:R-:W-:-:S06]  /*20a0*/  ULOP3.LUT UR4, URZ, UR59, URZ, 0x33, !UPT ;  /* 0x0000003b3f047292 */ /* 0x000fcc000f8e333f */
[----:B------:R-:W-:-:S04]  /*20b0*/  VIADD R21, R3, UR4 ;  /* 0x0000000403157c36 */ /* 0x000fc80008000000 */
[----:B------:R-:W-:Y:S01]  /*20c0*/  IMAD.IADD R2, R21, 0x1, R4 ;  /* 0x0000000115027824 */ /* 0x000fe200078e0204 */
[----:B------:R-:W-:Y:S02]  /*20d0*/  WARPGROUP.DEPBAR.LE gsb0, 0x0 ;  /* 0x00008000000079c5 */ /* 0x000fe40000010000 */
[----:B------:R0:W-:Y:S01]  /*20e0*/  @!P1 SYNCS.ARRIVE.TRANS64.RED.A1T0 RZ, [R0+URZ], RZ ;  /* 0x000000ff00ff99a7 */ /* 0x0001e2000810043f */
[----:B------:R-:W-:-:S04]  /*20f0*/  ISETP.GE.AND P1, PT, R15, 0x1, PT ;  /* 0x000000010f00780c */ /* 0x000fc80003f26270 */
[----:B------:R-:W-:Y:S02]  /*2100*/  P2R R20, PR, RZ, 0x2 ;  /* 0x00000002ff147803 */ /* 0x000fe40000000000 */
[----:B0-----:R-:W-:-:S07]  /*2110*/  VIADDMNMX R0, R4, R10, R13, PT ;  /* 0x0000000a04007246 */ /* 0x001fce000380010d */
[----:B------:R-:W-:Y:S05]  /*2120*/  @!P1 BRA `(.L_x_1073) ;  /* 0x00000000004c9947 */ /* 0x000fea0003800000 */
[----:B------:R-:W-:Y:S01]  /*2130*/  IADD3 R3, -R17, R16, R4 ;  /* 0x0000001011037210 */ /* 0x000fe20007ffe104 */
[----:B------:R-:W-:Y:S03]  /*2140*/  BSSY B0, `(.L_x_1074) ;  /* 0x000000e000007945 */ /* 0x000fe60003800000 */
        /* <DEDUP_REMOVED lines=9> */
.L_x_1075:
[----:B------:R-:W-:-:S13]  /*21e0*/  ISETP.NE.AND P1, PT, R15, 0x1, PT ;  /* 0x000000010f00780c */ /* 0x000fda0003f25270 */
[----:B------:R-:W0:Y:S02]  /*21f0*/  @P1 LDC.64 R8, c[0x0][0x9e8] ;  /* 0x00027a00ff081b82 */ /* 0x000e240000000a00 */
[----:B0-----:R-:W-:-:S05]  /*2200*/  @P1 IMAD.HI.U32 R8, R3, R8, RZ ;  /* 0x0000000803081227 */ /* 0x001fca00078e00ff */
[----:B------:R-:W-:-:S07]  /*2210*/  @P1 SHF.R.U32.HI R3, RZ, R9, R8 ;  /* 0x00000009ff031219 */ /* 0x000fce0000011608 */
.L_x_1076:
[----:B------:R-:W-:Y:S05]  /*2220*/  BSYNC B0 ;  /* 0x0000000000007941 */ /* 0x000fea0003800000 */
.L_x_1074:
[----:B------:R-:W-:-:S05]  /*2230*/  IMAD R3, R3, R15, R12 ;  /* 0x0000000f03037224 */ /* 0x000fca00078e020c */
[----:B------:R-:W-:Y:S02]  /*2240*/  VIMNMX R2, R2, R3, !PT ;  /* 0x0000000302027248 */ /* 0x000fe40007fe0100 */
[----:B------:R-:W-:-:S07]  /*2250*/  VIADDMNMX R0, R3, R15, R0, PT ;  /* 0x0000000f03007246 */ /* 0x000fce0003800100 */
.L_x_1073:
[C---:B------:R-:W-:Y:S02]  /*2260*/  ISETP.GE.AND P6, PT, R5.reuse, 0x9, PT ;  /* 0x000000090500780c */ /* 0x040fe40003fc6270 */
[C---:B------:R-:W-:Y:S02]  /*2270*/  ISETP.GE.AND P1, PT, R5.reuse, 0x2, PT ;  /* 0x000000020500780c */ /* 0x040fe40003f26270 */
        /* <DEDUP_REMOVED lines=34> */
[C---:B------:R-:W-:Y:S02]  /*24a0*/  ISETP.GE.AND P3, PT, R5.reuse, 0x22, PT ;  /* 0x000000220500780c */ /* 0x040fe40003f66270 */
        /* <DEDUP_REMOVED lines=73> */
[----:B------:R-:W-:-:S04]  /*2940*/  ISETP.GE.AND P5, PT, R5, 0x5a, PT ;  /* 0x0000005a0500780c */ /* 0x000fc80003fa6270 */
[----:B------:R-:W-:Y:S02]  /*2950*/  P2R R64, PR, RZ, 0x20 ;  /* 0x00000020ff407803 */ /* 0x000fe40000000000 */
[----:B------:R-:W-:Y:S02]  /*2960*/  ISETP.GT.AND P5, PT, R2, 0x59, !P5 ;  /* 0x000000590200780c */ /* 0x000fe40006fa4270 */
[----:B------:R-:W-:Y:S02]  /*2970*/  IADD3 R2, R21, 0x8, R4 ;  /* 0x0000000815027810 */ /* 0x000fe40007ffe004 */
[----:B------:R-:W-:Y:S01]  /*2980*/  ISETP.LT.OR P5, PT, R0, 0x5a, P5 ;  /* 0x0000005a0000780c */ /* 0x000fe20002fa1670 */
[----:B------:R-:W-:-:S03]  /*2990*/  VIADD R0, R4, 0x8 ;  /* 0x0000000804007836 */ /* 0x000fc60000000000 */
[----:B------:R-:W-:Y:S02]  /*29a0*/  FSEL R69, R69, -INF , !P5 ;  /* 0xff80000045457808 */ /* 0x000fe40006800000 */
[----:B------:R-:W-:Y:S02]  /*29b0*/  ISETP.GE.AND P5, PT, R15, 0x1, PT ;  /* 0x000000010f00780c */ /* 0x000fe40003fa6270 */
[----:B------:R-:W-:-:S11]  /*29c0*/  VIADDMNMX R0, R0, R10, R13, PT ;  /* 0x0000000a00007246 */ /* 0x000fd6000380010d */
[----:B------:R-:W-:Y:S05]  /*29d0*/  @!P5 BRA `(.L_x_1077) ;  /* 0x000000000050d947 */ /* 0x000fea0003800000 */
[----:B------:R-:W-:Y:S01]  /*29e0*/  IADD3 R8, R16, 0x8, R4 ;  /* 0x0000000810087810 */ /* 0x000fe20007ffe004 */
[----:B------:R-:W-:Y:S04]  /*29f0*/  BSSY B0, `(.L_x_1078) ;  /* 0x000000f000007945 */ /* 0x000fe80003800000 */
[----:B------:R-:W-:-:S05]  /*2a00*/  IMAD.IADD R8, R8, 0x1, -R17 ;  /* 0x0000000108087824 */ /* 0x000fca00078e0a11 */
        /* <DEDUP_REMOVED lines=9> */
.L_x_1079:
[----:B------:R-:W-:-:S13]  /*2aa0*/  ISETP.NE.AND P5, PT, R15, 0x1, PT ;  /* 0x000000010f00780c */ /* 0x000fda0003fa5270 */
[----:B------:R-:W0:Y:S02]  /*2ab0*/  @P5 LDC.64 R24, c[0x0][0x9e8] ;  /* 0x00027a00ff185b82 */ /* 0x000e240000000a00 */
[----:B0-----:R-:W-:-:S05]  /*2ac0*/  @P5 IMAD.HI.U32 R10, R8, R24, RZ ;  /* 0x00000018080a5227 */ /* 0x001fca00078e00ff */
[----:B------:R-:W-:-:S07]  /*2ad0*/  @P5 SHF.R.U32.HI R8, RZ, R25, R10 ;  /* 0x00000019ff085219 */ /* 0x000fce000001160a */
.L_x_1080:
[----:B------:R-:W-:Y:S05]  /*2ae0*/  BSYNC B0 ;  /* 0x0000000000007941 */ /* 0x000fea0003800000 */
.L_x_1078:
[----:B------:R-:W-:-:S05]  /*2af0*/  IMAD R3, R8, R15, R12 ;  /* 0x0000000f08037224 */ /* 0x000fca00078e020c */
[----:B------:R-:W-:Y:S02]  /*2b00*/  VIMNMX R2, R2, R3, !PT ;  /* 0x0000000302027248 */ /* 0x000fe40007fe0100 */
[----:B------:R-:W-:-:S07]  /*2b10*/  VIADDMNMX R0, R3, R15, R0, PT ;  /* 0x0000000f03007246 */ /* 0x000fce0003800100 */
.L_x_1077:
[----:B------:R-:W-:Y:S01]  /*2b20*/  ISETP.GT.AND P1, PT, R2, 0x1, !P1 ;  /* 0x000000010200780c */ /* 0x000fe20004f24270 */
[----:B------:R-:W-:Y:S01]  /*2b30*/  ULDC UR4, c[0x0][0x988] ;  /* 0x0002620000047ab9 */ /* 0x000fe20000000800 */
[----:B------:R-:W-:Y:S01]  /*2b40*/  FMNMX.FTZ R3, R28, R74, !PT ;  /* 0x0000004a1c037209 */ /* 0x000fe20007810000 */
[----:B------:R-:W-:Y:S01]  /*2b50*/  IMAD.U32 R10, RZ, RZ, UR4 ;  /* 0x00000004ff0a7e24 */ /* 0x000fe2000f8e00ff */
[----:B------:R-:W-:Y:S02]  /*2b60*/  ISETP.LT.OR P1, PT, R0, 0x2, P1 ;  /* 0x000000020000780c */ /* 0x000fe40000f21670 */
[----:B------:R-:W-:Y:S02]  /*2b70*/  ISETP.GT.AND P6, PT, R2, 0x8, !P6 ;  /* 0x000000080200780c */ /* 0x000fe400077c4270 */
[----:B------:R-:W-:Y:S02]  /*2b80*/  FSEL R27, R27, -INF , !P1 ;  /* 0xff8000001b1b7808 */ /* 0x000fe40004800000 */
[----:B------:R-:W-:-:S02]  /*2b90*/  ISETP.NE.AND P1, PT, R73, RZ, PT ;  /* 0x000000ff4900720c */ /* 0x000fc40003f25270 */
[----:B------:R-:W-:Y:S02]  /*2ba0*/  FMNMX.FTZ R3, R76, R3, !PT ;  /* 0x000000034c037209 */ /* 0x000fe40007810000 */
[----:B------:R-:W-:Y:S02]  /*2bb0*/  ISETP.GT.AND P1, PT, R2, 0x9, !P1 ;  /* 0x000000090200780c */ /* 0x000fe40004f24270 */
[C---:B------:R-:W-:Y:S02]  /*2bc0*/  ISETP.LT.OR P6, PT, R0.reuse, 0x9, P6 ;  /* 0x000000090000780c */ /* 0x040fe400037c1670 */
[----:B------:R-:W-:Y:S02]  /*2bd0*/  ISETP.LT.OR P1, PT, R0, 0xa, P1 ;  /* 0x0000000a0000780c */ /* 0x000fe40000f21670 */
[----:B------:R-:W-:Y:S02]  /*2be0*/  FMNMX.FTZ R3, R78, R3, !PT ;  /* 0x000000034e037209 */ /* 0x000fe40007810000 */
[----:B------:R-:W-:-:S02]  /*2bf0*/  FSEL R31, R31, -INF , !P1 ;  /* 0xff8000001f1f7808 */ /* 0x000fc40004800000 */
[----:B------:R-:W-:Y:S02]  /*2c00*/  ISETP.NE.AND P1, PT, R29, RZ, PT ;  /* 0x000000ff1d00720c */ /* 0x000fe40003f25270 */
[----:B------:R-:W-:Y:S02]  /*2c10*/  FSEL R25, R30, -INF , !P6 ;  /* 0xff8000001e197808 */ /* 0x000fe40007000000 */
        /* <DEDUP_REMOVED lines=8> */
[----:B------:R-:W-:Y:S02]  /*2ca0*/  ISETP.NE.AND P5, PT, R77, RZ, PT ;  /* 0x000000ff4d00720c */ /* 0x000fe40003fa5270 */
        /* <DEDUP_REMOVED lines=42> */
[----:B------:R-:W-:-:S02]  /*2f50*/  FMNMX.FTZ R8, R69, R8, !PT ;  /* 0x0000000845087209 */ /* 0x000fc40007810000 */
[C---:B------:R-:W-:Y:S02]  /*2f60*/  ISETP.GT.AND P1, PT, R2.reuse, 0x30, !P1 ;  /* 0x000000300200780c */ /* 0x040fe40004f24270 */
[----:B------:R-:W-:Y:S01]  /*2f70*/  ISETP.GT.AND P4, PT, R2, RZ, !P4 ;  /* 0x000000ff0200720c */ /* 0x000fe20006784270 */
[----:B------:R-:W0:Y:S01]  /*2f80*/  SHFL.BFLY PT, R3, R8, 0x2, 0x1f ;  /* 0x0c401f0008037f89 */ /* 0x000e2200000e0000 */
        /* <DEDUP_REMOVED lines=11> */
[C---:B------:R-:W-:Y:S02]  /*3040*/  ISETP.GT.AND P2, PT, R2.reuse, 0x51, !P2 ;  /* 0x000000510200780c */ /* 0x040fe40005744270 */
[----:B------:R-:W-:Y:S02]  /*3050*/  ISETP.GT.AND P1, PT, R2, 0x38, !P1 ;  /* 0x000000380200780c */ /* 0x000fe40004f24270 */
[----:B0-----:R-:W-:Y:S02]  /*3060*/  FMNMX.FTZ R12, R8, R3, !PT ;  /* 0x00000003080c7209 */ /* 0x001fe40007810000 */
[----:B------:R-:W-:Y:S02]  /*3070*/  FMNMX.FTZ R8, R21, R27, !PT ;  /* 0x0000001b15087209 */ /* 0x000fe40007810000 */
[----:B------:R-:W-:Y:S01]  /*3080*/  ISETP.LT.OR P1, PT, R0, 0x39, P1 ;  /* 0x000000390000780c */ /* 0x000fe20000f21670 */
[----:B------:R-:W0:Y:S01]  /*3090*/  SHFL.BFLY PT, R3, R12, 0x1, 0x1f ;  /* 0x0c201f000c037f89 */ /* 0x000e2200000e0000 */
        /* <DEDUP_REMOVED lines=21> */
[----:B------:R-:W-:Y:S02]  /*31f0*/  FMNMX.FTZ R8, R47, R8, !PT ;  /* 0x000000082f087209 */ /* 0x000fe40007810000 */
[----:B------:R-:W-:Y:S02]  /*3200*/  ISETP.GT.AND P1, PT, R2, 0x48, !P5 ;  /* 0x000000480200780c */ /* 0x000fe40006f24270 */
[----:B0-----:R-:W-:Y:S02]  /*3210*/  FMNMX.FTZ R3, R12, R3, !PT ;  /* 0x000000030c037209 */ /* 0x001fe40007810000 */
[----:B------:R-:W-:-:S02]  /*3220*/  FMNMX.FTZ R8, R45, R8, !PT ;  /* 0x000000082d087209 */ /* 0x000fc40007810000 */
[----:B------:R-:W-:Y:S01]  /*3230*/  ISETP.LT.OR P1, PT, R0, 0x49, P1 ;  /* 0x000000490000780c */ /* 0x000fe20000f21670 */
[----:B------:R-:W-:Y:S01]  /*3240*/  FMUL.FTZ R24, R3, R10 ;  /* 0x0000000a03187220 */ /* 0x000fe20000410000 */
[----:B------:R-:W-:Y:S02]  /*3250*/  FMNMX.FTZ R8, R51, R8, !PT ;  /* 0x0000000833087209 */ /* 0x000fe40007810000 */
[----:B------:R-:W-:Y:S02]  /*3260*/  FSEL R5, R62, -INF , !P1 ;  /* 0xff8000003e057808 */ /* 0x000fe40004800000 */
[----:B------:R-:W-:Y:S02]  /*3270*/  FSETP.NEU.FTZ.AND P1, PT, R3, -INF , PT ;  /* 0xff8000000300780b */ /* 0x000fe40003f3d000 */
[----:B------:R-:W-:Y:S02]  /*3280*/  ISETP.NE.AND P5, PT, R89, RZ, PT ;  /* 0x000000ff5900720c */ /* 0x000fe40003fa5270 */
[----:B------:R-:W-:-:S02]  /*3290*/  FMNMX.FTZ R8, R49, R8, !PT ;  /* 0x0000000831087209 */ /* 0x000fc40007810000 */
        /* <DEDUP_REMOVED lines=15> */
[----:B------:R1:W-:Y:S01]  /*3390*/  MUFU.EX2 R77, R28 ;  /* 0x0000001c004d7308 */ /* 0x0003e20000000800 */
[----:B------:R-:W-:Y:S01]  /*33a0*/  ISETP.LT.OR P1, PT, R0, 0x51, P1 ;  /* 0x000000510000780c */ /* 0x000fe20000f21670 */
[--C-:B0-----:R-:W-:Y:S01]  /*33b0*/  FFMA.FTZ R38, R9, R10, -R73.reuse ;  /* 0x0000000a09267223 */ /* 0x101fe20000010849 */
[----:B------:R-:W-:Y:S01]  /*33c0*/  FMNMX.FTZ R8, R5, R8, !PT ;  /* 0x0000000805087209 */ /* 0x000fe20007810000 */
[-CC-:B------:R-:W-:Y:S01]  /*33d0*/  FFMA.FTZ R30, R32, R10.reuse, -R73.reuse ;  /* 0x0000000a201e7223 */ /* 0x180fe20000010849 */
[----:B------:R-:W-:Y:S01]  /*33e0*/  ISETP.NE.AND P5, PT, R64, RZ, PT ;  /* 0x000000ff4000720c */ /* 0x000fe20003fa5270 */
[-CC-:B------:R-:W-:Y:S01]  /*33f0*/  FFMA.FTZ R32, R36, R10.reuse, -R73.reuse ;  /* 0x0000000a24207223 */ /* 0x180fe20000010849 */
[----:B------:R-:W-:Y:S01]  /*3400*/  ISETP.GT.AND P3, PT, R2, 0x58, !P3 ;  /* 0x000000580200780c */ /* 0x000fe20005f64270 */
[----:B------:R-:W-:Y:S01]  /*3410*/  MUFU.EX2 R12, R12 ;  /* 0x0000000c000c7308 */ /* 0x000fe20000000800 */
[----:B------:R-:W-:Y:S01]  /*3420*/  ISETP.LT.OR P2, PT, R0, 0x52, P2 ;  /* 0x000000520000780c */ /* 0x000fe20001741670 */
[-CC-:B-1----:R-:W-:Y:S01]  /*3430*/  FFMA.FTZ R28, R82, R10.reuse, -R73.reuse ;  /* 0x0000000a521c7223 */ /* 0x182fe20000010849 */
[----:B------:R-:W-:Y:S01]  /*3440*/  FSEL R53, R66, -INF , !P1 ;  /* 0xff80000042357808 */ /* 0x000fe20004800000 */
[--C-:B------:R-:W-:Y:S01]  /*3450*/  FFMA.FTZ R34, R48, R10, -R73.reuse ;  /* 0x0000000a30227223 */ /* 0x100fe20000010849 */
[----:B------:R-:W-:Y:S01]  /*3460*/  FMNMX.FTZ R8, R63, R8, !PT ;  /* 0x000000083f087209 */ /* 0x000fe20007810000 */
[-CC-:B------:R-:W-:Y:S01]  /*3470*/  FFMA.FTZ R36, R52, R10.reuse, -R73.reuse ;  /* 0x0000000a34247223 */ /* 0x180fe20000010849 */
[----:B------:R-:W-:Y:S01]  /*3480*/  ISETP.GT.AND P4, PT, R2, 0x59, !P5 ;  /* 0x000000590200780c */ /* 0x000fe20006f84270 */
[----:B------:R0:W1:Y:S01]  /*3490*/  MUFU.EX2 R75, R24 ;  /* 0x00000018004b7308 */ /* 0x0000620000000800 */
[----:B------:R-:W-:Y:S01]  /*34a0*/  ISETP.LT.OR P3, PT, R0, 0x59, P3 ;  /* 0x000000590000780c */ /* 0x000fe20001f61670 */
[-CC-:B------:R-:W-:Y:S01]  /*34b0*/  FFMA.FTZ R2, R40, R10.reuse, -R73.reuse ;  /* 0x0000000a28027223 */ /* 0x180fe20000010849 */
[----:B------:R-:W-:Y:S01]  /*34c0*/  FSEL R67, R67, -INF , !P2 ;  /* 0xff80000043437808 */ /* 0x000fe20005000000 */
[--C-:B------:R-:W-:Y:S01]  /*34d0*/  FFMA.FTZ R40, R56, R10, -R73.reuse ;  /* 0x0000000a38287223 */ /* 0x100fe20000010849 */
[----:B------:R-:W-:Y:S01]  /*34e0*/  FMNMX.FTZ R8, R53, R8, !PT ;  /* 0x0000000835087209 */ /* 0x000fe20007810000 */
[-CC-:B------:R-:W-:Y:S01]  /*34f0*/  FFMA.FTZ R65, R65, R10.reuse, -R73.reuse ;  /* 0x0000000a41417223 */ /* 0x180fe20000010849 */
[----:B------:R-:W-:Y:S01]  /*3500*/  ISETP.LT.OR P4, PT, R0, 0x5a, P4 ;  /* 0x0000005a0000780c */ /* 0x000fe20002781670 */
[--C-:B------:R-:W-:Y:S01]  /*3510*/  FFMA.FTZ R0, R44, R10, -R73.reuse ;  /* 0x0000000a2c007223 */ /* 0x100fe20000010849 */
[----:B------:R-:W-:Y:S01]  /*3520*/  FSEL R57, R70, -INF , !P3 ;  /* 0xff80000046397808 */ /* 0x000fe20005800000 */
[----:B------:R-:W2:Y:S01]  /*3530*/  MUFU.EX2 R26, R26 ;  /* 0x0000001a001a7308 */ /* 0x000ea20000000800 */
[----:B------:R-:W-:Y:S01]  /*3540*/  FMNMX.FTZ R8, R67, R8, !PT ;  /* 0x0000000843087209 */ /* 0x000fe20007810000 */
[-CC-:B0-----:R-:W-:Y:S01]  /*3550*/  FFMA.FTZ R24, R80, R10.reuse, -R73.reuse ;  /* 0x0000000a50187223 */ /* 0x181fe20000010849 */
[----:B------:R-:W-:Y:S01]  /*3560*/  FSEL R71, R71, -INF , !P4 ;  /* 0xff80000047477808 */ /* 0x000fe20006000000 */
[--C-:B------:R-:W-:Y:S01]  /*3570*/  FFMA.FTZ R11, R11, R10, -R73.reuse ;  /* 0x0000000a0b0b7223 */ /* 0x100fe20000010849 */
[----:B------:R-:W-:Y:S01]  /*3580*/  FMNMX.FTZ R8, R57, R8, !PT ;  /* 0x0000000839087209 */ /* 0x000fe20007810000 */
[----:B------:R-:W-:Y:S01]  /*3590*/  FFMA.FTZ R69, R69, R10, -R73 ;  /* 0x0000000a45457223 */ /* 0x000fe20000010849 */
[----:B-1----:R-:W-:Y:S01]  /*35a0*/  F2FP.F16.F32.PACK_AB R156, R75, R12 ;  /* 0x0000000c4b9c723e */ /* 0x002fe200000000ff */
[----:B------:R-:W-:Y:S01]  /*35b0*/  MUFU.EX2 R150, R0 ;  /* 0x0000000000967308 */ /* 0x000fe20000000800 */
[----:B------:R-:W-:-:S02]  /*35c0*/  FMNMX.FTZ R8, R71, R8, !PT ;  /* 0x0000000847087209 */ /* 0x000fc40007810000 */
[----:B------:R-:W-:-:S03]  /*35d0*/  ISETP.GE.AND P5, PT, R15, 0x1, PT ;  /* 0x000000010f00780c */ /* 0x000fc60003fa6270 */
[----:B------:R-:W0:Y:S02]  /*35e0*/  SHFL.BFLY PT, R61, R8, 0x2, 0x1f ;  /* 0x0c401f00083d7f89 */ /* 0x000e2400000e0000 */
[----:B------:R1:W-:Y:S01]  /*35f0*/  MUFU.EX2 R81, R28 ;  /* 0x0000001c00517308 */ /* 0x0003e20000000800 */
[----:B--2---:R-:W-:-:S07]  /*3600*/  F2FP.F16.F32.PACK_AB R158, R77, R26 ;  /* 0x0000001a4d9e723e */ /* 0x004fce00000000ff */
[----:B------:R-:W-:Y:S01]  /*3610*/  MUFU.EX2 R30, R30 ;  /* 0x0000001e001e7308 */ /* 0x000fe20000000800 */
[----:B-1----:R-:W-:-:S07]  /*3620*/  FFMA.FTZ R28, R86, R10, -R73 ;  /* 0x0000000a561c7223 */ /* 0x002fce0000010849 */
[----:B------:R1:W-:Y:S01]  /*3630*/  MUFU.EX2 R85, R28 ;  /* 0x0000001c00557308 */ /* 0x0003e20000000800 */
[----:B0-----:R-:W-:Y:S01]  /*3640*/  FMNMX.FTZ R61, R8, R61, !PT ;  /* 0x0000003d083d7209 */ /* 0x001fe20007810000 */
[----:B------:R-:W-:-:S06]  /*3650*/  FFMA.FTZ R8, R92, R10, -R73 ;  /* 0x0000000a5c087223 */ /* 0x000fcc0000010849 */
[----:B------:R0:W2:Y:S01]  /*3660*/  MUFU.EX2 R79, R24 ;  /* 0x00000018004f7308 */ /* 0x0000a20000000800 */
[-CC-:B-1----:R-:W-:Y:S01]  /*3670*/  FFMA.FTZ R28, R94, R10.reuse, -R73.reuse ;  /* 0x0000000a5e1c7223 */ /* 0x182fe20000010849 */
[----:B------:R-:W1:Y:S06]  /*3680*/  SHFL.BFLY PT, R0, R61, 0x1, 0x1f ;  /* 0x0c201f003d007f89 */ /* 0x000e6c00000e0000 */
[----:B------:R-:W-:Y:S01]  /*3690*/  MUFU.EX2 R93, R28 ;  /* 0x0000001c005d7308 */ /* 0x000fe20000000800 */
[----:B0-----:R-:W-:-:S07]  /*36a0*/  FFMA.FTZ R24, R84, R10, -R73 ;  /* 0x0000000a54187223 */ /* 0x001fce0000010849 */
[----:B------:R-:W0:Y:S01]  /*36b0*/  MUFU.EX2 R32, R32 ;  /* 0x0000002000207308 */ /* 0x000e220000000800 */
[----:B--2---:R-:W-:-:S07]  /*36c0*/  F2FP.F16.F32.PACK_AB R152, R79, R30 ;  /* 0x0000001e4f98723e */ /* 0x004fce00000000ff */
[----:B------:R-:W-:Y:S01]  /*36d0*/  MUFU.EX2 R91, R8 ;  /* 0x00000008005b7308 */ /* 0x000fe20000000800 */
[----:B-1----:R-:W-:-:S04]  /*36e0*/  FMNMX.FTZ R9, R61, R0, !PT ;  /* 0x000000003d097209 */ /* 0x002fc80007810000 */
[C---:B------:R-:W-:Y:S01]  /*36f0*/  FSETP.NEU.FTZ.AND P1, PT, R9.reuse, -INF , PT ;  /* 0xff8000000900780b */ /* 0x040fe20003f3d000 */
[----:B------:R-:W-:Y:S02]  /*3700*/  FMUL.FTZ R0, R9, R10 ;  /* 0x0000000a09007220 */ /* 0x000fe40000410000 */
[----:B------:R-:W-:Y:S01]  /*3710*/  MUFU.EX2 R2, R2 ;  /* 0x0000000200027308 */ /* 0x000fe20000000800 */
[----:B0-----:R-:W-:Y:S02]  /*3720*/  F2FP.F16.F32.PACK_AB R154, R81, R32 ;  /* 0x00000020519a723e */ /* 0x001fe400000000ff */
[----:B------:R-:W-:-:S05]  /*3730*/  FSEL R0, R0, RZ, P1 ;  /* 0x000000ff00007208 */ /* 0x000fca0000800000 */
        /* <DEDUP_REMOVED lines=12> */
[-C--:B0-----:R-:W-:Y:S01]  /*3800*/  FFMA.FTZ R24, R88, R10.reuse, -R73 ;  /* 0x0000000a58187223 */ /* 0x081fe20000010849 */
[-CC-:B------:R-:W-:Y:S01]  /*3810*/  FFMA.FTZ R41, R41, R10.reuse, -R0.reuse ;  /* 0x0000000a29297223 */ /* 0x180fe20000010800 */
[-CC-:B------:R-:W-:Y:S01]  /*3820*/  FFMA.FTZ R47, R47, R10.reuse, -R0.reuse ;  /* 0x0000000a2f2f7223 */ /* 0x180fe20000010800 */
[-CC-:B------:R-:W-:Y:S01]  /*3830*/  FFMA.FTZ R45, R45, R10.reuse, -R0.reuse ;  /* 0x0000000a2d2d7223 */ /* 0x180fe20000010800 */
[----:B------:R-:W0:Y:S01]  /*3840*/  MUFU.EX2 R21, R21 ;  /* 0x0000001500157308 */ /* 0x000e220000000800 */
        /* <DEDUP_REMOVED lines=8> */
[----:B------:R-:W-:Y:S01]  /*38d0*/  FADD.FTZ R27, R77, R8 ;  /* 0x000000084d1b7221 */ /* 0x000fe20000010000 */
[-CC-:B------:R-:W-:Y:S01]  /*38e0*/  FFMA.FTZ R5, R5, R10.reuse, -R0.reuse ;  /* 0x0000000a05057223 */ /* 0x180fe20000010800 */
[-CC-:B------:R-:W-:Y:S01]  /*38f0*/  FFMA.FTZ R63, R63, R10.reuse, -R0.reuse ;  /* 0x0000000a3f3f7223 */ /* 0x180fe20000010800 */
[-CC-:B------:R-:W-:Y:S01]  /*3900*/  FFMA.FTZ R53, R53, R10.reuse, -R0.reuse ;  /* 0x0000000a35357223 */ /* 0x180fe20000010800 */
[----:B------:R-:W-:Y:S01]  /*3910*/  FADD.FTZ R8, R30, R27 ;  /* 0x0000001b1e087221 */ /* 0x000fe20000010000 */
[-CC-:B------:R-:W-:Y:S01]  /*3920*/  FFMA.FTZ R67, R67, R10.reuse, -R0.reuse ;  /* 0x0000000a43437223 */ /* 0x180fe20000010800 */
[-C--:B------:R-:W-:Y:S01]  /*3930*/  FFMA.FTZ R57, R57, R10.reuse, -R0 ;  /* 0x0000000a39397223 */ /* 0x080fe20000010800 */
[----:B------:R2:W3:Y:S01]  /*3940*/  MUFU.EX2 R42, R31 ;  /* 0x0000001f002a7308 */ /* 0x0004e20000000800 */
[----:B------:R-:W-:Y:S01]  /*3950*/  FADD.FTZ R27, R79, R8 ;  /* 0x000000084f1b7221 */ /* 0x000fe20000010000 */
[----:B0-----:R-:W-:Y:S01]  /*3960*/  FADD.FTZ R8, R21, R28 ;  /* 0x0000001c15087221 */ /* 0x001fe20000010000 */
[----:B------:R-:W-:Y:S01]  /*3970*/  FFMA.FTZ R71, R71, R10, -R0 ;  /* 0x0000000a47477223 */ /* 0x000fe20000010800 */
[----:B------:R-:W-:Y:S01]  /*3980*/  F2FP.F16.F32.PACK_AB R148, R83, R2 ;  /* 0x000000025394723e */ /* 0x000fe200000000ff */
[----:B------:R-:W-:Y:S01]  /*3990*/  FADD.FTZ R54, R32, R27 ;  /* 0x0000001b20367221 */ /* 0x000fe20000010000 */
[----:B------:R-:W-:-:S02]  /*39a0*/  F2FP.F16.F32.PACK_AB R157, R28, R21 ;  /* 0x000000151c9d723e */ /* 0x000fc400000000ff */
[----:B------:R-:W0:Y:S01]  /*39b0*/  MUFU.EX2 R29, R29 ;  /* 0x0000001d001d7308 */ /* 0x000e220000000800 */
[----:B-1----:R-:W-:Y:S01]  /*39c0*/  FADD.FTZ R27, R25, R8 ;  /* 0x00000008191b7221 */ /* 0x002fe20000010000 */
[----:B--2---:R-:W-:-:S04]  /*39d0*/  FADD.FTZ R31, R81, R54 ;  /* 0x00000036511f7221 */ /* 0x004fc80000010000 */
[----:B------:R-:W-:Y:S02]  /*39e0*/  FADD.FTZ R56, R2, R31 ;  /* 0x0000001f02387221 */ /* 0x000fe40000010000 */
[----:B------:R-:W1:Y:S01]  /*39f0*/  MUFU.EX2 R44, R35 ;  /* 0x00000023002c7308 */ /* 0x000e620000000800 */
[C---:B---3--:R-:W-:Y:S01]  /*3a00*/  FADD.FTZ R8, R42.reuse, R27 ;  /* 0x0000001b2a087221 */ /* 0x048fe20000010000 */
[----:B------:R-:W-:Y:S01]  /*3a10*/  FADD.FTZ R31, R83, R56 ;  /* 0x00000038531f7221 */ /* 0x000fe20000010000 */
[----:B------:R-:W-:-:S03]  /*3a20*/  F2FP.F16.F32.PACK_AB R159, R42, R25 ;  /* 0x000000192a9f723e */ /* 0x000fc600000000ff */
[----:B------:R-:W-:Y:S01]  /*3a30*/  FADD.FTZ R56, R150, R31 ;  /* 0x0000001f96387221 */ /* 0x000fe20000010000 */
[----:B------:R-:W-:Y:S01]  /*3a40*/  F2FP.F16.F32.PACK_AB R150, R85, R150 ;  /* 0x000000965596723e */ /* 0x000fe200000000ff */
[----:B------:R-:W2:Y:S01]  /*3a50*/  MUFU.EX2 R33, R33 ;  /* 0x0000002100217308 */ /* 0x000ea20000000800 */
[----:B0-----:R-:W-:Y:S01]  /*3a60*/  FADD.FTZ R27, R29, R8 ;  /* 0x000000081d1b7221 */ /* 0x001fe20000010000 */
[----:B------:R-:W-:-:S06]  /*3a70*/  FADD.FTZ R31, R85, R56 ;  /* 0x00000038551f7221 */ /* 0x000fcc0000010000 */
        /* <DEDUP_REMOVED lines=10> */
[----:B------:R1:W3:Y:S01]  /*3b20*/  MUFU.EX2 R87, R24 ;  /* 0x0000001800577308 */ /* 0x0002e20000000800 */
[----:B--2---:R-:W-:-:S07]  /*3b30*/  FADD.FTZ R58, R34, R31 ;  /* 0x0000001f223a7221 */ /* 0x004fce0000010000 */
[----:B------:R-:W2:Y:S01]  /*3b40*/  MUFU.EX2 R41, R41 ;  /* 0x0000002900297308 */ /* 0x000ea20000000800 */
[----:B-1----:R-:W-:Y:S01]  /*3b50*/  FFMA.FTZ R24, R60, R10, -R73 ;  /* 0x0000000a3c187223 */ /* 0x002fe20000010849 */
[C---:B0-----:R-:W-:Y:S01]  /*3b60*/  FADD.FTZ R8, R48.reuse, R27 ;  /* 0x0000001b30087221 */ /* 0x041fe20000010000 */
[----:B------:R-:W-:-:S05]  /*3b70*/  F2FP.F16.F32.PACK_AB R149, R48, R37 ;  /* 0x000000253095723e */ /* 0x000fca00000000ff */
[----:B------:R-:W0:Y:S01]  /*3b80*/  MUFU.EX2 R36, R36 ;  /* 0x0000002400247308 */ /* 0x000e220000000800 */
[C---:B---3--:R-:W-:Y:S01]  /*3b90*/  FADD.FTZ R31, R87.reuse, R58 ;  /* 0x0000003a571f7221 */ /* 0x048fe20000010000 */
[----:B------:R-:W-:-:S06]  /*3ba0*/  F2FP.F16.F32.PACK_AB R144, R87, R34 ;  /* 0x000000225790723e */ /* 0x000fcc00000000ff */
[----:B------:R-:W1:Y:S01]  /*3bb0*/  MUFU.EX2 R50, R47 ;  /* 0x0000002f00327308 */ /* 0x000e620000000800 */
[----:B--2---:R-:W-:-:S07]  /*3bc0*/  FADD.FTZ R27, R41, R8 ;  /* 0x00000008291b7221 */ /* 0x004fce0000010000 */
[----:B------:R-:W2:Y:S01]  /*3bd0*/  MUFU.EX2 R45, R45 ;  /* 0x0000002d002d7308 */ /* 0x000ea20000000800 */
[----:B0-----:R-:W-:Y:S01]  /*3be0*/  FADD.FTZ R58, R36, R31 ;  /* 0x0000001f243a7221 */ /* 0x001fe20000010000 */
[----:B------:R-:W-:-:S03]  /*3bf0*/  F2FP.F16.F32.PACK_AB R146, R89, R36 ;  /* 0x000000245992723e */ /* 0x000fc600000000ff */
[----:B------:R-:W-:-:S03]  /*3c00*/  FADD.FTZ R31, R89, R58 ;  /* 0x0000003a591f7221 */ /* 0x000fc60000010000 */
[----:B------:R-:W0:Y:S01]  /*3c10*/  MUFU.EX2 R40, R40 ;  /* 0x0000002800287308 */ /* 0x000e220000000800 */
[C---:B-1----:R-:W-:Y:S01]  /*3c20*/  FADD.FTZ R8, R50.reuse, R27 ;  /* 0x0000001b32087221 */ /* 0x042fe20000010000 */
        /* <DEDUP_REMOVED lines=42> */
[----:B--2---:R-:W-:Y:S01]  /*3ed0*/  FADD.FTZ R24, R2, R11 ;  /* 0x0000000b02187221 */ /* 0x004fe20000010000 */
[----:B------:R-:W-:Y:S01]  /*3ee0*/  IMAD.IADD R11, R16, 0x1, -R17 ;  /* 0x00000001100b7824 */ /* 0x000fe200078e0a11 */
[----:B------:R-:W-:-:S03]  /*3ef0*/  F2FP.F16.F32.PACK_AB R137, R2, R53 ;  /* 0x000000350289723e */ /* 0x000fc600000000ff */
[----:B------:R-:W-:Y:S02]  /*3f00*/  IMAD R21, R161, 0x80, R11 ;  /* 0x00000080a1157824 */ /* 0x000fe400078e020b */
[----:B0-----:R-:W-:Y:S02]  /*3f10*/  FADD.FTZ R13, R57, R24 ;  /* 0x00000018390d7221 */ /* 0x001fe40000010000 */
[----:B------:R-:W-:Y:S02]  /*3f20*/  IMAD.IADD R14, R21, 0x1, R14 ;  /* 0x00000001150e7824 */ /* 0x000fe400078e020e */
[C---:B-1----:R-:W-:Y:S01]  /*3f30*/  FADD.FTZ R5, R12.reuse, R13 ;  /* 0x0000000d0c057221 */ /* 0x042fe20000010000 */
[----:B------:R-:W-:Y:S01]  /*3f40*/  F2FP.F16.F32.PACK_AB R139, R12, R57 ;  /* 0x000000390c8b723e */ /* 0x000fe200000000ff */
[----:B------:R-:W-:Y:S01]  /*3f50*/  VIADD R12, R72, 0xfffffffe ;  /* 0xfffffffe480c7836 */ /* 0x000fe20000000000 */
[----:B------:R-:W-:Y:S06]  /*3f60*/  @!P5 BRA `(.L_x_1081) ;  /* 0x000000000040d947 */ /* 0x000fec0003800000 */
        /* <DEDUP_REMOVED lines=10> */
.L_x_1082:
[----:B------:R-:W-:-:S13]  /*4010*/  ISETP.NE.AND P1, PT, R15, 0x1, PT ;  /* 0x000000010f00780c */ /* 0x000fda0003f25270 */
[----:B------:R-:W0:Y:S02]  /*4020*/  @P1 LDC.64 R24, c[0x0][0x9e8] ;  /* 0x00027a00ff181b82 */ /* 0x000e240000000a00 */
[----:B0-----:R-:W-:-:S05]  /*4030*/  @P1 IMAD.HI.U32 R2, R0, R24, RZ ;  /* 0x0000001800021227 */ /* 0x001fca00078e00ff */
[----:B------:R-:W-:-:S07]  /*4040*/  @P1 SHF.R.U32.HI R0, RZ, R25, R2 ;  /* 0x00000019ff001219 */ /* 0x000fce0000011602 */
.L_x_1083:
[----:B------:R-:W-:-:S05]  /*4050*/  IMAD R15, R0, R15, R15 ;  /* 0x0000000f000f7224 */ /* 0x000fca00078e020f */
[----:B------:R-:W-:-:S07]  /*4060*/  VIMNMX R14, R14, R15, PT ;  /* 0x0000000f0e0e7248 */ /* 0x000fce0003fe0100 */
.L_x_1081:
        /* <DEDUP_REMOVED lines=44> */
[----:B------:R-:W-:Y:S02]  /*4330*/  VIADD R21, R15, 0x8 ;  /* 0x000000080f157836 */ /* 0x000fe40000000000 */
[----:B------:R-:W-:-:S03]  /*4340*/  IMAD.MOV.U32 R87, RZ, RZ, RZ ;  /* 0x000000ffff577224 */ /* 0x000fc600078e00ff */
[----:B------:R-:W-:-:S07]  /*4350*/  LOP3.LUT R163, RZ, R21, RZ, 0x33, !PT ;  /* 0x00000015ffa37212 */ /* 0x000fce00078e33ff */
.L_x_1101:
[----:B------:R-:W-:-:S04]  /*4360*/  UIADD3 UR4, UR36, 0x1, URZ ;  /* 0x0000000124047890 */ /* 0x000fc8000fffe03f */
[----:B------:R-:W-:-:S04]  /*4370*/  UISETP.NE.AND UP0, UPT, UR4, 0x2, UPT ;  /* 0x000000020400788c */ /* 0x000fc8000bf05270 */
[----:B------:R-:W-:Y:S02]  /*4380*/  USEL UR7, URZ, 0x1, UP0 ;  /* 0x000000013f077887 */ /* 0x000fe40008000000 */
[----:B------:R-:W-:Y:S02]  /*4390*/  USEL UR4, UR4, URZ, UP0 ;  /* 0x0000003f04047287 */ /* 0x000fe40008000000 */
[----:B------:R-:W-:Y:S01]  /*43a0*/  ULOP3.LUT UR7, UR37, UR7, URZ, 0x3c, !UPT ;  /* 0x0000000725077292 */ /* 0x000fe2000f8e3c3f */
[----:B------:R-:W-:Y:S11]  /*43b0*/  @!P0 BRA `(.L_x_1085) ;  /* 0x0000000000048947 */ /* 0x000ff60003800000 */
[----:B------:R-:W-:Y:S01]  /*43c0*/  BPT.TRAP 0x1 ;  /* 0x000000040000795c */ /* 0x000fe20000300000 */
.L_x_1085:
[----:B------:R-:W-:Y:S01]  /*43d0*/  ULEA UR5, UR4, UR38, 0x3 ;  /* 0x0000002604057291 */ /* 0x000fe2000f8e183f */
[----:B------:R-:W-:-:S05]  /*43e0*/  IMAD.U32 R10, RZ, RZ, UR7 ;  /* 0x00000007ff0a7e24 */ /* 0x000fca000f8e00ff */
[----:B------:R-:W-:-:S04]  /*43f0*/  SHF.L.U32 R10, R10, 0x1f, RZ ;  /* 0x0000001f0a0a7819 */ /* 0x000fc800000006ff */
[----:B------:R0:W1:Y:S01]  /*4400*/  SYNCS.PHASECHK.TRANS64.TRYWAIT P1, [UR5+0x2a830], R10 ;  /* 0x02a8300aff0075a7 */ /* 0x0000620008020145 */
[----:B------:R-:W-:Y:S05]  /*4410*/  @!P0 BRA `(.L_x_1086) ;  /* 0x0000000000048947 */ /* 0x000fea0003800000 */
[----:B------:R-:W-:Y:S01]  /*4420*/  BPT.TRAP 0x1 ;  /* 0x000000040000795c */ /* 0x000fe20000300000 */
.L_x_1086:
[----:B-1----:R-:W-:Y:S05]  /*4430*/  @P1 BRA `(.L_x_1087) ;  /* 0x0000000000081947 */ /* 0x002fea0003800000 */
[----:B------:R-:W1:Y:S02]  /*4440*/  SYNCS.PHASECHK.TRANS64.TRYWAIT P1, [UR5+0x2a830], R10 ;  /* 0x02a8300aff0075a7 */ /* 0x000e640008020145 */
[----:B-1----:R-:W-:Y:S05]  /*4450*/  @!P1 BRA `(.L_x_1088) ;  /* 0x000000f400c49947 */ /* 0x002fea0003800000 */
.L_x_1087:
[----:B------:R-:W-:Y:S01]  /*4460*/  R2UR UR52, R6 ;  /* 0x00000000063472ca */ /* 0x000fe200000e0000 */
[----:B------:R-:W-:Y:S01]  /*4470*/  UIMAD UR6, UR4, 0x900, UR39 ;  /* 0x00000900040678a4 */ /* 0x000fe2000f8e0227 */
[----:B------:R-:W-:Y:S01]  /*4480*/  R2UR UR53, R7 ;  /* 0x00000000073572ca */ /* 0x000fe200000e0000 */
[----:B-1----:R-:W-:Y:S01]  /*4490*/  WARPGROUP.ARRIVE ;  /* 0x00000000000079c5 */ /* 0x002fe20000000000 */
        /* <DEDUP_REMOVED lines=127> */
.L_x_1089:
[----:B------:R-:W-:Y:S01]  /*4c90*/  ULEA UR11, UR36, UR38, 0x3 ;  /* 0x00000026240b7291 */ /* 0x000fe2000f8e183f */
[----:B------:R-:W-:-:S05]  /*4ca0*/  IMAD.U32 R0, RZ, RZ, UR37 ;  /* 0x00000025ff007e24 */ /* 0x000fca000f8e00ff */
[----:B------:R-:W-:-:S04]  /*4cb0*/  SHF.L.U32 R0, R0, 0x1f, RZ ;  /* 0x0000001f00007819 */ /* 0x000fc800000006ff */
[----:B------:R1:W2:Y:S01]  /*4cc0*/  SYNCS.PHASECHK.TRANS64.TRYWAIT P1, [UR11+0x2a850], R0 ;  /* 0x02a85000ff0075a7 */ /* 0x0002a2000802014b */
[----:B------:R-:W-:Y:S05]  /*4cd0*/  @!P0 BRA `(.L_x_1090) ;  /* 0x0000000000048947 */ /* 0x000fea0003800000 */
[----:B------:R-:W-:Y:S01]  /*4ce0*/  BPT.TRAP 0x1 ;  /* 0x000000040000795c */ /* 0x000fe20000300000 */
.L_x_1090:
[----:B--2---:R-:W-:Y:S05]  /*4cf0*/  @P1 BRA `(.L_x_1091) ;  /* 0x0000000000081947 */ /* 0x004fea0003800000 */
[----:B------:R-:W2:Y:S02]  /*4d00*/  SYNCS.PHASECHK.TRANS64.TRYWAIT P1, [UR11+0x2a850], R0 ;  /* 0x02a85000ff0075a7 */ /* 0x000ea4000802014b */
[----:B--2---:R-:W-:Y:S05]  /*4d10*/  @!P1 BRA `(.L_x_1092) ;  /* 0x000000ec00ac9947 */ /* 0x004fea0003800000 */
.L_x_1091:
[----:B------:R-:W-:Y:S01]  /*4d20*/  UIADD3 UR6, UR38, 0x400, URZ ;  /* 0x0000040026067890 */ /* 0x000fe2000fffe03f */
[----:B------:R-:W-:Y:S01]  /*4d30*/  WARPGROUP.ARRIVE ;  /* 0x00000000000079c5 */ /* 0x000fe20000000000 */
[----:B------:R-:W-:-:S05]  /*4d40*/  UMOV UR15, 0x40000040 ;  /* 0x40000040000f7882 */ /* 0x000fca0000000000 */
[----:B------:R-:W3:Y:S01]  /*4d50*/  S2R R160, SR_TID.X ;  /* 0x0000000000a07919 */ /* 0x000ee20000002100 */
[----:B------:R-:W-:Y:S01]  /*4d60*/  USHF.R.U32.HI UR6, URZ, 0x4, UR6 ;  /* 0x000000043f067899 */ /* 0x000fe20008011606 */
[----:B-12---:R-:W-:Y:S01]  /*4d70*/  IMAD.U32 R0, RZ, RZ, UR5 ;  /* 0x00000005ff007e24 */ /* 0x006fe2000f8e00ff */
[----:B------:R-:W-:Y:S01]  /*4d80*/  ISETP.NE.AND P1, PT, R20, RZ, PT ;  /* 0x000000ff1400720c */ /* 0x000fe20003f25270 */
[----:B------:R-:W-:Y:S02]  /*4d90*/  ULOP3.LUT UR5, URZ, UR59, URZ, 0x33, !UPT ;  /* 0x0000003b3f057292 */ /* 0x000fe4000f8e333f */
[----:B------:R-:W-:Y:S01]  /*4da0*/  ULOP3.LUT UR6, UR6, 0x3fff, URZ, 0xc0, !UPT ;  /* 0x00003fff06067892 */ /* 0x000fe2000f8ec03f */
[----:B------:R-:W-:-:S03]  /*4db0*/  ULDC UR18, c[0x0][0x9e0] ;  /* 0x0002780000127ab9 */ /* 0x000fc60000000800 */
[----:B------:R-:W-:-:S04]  /*4dc0*/  ULOP3.LUT UR6, UR6, 0x3000000, URZ, 0xfc, !UPT ;  /* 0x0300000006067892 */ /* 0x000fc8000f8efc3f */
[----:B------:R-:W-:-:S04]  /*4dd0*/  UIMAD UR6, UR36, 0x600, UR6 ;  /* 0x00000600240678a4 */ /* 0x000fc8000f8e0206 */
[----:B------:R-:W-:-:S03]  /*4de0*/  UIADD3 UR10, UR6, 0x80, URZ ;  /* 0x00000080060a7890 */ /* 0x000fc6000fffe03f */
[----:B------:R-:W-:Y:S02]  /*4df0*/  UMOV UR14, UR6 ;  /* 0x00000006000e7c82 */ /* 0x000fe40008000000 */
[----:B------:R-:W-:Y:S01]  /*4e00*/  HGMMA.64x128x16.F32 R24, R156, gdesc[UR12].tnspB, R24, gsb0 ;  /* 0x41e0000c9c187df0 */ /* 0x000fe20008000818 */
[----:B------:R-:W-:Y:S01]  /*4e10*/  UMOV UR15, 0x40000040 ;  /* 0x40000040000f7882 */ /* 0x000fe20000000000 */
[----:B------:R-:W-:Y:S01]  /*4e20*/  UMOV UR14, UR10 ;  /* 0x0000000a000e7c82 */ /* 0x000fe20008000000 */
[----:B------:R-:W-:Y:S01]  /*4e30*/  UIADD3 UR10, UR6, 0x100, URZ ;  /* 0x00000100060a7890 */ /* 0x000fe2000fffe03f */
[----:B---3--:R-:W-:-:S13]  /*4e40*/  LOP3.LUT P2, RZ, R160, 0x7f, RZ, 0xc0, !PT ;  /* 0x0000007fa0ff7812 */ /* 0x008fda000784c0ff */
[----:B------:R-:W-:-:S05]  /*4e50*/  @!P2 VIADD R0, R0, 0x2a840 ;  /* 0x0002a8400000a836 */ /* 0x000fca0000000000 */
[----:B------:R-:W-:Y:S01]  /*4e60*/  @!P2 PRMT R0, RZ, 0x654, R0 ;  /* 0x00000654ff00a816 */ /* 0x000fe20000000000 */
        /* <DEDUP_REMOVED lines=19> */
[----:B------:R-:W-:Y:S01]  /*4fa0*/  WARPGROUP.ARRIVE ;  /* 0x00000000000079c5 */ /* 0x000fe20000000000 */
[----:B------:R-:W-:-:S04]  /*4fb0*/  IMAD R147, R12, -0x60, RZ ;  /* 0xffffffa00c937824 */ /* 0x000fc800078e02ff */
[----:B------:R-:W-:Y:S02]  /*4fc0*/  IMAD R153, R18, -0x2, R147 ;  /* 0xfffffffe12997824 */ /* 0x000fe400078e0293 */
[----:B------:R-:W-:Y:S01]  /*4fd0*/  HGMMA.64x128x16.F32 R24, R140, gdesc[UR12].tnspB, R24, gsb0 ;  /* 0x41e0000c8c187df0 */ /* 0x000fe20008000818 */
[----:B------:R-:W-:Y:S01]  /*4fe0*/  UMOV UR14, UR6 ;  /* 0x00000006000e7c82 */ /* 0x000fe20008000000 */
[----:B------:R-:W-:Y:S01]  /*4ff0*/  UMOV UR15, 0x40000040 ;  /* 0x40000040000f7882 */ /* 0x000fe20000000000 */
[----:B------:R-:W-:Y:S01]  /*5000*/  IADD3 R2, R147, 0x1, R16 ;  /* 0x0000000193027810 */ /* 0x000fe20007ffe010 */
[----:B------:R-:W-:Y:S02]  /*5010*/  WARPGROUP.DEPBAR.LE gsb0, 0x0 ;  /* 0x00008000000079c5 */ /* 0x000fe40000010000 */
[----:B------:R-:W-:-:S06]  /*5020*/  WARPGROUP.ARRIVE ;  /* 0x00000000000079c5 */ /* 0x000fcc0000000000 */
[----:B------:R-:W-:Y:S03]  /*5030*/  HGMMA.64x128x16.F32 R24, R136, gdesc[UR12].tnspB, R24, gsb0 ;  /* 0x41e0000c88187df0 */ /* 0x000fe60008000818 */
[----:B------:R-:W-:Y:S02]  /*5040*/  WARPGROUP.DEPBAR.LE gsb0, 0x0 ;  /* 0x00008000000079c5 */ /* 0x000fe40000010000 */
[----:B------:R-:W-:Y:S01]  /*5050*/  IMAD.IADD R137, R2, 0x1, -R17 ;  /* 0x0000000102897824 */ /* 0x000fe200078e0a11 */
[----:B------:R1:W-:Y:S03]  /*5060*/  @!P2 SYNCS.ARRIVE.TRANS64.RED.A1T0 RZ, [R0+URZ], RZ ;  /* 0x000000ff00ffa9a7 */ /* 0x0003e6000810043f */
[----:B------:R-:W-:-:S04]  /*5070*/  IMAD R137, R18, -0x2, R137 ;  /* 0xfffffffe12897824 */ /* 0x000fc800078e0289 */
[C---:B------:R-:W-:Y:S02]  /*5080*/  VIADD R149, R137.reuse, UR18 ;  /* 0x0000001289957c36 */ /* 0x040fe40008000000 */
[----:B------:R-:W-:Y:S02]  /*5090*/  VIADD R151, R137, UR5 ;  /* 0x0000000589977c36 */ /* 0x000fe40008000000 */
[C---:B-1----:R-:W-:Y:S02]  /*50a0*/  IMAD.IADD R0, R4.reuse, 0x1, R149 ;  /* 0x0000000104007824 */ /* 0x042fe400078e0295 */
[----:B------:R-:W-:Y:S01]  /*50b0*/  IMAD.IADD R2, R4, 0x1, R151 ;  /* 0x0000000104027824 */ /* 0x000fe200078e0297 */
[----:B------:R-:W-:Y:S06]  /*50c0*/  @!P1 BRA `(.L_x_1093) ;  /* 0x0000000000589947 */ /* 0x000fec0003800000 */
[----:B------:R-:W-:Y:S01]  /*50d0*/  ISETP.GT.AND P1, PT, R15, -0x1, PT ;  /* 0xffffffff0f00780c */ /* 0x000fe20003f24270 */
[----:B------:R-:W-:-:S12]  /*50e0*/  BSSY B0, `(.L_x_1094) ;  /* 0x0000011000007945 */ /* 0x000fd80003800000 */
[----:B------:R-:W-:Y:S05]  /*50f0*/  @P1 BRA `(.L_x_1095) ;  /* 0x0000000000241947 */ /* 0x000fea0003800000 */
[----:B------:R-:W-:Y:S02]  /*5100*/  IMAD.U32 R136, RZ, RZ, UR58 ;  /* 0x0000003aff887e24 */ /* 0x000fe4000f8e00ff */
[----:B------:R-:W-:-:S03]  /*5110*/  IMAD.IADD R137, R4, 0x1, R11 ;  /* 0x0000000104897824 */ /* 0x000fc600078e020b */
[----:B------:R-:W-:Y:S02]  /*5120*/  ISETP.NE.AND P1, PT, R136, 0x1, PT ;  /* 0x000000018800780c */ /* 0x000fe40003f25270 */
[----:B------:R-:W-:-:S11]  /*5130*/  LOP3.LUT R137, RZ, R137, RZ, 0x33, !PT ;  /* 0x00000089ff897212 */ /* 0x000fd600078e33ff */
[----:B------:R-:W0:Y:S02]  /*5140*/  @P1 LDC.64 R138, c[0x0][0x9e8] ;  /* 0x00027a00ff8a1b82 */ /* 0x000e240000000a00 */
[----:B0-----:R-:W-:-:S05]  /*5150*/  @P1 IMAD.HI.U32 R10, R137, R138, RZ ;  /* 0x0000008a890a1227 */ /* 0x001fca00078e00ff */
[----:B------:R-:W-:-:S04]  /*5160*/  @P1 SHF.R.U32.HI R137, RZ, R139, R10 ;  /* 0x0000008bff891219 */ /* 0x000fc8000001160a */
[----:B------:R-:W-:Y:S01]  /*5170*/  LOP3.LUT R10, RZ, R137, RZ, 0x33, !PT ;  /* 0x00000089ff0a7212 */ /* 0x000fe200078e33ff */
[----:B------:R-:W-:Y:S06]  /*5180*/  BRA `(.L_x_1096) ;  /* 0x0000000000187947 */ /* 0x000fec0003800000 */
.L_x_1095:
[----:B------:R-:W-:Y:S02]  /*5190*/  IMAD.U32 R136, RZ, RZ, UR58 ;  /* 0x0000003aff887e24 */ /* 0x000fe4000f8e00ff */
[----:B0-----:R-:W-:-:S03]  /*51a0*/  IMAD.MOV.U32 R10, RZ, RZ, R15 ;  /* 0x000000ffff0a7224 */ /* 0x001fc600078e000f */
[----:B------:R-:W-:-:S13]  /*51b0*/  ISETP.NE.AND P1, PT, R136, 0x1, PT ;  /* 0x000000018800780c */ /* 0x000fda0003f25270 */
[----:B------:R-:W0:Y:S02]  /*51c0*/  @P1 LDC.64 R138, c[0x0][0x9e8] ;  /* 0x00027a00ff8a1b82 */ /* 0x000e240000000a00 */
[----:B0-----:R-:W-:-:S05]  /*51d0*/  @P1 IMAD.HI.U32 R14, R15, R138, RZ ;  /* 0x0000008a0f0e1227 */ /* 0x001fca00078e00ff */
[----:B------:R-:W-:-:S07]  /*51e0*/  @P1 SHF.R.U32.HI R10, RZ, R139, R14 ;  /* 0x0000008bff0a1219 */ /* 0x000fce000001160e */
.L_x_1096:
[----:B------:R-:W-:Y:S05]  /*51f0*/  BSYNC B0 ;  /* 0x0000000000007941 */ /* 0x000fea0003800000 */
.L_x_1094:
[----:B------:R-:W-:-:S05]  /*5200*/  IMAD R137, R10, R136, R153 ;  /* 0x000000880a897224 */ /* 0x000fca00078e0299 */
[----:B------:R-:W-:Y:S02]  /*5210*/  VIADDMNMX R0, R137, R136, R0, PT ;  /* 0x0000008889007246 */ /* 0x000fe40003800100 */
[----:B------:R-:W-:-:S07]  /*5220*/  VIMNMX R2, R2, R137, !PT ;  /* 0x0000008902027248 */ /* 0x000fce0007fe0100 */
.L_x_1093:
        /* <DEDUP_REMOVED lines=112> */
[----:B------:R-:W-:Y:S02]  /*5930*/  ISETP.GT.AND P6, PT, R2, 0x59, !P6 ;  /* 0x000000590200780c */ /* 0x000fe400077c4270 */
[--C-:B------:R-:W-:Y:S02]  /*5940*/  IADD3 R2, R151, 0x8, R4.reuse ;  /* 0x0000000897027810 */ /* 0x100fe40007ffe004 */
[----:B------:R-:W-:Y:S02]  /*5950*/  ISETP.LT.OR P6, PT, R0, 0x5a, P6 ;  /* 0x0000005a0000780c */ /* 0x000fe400037c1670 */
[----:B------:R-:W-:Y:S02]  /*5960*/  IADD3 R0, R149, 0x8, R4 ;  /* 0x0000000895007810 */ /* 0x000fe40007ffe004 */
[----:B------:R-:W-:-:S02]  /*5970*/  FSEL R133, R133, -INF , !P6 ;  /* 0xff80000085857808 */ /* 0x000fc40007000000 */
[----:B------:R-:W-:-:S13]  /*5980*/  ISETP.NE.AND P6, PT, R20, RZ, PT ;  /* 0x000000ff1400720c */ /* 0x000fda0003fc5270 */
[----:B------:R-:W-:Y:S05]  /*5990*/  @!P6 BRA `(.L_x_1097) ;  /* 0x000000000054e947 */ /* 0x000fea0003800000 */
[----:B------:R-:W-:Y:S01]  /*59a0*/  ISETP.GT.AND P6, PT, R21, -0x1, PT ;  /* 0xffffffff1500780c */ /* 0x000fe20003fc4270 */
[----:B------:R-:W-:-:S12]  /*59b0*/  BSSY B0, `(.L_x_1098) ;  /* 0x0000010000007945 */ /* 0x000fd80003800000 */
[----:B------:R-:W-:Y:S05]  /*59c0*/  @P6 BRA `(.L_x_1099) ;  /* 0x0000000000206947 */ /* 0x000fea0003800000 */
[----:B------:R-:W-:Y:S02]  /*59d0*/  IMAD.U32 R14, RZ, RZ, UR58 ;  /* 0x0000003aff0e7e24 */ /* 0x000fe4000f8e00ff */
[----:B0-----:R-:W-:-:S03]  /*59e0*/  IMAD.MOV.U32 R10, RZ, RZ, R163 ;  /* 0x000000ffff0a7224 */ /* 0x001fc600078e00a3 */
[----:B------:R-:W-:-:S13]  /*59f0*/  ISETP.NE.AND P6, PT, R14, 0x1, PT ;  /* 0x000000010e00780c */ /* 0x000fda0003fc5270 */
[----:B------:R-:W0:Y:S02]  /*5a00*/  @P6 LDC.64 R146, c[0x0][0x9e8] ;  /* 0x00027a00ff926b82 */ /* 0x000e240000000a00 */
[----:B0-----:R-:W-:-:S05]  /*5a10*/  @P6 IMAD.HI.U32 R146, R163, R146, RZ ;  /* 0x00000092a3926227 */ /* 0x001fca00078e00ff */
[----:B------:R-:W-:-:S04]  /*5a20*/  @P6 SHF.R.U32.HI R10, RZ, R147, R146 ;  /* 0x00000093ff0a6219 */ /* 0x000fc80000011692 */
[----:B------:R-:W-:Y:S01]  /*5a30*/  LOP3.LUT R10, RZ, R10, RZ, 0x33, !PT ;  /* 0x0000000aff0a7212 */ /* 0x000fe200078e33ff */
[----:B------:R-:W-:Y:S06]  /*5a40*/  BRA `(.L_x_1100) ;  /* 0x0000000000187947 */ /* 0x000fec0003800000 */
.L_x_1099:
[----:B------:R-:W-:Y:S02]  /*5a50*/  IMAD.U32 R14, RZ, RZ, UR58 ;  /* 0x0000003aff0e7e24 */ /* 0x000fe4000f8e00ff */
[----:B0-----:R-:W-:-:S03]  /*5a60*/  IMAD.MOV.U32 R10, RZ, RZ, R21 ;  /* 0x000000ffff0a7224 */ /* 0x001fc600078e0015 */
[----:B------:R-:W-:-:S13]  /*5a70*/  ISETP.NE.AND P6, PT, R14, 0x1, PT ;  /* 0x000000010e00780c */ /* 0x000fda0003fc5270 */
[----:B------:R-:W0:Y:S02]  /*5a80*/  @P6 LDC.64 R146, c[0x0][0x9e8] ;  /* 0x00027a00ff926b82 */ /* 0x000e240000000a00 */
[----:B0-----:R-:W-:-:S05]  /*5a90*/  @P6 IMAD.HI.U32 R146, R21, R146, RZ ;  /* 0x0000009215926227 */ /* 0x001fca00078e00ff */
[----:B------:R-:W-:-:S07]  /*5aa0*/  @P6 SHF.R.U32.HI R10, RZ, R147, R146 ;  /* 0x00000093ff0a6219 */ /* 0x000fce0000011692 */
.L_x_1100:
[----:B------:R-:W-:Y:S05]  /*5ab0*/  BSYNC B0 ;  /* 0x0000000000007941 */ /* 0x000fea0003800000 */
.L_x_1098:
[----:B------:R-:W-:-:S05]  /*5ac0*/  IMAD R147, R10, R14, R153 ;  /* 0x0000000e0a937224 */ /* 0x000fca00078e0299 */
[----:B------:R-:W-:Y:S02]  /*5ad0*/  VIADDMNMX R0, R147, R14, R0, PT ;  /* 0x0000000e93007246 */ /* 0x000fe40003800100 */
[----:B------:R-:W-:-:S07]  /*5ae0*/  VIMNMX R2, R2, R147, !PT ;  /* 0x0000009302027248 */ /* 0x000fce0007fe0100 */
.L_x_1097:
        /* <DEDUP_REMOVED lines=15> */
[----:B0-----:R-:W-:Y:S02]  /*5be0*/  FMNMX.FTZ R10, R195, R3, !PT ;  /* 0x00000003c30a7209 */ /* 0x001fe40007810000 */
        /* <DEDUP_REMOVED lines=44> */
[----:B------:R-:W-:Y:S02]  /*5eb0*/  ISETP.NE.AND P2, PT, R154, RZ, PT ;  /* 0x000000ff9a00720c */ /* 0x000fe40003f45270 */
        /* <DEDUP_REMOVED lines=12> */
[----:B------:R-:W-:-:S02]  /*5f80*/  ISETP.NE.AND P1, PT, R112, RZ, PT ;  /* 0x000000ff7000720c */ /* 0x000fc40003f25270 */
[----:B------:R-:W-:Y:S02]  /*5f90*/  FMNMX.FTZ R14, R133, R10, !PT ;  /* 0x0000000a850e7209 */ /* 0x000fe40007810000 */
[C---:B------:R-:W-:Y:S01]  /*5fa0*/  ISETP.GT.AND P1, PT, R2.reuse, 0x31, !P1 ;  /* 0x000000310200780c */ /* 0x040fe20004f24270 */
[----:B------:R-:W0:Y:S01]  /*5fb0*/  LDC R10, c[0x0][0x988] ;  /* 0x00026200ff0a7b82 */ /* 0x000e220000000800 */
[----:B------:R-:W-:Y:S02]  /*5fc0*/  ISETP.GT.AND P3, PT, R2, 0x50, !P3 ;  /* 0x000000500200780c */ /* 0x000fe40005f64270 */
[C---:B------:R-:W-:Y:S02]  /*5fd0*/  ISETP.LT.OR P1, PT, R0.reuse, 0x32, P1 ;  /* 0x000000320000780c */ /* 0x040fe40000f21670 */
[----:B------:R-:W-:Y:S02]  /*5fe0*/  ISETP.LT.OR P3, PT, R0, 0x51, P3 ;  /* 0x000000510000780c */ /* 0x000fe40001f61670 */
[----:B------:R-:W-:-:S02]  /*5ff0*/  FSEL R115, R115, -INF , !P1 ;  /* 0xff80000073737808 */ /* 0x000fc40004800000 */
[----:B------:R-:W-:Y:S02]  /*6000*/  ISETP.NE.AND P1, PT, R150, RZ, PT ;  /* 0x000000ff9600720c */ /* 0x000fe40003f25270 */
[C---:B------:R-:W-:Y:S02]  /*6010*/  ISETP.GT.AND P4, PT, R2.reuse, 0x51, !P4 ;  /* 0x000000510200780c */ /* 0x040fe40006784270 */
[----:B------:R-:W-:Y:S02]  /*6020*/  ISETP.GT.AND P1, PT, R2, 0x38, !P1 ;  /* 0x000000380200780c */ /* 0x000fe40004f24270 */
[----:B------:R-:W-:Y:S02]  /*6030*/  FSEL R185, R130, -INF , !P3 ;  /* 0xff80000082b97808 */ /* 0x000fe40005800000 */
[----:B------:R-:W-:Y:S02]  /*6040*/  ISETP.LT.OR P1, PT, R0, 0x39, P1 ;  /* 0x000000390000780c */ /* 0x000fe40000f21670 */
[----:B------:R-:W-:-:S02]  /*6050*/  ISETP.GT.AND P5, PT, R2, 0x58, !P5 ;  /* 0x000000580200780c */ /* 0x000fc40006fa4270 */
[----:B------:R-:W-:Y:S02]  /*6060*/  FSEL R175, R118, -INF , !P1 ;  /* 0xff80000076af7808 */ /* 0x000fe40004800000 */
        /* <DEDUP_REMOVED lines=19> */
[----:B------:R-:W-:-:S04]  /*61a0*/  ISETP.LT.OR P1, PT, R0, 0x4a, P1 ;  /* 0x0000004a0000780c */ /* 0x000fc80000f21670 */
[----:B------:R-:W-:Y:S02]  /*61b0*/  FSEL R183, R127, -INF , !P1 ;  /* 0xff8000007fb77808 */ /* 0x000fe40004800000 */
[----:B------:R-:W1:Y:S01]  /*61c0*/  SHFL.BFLY PT, R127, R14, 0x2, 0x1f ;  /* 0x0c401f000e7f7f89 */ /* 0x000e6200000e0000 */
[----:B------:R-:W-:Y:S02]  /*61d0*/  ISETP.GT.AND P1, PT, R2, RZ, !P6 ;  /* 0x000000ff0200720c */ /* 0x000fe40007724270 */
[----:B------:R-:W-:Y:S02]  /*61e0*/  ISETP.NE.AND P6, PT, R128, RZ, PT ;  /* 0x000000ff8000720c */ /* 0x000fe40003fc5270 */
[----:B------:R-:W-:Y:S02]  /*61f0*/  ISETP.LT.OR P1, PT, R0, 0x1, P1 ;  /* 0x000000010000780c */ /* 0x000fe40000f21670 */
[----:B------:R-:W-:Y:S02]  /*6200*/  ISETP.GT.AND P2, PT, R2, 0x59, !P6 ;  /* 0x000000590200780c */ /* 0x000fe40007744270 */
[----:B------:R-:W-:-:S02]  /*6210*/  FSEL R90, R90, -INF , !P1 ;  /* 0xff8000005a5a7808 */ /* 0x000fc40004800000 */
[----:B------:R-:W-:Y:S02]  /*6220*/  ISETP.LT.OR P2, PT, R0, 0x5a, P2 ;  /* 0x0000005a0000780c */ /* 0x000fe40001741670 */
[----:B------:R-:W-:Y:S02]  /*6230*/  LOP3.LUT P6, RZ, R160, 0x7f, RZ, 0xc0, !PT ;  /* 0x0000007fa0ff7812 */ /* 0x000fe400078cc0ff */
        /* <DEDUP_REMOVED lines=11> */
[C---:B------:R-:W-:Y:S01]  /*62f0*/  FSETP.NEU.FTZ.AND P1, PT, R127.reuse, -INF , PT ;  /* 0xff8000007f00780b */ /* 0x040fe20003f3d000 */
[----:B0-----:R-:W-:Y:S01]  /*6300*/  FMUL.FTZ R92, R127, R10 ;  /* 0x0000000a7f5c7220 */ /* 0x001fe20000410000 */
[----:B------:R-:W-:-:S04]  /*6310*/  FMNMX.FTZ R14, R99, R14, !PT ;  /* 0x0000000e630e7209 */ /* 0x000fc80007810000 */
        /* <DEDUP_REMOVED lines=18> */
[----:B0-----:R-:W-:Y:S01]  /*6440*/  FSEL R2, R127, RZ, P1 ;  /* 0x000000ff7f027208 */ /* 0x001fe20000800000 */
        /* <DEDUP_REMOVED lines=30> */
[----:B------:R-:W-:-:S05]  /*6630*/  FMNMX.FTZ R14, R139, R14, !PT ;  /* 0x0000000e8b0e7209 */ /* 0x000fca0007810000 */
[----:B------:R-:W0:Y:S01]  /*6640*/  SHFL.BFLY PT, R137, R14, 0x2, 0x1f ;  /* 0x0c401f000e897f89 */ /* 0x000e2200000e0000 */
[----:B------:R-:W-:Y:S08]  /*6650*/  MUFU.EX2 R152, R152 ;  /* 0x0000009800987308 */ /* 0x000ff00000000800 */
[----:B------:R-:W-:Y:S08]  /*6660*/  MUFU.EX2 R179, R179 ;  /* 0x000000b300b37308 */ /* 0x000ff00000000800 */
[----:B------:R-:W-:Y:S01]  /*6670*/  MUFU.EX2 R154, R154 ;  /* 0x0000009a009a7308 */ /* 0x000fe20000000800 */
[----:B0-----:R-:W-:-:S07]  /*6680*/  FMNMX.FTZ R137, R14, R137, !PT ;  /* 0x000000890e897209 */ /* 0x001fce0007810000 */
[----:B------:R-:W-:Y:S01]  /*6690*/  MUFU.EX2 R145, R145 ;  /* 0x0000009100917308 */ /* 0x000fe20000000800 */
[----:B------:R-:W0:Y:S07]  /*66a0*/  SHFL.BFLY PT, R0, R137, 0x1, 0x1f ;  /* 0x0c201f0089007f89 */ /* 0x000e2e00000e0000 */
[----:B------:R-:W-:Y:S08]  /*66b0*/  MUFU.EX2 R148, R148 ;  /* 0x0000009400947308 */ /* 0x000ff00000000800 */
[----:B------:R-:W-:Y:S08]  /*66c0*/  MUFU.EX2 R150, R150 ;  /* 0x0000009600967308 */ /* 0x000ff00000000800 */
[----:B------:R-:W-:Y:S01]  /*66d0*/  MUFU.EX2 R135, R135 ;  /* 0x0000008700877308 */ /* 0x000fe20000000800 */
[----:B0-----:R-:W-:Y:S01]  /*66e0*/  FMNMX.FTZ R89, R137, R0, !PT ;  /* 0x0000000089597209 */ /* 0x001fe20007810000 */
[----:B------:R-:W-:-:S03]  /*66f0*/  FMUL.FTZ R0, R97, R10 ;  /* 0x0000000a61007220 */ /* 0x000fc60000410000 */
[C---:B------:R-:W-:Y:S01]  /*6700*/  FSETP.NEU.FTZ.AND P1, PT, R89.reuse, -INF , PT ;  /* 0xff8000005900780b */ /* 0x040fe20003f3d000 */
[C---:B------:R-:W-:Y:S02]  /*6710*/  FMUL.FTZ R2, R89.reuse, R10 ;  /* 0x0000000a59027220 */ /* 0x040fe40000410000 */
[----:B------:R-:W-:Y:S03]  /*6720*/  MUFU.EX2 R144, R144 ;  /* 0x0000009000907308 */ /* 0x000fe60000000800 */
[----:B------:R-:W-:Y:S02]  /*6730*/  FSEL R98, R2, RZ, P1 ;  /* 0x000000ff02627208 */ /* 0x000fe40000800000 */
[----:B------:R-:W-:-:S03]  /*6740*/  FSEL R2, R89, RZ, P1 ;  /* 0x000000ff59027208 */ /* 0x000fc60000800000 */
[----:B------:R-:W0:Y:S01]  /*6750*/  MUFU.EX2 R0, R0 ;  /* 0x0000000000007308 */ /* 0x000e220000000800 */
        /* <DEDUP_REMOVED lines=14> */
[--C-:B------:R-:W-:Y:S01]  /*6840*/  FFMA.FTZ R96, R111, R10, -R98.reuse ;  /* 0x0000000a6f607223 */ /* 0x100fe20000010862 */
[----:B------:R-:W1:Y:S01]  /*6850*/  MUFU.EX2 R2, R9 ;  /* 0x0000000900027308 */ /* 0x000e620000000800 */
[----:B0-----:R-:W-:Y:S01]  /*6860*/  FFMA.FTZ R95, R0, R8, R195 ;  /* 0x00000008005f7223 */ /* 0x001fe200000100c3 */
[-CC-:B------:R-:W-:Y:S01]  /*6870*/  FFMA.FTZ R91, R91, R10.reuse, -R98.reuse ;  /* 0x0000000a5b5b7223 */ /* 0x180fe20000010862 */
[-CC-:B------:R-:W-:Y:S01]  /*6880*/  FFMA.FTZ R115, R115, R10.reuse, -R98.reuse ;  /* 0x0000000a73737223 */ /* 0x180fe20000010862 */
[-CC-:B------:R-:W-:Y:S01]  /*6890*/  FFMA.FTZ R175, R175, R10.reuse, -R98.reuse ;  /* 0x0000000aafaf7223 */ /* 0x180fe20000010862 */
[----:B------:R-:W-:Y:S01]  /*68a0*/  FADD.FTZ R95, R156, R95 ;  /* 0x0000005f9c5f7221 */ /* 0x000fe20000010000 */
[-CC-:B------:R-:W-:Y:S01]  /*68b0*/  FFMA.FTZ R119, R119, R10.reuse, -R98.reuse ;  /* 0x0000000a77777223 */ /* 0x180fe20000010862 */
[-CC-:B------:R-:W-:Y:S01]  /*68c0*/  FFMA.FTZ R177, R177, R10.reuse, -R98.reuse ;  /* 0x0000000ab1b17223 */ /* 0x180fe20000010862 */
[----:B------:R-:W0:Y:S01]  /*68d0*/  MUFU.EX2 R14, R14 ;  /* 0x0000000e000e7308 */ /* 0x000e220000000800 */
[----:B------:R-:W-:Y:S01]  /*68e0*/  FADD.FTZ R8, R158, R95 ;  /* 0x0000005f9e087221 */ /* 0x000fe20000010000 */
[-CC-:B------:R-:W-:Y:S01]  /*68f0*/  FFMA.FTZ R123, R123, R10.reuse, -R98.reuse ;  /* 0x0000000a7b7b7223 */ /* 0x180fe20000010862 */
[-CC-:B------:R-:W-:Y:S01]  /*6900*/  FFMA.FTZ R181, R181, R10.reuse, -R98.reuse ;  /* 0x0000000ab5b57223 */ /* 0x180fe20000010862 */
[-C--:B------:R-:W-:Y:S01]  /*6910*/  FFMA.FTZ R183, R183, R10.reuse, -R98 ;  /* 0x0000000ab7b77223 */ /* 0x080fe20000010862 */
[----:B------:R-:W-:Y:S01]  /*6920*/  FADD.FTZ R95, R189, R8 ;  /* 0x00000008bd5f7221 */ /* 0x000fe20000010000 */
[-CC-:B------:R-:W-:Y:S01]  /*6930*/  FFMA.FTZ R185, R185, R10.reuse, -R98.reuse ;  /* 0x0000000ab9b97223 */ /* 0x180fe20000010862 */
[-CC-:B------:R-:W-:Y:S01]  /*6940*/  FFMA.FTZ R141, R141, R10.reuse, -R98.reuse ;  /* 0x0000000a8d8d7223 */ /* 0x180fe20000010862 */
[----:B------:R-:W2:Y:S01]  /*6950*/  MUFU.EX2 R159, R159 ;  /* 0x0000009f009f7308 */ /* 0x000ea20000000800 */
[----:B------:R-:W-:Y:S01]  /*6960*/  FADD.FTZ R8, R152, R95 ;  /* 0x0000005f98087221 */ /* 0x000fe20000010000 */
[----:B-1----:R-:W-:Y:S01]  /*6970*/  FFMA.FTZ R5, R2, R5, R97 ;  /* 0x0000000502057223 */ /* 0x002fe20000010061 */
[-CC-:B------:R-:W-:Y:S01]  /*6980*/  FFMA.FTZ R143, R143, R10.reuse, -R98.reuse ;  /* 0x0000000a8f8f7223 */ /* 0x180fe20000010862 */
[----:B------:R-:W-:Y:S01]  /*6990*/  FFMA.FTZ R98, R139, R10, -R98 ;  /* 0x0000000a8b627223 */ /* 0x000fe20000010862 */
[----:B------:R-:W-:Y:S01]  /*69a0*/  FADD.FTZ R9, R179, R8 ;  /* 0x00000008b3097221 */ /* 0x000fe20000010000 */
[C---:B------:R-:W-:Y:S01]  /*69b0*/  ISETP.GT.AND P1, PT, R12.reuse, R13, PT ;  /* 0x0000000d0c00720c */ /* 0x040fe20003f24270 */
[----:B------:R-:W-:Y:S01]  /*69c0*/  VIADD R12, R12, 0xffffffff ;  /* 0xffffffff0c0c7836 */ /* 0x000fe20000000000 */
[----:B------:R-:W1:Y:S01]  /*69d0*/  MUFU.EX2 R88, R88 ;  /* 0x0000005800587308 */ /* 0x000e620000000800 */
[----:B0-----:R-:W-:Y:S01]  /*69e0*/  FADD.FTZ R8, R14, R5 ;  /* 0x000000050e087221 */ /* 0x001fe20000010000 */
[----:B------:R-:W-:Y:S01]  /*69f0*/  FADD.FTZ R100, R154, R9 ;  /* 0x000000099a647221 */ /* 0x000fe20000010000 */
[----:B------:R-:W-:-:S02]  /*6a00*/  F2FP.F16.F32.PACK_AB R154, R145, R154 ;  /* 0x0000009a919a723e */ /* 0x000fc400000000ff */
[----:B------:R-:W-:Y:S01]  /*6a10*/  F2FP.F16.F32.PACK_AB R156, R156, R195 ;  /* 0x000000c39c9c723e */ /* 0x000fe200000000ff */
[----:B------:R-:W-:Y:S01]  /*6a20*/  FADD.FTZ R9, R145, R100 ;  /* 0x0000006491097221 */ /* 0x000fe20000010000 */
[----:B------:R-:W-:Y:S01]  /*6a30*/  F2FP.F16.F32.PACK_AB R158, R189, R158 ;  /* 0x0000009ebd9e723e */ /* 0x000fe200000000ff */
[----:B------:R-:W0:Y:S01]  /*6a40*/  MUFU.EX2 R90, R90 ;  /* 0x0000005a005a7308 */ /* 0x000e220000000800 */
[----:B--2---:R-:W-:Y:S01]  /*6a50*/  FADD.FTZ R5, R159, R8 ;  /* 0x000000089f057221 */ /* 0x004fe20000010000 */
[----:B------:R-:W-:Y:S01]  /*6a60*/  FADD.FTZ R100, R148, R9 ;  /* 0x0000000994647221 */ /* 0x000fe20000010000 */
[----:B------:R-:W-:Y:S01]  /*6a70*/  IMAD.U32 R9, RZ, RZ, UR11 ;  /* 0x0000000bff097e24 */ /* 0x000fe2000f8e00ff */
[----:B------:R-:W-:Y:S02]  /*6a80*/  F2FP.F16.F32.PACK_AB R152, R179, R152 ;  /* 0x00000098b398723e */ /* 0x000fe400000000ff */
[----:B------:R-:W-:Y:S01]  /*6a90*/  F2FP.F16.F32.PACK_AB R148, R131, R148 ;  /* 0x000000948394723e */ /* 0x000fe200000000ff */
[----:B------:R-:W-:Y:S01]  /*6aa0*/  @!P6 VIADD R9, R9, 0x2a860 ;  /* 0x0002a8600909e836 */ /* 0x000fe20000000000 */
[----:B------:R-:W2:Y:S01]  /*6ab0*/  MUFU.EX2 R153, R153 ;  /* 0x0000009900997308 */ /* 0x000ea20000000800 */
[----:B-1----:R-:W-:Y:S01]  /*6ac0*/  FADD.FTZ R5, R88, R5 ;  /* 0x0000000558057221 */ /* 0x002fe20000010000 */
[----:B------:R-:W-:-:S02]  /*6ad0*/  F2FP.F16.F32.PACK_AB R157, R14, R97 ;  /* 0x000000610e9d723e */ /* 0x000fc400000000ff */
[----:B------:R-:W-:-:S04]  /*6ae0*/  F2FP.F16.F32.PACK_AB R159, R88, R159 ;  /* 0x0000009f589f723e */ /* 0x000fc800000000ff */
[----:B------:R-:W1:Y:S01]  /*6af0*/  MUFU.EX2 R155, R155 ;  /* 0x0000009b009b7308 */ /* 0x000e620000000800 */
[----:B0-----:R-:W-:Y:S01]  /*6b00*/  FADD.FTZ R8, R90, R5 ;  /* 0x000000055a087221 */ /* 0x001fe20000010000 */
[----:B------:R-:W-:-:S04]  /*6b10*/  FADD.FTZ R5, R131, R100 ;  /* 0x0000006483057221 */ /* 0x000fc80000010000 */
[----:B------:R-:W-:Y:S01]  /*6b20*/  FADD.FTZ R100, R150, R5 ;  /* 0x0000000596647221 */ /* 0x000fe20000010000 */
[----:B------:R-:W-:Y:S01]  /*6b30*/  F2FP.F16.F32.PACK_AB R150, R135, R150 ;  /* 0x000000968796723e */ /* 0x000fe200000000ff */
[----:B------:R-:W0:Y:S01]  /*6b40*/  MUFU.EX2 R92, R92 ;  /* 0x0000005c005c7308 */ /* 0x000e220000000800 */
[C---:B--2---:R-:W-:Y:S01]  /*6b50*/  FADD.FTZ R8, R153.reuse, R8 ;  /* 0x0000000899087221 */ /* 0x044fe20000010000 */
[----:B------:R-:W-:-:S06]  /*6b60*/  F2FP.F16.F32.PACK_AB R153, R153, R90 ;  /* 0x0000005a9999723e */ /* 0x000fcc00000000ff */
[----:B------:R-:W2:Y:S01]  /*6b70*/  MUFU.EX2 R149, R149 ;  /* 0x0000009500957308 */ /* 0x000ea20000000800 */
[----:B-1----:R-:W-:-:S07]  /*6b80*/  FADD.FTZ R5, R155, R8 ;  /* 0x000000089b057221 */ /* 0x002fce0000010000 */
[----:B------:R-:W1:Y:S01]  /*6b90*/  MUFU.EX2 R94, R94 ;  /* 0x0000005e005e7308 */ /* 0x000e620000000800 */
[C---:B0-----:R-:W-:Y:S01]  /*6ba0*/  FADD.FTZ R8, R92.reuse, R5 ;  /* 0x000000055c087221 */ /* 0x041fe20000010000 */
[----:B------:R-:W-:-:S06]  /*6bb0*/  F2FP.F16.F32.PACK_AB R155, R92, R155 ;  /* 0x0000009b5c9b723e */ /* 0x000fcc00000000ff */
[----:B------:R-:W0:Y:S01]  /*6bc0*/  MUFU.EX2 R151, R151 ;  /* 0x0000009700977308 */ /* 0x000e220000000800 */
[----:B--2---:R-:W-:-:S07]  /*6bd0*/  FADD.FTZ R5, R149, R8 ;  /* 0x0000000895057221 */ /* 0x004fce0000010000 */
[----:B------:R-:W2:Y:S01]  /*6be0*/  MUFU.EX2 R96, R96 ;  /* 0x0000006000607308 */ /* 0x000ea20000000800 */
[C---:B-1----:R-:W-:Y:S01]  /*6bf0*/  FADD.FTZ R8, R94.reuse, R5 ;  /* 0x000000055e087221 */ /* 0x042fe20000010000 */
[----:B------:R-:W-:-:S06]  /*6c00*/  F2FP.F16.F32.PACK_AB R149, R94, R149 ;  /* 0x000000955e95723e */ /* 0x000fcc00000000ff */
[----:B------:R1:W3:Y:S01]  /*6c10*/  MUFU.EX2 R102, R91 ;  /* 0x0000005b00667308 */ /* 0x0002e20000000800 */
[----:B0-----:R-:W-:-:S07]  /*6c20*/  FADD.FTZ R5, R151, R8 ;  /* 0x0000000897057221 */ /* 0x001fce0000010000 */
[----:B------:R-:W0:Y:S01]  /*6c30*/  MUFU.EX2 R93, R93 ;  /* 0x0000005d005d7308 */ /* 0x000e220000000800 */
[----:B-1----:R-:W-:Y:S01]  /*6c40*/  @!P6 PRMT R91, RZ, 0x654, R9 ;  /* 0x00000654ff5be816 */ /* 0x002fe20000000009 */
[----:B------:R-:W-:Y:S01]  /*6c50*/  FADD.FTZ R9, R135, R100 ;  /* 0x0000006487097221 */ /* 0x000fe20000010000 */
[C---:B--2---:R-:W-:Y:S01]  /*6c60*/  FADD.FTZ R5, R96.reuse, R5 ;  /* 0x0000000560057221 */ /* 0x044fe20000010000 */
[----:B------:R-:W-:Y:S01]  /*6c70*/  F2FP.F16.F32.PACK_AB R151, R96, R151 ;  /* 0x000000976097723e */ /* 0x000fe200000000ff */
[----:B------:R1:W-:Y:S01]  /*6c80*/  @!P6 SYNCS.ARRIVE.TRANS64.RED.A1T0 RZ, [R91+URZ], RZ ;  /* 0x000000ff5bffe9a7 */ /* 0x0003e2000810043f */
[----:B------:R-:W-:Y:S02]  /*6c90*/  FADD.FTZ R100, R144, R9 ;  /* 0x0000000990647221 */ /* 0x000fe40000010000 */
[----:B------:R-:W2:Y:S01]  /*6ca0*/  MUFU.EX2 R115, R115 ;  /* 0x0000007300737308 */ /* 0x000ea20000000800 */
[----:B---3--:R-:W-:-:S07]  /*6cb0*/  FADD.FTZ R5, R102, R5 ;  /* 0x0000000566057221 */ /* 0x008fce0000010000 */
[----:B------:R-:W3:Y:S01]  /*6cc0*/  MUFU.EX2 R146, R146 ;  /* 0x0000009200927308 */ /* 0x000ee20000000800 */
[C---:B0-----:R-:W-:Y:S01]  /*6cd0*/  FADD.FTZ R9, R93.reuse, R100 ;  /* 0x000000645d097221 */ /* 0x041fe20000010000 */
[----:B------:R-:W-:-:S06]  /*6ce0*/  F2FP.F16.F32.PACK_AB R144, R93, R144 ;  /* 0x000000905d90723e */ /* 0x000fcc00000000ff */
[----:B------:R-:W0:Y:S01]  /*6cf0*/  MUFU.EX2 R104, R175 ;  /* 0x000000af00687308 */ /* 0x000e220000000800 */
[C---:B--2---:R-:W-:Y:S01]  /*6d00*/  FADD.FTZ R5, R115.reuse, R5 ;  /* 0x0000000573057221 */ /* 0x044fe20000010000 */
[----:B------:R-:W-:-:S06]  /*6d10*/  F2FP.F16.F32.PACK_AB R145, R115, R102 ;  /* 0x000000667391723e */ /* 0x000fcc00000000ff */
[----:B------:R-:W2:Y:S01]  /*6d20*/  MUFU.EX2 R109, R109 ;  /* 0x0000006d006d7308 */ /* 0x000ea20000000800 */
[----:B---3--:R-:W-:-:S07]  /*6d30*/  FADD.FTZ R100, R146, R9 ;  /* 0x0000000992647221 */ /* 0x008fce0000010000 */
[----:B------:R-:W3:Y:S01]  /*6d40*/  MUFU.EX2 R119, R119 ;  /* 0x0000007700777308 */ /* 0x000ee20000000800 */
[----:B0-----:R-:W-:-:S07]  /*6d50*/  FADD.FTZ R5, R104, R5 ;  /* 0x0000000568057221 */ /* 0x001fce0000010000 */
[----:B------:R-:W0:Y:S01]  /*6d60*/  MUFU.EX2 R140, R140 ;  /* 0x0000008c008c7308 */ /* 0x000e220000000800 */
[C---:B--2---:R-:W-:Y:S01]  /*6d70*/  FADD.FTZ R9, R109.reuse, R100 ;  /* 0x000000646d097221 */ /* 0x044fe20000010000 */
[----:B------:R-:W-:-:S06]  /*6d80*/  F2FP.F16.F32.PACK_AB R146, R109, R146 ;  /* 0x000000926d92723e */ /* 0x000fcc00000000ff */
        /* <DEDUP_REMOVED lines=15> */
[----:B---3--:R-:W-:-:S07]  /*6e80*/  FADD.FTZ R5, R108, R5 ;  /* 0x000000056c057221 */ /* 0x008fce0000010000 */
[----:B------:R-:W3:Y:S01]  /*6e90*/  MUFU.EX2 R136, R136 ;  /* 0x0000008800887308 */ /* 0x000ee20000000800 */
[C---:B0-----:R-:W-:Y:S01]  /*6ea0*/  FADD.FTZ R9, R105.reuse, R8 ;  /* 0x0000000869097221 */ /* 0x041fe20000010000 */
[----:B------:R-:W-:-:S06]  /*6eb0*/  F2FP.F16.F32.PACK_AB R142, R105, R142 ;  /* 0x0000008e698e723e */ /* 0x000fcc00000000ff */
[----:B------:R-:W0:Y:S01]  /*6ec0*/  MUFU.EX2 R100, R185 ;  /* 0x000000b900647308 */ /* 0x000e220000000800 */
[----:B--2---:R-:W-:-:S07]  /*6ed0*/  FADD.FTZ R5, R183, R5 ;  /* 0x00000005b7057221 */ /* 0x004fce0000010000 */
[----:B------:R-:W2:Y:S01]  /*6ee0*/  MUFU.EX2 R101, R101 ;  /* 0x0000006500657308 */ /* 0x000ea20000000800 */
[----:B---3--:R-:W-:-:S07]  /*6ef0*/  FADD.FTZ R8, R136, R9 ;  /* 0x0000000988087221 */ /* 0x008fce0000010000 */
[----:B------:R3:W4:Y:S01]  /*6f00*/  MUFU.EX2 R137, R141 ;  /* 0x0000008d00897308 */ /* 0x0007220000000800 */
[----:B0-----:R-:W-:-:S07]  /*6f10*/  FADD.FTZ R5, R100, R5 ;  /* 0x0000000564057221 */ /* 0x001fce0000010000 */
[----:B------:R-:W0:Y:S01]  /*6f20*/  MUFU.EX2 R138, R138 ;  /* 0x0000008a008a7308 */ /* 0x000e220000000800 */
[C---:B--2---:R-:W-:Y:S01]  /*6f30*/  FADD.FTZ R9, R101.reuse, R8 ;  /* 0x0000000865097221 */ /* 0x044fe20000010000 */
[----:B------:R-:W-:Y:S02]  /*6f40*/  F2FP.F16.F32.PACK_AB R136, R101, R136 ;  /* 0x000000886588723e */ /* 0x000fe400000000ff */
[----:B---3--:R-:W-:-:S04]  /*6f50*/  F2FP.F16.F32.PACK_AB R141, R123, R106 ;  /* 0x0000006a7b8d723e */ /* 0x008fc800000000ff */
[----:B------:R2:W3:Y:S01]  /*6f60*/  MUFU.EX2 R110, R143 ;  /* 0x0000008f006e7308 */ /* 0x0004e20000000800 */
[C---:B----4-:R-:W-:Y:S01]  /*6f70*/  FADD.FTZ R5, R137.reuse, R5 ;  /* 0x0000000589057221 */ /* 0x050fe20000010000 */
[----:B------:R-:W-:-:S06]  /*6f80*/  F2FP.F16.F32.PACK_AB R137, R137, R100 ;  /* 0x000000648989723e */ /* 0x000fcc00000000ff */
[----:B------:R-:W4:Y:S01]  /*6f90*/  MUFU.EX2 R3, R3 ;  /* 0x0000000300037308 */ /* 0x000f220000000800 */
[----:B0-----:R-:W-:Y:S01]  /*6fa0*/  FADD.FTZ R8, R138, R9 ;  /* 0x000000098a087221 */ /* 0x001fe20000010000 */
[----:B--2---:R-:W-:Y:S01]  /*6fb0*/  F2FP.F16.F32.PACK_AB R143, R183, R108 ;  /* 0x0000006cb78f723e */ /* 0x004fe200000000ff */
[----:B------:R-:W-:-:S05]  /*6fc0*/  IMAD.MOV.U32 R9, RZ, RZ, R89 ;  /* 0x000000ffff097224 */ /* 0x000fca00078e0059 */
[----:B------:R-:W0:Y:S01]  /*6fd0*/  MUFU.EX2 R98, R98 ;  /* 0x0000006200627308 */ /* 0x000e220000000800 */
[----:B---3--:R-:W-:Y:S01]  /*6fe0*/  FADD.FTZ R5, R110, R5 ;  /* 0x000000056e057221 */ /* 0x008fe20000010000 */
[C---:B----4-:R-:W-:Y:S01]  /*6ff0*/  FADD.FTZ R8, R3.reuse, R8 ;  /* 0x0000000803087221 */ /* 0x050fe20000010000 */
[----:B------:R-:W-:Y:S01]  /*7000*/  F2FP.F16.F32.PACK_AB R138, R3, R138 ;  /* 0x0000008a038a723e */ /* 0x000fe200000000ff */
[----:B------:R-:W-:Y:S02]  /*7010*/  IMAD.MOV.U32 R3, RZ, RZ, R127 ;  /* 0x000000ffff037224 */ /* 0x000fe400078e007f */
[C---:B0-----:R-:W-:Y:S01]  /*7020*/  FADD.FTZ R5, R98.reuse, R5 ;  /* 0x0000000562057221 */ /* 0x041fe20000010000 */
[----:B------:R-:W-:Y:S01]  /*7030*/  F2FP.F16.F32.PACK_AB R139, R98, R110 ;  /* 0x0000006e628b723e */ /* 0x000fe200000000ff */
[----:B-1----:R-:W-:Y:S06]  /*7040*/  @P1 BRA `(.L_x_1101) ;  /* 0xffffffd000c41947 */ /* 0x002fec000383ffff */
[----:B------:R-:W-:Y:S01]  /*7050*/  IMAD.MOV.U32 R9, RZ, RZ, R89 ;  /* 0x000000ffff097224 */ /* 0x000fe200078e0059 */
[----:B------:R-:W-:Y:S01]  /*7060*/  UMOV UR36, UR4 ;  /* 0x0000000400247c82 */ /* 0x000fe20008000000 */
[----:B------:R-:W-:Y:S01]  /*7070*/  IMAD.MOV.U32 R3, RZ, RZ, R127 ;  /* 0x000000ffff037224 */ /* 0x000fe200078e007f */
[----:B------:R-:W-:-:S06]  /*7080*/  UMOV UR37, UR7 ;  /* 0x0000000700257c82 */ /* 0x000fcc0008000000 */
.L_x_1084:
[----:B------:R-:W0:Y:S01]  /*7090*/  LDC R11, c[0x0][0x9e4] ;  /* 0x00027900ff0b7b82 */ /* 0x000e220000000800 */
[----:B------:R-:W-:-:S05]  /*70a0*/  IADD3 R14, R16, 0x80, -R17 ;  /* 0x00000080100e7810 */ /* 0x000fca0007ffe811 */
[----:B------:R-:W-:-:S04]  /*70b0*/  IMAD R14, R161, 0x80, R14 ;  /* 0x00000080a10e7824 */ /* 0x000fc800078e020e */
[----:B------:R-:W-:Y:S01]  /*70c0*/  VIADD R13, R14, -UR59 ;  /* 0x8000003b0e0d7c36 */ /* 0x000fe20008000000 */
[----:B0-----:R-:W-:-:S13]  /*70d0*/  ISETP.GE.AND P1, PT, R11, 0x1, PT ;  /* 0x000000010b00780c */ /* 0x001fda0003f26270 */
[----:B------:R-:W-:Y:S05]  /*70e0*/  @!P1 BRA `(.L_x_1102) ;  /* 0x00000000003c9947 */ /* 0x000fea0003800000 */
        /* <DEDUP_REMOVED lines=9> */
.L_x_1103:
[----:B------:R-:W-:-:S13]  /*7180*/  ISETP.NE.AND P1, PT, R11, 0x1, PT ;  /* 0x000000010b00780c */ /* 0x000fda0003f25270 */
[----:B------:R-:W0:Y:S02]  /*7190*/  @P1 LDC.64 R20, c[0x0][0x9e8] ;  /* 0x00027a00ff141b82 */ /* 0x000e240000000a00 */
[----:B0-----:R-:W-:-:S05]  /*71a0*/  @P1 IMAD.HI.U32 R20, R14, R20, RZ ;  /* 0x000000140e141227 */ /* 0x001fca00078e00ff */
[----:B------:R-:W-:-:S07]  /*71b0*/  @P1 SHF.R.U32.HI R14, RZ, R21, R20 ;  /* 0x00000015ff0e1219 */ /* 0x000fce0000011614 */
.L_x_1104:
[----:B------:R-:W-:-:S05]  /*71c0*/  IMAD R14, R14, R11, RZ ;  /* 0x0000000b0e0e7224 */ /* 0x000fca00078e02ff */
[----:B------:R-:W-:-:S07]  /*71d0*/  VIMNMX R13, R13, R14, !PT ;  /* 0x0000000e0d0d7248 */ /* 0x000fce0007fe0100 */
.L_x_1102:
        /* <DEDUP_REMOVED lines=11> */
.L_x_1114:
[----:B------:R-:W-:-:S04]  /*7290*/  UIADD3 UR5, UR4, 0x1, URZ ;  /* 0x0000000104057890 */ /* 0x000fc8000fffe03f */
[----:B------:R-:W-:-:S04]  /*72a0*/  UISETP.NE.AND UP0, UPT, UR5, 0x2, UPT ;  /* 0x000000020500788c */ /* 0x000fc8000bf05270 */
[----:B------:R-:W-:Y:S02]  /*72b0*/  USEL UR37, URZ, 0x1, UP0 ;  /* 0x000000013f257887 */ /* 0x000fe40008000000 */
[----:B------:R-:W-:Y:S02]  /*72c0*/  USEL UR36, UR5, URZ, UP0 ;  /* 0x0000003f05247287 */ /* 0x000fe40008000000 */
[----:B------:R-:W-:Y:S01]  /*72d0*/  ULOP3.LUT UR37, UR7, UR37, URZ, 0x3c, !UPT ;  /* 0x0000002507257292 */ /* 0x000fe2000f8e3c3f */
[----:B------:R-:W-:Y:S11]  /*72e0*/  @!P0 BRA `(.L_x_1106) ;  /* 0x0000000000048947 */ /* 0x000ff60003800000 */
[----:B------:R-:W-:Y:S01]  /*72f0*/  BPT.TRAP 0x1 ;  /* 0x000000040000795c */ /* 0x000fe20000300000 */
.L_x_1106:
[----:B------:R-:W-:Y:S01]  /*7300*/  ULEA UR5, UR36, UR38, 0x3 ;  /* 0x0000002624057291 */ /* 0x000fe2000f8e183f */
[----:B------:R-:W-:-:S05]  /*7310*/  IMAD.U32 R3, RZ, RZ, UR37 ;  /* 0x00000025ff037e24 */ /* 0x000fca000f8e00ff */
[----:B------:R-:W-:-:S04]  /*7320*/  SHF.L.U32 R3, R3, 0x1f, RZ ;  /* 0x0000001f03037819 */ /* 0x000fc800000006ff */
[----:B------:R0:W1:Y:S01]  /*7330*/  SYNCS.PHASECHK.TRANS64.TRYWAIT P1, [UR5+0x2a830], R3 ;  /* 0x02a83003ff0075a7 */ /* 0x0000620008020145 */
[----:B------:R-:W-:Y:S05]  /*7340*/  @!P0 BRA `(.L_x_1107) ;  /* 0x0000000000048947 */ /* 0x000fea0003800000 */
[----:B------:R-:W-:Y:S01]  /*7350*/  BPT.TRAP 0x1 ;  /* 0x000000040000795c */ /* 0x000fe20000300000 */
.L_x_1107:
[----:B-1----:R-:W-:Y:S05]  /*7360*/  @P1 BRA `(.L_x_1108) ;  /* 0x0000000000081947 */ /* 0x002fea0003800000 */
[----:B------:R-:W1:Y:S02]  /*7370*/  SYNCS.PHASECHK.TRANS64.TRYWAIT P1, [UR5+0x2a830], R3 ;  /* 0x02a83003ff0075a7 */ /* 0x000e640008020145 */
[----:B-1----:R-:W-:Y:S05]  /*7380*/  @!P1 BRA `(.L_x_1109) ;  /* 0x000000c800289947 */ /* 0x002fea0003800000 */
.L_x_1108:
        /* <DEDUP_REMOVED lines=131> */
.L_x_1110:
[----:B------:R-:W-:Y:S01]  /*7bc0*/  ULEA UR10, UR4, UR38, 0x3 ;  /* 0x00000026040a7291 */ /* 0x000fe2000f8e183f */
[----:B------:R-:W-:-:S05]  /*7bd0*/  IMAD.U32 R0, RZ, RZ, UR7 ;  /* 0x00000007ff007e24 */ /* 0x000fca000f8e00ff */
[----:B------:R-:W-:-:S04]  /*7be0*/  SHF.L.U32 R0, R0, 0x1f, RZ ;  /* 0x0000001f00007819 */ /* 0x000fc800000006ff */
[----:B------:R2:W3:Y:S01]  /*7bf0*/  SYNCS.PHASECHK.TRANS64.TRYWAIT P1, [UR10+0x2a850], R0 ;  /* 0x02a85000ff0075a7 */ /* 0x0004e2000802014a */
[----:B------:R-:W-:Y:S05]  /*7c00*/  @!P0 BRA `(.L_x_1111) ;  /* 0x0000000000048947 */ /* 0x000fea0003800000 */
[----:B------:R-:W-:Y:S01]  /*7c10*/  BPT.TRAP 0x1 ;  /* 0x000000040000795c */ /* 0x000fe20000300000 */
.L_x_1111:
[----:B---3--:R-:W-:Y:S05]  /*7c20*/  @P1 BRA `(.L_x_1112) ;  /* 0x0000000000081947 */ /* 0x008fea0003800000 */
[----:B------:R-:W3:Y:S02]  /*7c30*/  SYNCS.PHASECHK.TRANS64.TRYWAIT P1, [UR10+0x2a850], R0 ;  /* 0x02a85000ff0075a7 */ /* 0x000ee4000802014a */
[----:B---3--:R-:W-:Y:S05]  /*7c40*/  @!P1 BRA `(.L_x_1113) ;  /* 0x000000c000109947 */ /* 0x008fea0003800000 */
.L_x_1112:
[----:B------:R-:W-:Y:S01]  /*7c50*/  UIADD3 UR6, UR38, 0x400, URZ ;  /* 0x0000040026067890 */ /* 0x000fe2000fffe03f */
[----:B------:R-:W-:Y:S01]  /*7c60*/  WARPGROUP.ARRIVE ;  /* 0x00000000000079c5 */ /* 0x000fe20000000000 */
[----:B------:R-:W-:Y:S01]  /*7c70*/  UMOV UR7, 0x40000040 ;  /* 0x4000004000077882 */ /* 0x000fe20000000000 */
[----:B0-2---:R-:W-:Y:S01]  /*7c80*/  FMNMX.FTZ R0, R88, R15, !PT ;  /* 0x0000000f58007209 */ /* 0x005fe20007810000 */
[----:B------:R-:W-:Y:S01]  /*7c90*/  USHF.R.U32.HI UR6, URZ, 0x4, UR6 ;  /* 0x000000043f067899 */ /* 0x000fe20008011606 */
[----:B-1----:R-:W0:Y:S01]  /*7ca0*/  LDC R10, c[0x0][0x988] ;  /* 0x00026200ff0a7b82 */ /* 0x002e220000000800 */
[----:B------:R-:W-:Y:S01]  /*7cb0*/  FMNMX.FTZ R2, R90, R14, !PT ;  /* 0x0000000e5a027209 */ /* 0x000fe20007810000 */
[----:B------:R-:W1:Y:S01]  /*7cc0*/  S2R R160, SR_TID.X ;  /* 0x0000000000a07919 */ /* 0x000e620000002100 */
[----:B------:R-:W-:Y:S01]  /*7cd0*/  ULOP3.LUT UR6, UR6, 0x3fff, URZ, 0xc0, !UPT ;  /* 0x00003fff06067892 */ /* 0x000fe2000f8ec03f */
[----:B------:R-:W-:-:S03]  /*7ce0*/  FMNMX.FTZ R3, R89, R0, !PT ;  /* 0x0000000059037209 */ /* 0x000fc60007810000 */
[----:B------:R-:W-:Y:S01]  /*7cf0*/  ULOP3.LUT UR6, UR6, 0x3000000, URZ, 0xfc, !UPT ;  /* 0x0300000006067892 */ /* 0x000fe2000f8efc3f */
[----:B------:R-:W-:-:S03]  /*7d00*/  FMNMX.FTZ R0, R92, R3, !PT ;  /* 0x000000035c007209 */ /* 0x000fc60007810000 */
[----:B------:R-:W-:Y:S01]  /*7d10*/  UIMAD UR4, UR4, 0x600, UR6 ;  /* 0x00000600040478a4 */ /* 0x000fe2000f8e0206 */
[----:B------:R-:W-:-:S04]  /*7d20*/  FMNMX.FTZ R3, R93, R0, !PT ;  /* 0x000000005d037209 */ /* 0x000fc80007810000 */
        /* <DEDUP_REMOVED lines=8> */
[----:B------:R-:W-:Y:S02]  /*7db0*/  FMNMX.FTZ R0, R104, R3, !PT ;  /* 0x0000000368007209 */ /* 0x000fe40007810000 */
[----:B-1----:R-:W-:Y:S02]  /*7dc0*/  LOP3.LUT P1, RZ, R160, 0x7f, RZ, 0xc0, !PT ;  /* 0x0000007fa0ff7812 */ /* 0x002fe4000782c0ff */
        /* <DEDUP_REMOVED lines=15> */
[----:B------:R-:W1:Y:S02]  /*7ec0*/  SHFL.BFLY PT, R3, R0, 0x2, 0x1f ;  /* 0x0c401f0000037f89 */ /* 0x000e6400000e0000 */
[----:B-1----:R-:W-:-:S05]  /*7ed0*/  FMNMX.FTZ R20, R0, R3, !PT ;  /* 0x0000000300147209 */ /* 0x002fca0007810000 */
[----:B------:R-:W1:Y:S02]  /*7ee0*/  SHFL.BFLY PT, R3, R20, 0x1, 0x1f ;  /* 0x0c201f0014037f89 */ /* 0x000e6400000e0000 */
[----:B-1----:R-:W-:-:S05]  /*7ef0*/  FMNMX.FTZ R3, R20, R3, !PT ;  /* 0x0000000314037209 */ /* 0x002fca0007810000 */
[----:B------:R-:W-:-:S04]  /*7f00*/  FADD.FTZ R9, -R3, R15 ;  /* 0x0000000f03097221 */ /* 0x000fc80000010100 */
[----:B0-----:R-:W-:Y:S01]  /*7f10*/  FMUL.FTZ R21, R9, R10 ;  /* 0x0000000a09157220 */ /* 0x001fe20000410000 */
[----:B------:R-:W-:Y:S02]  /*7f20*/  WARPGROUP.DEPBAR.LE gsb0, 0x0 ;  /* 0x00008000000079c5 */ /* 0x000fe40000010000 */
[----:B------:R-:W-:Y:S01]  /*7f30*/  WARPGROUP.ARRIVE ;  /* 0x00000000000079c5 */ /* 0x000fe20000000000 */
[----:B------:R-:W-:Y:S01]  /*7f40*/  FMNMX.FTZ R9, R91, R2, !PT ;  /* 0x000000025b097209 */ /* 0x000fe20007810000 */
[----:B------:R0:W-:Y:S03]  /*7f50*/  MUFU.EX2 R0, R21 ;  /* 0x0000001500007308 */ /* 0x0001e60000000800 */
[----:B------:R-:W-:Y:S01]  /*7f60*/  FMNMX.FTZ R2, R94, R9, !PT ;  /* 0x000000095e027209 */ /* 0x000fe20007810000 */
[----:B------:R-:W-:Y:S01]  /*7f70*/  HGMMA.64x128x16.F32 R24, R152, gdesc[UR4].tnspB, R24, gsb0 ;  /* 0x41e0000498187df0 */ /* 0x000fe20008000818 */
[----:B------:R-:W-:Y:S01]  /*7f80*/  UIADD3 UR6, UR4, 0x100, URZ ;  /* 0x0000010004067890 */ /* 0x000fe2000fffe03f */
[----:B------:R-:W-:Y:S01]  /*7f90*/  UMOV UR7, 0x40000040 ;  /* 0x4000004000077882 */ /* 0x000fe20000000000 */
        /* <DEDUP_REMOVED lines=23> */
[----:B------:R-:W1:Y:S01]  /*8110*/  SHFL.BFLY PT, R2, R9, 0x1, 0x1f ;  /* 0x0c201f0009027f89 */ /* 0x000e6200000e0000 */
[----:B------:R-:W-:Y:S02]  /*8120*/  WARPGROUP.DEPBAR.LE gsb0, 0x0 ;  /* 0x00008000000079c5 */ /* 0x000fe40000010000 */
[----:B------:R-:W-:Y:S01]  /*8130*/  WARPGROUP.ARRIVE ;  /* 0x00000000000079c5 */ /* 0x000fe20000000000 */
[----:B-1----:R-:W-:-:S05]  /*8140*/  FMNMX.FTZ R9, R9, R2, !PT ;  /* 0x0000000209097209 */ /* 0x002fca0007810000 */
[----:B------:R-:W-:Y:S01]  /*8150*/  HGMMA.64x128x16.F32 R24, R148, gdesc[UR4].tnspB, R24, gsb0 ;  /* 0x41e0000494187df0 */ /* 0x000fe20008000818 */
[----:B------:R-:W-:Y:S01]  /*8160*/  UIADD3 UR6, UR4, 0x180, URZ ;  /* 0x0000018004067890 */ /* 0x000fe2000fffe03f */
[----:B------:R-:W-:Y:S01]  /*8170*/  UMOV UR7, 0x40000040 ;  /* 0x4000004000077882 */ /* 0x000fe20000000000 */
[----:B------:R-:W-:Y:S02]  /*8180*/  WARPGROUP.DEPBAR.LE gsb0, 0x0 ;  /* 0x00008000000079c5 */ /* 0x000fe40000010000 */
[----:B------:R-:W-:Y:S01]  /*8190*/  WARPGROUP.ARRIVE ;  /* 0x00000000000079c5 */ /* 0x000fe20000000000 */
[----:B------:R-:W-:-:S04]  /*81a0*/  FMUL.FTZ R149, R3, R10 ;  /* 0x0000000a03957220 */ /* 0x000fc80000410000 */
[-CC-:B------:R-:W-:Y:S02]  /*81b0*/  FFMA.FTZ R156, R89, R10.reuse, -R149.reuse ;  /* 0x0000000a599c7223 */ /* 0x180fe40000010895 */
[----:B------:R-:W-:Y:S01]  /*81c0*/  HGMMA.64x128x16.F32 R24, R144, gdesc[UR4].tnspB, R24, gsb0 ;  /* 0x41e0000490187df0 */ /* 0x000fe20008000818 */
[----:B------:R-:W-:Y:S01]  /*81d0*/  UIADD3 UR6, UR4, 0x200, URZ ;  /* 0x0000020004067890 */ /* 0x000fe2000fffe03f */
[-CC-:B0-----:R-:W-:Y:S01]  /*81e0*/  FFMA.FTZ R21, R93, R10.reuse, -R149.reuse ;  /* 0x0000000a5d157223 */ /* 0x181fe20000010895 */
[----:B------:R-:W-:Y:S01]  /*81f0*/  UMOV UR7, 0x40000040 ;  /* 0x4000004000077882 */ /* 0x000fe20000000000 */
[----:B------:R-:W-:Y:S01]  /*8200*/  UIADD3 UR4, UR4, 0x280, URZ ;  /* 0x0000028004047890 */ /* 0x000fe2000fffe03f */
        /* <DEDUP_REMOVED lines=10> */
[C---:B------:R-:W-:Y:S01]  /*82b0*/  FADD.FTZ R129, -R9.reuse, R14 ;  /* 0x0000000e09817221 */ /* 0x040fe20000010100 */
[-C--:B------:R-:W-:Y:S01]  /*82c0*/  FMUL.FTZ R133, R9, R10.reuse ;  /* 0x0000000a09857220 */ /* 0x080fe20000410000 */
[-CC-:B------:R-:W-:Y:S01]  /*82d0*/  FFMA.FTZ R15, R88, R10.reuse, -R149.reuse ;  /* 0x0000000a580f7223 */ /* 0x180fe20000010895 */
[-C--:B------:R-:W-:Y:S01]  /*82e0*/  FFMA.FTZ R158, R92, R10.reuse, -R149 ;  /* 0x0000000a5c9e7223 */ /* 0x080fe20000010895 */
[-C--:B------:R-:W-:Y:S01]  /*82f0*/  FMUL.FTZ R129, R129, R10.reuse ;  /* 0x0000000a81817220 */ /* 0x080fe20000410000 */
[-CC-:B------:R-:W-:Y:S01]  /*8300*/  FFMA.FTZ R90, R90, R10.reuse, -R133.reuse ;  /* 0x0000000a5a5a7223 */ /* 0x180fe20000010885 */
[-CC-:B------:R-:W-:Y:S01]  /*8310*/  FFMA.FTZ R91, R91, R10.reuse, -R133.reuse ;  /* 0x0000000a5b5b7223 */ /* 0x180fe20000010885 */
[-C--:B------:R-:W-:Y:S01]  /*8320*/  FFMA.FTZ R94, R94, R10.reuse, -R133 ;  /* 0x0000000a5e5e7223 */ /* 0x080fe20000010885 */
[----:B------:R-:W-:Y:S01]  /*8330*/  MUFU.EX2 R15, R15 ;  /* 0x0000000f000f7308 */ /* 0x000fe20000000800 */
[-C--:B------:R-:W-:Y:S01]  /*8340*/  FFMA.FTZ R154, R100, R10.reuse, -R149 ;  /* 0x0000000a649a7223 */ /* 0x080fe20000010895 */
[-C--:B------:R-:W-:Y:S01]  /*8350*/  FFMA.FTZ R95, R95, R10.reuse, -R133 ;  /* 0x0000000a5f5f7223 */ /* 0x080fe20000010885 */
[-C--:B------:R-:W-:Y:S01]  /*8360*/  FFMA.FTZ R152, R96, R10.reuse, -R149 ;  /* 0x0000000a60987223 */ /* 0x080fe20000010895 */
[-CC-:B------:R-:W-:Y:S01]  /*8370*/  FFMA.FTZ R98, R98, R10.reuse, -R133.reuse ;  /* 0x0000000a62627223 */ /* 0x180fe20000010885 */
[-CC-:B------:R-:W-:Y:S01]  /*8380*/  FFMA.FTZ R99, R99, R10.reuse, -R133.reuse ;  /* 0x0000000a63637223 */ /* 0x180fe20000010885 */
[-CC-:B------:R-:W-:Y:S01]  /*8390*/  FFMA.FTZ R102, R102, R10.reuse, -R133.reuse ;  /* 0x0000000a66667223 */ /* 0x180fe20000010885 */
[-C--:B------:R-:W-:Y:S01]  /*83a0*/  FFMA.FTZ R103, R103, R10.reuse, -R133 ;  /* 0x0000000a67677223 */ /* 0x080fe20000010885 */
[----:B------:R-:W-:Y:S01]  /*83b0*/  MUFU.EX2 R2, R129 ;  /* 0x0000008100027308 */ /* 0x000fe20000000800 */
[-C--:B------:R-:W-:Y:S01]  /*83c0*/  FFMA.FTZ R148, R104, R10.reuse, -R149 ;  /* 0x0000000a68947223 */ /* 0x080fe20000010895 */
[-CC-:B------:R-:W-:Y:S01]  /*83d0*/  FFMA.FTZ R106, R106, R10.reuse, -R133.reuse ;  /* 0x0000000a6a6a7223 */ /* 0x180fe20000010885 */
[-C--:B------:R-:W-:Y:S01]  /*83e0*/  FFMA.FTZ R107, R107, R10.reuse, -R133 ;  /* 0x0000000a6b6b7223 */ /* 0x080fe20000010885 */
[-C--:B------:R-:W-:Y:S01]  /*83f0*/  FFMA.FTZ R150, R108, R10.reuse, -R149 ;  /* 0x0000000a6c967223 */ /* 0x080fe20000010895 */
[-CC-:B------:R-:W-:Y:S01]  /*8400*/  FFMA.FTZ R110, R110, R10.reuse, -R133.reuse ;  /* 0x0000000a6e6e7223 */ /* 0x180fe20000010885 */
[-CC-:B------:R-:W-:Y:S01]  /*8410*/  FFMA.FTZ R111, R111, R10.reuse, -R133.reuse ;  /* 0x0000000a6f6f7223 */ /* 0x180fe20000010885 */
[-CC-:B------:R-:W-:Y:S01]  /*8420*/  FFMA.FTZ R114, R114, R10.reuse, -R133.reuse ;  /* 0x0000000a72727223 */ /* 0x180fe20000010885 */
[----:B------:R-:W0:Y:S01]  /*8430*/  MUFU.EX2 R157, R90 ;  /* 0x0000005a009d7308 */ /* 0x000e220000000800 */
[-CC-:B------:R-:W-:Y:S01]  /*8440*/  FFMA.FTZ R115, R115, R10.reuse, -R133.reuse ;  /* 0x0000000a73737223 */ /* 0x180fe20000010885 */
[-CC-:B------:R-:W-:Y:S01]  /*8450*/  FFMA.FTZ R118, R118, R10.reuse, -R133.reuse ;  /* 0x0000000a76767223 */ /* 0x180fe20000010885 */
[-C--:B------:R-:W-:Y:S01]  /*8460*/  FFMA.FTZ R119, R119, R10.reuse, -R133 ;  /* 0x0000000a77777223 */ /* 0x080fe20000010885 */
[-C--:B------:R-:W-:Y:S01]  /*8470*/  FFMA.FTZ R20, R120, R10.reuse, -R149 ;  /* 0x0000000a78147223 */ /* 0x080fe20000010895 */
[-CC-:B------:R-:W-:Y:S01]  /*8480*/  FFMA.FTZ R122, R122, R10.reuse, -R133.reuse ;  /* 0x0000000a7a7a7223 */ /* 0x180fe20000010885 */
[-C--:B------:R-:W-:Y:S01]  /*8490*/  FFMA.FTZ R123, R123, R10.reuse, -R133 ;  /* 0x0000000a7b7b7223 */ /* 0x080fe20000010885 */
[-C--:B------:R-:W-:Y:S01]  /*84a0*/  FFMA.FTZ R88, R124, R10.reuse, -R149 ;  /* 0x0000000a7c587223 */ /* 0x080fe20000010895 */
[----:B------:R-:W1:Y:S01]  /*84b0*/  MUFU.EX2 R156, R156 ;  /* 0x0000009c009c7308 */ /* 0x000e620000000800 */
[----:B------:R-:W-:Y:S01]  /*84c0*/  FFMA.FTZ R126, R126, R10, -R133 ;  /* 0x0000000a7e7e7223 */ /* 0x000fe20000010885 */
[----:B------:R-:W-:-:S02]  /*84d0*/  IMAD.U32 R14, RZ, RZ, UR5 ;  /* 0x00000005ff0e7e24 */ /* 0x000fc4000f8e00ff */
[-C--:B------:R-:W-:Y:S01]  /*84e0*/  FFMA.FTZ R127, R127, R10.reuse, -R133 ;  /* 0x0000000a7f7f7223 */ /* 0x080fe20000010885 */
[-C--:B------:R-:W-:Y:S01]  /*84f0*/  FFMA.FTZ R92, R128, R10.reuse, -R149 ;  /* 0x0000000a805c7223 */ /* 0x080fe20000010895 */
[-CC-:B------:R-:W-:Y:S01]  /*8500*/  FFMA.FTZ R130, R130, R10.reuse, -R133.reuse ;  /* 0x0000000a82827223 */ /* 0x180fe20000010885 */
[----:B------:R-:W-:Y:S02]  /*8510*/  @!P1 VIADD R14, R14, 0x2a840 ;  /* 0x0002a8400e0e9836 */ /* 0x000fe40000000000 */
[-C--:B------:R-:W-:Y:S01]  /*8520*/  FFMA.FTZ R131, R131, R10.reuse, -R133 ;  /* 0x0000000a83837223 */ /* 0x080fe20000010885 */
[----:B------:R2:W3:Y:S01]  /*8530*/  MUFU.EX2 R100, R91 ;  /* 0x0000005b00647308 */ /* 0x0004e20000000800 */
[----:B0-----:R-:W-:Y:S01]  /*8540*/  FFMA.FTZ R5, R2, R5, R157 ;  /* 0x0000000502057223 */ /* 0x001fe2000001009d */
[----:B------:R-:W-:Y:S01]  /*8550*/  IMAD.U32 R90, RZ, RZ, UR10 ;  /* 0x0000000aff5a7e24 */ /* 0x000fe2000f8e00ff */
[----:B------:R-:W-:Y:S01]  /*8560*/  @!P1 PRMT R14, RZ, 0x654, R14 ;  /* 0x00000654ff0e9816 */ /* 0x000fe2000000000e */
[-C--:B------:R-:W-:Y:S01]  /*8570*/  FFMA.FTZ R96, R132, R10.reuse, -R149 ;  /* 0x0000000a84607223 */ /* 0x080fe20000010895 */
[-CC-:B------:R-:W-:Y:S01]  /*8580*/  FFMA.FTZ R134, R134, R10.reuse, -R133.reuse ;  /* 0x0000000a86867223 */ /* 0x180fe20000010885 */
[----:B------:R-:W-:-:S02]  /*8590*/  FFMA.FTZ R133, R135, R10, -R133 ;  /* 0x0000000a87857223 */ /* 0x000fc40000010885 */
[----:B------:R-:W0:Y:S01]  /*85a0*/  MUFU.EX2 R158, R158 ;  /* 0x0000009e009e7308 */ /* 0x000e220000000800 */
[----:B--2---:R-:W-:-:S04]  /*85b0*/  FFMA.FTZ R91, R0, R8, R15 ;  /* 0x00000008005b7223 */ /* 0x004fc8000001000f */
[C---:B-1----:R-:W-:Y:S01]  /*85c0*/  FADD.FTZ R91, R156.reuse, R91 ;  /* 0x0000005b9c5b7221 */ /* 0x042fe20000010000 */
[----:B------:R-:W-:Y:S02]  /*85d0*/  F2FP.F16.F32.PACK_AB R156, R156, R15 ;  /* 0x0000000f9c9c723e */ /* 0x000fe400000000ff */
[----:B------:R-:W1:Y:S01]  /*85e0*/  MUFU.EX2 R94, R94 ;  /* 0x0000005e005e7308 */ /* 0x000e620000000800 */
[C---:B---3--:R-:W-:Y:S01]  /*85f0*/  FADD.FTZ R5, R100.reuse, R5 ;  /* 0x0000000564057221 */ /* 0x048fe20000010000 */
        /* <DEDUP_REMOVED lines=20> */
[----:B------:R-:W-:Y:S01]  /*8740*/  F2FP.F16.F32.PACK_AB R153, R99, R98 ;  /* 0x000000626399723e */ /* 0x000fe200000000ff */
[----:B------:R-:W-:Y:S02]  /*8750*/  WARPGROUP.DEPBAR.LE gsb0, 0x0 ;  /* 0x00008000000079c5 */ /* 0x000fe40000010000 */
[----:B------:R-:W-:-:S03]  /*8760*/  WARPGROUP.ARRIVE ;  /* 0x00000000000079c5 */ /* 0x000fc60000000000 */
[----:B------:R-:W1:Y:S01]  /*8770*/  MUFU.EX2 R93, R93 ;  /* 0x0000005d005d7308 */ /* 0x000e620000000800 */
[----:B--2---:R-:W-:Y:S01]  /*8780*/  FADD.FTZ R8, R154, R91 ;  /* 0x0000005b9a087221 */ /* 0x004fe20000010000 */
[-CC-:B------:R-:W-:Y:S01]  /*8790*/  FFMA.FTZ R144, R112, R10.reuse, -R149.reuse ;  /* 0x0000000a70907223 */ /* 0x180fe20000010895 */
[----:B------:R-:W-:Y:S01]  /*87a0*/  FFMA.FTZ R146, R116, R10, -R149 ;  /* 0x0000000a74927223 */ /* 0x000fe20000010895 */
[----:B------:R-:W-:Y:S01]  /*87b0*/  HGMMA.64x128x16.F32 R24, R140, gdesc[UR4].tnspB, R24, gsb0 ;  /* 0x41e000048c187df0 */ /* 0x000fe20008000818 */
[----:B------:R-:W-:Y:S01]  /*87c0*/  UMOV UR6, UR4 ;  /* 0x0000000400067c82 */ /* 0x000fe20008000000 */
[----:B------:R-:W-:Y:S02]  /*87d0*/  UMOV UR7, 0x40000040 ;  /* 0x4000004000077882 */ /* 0x000fe40000000000 */
[----:B------:R-:W2:Y:S01]  /*87e0*/  MUFU.EX2 R103, R103 ;  /* 0x0000006700677308 */ /* 0x000ea20000000800 */
[----:B0-----:R-:W-:Y:S01]  /*87f0*/  FADD.FTZ R5, R102, R5 ;  /* 0x0000000566057221 */ /* 0x001fe20000010000 */
[----:B------:R-:W-:-:S06]  /*8800*/  UMOV UR4, UR36 ;  /* 0x0000002400047c82 */ /* 0x000fcc0008000000 */
        /* <DEDUP_REMOVED lines=42> */
[----:B------:R-:W-:Y:S01]  /*8ab0*/  F2FP.F16.F32.PACK_AB R146, R109, R146 ;  /* 0x000000926d92723e */ /* 0x000fe200000000ff */
[----:B------:R-:W-:Y:S02]  /*8ac0*/  WARPGROUP.DEPBAR.LE gsb0, 0x0 ;  /* 0x00008000000079c5 */ /* 0x000fe40000010000 */
[----:B------:R-:W-:-:S03]  /*8ad0*/  WARPGROUP.ARRIVE ;  /* 0x00000000000079c5 */ /* 0x000fc60000000000 */
[----:B------:R-:W2:Y:S01]  /*8ae0*/  MUFU.EX2 R122, R122 ;  /* 0x0000007a007a7308 */ /* 0x000ea20000000800 */
[C---:B0-----:R-:W-:Y:S01]  /*8af0*/  FADD.FTZ R5, R119.reuse, R5 ;  /* 0x0000000577057221 */ /* 0x041fe20000010000 */
[----:B------:R-:W-:Y:S01]  /*8b00*/  F2FP.F16.F32.PACK_AB R147, R119, R118 ;  /* 0x000000767793723e */ /* 0x000fe200000000ff */
[----:B------:R-:W-:Y:S01]  /*8b10*/  HGMMA.64x128x16.F32 R24, R136, gdesc[UR4].tnspB, R24, gsb0 ;  /* 0x41e0000488187df0 */ /* 0x000fe20008000818 */
[----:B------:R-:W-:-:S04]  /*8b20*/  UMOV UR7, UR37 ;  /* 0x0000002500077c82 */ /* 0x000fc80008000000 */
        /* <DEDUP_REMOVED lines=25> */
[----:B--2---:R-:W-:-:S07]  /*8cc0*/  FADD.FTZ R15, R121, R8 ;  /* 0x00000008790f7221 */ /* 0x004fce0000010000 */
[----:B------:R-:W2:Y:S01]  /*8cd0*/  MUFU.EX2 R134, R134 ;  /* 0x0000008600867308 */ /* 0x000ea20000000800 */
[----:B0-----:R-:W-:-:S07]  /*8ce0*/  FADD.FTZ R5, R131, R5 ;  /* 0x0000000583057221 */ /* 0x001fce0000010000 */
[----:B------:R-:W0:Y:S01]  /*8cf0*/  MUFU.EX2 R125, R125 ;  /* 0x0000007d007d7308 */ /* 0x000e220000000800 */
[----:B-1----:R-:W-:Y:S01]  /*8d00*/  FADD.FTZ R8, R96, R15 ;  /* 0x0000000f60087221 */ /* 0x002fe20000010000 */
[----:B------:R-:W-:-:S06]  /*8d10*/  IMAD.MOV.U32 R15, RZ, RZ, R3 ;  /* 0x000000ffff0f7224 */ /* 0x000fcc00078e0003 */
[----:B------:R-:W1:Y:S01]  /*8d20*/  MUFU.EX2 R133, R133 ;  /* 0x0000008500857308 */ /* 0x000e620000000800 */
[----:B--2---:R-:W-:Y:S01]  /*8d30*/  FADD.FTZ R5, R134, R5 ;  /* 0x0000000586057221 */ /* 0x004fe20000010000 */
[----:B0-----:R-:W-:-:S03]  /*8d40*/  FADD.FTZ R8, R125, R8 ;  /* 0x000000087d087221 */ /* 0x001fc60000010000 */
[----:B-1----:R-:W-:Y:S01]  /*8d50*/  FADD.FTZ R5, R133, R5 ;  /* 0x0000000585057221 */ /* 0x002fe20000010000 */
[----:B------:R-:W-:Y:S02]  /*8d60*/  WARPGROUP.DEPBAR.LE gsb0, 0x0 ;  /* 0x00008000000079c5 */ /* 0x000fe40000010000 */
[----:B------:R0:W-:Y:S01]  /*8d70*/  @!P1 SYNCS.ARRIVE.TRANS64.RED.A1T0 RZ, [R14+URZ], RZ ;  /* 0x000000ff0eff99a7 */ /* 0x0001e2000810043f */
[----:B------:R-:W-:Y:S02]  /*8d80*/  F2FP.F16.F32.PACK_AB R136, R121, R92 ;  /* 0x0000005c7988723e */ /* 0x000fe400000000ff */
[----:B------:R-:W-:Y:S02]  /*8d90*/  F2FP.F16.F32.PACK_AB R137, R131, R130 ;  /* 0x000000828389723e */ /* 0x000fe400000000ff */
[----:B------:R-:W-:Y:S02]  /*8da0*/  F2FP.F16.F32.PACK_AB R138, R125, R96 ;  /* 0x000000607d8a723e */ /* 0x000fe400000000ff */
[----:B------:R-:W-:Y:S01]  /*8db0*/  F2FP.F16.F32.PACK_AB R139, R133, R134 ;  /* 0x00000086858b723e */ /* 0x000fe200000000ff */
[----:B0-----:R-:W-:-:S05]  /*8dc0*/  @!P1 VIADD R14, R90, 0x2a860 ;  /* 0x0002a8605a0e9836 */ /* 0x001fca0000000000 */
[----:B------:R-:W-:-:S04]  /*8dd0*/  @!P1 PRMT R14, RZ, 0x654, R14 ;  /* 0x00000654ff0e9816 */ /* 0x000fc8000000000e */
[----:B------:R0:W-:Y:S01]  /*8de0*/  @!P1 SYNCS.ARRIVE.TRANS64.RED.A1T0 RZ, [R14+URZ], RZ ;  /* 0x000000ff0eff99a7 */ /* 0x0001e2000810043f */
[C---:B------:R-:W-:Y:S01]  /*8df0*/  ISETP.GT.AND P1, PT, R12.reuse, R13, PT ;  /* 0x0000000d0c00720c */ /* 0x040fe20003f24270 */
[----:B------:R-:W-:Y:S02]  /*8e00*/  VIADD R12, R12, 0xffffffff ;  /* 0xffffffff0c0c7836 */ /* 0x000fe40000000000 */
[----:B0-----:R-:W-:-:S10]  /*8e10*/  IMAD.MOV.U32 R14, RZ, RZ, R9 ;  /* 0x000000ffff0e7224 */ /* 0x001fd400078e0009 */
[----:B------:R-:W-:Y:S05]  /*8e20*/  @P1 BRA `(.L_x_1114) ;  /* 0xffffffe400181947 */ /* 0x000fea000383ffff */
.L_x_1105:
[----:B------:R-:W-:-:S13]  /*8e30*/  ISETP.GE.AND P1, PT, R12, R23, PT ;  /* 0x000000170c00720c */ /* 0x000fda0003f26270 */
[----:B------:R-:W-:Y:S05]  /*8e40*/  @!P1 BRA `(.L_x_1115) ;  /* 0x0000002c00549947 */ /* 0x000fea0003800000 */
[----:B------:R-:W-:Y:S01]  /*8e50*/  IMAD.IADD R15, R16, 0x1, -R17 ;  /* 0x00000001100f7824 */ /* 0x000fe200078e0a11 */
[----:B------:R-:W-:Y:S01]  /*8e60*/  UMOV UR7, UR37 ;  /* 0x0000002500077c82 */ /* 0x000fe20008000000 */
[----:B------:R-:W-:Y:S01]  /*8e70*/  IMAD.MOV.U32 R13, RZ, RZ, R9 ;  /* 0x000000ffff0d7224 */ /* 0x000fe200078e0009 */
[----:B------:R-:W-:Y:S01]  /*8e80*/  UMOV UR4, UR36 ;  /* 0x0000002400047c82 */ /* 0x000fe20008000000 */
[----:B------:R-:W-:Y:S01]  /*8e90*/  IMAD.MOV.U32 R14, RZ, RZ, R3 ;  /* 0x000000ffff0e7224 */ /* 0x000fe200078e0003 */
[----:B------:R-:W-:Y:S01]  /*8ea0*/  IADD3 R161, R15, 0x8, R4 ;  /* 0x000000080fa17810 */ /* 0x000fe20007ffe004 */
[----:B------:R-:W-:Y:S01]  /*8eb0*/  IMAD.IADD R15, R4, 0x1, R15 ;  /* 0x00000001040f7824 */ /* 0x000fe200078e020f */
[----:B------:R-:W-:Y:S01]  /*8ec0*/  ULDC UR58, c[0x0][0x9e4] ;  /* 0x00027900003a7ab9 */ /* 0x000fe20000000800 */
[----:B------:R-:W-:Y:S01]  /*8ed0*/  ULDC UR59, c[0x0][0x9dc] ;  /* 0x00027700003b7ab9 */ /* 0x000fe20000000800 */
[----:B------:R-:W-:-:S07]  /*8ee0*/  LOP3.LUT R21, RZ, R161, RZ, 0x33, !PT ;  /* 0x000000a1ff157212 */ /* 0x000fce00078e33ff */
.L_x_1132:
[----:B------:R-:W-:-:S04]  /*8ef0*/  UIADD3 UR5, UR4, 0x1, URZ ;  /* 0x0000000104057890 */ /* 0x000fc8000fffe03f */
[----:B------:R-:W-:-:S04]  /*8f00*/  UISETP.NE.AND UP0, UPT, UR5, 0x2, UPT ;  /* 0x000000020500788c */ /* 0x000fc8000bf05270 */
[----:B------:R-:W-:Y:S02]  /*8f10*/  USEL UR37, URZ, 0x1, UP0 ;  /* 0x000000013f257887 */ /* 0x000fe40008000000 */
[----:B------:R-:W-:Y:S02]  /*8f20*/  USEL UR36, UR5, URZ, UP0 ;  /* 0x0000003f05247287 */ /* 0x000fe40008000000 */
[----:B------:R-:W-:Y:S01]  /*8f30*/  ULOP3.LUT UR37, UR7, UR37, URZ, 0x3c, !UPT ;  /* 0x0000002507257292 */ /* 0x000fe2000f8e3c3f */
[----:B------:R-:W-:Y:S11]  /*8f40*/  @!P0 BRA `(.L_x_1116) ;  /* 0x0000000000048947 */ /* 0x000ff60003800000 */
[----:B------:R-:W-:Y:S01]  /*8f50*/  BPT.TRAP 0x1 ;  /* 0x000000040000795c */ /* 0x000fe20000300000 */
.L_x_1116:
[----:B------:R-:W-:Y:S01]  /*8f60*/  ULEA UR5, UR36, UR38, 0x3 ;  /* 0x0000002624057291 */ /* 0x000fe2000f8e183f */
[----:B------:R-:W-:-:S05]  /*8f70*/  IMAD.U32 R3, RZ, RZ, UR37 ;  /* 0x00000025ff037e24 */ /* 0x000fca000f8e00ff */
[----:B------:R-:W-:-:S04]  /*8f80*/  SHF.L.U32 R3, R3, 0x1f, RZ ;  /* 0x0000001f03037819 */ /* 0x000fc800000006ff */
[----:B------:R0:W1:Y:S01]  /*8f90*/  SYNCS.PHASECHK.TRANS64.TRYWAIT P1, [UR5+0x2a830], R3 ;  /* 0x02a83003ff0075a7 */ /* 0x0000620008020145 */
[----:B------:R-:W-:Y:S05]  /*8fa0*/  @!P0 BRA `(.L_x_1117) ;  /* 0x0000000000048947 */ /* 0x000fea0003800000 */
[----:B------:R-:W-:Y:S01]  /*8fb0*/  BPT.TRAP 0x1 ;  /* 0x000000040000795c */ /* 0x000fe20000300000 */
.L_x_1117:
[----:B-1----:R-:W-:Y:S05]  /*8fc0*/  @P1 BRA `(.L_x_1118) ;  /* 0x0000000000081947 */ /* 0x002fea0003800000 */
[----:B------:R-:W1:Y:S02]  /*8fd0*/  SYNCS.PHASECHK.TRANS64.TRYWAIT P1, [UR5+0x2a830], R3 ;  /* 0x02a83003ff0075a7 */ /* 0x000e640008020145 */
[----:B-1----:R-:W-:Y:S05]  /*8fe0*/  @!P1 BRA `(.L_x_1119) ;  /* 0x000000ac00409947 */ /* 0x002fea0003800000 */
.L_x_1118:
        /* <DEDUP_REMOVED lines=131> */
.L_x_1120:
[----:B------:R-:W-:Y:S01]  /*9820*/  ULEA UR10, UR4, UR38, 0x3 ;  /* 0x00000026040a7291 */ /* 0x000fe2000f8e183f */
[----:B------:R-:W-:-:S05]  /*9830*/  IMAD.U32 R0, RZ, RZ, UR7 ;  /* 0x00000007ff007e24 */ /* 0x000fca000f8e00ff */
[----:B------:R-:W-:-:S04]  /*9840*/  SHF.L.U32 R0, R0, 0x1f, RZ ;  /* 0x0000001f00007819 */ /* 0x000fc800000006ff */
[----:B------:R2:W3:Y:S01]  /*9850*/  SYNCS.PHASECHK.TRANS64.TRYWAIT P1, [UR10+0x2a850], R0 ;  /* 0x02a85000ff0075a7 */ /* 0x0004e2000802014a */
[----:B------:R-:W-:Y:S05]  /*9860*/  @!P0 BRA `(.L_x_1121) ;  /* 0x0000000000048947 */ /* 0x000fea0003800000 */
[----:B------:R-:W-:Y:S01]  /*9870*/  BPT.TRAP 0x1 ;  /* 0x000000040000795c */ /* 0x000fe20000300000 */
.L_x_1121:
[----:B---3--:R-:W-:Y:S05]  /*9880*/  @P1 BRA `(.L_x_1122) ;  /* 0x0000000000081947 */ /* 0x008fea0003800000 */
[----:B------:R-:W3:Y:S02]  /*9890*/  SYNCS.PHASECHK.TRANS64.TRYWAIT P1, [UR10+0x2a850], R0 ;  /* 0x02a85000ff0075a7 */ /* 0x000ee4000802014a */
[----:B---3--:R-:W-:Y:S05]  /*98a0*/  @!P1 BRA `(.L_x_1123) ;  /* 0x000000a400289947 */ /* 0x008fea0003800000 */
.L_x_1122:
[----:B------:R-:W-:Y:S01]  /*98b0*/  UIADD3 UR6, UR38, 0x400, URZ ;  /* 0x0000040026067890 */ /* 0x000fe2000fffe03f */
[----:B------:R-:W-:Y:S01]  /*98c0*/  WARPGROUP.ARRIVE ;  /* 0x00000000000079c5 */ /* 0x000fe20000000000 */
[----:B------:R-:W-:-:S05]  /*98d0*/  UMOV UR7, 0x40000040 ;  /* 0x4000004000077882 */ /* 0x000fca0000000000 */
[----:B------:R-:W3:Y:S01]  /*98e0*/  S2R R160, SR_TID.X ;  /* 0x0000000000a07919 */ /* 0x000ee20000002100 */
[----:B------:R-:W-:Y:S01]  /*98f0*/  USHF.R.U32.HI UR6, URZ, 0x4, UR6 ;  /* 0x000000043f067899 */ /* 0x000fe20008011606 */
[----:B0-2---:R-:W-:Y:S01]  /*9900*/  IMAD.U32 R0, RZ, RZ, UR5 ;  /* 0x00000005ff007e24 */ /* 0x005fe2000f8e00ff */
[----:B------:R-:W-:Y:S02]  /*9910*/  ULDC UR11, c[0x0][0x9e0] ;  /* 0x00027800000b7ab9 */ /* 0x000fe40000000800 */
[----:B------:R-:W-:-:S04]  /*9920*/  ULOP3.LUT UR6, UR6, 0x3fff, URZ, 0xc0, !UPT ;  /* 0x00003fff06067892 */ /* 0x000fc8000f8ec03f */
[----:B------:R-:W-:-:S04]  /*9930*/  ULOP3.LUT UR6, UR6, 0x3000000, URZ, 0xfc, !UPT ;  /* 0x0300000006067892 */ /* 0x000fc8000f8efc3f */
[----:B------:R-:W-:-:S07]  /*9940*/  UIMAD UR4, UR4, 0x600, UR6 ;  /* 0x00000600040478a4 */ /* 0x000fce000f8e0206 */
[----:B------:R-:W-:Y:S02]  /*9950*/  UMOV UR6, UR4 ;  /* 0x0000000400067c82 */ /* 0x000fe40008000000 */
[----:B------:R-:W-:Y:S01]  /*9960*/  HGMMA.64x128x16.F32 R24, R156, gdesc[UR4].tnspB, R24, gsb0 ;  /* 0x41e000049c187df0 */ /* 0x000fe20008000818 */
[----:B------:R-:W-:Y:S01]  /*9970*/  UIADD3 UR6, UR4, 0x80, URZ ;  /* 0x0000008004067890 */ /* 0x000fe2000fffe03f */
[----:B------:R-:W-:Y:S01]  /*9980*/  UMOV UR7, 0x40000040 ;  /* 0x4000004000077882 */ /* 0x000fe20000000000 */
[----:B---3--:R-:W-:-:S13]  /*9990*/  LOP3.LUT P1, RZ, R160, 0x7f, RZ, 0xc0, !PT ;  /* 0x0000007fa0ff7812 */ /* 0x008fda000782c0ff */
        /* <DEDUP_REMOVED lines=19> */
[----:B------:R-:W-:Y:S01]  /*9ad0*/  WARPGROUP.ARRIVE ;  /* 0x00000000000079c5 */ /* 0x000fe20000000000 */
[----:B------:R-:W-:-:S04]  /*9ae0*/  IMAD R145, R12, -0x60, RZ ;  /* 0xffffffa00c917824 */ /* 0x000fc800078e02ff */
[----:B------:R-:W-:Y:S01]  /*9af0*/  IMAD R20, R18, -0x2, R145 ;  /* 0xfffffffe12147824 */ /* 0x000fe200078e0291 */
[----:B------:R-:W-:Y:S01]  /*9b00*/  HGMMA.64x128x16.F32 R24, R140, gdesc[UR4].tnspB, R24, gsb0 ;  /* 0x41e000048c187df0 */ /* 0x000fe20008000818 */
[----:B------:R-:W-:Y:S01]  /*9b10*/  UMOV UR6, UR4 ;  /* 0x0000000400067c82 */ /* 0x000fe20008000000 */
[----:B------:R-:W-:Y:S01]  /*9b20*/  UMOV UR7, 0x40000040 ;  /* 0x4000004000077882 */ /* 0x000fe20000000000 */
[----:B------:R-:W-:Y:S01]  /*9b30*/  IADD3 R2, R145, 0x1, R16 ;  /* 0x0000000191027810 */ /* 0x000fe20007ffe010 */
[----:B------:R-:W-:-:S04]  /*9b40*/  ULOP3.LUT UR4, URZ, UR59, URZ, 0x33, !UPT ;  /* 0x0000003b3f047292 */ /* 0x000fc8000f8e333f */
[----:B-1----:R-:W-:-:S04]  /*9b50*/  IMAD.IADD R3, R2, 0x1, -R17 ;  /* 0x0000000102037824 */ /* 0x002fc800078e0a11 */
[----:B------:R-:W-:-:S04]  /*9b60*/  IMAD R3, R18, -0x2, R3 ;  /* 0xfffffffe12037824 */ /* 0x000fc800078e0203 */
[C---:B------:R-:W-:Y:S02]  /*9b70*/  VIADD R147, R3.reuse, UR11 ;  /* 0x0000000b03937c36 */ /* 0x040fe40008000000 */
[----:B------:R-:W-:-:S04]  /*9b80*/  VIADD R149, R3, UR4 ;  /* 0x0000000403957c36 */ /* 0x000fc80008000000 */
[----:B------:R-:W-:Y:S01]  /*9b90*/  IMAD.IADD R2, R4, 0x1, R149 ;  /* 0x0000000104027824 */ /* 0x000fe200078e0295 */
[----:B------:R-:W-:Y:S02]  /*9ba0*/  WARPGROUP.DEPBAR.LE gsb0, 0x0 ;  /* 0x00008000000079c5 */ /* 0x000fe40000010000 */
[----:B------:R-:W-:-:S06]  /*9bb0*/  WARPGROUP.ARRIVE ;  /* 0x00000000000079c5 */ /* 0x000fcc0000000000 */
[----:B------:R-:W-:Y:S03]  /*9bc0*/  HGMMA.64x128x16.F32 R24, R136, gdesc[UR4].tnspB, R24, gsb0 ;  /* 0x41e0000488187df0 */ /* 0x000fe60008000818 */
[----:B------:R-:W-:Y:S02]  /*9bd0*/  WARPGROUP.DEPBAR.LE gsb0, 0x0 ;  /* 0x00008000000079c5 */ /* 0x000fe40000010000 */
[----:B------:R0:W-:Y:S01]  /*9be0*/  @!P1 SYNCS.ARRIVE.TRANS64.RED.A1T0 RZ, [R0+URZ], RZ ;  /* 0x000000ff00ff99a7 */ /* 0x0001e2000810043f */
[----:B------:R-:W-:Y:S01]  /*9bf0*/  ISETP.GE.AND P1, PT, R11, 0x1, PT ;  /* 0x000000010b00780c */ /* 0x000fe20003f26270 */
[----:B0-----:R-:W-:-:S12]  /*9c00*/  IMAD.IADD R0, R4, 0x1, R147 ;  /* 0x0000000104007824 */ /* 0x001fd800078e0293 */
[----:B------:R-:W-:Y:S05]  /*9c10*/  @!P1 BRA `(.L_x_1124) ;  /* 0x0000000000589947 */ /* 0x000fea0003800000 */
[----:B------:R-:W-:Y:S01]  /*9c20*/  ISETP.GT.AND P1, PT, R15, -0x1, PT ;  /* 0xffffffff0f00780c */ /* 0x000fe20003f24270 */
[----:B------:R-:W-:-:S12]  /*9c30*/  BSSY B0, `(.L_x_1125) ;  /* 0x0000011000007945 */ /* 0x000fd80003800000 */
[----:B------:R-:W-:Y:S05]  /*9c40*/  @P1 BRA `(.L_x_1126) ;  /* 0x0000000000241947 */ /* 0x000fea0003800000 */
[----:B------:R-:W-:Y:S01]  /*9c50*/  IMAD.U32 R9, RZ, RZ, UR58 ;  /* 0x0000003aff097e24 */ /* 0x000fe2000f8e00ff */
[----:B------:R-:W-:-:S04]  /*9c60*/  IADD3 R3, R4, R16, -R17 ;  /* 0x0000001004037210 */ /* 0x000fc80007ffe811 */
[----:B------:R-:W-:Y:S02]  /*9c70*/  ISETP.NE.AND P1, PT, R9, 0x1, PT ;  /* 0x000000010900780c */ /* 0x000fe40003f25270 */
[----:B------:R-:W-:-:S11]  /*9c80*/  LOP3.LUT R3, RZ, R3, RZ, 0x33, !PT ;  /* 0x00000003ff037212 */ /* 0x000fd600078e33ff */
[----:B------:R-:W0:Y:S02]  /*9c90*/  @P1 LDC.64 R136, c[0x0][0x9e8] ;  /* 0x00027a00ff881b82 */ /* 0x000e240000000a00 */
[----:B0-----:R-:W-:-:S05]  /*9ca0*/  @P1 IMAD.HI.U32 R10, R3, R136, RZ ;  /* 0x00000088030a1227 */ /* 0x001fca00078e00ff */
[----:B------:R-:W-:-:S04]  /*9cb0*/  @P1 SHF.R.U32.HI R3, RZ, R137, R10 ;  /* 0x00000089ff031219 */ /* 0x000fc8000001160a */
[----:B------:R-:W-:Y:S01]  /*9cc0*/  LOP3.LUT R3, RZ, R3, RZ, 0x33, !PT ;  /* 0x00000003ff037212 */ /* 0x000fe200078e33ff */
[----:B------:R-:W-:Y:S06]  /*9cd0*/  BRA `(.L_x_1127) ;  /* 0x0000000000187947 */ /* 0x000fec0003800000 */
.L_x_1126:
[----:B------:R-:W-:Y:S02]  /*9ce0*/  IMAD.U32 R9, RZ, RZ, UR58 ;  /* 0x0000003aff097e24 */ /* 0x000fe4000f8e00ff */
[----:B------:R-:W-:-:S03]  /*9cf0*/  IMAD.MOV.U32 R3, RZ, RZ, R15 ;  /* 0x000000ffff037224 */ /* 0x000fc600078e000f */
[----:B------:R-:W-:-:S13]  /*9d00*/  ISETP.NE.AND P1, PT, R9, 0x1, PT ;  /* 0x000000010900780c */ /* 0x000fda0003f25270 */
[----:B------:R-:W0:Y:S02]  /*9d10*/  @P1 LDC.64 R136, c[0x0][0x9e8] ;  /* 0x00027a00ff881b82 */ /* 0x000e240000000a00 */
[----:B0-----:R-:W-:-:S05]  /*9d20*/  @P1 IMAD.HI.U32 R10, R15, R136, RZ ;  /* 0x000000880f0a1227 */ /* 0x001fca00078e00ff */
[----:B------:R-:W-:-:S07]  /*9d30*/  @P1 SHF.R.U32.HI R3, RZ, R137, R10 ;  /* 0x00000089ff031219 */ /* 0x000fce000001160a */
.L_x_1127:
[----:B------:R-:W-:Y:S05]  /*9d40*/  BSYNC B0 ;  /* 0x0000000000007941 */ /* 0x000fea0003800000 */
.L_x_1125:
[----:B------:R-:W-:-:S05]  /*9d50*/  IMAD R3, R3, R9, R20 ;  /* 0x0000000903037224 */ /* 0x000fca00078e0214 */
[----:B------:R-:W-:Y:S02]  /*9d60*/  VIADDMNMX R0, R3, R9, R0, PT ;  /* 0x0000000903007246 */ /* 0x000fe40003800100 */
[----:B------:R-:W-:-:S07]  /*9d70*/  VIMNMX R2, R2, R3, !PT ;  /* 0x0000000302027248 */ /* 0x000fce0007fe0100 */
.L_x_1124:
        /* <DEDUP_REMOVED lines=117> */
[----:B------:R-:W-:-:S13]  /*a4d0*/  ISETP.GE.AND P6, PT, R11, 0x1, PT ;  /* 0x000000010b00780c */ /* 0x000fda0003fc6270 */
[----:B------:R-:W-:Y:S05]  /*a4e0*/  @!P6 BRA `(.L_x_1128) ;  /* 0x000000000054e947 */ /* 0x000fea0003800000 */
[----:B------:R-:W-:Y:S01]  /*a4f0*/  ISETP.GT.AND P6, PT, R161, -0x1, PT ;  /* 0xffffffffa100780c */ /* 0x000fe20003fc4270 */
[----:B------:R-:W-:-:S12]  /*a500*/  BSSY B0, `(.L_x_1129) ;  /* 0x0000010000007945 */ /* 0x000fd80003800000 */
[----:B------:R-:W-:Y:S05]  /*a510*/  @P6 BRA `(.L_x_1130) ;  /* 0x0000000000206947 */ /* 0x000fea0003800000 */
[----:B------:R-:W-:Y:S02]  /*a520*/  IMAD.U32 R10, RZ, RZ, UR58 ;  /* 0x0000003aff0a7e24 */ /* 0x000fe4000f8e00ff */
[----:B------:R-:W-:-:S03]  /*a530*/  IMAD.MOV.U32 R3, RZ, RZ, R21 ;  /* 0x000000ffff037224 */ /* 0x000fc600078e0015 */
[----:B------:R-:W-:-:S13]  /*a540*/  ISETP.NE.AND P6, PT, R10, 0x1, PT ;  /* 0x000000010a00780c */ /* 0x000fda0003fc5270 */
[----:B------:R-:W0:Y:S02]  /*a550*/  @P6 LDC.64 R144, c[0x0][0x9e8] ;  /* 0x00027a00ff906b82 */ /* 0x000e240000000a00 */
[----:B0-----:R-:W-:-:S05]  /*a560*/  @P6 IMAD.HI.U32 R144, R21, R144, RZ ;  /* 0x0000009015906227 */ /* 0x001fca00078e00ff */
[----:B------:R-:W-:-:S04]  /*a570*/  @P6 SHF.R.U32.HI R3, RZ, R145, R144 ;  /* 0x00000091ff036219 */ /* 0x000fc80000011690 */
[----:B------:R-:W-:Y:S01]  /*a580*/  LOP3.LUT R3, RZ, R3, RZ, 0x33, !PT ;  /* 0x00000003ff037212 */ /* 0x000fe200078e33ff */
[----:B------:R-:W-:Y:S06]  /*a590*/  BRA `(.L_x_1131) ;  /* 0x0000000000187947 */ /* 0x000fec0003800000 */
.L_x_1130:
[----:B------:R-:W-:Y:S02]  /*a5a0*/  IMAD.U32 R10, RZ, RZ, UR58 ;  /* 0x0000003aff0a7e24 */ /* 0x000fe4000f8e00ff */
[----:B------:R-:W-:-:S03]  /*a5b0*/  IMAD.MOV.U32 R3, RZ, RZ, R161 ;  /* 0x000000ffff037224 */ /* 0x000fc600078e00a1 */
[----:B------:R-:W-:-:S13]  /*a5c0*/  ISETP.NE.AND P6, PT, R10, 0x1, PT ;  /* 0x000000010a00780c */ /* 0x000fda0003fc5270 */
[----:B------:R-:W0:Y:S02]  /*a5d0*/  @P6 LDC.64 R144, c[0x0][0x9e8] ;  /* 0x00027a00ff906b82 */ /* 0x000e240000000a00 */
[----:B0-----:R-:W-:-:S05]  /*a5e0*/  @P6 IMAD.HI.U32 R144, R161, R144, RZ ;  /* 0x00000090a1906227 */ /* 0x001fca00078e00ff */
[----:B------:R-:W-:-:S07]  /*a5f0*/  @P6 SHF.R.U32.HI R3, RZ, R145, R144 ;  /* 0x00000091ff036219 */ /* 0x000fce0000011690 */
.L_x_1131:
[----:B------:R-:W-:Y:S05]  /*a600*/  BSYNC B0 ;  /* 0x0000000000007941 */ /* 0x000fea0003800000 */
.L_x_1129:
[----:B------:R-:W-:-:S05]  /*a610*/  IMAD R3, R3, R10, R20 ;  /* 0x0000000a03037224 */ /* 0x000fca00078e0214 */
[----:B------:R-:W-:Y:S02]  /*a620*/  VIADDMNMX R0, R3, R10, R0, PT ;  /* 0x0000000a03007246 */ /* 0x000fe40003800100 */
[----:B------:R-:W-:-:S07]  /*a630*/  VIMNMX R2, R2, R3, !PT ;  /* 0x0000000302027248 */ /* 0x000fce0007fe0100 */
.L_x_1128:
        /* <DEDUP_REMOVED lines=72> */
[----:B------:R-:W-:Y:S01]  /*aac0*/  FSEL R107, R114, -INF , !P1 ;  /* 0xff800000726b7808 */ /* 0x000fe20004800000 */
[----:B------:R-:W0:Y:S01]  /*aad0*/  LDC R10, c[0x0][0x988] ;  /* 0x00026200ff0a7b82 */ /* 0x000e220000000800 */
[----:B------:R-:W-:Y:S01]  /*aae0*/  ISETP.NE.AND P1, PT, R112, RZ, PT ;  /* 0x000000ff7000720c */ /* 0x000fe20003f25270 */
[----:B------:R-:W1:Y:S01]  /*aaf0*/  SHFL.BFLY PT, R3, R20, 0x2, 0x1f ;  /* 0x0c401f0014037f89 */ /* 0x000e6200000e0000 */
        /* <DEDUP_REMOVED lines=14> */
[----:B-1----:R-:W-:Y:S02]  /*abe0*/  FMNMX.FTZ R88, R20, R3, !PT ;  /* 0x0000000314587209 */ /* 0x002fe40007810000 */
[----:B------:R-:W-:Y:S02]  /*abf0*/  ISETP.GT.AND P1, PT, R2, 0x39, !P1 ;  /* 0x000000390200780c */ /* 0x000fe40004f24270 */
[C---:B------:R-:W-:Y:S01]  /*ac00*/  ISETP.LT.OR P4, PT, R0.reuse, 0x52, P4 ;  /* 0x000000520000780c */ /* 0x040fe20002781670 */
[----:B------:R-:W1:Y:S01]  /*ac10*/  SHFL.BFLY PT, R3, R88, 0x1, 0x1f ;  /* 0x0c201f0058037f89 */ /* 0x000e6200000e0000 */
[C---:B------:R-:W-:Y:S02]  /*ac20*/  ISETP.LT.OR P1, PT, R0.reuse, 0x3a, P1 ;  /* 0x0000003a0000780c */ /* 0x040fe40000f21670 */
[----:B------:R-:W-:-:S02]  /*ac30*/  ISETP.LT.OR P5, PT, R0, 0x59, P5 ;  /* 0x000000590000780c */ /* 0x000fc40002fa1670 */
[----:B------:R-:W-:Y:S02]  /*ac40*/  FSEL R119, R119, -INF , !P1 ;  /* 0xff80000077777808 */ /* 0x000fe40004800000 */
[----:B------:R-:W-:-:S04]  /*ac50*/  ISETP.NE.AND P1, PT, R152, RZ, PT ;  /* 0x000000ff9800720c */ /* 0x000fc80003f25270 */
[----:B------:R-:W-:-:S04]  /*ac60*/  ISETP.GT.AND P1, PT, R2, 0x40, !P1 ;  /* 0x000000400200780c */ /* 0x000fc80004f24270 */
[----:B------:R-:W-:-:S04]  /*ac70*/  ISETP.LT.OR P1, PT, R0, 0x41, P1 ;  /* 0x000000410000780c */ /* 0x000fc80000f21670 */
[----:B------:R-:W-:Y:S02]  /*ac80*/  FSEL R163, R122, -INF , !P1 ;  /* 0xff8000007aa37808 */ /* 0x000fe40004800000 */
[----:B------:R-:W-:Y:S02]  /*ac90*/  ISETP.NE.AND P1, PT, R120, RZ, PT ;  /* 0x000000ff7800720c */ /* 0x000fe40003f25270 */
[----:B-1----:R-:W-:Y:S02]  /*aca0*/  FMNMX.FTZ R3, R88, R3, !PT ;  /* 0x0000000358037209 */ /* 0x002fe40007810000 */
[----:B------:R-:W-:-:S04]  /*acb0*/  ISETP.GT.AND P1, PT, R2, 0x41, !P1 ;  /* 0x000000410200780c */ /* 0x000fc80004f24270 */
[----:B------:R-:W-:-:S04]  /*acc0*/  ISETP.LT.OR P1, PT, R0, 0x42, P1 ;  /* 0x000000420000780c */ /* 0x000fc80000f21670 */
[----:B------:R-:W-:Y:S02]  /*acd0*/  FSEL R123, R123, -INF , !P1 ;  /* 0xff8000007b7b7808 */ /* 0x000fe40004800000 */
[----:B------:R-:W-:-:S04]  /*ace0*/  ISETP.GT.AND P1, PT, R2, 0x48, !P2 ;  /* 0x000000480200780c */ /* 0x000fc80005724270 */
[----:B------:R-:W-:-:S04]  /*acf0*/  ISETP.LT.OR P1, PT, R0, 0x49, P1 ;  /* 0x000000490000780c */ /* 0x000fc80000f21670 */
[----:B------:R-:W-:Y:S02]  /*ad00*/  FSEL R175, R126, -INF , !P1 ;  /* 0xff8000007eaf7808 */ /* 0x000fe40004800000 */
[----:B------:R-:W-:Y:S02]  /*ad10*/  ISETP.GT.AND P1, PT, R2, 0x49, !P6 ;  /* 0x000000490200780c */ /* 0x000fe40007724270 */
[----:B------:R-:W-:Y:S01]  /*ad20*/  ISETP.NE.AND P6, PT, R92, RZ, PT ;  /* 0x000000ff5c00720c */ /* 0x000fe20003fc5270 */
[----:B0-----:R-:W-:Y:S01]  /*ad30*/  FMUL.FTZ R92, R3, R10 ;  /* 0x0000000a035c7220 */ /* 0x001fe20000410000 */
[----:B------:R-:W-:-:S04]  /*ad40*/  ISETP.LT.OR P1, PT, R0, 0x4a, P1 ;  /* 0x0000004a0000780c */ /* 0x000fc80000f21670 */
[----:B------:R-:W-:Y:S02]  /*ad50*/  FSEL R127, R127, -INF , !P1 ;  /* 0xff8000007f7f7808 */ /* 0x000fe40004800000 */
[----:B------:R-:W-:Y:S02]  /*ad60*/  ISETP.GT.AND P1, PT, R2, RZ, !P6 ;  /* 0x000000ff0200720c */ /* 0x000fe40007724270 */
[----:B------:R-:W-:Y:S02]  /*ad70*/  ISETP.NE.AND P6, PT, R128, RZ, PT ;  /* 0x000000ff8000720c */ /* 0x000fe40003fc5270 */
[----:B------:R-:W-:Y:S02]  /*ad80*/  ISETP.LT.OR P1, PT, R0, 0x1, P1 ;  /* 0x000000010000780c */ /* 0x000fe40000f21670 */
[----:B------:R-:W-:Y:S02]  /*ad90*/  ISETP.GT.AND P2, PT, R2, 0x59, !P6 ;  /* 0x000000590200780c */ /* 0x000fe40007744270 */
[----:B------:R-:W-:-:S02]  /*ada0*/  FSEL R90, R90, -INF , !P1 ;  /* 0xff8000005a5a7808 */ /* 0x000fc40004800000 */
[----:B------:R-:W-:Y:S02]  /*adb0*/  FSETP.NEU.FTZ.AND P1, PT, R3, -INF , PT ;  /* 0xff8000000300780b */ /* 0x000fe40003f3d000 */
[----:B------:R-:W-:Y:S02]  /*adc0*/  FMNMX.FTZ R20, R90, R13, !PT ;  /* 0x0000000d5a147209 */ /* 0x000fe40007810000 */
[----:B------:R-:W-:Y:S02]  /*add0*/  FSEL R92, R92, RZ, P1 ;  /* 0x000000ff5c5c7208 */ /* 0x000fe40000800000 */
[----:B------:R-:W-:Y:S02]  /*ade0*/  FMNMX.FTZ R20, R155, R20, !PT ;  /* 0x000000149b147209 */ /* 0x000fe40007810000 */
[----:B------:R-:W-:Y:S01]  /*adf0*/  ISETP.LT.OR P2, PT, R0, 0x5a, P2 ;  /* 0x0000005a0000780c */ /* 0x000fe20001741670 */
        /* <DEDUP_REMOVED lines=14> */
[----:B------:R0:W-:Y:S01]  /*aee0*/  MUFU.EX2 R131, R2 ;  /* 0x0000000200837308 */ /* 0x0001e20000000800 */
[----:B------:R-:W-:Y:S01]  /*aef0*/  FSEL R117, R3, RZ, P1 ;  /* 0x000000ff03757208 */ /* 0x000fe20000800000 */
[--C-:B------:R-:W-:Y:S01]  /*af00*/  FFMA.FTZ R156, R189, R10, -R92.reuse ;  /* 0x0000000abd9c7223 */ /* 0x100fe2000001085c */
[----:B------:R-:W-:Y:S01]  /*af10*/  FMNMX.FTZ R20, R95, R20, !PT ;  /* 0x000000145f147209 */ /* 0x000fe20007810000 */
[-CC-:B------:R-:W-:Y:S01]  /*af20*/  FFMA.FTZ R158, R185, R10.reuse, -R92.reuse ;  /* 0x0000000ab99e7223 */ /* 0x180fe2000001085c */
[----:B------:R-:W-:Y:S01]  /*af30*/  FFMA.FTZ R183, R183, R10, -R92 ;  /* 0x0000000ab7b77223 */ /* 0x000fe2000001085c */
        /* <DEDUP_REMOVED lines=23> */
[----:B------:R-:W-:Y:S01]  /*b0b0*/  FFMA.FTZ R97, R133, R10, -R92 ;  /* 0x0000000a85617223 */ /* 0x000fe2000001085c */
[----:B------:R-:W-:-:S02]  /*b0c0*/  LOP3.LUT P6, RZ, R160, 0x7f, RZ, 0xc0, !PT ;  /* 0x0000007fa0ff7812 */ /* 0x000fc400078cc0ff */
        /* <DEDUP_REMOVED lines=16> */
[----:B------:R-:W-:Y:S04]  /*b1d0*/  MUFU.EX2 R148, R148 ;  /* 0x0000009400947308 */ /* 0x000fe80000000800 */
[----:B------:R-:W1:Y:S04]  /*b1e0*/  SHFL.BFLY PT, R137, R20, 0x2, 0x1f ;  /* 0x0c401f0014897f89 */ /* 0x000e6800000e0000 */
        /* <DEDUP_REMOVED lines=12> */
[CC--:B0-----:R-:W-:Y:S02]  /*b2b0*/  FMUL.FTZ R2, R9.reuse, R10.reuse ;  /* 0x0000000a09027220 */ /* 0x0c1fe40000410000 */
[----:B------:R-:W0:Y:S03]  /*b2c0*/  MUFU.EX2 R0, R0 ;  /* 0x0000000000007308 */ /* 0x000e260000000800 */
        /* <DEDUP_REMOVED lines=11> */
[--C-:B------:R-:W-:Y:S01]  /*b380*/  FFMA.FTZ R88, R151, R10, -R94.reuse ;  /* 0x0000000a97587223 */ /* 0x100fe2000001085e */
[----:B0-----:R-:W-:Y:S01]  /*b390*/  FFMA.FTZ R91, R0, R8, R187 ;  /* 0x00000008005b7223 */ /* 0x001fe200000100bb */
[-CC-:B------:R-:W-:Y:S01]  /*b3a0*/  FFMA.FTZ R155, R95, R10.reuse, -R94.reuse ;  /* 0x0000000a5f9b7223 */ /* 0x180fe2000001085e */
[-CC-:B------:R-:W-:Y:S01]  /*b3b0*/  FFMA.FTZ R90, R149, R10.reuse, -R94.reuse ;  /* 0x0000000a955a7223 */ /* 0x180fe2000001085e */
[-CC-:B------:R-:W-:Y:S01]  /*b3c0*/  FFMA.FTZ R149, R99, R10.reuse, -R94.reuse ;  /* 0x0000000a63957223 */ /* 0x180fe2000001085e */
[----:B------:R-:W-:Y:S01]  /*b3d0*/  FADD.FTZ R91, R156, R91 ;  /* 0x0000005b9c5b7221 */ /* 0x000fe20000010000 */
[-CC-:B------:R-:W-:Y:S01]  /*b3e0*/  FFMA.FTZ R92, R147, R10.reuse, -R94.reuse ;  /* 0x0000000a935c7223 */ /* 0x180fe2000001085e */
[----:B------:R0:W1:Y:S01]  /*b3f0*/  MUFU.EX2 R2, R13 ;  /* 0x0000000d00027308 */ /* 0x0000620000000800 */
[-CC-:B------:R-:W-:Y:S01]  /*b400*/  FFMA.FTZ R151, R103, R10.reuse, -R94.reuse ;  /* 0x0000000a67977223 */ /* 0x180fe2000001085e */
[----:B------:R-:W-:Y:S01]  /*b410*/  FADD.FTZ R8, R158, R91 ;  /* 0x0000005b9e087221 */ /* 0x000fe20000010000 */
[-CC-:B------:R-:W-:Y:S01]  /*b420*/  FFMA.FTZ R111, R111, R10.reuse, -R94.reuse ;  /* 0x0000000a6f6f7223 */ /* 0x180fe2000001085e */
[-CC-:B------:R-:W-:Y:S01]  /*b430*/  FFMA.FTZ R107, R107, R10.reuse, -R94.reuse ;  /* 0x0000000a6b6b7223 */ /* 0x180fe2000001085e */
[-C--:B------:R-:W-:Y:S01]  /*b440*/  FFMA.FTZ R115, R115, R10.reuse, -R94 ;  /* 0x0000000a73737223 */ /* 0x080fe2000001085e */
[----:B------:R-:W-:Y:S01]  /*b450*/  FADD.FTZ R91, R183, R8 ;  /* 0x00000008b75b7221 */ /* 0x000fe20000010000 */
[-CC-:B------:R-:W-:Y:S01]  /*b460*/  FFMA.FTZ R157, R157, R10.reuse, -R94.reuse ;  /* 0x0000000a9d9d7223 */ /* 0x180fe2000001085e */
[----:B------:R-:W2:Y:S01]  /*b470*/  MUFU.EX2 R14, R14 ;  /* 0x0000000e000e7308 */ /* 0x000ea20000000800 */
[-CC-:B------:R-:W-:Y:S01]  /*b480*/  FFMA.FTZ R119, R119, R10.reuse, -R94.reuse ;  /* 0x0000000a77777223 */ /* 0x180fe2000001085e */
[----:B------:R-:W-:Y:S01]  /*b490*/  FADD.FTZ R8, R152, R91 ;  /* 0x0000005b98087221 */ /* 0x000fe20000010000 */
[-CC-:B------:R-:W-:Y:S01]  /*b4a0*/  FFMA.FTZ R163, R163, R10.reuse, -R94.reuse ;  /* 0x0000000aa3a37223 */ /* 0x180fe2000001085e */
[-CC-:B------:R-:W-:Y:S01]  /*b4b0*/  FFMA.FTZ R123, R123, R10.reuse, -R94.reuse ;  /* 0x0000000a7b7b7223 */ /* 0x180fe2000001085e */
[-C--:B------:R-:W-:Y:S01]  /*b4c0*/  FFMA.FTZ R175, R175, R10.reuse, -R94 ;  /* 0x0000000aafaf7223 */ /* 0x080fe2000001085e */
[----:B0-----:R-:W-:Y:S01]  /*b4d0*/  FADD.FTZ R13, R177, R8 ;  /* 0x00000008b10d7221 */ /* 0x001fe20000010000 */
[-CC-:B------:R-:W-:Y:S01]  /*b4e0*/  FFMA.FTZ R127, R127, R10.reuse, -R94.reuse ;  /* 0x0000000a7f7f7223 */ /* 0x180fe2000001085e */
[----:B------:R-:W0:Y:S01]  /*b4f0*/  MUFU.EX2 R159, R159 ;  /* 0x0000009f009f7308 */ /* 0x000e220000000800 */
[----:B-1----:R-:W-:Y:S01]  /*b500*/  FFMA.FTZ R5, R2, R5, R117 ;  /* 0x0000000502057223 */ /* 0x002fe20000010075 */
[----:B------:R-:W-:Y:S01]  /*b510*/  FADD.FTZ R96, R154, R13 ;  /* 0x0000000d9a607221 */ /* 0x000fe20000010000 */
[-CC-:B------:R-:W-:Y:S01]  /*b520*/  FFMA.FTZ R179, R179, R10.reuse, -R94.reuse ;  /* 0x0000000ab3b37223 */ /* 0x180fe2000001085e */
[-CC-:B------:R-:W-:Y:S01]  /*b530*/  FFMA.FTZ R139, R139, R10.reuse, -R94.reuse ;  /* 0x0000000a8b8b7223 */ /* 0x180fe2000001085e */
[-C--:B------:R-:W-:Y:S01]  /*b540*/  FFMA.FTZ R141, R141, R10.reuse, -R94 ;  /* 0x0000000a8d8d7223 */ /* 0x080fe2000001085e */
[----:B------:R-:W-:Y:S01]  /*b550*/  FADD.FTZ R13, R143, R96 ;  /* 0x000000608f0d7221 */ /* 0x000fe20000010000 */
[----:B------:R-:W-:Y:S01]  /*b560*/  FFMA.FTZ R94, R135, R10, -R94 ;  /* 0x0000000a875e7223 */ /* 0x000fe2000001085e */
[----:B------:R-:W1:Y:S01]  /*b570*/  MUFU.EX2 R20, R20 ;  /* 0x0000001400147308 */ /* 0x000e620000000800 */
[----:B--2---:R-:W-:Y:S01]  /*b580*/  FADD.FTZ R8, R14, R5 ;  /* 0x000000050e087221 */ /* 0x004fe20000010000 */
[----:B------:R-:W-:Y:S01]  /*b590*/  FADD.FTZ R96, R148, R13 ;  /* 0x0000000d94607221 */ /* 0x000fe20000010000 */
[----:B------:R-:W-:Y:S01]  /*b5a0*/  IMAD.U32 R91, RZ, RZ, UR10 ;  /* 0x0000000aff5b7e24 */ /* 0x000fe2000f8e00ff */
[----:B------:R-:W-:Y:S01]  /*b5b0*/  F2FP.F16.F32.PACK_AB R154, R143, R154 ;  /* 0x0000009a8f9a723e */ /* 0x000fe200000000ff */
[----:B------:R-:W-:-:S02]  /*b5c0*/  VIADD R12, R12, 0xffffffff ;  /* 0xffffffff0c0c7836 */ /* 0x000fc40000000000 */
[----:B------:R-:W-:Y:S01]  /*b5d0*/  FADD.FTZ R13, R131, R96 ;  /* 0x00000060830d7221 */ /* 0x000fe20000010000 */
[----:B------:R-:W-:Y:S01]  /*b5e0*/  @!P6 VIADD R91, R91, 0x2a860 ;  /* 0x0002a8605b5be836 */ /* 0x000fe20000000000 */
[----:B------:R-:W2:Y:S01]  /*b5f0*/  MUFU.EX2 R153, R153 ;  /* 0x0000009900997308 */ /* 0x000ea20000000800 */
[----:B0-----:R-:W-:Y:S01]  /*b600*/  FADD.FTZ R5, R159, R8 ;  /* 0x000000089f057221 */ /* 0x001fe20000010000 */
[----:B------:R-:W-:Y:S01]  /*b610*/  FADD.FTZ R96, R150, R13 ;  /* 0x0000000d96607221 */ /* 0x000fe20000010000 */
[----:B------:R-:W-:Y:S02]  /*b620*/  F2FP.F16.F32.PACK_AB R156, R156, R187 ;  /* 0x000000bb9c9c723e */ /* 0x000fe400000000ff */
[----:B------:R-:W-:Y:S01]  /*b630*/  @!P6 PRMT R91, RZ, 0x654, R91 ;  /* 0x00000654ff5be816 */ /* 0x000fe2000000005b */
[----:B------:R-:W-:Y:S01]  /*b640*/  FADD.FTZ R13, R109, R96 ;  /* 0x000000606d0d7221 */ /* 0x000fe20000010000 */
[----:B------:R-:W-:Y:S01]  /*b650*/  F2FP.F16.F32.PACK_AB R158, R183, R158 ;  /* 0x0000009eb79e723e */ /* 0x000fe200000000ff */
[----:B------:R-:W0:Y:S01]  /*b660*/  MUFU.EX2 R88, R88 ;  /* 0x0000005800587308 */ /* 0x000e220000000800 */
[----:B-1----:R-:W-:Y:S01]  /*b670*/  FADD.FTZ R8, R20, R5 ;  /* 0x0000000514087221 */ /* 0x002fe20000010000 */
[----:B------:R-:W-:Y:S01]  /*b680*/  FADD.FTZ R96, R144, R13 ;  /* 0x0000000d90607221 */ /* 0x000fe20000010000 */
[----:B------:R1:W-:Y:S01]  /*b690*/  @!P6 SYNCS.ARRIVE.TRANS64.RED.A1T0 RZ, [R91+URZ], RZ ;  /* 0x000000ff5bffe9a7 */ /* 0x0003e2000810043f */
[----:B------:R-:W-:-:S02]  /*b6a0*/  F2FP.F16.F32.PACK_AB R152, R177, R152 ;  /* 0x00000098b198723e */ /* 0x000fc400000000ff */
[----:B------:R-:W-:Y:S01]  /*b6b0*/  FADD.FTZ R13, R93, R96 ;  /* 0x000000605d0d7221 */ /* 0x000fe20000010000 */
[----:B------:R-:W-:Y:S01]  /*b6c0*/  F2FP.F16.F32.PACK_AB R148, R131, R148 ;  /* 0x000000948394723e */ /* 0x000fe200000000ff */
[----:B------:R-:W3:Y:S01]  /*b6d0*/  MUFU.EX2 R155, R155 ;  /* 0x0000009b009b7308 */ /* 0x000ee20000000800 */
[----:B--2---:R-:W-:Y:S01]  /*b6e0*/  FADD.FTZ R5, R153, R8 ;  /* 0x0000000899057221 */ /* 0x004fe20000010000 */
[----:B------:R-:W-:Y:S01]  /*b6f0*/  FADD.FTZ R96, R146, R13 ;  /* 0x0000000d92607221 */ /* 0x000fe20000010000 */
[----:B------:R-:W-:Y:S01]  /*b700*/  F2FP.F16.F32.PACK_AB R150, R109, R150 ;  /* 0x000000966d96723e */ /* 0x000fe200000000ff */
[----:B------:R-:W-:Y:S01]  /*b710*/  IMAD.MOV.U32 R13, RZ, RZ, R9 ;  /* 0x000000ffff0d7224 */ /* 0x000fe200078e0009 */
[----:B------:R-:W-:Y:S02]  /*b720*/  F2FP.F16.F32.PACK_AB R144, R93, R144 ;  /* 0x000000905d90723e */ /* 0x000fe400000000ff */
[----:B------:R-:W-:Y:S01]  /*b730*/  F2FP.F16.F32.PACK_AB R146, R105, R146 ;  /* 0x000000926992723e */ /* 0x000fe200000000ff */
[----:B------:R-:W2:Y:S01]  /*b740*/  MUFU.EX2 R90, R90 ;  /* 0x0000005a005a7308 */ /* 0x000ea20000000800 */
[----:B0-----:R-:W-:Y:S01]  /*b750*/  FADD.FTZ R8, R88, R5 ;  /* 0x0000000558087221 */ /* 0x001fe20000010000 */
[----:B------:R-:W-:-:S02]  /*b760*/  F2FP.F16.F32.PACK_AB R159, R20, R159 ;  /* 0x0000009f149f723e */ /* 0x000fc400000000ff */
[----:B------:R-:W-:-:S04]  /*b770*/  F2FP.F16.F32.PACK_AB R153, R88, R153 ;  /* 0x000000995899723e */ /* 0x000fc800000000ff */
[----:B------:R-:W0:Y:S01]  /*b780*/  MUFU.EX2 R149, R149 ;  /* 0x0000009500957308 */ /* 0x000e220000000800 */
[----:B---3--:R-:W-:-:S07]  /*b790*/  FADD.FTZ R5, R155, R8 ;  /* 0x000000089b057221 */ /* 0x008fce0000010000 */
[----:B------:R-:W3:Y:S01]  /*b7a0*/  MUFU.EX2 R92, R92 ;  /* 0x0000005c005c7308 */ /* 0x000ee20000000800 */
[C---:B--2---:R-:W-:Y:S01]  /*b7b0*/  FADD.FTZ R8, R90.reuse, R5 ;  /* 0x000000055a087221 */ /* 0x044fe20000010000 */
[----:B------:R-:W-:-:S06]  /*b7c0*/  F2FP.F16.F32.PACK_AB R155, R90, R155 ;  /* 0x0000009b5a9b723e */ /* 0x000fcc00000000ff */
[----:B------:R-:W2:Y:S01]  /*b7d0*/  MUFU.EX2 R151, R151 ;  /* 0x0000009700977308 */ /* 0x000ea20000000800 */
[----:B0-----:R-:W-:-:S07]  /*b7e0*/  FADD.FTZ R5, R149, R8 ;  /* 0x0000000895057221 */ /* 0x001fce0000010000 */
[----:B------:R-:W0:Y:S01]  /*b7f0*/  MUFU.EX2 R111, R111 ;  /* 0x0000006f006f7308 */ /* 0x000e220000000800 */
[C---:B---3--:R-:W-:Y:S01]  /*b800*/  FADD.FTZ R8, R92.reuse, R5 ;  /* 0x000000055c087221 */ /* 0x048fe20000010000 */
[----:B------:R-:W-:Y:S01]  /*b810*/  FADD.FTZ R5, R105, R96 ;  /* 0x0000006069057221 */ /* 0x000fe20000010000 */
[----:B------:R-:W-:-:S03]  /*b820*/  F2FP.F16.F32.PACK_AB R149, R92, R149 ;  /* 0x000000955c95723e */ /* 0x000fc600000000ff */
[----:B------:R-:W-:Y:S02]  /*b830*/  FADD.FTZ R96, R140, R5 ;  /* 0x000000058c607221 */ /* 0x000fe40000010000 */
[----:B------:R-:W3:Y:S01]  /*b840*/  MUFU.EX2 R107, R107 ;  /* 0x0000006b006b7308 */ /* 0x000ee20000000800 */
[----:B--2---:R-:W-:-:S07]  /*b850*/  FADD.FTZ R8, R151, R8 ;  /* 0x0000000897087221 */ /* 0x004fce0000010000 */
[----:B------:R-:W2:Y:S01]  /*b860*/  MUFU.EX2 R89, R89 ;  /* 0x0000005900597308 */ /* 0x000ea20000000800 */
[C---:B0-----:R-:W-:Y:S01]  /*b870*/  FADD.FTZ R8, R111.reuse, R8 ;  /* 0x000000086f087221 */ /* 0x041fe20000010000 */
[----:B------:R-:W-:-:S06]  /*b880*/  F2FP.F16.F32.PACK_AB R151, R111, R151 ;  /* 0x000000976f97723e */ /* 0x000fcc00000000ff */
[----:B------:R-:W0:Y:S01]  /*b890*/  MUFU.EX2 R115, R115 ;  /* 0x0000007300737308 */ /* 0x000e220000000800 */
[----:B---3--:R-:W-:-:S07]  /*b8a0*/  FADD.FTZ R8, R107, R8 ;  /* 0x000000086b087221 */ /* 0x008fce0000010000 */
[----:B------:R-:W3:Y:S01]  /*b8b0*/  MUFU.EX2 R142, R142 ;  /* 0x0000008e008e7308 */ /* 0x000ee20000000800 */
[C---:B--2---:R-:W-:Y:S01]  /*b8c0*/  FADD.FTZ R5, R89.reuse, R96 ;  /* 0x0000006059057221 */ /* 0x044fe20000010000 */
[----:B------:R-:W-:-:S06]  /*b8d0*/  F2FP.F16.F32.PACK_AB R140, R89, R140 ;  /* 0x0000008c598c723e */ /* 0x000fcc00000000ff */
[----:B------:R2:W4:Y:S01]  /*b8e0*/  MUFU.EX2 R147, R157 ;  /* 0x0000009d00937308 */ /* 0x0005220000000800 */
[C---:B0-----:R-:W-:Y:S01]  /*b8f0*/  FADD.FTZ R8, R115.reuse, R8 ;  /* 0x0000000873087221 */ /* 0x041fe20000010000 */
[----:B------:R-:W-:-:S06]  /*b900*/  F2FP.F16.F32.PACK_AB R145, R115, R107 ;  /* 0x0000006b7391723e */ /* 0x000fcc00000000ff */
[----:B------:R-:W0:Y:S01]  /*b910*/  MUFU.EX2 R113, R113 ;  /* 0x0000007100717308 */ /* 0x000e220000000800 */
[----:B---3--:R-:W-:Y:S01]  /*b920*/  FADD.FTZ R96, R142, R5 ;  /* 0x000000058e607221 */ /* 0x008fe20000010000 */
[----:B--2---:R-:W-:Y:S01]  /*b930*/  F2FP.F16.F32.PACK_AB R157, R14, R117 ;  /* 0x000000750e9d723e */ /* 0x004fe200000000ff */
[----:B------:R-:W-:-:S05]  /*b940*/  IMAD.MOV.U32 R14, RZ, RZ, R3 ;  /* 0x000000ffff0e7224 */ /* 0x000fca00078e0003 */
[----:B------:R-:W2:Y:S01]  /*b950*/  MUFU.EX2 R119, R119 ;  /* 0x0000007700777308 */ /* 0x000ea20000000800 */
[----:B----4-:R-:W-:-:S07]  /*b960*/  FADD.FTZ R8, R147, R8 ;  /* 0x0000000893087221 */ /* 0x010fce0000010000 */
        /* <DEDUP_REMOVED lines=18> */
[----:B--2---:R-:W-:-:S07]  /*ba90*/  FADD.FTZ R5, R175, R8 ;  /* 0x00000008af057221 */ /* 0x004fce0000010000 */
[----:B------:R-:W2:Y:S01]  /*baa0*/  MUFU.EX2 R137, R139 ;  /* 0x0000008b00897308 */ /* 0x000ea20000000800 */
[C---:B---3--:R-:W-:Y:S01]  /*bab0*/  FADD.FTZ R5, R98.reuse, R5 ;  /* 0x0000000562057221 */ /* 0x048fe20000010000 */
[----:B------:R-:W-:-:S06]  /*bac0*/  F2FP.F16.F32.PACK_AB R143, R98, R175 ;  /* 0x000000af628f723e */ /* 0x000fcc00000000ff */
[----:B------:R3:W4:Y:S01]  /*bad0*/  MUFU.EX2 R102, R141 ;  /* 0x0000008d00667308 */ /* 0x0007220000000800 */
[----:B0-----:R-:W-:-:S07]  /*bae0*/  FADD.FTZ R5, R100, R5 ;  /* 0x0000000564057221 */ /* 0x001fce0000010000 */
[----:B------:R-:W0:Y:S01]  /*baf0*/  MUFU.EX2 R97, R97 ;  /* 0x0000006100617308 */ /* 0x000e220000000800 */
[----:B--2---:R-:W-:Y:S01]  /*bb00*/  FADD.FTZ R5, R137, R5 ;  /* 0x0000000589057221 */ /* 0x004fe20000010000 */
[----:B---3--:R-:W-:Y:S02]  /*bb10*/  F2FP.F16.F32.PACK_AB R141, R123, R163 ;  /* 0x000000a37b8d723e */ /* 0x008fe400000000ff */
[----:B------:R-:W-:-:S04]  /*bb20*/  F2FP.F16.F32.PACK_AB R137, R137, R100 ;  /* 0x000000648989723e */ /* 0x000fc800000000ff */
[----:B------:R-:W2:Y:S01]  /*bb30*/  MUFU.EX2 R94, R94 ;  /* 0x0000005e005e7308 */ /* 0x000ea20000000800 */
[----:B----4-:R-:W-:Y:S01]  /*bb40*/  FADD.FTZ R5, R102, R5 ;  /* 0x0000000566057221 */ /* 0x010fe20000010000 */
[C---:B0-----:R-:W-:Y:S01]  /*bb50*/  FADD.FTZ R8, R97.reuse, R96 ;  /* 0x0000006061087221 */ /* 0x041fe20000010000 */
[----:B------:R-:W-:Y:S02]  /*bb60*/  F2FP.F16.F32.PACK_AB R138, R97, R138 ;  /* 0x0000008a618a723e */ /* 0x000fe400000000ff */
[C---:B--2---:R-:W-:Y:S01]  /*bb70*/  FADD.FTZ R5, R94.reuse, R5 ;  /* 0x000000055e057221 */ /* 0x044fe20000010000 */
[----:B------:R-:W-:Y:S01]  /*bb80*/  F2FP.F16.F32.PACK_AB R139, R94, R102 ;  /* 0x000000665e8b723e */ /* 0x000fe200000000ff */
[----:B-1----:R-:W-:Y:S06]  /*bb90*/  @P1 BRA `(.L_x_1132) ;  /* 0xffffffd000d41947 */ /* 0x002fec000383ffff */
.L_x_1115:
        /* <DEDUP_REMOVED lines=67> */
.L_x_1133:
[----:B------:R-:W-:Y:S01]  /*bfd0*/  ULEA UR5, UR36, UR38, 0x3 ;  /* 0x0000002624057291 */ /* 0x000fe2000f8e183f */
[----:B------:R-:W-:-:S05]  /*bfe0*/  IMAD.U32 R0, RZ, RZ, UR37 ;  /* 0x00000025ff007e24 */ /* 0x000fca000f8e00ff */
[----:B------:R-:W-:-:S04]  /*bff0*/  SHF.L.U32 R0, R0, 0x1f, RZ ;  /* 0x0000001f00007819 */ /* 0x000fc800000006ff */
[----:B------:R0:W1:Y:S01]  /*c000*/  SYNCS.PHASECHK.TRANS64.TRYWAIT P1, [UR5+0x2a850], R0 ;  /* 0x02a85000ff0075a7 */ /* 0x0000620008020145 */
[----:B------:R-:W-:Y:S05]  /*c010*/  @!P0 BRA `(.L_x_1134) ;  /* 0x0000000000048947 */ /* 0x000fea0003800000 */
[----:B------:R-:W-:Y:S01]  /*c020*/  BPT.TRAP 0x1 ;  /* 0x000000040000795c */ /* 0x000fe20000300000 */
.L_x_1134:
[----:B-1----:R-:W-:Y:S05]  /*c030*/  @P1 BRA `(.L_x_1135) ;  /* 0x0000000000081947 */ /* 0x002fea0003800000 */
[----:B------:R-:W1:Y:S02]  /*c040*/  SYNCS.PHASECHK.TRANS64.TRYWAIT P0, [UR5+0x2a850], R0 ;  /* 0x02a85000ff0075a7 */ /* 0x000e640008000145 */
[----:B-1----:R-:W-:Y:S05]  /*c050*/  @!P0 BRA `(.L_x_1136) ;  /* 0x0000007c00548947 */ /* 0x002fea0003800000 */
.L_x_1135:
[----:B------:R-:W-:Y:S01]  /*c060*/  UIADD3 UR38, UR38, 0x400, URZ ;  /* 0x0000040026267890 */ /* 0x000fe2000fffe03f */
[----:B------:R-:W-:Y:S01]  /*c070*/  WARPGROUP.ARRIVE ;  /* 0x00000000000079c5 */ /* 0x000fe20000000000 */
[----:B------:R-:W-:Y:S01]  /*c080*/  UMOV UR7, 0x40000040 ;  /* 0x4000004000077882 */ /* 0x000fe20000000000 */
[----:B-1----:R-:W1:Y:S01]  /*c090*/  SHFL.BFLY PT, R7, R8, 0x2, 0x1f ;  /* 0x0c401f0008077f89 */ /* 0x002e6200000e0000 */
[----:B------:R-:W-:Y:S01]  /*c0a0*/  USHF.R.U32.HI UR38, URZ, 0x4, UR38 ;  /* 0x000000043f267899 */ /* 0x000fe20008011626 */
[----:B------:R-:W-:Y:S02]  /*c0b0*/  VIADD R169, R169, 0x1 ;  /* 0x00000001a9a97836 */ /* 0x000fe40000000000 */
[----:B0-----:R-:W0:Y:S01]  /*c0c0*/  SHFL.BFLY PT, R0, R5, 0x2, 0x1f ;  /* 0x0c401f0005007f89 */ /* 0x001e2200000e0000 */
[----:B------:R-:W-:Y:S01]  /*c0d0*/  ULOP3.LUT UR38, UR38, 0x3fff, URZ, 0xc0, !UPT ;  /* 0x00003fff26267892 */ /* 0x000fe2000f8ec03f */
[----:B------:R-:W2:Y:S03]  /*c0e0*/  S2R R14, SR_TID.X ;  /* 0x00000000000e7919 */ /* 0x000ea60000002100 */
        /* <DEDUP_REMOVED lines=9> */
[----:B------:R-:W-:Y:S01]  /*c180*/  USEL UR36, UR36, URZ, UP0 ;  /* 0x0000003f24247287 */ /* 0x000fe20008000000 */
[----:B0-----:R-:W-:Y:S01]  /*c190*/  FADD.FTZ R2, R0, R5 ;  /* 0x0000000500027221 */ /* 0x001fe20000010000 */
[----:B------:R-:W-:Y:S01]  /*c1a0*/  CS2R R4, SRZ ;  /* 0x0000000000047805 */ /* 0x000fe2000001ff00 */
[----:B------:R-:W0:Y:S04]  /*c1b0*/  SHFL.BFLY PT, R0, R7, 0x1, 0x1f ;  /* 0x0c201f0007007f89 */ /* 0x000e2800000e0000 */
[----:B------:R-:W1:Y:S01]  /*c1c0*/  SHFL.BFLY PT, R11, R2, 0x1, 0x1f ;  /* 0x0c201f00020b7f89 */ /* 0x000e6200000e0000 */
[----:B--2---:R-:W-:Y:S01]  /*c1d0*/  LOP3.LUT P2, RZ, R14, 0x7f, RZ, 0xc0, !PT ;  /* 0x0000007f0eff7812 */ /* 0x004fe2000784c0ff */
[----:B0-----:R-:W-:Y:S01]  /*c1e0*/  FADD.FTZ R12, R7, R0 ;  /* 0x00000000070c7221 */ /* 0x001fe20000010000 */
[----:B------:R-:W-:-:S02]  /*c1f0*/  IMAD.U32 R7, RZ, RZ, UR5 ;  /* 0x00000005ff077e24 */ /* 0x000fc4000f8e00ff */
[----:B------:R-:W-:Y:S02]  /*c200*/  IMAD.MOV.U32 R0, RZ, RZ, -0x800000 ;  /* 0xff800000ff007424 */ /* 0x000fe400078e00ff */
[----:B-1----:R-:W-:Y:S01]  /*c210*/  FADD.FTZ R13, R2, R11 ;  /* 0x0000000b020d7221 */ /* 0x002fe20000010000 */
[----:B------:R-:W-:-:S06]  /*c220*/  FSETP.NE.FTZ.AND P0, PT, R12, RZ, PT ;  /* 0x000000ff0c00720b */ /* 0x000fcc0003f15000 */
[----:B------:R-:W-:Y:S02]  /*c230*/  @!P2 VIADD R7, R7, 0x2a860 ;  /* 0x0002a8600707a836 */ /* 0x000fe40000000000 */
[----:B------:R-:W-:Y:S01]  /*c240*/  IMAD.MOV.U32 R2, RZ, RZ, -0x800000 ;  /* 0xff800000ff027424 */ /* 0x000fe200078e00ff */
[----:B------:R-:W-:Y:S02]  /*c250*/  FSETP.NE.FTZ.AND P1, PT, R13, RZ, PT ;  /* 0x000000ff0d00720b */ /* 0x000fe40003f35000 */
[----:B------:R-:W-:Y:S02]  /*c260*/  @!P2 PRMT R7, RZ, 0x654, R7 ;  /* 0x00000654ff07a816 */ /* 0x000fe40000000007 */
[----:B------:R-:W0:Y:S01]  /*c270*/  @P0 MUFU.LG2 R11, R12 ;  /* 0x0000000c000b0308 */ /* 0x000e220000000c00 */
[----:B------:R-:W-:-:S08]  /*c280*/  @P0 FMUL.FTZ R6, R10, 0.69314718246459960938 ;  /* 0x3f3172180a060820 */ /* 0x000fd00000410000 */
[----:B------:R-:W-:Y:S01]  /*c290*/  @P1 FMUL.FTZ R15, R10, 0.69314718246459960938 ;  /* 0x3f3172180a0f1820 */ /* 0x000fe20000410000 */
[----:B------:R-:W1:Y:S08]  /*c2a0*/  @P1 MUFU.LG2 R8, R13 ;  /* 0x0000000d00081308 */ /* 0x000e700000000c00 */
[----:B------:R-:W2:Y:S01]  /*c2b0*/  @P0 MUFU.RCP R4, R12 ;  /* 0x0000000c00040308 */ /* 0x000ea20000001000 */
[----:B0-----:R-:W-:-:S04]  /*c2c0*/  @P0 FMUL.FTZ R11, R11, 0.69314718246459960938 ;  /* 0x3f3172180b0b0820 */ /* 0x001fc80000410000 */
[----:B------:R-:W-:Y:S01]  /*c2d0*/  @P0 FFMA.FTZ R2, R6, R3, R11 ;  /* 0x0000000306020223 */ /* 0x000fe2000001000b */
[----:B------:R-:W-:Y:S02]  /*c2e0*/  PLOP3.LUT P0, PT, PT, PT, PT, 0x8, 0x0 ;  /* 0x000000000000781c */ /* 0x000fe40003f0e170 */
[----:B------:R-:W0:Y:S01]  /*c2f0*/  @P1 MUFU.RCP R5, R13 ;  /* 0x0000000d00051308 */ /* 0x000e220000001000 */
[----:B-1----:R-:W-:-:S04]  /*c300*/  @P1 FMUL.FTZ R8, R8, 0.69314718246459960938 ;  /* 0x3f31721808081820 */ /* 0x002fc80000410000 */
        /* <DEDUP_REMOVED lines=28> */
[-C--:B--2---:R-:W-:Y:S01]  /*c4d0*/  FMUL.FTZ R89, R28, R4.reuse ;  /* 0x000000041c597220 */ /* 0x084fe20000410000 */
        /* <DEDUP_REMOVED lines=32> */
[-C--:B0-----:R-:W-:Y:S01]  /*c6e0*/  FMUL.FTZ R29, R26, R5.reuse ;  /* 0x000000051a1d7220 */ /* 0x081fe20000410000 */
[-C--:B------:R-:W-:Y:S01]  /*c6f0*/  FMUL.FTZ R8, R27, R5.reuse ;  /* 0x000000051b087220 */ /* 0x080fe20000410000 */
[-C--:B------:R-:W-:Y:S01]  /*c700*/  FMUL.FTZ R30, R30, R5.reuse ;  /* 0x000000051e1e7220 */ /* 0x080fe20000410000 */
[-C--:B-1----:R-:W-:Y:S01]  /*c710*/  FMUL.FTZ R7, R31, R5.reuse ;  /* 0x000000051f077220 */ /* 0x082fe20000410000 */
        /* <DEDUP_REMOVED lines=28> */
.L_x_1066:
[----:B------:R-:W0:Y:S01]  /*c8e0*/  S2R R4, SR_CgaCtaId ;  /* 0x0000000000047919 */ /* 0x000e220000008800 */
[----:B------:R-:W-:Y:S01]  /*c8f0*/  MOV R3, 0x400 ;  /* 0x0000040000037802 */ /* 0x000fe20000000f00 */
[----:B------:R-:W-:Y:S01]  /*c900*/  BSSY B0, `(.L_x_1137) ;  /* 0x00001d3000007945 */ /* 0x000fe20003800000 */
[----:B------:R-:W-:Y:S02]  /*c910*/  BAR.SYNC.DEFER_BLOCKING 0x5, 0x120 ;  /* 0x0144800000007b1d */ /* 0x000fe40000010000 */
[----:B0-----:R-:W-:-:S05]  /*c920*/  LEA R3, R4, R3, 0x18 ;  /* 0x0000000304037211 */ /* 0x001fca00078ec0ff */
[----:B------:R0:W1:Y:S01]  /*c930*/  LDS.128 R160, [R3+0x2a8d0] ;  /* 0x02a8d00003a07984 */ /* 0x0000620000000c00 */
[----:B------:R-:W-:Y:S06]  /*c940*/  BAR.ARV 0x4, 0x120 ;  /* 0x0104800000007b1d */ /* 0x000fec0000002000 */
[----:B------:R-:W-:Y:S05]  /*c950*/  @P0 BRA `(.L_x_1138) ;  /* 0x0000001000c00947 */ /* 0x000fea0003800000 */
[----:B------:R-:W2:Y:S01]  /*c960*/  S2R R4, SR_SWINHI ;  /* 0x0000000000047919 */ /* 0x000ea20000002f00 */
[----:B------:R-:W-:Y:S02]  /*c970*/  F2FP.F16.F32.PACK_AB R6, R6, R89 ;  /* 0x000000590606723e */ /* 0x000fe400000000ff */
[----:B------:R-:W-:Y:S01]  /*c980*/  F2FP.F16.F32.PACK_AB R7, R7, R30 ;  /* 0x0000001e0707723e */ /* 0x000fe200000000ff */
[----:B------:R-:W-:Y:S01]  /*c990*/  BAR.SYNC.DEFER_BLOCKING 0x1, 0x100 ;  /* 0x0044000000007b1d */ /* 0x000fe20000010000 */
        /* <DEDUP_REMOVED lines=10> */
[----:B------:R-:W-:Y:S02]  /*ca40*/  MOV R16, R3 ;  /* 0x0000000300107202 */ /* 0x000fe40000000f00 */
[----:B--2---:R-:W-:-:S03]  /*ca50*/  MOV R17, R4 ;  /* 0x0000000400117202 */ /* 0x004fc60000000f00 */
[----:B------:R-:W-:-:S03]  /*ca60*/  IMAD.WIDE R4, R173, 0x2, R16 ;  /* 0x00000002ad047825 */ /* 0x000fc600078e0210 */
[C---:B------:R-:W-:Y:S02]  /*ca70*/  LOP3.LUT R9, R4.reuse, 0x380, RZ, 0xc0, !PT ;  /* 0x0000038004097812 */ /* 0x040fe400078ec0ff */
[C---:B------:R-:W-:Y:S02]  /*ca80*/  IADD3 R23, P6, R4.reuse, 0x20, RZ ;  /* 0x0000002004177810 */ /* 0x040fe40007fde0ff */
[----:B------:R-:W-:Y:S02]  /*ca90*/  SHF.R.U64 R9, R9, 0x3, RZ ;  /* 0x0000000309097819 */ /* 0x000fe400000012ff */
[----:B------:R-:W-:Y:S01]  /*caa0*/  LOP3.LUT R12, R23, 0x380, RZ, 0xc0, !PT ;  /* 0x00000380170c7812 */ /* 0x000fe200078ec0ff */
[----:B------:R-:W-:Y:S01]  /*cab0*/  IMAD.X R27, RZ, RZ, R5, P6 ;  /* 0x000000ffff1b7224 */ /* 0x000fe200030e0605 */
[C---:B------:R-:W-:Y:S02]  /*cac0*/  IADD3 R31, P5, R4.reuse, 0x40, RZ ;  /* 0x00000040041f7810 */ /* 0x040fe40007fbe0ff */
[----:B------:R-:W-:-:S02]  /*cad0*/  IADD3 R93, P4, R4, 0x60, RZ ;  /* 0x00000060045d7810 */ /* 0x000fc40007f9e0ff */
[C---:B------:R-:W-:Y:S01]  /*cae0*/  IADD3 R95, P3, R4.reuse, 0x4000, RZ ;  /* 0x00004000045f7810 */ /* 0x040fe20007f7e0ff */
[--C-:B------:R-:W-:Y:S01]  /*caf0*/  IMAD.X R25, RZ, RZ, R5.reuse, P5 ;  /* 0x000000ffff197224 */ /* 0x100fe200028e0605 */
[C---:B------:R-:W-:Y:S01]  /*cb00*/  IADD3 R97, P2, R4.reuse, 0x4020, RZ ;  /* 0x0000402004617810 */ /* 0x040fe20007f5e0ff */
[--C-:B------:R-:W-:Y:S01]  /*cb10*/  IMAD.X R21, RZ, RZ, R5.reuse, P4 ;  /* 0x000000ffff157224 */ /* 0x100fe200020e0605 */
[C---:B------:R-:W-:Y:S01]  /*cb20*/  IADD3 R99, P1, R4.reuse, 0x4040, RZ ;  /* 0x0000404004637810 */ /* 0x040fe20007f3e0ff */
[--C-:B------:R-:W-:Y:S01]  /*cb30*/  IMAD.X R15, RZ, RZ, R5.reuse, P3 ;  /* 0x000000ffff0f7224 */ /* 0x100fe200018e0605 */
[----:B------:R-:W-:Y:S01]  /*cb40*/  IADD3 R88, P0, R4, 0x4060, RZ ;  /* 0x0000406004587810 */ /* 0x000fe20007f1e0ff */
[--C-:B------:R-:W-:Y:S01]  /*cb50*/  IMAD.X R13, RZ, RZ, R5.reuse, P2 ;  /* 0x000000ffff0d7224 */ /* 0x100fe200010e0605 */
[----:B------:R-:W-:Y:S01]  /*cb60*/  LOP3.LUT R4, R9, R4, RZ, 0x3c, !PT ;  /* 0x0000000409047212 */ /* 0x000fe200078e3cff */
[--C-:B------:R-:W-:Y:S01]  /*cb70*/  IMAD.X R11, RZ, RZ, R5.reuse, P1 ;  /* 0x000000ffff0b7224 */ /* 0x100fe200008e0605 */
[----:B------:R-:W-:Y:S01]  /*cb80*/  SHF.R.U64 R12, R12, 0x3, RZ ;  /* 0x000000030c0c7819 */ /* 0x000fe200000012ff */
[----:B------:R-:W-:Y:S01]  /*cb90*/  IMAD.X R9, RZ, RZ, R5, P0 ;  /* 0x000000ffff097224 */ /* 0x000fe200000e0605 */
[----:B------:R-:W-:-:S02]  /*cba0*/  MOV R92, R4 ;  /* 0x00000004005c7202 */ /* 0x000fc40000000f00 */
[----:B------:R-:W-:Y:S02]  /*cbb0*/  F2FP.F16.F32.PACK_AB R5, R8, R29 ;  /* 0x0000001d0805723e */ /* 0x000fe400000000ff */
[----:B------:R-:W-:Y:S02]  /*cbc0*/  LOP3.LUT R26, R12, R23, RZ, 0x3c, !PT ;  /* 0x000000170c1a7212 */ /* 0x000fe400078e3cff */
[----:B------:R-:W-:Y:S02]  /*cbd0*/  F2FP.F16.F32.PACK_AB R4, R10, R91 ;  /* 0x0000005b0a04723e */ /* 0x000fe400000000ff */
[----:B------:R-:W-:Y:S02]  /*cbe0*/  LOP3.LUT R8, R97, 0x380, RZ, 0xc0, !PT ;  /* 0x0000038061087812 */ /* 0x000fe400078ec0ff */
[----:B------:R-:W-:Y:S01]  /*cbf0*/  LOP3.LUT R10, R99, 0x380, RZ, 0xc0, !PT ;  /* 0x00000380630a7812 */ /* 0x000fe200078ec0ff */
[----:B------:R2:W-:Y:S01]  /*cc00*/  STSM.16.M88.4 [R92], R4 ;  /* 0x000000045c007844 */ /* 0x0005e20000000200 */
[----:B------:R-:W-:-:S02]  /*cc10*/  LOP3.LUT R23, R88, 0x380, RZ, 0xc0, !PT ;  /* 0x0000038058177812 */ /* 0x000fc400078ec0ff */
[----:B------:R-:W-:Y:S02]  /*cc20*/  LOP3.LUT R14, R31, 0x380, RZ, 0xc0, !PT ;  /* 0x000003801f0e7812 */ /* 0x000fe400078ec0ff */
[----:B------:R-:W-:Y:S02]  /*cc30*/  LOP3.LUT R72, R95, 0x380, RZ, 0xc0, !PT ;  /* 0x000003805f487812 */ /* 0x000fe400078ec0ff */
[----:B------:R-:W-:Y:S02]  /*cc40*/  SHF.R.U64 R8, R8, 0x3, RZ ;  /* 0x0000000308087819 */ /* 0x000fe400000012ff */
[----:B------:R-:W-:Y:S02]  /*cc50*/  SHF.R.U64 R10, R10, 0x3, RZ ;  /* 0x000000030a0a7819 */ /* 0x000fe400000012ff */
[----:B------:R-:W-:Y:S02]  /*cc60*/  SHF.R.U64 R23, R23, 0x3, RZ ;  /* 0x0000000317177819 */ /* 0x000fe400000012ff */
[----:B------:R-:W-:-:S02]  /*cc70*/  SHF.R.U64 R14, R14, 0x3, RZ ;  /* 0x000000030e0e7819 */ /* 0x000fc400000012ff */
[----:B------:R-:W-:Y:S02]  /*cc80*/  SHF.R.U64 R72, R72, 0x3, RZ ;  /* 0x0000000348487819 */ /* 0x000fe400000012ff */
[----:B------:R-:W-:Y:S02]  /*cc90*/  LOP3.LUT R12, R8, R97, RZ, 0x3c, !PT ;  /* 0x00000061080c7212 */ /* 0x000fe400078e3cff */
[----:B------:R-:W-:Y:S02]  /*cca0*/  LOP3.LUT R10, R10, R99, RZ, 0x3c, !PT ;  /* 0x000000630a0a7212 */ /* 0x000fe400078e3cff */
[----:B------:R-:W-:Y:S02]  /*ccb0*/  LOP3.LUT R8, R23, R88, RZ, 0x3c, !PT ;  /* 0x0000005817087212 */ /* 0x000fe400078e3cff */
[----:B------:R-:W-:Y:S02]  /*ccc0*/  LOP3.LUT R24, R14, R31, RZ, 0x3c, !PT ;  /* 0x0000001f0e187212 */ /* 0x000fe400078e3cff */
[----:B------:R-:W-:-:S02]  /*ccd0*/  LOP3.LUT R14, R72, R95, RZ, 0x3c, !PT ;  /* 0x0000005f480e7212 */ /* 0x000fc400078e3cff */
[----:B------:R-:W-:Y:S01]  /*cce0*/  MOV R72, R10 ;  /* 0x0000000a00487202 */ /* 0x000fe20000000f00 */
[----:B------:R-:W3:Y:S01]  /*ccf0*/  LDC.64 R94, c[0x0][0xbd8] ;  /* 0x0002f600ff5e7b82 */ /* 0x000ee20000000a00 */
[----:B------:R-:W-:Y:S02]  /*cd00*/  MOV R23, R8 ;  /* 0x0000000800177202 */ /* 0x000fe40000000f00 */
[----:B------:R-:W-:Y:S02]  /*cd10*/  MOV R29, R26 ;  /* 0x0000001a001d7202 */ /* 0x000fe40000000f00 */
[----:B------:R-:W-:Y:S02]  /*cd20*/  F2FP.F16.F32.PACK_AB R8, R33, R32 ;  /* 0x000000202108723e */ /* 0x000fe400000000ff */
[----:B------:R-:W-:Y:S02]  /*cd30*/  F2FP.F16.F32.PACK_AB R9, R35, R34 ;  /* 0x000000222309723e */ /* 0x000fe400000000ff */
[----:B------:R-:W-:-:S02]  /*cd40*/  F2FP.F16.F32.PACK_AB R10, R37, R36 ;  /* 0x00000024250a723e */ /* 0x000fc400000000ff */
[----:B------:R-:W-:Y:S02]  /*cd50*/  F2FP.F16.F32.PACK_AB R11, R39, R38 ;  /* 0x00000026270b723e */ /* 0x000fe400000000ff */
[----:B------:R-:W-:Y:S02]  /*cd60*/  MOV R31, R24 ;  /* 0x00000018001f7202 */ /* 0x000fe40000000f00 */
[----:B--2---:R-:W-:Y:S01]  /*cd70*/  F2FP.F16.F32.PACK_AB R4, R41, R40 ;  /* 0x000000282904723e */ /* 0x004fe200000000ff */
[----:B------:R-:W-:Y:S01]  /*cd80*/  STSM.16.M88.4 [R29], R8 ;  /* 0x000000081d007844 */ /* 0x000fe20000000200 */
[----:B------:R-:W-:Y:S02]  /*cd90*/  F2FP.F16.F32.PACK_AB R5, R43, R42 ;  /* 0x0000002a2b05723e */ /* 0x000fe400000000ff */
[----:B------:R-:W-:Y:S02]  /*cda0*/  F2FP.F16.F32.PACK_AB R6, R45, R44 ;  /* 0x0000002c2d06723e */ /* 0x000fe400000000ff */
[----:B------:R-:W-:-:S02]  /*cdb0*/  F2FP.F16.F32.PACK_AB R7, R47, R46 ;  /* 0x0000002e2f07723e */ /* 0x000fc400000000ff */
[----:B------:R-:W-:Y:S02]  /*cdc0*/  LOP3.LUT R20, R93, 0x380, RZ, 0xc0, !PT ;  /* 0x000003805d147812 */ /* 0x000fe400078ec0ff */
[----:B------:R-:W-:Y:S01]  /*cdd0*/  MOV R89, R14 ;  /* 0x0000000e00597202 */ /* 0x000fe20000000f00 */
[----:B------:R2:W-:Y:S01]  /*cde0*/  STSM.16.M88.4 [R31], R4 ;  /* 0x000000041f007844 */ /* 0x0005e20000000200 */
[----:B------:R-:W-:Y:S02]  /*cdf0*/  SHF.R.U64 R20, R20, 0x3, RZ ;  /* 0x0000000314147819 */ /* 0x000fe400000012ff */
[----:B------:R-:W-:Y:S02]  /*ce00*/  MOV R88, R12 ;  /* 0x0000000c00587202 */ /* 0x000fe40000000f00 */
[----:B------:R-:W-:Y:S02]  /*ce10*/  LOP3.LUT R20, R20, R93, RZ, 0x3c, !PT ;  /* 0x0000005d14147212 */ /* 0x000fe400078e3cff */
[----:B------:R-:W-:-:S02]  /*ce20*/  F2FP.F16.F32.PACK_AB R12, R49, R48 ;  /* 0x00000030310c723e */ /* 0x000fc400000000ff */
[----:B------:R-:W-:Y:S02]  /*ce30*/  F2FP.F16.F32.PACK_AB R24, R57, R56 ;  /* 0x000000383918723e */ /* 0x000fe400000000ff */
[----:B------:R-:W-:Y:S02]  /*ce40*/  F2FP.F16.F32.PACK_AB R25, R59, R58 ;  /* 0x0000003a3b19723e */ /* 0x000fe400000000ff */
[----:B------:R-:W-:Y:S02]  /*ce50*/  F2FP.F16.F32.PACK_AB R26, R61, R60 ;  /* 0x0000003c3d1a723e */ /* 0x000fe400000000ff */
[----:B------:R-:W-:Y:S01]  /*ce60*/  F2FP.F16.F32.PACK_AB R27, R63, R62 ;  /* 0x0000003e3f1b723e */ /* 0x000fe200000000ff */
[----:B--2---:R-:W2:Y:S01]  /*ce70*/  LDC.64 R4, c[0x0][0xbe0] ;  /* 0x0002f800ff047b82 */ /* 0x004ea20000000a00 */
[----:B------:R-:W-:Y:S01]  /*ce80*/  MOV R90, R20 ;  /* 0x00000014005a7202 */ /* 0x000fe20000000f00 */
[----:B------:R-:W-:Y:S01]  /*ce90*/  IMAD.MOV.U32 R49, RZ, RZ, RZ ;  /* 0x000000ffff317224 */ /* 0x000fe200078e00ff */
[----:B------:R-:W-:-:S02]  /*cea0*/  F2FP.F16.F32.PACK_AB R13, R51, R50 ;  /* 0x00000032330d723e */ /* 0x000fc400000000ff */
[----:B------:R-:W-:Y:S02]  /*ceb0*/  F2FP.F16.F32.PACK_AB R14, R53, R52 ;  /* 0x00000034350e723e */ /* 0x000fe400000000ff */
[----:B------:R-:W-:Y:S01]  /*cec0*/  F2FP.F16.F32.PACK_AB R15, R55, R54 ;  /* 0x00000036370f723e */ /* 0x000fe200000000ff */
[----:B------:R-:W4:Y:S01]  /*ced0*/  LDC.64 R20, c[0x0][0xbd8] ;  /* 0x0002f600ff147b82 */ /* 0x000f220000000a00 */
[----:B------:R-:W-:Y:S02]  /*cee0*/  F2FP.F16.F32.PACK_AB R29, R75, R74 ;  /* 0x0000004a4b1d723e */ /* 0x000fe400000000ff */
[----:B------:R-:W-:Y:S01]  /*cef0*/  F2FP.F16.F32.PACK_AB R31, R79, R78 ;  /* 0x0000004e4f1f723e */ /* 0x000fe200000000ff */
[----:B------:R0:W-:Y:S01]  /*cf00*/  STSM.16.M88.4 [R90], R12 ;  /* 0x0000000c5a007844 */ /* 0x0001e20000000200 */
[----:B---3--:R-:W-:-:S03]  /*cf10*/  ISETP.NE.U32.AND P0, PT, R94, RZ, PT ;  /* 0x000000ff5e00720c */ /* 0x008fc60003f05070 */
[----:B------:R0:W-:Y:S01]  /*cf20*/  STSM.16.M88.4 [R89], R24 ;  /* 0x0000001859007844 */ /* 0x0001e20000000200 */
[----:B------:R-:W3:Y:S01]  /*cf30*/  LDC R47, c[0x0][0xa88] ;  /* 0x0002a200ff2f7b82 */ /* 0x000ee20000000800 */
[----:B------:R-:W-:Y:S02]  /*cf40*/  ISETP.NE.AND.EX P0, PT, R95, RZ, PT, P0 ;  /* 0x000000ff5f00720c */ /* 0x000fe40003f05300 */
[----:B------:R0:W-:Y:S01]  /*cf50*/  STSM.16.M88.4 [R88], R64 ;  /* 0x0000004058007844 */ /* 0x0001e20000000200 */
[----:B--2---:R-:W-:-:S03]  /*cf60*/  ISETP.NE.U32.AND P1, PT, R4, RZ, PT ;  /* 0x000000ff0400720c */ /* 0x004fc60003f25070 */
[----:B------:R0:W-:Y:S01]  /*cf70*/  STSM.16.M88.4 [R72], R28 ;  /* 0x0000001c48007844 */ /* 0x0001e20000000200 */
[----:B------:R-:W-:-:S03]  /*cf80*/  ISETP.NE.AND.EX P1, PT, R5, RZ, PT, P1 ;  /* 0x000000ff0500720c */ /* 0x000fc60003f25310 */
[----:B------:R0:W-:Y:S01]  /*cf90*/  STSM.16.M88.4 [R23], R80 ;  /* 0x0000005017007844 */ /* 0x0001e20000000200 */
[----:B----4-:R-:W-:Y:S01]  /*cfa0*/  IMAD.WIDE R20, R167, 0x4, R20 ;  /* 0x00000004a7147825 */ /* 0x010fe200078e0214 */
[----:B------:R-:W-:Y:S08]  /*cfb0*/  BAR.SYNC.DEFER_BLOCKING 0x1, 0x100 ;  /* 0x0044000000007b1d */ /* 0x000ff00000010000 */
[----:B------:R-:W2:Y:S01]  /*cfc0*/  @P1 LDC.64 R4, c[0x0][0xbe0] ;  /* 0x0002f800ff041b82 */ /* 0x000ea20000000a00 */
[----:B------:R0:W5:Y:S01]  /*cfd0*/  @P0 LDG.E R49, desc[UR60][R20.64] ;  /* 0x0000003c14310981 */ /* 0x000162000c1e1900 */
[----:B------:R-:W-:-:S04]  /*cfe0*/  IMAD R7, R164, 0x40, R22 ;  /* 0x00000040a4077824 */ /* 0x000fc800078e0216 */
[----:B------:R-:W-:-:S04]  /*cff0*/  IMAD.WIDE R16, R7, 0x2, R16 ;  /* 0x0000000207107825 */ /* 0x000fc800078e0210 */
[----:B--2---:R-:W-:-:S05]  /*d000*/  @P1 IMAD.WIDE R4, R167, 0x4, R4 ;  /* 0x00000004a7041825 */ /* 0x004fca00078e0204 */
[----:B---3--:R0:W5:Y:S01]  /*d010*/  @P1 LDG.E R47, desc[UR60][R4.64] ;  /* 0x0000003c042f1981 */ /* 0x008162000c1e1900 */
[----:B------:R-:W-:Y:S05]  /*d020*/  @P1 BRA `(.L_x_1139) ;  /* 0x0000000000101947 */ /* 0x000fea0003800000 */
[----:B------:R-:W-:Y:S05]  /*d030*/  @!P0 BRA `(.L_x_1139) ;  /* 0x00000000000c8947 */ /* 0x000fea0003800000 */
[----:B0-----:R-:W2:Y:S04]  /*d040*/  LDG.E R4, desc[UR60][R20.64] ;  /* 0x0000003c14047981 */ /* 0x001ea8000c1e1900 */
[----:B-----5:R-:W2:Y:S02]  /*d050*/  LDG.E R47, desc[UR60][R20.64+0x4] ;  /* 0x0000043c142f7981 */ /* 0x020ea4000c1e1900 */
[----:B--2---:R-:W-:-:S07]  /*d060*/  IMAD.IADD R47, R47, 0x1, -R4 ;  /* 0x000000012f2f7824 */ /* 0x004fce00078e0a04 */
.L_x_1139:
[----:B------:R-:W-:Y:S01]  /*d070*/  SHF.R.S32.HI R46, RZ, 0x1f, R166 ;  /* 0x0000001fff2e7819 */ /* 0x000fe200000114a6 */
[----:B------:R-:W-:Y:S01]  /*d080*/  ULDC.64 UR4, c[0x0][0xb70] ;  /* 0x0002dc0000047ab9 */ /* 0x000fe20000000a00 */
[--C-:B0----5:R-:W-:Y:S01]  /*d090*/  SHF.R.S32.HI R21, RZ, 0x1f, R49.reuse ;  /* 0x0000001fff157819 */ /* 0x121fe20000011431 */
[----:B------:R-:W-:Y:S01]  /*d0a0*/  IMAD.MOV.U32 R20, RZ, RZ, R49 ;  /* 0x000000ffff147224 */ /* 0x000fe200078e0031 */
[----:B------:R-:W-:Y:S01]  /*d0b0*/  SHF.R.S32.HI R6, RZ, 0x1f, R167 ;  /* 0x0000001fff067819 */ /* 0x000fe200000114a7 */
[----:B------:R-:W-:Y:S01]  /*d0c0*/  IMAD R5, R46, UR4, RZ ;  /* 0x000000042e057c24 */ /* 0x000fe2000f8e02ff */
[----:B------:R-:W-:Y:S01]  /*d0d0*/  SEL R51, R167, RZ, !P0 ;  /* 0x000000ffa7337207 */ /* 0x000fe20004000000 */
[----:B------:R-:W-:Y:S01]  /*d0e0*/  IMAD R11, R168, 0x80, R171 ;  /* 0x00000080a80b7824 */ /* 0x000fe200078e02ab */
[----:B------:R-:W-:Y:S01]  /*d0f0*/  SEL R48, R6, RZ, !P0 ;  /* 0x000000ff06307207 */ /* 0x000fe20004000000 */
[----:B------:R-:W-:Y:S01]  /*d100*/  IMAD R7, R166, UR5, R5 ;  /* 0x00000005a6077c24 */ /* 0x000fe2000f8e0205 */
[----:B------:R-:W-:Y:S01]  /*d110*/  IADD3 R9, P6, R16, 0x3000, RZ ;  /* 0x0000300010097810 */ /* 0x000fe20007fde0ff */
[----:B------:R-:W-:Y:S01]  /*d120*/  IMAD.WIDE.U32 R4, R166, UR4, R20 ;  /* 0x00000004a6047c25 */ /* 0x000fe2000f8e0014 */
[----:B------:R-:W-:Y:S01]  /*d130*/  ULDC.64 UR4, c[0x0][0xb78] ;  /* 0x0002de0000047ab9 */ /* 0x000fe20000000a00 */
[----:B------:R-:W-:-:S02]  /*d140*/  IADD3 R13, P2, R16, 0x2000, RZ ;  /* 0x00002000100d7810 */ /* 0x000fc40007f5e0ff */
[----:B------:R-:W-:Y:S01]  /*d150*/  IMAD.IADD R5, R5, 0x1, R7 ;  /* 0x0000000105057824 */ /* 0x000fe200078e0207 */
[----:B------:R-:W-:Y:S01]  /*d160*/  IADD3 R29, P1, R16, 0x1000, RZ ;  /* 0x00001000101d7810 */ /* 0x000fe20007f3e0ff */
[----:B------:R-:W-:Y:S01]  /*d170*/  IMAD R7, R48, UR4, RZ ;  /* 0x0000000430077c24 */ /* 0x000fe2000f8e02ff */
[----:B------:R-:W-:Y:S01]  /*d180*/  LOP3.LUT R6, R9, 0x380, RZ, 0xc0, !PT ;  /* 0x0000038009067812 */ /* 0x000fe200078ec0ff */
[----:B------:R-:W-:Y:S01]  /*d190*/  IMAD.WIDE.U32 R4, R51, UR4, R4 ;  /* 0x0000000433047c25 */ /* 0x000fe2000f8e0004 */
[----:B------:R-:W-:Y:S02]  /*d1a0*/  LOP3.LUT R12, R13, 0x380, RZ, 0xc0, !PT ;  /* 0x000003800d0c7812 */ /* 0x000fe400078ec0ff */
[----:B------:R-:W-:Y:S01]  /*d1b0*/  LOP3.LUT R28, R29, 0x380, RZ, 0xc0, !PT ;  /* 0x000003801d1c7812 */ /* 0x000fe200078ec0ff */
[----:B------:R-:W-:Y:S01]  /*d1c0*/  IMAD R10, R51, UR5, R7 ;  /* 0x00000005330a7c24 */ /* 0x000fe2000f8e0207 */
[----:B------:R-:W-:Y:S01]  /*d1d0*/  SHF.R.S32.HI R7, RZ, 0x1f, R11 ;  /* 0x0000001fff077819 */ /* 0x000fe2000001140b */
[----:B------:R-:W-:Y:S01]  /*d1e0*/  ULDC.64 UR4, c[0x0][0xb40] ;  /* 0x0002d00000047ab9 */ /* 0x000fe20000000a00 */
[----:B------:R-:W-:-:S02]  /*d1f0*/  IADD3 R8, P0, R11, R4, RZ ;  /* 0x000000040b087210 */ /* 0x000fc40007f1e0ff */
[----:B------:R-:W-:Y:S02]  /*d200*/  SHF.R.U64 R6, R6, 0x3, RZ ;  /* 0x0000000306067819 */ /* 0x000fe400000012ff */
[----:B------:R-:W-:Y:S01]  /*d210*/  IADD3.X R7, R7, R5, R10, P0, !PT ;  /* 0x0000000507077210 */ /* 0x000fe200007fe40a */
[----:B------:R-:W-:Y:S01]  /*d220*/  IMAD.X R5, RZ, RZ, R17, P6 ;  /* 0x000000ffff057224 */ /* 0x000fe200030e0611 */
[----:B------:R-:W-:Y:S02]  /*d230*/  LEA R44, P0, R8, UR4, 0x2 ;  /* 0x00000004082c7c11 */ /* 0x000fe4000f8010ff */
[----:B------:R-:W-:Y:S02]  /*d240*/  SHF.R.U64 R12, R12, 0x3, RZ ;  /* 0x000000030c0c7819 */ /* 0x000fe400000012ff */
[----:B------:R-:W-:Y:S02]  /*d250*/  SHF.R.U64 R28, R28, 0x3, RZ ;  /* 0x000000031c1c7819 */ /* 0x000fe400000012ff */
[----:B------:R-:W-:Y:S01]  /*d260*/  LOP3.LUT R4, R6, R9, RZ, 0x3c, !PT ;  /* 0x0000000906047212 */ /* 0x000fe200078e3cff */
[----:B------:R-:W-:Y:S01]  /*d270*/  VIADD R6, R11, 0x8 ;  /* 0x000000080b067836 */ /* 0x000fe20000000000 */
[----:B------:R-:W-:Y:S01]  /*d280*/  LEA.HI.X R45, R8, UR5, R7, 0x2, P0 ;  /* 0x00000005082d7c11 */ /* 0x000fe200080f1407 */
[----:B------:R-:W-:Y:S01]  /*d290*/  ULDC.64 UR4, c[0x0][0xaa0] ;  /* 0x0002a80000047ab9 */ /* 0x000fe20000000a00 */
[----:B------:R-:W-:Y:S01]  /*d2a0*/  LOP3.LUT R12, R12, R13, RZ, 0x3c, !PT ;  /* 0x0000000d0c0c7212 */ /* 0x000fe200078e3cff */
[----:B------:R-:W-:Y:S01]  /*d2b0*/  IMAD.X R13, RZ, RZ, R17, P2 ;  /* 0x000000ffff0d7224 */ /* 0x000fe200010e0611 */
[----:B------:R-:W-:-:S02]  /*d2c0*/  LOP3.LUT P0, RZ, R170, 0x3, RZ, 0xc0, !PT ;  /* 0x00000003aaff7812 */ /* 0x000fc4000780c0ff */
[C---:B------:R-:W-:Y:S02]  /*d2d0*/  IADD3 R41, P5, R16.reuse, 0x4000, RZ ;  /* 0x0000400010297810 */ /* 0x040fe40007fbe0ff */
[C---:B------:R-:W-:Y:S02]  /*d2e0*/  IADD3 R33, P4, R16.reuse, 0x5000, RZ ;  /* 0x0000500010217810 */ /* 0x040fe40007f9e0ff */
[----:B------:R-:W-:Y:S02]  /*d2f0*/  IADD3 R25, P3, R16, 0x6000, RZ ;  /* 0x0000600010197810 */ /* 0x000fe40007f7e0ff */
[----:B------:R-:W-:Y:S01]  /*d300*/  LOP3.LUT R28, R28, R29, RZ, 0x3c, !PT ;  /* 0x0000001d1c1c7212 */ /* 0x000fe200078e3cff */
[----:B------:R-:W-:Y:S01]  /*d310*/  IMAD.X R29, RZ, RZ, R17, P1 ;  /* 0x000000ffff1d7224 */ /* 0x000fe200008e0611 */
[----:B------:R-:W-:Y:S02]  /*d320*/  IADD3 R7, P2, R16, 0x7000, RZ ;  /* 0x0000700010077810 */ /* 0x000fe40007f5e0ff */
[----:B------:R-:W-:-:S02]  /*d330*/  ISETP.GE.OR P1, PT, R11, R47, P0 ;  /* 0x0000002f0b00720c */ /* 0x000fc40000726670 */
[----:B------:R-:W-:Y:S02]  /*d340*/  LOP3.LUT R40, R41, 0x380, RZ, 0xc0, !PT ;  /* 0x0000038029287812 */ /* 0x000fe400078ec0ff */
[----:B------:R-:W-:Y:S02]  /*d350*/  LOP3.LUT R32, R33, 0x380, RZ, 0xc0, !PT ;  /* 0x0000038021207812 */ /* 0x000fe400078ec0ff */
[----:B------:R-:W-:Y:S02]  /*d360*/  LOP3.LUT R24, R25, 0x380, RZ, 0xc0, !PT ;  /* 0x0000038019187812 */ /* 0x000fe400078ec0ff */
[----:B------:R-:W-:Y:S02]  /*d370*/  LOP3.LUT R9, R16, 0x380, RZ, 0xc0, !PT ;  /* 0x0000038010097812 */ /* 0x000fe400078ec0ff */
[----:B------:R-:W-:Y:S02]  /*d380*/  ISETP.GE.OR P0, PT, R6, R47, P0 ;  /* 0x0000002f0600720c */ /* 0x000fe40000706670 */
[----:B------:R-:W-:Y:S01]  /*d390*/  LOP3.LUT R6, R7, 0x380, RZ, 0xc0, !PT ;  /* 0x0000038007067812 */ /* 0x000fe200078ec0ff */
[----:B------:R-:W-:Y:S01]  /*d3a0*/  @!P1 STG.E desc[UR60][R44.64], R2 ;  /* 0x000000022c009986 */ /* 0x000fe2000c10193c */
[----:B------:R-:W-:-:S02]  /*d3b0*/  SHF.R.U64 R40, R40, 0x3, RZ ;  /* 0x0000000328287819 */ /* 0x000fc400000012ff */
[----:B------:R-:W-:Y:S02]  /*d3c0*/  SHF.R.U64 R32, R32, 0x3, RZ ;  /* 0x0000000320207819 */ /* 0x000fe400000012ff */
[----:B------:R-:W-:Y:S02]  /*d3d0*/  SHF.R.U64 R24, R24, 0x3, RZ ;  /* 0x0000000318187819 */ /* 0x000fe400000012ff */
[----:B------:R-:W-:Y:S02]  /*d3e0*/  SHF.R.U64 R9, R9, 0x3, RZ ;  /* 0x0000000309097819 */ /* 0x000fe400000012ff */
[----:B------:R-:W-:Y:S01]  /*d3f0*/  SHF.R.U64 R6, R6, 0x3, RZ ;  /* 0x0000000306067819 */ /* 0x000fe200000012ff */
[----:B------:R0:W-:Y:S01]  /*d400*/  @!P0 STG.E desc[UR60][R44.64+0x20], R0 ;  /* 0x000020002c008986 */ /* 0x0001e2000c10193c */
[----:B------:R-:W-:Y:S01]  /*d410*/  LOP3.LUT R40, R40, R41, RZ, 0x3c, !PT ;  /* 0x0000002928287212 */ /* 0x000fe200078e3cff */
[--C-:B------:R-:W-:Y:S01]  /*d420*/  IMAD.X R41, RZ, RZ, R17.reuse, P5 ;  /* 0x000000ffff297224 */ /* 0x100fe200028e0611 */
[----:B------:R-:W-:Y:S01]  /*d430*/  LOP3.LUT R32, R32, R33, RZ, 0x3c, !PT ;  /* 0x0000002120207212 */ /* 0x000fe200078e3cff */
[--C-:B------:R-:W-:Y:S01]  /*d440*/  IMAD.X R33, RZ, RZ, R17.reuse, P4 ;  /* 0x000000ffff217224 */ /* 0x100fe200020e0611 */
[----:B------:R-:W-:Y:S01]  /*d450*/  LOP3.LUT R24, R24, R25, RZ, 0x3c, !PT ;  /* 0x0000001918187212 */ /* 0x000fe200078e3cff */
[--C-:B------:R-:W-:Y:S01]  /*d460*/  IMAD.X R25, RZ, RZ, R17.reuse, P3 ;  /* 0x000000ffff197224 */ /* 0x100fe200018e0611 */
[----:B------:R-:W-:Y:S01]  /*d470*/  LOP3.LUT R16, R9, R16, RZ, 0x3c, !PT ;  /* 0x0000001009107212 */ /* 0x000fe200078e3cff */
[----:B------:R-:W-:Y:S01]  /*d480*/  IMAD.X R9, RZ, RZ, R17, P2 ;  /* 0x000000ffff097224 */ /* 0x000fe200010e0611 */
[----:B------:R-:W-:Y:S01]  /*d490*/  LOP3.LUT R8, R6, R7, RZ, 0x3c, !PT ;  /* 0x0000000706087212 */ /* 0x000fe200078e3cff */
[----:B------:R-:W5:Y:S01]  /*d4a0*/  LD.E.128 R28, desc[UR60][R28.64] ;  /* 0x0000003c1c1c7980 */ /* 0x000f62000c101d00 */
[----:B------:R-:W-:-:S03]  /*d4b0*/  SHF.R.S32.HI R23, RZ, 0x1f, R22 ;  /* 0x0000001fff177819 */ /* 0x000fc60000011416 */
[----:B------:R2:W5:Y:S04]  /*d4c0*/  LD.E.128 R36, desc[UR60][R16.64] ;  /* 0x0000003c10247980 */ /* 0x000568000c101d00 */
[----:B------:R-:W5:Y:S04]  /*d4d0*/  LD.E.128 R12, desc[UR60][R12.64] ;  /* 0x0000003c0c0c7980 */ /* 0x000f68000c101d00 */
[----:B------:R-:W5:Y:S04]  /*d4e0*/  LD.E.128 R4, desc[UR60][R4.64] ;  /* 0x0000003c04047980 */ /* 0x000f68000c101d00 */
[----:B------:R-:W5:Y:S04]  /*d4f0*/  LD.E.128 R40, desc[UR60][R40.64] ;  /* 0x0000003c28287980 */ /* 0x000f68000c101d00 */
[----:B------:R-:W5:Y:S04]  /*d500*/  LD.E.128 R32, desc[UR60][R32.64] ;  /* 0x0000003c20207980 */ /* 0x000f68000c101d00 */
[----:B------:R-:W5:Y:S04]  /*d510*/  LD.E.128 R24, desc[UR60][R24.64] ;  /* 0x0000003c18187980 */ /* 0x000f68000c101d00 */
[----:B------:R-:W5:Y:S01]  /*d520*/  LD.E.128 R8, desc[UR60][R8.64] ;  /* 0x0000003c08087980 */ /* 0x000f62000c101d00 */
[----:B0-----:R-:W-:Y:S01]  /*d530*/  IMAD R0, R21, UR4, RZ ;  /* 0x0000000415007c24 */ /* 0x001fe2000f8e02ff */
[----:B------:R-:W-:Y:S01]  /*d540*/  @!PT LDS RZ, [RZ] ;  /* 0x00000000fffff984 */ /* 0x000fe20000000800 */
[----:B------:R-:W-:Y:S01]  /*d550*/  @!PT LDS RZ, [RZ] ;  /* 0x00000000fffff984 */ /* 0x000fe20000000800 */
[----:B------:R-:W-:Y:S01]  /*d560*/  @!PT LDS RZ, [RZ] ;  /* 0x00000000fffff984 */ /* 0x000fe20000000800 */
[----:B------:R-:W-:Y:S01]  /*d570*/  @!PT LDS RZ, [RZ] ;  /* 0x00000000fffff984 */ /* 0x000fe20000000800 */
[----:B------:R0:W-:Y:S06]  /*d580*/  MEMBAR.ALL.CTA ;  /* 0x0000000000007992 */ /* 0x0001ec0000008000 */
[----:B0-----:R-:W0:Y:S01]  /*d590*/  FENCE.VIEW.ASYNC.S ;  /* 0x00000000000073c6 */ /* 0x001e220000000000 */
[----:B--2---:R-:W-:-:S04]  /*d5a0*/  IMAD.WIDE.U32 R16, R49, UR4, R22 ;  /* 0x0000000431107c25 */ /* 0x004fc8000f8e0016 */
[----:B------:R-:W-:Y:S01]  /*d5b0*/  IMAD R49, R49, UR5, R0 ;  /* 0x0000000531317c24 */ /* 0x000fe2000f8e0200 */
[----:B------:R-:W-:Y:S01]  /*d5c0*/  ULDC.64 UR4, c[0x0][0xae0] ;  /* 0x0002b80000047ab9 */ /* 0x000fe20000000a00 */
[----:B------:R-:W-:Y:S02]  /*d5d0*/  IMAD R47, R168, -0x80, R47 ;  /* 0xffffff80a82f7824 */ /* 0x000fe400078e022f */
[----:B------:R-:W-:Y:S02]  /*d5e0*/  IMAD.IADD R17, R17, 0x1, R49 ;  /* 0x0000000111117824 */ /* 0x000fe400078e0231 */
[----:B------:R-:W-:Y:S01]  /*d5f0*/  IMAD R21, R46, UR4, RZ ;  /* 0x000000042e157c24 */ /* 0x000fe2000f8e02ff */
[C---:B------:R-:W-:Y:S01]  /*d600*/  ISETP.GE.AND P2, PT, R164.reuse, R47, PT ;  /* 0x0000002fa400720c */ /* 0x040fe20003f46270 */
[----:B------:R-:W-:Y:S02]  /*d610*/  VIADD R0, R164, 0x20 ;  /* 0x00000020a4007836 */ /* 0x000fe40000000000 */
[----:B------:R-:W-:-:S02]  /*d620*/  IMAD R21, R166, UR5, R21 ;  /* 0x00000005a6157c24 */ /* 0x000fc4000f8e0215 */
[----:B------:R-:W-:Y:S01]  /*d630*/  IMAD.WIDE.U32 R16, R166, UR4, R16 ;  /* 0x00000004a6107c25 */ /* 0x000fe2000f8e0010 */
[----:B------:R-:W-:-:S03]  /*d640*/  ULDC.64 UR4, c[0x0][0xae8] ;  /* 0x0002ba0000047ab9 */ /* 0x000fc60000000a00 */
[----:B------:R-:W-:Y:S01]  /*d650*/  VIADD R3, R3, 0x2a820 ;  /* 0x0002a82003037836 */ /* 0x000fe20000000000 */
[-C--:B------:R-:W-:Y:S01]  /*d660*/  ISETP.GE.AND P4, PT, R0, R47.reuse, PT ;  /* 0x0000002f0000720c */ /* 0x080fe20003f86270 */
[----:B------:R-:W-:Y:S02]  /*d670*/  VIADD R20, R164, 0x60 ;  /* 0x00000060a4147836 */ /* 0x000fe40000000000 */
[----:B------:R-:W-:Y:S01]  /*d680*/  IMAD.IADD R17, R17, 0x1, R21 ;  /* 0x0000000111117824 */ /* 0x000fe200078e0215 */
[----:B------:R-:W-:Y:S01]  /*d690*/  PRMT R3, RZ, 0x654, R3 ;  /* 0x00000654ff037816 */ /* 0x000fe20000000003 */
[----:B------:R-:W-:Y:S01]  /*d6a0*/  IMAD R0, R48, UR4, RZ ;  /* 0x0000000430007c24 */ /* 0x000fe2000f8e02ff */
[-C--:B------:R-:W-:Y:S01]  /*d6b0*/  ISETP.GE.AND P1, PT, R20, R47.reuse, PT ;  /* 0x0000002f1400720c */ /* 0x080fe20003f26270 */
[----:B------:R-:W-:Y:S01]  /*d6c0*/  VIADD R2, R164, 0x40 ;  /* 0x00000040a4027836 */ /* 0x000fe20000000000 */
[----:B------:R-:W-:Y:S01]  /*d6d0*/  SHF.R.S32.HI R165, RZ, 0x1f, R164 ;  /* 0x0000001fffa57819 */ /* 0x000fe200000114a4 */
[C---:B------:R-:W-:Y:S01]  /*d6e0*/  IMAD R23, R51.reuse, UR5, R0 ;  /* 0x0000000533177c24 */ /* 0x040fe2000f8e0200 */
[----:B0-----:R0:W-:Y:S01]  /*d6f0*/  SYNCS.ARRIVE.TRANS64.RED.A1T0 RZ, [R3+URZ], RZ ;  /* 0x000000ff03ff79a7 */ /* 0x0011e2000810043f */
[----:B------:R-:W-:Y:S01]  /*d700*/  IMAD.WIDE.U32 R20, R51, UR4, R16 ;  /* 0x0000000433147c25 */ /* 0x000fe2000f8e0010 */
[----:B------:R-:W-:Y:S01]  /*d710*/  BSSY B1, `(.L_x_1140) ;  /* 0x0000015000017945 */ /* 0x000fe20003800000 */
[----:B------:R-:W-:-:S02]  /*d720*/  ISETP.GE.AND P0, PT, R2, R47, PT ;  /* 0x0000002f0200720c */ /* 0x000fc40003f06270 */
[----:B------:R-:W-:-:S04]  /*d730*/  IMAD.WIDE R16, R168, 0x80, R164 ;  /* 0x00000080a8107825 */ /* 0x000fc800078e02a4 */
[----:B------:R-:W-:Y:S01]  /*d740*/  IMAD.IADD R47, R21, 0x1, R23 ;  /* 0x00000001152f7824 */ /* 0x000fe200078e0217 */
[----:B0-----:R-:W-:Y:S06]  /*d750*/  @P2 BRA `(.L_x_1141) ;  /* 0x0000000000402947 */ /* 0x001fec0003800000 */
[----:B------:R-:W-:Y:S01]  /*d760*/  ULDC.64 UR4, c[0x0][0xad8] ;  /* 0x0002b60000047ab9 */ /* 0x000fe20000000a00 */
[----:B------:R-:W-:Y:S01]  /*d770*/  IMAD.MOV.U32 R2, RZ, RZ, R20 ;  /* 0x000000ffff027224 */ /* 0x000fe200078e0014 */
[----:B------:R-:W-:Y:S01]  /*d780*/  ULDC.64 UR6, c[0x0][0xa80] ;  /* 0x0002a00000067ab9 */ /* 0x000fe20000000a00 */
[----:B------:R-:W-:Y:S02]  /*d790*/  IMAD.MOV.U32 R3, RZ, RZ, R47 ;  /* 0x000000ffff037224 */ /* 0x000fe400078e002f */
[----:B------:R-:W-:Y:S02]  /*d7a0*/  IMAD R23, R17, UR4, RZ ;  /* 0x0000000411177c24 */ /* 0x000fe4000f8e02ff */
[----:B------:R-:W-:Y:S02]  /*d7b0*/  VIADD R0, R22, 0x40 ;  /* 0x0000004016007836 */ /* 0x000fe40000000000 */
[----:B------:R-:W-:Y:S01]  /*d7c0*/  IMAD.WIDE.U32 R2, R16, UR4, R2 ;  /* 0x0000000410027c25 */ /* 0x000fe2000f8e0002 */
[----:B------:R-:W-:-:S02]  /*d7d0*/  ULDC UR4, c[0x0][0xa8c] ;  /* 0x0002a30000047ab9 */ /* 0x000fc40000000800 */
[----:B------:R-:W-:Y:S01]  /*d7e0*/  ISETP.GE.AND P2, PT, R22, UR4, PT ;  /* 0x0000000416007c0c */ /* 0x000fe2000bf46270 */
[----:B------:R-:W-:Y:S01]  /*d7f0*/  IMAD R23, R16, UR5, R23 ;  /* 0x0000000510177c24 */ /* 0x000fe2000f8e0217 */
[----:B------:R-:W-:Y:S02]  /*d800*/  ISETP.GE.AND P3, PT, R0, UR4, PT ;  /* 0x0000000400007c0c */ /* 0x000fe4000bf66270 */
[----:B------:R-:W-:Y:S01]  /*d810*/  LEA R44, P5, R2, UR6, 0x1 ;  /* 0x00000006022c7c11 */ /* 0x000fe2000f8a08ff */
[----:B------:R-:W-:-:S05]  /*d820*/  IMAD.IADD R3, R3, 0x1, R23 ;  /* 0x0000000103037824 */ /* 0x000fca00078e0217 */
[----:B------:R-:W-:-:S05]  /*d830*/  LEA.HI.X R45, R2, UR7, R3, 0x1, P5 ;  /* 0x00000007022d7c11 */ /* 0x000fca000a8f0c03 */
[----:B-----5:R0:W-:Y:S04]  /*d840*/  @!P2 STG.E.128 desc[UR60][R44.64], R36 ;  /* 0x000000242c00a986 */ /* 0x0201e8000c101d3c */
[----:B------:R0:W-:Y:S02]  /*d850*/  @!P3 STG.E.128 desc[UR60][R44.64+0x80], R40 ;  /* 0x000080282c00b986 */ /* 0x0001e4000c101d3c */
.L_x_1141:
[----:B------:R-:W-:Y:S05]  /*d860*/  BSYNC B1 ;  /* 0x0000000000017941 */ /* 0x000fea0003800000 */
.L_x_1140:
[----:B------:R-:W-:Y:S04]  /*d870*/  BSSY B1, `(.L_x_1142) ;  /* 0x0000014000017945 */ /* 0x000fe80003800000 */
[----:B------:R-:W-:Y:S05]  /*d880*/  @P4 BRA `(.L_x_1143) ;  /* 0x0000000000484947 */ /* 0x000fea0003800000 */
[----:B------:R-:W-:Y:S01]  /*d890*/  IADD3 R23, P2, R16, 0x20, RZ ;  /* 0x0000002010177810 */ /* 0x000fe20007f5e0ff */
[----:B------:R-:W-:Y:S01]  /*d8a0*/  ULDC.64 UR4, c[0x0][0xad8] ;  /* 0x0002b60000047ab9 */ /* 0x000fe20000000a00 */
[----:B------:R-:W-:Y:S01]  /*d8b0*/  IMAD.MOV.U32 R2, RZ, RZ, R20 ;  /* 0x000000ffff027224 */ /* 0x000fe200078e0014 */
[----:B------:R-:W-:Y:S01]  /*d8c0*/  ULDC.64 UR6, c[0x0][0xa80] ;  /* 0x0002a00000067ab9 */ /* 0x000fe20000000a00 */
[----:B------:R-:W-:Y:S02]  /*d8d0*/  IMAD.MOV.U32 R3, RZ, RZ, R47 ;  /* 0x000000ffff037224 */ /* 0x000fe400078e002f */
[----:B------:R-:W-:Y:S02]  /*d8e0*/  IMAD.X R0, RZ, RZ, R17, P2 ;  /* 0x000000ffff007224 */ /* 0x000fe400010e0611 */
[----:B0----5:R-:W-:Y:S02]  /*d8f0*/  VIADD R36, R22, 0x40 ;  /* 0x0000004016247836 */ /* 0x021fe40000000000 */
[----:B------:R-:W-:-:S02]  /*d900*/  IMAD R0, R0, UR4, RZ ;  /* 0x0000000400007c24 */ /* 0x000fc4000f8e02ff */
[C---:B------:R-:W-:Y:S01]  /*d910*/  IMAD.WIDE.U32 R2, R23.reuse, UR4, R2 ;  /* 0x0000000417027c25 */ /* 0x040fe2000f8e0002 */
        /* <DEDUP_REMOVED lines=9> */
.L_x_1143:
[----:B------:R-:W-:Y:S05]  /*d9b0*/  BSYNC B1 ;  /* 0x0000000000017941 */ /* 0x000fea0003800000 */
.L_x_1142:
        /* <DEDUP_REMOVED lines=8> */
[----:B--2--5:R-:W-:Y:S02]  /*da40*/  VIADD R28, R22, 0x40 ;  /* 0x00000040161c7836 */ /* 0x024fe40000000000 */
        /* <DEDUP_REMOVED lines=11> */
.L_x_1145:
[----:B------:R-:W-:Y:S05]  /*db00*/  BSYNC B1 ;  /* 0x0000000000017941 */ /* 0x000fea0003800000 */
.L_x_1144:
[----:B------:R-:W-:Y:S05]  /*db10*/  @P1 BRA `(.L_x_1146) ;  /* 0x0000000800c41947 */ /* 0x000fea0003800000 */
[----:B---3-5:R-:W-:Y:S01]  /*db20*/  IADD3 R13, P0, R16, 0x60, RZ ;  /* 0x00000060100d7810 */ /* 0x028fe20007f1e0ff */
[----:B------:R-:W-:Y:S01]  /*db30*/  ULDC.64 UR6, c[0x0][0xad8] ;  /* 0x0002b60000067ab9 */ /* 0x000fe20000000a00 */
[----:B------:R-:W-:Y:S01]  /*db40*/  IMAD.MOV.U32 R2, RZ, RZ, R20 ;  /* 0x000000ffff027224 */ /* 0x000fe200078e0014 */
[----:B------:R-:W-:Y:S01]  /*db50*/  ULDC UR4, c[0x0][0xa8c] ;  /* 0x0002a30000047ab9 */ /* 0x000fe20000000800 */
[----:B------:R-:W-:Y:S01]  /*db60*/  IMAD.MOV.U32 R3, RZ, RZ, R47 ;  /* 0x000000ffff037224 */ /* 0x000fe200078e002f */
[----:B------:R-:W-:Y:S01]  /*db70*/  ISETP.GE.AND P1, PT, R22, UR4, PT ;  /* 0x0000000416007c0c */ /* 0x000fe2000bf26270 */
[----:B------:R-:W-:Y:S02]  /*db80*/  IMAD.X R16, RZ, RZ, R17, P0 ;  /* 0x000000ffff107224 */ /* 0x000fe400000e0611 */
        /* <DEDUP_REMOVED lines=11> */
[----:B------:R3:W-:Y:S01]  /*dc40*/  STG.E.128 desc[UR60][R12.64+0x80], R8 ;  /* 0x000080080c007986 */ /* 0x0007e2000c101d3c */
[----:B------:R-:W-:Y:S05]  /*dc50*/  BRA `(.L_x_1146) ;  /* 0x0000000800747947 */ /* 0x000fea0003800000 */
.L_x_1138:
[----:B------:R-:W2:Y:S01]  /*dc60*/  LDC.64 R4, c[0x0][0xbd8] ;  /* 0x0002f600ff047b82 */ /* 0x000ea20000000a00 */
[----:B------:R-:W-:-:S07]  /*dc70*/  IMAD.MOV.U32 R9, RZ, RZ, RZ ;  /* 0x000000ffff097224 */ /* 0x000fce00078e00ff */
[----:B0-----:R-:W0:Y:S01]  /*dc80*/  LDC.64 R2, c[0x0][0xbd8] ;  /* 0x0002f600ff027b82 */ /* 0x001e220000000a00 */
[----:B--2---:R-:W-:-:S04]  /*dc90*/  ISETP.NE.U32.AND P0, PT, R4, RZ, PT ;  /* 0x000000ff0400720c */ /* 0x004fc80003f05070 */
[----:B------:R-:W-:-:S03]  /*dca0*/  ISETP.NE.AND.EX P0, PT, R5, RZ, PT, P0 ;  /* 0x000000ff0500720c */ /* 0x000fc60003f05300 */
[----:B------:R-:W2:Y:S01]  /*dcb0*/  LDC.64 R4, c[0x0][0xbe0] ;  /* 0x0002f800ff047b82 */ /* 0x000ea20000000a00 */
[----:B0-----:R-:W-:-:S07]  /*dcc0*/  IMAD.WIDE R2, R167, 0x4, R2 ;  /* 0x00000004a7027825 */ /* 0x001fce00078e0202 */
[----:B------:R-:W0:Y:S02]  /*dcd0*/  LDC R7, c[0x0][0xa88] ;  /* 0x0002a200ff077b82 */ /* 0x000e240000000800 */
[----:B------:R3:W5:Y:S01]  /*dce0*/  @P0 LDG.E R9, desc[UR60][R2.64] ;  /* 0x0000003c02090981 */ /* 0x000762000c1e1900 */
[----:B--2---:R-:W-:-:S04]  /*dcf0*/  ISETP.NE.U32.AND P1, PT, R4, RZ, PT ;  /* 0x000000ff0400720c */ /* 0x004fc80003f25070 */
[----:B------:R-:W-:-:S13]  /*dd00*/  ISETP.NE.AND.EX P1, PT, R5, RZ, PT, P1 ;  /* 0x000000ff0500720c */ /* 0x000fda0003f25310 */
[----:B------:R-:W2:Y:S02]  /*dd10*/  @P1 LDC.64 R4, c[0x0][0xbe0] ;  /* 0x0002f800ff041b82 */ /* 0x000ea40000000a00 */
[----:B--2---:R-:W-:-:S05]  /*dd20*/  @P1 IMAD.WIDE R4, R167, 0x4, R4 ;  /* 0x00000004a7041825 */ /* 0x004fca00078e0204 */
[----:B0-----:R3:W5:Y:S01]  /*dd30*/  @P1 LDG.E R7, desc[UR60][R4.64] ;  /* 0x0000003c04071981 */ /* 0x001762000c1e1900 */
[----:B------:R-:W-:Y:S01]  /*dd40*/  ISETP.GT.AND P2, PT, R174, 0x7f, PT ;  /* 0x0000007fae00780c */ /* 0x000fe20003f44270 */
[----:B------:R-:W-:-:S12]  /*dd50*/  @P1 BRA `(.L_x_1147) ;  /* 0x0000000000101947 */ /* 0x000fd80003800000 */
[----:B------:R-:W-:Y:S05]  /*dd60*/  @!P0 BRA `(.L_x_1147) ;  /* 0x00000000000c8947 */ /* 0x000fea0003800000 */
[----:B------:R-:W2:Y:S04]  /*dd70*/  LDG.E R0, desc[UR60][R2.64] ;  /* 0x0000003c02007981 */ /* 0x000ea8000c1e1900 */
[----:B-----5:R-:W2:Y:S02]  /*dd80*/  LDG.E R7, desc[UR60][R2.64+0x4] ;  /* 0x0000043c02077981 */ /* 0x020ea4000c1e1900 */
[----:B--2---:R-:W-:-:S07]  /*dd90*/  IMAD.IADD R7, R7, 0x1, -R0 ;  /* 0x0000000107077824 */ /* 0x004fce00078e0a00 */
.L_x_1147:
[----:B------:R-:W-:Y:S01]  /*dda0*/  SHF.R.S32.HI R0, RZ, 0x1f, R167 ;  /* 0x0000001fff007819 */ /* 0x000fe200000114a7 */
[----:B------:R-:W-:Y:S01]  /*ddb0*/  BSSY B1, `(.L_x_1148) ;  /* 0x000001d000017945 */ /* 0x000fe20003800000 */
[----:B------:R-:W-:Y:S02]  /*ddc0*/  SHF.R.S32.HI R8, RZ, 0x1f, R166 ;  /* 0x0000001fff087819 */ /* 0x000fe400000114a6 */
[----:B------:R-:W-:Y:S02]  /*ddd0*/  SHF.R.S32.HI R23, RZ, 0x1f, R22 ;  /* 0x0000001fff177819 */ /* 0x000fe40000011416 */
[----:B------:R-:W-:Y:S02]  /*dde0*/  SEL R11, R167, RZ, !P0 ;  /* 0x000000ffa70b7207 */ /* 0x000fe40004000000 */
[----:B------:R-:W-:Y:S02]  /*ddf0*/  SEL R10, R0, RZ, !P0 ;  /* 0x000000ff000a7207 */ /* 0x000fe40004000000 */
[----:B-----5:R-:W-:Y:S01]  /*de00*/  SHF.R.S32.HI R6, RZ, 0x1f, R9 ;  /* 0x0000001fff067819 */ /* 0x020fe20000011409 */
[----:B------:R-:W-:Y:S06]  /*de10*/  @P2 BRA `(.L_x_1149) ;  /* 0x0000000000582947 */ /* 0x000fec0003800000 */
[----:B---3--:R-:W0:Y:S02]  /*de20*/  S2R R2, SR_TID.X ;  /* 0x0000000000027919 */ /* 0x008e240000002100 */
[----:B0-----:R-:W-:-:S04]  /*de30*/  IMAD R0, R168, 0x80, R2 ;  /* 0x00000080a8007824 */ /* 0x001fc800078e0202 */
[----:B------:R-:W-:-:S05]  /*de40*/  VIADD R0, R0, 0xffffff80 ;  /* 0xffffff8000007836 */ /* 0x000fca0000000000 */
        /* <DEDUP_REMOVED lines=13> */
[----:B------:R-:W-:-:S03]  /*df20*/  ULDC.64 UR4, c[0x0][0xb40] ;  /* 0x0002d00000047ab9 */ /* 0x000fc60000000a00 */
[----:B------:R-:W-:Y:S01]  /*df30*/  IMAD.IADD R3, R3, 0x1, R5 ;  /* 0x0000000103037824 */ /* 0x000fe200078e0205 */
[----:B------:R-:W-:-:S04]  /*df40*/  LEA R4, P0, R2, UR4, 0x2 ;  /* 0x0000000402047c11 */ /* 0x000fc8000f8010ff */
[----:B------:R-:W-:Y:S01]  /*df50*/  LEA.HI.X R5, R2, UR5, R3, 0x2, P0 ;  /* 0x0000000502057c11 */ /* 0x000fe200080f1403 */
[----:B------:R-:W-:-:S05]  /*df60*/  IMAD.MOV.U32 R3, RZ, RZ, -0x800000 ;  /* 0xff800000ff037424 */ /* 0x000fca00078e00ff */
[----:B------:R0:W-:Y:S03]  /*df70*/  STG.E desc[UR60][R4.64], R3 ;  /* 0x0000000304007986 */ /* 0x0001e6000c10193c */
.L_x_1149:
[----:B------:R-:W-:Y:S05]  /*df80*/  BSYNC B1 ;  /* 0x0000000000017941 */ /* 0x000fea0003800000 */
.L_x_1148:
[----:B------:R-:W-:Y:S01]  /*df90*/  ULDC.64 UR4, c[0x0][0xaa0] ;  /* 0x0002a80000047ab9 */ /* 0x000fe20000000a00 */
[----:B------:R-:W-:Y:S01]  /*dfa0*/  IMAD R7, R168, -0x80, R7 ;  /* 0xffffff80a8077824 */ /* 0x000fe200078e0207 */
[----:B------:R-:W-:Y:S01]  /*dfb0*/  BSSY B1, `(.L_x_1150) ;  /* 0x000002a000017945 */ /* 0x000fe20003800000 */
[----:B------:R-:W-:Y:S02]  /*dfc0*/  IMAD R0, R6, UR4, RZ ;  /* 0x0000000406007c24 */ /* 0x000fe4000f8e02ff */
[----:B0--3--:R-:W-:Y:S01]  /*dfd0*/  IMAD.WIDE.U32 R2, R9, UR4, R22 ;  /* 0x0000000409027c25 */ /* 0x009fe2000f8e0016 */
[----:B------:R-:W-:-:S03]  /*dfe0*/  ISETP.GE.AND P2, PT, R164, R7, PT ;  /* 0x00000007a400720c */ /* 0x000fc60003f46270 */
[----:B------:R-:W-:Y:S01]  /*dff0*/  IMAD R9, R9, UR5, R0 ;  /* 0x0000000509097c24 */ /* 0x000fe2000f8e0200 */
[----:B------:R-:W-:Y:S01]  /*e000*/  ULDC.64 UR4, c[0x0][0xae0] ;  /* 0x0002b80000047ab9 */ /* 0x000fe20000000a00 */
[----:B------:R-:W-:Y:S02]  /*e010*/  VIADD R0, R164, 0x20 ;  /* 0x00000020a4007836 */ /* 0x000fe40000000000 */
[----:B------:R-:W-:Y:S02]  /*e020*/  IMAD.IADD R3, R3, 0x1, R9 ;  /* 0x0000000103037824 */ /* 0x000fe400078e0209 */
[----:B------:R-:W-:Y:S01]  /*e030*/  IMAD R5, R8, UR4, RZ ;  /* 0x0000000408057c24 */ /* 0x000fe2000f8e02ff */
[----:B------:R-:W-:Y:S01]  /*e040*/  ISETP.GE.AND P3, PT, R0, R7, PT ;  /* 0x000000070000720c */ /* 0x000fe20003f66270 */
[----:B------:R-:W-:Y:S02]  /*e050*/  VIADD R0, R164, 0x60 ;  /* 0x00000060a4007836 */ /* 0x000fe40000000000 */
[----:B------:R-:W-:-:S02]  /*e060*/  IMAD R5, R166, UR5, R5 ;  /* 0x00000005a6057c24 */ /* 0x000fc4000f8e0205 */
[----:B------:R-:W-:Y:S01]  /*e070*/  IMAD.WIDE.U32 R2, R166, UR4, R2 ;  /* 0x00000004a6027c25 */ /* 0x000fe2000f8e0002 */
[----:B------:R-:W-:Y:S01]  /*e080*/  ULDC.64 UR4, c[0x0][0xae8] ;  /* 0x0002ba0000047ab9 */ /* 0x000fe20000000a00 */
[-C--:B------:R-:W-:Y:S02]  /*e090*/  ISETP.GE.AND P0, PT, R0, R7.reuse, PT ;  /* 0x000000070000720c */ /* 0x080fe40003f06270 */
[----:B------:R-:W-:Y:S02]  /*e0a0*/  VIADD R4, R164, 0x40 ;  /* 0x00000040a4047836 */ /* 0x000fe40000000000 */
[----:B------:R-:W-:Y:S02]  /*e0b0*/  IMAD.IADD R3, R3, 0x1, R5 ;  /* 0x0000000103037824 */ /* 0x000fe400078e0205 */
[----:B------:R-:W-:Y:S01]  /*e0c0*/  IMAD R0, R10, UR4, RZ ;  /* 0x000000040a007c24 */ /* 0x000fe2000f8e02ff */
[----:B------:R-:W-:Y:S01]  /*e0d0*/  ISETP.GE.AND P1, PT, R4, R7, PT ;  /* 0x000000070400720c */ /* 0x000fe20003f26270 */
[----:B------:R-:W-:Y:S01]  /*e0e0*/  IMAD.WIDE.U32 R4, R11, UR4, R2 ;  /* 0x000000040b047c25 */ /* 0x000fe2000f8e0002 */
[----:B------:R-:W-:-:S03]  /*e0f0*/  SHF.R.S32.HI R7, RZ, 0x1f, R164 ;  /* 0x0000001fff077819 */ /* 0x000fc600000114a4 */
[----:B------:R-:W-:Y:S02]  /*e100*/  IMAD R9, R11, UR5, R0 ;  /* 0x000000050b097c24 */ /* 0x000fe4000f8e0200 */
[----:B------:R-:W-:Y:S02]  /*e110*/  IMAD.MOV.U32 R6, RZ, RZ, R164 ;  /* 0x000000ffff067224 */ /* 0x000fe400078e00a4 */
[----:B------:R-:W-:Y:S02]  /*e120*/  IMAD.IADD R11, R5, 0x1, R9 ;  /* 0x00000001050b7824 */ /* 0x000fe400078e0209 */
[----:B------:R-:W-:Y:S01]  /*e130*/  IMAD.WIDE R6, R168, 0x80, R6 ;  /* 0x00000080a8067825 */ /* 0x000fe200078e0206 */
[----:B------:R-:W-:Y:S06]  /*e140*/  @P2 BRA `(.L_x_1151) ;  /* 0x0000000000402947 */ /* 0x000fec0003800000 */
        /* <DEDUP_REMOVED lines=14> */
[----:B------:R0:W-:Y:S04]  /*e230*/  @!P4 STG.E.128 desc[UR60][R8.64], RZ ;  /* 0x000000ff0800c986 */ /* 0x0001e8000c101d3c */
[----:B------:R0:W-:Y:S02]  /*e240*/  @!P5 STG.E.128 desc[UR60][R8.64+0x80], RZ ;  /* 0x000080ff0800d986 */ /* 0x0001e4000c101d3c */
.L_x_1151:
[----:B------:R-:W-:Y:S05]  /*e250*/  BSYNC B1 ;  /* 0x0000000000017941 */ /* 0x000fea0003800000 */
.L_x_1150:
[----:B------:R-:W-:Y:S04]  /*e260*/  BSSY B1, `(.L_x_1152) ;  /* 0x0000014000017945 */ /* 0x000fe80003800000 */
[----:B------:R-:W-:Y:S05]  /*e270*/  @P3 BRA `(.L_x_1153) ;  /* 0x0000000000483947 */ /* 0x000fea0003800000 */
[----:B0-----:R-:W-:Y:S01]  /*e280*/  IADD3 R9, P2, R6, 0x20, RZ ;  /* 0x0000002006097810 */ /* 0x001fe20007f5e0ff */
[----:B------:R-:W-:Y:S01]  /*e290*/  ULDC.64 UR4, c[0x0][0xad8] ;  /* 0x0002b60000047ab9 */ /* 0x000fe20000000a00 */
[----:B------:R-:W-:Y:S01]  /*e2a0*/  IMAD.MOV.U32 R2, RZ, RZ, R4 ;  /* 0x000000ffff027224 */ /* 0x000fe200078e0004 */
[----:B------:R-:W-:Y:S01]  /*e2b0*/  ULDC.64 UR6, c[0x0][0xa80] ;  /* 0x0002a00000067ab9 */ /* 0x000fe20000000a00 */
[----:B------:R-:W-:Y:S02]  /*e2c0*/  IMAD.MOV.U32 R3, RZ, RZ, R11 ;  /* 0x000000ffff037224 */ /* 0x000fe400078e000b */
[----:B------:R-:W-:Y:S02]  /*e2d0*/  IMAD.X R0, RZ, RZ, R7, P2 ;  /* 0x000000ffff007224 */ /* 0x000fe400010e0607 */
[----:B------:R-:W-:Y:S02]  /*e2e0*/  VIADD R8, R22, 0x40 ;  /* 0x0000004016087836 */ /* 0x000fe40000000000 */
        /* <DEDUP_REMOVED lines=11> */
.L_x_1153:
[----:B------:R-:W-:Y:S05]  /*e3a0*/  BSYNC B1 ;  /* 0x0000000000017941 */ /* 0x000fea0003800000 */
.L_x_1152:
[----:B------:R-:W-:Y:S04]  /*e3b0*/  BSSY B1, `(.L_x_1154) ;  /* 0x0000014000017945 */ /* 0x000fe80003800000 */
[----:B------:R-:W-:Y:S05]  /*e3c0*/  @P1 BRA `(.L_x_1155) ;  /* 0x0000000000481947 */ /* 0x000fea0003800000 */
[----:B0-2---:R-:W-:Y:S01]  /*e3d0*/  IADD3 R9, P1, R6, 0x40, RZ ;  /* 0x0000004006097810 */ /* 0x005fe20007f3e0ff */
        /* <DEDUP_REMOVED lines=17> */
.L_x_1155:
[----:B------:R-:W-:Y:S05]  /*e4f0*/  BSYNC B1 ;  /* 0x0000000000017941 */ /* 0x000fea0003800000 */
.L_x_1154:
[----:B------:R-:W-:Y:S05]  /*e500*/  @P0 BRA `(.L_x_1146) ;  /* 0x0000000000480947 */ /* 0x000fea0003800000 */
[----:B------:R-:W-:Y:S01]  /*e510*/  IADD3 R5, P0, R6, 0x60, RZ ;  /* 0x0000006006057810 */ /* 0x000fe20007f1e0ff */
        /* <DEDUP_REMOVED lines=17> */
.L_x_1146:
[----:B------:R-:W-:Y:S05]  /*e630*/  BSYNC B0 ;  /* 0x0000000000007941 */ /* 0x000fea0003800000 */
.L_x_1137:
[----:B------:R-:W-:Y:S02]  /*e640*/  ULDC UR4, c[0x0][0xc14] ;  /* 0x0003050000047ab9 */ /* 0x000fe40000000800 */
[----:B-1----:R-:W-:-:S13]  /*e650*/  ISETP.GE.AND P0, PT, R163, UR4, PT ;  /* 0x00000004a3007c0c */ /* 0x002fda000bf06270 */
[----:B------:R-:W-:Y:S05]  /*e660*/  @!P0 BRA `(.L_x_1156) ;  /* 0xffffff2400b48947 */ /* 0x000fea000383ffff */
[----:B------:R-:W-:Y:S05]  /*e670*/  EXIT ;  /* 0x000000000000794d */ /* 0x000fea0003800000 */
.L_x_1055:
[----:B------:R-:W-:-:S08]  /*e680*/  NOP ;  /* 0x0000000000007918 */ /* 0x000fd00000000000 */
[----:B0-----:R-:W0:-:S00]  /*e690*/  USETMAXREG.DEALLOC.CTAPOOL 0x18 ;  /* 0x00000018000079c8 */ /* 0x001e0000080e0500 */
[----:B0-----:R-:W-:-:S06]  /*e6a0*/  LOP3.LUT R0, R0, 0x3, RZ, 0xc0, !PT ;  /* 0x0000000300007812 */ /* 0x001fcc00078ec0ff */
[----:B------:R-:W0:Y:S02]  /*e6b0*/  SHFL.IDX PT, R0, R0, RZ, 0x1f ;  /* 0x00001fff00007589 */ /* 0x000e2400000e0000 */
[----:B0-----:R-:W-:-:S13]  /*e6c0*/  ISETP.NE.AND P0, PT, R0, RZ, PT ;  /* 0x000000ff0000720c */ /* 0x001fda0003f05270 */
[----:B------:R-:W-:Y:S05]  /*e6d0*/  @P0 EXIT ;  /* 0x000000000000094d */ /* 0x000fea0003800000 */
[----:B------:R-:W2:Y:S01]  /*e6e0*/  LDL.LU R6, [R1] ;  /* 0x0000000001067983 */ /* 0x000ea20000300800 */
[----:B------:R-:W-:Y:S01]  /*e6f0*/  ULDC UR5, c[0x0][0xc14] ;  /* 0x0003050000057ab9 */ /* 0x000fe20000000800 */
[----:B------:R-:W0:Y:S01]  /*e700*/  S2R R2, SR_TID.X ;  /* 0x0000000000027919 */ /* 0x000e220000002100 */
[----:B------:R-:W-:Y:S01]  /*e710*/  CS2R R16, SRZ ;  /* 0x0000000000107805 */ /* 0x000fe2000001ff00 */
[----:B------:R-:W1:Y:S01]  /*e720*/  S2UR UR6, SR_CTAID.X ;  /* 0x00000000000679c3 */ /* 0x000e620000002500 */
[----:B------:R-:W-:Y:S01]  /*e730*/  ULDC UR4, c[0x0][0xc10] ;  /* 0x0003040000047ab9 */ /* 0x000fe20000000800 */
[----:B0-----:R-:W-:-:S04]  /*e740*/  LOP3.LUT R7, R2, 0x1f, RZ, 0xc0, !PT ;  /* 0x0000001f02077812 */ /* 0x001fc800078ec0ff */
[----:B------:R-:W-:Y:S02]  /*e750*/  ISETP.NE.AND P0, PT, R7, 0x1f, PT ;  /* 0x0000001f0700780c */ /* 0x000fe40003f05270 */
[----:B--2---:R-:W-:-:S11]  /*e760*/  LOP3.LUT R6, R6, 0xffffffdf, RZ, 0xc0, !PT ;  /* 0xffffffdf06067812 */ /* 0x004fd600078ec0ff */
[----:B------:R-:W-:Y:S02]  /*e770*/  @P0 LOP3.LUT R6, R6, 0x20, RZ, 0xfc, !PT ;  /* 0x0000002006060812 */ /* 0x000fe400078efcff */
[----:B------:R-:W-:-:S13]  /*e780*/  ISETP.GE.OR P0, PT, R7, UR5, !P0 ;  /* 0x0000000507007c0c */ /* 0x000fda000c706670 */
[----:B------:R-:W0:Y:S02]  /*e790*/  @!P0 LDC.64 R2, c[0x0][0xc58] ;  /* 0x00031600ff028b82 */ /* 0x000e240000000a00 */
[----:B0-----:R-:W-:-:S05]  /*e7a0*/  @!P0 IMAD.WIDE.U32 R2, R7, 0x4, R2 ;  /* 0x0000000407028825 */ /* 0x001fca00078e0002 */
[----:B------:R-:W2:Y:S01]  /*e7b0*/  @!P0 LDG.E R17, desc[UR60][R2.64] ;  /* 0x0000003c02118981 */ /* 0x000ea2000c1e1900 */
[C---:B------:R-:W-:Y:S02]  /*e7c0*/  ISETP.NE.AND P1, PT, R7.reuse, RZ, PT ;  /* 0x000000ff0700720c */ /* 0x040fe40003f25270 */
[----:B------:R-:W-:Y:S02]  /*e7d0*/  ISETP.GE.U32.AND P0, PT, R7, 0x2, PT ;  /* 0x000000020700780c */ /* 0x000fe40003f06070 */
[----:B------:R-:W-:-:S09]  /*e7e0*/  LOP3.LUT R6, R6, 0xfffffffe, RZ, 0xc0, !PT ;  /* 0xfffffffe06067812 */ /* 0x000fd200078ec0ff */
[----:B------:R-:W-:-:S04]  /*e7f0*/  @P1 LOP3.LUT R6, R6, 0x1, RZ, 0xfc, !PT ;  /* 0x0000000106061812 */ /* 0x000fc800078efcff */
[----:B------:R-:W-:-:S04]  /*e800*/  LOP3.LUT R6, R6, 0xffffffef, RZ, 0xc0, !PT ;  /* 0xffffffef06067812 */ /* 0x000fc800078ec0ff */
[----:B------:R-:W-:-:S04]  /*e810*/  @P0 LOP3.LUT R6, R6, 0x10, RZ, 0xfc, !PT ;  /* 0x0000001006060812 */ /* 0x000fc800078efcff */
[----:B------:R-:W-:Y:S01]  /*e820*/  LOP3.LUT R6, R6, 0xfffffff7, RZ, 0xc0, !PT ;  /* 0xfffffff706067812 */ /* 0x000fe200078ec0ff */
[----:B------:R-:W-:Y:S01]  /*e830*/  IMAD.MOV.U32 R19, RZ, RZ, RZ ;  /* 0x000000ffff137224 */ /* 0x000fe200078e00ff */
[----:B--2---:R-:W0:Y:S02]  /*e840*/  SHFL.UP PT, R0, R17, 0x1, RZ ;  /* 0x0420000011007989 */ /* 0x004e2400000e00ff */
[----:B0-----:R-:W-:-:S05]  /*e850*/  SEL R0, R0, RZ, P1 ;  /* 0x000000ff00007207 */ /* 0x001fca0000800000 */
[----:B------:R-:W-:-:S05]  /*e860*/  IMAD.IADD R0, R17, 0x1, R0 ;  /* 0x0000000111007824 */ /* 0x000fca00078e0200 */
[----:B------:R-:W0:Y:S02]  /*e870*/  SHFL.UP PT, R4, R0, 0x2, RZ ;  /* 0x0440000000047989 */ /* 0x000e2400000e00ff */
[----:B0-----:R-:W-:-:S05]  /*e880*/  SEL R5, R4, RZ, P0 ;  /* 0x000000ff04057207 */ /* 0x001fca0000000000 */
[----:B------:R-:W-:-:S05]  /*e890*/  IMAD.IADD R5, R0, 0x1, R5 ;  /* 0x0000000100057824 */ /* 0x000fca00078e0205 */
[----:B------:R-:W0:Y:S01]  /*e8a0*/  SHFL.UP PT, R4, R5, 0x4, RZ ;  /* 0x0480000005047989 */ /* 0x000e2200000e00ff */
[----:B------:R-:W-:-:S04]  /*e8b0*/  ISETP.GE.U32.AND P0, PT, R7, 0x4, PT ;  /* 0x000000040700780c */ /* 0x000fc80003f06070 */
[----:B0-----:R-:W-:-:S05]  /*e8c0*/  SEL R4, R4, RZ, P0 ;  /* 0x000000ff04047207 */ /* 0x001fca0000000000 */
[----:B------:R-:W-:-:S05]  /*e8d0*/  IMAD.IADD R4, R5, 0x1, R4 ;  /* 0x0000000105047824 */ /* 0x000fca00078e0204 */
[----:B------:R-:W0:Y:S01]  /*e8e0*/  SHFL.UP PT, R2, R4, 0x8, RZ ;  /* 0x0500000004027989 */ /* 0x000e2200000e00ff */
[----:B------:R-:W-:Y:S02]  /*e8f0*/  @P0 LOP3.LUT R6, R6, 0x8, RZ, 0xfc, !PT ;  /* 0x0000000806060812 */ /* 0x000fe400078efcff */
[----:B------:R-:W-:-:S04]  /*e900*/  ISETP.GE.U32.AND P0, PT, R7, 0x8, PT ;  /* 0x000000080700780c */ /* 0x000fc80003f06070 */
[----:B0-----:R-:W-:-:S05]  /*e910*/  SEL R3, R2, RZ, P0 ;  /* 0x000000ff02037207 */ /* 0x001fca0000000000 */
[----:B------:R-:W-:-:S05]  /*e920*/  IMAD.IADD R3, R4, 0x1, R3 ;  /* 0x0000000104037824 */ /* 0x000fca00078e0203 */
[----:B------:R-:W0:Y:S01]  /*e930*/  SHFL.UP PT, R0, R3, 0x10, RZ ;  /* 0x0600000003007989 */ /* 0x000e2200000e00ff */
[----:B------:R-:W-:-:S04]  /*e940*/  LOP3.LUT R6, R6, 0xfffffffb, RZ, 0xc0, !PT ;  /* 0xfffffffb06067812 */ /* 0x000fc800078ec0ff */
[----:B------:R-:W-:Y:S02]  /*e950*/  @P0 LOP3.LUT R6, R6, 0x4, RZ, 0xfc, !PT ;  /* 0x0000000406060812 */ /* 0x000fe400078efcff */
[----:B------:R-:W-:-:S04]  /*e960*/  ISETP.GE.U32.AND P0, PT, R7, 0x10, PT ;  /* 0x000000100700780c */ /* 0x000fc80003f06070 */
[----:B0-----:R-:W-:-:S05]  /*e970*/  SEL R0, R0, RZ, P0 ;  /* 0x000000ff00007207 */ /* 0x001fca0000000000 */
[----:B------:R-:W-:-:S05]  /*e980*/  IMAD.IADD R0, R3, 0x1, R0 ;  /* 0x0000000103007824 */ /* 0x000fca00078e0200 */
[----:B------:R-:W0:Y:S01]  /*e990*/  SHFL.IDX PT, R2, R0, 0x1f, 0x1f ;  /* 0x03e01f0000027f89 */ /* 0x000e2200000e0000 */
[----:B------:R-:W-:-:S04]  /*e9a0*/  LOP3.LUT R6, R6, 0xfffffffd, RZ, 0xc0, !PT ;  /* 0xfffffffd06067812 */ /* 0x000fc800078ec0ff */
[----:B------:R-:W-:-:S05]  /*e9b0*/  @P0 LOP3.LUT R6, R6, 0x2, RZ, 0xfc, !PT ;  /* 0x0000000206060812 */ /* 0x000fca00078efcff */
[----:B------:R2:W-:Y:S01]  /*e9c0*/  STL [R1], R6 ;  /* 0x0000000601007387 */ /* 0x0005e20000100800 */
[----:B0-----:R-:W-:-:S05]  /*e9d0*/  IMAD R4, R2, UR4, RZ ;  /* 0x0000000402047c24 */ /* 0x001fca000f8e02ff */
[----:B-1----:R-:W-:Y:S01]  /*e9e0*/  ISETP.GT.AND P0, PT, R4, UR6, PT ;  /* 0x0000000604007c0c */ /* 0x002fe2000bf04270 */
[----:B------:R-:W-:-:S12]  /*e9f0*/  IMAD.MOV.U32 R5, RZ, RZ, R4 ;  /* 0x000000ffff057224 */ /* 0x000fd800078e0004 */
[----:B--2---:R-:W-:Y:S05]  /*ea00*/  @P0 BRA `(.L_x_1157) ;  /* 0x0000000000bc0947 */ /* 0x004fea0003800000 */
[----:B------:R-:W-:Y:S01]  /*ea10*/  IMAD.MOV.U32 R4, RZ, RZ, R5 ;  /* 0x000000ffff047224 */ /* 0x000fe200078e0005 */
[----:B------:R-:W-:Y:S01]  /*ea20*/  ULDC UR5, c[0x0][0xc14] ;  /* 0x0003050000057ab9 */ /* 0x000fe20000000800 */
[----:B------:R-:W-:Y:S01]  /*ea30*/  IMAD.MOV.U32 R19, RZ, RZ, RZ ;  /* 0x000000ffff137224 */ /* 0x000fe200078e00ff */
[----:B------:R-:W-:Y:S01]  /*ea40*/  ULDC UR7, c[0x0][0xc14] ;  /* 0x0003050000077ab9 */ /* 0x000fe20000000800 */
[----:B------:R-:W-:-:S05]  /*ea50*/  ULDC UR4, c[0x0][0xc10] ;  /* 0x0003040000047ab9 */ /* 0x000fca0000000800 */
.L_x_1161:
        /* <DEDUP_REMOVED lines=13> */
[----:B------:R-:W0:Y:S02]  /*eb30*/  LDC.64 R2, c[0x0][0xc58] ;  /* 0x00031600ff027b82 */ /* 0x000e240000000a00 */
[----:B0-----:R-:W-:-:S05]  /*eb40*/  IMAD.WIDE R2, R5, 0x4, R2 ;  /* 0x0000000405027825 */ /* 0x001fca00078e0202 */
[----:B------:R0:W5:Y:S02]  /*eb50*/  LDG.E R17, desc[UR60][R2.64] ;  /* 0x0000003c02117981 */ /* 0x000164000c1e1900 */
.L_x_1160:
[----:B------:R-:W-:Y:S05]  /*eb60*/  BSYNC B0 ;  /* 0x0000000000007941 */ /* 0x000fea0003800000 */
.L_x_1159:
[----:B-----5:R-:W1:Y:S01]  /*eb70*/  SHFL.UP PT, R0, R17, 0x1, RZ ;  /* 0x0420000011007989 */ /* 0x020e6200000e00ff */
[C---:B------:R-:W-:Y:S02]  /*eb80*/  ISETP.NE.AND P0, PT, R6.reuse, RZ, PT ;  /* 0x000000ff0600720c */ /* 0x040fe40003f05270 */
[----:B------:R-:W-:Y:S02]  /*eb90*/  ISETP.GE.U32.AND P1, PT, R6, 0x2, PT ;  /* 0x000000020600780c */ /* 0x000fe40003f26070 */
[----:B-1----:R-:W-:Y:S02]  /*eba0*/  SEL R0, R0, RZ, P0 ;  /* 0x000000ff00007207 */ /* 0x002fe40000000000 */
[----:B------:R-:W-:-:S03]  /*ebb0*/  ISETP.GE.U32.AND P0, PT, R6, 0x4, PT ;  /* 0x000000040600780c */ /* 0x000fc60003f06070 */
[----:B------:R-:W-:-:S05]  /*ebc0*/  IMAD.IADD R0, R17, 0x1, R0 ;  /* 0x0000000111007824 */ /* 0x000fca00078e0200 */
[----:B0-----:R-:W0:Y:S02]  /*ebd0*/  SHFL.UP PT, R2, R0, 0x2, RZ ;  /* 0x0440000000027989 */ /* 0x001e2400000e00ff */
        /* <DEDUP_REMOVED lines=18> */
.L_x_1157:
[----:B------:R-:W-:-:S04]  /*ed00*/  IMAD.IADD R5, R4, 0x1, -R5 ;  /* 0x0000000104057824 */ /* 0x000fc800078e0a05 */
[----:B------:R-:W-:-:S05]  /*ed10*/  IMAD R2, R0, UR4, R5 ;  /* 0x0000000400027c24 */ /* 0x000fca000f8e0205 */
[----:B------:R-:W-:Y:S02]  /*ed20*/  ISETP.GT.AND P0, PT, R2, UR6, PT ;  /* 0x0000000602007c0c */ /* 0x000fe4000bf04270 */
[----:B------:R-:W0:Y:S11]  /*ed30*/  LDC.64 R2, c[0x0][0xc68] ;  /* 0x00031a00ff027b82 */ /* 0x000e360000000a00 */
[----:B------:R-:W-:-:S04]  /*ed40*/  VOTE.ANY R7, PT, !P0 ;  /* 0x0000000000077806 */ /* 0x000fc800040e0100 */
[----:B------:R-:W1:Y:S02]  /*ed50*/  POPC R4, R7 ;  /* 0x0000000700047309 */ /* 0x000e640000000000 */
[----:B-1----:R-:W-:-:S04]  /*ed60*/  IMAD.IADD R19, R4, 0x1, R19 ;  /* 0x0000000104137824 */ /* 0x002fc800078e0213 */
[----:B0-----:R-:W-:-:S05]  /*ed70*/  IMAD.WIDE R2, R19, 0x4, R2 ;  /* 0x0000000413027825 */ /* 0x001fca00078e0202 */
[----:B------:R-:W2:Y:S01]  /*ed80*/  LDG.E R8, desc[UR60][R2.64] ;  /* 0x0000003c02087981 */ /* 0x000ea2000c1e1900 */
[----:B------:R-:W-:-:S03]  /*ed90*/  ISETP.NE.AND P0, PT, R7, RZ, PT ;  /* 0x000000ff0700720c */ /* 0x000fc60003f05270 */
[----:B------:R-:W2:Y:S02]  /*eda0*/  SHFL.IDX PT, R17, R17, R4, 0x1f ;  /* 0x00001f0411117589 */ /* 0x000ea400000e0000 */
[----:B--2---:R-:W-:-:S05]  /*edb0*/  IMAD R6, R17, R8, RZ ;  /* 0x0000000811067224 */ /* 0x004fca00078e02ff */
[----:B------:R-:W-:-:S04]  /*edc0*/  IABS R9, R6 ;  /* 0x0000000600097213 */ /* 0x000fc80000000000 */
[----:B------:R-:W0:Y:S08]  /*edd0*/  I2F.RP R10, R9 ;  /* 0x00000009000a7306 */ /* 0x000e300000209400 */
[----:B0-----:R-:W0:Y:S02]  /*ede0*/  MUFU.RCP R10, R10 ;  /* 0x0000000a000a7308 */ /* 0x001e240000001000 */
[----:B0-----:R-:W-:-:S06]  /*edf0*/  VIADD R11, R10, 0xffffffe ;  /* 0x0ffffffe0a0b7836 */ /* 0x001fcc0000000000 */
[----:B------:R0:W1:Y:S01]  /*ee00*/  F2I.FTZ.U32.TRUNC.NTZ R3, R11 ;  /* 0x0000000b00037305 */ /* 0x000062000021f000 */
[----:B------:R-:W-:Y:S05]  /*ee10*/  @!P0 BRA `(.L_x_1162) ;  /* 0x0000000000088947 */ /* 0x000fea0003800000 */
[----:B------:R-:W-:-:S05]  /*ee20*/  VIADD R7, R4, 0xffffffff ;  /* 0xffffffff04077836 */ /* 0x000fca0000000000 */
[----:B------:R2:W3:Y:S02]  /*ee30*/  SHFL.IDX PT, R16, R0, R7, 0x1f ;  /* 0x00001f0700107589 */ /* 0x0004e400000e0000 */
.L_x_1162:
[----:B-12---:R-:W-:Y:S02]  /*ee40*/  IMAD.MOV R0, RZ, RZ, -R3 ;  /* 0x000000ffff007224 */ /* 0x006fe400078e0a03 */
[----:B---3--:R-:W-:Y:S02]  /*ee50*/  IMAD R16, R16, UR4, R5 ;  /* 0x0000000410107c24 */ /* 0x008fe4000f8e0205 */
[----:B------:R-:W-:Y:S02]  /*ee60*/  IMAD R5, R0, R9, RZ ;  /* 0x0000000900057224 */ /* 0x000fe400078e02ff */
[----:B------:R-:W-:-:S04]  /*ee70*/  IMAD.MOV.U32 R2, RZ, RZ, RZ ;  /* 0x000000ffff027224 */ /* 0x000fc800078e00ff */
[----:B------:R-:W-:Y:S01]  /*ee80*/  IMAD.HI.U32 R2, R3, R5, R2 ;  /* 0x0000000503027227 */ /* 0x000fe200078e0002 */
[----:B------:R-:W-:Y:S02]  /*ee90*/  IADD3 R5, -R16, UR6, RZ ;  /* 0x0000000610057c10 */ /* 0x000fe4000fffe1ff */
        /* <DEDUP_REMOVED lines=15> */
[----:B------:R-:W-:Y:S02]  /*ef90*/  IMAD R0, R8, R7, RZ ;  /* 0x0000000708007224 */ /* 0x000fe400078e02ff */
[----:B------:R-:W-:Y:S02]  /*efa0*/  IMAD.MOV R7, RZ, RZ, -R7 ;  /* 0x000000ffff077224 */ /* 0x000fe400078e0a07 */
[----:B------:R-:W-:Y:S02]  /*efb0*/  IMAD.MOV R3, RZ, RZ, -R0 ;  /* 0x000000ffff037224 */ /* 0x000fe400078e0a00 */
[----:B------:R-:W-:-:S03]  /*efc0*/  IMAD R5, R6, R7, R5 ;  /* 0x0000000706057224 */ /* 0x000fc600078e0205 */
[----:B------:R-:W-:Y:S01]  /*efd0*/  VIADDMNMX R8, R3, UR4, R8, PT ;  /* 0x0000000403087c46 */ /* 0x000fe2000b800108 */
[----:B------:R-:W-:Y:S01]  /*efe0*/  IMAD.IADD R0, R5, 0x1, R0 ;  /* 0x0000000105007824 */ /* 0x000fe200078e0200 */
[----:B------:R-:W-:Y:S02]  /*eff0*/  IABS R6, R5 ;  /* 0x0000000500067213 */ /* 0x000fe40000000000 */
[----:B------:R-:W-:-:S04]  /*f000*/  IABS R4, R8 ;  /* 0x0000000800047213 */ /* 0x000fc80000000000 */
[----:B------:R-:W1:Y:S08]  /*f010*/  I2F.RP R9, R4 ;  /* 0x0000000400097306 */ /* 0x000e700000209400 */
[----:B-1----:R-:W1:Y:S02]  /*f020*/  MUFU.RCP R9, R9 ;  /* 0x0000000900097308 */ /* 0x002e640000001000 */
[----:B-1----:R-:W-:-:S06]  /*f030*/  VIADD R2, R9, 0xffffffe ;  /* 0x0ffffffe09027836 */ /* 0x002fcc0000000000 */
[----:B------:R1:W2:Y:S02]  /*f040*/  F2I.FTZ.U32.TRUNC.NTZ R3, R2 ;  /* 0x0000000200037305 */ /* 0x0002a4000021f000 */
[----:B-1----:R-:W-:Y:S02]  /*f050*/  IMAD.MOV.U32 R2, RZ, RZ, RZ ;  /* 0x000000ffff027224 */ /* 0x002fe400078e00ff */
[----:B--2---:R-:W-:-:S04]  /*f060*/  IMAD.MOV R7, RZ, RZ, -R3 ;  /* 0x000000ffff077224 */ /* 0x004fc800078e0a03 */
[----:B------:R-:W-:-:S04]  /*f070*/  IMAD R7, R7, R4, RZ ;  /* 0x0000000407077224 */ /* 0x000fc800078e02ff */
[----:B------:R-:W-:Y:S01]  /*f080*/  IMAD.HI.U32 R3, R3, R7, R2 ;  /* 0x0000000703037227 */ /* 0x000fe200078e0002 */
[-C--:B------:R-:W-:Y:S02]  /*f090*/  IABS R7, R8.reuse ;  /* 0x0000000800077213 */ /* 0x080fe40000000000 */
[----:B------:R-:W-:-:S03]  /*f0a0*/  LOP3.LUT R2, R5, R8, RZ, 0x3c, !PT ;  /* 0x0000000805027212 */ /* 0x000fc600078e3cff */
[----:B------:R-:W-:Y:S02]  /*f0b0*/  IMAD.MOV R7, RZ, RZ, -R7 ;  /* 0x000000ffff077224 */ /* 0x000fe400078e0a07 */
[----:B------:R-:W-:-:S04]  /*f0c0*/  IMAD.HI.U32 R3, R3, R6, RZ ;  /* 0x0000000603037227 */ /* 0x000fc800078e00ff */
[----:B------:R-:W-:-:S05]  /*f0d0*/  IMAD R7, R3, R7, R6 ;  /* 0x0000000703077224 */ /* 0x000fca00078e0206 */
[----:B------:R-:W-:-:S13]  /*f0e0*/  ISETP.GT.U32.AND P0, PT, R4, R7, PT ;  /* 0x000000070400720c */ /* 0x000fda0003f04070 */
[----:B------:R-:W-:Y:S02]  /*f0f0*/  @!P0 IMAD.IADD R7, R7, 0x1, -R4 ;  /* 0x0000000107078824 */ /* 0x000fe400078e0a04 */
[----:B------:R-:W-:-:S03]  /*f100*/  @!P0 VIADD R3, R3, 0x1 ;  /* 0x0000000103038836 */ /* 0x000fc60000000000 */
[----:B------:R-:W-:-:S13]  /*f110*/  ISETP.GE.U32.AND P0, PT, R7, R4, PT ;  /* 0x000000040700720c */ /* 0x000fda0003f06070 */
[----:B------:R-:W-:Y:S01]  /*f120*/  @P0 VIADD R3, R3, 0x1 ;  /* 0x0000000103030836 */ /* 0x000fe20000000000 */
[----:B------:R-:W-:-:S13]  /*f130*/  ISETP.GE.AND P0, PT, R2, RZ, PT ;  /* 0x000000ff0200720c */ /* 0x000fda0003f06270 */
[----:B------:R-:W-:Y:S01]  /*f140*/  @!P0 IMAD.MOV R3, RZ, RZ, -R3 ;  /* 0x000000ffff038224 */ /* 0x000fe200078e0a03 */
[----:B------:R-:W-:-:S13]  /*f150*/  ISETP.NE.AND P0, PT, R8, RZ, PT ;  /* 0x000000ff0800720c */ /* 0x000fda0003f05270 */
[----:B------:R-:W-:Y:S01]  /*f160*/  @!P0 LOP3.LUT R3, RZ, R8, RZ, 0x33, !PT ;  /* 0x00000008ff038212 */ /* 0x000fe200078e33ff */
[----:B------:R-:W-:-:S04]  /*f170*/  IMAD.MOV R8, RZ, RZ, -R8 ;  /* 0x000000ffff087224 */ /* 0x000fc800078e0a08 */
[----:B------:R-:W-:Y:S01]  /*f180*/  IMAD R18, R3, R8, R0 ;  /* 0x0000000803127224 */ /* 0x000fe200078e0200 */
[----:B------:R-:W-:-:S05]  /*f190*/  LOP3.LUT R0, RZ, R3, RZ, 0x33, !PT ;  /* 0x00000003ff007212 */ /* 0x000fca00078e33ff */
[----:B------:R-:W-:Y:S01]  /*f1a0*/  IMAD.IADD R17, R17, 0x1, R0 ;  /* 0x0000000111117824 */ /* 0x000fe200078e0200 */
[----:B------:R-:W-:Y:S06]  /*f1b0*/  BRA `(.L_x_1163) ;  /* 0x00000000000c7947 */ /* 0x000fec0003800000 */
.L_x_1158:
[----:B------:R-:W-:Y:S02]  /*f1c0*/  IMAD.MOV.U32 R17, RZ, RZ, RZ ;  /* 0x000000ffff117224 */ /* 0x000fe400078e00ff */
[----:B------:R-:W-:Y:S02]  /*f1d0*/  IMAD.U32 R16, RZ, RZ, UR6 ;  /* 0x00000006ff107e24 */ /* 0x000fe4000f8e00ff */
[----:B------:R-:W-:-:S07]  /*f1e0*/  IMAD.MOV.U32 R18, RZ, RZ, RZ ;  /* 0x000000ffff127224 */ /* 0x000fce00078e00ff */
.L_x_1163:
[----:B------:R-:W1:Y:S01]  /*f1f0*/  S2R R0, SR_TID.X ;  /* 0x0000000000007919 */ /* 0x000e620000002100 */
[----:B------:R-:W-:Y:S01]  /*f200*/  STL [R1], RZ ;  /* 0x000000ff01007387 */ /* 0x000fe20000100800 */
[----:B-1----:R-:W-:-:S04]  /*f210*/  LOP3.LUT R0, R0, 0x1f, RZ, 0xc0, !PT ;  /* 0x0000001f00007812 */ /* 0x002fc800078ec0ff */
[----:B------:R-:W-:-:S13]  /*f220*/  ISETP.NE.AND P0, PT, R0, RZ, PT ;  /* 0x000000ff0000720c */ /* 0x000fda0003f05270 */
[----:B------:R-:W1:Y:S01]  /*f230*/  @!P0 S2R R3, SR_CgaCtaId ;  /* 0x0000000000038919 */ /* 0x000e620000008800 */
[----:B------:R-:W-:-:S04]  /*f240*/  @!P0 MOV R0, 0x400 ;  /* 0x0000040000008802 */ /* 0x000fc80000000f00 */
[----:B-1----:R-:W-:-:S05]  /*f250*/  @!P0 LEA R0, R3, R0, 0x18 ;  /* 0x0000000003008211 */ /* 0x002fca00078ec0ff */
[----:B------:R1:W-:Y:S01]  /*f260*/  @!P0 STS.128 [R0+0x2a8d0], R16 ;  /* 0x02a8d01000008388 */ /* 0x0003e20000000c00 */
[----:B------:R-:W-:Y:S06]  /*f270*/  BAR.ARV 0x5, 0x120 ;  /* 0x0144800000007b1d */ /* 0x000fec0000002000 */
[----:B------:R-:W-:Y:S01]  /*f280*/  ISETP.GE.AND P0, PT, R19, UR5, PT ;  /* 0x0000000513007c0c */ /* 0x000fe2000bf06270 */
[----:B-1----:R-:W-:-:S05]  /*f290*/  IMAD.MOV.U32 R0, RZ, RZ, 0x1 ;  /* 0x00000001ff007424 */ /* 0x002fca00078e00ff */
[----:B------:R1:W-:Y:S04]  /*f2a0*/  STL [R1+0x8], R0 ;  /* 0x0000080001007387 */ /* 0x0003e80000100800 */
[----:B------:R1:W-:Y:S03]  /*f2b0*/  STL [R1+0x18], RZ ;  /* 0x000018ff01007387 */ /* 0x0003e60000100800 */
[----:B------:R-:W-:Y:S05]  /*f2c0*/  @P0 BRA `(.L_x_1164) ;  /* 0x0000004400080947 */ /* 0x000fea0003800000 */
[----:B-1----:R-:W-:Y:S01]  /*f2d0*/  IMAD.MOV.U32 R0, RZ, RZ, 0x1 ;  /* 0x00000001ff007424 */ /* 0x002fe200078e00ff */
[----:B------:R1:W-:Y:S01]  /*f2e0*/  STL [R1+0x18], RZ ;  /* 0x000018ff01007387 */ /* 0x0003e20000100800 */
[----:B------:R-:W-:Y:S01]  /*f2f0*/  ULDC UR38, c[0x0][0xc] ;  /* 0x0000030000267ab9 */ /* 0x000fe20000000800 */
[----:B------:R-:W-:Y:S02]  /*f300*/  ULDC.64 UR36, c[0x0][0x198] ;  /* 0x0000660000247ab9 */ /* 0x000fe40000000a00 */
[----:B------:R1:W-:Y:S04]  /*f310*/  STL [R1+0x8], R0 ;  /* 0x0000080001007387 */ /* 0x0003e80000100800 */
[----:B------:R1:W-:Y:S02]  /*f320*/  STL [R1], RZ ;  /* 0x000000ff01007387 */ /* 0x0003e40000100800 */
.L_x_1239:
[----:B------:R-:W-:Y:S05]  /*f330*/  YIELD ;  /* 0x0000000000007946 */ /* 0x000fea0003800000 */
[----:B------:R-:W-:Y:S01]  /*f340*/  ULDC.64 UR4, c[0x0][0xa28] ;  /* 0x00028a0000047ab9 */ /* 0x000fe20000000a00 */
[----:B------:R-:W-:Y:S01]  /*f350*/  IMAD.MOV.U32 R4, RZ, RZ, RZ ;  /* 0x000000ffff047224 */ /* 0x000fe200078e00ff */
[----:B------:R-:W-:Y:S01]  /*f360*/  ISETP.NE.U32.AND P0, PT, RZ, UR4, PT ;  /* 0x00000004ff007c0c */ /* 0x000fe2000bf05070 */
[----:B-1----:R-:W-:Y:S01]  /*f370*/  IMAD.MOV.U32 R0, RZ, RZ, RZ ;  /* 0x000000ffff007224 */ /* 0x002fe200078e00ff */
[----:B------:R-:W-:Y:S02]  /*f380*/  ULDC.64 UR6, c[0x0][0xa08] ;  /* 0x0002820000067ab9 */ /* 0x000fe40000000a00 */
[----:B------:R-:W-:Y:S01]  /*f390*/  ISETP.NE.AND.EX P0, PT, RZ, UR5, PT, P0 ;  /* 0x00000005ff007c0c */ /* 0x000fe2000bf05300 */
[----:B------:R-:W-:-:S12]  /*f3a0*/  ULDC.64 UR4, c[0x0][0xa00] ;  /* 0x0002800000047ab9 */ /* 0x000fd80000000a00 */
[----:B--2---:R-:W1:Y:S01]  /*f3b0*/  @P0 LDC.64 R2, c[0x0][0xa28] ;  /* 0x00028a00ff020b82 */ /* 0x004e620000000a00 */
[----:B------:R-:W-:Y:S01]  /*f3c0*/  ISETP.NE.U32.AND P2, PT, RZ, UR4, PT ;  /* 0x00000004ff007c0c */ /* 0x000fe2000bf45070 */
[----:B-1----:R-:W-:-:S05]  /*f3d0*/  @P0 IMAD.WIDE R2, R19, 0x4, R2 ;  /* 0x0000000413020825 */ /* 0x002fca00078e0202 */
[----:B------:R1:W5:Y:S01]  /*f3e0*/  @P0 LDG.E R4, desc[UR60][R2.64] ;  /* 0x0000003c02040981 */ /* 0x000362000c1e1900 */
[----:B------:R-:W-:Y:S01]  /*f3f0*/  ISETP.NE.AND.EX P2, PT, RZ, UR5, PT, P2 ;  /* 0x00000005ff007c0c */ /* 0x000fe2000bf45320 */
[----:B------:R-:W-:Y:S01]  /*f400*/  ULDC.64 UR4, c[0x0][0xa18] ;  /* 0x0002860000047ab9 */ /* 0x000fe20000000a00 */
[----:B-1----:R-:W1:Y:S02]  /*f410*/  LDC.64 R2, c[0x0][0xa00] ;  /* 0x00028000ff027b82 */ /* 0x002e640000000a00 */
[----:B-1----:R-:W-:-:S09]  /*f420*/  IMAD.WIDE R2, R19, 0x4, R2 ;  /* 0x0000000413027825 */ /* 0x002fd200078e0202 */
[----:B------:R-:W2:Y:S01]  /*f430*/  @P2 LDG.E R0, desc[UR60][R2.64] ;  /* 0x0000003c02002981 */ /* 0x000ea2000c1e1900 */
[----:B------:R-:W-:Y:S01]  /*f440*/  ISETP.NE.U32.AND P1, PT, RZ, UR4, PT ;  /* 0x00000004ff007c0c */ /* 0x000fe2000bf25070 */
[----:B------:R-:W-:-:S03]  /*f450*/  ULDC UR4, c[0x0][0x288] ;  /* 0x0000a20000047ab9 */ /* 0x000fc60000000800 */
[----:B------:R-:W-:-:S13]  /*f460*/  ISETP.NE.AND.EX P1, PT, RZ, UR5, PT, P1 ;  /* 0x00000005ff007c0c */ /* 0x000fda000bf25310 */
[----:B------:R-:W1:Y:S02]  /*f470*/  @P1 LDC.64 R6, c[0x0][0xa18] ;  /* 0x00028600ff061b82 */ /* 0x000e640000000a00 */
[----:B-1----:R-:W-:Y:S01]  /*f480*/  @P1 IMAD.WIDE R6, R19, 0x4, R6 ;  /* 0x0000000413061825 */ /* 0x002fe200078e0206 */
[----:B--2---:R1:W-:Y:S03]  /*f490*/  STL [R1+0x1c], R0 ;  /* 0x00001c0001007387 */ /* 0x0043e60000100800 */
[----:B-1----:R-:W-:Y:S01]  /*f4a0*/  IMAD.U32 R0, RZ, RZ, UR4 ;  /* 0x00000004ff007e24 */ /* 0x002fe2000f8e00ff */
[----:B------:R-:W-:-:S05]  /*f4b0*/  ULDC.64 UR4, c[0x0][0x3f8] ;  /* 0x0000fe0000047ab9 */ /* 0x000fca0000000a00 */
[----:B------:R1:W5:Y:S01]  /*f4c0*/  @P1 LDG.E R0, desc[UR60][R6.64] ;  /* 0x0000003c06001981 */ /* 0x000362000c1e1900 */
[----:B------:R-:W-:Y:S01]  /*f4d0*/  UISETP.NE.U32.AND UP0, UPT, UR4, URZ, UPT ;  /* 0x0000003f0400728c */ /* 0x000fe2000bf05070 */
[----:B------:R-:W-:Y:S02]  /*f4e0*/  ISETP.NE.U32.AND P0, PT, RZ, UR6, PT ;  /* 0x00000006ff007c0c */ /* 0x000fe4000bf05070 */
[----:B------:R-:W-:Y:S01]  /*f4f0*/  ULDC UR4, c[0x0][0x404] ;  /* 0x0001010000047ab9 */ /* 0x000fe20000000800 */
[----:B------:R-:W-:Y:S01]  /*f500*/  UISETP.NE.AND.EX UP0, UPT, UR5, URZ, UPT, UP0 ;  /* 0x0000003f0500728c */ /* 0x000fe2000bf05300 */
[----:B------:R-:W-:Y:S02]  /*f510*/  ISETP.NE.AND.EX P0, PT, RZ, UR7, PT, P0 ;  /* 0x00000007ff007c0c */ /* 0x000fe4000bf05300 */
[----:B------:R-:W-:Y:S01]  /*f520*/  ULDC UR5, c[0x0][0x2e0] ;  /* 0x0000b80000057ab9 */ /* 0x000fe20000000800 */
[----:B------:R-:W-:-:S04]  /*f530*/  USEL UR4, UR4, 0x1, UP0 ;  /* 0x0000000104047887 */ /* 0x000fc80008000000 */
[----:B------:R-:W-:-:S06]  /*f540*/  UIMAD UR4, UR4, UR5, URZ ;  /* 0x00000005040472a4 */ /* 0x000fcc000f8e023f */
[----:B------:R-:W-:Y:S01]  /*f550*/  IMAD.U32 R5, RZ, RZ, UR4 ;  /* 0x00000004ff057e24 */ /* 0x000fe2000f8e00ff */
[----:B-1----:R-:W-:Y:S06]  /*f560*/  @P1 BRA `(.L_x_1165) ;  /* 0x0000000000101947 */ /* 0x002fec0003800000 */
[----:B------:R-:W-:Y:S05]  /*f570*/  @!P2 BRA `(.L_x_1165) ;  /* 0x00000000000ca947 */ /* 0x000fea0003800000 */
[----:B------:R-:W2:Y:S04]  /*f580*/  LDG.E R7, desc[UR60][R2.64] ;  /* 0x0000003c02077981 */ /* 0x000ea8000c1e1900 */
[----:B-----5:R-:W2:Y:S02]  /*f590*/  LDG.E R0, desc[UR60][R2.64+0x4] ;  /* 0x0000043c02007981 */ /* 0x020ea4000c1e1900 */
[----:B--2---:R-:W-:-:S07]  /*f5a0*/  IMAD.IADD R0, R0, 0x1, -R7 ;  /* 0x0000000100007824 */ /* 0x004fce00078e0a07 */
.L_x_1165:
[----:B------:R-:W1:Y:S01]  /*f5b0*/  LDC.64 R2, c[0x0][0xa08] ;  /* 0x00028200ff027b82 */ /* 0x000e620000000a00 */
[----:B------:R-:W-:Y:S01]  /*f5c0*/  IMAD.MOV.U32 R7, RZ, RZ, RZ ;  /* 0x000000ffff077224 */ /* 0x000fe200078e00ff */
[----:B------:R-:W-:Y:S01]  /*f5d0*/  ULDC.64 UR4, c[0x0][0xa20] ;  /* 0x0002880000047ab9 */ /* 0x000fe20000000a00 */
[----:B-1----:R-:W-:-:S05]  /*f5e0*/  IMAD.WIDE R2, R19, 0x4, R2 ;  /* 0x0000000413027825 */ /* 0x002fca00078e0202 */
[----:B------:R-:W2:Y:S01]  /*f5f0*/  @P0 LDG.E R7, desc[UR60][R2.64] ;  /* 0x0000003c02070981 */ /* 0x000ea2000c1e1900 */
[----:B------:R-:W-:-:S04]  /*f600*/  ISETP.NE.U32.AND P1, PT, RZ, UR4, PT ;  /* 0x00000004ff007c0c */ /* 0x000fc8000bf25070 */
[----:B------:R-:W-:Y:S01]  /*f610*/  ISETP.NE.AND.EX P1, PT, RZ, UR5, PT, P1 ;  /* 0x00000005ff007c0c */ /* 0x000fe2000bf25310 */
[----:B--2--5:R-:W-:-:S05]  /*f620*/  IMAD.IADD R6, R7, 0x1, R4 ;  /* 0x0000000107067824 */ /* 0x024fca00078e0204 */
[----:B------:R1:W-:Y:S07]  /*f630*/  STL [R1+0x4], R6 ;  /* 0x0000040601007387 */ /* 0x0003ee0000100800 */
[----:B------:R-:W-:Y:S05]  /*f640*/  @!P1 BRA `(.L_x_1166) ;  /* 0x0000000000109947 */ /* 0x000fea0003800000 */
[----:B------:R-:W2:Y:S02]  /*f650*/  LDC.64 R2, c[0x0][0xa20] ;  /* 0x00028800ff027b82 */ /* 0x000ea40000000a00 */
[----:B--2---:R-:W-:-:S05]  /*f660*/  IMAD.WIDE R2, R19, 0x4, R2 ;  /* 0x0000000413027825 */ /* 0x004fca00078e0202 */
[----:B------:R2:W5:Y:S01]  /*f670*/  LDG.E R5, desc[UR60][R2.64] ;  /* 0x0000003c02057981 */ /* 0x000562000c1e1900 */
[----:B------:R-:W-:Y:S05]  /*f680*/  BRA `(.L_x_1167) ;  /* 0x0000000000107947 */ /* 0x000fea0003800000 */
.L_x_1166:
[----:B------:R-:W-:Y:S05]  /*f690*/  @!P0 BRA `(.L_x_1167) ;  /* 0x00000000000c8947 */ /* 0x000fea0003800000 */
[----:B-1----:R-:W2:Y:S04]  /*f6a0*/  LDG.E R6, desc[UR60][R2.64] ;  /* 0x0000003c02067981 */ /* 0x002ea8000c1e1900 */
[----:B------:R-:W2:Y:S02]  /*f6b0*/  LDG.E R5, desc[UR60][R2.64+0x4] ;  /* 0x0000043c02057981 */ /* 0x000ea4000c1e1900 */
[----:B--2---:R-:W-:-:S07]  /*f6c0*/  IMAD.IADD R5, R5, 0x1, -R6 ;  /* 0x0000000105057824 */ /* 0x004fce00078e0a06 */
.L_x_1167:
[----:B--2---:R-:W2:Y:S01]  /*f6d0*/  LDC.64 R2, c[0x0][0x9e0] ;  /* 0x00027800ff027b82 */ /* 0x004ea20000000a00 */
[----:B-----5:R-:W-:Y:S01]  /*f6e0*/  IMAD.IADD R7, R5, 0x1, -R4 ;  /* 0x0000000105077824 */ /* 0x020fe200078e0a04 */
[----:B------:R-:W-:-:S04]  /*f6f0*/  LEA R9, R17, 0x80, 0x7 ;  /* 0x0000008011097811 */ /* 0x000fc800078e38ff */
[----:B------:R-:W-:Y:S02]  /*f700*/  IADD3 R9, R7, R9, -R0 ;  /* 0x0000000907097210 */ /* 0x000fe40007ffe800 */
[----:B--2---:R-:W-:-:S03]  /*f710*/  ISETP.GE.AND P0, PT, R3, 0x1, PT ;  /* 0x000000010300780c */ /* 0x004fc60003f06270 */
[----:B------:R-:W-:-:S10]  /*f720*/  IMAD.IADD R2, R9, 0x1, R2 ;  /* 0x0000000109027824 */ /* 0x000fd400078e0202 */
[----:B------:R-:W-:Y:S05]  /*f730*/  @!P0 BRA `(.L_x_1168) ;  /* 0x0000000000488947 */ /* 0x000fea0003800000 */
[C---:B------:R-:W-:Y:S01]  /*f740*/  ISETP.GT.AND P1, PT, R9.reuse, RZ, PT ;  /* 0x000000ff0900720c */ /* 0x040fe20003f24270 */
[----:B------:R-:W-:Y:S01]  /*f750*/  BSSY B0, `(.L_x_1169) ;  /* 0x000000e000007945 */ /* 0x000fe20003800000 */
[----:B-1----:R-:W-:-:S11]  /*f760*/  VIADD R6, R9, 0xffffffff ;  /* 0xffffffff09067836 */ /* 0x002fd60000000000 */
        /* <DEDUP_REMOVED lines=8> */
.L_x_1170:
[----:B------:R-:W-:-:S13]  /*f7f0*/  ISETP.NE.AND P1, PT, R3, 0x1, PT ;  /* 0x000000010300780c */ /* 0x000fda0003f25270 */
[----:B------:R-:W1:Y:S02]  /*f800*/  @P1 LDC.64 R4, c[0x0][0x9e8] ;  /* 0x00027a00ff041b82 */ /* 0x000e640000000a00 */
[----:B-1----:R-:W-:-:S05]  /*f810*/  @P1 IMAD.HI.U32 R4, R6, R4, RZ ;  /* 0x0000000406041227 */ /* 0x002fca00078e00ff */
[----:B------:R-:W-:-:S07]  /*f820*/  @P1 SHF.R.U32.HI R6, RZ, R5, R4 ;  /* 0x00000005ff061219 */ /* 0x000fce0000011604 */
.L_x_1171:
[----:B------:R-:W-:Y:S05]  /*f830*/  BSYNC B0 ;  /* 0x0000000000007941 */ /* 0x000fea0003800000 */
.L_x_1169:
[----:B------:R-:W-:-:S05]  /*f840*/  IMAD R5, R6, R3, R3 ;  /* 0x0000000306057224 */ /* 0x000fca00078e0203 */
[----:B------:R-:W-:-:S07]  /*f850*/  VIMNMX R2, R2, R5, PT ;  /* 0x0000000502027248 */ /* 0x000fce0003fe0100 */
.L_x_1168:
[----:B------:R-:W-:Y:S01]  /*f860*/  VIADD R2, R2, 0x5f ;  /* 0x0000005f02027836 */ /* 0x000fe20000000000 */
[----:B------:R-:W-:Y:S01]  /*f870*/  ULDC UR4, c[0x0][0x9dc] ;  /* 0x0002770000047ab9 */ /* 0x000fe20000000800 */
[----:B------:R-:W-:Y:S02]  /*f880*/  IMAD R4, R17, 0x80, -R0 ;  /* 0x0000008011047824 */ /* 0x000fe400078e0a00 */
[----:B------:R-:W-:-:S04]  /*f890*/  IMAD.HI R2, R2, 0x2aaaaaab, RZ ;  /* 0x2aaaaaab02027827 */ /* 0x000fc800078e02ff */
[C---:B------:R-:W-:Y:S01]  /*f8a0*/  VIADD R0, R7.reuse, 0x5f ;  /* 0x0000005f07007836 */ /* 0x040fe20000000000 */
[----:B------:R-:W-:Y:S01]  /*f8b0*/  SHF.R.U32.HI R5, RZ, 0x1f, R2 ;  /* 0x0000001fff057819 */ /* 0x000fe20000011602 */
[----:B------:R-:W-:Y:S02]  /*f8c0*/  IMAD.IADD R7, R7, 0x1, R4 ;  /* 0x0000000107077824 */ /* 0x000fe400078e0204 */
[----:B------:R-:W-:Y:S01]  /*f8d0*/  IMAD.HI R0, R0, 0x2aaaaaab, RZ ;  /* 0x2aaaaaab00007827 */ /* 0x000fe200078e02ff */
[----:B------:R-:W-:-:S04]  /*f8e0*/  LEA.HI.SX32 R2, R2, R5, 0x1c ;  /* 0x0000000502027211 */ /* 0x000fc800078fe2ff */
[----:B------:R-:W-:-:S04]  /*f8f0*/  SHF.R.U32.HI R5, RZ, 0x1f, R0 ;  /* 0x0000001fff057819 */ /* 0x000fc80000011600 */
[----:B------:R-:W-:Y:S01]  /*f900*/  LEA.HI.SX32 R5, R0, R5, 0x1c ;  /* 0x0000000500057211 */ /* 0x000fe200078fe2ff */
[----:B------:R-:W-:-:S03]  /*f910*/  VIADD R0, R7, -UR4 ;  /* 0x8000000407007c36 */ /* 0x000fc60008000000 */
[----:B-1----:R-:W-:-:S05]  /*f920*/  VIMNMX R6, R5, R2, PT ;  /* 0x0000000205067248 */ /* 0x002fca0003fe0100 */
[----:B------:R1:W-:Y:S01]  /*f930*/  STL [R1+0x14], R6 ;  /* 0x0000140601007387 */ /* 0x0003e20000100800 */
[----:B------:R-:W-:Y:S05]  /*f940*/  @!P0 BRA `(.L_x_1172) ;  /* 0x0000000000448947 */ /* 0x000fea0003800000 */
[----:B------:R-:W-:Y:S01]  /*f950*/  ISETP.GT.AND P0, PT, R7, -0x1, PT ;  /* 0xffffffff0700780c */ /* 0x000fe20003f04270 */
[----:B------:R-:W-:-:S12]  /*f960*/  BSSY B0, `(.L_x_1173) ;  /* 0x000000d000007945 */ /* 0x000fd80003800000 */
[----:B------:R-:W-:Y:S05]  /*f970*/  @P0 BRA `(.L_x_1174) ;  /* 0x00000000001c0947 */ /* 0x000fea0003800000 */
[----:B------:R-:W-:Y:S02]  /*f980*/  ISETP.NE.AND P0, PT, R3, 0x1, PT ;  /* 0x000000010300780c */ /* 0x000fe40003f05270 */
[----:B------:R-:W-:-:S11]  /*f990*/  LOP3.LUT R7, RZ, R7, RZ, 0x33, !PT ;  /* 0x00000007ff077212 */ /* 0x000fd600078e33ff */
[----:B------:R-:W2:Y:S02]  /*f9a0*/  @P0 LDC.64 R4, c[0x0][0x9e8] ;  /* 0x00027a00ff040b82 */ /* 0x000ea40000000a00 */
[----:B--2---:R-:W-:-:S05]  /*f9b0*/  @P0 IMAD.HI.U32 R4, R7, R4, RZ ;  /* 0x0000000407040227 */ /* 0x004fca00078e00ff */
[----:B------:R-:W-:-:S04]  /*f9c0*/  @P0 SHF.R.U32.HI R7, RZ, R5, R4 ;  /* 0x00000005ff070219 */ /* 0x000fc80000011604 */
[----:B------:R-:W-:Y:S01]  /*f9d0*/  LOP3.LUT R7, RZ, R7, RZ, 0x33, !PT ;  /* 0x00000007ff077212 */ /* 0x000fe200078e33ff */
[----:B------:R-:W-:Y:S06]  /*f9e0*/  BRA `(.L_x_1175) ;  /* 0x0000000000107947 */ /* 0x000fec0003800000 */
.L_x_1174:
[----:B------:R-:W-:-:S13]  /*f9f0*/  ISETP.NE.AND P0, PT, R3, 0x1, PT ;  /* 0x000000010300780c */ /* 0x000fda0003f05270 */
[----:B------:R-:W2:Y:S02]  /*fa00*/  @P0 LDC.64 R4, c[0x0][0x9e8] ;  /* 0x00027a00ff040b82 */ /* 0x000ea40000000a00 */
[----:B--2---:R-:W-:-:S05]  /*fa10*/  @P0 IMAD.HI.U32 R4, R7, R4, RZ ;  /* 0x0000000407040227 */ /* 0x004fca00078e00ff */
[----:B------:R-:W-:-:S07]  /*fa20*/  @P0 SHF.R.U32.HI R7, RZ, R5, R4 ;  /* 0x00000005ff070219 */ /* 0x000fce0000011604 */
.L_x_1175:
[----:B------:R-:W-:Y:S05]  /*fa30*/  BSYNC B0 ;  /* 0x0000000000007941 */ /* 0x000fea0003800000 */
.L_x_1173:
[----:B------:R-:W-:-:S05]  /*fa40*/  IMAD R3, R7, R3, RZ ;  /* 0x0000000307037224 */ /* 0x000fca00078e02ff */
[----:B------:R-:W-:-:S07]  /*fa50*/  VIMNMX R0, R0, R3, !PT ;  /* 0x0000000300007248 */ /* 0x000fce0007fe0100 */
.L_x_1172:
[----:B------:R-:W-:Y:S01]  /*fa60*/  IMAD.HI R0, R0, 0x2aaaaaab, RZ ;  /* 0x2aaaaaab00007827 */ /* 0x000fe200078e02ff */
[----:B------:R-:W-:Y:S04]  /*fa70*/  BSSY B6, `(.L_x_1176) ;  /* 0x0000306000067945 */ /* 0x000fe80003800000 */
[----:B------:R-:W-:-:S04]  /*fa80*/  SHF.R.U32.HI R3, RZ, 0x1f, R0 ;  /* 0x0000001fff037819 */ /* 0x000fc80000011600 */
[----:B------:R-:W-:-:S04]  /*fa90*/  LEA.HI.SX32 R3, R0, R3, 0x1c ;  /* 0x0000000300037211 */ /* 0x000fc800078fe2ff */
[----:B------:R-:W-:-:S04]  /*faa0*/  VIMNMX R2, RZ, R3, !PT ;  /* 0x00000003ff027248 */ /* 0x000fc80007fe0100 */
[----:B------:R-:W-:Y:S01]  /*fab0*/  ISETP.GT.AND P0, PT, R6, R2, PT ;  /* 0x000000020600720c */ /* 0x000fe20003f04270 */
[----:B------:R2:W-:-:S12]  /*fac0*/  STL [R1+0x10], R2 ;  /* 0x0000100201007387 */ /* 0x0005d80000100800 */
[----:B--2---:R-:W-:Y:S05]  /*fad0*/  @P0 BRA `(.L_x_1177) ;  /* 0x0000000000440947 */ /* 0x004fea0003800000 */
[----:B------:R-:W2:Y:S02]  /*fae0*/  S2R R2, SR_TID.X ;  /* 0x0000000000027919 */ /* 0x000ea40000002100 */
[----:B--2---:R-:W-:-:S04]  /*faf0*/  LOP3.LUT R2, R2, 0x1f, RZ, 0xc0, !PT ;  /* 0x0000001f02027812 */ /* 0x004fc800078ec0ff */
[----:B------:R-:W-:-:S13]  /*fb00*/  ISETP.NE.AND P1, PT, R2, RZ, PT ;  /* 0x000000ff0200720c */ /* 0x000fda0003f25270 */
[----:B------:R-:W-:Y:S05]  /*fb10*/  @P1 BRA `(.L_x_1178) ;  /* 0x0000002c00ec1947 */ /* 0x000fea0003800000 */
[----:B------:R-:W2:Y:S01]  /*fb20*/  S2R R7, SR_LANEID ;  /* 0x0000000000077919 */ /* 0x000ea20000000000 */
[----:B------:R-:W-:Y:S01]  /*fb30*/  VOTEU.ANY UR4, UPT, PT ;  /* 0x0000000000047886 */ /* 0x000fe200038e0100 */
[----:B------:R-:W3:Y:S01]  /*fb40*/  LDC.64 R2, c[0x0][0xc38] ;  /* 0x00030e00ff027b82 */ /* 0x000ee20000000a00 */
[----:B------:R-:W2:Y:S08]  /*fb50*/  FLO.U32 R0, UR4 ;  /* 0x0000000400007d00 */ /* 0x000eb000080e0000 */
[----:B------:R-:W3:Y:S01]  /*fb60*/  POPC R5, UR4 ;  /* 0x0000000400057d09 */ /* 0x000ee20008000000 */
[----:B--2---:R-:W-:-:S13]  /*fb70*/  ISETP.EQ.U32.AND P0, PT, R0, R7, PT ;  /* 0x000000070000720c */ /* 0x004fda0003f02070 */
[----:B---3--:R-:W2:Y:S01]  /*fb80*/  @P0 ATOMG.E.ADD.STRONG.GPU PT, R3, desc[UR60][R2.64], R5 ;  /* 0x00000005020309a8 */ /* 0x008ea200081ee1fc */
[----:B------:R-:W3:Y:S02]  /*fb90*/  S2R R4, SR_LTMASK ;  /* 0x0000000000047919 */ /* 0x000ee40000003900 */
[----:B---3--:R-:W-:-:S04]  /*fba0*/  LOP3.LUT R4, R4, UR4, RZ, 0xc0, !PT ;  /* 0x0000000404047c12 */ /* 0x008fc8000f8ec0ff */
[----:B------:R-:W3:Y:S01]  /*fbb0*/  POPC R7, R4 ;  /* 0x0000000400077309 */ /* 0x000ee20000000000 */
[----:B--2---:R-:W3:Y:S02]  /*fbc0*/  SHFL.IDX PT, R0, R3, R0, 0x1f ;  /* 0x00001f0003007589 */ /* 0x004ee400000e0000 */
[----:B---3--:R-:W-:Y:S01]  /*fbd0*/  IADD3 R16, R0, UR38, R7 ;  /* 0x0000002600107c10 */ /* 0x008fe2000fffe007 */
[----:B------:R-:W-:Y:S06]  /*fbe0*/  BRA `(.L_x_1178) ;  /* 0x0000002c00b87947 */ /* 0x000fec0003800000 */
.L_x_1177:
[----:B------:R-:W2:Y:S01]  /*fbf0*/  S2R R3, SR_CgaCtaId ;  /* 0x0000000000037919 */ /* 0x000ea20000008800 */
[----:B------:R-:W-:-:S04]  /*fc00*/  MOV R0, 0x400 ;  /* 0x0000040000007802 */ /* 0x000fc80000000f00 */
[----:B--2---:R-:W-:-:S05]  /*fc10*/  LEA R2, R3, R0, 0x18 ;  /* 0x0000000003027211 */ /* 0x004fca00078ec0ff */
[----:B------:R2:W-:Y:S01]  /*fc20*/  STL [R1+0xc], R2 ;  /* 0x00000c0201007387 */ /* 0x0005e20000100800 */
[----:B------:R-:W-:-:S05]  /*fc30*/  VIADD R0, R2, 0x18400 ;  /* 0x0001840002007836 */ /* 0x000fca0000000000 */
[----:B------:R-:W-:-:S13]  /*fc40*/  LOP3.LUT P0, RZ, R0, 0x3ff, RZ, 0xc0, !PT ;  /* 0x000003ff00ff7812 */ /* 0x000fda000780c0ff */
[----:B--2---:R-:W-:Y:S05]  /*fc50*/  @!P0 BRA `(.L_x_1179) ;  /* 0x0000000000408947 */ /* 0x004fea0003800000 */
[----:B------:R-:W-:Y:S01]  /*fc60*/  MOV R2, 0x0 ;  /* 0x0000000000027802 */ /* 0x000fe20000000f00 */
[----:B------:R-:W-:Y:S01]  /*fc70*/  ULDC.64 UR6, c[0x4][0x108] ;  /* 0x0100420000067ab9 */ /* 0x000fe20000000a00 */
[----:B------:R-:W-:Y:S01]  /*fc80*/  ULDC.64 UR8, c[0x4][0x110] ;  /* 0x0100440000087ab9 */ /* 0x000fe20000000a00 */
[----:B------:R-:W-:Y:S01]  /*fc90*/  ULDC.64 UR4, c[0x4][0x90] ;  /* 0x0100240000047ab9 */ /* 0x000fe20000000a00 */
[----:B------:R-:W-:Y:S02]  /*fca0*/  IMAD.U32 R4, RZ, RZ, UR6 ;  /* 0x00000006ff047e24 */ /* 0x000fe4000f8e00ff */
[----:B------:R-:W2:Y:S01]  /*fcb0*/  LDC.64 R2, c[0x4][R2] ;  /* 0x0100000002027b82 */ /* 0x000ea20000000a00 */
[----:B------:R-:W-:Y:S02]  /*fcc0*/  IMAD.U32 R5, RZ, RZ, UR7 ;  /* 0x00000007ff057e24 */ /* 0x000fe4000f8e00ff */
[----:B-1----:R-:W-:Y:S02]  /*fcd0*/  IMAD.U32 R6, RZ, RZ, UR8 ;  /* 0x00000008ff067e24 */ /* 0x002fe4000f8e00ff */
[----:B------:R-:W-:-:S02]  /*fce0*/  IMAD.U32 R7, RZ, RZ, UR9 ;  /* 0x00000009ff077e24 */ /* 0x000fc4000f8e00ff */
[----:B------:R-:W-:Y:S02]  /*fcf0*/  IMAD.U32 R10, RZ, RZ, UR4 ;  /* 0x00000004ff0a7e24 */ /* 0x000fe4000f8e00ff */
[----:B0-----:R-:W-:Y:S02]  /*fd00*/  IMAD.U32 R11, RZ, RZ, UR5 ;  /* 0x00000005ff0b7e24 */ /* 0x001fe4000f8e00ff */
[----:B------:R-:W-:Y:S02]  /*fd10*/  IMAD.MOV.U32 R8, RZ, RZ, 0x70 ;  /* 0x00000070ff087424 */ /* 0x000fe400078e00ff */
[----:B------:R-:W-:Y:S02]  /*fd20*/  IMAD.MOV.U32 R12, RZ, RZ, 0x1 ;  /* 0x00000001ff0c7424 */ /* 0x000fe400078e00ff */
[----:B------:R-:W-:-:S07]  /*fd30*/  IMAD.MOV.U32 R13, RZ, RZ, RZ ;  /* 0x000000ffff0d7224 */ /* 0x000fce00078e00ff */
[----:B------:R-:W-:-:S07]  /*fd40*/  LEPC R20, `(.L_x_1179) ;  /* 0x000000001014794e */ /* 0x000fce0000000000 */
[----:B--2---:R-:W-:Y:S05]  /*fd50*/  CALL.ABS.NOINC R2 ;  /* 0x0000000002007343 */ /* 0x004fea0003c00000 */
.L_x_1179:
        /* <DEDUP_REMOVED lines=8> */
[----:B------:R2:W3:Y:S01]  /*fde0*/  LDC.64 R2, c[0x4][R0] ;  /* 0x0100000000027b82 */ /* 0x0004e20000000a00 */
[----:B------:R-:W-:Y:S02]  /*fdf0*/  IMAD.U32 R4, RZ, RZ, UR6 ;  /* 0x00000006ff047e24 */ /* 0x000fe4000f8e00ff */
[----:B------:R-:W-:Y:S02]  /*fe00*/  IMAD.U32 R5, RZ, RZ, UR7 ;  /* 0x00000007ff057e24 */ /* 0x000fe4000f8e00ff */
[----:B-1----:R-:W-:Y:S02]  /*fe10*/  IMAD.U32 R6, RZ, RZ, UR8 ;  /* 0x00000008ff067e24 */ /* 0x002fe4000f8e00ff */
[----:B------:R-:W-:-:S02]  /*fe20*/  IMAD.U32 R7, RZ, RZ, UR9 ;  /* 0x00000009ff077e24 */ /* 0x000fc4000f8e00ff */
[----:B------:R-:W-:Y:S02]  /*fe30*/  IMAD.U32 R10, RZ, RZ, UR4 ;  /* 0x00000004ff0a7e24 */ /* 0x000fe4000f8e00ff */
[----:B0-----:R-:W-:Y:S02]  /*fe40*/  IMAD.U32 R11, RZ, RZ, UR5 ;  /* 0x00000005ff0b7e24 */ /* 0x001fe4000f8e00ff */
[----:B------:R-:W-:Y:S02]  /*fe50*/  IMAD.MOV.U32 R8, RZ, RZ, 0x70 ;  /* 0x00000070ff087424 */ /* 0x000fe400078e00ff */
[----:B------:R-:W-:Y:S02]  /*fe60*/  IMAD.MOV.U32 R12, RZ, RZ, 0x1 ;  /* 0x00000001ff0c7424 */ /* 0x000fe400078e00ff */
[----:B--2---:R-:W-:-:S07]  /*fe70*/  IMAD.MOV.U32 R13, RZ, RZ, RZ ;  /* 0x000000ffff0d7224 */ /* 0x004fce00078e00ff */
[----:B------:R-:W-:-:S07]  /*fe80*/  LEPC R20, `(.L_x_1181) ;  /* 0x000000001014794e */ /* 0x000fce0000000000 */
[----:B---3--:R-:W-:Y:S05]  /*fe90*/  CALL.ABS.NOINC R2 ;  /* 0x0000000002007343 */ /* 0x008fea0003c00000 */
.L_x_1181:
        /* <DEDUP_REMOVED lines=16> */
.L_x_1180:
[----:B------:R-:W2:Y:S01]  /*ffa0*/  LDL.LU R7, [R1+0x1c] ;  /* 0x00001c0001077983 */ /* 0x000ea20000300800 */
[----:B------:R-:W3:Y:S01]  /*ffb0*/  LDC R0, c[0x0][0x428] ;  /* 0x00010a00ff007b82 */ /* 0x000ee20000000800 */
[----:B------:R-:W-:Y:S01]  /*ffc0*/  IMAD.MOV.U32 R4, RZ, RZ, R18 ;  /* 0x000000ffff047224 */ /* 0x000fe200078e0012 */
[----:B------:R-:W-:Y:S01]  /*ffd0*/  ULDC.64 UR4, c[0x0][0x9f8] ;  /* 0x00027e0000047ab9 */ /* 0x000fe20000000a00 */
[----:B-1----:R-:W1:Y:S01]  /*ffe0*/  S2R R6, SR_TID.X ;  /* 0x0000000000067919 */ /* 0x002e620000002100 */
[----:B---3--:R-:W-:Y:S02]  /*fff0*/  ISETP.NE.AND P0, PT, R0, 0x1, PT ;  /* 0x000000010000780c */ /* 0x008fe40003f05270 */
[----:B-1----:R-:W-:-:S11]  /*10000*/  LOP3.LUT R6, R6, 0x1f, RZ, 0xc0, !PT ;  /* 0x0000001f06067812 */ /* 0x002fd600078ec0ff */
[----:B------:R-:W1:Y:S08]  /*10010*/  @P0 LDC R3, c[0x0][0x42c] ;  /* 0x00010b00ff030b82 */ /* 0x000e700000000800 */
[----:B------:R-:W3:Y:S01]  /*10020*/  @P0 LDC R5, c[0x0][0x430] ;  /* 0x00010c00ff050b82 */ /* 0x000ee20000000800 */
[----:B-1----:R-:W-:-:S05]  /*10030*/  @P0 IMAD.HI.U32 R0, R18, R3, RZ ;  /* 0x0000000312000227 */ /* 0x002fca00078e00ff */
[----:B---3--:R-:W-:Y:S01]  /*10040*/  @P0 SHF.R.U32.HI R4, RZ, R5, R0 ;  /* 0x00000005ff040219 */ /* 0x008fe20000011600 */
[----:B------:R-:W-:Y:S01]  /*10050*/  IMAD.MOV.U32 R0, RZ, RZ, R19 ;  /* 0x000000ffff007224 */ /* 0x000fe200078e0013 */
[----:B------:R-:W-:-:S04]  /*10060*/  ISETP.NE.U32.AND P0, PT, RZ, UR4, PT ;  /* 0x00000004ff007c0c */ /* 0x000fc8000bf05070 */
[----:B------:R-:W-:Y:S01]  /*10070*/  ISETP.NE.AND.EX P0, PT, RZ, UR5, PT, P0 ;  /* 0x00000005ff007c0c */ /* 0x000fe2000bf05300 */
[----:B------:R-:W-:-:S12]  /*10080*/  ULDC.64 UR4, c[0x0][0xa00] ;  /* 0x0002800000047ab9 */ /* 0x000fd80000000a00 */
[----:B------:R-:W1:Y:S01]  /*10090*/  @P0 LDC.64 R2, c[0x0][0x9f8] ;  /* 0x00027e00ff020b82 */ /* 0x000e620000000a00 */
[----:B------:R-:W-:-:S04]  /*100a0*/  ISETP.NE.AND P6, PT, R6, RZ, PT ;  /* 0x000000ff0600720c */ /* 0x000fc80003fc5270 */
[----:B------:R-:W-:-:S09]  /*100b0*/  PLOP3.LUT P1, PT, P6, PT, PT, 0x8, 0x0 ;  /* 0x000000000000781c */ /* 0x000fd2000372e170 */
[----:B------:R-:W-:Y:S01]  /*100c0*/  VOTEU.ALL UP1, P6 ;  /* 0x00000000003f7886 */ /* 0x000fe20003020000 */
[----:B-1----:R-:W-:-:S05]  /*100d0*/  @P0 IMAD.WIDE R2, R19, 0x4, R2 ;  /* 0x0000000413020825 */ /* 0x002fca00078e0202 */
[----:B------:R1:W5:Y:S01]  /*100e0*/  @P0 LDG.E R0, desc[UR60][R2.64] ;  /* 0x0000003c02000981 */ /* 0x000362000c1e1900 */
[----:B------:R-:W-:Y:S01]  /*100f0*/  ISETP.NE.U32.AND P0, PT, RZ, UR4, PT ;  /* 0x00000004ff007c0c */ /* 0x000fe2000bf05070 */
[----:B------:R-:W-:-:S03]  /*10100*/  @!UP1 UIADD3 UR8, UP0, UR36, 0x270, URZ ;  /* 0x0000027024089890 */ /* 0x000fc6000ff1e03f */
[----:B------:R-:W-:Y:S01]  /*10110*/  ISETP.NE.AND.EX P0, PT, RZ, UR5, PT, P0 ;  /* 0x00000005ff007c0c */ /* 0x000fe2000bf05300 */
[----:B------:R-:W-:-:S03]  /*10120*/  @!UP1 UIADD3.X UR9, URZ, UR37, URZ, UP0, !UPT ;  /* 0x000000253f099290 */ /* 0x000fc600087fe43f */
[----:B------:R-:W-:Y:S01]  /*10130*/  SEL R8, R19, RZ, !P0 ;  /* 0x000000ff13087207 */ /* 0x000fe20004000000 */
[----:B------:R-:W-:Y:S01]  /*10140*/  VOTEU.ALL UP0, P6 ;  /* 0x00000000003f7886 */ /* 0x000fe20003000000 */
[----:B-12---:R-:W-:-:S07]  /*10150*/  IMAD R7, R17, 0x80, R7 ;  /* 0x0000008011077824 */ /* 0x006fce00078e0207 */
.L_x_1182:
        /* <DEDUP_REMOVED lines=16> */
.L_x_1183:
        /* <DEDUP_REMOVED lines=15> */
.L_x_1184:
        /* <DEDUP_REMOVED lines=9> */
[----:B------:R-:W2:Y:S01]  /*103e0*/  LDL R5, [R1+0x14] ;  /* 0x0000140001057983 */ /* 0x000ea20000100800 */
[----:B------:R-:W1:Y:S01]  /*103f0*/  LDC.64 R2, c[0x0][0x3f8] ;  /* 0x0000fe00ff027b82 */ /* 0x000e620000000a00 */
[----:B------:R-:W-:Y:S02]  /*10400*/  ULDC.64 UR4, c[0x0][0xa08] ;  /* 0x0002820000047ab9 */ /* 0x000fe40000000a00 */
[----:B-1----:R-:W-:Y:S01]  /*10410*/  LOP3.LUT P0, RZ, R2, UR4, RZ, 0xfc, !PT ;  /* 0x0000000402ff7c12 */ /* 0x002fe2000f80fcff */
[----:B------:R-:W-:-:S03]  /*10420*/  UMOV UR4, 0xffffffff ;  /* 0xffffffff00047882 */ /* 0x000fc60000000000 */
[----:B------:R-:W-:-:S04]  /*10430*/  LOP3.LUT P0, RZ, R3, UR5, RZ, 0xfc, P0 ;  /* 0x0000000503ff7c12 */ /* 0x000fc8000800fcff */
[----:B-----5:R-:W-:Y:S01]  /*10440*/  SEL R6, R0, RZ, !P0 ;  /* 0x000000ff00067207 */ /* 0x020fe20004000000 */
[----:B--2---:R-:W-:Y:S01]  /*10450*/  VIADD R5, R5, 0xffffffff ;  /* 0xffffffff05057836 */ /* 0x004fe20000000000 */
[----:B------:R-:W-:Y:S07]  /*10460*/  BRA.DIV UR4, `(.L_x_1185) ;  /* 0x0000003a04687947 */ /* 0x000fee000b800000 */
.L_x_1255:
[----:B------:R-:W-:Y:S01]  /*10470*/  UMOV UR4, 0xffffffff ;  /* 0xffffffff00047882 */ /* 0x000fe20000000000 */
[----:B------:R-:W-:Y:S02]  /*10480*/  SHF.R.S32.HI R17, RZ, 0x1f, R0 ;  /* 0x0000001fff117819 */ /* 0x000fe40000011400 */
[----:B------:R-:W-:Y:S05]  /*10490*/  BRA.DIV UR4, `(.L_x_1186) ;  /* 0x0000003a04907947 */ /* 0x000fea000b800000 */
[----:B------:R-:W-:-:S13]  /*104a0*/  ELECT P6, URZ, PT ;  /* 0x00000000003f782f */ /* 0x000fda00038c0000 */
.L_x_1258:
[----:B------:R-:W-:Y:S05]  /*104b0*/  @!P6 BRA `(.L_x_1187) ;  /* 0x000000040028e947 */ /* 0x000fea0003800000 */
[----:B------:R-:W-:-:S04]  /*104c0*/  ISETP.NE.U32.AND P0, PT, R2, RZ, PT ;  /* 0x000000ff0200720c */ /* 0x000fc80003f05070 */
[----:B------:R-:W-:-:S13]  /*104d0*/  ISETP.NE.AND.EX P0, PT, R3, RZ, PT, P0 ;  /* 0x000000ff0300720c */ /* 0x000fda0003f05300 */
[----:B------:R-:W-:Y:S05]  /*104e0*/  @!P0 BRA `(.L_x_1188) ;  /* 0x0000000000488947 */ /* 0x000fea0003800000 */
[----:B------:R-:W1:Y:S01]  /*104f0*/  LDC R12, c[0x0][0x41c] ;  /* 0x00010700ff0c7b82 */ /* 0x000e620000000800 */
[----:B------:R-:W-:Y:S01]  /*10500*/  IMAD.MOV.U32 R6, RZ, RZ, R5 ;  /* 0x000000ffff067224 */ /* 0x000fe200078e0005 */
[----:B------:R-:W-:Y:S01]  /*10510*/  ULDC.64 UR4, c[0x0][0x408] ;  /* 0x0001020000047ab9 */ /* 0x000fe20000000a00 */
[----:B-1----:R-:W-:-:S13]  /*10520*/  ISETP.NE.AND P0, PT, R12, 0x1, PT ;  /* 0x000000010c00780c */ /* 0x002fda0003f05270 */
[----:B0-----:R-:W0:Y:S02]  /*10530*/  @P0 LDC.64 R10, c[0x0][0x420] ;  /* 0x00010800ff0a0b82 */ /* 0x001e240000000a00 */
[----:B0-----:R-:W-:-:S05]  /*10540*/  @P0 IMAD.HI.U32 R10, R5, R10, RZ ;  /* 0x0000000a050a0227 */ /* 0x001fca00078e00ff */
        /* <DEDUP_REMOVED lines=12> */
.L_x_1188:
[----:B------:R-:W2:Y:S01]  /*10610*/  LDL R9, [R1] ;  /* 0x0000000001097983 */ /* 0x000ea20000100800 */
[----:B0-----:R-:W-:-:S03]  /*10620*/  MOV R11, 0x400 ;  /* 0x00000400000b7802 */ /* 0x001fc60000000f00 */
[----:B------:R-:W3:Y:S01]  /*10630*/  LDL R10, [R1+0x8] ;  /* 0x00000800010a7983 */ /* 0x000ee20000100800 */
[----:B-1----:R-:W0:Y:S02]  /*10640*/  S2R R12, SR_CgaCtaId ;  /* 0x00000000000c7919 */ /* 0x002e240000008800 */
[----:B0-----:R-:W-:-:S05]  /*10650*/  LEA R11, R12, R11, 0x18 ;  /* 0x0000000b0c0b7211 */ /* 0x001fca00078ec0ff */
[----:B--2---:R-:W-:Y:S01]  /*10660*/  IMAD R9, R9, 0x8, R11 ;  /* 0x0000000809097824 */ /* 0x004fe200078e020b */
[----:B---3--:R-:W-:-:S04]  /*10670*/  SHF.L.U32 R10, R10, 0x1f, RZ ;  /* 0x0000001f0a0a7819 */ /* 0x008fc800000006ff */
[----:B------:R-:W0:Y:S02]  /*10680*/  SYNCS.PHASECHK.TRANS64.TRYWAIT P0, [R9+URZ+0x2a840], R10 ;  /* 0x02a8400a090075a7 */ /* 0x000e24000800017f */
[----:B0-----:R-:W-:Y:S05]  /*10690*/  @!P0 BRA `(.L_x_1189) ;  /* 0x0000003800308947 */ /* 0x001fea0003800000 */
.L_x_1259:
        /* <DEDUP_REMOVED lines=11> */
.L_x_1190:
[----:B------:R-:W2:Y:S01]  /*10750*/  LDL R11, [R1] ;  /* 0x00000000010b7983 */ /* 0x000ea20000100800 */
[----:B------:R-:W-:-:S03]  /*10760*/  MOV R12, 0x400 ;  /* 0x00000400000c7802 */ /* 0x000fc60000000f00 */
[----:B0-----:R-:W3:Y:S01]  /*10770*/  LDL R10, [R1+0x4] ;  /* 0x00000400010a7983 */ /* 0x001ee20000100800 */
[----:B------:R-:W0:Y:S01]  /*10780*/  S2R R13, SR_CgaCtaId ;  /* 0x00000000000d7919 */ /* 0x000e220000008800 */
[----:B------:R-:W-:Y:S02]  /*10790*/  R2UR UR9, R9 ;  /* 0x00000000090972ca */ /* 0x000fe400000e0000 */
[----:B------:R-:W-:Y:S01]  /*107a0*/  R2UR UR11, R5 ;  /* 0x00000000050b72ca */ /* 0x000fe200000e0000 */
[----:B------:R-:W-:Y:S01]  /*107b0*/  UIADD3 UR4, UP0, UR36, 0x370, URZ ;  /* 0x0000037024047890 */ /* 0x000fe2000ff1e03f */
[----:B------:R-:W-:Y:S02]  /*107c0*/  R2UR UR12, R4 ;  /* 0x00000000040c72ca */ /* 0x000fe400000e0000 */
[----:B-----5:R-:W-:Y:S02]  /*107d0*/  R2UR UR13, R6 ;  /* 0x00000000060d72ca */ /* 0x020fe400000e0000 */
[----:B0-----:R-:W-:-:S05]  /*107e0*/  LEA R12, R13, R12, 0x18 ;  /* 0x0000000c0d0c7211 */ /* 0x001fca00078ec0ff */
[----:B------:R-:W-:Y:S01]  /*107f0*/  UIADD3 UR9, UR9, 0x2a830, URZ ;  /* 0x0002a83009097890 */ /* 0x000fe2000fffe03f */
[----:B------:R-:W-:Y:S01]  /*10800*/  UMOV UR10, URZ ;  /* 0x0000003f000a7c82 */ /* 0x000fe20008000000 */
[----:B------:R-:W-:Y:S01]  /*10810*/  UMOV UR6, 0x0 ;  /* 0x0000000000067882 */ /* 0x000fe20000000000 */
[----:B------:R-:W-:Y:S01]  /*10820*/  UMOV UR7, 0x14f00000 ;  /* 0x14f0000000077882 */ /* 0x000fe20000000000 */
[----:B------:R-:W-:Y:S01]  /*10830*/  UMOV UR16, 0x40 ;  /* 0x0000004000107882 */ /* 0x000fe20000000000 */
[----:B--2---:R-:W-:Y:S01]  /*10840*/  IMAD R9, R11, 0x9000, R12 ;  /* 0x000090000b097824 */ /* 0x004fe200078e020c */
[----:B---3--:R-:W-:-:S04]  /*10850*/  R2UR UR5, R10 ;  /* 0x000000000a0572ca */ /* 0x008fc800000e0000 */
[----:B------:R-:W-:-:S09]  /*10860*/  R2UR UR8, R9 ;  /* 0x00000000090872ca */ /* 0x000fd200000e0000 */
[----:B------:R-:W-:-:S04]  /*10870*/  UIMAD UR11, UR11, 0x60, UR5 ;  /* 0x000000600b0b78a4 */ /* 0x000fc8000f8e0205 */
[----:B------:R-:W-:Y:S02]  /*10880*/  UIADD3 UR14, UR8, 0x18400, URZ ;  /* 0x00018400080e7890 */ /* 0x000fe4000fffe03f */
        /* <DEDUP_REMOVED lines=12> */
[----:B-1----:R-:W-:Y:S01]  /*10950*/  NOP ;  /* 0x0000000000007918 */ /* 0x002fe20000000000 */
.L_x_1187:
[----:B------:R-:W2:Y:S01]  /*10960*/  LDL.LU R12, [R1+0x18] ;  /* 0x00001800010c7983 */ /* 0x000ea20000300800 */
[----:B------:R-:W-:Y:S01]  /*10970*/  MOV R10, 0x400 ;  /* 0x00000400000a7802 */ /* 0x000fe20000000f00 */
[----:B------:R-:W-:Y:S05]  /*10980*/  WARPSYNC.ALL ;  /* 0x0000000000007948 */ /* 0x000fea0003800000 */
[----:B0-----:R-:W0:Y:S01]  /*10990*/  S2R R11, SR_CgaCtaId ;  /* 0x00000000000b7919 */ /* 0x001e220000008800 */
        /* <DEDUP_REMOVED lines=43> */
.L_x_1260:
[----:B------:R-:W-:Y:S05]  /*10c50*/  BSYNC B0 ;  /* 0x0000000000007941 */ /* 0x000fea0003800000 */
.L_x_1191:
[----:B------:R-:W2:Y:S04]  /*10c60*/  LDL R9, [R1+0x14] ;  /* 0x0000140001097983 */ /* 0x000ea80000100800 */
[----:B0-----:R-:W3:Y:S01]  /*10c70*/  LDL R8, [R1+0x10] ;  /* 0x0000100001087983 */ /* 0x001ee20000100800 */
[----:B------:R-:W-:Y:S01]  /*10c80*/  BSSY B0, `(.L_x_1193) ;  /* 0x0000197000007945 */ /* 0x000fe20003800000 */
[----:B--2---:R-:W-:-:S05]  /*10c90*/  VIADD R7, R9, 0xfffffffe ;  /* 0xfffffffe09077836 */ /* 0x004fca0000000000 */
[----:B---3--:R-:W-:-:S13]  /*10ca0*/  ISETP.GE.AND P0, PT, R7, R8, PT ;  /* 0x000000080700720c */ /* 0x008fda0003f06270 */
[----:B------:R-:W-:Y:S05]  /*10cb0*/  @!P0 BRA `(.L_x_1194) ;  /* 0x00000018004c8947 */ /* 0x000fea0003800000 */
[----:B------:R-:W-:Y:S01]  /*10cc0*/  LOP3.LUT R13, RZ, R8, RZ, 0x33, !PT ;  /* 0x00000008ff0d7212 */ /* 0x000fe200078e33ff */
[----:B------:R-:W-:Y:S01]  /*10cd0*/  IMAD.MOV R8, RZ, RZ, -R9 ;  /* 0x000000ffff087224 */ /* 0x000fe200078e0a09 */
[----:B------:R-:W-:Y:S04]  /*10ce0*/  BSSY B1, `(.L_x_1195) ;  /* 0x000008c000017945 */ /* 0x000fe80003800000 */
[----:B------:R-:W-:-:S05]  /*10cf0*/  VIADDMNMX R13, R8, 0x1, R13, !PT ;  /* 0x00000001080d7846 */ /* 0x000fca000780010d */
[----:B------:R-:W-:-:S05]  /*10d00*/  IMAD.IADD R8, R9, 0x1, R13 ;  /* 0x0000000109087824 */ /* 0x000fca00078e020d */
[----:B------:R-:W-:-:S04]  /*10d10*/  LOP3.LUT R8, R8, 0x1, RZ, 0xc0, !PT ;  /* 0x0000000108087812 */ /* 0x000fc800078ec0ff */
[----:B------:R-:W-:-:S13]  /*10d20*/  ISETP.NE.U32.AND P0, PT, R8, 0x1, PT ;  /* 0x000000010800780c */ /* 0x000fda0003f05070 */
        /* <DEDUP_REMOVED lines=31> */
.L_x_1199:
[----:B0-----:R-:W0:Y:S01]  /*10f20*/  S2R R3, SR_CgaCtaId ;  /* 0x0000000000037919 */ /* 0x001e220000008800 */
[----:B------:R-:W-:-:S04]  /*10f30*/  MOV R2, 0x400 ;  /* 0x0000040000027802 */ /* 0x000fc80000000f00 */
[----:B0-----:R-:W-:Y:S02]  /*10f40*/  LEA R2, R3, R2, 0x18 ;  /* 0x0000000203027211 */ /* 0x001fe400078ec0ff */
[----:B------:R-:W-:-:S03]  /*10f50*/  SHF.L.U32 R3, R14, 0x1f, RZ ;  /* 0x0000001f0e037819 */ /* 0x000fc600000006ff */
[----:B------:R-:W-:-:S04]  /*10f60*/  IMAD R2, R12, 0x8, R2 ;  /* 0x000000080c027824 */ /* 0x000fc800078e0202 */
[----:B------:R-:W0:Y:S02]  /*10f70*/  SYNCS.PHASECHK.TRANS64.TRYWAIT P0, [R2+URZ+0x2a840], R3 ;  /* 0x02a84003020075a7 */ /* 0x000e24000800017f */
[----:B0-----:R-:W-:Y:S05]  /*10f80*/  @!P0 BRA `(.L_x_1200) ;  /* 0x0000003000288947 */ /* 0x001fea0003800000 */
.L_x_1261:
        /* <DEDUP_REMOVED lines=11> */
.L_x_1201:
        /* <DEDUP_REMOVED lines=24> */
[----:B------:R-:W-:Y:S02]  /*111c0*/  UIMAD UR11, UR11, 0x60, UR5 ;  /* 0x000000600b0b78a4 */ /* 0x000fe4000f8e0205 */
        /* <DEDUP_REMOVED lines=12> */
.L_x_1262:
        /* <DEDUP_REMOVED lines=13> */
.L_x_1203:
[----:B01----:R-:W2:Y:S01]  /*11360*/  LDL.LU R2, [R1] ;  /* 0x0000000001027983 */ /* 0x003ea20000300800 */
[----:B------:R-:W-:-:S03]  /*11370*/  MOV R10, 0x400 ;  /* 0x00000400000a7802 */ /* 0x000fc60000000f00 */
[----:B------:R-:W3:Y:S01]  /*11380*/  LDL R3, [R1+0x4] ;  /* 0x0000040001037983 */ /* 0x000ee20000100800 */
[----:B------:R-:W0:Y:S01]  /*11390*/  S2R R11, SR_CgaCtaId ;  /* 0x00000000000b7919 */ /* 0x000e220000008800 */
[----:B------:R-:W-:Y:S01]  /*113a0*/  R2UR UR11, R5 ;  /* 0x00000000050b72ca */ /* 0x000fe200000e0000 */
[----:B------:R-:W-:Y:S01]  /*113b0*/  UIADD3 UR4, UP0, UR36, 0x470, URZ ;  /* 0x0000047024047890 */ /* 0x000fe2000ff1e03f */
[----:B------:R-:W-:Y:S02]  /*113c0*/  R2UR UR13, R6 ;  /* 0x00000000060d72ca */ /* 0x000fe400000e0000 */
[----:B------:R-:W-:Y:S02]  /*113d0*/  R2UR UR12, R4 ;  /* 0x00000000040c72ca */ /* 0x000fe400000e0000 */
[----:B0-----:R-:W-:Y:S01]  /*113e0*/  LEA R10, R11, R10, 0x18 ;  /* 0x0000000a0b0a7211 */ /* 0x001fe200078ec0ff */
[----:B------:R-:W-:Y:S01]  /*113f0*/  UMOV UR10, URZ ;  /* 0x0000003f000a7c82 */ /* 0x000fe20008000000 */
[----:B------:R-:W-:Y:S01]  /*11400*/  UMOV UR7, 0x14f00000 ;  /* 0x14f0000000077882 */ /* 0x000fe20000000000 */
[----:B------:R-:W-:Y:S01]  /*11410*/  UMOV UR15, 0x40 ;  /* 0x00000040000f7882 */ /* 0x000fe20000000000 */
[----:B------:R-:W-:-:S02]  /*11420*/  IMAD.MOV.U32 R6, RZ, RZ, R8 ;  /* 0x000000ffff067224 */ /* 0x000fc400078e0008 */
[----:B------:R-:W-:Y:S02]  /*11430*/  IMAD.MOV.U32 R5, RZ, RZ, R7 ;  /* 0x000000ffff057224 */ /* 0x000fe400078e0007 */
[----:B--2---:R-:W-:-:S04]  /*11440*/  IMAD.MOV.U32 R9, RZ, RZ, R2 ;  /* 0x000000ffff097224 */ /* 0x004fc800078e0002 */
[----:B------:R-:W-:-:S05]  /*11450*/  IMAD R2, R9, 0x8, R10 ;  /* 0x0000000809027824 */ /* 0x000fca00078e020a */
[----:B------:R-:W-:Y:S01]  /*11460*/  R2UR UR9, R2 ;  /* 0x00000000020972ca */ /* 0x000fe200000e0000 */
[----:B------:R-:W-:Y:S01]  /*11470*/  IMAD R2, R9, 0x6000, R10 ;  /* 0x0000600009027824 */ /* 0x000fe200078e020a */
[----:B---3--:R-:W-:-:S04]  /*11480*/  R2UR UR5, R3 ;  /* 0x00000000030572ca */ /* 0x008fc800000e0000 */
[----:B------:R-:W-:-:S07]  /*11490*/  R2UR UR6, R2 ;  /* 0x00000000020672ca */ /* 0x000fce00000e0000 */
[----:B------:R-:W-:Y:S02]  /*114a0*/  UIADD3 UR9, UR9, 0x2a850, URZ ;  /* 0x0002a85009097890 */ /* 0x000fe4000fffe03f */
[----:B------:R-:W-:Y:S02]  /*114b0*/  UIMAD UR11, UR11, 0x60, UR5 ;  /* 0x000000600b0b78a4 */ /* 0x000fe4000f8e0205 */
[----:B------:R-:W-:Y:S02]  /*114c0*/  UIADD3.X UR5, URZ, UR37, URZ, UP0, !UPT ;  /* 0x000000253f057290 */ /* 0x000fe400087fe43f */
[----:B------:R-:W-:Y:S02]  /*114d0*/  UIADD3 UR8, UR6, 0x400, URZ ;  /* 0x0000040006087890 */ /* 0x000fe4000fffe03f */
[----:B------:R-:W-:-:S03]  /*114e0*/  UIADD3 UR14, UR6, 0x3400, URZ ;  /* 0x00003400060e7890 */ /* 0x000fc6000fffe03f */
[----:B------:R-:W-:-:S04]  /*114f0*/  UMOV UR6, 0x0 ;  /* 0x0000000000067882 */ /* 0x000fc80000000000 */
[----:B------:R0:W-:Y:S02]  /*11500*/  UTMALDG.4D [UR8], [UR4], desc[UR6] ;  /* 0x00000608040075b4 */ /* 0x0001e40008019000 */
[----:B0-----:R-:W-:Y:S01]  /*11510*/  UMOV UR8, UR14 ;  /* 0x0000000e00087c82 */ /* 0x001fe20008000000 */
[----:B------:R-:W-:Y:S02]  /*11520*/  UMOV UR10, UR15 ;  /* 0x0000000f000a7c82 */ /* 0x000fe40008000000 */
[----:B------:R0:W-:Y:S02]  /*11530*/  UTMALDG.4D [UR8], [UR4], desc[UR6] ;  /* 0x00000608040075b4 */ /* 0x0001e40008019000 */
[----:B0-----:R-:W-:Y:S01]  /*11540*/  NOP ;  /* 0x0000000000007918 */ /* 0x001fe20000000000 */
.L_x_1198:
[----:B------:R-:W-:Y:S05]  /*11550*/  BSYNC B2 ;  /* 0x0000000000027941 */ /* 0x000fea0003800000 */
.L_x_1197:
[----:B------:R-:W2:Y:S04]  /*11560*/  LDL R2, [R1+0x14] ;  /* 0x0000140001027983 */ /* 0x000ea80000100800 */
[----:B------:R0:W-:Y:S04]  /*11570*/  STL [R1], R12 ;  /* 0x0000000c01007387 */ /* 0x0001e80000100800 */
[----:B------:R0:W-:Y:S02]  /*11580*/  STL [R1+0x8], R14 ;  /* 0x0000080e01007387 */ /* 0x0001e40000100800 */
[----:B0-2---:R-:W-:-:S07]  /*11590*/  VIADD R7, R2, 0xfffffffd ;  /* 0xfffffffd02077836 */ /* 0x005fce0000000000 */
.L_x_1196:
[----:B------:R-:W-:Y:S05]  /*115a0*/  BSYNC B1 ;  /* 0x0000000000017941 */ /* 0x000fea0003800000 */
.L_x_1195:
[----:B------:R-:W2:Y:S01]  /*115b0*/  LDL.LU R2, [R1+0x14] ;  /* 0x0000140001027983 */ /* 0x000ea20000300800 */
[----:B------:R-:W-:Y:S01]  /*115c0*/  VIADD R13, R13, 0xfffffffe ;  /* 0xfffffffe0d0d7836 */ /* 0x000fe20000000000 */
[----:B--2---:R-:W-:-:S04]  /*115d0*/  LOP3.LUT R2, RZ, R2, RZ, 0x33, !PT ;  /* 0x00000002ff027212 */ /* 0x004fc800078e33ff */
[----:B------:R-:W-:-:S13]  /*115e0*/  ISETP.NE.AND P0, PT, R13, R2, PT ;  /* 0x000000020d00720c */ /* 0x000fda0003f05270 */
[----:B------:R-:W-:Y:S05]  /*115f0*/  @!P0 BRA `(.L_x_1194) ;  /* 0x0000000c00fc8947 */ /* 0x000fea0003800000 */
[----:B------:R-:W-:-:S07]  /*11600*/  IMAD.MOV.U32 R10, RZ, RZ, R6 ;  /* 0x000000ffff0a7224 */ /* 0x000fce00078e0006 */
.L_x_1218:
        /* <DEDUP_REMOVED lines=32> */
.L_x_1206:
[----:B------:R-:W1:Y:S01]  /*11810*/  S2R R3, SR_CgaCtaId ;  /* 0x0000000000037919 */ /* 0x000e620000008800 */
[----:B------:R-:W-:-:S04]  /*11820*/  MOV R2, 0x400 ;  /* 0x0000040000027802 */ /* 0x000fc80000000f00 */
[----:B-1----:R-:W-:Y:S02]  /*11830*/  LEA R2, R3, R2, 0x18 ;  /* 0x0000000203027211 */ /* 0x002fe400078ec0ff */
[----:B------:R-:W-:-:S03]  /*11840*/  SHF.L.U32 R3, R9, 0x1f, RZ ;  /* 0x0000001f09037819 */ /* 0x000fc600000006ff */
[----:B------:R-:W-:-:S04]  /*11850*/  IMAD R2, R8, 0x8, R2 ;  /* 0x0000000808027824 */ /* 0x000fc800078e0202 */
[----:B------:R-:W1:Y:S02]  /*11860*/  SYNCS.PHASECHK.TRANS64.TRYWAIT P0, [R2+URZ+0x2a840], R3 ;  /* 0x02a84003020075a7 */ /* 0x000e64000800017f */
[----:B-1----:R-:W-:Y:S05]  /*11870*/  @!P0 BRA `(.L_x_1207) ;  /* 0x0000002800148947 */ /* 0x002fea0003800000 */
.L_x_1263:
        /* <DEDUP_REMOVED lines=11> */
.L_x_1208:
[----:B------:R-:W2:Y:S04]  /*11930*/  LDL R15, [R1+0x4] ;  /* 0x00000400010f7983 */ /* 0x000ea80000100800 */
[----:B------:R-:W3:Y:S01]  /*11940*/  LDL.LU R14, [R1+0x8] ;  /* 0x00000800010e7983 */ /* 0x000ee20000300800 */
[----:B-1----:R-:W-:-:S03]  /*11950*/  MOV R3, 0x400 ;  /* 0x0000040000037802 */ /* 0x002fc60000000f00 */
        /* <DEDUP_REMOVED lines=34> */
.L_x_1264:
        /* <DEDUP_REMOVED lines=8> */
.L_x_1210:
[----:B0-----:R-:W2:Y:S01]  /*11c00*/  LDL.LU R2, [R1] ;  /* 0x0000000001027983 */ /* 0x001ea20000300800 */
[----:B------:R-:W-:-:S03]  /*11c10*/  MOV R13, 0x400 ;  /* 0x00000400000d7802 */ /* 0x000fc60000000f00 */
[----:B------:R-:W3:Y:S01]  /*11c20*/  LDL R11, [R1+0x4] ;  /* 0x00000400010b7983 */ /* 0x000ee20000100800 */
[----:B------:R-:W0:Y:S01]  /*11c30*/  S2R R14, SR_CgaCtaId ;  /* 0x00000000000e7919 */ /* 0x000e220000008800 */
[----:B------:R-:W-:Y:S02]  /*11c40*/  R2UR UR11, R5 ;  /* 0x00000000050b72ca */ /* 0x000fe400000e0000 */
[----:B------:R-:W-:Y:S01]  /*11c50*/  R2UR UR9, R3 ;  /* 0x00000000030972ca */ /* 0x000fe200000e0000 */
[----:B------:R-:W-:Y:S01]  /*11c60*/  UIADD3 UR4, UP0, UR36, 0x470, URZ ;  /* 0x0000047024047890 */ /* 0x000fe2000ff1e03f */
[----:B------:R-:W-:Y:S02]  /*11c70*/  R2UR UR13, R6 ;  /* 0x00000000060d72ca */ /* 0x000fe400000e0000 */
[----:B------:R-:W-:Y:S02]  /*11c80*/  R2UR UR12, R4 ;  /* 0x00000000040c72ca */ /* 0x000fe400000e0000 */
[----:B0-----:R-:W-:-:S07]  /*11c90*/  LEA R13, R14, R13, 0x18 ;  /* 0x0000000d0e0d7211 */ /* 0x001fce00078ec0ff */
[----:B------:R-:W-:Y:S01]  /*11ca0*/  UIADD3 UR9, UR9, 0x50, URZ ;  /* 0x0000005009097890 */ /* 0x000fe2000fffe03f */
[----:B------:R-:W-:Y:S01]  /*11cb0*/  UMOV UR10, URZ ;  /* 0x0000003f000a7c82 */ /* 0x000fe20008000000 */
[----:B------:R-:W-:Y:S01]  /*11cc0*/  UMOV UR7, 0x14f00000 ;  /* 0x14f0000000077882 */ /* 0x000fe20000000000 */
[----:B------:R-:W-:Y:S01]  /*11cd0*/  UMOV UR15, 0x40 ;  /* 0x00000040000f7882 */ /* 0x000fe20000000000 */
[----:B------:R-:W-:Y:S02]  /*11ce0*/  IMAD.MOV.U32 R5, RZ, RZ, R12 ;  /* 0x000000ffff057224 */ /* 0x000fe400078e000c */
[----:B------:R-:W-:Y:S02]  /*11cf0*/  IMAD.MOV.U32 R6, RZ, RZ, R10 ;  /* 0x000000ffff067224 */ /* 0x000fe400078e000a */
[----:B--2---:R-:W-:Y:S01]  /*11d00*/  IMAD R2, R2, 0x6000, R13 ;  /* 0x0000600002027824 */ /* 0x004fe200078e020d */
[----:B---3--:R-:W-:-:S04]  /*11d10*/  R2UR UR5, R11 ;  /* 0x000000000b0572ca */ /* 0x008fc800000e0000 */
[----:B------:R-:W-:-:S09]  /*11d20*/  R2UR UR6, R2 ;  /* 0x00000000020672ca */ /* 0x000fd200000e0000 */
[----:B------:R-:W-:-:S04]  /*11d30*/  UIMAD UR11, UR11, 0x60, UR5 ;  /* 0x000000600b0b78a4 */ /* 0x000fc8000f8e0205 */
[----:B------:R-:W-:Y:S02]  /*11d40*/  UIADD3 UR8, UR6, 0x400, URZ ;  /* 0x0000040006087890 */ /* 0x000fe4000fffe03f */
[----:B------:R-:W-:Y:S02]  /*11d50*/  UIADD3.X UR5, URZ, UR37, URZ, UP0, !UPT ;  /* 0x000000253f057290 */ /* 0x000fe400087fe43f */
[----:B------:R-:W-:-:S03]  /*11d60*/  UIADD3 UR14, UR6, 0x3400, URZ ;  /* 0x00003400060e7890 */ /* 0x000fc6000fffe03f */
[----:B------:R-:W-:-:S04]  /*11d70*/  UMOV UR6, 0x0 ;  /* 0x0000000000067882 */ /* 0x000fc80000000000 */
[----:B------:R0:W-:Y:S02]  /*11d80*/  UTMALDG.4D [UR8], [UR4], desc[UR6] ;  /* 0x00000608040075b4 */ /* 0x0001e40008019000 */
[----:B0-----:R-:W-:Y:S01]  /*11d90*/  UMOV UR8, UR14 ;  /* 0x0000000e00087c82 */ /* 0x001fe20008000000 */
[----:B------:R-:W-:Y:S02]  /*11da0*/  UMOV UR10, UR15 ;  /* 0x0000000f000a7c82 */ /* 0x000fe40008000000 */
[----:B------:R0:W-:Y:S02]  /*11db0*/  UTMALDG.4D [UR8], [UR4], desc[UR6] ;  /* 0x00000608040075b4 */ /* 0x0001e40008019000 */
[----:B0-----:R-:W-:Y:S01]  /*11dc0*/  NOP ;  /* 0x0000000000007918 */ /* 0x001fe20000000000 */
.L_x_1205:
[----:B------:R-:W-:Y:S05]  /*11dd0*/  BSYNC B1 ;  /* 0x0000000000017941 */ /* 0x000fea0003800000 */
.L_x_1204:
[----:B------:R-:W-:Y:S01]  /*11de0*/  VIADD R3, R8, 0x1 ;  /* 0x0000000108037836 */ /* 0x000fe20000000000 */
[----:B------:R-:W-:Y:S01]  /*11df0*/  BSSY B1, `(.L_x_1211) ;  /* 0x000007b000017945 */ /* 0x000fe20003800000 */
[----:B------:R-:W-:-:S03]  /*11e00*/  VIADD R13, R7, 0xffffffff ;  /* 0xffffffff070d7836 */ /* 0x000fc60000000000 */
        /* <DEDUP_REMOVED lines=8> */
[----:B------:R-:W-:Y:S01]  /*11e90*/  IMAD.MOV.U32 R12, RZ, RZ, R13 ;  /* 0x000000ffff0c7224 */ /* 0x000fe200078e000d */
[----:B------:R-:W-:-:S04]  /*11ea0*/  ISETP.NE.U32.AND P0, PT, RZ, UR4, PT ;  /* 0x00000004ff007c0c */ /* 0x000fc8000bf05070 */
[----:B------:R-:W-:-:S13]  /*11eb0*/  ISETP.NE.AND.EX P0, PT, RZ, UR5, PT, P0 ;  /* 0x00000005ff007c0c */ /* 0x000fda000bf05300 */
[----:B------:R-:W-:Y:S05]  /*11ec0*/  @!P0 BRA `(.L_x_1213) ;  /* 0x0000000000448947 */ /* 0x000fea0003800000 */
[----:B------:R-:W1:Y:S01]  /*11ed0*/  LDC R11, c[0x0][0x41c] ;  /* 0x00010700ff0b7b82 */ /* 0x000e620000000800 */
        /* <DEDUP_REMOVED lines=16> */
.L_x_1213:
[----:B------:R-:W2:Y:S01]  /*11fe0*/  S2R R3, SR_CgaCtaId ;  /* 0x0000000000037919 */ /* 0x000ea20000008800 */
[----:B------:R-:W-:-:S04]  /*11ff0*/  MOV R2, 0x400 ;  /* 0x0000040000027802 */ /* 0x000fc80000000f00 */
[----:B--2---:R-:W-:Y:S02]  /*12000*/  LEA R2, R3, R2, 0x18 ;  /* 0x0000000203027211 */ /* 0x004fe400078ec0ff */
[----:B------:R-:W-:-:S03]  /*12010*/  SHF.L.U32 R3, R14, 0x1f, RZ ;  /* 0x0000001f0e037819 */ /* 0x000fc600000006ff */
[----:B------:R-:W-:-:S04]  /*12020*/  IMAD R2, R15, 0x8, R2 ;  /* 0x000000080f027824 */ /* 0x000fc800078e0202 */
[----:B------:R-:W2:Y:S02]  /*12030*/  SYNCS.PHASECHK.TRANS64.TRYWAIT P0, [R2+URZ+0x2a840], R3 ;  /* 0x02a84003020075a7 */ /* 0x000ea4000800017f */
[----:B--2---:R-:W-:Y:S05]  /*12040*/  @!P0 BRA `(.L_x_1214) ;  /* 0x0000002000488947 */ /* 0x004fea0003800000 */
.L_x_1265:
        /* <DEDUP_REMOVED lines=11> */
.L_x_1215:
        /* <DEDUP_REMOVED lines=22> */
[----:B------:R-:W-:Y:S02]  /*12260*/  UIMAD UR11, UR11, 0x60, UR5 ;  /* 0x000000600b0b78a4 */ /* 0x000fe4000f8e0205 */
        /* <DEDUP_REMOVED lines=15> */
.L_x_1266:
        /* <DEDUP_REMOVED lines=8> */
.L_x_1217:
[----:B-1----:R-:W2:Y:S01]  /*123e0*/  LDL R3, [R1+0x4] ;  /* 0x0000040001037983 */ /* 0x002ea20000100800 */
[----:B0-----:R-:W-:Y:S01]  /*123f0*/  MOV R9, 0x400 ;  /* 0x0000040000097802 */ /* 0x001fe20000000f00 */
[----:B------:R-:W0:Y:S01]  /*12400*/  S2R R11, SR_CgaCtaId ;  /* 0x00000000000b7919 */ /* 0x000e220000008800 */
[----:B------:R-:W-:Y:S02]  /*12410*/  R2UR UR11, R5 ;  /* 0x00000000050b72ca */ /* 0x000fe400000e0000 */
        /* <DEDUP_REMOVED lines=14> */
[----:B------:R-:W-:Y:S02]  /*12500*/  IMAD.MOV.U32 R5, RZ, RZ, R12 ;  /* 0x000000ffff057224 */ /* 0x000fe400078e000c */
[----:B------:R-:W-:Y:S01]  /*12510*/  IMAD.MOV.U32 R6, RZ, RZ, R10 ;  /* 0x000000ffff067224 */ /* 0x000fe200078e000a */
[----:B--2---:R-:W-:-:S13]  /*12520*/  R2UR UR5, R3 ;  /* 0x00000000030572ca */ /* 0x004fda00000e0000 */
[----:B------:R-:W-:Y:S02]  /*12530*/  UIMAD UR11, UR11, 0x60, UR5 ;  /* 0x000000600b0b78a4 */ /* 0x000fe4000f8e0205 */
[----:B------:R-:W-:-:S09]  /*12540*/  UIADD3.X UR5, URZ, UR37, URZ, UP0, !UPT ;  /* 0x000000253f057290 */ /* 0x000fd200087fe43f */
[----:B------:R0:W-:Y:S02]  /*12550*/  UTMALDG.4D [UR8], [UR4], desc[UR6] ;  /* 0x00000608040075b4 */ /* 0x0001e40008019000 */
[----:B0-----:R-:W-:Y:S01]  /*12560*/  UMOV UR8, UR14 ;  /* 0x0000000e00087c82 */ /* 0x001fe20008000000 */
[----:B------:R-:W-:Y:S02]  /*12570*/  UMOV UR10, UR15 ;  /* 0x0000000f000a7c82 */ /* 0x000fe40008000000 */
[----:B------:R1:W-:Y:S02]  /*12580*/  UTMALDG.4D [UR8], [UR4], desc[UR6] ;  /* 0x00000608040075b4 */ /* 0x0003e40008019000 */
[----:B-1----:R-:W-:Y:S01]  /*12590*/  NOP ;  /* 0x0000000000007918 */ /* 0x002fe20000000000 */
.L_x_1212:
[----:B------:R-:W-:Y:S05]  /*125a0*/  BSYNC B1 ;  /* 0x0000000000017941 */ /* 0x000fea0003800000 */
.L_x_1211:
[----:B------:R-:W2:Y:S01]  /*125b0*/  LDL R2, [R1+0x10] ;  /* 0x0000100001027983 */ /* 0x000ea20000100800 */
[----:B------:R-:W-:Y:S01]  /*125c0*/  VIADD R7, R7, 0xfffffffe ;  /* 0xfffffffe07077836 */ /* 0x000fe20000000000 */
[----:B--2---:R-:W-:-:S13]  /*125d0*/  ISETP.GT.AND P0, PT, R13, R2, PT ;  /* 0x000000020d00720c */ /* 0x004fda0003f04270 */
[----:B------:R-:W-:Y:S05]  /*125e0*/  @P0 BRA `(.L_x_1218) ;  /* 0xfffffff000080947 */ /* 0x000fea000383ffff */
.L_x_1194:
[----:B------:R-:W-:Y:S05]  /*125f0*/  BSYNC B0 ;  /* 0x0000000000007941 */ /* 0x000fea0003800000 */
.L_x_1193:
        /* <DEDUP_REMOVED lines=8> */
[----:B------:R-:W1:Y:S08]  /*12680*/  FLO.U32 R0, UR4 ;  /* 0x0000000400007d00 */ /* 0x000e7000080e0000 */
        /* <DEDUP_REMOVED lines=8> */
.L_x_1220:
[----:B------:R-:W-:Y:S05]  /*12710*/  BSYNC B0 ;  /* 0x0000000000007941 */ /* 0x000fea0003800000 */
.L_x_1219:
        /* <DEDUP_REMOVED lines=11> */
.L_x_1267:
        /* <DEDUP_REMOVED lines=11> */
.L_x_1224:
[----:B-1----:R-:W2:Y:S01]  /*12880*/  LDL R0, [R1] ;  /* 0x0000000001007983 */ /* 0x002ea20000100800 */
[----:B------:R-:W-:-:S03]  /*12890*/  MOV R7, 0x400 ;  /* 0x0000040000077802 */ /* 0x000fc60000000f00 */
[----:B------:R-:W3:Y:S01]  /*128a0*/  LDL.LU R2, [R1+0x4] ;  /* 0x0000040001027983 */ /* 0x000ee20000300800 */
[----:B------:R-:W1:Y:S01]  /*128b0*/  S2R R8, SR_CgaCtaId ;  /* 0x0000000000087919 */ /* 0x000e620000008800 */
[----:B------:R-:W-:Y:S02]  /*128c0*/  R2UR UR11, R5 ;  /* 0x00000000050b72ca */ /* 0x000fe400000e0000 */
[----:B------:R-:W-:Y:S01]  /*128d0*/  R2UR UR9, R3 ;  /* 0x00000000030972ca */ /* 0x000fe200000e0000 */
[----:B------:R-:W-:Y:S01]  /*128e0*/  UIADD3 UR4, UP0, UR36, 0x470, URZ ;  /* 0x0000047024047890 */ /* 0x000fe2000ff1e03f */
[----:B------:R-:W-:Y:S02]  /*128f0*/  R2UR UR12, R4 ;  /* 0x00000000040c72ca */ /* 0x000fe400000e0000 */
[----:B------:R-:W-:Y:S02]  /*12900*/  R2UR UR13, R6 ;  /* 0x00000000060d72ca */ /* 0x000fe400000e0000 */
[----:B-1----:R-:W-:-:S07]  /*12910*/  LEA R7, R8, R7, 0x18 ;  /* 0x0000000708077211 */ /* 0x002fce00078ec0ff */
[----:B------:R-:W-:Y:S01]  /*12920*/  UIADD3 UR9, UR9, 0x2a850, URZ ;  /* 0x0002a85009097890 */ /* 0x000fe2000fffe03f */
[----:B------:R-:W-:Y:S01]  /*12930*/  UMOV UR10, URZ ;  /* 0x0000003f000a7c82 */ /* 0x000fe20008000000 */
        /* <DEDUP_REMOVED lines=15> */
.L_x_1222:
[----:B------:R-:W-:Y:S05]  /*12a30*/  BSYNC B0 ;  /* 0x0000000000007941 */ /* 0x000fea0003800000 */
.L_x_1221:
        /* <DEDUP_REMOVED lines=9> */
.L_x_1178:
[----:B------:R-:W-:Y:S05]  /*12ad0*/  BSYNC B6 ;  /* 0x0000000000067941 */ /* 0x000fea0003800000 */
.L_x_1176:
[----:B------:R-:W-:-:S03]  /*12ae0*/  UMOV UR4, 0xffffffff ;  /* 0xffffffff00047882 */ /* 0x000fc60000000000 */
[----:B------:R-:W-:Y:S05]  /*12af0*/  BRA.DIV UR4, `(.L_x_1225) ;  /* 0x0000001604d87947 */ /* 0x000fea000b800000 */
[----:B------:R2:W3:Y:S04]  /*12b00*/  SHFL.IDX PT, R4, R16, RZ, 0x1f ;  /* 0x00001fff10047589 */ /* 0x0004e800000e0000 */
[----:B------:R-:W4:Y:S02]  /*12b10*/  SHFL.IDX PT, R16, R16, 0x1, 0x1f ;  /* 0x00201f0010107f89 */ /* 0x000f2400000e0000 */
.L_x_1271:
[----:B-1----:R-:W1:Y:S01]  /*12b20*/  S2R R0, SR_TID.X ;  /* 0x0000000000007919 */ /* 0x002e620000002100 */
[----:B------:R-:W-:Y:S01]  /*12b30*/  ULDC UR4, c[0x0][0xc14] ;  /* 0x0003050000047ab9 */ /* 0x000fe20000000800 */
[----:B------:R-:W-:Y:S01]  /*12b40*/  BSSY B0, `(.L_x_1226) ;  /* 0x000000b000007945 */ /* 0x000fe20003800000 */
[----:B------:R-:W-:Y:S01]  /*12b50*/  IMAD.MOV.U32 R17, RZ, RZ, RZ ;  /* 0x000000ffff117224 */ /* 0x000fe200078e00ff */
[----:B-1----:R-:W-:Y:S01]  /*12b60*/  LOP3.LUT R6, R0, 0x1f, RZ, 0xc0, !PT ;  /* 0x0000001f00067812 */ /* 0x002fe200078ec0ff */
[----:B------:R-:W-:-:S03]  /*12b70*/  IMAD.U32 R0, RZ, RZ, UR4 ;  /* 0x00000004ff007e24 */ /* 0x000fc6000f8e00ff */
[C---:B------:R-:W-:Y:S01]  /*12b80*/  ISETP.NE.AND P0, PT, R6.reuse, 0x1f, PT ;  /* 0x0000001f0600780c */ /* 0x040fe20003f05270 */
[----:B------:R-:W-:-:S05]  /*12b90*/  IMAD.IADD R5, R6, 0x1, R19 ;  /* 0x0000000106057824 */ /* 0x000fca00078e0213 */
[----:B------:R-:W-:-:S13]  /*12ba0*/  ISETP.GE.OR P0, PT, R5, R0, !P0 ;  /* 0x000000000500720c */ /* 0x000fda0004706670 */
[----:B------:R-:W-:Y:S05]  /*12bb0*/  @P0 BRA `(.L_x_1227) ;  /* 0x00000000000c0947 */ /* 0x000fea0003800000 */
[----:B------:R-:W1:Y:S02]  /*12bc0*/  LDC.64 R2, c[0x0][0xc58] ;  /* 0x00031600ff027b82 */ /* 0x000e640000000a00 */
[----:B-1----:R-:W-:-:S05]  /*12bd0*/  IMAD.WIDE R2, R5, 0x4, R2 ;  /* 0x0000000405027825 */ /* 0x002fca00078e0202 */
[----:B------:R1:W5:Y:S02]  /*12be0*/  LDG.E R17, desc[UR60][R2.64] ;  /* 0x0000003c02117981 */ /* 0x000364000c1e1900 */
.L_x_1227:
[----:B------:R-:W-:Y:S05]  /*12bf0*/  BSYNC B0 ;  /* 0x0000000000007941 */ /* 0x000fea0003800000 */
.L_x_1226:
[----:B------:R-:W-:-:S03]  /*12c00*/  UMOV UR4, 0xffffffff ;  /* 0xffffffff00047882 */ /* 0x000fc60000000000 */
[----:B------:R-:W-:Y:S05]  /*12c10*/  BRA.DIV UR4, `(.L_x_1228) ;  /* 0x0000001604dc7947 */ /* 0x000fea000b800000 */
[----:B0----5:R-:W0:Y:S01]  /*12c20*/  SHFL.UP PT, R14, R17, 0x1, RZ ;  /* 0x04200000110e7989 */ /* 0x021e2200000e00ff */
[C---:B------:R-:W-:Y:S02]  /*12c30*/  ISETP.NE.AND P0, PT, R6.reuse, RZ, PT ;  /* 0x000000ff0600720c */ /* 0x040fe40003f05270 */
[----:B------:R-:W-:Y:S02]  /*12c40*/  ISETP.GE.U32.AND P1, PT, R6, 0x2, PT ;  /* 0x000000020600780c */ /* 0x000fe40003f26070 */
[----:B0-----:R-:W-:Y:S02]  /*12c50*/  SEL R14, R14, RZ, P0 ;  /* 0x000000ff0e0e7207 */ /* 0x001fe40000000000 */
[----:B------:R-:W-:-:S03]  /*12c60*/  ISETP.GE.U32.AND P0, PT, R6, 0x4, PT ;  /* 0x000000040600780c */ /* 0x000fc60003f06070 */
[----:B------:R-:W-:-:S05]  /*12c70*/  IMAD.IADD R13, R17, 0x1, R14 ;  /* 0x00000001110d7824 */ /* 0x000fca00078e020e */
[----:B------:R-:W1:Y:S02]  /*12c80*/  SHFL.UP PT, R14, R13, 0x2, RZ ;  /* 0x044000000d0e7989 */ /* 0x000e6400000e00ff */
        /* <DEDUP_REMOVED lines=14> */
.L_x_1279:
[----:B------:R-:W-:Y:S02]  /*12d70*/  ULDC UR4, c[0x0][0xc10] ;  /* 0x0003040000047ab9 */ /* 0x000fe40000000800 */
[----:B------:R-:W-:-:S04]  /*12d80*/  IMAD.U32 R5, RZ, RZ, UR4 ;  /* 0x00000004ff057e24 */ /* 0x000fc8000f8e00ff */
[----:B-1----:R-:W-:-:S04]  /*12d90*/  IMAD R3, R14, R5, RZ ;  /* 0x000000050e037224 */ /* 0x002fc800078e02ff */
[----:B--2-4-:R-:W-:-:S05]  /*12da0*/  IMAD.IADD R16, R16, 0x1, R3 ;  /* 0x0000000110107824 */ /* 0x014fca00078e0203 */
[----:B---3--:R-:W-:-:S13]  /*12db0*/  ISETP.GT.AND P0, PT, R16, R4, PT ;  /* 0x000000041000720c */ /* 0x008fda0003f04270 */
[----:B------:R-:W-:Y:S05]  /*12dc0*/  @P0 BRA `(.L_x_1229) ;  /* 0x0000000000b40947 */ /* 0x000fea0003800000 */
[----:B------:R-:W1:Y:S02]  /*12dd0*/  LDC R0, c[0x0][0xc14] ;  /* 0x00030500ff007b82 */ /* 0x000e640000000800 */
.L_x_1234:
        /* <DEDUP_REMOVED lines=11> */
[----:B------:R-:W0:Y:S02]  /*12e90*/  LDC.64 R2, c[0x0][0xc58] ;  /* 0x00031600ff027b82 */ /* 0x000e240000000a00 */
[----:B0-----:R-:W-:-:S05]  /*12ea0*/  IMAD.WIDE R2, R5, 0x4, R2 ;  /* 0x0000000405027825 */ /* 0x001fca00078e0202 */
[----:B------:R0:W5:Y:S02]  /*12eb0*/  LDG.E R17, desc[UR60][R2.64] ;  /* 0x0000003c02117981 */ /* 0x000164000c1e1900 */
.L_x_1232:
[----:B------:R-:W-:Y:S05]  /*12ec0*/  BSYNC B0 ;  /* 0x0000000000007941 */ /* 0x000fea0003800000 */
.L_x_1231:
        /* <DEDUP_REMOVED lines=23> */
.L_x_1287:
[----:B------:R-:W-:Y:S02]  /*13040*/  ULDC UR4, c[0x0][0xc10] ;  /* 0x0003040000047ab9 */ /* 0x000fe40000000800 */
[----:B------:R-:W-:-:S04]  /*13050*/  IMAD.U32 R5, RZ, RZ, UR4 ;  /* 0x00000004ff057e24 */ /* 0x000fc8000f8e00ff */
[----:B-1----:R-:W-:-:S04]  /*13060*/  IMAD R3, R14, R5, RZ ;  /* 0x000000050e037224 */ /* 0x002fc800078e02ff */
[----:B------:R-:W-:-:S05]  /*13070*/  IMAD.IADD R16, R3, 0x1, R16 ;  /* 0x0000000103107824 */ /* 0x000fca00078e0210 */
[----:B------:R-:W-:-:S13]  /*13080*/  ISETP.GT.AND P0, PT, R16, R4, PT ;  /* 0x000000041000720c */ /* 0x000fda0003f04270 */
[----:B------:R-:W-:Y:S05]  /*13090*/  @!P0 BRA `(.L_x_1234) ;  /* 0xfffffffc00508947 */ /* 0x000fea000383ffff */
.L_x_1229:
        /* <DEDUP_REMOVED lines=8> */
.L_x_1291:
[----:B------:R-:W-:Y:S01]  /*13120*/  ISETP.NE.AND P0, PT, R3, RZ, PT ;  /* 0x000000ff0300720c */ /* 0x000fe20003f05270 */
[----:B------:R-:W-:-:S12]  /*13130*/  IMAD.MOV.U32 R7, RZ, RZ, RZ ;  /* 0x000000ffff077224 */ /* 0x000fd800078e00ff */
[----:B------:R-:W-:Y:S05]  /*13140*/  @!P0 BRA `(.L_x_1236) ;  /* 0x0000000000108947 */ /* 0x000fea0003800000 */
[----:B------:R-:W-:Y:S01]  /*13150*/  UMOV UR4, 0xffffffff ;  /* 0xffffffff00047882 */ /* 0x000fe20000000000 */
[----:B------:R-:W-:Y:S02]  /*13160*/  VIADD R12, R6, 0xffffffff ;  /* 0xffffffff060c7836 */ /* 0x000fe40000000000 */
[----:B------:R-:W-:Y:S05]  /*13170*/  BRA.DIV UR4, `(.L_x_1237) ;  /* 0x0000001a046c7947 */ /* 0x000fea000b800000 */
[----:B------:R3:W4:Y:S02]  /*13180*/  SHFL.IDX PT, R7, R2, R12, 0x1f ;  /* 0x00001f0c02077589 */ /* 0x00072400000e0000 */
.L_x_1236:
[----:B0--3--:R-:W0:Y:S01]  /*13190*/  LDC.64 R2, c[0x0][0xc68] ;  /* 0x00031a00ff027b82 */ /* 0x009e220000000a00 */
[----:B------:R-:W-:-:S04]  /*131a0*/  IMAD.IADD R19, R6, 0x1, R19 ;  /* 0x0000000106137824 */ /* 0x000fc800078e0213 */
[----:B0-----:R-:W-:-:S05]  /*131b0*/  IMAD.WIDE R2, R19, 0x4, R2 ;  /* 0x0000000413027825 */ /* 0x001fca00078e0202 */
[----:B------:R0:W1:Y:S01]  /*131c0*/  LDG.E R8, desc[UR60][R2.64] ;  /* 0x0000003c02087981 */ /* 0x000062000c1e1900 */
[----:B----4-:R-:W-:-:S04]  /*131d0*/  IMAD R16, R7, R5, R16 ;  /* 0x0000000507107224 */ /* 0x010fc800078e0210 */
[----:B------:R-:W-:Y:S02]  /*131e0*/  IMAD.IADD R7, R4, 0x1, -R16 ;  /* 0x0000000104077824 */ /* 0x000fe400078e0a10 */
[----:B0-----:R-:W-:Y:S02]  /*131f0*/  IMAD.MOV.U32 R2, RZ, RZ, RZ ;  /* 0x000000ffff027224 */ /* 0x001fe400078e00ff */
[----:B-12---:R-:W-:-:S05]  /*13200*/  IMAD R6, R17, R8, RZ ;  /* 0x0000000811067224 */ /* 0x006fca00078e02ff */
[-C--:B------:R-:W-:Y:S02]  /*13210*/  IABS R9, R6.reuse ;  /* 0x0000000600097213 */ /* 0x080fe40000000000 */
[----:B------:R-:W-:Y:S02]  /*13220*/  IABS R4, R6 ;  /* 0x0000000600047213 */ /* 0x000fe40000000000 */
[----:B------:R-:W0:Y:S03]  /*13230*/  I2F.RP R10, R9 ;  /* 0x00000009000a7306 */ /* 0x000e260000209400 */
[----:B------:R-:W-:-:S05]  /*13240*/  IMAD.MOV R4, RZ, RZ, -R4 ;  /* 0x000000ffff047224 */ /* 0x000fca00078e0a04 */
[----:B0-----:R-:W0:Y:S02]  /*13250*/  MUFU.RCP R10, R10 ;  /* 0x0000000a000a7308 */ /* 0x001e240000001000 */
[----:B0-----:R-:W-:-:S06]  /*13260*/  VIADD R11, R10, 0xffffffe ;  /* 0x0ffffffe0a0b7836 */ /* 0x001fcc0000000000 */
[----:B------:R-:W0:Y:S02]  /*13270*/  F2I.FTZ.U32.TRUNC.NTZ R3, R11 ;  /* 0x0000000b00037305 */ /* 0x000e24000021f000 */
[----:B0-----:R-:W-:-:S04]  /*13280*/  IMAD.MOV R12, RZ, RZ, -R3 ;  /* 0x000000ffff0c7224 */ /* 0x001fc800078e0a03 */
[----:B------:R-:W-:-:S04]  /*13290*/  IMAD R13, R12, R9, RZ ;  /* 0x000000090c0d7224 */ /* 0x000fc800078e02ff */
[----:B------:R-:W-:Y:S01]  /*132a0*/  IMAD.HI.U32 R2, R3, R13, R2 ;  /* 0x0000000d03027227 */ /* 0x000fe200078e0002 */
[----:B------:R-:W-:-:S05]  /*132b0*/  IABS R3, R7 ;  /* 0x0000000700037213 */ /* 0x000fca0000000000 */
[----:B------:R-:W-:-:S04]  /*132c0*/  IMAD.HI.U32 R2, R2, R3, RZ ;  /* 0x0000000302027227 */ /* 0x000fc800078e00ff */
[----:B------:R-:W-:Y:S01]  /*132d0*/  IMAD R4, R2, R4, R3 ;  /* 0x0000000402047224 */ /* 0x000fe200078e0203 */
[----:B------:R-:W-:-:S04]  /*132e0*/  LOP3.LUT R3, R7, R6, RZ, 0x3c, !PT ;  /* 0x0000000607037212 */ /* 0x000fc800078e3cff */
[----:B------:R-:W-:-:S13]  /*132f0*/  ISETP.GT.U32.AND P0, PT, R9, R4, PT ;  /* 0x000000040900720c */ /* 0x000fda0003f04070 */
[----:B------:R-:W-:Y:S02]  /*13300*/  @!P0 IMAD.IADD R4, R4, 0x1, -R9 ;  /* 0x0000000104048824 */ /* 0x000fe400078e0a09 */
[----:B------:R-:W-:-:S03]  /*13310*/  @!P0 VIADD R2, R2, 0x1 ;  /* 0x0000000102028836 */ /* 0x000fc60000000000 */
[----:B------:R-:W-:-:S13]  /*13320*/  ISETP.GE.U32.AND P0, PT, R4, R9, PT ;  /* 0x000000090400720c */ /* 0x000fda0003f06070 */
[----:B------:R-:W-:Y:S01]  /*13330*/  @P0 VIADD R2, R2, 0x1 ;  /* 0x0000000102020836 */ /* 0x000fe20000000000 */
[----:B------:R-:W-:-:S03]  /*13340*/  ISETP.GE.AND P0, PT, R3, RZ, PT ;  /* 0x000000ff0300720c */ /* 0x000fc60003f06270 */
[----:B------:R-:W-:-:S10]  /*13350*/  IMAD.MOV.U32 R9, RZ, RZ, R2 ;  /* 0x000000ffff097224 */ /* 0x000fd400078e0002 */
[----:B------:R-:W-:Y:S01]  /*13360*/  @!P0 IMAD.MOV R9, RZ, RZ, -R9 ;  /* 0x000000ffff098224 */ /* 0x000fe200078e0a09 */
[----:B------:R-:W-:-:S13]  /*13370*/  ISETP.NE.AND P0, PT, R6, RZ, PT ;  /* 0x000000ff0600720c */ /* 0x000fda0003f05270 */
[----:B------:R-:W-:-:S05]  /*13380*/  @!P0 LOP3.LUT R9, RZ, R6, RZ, 0x33, !PT ;  /* 0x00000006ff098212 */ /* 0x000fca00078e33ff */
[----:B------:R-:W-:Y:S02]  /*13390*/  IMAD R4, R8, R9, RZ ;  /* 0x0000000908047224 */ /* 0x000fe400078e02ff */
[----:B------:R-:W-:Y:S02]  /*133a0*/  IMAD.MOV R9, RZ, RZ, -R9 ;  /* 0x000000ffff097224 */ /* 0x000fe400078e0a09 */
[----:B------:R-:W-:Y:S02]  /*133b0*/  IMAD.MOV R2, RZ, RZ, -R4 ;  /* 0x000000ffff027224 */ /* 0x000fe400078e0a04 */
[----:B------:R-:W-:-:S03]  /*133c0*/  IMAD R7, R6, R9, R7 ;  /* 0x0000000906077224 */ /* 0x000fc600078e0207 */
[----:B------:R-:W-:Y:S01]  /*133d0*/  VIADDMNMX R8, R2, R5, R8, PT ;  /* 0x0000000502087246 */ /* 0x000fe20003800108 */
[----:B------:R-:W-:-:S03]  /*133e0*/  IMAD.IADD R4, R7, 0x1, R4 ;  /* 0x0000000107047824 */ /* 0x000fc600078e0204 */
[----:B------:R-:W-:-:S04]  /*133f0*/  IABS R5, R8 ;  /* 0x0000000800057213 */ /* 0x000fc80000000000 */
[----:B------:R-:W0:Y:S08]  /*13400*/  I2F.RP R10, R5 ;  /* 0x00000005000a7306 */ /* 0x000e300000209400 */
[----:B0-----:R-:W0:Y:S02]  /*13410*/  MUFU.RCP R10, R10 ;  /* 0x0000000a000a7308 */ /* 0x001e240000001000 */
[----:B0-----:R-:W-:-:S06]  /*13420*/  VIADD R2, R10, 0xffffffe ;  /* 0x0ffffffe0a027836 */ /* 0x001fcc0000000000 */
[----:B------:R0:W1:Y:S02]  /*13430*/  F2I.FTZ.U32.TRUNC.NTZ R3, R2 ;  /* 0x0000000200037305 */ /* 0x000064000021f000 */
[----:B0-----:R-:W-:Y:S02]  /*13440*/  IMAD.MOV.U32 R2, RZ, RZ, RZ ;  /* 0x000000ffff027224 */ /* 0x001fe400078e00ff */
[----:B-1----:R-:W-:-:S04]  /*13450*/  IMAD.MOV R6, RZ, RZ, -R3 ;  /* 0x000000ffff067224 */ /* 0x002fc800078e0a03 */
[----:B------:R-:W-:Y:S01]  /*13460*/  IMAD R9, R6, R5, RZ ;  /* 0x0000000506097224 */ /* 0x000fe200078e02ff */
[----:B------:R-:W-:-:S03]  /*13470*/  IABS R6, R7 ;  /* 0x0000000700067213 */ /* 0x000fc60000000000 */
[----:B------:R-:W-:Y:S01]  /*13480*/  IMAD.HI.U32 R3, R3, R9, R2 ;  /* 0x0000000903037227 */ /* 0x000fe200078e0002 */
[----:B------:R-:W-:-:S05]  /*13490*/  IABS R9, R8 ;  /* 0x0000000800097213 */ /* 0x000fca0000000000 */
        /* <DEDUP_REMOVED lines=12> */
[----:B------:R-:W-:Y:S01]  /*13560*/  @!P0 LOP3.LUT R3, RZ, R8, RZ, 0x33, !PT ;  /* 0x00000008ff038212 */ /* 0x000fe200078e33ff */
[----:B------:R-:W-:-:S03]  /*13570*/  IMAD.MOV R8, RZ, RZ, -R8 ;  /* 0x000000ffff087224 */ /* 0x000fc600078e0a08 */
[----:B------:R-:W-:Y:S01]  /*13580*/  LOP3.LUT R2, RZ, R3, RZ, 0x33, !PT ;  /* 0x00000003ff027212 */ /* 0x000fe200078e33ff */
[----:B------:R-:W-:-:S04]  /*13590*/  IMAD R18, R3, R8, R4 ;  /* 0x0000000803127224 */ /* 0x000fc800078e0204 */
[----:B------:R-:W-:Y:S01]  /*135a0*/  IMAD.IADD R17, R17, 0x1, R2 ;  /* 0x0000000111117824 */ /* 0x000fe200078e0202 */
[----:B------:R-:W-:Y:S06]  /*135b0*/  BRA `(.L_x_1238) ;  /* 0x00000000001c7947 */ /* 0x000fec0003800000 */
.L_x_1230:
[----:B------:R-:W-:Y:S01]  /*135c0*/  UMOV UR4, URZ ;  /* 0x0000003f00047c82 */ /* 0x000fe20008000000 */
[----:B------:R-:W-:Y:S01]  /*135d0*/  UMOV UR5, URZ ;  /* 0x0000003f00057c82 */ /* 0x000fe20008000000 */
[----:B------:R-:W-:Y:S01]  /*135e0*/  ULDC UR6, c[0x0][0xc14] ;  /* 0x0003050000067ab9 */ /* 0x000fe20000000800 */
[----:B------:R-:W-:Y:S02]  /*135f0*/  IMAD.MOV.U32 R16, RZ, RZ, R4 ;  /* 0x000000ffff107224 */ /* 0x000fe400078e0004 */
[----:B------:R-:W-:Y:S02]  /*13600*/  IMAD.U32 R17, RZ, RZ, UR4 ;  /* 0x00000004ff117e24 */ /* 0x000fe4000f8e00ff */
[----:B------:R-:W-:Y:S02]  /*13610*/  IMAD.U32 R18, RZ, RZ, UR5 ;  /* 0x00000005ff127e24 */ /* 0x000fe4000f8e00ff */
[----:B------:R-:W-:-:S07]  /*13620*/  IMAD.U32 R19, RZ, RZ, UR6 ;  /* 0x00000006ff137e24 */ /* 0x000fce000f8e00ff */
.L_x_1238:
        /* <DEDUP_REMOVED lines=12> */
.L_x_1164:
[----:B-1----:R-:W3:Y:S01]  /*136f0*/  LDL.LU R0, [R1+0x18] ;  /* 0x0000180001007983 */ /* 0x002ee20000300800 */
[----:B------:R-:W-:Y:S01]  /*13700*/  BSSY B0, `(.L_x_1240) ;  /* 0x000000b000007945 */ /* 0x000fe20003800000 */
[----:B------:R-:W1:Y:S01]  /*13710*/  S2R R5, SR_CgaCtaId ;  /* 0x0000000000057919 */ /* 0x000e620000008800 */
[----:B---3--:R-:W-:-:S05]  /*13720*/  VIADD R0, R0, 0x1 ;  /* 0x0000000100007836 */ /* 0x008fca0000000000 */
[----:B--2---:R-:W-:-:S04]  /*13730*/  LEA.HI R2, R0, R0, RZ, 0x1 ;  /* 0x0000000000027211 */ /* 0x004fc800078f08ff */
[----:B------:R-:W-:-:S05]  /*13740*/  LOP3.LUT R3, R2, 0xfffffffe, RZ, 0xc0, !PT ;  /* 0xfffffffe02037812 */ /* 0x000fca00078ec0ff */
[----:B------:R-:W-:Y:S01]  /*13750*/  IMAD.IADD R3, R0, 0x1, -R3 ;  /* 0x0000000100037824 */ /* 0x000fe200078e0a03 */
[----:B------:R-:W-:-:S04]  /*13760*/  MOV R0, 0x400 ;  /* 0x0000040000007802 */ /* 0x000fc80000000f00 */
[----:B-1----:R-:W-:Y:S02]  /*13770*/  LEA R0, R5, R0, 0x18 ;  /* 0x0000000005007211 */ /* 0x002fe400078ec0ff */
[----:B------:R-:W-:-:S04]  /*13780*/  SHF.L.U32 R3, R3, 0x1f, RZ ;  /* 0x0000001f03037819 */ /* 0x000fc800000006ff */
[----:B------:R-:W1:Y:S02]  /*13790*/  SYNCS.PHASECHK.TRANS64.TRYWAIT P0, [R0+URZ+0x2a820], R3 ;  /* 0x02a82003000075a7 */ /* 0x000e64000800017f */
[----:B-1----:R-:W-:Y:S05]  /*137a0*/  @!P0 BRA `(.L_x_1241) ;  /* 0x0000001400088947 */ /* 0x002fea0003800000 */
.L_x_1294:
[----:B------:R-:W-:Y:S05]  /*137b0*/  BSYNC B0 ;  /* 0x0000000000007941 */ /* 0x000fea0003800000 */
.L_x_1240:
[----:B------:R-:W-:-:S03]  /*137c0*/  UMOV UR4, 0xffffffff ;  /* 0xffffffff00047882 */ /* 0x000fc60000000000 */
[----:B------:R-:W-:Y:S05]  /*137d0*/  BRA.DIV UR4, `(.L_x_1242) ;  /* 0x0000001604107947 */ /* 0x000fea000b800000 */
[----:B------:R-:W2:Y:S02]  /*137e0*/  S2R R2, SR_TID.X ;  /* 0x0000000000027919 */ /* 0x000ea40000002100 */
[----:B--2---:R-:W-:-:S04]  /*137f0*/  SHF.R.U32.HI R2, RZ, 0x5, R2 ;  /* 0x00000005ff027819 */ /* 0x004fc80000011602 */
[----:B------:R-:W-:-:S05]  /*13800*/  LOP3.LUT R2, R2, 0x3, RZ, 0xc0, !PT ;  /* 0x0000000302027812 */ /* 0x000fca00078ec0ff */
[----:B------:R2:W3:Y:S02]  /*13810*/  SHFL.IDX PT, R14, R2, RZ, 0x1f ;  /* 0x00001fff020e7589 */ /* 0x0004e400000e0000 */
.L_x_1297:
[----:B---3--:R-:W-:Y:S01]  /*13820*/  ISETP.NE.AND P0, PT, R14, RZ, PT ;  /* 0x000000ff0e00720c */ /* 0x008fe20003f05270 */
[----:B------:R-:W-:-:S12]  /*13830*/  BSSY B0, `(.L_x_1243) ;  /* 0x0000027000007945 */ /* 0x000fd80003800000 */
[----:B------:R-:W-:Y:S05]  /*13840*/  @P0 BRA `(.L_x_1244) ;  /* 0x0000000000940947 */ /* 0x000fea0003800000 */
[----:B------:R-:W-:-:S03]  /*13850*/  UMOV UR4, 0xffffffff ;  /* 0xffffffff00047882 */ /* 0x000fc60000000000 */
[----:B------:R-:W-:Y:S05]  /*13860*/  BRA.DIV UR4, `(.L_x_1245) ;  /* 0x0000001604207947 */ /* 0x000fea000b800000 */
[----:B------:R-:W-:-:S13]  /*13870*/  ELECT P6, URZ, PT ;  /* 0x00000000003f782f */ /* 0x000fda00038c0000 */
.L_x_1300:
[----:B------:R-:W-:Y:S05]  /*13880*/  @!P6 BRA `(.L_x_1244) ;  /* 0x000000000084e947 */ /* 0x000fea0003800000 */
[----:B--2---:R-:W2:Y:S02]  /*13890*/  LDL.LU R2, [R1+0x20] ;  /* 0x0000200001027983 */ /* 0x004ea40000300800 */
[----:B--2---:R-:W-:-:S04]  /*138a0*/  LOP3.LUT R2, R2, 0x2, RZ, 0xfc, !PT ;  /* 0x0000000202027812 */ /* 0x004fc800078efcff */
[----:B------:R-:W-:-:S13]  /*138b0*/  ISETP.NE.AND P2, PT, R2, 0x3, PT ;  /* 0x000000030200780c */ /* 0x000fda0003f45270 */
[----:B------:R-:W-:Y:S05]  /*138c0*/  @!P2 BRA `(.L_x_1246) ;  /* 0x000000000004a947 */ /* 0x000fea0003800000 */
[----:B------:R-:W-:Y:S01]  /*138d0*/  BPT.TRAP 0x1 ;  /* 0x000000040000795c */ /* 0x000fe20000300000 */
.L_x_1246:
[----:B-1----:R-:W2:Y:S04]  /*138e0*/  LDL R3, [R1] ;  /* 0x0000000001037983 */ /* 0x002ea80000100800 */
[----:B------:R-:W3:Y:S01]  /*138f0*/  LDL.LU R7, [R1+0x8] ;  /* 0x0000080001077983 */ /* 0x000ee20000300800 */
[----:B------:R-:W-:-:S04]  /*13900*/  VIADD R2, R0, 0x2a840 ;  /* 0x0002a84000027836 */ /* 0x000fc80000000000 */
[C---:B--2---:R-:W-:Y:S02]  /*13910*/  IMAD R6, R3.reuse, 0x8, R2 ;  /* 0x0000000803067824 */ /* 0x044fe400078e0202 */
[----:B------:R-:W-:Y:S01]  /*13920*/  VIADD R3, R3, 0x1 ;  /* 0x0000000103037836 */ /* 0x000fe20000000000 */
[----:B---3--:R-:W-:-:S04]  /*13930*/  SHF.L.U32 R5, R7, 0x1f, RZ ;  /* 0x0000001f07057819 */ /* 0x008fc800000006ff */
[C---:B------:R-:W-:Y:S01]  /*13940*/  ISETP.NE.AND P1, PT, R3.reuse, 0x2, PT ;  /* 0x000000020300780c */ /* 0x040fe20003f25270 */
[----:B------:R-:W1:Y:S03]  /*13950*/  SYNCS.PHASECHK.TRANS64.TRYWAIT P0, [R6+URZ], R5 ;  /* 0x00000005060075a7 */ /* 0x000e66000800017f */
[----:B------:R-:W-:Y:S02]  /*13960*/  SEL R4, RZ, 0x1, P1 ;  /* 0x00000001ff047807 */ /* 0x000fe40000800000 */
[----:B------:R-:W-:Y:S02]  /*13970*/  SEL R3, R3, RZ, P1 ;  /* 0x000000ff03037207 */ /* 0x000fe40000800000 */
[----:B------:R-:W-:-:S03]  /*13980*/  LOP3.LUT R4, R7, R4, RZ, 0x3c, !PT ;  /* 0x0000000407047212 */ /* 0x000fc600078e3cff */
[----:B------:R-:W-:Y:S01]  /*13990*/  IMAD R7, R3, 0x8, R2 ;  /* 0x0000000803077824 */ /* 0x000fe200078e0202 */
[----:B------:R-:W-:Y:S01]  /*139a0*/  SHF.L.U32 R2, R4, 0x1f, RZ ;  /* 0x0000001f04027819 */ /* 0x000fe200000006ff */
[----:B-1----:R-:W-:Y:S06]  /*139b0*/  @!P0 BRA `(.L_x_1247) ;  /* 0x0000001000ec8947 */ /* 0x002fec0003800000 */
.L_x_1301:
[----:B------:R-:W2:Y:S02]  /*139c0*/  SYNCS.PHASECHK.TRANS64.TRYWAIT P0, [R7+URZ], R2 ;  /* 0x00000002070075a7 */ /* 0x000ea4000800017f */
[----:B--2---:R-:W-:Y:S05]  /*139d0*/  @!P0 BRA `(.L_x_1248) ;  /* 0x0000001000f88947 */ /* 0x004fea0003800000 */
.L_x_1302:
[----:B------:R-:W-:Y:S05]  /*139e0*/  @!P2 BRA `(.L_x_1249) ;  /* 0x000000000004a947 */ /* 0x000fea0003800000 */
[----:B------:R-:W-:Y:S01]  /*139f0*/  BPT.TRAP 0x1 ;  /* 0x000000040000795c */ /* 0x000fe20000300000 */
.L_x_1249:
[----:B------:R-:W3:Y:S01]  /*13a00*/  LDL.LU R4, [R1] ;  /* 0x0000000001047983 */ /* 0x000ee20000300800 */
[----:B------:R-:W-:-:S04]  /*13a10*/  VIADD R0, R0, 0x2a860 ;  /* 0x0002a86000007836 */ /* 0x000fc80000000000 */
[----:B---3--:R-:W-:-:S04]  /*13a20*/  IMAD R4, R4, 0x8, R0 ;  /* 0x0000000804047824 */ /* 0x008fc800078e0200 */
[----:B------:R-:W3:Y:S02]  /*13a30*/  SYNCS.PHASECHK.TRANS64.TRYWAIT P0, [R4+URZ], R5 ;  /* 0x00000005040075a7 */ /* 0x000ee4000800017f */
[----:B---3--:R-:W-:Y:S05]  /*13a40*/  @!P0 BRA `(.L_x_1250) ;  /* 0x0000001000f08947 */ /* 0x008fea0003800000 */
.L_x_1303:
[----:B------:R-:W-:-:S07]  /*13a50*/  IMAD R3, R3, 0x8, R0 ;  /* 0x0000000803037824 */ /* 0x000fce00078e0200 */
.L_x_1251:
[----:B----4-:R4:W0:Y:S02]  /*13a60*/  SYNCS.PHASECHK.TRANS64.TRYWAIT P0, [R3+URZ], R2 ;  /* 0x00000002030075a7 */ /* 0x010824000800017f */
[----:B0-----:R-:W-:Y:S05]  /*13a70*/  @!P0 NANOSLEEP.SYNCS 0x989680 ;  /* 0x009896800000895d */ /* 0x001fea0003900000 */
[----:B------:R-:W0:Y:S02]  /*13a80*/  @!P0 SYNCS.PHASECHK.TRANS64 P0, [R3+URZ], R2 ;  /* 0x00000002030085a7 */ /* 0x000e24000800007f */
[----:B0-----:R-:W-:Y:S05]  /*13a90*/  @!P0 BRA `(.L_x_1251) ;  /* 0xfffffffc00f08947 */ /* 0x001fea000383ffff */
.L_x_1244:
[----:B------:R-:W-:Y:S05]  /*13aa0*/  BSYNC B0 ;  /* 0x0000000000007941 */ /* 0x000fea0003800000 */
.L_x_1243:
[----:B------:R-:W-:Y:S05]  /*13ab0*/  EXIT ;  /* 0x000000000000794d */ /* 0x000fea0003800000 */
.L_x_1068:
[----:B0-----:R-:W-:-:S04]  /*13ac0*/  IMAD.U32 R3, RZ, RZ, UR38 ;  /* 0x00000026ff037e24 */ /* 0x001fc8000f8e00ff */
[----:B------:R0:W1:Y:S03]  /*13ad0*/  SYNCS.PHASECHK.TRANS64.TRYWAIT P1, [R3+URZ+0x2a800], R0 ;  /* 0x02a80000030075a7 */ /* 0x000066000802017f */
[----:B-1----:R-:W-:Y:S05]  /*13ae0*/  @!P1 NANOSLEEP.SYNCS 0x989680 ;  /* 0x009896800000995d */ /* 0x002fea0003900000 */
[----:B------:R-:W1:Y:S02]  /*13af0*/  @!P1 SYNCS.PHASECHK.TRANS64 P1, [R3+URZ+0x2a800], R0 ;  /* 0x02a80000030095a7 */ /* 0x000e64000802007f */
[----:B-1----:R-:W-:Y:S05]  /*13b00*/  @!P1 BRA `(.L_x_1068) ;  /* 0xfffffffc00ec9947 */ /* 0x002fea000383ffff */
[----:B------:R-:W-:Y:S05]  /*13b10*/  BRA `(.L_x_1252) ;  /* 0xfffffedc006c7947 */ /* 0x000fea000383ffff */
.L_x_1072:
[----:B-1----:R1:W3:Y:S02]  /*13b20*/  SYNCS.PHASECHK.TRANS64.TRYWAIT P1, [R3+URZ+0x2a830], R0 ;  /* 0x02a83000030075a7 */ /* 0x0022e4000802017f */
[----:B---3--:R-:W-:Y:S05]  /*13b30*/  @!P1 NANOSLEEP.SYNCS 0x989680 ;  /* 0x009896800000995d */ /* 0x008fea0003900000 */
[----:B------:R-:W3:Y:S02]  /*13b40*/  @!P1 SYNCS.PHASECHK.TRANS64 P1, [R3+URZ+0x2a830], R0 ;  /* 0x02a83000030095a7 */ /* 0x000ee4000802007f */
[----:B---3--:R-:W-:Y:S05]  /*13b50*/  @!P1 BRA `(.L_x_1072) ;  /* 0xfffffffc00f09947 */ /* 0x008fea000383ffff */
[----:B------:R-:W-:Y:S05]  /*13b60*/  BRA `(.L_x_1071) ;  /* 0xfffffedc00a07947 */ /* 0x000fea000383ffff */
.L_x_1088:
[----:B-1----:R-:W-:-:S04]  /*13b70*/  IMAD.U32 R89, RZ, RZ, UR5 ;  /* 0x00000005ff597e24 */ /* 0x002fc8000f8e00ff */
[----:B------:R1:W2:Y:S03]  /*13b80*/  SYNCS.PHASECHK.TRANS64.TRYWAIT P1, [R89+URZ+0x2a830], R10 ;  /* 0x02a8300a590075a7 */ /* 0x0002a6000802017f */
[----:B--2---:R-:W-:Y:S05]  /*13b90*/  @!P1 NANOSLEEP.SYNCS 0x989680 ;  /* 0x009896800000995d */ /* 0x004fea0003900000 */
[----:B------:R-:W2:Y:S02]  /*13ba0*/  @!P1 SYNCS.PHASECHK.TRANS64 P1, [R89+URZ+0x2a830], R10 ;  /* 0x02a8300a590095a7 */ /* 0x000ea4000802007f */
[----:B--2---:R-:W-:Y:S05]  /*13bb0*/  @!P1 BRA `(.L_x_1088) ;  /* 0xfffffffc00ec9947 */ /* 0x004fea000383ffff */
[----:B------:R-:W-:Y:S05]  /*13bc0*/  BRA `(.L_x_1087) ;  /* 0xffffff0800247947 */ /* 0x000fea000383ffff */
.L_x_1092:
[----:B--2---:R-:W-:-:S04]  /*13bd0*/  IMAD.U32 R175, RZ, RZ, UR11 ;  /* 0x0000000bffaf7e24 */ /* 0x004fc8000f8e00ff */
[----:B------:R2:W3:Y:S03]  /*13be0*/  SYNCS.PHASECHK.TRANS64.TRYWAIT P1, [R175+URZ+0x2a850], R0 ;  /* 0x02a85000af0075a7 */ /* 0x0004e6000802017f */
[----:B---3--:R-:W-:Y:S05]  /*13bf0*/  @!P1 NANOSLEEP.SYNCS 0x989680 ;  /* 0x009896800000995d */ /* 0x008fea0003900000 */
[----:B------:R-:W3:Y:S02]  /*13c00*/  @!P1 SYNCS.PHASECHK.TRANS64 P1, [R175+URZ+0x2a850], R0 ;  /* 0x02a85000af0095a7 */ /* 0x000ee4000802007f */
[----:B---3--:R-:W-:Y:S05]  /*13c10*/  @!P1 BRA `(.L_x_1092) ;  /* 0xfffffffc00ec9947 */ /* 0x008fea000383ffff */
[----:B------:R-:W-:Y:S05]  /*13c20*/  BRA `(.L_x_1091) ;  /* 0xffffff10003c7947 */ /* 0x000fea000383ffff */
.L_x_1109:
[----:B-1----:R-:W-:-:S04]  /*13c30*/  IMAD.U32 R10, RZ, RZ, UR5 ;  /* 0x00000005ff0a7e24 */ /* 0x002fc8000f8e00ff */
[----:B------:R1:W2:Y:S03]  /*13c40*/  SYNCS.PHASECHK.TRANS64.TRYWAIT P1, [R10+URZ+0x2a830], R3 ;  /* 0x02a830030a0075a7 */ /* 0x0002a6000802017f */
[----:B--2---:R-:W-:Y:S05]  /*13c50*/  @!P1 NANOSLEEP.SYNCS 0x989680 ;  /* 0x009896800000995d */ /* 0x004fea0003900000 */
[----:B------:R-:W2:Y:S02]  /*13c60*/  @!P1 SYNCS.PHASECHK.TRANS64 P1, [R10+URZ+0x2a830], R3 ;  /* 0x02a830030a0095a7 */ /* 0x000ea4000802007f */
[----:B--2---:R-:W-:Y:S05]  /*13c70*/  @!P1 BRA `(.L_x_1109) ;  /* 0xfffffffc00ec9947 */ /* 0x004fea000383ffff */
[----:B------:R-:W-:Y:S05]  /*13c80*/  BRA `(.L_x_1108) ;  /* 0xffffff3400c07947 */ /* 0x000fea000383ffff */
.L_x_1113:
[----:B01----:R-:W-:-:S04]  /*13c90*/  IMAD.U32 R3, RZ, RZ, UR10 ;  /* 0x0000000aff037e24 */ /* 0x003fc8000f8e00ff */
[----:B------:R0:W1:Y:S03]  /*13ca0*/  SYNCS.PHASECHK.TRANS64.TRYWAIT P1, [R3+URZ+0x2a850], R0 ;  /* 0x02a85000030075a7 */ /* 0x000066000802017f */
[----:B-1----:R-:W-:Y:S05]  /*13cb0*/  @!P1 NANOSLEEP.SYNCS 0x989680 ;  /* 0x009896800000995d */ /* 0x002fea0003900000 */
[----:B------:R-:W1:Y:S02]  /*13cc0*/  @!P1 SYNCS.PHASECHK.TRANS64 P1, [R3+URZ+0x2a850], R0 ;  /* 0x02a85000030095a7 */ /* 0x000e64000802007f */
[----:B-1----:R-:W-:Y:S05]  /*13cd0*/  @!P1 BRA `(.L_x_1113) ;  /* 0xfffffffc00ec9947 */ /* 0x002fea000383ffff */
[----:B------:R-:W-:Y:S05]  /*13ce0*/  BRA `(.L_x_1112) ;  /* 0xffffff3c00d87947 */ /* 0x000fea000383ffff */
.L_x_1119:
[----:B-1----:R-:W-:-:S04]  /*13cf0*/  IMAD.U32 R10, RZ, RZ, UR5 ;  /* 0x00000005ff0a7e24 */ /* 0x002fc8000f8e00ff */
[----:B------:R1:W2:Y:S03]  /*13d00*/  SYNCS.PHASECHK.TRANS64.TRYWAIT P1, [R10+URZ+0x2a830], R3 ;  /* 0x02a830030a0075a7 */ /* 0x0002a6000802017f */
[----:B--2---:R-:W-:Y:S05]  /*13d10*/  @!P1 NANOSLEEP.SYNCS 0x989680 ;  /* 0x009896800000995d */ /* 0x004fea0003900000 */
[----:B------:R-:W2:Y:S02]  /*13d20*/  @!P1 SYNCS.PHASECHK.TRANS64 P1, [R10+URZ+0x2a830], R3 ;  /* 0x02a830030a0095a7 */ /* 0x000ea4000802007f */
[----:B--2---:R-:W-:Y:S05]  /*13d30*/  @!P1 BRA `(.L_x_1119) ;  /* 0xfffffffc00ec9947 */ /* 0x004fea000383ffff */
[----:B------:R-:W-:Y:S05]  /*13d40*/  BRA `(.L_x_1118) ;  /* 0xffffff5000a87947 */ /* 0x000fea000383ffff */
.L_x_1123:
[----:B01----:R-:W-:-:S04]  /*13d50*/  IMAD.U32 R3, RZ, RZ, UR10 ;  /* 0x0000000aff037e24 */ /* 0x003fc8000f8e00ff */
[----:B------:R0:W1:Y:S03]  /*13d60*/  SYNCS.PHASECHK.TRANS64.TRYWAIT P1, [R3+URZ+0x2a850], R0 ;  /* 0x02a85000030075a7 */ /* 0x000066000802017f */
[----:B-1----:R-:W-:Y:S05]  /*13d70*/  @!P1 NANOSLEEP.SYNCS 0x989680 ;  /* 0x009896800000995d */ /* 0x002fea0003900000 */
[----:B------:R-:W1:Y:S02]  /*13d80*/  @!P1 SYNCS.PHASECHK.TRANS64 P1, [R3+URZ+0x2a850], R0 ;  /* 0x02a85000030095a7 */ /* 0x000e64000802007f */
[----:B-1----:R-:W-:Y:S05]  /*13d90*/  @!P1 BRA `(.L_x_1123) ;  /* 0xfffffffc00ec9947 */ /* 0x002fea000383ffff */
[----:B------:R-:W-:Y:S05]  /*13da0*/  BRA `(.L_x_1122) ;  /* 0xffffff5800c07947 */ /* 0x000fea000383ffff */
.L_x_1136:
[----:B-1----:R-:W-:-:S04]  /*13db0*/  IMAD.U32 R7, RZ, RZ, UR5 ;  /* 0x00000005ff077e24 */ /* 0x002fc8000f8e00ff */
[----:B------:R1:W2:Y:S03]  /*13dc0*/  SYNCS.PHASECHK.TRANS64.TRYWAIT P0, [R7+URZ+0x2a850], R0 ;  /* 0x02a85000070075a7 */ /* 0x0002a6000800017f */
[----:B--2---:R-:W-:Y:S05]  /*13dd0*/  @!P0 NANOSLEEP.SYNCS 0x989680 ;  /* 0x009896800000895d */ /* 0x004fea0003900000 */
[----:B------:R-:W2:Y:S02]  /*13de0*/  @!P0 SYNCS.PHASECHK.TRANS64 P0, [R7+URZ+0x2a850], R0 ;  /* 0x02a85000070085a7 */ /* 0x000ea4000800007f */
[----:B--2---:R-:W-:Y:S05]  /*13df0*/  @!P0 BRA `(.L_x_1136) ;  /* 0xfffffffc00ec8947 */ /* 0x004fea000383ffff */
[----:B------:R-:W-:Y:S05]  /*13e00*/  BRA `(.L_x_1135) ;  /* 0xffffff8000947947 */ /* 0x000fea000383ffff */
.L_x_1185:
[----:B------:R-:W1:Y:S01]  /*13e10*/  S2R R9, SR_TID.X ;  /* 0x0000000000097919 */ /* 0x000e620000002100 */
[----:B------:R-:W-:Y:S01]  /*13e20*/  BSSY B0, `(.L_x_1253) ;  /* 0x000000a000007945 */ /* 0x000fe20003800000 */
[----:B------:R-:W-:Y:S02]  /*13e30*/  IMAD.MOV.U32 R12, RZ, RZ, RZ ;  /* 0x000000ffff0c7224 */ /* 0x000fe400078e00ff */
[----:B0-----:R-:W-:Y:S02]  /*13e40*/  IMAD.MOV.U32 R11, RZ, RZ, 0x1f ;  /* 0x0000001fff0b7424 */ /* 0x001fe400078e00ff */
[----:B------:R-:W-:Y:S01]  /*13e50*/  IMAD.MOV.U32 R15, RZ, RZ, -0x1 ;  /* 0xffffffffff0f7424 */ /* 0x000fe200078e00ff */
[----:B-1----:R-:W-:-:S04]  /*13e60*/  SHF.R.U32.HI R9, RZ, 0x5, R9 ;  /* 0x00000005ff097819 */ /* 0x002fc80000011609 */
[----:B------:R-:W-:-:S05]  /*13e70*/  LOP3.LUT R9, R9, 0x3, RZ, 0xc0, !PT ;  /* 0x0000000309097812 */ /* 0x000fca00078ec0ff */
[----:B------:R-:W-:-:S07]  /*13e80*/  IMAD.MOV.U32 R13, RZ, RZ, R9 ;  /* 0x000000ffff0d7224 */ /* 0x000fce00078e0009 */
[----:B------:R-:W-:Y:S05]  /*13e90*/  WARPSYNC.COLLECTIVE R15, `(.L_x_1254) ;  /* 0x000000000f087348 */ /* 0x000fea0003c00000 */
[----:B------:R0:W1:Y:S02]  /*13ea0*/  SHFL.IDX P6, R14, R13, R12, R11 ;  /* 0x0000000c0d0e7389 */ /* 0x00006400000c000b */
[----:B01----:R-:W-:Y:S01]  /*13eb0*/  ENDCOLLECTIVE ;  /* 0x000000000000791b */ /* 0x003fe20003800000 */
.L_x_1254:
[----:B------:R-:W-:Y:S05]  /*13ec0*/  BSYNC B0 ;  /* 0x0000000000007941 */ /* 0x000fea0003800000 */
.L_x_1253:
[----:B------:R-:W-:Y:S05]  /*13ed0*/  BRA `(.L_x_1255) ;  /* 0xffffffc400647947 */ /* 0x000fea000383ffff */
.L_x_1186:
[----:B------:R-:W-:Y:S01]  /*13ee0*/  BSSY B0, `(.L_x_1256) ;  /* 0x0000006000007945 */ /* 0x000fe20003800000 */
[----:B------:R-:W-:-:S07]  /*13ef0*/  IMAD.MOV.U32 R15, RZ, RZ, -0x1 ;  /* 0xffffffffff0f7424 */ /* 0x000fce00078e00ff */
[----:B0-----:R-:W-:Y:S05]  /*13f00*/  WARPSYNC.COLLECTIVE R15, `(.L_x_1257) ;  /* 0x000000000f0c7348 */ /* 0x001fea0003c00000 */
[----:B------:R-:W-:Y:S02]  /*13f10*/  ELECT P6, UR62, PT ;  /* 0x00000000003e782f */ /* 0x000fe400038c0000 */
[----:B------:R-:W-:Y:S01]  /*13f20*/  MOV R14, UR62 ;  /* 0x0000003e000e7c02 */ /* 0x000fe20008000f00 */
[----:B0-----:R-:W-:Y:S10]  /*13f30*/  ENDCOLLECTIVE ;  /* 0x000000000000791b */ /* 0x001ff40003800000 */
.L_x_1257:
[----:B------:R-:W-:Y:S05]  /*13f40*/  BSYNC B0 ;  /* 0x0000000000007941 */ /* 0x000fea0003800000 */
.L_x_1256:
[----:B------:R-:W-:Y:S05]  /*13f50*/  BRA `(.L_x_1258) ;  /* 0xffffffc400547947 */ /* 0x000fea000383ffff */
.L_x_1189:
[----:B0-----:R0:W1:Y:S02]  /*13f60*/  SYNCS.PHASECHK.TRANS64.TRYWAIT P0, [R9+URZ+0x2a840], R10 ;  /* 0x02a8400a090075a7 */ /* 0x001064000800017f */
[----:B-1----:R-:W-:Y:S05]  /*13f70*/  @!P0 NANOSLEEP.SYNCS 0x989680 ;  /* 0x009896800000895d */ /* 0x002fea0003900000 */
[----:B------:R-:W1:Y:S02]  /*13f80*/  @!P0 SYNCS.PHASECHK.TRANS64 P0, [R9+URZ+0x2a840], R10 ;  /* 0x02a8400a090085a7 */ /* 0x000e64000800007f */
[----:B-1----:R-:W-:Y:S05]  /*13f90*/  @!P0 BRA `(.L_x_1189) ;  /* 0xfffffffc00f08947 */ /* 0x002fea000383ffff */
[----:B------:R-:W-:Y:S05]  /*13fa0*/  BRA `(.L_x_1259) ;  /* 0xffffffc400bc7947 */ /* 0x000fea000383ffff */
.L_x_1192:
        /* <DEDUP_REMOVED lines=8> */
.L_x_1200:
[----:B0-----:R0:W1:Y:S02]  /*14030*/  SYNCS.PHASECHK.TRANS64.TRYWAIT P0, [R2+URZ+0x2a840], R3 ;  /* 0x02a84003020075a7 */ /* 0x001064000800017f */
[----:B-1----:R-:W-:Y:S05]  /*14040*/  @!P0 NANOSLEEP.SYNCS 0x989680 ;  /* 0x009896800000895d */ /* 0x002fea0003900000 */
[----:B------:R-:W1:Y:S02]  /*14050*/  @!P0 SYNCS.PHASECHK.TRANS64 P0, [R2+URZ+0x2a840], R3 ;  /* 0x02a84003020085a7 */ /* 0x000e64000800007f */
[----:B-1----:R-:W-:Y:S05]  /*14060*/  @!P0 BRA `(.L_x_1200) ;  /* 0xfffffffc00f08947 */ /* 0x002fea000383ffff */
[----:B------:R-:W-:Y:S05]  /*14070*/  BRA `(.L_x_1261) ;  /* 0xffffffcc00c47947 */ /* 0x000fea000383ffff */
.L_x_1202:
[----:B0-----:R0:W1:Y:S02]  /*14080*/  SYNCS.PHASECHK.TRANS64.TRYWAIT P0, [R3+URZ+0x60], R2 ;  /* 0x00006002030075a7 */ /* 0x001064000800017f */
[----:B-1----:R-:W-:Y:S05]  /*14090*/  @!P0 NANOSLEEP.SYNCS 0x989680 ;  /* 0x009896800000895d */ /* 0x002fea0003900000 */
[----:B------:R-:W1:Y:S02]  /*140a0*/  @!P0 SYNCS.PHASECHK.TRANS64 P0, [R3+URZ+0x60], R2 ;  /* 0x00006002030085a7 */ /* 0x000e64000800007f */
[----:B-1----:R-:W-:Y:S05]  /*140b0*/  @!P0 BRA `(.L_x_1202) ;  /* 0xfffffffc00f08947 */ /* 0x002fea000383ffff */
[----:B------:R-:W-:Y:S05]  /*140c0*/  BRA `(.L_x_1262) ;  /* 0xffffffd000707947 */ /* 0x000fea000383ffff */
.L_x_1207:
[----:B-1----:R1:W2:Y:S02]  /*140d0*/  SYNCS.PHASECHK.TRANS64.TRYWAIT P0, [R2+URZ+0x2a840], R3 ;  /* 0x02a84003020075a7 */ /* 0x0022a4000800017f */
[----:B--2---:R-:W-:Y:S05]  /*140e0*/  @!P0 NANOSLEEP.SYNCS 0x989680 ;  /* 0x009896800000895d */ /* 0x004fea0003900000 */
[----:B------:R-:W2:Y:S02]  /*140f0*/  @!P0 SYNCS.PHASECHK.TRANS64 P0, [R2+URZ+0x2a840], R3 ;  /* 0x02a84003020085a7 */ /* 0x000ea4000800007f */
[----:B--2---:R-:W-:Y:S05]  /*14100*/  @!P0 BRA `(.L_x_1207) ;  /* 0xfffffffc00f08947 */ /* 0x004fea000383ffff */
[----:B------:R-:W-:Y:S05]  /*14110*/  BRA `(.L_x_1263) ;  /* 0xffffffd400d87947 */ /* 0x000fea000383ffff */
.L_x_1209:
[----:B0-----:R0:W1:Y:S02]  /*14120*/  SYNCS.PHASECHK.TRANS64.TRYWAIT P1, [R3+URZ+0x60], R2 ;  /* 0x00006002030075a7 */ /* 0x001064000802017f */
[----:B-1----:R-:W-:Y:S05]  /*14130*/  @!P1 NANOSLEEP.SYNCS 0x989680 ;  /* 0x009896800000995d */ /* 0x002fea0003900000 */
[----:B------:R-:W1:Y:S02]  /*14140*/  @!P1 SYNCS.PHASECHK.TRANS64 P1, [R3+URZ+0x60], R2 ;  /* 0x00006002030095a7 */ /* 0x000e64000802007f */
[----:B-1----:R-:W-:Y:S05]  /*14150*/  @!P1 BRA `(.L_x_1209) ;  /* 0xfffffffc00f09947 */ /* 0x002fea000383ffff */
[----:B------:R-:W-:Y:S05]  /*14160*/  BRA `(.L_x_1264) ;  /* 0xffffffd800847947 */ /* 0x000fea000383ffff */
.L_x_1214:
[----:B--2---:R2:W3:Y:S02]  /*14170*/  SYNCS.PHASECHK.TRANS64.TRYWAIT P0, [R2+URZ+0x2a840], R3 ;  /* 0x02a84003020075a7 */ /* 0x0044e4000800017f */
[----:B---3--:R-:W-:Y:S05]  /*14180*/  @!P0 NANOSLEEP.SYNCS 0x989680 ;  /* 0x009896800000895d */ /* 0x008fea0003900000 */
[----:B------:R-:W3:Y:S02]  /*14190*/  @!P0 SYNCS.PHASECHK.TRANS64 P0, [R2+URZ+0x2a840], R3 ;  /* 0x02a84003020085a7 */ /* 0x000ee4000800007f */
[----:B---3--:R-:W-:Y:S05]  /*141a0*/  @!P0 BRA `(.L_x_1214) ;  /* 0xfffffffc00f08947 */ /* 0x008fea000383ffff */
[----:B------:R-:W-:Y:S05]  /*141b0*/  BRA `(.L_x_1265) ;  /* 0xffffffdc00a47947 */ /* 0x000fea000383ffff */
.L_x_1216:
[----:B0-----:R0:W1:Y:S02]  /*141c0*/  SYNCS.PHASECHK.TRANS64.TRYWAIT P1, [R2+URZ+0x60], R9 ;  /* 0x00006009020075a7 */ /* 0x001064000802017f */
[----:B-1----:R-:W-:Y:S05]  /*141d0*/  @!P1 NANOSLEEP.SYNCS 0x989680 ;  /* 0x009896800000995d */ /* 0x002fea0003900000 */
[----:B------:R-:W1:Y:S02]  /*141e0*/  @!P1 SYNCS.PHASECHK.TRANS64 P1, [R2+URZ+0x60], R9 ;  /* 0x00006009020095a7 */ /* 0x000e64000802007f */
[----:B-1----:R-:W-:Y:S05]  /*141f0*/  @!P1 BRA `(.L_x_1216) ;  /* 0xfffffffc00f09947 */ /* 0x002fea000383ffff */
[----:B------:R-:W-:Y:S05]  /*14200*/  BRA `(.L_x_1266) ;  /* 0xffffffe000547947 */ /* 0x000fea000383ffff */
.L_x_1223:
[----:B-1----:R1:W2:Y:S02]  /*14210*/  SYNCS.PHASECHK.TRANS64.TRYWAIT P0, [R3+URZ+0x2a860], R0 ;  /* 0x02a86000030075a7 */ /* 0x0022a4000800017f */
[----:B--2---:R-:W-:Y:S05]  /*14220*/  @!P0 NANOSLEEP.SYNCS 0x989680 ;  /* 0x009896800000895d */ /* 0x004fea0003900000 */
[----:B------:R-:W2:Y:S02]  /*14230*/  @!P0 SYNCS.PHASECHK.TRANS64 P0, [R3+URZ+0x2a860], R0 ;  /* 0x02a86000030085a7 */ /* 0x000ea4000800007f */
[----:B--2---:R-:W-:Y:S05]  /*14240*/  @!P0 BRA `(.L_x_1223) ;  /* 0xfffffffc00f08947 */ /* 0x004fea000383ffff */
[----:B------:R-:W-:Y:S05]  /*14250*/  BRA `(.L_x_1267) ;  /* 0xffffffe4005c7947 */ /* 0x000fea000383ffff */
.L_x_1225:
[----:B------:R-:W-:Y:S01]  /*14260*/  BSSY B0, `(.L_x_1268) ;  /* 0x0000008000007945 */ /* 0x000fe20003800000 */
[----:B------:R-:W-:Y:S02]  /*14270*/  IMAD.MOV.U32 R13, RZ, RZ, R16 ;  /* 0x000000ffff0d7224 */ /* 0x000fe400078e0010 */
[----:B------:R-:W-:Y:S02]  /*14280*/  IMAD.MOV.U32 R12, RZ, RZ, RZ ;  /* 0x000000ffff0c7224 */ /* 0x000fe400078e00ff */
[----:B0-----:R-:W-:Y:S02]  /*14290*/  IMAD.MOV.U32 R11, RZ, RZ, 0x1f ;  /* 0x0000001fff0b7424 */ /* 0x001fe400078e00ff */
[----:B------:R-:W-:-:S07]  /*142a0*/  IMAD.MOV.U32 R15, RZ, RZ, -0x1 ;  /* 0xffffffffff0f7424 */ /* 0x000fce00078e00ff */
[----:B-1----:R-:W-:Y:S05]  /*142b0*/  WARPSYNC.COLLECTIVE R15, `(.L_x_1269) ;  /* 0x000000000f087348 */ /* 0x002fea0003c00000 */
[----:B------:R0:W2:Y:S02]  /*142c0*/  SHFL.IDX P6, R14, R13, R12, R11 ;  /* 0x0000000c0d0e7389 */ /* 0x0000a400000c000b */
[----:B012---:R-:W-:Y:S01]  /*142d0*/  ENDCOLLECTIVE ;  /* 0x000000000000791b */ /* 0x007fe20003800000 */
.L_x_1269:
[----:B------:R-:W-:Y:S05]  /*142e0*/  BSYNC B0 ;  /* 0x0000000000007941 */ /* 0x000fea0003800000 */
.L_x_1268:
        /* <DEDUP_REMOVED lines=8> */
.L_x_1270:
[----:B------:R-:W-:Y:S01]  /*14370*/  IMAD.MOV.U32 R16, RZ, RZ, R14 ;  /* 0x000000ffff107224 */ /* 0x000fe200078e000e */
[----:B------:R-:W-:Y:S06]  /*14380*/  BRA `(.L_x_1271) ;  /* 0xffffffe400e47947 */ /* 0x000fec000383ffff */
.L_x_1228:
[----:B------:R-:W-:Y:S01]  /*14390*/  BSSY B0, `(.L_x_1272) ;  /* 0x0000008000007945 */ /* 0x000fe20003800000 */
[----:B-----5:R-:W-:Y:S02]  /*143a0*/  IMAD.MOV.U32 R13, RZ, RZ, R17 ;  /* 0x000000ffff0d7224 */ /* 0x020fe400078e0011 */
[----:B------:R-:W-:Y:S02]  /*143b0*/  IMAD.MOV.U32 R12, RZ, RZ, 0x1 ;  /* 0x00000001ff0c7424 */ /* 0x000fe400078e00ff */
[----:B0-----:R-:W-:Y:S02]  /*143c0*/  IMAD.MOV.U32 R11, RZ, RZ, RZ ;  /* 0x000000ffff0b7224 */ /* 0x001fe400078e00ff */
[----:B------:R-:W-:-:S07]  /*143d0*/  IMAD.MOV.U32 R15, RZ, RZ, -0x1 ;  /* 0xffffffffff0f7424 */ /* 0x000fce00078e00ff */
[----:B-1234-:R-:W-:Y:S05]  /*143e0*/  WARPSYNC.COLLECTIVE R15, `(.L_x_1273) ;  /* 0x000000000f087348 */ /* 0x01efea0003c00000 */
[----:B------:R0:W0:Y:S02]  /*143f0*/  SHFL.UP P6, R14, R13, R12, R11 ;  /* 0x0400000c0d0e7389 */ /* 0x00002400000c000b */
[----:B01234-:R-:W-:Y:S01]  /*14400*/  ENDCOLLECTIVE ;  /* 0x000000000000791b */ /* 0x01ffe20003800000 */
.L_x_1273:
[----:B------:R-:W-:Y:S05]  /*14410*/  BSYNC B0 ;  /* 0x0000000000007941 */ /* 0x000fea0003800000 */
.L_x_1272:
        /* <DEDUP_REMOVED lines=10> */
.L_x_1274:
        /* <DEDUP_REMOVED lines=8> */
.L_x_1275:
        /* <DEDUP_REMOVED lines=8> */
.L_x_1276:
        /* <DEDUP_REMOVED lines=8> */
.L_x_1277:
        /* <DEDUP_REMOVED lines=8> */
.L_x_1278:
[----:B------:R-:W-:Y:S05]  /*146c0*/  BRA `(.L_x_1279) ;  /* 0xffffffe400a87947 */ /* 0x000fea000383ffff */
.L_x_1233:
        /* <DEDUP_REMOVED lines=8> */
.L_x_1281:
[----:B------:R-:W-:Y:S05]  /*14750*/  BSYNC B0 ;  /* 0x0000000000007941 */ /* 0x000fea0003800000 */
.L_x_1280:
        /* <DEDUP_REMOVED lines=10> */
.L_x_1282:
        /* <DEDUP_REMOVED lines=8> */
.L_x_1283:
        /* <DEDUP_REMOVED lines=8> */
.L_x_1284:
        /* <DEDUP_REMOVED lines=8> */
.L_x_1285:
        /* <DEDUP_REMOVED lines=8> */
.L_x_1286:
[----:B------:R-:W-:Y:S05]  /*14a00*/  BRA `(.L_x_1287) ;  /* 0xffffffe4008c7947 */ /* 0x000fea000383ffff */
.L_x_1235:
[----:B------:R-:W-:Y:S01]  /*14a10*/  BSSY B0, `(.L_x_1288) ;  /* 0x0000006000007945 */ /* 0x000fe20003800000 */
[----:B------:R-:W-:Y:S01]  /*14a20*/  PLOP3.LUT P6, PT, P6, PT, PT, 0x8, 0x0 ;  /* 0x000000000000781c */ /* 0x000fe200037ce170 */
[----:B------:R-:W-:-:S12]  /*14a30*/  IMAD.MOV.U32 R15, RZ, RZ, -0x1 ;  /* 0xffffffffff0f7424 */ /* 0x000fd800078e00ff */
[----:B0-----:R-:W-:Y:S05]  /*14a40*/  WARPSYNC.COLLECTIVE R15, `(.L_x_1289) ;  /* 0x000000000f087348 */ /* 0x001fea0003c00000 */
[----:B------:R-:W-:Y:S01]  /*14a50*/  VOTE.ANY R14, PT, P6 ;  /* 0x00000000000e7806 */ /* 0x000fe200030e0100 */
[----:B0-----:R-:W-:Y:S06]  /*14a60*/  ENDCOLLECTIVE ;  /* 0x000000000000791b */ /* 0x001fec0003800000 */
.L_x_1289:
[----:B------:R-:W-:Y:S05]  /*14a70*/  BSYNC B0 ;  /* 0x0000000000007941 */ /* 0x000fea0003800000 */
.L_x_1288:
        /* <DEDUP_REMOVED lines=9> */
.L_x_1290:
[----:B------:R-:W-:Y:S01]  /*14b10*/  IMAD.MOV.U32 R17, RZ, RZ, R14 ;  /* 0x000000ffff117224 */ /* 0x000fe200078e000e */
[----:B------:R-:W-:Y:S06]  /*14b20*/  BRA `(.L_x_1291) ;  /* 0xffffffe4007c7947 */ /* 0x000fec000383ffff */
.L_x_1237:
[----:B------:R-:W-:Y:S01]  /*14b30*/  BSSY B0, `(.L_x_1292) ;  /* 0x0000007000007945 */ /* 0x000fe20003800000 */
[----:B------:R-:W-:Y:S02]  /*14b40*/  IMAD.MOV.U32 R13, RZ, RZ, R2 ;  /* 0x000000ffff0d7224 */ /* 0x000fe400078e0002 */
[----:B------:R-:W-:Y:S02]  /*14b50*/  IMAD.MOV.U32 R11, RZ, RZ, 0x1f ;  /* 0x0000001fff0b7424 */ /* 0x000fe400078e00ff */
[----:B------:R-:W-:-:S07]  /*14b60*/  IMAD.MOV.U32 R15, RZ, RZ, -0x1 ;  /* 0xffffffffff0f7424 */ /* 0x000fce00078e00ff */
[----:B012---:R-:W-:Y:S05]  /*14b70*/  WARPSYNC.COLLECTIVE R15, `(.L_x_1293) ;  /* 0x000000000f087348 */ /* 0x007fea0003c00000 */
[----:B------:R3:W4:Y:S02]  /*14b80*/  SHFL.IDX P6, R14, R13, R12, R11 ;  /* 0x0000000c0d0e7389 */ /* 0x00072400000c000b */
[----:B01234-:R-:W-:Y:S01]  /*14b90*/  ENDCOLLECTIVE ;  /* 0x000000000000791b */ /* 0x01ffe20003800000 */
.L_x_1293:
[----:B------:R-:W-:Y:S05]  /*14ba0*/  BSYNC B0 ;  /* 0x0000000000007941 */ /* 0x000fea0003800000 */
.L_x_1292:
[----:B------:R-:W-:Y:S01]  /*14bb0*/  IMAD.MOV.U32 R7, RZ, RZ, R14 ;  /* 0x000000ffff077224 */ /* 0x000fe200078e000e */
[----:B------:R-:W-:Y:S06]  /*14bc0*/  BRA `(.L_x_1236) ;  /* 0xffffffe400707947 */ /* 0x000fec000383ffff */
.L_x_1241:
[----:B-1----:R1:W2:Y:S02]  /*14bd0*/  SYNCS.PHASECHK.TRANS64.TRYWAIT P0, [R0+URZ+0x2a820], R3 ;  /* 0x02a82003000075a7 */ /* 0x0022a4000800017f */
[----:B--2---:R-:W-:Y:S05]  /*14be0*/  @!P0 NANOSLEEP.SYNCS 0x989680 ;  /* 0x009896800000895d */ /* 0x004fea0003900000 */
[----:B------:R-:W2:Y:S02]  /*14bf0*/  @!P0 SYNCS.PHASECHK.TRANS64 P0, [R0+URZ+0x2a820], R3 ;  /* 0x02a82003000085a7 */ /* 0x000ea4000800007f */
[----:B--2---:R-:W-:Y:S05]  /*14c00*/  @!P0 BRA `(.L_x_1241) ;  /* 0xfffffffc00f08947 */ /* 0x004fea000383ffff */
[----:B------:R-:W-:Y:S05]  /*14c10*/  BRA `(.L_x_1294) ;  /* 0xffffffe800e47947 */ /* 0x000fea000383ffff */
.L_x_1242:
[----:B------:R-:W2:Y:S01]  /*14c20*/  S2R R2, SR_TID.X ;  /* 0x0000000000027919 */ /* 0x000ea20000002100 */
[----:B------:R-:W-:Y:S01]  /*14c30*/  BSSY B0, `(.L_x_1295) ;  /* 0x000000a000007945 */ /* 0x000fe20003800000 */
[----:B------:R-:W-:Y:S02]  /*14c40*/  IMAD.MOV.U32 R12, RZ, RZ, RZ ;  /* 0x000000ffff0c7224 */ /* 0x000fe400078e00ff */
[----:B0-----:R-:W-:Y:S02]  /*14c50*/  IMAD.MOV.U32 R11, RZ, RZ, 0x1f ;  /* 0x0000001fff0b7424 */ /* 0x001fe400078e00ff */
[----:B------:R-:W-:Y:S01]  /*14c60*/  IMAD.MOV.U32 R15, RZ, RZ, -0x1 ;  /* 0xffffffffff0f7424 */ /* 0x000fe200078e00ff */
[----:B--2---:R-:W-:-:S04]  /*14c70*/  SHF.R.U32.HI R2, RZ, 0x5, R2 ;  /* 0x00000005ff027819 */ /* 0x004fc80000011602 */
[----:B------:R-:W-:-:S05]  /*14c80*/  LOP3.LUT R2, R2, 0x3, RZ, 0xc0, !PT ;  /* 0x0000000302027812 */ /* 0x000fca00078ec0ff */
[----:B------:R-:W-:-:S07]  /*14c90*/  IMAD.MOV.U32 R13, RZ, RZ, R2 ;  /* 0x000000ffff0d7224 */ /* 0x000fce00078e0002 */
[----:B-1----:R-:W-:Y:S05]  /*14ca0*/  WARPSYNC.COLLECTIVE R15, `(.L_x_1296) ;  /* 0x000000000f087348 */ /* 0x002fea0003c00000 */
[----:B------:R0:W2:Y:S02]  /*14cb0*/  SHFL.IDX P6, R14, R13, R12, R11 ;  /* 0x0000000c0d0e7389 */ /* 0x0000a400000c000b */
[----:B012---:R-:W-:Y:S01]  /*14cc0*/  ENDCOLLECTIVE ;  /* 0x000000000000791b */ /* 0x007fe20003800000 */
.L_x_1296:
[----:B------:R-:W-:Y:S05]  /*14cd0*/  BSYNC B0 ;  /* 0x0000000000007941 */ /* 0x000fea0003800000 */
.L_x_1295:
[----:B------:R-:W-:Y:S05]  /*14ce0*/  BRA `(.L_x_1297) ;  /* 0xffffffe800cc7947 */ /* 0x000fea000383ffff */
.L_x_1245:
[----:B------:R-:W-:Y:S01]  /*14cf0*/  BSSY B1, `(.L_x_1298) ;  /* 0x0000006000017945 */ /* 0x000fe20003800000 */
[----:B------:R-:W-:-:S07]  /*14d00*/  IMAD.MOV.U32 R15, RZ, RZ, -0x1 ;  /* 0xffffffffff0f7424 */ /* 0x000fce00078e00ff */
[----:B012---:R-:W-:Y:S05]  /*14d10*/  WARPSYNC.COLLECTIVE R15, `(.L_x_1299) ;  /* 0x000000000f0c7348 */ /* 0x007fea0003c00000 */
[----:B------:R-:W-:Y:S02]  /*14d20*/  ELECT P6, UR62, PT ;  /* 0x00000000003e782f */ /* 0x000fe400038c0000 */
[----:B------:R-:W-:Y:S01]  /*14d30*/  MOV R14, UR62 ;  /* 0x0000003e000e7c02 */ /* 0x000fe20008000f00 */
[----:B012---:R-:W-:Y:S10]  /*14d40*/  ENDCOLLECTIVE ;  /* 0x000000000000791b */ /* 0x007ff40003800000 */
.L_x_1299:
[----:B------:R-:W-:Y:S05]  /*14d50*/  BSYNC B1 ;  /* 0x0000000000017941 */ /* 0x000fea0003800000 */
.L_x_1298:
[----:B------:R-:W-:Y:S05]  /*14d60*/  BRA `(.L_x_1300) ;  /* 0xffffffe800c47947 */ /* 0x000fea000383ffff */
.L_x_1247:
[----:B-1----:R1:W2:Y:S02]  /*14d70*/  SYNCS.PHASECHK.TRANS64.TRYWAIT P0, [R6+URZ], R5 ;  /* 0x00000005060075a7 */ /* 0x0022a4000800017f */
[----:B--2---:R-:W-:Y:S05]  /*14d80*/  @!P0 NANOSLEEP.SYNCS 0x989680 ;  /* 0x009896800000895d */ /* 0x004fea0003900000 */
[----:B------:R-:W2:Y:S02]  /*14d90*/  @!P0 SYNCS.PHASECHK.TRANS64 P0, [R6+URZ], R5 ;  /* 0x00000005060085a7 */ /* 0x000ea4000800007f */
[----:B--2---:R-:W-:Y:S05]  /*14da0*/  @!P0 BRA `(.L_x_1247) ;  /* 0xfffffffc00f08947 */ /* 0x004fea000383ffff */
[----:B------:R-:W-:Y:S05]  /*14db0*/  BRA `(.L_x_1301) ;  /* 0xffffffec00007947 */ /* 0x000fea000383ffff */
.L_x_1248:
[----:B--2---:R2:W3:Y:S02]  /*14dc0*/  SYNCS.PHASECHK.TRANS64.TRYWAIT P0, [R7+URZ], R2 ;  /* 0x00000002070075a7 */ /* 0x0044e4000800017f */
[----:B---3--:R-:W-:Y:S05]  /*14dd0*/  @!P0 NANOSLEEP.SYNCS 0x989680 ;  /* 0x009896800000895d */ /* 0x008fea0003900000 */
[----:B------:R-:W3:Y:S02]  /*14de0*/  @!P0 SYNCS.PHASECHK.TRANS64 P0, [R7+URZ], R2 ;  /* 0x00000002070085a7 */ /* 0x000ee4000800007f */
[----:B---3--:R-:W-:Y:S05]  /*14df0*/  @!P0 BRA `(.L_x_1248) ;  /* 0xfffffffc00f08947 */ /* 0x008fea000383ffff */
[----:B------:R-:W-:Y:S05]  /*14e00*/  BRA `(.L_x_1302) ;  /* 0xffffffe800f47947 */ /* 0x000fea000383ffff */
.L_x_1250:
[----:B---3--:R3:W4:Y:S02]  /*14e10*/  SYNCS.PHASECHK.TRANS64.TRYWAIT P0, [R4+URZ], R5 ;  /* 0x00000005040075a7 */ /* 0x008724000800017f */
[----:B----4-:R-:W-:Y:S05]  /*14e20*/  @!P0 NANOSLEEP.SYNCS 0x989680 ;  /* 0x009896800000895d */ /* 0x010fea0003900000 */
[----:B------:R-:W4:Y:S02]  /*14e30*/  @!P0 SYNCS.PHASECHK.TRANS64 P0, [R4+URZ], R5 ;  /* 0x00000005040085a7 */ /* 0x000f24000800007f */
[----:B----4-:R-:W-:Y:S05]  /*14e40*/  @!P0 BRA `(.L_x_1250) ;  /* 0xfffffffc00f08947 */ /* 0x010fea000383ffff */
[----:B------:R-:W-:Y:S05]  /*14e50*/  BRA `(.L_x_1303) ;  /* 0xffffffe800fc7947 */ /* 0x000fea000383ffff */
.L_x_1304:
        /* <DEDUP_REMOVED lines=10> */
.L_x_11935:


//--------------------- .text._ZN7cutlass13device_kernelIN5flash11enable_sm90INS1_16FlashAttnFwdSm90INS1_25CollectiveMainloopFwdSm90ILi2EN4cute5tupleIJNS5_1CILi1EEES8_S8_EEENS6_IJNS7_ILi128EEENS7_ILi96EEENS7_ILi192EEEEEELi128ENS_6half_tEfNS_4arch4Sm90ELb0ELb1ELb0ELb1ELb0ELb1ELb0ELb1ELb1ELb0ELb0ELb0EEENS1_21CollectiveEpilogueFwdINS6_IJSA_SA_SB_EEES9_SE_SG_Li256ELb1ELb0ELb0ELb0EEENS1_36VarlenDynamicPersistentTileSchedulerILi128ELi96ELi256ELi32ELb0ELb0ELb1ELb1ELb0ELb1EEEEEEEEEvNT_6ParamsE --------------------------
	.section	.text._ZN7cutlass13device_kernelIN5flash11enable_sm90INS1_16FlashAttnFwdSm90INS1_25CollectiveMainloopFwdSm90ILi2EN4cute5tupleIJNS5_1CILi1EEES8_S8_EEENS6_IJNS7_ILi128EEENS7_ILi96EEENS7_ILi192EEEEEELi128ENS_6half_tEfNS_4arch4Sm90ELb0ELb1ELb0ELb1ELb0ELb1ELb0ELb1ELb1ELb0ELb0ELb0EEENS1_21CollectiveEpilogueFwdINS6_IJSA_SA_SB_EEES9_SE_SG_Li256ELb1ELb0ELb0ELb0EEENS1_36VarlenDynamicPersistentTileSchedulerILi128ELi96ELi256ELi32ELb0ELb0ELb1ELb1ELb0ELb1EEEEEEEEEvNT_6ParamsE,"ax",@progbits
	.align	128
.text._ZN7cutlass13device_kernelIN5flash11enable_sm90INS1_16FlashAttnFwdSm90INS1_25CollectiveMainloopFwdSm90ILi2EN4cute5tupleIJNS5_1CILi1EEES8_S8_EEENS6_IJNS7_ILi128EEENS7_ILi96EEENS7_ILi192EEEEEELi128ENS_6half_tEfNS_4arch4Sm90ELb0ELb1ELb0ELb1ELb0ELb1ELb0ELb1ELb1ELb0ELb0ELb0EEENS1_21CollectiveEpilogueFwdINS6_IJSA_SA_SB_EEES9_SE_SG_Li256ELb1ELb0ELb0ELb0EEENS1_36VarlenDynamicPersistentTileSchedulerILi128ELi96ELi256ELi32ELb0ELb0ELb1ELb1ELb0ELb1EEEEEEEEEvNT_6ParamsE:
        .type           _ZN7cutlass13device_kernelIN5flash11enable_sm90INS1_16FlashAttnFwdSm90INS1_25CollectiveMainloopFwdSm90ILi2EN4cute5tupleIJNS5_1CILi1EEES8_S8_EEENS6_IJNS7_ILi128EEENS7_ILi96EEENS7_ILi192EEEEEELi128ENS_6half_tEfNS_4arch4Sm90ELb0ELb1ELb0ELb1ELb0ELb1ELb0ELb1ELb1ELb0ELb0ELb0EEENS1_21CollectiveEpilogueFwdINS6_IJSA_SA_SB_EEES9_SE_SG_Li256ELb1ELb0ELb0ELb0EEENS1_36VarlenDynamicPersistentTileSchedulerILi128ELi96ELi256ELi32ELb0ELb0ELb1ELb1ELb0ELb1EEEEEEEEEvNT_6ParamsE,@function
        .size           _ZN7cutlass13device_kernelIN5flash11enable_sm90INS1_16FlashAttnFwdSm90INS1_25CollectiveMainloopFwdSm90ILi2EN4cute5tupleIJNS5_1CILi1EEES8_S8_EEENS6_IJNS7_ILi128EEENS7_ILi96EEENS7_ILi192EEEEEELi128ENS_6half_tEfNS_4arch4Sm90ELb0ELb1ELb0ELb1ELb0ELb1ELb0ELb1ELb1ELb0ELb0ELb0EEENS1_21CollectiveEpilogueFwdINS6_IJSA_SA_SB_EEES9_SE_SG_Li256ELb1ELb0ELb0ELb0EEENS1_36VarlenDynamicPersistentTileSchedulerILi128ELi96ELi256ELi32ELb0ELb0ELb1ELb1ELb0ELb1EEEEEEEEEvNT_6ParamsE,(.L_x_11936 - _ZN7cutlass13device_kernelIN5flash11enable_sm90INS1_16FlashAttnFwdSm90INS1_25CollectiveMainloopFwdSm90ILi2EN4cute5tupleIJNS5_1CILi1EEES8_S8_EEENS6_IJNS7_ILi128EEENS7_ILi96EEENS7_ILi192EEEEEELi128ENS_6half_tEfNS_4arch4Sm90ELb0ELb1ELb0ELb1ELb0ELb1ELb0ELb1ELb1ELb0ELb0ELb0EEENS1_21CollectiveEpilogueFwdINS6_IJSA_SA_SB_EEES9_SE_SG_Li256ELb1ELb0ELb0ELb0EEENS1_36VarlenDynamicPersistentTileSchedulerILi128ELi96ELi256ELi32ELb0ELb0ELb1ELb1ELb0ELb1EEEEEEEEEvNT_6ParamsE)
        .other          _ZN7cutlass13device_kernelIN5flash11enable_sm90INS1_16FlashAttnFwdSm90INS1_25CollectiveMainloopFwdSm90ILi2EN4cute5tupleIJNS5_1CILi1EEES8_S8_EEENS6_IJNS7_ILi128EEENS7_ILi96EEENS7_ILi192EEEEEELi128ENS_6half_tEfNS_4arch4Sm90ELb0ELb1ELb0ELb1ELb0ELb1ELb0ELb1ELb1ELb0ELb0ELb0EEENS1_21CollectiveEpilogueFwdINS6_IJSA_SA_SB_EEES9_SE_SG_Li256ELb1ELb0ELb0ELb0EEENS1_36VarlenDynamicPersistentTileSchedulerILi128ELi96ELi256ELi32ELb0ELb0ELb1ELb1ELb0ELb1EEEEEEEEEvNT_6ParamsE,@"STO_CUDA_ENTRY STV_DEFAULT"
_ZN7cutlass13device_kernelIN5flash11enable_sm90INS1_16FlashAttnFwdSm90INS1_25CollectiveMainloopFwdSm90ILi2EN4cute5tupleIJNS5_1CILi1EEES8_S8_EEENS6_IJNS7_ILi128EEENS7_ILi96EEENS7_ILi192EEEEEELi128ENS_6half_tEfNS_4arch4Sm90ELb0ELb1ELb0ELb1ELb0ELb1ELb0ELb1ELb1ELb0ELb0ELb0EEENS1_21CollectiveEpilogueFwdINS6_IJSA_SA_SB_EEES9_SE_SG_Li256ELb1ELb0ELb0ELb0EEENS1_36VarlenDynamicPersistentTileSchedulerILi128ELi96ELi256ELi32ELb0ELb0ELb1ELb1ELb0ELb1EEEEEEEEEvNT_6ParamsE:
        /* <DEDUP_REMOVED lines=27> */
.L_x_1306:
[----:B------:R-:W-:Y:S05]  /*01b0*/  BSYNC B0 ;  /* 0x0000000000007941 */ /* 0x000fea0003800000 */
.L_x_1305:
        /* <DEDUP_REMOVED lines=41> */
.L_x_1307:
        /* <DEDUP_REMOVED lines=22> */
.L_x_1308:
        /* <DEDUP_REMOVED lines=18> */
.L_x_1309:
        /* <DEDUP_REMOVED lines=22> */
.L_x_1310:
        /* <DEDUP_REMOVED lines=22> */
.L_x_1311:
[----:B------:R-:W-:Y:S01]  /*0990*/  PLOP3.LUT P0, PT, PT, PT, UP0, 0x80, 0x0 ;  /* 0x000000000000781c */ /* 0x000fe20003f0f008 */
[----:B------:R-:W-:Y:S01]  /*09a0*/  UMOV UR60, 0x1 ;  /* 0x00000001003c7882 */ /* 0x000fe20000000000 */
[----:B------:R-:W-:Y:S01]  /*09b0*/  NOP ;  /* 0x0000000000007918 */ /* 0x000fe20000000000 */
[----:B------:R-:W-:Y:S01]  /*09c0*/  USEL UR60, UR60, 0x2, !UP0 ;  /* 0x000000023c3c7887 */ /* 0x000fe2000c000000 */
[----:B------:R-:W-:Y:S01]  /*09d0*/  BSSY B7, `(.L_x_1312) ;  /* 0x00025b9000077945 */ /* 0x000fe20003800000 */
[----:B012-4-:R-:W-:Y:S08]  /*09e0*/  BAR.SYNC.DEFER_BLOCKING 0x0 ;  /* 0x0000000000007b1d */ /* 0x017ff00000010000 */
[----:B------:R-:W-:Y:S05]  /*09f0*/  @!P0 BRA `(.L_x_1313) ;  /* 0x000001f000888947 */ /* 0x000fea0003800000 */
.L_x_1314:
[----:B------:R-:W-:-:S08]  /*0a00*/  NOP ;  /* 0x0000000000007918 */ /* 0x000fd00000000000 */
[----:B------:R-:W0:Y:S02]  /*0a10*/  USETMAXREG.TRY_ALLOC.CTAPOOL UP0, 0xf0 ;  /* 0x000000f0000079c8 */ /* 0x000e240008000600 */
[----:B0-----:R-:W-:-:S13]  /*0a20*/  PLOP3.LUT P0, PT, PT, PT, UP0, 0x80, 0x0 ;  /* 0x000000000000781c */ /* 0x001fda0003f0f008 */
[----:B------:R-:W-:Y:S05]  /*0a30*/  @!P0 BRA `(.L_x_1314) ;  /* 0xfffffffc00f08947 */ /* 0x000fea000383ffff */
[----:B------:R-:W0:Y:S08]  /*0a40*/  S2UR UR5, SR_CgaCtaId ;  /* 0x00000000000579c3 */ /* 0x000e300000008800 */
[----:B------:R-:W-:Y:S06]  /*0a50*/  BAR.ARV 0x8, 0x120 ;  /* 0x0204800000007b1d */ /* 0x000fec0000002000 */
[----:B------:R-:W-:-:S02]  /*0a60*/  UMOV UR4, 0x400 ;  /* 0x0000040000047882 */ /* 0x000fc40000000000 */
[----:B------:R-:W-:Y:S01]  /*0a70*/  BAR.SYNC.DEFER_BLOCKING 0x5, 0x120 ;  /* 0x0144800000007b1d */ /* 0x000fe20000010000 */
[----:B0-----:R-:W-:-:S06]  /*0a80*/  ULEA UR4, UR5, UR4, 0x18 ;  /* 0x0000000405047291 */ /* 0x001fcc000f8ec03f */
[----:B------:R-:W-:Y:S01]  /*0a90*/  IMAD.U32 R18, RZ, RZ, UR4 ;  /* 0x00000004ff127e24 */ /* 0x000fe2000f8e00ff */
[----:B------:R-:W-:-:S04]  /*0aa0*/  ULDC UR4, c[0x0][0xc14] ;  /* 0x0003050000047ab9 */ /* 0x000fc80000000800 */
[----:B------:R-:W0:Y:S01]  /*0ab0*/  LDS.128 R168, [R18+0x2a8d0] ;  /* 0x02a8d00012a87984 */ /* 0x000e220000000c00 */
[----:B------:R-:W-:Y:S06]  /*0ac0*/  BAR.ARV 0x4, 0x120 ;  /* 0x0104800000007b1d */ /* 0x000fec0000002000 */
[----:B0-----:R-:W-:-:S13]  /*0ad0*/  ISETP.GE.AND P0, PT, R171, UR4, PT ;  /* 0x00000004ab007c0c */ /* 0x001fda000bf06270 */
[----:B------:R-:W-:Y:S05]  /*0ae0*/  @P0 BRA `(.L_x_1315) ;  /* 0x00000258009c0947 */ /* 0x000fea0003800000 */
[----:B------:R-:W-:Y:S01]  /*0af0*/  VIADD R188, R4, 0xffffff80 ;  /* 0xffffff8004bc7836 */ /* 0x000fe20000000000 */
[----:B------:R-:W-:Y:S01]  /*0b00*/  R2UR UR4, R18 ;  /* 0x00000000120472ca */ /* 0x000fe200000e0000 */
[----:B------:R-:W-:Y:S01]  /*0b10*/  ULOP3.LUT UR5, UR60, 0x1, URZ, 0xfc, !UPT ;  /* 0x000000013c057892 */ /* 0x000fe2000f8efc3f */
[----:B------:R-:W-:Y:S01]  /*0b20*/  IMAD.MOV.U32 R184, RZ, RZ, RZ ;  /* 0x000000ffffb87224 */ /* 0x000fe200078e00ff */
[----:B------:R-:W-:Y:S02]  /*0b30*/  CS2R R160, SRZ ;  /* 0x0000000000a07805 */ /* 0x000fe4000001ff00 */
[----:B------:R-:W-:Y:S01]  /*0b40*/  SHF.R.S32.HI R3, RZ, 0x1f, R188 ;  /* 0x0000001fff037819 */ /* 0x000fe200000114bc */
[----:B------:R-:W-:Y:S02]  /*0b50*/  IMAD.MOV.U32 R19, RZ, RZ, RZ ;  /* 0x000000ffff137224 */ /* 0x000fe400078e00ff */
[----:B------:R-:W-:Y:S01]  /*0b60*/  IMAD.MOV.U32 R167, RZ, RZ, RZ ;  /* 0x000000ffffa77224 */ /* 0x000fe200078e00ff */
[----:B------:R-:W-:-:S02]  /*0b70*/  LEA.HI R0, R3, R188, RZ, 0x7 ;  /* 0x000000bc03007211 */ /* 0x000fc400078f38ff */
[CC--:B------:R-:W-:Y:S02]  /*0b80*/  LEA.HI R2, R3.reuse, R188.reuse, RZ, 0x4 ;  /* 0x000000bc03027211 */ /* 0x0c0fe400078f20ff */
[----:B------:R-:W-:Y:S01]  /*0b90*/  LOP3.LUT R191, R0, 0xffffff80, RZ, 0xc0, !PT ;  /* 0xffffff8000bf7812 */ /* 0x000fe200078ec0ff */
[----:B------:R-:W-:Y:S01]  /*0ba0*/  UIADD3 UR4, UR4, 0xc400, URZ ;  /* 0x0000c40004047890 */ /* 0x000fe2000fffe03f */
[----:B------:R-:W-:Y:S02]  /*0bb0*/  SHF.R.S32.HI R5, RZ, 0x4, R2 ;  /* 0x00000004ff057819 */ /* 0x000fe40000011402 */
[----:B------:R-:W-:Y:S01]  /*0bc0*/  LEA.HI R180, R3, R188, RZ, 0x3 ;  /* 0x000000bc03b47211 */ /* 0x000fe200078f18ff */
[----:B------:R-:W-:Y:S01]  /*0bd0*/  IMAD.IADD R191, R188, 0x1, -R191 ;  /* 0x00000001bcbf7824 */ /* 0x000fe200078e0abf */
[----:B------:R-:W-:Y:S02]  /*0be0*/  LEA.HI R4, R2, R5, RZ, 0x1 ;  /* 0x0000000502047211 */ /* 0x000fe400078f08ff */
[----:B------:R-:W-:-:S02]  /*0bf0*/  SHF.R.S32.HI R201, RZ, 0x7, R0 ;  /* 0x00000007ffc97819 */ /* 0x000fc40000011400 */
[----:B------:R-:W-:Y:S02]  /*0c00*/  SHF.R.S32.HI R8, RZ, 0x1f, R191 ;  /* 0x0000001fff087819 */ /* 0x000fe400000114bf */
[----:B------:R-:W-:Y:S02]  /*0c10*/  LEA.HI R0, R0, R201, RZ, 0x1 ;  /* 0x000000c900007211 */ /* 0x000fe400078f08ff */
[CC--:B------:R-:W-:Y:S02]  /*0c20*/  LEA.HI R7, R8.reuse, R191.reuse, RZ, 0x2 ;  /* 0x000000bf08077211 */ /* 0x0c0fe400078f10ff */
[----:B------:R-:W-:Y:S02]  /*0c30*/  LEA.HI R8, R8, R191, RZ, 0x5 ;  /* 0x000000bf08087211 */ /* 0x000fe400078f28ff */
[--C-:B------:R-:W-:Y:S02]  /*0c40*/  SHF.R.S32.HI R9, RZ, 0x2, R7.reuse ;  /* 0x00000002ff097819 */ /* 0x100fe40000011407 */
[----:B------:R-:W-:-:S02]  /*0c50*/  SHF.R.S32.HI R6, RZ, 0x1f, R7 ;  /* 0x0000001fff067819 */ /* 0x000fc40000011407 */
[----:B------:R-:W-:Y:S02]  /*0c60*/  SHF.R.S32.HI R8, RZ, 0x5, R8 ;  /* 0x00000005ff087819 */ /* 0x000fe40000011408 */
[----:B------:R-:W-:Y:S02]  /*0c70*/  LEA.HI R10, R6, R9, RZ, 0x3 ;  /* 0x00000009060a7211 */ /* 0x000fe400078f18ff */
[----:B------:R-:W-:Y:S02]  /*0c80*/  LOP3.LUT R6, R4, 0x1ffffffe, RZ, 0xc0, !PT ;  /* 0x1ffffffe04067812 */ /* 0x000fe400078ec0ff */
[----:B------:R-:W-:Y:S02]  /*0c90*/  LOP3.LUT R10, R10, 0xfffffff8, RZ, 0xc0, !PT ;  /* 0xfffffff80a0a7812 */ /* 0x000fe400078ec0ff */
[----:B------:R-:W-:Y:S01]  /*0ca0*/  LEA.HI R4, R3, R188, RZ, 0x5 ;  /* 0x000000bc03047211 */ /* 0x000fe200078f28ff */
[----:B------:R-:W-:Y:S01]  /*0cb0*/  IMAD.IADD R6, R5, 0x1, -R6 ;  /* 0x0000000105067824 */ /* 0x000fe200078e0a06 */
[----:B------:R-:W-:-:S02]  /*0cc0*/  IADD3 R9, R9, -R10, RZ ;  /* 0x8000000a09097210 */ /* 0x000fc40007ffe0ff */
[----:B------:R-:W-:Y:S02]  /*0cd0*/  LEA.HI R10, R3, R188, RZ, 0x2 ;  /* 0x000000bc030a7211 */ /* 0x000fe400078f10ff */
[----:B------:R-:W-:Y:S02]  /*0ce0*/  LOP3.LUT R3, R2, 0x3fffff0, RZ, 0xc0, !PT ;  /* 0x03fffff002037812 */ /* 0x000fe400078ec0ff */
[----:B------:R-:W-:Y:S02]  /*0cf0*/  LOP3.LUT R5, R180, 0x1ffffff8, RZ, 0xc0, !PT ;  /* 0x1ffffff8b4057812 */ /* 0x000fe400078ec0ff */
[----:B------:R-:W-:Y:S01]  /*0d00*/  LOP3.LUT R11, R10, 0xfffffffc, RZ, 0xc0, !PT ;  /* 0xfffffffc0a0b7812 */ /* 0x000fe200078ec0ff */
[C---:B------:R-:W-:Y:S01]  /*0d10*/  IMAD.IADD R3, R188.reuse, 0x1, -R3 ;  /* 0x00000001bc037824 */ /* 0x040fe200078e0a03 */
[--C-:B------:R-:W-:Y:S01]  /*0d20*/  SHF.R.S32.HI R162, RZ, 0x2, R10.reuse ;  /* 0x00000002ffa27819 */ /* 0x100fe2000001140a */
[C---:B------:R-:W-:Y:S01]  /*0d30*/  IMAD.IADD R5, R188.reuse, 0x1, -R5 ;  /* 0x00000001bc057824 */ /* 0x040fe200078e0a05 */
[----:B------:R-:W-:Y:S01]  /*0d40*/  SHF.R.S32.HI R13, RZ, 0x1f, R10 ;  /* 0x0000001fff0d7819 */ /* 0x000fe2000001140a */
[----:B------:R-:W-:Y:S01]  /*0d50*/  IMAD.IADD R188, R188, 0x1, -R11 ;  /* 0x00000001bcbc7824 */ /* 0x000fe200078e0a0b */
[----:B------:R-:W-:Y:S01]  /*0d60*/  SHF.R.S32.HI R4, RZ, 0x5, R4 ;  /* 0x00000005ff047819 */ /* 0x000fe20000011404 */
[----:B------:R-:W-:Y:S01]  /*0d70*/  VIADD R185, R162, 0x40 ;  /* 0x00000040a2b97836 */ /* 0x000fe20000000000 */
[----:B------:R-:W-:Y:S01]  /*0d80*/  LEA.HI R13, R13, R162, RZ, 0x3 ;  /* 0x000000a20d0d7211 */ /* 0x000fe200078f18ff */
[----:B------:R-:W-:Y:S01]  /*0d90*/  IMAD.SHL.U32 R22, R188, 0x8, RZ ;  /* 0x00000008bc167824 */ /* 0x000fe200078e00ff */
[----:B------:R-:W-:Y:S01]  /*0da0*/  LOP3.LUT R0, R0, 0x3fffffe, RZ, 0xc0, !PT ;  /* 0x03fffffe00007812 */ /* 0x000fe200078ec0ff */
[C---:B------:R-:W-:Y:S01]  /*0db0*/  IMAD R3, R4.reuse, 0x10, R3 ;  /* 0x0000001004037824 */ /* 0x040fe200078e0203 */
[----:B------:R-:W-:Y:S01]  /*0dc0*/  LOP3.LUT R13, R13, 0xfffffff8, RZ, 0xc0, !PT ;  /* 0xfffffff80d0d7812 */ /* 0x000fe200078ec0ff */
[----:B------:R-:W-:Y:S01]  /*0dd0*/  IMAD.SHL.U32 R176, R4, 0x200, RZ ;  /* 0x0000020004b07824 */ /* 0x000fe200078e00ff */
[----:B------:R-:W-:Y:S01]  /*0de0*/  IADD3 R165, R22, 0x20, RZ ;  /* 0x0000002016a57810 */ /* 0x000fe20007ffe0ff */
[----:B------:R-:W-:Y:S01]  /*0df0*/  IMAD.SHL.U32 R172, R185, 0x40, RZ ;  /* 0x00000040b9ac7824 */ /* 0x000fe200078e00ff */
[----:B------:R-:W-:Y:S01]  /*0e00*/  SHF.R.S32.HI R2, RZ, 0x1f, R185 ;  /* 0x0000001fff027819 */ /* 0x000fe200000114b9 */
[----:B------:R-:W-:Y:S01]  /*0e10*/  IMAD.IADD R190, R162, 0x1, -R13 ;  /* 0x00000001a2be7824 */ /* 0x000fe200078e0a0d */
[----:B------:R-:W-:Y:S01]  /*0e20*/  SHF.R.S32.HI R4, RZ, 0x1f, R165 ;  /* 0x0000001fff047819 */ /* 0x000fe200000114a5 */
[----:B------:R-:W-:Y:S01]  /*0e30*/  IMAD R202, R3, 0x8, R6 ;  /* 0x0000000803ca7824 */ /* 0x000fe200078e0206 */
[----:B------:R-:W-:Y:S01]  /*0e40*/  LEA.HI R2, R2, R185, RZ, 0x3 ;  /* 0x000000b902027211 */ /* 0x000fe200078f18ff */
[----:B------:R-:W-:Y:S01]  /*0e50*/  IMAD.SHL.U32 R174, R190, 0x40, RZ ;  /* 0x00000040beae7824 */ /* 0x000fe200078e00ff */
[-C--:B------:R-:W-:Y:S01]  /*0e60*/  LEA.HI R3, R4, R165.reuse, RZ, 0x6 ;  /* 0x000000a504037211 */ /* 0x080fe200078f30ff */
[----:B------:R-:W-:Y:S01]  /*0e70*/  VIADD R166, R22, 0x40 ;  /* 0x0000004016a67836 */ /* 0x000fe20000000000 */
[----:B------:R-:W-:Y:S01]  /*0e80*/  LOP3.LUT R172, R172, 0x1c0, RZ, 0xc0, !PT ;  /* 0x000001c0acac7812 */ /* 0x000fe200078ec0ff */
[----:B------:R-:W-:Y:S01]  /*0e90*/  IMAD.SHL.U32 R2, R2, 0x40, RZ ;  /* 0x0000004002027824 */ /* 0x000fe200078e00ff */
[----:B------:R-:W-:Y:S01]  /*0ea0*/  LOP3.LUT R174, R174, 0x1c0, RZ, 0xc0, !PT ;  /* 0x000001c0aeae7812 */ /* 0x000fe200078ec0ff */
[----:B------:R-:W-:Y:S01]  /*0eb0*/  IMAD.SHL.U32 R3, R3, 0x80, RZ ;  /* 0x0000008003037824 */ /* 0x000fe200078e00ff */
[----:B------:R-:W-:Y:S01]  /*0ec0*/  LEA.HI R189, R4, R165, RZ, 0x3 ;  /* 0x000000a504bd7211 */ /* 0x000fe200078f18ff */
[----:B------:R-:W-:Y:S01]  /*0ed0*/  IMAD.SHL.U32 R178, R5, 0x8, RZ ;  /* 0x0000000805b27824 */ /* 0x000fe200078e00ff */
[----:B------:R-:W-:Y:S01]  /*0ee0*/  SHF.R.U32.HI R200, RZ, 0x3, R172 ;  /* 0x00000003ffc87819 */ /* 0x000fe200000116ac */
[----:B------:R-:W-:Y:S01]  /*0ef0*/  IMAD.SHL.U32 R16, R188, 0x4, RZ ;  /* 0x00000004bc107824 */ /* 0x000fe200078e00ff */
[----:B------:R-:W-:Y:S01]  /*0f00*/  SHF.R.U32.HI R175, RZ, 0x3, R174 ;  /* 0x00000003ffaf7819 */ /* 0x000fe200000116ae */
[----:B------:R-:W-:Y:S01]  /*0f10*/  IMAD.SHL.U32 R202, R202, 0x8, RZ ;  /* 0x00000008caca7824 */ /* 0x000fe200078e00ff */
[----:B------:R-:W-:-:S02]  /*0f20*/  LOP3.LUT R4, R174, 0x38, R189, 0xf8, !PT ;  /* 0x00000038ae047812 */ /* 0x000fc400078ef8bd */
[----:B------:R-:W-:Y:S02]  /*0f30*/  LOP3.LUT R13, R172, 0x38, R189, 0xf8, !PT ;  /* 0x00000038ac0d7812 */ /* 0x000fe400078ef8bd */
[----:B------:R-:W-:Y:S02]  /*0f40*/  SHF.R.S32.HI R11, RZ, 0x1f, R166 ;  /* 0x0000001fff0b7819 */ /* 0x000fe400000114a6 */
[----:B------:R-:W-:Y:S02]  /*0f50*/  LOP3.LUT R177, R2, 0xfffffe00, RZ, 0xc0, !PT ;  /* 0xfffffe0002b17812 */ /* 0x000fe400078ec0ff */
[----:B------:R-:W-:Y:S02]  /*0f60*/  LOP3.LUT R3, R3, 0xffffe000, RZ, 0xc0, !PT ;  /* 0xffffe00003037812 */ /* 0x000fe400078ec0ff */
[----:B------:R-:W-:Y:S02]  /*0f70*/  LOP3.LUT R4, R4, R175, RZ, 0x3c, !PT ;  /* 0x000000af04047212 */ /* 0x000fe400078e3cff */
[----:B------:R-:W-:-:S02]  /*0f80*/  LOP3.LUT R2, R13, R200, RZ, 0x3c, !PT ;  /* 0x000000c80d027212 */ /* 0x000fc400078e3cff */
[CC--:B------:R-:W-:Y:S02]  /*0f90*/  LEA.HI R197, R11.reuse, R166.reuse, RZ, 0x3 ;  /* 0x000000a60bc57211 */ /* 0x0c0fe400078f18ff */
[-C--:B------:R-:W-:Y:S02]  /*0fa0*/  IADD3 R4, R4, R3.reuse, R176 ;  /* 0x0000000304047210 */ /* 0x080fe40007ffe0b0 */
[----:B------:R-:W-:Y:S02]  /*0fb0*/  IADD3 R195, R2, R3, R177 ;  /* 0x0000000302c37210 */ /* 0x000fe40007ffe0b1 */
[----:B------:R-:W-:Y:S02]  /*0fc0*/  LOP3.LUT R3, R172, 0x38, R197, 0xf8, !PT ;  /* 0x00000038ac037812 */ /* 0x000fe400078ef8c5 */
[----:B------:R-:W-:Y:S02]  /*0fd0*/  LEA.HI R11, R11, R166, RZ, 0x6 ;  /* 0x000000a60b0b7211 */ /* 0x000fe400078f30ff */
[----:B------:R-:W-:-:S02]  /*0fe0*/  LOP3.LUT R6, R3, R200, RZ, 0x3c, !PT ;  /* 0x000000c803067212 */ /* 0x000fc400078e3cff */
[----:B------:R-:W-:Y:S01]  /*0ff0*/  MOV R3, UR4 ;  /* 0x0000000400037c02 */ /* 0x000fe20008000f00 */
[----:B------:R-:W-:Y:S01]  /*1000*/  IMAD.SHL.U32 R11, R11, 0x80, RZ ;  /* 0x000000800b0b7824 */ /* 0x000fe200078e00ff */
[----:B------:R-:W-:Y:S02]  /*1010*/  LOP3.LUT R2, R174, 0x38, R197, 0xf8, !PT ;  /* 0x00000038ae027812 */ /* 0x000fe400078ef8c5 */
[----:B------:R-:W-:Y:S01]  /*1020*/  LEA R9, R8, R9, 0x4 ;  /* 0x0000000908097211 */ /* 0x000fe200078e20ff */
[----:B------:R0:W-:Y:S01]  /*1030*/  STL [R1+0xc], R3 ;  /* 0x00000c0301007387 */ /* 0x0001e20000100800 */
[----:B------:R-:W-:Y:S02]  /*1040*/  LOP3.LUT R11, R11, 0xffffe000, RZ, 0xc0, !PT ;  /* 0xffffe0000b0b7812 */ /* 0x000fe400078ec0ff */
[----:B------:R-:W-:Y:S02]  /*1050*/  LOP3.LUT R2, R2, R175, RZ, 0x3c, !PT ;  /* 0x000000af02027212 */ /* 0x000fe400078e3cff */
[----:B------:R-:W-:-:S02]  /*1060*/  IADD3 R0, R201, -R0, RZ ;  /* 0x80000000c9007210 */ /* 0x000fc40007ffe0ff */
[-C--:B------:R-:W-:Y:S02]  /*1070*/  IADD3 R196, R2, R11.reuse, R176 ;  /* 0x0000000b02c47210 */ /* 0x080fe40007ffe0b0 */
[----:B------:R-:W-:Y:S01]  /*1080*/  LOP3.LUT R2, R172, 0x38, R22, 0xf8, !PT ;  /* 0x00000038ac027812 */ /* 0x000fe200078ef816 */
[----:B------:R-:W-:Y:S01]  /*1090*/  IMAD R179, R0, 0x40, R9 ;  /* 0x0000004000b37824 */ /* 0x000fe200078e0209 */
[----:B------:R-:W-:Y:S01]  /*10a0*/  IADD3 R6, R6, R11, R177 ;  /* 0x0000000b06067210 */ /* 0x000fe20007ffe0b1 */
[----:B------:R-:W-:Y:S01]  /*10b0*/  IMAD.U32 R0, RZ, RZ, UR5 ;  /* 0x00000005ff007e24 */ /* 0x000fe2000f8e00ff */
[----:B------:R-:W-:Y:S02]  /*10c0*/  LOP3.LUT R0, R7, 0x7ffffffc, RZ, 0xc0, !PT ;  /* 0x7ffffffc07007812 */ /* 0x000fe400078ec0ff */
[----:B------:R-:W-:Y:S02]  /*10d0*/  LOP3.LUT R2, R177, R2, R200, 0xf6, !PT ;  /* 0x00000002b1027212 */ /* 0x000fe400078ef6c8 */
[----:B------:R-:W-:Y:S01]  /*10e0*/  SHF.R.S32.HI R180, RZ, 0x3, R180 ;  /* 0x00000003ffb47819 */ /* 0x000fe200000114b4 */
[----:B------:R-:W-:Y:S01]  /*10f0*/  IMAD.IADD R173, R191, 0x1, -R0 ;  /* 0x00000001bfad7824 */ /* 0x000fe200078e0a00 */
[----:B------:R-:W-:-:S02]  /*1100*/  SHF.R.S32.HI R186, RZ, 0x1f, R162 ;  /* 0x0000001fffba7819 */ /* 0x000fc400000114a2 */
[----:B------:R-:W-:Y:S02]  /*1110*/  SHF.R.S32.HI R189, RZ, 0x3, R189 ;  /* 0x00000003ffbd7819 */ /* 0x000fe400000114bd */
[----:B------:R-:W-:Y:S02]  /*1120*/  SHF.R.S32.HI R197, RZ, 0x3, R197 ;  /* 0x00000003ffc57819 */ /* 0x000fe400000114c5 */
[----:B------:R-:W-:Y:S02]  /*1130*/  LEA R198, R2, UR4, 0x1 ;  /* 0x0000000402c67c11 */ /* 0x000fe4000f8e08ff */
[----:B------:R-:W-:Y:S02]  /*1140*/  LEA R199, R4, UR4, 0x1 ;  /* 0x0000000404c77c11 */ /* 0x000fe4000f8e08ff */
[----:B------:R-:W-:Y:S02]  /*1150*/  LEA R195, R195, UR4, 0x1 ;  /* 0x00000004c3c37c11 */ /* 0x000fe4000f8e08ff */
[----:B------:R-:W-:-:S02]  /*1160*/  LEA R196, R196, UR4, 0x1 ;  /* 0x00000004c4c47c11 */ /* 0x000fc4000f8e08ff */
[----:B0-----:R-:W-:-:S07]  /*1170*/  LEA R192, R6, UR4, 0x1 ;  /* 0x0000000406c07c11 */ /* 0x001fce000f8e08ff */
.L_x_1613:
[----:B------:R-:W-:Y:S01]  /*1180*/  ULDC.64 UR4, c[0x0][0xa28] ;  /* 0x00028a0000047ab9 */ /* 0x000fe20000000a00 */
[----:B0-2345:R-:W0:Y:S01]  /*1190*/  LDC.64 R4, c[0x0][0xa08] ;  /* 0x00028200ff047b82 */ /* 0x03de220000000a00 */
[----:B------:R-:W-:Y:S01]  /*11a0*/  ISETP.NE.U32.AND P0, PT, RZ, UR4, PT ;  /* 0x00000004ff007c0c */ /* 0x000fe2000bf05070 */
[----:B------:R-:W-:Y:S01]  /*11b0*/  IMAD.MOV.U32 R0, RZ, RZ, RZ ;  /* 0x000000ffff007224 */ /* 0x000fe200078e00ff */
[----:B------:R-:W-:Y:S01]  /*11c0*/  MOV R26, RZ ;  /* 0x000000ff001a7202 */ /* 0x000fe20000000f00 */
[----:B------:R-:W-:Y:S01]  /*11d0*/  ULDC.64 UR6, c[0x0][0x208] ;  /* 0x0000820000067ab9 */ /* 0x000fe20000000a00 */
[----:B------:R-:W-:Y:S01]  /*11e0*/  ISETP.NE.AND.EX P0, PT, RZ, UR5, PT, P0 ;  /* 0x00000005ff007c0c */ /* 0x000fe2000bf05300 */
[----:B------:R-:W-:Y:S02]  /*11f0*/  ULDC.64 UR4, c[0x0][0xa18] ;  /* 0x0002860000047ab9 */ /* 0x000fe40000000a00 */
[----:B------:R-:W-:-:S04]  /*1200*/  ISETP.NE.U32.AND P1, PT, RZ, UR4, PT ;  /* 0x00000004ff007c0c */ /* 0x000fc8000bf25070 */
[----:B------:R-:W-:Y:S01]  /*1210*/  ISETP.NE.AND.EX P1, PT, RZ, UR5, PT, P1 ;  /* 0x00000005ff007c0c */ /* 0x000fe2000bf25310 */
[----:B------:R-:W-:Y:S02]  /*1220*/  ULDC.64 UR4, c[0x0][0xa08] ;  /* 0x0002820000047ab9 */ /* 0x000fe40000000a00 */
[----:B------:R-:W-:-:S03]  /*1230*/  ISETP.NE.U32.AND P3, PT, RZ, UR4, PT ;  /* 0x00000004ff007c0c */ /* 0x000fc6000bf65070 */
[----:B------:R-:W1:Y:S01]  /*1240*/  @P0 LDC.64 R2, c[0x0][0xa28] ;  /* 0x00028a00ff020b82 */ /* 0x000e620000000a00 */
[----:B------:R-:W-:Y:S01]  /*1250*/  ISETP.NE.AND.EX P3, PT, RZ, UR5, PT, P3 ;  /* 0x00000005ff007c0c */ /* 0x000fe2000bf65330 */
[----:B0-----:R-:W-:-:S06]  /*1260*/  IMAD.WIDE R8, R171, 0x4, R4 ;  /* 0x00000004ab087825 */ /* 0x001fcc00078e0204 */
[----:B------:R-:W0:Y:S01]  /*1270*/  @P1 LDC.64 R6, c[0x0][0xa18] ;  /* 0x00028600ff061b82 */ /* 0x000e220000000a00 */
[----:B------:R-:W-:Y:S02]  /*1280*/  ULDC UR4, c[0x0][0x288] ;  /* 0x0000a20000047ab9 */ /* 0x000fe40000000800 */
[----:B------:R-:W-:Y:S01]  /*1290*/  IMAD.U32 R164, RZ, RZ, UR4 ;  /* 0x00000004ffa47e24 */ /* 0x000fe2000f8e00ff */
[----:B------:R-:W-:Y:S02]  /*12a0*/  ULDC.64 UR4, c[0x0][0x3f8] ;  /* 0x0000fe0000047ab9 */ /* 0x000fe40000000a00 */
[----:B------:R-:W-:Y:S01]  /*12b0*/  UISETP.NE.U32.AND UP0, UPT, UR4, URZ, UPT ;  /* 0x0000003f0400728c */ /* 0x000fe2000bf05070 */
[----:B------:R2:W5:Y:S03]  /*12c0*/  @P3 LDG.E R26, desc[UR6][R8.64] ;  /* 0x00000006081a3981 */ /* 0x000566000c1e1900 */
[----:B------:R-:W-:-:S03]  /*12d0*/  UISETP.NE.AND.EX UP0, UPT, UR5, URZ, UPT, UP0 ;  /* 0x0000003f0500728c */ /* 0x000fc6000bf05300 */
[----:B------:R-:W-:Y:S01]  /*12e0*/  ULDC.64 UR4, c[0x0][0xa20] ;  /* 0x0002880000047ab9 */ /* 0x000fe20000000a00 */
[----:B-1----:R-:W-:Y:S01]  /*12f0*/  @P0 IMAD.WIDE R2, R171, 0x4, R2 ;  /* 0x00000004ab020825 */ /* 0x002fe200078e0202 */
[----:B------:R-:W-:-:S04]  /*1300*/  ISETP.NE.U32.AND P2, PT, RZ, UR4, PT ;  /* 0x00000004ff007c0c */ /* 0x000fc8000bf45070 */
[----:B------:R2:W5:Y:S01]  /*1310*/  @P0 LDG.E R0, desc[UR6][R2.64] ;  /* 0x0000000602000981 */ /* 0x000562000c1e1900 */
[----:B0-----:R-:W-:-:S05]  /*1320*/  @P1 IMAD.WIDE R4, R171, 0x4, R6 ;  /* 0x00000004ab041825 */ /* 0x001fca00078e0206 */
[----:B------:R2:W5:Y:S01]  /*1330*/  @P1 LDG.E R164, desc[UR6][R4.64] ;  /* 0x0000000604a41981 */ /* 0x000562000c1e1900 */
[----:B------:R-:W-:Y:S02]  /*1340*/  ULDC UR6, c[0x0][0x404] ;  /* 0x0001010000067ab9 */ /* 0x000fe40000000800 */
[----:B------:R-:W-:Y:S01]  /*1350*/  USEL UR4, UR6, 0x1, UP0 ;  /* 0x0000000106047887 */ /* 0x000fe20008000000 */
[----:B------:R-:W-:Y:S02]  /*1360*/  ISETP.NE.AND.EX P2, PT, RZ, UR5, PT, P2 ;  /* 0x00000005ff007c0c */ /* 0x000fe4000bf45320 */
[----:B------:R-:W-:Y:S01]  /*1370*/  ULDC UR6, c[0x0][0x2e0] ;  /* 0x0000b80000067ab9 */ /* 0x000fe20000000800 */
[----:B------:R-:W-:Y:S01]  /*1380*/  ULDC UR7, c[0x0][0x338] ;  /* 0x0000ce0000077ab9 */ /* 0x000fe20000000800 */
[----:B------:R-:W-:Y:S01]  /*1390*/  UIMAD UR6, UR4, UR6, URZ ;  /* 0x00000006040672a4 */ /* 0x000fe2000f8e023f */
[----:B------:R-:W-:Y:S02]  /*13a0*/  IMAD.MOV.U32 R187, RZ, RZ, R169 ;  /* 0x000000ffffbb7224 */ /* 0x000fe400078e00a9 */
[----:B------:R-:W-:-:S02]  /*13b0*/  IMAD.MOV.U32 R182, RZ, RZ, R170 ;  /* 0x000000ffffb67224 */ /* 0x000fc400078e00aa */
[----:B------:R-:W-:Y:S01]  /*13c0*/  IMAD.MOV.U32 R183, RZ, RZ, R171 ;  /* 0x000000ffffb77224 */ /* 0x000fe200078e00ab */
[----:B--2---:R-:W-:Y:S06]  /*13d0*/  @P1 BRA `(.L_x_1316) ;  /* 0x0000000000281947 */ /* 0x004fec0003800000 */
[----:B------:R-:W-:Y:S02]  /*13e0*/  ULDC.64 UR4, c[0x0][0xa00] ;  /* 0x0002800000047ab9 */ /* 0x000fe40000000a00 */
[----:B------:R-:W-:-:S04]  /*13f0*/  ISETP.NE.U32.AND P0, PT, RZ, UR4, PT ;  /* 0x00000004ff007c0c */ /* 0x000fc8000bf05070 */
[----:B------:R-:W-:-:S13]  /*1400*/  ISETP.NE.AND.EX P0, PT, RZ, UR5, PT, P0 ;  /* 0x00000005ff007c0c */ /* 0x000fda000bf05300 */
[----:B------:R-:W-:Y:S05]  /*1410*/  @!P0 BRA `(.L_x_1316) ;  /* 0x0000000000188947 */ /* 0x000fea0003800000 */
[----:B------:R-:W0:Y:S01]  /*1420*/  LDC.64 R2, c[0x0][0xa00] ;  /* 0x00028000ff027b82 */ /* 0x000e220000000a00 */
[----:B------:R-:W-:Y:S01]  /*1430*/  ULDC.64 UR4, c[0x0][0x208] ;  /* 0x0000820000047ab9 */ /* 0x000fe20000000a00 */
[----:B0-----:R-:W-:-:S05]  /*1440*/  IMAD.WIDE R2, R171, 0x4, R2 ;  /* 0x00000004ab027825 */ /* 0x001fca00078e0202 */
[----:B-----5:R-:W2:Y:S04]  /*1450*/  LDG.E R164, desc[UR4][R2.64] ;  /* 0x0000000402a47981 */ /* 0x020ea8000c1e1900 */
[----:B------:R-:W2:Y:S02]  /*1460*/  LDG.E R5, desc[UR4][R2.64+0x4] ;  /* 0x0000040402057981 */ /* 0x000ea4000c1e1900 */
[----:B--2---:R-:W-:-:S07]  /*1470*/  IMAD.IADD R164, R5, 0x1, -R164 ;  /* 0x0000000105a47824 */ /* 0x004fce00078e0aa4 */
.L_x_1316:
[----:B------:R-:W-:Y:S01]  /*1480*/  MOV R2, UR7 ;  /* 0x0000000700027c02 */ /* 0x000fe20008000f00 */
[----:B------:R-:W-:Y:S01]  /*1490*/  IMAD.U32 R25, RZ, RZ, UR6 ;  /* 0x00000006ff197e24 */ /* 0x000fe2000f8e00ff */
[----:B------:R-:W-:Y:S06]  /*14a0*/  @!P2 BRA `(.L_x_1317) ;  /* 0x000000000014a947 */ /* 0x000fec0003800000 */
[----:B------:R-:W0:Y:S01]  /*14b0*/  LDC.64 R4, c[0x0][0xa20] ;  /* 0x00028800ff047b82 */ /* 0x000e220000000a00 */
[----:B------:R-:W-:Y:S01]  /*14c0*/  ULDC.64 UR4, c[0x0][0x208] ;  /* 0x0000820000047ab9 */ /* 0x000fe20000000a00 */
[----:B0-----:R-:W-:-:S05]  /*14d0*/  IMAD.WIDE R4, R171, 0x4, R4 ;  /* 0x00000004ab047825 */ /* 0x001fca00078e0204 */
[----:B------:R0:W5:Y:S01]  /*14e0*/  LDG.E R25, desc[UR4][R4.64] ;  /* 0x0000000404197981 */ /* 0x000162000c1e1900 */
[----:B------:R-:W-:Y:S05]  /*14f0*/  BRA `(.L_x_1318) ;  /* 0x0000000000147947 */ /* 0x000fea0003800000 */
.L_x_1317:
[----:B------:R-:W-:Y:S05]  /*1500*/  @!P3 BRA `(.L_x_1318) ;  /* 0x000000000010b947 */ /* 0x000fea0003800000 */
[----:B------:R-:W-:Y:S02]  /*1510*/  ULDC.64 UR4, c[0x0][0x208] ;  /* 0x0000820000047ab9 */ /* 0x000fe40000000a00 */
[----:B------:R-:W2:Y:S04]  /*1520*/  LDG.E R4, desc[UR4][R8.64] ;  /* 0x0000000408047981 */ /* 0x000ea8000c1e1900 */
[----:B------:R-:W2:Y:S02]  /*1530*/  LDG.E R25, desc[UR4][R8.64+0x4] ;  /* 0x0000040408197981 */ /* 0x000ea4000c1e1900 */
[----:B--2---:R-:W-:-:S07]  /*1540*/  IMAD.IADD R25, R25, 0x1, -R4 ;  /* 0x0000000119197824 */ /* 0x004fce00078e0a04 */
.L_x_1318:
[----:B------:R-:W-:Y:S01]  /*1550*/  ULDC.64 UR4, c[0x0][0xa10] ;  /* 0x0002840000047ab9 */ /* 0x000fe20000000a00 */
[----:B------:R-:W-:Y:S01]  /*1560*/  ULDC.64 UR6, c[0x0][0x208] ;  /* 0x0000820000067ab9 */ /* 0x000fe20000000a00 */
[----:B------:R-:W-:Y:S01]  /*1570*/  ISETP.NE.U32.AND P0, PT, RZ, UR4, PT ;  /* 0x00000004ff007c0c */ /* 0x000fe2000bf05070 */
[----:B------:R-:W1:Y:S03]  /*1580*/  LDC.64 R10, c[0x0][0x9e0] ;  /* 0x00027800ff0a7b82 */ /* 0x000e660000000a00 */
[----:B------:R-:W-:Y:S01]  /*1590*/  ISETP.NE.AND.EX P0, PT, RZ, UR5, PT, P0 ;  /* 0x00000005ff007c0c */ /* 0x000fe2000bf05300 */
[----:B------:R-:W-:Y:S02]  /*15a0*/  ULDC.64 UR4, c[0x0][0xa30] ;  /* 0x00028c0000047ab9 */ /* 0x000fe40000000a00 */
[----:B------:R-:W-:-:S04]  /*15b0*/  ISETP.NE.U32.AND P1, PT, RZ, UR4, PT ;  /* 0x00000004ff007c0c */ /* 0x000fc8000bf25070 */
[----:B------:R-:W-:-:S06]  /*15c0*/  ISETP.NE.AND.EX P1, PT, RZ, UR5, PT, P1 ;  /* 0x00000005ff007c0c */ /* 0x000fcc000bf25310 */
[----:B0-----:R-:W0:Y:S08]  /*15d0*/  @P0 LDC.64 R4, c[0x0][0xa10] ;  /* 0x00028400ff040b82 */ /* 0x001e300000000a00 */
[----:B------:R-:W2:Y:S01]  /*15e0*/  @P1 LDC.64 R6, c[0x0][0xa30] ;  /* 0x00028c00ff061b82 */ /* 0x000ea20000000a00 */
[----:B0-----:R-:W-:-:S05]  /*15f0*/  @P0 IMAD.WIDE R4, R171, 0x4, R4 ;  /* 0x00000004ab040825 */ /* 0x001fca00078e0204 */
[----:B------:R-:W3:Y:S04]  /*1600*/  @P0 LDG.E R3, desc[UR6][R4.64] ;  /* 0x0000000604030981 */ /* 0x000ee8000c1e1900 */
[----:B------:R-:W3:Y:S01]  /*1610*/  @P0 LDG.E R8, desc[UR6][R4.64+0x4] ;  /* 0x0000040604080981 */ /* 0x000ee2000c1e1900 */
[----:B-----5:R-:W-:Y:S02]  /*1620*/  IMAD.IADD R9, R25, 0x1, -R0 ;  /* 0x0000000119097824 */ /* 0x020fe400078e0a00 */
[----:B------:R-:W-:Y:S02]  /*1630*/  IMAD.MOV.U32 R147, RZ, RZ, R25 ;  /* 0x000000ffff937224 */ /* 0x000fe400078e0019 */
[----:B--2---:R-:W-:-:S05]  /*1640*/  @P1 IMAD.WIDE R6, R171, 0x4, R6 ;  /* 0x00000004ab061825 */ /* 0x004fca00078e0206 */
[----:B------:R0:W5:Y:S01]  /*1650*/  @P1 LDG.E R147, desc[UR6][R6.64] ;  /* 0x0000000606931981 */ /* 0x000162000c1e1900 */
[----:B-1----:R-:W-:Y:S02]  /*1660*/  ISETP.GE.AND P1, PT, R11, 0x1, PT ;  /* 0x000000010b00780c */ /* 0x002fe40003f26270 */
[----:B------:R-:W-:Y:S01]  /*1670*/  LEA R149, R169, 0x80, 0x7 ;  /* 0x00000080a9957811 */ /* 0x000fe200078e38ff */
[----:B---3--:R-:W-:-:S05]  /*1680*/  @P0 IMAD.IADD R2, R8, 0x1, -R3 ;  /* 0x0000000108020824 */ /* 0x008fca00078e0a03 */
[----:B------:R-:W-:-:S04]  /*1690*/  IADD3 R163, R9, R2, RZ ;  /* 0x0000000209a37210 */ /* 0x000fc80007ffe0ff */
[C---:B------:R-:W-:Y:S01]  /*16a0*/  IADD3 R149, R163.reuse, R149, -R164 ;  /* 0x00000095a3957210 */ /* 0x040fe20007ffe8a4 */
[----:B------:R-:W-:-:S04]  /*16b0*/  VIADD R0, R163, 0x5f ;  /* 0x0000005fa3007836 */ /* 0x000fc80000000000 */
[----:B------:R-:W-:-:S05]  /*16c0*/  IMAD.HI R0, R0, 0x2aaaaaab, RZ ;  /* 0x2aaaaaab00007827 */ /* 0x000fca00078e02ff */
[----:B------:R-:W-:-:S04]  /*16d0*/  SHF.R.U32.HI R153, RZ, 0x1f, R0 ;  /* 0x0000001fff997819 */ /* 0x000fc80000011600 */
[----:B------:R-:W-:Y:S01]  /*16e0*/  LEA.HI.SX32 R153, R0, R153, 0x1c ;  /* 0x0000009900997211 */ /* 0x000fe200078fe2ff */
[----:B------:R-:W-:Y:S01]  /*16f0*/  IMAD.IADD R0, R149, 0x1, R10 ;  /* 0x0000000195007824 */ /* 0x000fe200078e020a */
[----:B0-----:R-:W-:Y:S06]  /*1700*/  @!P1 BRA `(.L_x_1319) ;  /* 0x0000000000489947 */ /* 0x001fec0003800000 */
[C---:B------:R-:W-:Y:S01]  /*1710*/  ISETP.GT.AND P0, PT, R149.reuse, RZ, PT ;  /* 0x000000ff9500720c */ /* 0x040fe20003f04270 */
[----:B------:R-:W-:Y:S01]  /*1720*/  BSSY B0, `(.L_x_1320) ;  /* 0x000000e000007945 */ /* 0x000fe20003800000 */
[----:B------:R-:W-:-:S11]  /*1730*/  VIADD R3, R149, 0xffffffff ;  /* 0xffffffff95037836 */ /* 0x000fd60000000000 */
        /* <DEDUP_REMOVED lines=8> */
.L_x_1321:
[----:B------:R-:W-:-:S13]  /*17c0*/  ISETP.NE.AND P0, PT, R11, 0x1, PT ;  /* 0x000000010b00780c */ /* 0x000fda0003f05270 */
[----:B------:R-:W0:Y:S02]  /*17d0*/  @P0 LDC.64 R4, c[0x0][0x9e8] ;  /* 0x00027a00ff040b82 */ /* 0x000e240000000a00 */
[----:B0-----:R-:W-:-:S05]  /*17e0*/  @P0 IMAD.HI.U32 R4, R3, R4, RZ ;  /* 0x0000000403040227 */ /* 0x001fca00078e00ff */
[----:B------:R-:W-:-:S07]  /*17f0*/  @P0 SHF.R.U32.HI R3, RZ, R5, R4 ;  /* 0x00000005ff030219 */ /* 0x000fce0000011604 */
.L_x_1322:
[----:B------:R-:W-:Y:S05]  /*1800*/  BSYNC B0 ;  /* 0x0000000000007941 */ /* 0x000fea0003800000 */
.L_x_1320:
[----:B------:R-:W-:-:S05]  /*1810*/  IMAD R3, R3, R11, R11 ;  /* 0x0000000b03037224 */ /* 0x000fca00078e020b */
[----:B------:R-:W-:-:S07]  /*1820*/  VIMNMX R0, R0, R3, PT ;  /* 0x0000000300007248 */ /* 0x000fce0003fe0100 */
.L_x_1319:
[----:B------:R-:W-:Y:S01]  /*1830*/  IMAD R148, R169, 0x80, -R164 ;  /* 0x00000080a9947824 */ /* 0x000fe200078e0aa4 */
[----:B------:R-:W-:-:S04]  /*1840*/  ULDC UR4, c[0x0][0x9dc] ;  /* 0x0002770000047ab9 */ /* 0x000fc80000000800 */
[----:B------:R-:W-:-:S05]  /*1850*/  IADD3 R148, R163, R148, RZ ;  /* 0x00000094a3947210 */ /* 0x000fca0007ffe0ff */
[----:B------:R-:W-:Y:S01]  /*1860*/  VIADD R3, R148, -UR4 ;  /* 0x8000000494037c36 */ /* 0x000fe20008000000 */
[----:B------:R-:W-:Y:S06]  /*1870*/  @!P1 BRA `(.L_x_1323) ;  /* 0x0000000000489947 */ /* 0x000fec0003800000 */
[----:B------:R-:W-:Y:S01]  /*1880*/  ISETP.GT.AND P0, PT, R148, -0x1, PT ;  /* 0xffffffff9400780c */ /* 0x000fe20003f04270 */
[----:B------:R-:W-:-:S12]  /*1890*/  BSSY B0, `(.L_x_1324) ;  /* 0x000000e000007945 */ /* 0x000fd80003800000 */
        /* <DEDUP_REMOVED lines=8> */
.L_x_1325:
[----:B------:R-:W-:Y:S01]  /*1920*/  ISETP.NE.AND P0, PT, R11, 0x1, PT ;  /* 0x000000010b00780c */ /* 0x000fe20003f05270 */
[----:B------:R-:W-:-:S12]  /*1930*/  IMAD.MOV.U32 R4, RZ, RZ, R148 ;  /* 0x000000ffff047224 */ /* 0x000fd800078e0094 */
[----:B------:R-:W0:Y:S02]  /*1940*/  @P0 LDC.64 R6, c[0x0][0x9e8] ;  /* 0x00027a00ff060b82 */ /* 0x000e240000000a00 */
[----:B0-----:R-:W-:-:S05]  /*1950*/  @P0 IMAD.HI.U32 R6, R148, R6, RZ ;  /* 0x0000000694060227 */ /* 0x001fca00078e00ff */
[----:B------:R-:W-:-:S07]  /*1960*/  @P0 SHF.R.U32.HI R4, RZ, R7, R6 ;  /* 0x00000007ff040219 */ /* 0x000fce0000011606 */
.L_x_1326:
[----:B------:R-:W-:Y:S05]  /*1970*/  BSYNC B0 ;  /* 0x0000000000007941 */ /* 0x000fea0003800000 */
.L_x_1324:
[----:B------:R-:W-:-:S05]  /*1980*/  IMAD R4, R4, R11, RZ ;  /* 0x0000000b04047224 */ /* 0x000fca00078e02ff */
[----:B------:R-:W-:-:S07]  /*1990*/  VIMNMX R3, R3, R4, !PT ;  /* 0x0000000403037248 */ /* 0x000fce0007fe0100 */
.L_x_1323:
[----:B------:R-:W-:Y:S02]  /*19a0*/  VIADD R0, R0, 0x5f ;  /* 0x0000005f00007836 */ /* 0x000fe40000000000 */
[----:B------:R-:W-:-:S04]  /*19b0*/  IMAD.HI R4, R3, 0x2aaaaaab, RZ ;  /* 0x2aaaaaab03047827 */ /* 0x000fc800078e02ff */
[----:B------:R-:W-:Y:S01]  /*19c0*/  IMAD.HI R0, R0, 0x2aaaaaab, RZ ;  /* 0x2aaaaaab00007827 */ /* 0x000fe200078e02ff */
[----:B------:R-:W-:-:S04]  /*19d0*/  SHF.R.U32.HI R5, RZ, 0x1f, R4 ;  /* 0x0000001fff057819 */ /* 0x000fc80000011604 */
[----:B------:R-:W-:Y:S02]  /*19e0*/  SHF.R.U32.HI R3, RZ, 0x1f, R0 ;  /* 0x0000001fff037819 */ /* 0x000fe40000011600 */
[----:B------:R-:W-:Y:S02]  /*19f0*/  LEA.HI.SX32 R5, R4, R5, 0x1c ;  /* 0x0000000504057211 */ /* 0x000fe400078fe2ff */
[----:B------:R-:W-:Y:S02]  /*1a00*/  LEA.HI.SX32 R0, R0, R3, 0x1c ;  /* 0x0000000300007211 */ /* 0x000fe400078fe2ff */
[----:B------:R-:W-:Y:S02]  /*1a10*/  VIMNMX R5, RZ, R5, !PT ;  /* 0x00000005ff057248 */ /* 0x000fe40007fe0100 */
[----:B------:R-:W-:-:S03]  /*1a20*/  VIMNMX R0, R153, R0, PT ;  /* 0x0000000099007248 */ /* 0x000fc60003fe0100 */
[--C-:B------:R-:W-:Y:S02]  /*1a30*/  IMAD R5, R5, 0x60, -R9.reuse ;  /* 0x0000006005057824 */ /* 0x100fe400078e0a09 */
[----:B------:R-:W-:-:S03]  /*1a40*/  IMAD R3, R0, 0x60, -R9 ;  /* 0x0000006000037824 */ /* 0x000fc600078e0a09 */
[----:B------:R-:W-:Y:S02]  /*1a50*/  VIMNMX R5, RZ, R5, !PT ;  /* 0x00000005ff057248 */ /* 0x000fe40007fe0100 */
[----:B------:R-:W-:-:S03]  /*1a60*/  VIMNMX R0, R3, R2, PT ;  /* 0x0000000203007248 */ /* 0x000fc60003fe0100 */
[----:B------:R-:W-:Y:S01]  /*1a70*/  IMAD.WIDE.U32 R124, R5, -0x55555555, RZ ;  /* 0xaaaaaaab057c7825 */ /* 0x000fe200078e00ff */
[----:B------:R-:W-:-:S04]  /*1a80*/  ISETP.GT.AND P0, PT, R0, R5, PT ;  /* 0x000000050000720c */ /* 0x000fc80003f04270 */
[----:B------:R-:W-:-:S05]  /*1a90*/  SHF.R.U32.HI R124, RZ, 0x6, R125 ;  /* 0x00000006ff7c7819 */ /* 0x000fca000001167d */
[----:B------:R-:W-:-:S04]  /*1aa0*/  IMAD.MOV.U32 R24, RZ, RZ, R124 ;  /* 0x000000ffff187224 */ /* 0x000fc800078e007c */
[----:B------:R-:W-:-:S04]  /*1ab0*/  @P0 VIADD R0, R0, 0x5f ;  /* 0x0000005f00000836 */ /* 0x000fc80000000000 */
[----:B------:R-:W-:-:S05]  /*1ac0*/  @P0 IMAD.HI R0, R0, 0x2aaaaaab, RZ ;  /* 0x2aaaaaab00000827 */ /* 0x000fca00078e02ff */
[----:B------:R-:W-:-:S04]  /*1ad0*/  @P0 SHF.R.U32.HI R3, RZ, 0x1f, R0 ;  /* 0x0000001fff030819 */ /* 0x000fc80000011600 */
[----:B------:R-:W-:Y:S02]  /*1ae0*/  @P0 LEA.HI.SX32 R24, R0, R3, 0x1c ;  /* 0x0000000300180211 */ /* 0x000fe400078fe2ff */
[----:B------:R-:W-:Y:S02]  /*1af0*/  PLOP3.LUT P0, PT, PT, PT, PT, 0x80, 0x0 ;  /* 0x000000000000781c */ /* 0x000fe40003f0f070 */
[----:B------:R-:W-:-:S13]  /*1b00*/  ISETP.GT.AND P1, PT, R24, R124, PT ;  /* 0x0000007c1800720c */ /* 0x000fda0003f24270 */
[----:B------:R-:W-:Y:S05]  /*1b10*/  @!P1 BRA `(.L_x_1327) ;  /* 0x0000008c00249947 */ /* 0x000fea0003800000 */
        /* <DEDUP_REMOVED lines=11> */
[----:B------:R-:W-:Y:S01]  /*1bd0*/  IMAD.U32 R10, RZ, RZ, UR6 ;  /* 0x00000006ff0a7e24 */ /* 0x000fe2000f8e00ff */
[----:B------:R-:W-:Y:S01]  /*1be0*/  MOV R11, UR7 ;  /* 0x00000007000b7c02 */ /* 0x000fe20008000f00 */
[----:B------:R-:W-:Y:S02]  /*1bf0*/  IMAD.U32 R6, RZ, RZ, UR4 ;  /* 0x00000004ff067e24 */ /* 0x000fe4000f8e00ff */
[----:B------:R-:W-:-:S02]  /*1c00*/  IMAD.U32 R7, RZ, RZ, UR5 ;  /* 0x00000005ff077e24 */ /* 0x000fc4000f8e00ff */
[----:B------:R-:W-:Y:S02]  /*1c10*/  IMAD.MOV.U32 R8, RZ, RZ, 0x70 ;  /* 0x00000070ff087424 */ /* 0x000fe400078e00ff */
[----:B------:R-:W-:Y:S02]  /*1c20*/  IMAD.MOV.U32 R12, RZ, RZ, 0x1 ;  /* 0x00000001ff0c7424 */ /* 0x000fe400078e00ff */
[----:B0-----:R-:W-:-:S07]  /*1c30*/  IMAD.MOV.U32 R13, RZ, RZ, RZ ;  /* 0x000000ffff0d7224 */ /* 0x001fce00078e00ff */
[----:B------:R-:W-:-:S07]  /*1c40*/  LEPC R20, `(.L_x_1329) ;  /* 0x000000001014794e */ /* 0x000fce0000000000 */
[----:B-1---5:R-:W-:Y:S05]  /*1c50*/  CALL.ABS.NOINC R14 ;  /* 0x000000000e007343 */ /* 0x022fea0003c00000 */
.L_x_1329:
[----:B------:R-:W-:Y:S05]  /*1c60*/  BSYNC B6 ;  /* 0x0000000000067941 */ /* 0x000fea0003800000 */
.L_x_1328:
[----:B------:R-:W-:Y:S01]  /*1c70*/  VIADD R115, R18, 0x400 ;  /* 0x0000040012737836 */ /* 0x000fe20000000000 */
[----:B------:R-:W-:Y:S04]  /*1c80*/  BSSY B6, `(.L_x_1330) ;  /* 0x0000013000067945 */ /* 0x000fe80003800000 */
[----:B------:R-:W-:-:S13]  /*1c90*/  LOP3.LUT P0, RZ, R115, 0x3ff, RZ, 0xc0, !PT ;  /* 0x000003ff73ff7812 */ /* 0x000fda000780c0ff */
[----:B------:R-:W-:Y:S05]  /*1ca0*/  @!P0 BRA `(.L_x_1331) ;  /* 0x0000000000408947 */ /* 0x000fea0003800000 */
        /* <DEDUP_REMOVED lines=8> */
[----:B------:R-:W-:Y:S01]  /*1d30*/  MOV R12, 0x1 ;  /* 0x00000001000c7802 */ /* 0x000fe20000000f00 */
[----:B------:R-:W-:Y:S02]  /*1d40*/  IMAD.U32 R6, RZ, RZ, UR4 ;  /* 0x00000004ff067e24 */ /* 0x000fe4000f8e00ff */
[----:B------:R-:W-:-:S02]  /*1d50*/  IMAD.U32 R7, RZ, RZ, UR5 ;  /* 0x00000005ff077e24 */ /* 0x000fc4000f8e00ff */
[----:B------:R-:W-:Y:S02]  /*1d60*/  IMAD.U32 R11, RZ, RZ, UR7 ;  /* 0x00000007ff0b7e24 */ /* 0x000fe4000f8e00ff */
[----:B------:R-:W-:Y:S02]  /*1d70*/  IMAD.MOV.U32 R8, RZ, RZ, 0x70 ;  /* 0x00000070ff087424 */ /* 0x000fe400078e00ff */
[----:B0-----:R-:W-:-:S07]  /*1d80*/  IMAD.MOV.U32 R13, RZ, RZ, RZ ;  /* 0x000000ffff0d7224 */ /* 0x001fce00078e00ff */
[----:B------:R-:W-:-:S07]  /*1d90*/  LEPC R20, `(.L_x_1331) ;  /* 0x000000001014794e */ /* 0x000fce0000000000 */
[----:B-1---5:R-:W-:Y:S05]  /*1da0*/  CALL.ABS.NOINC R14 ;  /* 0x000000000e007343 */ /* 0x022fea0003c00000 */
.L_x_1331:
[----:B------:R-:W-:Y:S05]  /*1db0*/  BSYNC B6 ;  /* 0x0000000000067941 */ /* 0x000fea0003800000 */
.L_x_1330:
[----:B------:R-:W-:Y:S01]  /*1dc0*/  ULDC.64 UR4, c[0x0][0x9f8] ;  /* 0x00027e0000047ab9 */ /* 0x000fe20000000a00 */
[----:B------:R-:W-:Y:S01]  /*1dd0*/  ULDC.64 UR6, c[0x0][0x208] ;  /* 0x0000820000067ab9 */ /* 0x000fe20000000a00 */
[----:B------:R-:W-:Y:S01]  /*1de0*/  ISETP.NE.U32.AND P0, PT, RZ, UR4, PT ;  /* 0x00000004ff007c0c */ /* 0x000fe2000bf05070 */
[----:B------:R-:W2:Y:S01]  /*1df0*/  LDL.LU R20, [R1+0x8] ;  /* 0x0000080001147983 */ /* 0x000ea20000300800 */
[----:B------:R-:W0:Y:S01]  /*1e00*/  LDC R0, c[0x0][0x428] ;  /* 0x00010a00ff007b82 */ /* 0x000e220000000800 */
[----:B------:R-:W-:Y:S01]  /*1e10*/  ULDC UR4, c[0x0][0x2e4] ;  /* 0x0000b90000047ab9 */ /* 0x000fe20000000800 */
[----:B------:R-:W-:-:S06]  /*1e20*/  ISETP.NE.AND.EX P0, PT, RZ, UR5, PT, P0 ;  /* 0x00000005ff007c0c */ /* 0x000fcc000bf05300 */
[----:B------:R-:W1:Y:S08]  /*1e30*/  LDC.64 R94, c[0x0][0x2f0] ;  /* 0x0000bc00ff5e7b82 */ /* 0x000e700000000a00 */
[----:B------:R-:W3:Y:S01]  /*1e40*/  @P0 LDC.64 R4, c[0x0][0x9f8] ;  /* 0x00027e00ff040b82 */ /* 0x000ee20000000a00 */
[----:B------:R-:W-:Y:S01]  /*1e50*/  IMAD.IADD R119, R26, 0x1, R25 ;  /* 0x000000011a777824 */ /* 0x000fe200078e0219 */
[----:B------:R-:W-:-:S06]  /*1e60*/  SHF.R.S32.HI R23, RZ, 0x1f, R22 ;  /* 0x0000001fff177819 */ /* 0x000fcc0000011416 */
[----:B------:R-:W4:Y:S08]  /*1e70*/  LDC.64 R100, c[0x0][0x3e8] ;  /* 0x0000fa00ff647b82 */ /* 0x000f300000000a00 */
[----:B------:R-:W1:Y:S01]  /*1e80*/  LDC.64 R106, c[0x0][0x3d8] ;  /* 0x0000f600ff6a7b82 */ /* 0x000e620000000a00 */
[----:B---3--:R-:W-:-:S07]  /*1e90*/  @P0 IMAD.WIDE R4, R171, 0x4, R4 ;  /* 0x00000004ab040825 */ /* 0x008fce00078e0204 */
[----:B------:R-:W3:Y:S01]  /*1ea0*/  LDC R35, c[0x0][0x3d4] ;  /* 0x0000f500ff237b82 */ /* 0x000ee20000000800 */
[----:B------:R1:W2:Y:S01]  /*1eb0*/  @P0 LDG.E R171, desc[UR6][R4.64] ;  /* 0x0000000604ab0981 */ /* 0x0002a2000c1e1900 */
[----:B0-----:R-:W-:Y:S01]  /*1ec0*/  ISETP.NE.AND P0, PT, R0, 0x1, PT ;  /* 0x000000010000780c */ /* 0x001fe20003f05270 */
[C---:B------:R-:W-:Y:S01]  /*1ed0*/  VIADD R0, R22.reuse, 0x60 ;  /* 0x0000006016007836 */ /* 0x040fe20000000000 */
[----:B------:R-:W-:Y:S01]  /*1ee0*/  ISETP.GE.AND P2, PT, R165, UR4, PT ;  /* 0x00000004a5007c0c */ /* 0x000fe2000bf46270 */
[----:B------:R-:W-:Y:S01]  /*1ef0*/  ULDC.64 UR6, c[0x0][0x2f8] ;  /* 0x0000be0000067ab9 */ /* 0x000fe20000000a00 */
[----:B------:R-:W-:Y:S01]  /*1f00*/  ISETP.GE.AND P1, PT, R22, UR4, PT ;  /* 0x0000000416007c0c */ /* 0x000fe2000bf26270 */
[--C-:B----4-:R-:W-:Y:S01]  /*1f10*/  IMAD.WIDE.U32 R98, R162, R100, R22.reuse ;  /* 0x00000064a2627225 */ /* 0x110fe200078e0016 */
[----:B------:R-:W-:Y:S01]  /*1f20*/  SEL R6, RZ, 0xffffffff, P2 ;  /* 0xffffffffff067807 */ /* 0x000fe20001000000 */
[----:B------:R-:W0:Y:S01]  /*1f30*/  S2R R154, SR_TID.X ;  /* 0x00000000009a7919 */ /* 0x000e220000002100 */
[----:B------:R-:W-:Y:S01]  /*1f40*/  SEL R3, RZ, 0x1, P1 ;  /* 0x00000001ff037807 */ /* 0x000fe20000800000 */
[----:B------:R-:W-:Y:S01]  /*1f50*/  IMAD.MOV.U32 R123, RZ, RZ, 0x20 ;  /* 0x00000020ff7b7424 */ /* 0x000fe200078e00ff */
[----:B------:R-:W-:Y:S01]  /*1f60*/  ISETP.GE.AND P1, PT, R166, UR4, PT ;  /* 0x00000004a6007c0c */ /* 0x000fe2000bf26270 */
[----:B------:R-:W-:Y:S01]  /*1f70*/  IMAD.SHL.U32 R6, R6, 0x2, RZ ;  /* 0x0000000206067824 */ /* 0x000fe200078e00ff */
[----:B------:R-:W-:Y:S01]  /*1f80*/  ISETP.GE.AND P2, PT, R0, UR4, PT ;  /* 0x0000000400007c0c */ /* 0x000fe2000bf46270 */
[----:B------:R-:W4:Y:S01]  /*1f90*/  @P0 LDC R7, c[0x0][0x42c] ;  /* 0x00010b00ff070b82 */ /* 0x000f220000000800 */
[----:B-1----:R-:W-:Y:S01]  /*1fa0*/  SEL R4, RZ, 0x4, P1 ;  /* 0x00000004ff047807 */ /* 0x002fe20000800000 */
[----:B------:R-:W-:Y:S01]  /*1fb0*/  IMAD.WIDE.U32 R104, R162, R106, R22 ;  /* 0x0000006aa2687225 */ /* 0x000fe200078e0016 */
[----:B------:R-:W-:-:S02]  /*1fc0*/  LOP3.LUT R3, R6, 0x2, R3, 0xe2, !PT ;  /* 0x0000000206037812 */ /* 0x000fc400078ee203 */
[----:B------:R-:W-:Y:S01]  /*1fd0*/  SEL R5, RZ, 0x8, P2 ;  /* 0x00000008ff057807 */ /* 0x000fe20001000000 */
[----:B------:R-:W-:Y:S01]  /*1fe0*/  VIADD R6, R22, 0x80 ;  /* 0x0000008016067836 */ /* 0x000fe20000000000 */
[----:B------:R-:W-:Y:S01]  /*1ff0*/  SHF.R.S32.HI R21, RZ, 0x1f, R119 ;  /* 0x0000001fff157819 */ /* 0x000fe20000011477 */
[----:B------:R-:W1:Y:S01]  /*2000*/  @P0 LDC R8, c[0x0][0x430] ;  /* 0x00010c00ff080b82 */ /* 0x000e620000000800 */
[----:B------:R-:W-:Y:S01]  /*2010*/  LOP3.LUT R4, R5, R3, R4, 0xfe, !PT ;  /* 0x0000000305047212 */ /* 0x000fe200078efe04 */
[----:B------:R-:W-:Y:S01]  /*2020*/  IMAD.SHL.U32 R108, R106, 0x40, RZ ;  /* 0x000000406a6c7824 */ /* 0x000fe200078e00ff */
[----:B------:R-:W-:Y:S01]  /*2030*/  ISETP.GE.AND P1, PT, R6, UR4, PT ;  /* 0x0000000406007c0c */ /* 0x000fe2000bf26270 */
[----:B------:R-:W-:Y:S01]  /*2040*/  IMAD R125, R95, 0x60, RZ ;  /* 0x000000605f7d7824 */ /* 0x000fe200078e02ff */
[----:B------:R-:W-:Y:S01]  /*2050*/  IADD3 R6, R22, 0xa0, RZ ;  /* 0x000000a016067810 */ /* 0x000fe20007ffe0ff */
[----:B------:R-:W-:Y:S01]  /*2060*/  IMAD R127, R101, 0x60, RZ ;  /* 0x00000060657f7824 */ /* 0x000fe200078e02ff */
[----:B------:R-:W-:Y:S01]  /*2070*/  SEL R5, RZ, 0x10, P1 ;  /* 0x00000010ff057807 */ /* 0x000fe20000800000 */
[----:B------:R-:W-:Y:S01]  /*2080*/  IMAD.SHL.U32 R29, R100, 0x40, RZ ;  /* 0x00000040641d7824 */ /* 0x000fe200078e00ff */
[----:B------:R-:W-:Y:S01]  /*2090*/  ISETP.GE.AND P1, PT, R6, UR4, PT ;  /* 0x0000000406007c0c */ /* 0x000fe2000bf26270 */
[-C--:B------:R-:W-:Y:S01]  /*20a0*/  IMAD R6, R21, R94.reuse, RZ ;  /* 0x0000005e15067224 */ /* 0x080fe200078e02ff */
[----:B------:R-:W-:Y:S01]  /*20b0*/  LOP3.LUT R12, R4, R5, RZ, 0xfc, !PT ;  /* 0x00000005040c7212 */ /* 0x000fe200078efcff */
[----:B------:R-:W-:Y:S01]  /*20c0*/  ULDC.64 UR4, c[0x0][0x320] ;  /* 0x0000c80000047ab9 */ /* 0x000fe20000000a00 */
[----:B------:R-:W-:Y:S01]  /*20d0*/  IMAD.WIDE.U32 R4, R119, R94, RZ ;  /* 0x0000005e77047225 */ /* 0x000fe200078e00ff */
[----:B---3--:R-:W-:-:S02]  /*20e0*/  ISETP.GE.AND P3, PT, R22, R35, PT ;  /* 0x000000231600720c */ /* 0x008fc40003f66270 */
[----:B------:R-:W-:Y:S01]  /*20f0*/  SHF.R.S32.HI R17, RZ, 0x1f, R16 ;  /* 0x0000001fff117819 */ /* 0x000fe20000011410 */
[----:B----4-:R-:W-:Y:S01]  /*2100*/  @P0 IMAD.HI.U32 R3, R170, R7, RZ ;  /* 0x00000007aa030227 */ /* 0x010fe200078e00ff */
[-C--:B------:R-:W-:Y:S02]  /*2110*/  ISETP.GE.AND P2, PT, R165, R35.reuse, PT ;  /* 0x00000023a500720c */ /* 0x080fe40003f46270 */
[----:B------:R-:W-:Y:S01]  /*2120*/  ISETP.GE.AND P4, PT, R166, R35, PT ;  /* 0x00000023a600720c */ /* 0x000fe20003f86270 */
[----:B------:R-:W-:Y:S01]  /*2130*/  IMAD R7, R119, R95, R6 ;  /* 0x0000005f77077224 */ /* 0x000fe200078e0206 */
[----:B------:R-:W-:Y:S01]  /*2140*/  SHF.L.U64.HI R28, R106, 0x6, R107 ;  /* 0x000000066a1c7819 */ /* 0x000fe2000001026b */
[----:B------:R-:W-:Y:S01]  /*2150*/  IMAD.WIDE.U32 R102, R162, R106, R16 ;  /* 0x0000006aa2667225 */ /* 0x000fe200078e0010 */
[----:B-1----:R-:W-:Y:S02]  /*2160*/  @P0 SHF.R.U32.HI R170, RZ, R8, R3 ;  /* 0x00000008ffaa0219 */ /* 0x002fe40000011603 */
[----:B------:R-:W-:Y:S01]  /*2170*/  SHF.L.U64.HI R132, R94, 0x6, R95 ;  /* 0x000000065e847819 */ /* 0x000fe2000001025f */
[----:B------:R-:W-:Y:S01]  /*2180*/  IMAD.IADD R5, R5, 0x1, R7 ;  /* 0x0000000105057824 */ /* 0x000fe200078e0207 */
[----:B------:R-:W-:Y:S01]  /*2190*/  SHF.R.S32.HI R3, RZ, 0x1f, R170 ;  /* 0x0000001fff037819 */ /* 0x000fe200000114aa */
[----:B------:R-:W-:Y:S01]  /*21a0*/  IMAD.WIDE.U32 R6, R170, UR4, R22 ;  /* 0x00000004aa067c25 */ /* 0x000fe2000f8e0016 */
[----:B------:R-:W-:-:S02]  /*21b0*/  SHF.L.U32 R133, R94, 0x6, RZ ;  /* 0x000000065e857819 */ /* 0x000fc400000006ff */
[----:B------:R-:W-:Y:S01]  /*21c0*/  SHF.L.U64.HI R30, R100, 0x6, R101 ;  /* 0x00000006641e7819 */ /* 0x000fe20000010265 */
[----:B------:R-:W-:Y:S01]  /*21d0*/  IMAD R9, R3, UR4, RZ ;  /* 0x0000000403097c24 */ /* 0x000fe2000f8e02ff */
[----:B------:R-:W-:Y:S01]  /*21e0*/  SHF.R.S32.HI R150, RZ, 0x1f, R185 ;  /* 0x0000001fff967819 */ /* 0x000fe200000114b9 */
[----:B------:R-:W-:Y:S01]  /*21f0*/  IMAD.WIDE.U32 R4, R170, UR6, R4 ;  /* 0x00000006aa047c25 */ /* 0x000fe2000f8e0004 */
[----:B0-----:R-:W-:-:S03]  /*2200*/  LEA.HI R154, R154, 0x8, RZ, 0x19 ;  /* 0x000000089a9a7811 */ /* 0x001fc600078fc8ff */
[----:B------:R-:W-:Y:S01]  /*2210*/  IMAD R11, R170, UR5, R9 ;  /* 0x00000005aa0b7c24 */ /* 0x000fe2000f8e0209 */
[----:B------:R-:W-:Y:S01]  /*2220*/  ULDC.64 UR4, c[0x0][0xa08] ;  /* 0x0002820000047ab9 */ /* 0x000fe20000000a00 */
[----:B------:R-:W-:Y:S01]  /*2230*/  IMAD R9, R3, UR6, RZ ;  /* 0x0000000603097c24 */ /* 0x000fe2000f8e02ff */
[----:B------:R-:W-:Y:S01]  /*2240*/  ISETP.NE.U32.AND P0, PT, RZ, UR4, PT ;  /* 0x00000004ff007c0c */ /* 0x000fe2000bf05070 */
[----:B------:R-:W-:Y:S02]  /*2250*/  IMAD R8, R186, R100, RZ ;  /* 0x00000064ba087224 */ /* 0x000fe400078e02ff */
[----:B------:R-:W-:Y:S01]  /*2260*/  IMAD R9, R170, UR7, R9 ;  /* 0x00000007aa097c24 */ /* 0x000fe2000f8e0209 */
[----:B------:R-:W-:Y:S01]  /*2270*/  ISETP.NE.AND.EX P0, PT, RZ, UR5, PT, P0 ;  /* 0x00000005ff007c0c */ /* 0x000fe2000bf05300 */
[----:B------:R-:W-:Y:S01]  /*2280*/  ULDC.64 UR4, c[0x0][0x300] ;  /* 0x0000c00000047ab9 */ /* 0x000fe20000000a00 */
[----:B------:R-:W-:Y:S02]  /*2290*/  IMAD.IADD R7, R7, 0x1, R11 ;  /* 0x0000000107077824 */ /* 0x000fe400078e020b */
[----:B------:R-:W-:-:S02]  /*22a0*/  IMAD.IADD R5, R5, 0x1, R9 ;  /* 0x0000000105057824 */ /* 0x000fc400078e0209 */
[C---:B------:R-:W-:Y:S02]  /*22b0*/  IMAD R9, R162.reuse, R101, R8 ;  /* 0x00000065a2097224 */ /* 0x040fe400078e0208 */
[----:B------:R-:W-:-:S03]  /*22c0*/  IMAD.WIDE.U32 R96, R162, R100, R16 ;  /* 0x00000064a2607225 */ /* 0x000fc600078e0010 */
[----:B------:R-:W-:Y:S01]  /*22d0*/  IADD3 R99, R9, R99, RZ ;  /* 0x0000006309637210 */ /* 0x000fe20007ffe0ff */
[----:B------:R-:W-:Y:S02]  /*22e0*/  IMAD.IADD R97, R97, 0x1, R9 ;  /* 0x0000000161617824 */ /* 0x000fe400078e0209 */
[----:B------:R-:W-:Y:S02]  /*22f0*/  IMAD.SHL.U32 R122, R35, 0x2, RZ ;  /* 0x00000002237a7824 */ /* 0x000fe400078e00ff */
[----:B-----5:R-:W-:-:S04]  /*2300*/  IMAD.WIDE.U32 R96, R147, R100, R96 ;  /* 0x0000006493607225 */ /* 0x020fc800078e0060 */
[----:B------:R-:W-:Y:S01]  /*2310*/  IMAD.WIDE.U32 R98, R147, R100, R98 ;  /* 0x0000006493627225 */ /* 0x000fe200078e0062 */
[----:B--2---:R-:W-:-:S04]  /*2320*/  LOP3.LUT R20, R20, 0xfffffffe, RZ, 0xc0, !PT ;  /* 0xfffffffe14147812 */ /* 0x004fc800078ec0ff */
[----:B------:R-:W-:-:S05]  /*2330*/  @P4 LOP3.LUT R20, R20, 0x1, RZ, 0xfc, !PT ;  /* 0x0000000114144812 */ /* 0x000fca00078efcff */
[----:B------:R0:W-:Y:S01]  /*2340*/  STL [R1+0x8], R20 ;  /* 0x0000081401007387 */ /* 0x0001e20000100800 */
[----:B------:R-:W-:Y:S02]  /*2350*/  SHF.R.S32.HI R3, RZ, 0x1f, R171 ;  /* 0x0000001fff037819 */ /* 0x000fe400000114ab */
[----:B------:R-:W-:Y:S02]  /*2360*/  SEL R93, R171, RZ, !P0 ;  /* 0x000000ffab5d7207 */ /* 0x000fe40004000000 */
[----:B------:R-:W-:-:S03]  /*2370*/  SEL R3, R3, RZ, !P0 ;  /* 0x000000ff03037207 */ /* 0x000fc60004000000 */
[----:B------:R-:W-:-:S04]  /*2380*/  IMAD.WIDE.U32 R90, R93, UR4, R4 ;  /* 0x000000045d5a7c25 */ /* 0x000fc8000f8e0004 */
[-C--:B------:R-:W-:Y:S02]  /*2390*/  IMAD R4, R186, R94.reuse, RZ ;  /* 0x0000005eba047224 */ /* 0x080fe400078e02ff */
[----:B------:R-:W-:Y:S02]  /*23a0*/  IMAD R10, R3, UR4, RZ ;  /* 0x00000004030a7c24 */ /* 0x000fe4000f8e02ff */
[C---:B------:R-:W-:Y:S02]  /*23b0*/  IMAD R31, R162.reuse, R95, R4 ;  /* 0x0000005fa21f7224 */ /* 0x040fe400078e0204 */
[----:B------:R-:W-:Y:S01]  /*23c0*/  IMAD R89, R93, UR5, R10 ;  /* 0x000000055d597c24 */ /* 0x000fe2000f8e020a */
[----:B------:R-:W-:Y:S01]  /*23d0*/  ULDC.64 UR4, c[0x0][0x328] ;  /* 0x0000ca0000047ab9 */ /* 0x000fe20000000a00 */
[----:B------:R-:W-:-:S04]  /*23e0*/  IMAD.WIDE.U32 R4, R162, R94, R22 ;  /* 0x0000005ea2047225 */ /* 0x000fc800078e0016 */
[----:B------:R-:W-:Y:S01]  /*23f0*/  IMAD.IADD R89, R91, 0x1, R89 ;  /* 0x000000015b597824 */ /* 0x000fe200078e0259 */
[----:B------:R-:W-:Y:S01]  /*2400*/  IADD3 R88, P0, R90, R4, RZ ;  /* 0x000000045a587210 */ /* 0x000fe20007f1e0ff */
[----:B------:R-:W-:Y:S01]  /*2410*/  IMAD R8, R3, UR4, RZ ;  /* 0x0000000403087c24 */ /* 0x000fe2000f8e02ff */
[----:B------:R-:W-:Y:S01]  /*2420*/  SEL R4, R35, RZ, P2 ;  /* 0x000000ff23047207 */ /* 0x000fe20001000000 */
[----:B------:R-:W-:Y:S01]  /*2430*/  IMAD R3, R186, R106, RZ ;  /* 0x0000006aba037224 */ /* 0x000fe200078e02ff */
[----:B------:R-:W-:Y:S01]  /*2440*/  IADD3.X R31, R89, R5, R31, P0, !PT ;  /* 0x00000005591f7210 */ /* 0x000fe200007fe41f */
[----:B------:R-:W-:Y:S01]  /*2450*/  IMAD R33, R93, UR5, R8 ;  /* 0x000000055d217c24 */ /* 0x000fe2000f8e0208 */
[----:B------:R-:W-:Y:S01]  /*2460*/  LOP3.LUT P0, RZ, R190, 0x4, RZ, 0xc0, !PT ;  /* 0x00000004beff7812 */ /* 0x000fe2000780c0ff */
[----:B------:R-:W-:Y:S01]  /*2470*/  IMAD R5, R162, R107, R3 ;  /* 0x0000006ba2057224 */ /* 0x000fe200078e0203 */
[----:B------:R-:W-:Y:S01]  /*2480*/  SEL R3, R35, RZ, P3 ;  /* 0x000000ff23037207 */ /* 0x000fe20001800000 */
[----:B------:R-:W-:Y:S01]  /*2490*/  IMAD.WIDE.U32 R92, R93, UR4, R6 ;  /* 0x000000045d5c7c25 */ /* 0x000fe2000f8e0006 */
[----:B------:R-:W-:-:S02]  /*24a0*/  SEL R7, R35, RZ, P4 ;  /* 0x000000ff23077207 */ /* 0x000fc40002000000 */
[----:B------:R-:W-:Y:S01]  /*24b0*/  IADD3 R118, P4, R162, R119, RZ ;  /* 0x00000077a2767210 */ /* 0x000fe20007f9e0ff */
[----:B------:R-:W-:Y:S01]  /*24c0*/  IMAD.IADD R3, R22, 0x1, R3 ;  /* 0x0000000116037824 */ /* 0x000fe200078e0203 */
[----:B------:R-:W-:Y:S01]  /*24d0*/  SEL R123, R123, 0xffffffe0, !P0 ;  /* 0xffffffe07b7b7807 */ /* 0x000fe20004000000 */
[----:B------:R-:W-:Y:S02]  /*24e0*/  IMAD.IADD R103, R103, 0x1, R5 ;  /* 0x0000000167677824 */ /* 0x000fe400078e0205 */
[----:B------:R-:W-:Y:S02]  /*24f0*/  IMAD.IADD R105, R5, 0x1, R105 ;  /* 0x0000000105697824 */ /* 0x000fe400078e0269 */
[----:B------:R-:W-:Y:S01]  /*2500*/  IMAD.IADD R5, R165, 0x1, R4 ;  /* 0x00000001a5057824 */ /* 0x000fe200078e0204 */
[----:B------:R-:W-:Y:S01]  /*2510*/  SHF.R.S32.HI R4, RZ, 0x1f, R3 ;  /* 0x0000001fff047819 */ /* 0x000fe20000011403 */
[----:B------:R-:W-:Y:S02]  /*2520*/  IMAD.IADD R8, R166, 0x1, R7 ;  /* 0x00000001a6087824 */ /* 0x000fe400078e0207 */
[----:B------:R-:W-:Y:S01]  /*2530*/  IMAD.WIDE.U32 R102, R147, R106, R102 ;  /* 0x0000006a93667225 */ /* 0x000fe200078e0066 */
[----:B------:R-:W-:-:S02]  /*2540*/  SHF.R.S32.HI R6, RZ, 0x1f, R5 ;  /* 0x0000001fff067819 */ /* 0x000fc40000011405 */
[CC--:B------:R-:W-:Y:S01]  /*2550*/  LEA.HI R15, R4.reuse, R3.reuse, RZ, 0x3 ;  /* 0x00000003040f7211 */ /* 0x0c0fe200078f18ff */
[----:B------:R-:W-:Y:S01]  /*2560*/  IMAD.WIDE.U32 R104, R147, R106, R104 ;  /* 0x0000006a93687225 */ /* 0x000fe200078e0068 */
[----:B------:R-:W-:Y:S02]  /*2570*/  LEA.HI R3, R4, R3, RZ, 0x6 ;  /* 0x0000000304037211 */ /* 0x000fe400078f30ff */
[----:B------:R-:W-:Y:S01]  /*2580*/  LEA.HI R4, R6, R5, RZ, 0x6 ;  /* 0x0000000506047211 */ /* 0x000fe200078f30ff */
[----:B------:R-:W-:Y:S01]  /*2590*/  IMAD.WIDE.U32 R94, R94, 0x60, RZ ;  /* 0x000000605e5e7825 */ /* 0x000fe200078e00ff */
[----:B------:R-:W-:Y:S02]  /*25a0*/  SHF.R.S32.HI R3, RZ, 0x6, R3 ;  /* 0x00000006ff037819 */ /* 0x000fe40000011403 */
[----:B------:R-:W-:Y:S01]  /*25b0*/  SHF.R.S32.HI R7, RZ, 0x6, R4 ;  /* 0x00000006ff077819 */ /* 0x000fe20000011404 */
[----:B------:R-:W-:Y:S01]  /*25c0*/  IMAD.X R119, R186, 0x1, R21, P4 ;  /* 0x00000001ba777824 */ /* 0x000fe200020e0615 */
[----:B------:R-:W-:Y:S01]  /*25d0*/  LOP3.LUT R4, R174, 0x38, R15, 0xf8, !PT ;  /* 0x00000038ae047812 */ /* 0x000fe200078ef80f */
[C---:B------:R-:W-:Y:S01]  /*25e0*/  IMAD R146, R3.reuse, 0x1800, R176 ;  /* 0x0000180003927824 */ /* 0x040fe200078e02b0 */
[----:B------:R-:W-:Y:S01]  /*25f0*/  SHF.R.S32.HI R11, RZ, 0x1f, R8 ;  /* 0x0000001fff0b7819 */ /* 0x000fe20000011408 */
[--C-:B------:R-:W-:Y:S01]  /*2600*/  IMAD R144, R3, 0x1800, R177.reuse ;  /* 0x0000180003907824 */ /* 0x100fe200078e02b1 */
[----:B------:R-:W-:Y:S01]  /*2610*/  LOP3.LUT R3, R4, R175, RZ, 0x3c, !PT ;  /* 0x000000af04037212 */ /* 0x000fe200078e3cff */
[C---:B------:R-:W-:Y:S01]  /*2620*/  IMAD R142, R7.reuse, 0x1800, R177 ;  /* 0x00001800078e7824 */ /* 0x040fe200078e02b1 */
[----:B------:R-:W-:Y:S01]  /*2630*/  LEA.HI R5, R6, R5, RZ, 0x3 ;  /* 0x0000000506057211 */ /* 0x000fe200078f18ff */
[----:B------:R-:W-:Y:S01]  /*2640*/  IMAD R145, R7, 0x1800, R176 ;  /* 0x0000180007917824 */ /* 0x000fe200078e02b0 */
[----:B------:R-:W-:Y:S01]  /*2650*/  IADD3 R146, R146, R3, RZ ;  /* 0x0000000392927210 */ /* 0x000fe20007ffe0ff */
[----:B------:R-:W-:Y:S01]  /*2660*/  IMAD R7, R107, 0x60, RZ ;  /* 0x000000606b077824 */ /* 0x000fe200078e02ff */
[----:B------:R-:W-:Y:S01]  /*2670*/  LEA.HI R13, R11, R8, RZ, 0x3 ;  /* 0x000000080b0d7211 */ /* 0x000fe200078f18ff */
[----:B------:R-:W-:Y:S01]  /*2680*/  IMAD.IADD R125, R95, 0x1, R125 ;  /* 0x000000015f7d7824 */ /* 0x000fe200078e027d */
[----:B------:R-:W-:-:S02]  /*2690*/  LOP3.LUT R3, R172, 0x38, R5, 0xf8, !PT ;  /* 0x00000038ac037812 */ /* 0x000fc400078ef805 */
[----:B------:R-:W-:Y:S02]  /*26a0*/  LEA.HI R8, R11, R8, RZ, 0x6 ;  /* 0x000000080b087211 */ /* 0x000fe400078f30ff */
[----:B------:R-:W-:Y:S02]  /*26b0*/  LOP3.LUT R3, R3, R200, RZ, 0x3c, !PT ;  /* 0x000000c803037212 */ /* 0x000fe400078e3cff */
[----:B------:R-:W-:Y:S02]  /*26c0*/  SHF.R.S32.HI R8, RZ, 0x6, R8 ;  /* 0x00000006ff087819 */ /* 0x000fe40000011408 */
[----:B------:R-:W-:Y:S01]  /*26d0*/  LOP3.LUT R4, R174, 0x38, R13, 0xf8, !PT ;  /* 0x00000038ae047812 */ /* 0x000fe200078ef80d */
[----:B------:R-:W-:Y:S01]  /*26e0*/  IMAD.IADD R142, R142, 0x1, R3 ;  /* 0x000000018e8e7824 */ /* 0x000fe200078e0203 */
[----:B------:R-:W-:Y:S01]  /*26f0*/  LOP3.LUT R9, R172, 0x38, R15, 0xf8, !PT ;  /* 0x00000038ac097812 */ /* 0x000fe200078ef80f */
[----:B------:R-:W-:Y:S01]  /*2700*/  IMAD R143, R8, 0x1800, R176 ;  /* 0x00001800088f7824 */ /* 0x000fe200078e02b0 */
[----:B------:R-:W-:Y:S01]  /*2710*/  LOP3.LUT R4, R4, R175, RZ, 0x3c, !PT ;  /* 0x000000af04047212 */ /* 0x000fe200078e3cff */
[----:B------:R-:W-:Y:S01]  /*2720*/  IMAD R137, R8, 0x1800, R177 ;  /* 0x0000180008897824 */ /* 0x000fe200078e02b1 */
[----:B------:R-:W-:-:S02]  /*2730*/  SHF.R.S32.HI R3, RZ, 0x1f, R147 ;  /* 0x0000001fff037819 */ /* 0x000fc40000011493 */
[----:B------:R-:W-:Y:S01]  /*2740*/  LOP3.LUT R6, R174, 0x38, R5, 0xf8, !PT ;  /* 0x00000038ae067812 */ /* 0x000fe200078ef805 */
[----:B------:R-:W-:Y:S01]  /*2750*/  IMAD.IADD R143, R143, 0x1, R4 ;  /* 0x000000018f8f7824 */ /* 0x000fe200078e0204 */
[----:B------:R-:W-:Y:S01]  /*2760*/  LOP3.LUT R9, R9, R200, RZ, 0x3c, !PT ;  /* 0x000000c809097212 */ /* 0x000fe200078e3cff */
[----:B------:R-:W-:Y:S01]  /*2770*/  IMAD R4, R3, R100, RZ ;  /* 0x0000006403047224 */ /* 0x000fe200078e02ff */
[----:B------:R-:W-:Y:S02]  /*2780*/  LOP3.LUT R6, R6, R175, RZ, 0x3c, !PT ;  /* 0x000000af06067212 */ /* 0x000fe400078e3cff */
[----:B------:R-:W-:Y:S01]  /*2790*/  SHF.R.S32.HI R114, RZ, 0x3, R15 ;  /* 0x00000003ff727819 */ /* 0x000fe2000001140f */
[----:B------:R-:W-:Y:S01]  /*27a0*/  IMAD.IADD R144, R144, 0x1, R9 ;  /* 0x0000000190907824 */ /* 0x000fe200078e0209 */
[--C-:B------:R-:W-:Y:S01]  /*27b0*/  LOP3.LUT R9, R172, 0x38, R13.reuse, 0xf8, !PT ;  /* 0x00000038ac097812 */ /* 0x100fe200078ef80d */
[----:B------:R-:W-:Y:S01]  /*27c0*/  IMAD R25, R147, R101, R4 ;  /* 0x0000006593197224 */ /* 0x000fe200078e0204 */
[----:B------:R-:W-:Y:S01]  /*27d0*/  SHF.R.S32.HI R112, RZ, 0x3, R13 ;  /* 0x00000003ff707819 */ /* 0x000fe2000001140d */
[----:B------:R-:W-:Y:S01]  /*27e0*/  IMAD R4, R3, R106, RZ ;  /* 0x0000006a03047224 */ /* 0x000fe200078e02ff */
[----:B------:R-:W-:Y:S01]  /*27f0*/  SEL R3, RZ, 0x20, P1 ;  /* 0x00000020ff037807 */ /* 0x000fe20000800000 */
[----:B------:R-:W-:Y:S01]  /*2800*/  IMAD.IADD R145, R145, 0x1, R6 ;  /* 0x0000000191917824 */ /* 0x000fe200078e0206 */
[----:B------:R-:W-:Y:S01]  /*2810*/  LOP3.LUT R6, R9, R200, RZ, 0x3c, !PT ;  /* 0x000000c809067212 */ /* 0x000fe200078e3cff */
[----:B------:R-:W-:Y:S01]  /*2820*/  IMAD R9, R147, R107, R4 ;  /* 0x0000006b93097224 */ /* 0x000fe200078e0204 */
[----:B------:R-:W-:Y:S01]  /*2830*/  LOP3.LUT R4, R174, 0x18, R22, 0xf8, !PT ;  /* 0x00000018ae047812 */ /* 0x000fe200078ef816 */
[----:B------:R-:W-:Y:S01]  /*2840*/  IMAD.WIDE.U32 R106, R106, 0x60, RZ ;  /* 0x000000606a6a7825 */ /* 0x000fe200078e00ff */
[----:B------:R-:W-:-:S02]  /*2850*/  LOP3.LUT R15, R15, 0xfffffff8, RZ, 0xc0, !PT ;  /* 0xfffffff80f0f7812 */ /* 0x000fc400078ec0ff */
[----:B------:R-:W-:Y:S01]  /*2860*/  LOP3.LUT R27, R4, R175, RZ, 0x3c, !PT ;  /* 0x000000af041b7212 */ /* 0x000fe200078e3cff */
[----:B------:R-:W-:Y:S01]  /*2870*/  IMAD.WIDE.U32 R100, R100, 0x60, RZ ;  /* 0x0000006064647825 */ /* 0x000fe200078e00ff */
[----:B------:R-:W-:Y:S02]  /*2880*/  LOP3.LUT R14, R5, 0xfffffff8, RZ, 0xc0, !PT ;  /* 0xfffffff8050e7812 */ /* 0x000fe400078ec0ff */
[----:B------:R-:W-:Y:S01]  /*2890*/  IADD3 R27, R176, R27, RZ ;  /* 0x0000001bb01b7210 */ /* 0x000fe20007ffe0ff */
[----:B------:R-:W-:Y:S01]  /*28a0*/  IMAD.IADD R137, R137, 0x1, R6 ;  /* 0x0000000189897824 */ /* 0x000fe200078e0206 */
[----:B------:R-:W-:Y:S01]  /*28b0*/  LOP3.LUT R13, R13, 0xfffffff8, RZ, 0xc0, !PT ;  /* 0xfffffff80d0d7812 */ /* 0x000fe200078ec0ff */
[----:B------:R-:W-:Y:S01]  /*28c0*/  IMAD.IADD R126, R107, 0x1, R7 ;  /* 0x000000016b7e7824 */ /* 0x000fe200078e0207 */
[C---:B------:R-:W-:Y:S01]  /*28d0*/  LOP3.LUT R3, R12.reuse, R3, RZ, 0xfc, !PT ;  /* 0x000000030c037212 */ /* 0x040fe200078efcff */
[----:B------:R-:W-:Y:S01]  /*28e0*/  IMAD.IADD R26, R97, 0x1, R25 ;  /* 0x00000001611a7824 */ /* 0x000fe200078e0219 */
[----:B------:R-:W-:Y:S01]  /*28f0*/  IADD3 R25, R25, R99, RZ ;  /* 0x0000006319197210 */ /* 0x000fe20007ffe0ff */
[----:B------:R-:W-:Y:S01]  /*2900*/  IMAD.IADD R21, R103, 0x1, R9 ;  /* 0x0000000167157824 */ /* 0x000fe200078e0209 */
[----:B------:R-:W-:Y:S01]  /*2910*/  SHF.R.S32.HI R113, RZ, 0x3, R5 ;  /* 0x00000003ff717819 */ /* 0x000fe20000011405 */
[----:B0-----:R-:W-:Y:S01]  /*2920*/  IMAD.IADD R20, R9, 0x1, R105 ;  /* 0x0000000109147824 */ /* 0x001fe200078e0269 */
[----:B------:R-:W-:Y:S01]  /*2930*/  LOP3.LUT R12, R12, 0x1, RZ, 0xc0, !PT ;  /* 0x000000010c0c7812 */ /* 0x000fe200078ec0ff */
[----:B------:R-:W-:Y:S01]  /*2940*/  IMAD.IADD R127, R101, 0x1, R127 ;  /* 0x00000001657f7824 */ /* 0x000fe200078e027f */
[----:B------:R-:W-:Y:S01]  /*2950*/  SHF.R.S32.HI R111, RZ, 0x1f, R15 ;  /* 0x0000001fff6f7819 */ /* 0x000fe2000001140f */
[----:B------:R-:W-:Y:S01]  /*2960*/  IMAD.IADD R136, R123, 0x1, R27 ;  /* 0x000000017b887824 */ /* 0x000fe200078e021b */
[----:B------:R-:W-:Y:S01]  /*2970*/  SHF.R.S32.HI R110, RZ, 0x1f, R14 ;  /* 0x0000001fff6e7819 */ /* 0x000fe2000001140e */
[----:B------:R-:W-:Y:S01]  /*2980*/  IMAD.IADD R6, R93, 0x1, R33 ;  /* 0x000000015d067824 */ /* 0x000fe200078e0221 */
[----:B------:R-:W-:-:S02]  /*2990*/  SHF.R.S32.HI R109, RZ, 0x1f, R13 ;  /* 0x0000001fff6d7819 */ /* 0x000fc4000001140d */
[C---:B------:R-:W-:Y:S02]  /*29a0*/  LOP3.LUT R11, R3.reuse, 0x2, RZ, 0xc0, !PT ;  /* 0x00000002030b7812 */ /* 0x040fe400078ec0ff */
[C---:B------:R-:W-:Y:S02]  /*29b0*/  LOP3.LUT R10, R3.reuse, 0x4, RZ, 0xc0, !PT ;  /* 0x00000004030a7812 */ /* 0x040fe400078ec0ff */
[C---:B------:R-:W-:Y:S02]  /*29c0*/  LOP3.LUT R9, R3.reuse, 0x8, RZ, 0xc0, !PT ;  /* 0x0000000803097812 */ /* 0x040fe400078ec0ff */
[C---:B------:R-:W-:Y:S02]  /*29d0*/  LOP3.LUT R8, R3.reuse, 0x10, RZ, 0xc0, !PT ;  /* 0x0000001003087812 */ /* 0x040fe400078ec0ff */
[----:B------:R-:W-:-:S07]  /*29e0*/  LOP3.LUT R7, R3, 0x20, RZ, 0xc0, !PT ;  /* 0x0000002003077812 */ /* 0x000fce00078ec0ff */
.L_x_1431:
[----:B--23--:R-:W2:Y:S01]  /*29f0*/  LDL.LU R32, [R1+0x8] ;  /* 0x0000080001207983 */ /* 0x00cea20000300800 */
[----:B------:R-:W-:Y:S01]  /*2a00*/  VIADD R35, R24, 0xffffffff ;  /* 0xffffffff18237836 */ /* 0x000fe20000000000 */
[----:B------:R-:W0:Y:S01]  /*2a10*/  LDC.64 R120, c[0x0][0x2d8] ;  /* 0x0000b600ff787b82 */ /* 0x000e220000000a00 */
[----:B------:R-:W-:Y:S01]  /*2a20*/  IMAD R43, R19, 0x4800, R27 ;  /* 0x00004800132b7824 */ /* 0x000fe200078e021b */
[----:B------:R-:W-:Y:S05]  /*2a30*/  YIELD ;  /* 0x0000000000007946 */ /* 0x000fea0003800000 */
[----:B------:R-:W-:Y:S01]  /*2a40*/  SHF.R.S32.HI R33, RZ, 0x1f, R35 ;  /* 0x0000001fff217819 */ /* 0x000fe20000011423 */
[-C--:B------:R-:W-:Y:S01]  /*2a50*/  IMAD R3, R125, R35.reuse, RZ ;  /* 0x000000237d037224 */ /* 0x080fe200078e02ff */
[----:B------:R-:W1:Y:S01]  /*2a60*/  LDC R117, c[0x0][0x3d4] ;  /* 0x0000f500ff757b82 */ /* 0x000e620000000800 */
[----:B------:R-:W-:Y:S01]  /*2a70*/  IMAD.WIDE.U32 R130, R94, R35, RZ ;  /* 0x000000235e827225 */ /* 0x000fe200078e00ff */
[----:B------:R-:W-:Y:S03]  /*2a80*/  BSSY B0, `(.L_x_1332) ;  /* 0x000076d000007945 */ /* 0x000fe60003800000 */
[----:B------:R-:W-:Y:S01]  /*2a90*/  IMAD R3, R33, R94, R3 ;  /* 0x0000005e21037224 */ /* 0x000fe200078e0203 */
[----:B------:R-:W-:Y:S01]  /*2aa0*/  IADD3 R5, P5, R88, R130, RZ ;  /* 0x0000008258057210 */ /* 0x000fe20007fbe0ff */
[----:B------:R-:W-:-:S02]  /*2ab0*/  IMAD R43, R43, 0x2, R116 ;  /* 0x000000022b2b7824 */ /* 0x000fc400078e0274 */
[----:B------:R-:W-:Y:S01]  /*2ac0*/  IMAD.IADD R84, R131, 0x1, R3 ;  /* 0x0000000183547824 */ /* 0x000fe200078e0203 */
[----:B------:R-:W-:-:S04]  /*2ad0*/  IADD3 R3, P1, P4, R88, R130, R133 ;  /* 0x0000008258037210 */ /* 0x000fc80007c3e085 */
[----:B------:R-:W-:Y:S02]  /*2ae0*/  IADD3.X R4, R31, R84, R132, P1, P4 ;  /* 0x000000541f047210 */ /* 0x000fe40000fe8484 */
[----:B------:R-:W-:Y:S02]  /*2af0*/  ISETP.GT.AND P1, PT, R35, R124, PT ;  /* 0x0000007c2300720c */ /* 0x000fe40003f24270 */
[-C--:B0-----:R-:W-:Y:S02]  /*2b00*/  LEA R44, P0, R5, R120.reuse, 0x1 ;  /* 0x00000078052c7211 */ /* 0x081fe400078008ff */
[----:B------:R-:W-:Y:S02]  /*2b10*/  IADD3.X R24, R84, R31, RZ, P5, !PT ;  /* 0x0000001f54187210 */ /* 0x000fe40002ffe4ff */
[----:B------:R-:W-:Y:S02]  /*2b20*/  LEA R40, P5, R3, R120, 0x1 ;  /* 0x0000007803287211 */ /* 0x000fe400078a08ff */
[----:B------:R-:W-:Y:S01]  /*2b30*/  LEA.HI.X R45, R5, R121, R24, 0x1, P0 ;  /* 0x00000079052d7211 */ /* 0x000fe200000f0c18 */
[----:B------:R-:W-:Y:S01]  /*2b40*/  IMAD.MOV.U32 R24, RZ, RZ, R35 ;  /* 0x000000ffff187224 */ /* 0x000fe200078e0023 */
[----:B-1----:R-:W-:-:S02]  /*2b50*/  ISETP.GE.AND P0, PT, R117, 0x1, PT ;  /* 0x000000017500780c */ /* 0x002fc40003f06270 */
[----:B------:R-:W-:Y:S01]  /*2b60*/  LEA.HI.X R41, R3, R121, R4, 0x1, P5 ;  /* 0x0000007903297211 */ /* 0x000fe200028f0c04 */
[----:B------:R-:W-:-:S04]  /*2b70*/  IMAD R3, R19, 0x4800, R136 ;  /* 0x0000480013037824 */ /* 0x000fc800078e0288 */
[----:B------:R-:W-:Y:S01]  /*2b80*/  IMAD R42, R3, 0x2, R116 ;  /* 0x00000002032a7824 */ /* 0x000fe200078e0274 */
[----:B--2---:R-:W-:-:S04]  /*2b90*/  LOP3.LUT R32, R32, 0xfffffffd, RZ, 0xc0, !PT ;  /* 0xfffffffd20207812 */ /* 0x004fc800078ec0ff */
[----:B------:R-:W-:-:S05]  /*2ba0*/  @P1 LOP3.LUT R32, R32, 0x2, RZ, 0xfc, !PT ;  /* 0x0000000220201812 */ /* 0x000fca00078efcff */
[----:B------:R0:W-:Y:S01]  /*2bb0*/  STL [R1+0x8], R32 ;  /* 0x0000082001007387 */ /* 0x0001e20000100800 */
[----:B------:R-:W-:Y:S05]  /*2bc0*/  @!P0 BRA `(.L_x_1333) ;  /* 0x00000070007c8947 */ /* 0x000fea0003800000 */
[----:B------:R-:W-:Y:S01]  /*2bd0*/  ULDC.U8 UR4, c[0x0][0x3f0] ;  /* 0x0000fc0000047ab9 */ /* 0x000fe20000000000 */
[-C--:B------:R-:W-:Y:S01]  /*2be0*/  IMAD R3, R126, R35.reuse, RZ ;  /* 0x000000237e037224 */ /* 0x080fe200078e02ff */
[----:B------:R-:W-:Y:S01]  /*2bf0*/  ISETP.NE.AND P0, PT, RZ, UR4, PT ;  /* 0x00000004ff007c0c */ /* 0x000fe2000bf05270 */
[-C--:B------:R-:W-:Y:S02]  /*2c00*/  IMAD R5, R127, R35.reuse, RZ ;  /* 0x000000237f057224 */ /* 0x080fe400078e02ff */
[C---:B------:R-:W-:Y:S02]  /*2c10*/  IMAD R3, R33.reuse, R106, R3 ;  /* 0x0000006a21037224 */ /* 0x040fe400078e0203 */
[----:B------:R-:W-:Y:S02]  /*2c20*/  IMAD R33, R33, R100, R5 ;  /* 0x0000006421217224 */ /* 0x000fe400078e0205 */
[----:B------:R-:W-:Y:S02]  /*2c30*/  IMAD R5, R24, -0x60, R2 ;  /* 0xffffffa018057824 */ /* 0x000fe400078e0202 */
[----:B------:R-:W-:-:S03]  /*2c40*/  IMAD.WIDE.U32 R82, R106, R35, RZ ;  /* 0x000000236a527225 */ /* 0x000fc600078e00ff */
[----:B------:R-:W-:Y:S01]  /*2c50*/  VIMNMX R5, R5, 0x60, PT ;  /* 0x0000006005057848 */ /* 0x000fe20003fe0100 */
[----:B------:R-:W-:-:S04]  /*2c60*/  IMAD.WIDE.U32 R80, R100, R35, RZ ;  /* 0x0000002364507225 */ /* 0x000fc800078e00ff */
[----:B------:R-:W-:Y:S02]  /*2c70*/  IMAD.IADD R3, R83, 0x1, R3 ;  /* 0x0000000153037824 */ /* 0x000fe400078e0203 */
        /* <DEDUP_REMOVED lines=22> */
[----:B------:R-:W-:Y:S01]  /*2de0*/  IADD3.X R34, R3, R21, RZ, P4, !PT ;  /* 0x0000001503227210 */ /* 0x000fe200027fe4ff */
[----:B------:R-:W-:Y:S01]  /*2df0*/  VIADD R38, R16, 0x10 ;  /* 0x0000001010267836 */ /* 0x000fe20000000000 */
[----:B0-----:R-:W-:Y:S01]  /*2e00*/  LEA R32, P4, R33, UR4, 0x1 ;  /* 0x0000000421207c11 */ /* 0x001fe2000f8808ff */
[----:B------:R-:W-:Y:S01]  /*2e10*/  IMAD.X R46, R4, 0x1, R26, P1 ;  /* 0x00000001042e7824 */ /* 0x000fe200008e061a */
[----:B------:R-:W-:Y:S02]  /*2e20*/  ISETP.GE.AND P1, PT, R16, R117, PT ;  /* 0x000000751000720c */ /* 0x000fe40003f26270 */
[----:B------:R-:W-:-:S02]  /*2e30*/  CS2R R128, SRZ ;  /* 0x0000000000807805 */ /* 0x000fc4000001ff00 */
[----:B------:R-:W-:Y:S02]  /*2e40*/  LEA.HI.X R33, R33, UR5, R34, 0x1, P4 ;  /* 0x0000000521217c11 */ /* 0x000fe4000a0f0c22 */
[----:B------:R-:W-:Y:S02]  /*2e50*/  CS2R R86, SRZ ;  /* 0x0000000000567805 */ /* 0x000fe4000001ff00 */
[C---:B------:R-:W-:Y:S02]  /*2e60*/  LEA R34, P4, R35.reuse, UR6, 0x1 ;  /* 0x0000000623227c11 */ /* 0x040fe4000f8808ff */
[----:B------:R-:W-:Y:S02]  /*2e70*/  CS2R R130, SRZ ;  /* 0x0000000000827805 */ /* 0x000fe4000001ff00 */
[----:B------:R-:W-:Y:S01]  /*2e80*/  CS2R R120, SRZ ;  /* 0x0000000000787805 */ /* 0x000fe2000001ff00 */
[----:B------:R-:W-:Y:S01]  /*2e90*/  ULDC.64 UR8, c[0x0][0x208] ;  /* 0x0000820000087ab9 */ /* 0x000fe20000000a00 */
[----:B------:R-:W-:Y:S01]  /*2ea0*/  LEA.HI.X R35, R35, UR7, R46, 0x1, P4 ;  /* 0x0000000723237c11 */ /* 0x000fe2000a0f0c2e */
[----:B------:R-:W-:Y:S01]  /*2eb0*/  VIADD R46, R16, 0x30 ;  /* 0x00000030102e7836 */ /* 0x000fe20000000000 */
[-C--:B------:R-:W-:Y:S01]  /*2ec0*/  ISETP.GE.AND P4, PT, R38, R117.reuse, PT ;  /* 0x000000752600720c */ /* 0x080fe20003f86270 */
[----:B------:R-:W-:Y:S01]  /*2ed0*/  VIADD R38, R16, 0x20 ;  /* 0x0000002010267836 */ /* 0x000fe20000000000 */
[----:B------:R1:W5:Y:S04]  /*2ee0*/  @!P1 LDG.E.64 R128, desc[UR8][R32.64] ;  /* 0x0000000820809981 */ /* 0x000368000c1e1b00 */
[----:B------:R1:W5:Y:S01]  /*2ef0*/  @!P1 LDG.E.64 R130, desc[UR8][R34.64] ;  /* 0x0000000822829981 */ /* 0x000362000c1e1b00 */
[----:B------:R-:W-:-:S06]  /*2f00*/  ISETP.GE.AND P1, PT, R38, R117, PT ;  /* 0x000000752600720c */ /* 0x000fcc0003f26270 */
[----:B------:R1:W5:Y:S04]  /*2f10*/  @!P4 LDG.E.64 R86, desc[UR8][R32.64+0x20] ;  /* 0x000020082056c981 */ /* 0x000368000c1e1b00 */
[----:B------:R1:W5:Y:S01]  /*2f20*/  @!P4 LDG.E.64 R120, desc[UR8][R34.64+0x20] ;  /* 0x000020082278c981 */ /* 0x000362000c1e1b00 */
[----:B------:R-:W-:Y:S02]  /*2f30*/  ISETP.GE.AND P4, PT, R46, R117, PT ;  /* 0x000000752e00720c */ /* 0x000fe40003f86270 */
[----:B------:R-:W-:Y:S02]  /*2f40*/  CS2R R78, SRZ ;  /* 0x00000000004e7805 */ /* 0x000fe4000001ff00 */
[----:B------:R-:W-:Y:S02]  /*2f50*/  CS2R R84, SRZ ;  /* 0x0000000000547805 */ /* 0x000fe4000001ff00 */
[----:B------:R-:W-:-:S02]  /*2f60*/  CS2R R74, SRZ ;  /* 0x00000000004a7805 */ /* 0x000fc4000001ff00 */
[----:B------:R-:W-:Y:S01]  /*2f70*/  CS2R R76, SRZ ;  /* 0x00000000004c7805 */ /* 0x000fe2000001ff00 */
[C---:B------:R-:W-:Y:S01]  /*2f80*/  VIADD R38, R16.reuse, 0x40 ;  /* 0x0000004010267836 */ /* 0x040fe20000000000 */
[----:B------:R-:W-:Y:S01]  /*2f90*/  IADD3 R46, R16, 0x50, RZ ;  /* 0x00000050102e7810 */ /* 0x000fe20007ffe0ff */
        /* <DEDUP_REMOVED lines=14> */
.L_x_1336:
[----:B------:R-:W-:Y:S05]  /*3080*/  BSYNC B1 ;  /* 0x0000000000017941 */ /* 0x000fea0003800000 */
.L_x_1335:
        /* <DEDUP_REMOVED lines=13> */
[----:B------:R-:W-:Y:S01]  /*3160*/  CS2R R64, SRZ ;  /* 0x0000000000407805 */ /* 0x000fe2000001ff00 */
[----:B------:R-:W-:Y:S01]  /*3170*/  IMAD.MOV.U32 R135, RZ, RZ, R67 ;  /* 0x000000ffff877224 */ /* 0x000fe200078e0043 */
[----:B------:R-:W-:Y:S06]  /*3180*/  @P4 BRA `(.L_x_1338) ;  /* 0x0000000000b84947 */ /* 0x000fec0003800000 */
[----:B------:R-:W-:Y:S01]  /*3190*/  IADD3 R82, P1, P5, R102, R82, R108 ;  /* 0x0000005266527210 */ /* 0x000fe20007d3e06c */
[----:B------:R-:W-:Y:S01]  /*31a0*/  ULDC.64 UR4, c[0x0][0x3c8] ;  /* 0x0000f20000047ab9 */ /* 0x000fe20000000a00 */
[----:B------:R-:W-:Y:S01]  /*31b0*/  ULDC.64 UR6, c[0x0][0x3e0] ;  /* 0x0000f80000067ab9 */ /* 0x000fe20000000a00 */
[----:B------:R-:W-:Y:S02]  /*31c0*/  CS2R R62, SRZ ;  /* 0x00000000003e7805 */ /* 0x000fe4000001ff00 */
[----:B-1----:R-:W-:Y:S02]  /*31d0*/  IADD3.X R33, R21, R3, R28, P1, P5 ;  /* 0x0000000315217210 */ /* 0x002fe40000fea41c */
[----:B------:R-:W-:Y:S02]  /*31e0*/  CS2R R64, SRZ ;  /* 0x0000000000407805 */ /* 0x000fe4000001ff00 */
[----:B------:R-:W-:Y:S01]  /*31f0*/  IADD3 R80, P1, P5, R96, R80, R29 ;  /* 0x0000005060507210 */ /* 0x000fe20007d3e01d */
[----:B------:R-:W-:-:S03]  /*3200*/  ULDC.64 UR8, c[0x0][0x208] ;  /* 0x0000820000087ab9 */ /* 0x000fc60000000a00 */
[----:B------:R-:W-:Y:S01]  /*3210*/  IADD3.X R3, R26, R4, R30, P1, P5 ;  /* 0x000000041a037210 */ /* 0x000fe20000fea41e */
[----:B------:R-:W-:Y:S01]  /*3220*/  VIADD R4, R16, 0x10 ;  /* 0x0000001010047836 */ /* 0x000fe20000000000 */
[----:B0-----:R-:W-:-:S04]  /*3230*/  LEA R32, P1, R82, UR4, 0x1 ;  /* 0x0000000452207c11 */ /* 0x001fc8000f8208ff */
[----:B------:R-:W-:Y:S02]  /*3240*/  LEA.HI.X R33, R82, UR5, R33, 0x1, P1 ;  /* 0x0000000552217c11 */ /* 0x000fe400088f0c21 */
[----:B------:R-:W-:-:S04]  /*3250*/  LEA R34, P1, R80, UR6, 0x1 ;  /* 0x0000000650227c11 */ /* 0x000fc8000f8208ff */
[----:B------:R-:W-:Y:S02]  /*3260*/  LEA.HI.X R35, R80, UR7, R3, 0x1, P1 ;  /* 0x0000000750237c11 */ /* 0x000fe400088f0c03 */
[----:B------:R-:W-:Y:S02]  /*3270*/  ISETP.GE.AND P1, PT, R16, R117, PT ;  /* 0x000000751000720c */ /* 0x000fe40003f26270 */
        /* <DEDUP_REMOVED lines=28> */
[----:B------:R-:W-:-:S13]  /*3440*/  ISETP.GE.AND P1, PT, R4, R117, PT ;  /* 0x000000750400720c */ /* 0x000fda0003f26270 */
[----:B------:R2:W5:Y:S04]  /*3450*/  @!P1 LDG.E.64 R36, desc[UR8][R32.64+0xa0] ;  /* 0x0000a00820249981 */ /* 0x000568000c1e1b00 */
[----:B------:R2:W5:Y:S02]  /*3460*/  @!P1 LDG.E.64 R38, desc[UR8][R34.64+0xa0] ;  /* 0x0000a00822269981 */ /* 0x000564000c1e1b00 */
.L_x_1338:
[----:B------:R-:W-:Y:S05]  /*3470*/  BSYNC B1 ;  /* 0x0000000000017941 */ /* 0x000fea0003800000 */
.L_x_1337:
[----:B------:R-:W-:Y:S01]  /*3480*/  IMAD.MOV.U32 R3, RZ, RZ, R70 ;  /* 0x000000ffff037224 */ /* 0x000fe200078e0046 */
[----:B------:R-:W-:Y:S01]  /*3490*/  PRMT R156, R135, 0x5410, R134 ;  /* 0x00005410879c7816 */ /* 0x000fe20000000086 */
[----:B------:R-:W-:Y:S01]  /*34a0*/  IMAD.MOV.U32 R4, RZ, RZ, R71 ;  /* 0x000000ffff047224 */ /* 0x000fe200078e0047 */
[----:B------:R-:W-:Y:S01]  /*34b0*/  ULOP3.LUT UR4, UR60, 0x1, URZ, 0xfc, !UPT ;  /* 0x000000013c047892 */ /* 0x000fe2000f8efc3f */
[----:B012---:R-:W-:Y:S02]  /*34c0*/  IMAD.MOV.U32 R32, RZ, RZ, R74 ;  /* 0x000000ffff207224 */ /* 0x007fe400078e004a */
[----:B------:R-:W-:Y:S01]  /*34d0*/  IMAD.MOV.U32 R33, RZ, RZ, R86 ;  /* 0x000000ffff217224 */ /* 0x000fe200078e0056 */
[----:B------:R-:W-:Y:S01]  /*34e0*/  PRMT R157, R3, 0x5410, R4 ;  /* 0x00005410039d7816 */ /* 0x000fe20000000004 */
[----:B------:R-:W-:Y:S01]  /*34f0*/  IMAD.MOV.U32 R3, RZ, RZ, R75 ;  /* 0x000000ffff037224 */ /* 0x000fe200078e004b */
[----:B------:R-:W-:Y:S01]  /*3500*/  PRMT R159, R32, 0x7610, R159 ;  /* 0x00007610209f7816 */ /* 0x000fe2000000009f */
[----:B------:R-:W-:Y:S01]  /*3510*/  IMAD.MOV.U32 R32, RZ, RZ, R79 ;  /* 0x000000ffff207224 */ /* 0x000fe200078e004f */
[----:B------:R-:W-:Y:S01]  /*3520*/  MOV R4, R78 ;  /* 0x0000004e00047202 */ /* 0x000fe20000000f00 */
[----:B------:R-:W-:Y:S01]  /*3530*/  UISETP.NE.AND UP0, UPT, UR4, 0x3, UPT ;  /* 0x000000030400788c */ /* 0x000fe2000bf05270 */
[----:B------:R-:W-:Y:S01]  /*3540*/  PRMT R159, R159, 0x5410, R3 ;  /* 0x000054109f9f7816 */ /* 0x000fe20000000003 */
[----:B------:R-:W-:Y:S01]  /*3550*/  IMAD.MOV.U32 R3, RZ, RZ, R87 ;  /* 0x000000ffff037224 */ /* 0x000fe200078e0057 */
[----:B------:R-:W-:Y:S01]  /*3560*/  PRMT R204, R4, 0x5410, R32 ;  /* 0x0000541004cc7816 */ /* 0x000fe20000000020 */
[----:B------:R-:W-:Y:S01]  /*3570*/  IMAD.MOV.U32 R4, RZ, RZ, R128 ;  /* 0x000000ffff047224 */ /* 0x000fe200078e0080 */
[----:B------:R-:W-:Y:S01]  /*3580*/  PRMT R205, R33, 0x7610, R205 ;  /* 0x0000761021cd7816 */ /* 0x000fe200000000cd */
[----:B------:R-:W-:Y:S01]  /*3590*/  IMAD.MOV.U32 R32, RZ, RZ, R129 ;  /* 0x000000ffff207224 */ /* 0x000fe200078e0081 */
[----:B------:R-:W-:-:S02]  /*35a0*/  MOV R33, R68 ;  /* 0x0000004400217202 */ /* 0x000fc40000000f00 */
[----:B------:R-:W-:Y:S01]  /*35b0*/  PRMT R205, R205, 0x5410, R3 ;  /* 0x00005410cdcd7816 */ /* 0x000fe20000000003 */
[----:B------:R-:W-:Y:S01]  /*35c0*/  IMAD.MOV.U32 R3, RZ, RZ, R69 ;  /* 0x000000ffff037224 */ /* 0x000fe200078e0045 */
[----:B------:R-:W-:Y:S01]  /*35d0*/  PRMT R193, R4, 0x5410, R32 ;  /* 0x0000541004c17816 */ /* 0x000fe20000000020 */
[----:B------:R-:W-:Y:S01]  /*35e0*/  IMAD.MOV.U32 R4, RZ, RZ, R72 ;  /* 0x000000ffff047224 */ /* 0x000fe200078e0048 */
[----:B------:R-:W-:Y:S01]  /*35f0*/  PRMT R155, R155, 0x5410, R33 ;  /* 0x000054109b9b7816 */ /* 0x000fe20000000021 */
[----:B------:R-:W-:Y:S01]  /*3600*/  IMAD.MOV.U32 R32, RZ, RZ, R73 ;  /* 0x000000ffff207224 */ /* 0x000fe200078e0049 */
[----:B------:R-:W-:Y:S01]  /*3610*/  PLOP3.LUT P1, PT, PT, PT, UP0, 0x80, 0x0 ;  /* 0x000000000000781c */ /* 0x000fe20003f2f008 */
[----:B------:R-:W-:Y:S01]  /*3620*/  IMAD.MOV.U32 R33, RZ, RZ, R76 ;  /* 0x000000ffff217224 */ /* 0x000fe200078e004c */
        /* <DEDUP_REMOVED lines=13> */
[----:B-----5:R-:W-:Y:S02]  /*3700*/  MOV R33, R36 ;  /* 0x0000002400217202 */ /* 0x020fe40000000f00 */
[----:B------:R-:W-:Y:S01]  /*3710*/  PRMT R208, R208, 0x5410, R3 ;  /* 0x00005410d0d07816 */ /* 0x000fe20000000003 */
[----:B------:R-:W-:Y:S01]  /*3720*/  IMAD.MOV.U32 R3, RZ, RZ, R37 ;  /* 0x000000ffff037224 */ /* 0x000fe200078e0025 */
[----:B------:R-:W-:Y:S01]  /*3730*/  PRMT R203, R4, 0x5410, R32 ;  /* 0x0000541004cb7816 */ /* 0x000fe20000000020 */
[----:B------:R-:W-:Y:S01]  /*3740*/  IMAD.MOV.U32 R4, RZ, RZ, R46 ;  /* 0x000000ffff047224 */ /* 0x000fe200078e002e */
[----:B------:R-:W-:Y:S01]  /*3750*/  PRMT R81, R81, 0x5410, R33 ;  /* 0x0000541051517816 */ /* 0x000fe20000000021 */
[----:B------:R-:W-:-:S02]  /*3760*/  IMAD.MOV.U32 R32, RZ, RZ, R47 ;  /* 0x000000ffff207224 */ /* 0x000fc400078e002f */
[----:B------:R-:W-:Y:S01]  /*3770*/  IMAD.MOV.U32 R33, RZ, RZ, R50 ;  /* 0x000000ffff217224 */ /* 0x000fe200078e0032 */
[----:B------:R-:W-:Y:S01]  /*3780*/  PRMT R81, R3, 0x7610, R81 ;  /* 0x0000761003517816 */ /* 0x000fe20000000051 */
[----:B------:R-:W-:Y:S01]  /*3790*/  IMAD.MOV.U32 R3, RZ, RZ, R51 ;  /* 0x000000ffff037224 */ /* 0x000fe200078e0033 */
        /* <DEDUP_REMOVED lines=17> */
[----:B------:R-:W-:Y:S02]  /*38b0*/  IMAD.MOV.U32 R32, RZ, RZ, R49 ;  /* 0x000000ffff207224 */ /* 0x000fe400078e0031 */
        /* <DEDUP_REMOVED lines=11> */
[----:B------:R-:W-:Y:S02]  /*3970*/  IMAD.MOV.U32 R32, RZ, RZ, R61 ;  /* 0x000000ffff207224 */ /* 0x000fe400078e003d */
[----:B------:R-:W-:-:S03]  /*3980*/  IMAD.MOV.U32 R3, RZ, RZ, R65 ;  /* 0x000000ffff037224 */ /* 0x000fc600078e0041 */
[----:B------:R-:W-:Y:S02]  /*3990*/  PRMT R140, R32, 0x5410, R33 ;  /* 0x00005410208c7816 */ /* 0x000fe40000000021 */
[----:B------:R-:W-:Y:S01]  /*39a0*/  PRMT R152, R4, 0x5410, R3 ;  /* 0x0000541004987816 */ /* 0x000fe20000000003 */
[----:B------:R-:W-:Y:S06]  /*39b0*/  @!P1 BRA `(.L_x_1339) ;  /* 0x0000000000049947 */ /* 0x000fec0003800000 */
[----:B------:R-:W-:Y:S01]  /*39c0*/  BPT.TRAP 0x1 ;  /* 0x000000040000795c */ /* 0x000fe20000300000 */
.L_x_1339:
[----:B------:R-:W-:Y:S01]  /*39d0*/  LEA R4, R19, R18, 0x3 ;  /* 0x0000001213047211 */ /* 0x000fe200078e18ff */
[----:B------:R-:W-:Y:S01]  /*39e0*/  BSSY B1, `(.L_x_1340) ;  /* 0x0000004000017945 */ /* 0x000fe20003800000 */
[----:B------:R-:W-:-:S04]  /*39f0*/  SHF.L.U32 R3, R167, 0x1f, RZ ;  /* 0x0000001fa7037819 */ /* 0x000fc800000006ff */
[----:B------:R-:W0:Y:S02]  /*3a00*/  SYNCS.PHASECHK.TRANS64.TRYWAIT P5, [R4+URZ+0x2a890], R3 ;  /* 0x02a89003040075a7 */ /* 0x000e2400080a017f */
[----:B0-----:R-:W-:Y:S05]  /*3a10*/  @!P5 BRA `(.L_x_1341) ;  /* 0x0000022800d8d947 */ /* 0x001fea0003800000 */
.L_x_1738:
[----:B------:R-:W-:Y:S05]  /*3a20*/  BSYNC B1 ;  /* 0x0000000000017941 */ /* 0x000fea0003800000 */
.L_x_1340:
        /* <DEDUP_REMOVED lines=10> */
[--C-:B--2---:R-:W-:Y:S01]  /*3ad0*/  HADD2.F32 R170, -RZ, R35.reuse.H0_H0 ;  /* 0x20000023ffaa7230 */ /* 0x104fe20000004100 */
[----:B------:R-:W-:Y:S02]  /*3ae0*/  SHF.R.U32.HI R128, RZ, 0x10, R129 ;  /* 0x00000010ff807819 */ /* 0x000fe40000011681 */
[--C-:B------:R-:W-:Y:S01]  /*3af0*/  SHF.R.U64 R129, R130, 0x10, R131.reuse ;  /* 0x0000001082817819 */ /* 0x100fe20000001283 */
[----:B------:R-:W-:Y:S01]  /*3b00*/  HADD2.F32 R130, -RZ, R35.H1_H1 ;  /* 0x30000023ff827230 */ /* 0x000fe20000004100 */
[----:B------:R-:W-:Y:S01]  /*3b10*/  SHF.R.U32.HI R171, RZ, 0x10, R131 ;  /* 0x00000010ffab7819 */ /* 0x000fe20000011683 */
[----:B------:R-:W-:Y:S02]  /*3b20*/  HADD2.F32 R168, -RZ, R168.H0_H0 ;  /* 0x200000a8ffa87230 */ /* 0x000fe40000004100 */
[----:B------:R-:W-:Y:S02]  /*3b30*/  HADD2.F32 R194, -RZ, R129.H0_H0 ;  /* 0x20000081ffc27230 */ /* 0x000fe40000004100 */
[----:B------:R-:W-:-:S02]  /*3b40*/  HADD2.F32 R171, -RZ, R171.H0_H0 ;  /* 0x200000abffab7230 */ /* 0x000fc40000004100 */
[--C-:B------:R-:W-:Y:S02]  /*3b50*/  HADD2.F32 R129, -RZ, R33.reuse.H1_H1 ;  /* 0x30000021ff817230 */ /* 0x100fe40000004100 */
[----:B------:R-:W-:Y:S02]  /*3b60*/  HADD2.F32 R33, -RZ, R33.H0_H0 ;  /* 0x20000021ff217230 */ /* 0x000fe40000004100 */
[-C--:B------:R-:W-:Y:S01]  /*3b70*/  FMUL.FTZ R35, R130, R171.reuse ;  /* 0x000000ab82237220 */ /* 0x080fe20000410000 */
[----:B------:R-:W-:Y:S02]  /*3b80*/  HADD2.F32 R131, -RZ, R128.H0_H0 ;  /* 0x20000080ff837230 */ /* 0x000fe40000004100 */
[-C--:B------:R-:W-:Y:S01]  /*3b90*/  FMUL.FTZ R128, R129, R194.reuse ;  /* 0x000000c281807220 */ /* 0x080fe20000410000 */
[C---:B------:R-:W-:Y:S01]  /*3ba0*/  FMUL.FTZ R171, R170.reuse, R171 ;  /* 0x000000abaaab7220 */ /* 0x040fe20000410000 */
[C---:B------:R-:W-:Y:S02]  /*3bb0*/  FMUL.FTZ R194, R33.reuse, R194 ;  /* 0x000000c221c27220 */ /* 0x040fe40000410000 */
[-C--:B------:R-:W-:Y:S01]  /*3bc0*/  FFMA.FTZ R33, R33, R168.reuse, -R128 ;  /* 0x000000a821217223 */ /* 0x080fe20000010880 */
[-C--:B------:R-:W-:Y:S01]  /*3bd0*/  FFMA.FTZ R35, R170, R131.reuse, -R35 ;  /* 0x00000083aa237223 */ /* 0x080fe20000010823 */
        /* <DEDUP_REMOVED lines=8> */
[--C-:B------:R-:W-:Y:S02]  /*3c60*/  HADD2.F32 R32, -RZ, R34.reuse.H1_H1 ;  /* 0x30000022ff207230 */ /* 0x100fe40000004100 */
[-C--:B------:R-:W-:Y:S01]  /*3c70*/  FMUL.FTZ R203, R171, R131.reuse ;  /* 0x00000083abcb7220 */ /* 0x080fe20000410000 */
[----:B------:R-:W-:Y:S02]  /*3c80*/  HADD2.F32 R194, -RZ, R34.H0_H0 ;  /* 0x20000022ffc27230 */ /* 0x000fe40000004100 */
[----:B------:R-:W-:Y:S01]  /*3c90*/  FMUL.FTZ R34, R170, R131 ;  /* 0x00000083aa227220 */ /* 0x000fe20000410000 */
[----:B------:R-:W-:-:S02]  /*3ca0*/  HADD2.F32 R168, -RZ, R193.H0_H0 ;  /* 0x200000c1ffa87230 */ /* 0x000fc40000004100 */
        /* <DEDUP_REMOVED lines=8> */
[----:B------:R-:W-:-:S03]  /*3d30*/  F2FP.F16.F32.PACK_AB R128, R32, R131 ;  /* 0x000000832080723e */ /* 0x000fc600000000ff */
[----:B------:R-:W-:Y:S02]  /*3d40*/  IMAD.MOV.U32 R32, RZ, RZ, R34 ;  /* 0x000000ffff207224 */ /* 0x000fe400078e0022 */
[----:B------:R-:W-:-:S07]  /*3d50*/  IMAD.MOV.U32 R34, RZ, RZ, R128 ;  /* 0x000000ffff227224 */ /* 0x000fce00078e0080 */
.L_x_1347:
[----:B------:R-:W-:Y:S05]  /*3d60*/  BSYNC B3 ;  /* 0x0000000000037941 */ /* 0x000fea0003800000 */
.L_x_1346:
[----:B------:R-:W-:Y:S02]  /*3d70*/  ULDC.64 UR4, c[0x0][0x208] ;  /* 0x0000820000047ab9 */ /* 0x000fe40000000a00 */
[----:B--2---:R1:W-:Y:S03]  /*3d80*/  STG.E.128 desc[UR4][R44.64], R32 ;  /* 0x000000202c007986 */ /* 0x0043e6000c101d04 */
.L_x_1345:
[----:B------:R-:W-:Y:S05]  /*3d90*/  BSYNC B2 ;  /* 0x0000000000027941 */ /* 0x000fea0003800000 */
.L_x_1344:
        /* <DEDUP_REMOVED lines=48> */
.L_x_1351:
[----:B------:R-:W-:Y:S05]  /*40a0*/  BSYNC B3 ;  /* 0x0000000000037941 */ /* 0x000fea0003800000 */
.L_x_1350:
[----:B------:R-:W-:Y:S02]  /*40b0*/  ULDC.64 UR4, c[0x0][0x208] ;  /* 0x0000820000047ab9 */ /* 0x000fe40000000a00 */
[----:B--2---:R2:W-:Y:S03]  /*40c0*/  STG.E.128 desc[UR4][R44.64+0x40], R32 ;  /* 0x000040202c007986 */ /* 0x0045e6000c101d04 */
.L_x_1349:
[----:B------:R-:W-:Y:S05]  /*40d0*/  BSYNC B2 ;  /* 0x0000000000027941 */ /* 0x000fea0003800000 */
.L_x_1348:
        /* <DEDUP_REMOVED lines=8> */
[--C-:B------:R-:W-:Y:S02]  /*4160*/  SHF.R.U64 R128, R84, 0x10, R85.reuse ;  /* 0x0000001054807819 */ /* 0x100fe40000001255 */
[----:B------:R-:W-:Y:S01]  /*4170*/  SHF.R.U32.HI R84, RZ, 0x10, R85 ;  /* 0x00000010ff547819 */ /* 0x000fe20000011655 */
[----:B--2---:R-:W-:Y:S01]  /*4180*/  IMAD.MOV.U32 R85, RZ, RZ, R33 ;  /* 0x000000ffff557224 */ /* 0x004fe200078e0021 */
        /* <DEDUP_REMOVED lines=40> */
.L_x_1355:
[----:B------:R-:W-:Y:S05]  /*4410*/  BSYNC B3 ;  /* 0x0000000000037941 */ /* 0x000fea0003800000 */
.L_x_1354:
[----:B------:R-:W-:Y:S02]  /*4420*/  ULDC.64 UR4, c[0x0][0x208] ;  /* 0x0000820000047ab9 */ /* 0x000fe40000000a00 */
[----:B--2---:R3:W-:Y:S03]  /*4430*/  STG.E.128 desc[UR4][R44.64+0x80], R32 ;  /* 0x000080202c007986 */ /* 0x0047e6000c101d04 */
.L_x_1353:
[----:B------:R-:W-:Y:S05]  /*4440*/  BSYNC B2 ;  /* 0x0000000000027941 */ /* 0x000fea0003800000 */
.L_x_1352:
[----:B------:R-:W-:Y:S01]  /*4450*/  ISETP.NE.AND P0, PT, R9, RZ, PT ;  /* 0x000000ff0900720c */ /* 0x000fe20003f05270 */
[----:B------:R-:W-:-:S12]  /*4460*/  BSSY B2, `(.L_x_1356) ;  /* 0x0000034000027945 */ /* 0x000fd80003800000 */
[----:B------:R-:W-:Y:S05]  /*4470*/  @!P0 BRA `(.L_x_1357) ;  /* 0x0000000000c88947 */ /* 0x000fea0003800000 */
[----:B-123--:R1:W2:Y:S01]  /*4480*/  LDS.128 R32, [R42+0x3000] ;  /* 0x003000002a207984 */ /* 0x00e2a20000000c00 */
[----:B------:R-:W-:Y:S01]  /*4490*/  VIADD R78, R16, 0x30 ;  /* 0x00000030104e7836 */ /* 0x000fe20000000000 */
[----:B------:R-:W-:Y:S04]  /*44a0*/  BSSY B3, `(.L_x_1358) ;  /* 0x000002d000037945 */ /* 0x000fe80003800000 */
        /* <DEDUP_REMOVED lines=20> */
[-C--:B------:R-:W-:Y:S01]  /*45f0*/  FFMA.FTZ R32, R32, R77.reuse, -R33 ;  /* 0x0000004d20207223 */ /* 0x080fe20000010821 */
[----:B------:R-:W-:Y:S01]  /*4600*/  FFMA.FTZ R33, R35, R77, R86 ;  /* 0x0000004d23217223 */ /* 0x000fe20000010056 */
[-C--:B------:R-:W-:Y:S01]  /*4610*/  FFMA.FTZ R35, R75, R78.reuse, -R120 ;  /* 0x0000004e4b237223 */ /* 0x080fe20000010878 */
[----:B------:R-:W-:Y:S01]  /*4620*/  FFMA.FTZ R84, R76, R78, R79 ;  /* 0x0000004e4c547223 */ /* 0x000fe2000001004f */
[----:B------:R-:W-:-:S02]  /*4630*/  HADD2.F32 R78, -RZ, R206.H0_H0 ;  /* 0x200000ceff4e7230 */ /* 0x000fc40000004100 */
[----:B------:R-:W-:Y:S01]  /*4640*/  HADD2.F32 R79, -RZ, R206.H1_H1 ;  /* 0x300000ceff4f7230 */ /* 0x000fe20000004100 */
[----:B------:R-:W-:Y:S01]  /*4650*/  F2FP.F16.F32.PACK_AB R33, R33, R32 ;  /* 0x000000202121723e */ /* 0x000fe200000000ff */
[----:B------:R-:W-:Y:S01]  /*4660*/  HADD2.F32 R75, -RZ, R74.H1_H1 ;  /* 0x3000004aff4b7230 */ /* 0x000fe20000004100 */
[----:B------:R-:W-:Y:S01]  /*4670*/  F2FP.F16.F32.PACK_AB R35, R84, R35 ;  /* 0x000000235423723e */ /* 0x000fe200000000ff */
[----:B------:R-:W-:Y:S02]  /*4680*/  HADD2.F32 R76, -RZ, R34.H1_H1 ;  /* 0x30000022ff4c7230 */ /* 0x000fe40000004100 */
[----:B------:R-:W-:Y:S02]  /*4690*/  HADD2.F32 R74, -RZ, R74.H0_H0 ;  /* 0x2000004aff4a7230 */ /* 0x000fe40000004100 */
[----:B------:R-:W-:Y:S01]  /*46a0*/  FMUL.FTZ R85, R75, R78 ;  /* 0x0000004e4b557220 */ /* 0x000fe20000410000 */
[----:B------:R-:W-:Y:S02]  /*46b0*/  HADD2.F32 R34, -RZ, R34.H0_H0 ;  /* 0x20000022ff227230 */ /* 0x000fe40000004100 */
[----:B------:R-:W-:Y:S01]  /*46c0*/  FMUL.FTZ R87, R76, R79 ;  /* 0x0000004f4c577220 */ /* 0x000fe20000410000 */
[----:B------:R-:W-:-:S02]  /*46d0*/  HADD2.F32 R77, -RZ, R159.H0_H0 ;  /* 0x2000009fff4d7230 */ /* 0x000fc40000004100 */
        /* <DEDUP_REMOVED lines=9> */
.L_x_1359:
[----:B------:R-:W-:Y:S05]  /*4770*/  BSYNC B3 ;  /* 0x0000000000037941 */ /* 0x000fea0003800000 */
.L_x_1358:
[----:B------:R-:W-:Y:S02]  /*4780*/  ULDC.64 UR4, c[0x0][0x208] ;  /* 0x0000820000047ab9 */ /* 0x000fe40000000a00 */
[----:B--2---:R4:W-:Y:S03]  /*4790*/  STG.E.128 desc[UR4][R44.64+0xc0], R32 ;  /* 0x0000c0202c007986 */ /* 0x0049e6000c101d04 */
.L_x_1357:
[----:B------:R-:W-:Y:S05]  /*47a0*/  BSYNC B2 ;  /* 0x0000000000027941 */ /* 0x000fea0003800000 */
.L_x_1356:
        /* <DEDUP_REMOVED lines=16> */
[----:B------:R-:W-:-:S02]  /*48b0*/  HADD2.F32 R76, -RZ, R76.H0_H0 ;  /* 0x2000004cff4c7230 */ /* 0x000fc40000004100 */
[----:B------:R-:W-:Y:S02]  /*48c0*/  HADD2.F32 R34, -RZ, R33.H1_H1 ;  /* 0x30000021ff227230 */ /* 0x000fe40000004100 */
[--C-:B------:R-:W-:Y:S02]  /*48d0*/  HADD2.F32 R71, -RZ, R35.reuse.H1_H1 ;  /* 0x30000023ff477230 */ /* 0x100fe40000004100 */
[----:B------:R-:W-:Y:S02]  /*48e0*/  HADD2.F32 R35, -RZ, R35.H0_H0 ;  /* 0x20000023ff237230 */ /* 0x000fe40000004100 */
[----:B------:R-:W-:Y:S01]  /*48f0*/  FMUL.FTZ R78, R34, R73 ;  /* 0x00000049224e7220 */ /* 0x000fe20000410000 */
[----:B------:R-:W-:Y:S02]  /*4900*/  HADD2.F32 R33, -RZ, R33.H0_H0 ;  /* 0x20000021ff217230 */ /* 0x000fe40000004100 */
[-C--:B------:R-:W-:Y:S01]  /*4910*/  FMUL.FTZ R84, R71, R76.reuse ;  /* 0x0000004c47547220 */ /* 0x080fe20000410000 */
[----:B------:R-:W-:-:S02]  /*4920*/  FMUL.FTZ R76, R35, R76 ;  /* 0x0000004c234c7220 */ /* 0x000fc40000410000 */
[C---:B------:R-:W-:Y:S01]  /*4930*/  FMUL.FTZ R73, R33.reuse, R73 ;  /* 0x0000004921497220 */ /* 0x040fe20000410000 */
[----:B------:R-:W-:Y:S01]  /*4940*/  FFMA.FTZ R78, R33, R72, -R78 ;  /* 0x00000048214e7223 */ /* 0x000fe2000001084e */
[----:B------:R-:W-:Y:S01]  /*4950*/  FFMA.FTZ R79, R71, R74, R76 ;  /* 0x0000004a474f7223 */ /* 0x000fe2000001004c */
[----:B------:R-:W-:Y:S02]  /*4960*/  HADD2.F32 R33, -RZ, R32.H1_H1 ;  /* 0x30000020ff217230 */ /* 0x000fe40000004100 */
[----:B------:R-:W-:Y:S01]  /*4970*/  FFMA.FTZ R77, R34, R72, R73 ;  /* 0x00000048224d7223 */ /* 0x000fe20000010049 */
[----:B------:R-:W-:Y:S02]  /*4980*/  HADD2.F32 R71, -RZ, R158.H0_H0 ;  /* 0x2000009eff477230 */ /* 0x000fe40000004100 */
[----:B------:R-:W-:Y:S01]  /*4990*/  FFMA.FTZ R84, R35, R74, -R84 ;  /* 0x0000004a23547223 */ /* 0x000fe20000010854 */
[----:B------:R-:W-:Y:S02]  /*49a0*/  HADD2.F32 R32, -RZ, R32.H0_H0 ;  /* 0x20000020ff207230 */ /* 0x000fe40000004100 */
[----:B------:R-:W-:-:S02]  /*49b0*/  HADD2.F32 R73, -RZ, R158.H1_H1 ;  /* 0x3000009eff497230 */ /* 0x000fc40000004100 */
[CC--:B------:R-:W-:Y:S01]  /*49c0*/  FMUL.FTZ R75, R33.reuse, R71.reuse ;  /* 0x00000047214b7220 */ /* 0x0c0fe20000410000 */
[--C-:B------:R-:W-:Y:S02]  /*49d0*/  HADD2.F32 R34, -RZ, R70.reuse.H1_H1 ;  /* 0x30000046ff227230 */ /* 0x100fe40000004100 */
        /* <DEDUP_REMOVED lines=14> */
.L_x_1363:
[----:B------:R-:W-:Y:S05]  /*4ac0*/  BSYNC B3 ;  /* 0x0000000000037941 */ /* 0x000fea0003800000 */
.L_x_1362:
[----:B------:R-:W-:Y:S02]  /*4ad0*/  ULDC.64 UR4, c[0x0][0x208] ;  /* 0x0000820000047ab9 */ /* 0x000fe40000000a00 */
[----:B--2---:R1:W-:Y:S03]  /*4ae0*/  STG.E.128 desc[UR4][R44.64+0x100], R32 ;  /* 0x000100202c007986 */ /* 0x0043e6000c101d04 */
.L_x_1361:
[----:B------:R-:W-:Y:S05]  /*4af0*/  BSYNC B2 ;  /* 0x0000000000027941 */ /* 0x000fea0003800000 */
.L_x_1360:
        /* <DEDUP_REMOVED lines=25> */
[----:B------:R-:W-:-:S02]  /*4c90*/  HADD2.F32 R68, -RZ, R155.H1_H1 ;  /* 0x3000009bff447230 */ /* 0x000fc40000004100 */
[C---:B------:R-:W-:Y:S01]  /*4ca0*/  FMUL.FTZ R72, R35.reuse, R72 ;  /* 0x0000004823487220 */ /* 0x040fe20000410000 */
[----:B------:R-:W-:Y:S02]  /*4cb0*/  HADD2.F32 R155, -RZ, R155.H0_H0 ;  /* 0x2000009bff9b7230 */ /* 0x000fe40000004100 */
        /* <DEDUP_REMOVED lines=20> */
.L_x_1365:
[----:B------:R-:W-:Y:S05]  /*4e00*/  BSYNC B2 ;  /* 0x0000000000027941 */ /* 0x000fea0003800000 */
.L_x_1364:
[----:B------:R-:W-:Y:S02]  /*4e10*/  ULDC.64 UR4, c[0x0][0x208] ;  /* 0x0000820000047ab9 */ /* 0x000fe40000000a00 */
[----:B--2---:R1:W-:Y:S03]  /*4e20*/  STG.E.128 desc[UR4][R44.64+0x140], R32 ;  /* 0x000140202c007986 */ /* 0x0043e6000c101d04 */
.L_x_1343:
[----:B------:R-:W-:Y:S05]  /*4e30*/  BSYNC B1 ;  /* 0x0000000000017941 */ /* 0x000fea0003800000 */
.L_x_1342:
        /* <DEDUP_REMOVED lines=29> */
[----:B------:R-:W-:Y:S02]  /*5010*/  HADD2.F32 R45, -RZ, R152.H0_H0 ;  /* 0x20000098ff2d7230 */ /* 0x000fe40000004100 */
        /* <DEDUP_REMOVED lines=19> */
.L_x_1370:
[----:B------:R-:W-:Y:S05]  /*5150*/  BSYNC B2 ;  /* 0x0000000000027941 */ /* 0x000fea0003800000 */
.L_x_1369:
[----:B------:R-:W-:Y:S02]  /*5160*/  ULDC.64 UR4, c[0x0][0x208] ;  /* 0x0000820000047ab9 */ /* 0x000fe40000000a00 */
[----:B--2---:R1:W-:Y:S03]  /*5170*/  STG.E.128 desc[UR4][R40.64], R32 ;  /* 0x0000002028007986 */ /* 0x0043e6000c101d04 */
.L_x_1368:
[----:B------:R-:W-:Y:S05]  /*5180*/  BSYNC B1 ;  /* 0x0000000000017941 */ /* 0x000fea0003800000 */
.L_x_1367:
        /* <DEDUP_REMOVED lines=29> */
[----:B------:R-:W-:Y:S02]  /*5360*/  HADD2.F32 R45, -RZ, R140.H1_H1 ;  /* 0x3000008cff2d7230 */ /* 0x000fe40000004100 */
[----:B------:R-:W-:Y:S01]  /*5370*/  FFMA.FTZ R66, R35, R60, -R66 ;  /* 0x0000003c23427223 */ /* 0x000fe20000010842 */
[----:B------:R-:W-:Y:S02]  /*5380*/  HADD2.F32 R32, -RZ, R32.H0_H0 ;  /* 0x20000020ff207230 */ /* 0x000fe40000004100 */
[----:B------:R-:W-:Y:S02]  /*5390*/  HADD2.F32 R59, -RZ, R140.H0_H0 ;  /* 0x2000008cff3b7230 */ /* 0x000fe40000004100 */
[----:B------:R-:W-:Y:S01]  /*53a0*/  FMUL.FTZ R61, R33, R45 ;  /* 0x0000002d213d7220 */ /* 0x000fe20000410000 */
[----:B------:R-:W-:-:S02]  /*53b0*/  HADD2.F32 R34, -RZ, R44.H1_H1 ;  /* 0x3000002cff227230 */ /* 0x000fc40000004100 */
[----:B------:R-:W-:Y:S01]  /*53c0*/  FMUL.FTZ R58, R32, R45 ;  /* 0x0000002d203a7220 */ /* 0x000fe20000410000 */
[----:B------:R-:W-:Y:S02]  /*53d0*/  HADD2.F32 R44, -RZ, R44.H0_H0 ;  /* 0x2000002cff2c7230 */ /* 0x000fe40000004100 */
[--C-:B------:R-:W-:Y:S02]  /*53e0*/  HADD2.F32 R35, -RZ, R141.reuse.H1_H1 ;  /* 0x3000008dff237230 */ /* 0x100fe40000004100 */
[-C--:B------:R-:W-:Y:S01]  /*53f0*/  FMUL.FTZ R45, R34, R59.reuse ;  /* 0x0000003b222d7220 */ /* 0x080fe20000410000 */
        /* <DEDUP_REMOVED lines=10> */
.L_x_1374:
[----:B------:R-:W-:Y:S05]  /*54a0*/  BSYNC B2 ;  /* 0x0000000000027941 */ /* 0x000fea0003800000 */
.L_x_1373:
[----:B------:R-:W-:Y:S02]  /*54b0*/  ULDC.64 UR4, c[0x0][0x208] ;  /* 0x0000820000047ab9 */ /* 0x000fe40000000a00 */
[----:B--2---:R1:W-:Y:S03]  /*54c0*/  STG.E.128 desc[UR4][R40.64+0x40], R32 ;  /* 0x0000402028007986 */ /* 0x0043e6000c101d04 */
.L_x_1372:
[----:B------:R-:W-:Y:S05]  /*54d0*/  BSYNC B1 ;  /* 0x0000000000017941 */ /* 0x000fea0003800000 */
.L_x_1371:
        /* <DEDUP_REMOVED lines=49> */
.L_x_1378:
[----:B------:R-:W-:Y:S05]  /*57f0*/  BSYNC B2 ;  /* 0x0000000000027941 */ /* 0x000fea0003800000 */
.L_x_1377:
[----:B------:R-:W-:Y:S02]  /*5800*/  ULDC.64 UR4, c[0x0][0x208] ;  /* 0x0000820000047ab9 */ /* 0x000fe40000000a00 */
[----:B--2---:R1:W-:Y:S03]  /*5810*/  STG.E.128 desc[UR4][R40.64+0x80], R32 ;  /* 0x0000802028007986 */ /* 0x0043e6000c101d04 */
.L_x_1376:
[----:B------:R-:W-:Y:S05]  /*5820*/  BSYNC B1 ;  /* 0x0000000000017941 */ /* 0x000fea0003800000 */
.L_x_1375:
        /* <DEDUP_REMOVED lines=49> */
.L_x_1382:
[----:B------:R-:W-:Y:S05]  /*5b40*/  BSYNC B2 ;  /* 0x0000000000027941 */ /* 0x000fea0003800000 */
.L_x_1381:
[----:B------:R-:W-:Y:S02]  /*5b50*/  ULDC.64 UR4, c[0x0][0x208] ;  /* 0x0000820000047ab9 */ /* 0x000fe40000000a00 */
[----:B--2---:R1:W-:Y:S03]  /*5b60*/  STG.E.128 desc[UR4][R40.64+0xc0], R32 ;  /* 0x0000c02028007986 */ /* 0x0043e6000c101d04 */
.L_x_1380:
[----:B------:R-:W-:Y:S05]  /*5b70*/  BSYNC B1 ;  /* 0x0000000000017941 */ /* 0x000fea0003800000 */
.L_x_1379:
        /* <DEDUP_REMOVED lines=13> */
[----:B------:R-:W-:Y:S01]  /*5c50*/  HADD2.F32 R34, -RZ, R33.H1_H1 ;  /* 0x30000021ff227230 */ /* 0x000fe20000004100 */
        /* <DEDUP_REMOVED lines=11> */
[----:B------:R-:W-:Y:S01]  /*5d10*/  FFMA.FTZ R49, R44, R46, R49 ;  /* 0x0000002e2c317223 */ /* 0x000fe20000010031 */
[----:B------:R-:W-:-:S02]  /*5d20*/  HADD2.F32 R44, -RZ, R83.H0_H0 ;  /* 0x20000053ff2c7230 */ /* 0x000fc40000004100 */
[-C--:B------:R-:W-:Y:S01]  /*5d30*/  FFMA.FTZ R50, R33, R45.reuse, -R50 ;  /* 0x0000002d21327223 */ /* 0x080fe20000010832 */
        /* <DEDUP_REMOVED lines=21> */
.L_x_1386:
[----:B------:R-:W-:Y:S05]  /*5e90*/  BSYNC B2 ;  /* 0x0000000000027941 */ /* 0x000fea0003800000 */
.L_x_1385:
[----:B------:R-:W-:Y:S02]  /*5ea0*/  ULDC.64 UR4, c[0x0][0x208] ;  /* 0x0000820000047ab9 */ /* 0x000fe40000000a00 */
[----:B--2---:R1:W-:Y:S03]  /*5eb0*/  STG.E.128 desc[UR4][R40.64+0x100], R32 ;  /* 0x0001002028007986 */ /* 0x0043e6000c101d04 */
.L_x_1384:
[----:B------:R-:W-:Y:S05]  /*5ec0*/  BSYNC B1 ;  /* 0x0000000000017941 */ /* 0x000fea0003800000 */
.L_x_1383:
[----:B------:R-:W-:-:S13]  /*5ed0*/  ISETP.NE.AND P0, PT, R7, RZ, PT ;  /* 0x000000ff0700720c */ /* 0x000fda0003f05270 */
        /* <DEDUP_REMOVED lines=17> */
[-C--:B------:R-:W-:Y:S01]  /*5ff0*/  FMUL.FTZ R46, R34, R39.reuse ;  /* 0x00000027222e7220 */ /* 0x080fe20000410000 */
[----:B------:R-:W-:Y:S02]  /*6000*/  HADD2.F32 R35, -RZ, R35.H0_H0 ;  /* 0x20000023ff237230 */ /* 0x000fe40000004100 */
[----:B------:R-:W-:Y:S01]  /*6010*/  FMUL.FTZ R39, R33, R39 ;  /* 0x0000002721277220 */ /* 0x000fe20000410000 */
[----:B------:R-:W-:Y:S02]  /*6020*/  HADD2.F32 R42, -RZ, R42.H0_H0 ;  /* 0x2000002aff2a7230 */ /* 0x000fe40000004100 */
[----:B------:R-:W-:Y:S01]  /*6030*/  FMUL.FTZ R48, R37, R44 ;  /* 0x0000002c25307220 */ /* 0x000fe20000410000 */
[----:B------:R-:W-:Y:S01]  /*6040*/  FFMA.FTZ R46, R33, R38, -R46 ;  /* 0x00000026212e7223 */ /* 0x000fe2000001082e */
[----:B------:R-:W-:Y:S01]  /*6050*/  FMUL.FTZ R44, R35, R44 ;  /* 0x0000002c232c7220 */ /* 0x000fe20000410000 */
[----:B------:R-:W-:-:S02]  /*6060*/  HADD2.F32 R33, -RZ, R32.H1_H1 ;  /* 0x30000020ff217230 */ /* 0x000fc40000004100 */
[----:B------:R-:W-:Y:S01]  /*6070*/  FFMA.FTZ R45, R34, R38, R39 ;  /* 0x00000026222d7223 */ /* 0x000fe20000010027 */
[----:B------:R-:W-:Y:S02]  /*6080*/  HADD2.F32 R32, -RZ, R32.H0_H0 ;  /* 0x20000020ff207230 */ /* 0x000fe40000004100 */
[-C--:B------:R-:W-:Y:S01]  /*6090*/  FFMA.FTZ R47, R37, R42.reuse, R44 ;  /* 0x0000002a252f7223 */ /* 0x080fe2000001002c */
[--C-:B------:R-:W-:Y:S02]  /*60a0*/  HADD2.F32 R37, -RZ, R80.reuse.H1_H1 ;  /* 0x30000050ff257230 */ /* 0x100fe40000004100 */
[----:B------:R-:W-:Y:S01]  /*60b0*/  FFMA.FTZ R48, R35, R42, -R48 ;  /* 0x0000002a23307223 */ /* 0x000fe20000010830 */
[----:B------:R-:W-:Y:S02]  /*60c0*/  HADD2.F32 R39, -RZ, R80.H0_H0 ;  /* 0x20000050ff277230 */ /* 0x000fe40000004100 */
[--C-:B------:R-:W-:Y:S02]  /*60d0*/  HADD2.F32 R34, -RZ, R36.reuse.H1_H1 ;  /* 0x30000024ff227230 */ /* 0x100fe40000004100 */
[----:B------:R-:W-:Y:S01]  /*60e0*/  FMUL.FTZ R43, R33, R37 ;  /* 0x00000025212b7220 */ /* 0x000fe20000410000 */
[----:B------:R-:W-:-:S02]  /*60f0*/  HADD2.F32 R36, -RZ, R36.H0_H0 ;  /* 0x20000024ff247230 */ /* 0x000fc40000004100 */
[----:B------:R-:W-:Y:S01]  /*6100*/  FMUL.FTZ R38, R32, R37 ;  /* 0x0000002520267220 */ /* 0x000fe20000410000 */
        /* <DEDUP_REMOVED lines=12> */
.L_x_1388:
[----:B------:R-:W-:Y:S05]  /*61d0*/  BSYNC B1 ;  /* 0x0000000000017941 */ /* 0x000fea0003800000 */
.L_x_1387:
[----:B------:R-:W-:Y:S02]  /*61e0*/  ULDC.64 UR4, c[0x0][0x208] ;  /* 0x0000820000047ab9 */ /* 0x000fe40000000a00 */
[----:B--2---:R1:W-:Y:S01]  /*61f0*/  STG.E.128 desc[UR4][R40.64+0x140], R32 ;  /* 0x0001402028007986 */ /* 0x0043e2000c101d04 */
[----:B------:R-:W-:Y:S05]  /*6200*/  BRA `(.L_x_1366) ;  /* 0x0000003c00d07947 */ /* 0x000fea0003800000 */
.L_x_1334:
[----:B------:R-:W-:Y:S01]  /*6210*/  ISETP.GE.AND P4, PT, R162, R5, PT ;  /* 0x00000005a200720c */ /* 0x000fe20003f86270 */
[----:B------:R-:W-:Y:S01]  /*6220*/  BSSY B1, `(.L_x_1389) ;  /* 0x000002f000017945 */ /* 0x000fe20003800000 */
[----:B------:R-:W-:Y:S02]  /*6230*/  CS2R R58, SRZ ;  /* 0x00000000003a7805 */ /* 0x000fe4000001ff00 */
[----:B------:R-:W-:Y:S02]  /*6240*/  CS2R R34, SRZ ;  /* 0x0000000000227805 */ /* 0x000fe4000001ff00 */
[----:B0-----:R-:W-:Y:S02]  /*6250*/  CS2R R32, SRZ ;  /* 0x0000000000207805 */ /* 0x001fe4000001ff00 */
        /* <DEDUP_REMOVED lines=15> */
[----:B------:R-:W-:Y:S01]  /*6350*/  CS2R R40, SRZ ;  /* 0x0000000000287805 */ /* 0x000fe2000001ff00 */
[----:B------:R-:W-:Y:S01]  /*6360*/  IMAD.X R34, R3, 0x1, R20, P0 ;  /* 0x0000000103227824 */ /* 0x000fe200000e0614 */
[----:B------:R-:W-:Y:S02]  /*6370*/  LEA R56, P0, R33, UR4, 0x1 ;  /* 0x0000000421387c11 */ /* 0x000fe4000f8008ff */
[----:B------:R-:W-:-:S02]  /*6380*/  CS2R R54, SRZ ;  /* 0x0000000000367805 */ /* 0x000fc4000001ff00 */
[----:B------:R-:W-:Y:S01]  /*6390*/  CS2R R52, SRZ ;  /* 0x0000000000347805 */ /* 0x000fe2000001ff00 */
[----:B------:R-:W-:Y:S01]  /*63a0*/  ULDC.64 UR6, c[0x0][0x208] ;  /* 0x0000820000067ab9 */ /* 0x000fe20000000a00 */
        /* <DEDUP_REMOVED lines=22> */
.L_x_1390:
[----:B------:R-:W-:Y:S05]  /*6510*/  BSYNC B1 ;  /* 0x0000000000017941 */ /* 0x000fea0003800000 */
.L_x_1389:
        /* <DEDUP_REMOVED lines=24> */
[----:B------:R-:W-:Y:S01]  /*66a0*/  CS2R R76, SRZ ;  /* 0x00000000004c7805 */ /* 0x000fe2000001ff00 */
[----:B------:R-:W-:Y:S01]  /*66b0*/  ULDC.64 UR8, c[0x0][0x208] ;  /* 0x0000820000087ab9 */ /* 0x000fe20000000a00 */
        /* <DEDUP_REMOVED lines=22> */
.L_x_1392:
[----:B------:R-:W-:Y:S05]  /*6820*/  BSYNC B1 ;  /* 0x0000000000017941 */ /* 0x000fea0003800000 */
.L_x_1391:
[----:B------:R-:W-:Y:S01]  /*6830*/  IMAD.MOV.U32 R4, RZ, RZ, R33 ;  /* 0x000000ffff047224 */ /* 0x000fe200078e0021 */
[----:B------:R-:W-:Y:S01]  /*6840*/  MOV R3, R32 ;  /* 0x0000002000037202 */ /* 0x000fe20000000f00 */
[----:B0-----:R-:W-:Y:S01]  /*6850*/  IMAD.MOV.U32 R80, RZ, RZ, R38 ;  /* 0x000000ffff507224 */ /* 0x001fe200078e0026 */
[----:B------:R-:W-:Y:S01]  /*6860*/  MOV R81, R42 ;  /* 0x0000002a00517202 */ /* 0x000fe20000000f00 */
[----:B------:R-:W-:Y:S01]  /*6870*/  ULOP3.LUT UR4, UR60, 0x1, URZ, 0xfc, !UPT ;  /* 0x000000013c047892 */ /* 0x000fe2000f8efc3f */
[----:B------:R-:W-:Y:S01]  /*6880*/  PRMT R215, R3, 0x5410, R4 ;  /* 0x0000541003d77816 */ /* 0x000fe20000000004 */
[----:B------:R-:W-:Y:S01]  /*6890*/  IMAD.MOV.U32 R3, RZ, RZ, R39 ;  /* 0x000000ffff037224 */ /* 0x000fe200078e0027 */
[----:B------:R-:W-:Y:S01]  /*68a0*/  PRMT R218, R80, 0x7610, R218 ;  /* 0x0000761050da7816 */ /* 0x000fe200000000da */
[----:B------:R-:W-:Y:S01]  /*68b0*/  IMAD.MOV.U32 R80, RZ, RZ, R37 ;  /* 0x000000ffff507224 */ /* 0x000fe200078e0025 */
[----:B------:R-:W-:Y:S01]  /*68c0*/  PRMT R209, R81, 0x7610, R209 ;  /* 0x0000761051d17816 */ /* 0x000fe200000000d1 */
[----:B------:R-:W-:Y:S01]  /*68d0*/  IMAD.MOV.U32 R4, RZ, RZ, R36 ;  /* 0x000000ffff047224 */ /* 0x000fe200078e0024 */
[----:B------:R-:W-:Y:S01]  /*68e0*/  UISETP.NE.AND UP0, UPT, UR4, 0x3, UPT ;  /* 0x000000030400788c */ /* 0x000fe2000bf05270 */
[----:B------:R-:W-:Y:S01]  /*68f0*/  IMAD.MOV.U32 R81, RZ, RZ, R46 ;  /* 0x000000ffff517224 */ /* 0x000fe200078e002e */
[----:B------:R-:W-:Y:S01]  /*6900*/  PRMT R220, R3, 0x5410, R80 ;  /* 0x0000541003dc7816 */ /* 0x000fe20000000050 */
        /* <DEDUP_REMOVED lines=25> */
[----:B------:R-:W-:Y:S01]  /*6aa0*/  PRMT R210, R3, 0x7610, R210 ;  /* 0x0000761003d27816 */ /* 0x000fe200000000d2 */
[----:B-----5:R-:W-:Y:S01]  /*6ab0*/  IMAD.MOV.U32 R81, RZ, RZ, R58 ;  /* 0x000000ffff517224 */ /* 0x020fe200078e003a */
        /* <DEDUP_REMOVED lines=41> */
[----:B------:R-:W-:-:S03]  /*6d50*/  IMAD.MOV.U32 R4, RZ, RZ, R76 ;  /* 0x000000ffff047224 */ /* 0x000fc600078e004c */
[----:B------:R-:W-:Y:S02]  /*6d60*/  PRMT R211, R81, 0x5410, R80 ;  /* 0x0000541051d37816 */ /* 0x000fe40000000050 */
[----:B------:R-:W-:Y:S01]  /*6d70*/  PRMT R213, R4, 0x5410, R3 ;  /* 0x0000541004d57816 */ /* 0x000fe20000000003 */
[----:B------:R-:W-:Y:S06]  /*6d80*/  @!P1 BRA `(.L_x_1393) ;  /* 0x0000000000049947 */ /* 0x000fec0003800000 */
[----:B------:R-:W-:Y:S01]  /*6d90*/  BPT.TRAP 0x1 ;  /* 0x000000040000795c */ /* 0x000fe20000300000 */
.L_x_1393:
[----:B------:R-:W-:Y:S01]  /*6da0*/  IMAD R4, R19, 0x8, R18 ;  /* 0x0000000813047824 */ /* 0x000fe200078e0212 */
[----:B------:R-:W-:Y:S01]  /*6db0*/  SHF.L.U32 R3, R167, 0x1f, RZ ;  /* 0x0000001fa7037819 */ /* 0x000fe200000006ff */
[----:B------:R-:W0:Y:S01]  /*6dc0*/  LDC R151, c[0x0][0x2e4] ;  /* 0x0000b900ff977b82 */ /* 0x000e220000000800 */
[----:B------:R-:W-:Y:S02]  /*6dd0*/  BSSY B1, `(.L_x_1394) ;  /* 0x0000004000017945 */ /* 0x000fe40003800000 */
[----:B------:R-:W1:Y:S05]  /*6de0*/  SYNCS.PHASECHK.TRANS64.TRYWAIT P5, [R4+URZ+0x2a890], R3 ;  /* 0x02a89003040075a7 */ /* 0x000e6a00080a017f */
[----:B------:R-:W2:Y:S01]  /*6df0*/  LDC.64 R128, c[0x0][0x2f0] ;  /* 0x0000bc00ff807b82 */ /* 0x000ea20000000a00 */
[----:B-1----:R-:W-:Y:S05]  /*6e00*/  @!P5 BRA `(.L_x_1395) ;  /* 0x000001f400f0d947 */ /* 0x002fea0003800000 */
.L_x_1739:
[----:B------:R-:W-:Y:S05]  /*6e10*/  BSYNC B1 ;  /* 0x0000000000017941 */ /* 0x000fea0003800000 */
.L_x_1394:
[----:B------:R-:W-:Y:S01]  /*6e20*/  BSSY B1, `(.L_x_1396) ;  /* 0x0000178000017945 */ /* 0x000fe20003800000 */
[----:B0-----:R-:W-:Y:S01]  /*6e30*/  IMAD.IADD R152, R151, 0x1, -R122 ;  /* 0x0000000197987824 */ /* 0x001fe200078e0a7a */
[----:B------:R-:W-:Y:S02]  /*6e40*/  MOV R131, R84 ;  /* 0x0000005400837202 */ /* 0x000fe40000000f00 */
        /* <DEDUP_REMOVED lines=25> */
[----:B------:R-:W-:Y:S02]  /*6fe0*/  ISETP.GE.AND P5, PT, R22, R117, PT ;  /* 0x000000751600720c */ /* 0x000fe40003fa6270 */
[----:B------:R-:W-:Y:S02]  /*6ff0*/  LEA.HI R83, R83, R80, RZ, 0x3 ;  /* 0x0000005053537211 */ /* 0x000fe400078f18ff */
[----:B------:R-:W-:Y:S02]  /*7000*/  LOP3.LUT R80, R174, 0x38, R81, 0xf8, !PT ;  /* 0x00000038ae507812 */ /* 0x000fe400078ef851 */
[----:B------:R-:W-:-:S02]  /*7010*/  SHF.R.S32.HI R83, RZ, 0x3, R83 ;  /* 0x00000003ff537819 */ /* 0x000fc40000011453 */
[----:B------:R-:W-:-:S03]  /*7020*/  LOP3.LUT R80, R80, R175, RZ, 0x3c, !PT ;  /* 0x000000af50507212 */ /* 0x000fc600078e3cff */
[----:B------:R-:W-:-:S04]  /*7030*/  IMAD R83, R83, 0x1800, R176 ;  /* 0x0000180053537824 */ /* 0x000fc800078e02b0 */
[----:B------:R-:W-:Y:S02]  /*7040*/  IMAD.IADD R80, R83, 0x1, R80 ;  /* 0x0000000153507824 */ /* 0x000fe400078e0250 */
[C---:B------:R-:W-:Y:S02]  /*7050*/  IMAD R83, R19.reuse, 0x4800, R146 ;  /* 0x0000480013537824 */ /* 0x040fe400078e0292 */
[----:B------:R-:W-:Y:S02]  /*7060*/  IMAD R81, R19, 0x4800, R80 ;  /* 0x0000480013517824 */ /* 0x000fe400078e0250 */
[--C-:B------:R-:W-:Y:S02]  /*7070*/  IMAD R80, R83, 0x2, R18.reuse ;  /* 0x0000000253507824 */ /* 0x100fe400078e0212 */
[----:B------:R-:W-:-:S04]  /*7080*/  IMAD R84, R81, 0x2, R18 ;  /* 0x0000000251547824 */ /* 0x000fc800078e0212 */
[----:B------:R-:W0:Y:S04]  /*7090*/  LDS.128 R80, [R80+0x18400] ;  /* 0x0184000050507984 */ /* 0x000e280000000c00 */
[----:B------:R-:W2:Y:S01]  /*70a0*/  LDS.128 R84, [R84+0x18400] ;  /* 0x0184000054547984 */ /* 0x000ea20000000c00 */
[----:B------:R-:W-:Y:S05]  /*70b0*/  @P5 BRA `(.L_x_1401) ;  /* 0x00000004004c5947 */ /* 0x000fea0003800000 */
[--C-:B------:R-:W-:Y:S01]  /*70c0*/  SHF.R.U64 R40, R40, 0x10, R41.reuse ;  /* 0x0000001028287819 */ /* 0x100fe20000001229 */
[----:B--2---:R-:W-:Y:S01]  /*70d0*/  HADD2.F32 R206, -RZ, R85.H0_H0 ;  /* 0x20000055ffce7230 */ /* 0x004fe20000004100 */
[----:B------:R-:W-:Y:S01]  /*70e0*/  SHF.R.U32.HI R204, RZ, 0x10, R41 ;  /* 0x00000010ffcc7819 */ /* 0x000fe20000011629 */
[----:B0-----:R-:W-:Y:S01]  /*70f0*/  HADD2.F32 R208, -RZ, R81.H0_H0 ;  /* 0x20000051ffd07230 */ /* 0x001fe20000004100 */
[--C-:B------:R-:W-:Y:S01]  /*7100*/  SHF.R.U64 R41, R52, 0x10, R53.reuse ;  /* 0x0000001034297819 */ /* 0x100fe20000001235 */
[----:B------:R-:W-:Y:S01]  /*7110*/  HADD2.F32 R207, -RZ, R85.H1_H1 ;  /* 0x30000055ffcf7230 */ /* 0x000fe20000004100 */
[----:B------:R-:W-:Y:S01]  /*7120*/  SHF.R.U32.HI R52, RZ, 0x10, R53 ;  /* 0x00000010ff347819 */ /* 0x000fe20000011635 */
[----:B------:R-:W-:Y:S01]  /*7130*/  HADD2.F32 R81, -RZ, R81.H1_H1 ;  /* 0x30000051ff517230 */ /* 0x000fe20000004100 */
[--C-:B------:R-:W-:Y:S01]  /*7140*/  SHF.R.U64 R53, R54, 0x10, R55.reuse ;  /* 0x0000001036357819 */ /* 0x100fe20000001237 */
[----:B------:R-:W-:Y:S01]  /*7150*/  HADD2.F32 R204, -RZ, R204.H0_H0 ;  /* 0x200000ccffcc7230 */ /* 0x000fe20000004100 */
[----:B------:R-:W-:Y:S01]  /*7160*/  SHF.R.U32.HI R54, RZ, 0x10, R55 ;  /* 0x00000010ff367819 */ /* 0x000fe20000011637 */
[--C-:B------:R-:W-:Y:S01]  /*7170*/  HADD2.F32 R55, -RZ, R205.reuse.H1_H1 ;  /* 0x300000cdff377230 */ /* 0x100fe20000004100 */
[--C-:B------:R-:W-:Y:S01]  /*7180*/  SHF.R.U64 R42, R42, 0x10, R43.reuse ;  /* 0x000000102a2a7819 */ /* 0x100fe2000000122b */
[----:B------:R-:W-:Y:S01]  /*7190*/  HADD2.F32 R205, -RZ, R205.H0_H0 ;  /* 0x200000cdffcd7230 */ /* 0x000fe20000004100 */
[----:B------:R-:W-:Y:S01]  /*71a0*/  SHF.R.U32.HI R43, RZ, 0x10, R43 ;  /* 0x00000010ff2b7819 */ /* 0x000fe2000001162b */
[----:B------:R-:W-:-:S02]  /*71b0*/  HADD2.F32 R52, -RZ, R52.H0_H0 ;  /* 0x20000034ff347230 */ /* 0x000fc40000004100 */
[-C--:B------:R-:W-:Y:S01]  /*71c0*/  FMUL.FTZ R85, R206, R55.reuse ;  /* 0x00000037ce557220 */ /* 0x080fe20000410000 */
[C---:B------:R-:W-:Y:S01]  /*71d0*/  FMUL.FTZ R55, R208.reuse, R55 ;  /* 0x00000037d0377220 */ /* 0x040fe20000410000 */
[----:B------:R-:W-:Y:S02]  /*71e0*/  HADD2.F32 R41, -RZ, R41.H0_H0 ;  /* 0x20000029ff297230 */ /* 0x000fe40000004100 */
[-C--:B------:R-:W-:Y:S01]  /*71f0*/  FFMA.FTZ R85, R208, R205.reuse, -R85 ;  /* 0x000000cdd0557223 */ /* 0x080fe20000010855 */
[-C--:B------:R-:W-:Y:S01]  /*7200*/  FMUL.FTZ R208, R207, R52.reuse ;  /* 0x00000034cfd07220 */ /* 0x080fe20000410000 */
[C---:B------:R-:W-:Y:S01]  /*7210*/  FMUL.FTZ R52, R81.reuse, R52 ;  /* 0x0000003451347220 */ /* 0x040fe20000410000 */
[----:B------:R-:W-:Y:S01]  /*7220*/  FFMA.FTZ R55, R206, R205, R55 ;  /* 0x000000cdce377223 */ /* 0x000fe20000010037 */
[--C-:B------:R-:W-:Y:S02]  /*7230*/  HADD2.F32 R205, -RZ, R87.reuse.H0_H0 ;  /* 0x20000057ffcd7230 */ /* 0x100fe40000004100 */
[----:B------:R-:W-:Y:S01]  /*7240*/  FFMA.FTZ R208, R81, R204, -R208 ;  /* 0x000000cc51d07223 */ /* 0x000fe200000108d0 */
[----:B------:R-:W-:-:S02]  /*7250*/  HADD2.F32 R206, -RZ, R87.H1_H1 ;  /* 0x30000057ffce7230 */ /* 0x000fc40000004100 */
[----:B------:R-:W-:Y:S01]  /*7260*/  FFMA.FTZ R52, R207, R204, R52 ;  /* 0x000000cccf347223 */ /* 0x000fe20000010034 */
[----:B------:R-:W-:Y:S02]  /*7270*/  HADD2.F32 R81, -RZ, R210.H0_H0 ;  /* 0x200000d2ff517230 */ /* 0x000fe40000004100 */
[--C-:B------:R-:W-:Y:S01]  /*7280*/  HADD2.F32 R87, -RZ, R83.reuse.H0_H0 ;  /* 0x20000053ff577230 */ /* 0x100fe20000004100 */
[----:B------:R-:W-:Y:S01]  /*7290*/  F2FP.F16.F32.PACK_AB R85, R208, R85 ;  /* 0x00000055d055723e */ /* 0x000fe200000000ff */
[----:B------:R-:W-:Y:S02]  /*72a0*/  HADD2.F32 R207, -RZ, R54.H0_H0 ;  /* 0x20000036ffcf7230 */ /* 0x000fe40000004100 */
[-C--:B------:R-:W-:Y:S01]  /*72b0*/  FMUL.FTZ R210, R205, R81.reuse ;  /* 0x00000051cdd27220 */ /* 0x080fe20000410000 */
[----:B------:R-:W-:Y:S02]  /*72c0*/  HADD2.F32 R54, -RZ, R83.H1_H1 ;  /* 0x30000053ff367230 */ /* 0x000fe40000004100 */
[----:B------:R-:W-:Y:S01]  /*72d0*/  FMUL.FTZ R212, R87, R81 ;  /* 0x0000005157d47220 */ /* 0x000fe20000410000 */
[----:B------:R-:W-:-:S02]  /*72e0*/  HADD2.F32 R204, -RZ, R209.H1_H1 ;  /* 0x300000d1ffcc7230 */ /* 0x000fc40000004100 */
[-C--:B------:R-:W-:Y:S01]  /*72f0*/  FMUL.FTZ R81, R206, R207.reuse ;  /* 0x000000cfce517220 */ /* 0x080fe20000410000 */
[----:B------:R-:W-:Y:S02]  /*7300*/  HADD2.F32 R43, -RZ, R43.H0_H0 ;  /* 0x2000002bff2b7230 */ /* 0x000fe40000004100 */
[C---:B------:R-:W-:Y:S01]  /*7310*/  FMUL.FTZ R207, R54.reuse, R207 ;  /* 0x000000cf36cf7220 */ /* 0x040fe20000410000 */
[----:B------:R-:W-:Y:S02]  /*7320*/  HADD2.F32 R83, -RZ, R80.H0_H0 ;  /* 0x20000050ff537230 */ /* 0x000fe40000004100 */
[----:B------:R-:W-:Y:S01]  /*7330*/  FFMA.FTZ R210, R87, R204, -R210 ;  /* 0x000000cc57d27223 */ /* 0x000fe200000108d2 */
[----:B------:R-:W-:Y:S02]  /*7340*/  HADD2.F32 R87, -RZ, R84.H0_H0 ;  /* 0x20000054ff577230 */ /* 0x000fe40000004100 */
[-C--:B------:R-:W-:Y:S01]  /*7350*/  FFMA.FTZ R81, R54, R43.reuse, -R81 ;  /* 0x0000002b36517223 */ /* 0x080fe20000010851 */
[----:B------:R-:W-:Y:S01]  /*7360*/  FFMA.FTZ R207, R206, R43, R207 ;  /* 0x0000002bcecf7223 */ /* 0x000fe200000100cf */
[----:B------:R-:W-:-:S02]  /*7370*/  HADD2.F32 R43, -RZ, R223.H0_H0 ;  /* 0x200000dfff2b7230 */ /* 0x000fc40000004100 */
[----:B------:R-:W-:Y:S01]  /*7380*/  FFMA.FTZ R212, R205, R204, R212 ;  /* 0x000000cccdd47223 */ /* 0x000fe200000100d4 */
[----:B------:R-:W-:Y:S01]  /*7390*/  HADD2.F32 R84, -RZ, R84.H1_H1 ;  /* 0x30000054ff547230 */ /* 0x000fe20000004100 */
[----:B------:R-:W-:Y:S01]  /*73a0*/  F2FP.F16.F32.PACK_AB R52, R52, R55 ;  /* 0x000000373434723e */ /* 0x000fe200000000ff */
[----:B------:R-:W-:Y:S02]  /*73b0*/  HADD2.F32 R80, -RZ, R80.H1_H1 ;  /* 0x30000050ff507230 */ /* 0x000fe40000004100 */
[-C--:B------:R-:W-:Y:S01]  /*73c0*/  FMUL.FTZ R204, R83, R43.reuse ;  /* 0x0000002b53cc7220 */ /* 0x080fe20000410000 */
[----:B------:R-:W-:Y:S02]  /*73d0*/  HADD2.F32 R205, -RZ, R40.H0_H0 ;  /* 0x20000028ffcd7230 */ /* 0x000fe40000004100 */
[----:B------:R-:W-:Y:S01]  /*73e0*/  FMUL.FTZ R40, R87, R43 ;  /* 0x0000002b57287220 */ /* 0x000fe20000410000 */
[----:B------:R-:W-:Y:S02]  /*73f0*/  HADD2.F32 R54, -RZ, R221.H0_H0 ;  /* 0x200000ddff367230 */ /* 0x000fe40000004100 */
[-C--:B------:R-:W-:Y:S01]  /*7400*/  FMUL.FTZ R43, R84, R41.reuse ;  /* 0x00000029542b7220 */ /* 0x080fe20000410000 */
[C---:B------:R-:W-:Y:S01]  /*7410*/  FMUL.FTZ R41, R80.reuse, R41 ;  /* 0x0000002950297220 */ /* 0x040fe20000410000 */
[----:B------:R-:W-:Y:S01]  /*7420*/  HADD2.F32 R53, -RZ, R53.H0_H0 ;  /* 0x20000035ff357230 */ /* 0x000fe20000004100 */
[----:B------:R-:W-:Y:S01]  /*7430*/  F2FP.F16.F32.PACK_AB R207, R207, R212 ;  /* 0x000000d4cfcf723e */ /* 0x000fe200000000ff */
[-C--:B------:R-:W-:Y:S01]  /*7440*/  FFMA.FTZ R43, R80, R205.reuse, -R43 ;  /* 0x000000cd502b7223 */ /* 0x080fe2000001082b */
[----:B------:R-:W-:Y:S01]  /*7450*/  FFMA.FTZ R40, R83, R54, -R40 ;  /* 0x0000003653287223 */ /* 0x000fe20000010828 */
[----:B------:R-:W-:Y:S01]  /*7460*/  FFMA.FTZ R205, R84, R205, R41 ;  /* 0x000000cd54cd7223 */ /* 0x000fe20000010029 */
[----:B------:R-:W-:-:S02]  /*7470*/  HADD2.F32 R41, -RZ, R222.H1_H1 ;  /* 0x300000deff297230 */ /* 0x000fc40000004100 */
[----:B------:R-:W-:Y:S01]  /*7480*/  FFMA.FTZ R204, R87, R54, R204 ;  /* 0x0000003657cc7223 */ /* 0x000fe200000100cc */
[----:B------:R-:W-:Y:S02]  /*7490*/  HADD2.F32 R83, -RZ, R86.H0_H0 ;  /* 0x20000056ff537230 */ /* 0x000fe40000004100 */
[----:B------:R-:W-:Y:S02]  /*74a0*/  HADD2.F32 R80, -RZ, R82.H0_H0 ;  /* 0x20000052ff507230 */ /* 0x000fe40000004100 */
[----:B------:R-:W-:Y:S02]  /*74b0*/  HADD2.F32 R86, -RZ, R86.H1_H1 ;  /* 0x30000056ff567230 */ /* 0x000fe40000004100 */
[----:B------:R-:W-:Y:S01]  /*74c0*/  FMUL.FTZ R87, R83, R41 ;  /* 0x0000002953577220 */ /* 0x000fe20000410000 */
[----:B------:R-:W-:Y:S01]  /*74d0*/  HADD2.F32 R82, -RZ, R82.H1_H1 ;  /* 0x30000052ff527230 */ /* 0x000fe20000004100 */
[----:B------:R-:W-:Y:S01]  /*74e0*/  F2FP.F16.F32.PACK_AB R84, R205, R204 ;  /* 0x000000cccd54723e */ /* 0x000fe200000000ff */
[----:B------:R-:W-:-:S02]  /*74f0*/  HADD2.F32 R54, -RZ, R209.H0_H0 ;  /* 0x200000d1ff367230 */ /* 0x000fc40000004100 */
[----:B------:R-:W-:Y:S02]  /*7500*/  HADD2.F32 R209, -RZ, R42.H0_H0 ;  /* 0x2000002affd17230 */ /* 0x000fe40000004100 */
[----:B------:R-:W-:Y:S01]  /*7510*/  FMUL.FTZ R42, R80, R41 ;  /* 0x00000029502a7220 */ /* 0x000fe20000410000 */
[-C--:B------:R-:W-:Y:S01]  /*7520*/  FMUL.FTZ R41, R86, R53.reuse ;  /* 0x0000003556297220 */ /* 0x080fe20000410000 */
[----:B------:R-:W-:Y:S01]  /*7530*/  FMUL.FTZ R53, R82, R53 ;  /* 0x0000003552357220 */ /* 0x000fe20000410000 */
[-C--:B------:R-:W-:Y:S01]  /*7540*/  FFMA.FTZ R87, R80, R54.reuse, -R87 ;  /* 0x0000003650577223 */ /* 0x080fe20000010857 */
[----:B------:R-:W-:Y:S01]  /*7550*/  FFMA.FTZ R42, R83, R54, R42 ;  /* 0x00000036532a7223 */ /* 0x000fe2000001002a */
[-C--:B------:R-:W-:Y:S01]  /*7560*/  FFMA.FTZ R82, R82, R209.reuse, -R41 ;  /* 0x000000d152527223 */ /* 0x080fe20000010829 */
[----:B------:R-:W-:Y:S01]  /*7570*/  FFMA.FTZ R53, R86, R209, R53 ;  /* 0x000000d156357223 */ /* 0x000fe20000010035 */
[----:B------:R-:W-:Y:S02]  /*7580*/  F2FP.F16.F32.PACK_AB R83, R81, R210 ;  /* 0x000000d25153723e */ /* 0x000fe400000000ff */
[----:B------:R-:W-:Y:S01]  /*7590*/  MOV R81, R85 ;  /* 0x0000005500517202 */ /* 0x000fe20000000f00 */
[----:B------:R-:W-:Y:S01]  /*75a0*/  IMAD.MOV.U32 R85, RZ, RZ, R52 ;  /* 0x000000ffff557224 */ /* 0x000fe200078e0034 */
[----:B------:R-:W-:Y:S01]  /*75b0*/  F2FP.F16.F32.PACK_AB R82, R82, R87 ;  /* 0x000000575252723e */ /* 0x000fe200000000ff */
[----:B------:R-:W-:Y:S01]  /*75c0*/  IMAD.MOV.U32 R87, RZ, RZ, R207 ;  /* 0x000000ffff577224 */ /* 0x000fe200078e00cf */
[----:B------:R-:W-:-:S02]  /*75d0*/  F2FP.F16.F32.PACK_AB R80, R43, R40 ;  /* 0x000000282b50723e */ /* 0x000fc400000000ff */
[----:B------:R-:W-:-:S07]  /*75e0*/  F2FP.F16.F32.PACK_AB R86, R53, R42 ;  /* 0x0000002a3556723e */ /* 0x000fce00000000ff */
.L_x_1401:
[----:B------:R-:W-:Y:S05]  /*75f0*/  BSYNC B3 ;  /* 0x0000000000037941 */ /* 0x000fea0003800000 */
.L_x_1400:
[----:B------:R-:W-:Y:S02]  /*7600*/  ULDC.64 UR4, c[0x0][0x208] ;  /* 0x0000820000047ab9 */ /* 0x000fe40000000a00 */
[----:B0-----:R0:W-:Y:S04]  /*7610*/  STG.E.128 desc[UR4][R138.64], R80 ;  /* 0x000000508a007986 */ /* 0x0011e8000c101d04 */
[----:B--2---:R0:W-:Y:S02]  /*7620*/  @!P4 STG.E.128 desc[UR4][R140.64], R84 ;  /* 0x000000548c00c986 */ /* 0x0041e4000c101d04 */
.L_x_1399:
[----:B------:R-:W-:Y:S05]  /*7630*/  BSYNC B2 ;  /* 0x0000000000027941 */ /* 0x000fea0003800000 */
.L_x_1398:
        /* <DEDUP_REMOVED lines=29> */
[----:B------:R-:W-:-:S03]  /*7810*/  IMAD R40, R43, 0x2, R18 ;  /* 0x000000022b287824 */ /* 0x000fc600078e0212 */
[----:B------:R-:W-:-:S03]  /*7820*/  LEA R52, R41, R18, 0x1 ;  /* 0x0000001229347211 */ /* 0x000fc600078e08ff */
        /* <DEDUP_REMOVED lines=60> */
[----:B------:R-:W-:Y:S02]  /*7bf0*/  HADD2.F32 R36, -RZ, R218.H1_H1 ;  /* 0x300000daff247230 */ /* 0x000fe40000004100 */
        /* <DEDUP_REMOVED lines=24> */
.L_x_1405:
[----:B------:R-:W-:Y:S05]  /*7d80*/  BSYNC B3 ;  /* 0x0000000000037941 */ /* 0x000fea0003800000 */
.L_x_1404:
[----:B------:R-:W-:Y:S02]  /*7d90*/  ULDC.64 UR4, c[0x0][0x208] ;  /* 0x0000820000047ab9 */ /* 0x000fe40000000a00 */
[----:B0-----:R3:W-:Y:S04]  /*7da0*/  STG.E.128 desc[UR4][R80.64], R40 ;  /* 0x0000002850007986 */ /* 0x0017e8000c101d04 */
[----:B--2---:R3:W-:Y:S02]  /*7db0*/  @!P4 STG.E.128 desc[UR4][R82.64], R52 ;  /* 0x000000345200c986 */ /* 0x0047e4000c101d04 */
.L_x_1403:
[----:B------:R-:W-:Y:S05]  /*7dc0*/  BSYNC B2 ;  /* 0x0000000000027941 */ /* 0x000fea0003800000 */
.L_x_1402:
[----:B------:R-:W-:-:S13]  /*7dd0*/  ISETP.NE.AND P4, PT, R10, RZ, PT ;  /* 0x000000ff0a00720c */ /* 0x000fda0003f85270 */
[----:B------:R-:W-:Y:S05]  /*7de0*/  @!P4 BRA `(.L_x_1397) ;  /* 0x0000000400ecc947 */ /* 0x000fea0003800000 */
[----:B------:R-:W2:Y:S01]  /*7df0*/  LDL R36, [R1+0x8] ;  /* 0x0000080001247983 */ /* 0x000ea20000100800 */
[----:B------:R-:W-:Y:S01]  /*7e00*/  IADD3 R38, P4, P5, R90, R134, R13 ;  /* 0x000000865a267210 */ /* 0x000fe20007d9e00d */
[----:B------:R-:W-:Y:S03]  /*7e10*/  BSSY B2, `(.L_x_1406) ;  /* 0x0000075000027945 */ /* 0x000fe60003800000 */
[----:B---3--:R-:W-:Y:S02]  /*7e20*/  IADD3.X R40, R89, R194, R109, P4, P5 ;  /* 0x000000c259287210 */ /* 0x008fe400027ea46d */
[----:B--2---:R-:W-:-:S04]  /*7e30*/  LOP3.LUT P6, RZ, R36, 0x1, RZ, 0xc0, !PT ;  /* 0x0000000124ff7812 */ /* 0x004fc800078cc0ff */
[----:B------:R-:W-:-:S04]  /*7e40*/  SEL R36, R122, R152, !P6 ;  /* 0x000000987a247207 */ /* 0x000fc80007000000 */
[----:B------:R-:W-:-:S04]  /*7e50*/  SHF.R.S32.HI R37, RZ, 0x1f, R36 ;  /* 0x0000001fff257819 */ /* 0x000fc80000011424 */
        /* <DEDUP_REMOVED lines=13> */
[----:B------:R-:W-:-:S04]  /*7f30*/  LEA.HI R36, R36, R37, RZ, 0x3 ;  /* 0x0000002524247211 */ /* 0x000fc800078f18ff */
[----:B------:R-:W-:Y:S02]  /*7f40*/  SHF.R.S32.HI R37, RZ, 0x3, R36 ;  /* 0x00000003ff257819 */ /* 0x000fe40000011424 */
[----:B------:R-:W-:-:S03]  /*7f50*/  LOP3.LUT R36, R174, 0x38, R39, 0xf8, !PT ;  /* 0x00000038ae247812 */ /* 0x000fc600078ef827 */
[----:B------:R-:W-:Y:S01]  /*7f60*/  IMAD R37, R37, 0x1800, R176 ;  /* 0x0000180025257824 */ /* 0x000fe200078e02b0 */
[----:B------:R-:W-:-:S05]  /*7f70*/  LOP3.LUT R36, R36, R175, RZ, 0x3c, !PT ;  /* 0x000000af24247212 */ /* 0x000fca00078e3cff */
[----:B------:R-:W-:Y:S02]  /*7f80*/  IMAD.IADD R36, R37, 0x1, R36 ;  /* 0x0000000125247824 */ /* 0x000fe400078e0224 */
[C---:B------:R-:W-:Y:S02]  /*7f90*/  IMAD R37, R19.reuse, 0x4800, R143 ;  /* 0x0000480013257824 */ /* 0x040fe400078e028f */
[----:B------:R-:W-:Y:S02]  /*7fa0*/  IMAD R39, R19, 0x4800, R36 ;  /* 0x0000480013277824 */ /* 0x000fe400078e0224 */
[----:B------:R-:W-:-:S03]  /*7fb0*/  IMAD R37, R37, 0x2, R18 ;  /* 0x0000000225257824 */ /* 0x000fc600078e0212 */
[----:B------:R-:W-:-:S03]  /*7fc0*/  LEA R40, R39, R18, 0x1 ;  /* 0x0000001227287211 */ /* 0x000fc600078e08ff */
        /* <DEDUP_REMOVED lines=13> */
[----:B------:R-:W-:Y:S01]  /*80a0*/  SHF.R.U32.HI R46, RZ, 0x10, R47 ;  /* 0x00000010ff2e7819 */ /* 0x000fe2000001162f */
[----:B---3--:R-:W-:Y:S01]  /*80b0*/  IMAD.MOV.U32 R47, RZ, RZ, R41 ;  /* 0x000000ffff2f7224 */ /* 0x008fe200078e0029 */
[----:B------:R-:W-:Y:S01]  /*80c0*/  SHF.R.U32.HI R45, RZ, 0x10, R45 ;  /* 0x00000010ff2d7819 */ /* 0x000fe2000001162d */
[----:B------:R-:W-:Y:S02]  /*80d0*/  IMAD.MOV.U32 R41, RZ, RZ, R39 ;  /* 0x000000ffff297224 */ /* 0x000fe400078e0027 */
        /* <DEDUP_REMOVED lines=36> */
[----:B------:R-:W-:Y:S01]  /*8320*/  F2FP.F16.F32.PACK_AB R43, R46, R43 ;  /* 0x0000002b2e2b723e */ /* 0x000fe200000000ff */
[----:B------:R-:W-:-:S02]  /*8330*/  HADD2.F32 R40, -RZ, R40.H1_H1 ;  /* 0x30000028ff287230 */ /* 0x000fc40000004100 */
[----:B------:R-:W-:Y:S02]  /*8340*/  HADD2.F32 R36, -RZ, R36.H1_H1 ;  /* 0x30000024ff247230 */ /* 0x000fe40000004100 */
[----:B------:R-:W-:Y:S02]  /*8350*/  HADD2.F32 R80, -RZ, R215.H0_H0 ;  /* 0x200000d7ff507230 */ /* 0x000fe40000004100 */
[-C--:B------:R-:W-:Y:S01]  /*8360*/  FMUL.FTZ R55, R40, R53.reuse ;  /* 0x0000003528377220 */ /* 0x080fe20000410000 */
[----:B------:R-:W-:Y:S02]  /*8370*/  HADD2.F32 R47, -RZ, R32.H0_H0 ;  /* 0x20000020ff2f7230 */ /* 0x000fe40000004100 */
[-C--:B------:R-:W-:Y:S01]  /*8380*/  FMUL.FTZ R32, R45, R82.reuse ;  /* 0x000000522d207220 */ /* 0x080fe20000410000 */
[----:B------:R-:W-:Y:S01]  /*8390*/  FMUL.FTZ R82, R33, R82 ;  /* 0x0000005221527220 */ /* 0x000fe20000410000 */
[----:B------:R-:W-:Y:S01]  /*83a0*/  FMUL.FTZ R53, R36, R53 ;  /* 0x0000003524357220 */ /* 0x000fe20000410000 */
[----:B------:R-:W-:-:S02]  /*83b0*/  HADD2.F32 R214, -RZ, R214.H0_H0 ;  /* 0x200000d6ffd67230 */ /* 0x000fc40000004100 */
[-C--:B------:R-:W-:Y:S01]  /*83c0*/  FFMA.FTZ R32, R33, R80.reuse, -R32 ;  /* 0x0000005021207223 */ /* 0x080fe20000010820 */
[----:B------:R-:W-:Y:S01]  /*83d0*/  FFMA.FTZ R33, R45, R80, R82 ;  /* 0x000000502d217223 */ /* 0x000fe20000010052 */
[-C--:B------:R-:W-:Y:S01]  /*83e0*/  FFMA.FTZ R45, R36, R47.reuse, -R55 ;  /* 0x0000002f242d7223 */ /* 0x080fe20000010837 */
[----:B------:R-:W-:Y:S01]  /*83f0*/  FFMA.FTZ R36, R40, R47, R53 ;  /* 0x0000002f28247223 */ /* 0x000fe20000010035 */
[--C-:B------:R-:W-:Y:S02]  /*8400*/  HADD2.F32 R40, -RZ, R42.reuse.H0_H0 ;  /* 0x2000002aff287230 */ /* 0x100fe40000004100 */
[----:B------:R-:W-:Y:S02]  /*8410*/  HADD2.F32 R53, -RZ, R35.H0_H0 ;  /* 0x20000023ff357230 */ /* 0x000fe40000004100 */
[----:B------:R-:W-:Y:S02]  /*8420*/  HADD2.F32 R42, -RZ, R42.H1_H1 ;  /* 0x3000002aff2a7230 */ /* 0x000fe40000004100 */
[----:B------:R-:W-:-:S02]  /*8430*/  HADD2.F32 R35, -RZ, R38.H0_H0 ;  /* 0x20000026ff237230 */ /* 0x000fc40000004100 */
[----:B------:R-:W-:Y:S02]  /*8440*/  HADD2.F32 R38, -RZ, R38.H1_H1 ;  /* 0x30000026ff267230 */ /* 0x000fe40000004100 */
[-C--:B------:R-:W-:Y:S01]  /*8450*/  FMUL.FTZ R81, R42, R53.reuse ;  /* 0x000000352a517220 */ /* 0x080fe20000410000 */
[----:B------:R-:W-:Y:S02]  /*8460*/  HADD2.F32 R47, -RZ, R34.H0_H0 ;  /* 0x20000022ff2f7230 */ /* 0x000fe40000004100 */
[-C--:B------:R-:W-:Y:S01]  /*8470*/  FMUL.FTZ R34, R40, R216.reuse ;  /* 0x000000d828227220 */ /* 0x080fe20000410000 */
[C---:B------:R-:W-:Y:S01]  /*8480*/  FMUL.FTZ R55, R35.reuse, R216 ;  /* 0x000000d823377220 */ /* 0x040fe20000410000 */
[C---:B------:R-:W-:Y:S01]  /*8490*/  FMUL.FTZ R53, R38.reuse, R53 ;  /* 0x0000003526357220 */ /* 0x040fe20000410000 */
[----:B------:R-:W-:Y:S02]  /*84a0*/  IMAD.MOV.U32 R37, RZ, RZ, R39 ;  /* 0x000000ffff257224 */ /* 0x000fe400078e0027 */
[----:B------:R-:W-:Y:S01]  /*84b0*/  FFMA.FTZ R34, R35, R214, -R34 ;  /* 0x000000d623227223 */ /* 0x000fe20000010822 */
[-C--:B------:R-:W-:Y:S01]  /*84c0*/  FFMA.FTZ R81, R38, R47.reuse, -R81 ;  /* 0x0000002f26517223 */ /* 0x080fe20000010851 */
[----:B------:R-:W-:Y:S01]  /*84d0*/  F2FP.F16.F32.PACK_AB R38, R45, R32 ;  /* 0x000000202d26723e */ /* 0x000fe200000000ff */
[----:B------:R-:W-:Y:S01]  /*84e0*/  FFMA.FTZ R55, R40, R214, R55 ;  /* 0x000000d628377223 */ /* 0x000fe20000010037 */
[----:B------:R-:W-:Y:S01]  /*84f0*/  FFMA.FTZ R42, R42, R47, R53 ;  /* 0x0000002f2a2a7223 */ /* 0x000fe20000010035 */
[----:B------:R-:W-:-:S02]  /*8500*/  F2FP.F16.F32.PACK_AB R40, R36, R33 ;  /* 0x000000212428723e */ /* 0x000fc400000000ff */
[----:B------:R-:W-:Y:S01]  /*8510*/  F2FP.F16.F32.PACK_AB R81, R81, R34 ;  /* 0x000000225151723e */ /* 0x000fe200000000ff */
[----:B------:R-:W-:Y:S01]  /*8520*/  IMAD.MOV.U32 R36, RZ, RZ, R38 ;  /* 0x000000ffff247224 */ /* 0x000fe200078e0026 */
[----:B------:R-:W-:Y:S02]  /*8530*/  F2FP.F16.F32.PACK_AB R42, R42, R55 ;  /* 0x000000372a2a723e */ /* 0x000fe400000000ff */
[----:B------:R-:W-:Y:S01]  /*8540*/  MOV R39, R44 ;  /* 0x0000002c00277202 */ /* 0x000fe20000000f00 */
[----:B------:R-:W-:-:S07]  /*8550*/  IMAD.MOV.U32 R38, RZ, RZ, R81 ;  /* 0x000000ffff267224 */ /* 0x000fce00078e0051 */
.L_x_1407:
[----:B------:R-:W-:Y:S05]  /*8560*/  BSYNC B2 ;  /* 0x0000000000027941 */ /* 0x000fea0003800000 */
.L_x_1406:
[----:B------:R-:W-:Y:S02]  /*8570*/  ULDC.64 UR4, c[0x0][0x208] ;  /* 0x0000820000047ab9 */ /* 0x000fe40000000a00 */
[----:B--2---:R4:W-:Y:S04]  /*8580*/  STG.E.128 desc[UR4][R48.64], R36 ;  /* 0x0000002430007986 */ /* 0x0049e8000c101d04 */
[----:B---3--:R4:W-:Y:S02]  /*8590*/  @!P4 STG.E.128 desc[UR4][R50.64], R40 ;  /* 0x000000283200c986 */ /* 0x0089e4000c101d04 */
.L_x_1397:
[----:B------:R-:W-:Y:S05]  /*85a0*/  BSYNC B1 ;  /* 0x0000000000017941 */ /* 0x000fea0003800000 */
.L_x_1396:
[-C--:B--2---:R-:W-:Y:S02]  /*85b0*/  IMAD R32, R150, R128.reuse, RZ ;  /* 0x0000008096207224 */ /* 0x084fe400078e02ff */
[----:B------:R-:W-:-:S04]  /*85c0*/  IMAD.WIDE.U32 R130, R185, R128, R130 ;  /* 0x00000080b9827225 */ /* 0x000fc800078e0082 */
[----:B------:R-:W-:Y:S01]  /*85d0*/  IMAD R129, R185, R129, R32 ;  /* 0x00000081b9817224 */ /* 0x000fe200078e0220 */
[----:B------:R-:W-:Y:S06]  /*85e0*/  @P0 BRA `(.L_x_1366) ;  /* 0x0000001800d80947 */ /* 0x000fec0003800000 */
[----:B------:R-:W-:Y:S01]  /*85f0*/  ISETP.NE.AND P0, PT, R12, RZ, PT ;  /* 0x000000ff0c00720c */ /* 0x000fe20003f05270 */
[----:B------:R-:W-:Y:S01]  /*8600*/  BSSY B1, `(.L_x_1408) ;  /* 0x000007b000017945 */ /* 0x000fe20003800000 */
[----:B------:R-:W-:-:S11]  /*8610*/  IMAD.IADD R44, R131, 0x1, R129 ;  /* 0x00000001832c7824 */ /* 0x000fd600078e0281 */
        /* <DEDUP_REMOVED lines=8> */
[----:B------:R-:W-:Y:S01]  /*86a0*/  SHF.R.S32.HI R32, RZ, 0x1f, R33 ;  /* 0x0000001fff207819 */ /* 0x000fe20000011421 */
[----:B------:R-:W-:-:S03]  /*86b0*/  IMAD.SHL.U32 R35, R33, 0x8, RZ ;  /* 0x0000000821237824 */ /* 0x000fc600078e00ff */
[----:B------:R-:W-:Y:S02]  /*86c0*/  LEA.HI R32, R32, R33, RZ, 0x3 ;  /* 0x0000002120207211 */ /* 0x000fe400078f18ff */
[----:B------:R-:W-:Y:S02]  /*86d0*/  ISETP.GE.AND P0, PT, R35, R151, PT ;  /* 0x000000972300720c */ /* 0x000fe40003f06270 */
[----:B------:R-:W-:Y:S02]  /*86e0*/  SHF.R.S32.HI R32, RZ, 0x3, R32 ;  /* 0x00000003ff207819 */ /* 0x000fe40000011420 */
[----:B------:R-:W-:-:S03]  /*86f0*/  LOP3.LUT R33, R172, 0x38, R35, 0xf8, !PT ;  /* 0x00000038ac217812 */ /* 0x000fc600078ef823 */
[----:B------:R-:W-:Y:S01]  /*8700*/  IMAD R32, R32, 0x1800, R177 ;  /* 0x0000180020207824 */ /* 0x000fe200078e02b1 */
[----:B------:R-:W-:-:S05]  /*8710*/  LOP3.LUT R33, R33, R200, RZ, 0x3c, !PT ;  /* 0x000000c821217212 */ /* 0x000fca00078e3cff */
[----:B------:R-:W-:Y:S01]  /*8720*/  @!P0 SHF.R.S32.HI R37, RZ, 0x1f, R35 ;  /* 0x0000001fff258819 */ /* 0x000fe20000011423 */
[----:B------:R-:W-:Y:S01]  /*8730*/  IMAD.IADD R32, R32, 0x1, R33 ;  /* 0x0000000120207824 */ /* 0x000fe200078e0221 */
[----:B------:R-:W-:Y:S01]  /*8740*/  @!P0 IADD3 R34, P4, P5, R90, R130, R35 ;  /* 0x000000825a228210 */ /* 0x000fe20007d9e023 */
[C---:B------:R-:W-:Y:S02]  /*8750*/  IMAD R33, R19.reuse, 0x4800, R144 ;  /* 0x0000480013217824 */ /* 0x040fe400078e0290 */
[----:B------:R-:W-:Y:S01]  /*8760*/  IMAD R35, R19, 0x4800, R32 ;  /* 0x0000480013237824 */ /* 0x000fe200078e0220 */
[----:B------:R-:W-:Y:S01]  /*8770*/  @!P0 IADD3.X R37, R89, R44, R37, P4, P5 ;  /* 0x0000002c59258210 */ /* 0x000fe200027ea425 */
[----:B------:R-:W-:Y:S01]  /*8780*/  IMAD R33, R33, 0x2, R18 ;  /* 0x0000000221217824 */ /* 0x000fe200078e0212 */
[----:B---3--:R-:W-:-:S04]  /*8790*/  LEA R40, P4, R36, R120, 0x1 ;  /* 0x0000007824287211 */ /* 0x008fc800078808ff */
[----:B------:R-:W-:Y:S01]  /*87a0*/  LEA.HI.X R41, R36, R121, R38, 0x1, P4 ;  /* 0x0000007924297211 */ /* 0x000fe200020f0c26 */
[----:B------:R-:W-:Y:S01]  /*87b0*/  IMAD R36, R35, 0x2, R18 ;  /* 0x0000000223247824 */ /* 0x000fe200078e0212 */
[----:B------:R-:W-:-:S04]  /*87c0*/  @!P0 LEA R42, P4, R34, R120, 0x1 ;  /* 0x00000078222a8211 */ /* 0x000fc800078808ff */
[----:B------:R-:W-:Y:S02]  /*87d0*/  @!P0 LEA.HI.X R43, R34, R121, R37, 0x1, P4 ;  /* 0x00000079222b8211 */ /* 0x000fe400020f0c25 */
[----:B------:R-:W2:Y:S01]  /*87e0*/  LDS.128 R32, [R33+0x18400] ;  /* 0x0184000021207984 */ /* 0x000ea20000000c00 */
[----:B------:R-:W-:-:S03]  /*87f0*/  ISETP.GE.AND P4, PT, R22, R117, PT ;  /* 0x000000751600720c */ /* 0x000fc60003f86270 */
[----:B------:R-:W3:Y:S10]  /*8800*/  LDS.128 R36, [R36+0x18400] ;  /* 0x0184000024247984 */ /* 0x000ef40000000c00 */
[----:B------:R-:W-:Y:S05]  /*8810*/  @P4 BRA `(.L_x_1411) ;  /* 0x0000000400544947 */ /* 0x000fea0003800000 */
[----:B---3--:R-:W-:Y:S01]  /*8820*/  MOV R50, R37 ;  /* 0x0000002500327202 */ /* 0x008fe20000000f00 */
[----:B------:R-:W-:Y:S01]  /*8830*/  IMAD.MOV.U32 R51, RZ, RZ, R39 ;  /* 0x000000ffff337224 */ /* 0x000fe200078e0027 */
[----:B------:R-:W-:Y:S01]  /*8840*/  SHF.R.U32.HI R55, RZ, 0x10, R77 ;  /* 0x00000010ff377819 */ /* 0x000fe2000001164d */
[----:B------:R-:W-:Y:S01]  /*8850*/  IMAD.MOV.U32 R49, RZ, RZ, R36 ;  /* 0x000000ffff317224 */ /* 0x000fe200078e0024 */
[--C-:B------:R-:W-:Y:S01]  /*8860*/  SHF.R.U32.HI R53, RZ, 0x10, R65.reuse ;  /* 0x00000010ff357819 */ /* 0x100fe20000011641 */
[--C-:B------:R-:W-:Y:S01]  /*8870*/  HADD2.F32 R39, -RZ, R50.reuse.H0_H0 ;  /* 0x20000032ff277230 */ /* 0x100fe20000004100 */
[----:B------:R-:W-:Y:S01]  /*8880*/  SHF.R.U64 R45, R64, 0x10, R65 ;  /* 0x00000010402d7819 */ /* 0x000fe20000001241 */
[----:B------:R-:W-:Y:S01]  /*8890*/  HADD2.F32 R50, -RZ, R50.H1_H1 ;  /* 0x30000032ff327230 */ /* 0x000fe20000004100 */
[--C-:B------:R-:W-:Y:S01]  /*88a0*/  SHF.R.U64 R47, R78, 0x10, R79.reuse ;  /* 0x000000104e2f7819 */ /* 0x100fe2000000124f */
[----:B------:R-:W-:Y:S01]  /*88b0*/  HADD2.F32 R55, -RZ, R55.H0_H0 ;  /* 0x20000037ff377230 */ /* 0x000fe20000004100 */
[----:B------:R-:W-:Y:S01]  /*88c0*/  SHF.R.U32.HI R78, RZ, 0x10, R79 ;  /* 0x00000010ff4e7819 */ /* 0x000fe2000001164f */
[----:B--2---:R-:W-:Y:S01]  /*88d0*/  IMAD.MOV.U32 R37, RZ, RZ, R35 ;  /* 0x000000ffff257224 */ /* 0x004fe200078e0023 */
[----:B------:R-:W-:Y:S01]  /*88e0*/  SHF.R.U64 R46, R66, 0x10, R67 ;  /* 0x00000010422e7819 */ /* 0x000fe20000001243 */
[----:B------:R-:W-:-:S02]  /*88f0*/  HADD2.F32 R54, -RZ, R213.H1_H1 ;  /* 0x300000d5ff367230 */ /* 0x000fc40000004100 */
[-C--:B------:R-:W-:Y:S01]  /*8900*/  FMUL.FTZ R65, R50, R55.reuse ;  /* 0x0000003732417220 */ /* 0x080fe20000410000 */
[--C-:B------:R-:W-:Y:S01]  /*8910*/  HADD2.F32 R36, -RZ, R33.reuse.H1_H1 ;  /* 0x30000021ff247230 */ /* 0x100fe20000004100 */
[----:B------:R-:W-:Y:S01]  /*8920*/  SHF.R.U32.HI R66, RZ, 0x10, R67 ;  /* 0x00000010ff427819 */ /* 0x000fe20000011643 */
[----:B------:R-:W-:Y:S02]  /*8930*/  HADD2.F32 R35, -RZ, R33.H0_H0 ;  /* 0x20000021ff237230 */ /* 0x000fe40000004100 */
[-C--:B------:R-:W-:Y:S01]  /*8940*/  FMUL.FTZ R64, R39, R54.reuse ;  /* 0x0000003627407220 */ /* 0x080fe20000410000 */
[----:B------:R-:W-:Y:S02]  /*8950*/  HADD2.F32 R52, -RZ, R203.H1_H1 ;  /* 0x300000cbff347230 */ /* 0x000fe40000004100 */
[----:B------:R-:W-:Y:S01]  /*8960*/  FMUL.FTZ R55, R36, R55 ;  /* 0x0000003724377220 */ /* 0x000fe20000410000 */
[----:B------:R-:W-:Y:S02]  /*8970*/  HADD2.F32 R53, -RZ, R53.H0_H0 ;  /* 0x20000035ff357230 */ /* 0x000fe40000004100 */
[C---:B------:R-:W-:Y:S01]  /*8980*/  FMUL.FTZ R54, R35.reuse, R54 ;  /* 0x0000003623367220 */ /* 0x040fe20000410000 */
[----:B------:R-:W-:Y:S01]  /*8990*/  SHF.R.U64 R48, R76, 0x10, R77 ;  /* 0x000000104c307819 */ /* 0x000fe2000000124d */
[----:B------:R-:W-:Y:S01]  /*89a0*/  FFMA.FTZ R33, R35, R52, -R64 ;  /* 0x0000003423217223 */ /* 0x000fe20000010840 */
[----:B------:R-:W-:-:S02]  /*89b0*/  HADD2.F32 R64, -RZ, R211.H1_H1 ;  /* 0x300000d3ff407230 */ /* 0x000fc40000004100 */
[-C--:B------:R-:W-:Y:S01]  /*89c0*/  FFMA.FTZ R36, R36, R53.reuse, -R65 ;  /* 0x0000003524247223 */ /* 0x080fe20000010841 */
[----:B------:R-:W-:Y:S01]  /*89d0*/  FFMA.FTZ R50, R50, R53, R55 ;  /* 0x0000003532327223 */ /* 0x000fe20000010037 */
[----:B------:R-:W-:Y:S01]  /*89e0*/  FFMA.FTZ R35, R39, R52, R54 ;  /* 0x0000003427237223 */ /* 0x000fe20000010036 */
[----:B------:R-:W-:Y:S02]  /*89f0*/  HADD2.F32 R53, -RZ, R51.H0_H0 ;  /* 0x20000033ff357230 */ /* 0x000fe40000004100 */
        /* <DEDUP_REMOVED lines=42> */
[----:B------:R-:W-:Y:S02]  /*8ca0*/  HADD2.F32 R193, -RZ, R193.H0_H0 ;  /* 0x200000c1ffc17230 */ /* 0x000fe40000004100 */
[----:B------:R-:W-:Y:S01]  /*8cb0*/  FMUL.FTZ R65, R38, R49 ;  /* 0x0000003126417220 */ /* 0x000fe20000410000 */
[----:B------:R-:W-:Y:S02]  /*8cc0*/  HADD2.F32 R47, -RZ, R46.H0_H0 ;  /* 0x2000002eff2f7230 */ /* 0x000fe40000004100 */
[----:B------:R-:W-:Y:S01]  /*8cd0*/  FMUL.FTZ R46, R32, R211 ;  /* 0x000000d3202e7220 */ /* 0x000fe20000410000 */
[----:B------:R-:W-:Y:S01]  /*8ce0*/  FMUL.FTZ R49, R34, R49 ;  /* 0x0000003122317220 */ /* 0x000fe20000410000 */
[----:B------:R-:W-:Y:S01]  /*8cf0*/  FFMA.FTZ R53, R32, R193, -R53 ;  /* 0x000000c120357223 */ /* 0x000fe20000010835 */
[----:B------:R-:W-:Y:S01]  /*8d00*/  F2FP.F16.F32.PACK_AB R32, R48, R55 ;  /* 0x000000373020723e */ /* 0x000fe200000000ff */
[----:B------:R-:W-:Y:S01]  /*8d10*/  FFMA.FTZ R46, R45, R193, R46 ;  /* 0x000000c12d2e7223 */ /* 0x000fe2000001002e */
[-C--:B------:R-:W-:Y:S01]  /*8d20*/  FFMA.FTZ R34, R34, R47.reuse, -R65 ;  /* 0x0000002f22227223 */ /* 0x080fe20000010841 */
[----:B------:R-:W-:Y:S01]  /*8d30*/  FFMA.FTZ R49, R38, R47, R49 ;  /* 0x0000002f26317223 */ /* 0x000fe20000010031 */
[----:B------:R-:W-:-:S03]  /*8d40*/  IMAD.MOV.U32 R35, RZ, RZ, R52 ;  /* 0x000000ffff237224 */ /* 0x000fc600078e0034 */
[----:B------:R-:W-:Y:S02]  /*8d50*/  F2FP.F16.F32.PACK_AB R34, R34, R53 ;  /* 0x000000352222723e */ /* 0x000fe400000000ff */
[----:B------:R-:W-:-:S07]  /*8d60*/  F2FP.F16.F32.PACK_AB R38, R49, R46 ;  /* 0x0000002e3126723e */ /* 0x000fce00000000ff */
.L_x_1411:
[----:B------:R-:W-:Y:S05]  /*8d70*/  BSYNC B2 ;  /* 0x0000000000027941 */ /* 0x000fea0003800000 */
.L_x_1410:
[----:B------:R-:W-:Y:S02]  /*8d80*/  ULDC.64 UR4, c[0x0][0x208] ;  /* 0x0000820000047ab9 */ /* 0x000fe40000000a00 */
[----:B--2---:R2:W-:Y:S04]  /*8d90*/  STG.E.128 desc[UR4][R40.64], R32 ;  /* 0x0000002028007986 */ /* 0x0045e8000c101d04 */
[----:B---3--:R2:W-:Y:S02]  /*8da0*/  @!P0 STG.E.128 desc[UR4][R42.64], R36 ;  /* 0x000000242a008986 */ /* 0x0085e4000c101d04 */
.L_x_1409:
[----:B------:R-:W-:Y:S05]  /*8db0*/  BSYNC B1 ;  /* 0x0000000000017941 */ /* 0x000fea0003800000 */
.L_x_1408:
        /* <DEDUP_REMOVED lines=14> */
[----:B------:R-:W-:-:S05]  /*8ea0*/  SHF.R.S32.HI R32, RZ, 0x3, R35 ;  /* 0x00000003ff207819 */ /* 0x000fca0000011423 */
[----:B------:R-:W-:-:S06]  /*8eb0*/  IMAD R32, R32, 0x1800, R177 ;  /* 0x0000180020207824 */ /* 0x000fcc00078e02b1 */
[--C-:B------:R-:W-:Y:S02]  /*8ec0*/  @!P0 SHF.R.S32.HI R37, RZ, 0x1f, R33.reuse ;  /* 0x0000001fff258819 */ /* 0x100fe40000011421 */
[--C-:B------:R-:W-:Y:S02]  /*8ed0*/  @!P0 IADD3 R34, P4, P5, R90, R130, R33.reuse ;  /* 0x000000825a228210 */ /* 0x100fe40007d9e021 */
[----:B------:R-:W-:Y:S02]  /*8ee0*/  LOP3.LUT R33, R172, 0x38, R33, 0xf8, !PT ;  /* 0x00000038ac217812 */ /* 0x000fe400078ef821 */
[----:B------:R-:W-:Y:S02]  /*8ef0*/  @!P0 IADD3.X R37, R89, R44, R37, P4, P5 ;  /* 0x0000002c59258210 */ /* 0x000fe400027ea425 */
[----:B------:R-:W-:Y:S02]  /*8f00*/  LOP3.LUT R33, R33, R200, RZ, 0x3c, !PT ;  /* 0x000000c821217212 */ /* 0x000fe400078e3cff */
[----:B---3--:R-:W-:-:S02]  /*8f10*/  LEA R40, P4, R36, R120, 0x1 ;  /* 0x0000007824287211 */ /* 0x008fc400078808ff */
[----:B------:R-:W-:Y:S01]  /*8f20*/  IADD3 R32, R32, R33, RZ ;  /* 0x0000002120207210 */ /* 0x000fe20007ffe0ff */
[C---:B------:R-:W-:Y:S01]  /*8f30*/  IMAD R33, R19.reuse, 0x4800, R142 ;  /* 0x0000480013217824 */ /* 0x040fe200078e028e */
[-C--:B------:R-:W-:Y:S02]  /*8f40*/  LEA.HI.X R41, R36, R121.reuse, R38, 0x1, P4 ;  /* 0x0000007924297211 */ /* 0x080fe400020f0c26 */
[C---:B------:R-:W-:Y:S01]  /*8f50*/  @!P0 LEA R42, P4, R34.reuse, R120, 0x1 ;  /* 0x00000078222a8211 */ /* 0x040fe200078808ff */
[----:B------:R-:W-:Y:S02]  /*8f60*/  IMAD R35, R19, 0x4800, R32 ;  /* 0x0000480013237824 */ /* 0x000fe400078e0220 */
[--C-:B------:R-:W-:Y:S01]  /*8f70*/  IMAD R33, R33, 0x2, R18.reuse ;  /* 0x0000000221217824 */ /* 0x100fe200078e0212 */
[----:B------:R-:W-:Y:S01]  /*8f80*/  @!P0 LEA.HI.X R43, R34, R121, R37, 0x1, P4 ;  /* 0x00000079222b8211 */ /* 0x000fe200020f0c25 */
[----:B------:R-:W-:Y:S01]  /*8f90*/  IMAD R36, R35, 0x2, R18 ;  /* 0x0000000223247824 */ /* 0x000fe200078e0212 */
[----:B------:R-:W-:-:S03]  /*8fa0*/  ISETP.GE.AND P4, PT, R165, R117, PT ;  /* 0x00000075a500720c */ /* 0x000fc60003f86270 */
[----:B------:R-:W2:Y:S04]  /*8fb0*/  LDS.128 R32, [R33+0x18400] ;  /* 0x0184000021207984 */ /* 0x000ea80000000c00 */
[----:B------:R-:W3:Y:S06]  /*8fc0*/  LDS.128 R36, [R36+0x18400] ;  /* 0x0184000024247984 */ /* 0x000eec0000000c00 */
[----:B------:R-:W-:Y:S05]  /*8fd0*/  @P4 BRA `(.L_x_1415) ;  /* 0x00000004005c4947 */ /* 0x000fea0003800000 */
[----:B--2---:R-:W-:Y:S01]  /*8fe0*/  IMAD.MOV.U32 R49, RZ, RZ, R32 ;  /* 0x000000ffff317224 */ /* 0x004fe200078e0020 */
[----:B------:R-:W-:Y:S01]  /*8ff0*/  SHF.R.U32.HI R54, RZ, 0x10, R73 ;  /* 0x00000010ff367819 */ /* 0x000fe20000011649 */
[----:B---3--:R-:W-:Y:S01]  /*9000*/  IMAD.MOV.U32 R32, RZ, RZ, R37 ;  /* 0x000000ffff207224 */ /* 0x008fe200078e0025 */
[----:B------:R-:W-:Y:S01]  /*9010*/  SHF.R.U32.HI R52, RZ, 0x10, R61 ;  /* 0x00000010ff347819 */ /* 0x000fe2000001163d */
[----:B------:R-:W-:Y:S01]  /*9020*/  IMAD.MOV.U32 R50, RZ, RZ, R36 ;  /* 0x000000ffff327224 */ /* 0x000fe200078e0024 */
[----:B------:R-:W-:Y:S01]  /*9030*/  MOV R37, R35 ;  /* 0x0000002300257202 */ /* 0x000fe20000000f00 */
[----:B------:R-:W-:Y:S01]  /*9040*/  IMAD.MOV.U32 R51, RZ, RZ, R39 ;  /* 0x000000ffff337224 */ /* 0x000fe200078e0027 */
[----:B------:R-:W-:Y:S01]  /*9050*/  SHF.R.U64 R47, R60, 0x10, R61 ;  /* 0x000000103c2f7819 */ /* 0x000fe2000000123d */
[----:B------:R-:W-:Y:S01]  /*9060*/  HADD2.F32 R55, -RZ, R171.H1_H1 ;  /* 0x300000abff377230 */ /* 0x000fe20000004100 */
[--C-:B------:R-:W-:Y:S01]  /*9070*/  SHF.R.U64 R46, R74, 0x10, R75.reuse ;  /* 0x000000104a2e7819 */ /* 0x100fe2000000124b */
[--C-:B------:R-:W-:Y:S01]  /*9080*/  HADD2.F32 R36, -RZ, R32.reuse.H0_H0 ;  /* 0x20000020ff247230 */ /* 0x100fe20000004100 */
[----:B------:R-:W-:Y:S01]  /*9090*/  SHF.R.U32.HI R74, RZ, 0x10, R75 ;  /* 0x00000010ff4a7819 */ /* 0x000fe2000001164b */
[----:B------:R-:W-:Y:S01]  /*90a0*/  HADD2.F32 R39, -RZ, R32.H1_H1 ;  /* 0x30000020ff277230 */ /* 0x000fe20000004100 */
        /* <DEDUP_REMOVED lines=16> */
[----:B------:R-:W-:-:S02]  /*91b0*/  HADD2.F32 R55, -RZ, R170.H1_H1 ;  /* 0x300000aaff377230 */ /* 0x000fc40000004100 */
[----:B------:R-:W-:Y:S01]  /*91c0*/  HADD2.F32 R52, -RZ, R51.H0_H0 ;  /* 0x20000033ff347230 */ /* 0x000fe20000004100 */
[----:B------:R-:W-:Y:S01]  /*91d0*/  F2FP.F16.F32.PACK_AB R35, R35, R32 ;  /* 0x000000202323723e */ /* 0x000fe200000000ff */
[----:B------:R-:W-:Y:S02]  /*91e0*/  HADD2.F32 R39, -RZ, R37.H0_H0 ;  /* 0x20000025ff277230 */ /* 0x000fe40000004100 */
[----:B------:R-:W-:Y:S02]  /*91f0*/  HADD2.F32 R51, -RZ, R51.H1_H1 ;  /* 0x30000033ff337230 */ /* 0x000fe40000004100 */
[----:B------:R-:W-:Y:S02]  /*9200*/  HADD2.F32 R60, -RZ, R74.H0_H0 ;  /* 0x2000004aff3c7230 */ /* 0x000fe40000004100 */
[----:B------:R-:W-:Y:S02]  /*9210*/  HADD2.F32 R54, -RZ, R62.H0_H0 ;  /* 0x2000003eff367230 */ /* 0x000fe40000004100 */
[----:B------:R-:W-:Y:S01]  /*9220*/  FMUL.FTZ R62, R52, R55 ;  /* 0x00000037343e7220 */ /* 0x000fe20000410000 */
[----:B------:R-:W-:-:S02]  /*9230*/  HADD2.F32 R53, -RZ, R159.H1_H1 ;  /* 0x3000009fff357230 */ /* 0x000fc40000004100 */
[----:B------:R-:W-:Y:S01]  /*9240*/  FMUL.FTZ R55, R39, R55 ;  /* 0x0000003727377220 */ /* 0x000fe20000410000 */
[----:B------:R-:W-:Y:S02]  /*9250*/  HADD2.F32 R37, -RZ, R37.H1_H1 ;  /* 0x30000025ff257230 */ /* 0x000fe40000004100 */
[-C--:B------:R-:W-:Y:S01]  /*9260*/  FMUL.FTZ R64, R51, R60.reuse ;  /* 0x0000003c33407220 */ /* 0x080fe20000410000 */
[----:B------:R-:W-:Y:S02]  /*9270*/  HADD2.F32 R48, -RZ, R48.H0_H0 ;  /* 0x20000030ff307230 */ /* 0x000fe40000004100 */
[-C--:B------:R-:W-:Y:S01]  /*9280*/  FFMA.FTZ R62, R39, R53.reuse, -R62 ;  /* 0x00000035273e7223 */ /* 0x080fe2000001083e */
[----:B------:R-:W-:Y:S01]  /*9290*/  FFMA.FTZ R55, R52, R53, R55 ;  /* 0x0000003534377223 */ /* 0x000fe20000010037 */
[C---:B------:R-:W-:Y:S01]  /*92a0*/  FMUL.FTZ R60, R37.reuse, R60 ;  /* 0x0000003c253c7220 */ /* 0x040fe20000410000 */
[----:B------:R-:W-:Y:S01]  /*92b0*/  FFMA.FTZ R61, R37, R54, -R64 ;  /* 0x00000036253d7223 */ /* 0x000fe20000010840 */
[----:B------:R-:W-:-:S02]  /*92c0*/  HADD2.F32 R52, -RZ, R171.H0_H0 ;  /* 0x200000abff347230 */ /* 0x000fc40000004100 */
[--C-:B------:R-:W-:Y:S02]  /*92d0*/  HADD2.F32 R39, -RZ, R50.reuse.H0_H0 ;  /* 0x20000032ff277230 */ /* 0x100fe40000004100 */
[----:B------:R-:W-:Y:S01]  /*92e0*/  FFMA.FTZ R64, R51, R54, R60 ;  /* 0x0000003633407223 */ /* 0x000fe2000001003c */
[--C-:B------:R-:W-:Y:S01]  /*92f0*/  HADD2.F32 R37, -RZ, R49.reuse.H0_H0 ;  /* 0x20000031ff257230 */ /* 0x100fe20000004100 */
[----:B------:R-:W-:Y:S01]  /*9300*/  F2FP.F16.F32.PACK_AB R61, R61, R62 ;  /* 0x0000003e3d3d723e */ /* 0x000fe200000000ff */
[----:B------:R-:W-:Y:S02]  /*9310*/  HADD2.F32 R50, -RZ, R50.H1_H1 ;  /* 0x30000032ff327230 */ /* 0x000fe40000004100 */
[-C--:B------:R-:W-:Y:S01]  /*9320*/  FMUL.FTZ R54, R39, R52.reuse ;  /* 0x0000003427367220 */ /* 0x080fe20000410000 */
[----:B------:R-:W-:Y:S02]  /*9330*/  HADD2.F32 R49, -RZ, R49.H1_H1 ;  /* 0x30000031ff317230 */ /* 0x000fe40000004100 */
[----:B------:R-:W-:Y:S01]  /*9340*/  FMUL.FTZ R52, R37, R52 ;  /* 0x0000003425347220 */ /* 0x000fe20000410000 */
[----:B------:R-:W-:-:S02]  /*9350*/  HADD2.F32 R168, -RZ, R168.H0_H0 ;  /* 0x200000a8ffa87230 */ /* 0x000fc40000004100 */
[CC--:B------:R-:W-:Y:S01]  /*9360*/  FMUL.FTZ R60, R50.reuse, R48.reuse ;  /* 0x00000030323c7220 */ /* 0x0c0fe20000410000 */
[----:B------:R-:W-:Y:S02]  /*9370*/  HADD2.F32 R47, -RZ, R47.H0_H0 ;  /* 0x2000002fff2f7230 */ /* 0x000fe40000004100 */
[----:B------:R-:W-:Y:S01]  /*9380*/  FMUL.FTZ R51, R49, R48 ;  /* 0x0000003031337220 */ /* 0x000fe20000410000 */
[----:B------:R-:W-:Y:S02]  /*9390*/  HADD2.F32 R170, -RZ, R170.H0_H0 ;  /* 0x200000aaffaa7230 */ /* 0x000fe40000004100 */
[-C--:B------:R-:W-:Y:S01]  /*93a0*/  FFMA.FTZ R52, R39, R168.reuse, R52 ;  /* 0x000000a827347223 */ /* 0x080fe20000010034 */
[----:B------:R-:W-:Y:S01]  /*93b0*/  FFMA.FTZ R54, R37, R168, -R54 ;  /* 0x000000a825367223 */ /* 0x000fe20000010836 */
[-C--:B------:R-:W-:Y:S01]  /*93c0*/  FFMA.FTZ R49, R49, R47.reuse, -R60 ;  /* 0x0000002f31317223 */ /* 0x080fe2000001083c */
[----:B------:R-:W-:Y:S01]  /*93d0*/  FFMA.FTZ R51, R50, R47, R51 ;  /* 0x0000002f32337223 */ /* 0x000fe20000010033 */
[----:B------:R-:W-:-:S02]  /*93e0*/  HADD2.F32 R39, -RZ, R38.H0_H0 ;  /* 0x20000026ff277230 */ /* 0x000fc40000004100 */
[----:B------:R-:W-:Y:S01]  /*93f0*/  HADD2.F32 R47, -RZ, R46.H0_H0 ;  /* 0x2000002eff2f7230 */ /* 0x000fe20000004100 */
[----:B------:R-:W-:Y:S01]  /*9400*/  F2FP.F16.F32.PACK_AB R32, R49, R54 ;  /* 0x000000363120723e */ /* 0x000fe200000000ff */
[----:B------:R-:W-:Y:S02]  /*9410*/  HADD2.F32 R37, -RZ, R34.H0_H0 ;  /* 0x20000022ff257230 */ /* 0x000fe40000004100 */
[-C--:B------:R-:W-:Y:S01]  /*9420*/  FMUL.FTZ R46, R39, R170.reuse ;  /* 0x000000aa272e7220 */ /* 0x080fe20000410000 */
[----:B------:R-:W-:Y:S02]  /*9430*/  HADD2.F32 R38, -RZ, R38.H1_H1 ;  /* 0x30000026ff267230 */ /* 0x000fe40000004100 */
[----:B------:R-:W-:Y:S02]  /*9440*/  HADD2.F32 R34, -RZ, R34.H1_H1 ;  /* 0x30000022ff227230 */ /* 0x000fe40000004100 */
[----:B------:R-:W-:Y:S01]  /*9450*/  FMUL.FTZ R170, R37, R170 ;  /* 0x000000aa25aa7220 */ /* 0x000fe20000410000 */
[----:B------:R-:W-:-:S02]  /*9460*/  HADD2.F32 R48, -RZ, R159.H0_H0 ;  /* 0x2000009fff307230 */ /* 0x000fc40000004100 */
        /* <DEDUP_REMOVED lines=14> */
.L_x_1415:
[----:B------:R-:W-:Y:S05]  /*9550*/  BSYNC B2 ;  /* 0x0000000000027941 */ /* 0x000fea0003800000 */
.L_x_1414:
[----:B------:R-:W-:Y:S02]  /*9560*/  ULDC.64 UR4, c[0x0][0x208] ;  /* 0x0000820000047ab9 */ /* 0x000fe40000000a00 */
[----:B--2---:R2:W-:Y:S04]  /*9570*/  STG.E.128 desc[UR4][R40.64], R32 ;  /* 0x0000002028007986 */ /* 0x0045e8000c101d04 */
[----:B---3--:R2:W-:Y:S02]  /*9580*/  @!P0 STG.E.128 desc[UR4][R42.64], R36 ;  /* 0x000000242a008986 */ /* 0x0085e4000c101d04 */
.L_x_1413:
[----:B------:R-:W-:Y:S05]  /*9590*/  BSYNC B1 ;  /* 0x0000000000017941 */ /* 0x000fea0003800000 */
.L_x_1412:
[----:B------:R-:W-:-:S13]  /*95a0*/  ISETP.NE.AND P0, PT, R10, RZ, PT ;  /* 0x000000ff0a00720c */ /* 0x000fda0003f05270 */
[----:B------:R-:W-:Y:S05]  /*95b0*/  @!P0 BRA `(.L_x_1366) ;  /* 0x0000000800e48947 */ /* 0x000fea0003800000 */
[----:B--2---:R-:W2:Y:S01]  /*95c0*/  LDL R32, [R1+0x8] ;  /* 0x0000080001207983 */ /* 0x004ea20000100800 */
[----:B------:R-:W-:Y:S01]  /*95d0*/  BSSY B1, `(.L_x_1416) ;  /* 0x0000072000017945 */ /* 0x000fe20003800000 */
[----:B--2---:R-:W-:-:S04]  /*95e0*/  LOP3.LUT P4, RZ, R32, 0x1, RZ, 0xc0, !PT ;  /* 0x0000000120ff7812 */ /* 0x004fc8000788c0ff */
[----:B------:R-:W-:Y:S02]  /*95f0*/  SEL R152, R122, R152, !P4 ;  /* 0x000000987a987207 */ /* 0x000fe40006000000 */
[----:B---34-:R-:W-:Y:S02]  /*9600*/  IADD3 R41, P0, P4, R90, R130, R13 ;  /* 0x000000825a297210 */ /* 0x018fe40007c1e00d */
[----:B------:R-:W-:Y:S02]  /*9610*/  SHF.R.S32.HI R33, RZ, 0x1f, R152 ;  /* 0x0000001fff217819 */ /* 0x000fe40000011498 */
[----:B------:R-:W-:Y:S02]  /*9620*/  IADD3.X R42, R89, R44, R109, P0, P4 ;  /* 0x0000002c592a7210 */ /* 0x000fe400007e846d */
[----:B------:R-:W-:Y:S02]  /*9630*/  LEA.HI R33, R33, R152, RZ, 0x4 ;  /* 0x0000009821217211 */ /* 0x000fe400078f20ff */
[----:B------:R-:W-:-:S02]  /*9640*/  ISETP.GE.AND P4, PT, R166, R117, PT ;  /* 0x00000075a600720c */ /* 0x000fc40003f86270 */
[----:B------:R-:W-:Y:S02]  /*9650*/  LEA.HI.SX32 R33, R33, R112, 0x1c ;  /* 0x0000007021217211 */ /* 0x000fe400078fe2ff */
[----:B------:R-:W-:Y:S02]  /*9660*/  LEA R40, P0, R41, R120, 0x1 ;  /* 0x0000007829287211 */ /* 0x000fe400078008ff */
[----:B------:R-:W-:Y:S01]  /*9670*/  SHF.R.S32.HI R32, RZ, 0x1f, R33 ;  /* 0x0000001fff207819 */ /* 0x000fe20000011421 */
[----:B------:R-:W-:Y:S01]  /*9680*/  IMAD.SHL.U32 R43, R33, 0x8, RZ ;  /* 0x00000008212b7824 */ /* 0x000fe200078e00ff */
[----:B------:R-:W-:Y:S02]  /*9690*/  LEA.HI.X R41, R41, R121, R42, 0x1, P0 ;  /* 0x0000007929297211 */ /* 0x000fe400000f0c2a */
[----:B------:R-:W-:Y:S02]  /*96a0*/  LEA.HI R32, R32, R33, RZ, 0x3 ;  /* 0x0000002120207211 */ /* 0x000fe400078f18ff */
[----:B------:R-:W-:-:S02]  /*96b0*/  LOP3.LUT R33, R172, 0x38, R43, 0xf8, !PT ;  /* 0x00000038ac217812 */ /* 0x000fc400078ef82b */
[----:B------:R-:W-:Y:S02]  /*96c0*/  SHF.R.S32.HI R32, RZ, 0x3, R32 ;  /* 0x00000003ff207819 */ /* 0x000fe40000011420 */
[----:B------:R-:W-:-:S03]  /*96d0*/  LOP3.LUT R33, R33, R200, RZ, 0x3c, !PT ;  /* 0x000000c821217212 */ /* 0x000fc600078e3cff */
[----:B------:R-:W-:-:S04]  /*96e0*/  IMAD R32, R32, 0x1800, R177 ;  /* 0x0000180020207824 */ /* 0x000fc800078e02b1 */
[----:B------:R-:W-:Y:S02]  /*96f0*/  IMAD.IADD R32, R32, 0x1, R33 ;  /* 0x0000000120207824 */ /* 0x000fe400078e0221 */
[C---:B------:R-:W-:Y:S02]  /*9700*/  IMAD R33, R19.reuse, 0x4800, R137 ;  /* 0x0000480013217824 */ /* 0x040fe400078e0289 */
[----:B------:R-:W-:-:S03]  /*9710*/  IMAD R35, R19, 0x4800, R32 ;  /* 0x0000480013237824 */ /* 0x000fc600078e0220 */
[----:B------:R-:W-:Y:S01]  /*9720*/  LEA R33, R33, R18, 0x1 ;  /* 0x0000001221217211 */ /* 0x000fe200078e08ff */
[----:B------:R-:W-:-:S05]  /*9730*/  IMAD R36, R35, 0x2, R18 ;  /* 0x0000000223247824 */ /* 0x000fca00078e0212 */
[----:B------:R-:W2:Y:S04]  /*9740*/  LDS.128 R32, [R33+0x18400] ;  /* 0x0184000021207984 */ /* 0x000ea80000000c00 */
[----:B------:R-:W3:Y:S01]  /*9750*/  LDS.128 R36, [R36+0x18400] ;  /* 0x0184000024247984 */ /* 0x000ee20000000c00 */
[----:B------:R-:W-:Y:S05]  /*9760*/  @P4 BRA `(.L_x_1417) ;  /* 0x0000000400604947 */ /* 0x000fea0003800000 */
[----:B------:R-:W-:Y:S01]  /*9770*/  SHF.R.U32.HI R50, RZ, 0x10, R69 ;  /* 0x00000010ff327819 */ /* 0x000fe20000011645 */
[----:B---3--:R-:W-:Y:S01]  /*9780*/  IMAD.MOV.U32 R45, RZ, RZ, R36 ;  /* 0x000000ffff2d7224 */ /* 0x008fe200078e0024 */
[----:B------:R-:W-:Y:S01]  /*9790*/  SHF.R.U32.HI R48, RZ, 0x10, R57 ;  /* 0x00000010ff307819 */ /* 0x000fe20000011639 */
[----:B------:R-:W-:Y:S01]  /*97a0*/  IMAD.MOV.U32 R46, RZ, RZ, R38 ;  /* 0x000000ffff2e7224 */ /* 0x000fe200078e0026 */
[--C-:B------:R-:W-:Y:S01]  /*97b0*/  SHF.R.U64 R53, R70, 0x10, R71.reuse ;  /* 0x0000001046357819 */ /* 0x100fe20000001247 */
        /* <DEDUP_REMOVED lines=11> */
[----:B------:R-:W-:Y:S01]  /*9870*/  FMUL.FTZ R49, R34, R49 ;  /* 0x0000003122317220 */ /* 0x000fe20000410000 */
[----:B------:R-:W-:Y:S01]  /*9880*/  HADD2.F32 R47, -RZ, R156.H1_H1 ;  /* 0x3000009cff2f7230 */ /* 0x000fe20000004100 */
[----:B------:R-:W-:Y:S01]  /*9890*/  SHF.R.U64 R61, R56, 0x10, R57 ;  /* 0x00000010383d7819 */ /* 0x000fe20000001239 */
        /* <DEDUP_REMOVED lines=10> */
[----:B------:R-:W-:Y:S02]  /*9940*/  HADD2.F32 R33, -RZ, R35.H0_H0 ;  /* 0x20000023ff217230 */ /* 0x000fe40000004100 */
[----:B------:R-:W-:Y:S02]  /*9950*/  HADD2.F32 R37, -RZ, R155.H1_H1 ;  /* 0x3000009bff257230 */ /* 0x000fe40000004100 */
[-C--:B------:R-:W-:Y:S01]  /*9960*/  FMUL.FTZ R54, R34, R47.reuse ;  /* 0x0000002f22367220 */ /* 0x080fe20000410000 */
[----:B------:R-:W-:Y:S02]  /*9970*/  HADD2.F32 R39, -RZ, R39.H1_H1 ;  /* 0x30000027ff277230 */ /* 0x000fe40000004100 */
[----:B------:R-:W-:Y:S01]  /*9980*/  FMUL.FTZ R47, R33, R47 ;  /* 0x0000002f212f7220 */ /* 0x000fe20000410000 */
[----:B------:R-:W-:-:S02]  /*9990*/  HADD2.F32 R48, -RZ, R70.H0_H0 ;  /* 0x20000046ff307230 */ /* 0x000fc40000004100 */
[-C--:B------:R-:W-:Y:S01]  /*99a0*/  FFMA.FTZ R54, R33, R37.reuse, -R54 ;  /* 0x0000002521367223 */ /* 0x080fe20000010836 */
[----:B------:R-:W-:Y:S02]  /*99b0*/  HADD2.F32 R35, -RZ, R35.H1_H1 ;  /* 0x30000023ff237230 */ /* 0x000fe40000004100 */
[----:B------:R-:W-:Y:S01]  /*99c0*/  FFMA.FTZ R55, R34, R37, R47 ;  /* 0x0000002522377223 */ /* 0x000fe2000001002f */
[----:B------:R-:W-:Y:S02]  /*99d0*/  HADD2.F32 R38, -RZ, R58.H0_H0 ;  /* 0x2000003aff267230 */ /* 0x000fe40000004100 */
[-C--:B------:R-:W-:Y:S01]  /*99e0*/  FMUL.FTZ R56, R39, R48.reuse ;  /* 0x0000003027387220 */ /* 0x080fe20000410000 */
[----:B------:R-:W-:Y:S02]  /*99f0*/  HADD2.F32 R158, -RZ, R158.H0_H0 ;  /* 0x2000009eff9e7230 */ /* 0x000fe40000004100 */
[----:B------:R-:W-:Y:S01]  /*9a00*/  FMUL.FTZ R48, R35, R48 ;  /* 0x0000003023307220 */ /* 0x000fe20000410000 */
[----:B------:R-:W-:-:S02]  /*9a10*/  HADD2.F32 R34, -RZ, R45.H0_H0 ;  /* 0x2000002dff227230 */ /* 0x000fc40000004100 */
[-C--:B------:R-:W-:Y:S01]  /*9a20*/  FFMA.FTZ R57, R35, R38.reuse, -R56 ;  /* 0x0000002623397223 */ /* 0x080fe20000010838 */
[----:B------:R-:W-:Y:S02]  /*9a30*/  HADD2.F32 R37, -RZ, R60.H0_H0 ;  /* 0x2000003cff257230 */ /* 0x000fe40000004100 */
[----:B------:R-:W-:Y:S01]  /*9a40*/  FFMA.FTZ R56, R39, R38, R48 ;  /* 0x0000002627387223 */ /* 0x000fe20000010030 */
[----:B------:R-:W-:Y:S02]  /*9a50*/  HADD2.F32 R45, -RZ, R45.H1_H1 ;  /* 0x3000002dff2d7230 */ /* 0x000fe40000004100 */
[----:B------:R-:W-:Y:S01]  /*9a60*/  FMUL.FTZ R38, R34, R158 ;  /* 0x0000009e22267220 */ /* 0x000fe20000410000 */
[----:B------:R-:W-:Y:S01]  /*9a70*/  HADD2.F32 R156, -RZ, R156.H0_H0 ;  /* 0x2000009cff9c7230 */ /* 0x000fe20000004100 */
[----:B------:R-:W-:Y:S01]  /*9a80*/  F2FP.F16.F32.PACK_AB R49, R50, R49 ;  /* 0x000000313231723e */ /* 0x000fe200000000ff */
[--C-:B------:R-:W-:Y:S02]  /*9a90*/  HADD2.F32 R33, -RZ, R32.reuse.H0_H0 ;  /* 0x20000020ff217230 */ /* 0x100fe40000004100 */
[----:B------:R-:W-:Y:S01]  /*9aa0*/  FMUL.FTZ R47, R45, R37 ;  /* 0x000000252d2f7220 */ /* 0x000fe20000410000 */
[----:B------:R-:W-:Y:S01]  /*9ab0*/  HADD2.F32 R32, -RZ, R32.H1_H1 ;  /* 0x30000020ff207230 */ /* 0x000fe20000004100 */
[----:B------:R-:W-:Y:S01]  /*9ac0*/  F2FP.F16.F32.PACK_AB R55, R56, R55 ;  /* 0x000000373837723e */ /* 0x000fe200000000ff */
[----:B------:R-:W-:-:S02]  /*9ad0*/  HADD2.F32 R35, -RZ, R61.H0_H0 ;  /* 0x2000003dff237230 */ /* 0x000fc40000004100 */
[C---:B------:R-:W-:Y:S01]  /*9ae0*/  FMUL.FTZ R39, R33.reuse, R158 ;  /* 0x0000009e21277220 */ /* 0x040fe20000410000 */
[-C--:B------:R-:W-:Y:S01]  /*9af0*/  FFMA.FTZ R38, R33, R156.reuse, -R38 ;  /* 0x0000009c21267223 */ /* 0x080fe20000010826 */
[C---:B------:R-:W-:Y:S01]  /*9b00*/  FMUL.FTZ R48, R32.reuse, R37 ;  /* 0x0000002520307220 */ /* 0x040fe20000410000 */
[----:B------:R-:W-:Y:S02]  /*9b10*/  HADD2.F32 R33, -RZ, R46.H0_H0 ;  /* 0x2000002eff217230 */ /* 0x000fe40000004100 */
[-C--:B------:R-:W-:Y:S01]  /*9b20*/  FFMA.FTZ R47, R32, R35.reuse, -R47 ;  /* 0x00000023202f7223 */ /* 0x080fe2000001082f */
[----:B------:R-:W-:Y:S02]  /*9b30*/  HADD2.F32 R157, -RZ, R157.H0_H0 ;  /* 0x2000009dff9d7230 */ /* 0x000fe40000004100 */
[----:B------:R-:W-:Y:S01]  /*9b40*/  FFMA.FTZ R48, R45, R35, R48 ;  /* 0x000000232d307223 */ /* 0x000fe20000010030 */
[----:B------:R-:W-:Y:S02]  /*9b50*/  HADD2.F32 R37, -RZ, R53.H0_H0 ;  /* 0x20000035ff257230 */ /* 0x000fe40000004100 */
[----:B------:R-:W-:Y:S01]  /*9b60*/  FFMA.FTZ R39, R34, R156, R39 ;  /* 0x0000009c22277223 */ /* 0x000fe20000010027 */
[----:B------:R-:W-:-:S02]  /*9b70*/  HADD2.F32 R32, -RZ, R36.H0_H0 ;  /* 0x20000024ff207230 */ /* 0x000fc40000004100 */
[CC--:B------:R-:W-:Y:S01]  /*9b80*/  FMUL.FTZ R45, R33.reuse, R157.reuse ;  /* 0x0000009d212d7220 */ /* 0x0c0fe20000410000 */
[----:B------:R-:W-:Y:S02]  /*9b90*/  HADD2.F32 R46, -RZ, R46.H1_H1 ;  /* 0x3000002eff2e7230 */ /* 0x000fe40000004100 */
[----:B------:R-:W-:Y:S02]  /*9ba0*/  HADD2.F32 R36, -RZ, R36.H1_H1 ;  /* 0x30000024ff247230 */ /* 0x000fe40000004100 */
        /* <DEDUP_REMOVED lines=15> */
[----:B------:R-:W-:Y:S02]  /*9ca0*/  F2FP.F16.F32.PACK_AB R54, R37, R34 ;  /* 0x000000222536723e */ /* 0x000fe400000000ff */
[----:B------:R-:W-:Y:S01]  /*9cb0*/  F2FP.F16.F32.PACK_AB R33, R52, R51 ;  /* 0x000000333421723e */ /* 0x000fe200000000ff */
[----:B------:R-:W-:Y:S01]  /*9cc0*/  IMAD.MOV.U32 R34, RZ, RZ, R38 ;  /* 0x000000ffff227224 */ /* 0x000fe200078e0026 */
[----:B------:R-:W-:Y:S01]  /*9cd0*/  MOV R37, R49 ;  /* 0x0000003100257202 */ /* 0x000fe20000000f00 */
[----:B------:R-:W-:-:S07]  /*9ce0*/  IMAD.MOV.U32 R38, RZ, RZ, R54 ;  /* 0x000000ffff267224 */ /* 0x000fce00078e0036 */
.L_x_1417:
[----:B------:R-:W-:Y:S05]  /*9cf0*/  BSYNC B1 ;  /* 0x0000000000017941 */ /* 0x000fea0003800000 */
.L_x_1416:
[----:B------:R-:W-:Y:S01]  /*9d00*/  ISETP.GE.AND P0, PT, R43, R151, PT ;  /* 0x000000972b00720c */ /* 0x000fe20003f06270 */
[----:B------:R-:W-:Y:S02]  /*9d10*/  ULDC.64 UR4, c[0x0][0x208] ;  /* 0x0000820000047ab9 */ /* 0x000fe40000000a00 */
[----:B--2---:R2:W-:Y:S10]  /*9d20*/  STG.E.128 desc[UR4][R40.64], R32 ;  /* 0x0000002028007986 */ /* 0x0045f4000c101d04 */
[----:B------:R-:W-:Y:S05]  /*9d30*/  @P0 BRA `(.L_x_1366) ;  /* 0x0000000400040947 */ /* 0x000fea0003800000 */
[--C-:B------:R-:W-:Y:S01]  /*9d40*/  IADD3 R130, P0, P4, R90, R130, R43.reuse ;  /* 0x000000825a827210 */ /* 0x100fe20007c1e02b */
[----:B------:R-:W-:Y:S01]  /*9d50*/  ULDC.64 UR4, c[0x0][0x208] ;  /* 0x0000820000047ab9 */ /* 0x000fe20000000a00 */
[----:B------:R-:W-:-:S04]  /*9d60*/  SHF.R.S32.HI R43, RZ, 0x1f, R43 ;  /* 0x0000001fff2b7819 */ /* 0x000fc8000001142b */
[----:B------:R-:W-:Y:S02]  /*9d70*/  IADD3.X R44, R89, R44, R43, P0, P4 ;  /* 0x0000002c592c7210 */ /* 0x000fe400007e842b */
[----:B------:R-:W-:-:S04]  /*9d80*/  LEA R120, P0, R130, R120, 0x1 ;  /* 0x0000007882787211 */ /* 0x000fc800078008ff */
[----:B------:R-:W-:-:S05]  /*9d90*/  LEA.HI.X R121, R130, R121, R44, 0x1, P0 ;  /* 0x0000007982797211 */ /* 0x000fca00000f0c2c */
[----:B---3--:R3:W-:Y:S01]  /*9da0*/  STG.E.128 desc[UR4][R120.64], R36 ;  /* 0x0000002478007986 */ /* 0x0087e2000c101d04 */
[----:B------:R-:W-:Y:S05]  /*9db0*/  BRA `(.L_x_1366) ;  /* 0x0000000000e47947 */ /* 0x000fea0003800000 */
.L_x_1333:
[----:B------:R-:W-:-:S04]  /*9dc0*/  ULOP3.LUT UR4, UR60, 0x1, URZ, 0xfc, !UPT ;  /* 0x000000013c047892 */ /* 0x000fc8000f8efc3f */
[----:B------:R-:W-:-:S06]  /*9dd0*/  UISETP.NE.AND UP0, UPT, UR4, 0x3, UPT ;  /* 0x000000030400788c */ /* 0x000fcc000bf05270 */
[----:B------:R-:W-:-:S13]  /*9de0*/  PLOP3.LUT P1, PT, PT, PT, UP0, 0x80, 0x0 ;  /* 0x000000000000781c */ /* 0x000fda0003f2f008 */
[----:B------:R-:W-:Y:S05]  /*9df0*/  @!P1 BRA `(.L_x_1418) ;  /* 0x0000000000049947 */ /* 0x000fea0003800000 */
[----:B------:R-:W-:Y:S01]  /*9e00*/  BPT.TRAP 0x1 ;  /* 0x000000040000795c */ /* 0x000fe20000300000 */
.L_x_1418:
[----:B------:R-:W-:Y:S01]  /*9e10*/  IMAD R4, R19, 0x8, R18 ;  /* 0x0000000813047824 */ /* 0x000fe200078e0212 */
[----:B------:R-:W-:Y:S01]  /*9e20*/  SHF.L.U32 R3, R167, 0x1f, RZ ;  /* 0x0000001fa7037819 */ /* 0x000fe200000006ff */
[----:B------:R-:W-:Y:S01]  /*9e30*/  IMAD R5, R24, -0x60, R2 ;  /* 0xffffffa018057824 */ /* 0x000fe200078e0202 */
[----:B------:R-:W-:Y:S02]  /*9e40*/  BSSY B1, `(.L_x_1419) ;  /* 0x0000005000017945 */ /* 0x000fe40003800000 */
[----:B------:R-:W1:Y:S02]  /*9e50*/  SYNCS.PHASECHK.TRANS64.TRYWAIT P4, [R4+URZ+0x2a890], R3 ;  /* 0x02a89003040075a7 */ /* 0x000e64000808017f */
[----:B------:R-:W-:-:S04]  /*9e60*/  VIMNMX R5, R5, 0x60, PT ;  /* 0x0000006005057848 */ /* 0x000fc80003fe0100 */
[----:B------:R-:W-:Y:S01]  /*9e70*/  ISETP.GE.AND P0, PT, R162, R5, PT ;  /* 0x00000005a200720c */ /* 0x000fe20003f06270 */
[----:B-1----:R-:W-:-:S12]  /*9e80*/  @!P4 BRA `(.L_x_1420) ;  /* 0x000001c400e4c947 */ /* 0x002fd80003800000 */
.L_x_1740:
[----:B------:R-:W-:Y:S05]  /*9e90*/  BSYNC B1 ;  /* 0x0000000000017941 */ /* 0x000fea0003800000 */
.L_x_1419:
[----:B------:R-:W-:Y:S04]  /*9ea0*/  BSSY B1, `(.L_x_1421) ;  /* 0x0000015000017945 */ /* 0x000fe80003800000 */
[----:B------:R-:W-:Y:S05]  /*9eb0*/  @P0 BRA `(.L_x_1422) ;  /* 0x00000000004c0947 */ /* 0x000fea0003800000 */
[----:B------:R-:W-:Y:S01]  /*9ec0*/  ISETP.NE.AND P4, PT, R12, RZ, PT ;  /* 0x000000ff0c00720c */ /* 0x000fe20003f85270 */
[----:B------:R-:W-:Y:S01]  /*9ed0*/  ULDC.64 UR4, c[0x0][0x208] ;  /* 0x0000820000047ab9 */ /* 0x000fe20000000a00 */
[----:B------:R-:W-:-:S11]  /*9ee0*/  ISETP.NE.AND P0, PT, R11, RZ, PT ;  /* 0x000000ff0b00720c */ /* 0x000fd60003f05270 */
[----:B0-----:R-:W0:Y:S04]  /*9ef0*/  @P4 LDS.128 R32, [R43] ;  /* 0x000000002b204984 */ /* 0x001e280000000c00 */
[----:B------:R-:W2:Y:S04]  /*9f00*/  @P0 LDS.128 R36, [R42] ;  /* 0x000000002a240984 */ /* 0x000ea80000000c00 */
[----:B0-----:R-:W-:Y:S01]  /*9f10*/  @P4 STG.E.128 desc[UR4][R44.64], R32 ;  /* 0x000000202c004986 */ /* 0x001fe2000c101d04 */
[----:B------:R-:W-:-:S03]  /*9f20*/  ISETP.NE.AND P4, PT, R10, RZ, PT ;  /* 0x000000ff0a00720c */ /* 0x000fc60003f85270 */
[----:B--2---:R-:W-:Y:S01]  /*9f30*/  @P0 STG.E.128 desc[UR4][R44.64+0x40], R36 ;  /* 0x000040242c000986 */ /* 0x004fe2000c101d04 */
[----:B------:R-:W-:-:S09]  /*9f40*/  ISETP.NE.AND P0, PT, R9, RZ, PT ;  /* 0x000000ff0900720c */ /* 0x000fd20003f05270 */
[----:B------:R-:W0:Y:S04]  /*9f50*/  @P4 LDS.128 R32, [R43+0x3000] ;  /* 0x003000002b204984 */ /* 0x000e280000000c00 */
[----:B------:R-:W2:Y:S04]  /*9f60*/  @P0 LDS.128 R36, [R42+0x3000] ;  /* 0x003000002a240984 */ /* 0x000ea80000000c00 */
[----:B0-----:R-:W-:Y:S01]  /*9f70*/  @P4 STG.E.128 desc[UR4][R44.64+0x80], R32 ;  /* 0x000080202c004986 */ /* 0x001fe2000c101d04 */
[----:B------:R-:W-:-:S03]  /*9f80*/  ISETP.NE.AND P4, PT, R7, RZ, PT ;  /* 0x000000ff0700720c */ /* 0x000fc60003f85270 */
[----:B--2---:R-:W-:Y:S01]  /*9f90*/  @P0 STG.E.128 desc[UR4][R44.64+0xc0], R36 ;  /* 0x0000c0242c000986 */ /* 0x004fe2000c101d04 */
[----:B------:R-:W-:-:S09]  /*9fa0*/  ISETP.NE.AND P0, PT, R8, RZ, PT ;  /* 0x000000ff0800720c */ /* 0x000fd20003f05270 */
[----:B------:R-:W0:Y:S04]  /*9fb0*/  @P4 LDS.128 R36, [R42+0x6000] ;  /* 0x006000002a244984 */ /* 0x000e280000000c00 */
[----:B------:R-:W2:Y:S04]  /*9fc0*/  @P0 LDS.128 R32, [R43+0x6000] ;  /* 0x006000002b200984 */ /* 0x000ea80000000c00 */
[----:B0-----:R3:W-:Y:S04]  /*9fd0*/  @P4 STG.E.128 desc[UR4][R44.64+0x140], R36 ;  /* 0x000140242c004986 */ /* 0x0017e8000c101d04 */
[----:B--2---:R3:W-:Y:S02]  /*9fe0*/  @P0 STG.E.128 desc[UR4][R44.64+0x100], R32 ;  /* 0x000100202c000986 */ /* 0x0047e4000c101d04 */
.L_x_1422:
[----:B------:R-:W-:Y:S05]  /*9ff0*/  BSYNC B1 ;  /* 0x0000000000017941 */ /* 0x000fea0003800000 */
.L_x_1421:
[----:B------:R-:W-:-:S13]  /*a000*/  ISETP.GE.AND P0, PT, R185, R5, PT ;  /* 0x00000005b900720c */ /* 0x000fda0003f06270 */
[----:B------:R-:W-:Y:S05]  /*a010*/  @P0 BRA `(.L_x_1366) ;  /* 0x00000000004c0947 */ /* 0x000fea0003800000 */
[----:B------:R-:W-:Y:S01]  /*a020*/  ISETP.NE.AND P4, PT, R12, RZ, PT ;  /* 0x000000ff0c00720c */ /* 0x000fe20003f85270 */
[----:B------:R-:W-:Y:S01]  /*a030*/  ULDC.64 UR4, c[0x0][0x208] ;  /* 0x0000820000047ab9 */ /* 0x000fe20000000a00 */
[----:B------:R-:W-:-:S11]  /*a040*/  ISETP.NE.AND P0, PT, R10, RZ, PT ;  /* 0x000000ff0a00720c */ /* 0x000fd60003f05270 */
[----:B0--3--:R-:W0:Y:S04]  /*a050*/  @P4 LDS.128 R32, [R43+0x2000] ;  /* 0x002000002b204984 */ /* 0x009e280000000c00 */
[----:B------:R-:W2:Y:S04]  /*a060*/  @P0 LDS.128 R36, [R43+0x5000] ;  /* 0x005000002b240984 */ /* 0x000ea80000000c00 */
        /* <DEDUP_REMOVED lines=14> */
.L_x_1366:
[----:B------:R-:W-:Y:S05]  /*a150*/  BSYNC B0 ;  /* 0x0000000000007941 */ /* 0x000fea0003800000 */
.L_x_1332:
[----:B01234-:R-:W0:Y:S01]  /*a160*/  S2R R32, SR_TID.X ;  /* 0x0000000000207919 */ /* 0x01fe220000002100 */
[----:B------:R-:W-:Y:S01]  /*a170*/  @!PT LDS RZ, [RZ] ;  /* 0x00000000fffff984 */ /* 0x000fe20000000800 */
[----:B------:R-:W-:Y:S01]  /*a180*/  @!PT LDS RZ, [RZ] ;  /* 0x00000000fffff984 */ /* 0x000fe20000000800 */
[----:B------:R-:W-:Y:S01]  /*a190*/  @!PT LDS RZ, [RZ] ;  /* 0x00000000fffff984 */ /* 0x000fe20000000800 */
[----:B------:R-:W-:Y:S01]  /*a1a0*/  @!PT LDS RZ, [RZ] ;  /* 0x00000000fffff984 */ /* 0x000fe20000000800 */
[----:B------:R1:W-:Y:S06]  /*a1b0*/  MEMBAR.ALL.CTA ;  /* 0x0000000000007992 */ /* 0x0003ec0000008000 */
[----:B-1----:R-:W1:Y:S01]  /*a1c0*/  FENCE.VIEW.ASYNC.S ;  /* 0x00000000000073c6 */ /* 0x002e620000000000 */
[----:B------:R-:W-:Y:S05]  /*a1d0*/  WARPSYNC.ALL ;  /* 0x0000000000007948 */ /* 0x000fea0003800000 */
[----:B------:R-:W-:Y:S01]  /*a1e0*/  BSSY B0, `(.L_x_1423) ;  /* 0x0000009000007945 */ /* 0x000fe20003800000 */
[----:B0-----:R-:W-:Y:S01]  /*a1f0*/  LOP3.LUT R32, R32, 0x7f, RZ, 0xc0, !PT ;  /* 0x0000007f20207812 */ /* 0x001fe200078ec0ff */
[----:B-1----:R0:W-:Y:S03]  /*a200*/  BAR.SYNC.DEFER_BLOCKING R154, 0x80 ;  /* 0x0002009a0000751d */ /* 0x0021e60000010000 */
[----:B------:R-:W-:-:S13]  /*a210*/  ISETP.NE.AND P0, PT, R32, RZ, PT ;  /* 0x000000ff2000720c */ /* 0x000fda0003f05270 */
[----:B------:R-:W-:-:S05]  /*a220*/  @!P0 VIADD R32, R4, 0x2a8a0 ;  /* 0x0002a8a004208836 */ /* 0x000fca0000000000 */
[----:B------:R-:W-:-:S04]  /*a230*/  @!P0 PRMT R32, RZ, 0x654, R32 ;  /* 0x00000654ff208816 */ /* 0x000fc80000000020 */
[----:B------:R0:W-:Y:S01]  /*a240*/  @!P0 SYNCS.ARRIVE.TRANS64.RED.A1T0 RZ, [R32+URZ], RZ ;  /* 0x000000ff20ff89a7 */ /* 0x0001e2000810043f */
[----:B------:R-:W-:Y:S05]  /*a250*/  @!P1 BRA `(.L_x_1424) ;  /* 0x0000000000049947 */ /* 0x000fea0003800000 */
[----:B------:R-:W-:Y:S01]  /*a260*/  BPT.TRAP 0x1 ;  /* 0x000000040000795c */ /* 0x000fe20000300000 */
.L_x_1424:
[----:B------:R-:W-:Y:S05]  /*a270*/  BSYNC B0 ;  /* 0x0000000000007941 */ /* 0x000fea0003800000 */
.L_x_1423:
[----:B------:R-:W1:Y:S01]  /*a280*/  SYNCS.PHASECHK.TRANS64.TRYWAIT P4, [R4+URZ+0x2a8b0], R3 ;  /* 0x02a8b003040075a7 */ /* 0x000e62000808017f */
[----:B0-----:R-:W-:Y:S01]  /*a290*/  IMAD R32, R19, 0x3000, R27 ;  /* 0x0000300013207824 */ /* 0x001fe200078e021b */
[----:B------:R-:W-:Y:S01]  /*a2a0*/  ULDC UR61, c[0x0][0x310] ;  /* 0x0000c400003d7ab9 */ /* 0x000fe20000000800 */
[----:B------:R-:W-:Y:S01]  /*a2b0*/  ULDC.64 UR56, c[0x0][0x318] ;  /* 0x0000c60000387ab9 */ /* 0x000fe20000000a00 */
[----:B------:R-:W-:Y:S01]  /*a2c0*/  ULDC.64 UR58, c[0x0][0x308] ;  /* 0x0000c200003a7ab9 */ /* 0x000fe20000000a00 */
[----:B------:R-:W-:Y:S01]  /*a2d0*/  BSSY B0, `(.L_x_1425) ;  /* 0x0000004000007945 */ /* 0x000fe20003800000 */
[----:B------:R-:W-:Y:S02]  /*a2e0*/  ISETP.GE.AND P1, PT, R162, R5, PT ;  /* 0x00000005a200720c */ /* 0x000fe40003f26270 */
[----:B------:R-:W-:Y:S01]  /*a2f0*/  IADD3 R34, R123, R32, RZ ;  /* 0x000000207b227210 */ /* 0x000fe20007ffe0ff */
[----:B-1----:R-:W-:Y:S10]  /*a300*/  @!P4 BRA `(.L_x_1426) ;  /* 0x000001c000d8c947 */ /* 0x002ff40003800000 */
.L_x_1741:
[----:B------:R-:W-:Y:S05]  /*a310*/  BSYNC B0 ;  /* 0x0000000000007941 */ /* 0x000fea0003800000 */
.L_x_1425:
[----:B------:R-:W-:Y:S01]  /*a320*/  BSSY B0, `(.L_x_1427) ;  /* 0x000001a000007945 */ /* 0x000fe20003800000 */
[----:B------:R-:W-:Y:S02]  /*a330*/  IMAD R44, R32, 0x2, R115 ;  /* 0x00000002202c7824 */ /* 0x000fe400078e0273 */
[----:B------:R-:W-:-:S04]  /*a340*/  IMAD.WIDE R40, R24, 0x60, R118 ;  /* 0x0000006018287825 */ /* 0x000fc800078e0276 */
[----:B------:R-:W-:Y:S01]  /*a350*/  IMAD R45, R34, 0x2, R115 ;  /* 0x00000002222d7824 */ /* 0x000fe200078e0273 */
[----:B------:R-:W-:Y:S06]  /*a360*/  @P1 BRA `(.L_x_1428) ;  /* 0x0000000000541947 */ /* 0x000fec0003800000 */
[----:B0-----:R-:W-:Y:S01]  /*a370*/  IMAD R3, R41, UR56, RZ ;  /* 0x0000003829037c24 */ /* 0x001fe2000f8e02ff */
[----:B------:R-:W-:Y:S01]  /*a380*/  ISETP.GE.AND P4, PT, R22, UR61, PT ;  /* 0x0000003d16007c0c */ /* 0x000fe2000bf86270 */
[----:B------:R-:W-:Y:S01]  /*a390*/  IMAD.MOV.U32 R32, RZ, RZ, R92 ;  /* 0x000000ffff207224 */ /* 0x000fe200078e005c */
[----:B------:R-:W-:Y:S01]  /*a3a0*/  ULDC.64 UR4, c[0x0][0x208] ;  /* 0x0000820000047ab9 */ /* 0x000fe20000000a00 */
[----:B------:R-:W-:Y:S02]  /*a3b0*/  IMAD.MOV.U32 R33, RZ, RZ, R6 ;  /* 0x000000ffff217224 */ /* 0x000fe400078e0006 */
        /* <DEDUP_REMOVED lines=16> */
.L_x_1428:
[----:B------:R-:W-:Y:S05]  /*a4c0*/  BSYNC B0 ;  /* 0x0000000000007941 */ /* 0x000fea0003800000 */
.L_x_1427:
[----:B------:R-:W-:Y:S01]  /*a4d0*/  ISETP.GE.AND P1, PT, R185, R5, PT ;  /* 0x00000005b900720c */ /* 0x000fe20003f26270 */
[----:B------:R-:W-:-:S12]  /*a4e0*/  BSSY B0, `(.L_x_1429) ;  /* 0x0000019000007945 */ /* 0x000fd80003800000 */
[----:B------:R-:W-:Y:S05]  /*a4f0*/  @P1 BRA `(.L_x_1430) ;  /* 0x00000000005c1947 */ /* 0x000fea0003800000 */
[----:B0-----:R-:W-:Y:S01]  /*a500*/  IADD3 R3, P1, R40, 0x40, RZ ;  /* 0x0000004028037810 */ /* 0x001fe20007f3e0ff */
[----:B--2---:R-:W-:Y:S01]  /*a510*/  IMAD.MOV.U32 R32, RZ, RZ, R92 ;  /* 0x000000ffff207224 */ /* 0x004fe200078e005c */
[----:B------:R-:W-:Y:S01]  /*a520*/  ISETP.GE.AND P4, PT, R22, UR61, PT ;  /* 0x0000003d16007c0c */ /* 0x000fe2000bf86270 */
[----:B------:R-:W-:Y:S01]  /*a530*/  IMAD.MOV.U32 R33, RZ, RZ, R6 ;  /* 0x000000ffff217224 */ /* 0x000fe200078e0006 */
[----:B------:R-:W-:Y:S01]  /*a540*/  IADD3.X R40, RZ, R41, RZ, P1, !PT ;  /* 0x00000029ff287210 */ /* 0x000fe20000ffe4ff */
[----:B------:R-:W-:Y:S01]  /*a550*/  ULDC.64 UR4, c[0x0][0x208] ;  /* 0x0000820000047ab9 */ /* 0x000fe20000000a00 */
[----:B------:R-:W-:-:S04]  /*a560*/  IMAD.WIDE.U32 R32, R3, UR56, R32 ;  /* 0x0000003803207c25 */ /* 0x000fc8000f8e0020 */
        /* <DEDUP_REMOVED lines=16> */
.L_x_1430:
[----:B------:R-:W-:Y:S05]  /*a670*/  BSYNC B0 ;  /* 0x0000000000007941 */ /* 0x000fea0003800000 */
.L_x_1429:
[----:B0-----:R-:W4:Y:S01]  /*a680*/  LDL R3, [R1+0x8] ;  /* 0x0000080001037983 */ /* 0x001f220000100800 */
[----:B------:R-:W-:Y:S02]  /*a690*/  @!P0 VIADD R4, R4, 0x2a8c0 ;  /* 0x0002a8c004048836 */ /* 0x000fe40000000000 */
[----:B------:R-:W-:Y:S01]  /*a6a0*/  VIADD R19, R19, 0x1 ;  /* 0x0000000113137836 */ /* 0x000fe20000000000 */
[----:B------:R-:W-:Y:S01]  /*a6b0*/  @!PT LDS RZ, [RZ] ;  /* 0x00000000fffff984 */ /* 0x000fe20000000800 */
[----:B------:R-:W-:Y:S01]  /*a6c0*/  @!PT LDS RZ, [RZ] ;  /* 0x00000000fffff984 */ /* 0x000fe20000000800 */
[----:B------:R-:W-:Y:S01]  /*a6d0*/  @!PT LDS RZ, [RZ] ;  /* 0x00000000fffff984 */ /* 0x000fe20000000800 */
[----:B------:R-:W-:Y:S01]  /*a6e0*/  @!PT LDS RZ, [RZ] ;  /* 0x00000000fffff984 */ /* 0x000fe20000000800 */
[----:B------:R0:W-:Y:S06]  /*a6f0*/  MEMBAR.ALL.CTA ;  /* 0x0000000000007992 */ /* 0x0001ec0000008000 */
[----:B0-----:R-:W0:Y:S01]  /*a700*/  FENCE.VIEW.ASYNC.S ;  /* 0x00000000000073c6 */ /* 0x001e220000000000 */
[----:B------:R-:W-:Y:S01]  /*a710*/  @!P0 PRMT R4, RZ, 0x654, R4 ;  /* 0x00000654ff048816 */ /* 0x000fe20000000004 */
[----:B0-----:R0:W-:Y:S01]  /*a720*/  BAR.SYNC.DEFER_BLOCKING R154, 0x80 ;  /* 0x0002009a0000751d */ /* 0x0011e20000010000 */
[----:B------:R-:W-:-:S04]  /*a730*/  ISETP.NE.AND P1, PT, R19, 0x2, PT ;  /* 0x000000021300780c */ /* 0x000fc80003f25270 */
[----:B------:R-:W-:Y:S01]  /*a740*/  SEL R19, R19, RZ, P1 ;  /* 0x000000ff13137207 */ /* 0x000fe20000800000 */
[----:B------:R1:W-:Y:S01]  /*a750*/  @!P0 SYNCS.ARRIVE.TRANS64.RED.A1T0 RZ, [R4+URZ], RZ ;  /* 0x000000ff04ff89a7 */ /* 0x0003e2000810043f */
[----:B------:R-:W-:Y:S02]  /*a760*/  PLOP3.LUT P0, PT, PT, PT, PT, 0x8, 0x0 ;  /* 0x000000000000781c */ /* 0x000fe40003f0e170 */
[----:B-1----:R-:W-:-:S04]  /*a770*/  SEL R4, RZ, 0x1, P1 ;  /* 0x00000001ff047807 */ /* 0x002fc80000800000 */
[----:B------:R-:W-:Y:S02]  /*a780*/  LOP3.LUT R167, R167, R4, RZ, 0x3c, !PT ;  /* 0x00000004a7a77212 */ /* 0x000fe400078e3cff */
[----:B----4-:R-:W-:-:S13]  /*a790*/  LOP3.LUT P4, RZ, R3, 0x2, RZ, 0xc0, !PT ;  /* 0x0000000203ff7812 */ /* 0x010fda000788c0ff */
[----:B0-----:R-:W-:Y:S05]  /*a7a0*/  @P4 BRA `(.L_x_1431) ;  /* 0xffffff8000904947 */ /* 0x001fea000383ffff */
.L_x_1327:
[----:B------:R-:W0:Y:S01]  /*a7b0*/  LDC.64 R4, c[0x0][0x9e0] ;  /* 0x00027800ff047b82 */ /* 0x000e220000000a00 */
[----:B------:R-:W-:Y:S01]  /*a7c0*/  BSSY B0, `(.L_x_1432) ;  /* 0x0000005000007945 */ /* 0x000fe20003800000 */
[----:B0-----:R-:W-:-:S03]  /*a7d0*/  ISETP.GE.AND P1, PT, R5, 0x1, PT ;  /* 0x000000010500780c */ /* 0x001fc60003f26270 */
[----:B------:R-:W-:Y:S10]  /*a7e0*/  @P0 BRA `(.L_x_1433) ;  /* 0x0000000000080947 */ /* 0x000ff40003800000 */
[----:B------:R-:W0:Y:S02]  /*a7f0*/  FENCE.VIEW.ASYNC.G ;  /* 0x00000000000073c6 */ /* 0x000e240000000100 */
[----:B0-----:R-:W-:Y:S06]  /*a800*/  BAR.ARV 0xc, 0x120 ;  /* 0x0304800000007b1d */ /* 0x001fec0000002000 */
.L_x_1433:
[----:B------:R-:W-:Y:S05]  /*a810*/  BSYNC B0 ;  /* 0x0000000000007941 */ /* 0x000fea0003800000 */
.L_x_1432:
[----:B------:R-:W-:Y:S01]  /*a820*/  IADD3 R0, R149, R4, RZ ;  /* 0x0000000495007210 */ /* 0x000fe20007ffe0ff */
[----:B------:R-:W-:Y:S06]  /*a830*/  @!P1 BRA `(.L_x_1434) ;  /* 0x0000000000489947 */ /* 0x000fec0003800000 */
        /* <DEDUP_REMOVED lines=11> */
.L_x_1436:
[----:B------:R-:W-:-:S13]  /*a8f0*/  ISETP.NE.AND P0, PT, R5, 0x1, PT ;  /* 0x000000010500780c */ /* 0x000fda0003f05270 */
[----:B------:R-:W0:Y:S02]  /*a900*/  @P0 LDC.64 R6, c[0x0][0x9e8] ;  /* 0x00027a00ff060b82 */ /* 0x000e240000000a00 */
[----:B0-----:R-:W-:-:S05]  /*a910*/  @P0 IMAD.HI.U32 R4, R2, R6, RZ ;  /* 0x0000000602040227 */ /* 0x001fca00078e00ff */
[----:B------:R-:W-:-:S07]  /*a920*/  @P0 SHF.R.U32.HI R2, RZ, R7, R4 ;  /* 0x00000007ff020219 */ /* 0x000fce0000011604 */
.L_x_1437:
[----:B------:R-:W-:Y:S05]  /*a930*/  BSYNC B0 ;  /* 0x0000000000007941 */ /* 0x000fea0003800000 */
.L_x_1435:
[----:B------:R-:W-:-:S05]  /*a940*/  IMAD R3, R2, R5, R5 ;  /* 0x0000000502037224 */ /* 0x000fca00078e0205 */
[----:B------:R-:W-:-:S07]  /*a950*/  VIMNMX R0, R0, R3, PT ;  /* 0x0000000300007248 */ /* 0x000fce0003fe0100 */
.L_x_1434:
[----:B------:R-:W-:Y:S01]  /*a960*/  VIADD R0, R0, 0x5f ;  /* 0x0000005f00007836 */ /* 0x000fe20000000000 */
[----:B------:R-:W-:-:S03]  /*a970*/  ULDC UR4, c[0x0][0x9dc] ;  /* 0x0002770000047ab9 */ /* 0x000fc60000000800 */
[----:B------:R-:W-:-:S05]  /*a980*/  IMAD.HI R0, R0, 0x2aaaaaab, RZ ;  /* 0x2aaaaaab00007827 */ /* 0x000fca00078e02ff */
[----:B------:R-:W-:-:S04]  /*a990*/  SHF.R.U32.HI R3, RZ, 0x1f, R0 ;  /* 0x0000001fff037819 */ /* 0x000fc80000011600 */
[----:B------:R-:W-:Y:S01]  /*a9a0*/  LEA.HI.SX32 R2, R0, R3, 0x1c ;  /* 0x0000000300027211 */ /* 0x000fe200078fe2ff */
[----:B------:R-:W-:-:S03]  /*a9b0*/  VIADD R0, R148, -UR4 ;  /* 0x8000000494007c36 */ /* 0x000fc60008000000 */
[----:B------:R-:W-:Y:S01]  /*a9c0*/  VIMNMX R2, R153, R2, PT ;  /* 0x0000000299027248 */ /* 0x000fe20003fe0100 */
        /* <DEDUP_REMOVED lines=11> */
.L_x_1440:
[----:B------:R-:W-:-:S13]  /*aa80*/  ISETP.NE.AND P0, PT, R5, 0x1, PT ;  /* 0x000000010500780c */ /* 0x000fda0003f05270 */
[----:B------:R-:W0:Y:S02]  /*aa90*/  @P0 LDC.64 R6, c[0x0][0x9e8] ;  /* 0x00027a00ff060b82 */ /* 0x000e240000000a00 */
[----:B0-----:R-:W-:-:S05]  /*aaa0*/  @P0 IMAD.HI.U32 R6, R148, R6, RZ ;  /* 0x0000000694060227 */ /* 0x001fca00078e00ff */
[----:B------:R-:W-:-:S07]  /*aab0*/  @P0 SHF.R.U32.HI R148, RZ, R7, R6 ;  /* 0x00000007ff940219 */ /* 0x000fce0000011606 */
.L_x_1441:
[----:B------:R-:W-:Y:S05]  /*aac0*/  BSYNC B0 ;  /* 0x0000000000007941 */ /* 0x000fea0003800000 */
.L_x_1439:
[----:B------:R-:W-:-:S05]  /*aad0*/  IMAD R3, R148, R5, RZ ;  /* 0x0000000594037224 */ /* 0x000fca00078e02ff */
[----:B------:R-:W-:-:S07]  /*aae0*/  VIMNMX R0, R0, R3, !PT ;  /* 0x0000000300007248 */ /* 0x000fce0007fe0100 */
.L_x_1438:
        /* <DEDUP_REMOVED lines=11> */
[----:B--23--:R-:W-:Y:S02]  /*aba0*/  MOV R35, RZ ;  /* 0x000000ff00237202 */ /* 0x00cfe40000000f00 */
[----:B------:R-:W-:Y:S02]  /*abb0*/  CS2R R76, SRZ ;  /* 0x00000000004c7805 */ /* 0x000fe4000001ff00 */
[----:B------:R-:W-:Y:S02]  /*abc0*/  VIMNMX R168, RZ, R4, !PT ;  /* 0x00000004ffa87248 */ /* 0x000fe40007fe0100 */
[----:B------:R-:W-:Y:S01]  /*abd0*/  CS2R R74, SRZ ;  /* 0x00000000004a7805 */ /* 0x000fe2000001ff00 */
[----:B------:R-:W-:Y:S01]  /*abe0*/  IMAD.MOV.U32 R73, RZ, RZ, RZ ;  /* 0x000000ffff497224 */ /* 0x000fe200078e00ff */
[----:B------:R-:W-:-:S02]  /*abf0*/  CS2R R32, SRZ ;  /* 0x0000000000207805 */ /* 0x000fc4000001ff00 */
[----:B------:R-:W-:Y:S02]  /*ac00*/  ISETP.GT.AND P1, PT, R2, R168, PT ;  /* 0x000000a80200720c */ /* 0x000fe40003f24270 */
[----:B------:R-:W-:Y:S01]  /*ac10*/  CS2R R30, SRZ ;  /* 0x00000000001e7805 */ /* 0x000fe2000001ff00 */
[----:B------:R-:W-:Y:S01]  /*ac20*/  IMAD.MOV.U32 R70, RZ, RZ, RZ ;  /* 0x000000ffff467224 */ /* 0x000fe200078e00ff */
        /* <DEDUP_REMOVED lines=18> */
[----:B------:R-:W-:Y:S01]  /*ad50*/  IMAD.MOV.U32 R26, RZ, RZ, RZ ;  /* 0x000000ffff1a7224 */ /* 0x000fe200078e00ff */
[----:B------:R-:W-:Y:S01]  /*ad60*/  CS2R R6, SRZ ;  /* 0x0000000000067805 */ /* 0x000fe2000001ff00 */
[----:B------:R-:W-:Y:S01]  /*ad70*/  IMAD.MOV.U32 R91, RZ, RZ, RZ ;  /* 0x000000ffff5b7224 */ /* 0x000fe200078e00ff */
[----:B------:R-:W-:Y:S01]  /*ad80*/  MOV R28, RZ ;  /* 0x000000ff001c7202 */ /* 0x000fe20000000f00 */
[----:B------:R-:W-:Y:S02]  /*ad90*/  IMAD.MOV.U32 R93, RZ, RZ, RZ ;  /* 0x000000ffff5d7224 */ /* 0x000fe400078e00ff */
[----:B------:R-:W-:Y:S01]  /*ada0*/  IMAD.MOV.U32 R24, RZ, RZ, RZ ;  /* 0x000000ffff187224 */ /* 0x000fe200078e00ff */
[----:B------:R-:W-:Y:S06]  /*adb0*/  @!P1 BRA `(.L_x_1442) ;  /* 0x0000012c00d89947 */ /* 0x000fec0003800000 */
[----:B------:R-:W2:Y:S04]  /*adc0*/  LDL R5, [R1+0xc] ;  /* 0x00000c0001057983 */ /* 0x000ea80000100800 */
[----:B------:R-:W0:Y:S02]  /*add0*/  SHFL.IDX PT, R0, R201, RZ, 0x1f ;  /* 0x00001fffc9007589 */ /* 0x000e2400000e0000 */
[----:B0-----:R-:W-:-:S04]  /*ade0*/  LEA.HI R3, R0, R0, RZ, 0x1 ;  /* 0x0000000000037211 */ /* 0x001fc800078f08ff */
[----:B------:R-:W-:-:S05]  /*adf0*/  LOP3.LUT R3, R3, 0x1e, RZ, 0xc0, !PT ;  /* 0x0000001e03037812 */ /* 0x000fca00078ec0ff */
[----:B------:R-:W-:Y:S01]  /*ae00*/  IMAD.IADD R3, R0, 0x1, -R3 ;  /* 0x0000000100037824 */ /* 0x000fe200078e0a03 */
[----:B--2---:R-:W-:-:S13]  /*ae10*/  R2UR UR4, R5 ;  /* 0x00000000050472ca */ /* 0x004fda00000e0000 */
[----:B------:R-:W-:Y:S02]  /*ae20*/  ULOP3.LUT UP0, URZ, UR4, 0x1bf, URZ, 0xc0, !UPT ;  /* 0x000001bf043f7892 */ /* 0x000fe4000f80c03f */
[----:B------:R-:W-:-:S04]  /*ae30*/  LEA R3, R3, UR4, 0xd ;  /* 0x0000000403037c11 */ /* 0x000fc8000f8e68ff */
[----:B------:R-:W-:Y:S02]  /*ae40*/  SHF.R.U32.HI R3, RZ, 0x4, R3 ;  /* 0x00000004ff037819 */ /* 0x000fe40000011603 */
[----:B------:R-:W-:Y:S02]  /*ae50*/  PLOP3.LUT P0, PT, PT, PT, UP0, 0x80, 0x0 ;  /* 0x000000000000781c */ /* 0x000fe40003f0f008 */
[----:B------:R-:W-:-:S11]  /*ae60*/  LOP3.LUT R68, R3, 0x3fff, RZ, 0xc0, !PT ;  /* 0x00003fff03447812 */ /* 0x000fd600078ec0ff */
        /* <DEDUP_REMOVED lines=10> */
[----:B------:R-:W-:Y:S01]  /*af10*/  IMAD.U32 R7, RZ, RZ, UR5 ;  /* 0x00000005ff077e24 */ /* 0x000fe2000f8e00ff */
[----:B------:R-:W-:Y:S01]  /*af20*/  MOV R13, RZ ;  /* 0x000000ff000d7202 */ /* 0x000fe20000000f00 */
[----:B------:R-:W-:-:S02]  /*af30*/  IMAD.U32 R11, RZ, RZ, UR7 ;  /* 0x00000007ff0b7e24 */ /* 0x000fc4000f8e00ff */
[----:B------:R-:W-:Y:S02]  /*af40*/  IMAD.MOV.U32 R8, RZ, RZ, 0x70 ;  /* 0x00000070ff087424 */ /* 0x000fe400078e00ff */
[----:B0-----:R-:W-:-:S07]  /*af50*/  IMAD.MOV.U32 R12, RZ, RZ, 0x1 ;  /* 0x00000001ff0c7424 */ /* 0x001fce00078e00ff */
[----:B------:R-:W-:-:S07]  /*af60*/  LEPC R20, `(.L_x_1443) ;  /* 0x000000001014794e */ /* 0x000fce0000000000 */
[----:B-1---5:R-:W-:Y:S05]  /*af70*/  CALL.ABS.NOINC R14 ;  /* 0x000000000e007343 */ /* 0x022fea0003c00000 */
.L_x_1443:
        /* <DEDUP_REMOVED lines=12> */
.L_x_1447:
[----:B-1----:R1:W2:Y:S02]  /*b040*/  SYNCS.PHASECHK.TRANS64.TRYWAIT P0, [R18+URZ+0x2a800], R3 ;  /* 0x02a80003120075a7 */ /* 0x0022a4000800017f */
[----:B--2---:R-:W-:Y:S05]  /*b050*/  @!P0 NANOSLEEP.SYNCS 0x989680 ;  /* 0x009896800000895d */ /* 0x004fea0003900000 */
[----:B------:R-:W2:Y:S02]  /*b060*/  @!P0 SYNCS.PHASECHK.TRANS64 P0, [R18+URZ+0x2a800], R3 ;  /* 0x02a80003120085a7 */ /* 0x000ea4000800007f */
[----:B--2---:R-:W-:Y:S05]  /*b070*/  @!P0 BRA `(.L_x_1447) ;  /* 0xfffffffc00f08947 */ /* 0x004fea000383ffff */
.L_x_1446:
[----:B------:R-:W-:Y:S05]  /*b080*/  BSYNC B0 ;  /* 0x0000000000007941 */ /* 0x000fea0003800000 */
.L_x_1445:
[----:B------:R-:W-:Y:S05]  /*b090*/  BRA `(.L_x_1448) ;  /* 0x0000006c00207947 */ /* 0x000fea0003800000 */
.L_x_1444:
[----:B------:R-:W2:Y:S01]  /*b0a0*/  LDL R0, [R1+0xc] ;  /* 0x00000c0001007983 */ /* 0x000ea20000100800 */
[----:B------:R-:W0:Y:S01]  /*b0b0*/  LDC.64 R10, c[0x0][0x3d8] ;  /* 0x0000f600ff0a7b82 */ /* 0x000e220000000a00 */
[----:B-----5:R-:W-:Y:S01]  /*b0c0*/  SHF.R.S32.HI R3, RZ, 0x1f, R147 ;  /* 0x0000001fff037819 */ /* 0x020fe20000011493 */
[--C-:B------:R-:W-:Y:S01]  /*b0d0*/  IMAD.MOV.U32 R4, RZ, RZ, R16.reuse ;  /* 0x000000ffff047224 */ /* 0x100fe200078e0010 */
[----:B------:R-:W-:Y:S02]  /*b0e0*/  SHF.R.S32.HI R5, RZ, 0x1f, R16 ;  /* 0x0000001fff057819 */ /* 0x000fe40000011410 */
[----:B------:R-:W-:-:S03]  /*b0f0*/  SHF.R.S32.HI R9, RZ, 0x1f, R22 ;  /* 0x0000001fff097819 */ /* 0x000fc60000011416 */
[----:B------:R-:W1:Y:S01]  /*b100*/  LDC.64 R12, c[0x0][0x3e8] ;  /* 0x0000fa00ff0c7b82 */ /* 0x000e620000000a00 */
[-C--:B0-----:R-:W-:Y:S01]  /*b110*/  IMAD R8, R186, R10.reuse, RZ ;  /* 0x0000000aba087224 */ /* 0x081fe200078e02ff */
[C---:B------:R-:W-:Y:S01]  /*b120*/  SHF.L.U64.HI R76, R10.reuse, 0x6, R11 ;  /* 0x000000060a4c7819 */ /* 0x040fe2000001020b */
[----:B------:R-:W-:Y:S01]  /*b130*/  IMAD.WIDE.U32 R74, R147, R10, RZ ;  /* 0x0000000a934a7225 */ /* 0x000fe200078e00ff */
[----:B------:R-:W-:-:S03]  /*b140*/  SHF.L.U32 R78, R10, 0x6, RZ ;  /* 0x000000060a4e7819 */ /* 0x000fc600000006ff */
[----:B------:R-:W-:Y:S01]  /*b150*/  IMAD.WIDE.U32 R6, R162, R10, R4 ;  /* 0x0000000aa2067225 */ /* 0x000fe200078e0004 */
[----:B-1----:R-:W-:-:S03]  /*b160*/  SHF.L.U64.HI R69, R12, 0x6, R13 ;  /* 0x000000060c457819 */ /* 0x002fc6000001020d */
[----:B------:R-:W-:Y:S01]  /*b170*/  IMAD R83, R162, R11, R8 ;  /* 0x0000000ba2537224 */ /* 0x000fe200078e0208 */
[----:B------:R-:W-:Y:S01]  /*b180*/  IADD3 R79, P0, R6, R74, RZ ;  /* 0x0000004a064f7210 */ /* 0x000fe20007f1e0ff */
[----:B------:R-:W-:Y:S02]  /*b190*/  IMAD.MOV.U32 R8, RZ, RZ, R22 ;  /* 0x000000ffff087224 */ /* 0x000fe400078e0016 */
[----:B------:R-:W-:-:S04]  /*b1a0*/  IMAD.WIDE.U32 R72, R147, R12, RZ ;  /* 0x0000000c93487225 */ /* 0x000fc800078e00ff */
[----:B------:R-:W-:-:S04]  /*b1b0*/  IMAD.WIDE.U32 R4, R162, R12, R4 ;  /* 0x0000000ca2047225 */ /* 0x000fc800078e0004 */
[----:B------:R-:W-:Y:S01]  /*b1c0*/  IMAD.SHL.U32 R77, R12, 0x40, RZ ;  /* 0x000000400c4d7824 */ /* 0x000fe200078e00ff */
[----:B--2---:R-:W-:Y:S01]  /*b1d0*/  R2UR UR4, R0 ;  /* 0x00000000000472ca */ /* 0x004fe200000e0000 */
[----:B------:R-:W-:-:S04]  /*b1e0*/  IMAD R0, R3, R10, RZ ;  /* 0x0000000a03007224 */ /* 0x000fc800078e02ff */
[----:B------:R-:W-:Y:S02]  /*b1f0*/  IMAD R85, R147, R11, R0 ;  /* 0x0000000b93557224 */ /* 0x000fe400078e0200 */
[-C--:B------:R-:W-:Y:S02]  /*b200*/  IMAD R0, R3, R12.reuse, RZ ;  /* 0x0000000c03007224 */ /* 0x080fe400078e02ff */
[----:B------:R-:W-:Y:S02]  /*b210*/  IMAD.IADD R85, R85, 0x1, R75 ;  /* 0x0000000155557824 */ /* 0x000fe400078e024b */
[----:B------:R-:W-:Y:S02]  /*b220*/  IMAD R3, R186, R12, RZ ;  /* 0x0000000cba037224 */ /* 0x000fe400078e02ff */
[----:B------:R-:W-:Y:S01]  /*b230*/  ULOP3.LUT UP0, URZ, UR4, 0x3ff, URZ, 0xc0, !UPT ;  /* 0x000003ff043f7892 */ /* 0x000fe2000f80c03f */
[----:B------:R-:W-:Y:S01]  /*b240*/  IADD3.X R81, R85, R7, R83, P0, !PT ;  /* 0x0000000755517210 */ /* 0x000fe200007fe453 */
[----:B------:R-:W-:Y:S01]  /*b250*/  IMAD.WIDE.U32 R6, R162, R10, R8 ;  /* 0x0000000aa2067225 */ /* 0x000fe200078e0008 */
[----:B------:R-:W-:-:S03]  /*b260*/  IADD3 R60, P0, R4, R72, RZ ;  /* 0x00000048043c7210 */ /* 0x000fc60007f1e0ff */
[----:B------:R-:W-:Y:S01]  /*b270*/  IMAD R61, R147, R13, R0 ;  /* 0x0000000d933d7224 */ /* 0x000fe200078e0200 */
[----:B------:R-:W-:Y:S01]  /*b280*/  IADD3 R71, P1, R6, R74, RZ ;  /* 0x0000004a06477210 */ /* 0x000fe20007f3e0ff */
[----:B------:R-:W-:-:S03]  /*b290*/  IMAD.WIDE.U32 R8, R162, R12, R8 ;  /* 0x0000000ca2087225 */ /* 0x000fc600078e0008 */
[----:B------:R-:W-:Y:S01]  /*b2a0*/  IADD3.X R83, R85, R83, R7, P1, !PT ;  /* 0x0000005355537210 */ /* 0x000fe20000ffe407 */
[----:B------:R-:W-:Y:S01]  /*b2b0*/  IMAD R3, R162, R13, R3 ;  /* 0x0000000da2037224 */ /* 0x000fe200078e0203 */
[----:B------:R-:W-:Y:S01]  /*b2c0*/  PLOP3.LUT P1, PT, PT, PT, UP0, 0x80, 0x0 ;  /* 0x000000000000781c */ /* 0x000fe20003f2f008 */
[----:B------:R-:W-:Y:S01]  /*b2d0*/  IMAD.IADD R61, R61, 0x1, R73 ;  /* 0x000000013d3d7824 */ /* 0x000fe200078e0249 */
[----:B------:R-:W-:-:S04]  /*b2e0*/  IADD3 R70, P2, R8, R72, RZ ;  /* 0x0000004808467210 */ /* 0x000fc80007f5e0ff */
[C---:B------:R-:W-:Y:S02]  /*b2f0*/  IADD3.X R80, R61.reuse, R5, R3, P0, !PT ;  /* 0x000000053d507210 */ /* 0x040fe400007fe403 */
[----:B------:R-:W-:-:S05]  /*b300*/  IADD3.X R82, R61, R3, R9, P2, !PT ;  /* 0x000000033d527210 */ /* 0x000fca00017fe409 */
        /* <DEDUP_REMOVED lines=17> */
.L_x_1449:
[----:B------:R-:W0:Y:S01]  /*b420*/  LDC.64 R14, c[0x0][0x3d8] ;  /* 0x0000f600ff0e7b82 */ /* 0x000e220000000a00 */
[----:B------:R-:W-:Y:S01]  /*b430*/  SHF.R.S32.HI R3, RZ, 0x1f, R169 ;  /* 0x0000001fff037819 */ /* 0x000fe200000114a9 */
[----:B------:R-:W-:Y:S01]  /*b440*/  ULDC.U8 UR4, c[0x0][0x3f0] ;  /* 0x0000fc0000047ab9 */ /* 0x000fe20000000000 */
[----:B------:R-:W-:Y:S01]  /*b450*/  BSSY B0, `(.L_x_1450) ;  /* 0x0000684000007945 */ /* 0x000fe20003800000 */
[----:B------:R-:W-:-:S04]  /*b460*/  ISETP.NE.AND P0, PT, RZ, UR4, PT ;  /* 0x00000004ff007c0c */ /* 0x000fc8000bf05270 */
[----:B------:R-:W1:Y:S01]  /*b470*/  LDC.64 R12, c[0x0][0x3e8] ;  /* 0x0000fa00ff0c7b82 */ /* 0x000e620000000a00 */
[-C--:B0-----:R-:W-:Y:S02]  /*b480*/  IMAD R0, R3, R14.reuse, RZ ;  /* 0x0000000e03007224 */ /* 0x081fe400078e02ff */
[----:B------:R-:W-:-:S04]  /*b490*/  IMAD.WIDE.U32 R4, R169, R14, RZ ;  /* 0x0000000ea9047225 */ /* 0x000fc800078e00ff */
[----:B------:R-:W-:Y:S02]  /*b4a0*/  IMAD.SHL.U32 R86, R4, 0x80, RZ ;  /* 0x0000008004567824 */ /* 0x000fe400078e00ff */
[-C--:B-1----:R-:W-:Y:S02]  /*b4b0*/  IMAD R8, R3, R12.reuse, RZ ;  /* 0x0000000c03087224 */ /* 0x082fe400078e02ff */
[C---:B------:R-:W-:Y:S02]  /*b4c0*/  IMAD R3, R169.reuse, R15, R0 ;  /* 0x0000000fa9037224 */ /* 0x040fe400078e0200 */
[----:B------:R-:W-:-:S04]  /*b4d0*/  IMAD.WIDE.U32 R6, R169, R12, RZ ;  /* 0x0000000ca9067225 */ /* 0x000fc800078e00ff */
[C---:B------:R-:W-:Y:S02]  /*b4e0*/  IMAD R9, R169.reuse, R13, R8 ;  /* 0x0000000da9097224 */ /* 0x040fe400078e0208 */
[----:B------:R-:W-:Y:S02]  /*b4f0*/  IMAD R0, R169, -0x80, R164 ;  /* 0xffffff80a9007824 */ /* 0x000fe400078e02a4 */
[----:B------:R-:W-:Y:S01]  /*b500*/  IMAD.IADD R5, R5, 0x1, R3 ;  /* 0x0000000105057824 */ /* 0x000fe200078e0203 */
[----:B------:R-:W-:Y:S01]  /*b510*/  IADD3 R3, R7, R9, RZ ;  /* 0x0000000907037210 */ /* 0x000fe20007ffe0ff */
[----:B------:R-:W-:Y:S01]  /*b520*/  IMAD.SHL.U32 R89, R6, 0x80, RZ ;  /* 0x0000008006597824 */ /* 0x000fe200078e00ff */
[----:B------:R-:W-:Y:S02]  /*b530*/  VIMNMX R8, R0, 0x80, PT ;  /* 0x0000008000087848 */ /* 0x000fe40003fe0100 */
[----:B------:R-:W-:Y:S02]  /*b540*/  SHF.L.U64.HI R84, R4, 0x7, R5 ;  /* 0x0000000704547819 */ /* 0x000fe40000010205 */
[----:B------:R-:W-:Y:S01]  /*b550*/  SHF.L.U64.HI R87, R6, 0x7, R3 ;  /* 0x0000000706577819 */ /* 0x000fe20000010203 */
[----:B------:R-:W-:Y:S06]  /*b560*/  @!P0 BRA `(.L_x_1451) ;  /* 0x0000003000f08947 */ /* 0x000fec0003800000 */
[----:B------:R-:W0:Y:S01]  /*b570*/  LDC R82, c[0x0][0x428] ;  /* 0x00010a00ff527b82 */ /* 0x000e220000000800 */
        /* <DEDUP_REMOVED lines=17> */
[----:B------:R-:W-:Y:S01]  /*b690*/  VIADD R5, R16, 0x10 ;  /* 0x0000001010057836 */ /* 0x000fe20000000000 */
[----:B------:R-:W-:Y:S01]  /*b6a0*/  ULDC.64 UR4, c[0x0][0x3c8] ;  /* 0x0000f20000047ab9 */ /* 0x000fe20000000a00 */
[----:B------:R-:W-:Y:S01]  /*b6b0*/  ULDC UR6, c[0x0][0x3d4] ;  /* 0x0000f50000067ab9 */ /* 0x000fe20000000800 */
[----:B------:R-:W-:Y:S01]  /*b6c0*/  LEA R4, P3, R0, UR4, 0x1 ;  /* 0x0000000400047c11 */ /* 0x000fe2000f8608ff */
[----:B------:R-:W-:Y:S01]  /*b6d0*/  IMAD.X R3, R84, 0x1, R81, P1 ;  /* 0x0000000154037824 */ /* 0x000fe200008e0651 */
[----:B------:R-:W-:Y:S01]  /*b6e0*/  ISETP.GE.AND P2, PT, R5, UR6, PT ;  /* 0x0000000605007c0c */ /* 0x000fe2000bf46270 */
[C---:B------:R-:W-:Y:S01]  /*b6f0*/  VIADD R6, R16.reuse, 0x20 ;  /* 0x0000002010067836 */ /* 0x040fe20000000000 */
[C---:B------:R-:W-:Y:S01]  /*b700*/  IADD3 R7, R16.reuse, 0x30, RZ ;  /* 0x0000003010077810 */ /* 0x040fe20007ffe0ff */
[----:B------:R-:W-:Y:S01]  /*b710*/  VIADD R9, R16, 0x40 ;  /* 0x0000004010097836 */ /* 0x000fe20000000000 */
[----:B------:R-:W-:Y:S01]  /*b720*/  LEA.HI.X R5, R0, UR5, R3, 0x1, P3 ;  /* 0x0000000500057c11 */ /* 0x000fe200098f0c03 */
[----:B------:R-:W-:Y:S01]  /*b730*/  ULDC.64 UR4, c[0x0][0x3e0] ;  /* 0x0000f80000047ab9 */ /* 0x000fe20000000a00 */
[----:B------:R-:W-:Y:S01]  /*b740*/  IADD3 R0, P4, R89, R60, RZ ;  /* 0x0000003c59007210 */ /* 0x000fe20007f9e0ff */
[----:B------:R-:W-:Y:S01]  /*b750*/  VIADD R10, R16, 0x50 ;  /* 0x00000050100a7836 */ /* 0x000fe20000000000 */
[----:B------:R-:W-:-:S02]  /*b760*/  ISETP.GE.AND P1, PT, R6, UR6, PT ;  /* 0x0000000606007c0c */ /* 0x000fc4000bf26270 */
[----:B------:R-:W-:Y:S02]  /*b770*/  CS2R R66, SRZ ;  /* 0x0000000000427805 */ /* 0x000fe4000001ff00 */
[----:B------:R-:W-:Y:S01]  /*b780*/  LEA R6, P6, R0, UR4, 0x1 ;  /* 0x0000000400067c11 */ /* 0x000fe2000f8c08ff */
[----:B------:R-:W-:Y:S01]  /*b790*/  IMAD.X R3, R87, 0x1, R80, P4 ;  /* 0x0000000157037824 */ /* 0x000fe200020e0650 */
[----:B------:R-:W-:Y:S02]  /*b7a0*/  ISETP.GE.AND P5, PT, R7, UR6, PT ;  /* 0x0000000607007c0c */ /* 0x000fe4000bfa6270 */
[----:B------:R-:W-:Y:S02]  /*b7b0*/  CS2R R62, SRZ ;  /* 0x00000000003e7805 */ /* 0x000fe4000001ff00 */
[----:B------:R-:W-:Y:S02]  /*b7c0*/  ISETP.GE.AND P3, PT, R16, UR6, PT ;  /* 0x0000000610007c0c */ /* 0x000fe4000bf66270 */
[----:B------:R-:W-:-:S02]  /*b7d0*/  CS2R R56, SRZ ;  /* 0x0000000000387805 */ /* 0x000fc4000001ff00 */
[----:B------:R-:W-:Y:S02]  /*b7e0*/  LEA.HI.X R7, R0, UR5, R3, 0x1, P6 ;  /* 0x0000000500077c11 */ /* 0x000fe4000b0f0c03 */
[----:B------:R-:W-:Y:S02]  /*b7f0*/  CS2R R52, SRZ ;  /* 0x0000000000347805 */ /* 0x000fe4000001ff00 */
[----:B------:R-:W-:Y:S02]  /*b800*/  ISETP.GE.AND P4, PT, R9, UR6, PT ;  /* 0x0000000609007c0c */ /* 0x000fe4000bf86270 */
[----:B------:R-:W-:Y:S02]  /*b810*/  CS2R R48, SRZ ;  /* 0x0000000000307805 */ /* 0x000fe4000001ff00 */
[----:B------:R-:W-:Y:S02]  /*b820*/  ISETP.GE.AND P6, PT, R10, UR6, PT ;  /* 0x000000060a007c0c */ /* 0x000fe4000bfc6270 */
[----:B------:R-:W-:-:S02]  /*b830*/  CS2R R46, SRZ ;  /* 0x00000000002e7805 */ /* 0x000fc4000001ff00 */
[----:B------:R-:W-:Y:S02]  /*b840*/  CS2R R70, SRZ ;  /* 0x0000000000467805 */ /* 0x000fe4000001ff00 */
[----:B------:R-:W-:Y:S02]  /*b850*/  CS2R R64, SRZ ;  /* 0x0000000000407805 */ /* 0x000fe4000001ff00 */
[----:B------:R-:W-:Y:S02]  /*b860*/  CS2R R58, SRZ ;  /* 0x00000000003a7805 */ /* 0x000fe4000001ff00 */
[----:B------:R-:W-:Y:S02]  /*b870*/  CS2R R54, SRZ ;  /* 0x0000000000367805 */ /* 0x000fe4000001ff00 */
[----:B------:R-:W-:Y:S02]  /*b880*/  CS2R R50, SRZ ;  /* 0x0000000000327805 */ /* 0x000fe4000001ff00 */
[----:B------:R-:W-:Y:S01]  /*b890*/  CS2R R44, SRZ ;  /* 0x00000000002c7805 */ /* 0x000fe2000001ff00 */
[----:B------:R-:W-:-:S02]  /*b8a0*/  ULDC.64 UR8, c[0x0][0x208] ;  /* 0x0000820000087ab9 */ /* 0x000fc40000000a00 */
        /* <DEDUP_REMOVED lines=12> */
.L_x_1453:
[----:B------:R-:W-:Y:S05]  /*b970*/  BSYNC B1 ;  /* 0x0000000000017941 */ /* 0x000fea0003800000 */
.L_x_1452:
[----:B------:R-:W-:Y:S01]  /*b980*/  ISETP.GE.AND P1, PT, R185, R8, PT ;  /* 0x00000008b900720c */ /* 0x000fe20003f26270 */
[----:B------:R-:W-:Y:S01]  /*b990*/  BSSY B1, `(.L_x_1454) ;  /* 0x000003e000017945 */ /* 0x000fe20003800000 */
[----:B------:R-:W-:Y:S02]  /*b9a0*/  LOP3.LUT R0, R174, 0x18, R22, 0xf8, !PT ;  /* 0x00000018ae007812 */ /* 0x000fe400078ef816 */
        /* <DEDUP_REMOVED lines=10> */
[----:B------:R-:W-:Y:S02]  /*ba50*/  LOP3.LUT R11, R0, R175, RZ, 0x3c, !PT ;  /* 0x000000af000b7212 */ /* 0x000fe400078e3cff */
[----:B------:R-:W-:Y:S01]  /*ba60*/  CS2R R20, SRZ ;  /* 0x0000000000147805 */ /* 0x000fe2000001ff00 */
[----:B------:R-:W-:Y:S06]  /*ba70*/  @P1 BRA `(.L_x_1455) ;  /* 0x0000000000bc1947 */ /* 0x000fec0003800000 */
[----:B------:R-:W-:Y:S01]  /*ba80*/  IADD3 R77, P4, P5, R60, R77, R89 ;  /* 0x0000004d3c4d7210 */ /* 0x000fe20007d9e059 */
[----:B-1----:R-:W-:Y:S01]  /*ba90*/  VIADD R4, R16, 0x10 ;  /* 0x0000001010047836 */ /* 0x002fe20000000000 */
[----:B------:R-:W-:Y:S01]  /*baa0*/  IADD3 R78, P2, P3, R79, R78, R86 ;  /* 0x0000004e4f4e7210 */ /* 0x000fe20007b5e056 */
[----:B------:R-:W-:Y:S01]  /*bab0*/  ULDC UR8, c[0x0][0x3d4] ;  /* 0x0000f50000087ab9 */ /* 0x000fe20000000800 */
[----:B------:R-:W-:Y:S01]  /*bac0*/  IADD3.X R0, R80, R69, R87, P4, P5 ;  /* 0x0000004550007210 */ /* 0x000fe200027ea457 */
[C---:B------:R-:W-:Y:S01]  /*bad0*/  VIADD R5, R16.reuse, 0x20 ;  /* 0x0000002010057836 */ /* 0x040fe20000000000 */
[----:B------:R-:W-:Y:S01]  /*bae0*/  IADD3.X R3, R81, R76, R84, P2, P3 ;  /* 0x0000004c51037210 */ /* 0x000fe200017e6454 */
[----:B------:R-:W-:Y:S01]  /*baf0*/  ULDC.64 UR4, c[0x0][0x3c8] ;  /* 0x0000f20000047ab9 */ /* 0x000fe20000000a00 */
[----:B------:R-:W-:Y:S01]  /*bb00*/  ISETP.GE.AND P5, PT, R16, UR8, PT ;  /* 0x0000000810007c0c */ /* 0x000fe2000bfa6270 */
[----:B------:R-:W-:Y:S01]  /*bb10*/  ULDC.64 UR6, c[0x0][0x3e0] ;  /* 0x0000f80000067ab9 */ /* 0x000fe20000000a00 */
[----:B------:R-:W-:-:S02]  /*bb20*/  ISETP.GE.AND P2, PT, R4, UR8, PT ;  /* 0x0000000804007c0c */ /* 0x000fc4000bf46270 */
[----:B------:R-:W-:Y:S02]  /*bb30*/  CS2R R40, SRZ ;  /* 0x0000000000287805 */ /* 0x000fe4000001ff00 */
[----:B------:R-:W-:Y:S02]  /*bb40*/  LEA R4, P3, R78, UR4, 0x1 ;  /* 0x000000044e047c11 */ /* 0x000fe4000f8608ff */
[----:B------:R-:W-:Y:S02]  /*bb50*/  CS2R R42, SRZ ;  /* 0x00000000002a7805 */ /* 0x000fe4000001ff00 */
[C---:B------:R-:W-:Y:S01]  /*bb60*/  IADD3 R7, R16.reuse, 0x30, RZ ;  /* 0x0000003010077810 */ /* 0x040fe20007ffe0ff */
[----:B------:R-:W-:Y:S01]  /*bb70*/  VIADD R8, R16, 0x40 ;  /* 0x0000004010087836 */ /* 0x000fe20000000000 */
[----:B------:R-:W-:Y:S01]  /*bb80*/  LEA R6, P6, R77, UR6, 0x1 ;  /* 0x000000064d067c11 */ /* 0x000fe2000f8c08ff */
[----:B------:R-:W-:Y:S01]  /*bb90*/  ULDC.64 UR10, c[0x0][0x208] ;  /* 0x00008200000a7ab9 */ /* 0x000fe20000000a00 */
[----:B------:R-:W-:-:S02]  /*bba0*/  ISETP.GE.AND P4, PT, R5, UR8, PT ;  /* 0x0000000805007c0c */ /* 0x000fc4000bf86270 */
[----:B------:R-:W-:Y:S02]  /*bbb0*/  LEA.HI.X R5, R78, UR5, R3, 0x1, P3 ;  /* 0x000000054e057c11 */ /* 0x000fe400098f0c03 */
[----:B------:R-:W-:Y:S02]  /*bbc0*/  ISETP.GE.AND P3, PT, R7, UR8, PT ;  /* 0x0000000807007c0c */ /* 0x000fe4000bf66270 */
[----:B------:R-:W-:Y:S01]  /*bbd0*/  LEA.HI.X R7, R77, UR7, R0, 0x1, P6 ;  /* 0x000000074d077c11 */ /* 0x000fe2000b0f0c00 */
[----:B------:R-:W-:Y:S01]  /*bbe0*/  VIADD R0, R16, 0x50 ;  /* 0x0000005010007836 */ /* 0x000fe20000000000 */
[----:B------:R2:W5:Y:S01]  /*bbf0*/  @!P5 LDG.E.64 R40, desc[UR10][R4.64] ;  /* 0x0000000a0428d981 */ /* 0x000562000c1e1b00 */
[----:B------:R-:W-:-:S03]  /*bc00*/  ISETP.GE.AND P6, PT, R8, UR8, PT ;  /* 0x0000000808007c0c */ /* 0x000fc6000bfc6270 */
[----:B------:R2:W5:Y:S01]  /*bc10*/  @!P5 LDG.E.64 R42, desc[UR10][R6.64] ;  /* 0x0000000a062ad981 */ /* 0x000562000c1e1b00 */
[----:B------:R-:W-:Y:S02]  /*bc20*/  ISETP.GE.AND P5, PT, R0, UR8, PT ;  /* 0x0000000800007c0c */ /* 0x000fe4000bfa6270 */
        /* <DEDUP_REMOVED lines=20> */
.L_x_1455:
[----:B------:R-:W-:Y:S05]  /*bd70*/  BSYNC B1 ;  /* 0x0000000000017941 */ /* 0x000fea0003800000 */
.L_x_1454:
[----:B------:R-:W-:Y:S01]  /*bd80*/  LOP3.LUT P2, RZ, R190, 0x4, RZ, 0xc0, !PT ;  /* 0x00000004beff7812 */ /* 0x000fe2000784c0ff */
[----:B------:R-:W-:Y:S01]  /*bd90*/  IMAD.IADD R11, R176, 0x1, R11 ;  /* 0x00000001b00b7824 */ /* 0x000fe200078e020b */
[----:B-12--5:R-:W-:Y:S01]  /*bda0*/  MOV R4, R64 ;  /* 0x0000004000047202 */ /* 0x026fe20000000f00 */
[----:B------:R-:W-:Y:S01]  /*bdb0*/  IMAD.MOV.U32 R0, RZ, RZ, R70 ;  /* 0x000000ffff007224 */ /* 0x000fe200078e0046 */
[----:B------:R-:W-:Y:S01]  /*bdc0*/  MOV R6, R72 ;  /* 0x0000004800067202 */ /* 0x000fe20000000f00 */
[----:B------:R-:W-:Y:S01]  /*bdd0*/  IMAD.MOV.U32 R3, RZ, RZ, R71 ;  /* 0x000000ffff037224 */ /* 0x000fe200078e0047 */
[----:B------:R-:W-:Y:S01]  /*bde0*/  PRMT R86, R4, 0x7610, R86 ;  /* 0x0000761004567816 */ /* 0x000fe20000000056 */
[----:B------:R-:W-:Y:S01]  /*bdf0*/  IMAD R60, R11, 0x2, R18 ;  /* 0x000000020b3c7824 */ /* 0x000fe200078e0212 */
[----:B------:R-:W-:Y:S01]  /*be00*/  PRMT R88, R0, 0x7610, R88 ;  /* 0x0000761000587816 */ /* 0x000fe20000000058 */
[----:B------:R-:W-:Y:S01]  /*be10*/  IMAD.MOV.U32 R0, RZ, RZ, R65 ;  /* 0x000000ffff007224 */ /* 0x000fe200078e0041 */
[----:B------:R-:W-:Y:S01]  /*be20*/  PRMT R87, R3, 0x7610, R87 ;  /* 0x0000761003577816 */ /* 0x000fe20000000057 */
[C---:B------:R-:W-:Y:S01]  /*be30*/  VIADD R5, R60.reuse, 0xc400 ;  /* 0x0000c4003c057836 */ /* 0x040fe20000000000 */
[----:B------:R-:W-:Y:S01]  /*be40*/  MOV R11, R67 ;  /* 0x00000043000b7202 */ /* 0x000fe20000000f00 */
[----:B------:R-:W-:Y:S01]  /*be50*/  IMAD.MOV.U32 R3, RZ, RZ, R58 ;  /* 0x000000ffff037224 */ /* 0x000fe200078e003a */
[----:B------:R-:W-:Y:S01]  /*be60*/  PRMT R83, R83, 0x5410, R0 ;  /* 0x0000541053537816 */ /* 0x000fe20000000000 */
[----:B------:R-:W-:Y:S01]  /*be70*/  IMAD.MOV.U32 R4, RZ, RZ, R59 ;  /* 0x000000ffff047224 */ /* 0x000fe200078e003b */
[----:B------:R-:W-:Y:S01]  /*be80*/  PRMT R87, R87, 0x5410, R11 ;  /* 0x0000541057577816 */ /* 0x000fe2000000000b */
[----:B------:R-:W-:Y:S01]  /*be90*/  VIADD R10, R60, 0xc440 ;  /* 0x0000c4403c0a7836 */ /* 0x000fe20000000000 */
[----:B------:R-:W-:Y:S01]  /*bea0*/  ULDC.64 UR4, c[0x0][0x3c8] ;  /* 0x0000f20000047ab9 */ /* 0x000fe20000000a00 */
[----:B------:R-:W-:Y:S01]  /*beb0*/  @P2 VIADD R10, R5, 0xffffffc0 ;  /* 0xffffffc0050a2836 */ /* 0x000fe20000000000 */
[----:B0-----:R-:W-:Y:S01]  /*bec0*/  ISETP.NE.AND P2, PT, R82, 0x1, PT ;  /* 0x000000015200780c */ /* 0x001fe20003f45270 */
[----:B------:R-:W-:Y:S01]  /*bed0*/  IMAD.MOV.U32 R0, RZ, RZ, R54 ;  /* 0x000000ffff007224 */ /* 0x000fe200078e0036 */
[----:B------:R-:W-:Y:S01]  /*bee0*/  PRMT R81, R3, 0x5410, R4 ;  /* 0x0000541003517816 */ /* 0x000fe20000000004 */
[----:B------:R-:W-:Y:S01]  /*bef0*/  IMAD.MOV.U32 R4, RZ, RZ, R51 ;  /* 0x000000ffff047224 */ /* 0x000fe200078e0033 */
[----:B------:R-:W-:Y:S01]  /*bf00*/  MOV R3, R55 ;  /* 0x0000003700037202 */ /* 0x000fe20000000f00 */
[----:B------:R-:W-:Y:S01]  /*bf10*/  IMAD.MOV.U32 R11, RZ, RZ, R56 ;  /* 0x000000ffff0b7224 */ /* 0x000fe200078e0038 */
[----:B------:R-:W-:Y:S01]  /*bf20*/  ULDC.64 UR6, c[0x0][0x3e0] ;  /* 0x0000f80000067ab9 */ /* 0x000fe20000000a00 */
[----:B------:R-:W-:Y:S01]  /*bf30*/  IMAD.MOV.U32 R7, RZ, RZ, R61 ;  /* 0x000000ffff077224 */ /* 0x000fe200078e003d */
[----:B------:R-:W-:Y:S01]  /*bf40*/  PRMT R78, R0, 0x5410, R3 ;  /* 0x00005410004e7816 */ /* 0x000fe20000000003 */
[----:B------:R-:W-:Y:S01]  /*bf50*/  IMAD.MOV.U32 R0, RZ, RZ, R50 ;  /* 0x000000ffff007224 */ /* 0x000fe200078e0032 */
[----:B------:R-:W-:Y:S01]  /*bf60*/  PRMT R82, R11, 0x7610, R82 ;  /* 0x000076100b527816 */ /* 0x000fe20000000052 */
[----:B------:R-:W-:-:S02]  /*bf70*/  IMAD.MOV.U32 R3, RZ, RZ, R44 ;  /* 0x000000ffff037224 */ /* 0x000fc400078e002c */
[----:B------:R-:W0:Y:S01]  /*bf80*/  @P2 LDC R5, c[0x0][0x430] ;  /* 0x00010c00ff052b82 */ /* 0x000e220000000800 */
[----:B------:R-:W-:Y:S01]  /*bf90*/  PRMT R75, R0, 0x5410, R4 ;  /* 0x00005410004b7816 */ /* 0x000fe20000000004 */
[----:B------:R-:W-:Y:S01]  /*bfa0*/  IMAD.MOV.U32 R4, RZ, RZ, R66 ;  /* 0x000000ffff047224 */ /* 0x000fe200078e0042 */
[----:B------:R-:W-:Y:S01]  /*bfb0*/  PRMT R73, R3, 0x7610, R73 ;  /* 0x0000761003497816 */ /* 0x000fe20000000049 */
[----:B------:R-:W-:Y:S02]  /*bfc0*/  IMAD.MOV.U32 R3, RZ, RZ, R45 ;  /* 0x000000ffff037224 */ /* 0x000fe400078e002d */
[----:B------:R-:W-:Y:S01]  /*bfd0*/  IMAD.MOV.U32 R11, RZ, RZ, R52 ;  /* 0x000000ffff0b7224 */ /* 0x000fe200078e0034 */
[----:B------:R-:W-:Y:S01]  /*bfe0*/  PRMT R88, R88, 0x5410, R4 ;  /* 0x0000541058587816 */ /* 0x000fe20000000004 */
[----:B------:R-:W1:Y:S01]  /*bff0*/  @P2 LDC R0, c[0x0][0x42c] ;  /* 0x00010b00ff002b82 */ /* 0x000e620000000800 */
[----:B------:R-:W-:Y:S01]  /*c000*/  PRMT R73, R73, 0x5410, R3 ;  /* 0x0000541049497816 */ /* 0x000fe20000000003 */
[----:B------:R-:W-:-:S02]  /*c010*/  IMAD.MOV.U32 R3, RZ, RZ, R62 ;  /* 0x000000ffff037224 */ /* 0x000fc400078e003e */
[----:B------:R-:W-:Y:S02]  /*c020*/  IMAD.MOV.U32 R4, RZ, RZ, R63 ;  /* 0x000000ffff047224 */ /* 0x000fe400078e003f */
[----:B------:R-:W-:Y:S01]  /*c030*/  IMAD.MOV.U32 R61, RZ, RZ, R53 ;  /* 0x000000ffff3d7224 */ /* 0x000fe200078e0035 */
[----:B------:R-:W-:Y:S01]  /*c040*/  PRMT R86, R86, 0x5410, R3 ;  /* 0x0000541056567816 */ /* 0x000fe20000000003 */
[----:B------:R-:W-:Y:S01]  /*c050*/  IMAD R3, R169, 0x80, R162 ;  /* 0x00000080a9037824 */ /* 0x000fe200078e02a2 */
[----:B------:R-:W-:Y:S01]  /*c060*/  PRMT R83, R4, 0x7610, R83 ;  /* 0x0000761004537816 */ /* 0x000fe20000000053 */
[----:B------:R-:W-:Y:S01]  /*c070*/  IMAD.MOV.U32 R4, RZ, RZ, R57 ;  /* 0x000000ffff047224 */ /* 0x000fe200078e0039 */
[----:B------:R-:W-:Y:S01]  /*c080*/  PRMT R80, R11, 0x5410, R61 ;  /* 0x000054100b507816 */ /* 0x000fe2000000003d */
[----:B------:R-:W-:Y:S01]  /*c090*/  IMAD.MOV.U32 R84, RZ, RZ, R74 ;  /* 0x000000ffff547224 */ /* 0x000fe200078e004a */
[----:B------:R-:W-:Y:S01]  /*c0a0*/  LEA R3, R188, R3, 0x6 ;  /* 0x00000003bc037211 */ /* 0x000fe200078e30ff */
        /* <DEDUP_REMOVED lines=8> */
[----:B-1----:R-:W-:-:S03]  /*c130*/  @P2 IMAD.HI.U32 R0, R3, R0, RZ ;  /* 0x0000000003002227 */ /* 0x002fc600078e00ff */
[----:B------:R-:W-:Y:S01]  /*c140*/  PRMT R77, R77, 0x5410, R4 ;  /* 0x000054104d4d7816 */ /* 0x000fe20000000004 */
[----:B------:R-:W-:Y:S01]  /*c150*/  IMAD.MOV.U32 R4, RZ, RZ, R43 ;  /* 0x000000ffff047224 */ /* 0x000fe200078e002b */
[----:B0-----:R-:W-:Y:S01]  /*c160*/  @P2 SHF.R.U32.HI R3, RZ, R5, R0 ;  /* 0x00000005ff032219 */ /* 0x001fe20000011600 */
[----:B------:R-:W-:Y:S02]  /*c170*/  IMAD.MOV.U32 R0, RZ, RZ, R42 ;  /* 0x000000ffff007224 */ /* 0x000fe400078e002a */
[----:B------:R-:W-:Y:S01]  /*c180*/  IMAD.MOV.U32 R11, RZ, RZ, R36 ;  /* 0x000000ffff0b7224 */ /* 0x000fe200078e0024 */
[----:B------:R-:W-:Y:S01]  /*c190*/  SHF.R.S32.HI R5, RZ, 0x1f, R3 ;  /* 0x0000001fff057819 */ /* 0x000fe20000011403 */
[-C--:B------:R-:W-:Y:S01]  /*c1a0*/  IMAD.WIDE.U32 R84, R3, R14.reuse, R84 ;  /* 0x0000000e03547225 */ /* 0x080fe200078e0054 */
[----:B------:R-:W-:Y:S02]  /*c1b0*/  PRMT R72, R0, 0x5410, R4 ;  /* 0x0000541000487816 */ /* 0x000fe40000000004 */
[----:B------:R-:W-:Y:S01]  /*c1c0*/  PRMT R61, R11, 0x5410, R69 ;  /* 0x000054100b3d7816 */ /* 0x000fe20000000045 */
[----:B------:R-:W-:-:S02]  /*c1d0*/  IMAD R0, R5, R14, RZ ;  /* 0x0000000e05007224 */ /* 0x000fc400078e02ff */
[-C--:B------:R-:W-:Y:S02]  /*c1e0*/  IMAD R4, R5, R12.reuse, RZ ;  /* 0x0000000c05047224 */ /* 0x080fe400078e02ff */
[----:B------:R-:W-:Y:S01]  /*c1f0*/  IMAD.WIDE.U32 R6, R3, R12, R6 ;  /* 0x0000000c03067225 */ /* 0x000fe200078e0006 */
[----:B------:R-:W-:-:S03]  /*c200*/  MOV R12, R35 ;  /* 0x00000023000c7202 */ /* 0x000fc60000000f00 */
[C---:B------:R-:W-:Y:S01]  /*c210*/  IMAD R5, R3.reuse, R15, R0 ;  /* 0x0000000f03057224 */ /* 0x040fe200078e0200 */
[----:B------:R-:W-:Y:S01]  /*c220*/  LEA R0, P3, R6, UR6, 0x1 ;  /* 0x0000000606007c11 */ /* 0x000fe2000f8608ff */
[----:B------:R-:W-:Y:S01]  /*c230*/  IMAD R3, R3, R13, R4 ;  /* 0x0000000d03037224 */ /* 0x000fe200078e0204 */
[C---:B------:R-:W-:Y:S01]  /*c240*/  LEA R4, P2, R84.reuse, UR4, 0x1 ;  /* 0x0000000454047c11 */ /* 0x040fe2000f8408ff */
[----:B------:R-:W-:Y:S01]  /*c250*/  IMAD.IADD R5, R85, 0x1, R5 ;  /* 0x0000000155057824 */ /* 0x000fe200078e0205 */
[----:B------:R-:W-:Y:S01]  /*c260*/  UMOV UR4, 0xffffffff ;  /* 0xffffffff00047882 */ /* 0x000fe20000000000 */
[----:B------:R-:W-:Y:S02]  /*c270*/  IMAD.IADD R3, R7, 0x1, R3 ;  /* 0x0000000107037824 */ /* 0x000fe400078e0203 */
[----:B------:R-:W-:Y:S01]  /*c280*/  IMAD.MOV.U32 R11, RZ, RZ, R34 ;  /* 0x000000ffff0b7224 */ /* 0x000fe200078e0022 */
[----:B------:R-:W-:Y:S02]  /*c290*/  LEA.HI.X R5, R84, UR5, R5, 0x1, P2 ;  /* 0x0000000554057c11 */ /* 0x000fe400090f0c05 */
[----:B------:R-:W-:-:S02]  /*c2a0*/  LEA.HI.X R3, R6, UR7, R3, 0x1, P3 ;  /* 0x0000000706037c11 */ /* 0x000fc400098f0c03 */
[----:B------:R-:W-:Y:S02]  /*c2b0*/  PRMT R69, R11, 0x5410, R12 ;  /* 0x000054100b457816 */ /* 0x000fe4000000000c */
[----:B------:R-:W-:Y:S01]  /*c2c0*/  LEA.HI R6, R184, R184, RZ, 0x1 ;  /* 0x000000b8b8067211 */ /* 0x000fe200078f08ff */
[----:B------:R-:W-:Y:S06]  /*c2d0*/  BRA.DIV UR4, `(.L_x_1456) ;  /* 0x000001a204f87947 */ /* 0x000fec000b800000 */
.L_x_1744:
[----:B------:R-:W-:-:S03]  /*c2e0*/  UMOV UR4, 0xffffffff ;  /* 0xffffffff00047882 */ /* 0x000fc60000000000 */
[----:B------:R-:W-:Y:S05]  /*c2f0*/  BRA.DIV UR4, `(.L_x_1457) ;  /* 0x000001a604187947 */ /* 0x000fea000b800000 */
.L_x_1747:
[----:B------:R-:W-:-:S03]  /*c300*/  UMOV UR4, 0xffffffff ;  /* 0xffffffff00047882 */ /* 0x000fc60000000000 */
[----:B------:R-:W-:Y:S05]  /*c310*/  BRA.DIV UR4, `(.L_x_1458) ;  /* 0x000001a604387947 */ /* 0x000fea000b800000 */
.L_x_1750:
[----:B------:R-:W-:-:S03]  /*c320*/  UMOV UR4, 0xffffffff ;  /* 0xffffffff00047882 */ /* 0x000fc60000000000 */
[----:B------:R-:W-:Y:S05]  /*c330*/  BRA.DIV UR4, `(.L_x_1459) ;  /* 0x000001a604587947 */ /* 0x000fea000b800000 */
.L_x_1753:
[----:B------:R-:W-:-:S03]  /*c340*/  UMOV UR4, 0xffffffff ;  /* 0xffffffff00047882 */ /* 0x000fc60000000000 */
[----:B------:R-:W-:Y:S05]  /*c350*/  BRA.DIV UR4, `(.L_x_1460) ;  /* 0x000001a604787947 */ /* 0x000fea000b800000 */
.L_x_1756:
[----:B------:R-:W-:Y:S01]  /*c360*/  UMOV UR4, 0xffffffff ;  /* 0xffffffff00047882 */ /* 0x000fe20000000000 */
[----:B------:R-:W-:Y:S02]  /*c370*/  LOP3.LUT R5, R6, 0xfffffffe, RZ, 0xc0, !PT ;  /* 0xfffffffe06057812 */ /* 0x000fe400078ec0ff */
[----:B------:R-:W-:Y:S05]  /*c380*/  BRA.DIV UR4, `(.L_x_1461) ;  /* 0x000001a604947947 */ /* 0x000fea000b800000 */
.L_x_1759:
[----:B------:R-:W-:Y:S01]  /*c390*/  UMOV UR4, 0xffffffff ;  /* 0xffffffff00047882 */ /* 0x000fe20000000000 */
[----:B------:R-:W-:Y:S02]  /*c3a0*/  IMAD.IADD R5, R184, 0x1, -R5 ;  /* 0x00000001b8057824 */ /* 0x000fe400078e0a05 */
[----:B------:R-:W-:Y:S05]  /*c3b0*/  BRA.DIV UR4, `(.L_x_1462) ;  /* 0x000001a604b07947 */ /* 0x000fea000b800000 */
.L_x_1762:
[----:B------:R-:W-:Y:S01]  /*c3c0*/  UMOV UR4, 0xffffffff ;  /* 0xffffffff00047882 */ /* 0x000fe20000000000 */
[----:B------:R-:W-:Y:S02]  /*c3d0*/  SHF.L.U32 R3, R5, 0x1f, RZ ;  /* 0x0000001f05037819 */ /* 0x000fe400000006ff */
[----:B------:R-:W-:Y:S05]  /*c3e0*/  BRA.DIV UR4, `(.L_x_1463) ;  /* 0x000001a604cc7947 */ /* 0x000fea000b800000 */
.L_x_1765:
[----:B------:R-:W0:Y:S01]  /*c3f0*/  SYNCS.PHASECHK.TRANS64.TRYWAIT P2, [R18+URZ+0x2a800], R3 ;  /* 0x02a80003120075a7 */ /* 0x000e22000804017f */
[----:B------:R-:W-:Y:S01]  /*c400*/  IMAD.MOV.U32 R6, RZ, RZ, R25 ;  /* 0x000000ffff067224 */ /* 0x000fe200078e0019 */
[----:B------:R-:W-:Y:S01]  /*c410*/  MOV R5, R24 ;  /* 0x0000001800057202 */ /* 0x000fe20000000f00 */
[----:B------:R-:W-:Y:S01]  /*c420*/  IMAD.MOV.U32 R0, RZ, RZ, R28 ;  /* 0x000000ffff007224 */ /* 0x000fe200078e001c */
[----:B------:R-:W-:Y:S01]  /*c430*/  BSSY B1, `(.L_x_1464) ;  /* 0x0000019000017945 */ /* 0x000fe20003800000 */
[----:B------:R-:W-:Y:S01]  /*c440*/  IMAD.MOV.U32 R4, RZ, RZ, R29 ;  /* 0x000000ffff047224 */ /* 0x000fe200078e001d */
[----:B------:R-:W-:Y:S01]  /*c450*/  PRMT R11, R5, 0x5410, R6 ;  /* 0x00005410050b7816 */ /* 0x000fe20000000006 */
[----:B------:R-:W-:Y:S02]  /*c460*/  IMAD.MOV.U32 R5, RZ, RZ, R40 ;  /* 0x000000ffff057224 */ /* 0x000fe400078e0028 */
[----:B------:R-:W-:Y:S01]  /*c470*/  IMAD.MOV.U32 R6, RZ, RZ, R41 ;  /* 0x000000ffff067224 */ /* 0x000fe200078e0029 */
[----:B------:R-:W-:Y:S01]  /*c480*/  PRMT R13, R0, 0x5410, R4 ;  /* 0x00005410000d7816 */ /* 0x000fe20000000004 */
[----:B------:R-:W-:-:S02]  /*c490*/  IMAD.MOV.U32 R0, RZ, RZ, R8 ;  /* 0x000000ffff007224 */ /* 0x000fc400078e0008 */
[----:B------:R-:W-:Y:S01]  /*c4a0*/  IMAD.MOV.U32 R4, RZ, RZ, R9 ;  /* 0x000000ffff047224 */ /* 0x000fe200078e0009 */
[----:B------:R-:W-:Y:S01]  /*c4b0*/  PRMT R79, R5, 0x5410, R6 ;  /* 0x00005410054f7816 */ /* 0x000fe20000000006 */
[----:B------:R-:W-:Y:S02]  /*c4c0*/  IMAD.MOV.U32 R5, RZ, RZ, R39 ;  /* 0x000000ffff057224 */ /* 0x000fe400078e0027 */
        /* <DEDUP_REMOVED lines=14> */
[----:B0-----:R-:W-:Y:S06]  /*c5b0*/  @!P2 BRA `(.L_x_1465) ;  /* 0x000001a40080a947 */ /* 0x001fec0003800000 */
.L_x_1766:
[----:B------:R-:W-:Y:S05]  /*c5c0*/  BSYNC B1 ;  /* 0x0000000000017941 */ /* 0x000fea0003800000 */
.L_x_1464:
[----:B------:R-:W-:Y:S01]  /*c5d0*/  BSSY B1, `(.L_x_1466) ;  /* 0x000011b000017945 */ /* 0x000fe20003800000 */
[----:B0-----:R-:W-:-:S03]  /*c5e0*/  PRMT R3, R4, 0x5410, R5 ;  /* 0x0000541004037816 */ /* 0x001fc60000000005 */
[----:B------:R-:W-:Y:S05]  /*c5f0*/  @P0 BRA `(.L_x_1467) ;  /* 0x0000001000600947 */ /* 0x000fea0003800000 */
[----:B------:R-:W0:Y:S01]  /*c600*/  LDC R5, c[0x0][0x3d4] ;  /* 0x0000f500ff057b82 */ /* 0x000e220000000800 */
        /* <DEDUP_REMOVED lines=14> */
[----:B------:R-:W-:Y:S01]  /*c6f0*/  SHF.R.U32.HI R85, RZ, 0x10, R67 ;  /* 0x00000010ff557819 */ /* 0x000fe20000011643 */
[--C-:B------:R-:W-:Y:S01]  /*c700*/  HADD2.F32 R84, -RZ, R88.reuse.H1_H1 ;  /* 0x30000058ff547230 */ /* 0x100fe20000004100 */
[--C-:B------:R-:W-:Y:S01]  /*c710*/  SHF.R.U32.HI R89, RZ, 0x10, R71.reuse ;  /* 0x00000010ff597819 */ /* 0x100fe20000011647 */
[----:B------:R-:W-:Y:S01]  /*c720*/  HADD2.F32 R88, -RZ, R88.H0_H0 ;  /* 0x20000058ff587230 */ /* 0x000fe20000004100 */
[----:B------:R-:W-:Y:S01]  /*c730*/  SHF.R.U64 R93, R70, 0x10, R71 ;  /* 0x00000010465d7819 */ /* 0x000fe20000001247 */
[----:B------:R-:W-:Y:S01]  /*c740*/  HADD2.F32 R85, -RZ, R85.H0_H0 ;  /* 0x20000055ff557230 */ /* 0x000fe20000004100 */
[----:B------:R-:W-:Y:S01]  /*c750*/  SHF.R.U64 R95, R66, 0x10, R67 ;  /* 0x00000010425f7819 */ /* 0x000fe20000001243 */
[----:B------:R-:W-:Y:S02]  /*c760*/  HADD2.F32 R89, -RZ, R89.H0_H0 ;  /* 0x20000059ff597230 */ /* 0x000fe40000004100 */
[----:B0-----:R-:W-:-:S02]  /*c770*/  HADD2.F32 R71, -RZ, R7.H1_H1 ;  /* 0x30000007ff477230 */ /* 0x001fc40000004100 */
[----:B------:R-:W-:Y:S02]  /*c780*/  HADD2.F32 R70, -RZ, R7.H0_H0 ;  /* 0x20000007ff467230 */ /* 0x000fe40000004100 */
[--C-:B------:R-:W-:Y:S02]  /*c790*/  HADD2.F32 R7, -RZ, R4.reuse.H0_H0 ;  /* 0x20000004ff077230 */ /* 0x100fe40000004100 */
[C---:B------:R-:W-:Y:S01]  /*c7a0*/  FMUL.FTZ R92, R71.reuse, R85 ;  /* 0x00000055475c7220 */ /* 0x040fe20000410000 */
[----:B------:R-:W-:Y:S02]  /*c7b0*/  HADD2.F32 R4, -RZ, R4.H1_H1 ;  /* 0x30000004ff047230 */ /* 0x000fe40000004100 */
[-C--:B------:R-:W-:Y:S01]  /*c7c0*/  FMUL.FTZ R91, R71, R89.reuse ;  /* 0x00000059475b7220 */ /* 0x080fe20000410000 */
[--C-:B------:R-:W-:Y:S02]  /*c7d0*/  HADD2.F32 R66, -RZ, R6.reuse.H0_H0 ;  /* 0x20000006ff427230 */ /* 0x100fe40000004100 */
[----:B------:R-:W-:Y:S01]  /*c7e0*/  FFMA.FTZ R94, R70, R89, R92 ;  /* 0x00000059465e7223 */ /* 0x000fe2000001005c */
[----:B------:R-:W-:-:S02]  /*c7f0*/  HADD2.F32 R67, -RZ, R6.H1_H1 ;  /* 0x30000006ff437230 */ /* 0x000fc40000004100 */
[----:B------:R-:W-:Y:S01]  /*c800*/  FMUL.FTZ R90, R4, R88 ;  /* 0x00000058045a7220 */ /* 0x000fe20000410000 */
[----:B------:R-:W-:Y:S02]  /*c810*/  HADD2.F32 R71, -RZ, R87.H0_H0 ;  /* 0x20000057ff477230 */ /* 0x000fe40000004100 */
[----:B------:R-:W-:Y:S01]  /*c820*/  FFMA.FTZ R91, R70, R85, -R91 ;  /* 0x00000055465b7223 */ /* 0x000fe2000001085b */
[----:B------:R-:W-:Y:S02]  /*c830*/  HADD2.F32 R6, -RZ, R5.H0_H0 ;  /* 0x20000005ff067230 */ /* 0x000fe40000004100 */
[-C--:B------:R-:W-:Y:S01]  /*c840*/  FMUL.FTZ R92, R4, R84.reuse ;  /* 0x00000054045c7220 */ /* 0x080fe20000410000 */
[----:B------:R-:W-:Y:S02]  /*c850*/  HADD2.F32 R87, -RZ, R87.H1_H1 ;  /* 0x30000057ff577230 */ /* 0x000fe40000004100 */
[----:B------:R-:W-:Y:S01]  /*c860*/  FFMA.FTZ R90, R7, R84, -R90 ;  /* 0x00000054075a7223 */ /* 0x000fe2000001085a */
[----:B------:R-:W-:-:S02]  /*c870*/  HADD2.F32 R5, -RZ, R5.H1_H1 ;  /* 0x30000005ff057230 */ /* 0x000fc40000004100 */
[----:B------:R-:W-:Y:S01]  /*c880*/  FFMA.FTZ R85, R7, R88, R92 ;  /* 0x0000005807557223 */ /* 0x000fe2000001005c */
[----:B------:R-:W-:Y:S02]  /*c890*/  HADD2.F32 R70, -RZ, R93.H0_H0 ;  /* 0x2000005dff467230 */ /* 0x000fe40000004100 */
[C---:B------:R-:W-:Y:S01]  /*c8a0*/  FMUL.FTZ R89, R67.reuse, R71 ;  /* 0x0000004743597220 */ /* 0x040fe20000410000 */
[----:B------:R-:W-:Y:S02]  /*c8b0*/  HADD2.F32 R4, -RZ, R95.H0_H0 ;  /* 0x2000005fff047230 */ /* 0x000fe40000004100 */
        /* <DEDUP_REMOVED lines=8> */
[----:B------:R-:W-:-:S02]  /*c940*/  F2FP.F16.F32.PACK_AB R4, R85, R90 ;  /* 0x0000005a5504723e */ /* 0x000fc400000000ff */
[----:B------:R-:W-:Y:S02]  /*c950*/  F2FP.F16.F32.PACK_AB R6, R84, R89 ;  /* 0x000000595406723e */ /* 0x000fe400000000ff */
[----:B------:R-:W-:-:S05]  /*c960*/  F2FP.F16.F32.PACK_AB R5, R70, R5 ;  /* 0x000000054605723e */ /* 0x000fca00000000ff */
[----:B------:R0:W-:Y:S02]  /*c970*/  STS.128 [R60+0xc400], R4 ;  /* 0x00c400043c007388 */ /* 0x0001e40000000c00 */
.L_x_1469:
[----:B------:R-:W-:Y:S05]  /*c980*/  BSYNC B2 ;  /* 0x0000000000027941 */ /* 0x000fea0003800000 */
.L_x_1468:
[----:B------:R-:W-:Y:S04]  /*c990*/  BSSY B2, `(.L_x_1470) ;  /* 0x000002c000027945 */ /* 0x000fe80003800000 */
[----:B------:R-:W-:Y:S05]  /*c9a0*/  @P2 BRA `(.L_x_1471) ;  /* 0x0000000000a82947 */ /* 0x000fea0003800000 */
[----:B0-----:R-:W0:Y:S01]  /*c9b0*/  LDS.128 R4, [R10] ;  /* 0x000000000a047984 */ /* 0x001e220000000c00 */
[----:B------:R-:W-:Y:S01]  /*c9c0*/  SHF.R.U32.HI R70, RZ, 0x10, R65 ;  /* 0x00000010ff467819 */ /* 0x000fe20000011641 */
[--C-:B------:R-:W-:Y:S01]  /*c9d0*/  HADD2.F32 R66, -RZ, R86.reuse.H1_H1 ;  /* 0x30000056ff427230 */ /* 0x100fe20000004100 */
[----:B------:R-:W-:Y:S01]  /*c9e0*/  SHF.R.U32.HI R67, RZ, 0x10, R63 ;  /* 0x00000010ff437819 */ /* 0x000fe2000001163f */
        /* <DEDUP_REMOVED lines=8> */
[CC--:B------:R-:W-:Y:S01]  /*ca70*/  FMUL.FTZ R71, R65.reuse, R70.reuse ;  /* 0x0000004641477220 */ /* 0x0c0fe20000410000 */
[----:B------:R-:W-:Y:S01]  /*ca80*/  FMUL.FTZ R65, R65, R67 ;  /* 0x0000004341417220 */ /* 0x000fe20000410000 */
[----:B------:R-:W-:Y:S02]  /*ca90*/  HADD2.F32 R4, -RZ, R4.H1_H1 ;  /* 0x30000004ff047230 */ /* 0x000fe40000004100 */
[--C-:B------:R-:W-:Y:S02]  /*caa0*/  HADD2.F32 R62, -RZ, R6.reuse.H0_H0 ;  /* 0x20000006ff3e7230 */ /* 0x100fe40000004100 */
[----:B------:R-:W-:Y:S01]  /*cab0*/  FFMA.FTZ R88, R64, R70, R65 ;  /* 0x0000004640587223 */ /* 0x000fe20000010041 */
[----:B------:R-:W-:-:S02]  /*cac0*/  HADD2.F32 R63, -RZ, R6.H1_H1 ;  /* 0x30000006ff3f7230 */ /* 0x000fc40000004100 */
[----:B------:R-:W-:Y:S01]  /*cad0*/  FMUL.FTZ R84, R4, R86 ;  /* 0x0000005604547220 */ /* 0x000fe20000410000 */
[----:B------:R-:W-:Y:S02]  /*cae0*/  HADD2.F32 R65, -RZ, R83.H1_H1 ;  /* 0x30000053ff417230 */ /* 0x000fe40000004100 */
[----:B------:R-:W-:Y:S01]  /*caf0*/  FFMA.FTZ R85, R64, R67, -R71 ;  /* 0x0000004340557223 */ /* 0x000fe20000010847 */
[----:B------:R-:W-:Y:S02]  /*cb00*/  HADD2.F32 R6, -RZ, R5.H0_H0 ;  /* 0x20000005ff067230 */ /* 0x000fe40000004100 */
[-C--:B------:R-:W-:Y:S01]  /*cb10*/  FMUL.FTZ R70, R4, R66.reuse ;  /* 0x0000004204467220 */ /* 0x080fe20000410000 */
[----:B------:R-:W-:Y:S02]  /*cb20*/  HADD2.F32 R83, -RZ, R83.H0_H0 ;  /* 0x20000053ff537230 */ /* 0x000fe40000004100 */
        /* <DEDUP_REMOVED lines=17> */
[----:B------:R1:W-:Y:S02]  /*cc40*/  STS.128 [R10], R4 ;  /* 0x000000040a007388 */ /* 0x0003e40000000c00 */
.L_x_1471:
[----:B------:R-:W-:Y:S05]  /*cc50*/  BSYNC B2 ;  /* 0x0000000000027941 */ /* 0x000fea0003800000 */
.L_x_1470:
[----:B------:R-:W-:Y:S04]  /*cc60*/  BSSY B2, `(.L_x_1472) ;  /* 0x000002c000027945 */ /* 0x000fe80003800000 */
[----:B------:R-:W-:Y:S05]  /*cc70*/  @P3 BRA `(.L_x_1473) ;  /* 0x0000000000a83947 */ /* 0x000fea0003800000 */
[----:B01----:R-:W0:Y:S01]  /*cc80*/  LDS.128 R4, [R60+0x10400] ;  /* 0x010400003c047984 */ /* 0x003e220000000c00 */
[----:B------:R-:W-:Y:S01]  /*cc90*/  SHF.R.U32.HI R63, RZ, 0x10, R57 ;  /* 0x00000010ff3f7819 */ /* 0x000fe20000011639 */
[----:B------:R-:W-:Y:S01]  /*cca0*/  HADD2.F32 R62, -RZ, R82.H0_H0 ;  /* 0x20000052ff3e7230 */ /* 0x000fe20000004100 */
[--C-:B------:R-:W-:Y:S01]  /*ccb0*/  SHF.R.U32.HI R65, RZ, 0x10, R59.reuse ;  /* 0x00000010ff417819 */ /* 0x100fe2000001163b */
[----:B------:R-:W-:Y:S01]  /*ccc0*/  HADD2.F32 R64, -RZ, R81.H0_H0 ;  /* 0x20000051ff407230 */ /* 0x000fe20000004100 */
[----:B------:R-:W-:Y:S01]  /*ccd0*/  SHF.R.U64 R71, R58, 0x10, R59 ;  /* 0x000000103a477819 */ /* 0x000fe2000000123b */
[----:B------:R-:W-:Y:S01]  /*cce0*/  HADD2.F32 R63, -RZ, R63.H0_H0 ;  /* 0x2000003fff3f7230 */ /* 0x000fe20000004100 */
[----:B------:R-:W-:Y:S01]  /*ccf0*/  SHF.R.U64 R83, R56, 0x10, R57 ;  /* 0x0000001038537819 */ /* 0x000fe20000001239 */
[----:B------:R-:W-:Y:S02]  /*cd00*/  HADD2.F32 R65, -RZ, R65.H0_H0 ;  /* 0x20000041ff417230 */ /* 0x000fe40000004100 */
[----:B------:R-:W-:-:S02]  /*cd10*/  HADD2.F32 R81, -RZ, R81.H1_H1 ;  /* 0x30000051ff517230 */ /* 0x000fc40000004100 */
[----:B------:R-:W-:Y:S02]  /*cd20*/  HADD2.F32 R82, -RZ, R82.H1_H1 ;  /* 0x30000052ff527230 */ /* 0x000fe40000004100 */
[--C-:B0-----:R-:W-:Y:S02]  /*cd30*/  HADD2.F32 R59, -RZ, R7.reuse.H1_H1 ;  /* 0x30000007ff3b7230 */ /* 0x101fe40000004100 */
[----:B------:R-:W-:Y:S02]  /*cd40*/  HADD2.F32 R58, -RZ, R7.H0_H0 ;  /* 0x20000007ff3a7230 */ /* 0x000fe40000004100 */
[--C-:B------:R-:W-:Y:S02]  /*cd50*/  HADD2.F32 R7, -RZ, R4.reuse.H0_H0 ;  /* 0x20000004ff077230 */ /* 0x100fe40000004100 */
[C---:B------:R-:W-:Y:S01]  /*cd60*/  FMUL.FTZ R70, R59.reuse, R63 ;  /* 0x0000003f3b467220 */ /* 0x040fe20000410000 */
[----:B------:R-:W-:Y:S02]  /*cd70*/  HADD2.F32 R4, -RZ, R4.H1_H1 ;  /* 0x30000004ff047230 */ /* 0x000fe40000004100 */
[----:B------:R-:W-:Y:S01]  /*cd80*/  FMUL.FTZ R67, R59, R65 ;  /* 0x000000413b437220 */ /* 0x000fe20000410000 */
[----:B------:R-:W-:-:S02]  /*cd90*/  HADD2.F32 R56, -RZ, R6.H0_H0 ;  /* 0x20000006ff387230 */ /* 0x000fc40000004100 */
[----:B------:R-:W-:Y:S01]  /*cda0*/  FFMA.FTZ R84, R58, R65, R70 ;  /* 0x000000413a547223 */ /* 0x000fe20000010046 */
[----:B------:R-:W-:Y:S02]  /*cdb0*/  HADD2.F32 R57, -RZ, R6.H1_H1 ;  /* 0x30000006ff397230 */ /* 0x000fe40000004100 */
[----:B------:R-:W-:Y:S01]  /*cdc0*/  FMUL.FTZ R66, R4, R64 ;  /* 0x0000004004427220 */ /* 0x000fe20000410000 */
[--C-:B------:R-:W-:Y:S02]  /*cdd0*/  HADD2.F32 R6, -RZ, R5.reuse.H0_H0 ;  /* 0x20000005ff067230 */ /* 0x100fe40000004100 */
[----:B------:R-:W-:Y:S01]  /*cde0*/  FFMA.FTZ R67, R58, R63, -R67 ;  /* 0x0000003f3a437223 */ /* 0x000fe20000010843 */
[-C--:B------:R-:W-:Y:S01]  /*cdf0*/  FMUL.FTZ R70, R4, R62.reuse ;  /* 0x0000003e04467220 */ /* 0x080fe20000410000 */
[----:B------:R-:W-:Y:S02]  /*ce00*/  HADD2.F32 R5, -RZ, R5.H1_H1 ;  /* 0x30000005ff057230 */ /* 0x000fe40000004100 */
[----:B------:R-:W-:Y:S01]  /*ce10*/  FFMA.FTZ R66, R7, R62, -R66 ;  /* 0x0000003e07427223 */ /* 0x000fe20000010842 */
[----:B------:R-:W-:-:S02]  /*ce20*/  HADD2.F32 R58, -RZ, R71.H0_H0 ;  /* 0x20000047ff3a7230 */ /* 0x000fc40000004100 */
[----:B------:R-:W-:Y:S01]  /*ce30*/  FFMA.FTZ R59, R7, R64, R70 ;  /* 0x00000040073b7223 */ /* 0x000fe20000010046 */
[----:B------:R-:W-:Y:S02]  /*ce40*/  HADD2.F32 R4, -RZ, R83.H0_H0 ;  /* 0x20000053ff047230 */ /* 0x000fe40000004100 */
[CC--:B------:R-:W-:Y:S01]  /*ce50*/  FMUL.FTZ R63, R57.reuse, R81.reuse ;  /* 0x00000051393f7220 */ /* 0x0c0fe20000410000 */
[----:B------:R-:W-:Y:S01]  /*ce60*/  FMUL.FTZ R62, R57, R82 ;  /* 0x00000052393e7220 */ /* 0x000fe20000410000 */
[C---:B------:R-:W-:Y:S01]  /*ce70*/  FMUL.FTZ R7, R5.reuse, R58 ;  /* 0x0000003a05077220 */ /* 0x040fe20000410000 */
[----:B------:R-:W-:Y:S01]  /*ce80*/  FMUL.FTZ R57, R5, R4 ;  /* 0x0000000405397220 */ /* 0x000fe20000410000 */
[C---:B------:R-:W-:Y:S01]  /*ce90*/  FFMA.FTZ R63, R56.reuse, R82, -R63 ;  /* 0x00000052383f7223 */ /* 0x040fe2000001083f */
[----:B------:R-:W-:Y:S01]  /*cea0*/  FFMA.FTZ R62, R56, R81, R62 ;  /* 0x00000051383e7223 */ /* 0x000fe2000001003e */
[C---:B------:R-:W-:Y:S01]  /*ceb0*/  FFMA.FTZ R5, R6.reuse, R4, -R7 ;  /* 0x0000000406057223 */ /* 0x040fe20000010807 */
[----:B------:R-:W-:Y:S01]  /*cec0*/  FFMA.FTZ R58, R6, R58, R57 ;  /* 0x0000003a063a7223 */ /* 0x000fe20000010039 */
[----:B------:R-:W-:-:S02]  /*ced0*/  F2FP.F16.F32.PACK_AB R7, R84, R67 ;  /* 0x000000435407723e */ /* 0x000fc400000000ff */
[----:B------:R-:W-:Y:S02]  /*cee0*/  F2FP.F16.F32.PACK_AB R6, R62, R63 ;  /* 0x0000003f3e06723e */ /* 0x000fe400000000ff */
[----:B------:R-:W-:Y:S02]  /*cef0*/  F2FP.F16.F32.PACK_AB R4, R59, R66 ;  /* 0x000000423b04723e */ /* 0x000fe400000000ff */
[----:B------:R-:W-:-:S05]  /*cf00*/  F2FP.F16.F32.PACK_AB R5, R58, R5 ;  /* 0x000000053a05723e */ /* 0x000fca00000000ff */
[----:B------:R2:W-:Y:S02]  /*cf10*/  STS.128 [R60+0x10400], R4 ;  /* 0x010400043c007388 */ /* 0x0005e40000000c00 */
.L_x_1473:
[----:B------:R-:W-:Y:S05]  /*cf20*/  BSYNC B2 ;  /* 0x0000000000027941 */ /* 0x000fea0003800000 */
.L_x_1472:
[----:B------:R-:W-:Y:S04]  /*cf30*/  BSSY B2, `(.L_x_1474) ;  /* 0x000002c000027945 */ /* 0x000fe80003800000 */
[----:B------:R-:W-:Y:S05]  /*cf40*/  @P4 BRA `(.L_x_1475) ;  /* 0x0000000000a84947 */ /* 0x000fea0003800000 */
[----:B012---:R-:W0:Y:S01]  /*cf50*/  LDS.128 R4, [R10+0x4000] ;  /* 0x004000000a047984 */ /* 0x007e220000000c00 */
[----:B------:R-:W-:Y:S01]  /*cf60*/  SHF.R.U32.HI R57, RZ, 0x10, R53 ;  /* 0x00000010ff397819 */ /* 0x000fe20000011635 */
[----:B------:R-:W-:Y:S01]  /*cf70*/  HADD2.F32 R56, -RZ, R80.H0_H0 ;  /* 0x20000050ff387230 */ /* 0x000fe20000004100 */
[--C-:B------:R-:W-:Y:S01]  /*cf80*/  SHF.R.U32.HI R59, RZ, 0x10, R55.reuse ;  /* 0x00000010ff3b7819 */ /* 0x100fe20000011637 */
[--C-:B------:R-:W-:Y:S01]  /*cf90*/  HADD2.F32 R58, -RZ, R78.reuse.H0_H0 ;  /* 0x2000004eff3a7230 */ /* 0x100fe20000004100 */
        /* <DEDUP_REMOVED lines=24> */
[C---:B------:R-:W-:Y:S01]  /*d120*/  FMUL.FTZ R57, R53.reuse, R78 ;  /* 0x0000004e35397220 */ /* 0x040fe20000410000 */
        /* <DEDUP_REMOVED lines=12> */
.L_x_1475:
[----:B------:R-:W-:Y:S05]  /*d1f0*/  BSYNC B2 ;  /* 0x0000000000027941 */ /* 0x000fea0003800000 */
.L_x_1474:
[----:B------:R-:W-:Y:S04]  /*d200*/  BSSY B2, `(.L_x_1476) ;  /* 0x000002c000027945 */ /* 0x000fe80003800000 */
[----:B------:R-:W-:Y:S05]  /*d210*/  @P5 BRA `(.L_x_1477) ;  /* 0x0000000000a85947 */ /* 0x000fea0003800000 */
[----:B0123--:R-:W0:Y:S01]  /*d220*/  LDS.128 R4, [R60+0x14400] ;  /* 0x014400003c047984 */ /* 0x00fe220000000c00 */
        /* <DEDUP_REMOVED lines=29> */
[-C--:B------:R-:W-:Y:S01]  /*d400*/  FMUL.FTZ R52, R49, R77.reuse ;  /* 0x0000004d31347220 */ /* 0x080fe20000410000 */
[C---:B------:R-:W-:Y:S01]  /*d410*/  FMUL.FTZ R7, R5.reuse, R50 ;  /* 0x0000003205077220 */ /* 0x040fe20000410000 */
        /* <DEDUP_REMOVED lines=10> */
.L_x_1477:
[----:B------:R-:W-:Y:S05]  /*d4c0*/  BSYNC B2 ;  /* 0x0000000000027941 */ /* 0x000fea0003800000 */
.L_x_1476:
[----:B------:R-:W-:Y:S05]  /*d4d0*/  @P6 BRA `(.L_x_1467) ;  /* 0x0000000000a86947 */ /* 0x000fea0003800000 */
[----:B01234-:R-:W0:Y:S01]  /*d4e0*/  LDS.128 R4, [R10+0x8000] ;  /* 0x008000000a047984 */ /* 0x01fe220000000c00 */
[----:B------:R-:W-:Y:S01]  /*d4f0*/  SHF.R.U32.HI R49, RZ, 0x10, R47 ;  /* 0x00000010ff317819 */ /* 0x000fe2000001162f */
[----:B------:R-:W-:Y:S01]  /*d500*/  HADD2.F32 R48, -RZ, R74.H0_H0 ;  /* 0x2000004aff307230 */ /* 0x000fe20000004100 */
[----:B------:R-:W-:Y:S01]  /*d510*/  SHF.R.U32.HI R51, RZ, 0x10, R45 ;  /* 0x00000010ff337819 */ /* 0x000fe2000001162d */
        /* <DEDUP_REMOVED lines=38> */
.L_x_1467:
[----:B------:R-:W-:Y:S05]  /*d780*/  BSYNC B1 ;  /* 0x0000000000017941 */ /* 0x000fea0003800000 */
.L_x_1466:
[----:B------:R-:W-:Y:S05]  /*d790*/  @P1 BRA `(.L_x_1478) ;  /* 0x00000044003c1947 */ /* 0x000fea0003800000 */
[----:B01234-:R-:W0:Y:S01]  /*d7a0*/  LDC R5, c[0x0][0x3d4] ;  /* 0x0000f500ff057b82 */ /* 0x01fe220000000800 */
[C---:B------:R-:W-:Y:S01]  /*d7b0*/  VIADD R6, R16.reuse, 0x20 ;  /* 0x0000002010067836 */ /* 0x040fe20000000000 */
[----:B------:R-:W-:Y:S01]  /*d7c0*/  BSSY B1, `(.L_x_1479) ;  /* 0x0000036000017945 */ /* 0x000fe20003800000 */
[C---:B------:R-:W-:Y:S02]  /*d7d0*/  VIADD R4, R16.reuse, 0x10 ;  /* 0x0000001010047836 */ /* 0x040fe40000000000 */
[C---:B------:R-:W-:Y:S01]  /*d7e0*/  VIADD R44, R16.reuse, 0x30 ;  /* 0x00000030102c7836 */ /* 0x040fe20000000000 */
[-C--:B0-----:R-:W-:Y:S02]  /*d7f0*/  ISETP.GE.AND P0, PT, R16, R5.reuse, PT ;  /* 0x000000051000720c */ /* 0x081fe40003f06270 */
[-C--:B------:R-:W-:Y:S01]  /*d800*/  ISETP.GE.AND P2, PT, R6, R5.reuse, PT ;  /* 0x000000050600720c */ /* 0x080fe20003f46270 */
[----:B------:R-:W-:Y:S01]  /*d810*/  VIADD R6, R16, 0x50 ;  /* 0x0000005010067836 */ /* 0x000fe20000000000 */
[----:B------:R-:W-:-:S02]  /*d820*/  ISETP.GE.AND P1, PT, R4, R5, PT ;  /* 0x000000050400720c */ /* 0x000fc40003f26270 */
[----:B------:R-:W-:Y:S02]  /*d830*/  IADD3 R4, R16, 0x40, RZ ;  /* 0x0000004010047810 */ /* 0x000fe40007ffe0ff */
[-C--:B------:R-:W-:Y:S02]  /*d840*/  ISETP.GE.AND P3, PT, R44, R5.reuse, PT ;  /* 0x000000052c00720c */ /* 0x080fe40003f66270 */
[-C--:B------:R-:W-:Y:S02]  /*d850*/  ISETP.GE.AND P4, PT, R4, R5.reuse, PT ;  /* 0x000000050400720c */ /* 0x080fe40003f86270 */
[----:B------:R-:W-:Y:S01]  /*d860*/  ISETP.GE.AND P5, PT, R6, R5, PT ;  /* 0x000000050600720c */ /* 0x000fe20003fa6270 */
[----:B------:R-:W-:-:S12]  /*d870*/  @P0 BRA `(.L_x_1480) ;  /* 0x0000000000a80947 */ /* 0x000fd80003800000 */
[----:B------:R-:W0:Y:S01]  /*d880*/  LDS.128 R4, [R60+0xe400] ;  /* 0x00e400003c047984 */ /* 0x000e220000000c00 */
        /* <DEDUP_REMOVED lines=41> */
.L_x_1480:
[----:B------:R-:W-:Y:S05]  /*db20*/  BSYNC B1 ;  /* 0x0000000000017941 */ /* 0x000fea0003800000 */
.L_x_1479:
[----:B------:R-:W-:Y:S04]  /*db30*/  BSSY B1, `(.L_x_1481) ;  /* 0x000002c000017945 */ /* 0x000fe80003800000 */
[----:B------:R-:W-:Y:S05]  /*db40*/  @P1 BRA `(.L_x_1482) ;  /* 0x0000000000a81947 */ /* 0x000fea0003800000 */
[----:B0-----:R-:W0:Y:S01]  /*db50*/  LDS.128 R4, [R10+0x2000] ;  /* 0x002000000a047984 */ /* 0x001e220000000c00 */
        /* <DEDUP_REMOVED lines=41> */
.L_x_1482:
[----:B------:R-:W-:Y:S05]  /*ddf0*/  BSYNC B1 ;  /* 0x0000000000017941 */ /* 0x000fea0003800000 */
.L_x_1481:
        /* <DEDUP_REMOVED lines=44> */
.L_x_1484:
[----:B------:R-:W-:Y:S05]  /*e0c0*/  BSYNC B1 ;  /* 0x0000000000017941 */ /* 0x000fea0003800000 */
.L_x_1483:
[----:B------:R-:W-:Y:S04]  /*e0d0*/  BSSY B1, `(.L_x_1485) ;  /* 0x000002c000017945 */ /* 0x000fe80003800000 */
[----:B------:R-:W-:Y:S05]  /*e0e0*/  @P3 BRA `(.L_x_1486) ;  /* 0x0000000000a83947 */ /* 0x000fea0003800000 */
[----:B012---:R-:W0:Y:S01]  /*e0f0*/  LDS.128 R4, [R10+0x6000] ;  /* 0x006000000a047984 */ /* 0x007e220000000c00 */
[----:B------:R-:W-:Y:S01]  /*e100*/  SHF.R.U32.HI R32, RZ, 0x10, R31 ;  /* 0x00000010ff207819 */ /* 0x000fe2000001161f */
[----:B------:R-:W-:Y:S01]  /*e110*/  HADD2.F32 R33, -RZ, R13.H0_H0 ;  /* 0x2000000dff217230 */ /* 0x000fe20000004100 */
[----:B------:R-:W-:Y:S02]  /*e120*/  SHF.R.U32.HI R34, RZ, 0x10, R29 ;  /* 0x00000010ff227819 */ /* 0x000fe4000001161d */
[----:B------:R-:W-:Y:S01]  /*e130*/  SHF.R.U64 R38, R30, 0x10, R31 ;  /* 0x000000101e267819 */ /* 0x000fe2000000121f */
[----:B------:R-:W-:Y:S01]  /*e140*/  HADD2.F32 R32, -RZ, R32.H0_H0 ;  /* 0x20000020ff207230 */ /* 0x000fe20000004100 */
[----:B------:R-:W-:Y:S01]  /*e150*/  SHF.R.U64 R37, R28, 0x10, R29 ;  /* 0x000000101c257819 */ /* 0x000fe2000000121d */
[----:B------:R-:W-:Y:S02]  /*e160*/  HADD2.F32 R34, -RZ, R34.H0_H0 ;  /* 0x20000022ff227230 */ /* 0x000fe40000004100 */
[----:B------:R-:W-:-:S02]  /*e170*/  HADD2.F32 R31, -RZ, R14.H0_H0 ;  /* 0x2000000eff1f7230 */ /* 0x000fc40000004100 */
        /* <DEDUP_REMOVED lines=8> */
[C---:B------:R-:W-:Y:S01]  /*e200*/  FFMA.FTZ R36, R29.reuse, R32, -R36 ;  /* 0x000000201d247223 */ /* 0x040fe20000010824 */
[----:B------:R-:W-:Y:S02]  /*e210*/  HADD2.F32 R28, -RZ, R6.H1_H1 ;  /* 0x30000006ff1c7230 */ /* 0x000fe40000004100 */
[----:B------:R-:W-:Y:S01]  /*e220*/  FFMA.FTZ R35, R29, R34, R35 ;  /* 0x000000221d237223 */ /* 0x000fe20000010023 */
[----:B------:R-:W-:Y:S02]  /*e230*/  HADD2.F32 R6, -RZ, R5.H0_H0 ;  /* 0x20000005ff067230 */ /* 0x000fe40000004100 */
[C---:B------:R-:W-:Y:S01]  /*e240*/  FMUL.FTZ R30, R4.reuse, R33 ;  /* 0x00000021041e7220 */ /* 0x040fe20000410000 */
[----:B------:R-:W-:Y:S01]  /*e250*/  FMUL.FTZ R32, R4, R31 ;  /* 0x0000001f04207220 */ /* 0x000fe20000410000 */
[----:B------:R-:W-:Y:S02]  /*e260*/  HADD2.F32 R29, -RZ, R13.H1_H1 ;  /* 0x3000000dff1d7230 */ /* 0x000fe40000004100 */
[----:B------:R-:W-:Y:S01]  /*e270*/  FMUL.FTZ R34, R28, R14 ;  /* 0x0000000e1c227220 */ /* 0x000fe20000410000 */
[----:B------:R-:W-:-:S02]  /*e280*/  HADD2.F32 R5, -RZ, R5.H1_H1 ;  /* 0x30000005ff057230 */ /* 0x000fc40000004100 */
[C---:B------:R-:W-:Y:S01]  /*e290*/  FFMA.FTZ R33, R7.reuse, R33, R32 ;  /* 0x0000002107217223 */ /* 0x040fe20000010020 */
[----:B------:R-:W-:Y:S02]  /*e2a0*/  HADD2.F32 R13, -RZ, R37.H0_H0 ;  /* 0x20000025ff0d7230 */ /* 0x000fe40000004100 */
[----:B------:R-:W-:Y:S01]  /*e2b0*/  FFMA.FTZ R30, R7, R31, -R30 ;  /* 0x0000001f071e7223 */ /* 0x000fe2000001081e */
[----:B------:R-:W-:Y:S02]  /*e2c0*/  HADD2.F32 R4, -RZ, R38.H0_H0 ;  /* 0x20000026ff047230 */ /* 0x000fe40000004100 */
[----:B------:R-:W-:Y:S01]  /*e2d0*/  FMUL.FTZ R32, R28, R29 ;  /* 0x0000001d1c207220 */ /* 0x000fe20000410000 */
[C---:B------:R-:W-:Y:S02]  /*e2e0*/  FMUL.FTZ R7, R5.reuse, R13 ;  /* 0x0000000d05077220 */ /* 0x040fe40000410000 */
        /* <DEDUP_REMOVED lines=10> */
.L_x_1486:
[----:B------:R-:W-:Y:S05]  /*e390*/  BSYNC B1 ;  /* 0x0000000000017941 */ /* 0x000fea0003800000 */
.L_x_1485:
[----:B------:R-:W-:Y:S04]  /*e3a0*/  BSSY B1, `(.L_x_1487) ;  /* 0x000002c000017945 */ /* 0x000fe80003800000 */
[----:B------:R-:W-:Y:S05]  /*e3b0*/  @P4 BRA `(.L_x_1488) ;  /* 0x0000000000a84947 */ /* 0x000fea0003800000 */
[----:B0123--:R-:W0:Y:S01]  /*e3c0*/  LDS.128 R4, [R60+0x16400] ;  /* 0x016400003c047984 */ /* 0x00fe220000000c00 */
[--C-:B------:R-:W-:Y:S02]  /*e3d0*/  SHF.R.U64 R32, R26, 0x10, R27.reuse ;  /* 0x000000101a207819 */ /* 0x100fe4000000121b */
[----:B------:R-:W-:Y:S01]  /*e3e0*/  SHF.R.U32.HI R26, RZ, 0x10, R27 ;  /* 0x00000010ff1a7819 */ /* 0x000fe2000001161b */
[----:B------:R-:W-:Y:S01]  /*e3f0*/  HADD2.F32 R27, -RZ, R11.H0_H0 ;  /* 0x2000000bff1b7230 */ /* 0x000fe20000004100 */
[--C-:B------:R-:W-:Y:S02]  /*e400*/  SHF.R.U32.HI R28, RZ, 0x10, R25.reuse ;  /* 0x00000010ff1c7819 */ /* 0x100fe40000011619 */
[----:B------:R-:W-:Y:S01]  /*e410*/  SHF.R.U64 R31, R24, 0x10, R25 ;  /* 0x00000010181f7819 */ /* 0x000fe20000001219 */
[----:B------:R-:W-:Y:S02]  /*e420*/  HADD2.F32 R26, -RZ, R26.H0_H0 ;  /* 0x2000001aff1a7230 */ /* 0x000fe40000004100 */
[----:B------:R-:W-:-:S02]  /*e430*/  HADD2.F32 R28, -RZ, R28.H0_H0 ;  /* 0x2000001cff1c7230 */ /* 0x000fc40000004100 */
[--C-:B------:R-:W-:Y:S02]  /*e440*/  HADD2.F32 R25, -RZ, R12.reuse.H0_H0 ;  /* 0x2000000cff197230 */ /* 0x100fe40000004100 */
[----:B------:R-:W-:Y:S02]  /*e450*/  HADD2.F32 R12, -RZ, R12.H1_H1 ;  /* 0x3000000cff0c7230 */ /* 0x000fe40000004100 */
[--C-:B0-----:R-:W-:Y:S02]  /*e460*/  HADD2.F32 R24, -RZ, R7.reuse.H1_H1 ;  /* 0x30000007ff187230 */ /* 0x101fe40000004100 */
[----:B------:R-:W-:Y:S02]  /*e470*/  HADD2.F32 R15, -RZ, R7.H0_H0 ;  /* 0x20000007ff0f7230 */ /* 0x000fe40000004100 */
[--C-:B------:R-:W-:Y:S02]  /*e480*/  HADD2.F32 R7, -RZ, R4.reuse.H0_H0 ;  /* 0x20000004ff077230 */ /* 0x100fe40000004100 */
[----:B------:R-:W-:Y:S01]  /*e490*/  FMUL.FTZ R30, R24, R28 ;  /* 0x0000001c181e7220 */ /* 0x000fe20000410000 */
[----:B------:R-:W-:-:S02]  /*e4a0*/  HADD2.F32 R4, -RZ, R4.H1_H1 ;  /* 0x30000004ff047230 */ /* 0x000fc40000004100 */
[-C--:B------:R-:W-:Y:S01]  /*e4b0*/  FMUL.FTZ R29, R24, R26.reuse ;  /* 0x0000001a181d7220 */ /* 0x080fe20000410000 */
[--C-:B------:R-:W-:Y:S02]  /*e4c0*/  HADD2.F32 R13, -RZ, R6.reuse.H0_H0 ;  /* 0x20000006ff0d7230 */ /* 0x100fe40000004100 */
[C---:B------:R-:W-:Y:S01]  /*e4d0*/  FFMA.FTZ R30, R15.reuse, R26, -R30 ;  /* 0x0000001a0f1e7223 */ /* 0x040fe2000001081e */
[----:B------:R-:W-:Y:S02]  /*e4e0*/  HADD2.F32 R14, -RZ, R6.H1_H1 ;  /* 0x30000006ff0e7230 */ /* 0x000fe40000004100 */
[----:B------:R-:W-:Y:S01]  /*e4f0*/  FFMA.FTZ R29, R15, R28, R29 ;  /* 0x0000001c0f1d7223 */ /* 0x000fe2000001001d */
[----:B------:R-:W-:Y:S02]  /*e500*/  HADD2.F32 R6, -RZ, R5.H0_H0 ;  /* 0x20000005ff067230 */ /* 0x000fe40000004100 */
[C---:B------:R-:W-:Y:S01]  /*e510*/  FMUL.FTZ R24, R4.reuse, R27 ;  /* 0x0000001b04187220 */ /* 0x040fe20000410000 */
[----:B------:R-:W-:Y:S01]  /*e520*/  FMUL.FTZ R26, R4, R25 ;  /* 0x00000019041a7220 */ /* 0x000fe20000410000 */
[----:B------:R-:W-:-:S02]  /*e530*/  HADD2.F32 R15, -RZ, R11.H1_H1 ;  /* 0x3000000bff0f7230 */ /* 0x000fc40000004100 */
[C---:B------:R-:W-:Y:S01]  /*e540*/  FMUL.FTZ R28, R14.reuse, R12 ;  /* 0x0000000c0e1c7220 */ /* 0x040fe20000410000 */
[----:B------:R-:W-:Y:S02]  /*e550*/  HADD2.F32 R5, -RZ, R5.H1_H1 ;  /* 0x30000005ff057230 */ /* 0x000fe40000004100 */
[C---:B------:R-:W-:Y:S01]  /*e560*/  FFMA.FTZ R27, R7.reuse, R27, R26 ;  /* 0x0000001b071b7223 */ /* 0x040fe2000001001a */
[----:B------:R-:W-:Y:S02]  /*e570*/  HADD2.F32 R11, -RZ, R31.H0_H0 ;  /* 0x2000001fff0b7230 */ /* 0x000fe40000004100 */
[----:B------:R-:W-:Y:S01]  /*e580*/  FFMA.FTZ R24, R7, R25, -R24 ;  /* 0x0000001907187223 */ /* 0x000fe20000010818 */
[----:B------:R-:W-:Y:S02]  /*e590*/  HADD2.F32 R4, -RZ, R32.H0_H0 ;  /* 0x20000020ff047230 */ /* 0x000fe40000004100 */
[----:B------:R-:W-:Y:S01]  /*e5a0*/  FMUL.FTZ R26, R14, R15 ;  /* 0x0000000f0e1a7220 */ /* 0x000fe20000410000 */
[----:B------:R-:W-:-:S02]  /*e5b0*/  FMUL.FTZ R7, R5, R11 ;  /* 0x0000000b05077220 */ /* 0x000fc40000410000 */
[----:B------:R-:W-:Y:S01]  /*e5c0*/  FMUL.FTZ R14, R5, R4 ;  /* 0x00000004050e7220 */ /* 0x000fe20000410000 */
[C---:B------:R-:W-:Y:S01]  /*e5d0*/  FFMA.FTZ R26, R13.reuse, R12, -R26 ;  /* 0x0000000c0d1a7223 */ /* 0x040fe2000001081a */
[----:B------:R-:W-:Y:S01]  /*e5e0*/  FFMA.FTZ R13, R13, R15, R28 ;  /* 0x0000000f0d0d7223 */ /* 0x000fe2000001001c */
[C---:B------:R-:W-:Y:S01]  /*e5f0*/  FFMA.FTZ R5, R6.reuse, R4, -R7 ;  /* 0x0000000406057223 */ /* 0x040fe20000010807 */
[----:B------:R-:W-:Y:S01]  /*e600*/  FFMA.FTZ R14, R6, R11, R14 ;  /* 0x0000000b060e7223 */ /* 0x000fe2000001000e */
[----:B------:R-:W-:Y:S02]  /*e610*/  F2FP.F16.F32.PACK_AB R7, R29, R30 ;  /* 0x0000001e1d07723e */ /* 0x000fe400000000ff */
[----:B------:R-:W-:Y:S02]  /*e620*/  F2FP.F16.F32.PACK_AB R6, R13, R26 ;  /* 0x0000001a0d06723e */ /* 0x000fe400000000ff */
[----:B------:R-:W-:Y:S02]  /*e630*/  F2FP.F16.F32.PACK_AB R4, R27, R24 ;  /* 0x000000181b04723e */ /* 0x000fe400000000ff */
[----:B------:R-:W-:-:S05]  /*e640*/  F2FP.F16.F32.PACK_AB R5, R14, R5 ;  /* 0x000000050e05723e */ /* 0x000fca00000000ff */
[----:B------:R4:W-:Y:S02]  /*e650*/  STS.128 [R60+0x16400], R4 ;  /* 0x016400043c007388 */ /* 0x0009e40000000c00 */
.L_x_1488:
[----:B------:R-:W-:Y:S05]  /*e660*/  BSYNC B1 ;  /* 0x0000000000017941 */ /* 0x000fea0003800000 */
.L_x_1487:
[----:B------:R-:W-:Y:S05]  /*e670*/  @P5 BRA `(.L_x_1478) ;  /* 0x0000003400845947 */ /* 0x000fea0003800000 */
[----:B01234-:R-:W0:Y:S01]  /*e680*/  LDS.128 R4, [R10+0xa000] ;  /* 0x00a000000a047984 */ /* 0x01fe220000000c00 */
[----:B------:R-:W-:Y:S01]  /*e690*/  SHF.R.U64 R26, R20, 0x10, R21 ;  /* 0x00000010141a7819 */ /* 0x000fe20000001215 */
[--C-:B------:R-:W-:Y:S01]  /*e6a0*/  HADD2.F32 R13, -RZ, R3.reuse.H0_H0 ;  /* 0x20000003ff0d7230 */ /* 0x100fe20000004100 */
[----:B------:R-:W-:Y:S01]  /*e6b0*/  SHF.R.U32.HI R20, RZ, 0x10, R9 ;  /* 0x00000010ff147819 */ /* 0x000fe20000011609 */
[----:B------:R-:W-:Y:S01]  /*e6c0*/  HADD2.F32 R15, -RZ, R0.H0_H0 ;  /* 0x20000000ff0f7230 */ /* 0x000fe20000004100 */
[----:B------:R-:W-:Y:S01]  /*e6d0*/  SHF.R.U32.HI R14, RZ, 0x10, R21 ;  /* 0x00000010ff0e7819 */ /* 0x000fe20000011615 */
[----:B------:R-:W-:Y:S01]  /*e6e0*/  HADD2.F32 R3, -RZ, R3.H1_H1 ;  /* 0x30000003ff037230 */ /* 0x000fe20000004100 */
[----:B------:R-:W-:Y:S01]  /*e6f0*/  SHF.R.U64 R25, R8, 0x10, R9 ;  /* 0x0000001008197819 */ /* 0x000fe20000001209 */
[----:B------:R-:W-:Y:S02]  /*e700*/  HADD2.F32 R20, -RZ, R20.H0_H0 ;  /* 0x20000014ff147230 */ /* 0x000fe40000004100 */
[----:B------:R-:W-:-:S02]  /*e710*/  HADD2.F32 R14, -RZ, R14.H0_H0 ;  /* 0x2000000eff0e7230 */ /* 0x000fc40000004100 */
        /* <DEDUP_REMOVED lines=9> */
[C---:B------:R-:W-:Y:S01]  /*e7b0*/  FMUL.FTZ R12, R4.reuse, R15 ;  /* 0x0000000f040c7220 */ /* 0x040fe20000410000 */
[--C-:B------:R-:W-:Y:S02]  /*e7c0*/  HADD2.F32 R6, -RZ, R5.reuse.H0_H0 ;  /* 0x20000005ff067230 */ /* 0x100fe40000004100 */
[----:B------:R-:W-:Y:S01]  /*e7d0*/  FFMA.FTZ R21, R11, R20, R21 ;  /* 0x000000140b157223 */ /* 0x000fe20000010015 */
        /* <DEDUP_REMOVED lines=10> */
[C---:B------:R-:W-:Y:S01]  /*e880*/  FFMA.FTZ R14, R8.reuse, R11, R14 ;  /* 0x0000000b080e7223 */ /* 0x040fe2000001000e */
[-C--:B------:R-:W-:Y:S01]  /*e890*/  FMUL.FTZ R9, R5, R0.reuse ;  /* 0x0000000005097220 */ /* 0x080fe20000410000 */
[----:B------:R-:W-:Y:S01]  /*e8a0*/  FFMA.FTZ R13, R8, R3, -R13 ;  /* 0x00000003080d7223 */ /* 0x000fe2000001080d */
[C---:B------:R-:W-:Y:S01]  /*e8b0*/  FFMA.FTZ R5, R6.reuse, R0, -R7 ;  /* 0x0000000006057223 */ /* 0x040fe20000010807 */
[----:B------:R-:W-:Y:S01]  /*e8c0*/  F2FP.F16.F32.PACK_AB R7, R21, R24 ;  /* 0x000000181507723e */ /* 0x000fe200000000ff */
[----:B------:R-:W-:Y:S01]  /*e8d0*/  FFMA.FTZ R0, R6, R4, R9 ;  /* 0x0000000406007223 */ /* 0x000fe20000010009 */
[----:B------:R-:W-:-:S02]  /*e8e0*/  F2FP.F16.F32.PACK_AB R4, R15, R12 ;  /* 0x0000000c0f04723e */ /* 0x000fc400000000ff */
[----:B------:R-:W-:Y:S02]  /*e8f0*/  F2FP.F16.F32.PACK_AB R6, R14, R13 ;  /* 0x0000000d0e06723e */ /* 0x000fe400000000ff */
[----:B------:R-:W-:-:S05]  /*e900*/  F2FP.F16.F32.PACK_AB R5, R0, R5 ;  /* 0x000000050005723e */ /* 0x000fca00000000ff */
[----:B------:R0:W-:Y:S01]  /*e910*/  STS.128 [R10+0xa000], R4 ;  /* 0x00a000040a007388 */ /* 0x0001e20000000c00 */
[----:B------:R-:W-:Y:S05]  /*e920*/  BRA `(.L_x_1478) ;  /* 0x0000003000d87947 */ /* 0x000fea0003800000 */
.L_x_1451:
[----:B------:R-:W0:Y:S01]  /*e930*/  LDC R75, c[0x0][0x428] ;  /* 0x00010a00ff4b7b82 */ /* 0x000e220000000800 */
[-C--:B------:R-:W-:Y:S01]  /*e940*/  ISETP.GE.AND P0, PT, R162, R8.reuse, PT ;  /* 0x00000008a200720c */ /* 0x080fe20003f06270 */
[----:B------:R-:W-:Y:S01]  /*e950*/  BSSY B1, `(.L_x_1489) ;  /* 0x000003f000017945 */ /* 0x000fe20003800000 */
[----:B------:R-:W-:Y:S01]  /*e960*/  ISETP.GE.AND P1, PT, R185, R8, PT ;  /* 0x00000008b900720c */ /* 0x000fe20003f26270 */
[----:B------:R-:W-:Y:S01]  /*e970*/  IMAD.MOV.U32 R11, RZ, RZ, R61 ;  /* 0x000000ffff0b7224 */ /* 0x000fe200078e003d */
[----:B------:R-:W-:Y:S01]  /*e980*/  CS2R R40, SRZ ;  /* 0x0000000000287805 */ /* 0x000fe2000001ff00 */
[----:B------:R-:W-:Y:S01]  /*e990*/  IMAD.MOV.U32 R8, RZ, RZ, R74 ;  /* 0x000000ffff087224 */ /* 0x000fe200078e004a */
[----:B------:R-:W-:Y:S01]  /*e9a0*/  CS2R R4, SRZ ;  /* 0x0000000000047805 */ /* 0x000fe2000001ff00 */
[----:B------:R-:W-:Y:S01]  /*e9b0*/  IMAD.MOV.U32 R9, RZ, RZ, R85 ;  /* 0x000000ffff097224 */ /* 0x000fe200078e0055 */
[----:B------:R-:W-:Y:S01]  /*e9c0*/  CS2R R6, SRZ ;  /* 0x0000000000067805 */ /* 0x000fe2000001ff00 */
[----:B------:R-:W-:Y:S01]  /*e9d0*/  IMAD.MOV.U32 R10, RZ, RZ, R72 ;  /* 0x000000ffff0a7224 */ /* 0x000fe200078e0048 */
        /* <DEDUP_REMOVED lines=20> */
[----:B0-----:R-:W-:Y:S06]  /*eb20*/  @P0 BRA `(.L_x_1490) ;  /* 0x0000000000840947 */ /* 0x001fec0003800000 */
[----:B------:R-:W-:Y:S01]  /*eb30*/  IADD3 R0, P3, R89, R70, RZ ;  /* 0x0000004659007210 */ /* 0x000fe20007f7e0ff */
[----:B------:R-:W-:Y:S01]  /*eb40*/  ULDC.64 UR4, c[0x0][0x3c8] ;  /* 0x0000f20000047ab9 */ /* 0x000fe20000000a00 */
[----:B------:R-:W-:Y:S01]  /*eb50*/  IADD3 R4, P2, R86, R71, RZ ;  /* 0x0000004756047210 */ /* 0x000fe20007f5e0ff */
[----:B------:R-:W-:Y:S01]  /*eb60*/  ULDC.64 UR6, c[0x0][0x3e0] ;  /* 0x0000f80000067ab9 */ /* 0x000fe20000000a00 */
[----:B------:R-:W-:Y:S01]  /*eb70*/  CS2R R32, SRZ ;  /* 0x0000000000207805 */ /* 0x000fe2000001ff00 */
[----:B------:R-:W-:Y:S01]  /*eb80*/  IMAD.X R3, R87, 0x1, R82, P3 ;  /* 0x0000000157037824 */ /* 0x000fe200018e0652 */
[----:B------:R-:W-:Y:S02]  /*eb90*/  IADD3.X R5, R84, R83, RZ, P2, !PT ;  /* 0x0000005354057210 */ /* 0x000fe400017fe4ff */
[----:B------:R-:W-:Y:S02]  /*eba0*/  CS2R R34, SRZ ;  /* 0x0000000000227805 */ /* 0x000fe4000001ff00 */
[----:B------:R-:W-:Y:S01]  /*ebb0*/  LEA R20, P2, R4, UR4, 0x1 ;  /* 0x0000000404147c11 */ /* 0x000fe2000f8408ff */
[----:B------:R-:W-:Y:S01]  /*ebc0*/  ULDC UR4, c[0x0][0x3d4] ;  /* 0x0000f50000047ab9 */ /* 0x000fe20000000800 */
[----:B------:R-:W-:-:S02]  /*ebd0*/  LEA R66, P3, R0, UR6, 0x1 ;  /* 0x0000000600427c11 */ /* 0x000fc4000f8608ff */
[----:B------:R-:W-:Y:S02]  /*ebe0*/  CS2R R36, SRZ ;  /* 0x0000000000247805 */ /* 0x000fe4000001ff00 */
[----:B------:R-:W-:Y:S02]  /*ebf0*/  LEA.HI.X R21, R4, UR5, R5, 0x1, P2 ;  /* 0x0000000504157c11 */ /* 0x000fe400090f0c05 */
[----:B------:R-:W-:Y:S02]  /*ec00*/  CS2R R38, SRZ ;  /* 0x0000000000267805 */ /* 0x000fe4000001ff00 */
[----:B------:R-:W-:Y:S02]  /*ec10*/  LEA.HI.X R67, R0, UR7, R3, 0x1, P3 ;  /* 0x0000000700437c11 */ /* 0x000fe400098f0c03 */
[----:B------:R-:W-:Y:S02]  /*ec20*/  CS2R R60, SRZ ;  /* 0x00000000003c7805 */ /* 0x000fe4000001ff00 */
[----:B------:R-:W-:-:S02]  /*ec30*/  ISETP.GE.AND P2, PT, R22, UR4, PT ;  /* 0x0000000416007c0c */ /* 0x000fc4000bf46270 */
[----:B------:R-:W-:Y:S02]  /*ec40*/  CS2R R62, SRZ ;  /* 0x00000000003e7805 */ /* 0x000fe4000001ff00 */
[----:B------:R-:W-:Y:S02]  /*ec50*/  ISETP.GE.AND P3, PT, R165, UR4, PT ;  /* 0x00000004a5007c0c */ /* 0x000fe4000bf66270 */
[----:B------:R-:W-:Y:S02]  /*ec60*/  CS2R R4, SRZ ;  /* 0x0000000000047805 */ /* 0x000fe4000001ff00 */
[----:B------:R-:W-:Y:S02]  /*ec70*/  ISETP.GE.AND P4, PT, R166, UR4, PT ;  /* 0x00000004a6007c0c */ /* 0x000fe4000bf86270 */
[----:B------:R-:W-:Y:S02]  /*ec80*/  CS2R R6, SRZ ;  /* 0x0000000000067805 */ /* 0x000fe4000001ff00 */
[----:B------:R-:W-:-:S02]  /*ec90*/  CS2R R24, SRZ ;  /* 0x0000000000187805 */ /* 0x000fc4000001ff00 */
[----:B------:R-:W-:Y:S02]  /*eca0*/  CS2R R26, SRZ ;  /* 0x00000000001a7805 */ /* 0x000fe4000001ff00 */
[----:B------:R-:W-:Y:S02]  /*ecb0*/  CS2R R28, SRZ ;  /* 0x00000000001c7805 */ /* 0x000fe4000001ff00 */
[----:B------:R-:W-:Y:S01]  /*ecc0*/  CS2R R30, SRZ ;  /* 0x00000000001e7805 */ /* 0x000fe2000001ff00 */
[----:B------:R-:W-:Y:S02]  /*ecd0*/  ULDC.64 UR8, c[0x0][0x208] ;  /* 0x0000820000087ab9 */ /* 0x000fe40000000a00 */
[----:B------:R0:W5:Y:S04]  /*ece0*/  @!P2 LDG.E.128 R32, desc[UR8][R20.64] ;  /* 0x000000081420a981 */ /* 0x000168000c1e1d00 */
[----:B------:R0:W5:Y:S04]  /*ecf0*/  @!P3 LDG.E.128 R36, desc[UR8][R20.64+0x40] ;  /* 0x000040081424b981 */ /* 0x000168000c1e1d00 */
[----:B------:R0:W5:Y:S04]  /*ed00*/  @!P4 LDG.E.128 R60, desc[UR8][R20.64+0x80] ;  /* 0x00008008143cc981 */ /* 0x000168000c1e1d00 */
[----:B------:R0:W5:Y:S04]  /*ed10*/  @!P2 LDG.E.128 R4, desc[UR8][R66.64] ;  /* 0x000000084204a981 */ /* 0x000168000c1e1d00 */
[----:B------:R0:W5:Y:S04]  /*ed20*/  @!P3 LDG.E.128 R24, desc[UR8][R66.64+0x40] ;  /* 0x000040084218b981 */ /* 0x000168000c1e1d00 */
[----:B------:R0:W5:Y:S02]  /*ed30*/  @!P4 LDG.E.128 R28, desc[UR8][R66.64+0x80] ;  /* 0x00008008421cc981 */ /* 0x000164000c1e1d00 */
.L_x_1490:
[----:B------:R-:W-:Y:S05]  /*ed40*/  BSYNC B1 ;  /* 0x0000000000017941 */ /* 0x000fea0003800000 */
.L_x_1489:
[----:B------:R-:W-:Y:S01]  /*ed50*/  BSSY B1, `(.L_x_1491) ;  /* 0x0000027000017945 */ /* 0x000fe20003800000 */
[----:B-----5:R-:W-:Y:S01]  /*ed60*/  IMAD.MOV.U32 R72, RZ, RZ, R4 ;  /* 0x000000ffff487224 */ /* 0x020fe200078e0004 */
[----:B0-----:R-:W-:Y:S01]  /*ed70*/  CS2R R66, SRZ ;  /* 0x0000000000427805 */ /* 0x001fe2000001ff00 */
[----:B------:R-:W-:Y:S02]  /*ed80*/  IMAD.MOV.U32 R73, RZ, RZ, R5 ;  /* 0x000000ffff497224 */ /* 0x000fe400078e0005 */
[----:B------:R-:W-:Y:S01]  /*ed90*/  IMAD.MOV.U32 R74, RZ, RZ, R6 ;  /* 0x000000ffff4a7224 */ /* 0x000fe200078e0006 */
[----:B------:R-:W-:Y:S06]  /*eda0*/  @P1 BRA `(.L_x_1492) ;  /* 0x0000000000841947 */ /* 0x000fec0003800000 */
[----:B------:R-:W-:Y:S01]  /*edb0*/  IADD3 R78, P2, P3, R71, R78, R86 ;  /* 0x0000004e474e7210 */ /* 0x000fe20007b5e056 */
[----:B------:R-:W-:Y:S01]  /*edc0*/  ULDC.64 UR4, c[0x0][0x3c8] ;  /* 0x0000f20000047ab9 */ /* 0x000fe20000000a00 */
[----:B------:R-:W-:Y:S01]  /*edd0*/  IADD3 R77, P4, P5, R70, R77, R89 ;  /* 0x0000004d464d7210 */ /* 0x000fe20007d9e059 */
[----:B------:R-:W-:Y:S01]  /*ede0*/  ULDC.64 UR6, c[0x0][0x3e0] ;  /* 0x0000f80000067ab9 */ /* 0x000fe20000000a00 */
[----:B------:R-:W-:Y:S02]  /*edf0*/  IADD3.X R3, R83, R76, R84, P2, P3 ;  /* 0x0000004c53037210 */ /* 0x000fe400017e6454 */
[----:B------:R-:W-:Y:S02]  /*ee00*/  CS2R R52, SRZ ;  /* 0x0000000000347805 */ /* 0x000fe4000001ff00 */
[----:B------:R-:W-:Y:S01]  /*ee10*/  LEA R20, P2, R78, UR4, 0x1 ;  /* 0x000000044e147c11 */ /* 0x000fe2000f8408ff */
[----:B------:R-:W-:Y:S01]  /*ee20*/  ULDC UR4, c[0x0][0x3d4] ;  /* 0x0000f50000047ab9 */ /* 0x000fe20000000800 */
[----:B------:R-:W-:-:S02]  /*ee30*/  IADD3.X R0, R82, R69, R87, P4, P5 ;  /* 0x0000004552007210 */ /* 0x000fc400027ea457 */
[----:B------:R-:W-:Y:S02]  /*ee40*/  CS2R R54, SRZ ;  /* 0x0000000000367805 */ /* 0x000fe4000001ff00 */
[C---:B------:R-:W-:Y:S02]  /*ee50*/  LEA R70, P3, R77.reuse, UR6, 0x1 ;  /* 0x000000064d467c11 */ /* 0x040fe4000f8608ff */
[----:B------:R-:W-:Y:S02]  /*ee60*/  CS2R R56, SRZ ;  /* 0x0000000000387805 */ /* 0x000fe4000001ff00 */
[----:B------:R-:W-:Y:S02]  /*ee70*/  LEA.HI.X R21, R78, UR5, R3, 0x1, P2 ;  /* 0x000000054e157c11 */ /* 0x000fe400090f0c03 */
[----:B------:R-:W-:Y:S02]  /*ee80*/  CS2R R58, SRZ ;  /* 0x00000000003a7805 */ /* 0x000fe4000001ff00 */
[----:B------:R-:W-:-:S02]  /*ee90*/  LEA.HI.X R71, R77, UR7, R0, 0x1, P3 ;  /* 0x000000074d477c11 */ /* 0x000fc400098f0c00 */
        /* <DEDUP_REMOVED lines=18> */
.L_x_1492:
[----:B------:R-:W-:Y:S05]  /*efc0*/  BSYNC B1 ;  /* 0x0000000000017941 */ /* 0x000fea0003800000 */
.L_x_1491:
[----:B------:R-:W-:Y:S01]  /*efd0*/  IMAD.MOV.U32 R0, RZ, RZ, R7 ;  /* 0x000000ffff007224 */ /* 0x000fe200078e0007 */
[----:B------:R-:W-:Y:S01]  /*efe0*/  MOV R3, R24 ;  /* 0x0000001800037202 */ /* 0x000fe20000000f00 */
[----:B0-----:R-:W-:Y:S01]  /*eff0*/  IMAD.MOV.U32 R20, RZ, RZ, R25 ;  /* 0x000000ffff147224 */ /* 0x001fe200078e0019 */
[----:B------:R-:W-:Y:S01]  /*f000*/  ISETP.NE.AND P2, PT, R75, 0x1, PT ;  /* 0x000000014b00780c */ /* 0x000fe20003f45270 */
        /* <DEDUP_REMOVED lines=11> */
[----:B------:R-:W-:Y:S01]  /*f0c0*/  MOV R3, R30 ;  /* 0x0000001e00037202 */ /* 0x000fe20000000f00 */
[----:B------:R-:W0:Y:S01]  /*f0d0*/  @P2 LDC R21, c[0x0][0x430] ;  /* 0x00010c00ff152b82 */ /* 0x000e220000000800 */
[----:B------:R-:W-:Y:S01]  /*f0e0*/  PRMT R89, R89, 0x5410, R74 ;  /* 0x0000541059597816 */ /* 0x000fe2000000004a */
[----:B-----5:R-:W-:Y:S01]  /*f0f0*/  IMAD.MOV.U32 R72, RZ, RZ, R43 ;  /* 0x000000ffff487224 */ /* 0x020fe200078e002b */
[----:B------:R-:W-:Y:S01]  /*f100*/  PRMT R75, R0, 0x5410, R20 ;  /* 0x00005410004b7816 */ /* 0x000fe20000000014 */
[----:B------:R-:W-:Y:S01]  /*f110*/  IMAD.MOV.U32 R20, RZ, RZ, R32 ;  /* 0x000000ffff147224 */ /* 0x000fe200078e0020 */
[----:B------:R-:W-:Y:S01]  /*f120*/  PRMT R76, R3, 0x7610, R76 ;  /* 0x00007610034c7816 */ /* 0x000fe2000000004c */
[----:B------:R-:W-:Y:S01]  /*f130*/  IMAD.MOV.U32 R3, RZ, RZ, R31 ;  /* 0x000000ffff037224 */ /* 0x000fe200078e001f */
[----:B------:R-:W-:Y:S01]  /*f140*/  PRMT R91, R91, 0x5410, R69 ;  /* 0x000054105b5b7816 */ /* 0x000fe20000000045 */
[----:B------:R-:W1:Y:S01]  /*f150*/  @P2 LDC R0, c[0x0][0x42c] ;  /* 0x00010b00ff002b82 */ /* 0x000e620000000800 */
[----:B------:R-:W-:Y:S01]  /*f160*/  PRMT R90, R20, 0x7610, R90 ;  /* 0x00007610145a7816 */ /* 0x000fe2000000005a */
[----:B------:R-:W-:Y:S01]  /*f170*/  IMAD.MOV.U32 R20, RZ, RZ, R35 ;  /* 0x000000ffff147224 */ /* 0x000fe200078e0023 */
[----:B------:R-:W-:Y:S01]  /*f180*/  PRMT R76, R76, 0x5410, R3 ;  /* 0x000054104c4c7816 */ /* 0x000fe20000000003 */
[----:B------:R-:W-:Y:S01]  /*f190*/  IMAD.MOV.U32 R3, RZ, RZ, R34 ;  /* 0x000000ffff037224 */ /* 0x000fe200078e0022 */
[----:B------:R-:W-:Y:S01]  /*f1a0*/  MOV R69, R36 ;  /* 0x0000002400457202 */ /* 0x000fe20000000f00 */
[----:B------:R-:W-:Y:S01]  /*f1b0*/  ULDC.64 UR4, c[0x0][0x3c8] ;  /* 0x0000f20000047ab9 */ /* 0x000fe20000000a00 */
[----:B------:R-:W-:Y:S01]  /*f1c0*/  PRMT R88, R88, 0x5410, R20 ;  /* 0x0000541058587816 */ /* 0x000fe20000000014 */
[----:B------:R-:W-:Y:S01]  /*f1d0*/  IMAD.MOV.U32 R20, RZ, RZ, R37 ;  /* 0x000000ffff147224 */ /* 0x000fe200078e0025 */
[----:B------:R-:W-:Y:S01]  /*f1e0*/  PRMT R89, R3, 0x7610, R89 ;  /* 0x0000761003597816 */ /* 0x000fe20000000059 */
[----:B------:R-:W-:Y:S01]  /*f1f0*/  IMAD R3, R169, 0x80, R162 ;  /* 0x00000080a9037824 */ /* 0x000fe200078e02a2 */
[----:B------:R-:W-:Y:S01]  /*f200*/  PRMT R83, R69, 0x7610, R83 ;  /* 0x0000761045537816 */ /* 0x000fe20000000053 */
[----:B------:R-:W-:Y:S01]  /*f210*/  IMAD.MOV.U32 R69, RZ, RZ, R38 ;  /* 0x000000ffff457224 */ /* 0x000fe200078e0026 */
[----:B------:R-:W-:Y:S01]  /*f220*/  ULDC.64 UR6, c[0x0][0x3e0] ;  /* 0x0000f80000067ab9 */ /* 0x000fe20000000a00 */
[----:B------:R-:W-:Y:S01]  /*f230*/  IMAD R3, R188, 0x40, R3 ;  /* 0x00000040bc037824 */ /* 0x000fe200078e0203 */
[----:B------:R-:W-:-:S02]  /*f240*/  PRMT R83, R83, 0x5410, R20 ;  /* 0x0000541053537816 */ /* 0x000fc40000000014 */
[----:B------:R-:W-:Y:S02]  /*f250*/  MOV R20, R60 ;  /* 0x0000003c00147202 */ /* 0x000fe40000000f00 */
[----:B------:R-:W-:Y:S01]  /*f260*/  PRMT R84, R69, 0x5410, R70 ;  /* 0x0000541045547816 */ /* 0x000fe20000000046 */
[----:B------:R-:W-:Y:S01]  /*f270*/  IMAD.MOV.U32 R69, RZ, RZ, R62 ;  /* 0x000000ffff457224 */ /* 0x000fe200078e003e */
[----:B------:R-:W-:Y:S01]  /*f280*/  PRMT R77, R20, 0x7610, R77 ;  /* 0x00007610144d7816 */ /* 0x000fe2000000004d */
[----:B------:R-:W-:Y:S02]  /*f290*/  IMAD.MOV.U32 R20, RZ, RZ, R61 ;  /* 0x000000ffff147224 */ /* 0x000fe400078e003d */
[----:B-1----:R-:W-:-:S03]  /*f2a0*/  @P2 IMAD.HI.U32 R0, R3, R0, RZ ;  /* 0x0000000003002227 */ /* 0x002fc600078e00ff */
[----:B------:R-:W-:Y:S01]  /*f2b0*/  PRMT R77, R77, 0x5410, R20 ;  /* 0x000054104d4d7816 */ /* 0x000fe20000000014 */
[----:B------:R-:W-:Y:S01]  /*f2c0*/  IMAD.MOV.U32 R70, RZ, RZ, R63 ;  /* 0x000000ffff467224 */ /* 0x000fe200078e003f */
[----:B0-----:R-:W-:Y:S01]  /*f2d0*/  @P2 SHF.R.U32.HI R3, RZ, R21, R0 ;  /* 0x00000015ff032219 */ /* 0x001fe20000011600 */
[----:B------:R-:W-:Y:S02]  /*f2e0*/  IMAD.MOV.U32 R0, RZ, RZ, R40 ;  /* 0x000000ffff007224 */ /* 0x000fe400078e0028 */
[----:B------:R-:W-:Y:S01]  /*f2f0*/  IMAD.MOV.U32 R20, RZ, RZ, R41 ;  /* 0x000000ffff147224 */ /* 0x000fe200078e0029 */
[----:B------:R-:W-:Y:S01]  /*f300*/  PRMT R78, R69, 0x5410, R70 ;  /* 0x00005410454e7816 */ /* 0x000fe20000000046 */
[----:B------:R-:W-:Y:S01]  /*f310*/  IMAD.WIDE.U32 R10, R3, R12, R10 ;  /* 0x0000000c030a7225 */ /* 0x000fe200078e000a */
[----:B------:R-:W-:Y:S02]  /*f320*/  SHF.R.S32.HI R21, RZ, 0x1f, R3 ;  /* 0x0000001fff157819 */ /* 0x000fe40000011403 */
[----:B------:R-:W-:-:S02]  /*f330*/  MOV R69, R42 ;  /* 0x0000002a00457202 */ /* 0x000fc40000000f00 */
[----:B------:R-:W-:Y:S01]  /*f340*/  PRMT R70, R0, 0x5410, R20 ;  /* 0x0000541000467816 */ /* 0x000fe20000000014 */
[----:B------:R-:W-:Y:S01]  /*f350*/  IMAD R0, R21, R14, RZ ;  /* 0x0000000e15007224 */ /* 0x000fe200078e02ff */
[----:B------:R-:W-:Y:S01]  /*f360*/  PRMT R71, R69, 0x5410, R72 ;  /* 0x0000541045477816 */ /* 0x000fe20000000048 */
[----:B------:R-:W-:Y:S02]  /*f370*/  IMAD R72, R21, R12, RZ ;  /* 0x0000000c15487224 */ /* 0x000fe400078e02ff */
[----:B------:R-:W-:-:S04]  /*f380*/  IMAD.WIDE.U32 R20, R3, R14, R8 ;  /* 0x0000000e03147225 */ /* 0x000fc800078e0008 */
[C---:B------:R-:W-:Y:S01]  /*f390*/  IMAD R9, R3.reuse, R15, R0 ;  /* 0x0000000f03097224 */ /* 0x040fe200078e0200 */
[----:B------:R-:W-:Y:S01]  /*f3a0*/  LEA R8, P2, R20, UR4, 0x1 ;  /* 0x0000000414087c11 */ /* 0x000fe2000f8408ff */
[----:B------:R-:W-:Y:S01]  /*f3b0*/  IMAD R3, R3, R13, R72 ;  /* 0x0000000d03037224 */ /* 0x000fe200078e0248 */
[----:B------:R-:W-:Y:S01]  /*f3c0*/  LEA R0, P3, R10, UR6, 0x1 ;  /* 0x000000060a007c11 */ /* 0x000fe2000f8608ff */
[----:B------:R-:W-:Y:S01]  /*f3d0*/  IMAD.IADD R9, R21, 0x1, R9 ;  /* 0x0000000115097824 */ /* 0x000fe200078e0209 */
[----:B------:R-:W-:Y:S01]  /*f3e0*/  UMOV UR4, 0xffffffff ;  /* 0xffffffff00047882 */ /* 0x000fe20000000000 */
[----:B------:R-:W-:Y:S02]  /*f3f0*/  IMAD.IADD R3, R11, 0x1, R3 ;  /* 0x000000010b037824 */ /* 0x000fe400078e0203 */
[----:B------:R-:W-:Y:S01]  /*f400*/  IMAD.MOV.U32 R12, RZ, RZ, R44 ;  /* 0x000000ffff0c7224 */ /* 0x000fe200078e002c */
[----:B------:R-:W-:Y:S01]  /*f410*/  LEA.HI.X R9, R20, UR5, R9, 0x1, P2 ;  /* 0x0000000514097c11 */ /* 0x000fe200090f0c09 */
[----:B------:R-:W-:Y:S01]  /*f420*/  IMAD.MOV.U32 R13, RZ, RZ, R45 ;  /* 0x000000ffff0d7224 */ /* 0x000fe200078e002d */
[----:B------:R-:W-:-:S02]  /*f430*/  LEA.HI.X R3, R10, UR7, R3, 0x1, P3 ;  /* 0x000000070a037c11 */ /* 0x000fc400098f0c03 */
[----:B------:R-:W-:Y:S02]  /*f440*/  LEA.HI R10, R184, R184, RZ, 0x1 ;  /* 0x000000b8b80a7211 */ /* 0x000fe400078f08ff */
[----:B------:R-:W-:Y:S01]  /*f450*/  PRMT R69, R12, 0x5410, R13 ;  /* 0x000054100c457816 */ /* 0x000fe2000000000d */
[----:B------:R-:W-:Y:S06]  /*f460*/  BRA.DIV UR4, `(.L_x_1493) ;  /* 0x0000017604e87947 */ /* 0x000fec000b800000 */
.L_x_1769:
[----:B------:R-:W-:-:S03]  /*f470*/  UMOV UR4, 0xffffffff ;  /* 0xffffffff00047882 */ /* 0x000fc60000000000 */
[----:B------:R-:W-:Y:S05]  /*f480*/  BRA.DIV UR4, `(.L_x_1494) ;  /* 0x0000017a04087947 */ /* 0x000fea000b800000 */
.L_x_1772:
[----:B------:R-:W-:-:S03]  /*f490*/  UMOV UR4, 0xffffffff ;  /* 0xffffffff00047882 */ /* 0x000fc60000000000 */
[----:B------:R-:W-:Y:S05]  /*f4a0*/  BRA.DIV UR4, `(.L_x_1495) ;  /* 0x0000017a04287947 */ /* 0x000fea000b800000 */
.L_x_1775:
[----:B------:R-:W-:-:S03]  /*f4b0*/  UMOV UR4, 0xffffffff ;  /* 0xffffffff00047882 */ /* 0x000fc60000000000 */
[----:B------:R-:W-:Y:S05]  /*f4c0*/  BRA.DIV UR4, `(.L_x_1496) ;  /* 0x0000017a04487947 */ /* 0x000fea000b800000 */
.L_x_1778:
[----:B------:R-:W-:-:S03]  /*f4d0*/  UMOV UR4, 0xffffffff ;  /* 0xffffffff00047882 */ /* 0x000fc60000000000 */
[----:B------:R-:W-:Y:S05]  /*f4e0*/  BRA.DIV UR4, `(.L_x_1497) ;  /* 0x0000017a04687947 */ /* 0x000fea000b800000 */
.L_x_1781:
[----:B------:R-:W-:Y:S01]  /*f4f0*/  UMOV UR4, 0xffffffff ;  /* 0xffffffff00047882 */ /* 0x000fe20000000000 */
[----:B------:R-:W-:Y:S02]  /*f500*/  LOP3.LUT R9, R10, 0xfffffffe, RZ, 0xc0, !PT ;  /* 0xfffffffe0a097812 */ /* 0x000fe400078ec0ff */
[----:B------:R-:W-:Y:S05]  /*f510*/  BRA.DIV UR4, `(.L_x_1498) ;  /* 0x0000017a04847947 */ /* 0x000fea000b800000 */
.L_x_1784:
[----:B------:R-:W-:Y:S01]  /*f520*/  UMOV UR4, 0xffffffff ;  /* 0xffffffff00047882 */ /* 0x000fe20000000000 */
[----:B------:R-:W-:Y:S02]  /*f530*/  IADD3 R9, R184, -R9, RZ ;  /* 0x80000009b8097210 */ /* 0x000fe40007ffe0ff */
[----:B------:R-:W-:Y:S05]  /*f540*/  BRA.DIV UR4, `(.L_x_1499) ;  /* 0x0000017a04a07947 */ /* 0x000fea000b800000 */
.L_x_1787:
[----:B------:R-:W-:Y:S01]  /*f550*/  UMOV UR4, 0xffffffff ;  /* 0xffffffff00047882 */ /* 0x000fe20000000000 */
[----:B------:R-:W-:Y:S02]  /*f560*/  SHF.L.U32 R9, R9, 0x1f, RZ ;  /* 0x0000001f09097819 */ /* 0x000fe400000006ff */
[----:B------:R-:W-:Y:S05]  /*f570*/  BRA.DIV UR4, `(.L_x_1500) ;  /* 0x0000017a04bc7947 */ /* 0x000fea000b800000 */
.L_x_1790:
[----:B------:R-:W0:Y:S01]  /*f580*/  SYNCS.PHASECHK.TRANS64.TRYWAIT P2, [R18+URZ+0x2a800], R9 ;  /* 0x02a80009120075a7 */ /* 0x000e22000804017f */
[----:B------:R-:W-:Y:S01]  /*f590*/  IMAD.MOV.U32 R0, RZ, RZ, R46 ;  /* 0x000000ffff007224 */ /* 0x000fe200078e002e */
[----:B------:R-:W-:Y:S01]  /*f5a0*/  MOV R12, R57 ;  /* 0x00000039000c7202 */ /* 0x000fe20000000f00 */
[----:B------:R-:W-:Y:S01]  /*f5b0*/  IMAD.MOV.U32 R3, RZ, RZ, R47 ;  /* 0x000000ffff037224 */ /* 0x000fe200078e002f */
[----:B------:R-:W-:Y:S01]  /*f5c0*/  BSSY B1, `(.L_x_1501) ;  /* 0x0000019000017945 */ /* 0x000fe20003800000 */
[----:B------:R-:W-:Y:S02]  /*f5d0*/  IMAD.MOV.U32 R8, RZ, RZ, R48 ;  /* 0x000000ffff087224 */ /* 0x000fe400078e0030 */
        /* <DEDUP_REMOVED lines=10> */
[----:B------:R-:W-:Y:S02]  /*f680*/  IMAD.MOV.U32 R10, RZ, RZ, R55 ;  /* 0x000000ffff0a7224 */ /* 0x000fe400078e0037 */
[----:B------:R-:W-:-:S03]  /*f690*/  IMAD.MOV.U32 R11, RZ, RZ, R56 ;  /* 0x000000ffff0b7224 */ /* 0x000fc600078e0038 */
[----:B------:R-:W-:Y:S01]  /*f6a0*/  PRMT R80, R8, 0x5410, R10 ;  /* 0x0000541008507816 */ /* 0x000fe2000000000a */
[----:B------:R-:W-:Y:S01]  /*f6b0*/  IMAD.MOV.U32 R8, RZ, RZ, R58 ;  /* 0x000000ffff087224 */ /* 0x000fe200078e003a */
[----:B------:R-:W-:Y:S01]  /*f6c0*/  PRMT R73, R11, 0x5410, R12 ;  /* 0x000054100b497816 */ /* 0x000fe2000000000c */
[----:B------:R-:W-:Y:S02]  /*f6d0*/  IMAD.MOV.U32 R10, RZ, RZ, R59 ;  /* 0x000000ffff0a7224 */ /* 0x000fe400078e003b */
[----:B------:R-:W-:Y:S02]  /*f6e0*/  IMAD.MOV.U32 R11, RZ, RZ, R64 ;  /* 0x000000ffff0b7224 */ /* 0x000fe400078e0040 */
[----:B------:R-:W-:Y:S01]  /*f6f0*/  IMAD.MOV.U32 R12, RZ, RZ, R65 ;  /* 0x000000ffff0c7224 */ /* 0x000fe200078e0041 */
[----:B------:R-:W-:Y:S01]  /*f700*/  PRMT R74, R8, 0x5410, R10 ;  /* 0x00005410084a7816 */ /* 0x000fe2000000000a */
[----:B------:R-:W-:Y:S01]  /*f710*/  IMAD.MOV.U32 R8, RZ, RZ, R66 ;  /* 0x000000ffff087224 */ /* 0x000fe200078e0042 */
[----:B------:R-:W-:-:S02]  /*f720*/  MOV R10, R67 ;  /* 0x00000043000a7202 */ /* 0x000fc40000000f00 */
[----:B------:R-:W-:Y:S01]  /*f730*/  PRMT R20, R11, 0x5410, R12 ;  /* 0x000054100b147816 */ /* 0x000fe2000000000c */
[----:B0-----:R-:W-:Y:S06]  /*f740*/  @!P2 BRA `(.L_x_1502) ;  /* 0x000001780070a947 */ /* 0x001fec0003800000 */
.L_x_1791:
[----:B------:R-:W-:Y:S05]  /*f750*/  BSYNC B1 ;  /* 0x0000000000017941 */ /* 0x000fea0003800000 */
.L_x_1501:
        /* <DEDUP_REMOVED lines=10> */
[--C-:B------:R-:W-:Y:S01]  /*f800*/  HADD2.F32 R93, -RZ, R91.reuse.H0_H0 ;  /* 0x2000005bff5d7230 */ /* 0x100fe20000004100 */
[----:B------:R-:W-:Y:S01]  /*f810*/  LOP3.LUT R8, R174, 0x38, R22, 0xf8, !PT ;  /* 0x00000038ae087812 */ /* 0x000fe200078ef816 */
[----:B------:R-:W-:Y:S01]  /*f820*/  HADD2.F32 R92, -RZ, R91.H1_H1 ;  /* 0x3000005bff5c7230 */ /* 0x000fe20000004100 */
[----:B------:R-:W-:Y:S01]  /*f830*/  SHF.R.S32.HI R13, RZ, 0x1f, R10 ;  /* 0x0000001fff0d7819 */ /* 0x000fe2000001140a */
[----:B------:R-:W-:Y:S01]  /*f840*/  IMAD.SHL.U32 R11, R10, 0x8, RZ ;  /* 0x000000080a0b7824 */ /* 0x000fe200078e00ff */
[-C--:B0-----:R-:W-:Y:S01]  /*f850*/  LOP3.LUT R9, R8, R175.reuse, RZ, 0x3c, !PT ;  /* 0x000000af08097212 */ /* 0x081fe200078e3cff */
[--C-:B------:R-:W-:Y:S01]  /*f860*/  HADD2.F32 R91, -RZ, R90.reuse.H1_H1 ;  /* 0x3000005aff5b7230 */ /* 0x100fe20000004100 */
[----:B------:R-:W-:Y:S01]  /*f870*/  LEA.HI R13, R13, R10, RZ, 0x3 ;  /* 0x0000000a0d0d7211 */ /* 0x000fe200078f18ff */
[----:B------:R-:W-:Y:S01]  /*f880*/  HADD2.F32 R90, -RZ, R90.H0_H0 ;  /* 0x2000005aff5a7230 */ /* 0x000fe20000004100 */
[----:B------:R-:W-:Y:S01]  /*f890*/  LOP3.LUT R8, R174, 0x38, R11, 0xf8, !PT ;  /* 0x00000038ae087812 */ /* 0x000fe200078ef80b */
[----:B------:R-:W-:Y:S01]  /*f8a0*/  IMAD.IADD R9, R176, 0x1, R9 ;  /* 0x00000001b0097824 */ /* 0x000fe200078e0209 */
[----:B------:R-:W-:Y:S01]  /*f8b0*/  SHF.R.U64 R104, R32, 0x10, R33 ;  /* 0x0000001020687819 */ /* 0x000fe20000001221 */
[----:B------:R-:W-:Y:S01]  /*f8c0*/  IMAD.SHL.U32 R13, R13, 0x400, RZ ;  /* 0x000004000d0d7824 */ /* 0x000fe200078e00ff */
[----:B------:R-:W-:Y:S01]  /*f8d0*/  LOP3.LUT R12, R8, R175, RZ, 0x3c, !PT ;  /* 0x000000af080c7212 */ /* 0x000fe200078e3cff */
[----:B------:R-:W-:Y:S01]  /*f8e0*/  IMAD R86, R9, 0x2, R18 ;  /* 0x0000000209567824 */ /* 0x000fe200078e0212 */
[----:B------:R-:W-:-:S02]  /*f8f0*/  SHF.R.U32.HI R94, RZ, 0x10, R5 ;  /* 0x00000010ff5e7819 */ /* 0x000fc40000011605 */
[----:B------:R-:W-:Y:S02]  /*f900*/  LOP3.LUT R13, R13, 0x7fffe000, RZ, 0xc0, !PT ;  /* 0x7fffe0000d0d7812 */ /* 0x000fe400078ec0ff */
[----:B------:R-:W0:Y:S01]  /*f910*/  LDS.128 R8, [R86+0xc400] ;  /* 0x00c4000056087984 */ /* 0x000e220000000c00 */
[----:B------:R-:W-:Y:S01]  /*f920*/  SHF.R.U64 R101, R4, 0x10, R5 ;  /* 0x0000001004657819 */ /* 0x000fe20000001205 */
[----:B------:R-:W-:Y:S01]  /*f930*/  HADD2.F32 R94, -RZ, R94.H0_H0 ;  /* 0x2000005eff5e7230 */ /* 0x000fe20000004100 */
[----:B------:R-:W-:Y:S02]  /*f940*/  IADD3 R13, R12, R13, R176 ;  /* 0x0000000d0c0d7210 */ /* 0x000fe40007ffe0b0 */
[----:B------:R-:W-:Y:S02]  /*f950*/  SHF.R.U32.HI R95, RZ, 0x10, R33 ;  /* 0x00000010ff5f7819 */ /* 0x000fe40000011621 */
[----:B------:R-:W-:Y:S01]  /*f960*/  SHF.R.U64 R103, R34, 0x10, R35 ;  /* 0x0000001022677819 */ /* 0x000fe20000001223 */
[----:B------:R-:W-:Y:S01]  /*f970*/  IMAD R87, R13, 0x2, R18 ;  /* 0x000000020d577824 */ /* 0x000fe200078e0212 */
[----:B------:R-:W-:-:S02]  /*f980*/  SHF.R.U64 R99, R6, 0x10, R7 ;  /* 0x0000001006637819 */ /* 0x000fc40000001207 */
[----:B------:R-:W-:Y:S02]  /*f990*/  SHF.R.U32.HI R102, RZ, 0x10, R35 ;  /* 0x00000010ff667819 */ /* 0x000fe40000011623 */
[----:B------:R-:W1:Y:S01]  /*f9a0*/  LDS.128 R12, [R87+0xc400] ;  /* 0x00c40000570c7984 */ /* 0x000e620000000c00 */
[----:B------:R-:W-:Y:S01]  /*f9b0*/  SHF.R.U32.HI R97, RZ, 0x10, R7 ;  /* 0x00000010ff617819 */ /* 0x000fe20000011607 */
[--C-:B0-----:R-:W-:Y:S02]  /*f9c0*/  HADD2.F32 R5, -RZ, R9.reuse.H0_H0 ;  /* 0x20000009ff057230 */ /* 0x101fe40000004100 */
[----:B------:R-:W-:Y:S02]  /*f9d0*/  HADD2.F32 R9, -RZ, R9.H1_H1 ;  /* 0x30000009ff097230 */ /* 0x000fe40000004100 */
[----:B------:R-:W-:Y:S02]  /*f9e0*/  HADD2.F32 R4, -RZ, R8.H0_H0 ;  /* 0x20000008ff047230 */ /* 0x000fe40000004100 */
[----:B------:R-:W-:-:S02]  /*f9f0*/  HADD2.F32 R6, -RZ, R10.H0_H0 ;  /* 0x2000000aff067230 */ /* 0x000fc40000004100 */
[--C-:B------:R-:W-:Y:S02]  /*fa00*/  HADD2.F32 R7, -RZ, R11.reuse.H0_H0 ;  /* 0x2000000bff077230 */ /* 0x100fe40000004100 */
[----:B------:R-:W-:Y:S02]  /*fa10*/  HADD2.F32 R11, -RZ, R11.H1_H1 ;  /* 0x3000000bff0b7230 */ /* 0x000fe40000004100 */
[----:B------:R-:W-:Y:S02]  /*fa20*/  HADD2.F32 R8, -RZ, R8.H1_H1 ;  /* 0x30000008ff087230 */ /* 0x000fe40000004100 */
[--C-:B-1----:R-:W-:Y:S02]  /*fa30*/  HADD2.F32 R32, -RZ, R13.reuse.H0_H0 ;  /* 0x2000000dff207230 */ /* 0x102fe40000004100 */
[----:B------:R-:W-:Y:S02]  /*fa40*/  HADD2.F32 R33, -RZ, R13.H1_H1 ;  /* 0x3000000dff217230 */ /* 0x000fe40000004100 */
[----:B------:R-:W-:-:S02]  /*fa50*/  HADD2.F32 R13, -RZ, R12.H0_H0 ;  /* 0x2000000cff0d7230 */ /* 0x000fc40000004100 */
[CC--:B------:R-:W-:Y:S01]  /*fa60*/  FMUL.FTZ R96, R32.reuse, R93.reuse ;  /* 0x0000005d20607220 */ /* 0x0c0fe20000410000 */
[-C--:B------:R-:W-:Y:S01]  /*fa70*/  FMUL.FTZ R98, R32, R92.reuse ;  /* 0x0000005c20627220 */ /* 0x080fe20000410000 */
[----:B------:R-:W-:Y:S02]  /*fa80*/  HADD2.F32 R32, -RZ, R95.H0_H0 ;  /* 0x2000005fff207230 */ /* 0x000fe40000004100 */
[----:B------:R-:W-:Y:S01]  /*fa90*/  FFMA.FTZ R96, R5, R92, -R96 ;  /* 0x0000005c05607223 */ /* 0x000fe20000010860 */
[----:B------:R-:W-:Y:S01]  /*faa0*/  FMUL.FTZ R92, R33, R94 ;  /* 0x0000005e215c7220 */ /* 0x000fe20000410000 */
[----:B------:R-:W-:Y:S01]  /*fab0*/  FFMA.FTZ R98, R5, R93, R98 ;  /* 0x0000005d05627223 */ /* 0x000fe20000010062 */
[-C--:B------:R-:W-:Y:S01]  /*fac0*/  FMUL.FTZ R100, R33, R32.reuse ;  /* 0x0000002021647220 */ /* 0x080fe20000410000 */
[----:B------:R-:W-:Y:S01]  /*fad0*/  FMUL.FTZ R33, R13, R91 ;  /* 0x0000005b0d217220 */ /* 0x000fe20000410000 */
[----:B------:R-:W-:Y:S01]  /*fae0*/  FFMA.FTZ R93, R9, R32, -R92 ;  /* 0x00000020095d7223 */ /* 0x000fe2000001085c */
[----:B------:R-:W-:Y:S01]  /*faf0*/  FMUL.FTZ R32, R13, R90 ;  /* 0x0000005a0d207220 */ /* 0x000fe20000410000 */
[----:B------:R-:W-:-:S02]  /*fb00*/  HADD2.F32 R34, -RZ, R14.H0_H0 ;  /* 0x2000000eff227230 */ /* 0x000fc40000004100 */
[C---:B------:R-:W-:Y:S01]  /*fb10*/  FFMA.FTZ R33, R4.reuse, R90, -R33 ;  /* 0x0000005a04217223 */ /* 0x040fe20000010821 */
[--C-:B------:R-:W-:Y:S02]  /*fb20*/  HADD2.F32 R5, -RZ, R89.reuse.H1_H1 ;  /* 0x30000059ff057230 */ /* 0x100fe40000004100 */
[----:B------:R-:W-:Y:S01]  /*fb30*/  FFMA.FTZ R91, R4, R91, R32 ;  /* 0x0000005b045b7223 */ /* 0x000fe20000010020 */
[----:B------:R-:W-:Y:S02]  /*fb40*/  HADD2.F32 R89, -RZ, R89.H0_H0 ;  /* 0x20000059ff597230 */ /* 0x000fe40000004100 */
[----:B------:R-:W-:Y:S01]  /*fb50*/  FFMA.FTZ R95, R9, R94, R100 ;  /* 0x0000005e095f7223 */ /* 0x000fe20000010064 */
[----:B------:R-:W-:Y:S02]  /*fb60*/  HADD2.F32 R4, -RZ, R88.H1_H1 ;  /* 0x30000058ff047230 */ /* 0x000fe40000004100 */
[----:B------:R-:W-:Y:S01]  /*fb70*/  FMUL.FTZ R9, R34, R5 ;  /* 0x0000000522097220 */ /* 0x000fe20000410000 */
[----:B------:R-:W-:-:S02]  /*fb80*/  HADD2.F32 R35, -RZ, R15.H0_H0 ;  /* 0x2000000fff237230 */ /* 0x000fc40000004100 */
[-C--:B------:R-:W-:Y:S01]  /*fb90*/  FMUL.FTZ R13, R34, R89.reuse ;  /* 0x00000059220d7220 */ /* 0x080fe20000410000 */
[----:B------:R-:W-:Y:S02]  /*fba0*/  HADD2.F32 R88, -RZ, R88.H0_H0 ;  /* 0x20000058ff587230 */ /* 0x000fe40000004100 */
[----:B------:R-:W-:Y:S01]  /*fbb0*/  FFMA.FTZ R89, R6, R89, -R9 ;  /* 0x0000005906597223 */ /* 0x000fe20000010809 */
[----:B------:R-:W-:Y:S02]  /*fbc0*/  HADD2.F32 R15, -RZ, R15.H1_H1 ;  /* 0x3000000fff0f7230 */ /* 0x000fe40000004100 */
[C---:B------:R-:W-:Y:S01]  /*fbd0*/  FMUL.FTZ R9, R35.reuse, R4 ;  /* 0x0000000423097220 */ /* 0x040fe20000410000 */
[----:B------:R-:W-:Y:S02]  /*fbe0*/  HADD2.F32 R34, -RZ, R97.H0_H0 ;  /* 0x20000061ff227230 */ /* 0x000fe40000004100 */
[----:B------:R-:W-:Y:S01]  /*fbf0*/  FMUL.FTZ R90, R35, R88 ;  /* 0x00000058235a7220 */ /* 0x000fe20000410000 */
[----:B------:R-:W-:-:S02]  /*fc00*/  HADD2.F32 R32, -RZ, R102.H0_H0 ;  /* 0x20000066ff207230 */ /* 0x000fc40000004100 */
[----:B------:R-:W-:Y:S01]  /*fc10*/  FFMA.FTZ R35, R6, R5, R13 ;  /* 0x0000000506237223 */ /* 0x000fe2000001000d */
[C---:B------:R-:W-:Y:S01]  /*fc20*/  FFMA.FTZ R88, R7.reuse, R88, R9 ;  /* 0x0000005807587223 */ /* 0x040fe20000010009 */
[----:B------:R-:W-:Y:S01]  /*fc30*/  FFMA.FTZ R90, R7, R4, -R90 ;  /* 0x00000004075a7223 */ /* 0x000fe2000001085a */
[----:B------:R-:W-:Y:S02]  /*fc40*/  HADD2.F32 R12, -RZ, R12.H1_H1 ;  /* 0x3000000cff0c7230 */ /* 0x000fe40000004100 */
[C---:B------:R-:W-:Y:S01]  /*fc50*/  FMUL.FTZ R6, R15.reuse, R34 ;  /* 0x000000220f067220 */ /* 0x040fe20000410000 */
[----:B------:R-:W-:Y:S02]  /*fc60*/  HADD2.F32 R14, -RZ, R14.H1_H1 ;  /* 0x3000000eff0e7230 */ /* 0x000fe40000004100 */
[-C--:B------:R-:W-:Y:S01]  /*fc70*/  FMUL.FTZ R4, R15, R32.reuse ;  /* 0x000000200f047220 */ /* 0x080fe20000410000 */
[----:B------:R-:W-:Y:S02]  /*fc80*/  HADD2.F32 R9, -RZ, R101.H0_H0 ;  /* 0x20000065ff097230 */ /* 0x000fe40000004100 */
[----:B------:R-:W-:Y:S01]  /*fc90*/  FFMA.FTZ R97, R11, R32, -R6 ;  /* 0x000000200b617223 */ /* 0x000fe20000010806 */
[----:B------:R-:W-:-:S02]  /*fca0*/  HADD2.F32 R13, -RZ, R99.H0_H0 ;  /* 0x20000063ff0d7230 */ /* 0x000fc40000004100 */
[----:B------:R-:W-:Y:S01]  /*fcb0*/  FFMA.FTZ R99, R11, R34, R4 ;  /* 0x000000220b637223 */ /* 0x000fe20000010004 */
[----:B------:R-:W-:Y:S02]  /*fcc0*/  HADD2.F32 R5, -RZ, R104.H0_H0 ;  /* 0x20000068ff057230 */ /* 0x000fe40000004100 */
[----:B------:R-:W-:Y:S01]  /*fcd0*/  FMUL.FTZ R11, R12, R9 ;  /* 0x000000090c0b7220 */ /* 0x000fe20000410000 */
[----:B------:R-:W-:Y:S02]  /*fce0*/  HADD2.F32 R7, -RZ, R103.H0_H0 ;  /* 0x20000067ff077230 */ /* 0x000fe40000004100 */
[----:B------:R-:W-:Y:S01]  /*fcf0*/  FMUL.FTZ R15, R14, R13 ;  /* 0x0000000d0e0f7220 */ /* 0x000fe20000410000 */
[----:B------:R-:W-:Y:S02]  /*fd00*/  HADD2.F32 R10, -RZ, R10.H1_H1 ;  /* 0x3000000aff0a7230 */ /* 0x000fe40000004100 */
[-C--:B------:R-:W-:Y:S01]  /*fd10*/  FMUL.FTZ R12, R12, R5.reuse ;  /* 0x000000050c0c7220 */ /* 0x080fe20000410000 */
[----:B------:R-:W-:Y:S01]  /*fd20*/  FFMA.FTZ R4, R8, R5, -R11 ;  /* 0x0000000508047223 */ /* 0x000fe2000001080b */
[-C--:B------:R-:W-:Y:S01]  /*fd30*/  FMUL.FTZ R14, R14, R7.reuse ;  /* 0x000000070e0e7220 */ /* 0x080fe20000410000 */
[----:B------:R-:W-:Y:S01]  /*fd40*/  F2FP.F16.F32.PACK_AB R5, R93, R96 ;  /* 0x000000605d05723e */ /* 0x000fe200000000ff */
[----:B------:R-:W-:Y:S01]  /*fd50*/  FFMA.FTZ R6, R10, R7, -R15 ;  /* 0x000000070a067223 */ /* 0x000fe2000001080f */
[----:B------:R-:W-:Y:S01]  /*fd60*/  FFMA.FTZ R8, R8, R9, R12 ;  /* 0x0000000908087223 */ /* 0x000fe2000001000c */
[----:B------:R-:W-:Y:S01]  /*fd70*/  FFMA.FTZ R10, R10, R13, R14 ;  /* 0x0000000d0a0a7223 */ /* 0x000fe2000001000e */
[----:B------:R-:W-:-:S02]  /*fd80*/  F2FP.F16.F32.PACK_AB R7, R97, R90 ;  /* 0x0000005a6107723e */ /* 0x000fc400000000ff */
[----:B------:R-:W-:Y:S02]  /*fd90*/  F2FP.F16.F32.PACK_AB R4, R4, R33 ;  /* 0x000000210404723e */ /* 0x000fe400000000ff */
[----:B------:R-:W-:Y:S02]  /*fda0*/  F2FP.F16.F32.PACK_AB R6, R6, R89 ;  /* 0x000000590606723e */ /* 0x000fe400000000ff */
[----:B------:R-:W-:Y:S02]  /*fdb0*/  F2FP.F16.F32.PACK_AB R11, R99, R88 ;  /* 0x00000058630b723e */ /* 0x000fe400000000ff */
[----:B------:R-:W-:Y:S01]  /*fdc0*/  F2FP.F16.F32.PACK_AB R9, R95, R98 ;  /* 0x000000625f09723e */ /* 0x000fe200000000ff */
[----:B------:R1:W-:Y:S01]  /*fdd0*/  STS.128 [R86+0xc400], R4 ;  /* 0x00c4000456007388 */ /* 0x0003e20000000c00 */
[----:B------:R-:W-:Y:S02]  /*fde0*/  F2FP.F16.F32.PACK_AB R8, R8, R91 ;  /* 0x0000005b0808723e */ /* 0x000fe400000000ff */
[----:B------:R-:W-:-:S05]  /*fdf0*/  F2FP.F16.F32.PACK_AB R10, R10, R35 ;  /* 0x000000230a0a723e */ /* 0x000fca00000000ff */
[----:B------:R1:W-:Y:S02]  /*fe00*/  STS.128 [R87+0xc400], R8 ;  /* 0x00c4000857007388 */ /* 0x0003e40000000c00 */
.L_x_1506:
[----:B------:R-:W-:Y:S05]  /*fe10*/  BSYNC B2 ;  /* 0x0000000000027941 */ /* 0x000fea0003800000 */
.L_x_1505:
[----:B------:R-:W-:Y:S04]  /*fe20*/  BSSY B2, `(.L_x_1507) ;  /* 0x0000060000027945 */ /* 0x000fe80003800000 */
[----:B------:R-:W-:Y:S05]  /*fe30*/  @P2 BRA `(.L_x_1508) ;  /* 0x0000000400782947 */ /* 0x000fea0003800000 */
[----:B-1----:R-:W-:Y:S01]  /*fe40*/  LEA.HI R4, R85, R189, RZ, 0x1d ;  /* 0x000000bd55047211 */ /* 0x002fe200078fe8ff */
[----:B------:R-:W-:Y:S01]  /*fe50*/  HADD2.F32 R34, -RZ, R83.H1_H1 ;  /* 0x30000053ff227230 */ /* 0x000fe20000004100 */
[----:B------:R-:W-:Y:S02]  /*fe60*/  SHF.R.U64 R89, R24, 0x10, R25 ;  /* 0x0000001018597819 */ /* 0x000fe40000001219 */
[----:B------:R-:W-:Y:S02]  /*fe70*/  SHF.R.S32.HI R7, RZ, 0x1f, R4 ;  /* 0x0000001fff077819 */ /* 0x000fe40000011404 */
[----:B------:R-:W-:Y:S02]  /*fe80*/  SHF.L.U32 R5, R4, 0x3, RZ ;  /* 0x0000000304057819 */ /* 0x000fe400000006ff */
[----:B------:R-:W-:Y:S02]  /*fe90*/  LEA.HI R7, R7, R4, RZ, 0x3 ;  /* 0x0000000407077211 */ /* 0x000fe400078f18ff */
[----:B------:R-:W-:-:S02]  /*fea0*/  LOP3.LUT R4, R174, 0x38, R5, 0xf8, !PT ;  /* 0x00000038ae047812 */ /* 0x000fc400078ef805 */
[----:B------:R-:W-:Y:S01]  /*feb0*/  SHF.R.U32.HI R33, RZ, 0x10, R25 ;  /* 0x00000010ff217819 */ /* 0x000fe20000011619 */
[----:B------:R-:W-:Y:S01]  /*fec0*/  IMAD.SHL.U32 R7, R7, 0x400, RZ ;  /* 0x0000040007077824 */ /* 0x000fe200078e00ff */
[----:B------:R-:W-:Y:S02]  /*fed0*/  LOP3.LUT R8, R4, R175, RZ, 0x3c, !PT ;  /* 0x000000af04087212 */ /* 0x000fe400078e3cff */
[----:B------:R-:W-:Y:S01]  /*fee0*/  SHF.R.U64 R91, R38, 0x10, R39 ;  /* 0x00000010265b7819 */ /* 0x000fe20000001227 */
[----:B------:R-:W-:Y:S01]  /*fef0*/  HADD2.F32 R38, -RZ, R81.H1_H1 ;  /* 0x30000051ff267230 */ /* 0x000fe20000004100 */
[----:B0-----:R-:W-:Y:S01]  /*ff00*/  LOP3.LUT R9, R7, 0x7fffe000, RZ, 0xc0, !PT ;  /* 0x7fffe00007097812 */ /* 0x001fe200078ec0ff */
[----:B------:R-:W-:Y:S01]  /*ff10*/  HADD2.F32 R33, -RZ, R33.H0_H0 ;  /* 0x20000021ff217230 */ /* 0x000fe20000004100 */
[----:B------:R-:W0:Y:S01]  /*ff20*/  LDS.128 R4, [R199] ;  /* 0x00000000c7047984 */ /* 0x000e220000000c00 */
[----:B------:R-:W-:Y:S02]  /*ff30*/  SHF.R.U64 R92, R36, 0x10, R37 ;  /* 0x00000010245c7819 */ /* 0x000fe40000001225 */
[----:B------:R-:W-:-:S02]  /*ff40*/  IADD3 R9, R8, R9, R176 ;  /* 0x0000000908097210 */ /* 0x000fc40007ffe0b0 */
[----:B------:R-:W-:Y:S02]  /*ff50*/  SHF.R.U32.HI R37, RZ, 0x10, R37 ;  /* 0x00000010ff257819 */ /* 0x000fe40000011625 */
[----:B------:R-:W-:Y:S01]  /*ff60*/  SHF.R.U64 R87, R26, 0x10, R27 ;  /* 0x000000101a577819 */ /* 0x000fe2000000121b */
[----:B------:R-:W-:Y:S01]  /*ff70*/  IMAD R12, R9, 0x2, R18 ;  /* 0x00000002090c7824 */ /* 0x000fe200078e0212 */
[----:B------:R-:W-:Y:S02]  /*ff80*/  SHF.R.U32.HI R90, RZ, 0x10, R39 ;  /* 0x00000010ff5a7819 */ /* 0x000fe40000011627 */
[----:B------:R-:W-:Y:S02]  /*ff90*/  SHF.R.U32.HI R39, RZ, 0x10, R27 ;  /* 0x00000010ff277819 */ /* 0x000fe4000001161b */
[----:B------:R-:W1:Y:S01]  /*ffa0*/  LDS.128 R8, [R12+0xc400] ;  /* 0x00c400000c087984 */ /* 0x000e620000000c00 */
[--C-:B0-----:R-:W-:Y:S02]  /*ffb0*/  HADD2.F32 R13, -RZ, R5.reuse.H0_H0 ;  /* 0x20000005ff0d7230 */ /* 0x101fe40000004100 */
[----:B------:R-:W-:-:S02]  /*ffc0*/  HADD2.F32 R14, -RZ, R5.H1_H1 ;  /* 0x30000005ff0e7230 */ /* 0x000fc40000004100 */
[----:B------:R-:W-:Y:S02]  /*ffd0*/  HADD2.F32 R5, -RZ, R4.H0_H0 ;  /* 0x20000004ff057230 */ /* 0x000fe40000004100 */
[----:B------:R-:W-:Y:S02]  /*ffe0*/  HADD2.F32 R15, -RZ, R6.H0_H0 ;  /* 0x20000006ff0f7230 */ /* 0x000fe40000004100 */
[--C-:B------:R-:W-:Y:S02]  /*fff0*/  HADD2.F32 R24, -RZ, R7.reuse.H0_H0 ;  /* 0x20000007ff187230 */ /* 0x100fe40000004100 */
[----:B------:R-:W-:Y:S02]  /*10000*/  HADD2.F32 R7, -RZ, R7.H1_H1 ;  /* 0x30000007ff077230 */ /* 0x000fe40000004100 */
[----:B------:R-:W-:Y:S02]  /*10010*/  HADD2.F32 R4, -RZ, R4.H1_H1 ;  /* 0x30000004ff047230 */ /* 0x000fe40000004100 */
[----:B-1----:R-:W-:-:S02]  /*10020*/  HADD2.F32 R25, -RZ, R9.H0_H0 ;  /* 0x20000009ff197230 */ /* 0x002fc40000004100 */
[----:B------:R-:W-:Y:S02]  /*10030*/  HADD2.F32 R26, -RZ, R9.H1_H1 ;  /* 0x30000009ff1a7230 */ /* 0x000fe40000004100 */
[----:B------:R-:W-:Y:S02]  /*10040*/  HADD2.F32 R9, -RZ, R8.H0_H0 ;  /* 0x20000008ff097230 */ /* 0x000fe40000004100 */
[C---:B------:R-:W-:Y:S01]  /*10050*/  FMUL.FTZ R36, R25.reuse, R38 ;  /* 0x0000002619247220 */ /* 0x040fe20000410000 */
[-C--:B------:R-:W-:Y:S01]  /*10060*/  FMUL.FTZ R86, R25, R34.reuse ;  /* 0x0000002219567220 */ /* 0x080fe20000410000 */
[----:B------:R-:W-:Y:S02]  /*10070*/  HADD2.F32 R25, -RZ, R37.H0_H0 ;  /* 0x20000025ff197230 */ /* 0x000fe40000004100 */
[----:B------:R-:W-:Y:S01]  /*10080*/  FMUL.FTZ R37, R26, R33 ;  /* 0x000000211a257220 */ /* 0x000fe20000410000 */
[----:B------:R-:W-:Y:S01]  /*10090*/  FFMA.FTZ R35, R13, R34, -R36 ;  /* 0x000000220d237223 */ /* 0x000fe20000010824 */
[----:B------:R-:W-:-:S02]  /*100a0*/  HADD2.F32 R36, -RZ, R81.H0_H0 ;  /* 0x20000051ff247230 */ /* 0x000fc40000004100 */
[----:B------:R-:W-:Y:S01]  /*100b0*/  FFMA.FTZ R86, R13, R38, R86 ;  /* 0x000000260d567223 */ /* 0x000fe20000010056 */
[----:B------:R-:W-:Y:S02]  /*100c0*/  HADD2.F32 R34, -RZ, R83.H0_H0 ;  /* 0x20000053ff227230 */ /* 0x000fe40000004100 */
[-C--:B------:R-:W-:Y:S01]  /*100d0*/  FMUL.FTZ R13, R26, R25.reuse ;  /* 0x000000191a0d7220 */ /* 0x080fe20000410000 */
[----:B------:R-:W-:Y:S02]  /*100e0*/  HADD2.F32 R27, -RZ, R10.H0_H0 ;  /* 0x2000000aff1b7230 */ /* 0x000fe40000004100 */
[C---:B------:R-:W-:Y:S01]  /*100f0*/  FMUL.FTZ R38, R9.reuse, R36 ;  /* 0x0000002409267220 */ /* 0x040fe20000410000 */
[----:B------:R-:W-:Y:S02]  /*10100*/  HADD2.F32 R26, -RZ, R82.H0_H0 ;  /* 0x20000052ff1a7230 */ /* 0x000fe40000004100 */
[----:B------:R-:W-:Y:S01]  /*10110*/  FMUL.FTZ R9, R9, R34 ;  /* 0x0000002209097220 */ /* 0x000fe20000410000 */
[C---:B------:R-:W-:Y:S01]  /*10120*/  FFMA.FTZ R88, R14.reuse, R25, -R37 ;  /* 0x000000190e587223 */ /* 0x040fe20000010825 */
[----:B------:R-:W-:Y:S01]  /*10130*/  FFMA.FTZ R33, R14, R33, R13 ;  /* 0x000000210e217223 */ /* 0x000fe2000001000d */
[----:B------:R-:W-:-:S02]  /*10140*/  HADD2.F32 R14, -RZ, R84.H0_H0 ;  /* 0x20000054ff0e7230 */ /* 0x000fc40000004100 */
[C---:B------:R-:W-:Y:S01]  /*10150*/  FFMA.FTZ R36, R5.reuse, R36, R9 ;  /* 0x0000002405247223 */ /* 0x040fe20000010009 */
[--C-:B------:R-:W-:Y:S02]  /*10160*/  HADD2.F32 R32, -RZ, R11.reuse.H0_H0 ;  /* 0x2000000bff207230 */ /* 0x100fe40000004100 */
[----:B------:R-:W-:Y:S01]  /*10170*/  FFMA.FTZ R38, R5, R34, -R38 ;  /* 0x0000002205267223 */ /* 0x000fe20000010826 */
[----:B------:R-:W-:Y:S02]  /*10180*/  HADD2.F32 R9, -RZ, R82.H1_H1 ;  /* 0x30000052ff097230 */ /* 0x000fe40000004100 */
[C---:B------:R-:W-:Y:S01]  /*10190*/  FMUL.FTZ R34, R27.reuse, R26 ;  /* 0x0000001a1b227220 */ /* 0x040fe20000410000 */
[----:B------:R-:W-:Y:S02]  /*101a0*/  HADD2.F32 R5, -RZ, R84.H1_H1 ;  /* 0x30000054ff057230 */ /* 0x000fe40000004100 */
[----:B------:R-:W-:Y:S01]  /*101b0*/  FMUL.FTZ R82, R27, R14 ;  /* 0x0000000e1b527220 */ /* 0x000fe20000410000 */
[----:B------:R-:W-:-:S02]  /*101c0*/  HADD2.F32 R11, -RZ, R11.H1_H1 ;  /* 0x3000000bff0b7230 */ /* 0x000fc40000004100 */
[C---:B------:R-:W-:Y:S01]  /*101d0*/  FFMA.FTZ R27, R15.reuse, R14, -R34 ;  /* 0x0000000e0f1b7223 */ /* 0x040fe20000010822 */
[C---:B------:R-:W-:Y:S01]  /*101e0*/  FMUL.FTZ R13, R32.reuse, R9 ;  /* 0x00000009200d7220 */ /* 0x040fe20000410000 */
[----:B------:R-:W-:Y:S02]  /*101f0*/  HADD2.F32 R34, -RZ, R39.H0_H0 ;  /* 0x20000027ff227230 */ /* 0x000fe40000004100 */
[-C--:B------:R-:W-:Y:S01]  /*10200*/  FMUL.FTZ R32, R32, R5.reuse ;  /* 0x0000000520207220 */ /* 0x080fe20000410000 */
[----:B------:R-:W-:Y:S02]  /*10210*/  HADD2.F32 R14, -RZ, R90.H0_H0 ;  /* 0x2000005aff0e7230 */ /* 0x000fe40000004100 */
[----:B------:R-:W-:Y:S01]  /*10220*/  FFMA.FTZ R82, R15, R26, R82 ;  /* 0x0000001a0f527223 */ /* 0x000fe20000010052 */
[C---:B------:R-:W-:Y:S01]  /*10230*/  FFMA.FTZ R26, R24.reuse, R5, -R13 ;  /* 0x00000005181a7223 */ /* 0x040fe2000001080d */
[----:B------:R-:W-:Y:S01]  /*10240*/  FFMA.FTZ R32, R24, R9, R32 ;  /* 0x0000000918207223 */ /* 0x000fe20000010020 */
[C---:B------:R-:W-:Y:S01]  /*10250*/  FMUL.FTZ R84, R11.reuse, R34 ;  /* 0x000000220b547220 */ /* 0x040fe20000410000 */
[----:B------:R-:W-:Y:S01]  /*10260*/  FMUL.FTZ R24, R11, R14 ;  /* 0x0000000e0b187220 */ /* 0x000fe20000410000 */
[----:B------:R-:W-:-:S02]  /*10270*/  HADD2.F32 R8, -RZ, R8.H1_H1 ;  /* 0x30000008ff087230 */ /* 0x000fc40000004100 */
[----:B------:R-:W-:Y:S02]  /*10280*/  HADD2.F32 R10, -RZ, R10.H1_H1 ;  /* 0x3000000aff0a7230 */ /* 0x000fe40000004100 */
[C---:B------:R-:W-:Y:S01]  /*10290*/  FFMA.FTZ R39, R7.reuse, R14, -R84 ;  /* 0x0000000e07277223 */ /* 0x040fe20000010854 */
[----:B------:R-:W-:Y:S02]  /*102a0*/  HADD2.F32 R11, -RZ, R89.H0_H0 ;  /* 0x20000059ff0b7230 */ /* 0x000fe40000004100 */
[----:B------:R-:W-:Y:S01]  /*102b0*/  FFMA.FTZ R81, R7, R34, R24 ;  /* 0x0000002207517223 */ /* 0x000fe20000010018 */
[----:B------:R-:W-:Y:S02]  /*102c0*/  HADD2.F32 R13, -RZ, R87.H0_H0 ;  /* 0x20000057ff0d7230 */ /* 0x000fe40000004100 */
[----:B------:R-:W-:Y:S02]  /*102d0*/  HADD2.F32 R5, -RZ, R92.H0_H0 ;  /* 0x2000005cff057230 */ /* 0x000fe40000004100 */
[----:B------:R-:W-:Y:S01]  /*102e0*/  FMUL.FTZ R7, R8, R11 ;  /* 0x0000000b08077220 */ /* 0x000fe20000410000 */
[----:B------:R-:W-:-:S02]  /*102f0*/  HADD2.F32 R9, -RZ, R91.H0_H0 ;  /* 0x2000005bff097230 */ /* 0x000fc40000004100 */
        /* <DEDUP_REMOVED lines=18> */
.L_x_1508:
[----:B------:R-:W-:Y:S05]  /*10420*/  BSYNC B2 ;  /* 0x0000000000027941 */ /* 0x000fea0003800000 */
.L_x_1507:
[----:B------:R-:W-:Y:S05]  /*10430*/  @P3 BRA `(.L_x_1504) ;  /* 0x0000000400783947 */ /* 0x000fea0003800000 */
[----:B------:R-:W-:Y:S02]  /*10440*/  LEA.HI R85, R85, R197, RZ, 0x1d ;  /* 0x000000c555557211 */ /* 0x000fe400078fe8ff */
[----:B------:R-:W-:Y:S02]  /*10450*/  SHF.R.U64 R38, R28, 0x10, R29 ;  /* 0x000000101c267819 */ /* 0x000fe4000000121d */
[----:B-12---:R-:W-:Y:S01]  /*10460*/  SHF.R.S32.HI R4, RZ, 0x1f, R85 ;  /* 0x0000001fff047819 */ /* 0x006fe20000011455 */
[----:B------:R-:W-:Y:S01]  /*10470*/  IMAD.SHL.U32 R5, R85, 0x8, RZ ;  /* 0x0000000855057824 */ /* 0x000fe200078e00ff */
[----:B------:R-:W-:Y:S01]  /*10480*/  SHF.R.U32.HI R28, RZ, 0x10, R29 ;  /* 0x00000010ff1c7819 */ /* 0x000fe2000001161d */
[----:B------:R-:W-:Y:S01]  /*10490*/  HADD2.F32 R29, -RZ, R77.H1_H1 ;  /* 0x3000004dff1d7230 */ /* 0x000fe20000004100 */
[----:B------:R-:W-:Y:S02]  /*104a0*/  LEA.HI R85, R4, R85, RZ, 0x3 ;  /* 0x0000005504557211 */ /* 0x000fe400078f18ff */
[----:B------:R-:W-:-:S02]  /*104b0*/  LOP3.LUT R4, R174, 0x38, R5, 0xf8, !PT ;  /* 0x00000038ae047812 */ /* 0x000fc400078ef805 */
[--C-:B------:R-:W-:Y:S01]  /*104c0*/  SHF.R.U64 R37, R30, 0x10, R31.reuse ;  /* 0x000000101e257819 */ /* 0x100fe2000000121f */
[----:B------:R-:W-:Y:S01]  /*104d0*/  IMAD.SHL.U32 R85, R85, 0x400, RZ ;  /* 0x0000040055557824 */ /* 0x000fe200078e00ff */
[----:B------:R-:W-:Y:S01]  /*104e0*/  LOP3.LUT R8, R4, R175, RZ, 0x3c, !PT ;  /* 0x000000af04087212 */ /* 0x000fe200078e3cff */
[----:B------:R-:W-:Y:S01]  /*104f0*/  HADD2.F32 R30, -RZ, R28.H0_H0 ;  /* 0x2000001cff1e7230 */ /* 0x000fe20000004100 */
[----:B------:R-:W1:Y:S01]  /*10500*/  LDS.128 R4, [R196] ;  /* 0x00000000c4047984 */ /* 0x000e620000000c00 */
[----:B------:R-:W-:Y:S01]  /*10510*/  SHF.R.U32.HI R36, RZ, 0x10, R31 ;  /* 0x00000010ff247819 */ /* 0x000fe2000001161f */
[--C-:B------:R-:W-:Y:S01]  /*10520*/  HADD2.F32 R31, -RZ, R75.reuse.H1_H1 ;  /* 0x3000004bff1f7230 */ /* 0x100fe20000004100 */
[----:B------:R-:W-:Y:S01]  /*10530*/  LOP3.LUT R85, R85, 0x7fffe000, RZ, 0xc0, !PT ;  /* 0x7fffe00055557812 */ /* 0x000fe200078ec0ff */
[----:B------:R-:W-:Y:S01]  /*10540*/  HADD2.F32 R28, -RZ, R75.H0_H0 ;  /* 0x2000004bff1c7230 */ /* 0x000fe20000004100 */
[----:B------:R-:W-:Y:S02]  /*10550*/  SHF.R.U64 R81, R60, 0x10, R61 ;  /* 0x000000103c517819 */ /* 0x000fe4000000123d */
[----:B------:R-:W-:-:S02]  /*10560*/  IADD3 R85, R8, R85, R176 ;  /* 0x0000005508557210 */ /* 0x000fc40007ffe0b0 */
[----:B------:R-:W-:Y:S02]  /*10570*/  SHF.R.U32.HI R60, RZ, 0x10, R61 ;  /* 0x00000010ff3c7819 */ /* 0x000fe4000001163d */
[--C-:B------:R-:W-:Y:S01]  /*10580*/  SHF.R.U64 R39, R62, 0x10, R63.reuse ;  /* 0x000000103e277819 */ /* 0x100fe2000000123f */
[----:B------:R-:W-:Y:S01]  /*10590*/  IMAD R85, R85, 0x2, R18 ;  /* 0x0000000255557824 */ /* 0x000fe200078e0212 */
[----:B------:R-:W-:-:S04]  /*105a0*/  SHF.R.U32.HI R62, RZ, 0x10, R63 ;  /* 0x00000010ff3e7819 */ /* 0x000fc8000001163f */
[----:B0-----:R-:W0:Y:S01]  /*105b0*/  LDS.128 R8, [R85+0xc400] ;  /* 0x00c4000055087984 */ /* 0x001e220000000c00 */
[--C-:B-1----:R-:W-:Y:S02]  /*105c0*/  HADD2.F32 R12, -RZ, R5.reuse.H0_H0 ;  /* 0x20000005ff0c7230 */ /* 0x102fe40000004100 */
[----:B------:R-:W-:Y:S02]  /*105d0*/  HADD2.F32 R13, -RZ, R5.H1_H1 ;  /* 0x30000005ff0d7230 */ /* 0x000fe40000004100 */
[----:B------:R-:W-:Y:S02]  /*105e0*/  HADD2.F32 R5, -RZ, R4.H0_H0 ;  /* 0x20000004ff057230 */ /* 0x000fe40000004100 */
[----:B------:R-:W-:Y:S02]  /*105f0*/  HADD2.F32 R14, -RZ, R6.H0_H0 ;  /* 0x20000006ff0e7230 */ /* 0x000fe40000004100 */
[--C-:B------:R-:W-:Y:S02]  /*10600*/  HADD2.F32 R15, -RZ, R7.reuse.H0_H0 ;  /* 0x20000007ff0f7230 */ /* 0x100fe40000004100 */
[----:B------:R-:W-:-:S02]  /*10610*/  HADD2.F32 R7, -RZ, R7.H1_H1 ;  /* 0x30000007ff077230 */ /* 0x000fc40000004100 */
[----:B------:R-:W-:Y:S02]  /*10620*/  HADD2.F32 R4, -RZ, R4.H1_H1 ;  /* 0x30000004ff047230 */ /* 0x000fe40000004100 */
[----:B------:R-:W-:Y:S02]  /*10630*/  HADD2.F32 R6, -RZ, R6.H1_H1 ;  /* 0x30000006ff067230 */ /* 0x000fe40000004100 */
[--C-:B0-----:R-:W-:Y:S02]  /*10640*/  HADD2.F32 R24, -RZ, R9.reuse.H0_H0 ;  /* 0x20000009ff187230 */ /* 0x101fe40000004100 */
[----:B------:R-:W-:Y:S02]  /*10650*/  HADD2.F32 R25, -RZ, R9.H1_H1 ;  /* 0x30000009ff197230 */ /* 0x000fe40000004100 */
[----:B------:R-:W-:Y:S02]  /*10660*/  HADD2.F32 R9, -RZ, R8.H0_H0 ;  /* 0x20000008ff097230 */ /* 0x000fe40000004100 */
[C---:B------:R-:W-:Y:S01]  /*10670*/  FMUL.FTZ R33, R24.reuse, R31 ;  /* 0x0000001f18217220 */ /* 0x040fe20000410000 */
[----:B------:R-:W-:Y:S01]  /*10680*/  FMUL.FTZ R35, R24, R29 ;  /* 0x0000001d18237220 */ /* 0x000fe20000410000 */
[----:B------:R-:W-:-:S02]  /*10690*/  HADD2.F32 R24, -RZ, R60.H0_H0 ;  /* 0x2000003cff187230 */ /* 0x000fc40000004100 */
[C---:B------:R-:W-:Y:S01]  /*106a0*/  FMUL.FTZ R32, R25.reuse, R30 ;  /* 0x0000001e19207220 */ /* 0x040fe20000410000 */
[C---:B------:R-:W-:Y:S01]  /*106b0*/  FFMA.FTZ R33, R12.reuse, R29, -R33 ;  /* 0x0000001d0c217223 */ /* 0x040fe20000010821 */
[----:B------:R-:W-:Y:S01]  /*106c0*/  FFMA.FTZ R35, R12, R31, R35 ;  /* 0x0000001f0c237223 */ /* 0x000fe20000010023 */
[----:B------:R-:W-:Y:S02]  /*106d0*/  HADD2.F32 R12, -RZ, R77.H0_H0 ;  /* 0x2000004dff0c7230 */ /* 0x000fe40000004100 */
[-C--:B------:R-:W-:Y:S01]  /*106e0*/  FMUL.FTZ R34, R25, R24.reuse ;  /* 0x0000001819227220 */ /* 0x080fe20000410000 */
[----:B------:R-:W-:Y:S01]  /*106f0*/  FFMA.FTZ R32, R13, R24, -R32 ;  /* 0x000000180d207223 */ /* 0x000fe20000010820 */
[----:B------:R-:W-:Y:S02]  /*10700*/  HADD2.F32 R26, -RZ, R10.H0_H0 ;  /* 0x2000000aff1a7230 */ /* 0x000fe40000004100 */
[----:B------:R-:W-:Y:S01]  /*10710*/  FMUL.FTZ R24, R9, R28 ;  /* 0x0000001c09187220 */ /* 0x000fe20000410000 */
[----:B------:R-:W-:-:S02]  /*10720*/  HADD2.F32 R25, -RZ, R76.H0_H0 ;  /* 0x2000004cff197230 */ /* 0x000fc40000004100 */
[-C--:B------:R-:W-:Y:S01]  /*10730*/  FMUL.FTZ R31, R9, R12.reuse ;  /* 0x0000000c091f7220 */ /* 0x080fe20000410000 */
[----:B------:R-:W-:Y:S02]  /*10740*/  HADD2.F32 R9, -RZ, R78.H0_H0 ;  /* 0x2000004eff097230 */ /* 0x000fe40000004100 */
[C---:B------:R-:W-:Y:S01]  /*10750*/  FFMA.FTZ R29, R5.reuse, R12, -R24 ;  /* 0x0000000c051d7223 */ /* 0x040fe20000010818 */
[--C-:B------:R-:W-:Y:S02]  /*10760*/  HADD2.F32 R27, -RZ, R11.reuse.H0_H0 ;  /* 0x2000000bff1b7230 */ /* 0x100fe40000004100 */
[----:B------:R-:W-:Y:S01]  /*10770*/  FFMA.FTZ R31, R5, R28, R31 ;  /* 0x0000001c051f7223 */ /* 0x000fe2000001001f */
[----:B------:R-:W-:Y:S02]  /*10780*/  HADD2.F32 R11, -RZ, R11.H1_H1 ;  /* 0x3000000bff0b7230 */ /* 0x000fe40000004100 */
[----:B------:R-:W-:Y:S01]  /*10790*/  FFMA.FTZ R34, R13, R30, R34 ;  /* 0x0000001e0d227223 */ /* 0x000fe20000010022 */
[----:B------:R-:W-:Y:S01]  /*107a0*/  FMUL.FTZ R5, R26, R25 ;  /* 0x000000191a057220 */ /* 0x000fe20000410000 */
[----:B------:R-:W-:-:S02]  /*107b0*/  HADD2.F32 R76, -RZ, R76.H1_H1 ;  /* 0x3000004cff4c7230 */ /* 0x000fc40000004100 */
[-C--:B------:R-:W-:Y:S01]  /*107c0*/  FMUL.FTZ R13, R26, R9.reuse ;  /* 0x000000091a0d7220 */ /* 0x080fe20000410000 */
[----:B------:R-:W-:Y:S02]  /*107d0*/  HADD2.F32 R24, -RZ, R36.H0_H0 ;  /* 0x20000024ff187230 */ /* 0x000fe40000004100 */
[C---:B------:R-:W-:Y:S01]  /*107e0*/  FFMA.FTZ R26, R14.reuse, R9, -R5 ;  /* 0x000000090e1a7223 */ /* 0x040fe20000010805 */
[----:B------:R-:W-:Y:S02]  /*107f0*/  HADD2.F32 R12, -RZ, R62.H0_H0 ;  /* 0x2000003eff0c7230 */ /* 0x000fe40000004100 */
[----:B------:R-:W-:Y:S01]  /*10800*/  FMUL.FTZ R28, R27, R76 ;  /* 0x0000004c1b1c7220 */ /* 0x000fe20000410000 */
[----:B------:R-:W-:Y:S02]  /*10810*/  HADD2.F32 R78, -RZ, R78.H1_H1 ;  /* 0x3000004eff4e7230 */ /* 0x000fe40000004100 */
[----:B------:R-:W-:Y:S01]  /*10820*/  FFMA.FTZ R14, R14, R25, R13 ;  /* 0x000000190e0e7223 */ /* 0x000fe2000001000d */
[C---:B------:R-:W-:Y:S01]  /*10830*/  FMUL.FTZ R30, R11.reuse, R24 ;  /* 0x000000180b1e7220 */ /* 0x040fe20000410000 */
[----:B------:R-:W-:Y:S01]  /*10840*/  FMUL.FTZ R36, R11, R12 ;  /* 0x0000000c0b247220 */ /* 0x000fe20000410000 */
[----:B------:R-:W-:-:S02]  /*10850*/  HADD2.F32 R8, -RZ, R8.H1_H1 ;  /* 0x30000008ff087230 */ /* 0x000fc40000004100 */
[-C--:B------:R-:W-:Y:S01]  /*10860*/  FMUL.FTZ R27, R27, R78.reuse ;  /* 0x0000004e1b1b7220 */ /* 0x080fe20000410000 */
[----:B------:R-:W-:Y:S02]  /*10870*/  HADD2.F32 R10, -RZ, R10.H1_H1 ;  /* 0x3000000aff0a7230 */ /* 0x000fe40000004100 */
[C---:B------:R-:W-:Y:S01]  /*10880*/  FFMA.FTZ R28, R15.reuse, R78, -R28 ;  /* 0x0000004e0f1c7223 */ /* 0x040fe2000001081c */
[----:B------:R-:W-:Y:S02]  /*10890*/  HADD2.F32 R11, -RZ, R38.H0_H0 ;  /* 0x20000026ff0b7230 */ /* 0x000fe40000004100 */
[----:B------:R-:W-:Y:S01]  /*108a0*/  FFMA.FTZ R27, R15, R76, R27 ;  /* 0x0000004c0f1b7223 */ /* 0x000fe2000001001b */
[----:B------:R-:W-:Y:S02]  /*108b0*/  HADD2.F32 R13, -RZ, R37.H0_H0 ;  /* 0x20000025ff0d7230 */ /* 0x000fe40000004100 */
[----:B------:R-:W-:Y:S01]  /*108c0*/  FFMA.FTZ R25, R7, R12, -R30 ;  /* 0x0000000c07197223 */ /* 0x000fe2000001081e */
[----:B------:R-:W-:-:S02]  /*108d0*/  HADD2.F32 R5, -RZ, R81.H0_H0 ;  /* 0x20000051ff057230 */ /* 0x000fc40000004100 */
[----:B------:R-:W-:Y:S01]  /*108e0*/  FFMA.FTZ R36, R7, R24, R36 ;  /* 0x0000001807247223 */ /* 0x000fe20000010024 */
[----:B------:R-:W-:Y:S02]  /*108f0*/  HADD2.F32 R9, -RZ, R39.H0_H0 ;  /* 0x20000027ff097230 */ /* 0x000fe40000004100 */
[----:B------:R-:W-:Y:S01]  /*10900*/  FMUL.FTZ R7, R8, R11 ;  /* 0x0000000b08077220 */ /* 0x000fe20000410000 */
[----:B------:R-:W-:Y:S01]  /*10910*/  FMUL.FTZ R15, R10, R13 ;  /* 0x0000000d0a0f7220 */ /* 0x000fe20000410000 */
[----:B------:R-:W-:Y:S01]  /*10920*/  FMUL.FTZ R12, R8, R5 ;  /* 0x00000005080c7220 */ /* 0x000fe20000410000 */
[----:B------:R-:W-:Y:S01]  /*10930*/  FMUL.FTZ R10, R10, R9 ;  /* 0x000000090a0a7220 */ /* 0x000fe20000410000 */
[----:B------:R-:W-:Y:S01]  /*10940*/  FFMA.FTZ R8, R4, R5, -R7 ;  /* 0x0000000504087223 */ /* 0x000fe20000010807 */
[----:B------:R-:W-:Y:S01]  /*10950*/  FFMA.FTZ R15, R6, R9, -R15 ;  /* 0x00000009060f7223 */ /* 0x000fe2000001080f */
        /* <DEDUP_REMOVED lines=12> */
.L_x_1504:
[----:B------:R-:W-:Y:S05]  /*10a20*/  BSYNC B1 ;  /* 0x0000000000017941 */ /* 0x000fea0003800000 */
.L_x_1503:
[----:B------:R-:W-:Y:S05]  /*10a30*/  @P1 BRA `(.L_x_1478) ;  /* 0x0000001000941947 */ /* 0x000fea0003800000 */
[----:B--2---:R-:W2:Y:S01]  /*10a40*/  LDC R12, c[0x0][0x3d4] ;  /* 0x0000f500ff0c7b82 */ /* 0x004ea20000000800 */
[----:B------:R-:W-:Y:S01]  /*10a50*/  BSSY B1, `(.L_x_1509) ;  /* 0x0000063000017945 */ /* 0x000fe20003800000 */
[-C--:B--2---:R-:W-:Y:S02]  /*10a60*/  ISETP.GE.AND P0, PT, R22, R12.reuse, PT ;  /* 0x0000000c1600720c */ /* 0x084fe40003f06270 */
[-C--:B------:R-:W-:Y:S02]  /*10a70*/  ISETP.GE.AND P1, PT, R165, R12.reuse, PT ;  /* 0x0000000ca500720c */ /* 0x080fe40003f26270 */
[----:B------:R-:W-:-:S09]  /*10a80*/  ISETP.GE.AND P2, PT, R166, R12, PT ;  /* 0x0000000ca600720c */ /* 0x000fd20003f46270 */
[----:B------:R-:W-:Y:S05]  /*10a90*/  @P0 BRA `(.L_x_1510) ;  /* 0x0000000400780947 */ /* 0x000fea0003800000 */
[----:B-1-3--:R-:W-:Y:S01]  /*10aa0*/  LEA.HI R4, R12, R188, RZ, 0x1d ;  /* 0x000000bc0c047211 */ /* 0x00afe200078fe8ff */
[----:B------:R-:W-:Y:S01]  /*10ab0*/  HADD2.F32 R31, -RZ, R79.H1_H1 ;  /* 0x3000004fff1f7230 */ /* 0x000fe20000004100 */
[----:B------:R-:W-:Y:S01]  /*10ac0*/  SHF.R.U32.HI R30, RZ, 0x10, R41 ;  /* 0x00000010ff1e7819 */ /* 0x000fe20000011629 */
[--C-:B------:R-:W-:Y:S01]  /*10ad0*/  HADD2.F32 R33, -RZ, R70.reuse.H1_H1 ;  /* 0x30000046ff217230 */ /* 0x100fe20000004100 */
[----:B------:R-:W-:Y:S01]  /*10ae0*/  SHF.R.S32.HI R7, RZ, 0x1f, R4 ;  /* 0x0000001fff077819 */ /* 0x000fe20000011404 */
[----:B------:R-:W-:Y:S01]  /*10af0*/  HADD2.F32 R70, -RZ, R70.H0_H0 ;  /* 0x20000046ff467230 */ /* 0x000fe20000004100 */
[----:B------:R-:W-:Y:S01]  /*10b00*/  SHF.L.U32 R5, R4, 0x3, RZ ;  /* 0x0000000304057819 */ /* 0x000fe200000006ff */
[----:B------:R-:W-:Y:S01]  /*10b10*/  HADD2.F32 R30, -RZ, R30.H0_H0 ;  /* 0x2000001eff1e7230 */ /* 0x000fe20000004100 */
[----:B------:R-:W-:Y:S02]  /*10b20*/  LEA.HI R7, R7, R4, RZ, 0x3 ;  /* 0x0000000407077211 */ /* 0x000fe400078f18ff */
[----:B------:R-:W-:-:S02]  /*10b30*/  LOP3.LUT R5, R172, 0x38, R5, 0xf8, !PT ;  /* 0x00000038ac057812 */ /* 0x000fc400078ef805 */
[--C-:B------:R-:W-:Y:S01]  /*10b40*/  SHF.R.U64 R60, R52, 0x10, R53.reuse ;  /* 0x00000010343c7819 */ /* 0x100fe20000001235 */
[----:B------:R-:W-:Y:S01]  /*10b50*/  IMAD.SHL.U32 R7, R7, 0x400, RZ ;  /* 0x0000040007077824 */ /* 0x000fe200078e00ff */
[----:B------:R-:W-:Y:S02]  /*10b60*/  LOP3.LUT R8, R5, R200, RZ, 0x3c, !PT ;  /* 0x000000c805087212 */ /* 0x000fe400078e3cff */
[----:B------:R-:W-:Y:S02]  /*10b70*/  SHF.R.U32.HI R53, RZ, 0x10, R53 ;  /* 0x00000010ff357819 */ /* 0x000fe40000011635 */
[----:B0-----:R-:W-:Y:S02]  /*10b80*/  LOP3.LUT R9, R7, 0x7fffe000, RZ, 0xc0, !PT ;  /* 0x7fffe00007097812 */ /* 0x001fe400078ec0ff */
[----:B------:R-:W0:Y:S01]  /*10b90*/  LDS.128 R4, [R198] ;  /* 0x00000000c6047984 */ /* 0x000e220000000c00 */
[----:B------:R-:W-:Y:S02]  /*10ba0*/  SHF.R.U64 R52, R40, 0x10, R41 ;  /* 0x0000001028347819 */ /* 0x000fe40000001229 */
[----:B------:R-:W-:-:S02]  /*10bb0*/  IADD3 R9, R8, R9, R177 ;  /* 0x0000000908097210 */ /* 0x000fc40007ffe0b1 */
[----:B------:R-:W-:Y:S02]  /*10bc0*/  SHF.R.U64 R41, R54, 0x10, R55 ;  /* 0x0000001036297819 */ /* 0x000fe40000001237 */
        /* <DEDUP_REMOVED lines=21> */
[----:B------:R-:W-:-:S02]  /*10d20*/  HADD2.F32 R14, -RZ, R79.H0_H0 ;  /* 0x2000004fff0e7230 */ /* 0x000fc40000004100 */
[-C--:B------:R-:W-:Y:S01]  /*10d30*/  FMUL.FTZ R34, R27, R26.reuse ;  /* 0x0000001a1b227220 */ /* 0x080fe20000410000 */
[----:B------:R-:W-:Y:S01]  /*10d40*/  FFMA.FTZ R32, R15, R26, -R32 ;  /* 0x0000001a0f207223 */ /* 0x000fe20000010820 */
[----:B------:R-:W-:Y:S01]  /*10d50*/  FMUL.FTZ R26, R9, R70 ;  /* 0x00000046091a7220 */ /* 0x000fe20000410000 */
[----:B------:R-:W-:Y:S02]  /*10d60*/  HADD2.F32 R28, -RZ, R10.H0_H0 ;  /* 0x2000000aff1c7230 */ /* 0x000fe40000004100 */
[----:B------:R-:W-:Y:S01]  /*10d70*/  FFMA.FTZ R34, R15, R30, R34 ;  /* 0x0000001e0f227223 */ /* 0x000fe20000010022 */
[-C--:B------:R-:W-:Y:S01]  /*10d80*/  FMUL.FTZ R31, R9, R14.reuse ;  /* 0x0000000e091f7220 */ /* 0x080fe20000410000 */
[----:B------:R-:W-:Y:S01]  /*10d90*/  FFMA.FTZ R30, R5, R14, -R26 ;  /* 0x0000000e051e7223 */ /* 0x000fe2000001081a */
[----:B------:R-:W-:Y:S02]  /*10da0*/  HADD2.F32 R29, -RZ, R11.H0_H0 ;  /* 0x2000000bff1d7230 */ /* 0x000fe40000004100 */
[----:B------:R-:W-:-:S02]  /*10db0*/  HADD2.F32 R27, -RZ, R71.H0_H0 ;  /* 0x20000047ff1b7230 */ /* 0x000fc40000004100 */
[----:B------:R-:W-:Y:S01]  /*10dc0*/  FFMA.FTZ R31, R5, R70, R31 ;  /* 0x00000046051f7223 */ /* 0x000fe2000001001f */
[--C-:B------:R-:W-:Y:S02]  /*10dd0*/  HADD2.F32 R9, -RZ, R80.reuse.H0_H0 ;  /* 0x20000050ff097230 */ /* 0x100fe40000004100 */
[----:B------:R-:W-:Y:S02]  /*10de0*/  HADD2.F32 R26, -RZ, R71.H1_H1 ;  /* 0x30000047ff1a7230 */ /* 0x000fe40000004100 */
[C---:B------:R-:W-:Y:S01]  /*10df0*/  FMUL.FTZ R5, R28.reuse, R27 ;  /* 0x0000001b1c057220 */ /* 0x040fe20000410000 */
[----:B------:R-:W-:Y:S02]  /*10e00*/  HADD2.F32 R80, -RZ, R80.H1_H1 ;  /* 0x30000050ff507230 */ /* 0x000fe40000004100 */
[----:B------:R-:W-:Y:S01]  /*10e10*/  FMUL.FTZ R15, R28, R9 ;  /* 0x000000091c0f7220 */ /* 0x000fe20000410000 */
[----:B------:R-:W-:Y:S02]  /*10e20*/  HADD2.F32 R11, -RZ, R11.H1_H1 ;  /* 0x3000000bff0b7230 */ /* 0x000fe40000004100 */
[----:B------:R-:W-:Y:S01]  /*10e30*/  FMUL.FTZ R36, R29, R26 ;  /* 0x0000001a1d247220 */ /* 0x000fe20000410000 */
[----:B------:R-:W-:-:S02]  /*10e40*/  HADD2.F32 R28, -RZ, R42.H0_H0 ;  /* 0x2000002aff1c7230 */ /* 0x000fc40000004100 */
[----:B------:R-:W-:Y:S01]  /*10e50*/  FMUL.FTZ R29, R29, R80 ;  /* 0x000000501d1d7220 */ /* 0x000fe20000410000 */
[----:B------:R-:W-:Y:S02]  /*10e60*/  HADD2.F32 R14, -RZ, R54.H0_H0 ;  /* 0x20000036ff0e7230 */ /* 0x000fe40000004100 */
[C---:B------:R-:W-:Y:S01]  /*10e70*/  FFMA.FTZ R33, R24.reuse, R9, -R5 ;  /* 0x0000000918217223 */ /* 0x040fe20000010805 */
[----:B------:R-:W-:Y:S01]  /*10e80*/  FFMA.FTZ R24, R24, R27, R15 ;  /* 0x0000001b18187223 */ /* 0x000fe2000001000f */
[----:B------:R-:W-:Y:S01]  /*10e90*/  FFMA.FTZ R29, R25, R26, R29 ;  /* 0x0000001a191d7223 */ /* 0x000fe2000001001d */
[C---:B------:R-:W-:Y:S01]  /*10ea0*/  FMUL.FTZ R38, R11.reuse, R28 ;  /* 0x0000001c0b267220 */ /* 0x040fe20000410000 */
[----:B------:R-:W-:Y:S01]  /*10eb0*/  FMUL.FTZ R26, R11, R14 ;  /* 0x0000000e0b1a7220 */ /* 0x000fe20000410000 */
[----:B------:R-:W-:Y:S02]  /*10ec0*/  HADD2.F32 R8, -RZ, R8.H1_H1 ;  /* 0x30000008ff087230 */ /* 0x000fe40000004100 */
[----:B------:R-:W-:Y:S01]  /*10ed0*/  FFMA.FTZ R36, R25, R80, -R36 ;  /* 0x0000005019247223 */ /* 0x000fe20000010824 */
[----:B------:R-:W-:-:S02]  /*10ee0*/  HADD2.F32 R10, -RZ, R10.H1_H1 ;  /* 0x3000000aff0a7230 */ /* 0x000fc40000004100 */
[C---:B------:R-:W-:Y:S01]  /*10ef0*/  FFMA.FTZ R39, R7.reuse, R14, -R38 ;  /* 0x0000000e07277223 */ /* 0x040fe20000010826 */
[----:B------:R-:W-:Y:S02]  /*10f00*/  HADD2.F32 R11, -RZ, R52.H0_H0 ;  /* 0x20000034ff0b7230 */ /* 0x000fe40000004100 */
[----:B------:R-:W-:Y:S01]  /*10f10*/  FFMA.FTZ R26, R7, R28, R26 ;  /* 0x0000001c071a7223 */ /* 0x000fe2000001001a */
[----:B------:R-:W-:Y:S02]  /*10f20*/  HADD2.F32 R15, -RZ, R40.H0_H0 ;  /* 0x20000028ff0f7230 */ /* 0x000fe40000004100 */
[----:B------:R-:W-:Y:S02]  /*10f30*/  HADD2.F32 R5, -RZ, R60.H0_H0 ;  /* 0x2000003cff057230 */ /* 0x000fe40000004100 */
[----:B------:R-:W-:Y:S01]  /*10f40*/  FMUL.FTZ R7, R8, R11 ;  /* 0x0000000b08077220 */ /* 0x000fe20000410000 */
[----:B------:R-:W-:Y:S02]  /*10f50*/  HADD2.F32 R9, -RZ, R41.H0_H0 ;  /* 0x20000029ff097230 */ /* 0x000fe40000004100 */
[----:B------:R-:W-:Y:S01]  /*10f60*/  FMUL.FTZ R27, R10, R15 ;  /* 0x0000000f0a1b7220 */ /* 0x000fe20000410000 */
[----:B------:R-:W-:-:S02]  /*10f70*/  HADD2.F32 R6, -RZ, R6.H1_H1 ;  /* 0x30000006ff067230 */ /* 0x000fc40000004100 */
[-C--:B------:R-:W-:Y:S01]  /*10f80*/  FMUL.FTZ R8, R8, R5.reuse ;  /* 0x0000000508087220 */ /* 0x080fe20000410000 */
[----:B------:R-:W-:Y:S01]  /*10f90*/  FFMA.FTZ R25, R4, R5, -R7 ;  /* 0x0000000504197223 */ /* 0x000fe20000010807 */
[-C--:B------:R-:W-:Y:S01]  /*10fa0*/  FMUL.FTZ R14, R10, R9.reuse ;  /* 0x000000090a0e7220 */ /* 0x080fe20000410000 */
[----:B------:R-:W-:Y:S01]  /*10fb0*/  F2FP.F16.F32.PACK_AB R7, R39, R36 ;  /* 0x000000242707723e */ /* 0x000fe200000000ff */
[----:B------:R-:W-:Y:S01]  /*10fc0*/  FFMA.FTZ R10, R6, R9, -R27 ;  /* 0x00000009060a7223 */ /* 0x000fe2000001081b */
[----:B------:R-:W-:Y:S01]  /*10fd0*/  FFMA.FTZ R8, R4, R11, R8 ;  /* 0x0000000b04087223 */ /* 0x000fe20000010008 */
[----:B------:R-:W-:Y:S01]  /*10fe0*/  FFMA.FTZ R15, R6, R15, R14 ;  /* 0x0000000f060f7223 */ /* 0x000fe2000001000e */
[----:B------:R-:W-:Y:S02]  /*10ff0*/  F2FP.F16.F32.PACK_AB R5, R32, R35 ;  /* 0x000000232005723e */ /* 0x000fe400000000ff */
[----:B------:R-:W-:Y:S02]  /*11000*/  F2FP.F16.F32.PACK_AB R4, R25, R30 ;  /* 0x0000001e1904723e */ /* 0x000fe400000000ff */
[----:B------:R-:W-:-:S02]  /*11010*/  F2FP.F16.F32.PACK_AB R6, R10, R33 ;  /* 0x000000210a06723e */ /* 0x000fc400000000ff */
[----:B------:R-:W-:Y:S02]  /*11020*/  F2FP.F16.F32.PACK_AB R11, R26, R29 ;  /* 0x0000001d1a0b723e */ /* 0x000fe400000000ff */
[----:B------:R-:W-:Y:S01]  /*11030*/  F2FP.F16.F32.PACK_AB R9, R34, R37 ;  /* 0x000000252209723e */ /* 0x000fe200000000ff */
[----:B------:R2:W-:Y:S01]  /*11040*/  STS.128 [R198], R4 ;  /* 0x00000004c6007388 */ /* 0x0005e20000000c00 */
[----:B------:R-:W-:Y:S02]  /*11050*/  F2FP.F16.F32.PACK_AB R8, R8, R31 ;  /* 0x0000001f0808723e */ /* 0x000fe400000000ff */
[----:B------:R-:W-:-:S05]  /*11060*/  F2FP.F16.F32.PACK_AB R10, R15, R24 ;  /* 0x000000180f0a723e */ /* 0x000fca00000000ff */
[----:B------:R2:W-:Y:S02]  /*11070*/  STS.128 [R13+0xc400], R8 ;  /* 0x00c400080d007388 */ /* 0x0005e40000000c00 */
.L_x_1510:
[----:B------:R-:W-:Y:S05]  /*11080*/  BSYNC B1 ;  /* 0x0000000000017941 */ /* 0x000fea0003800000 */
.L_x_1509:
[----:B------:R-:W-:Y:S04]  /*11090*/  BSSY B1, `(.L_x_1511) ;  /* 0x0000060000017945 */ /* 0x000fe80003800000 */
[----:B------:R-:W-:Y:S05]  /*110a0*/  @P1 BRA `(.L_x_1512) ;  /* 0x0000000400781947 */ /* 0x000fea0003800000 */
[----:B-123--:R-:W-:Y:S01]  /*110b0*/  LEA.HI R4, R12, R189, RZ, 0x1d ;  /* 0x000000bd0c047211 */ /* 0x00efe200078fe8ff */
[----:B------:R-:W-:Y:S01]  /*110c0*/  HADD2.F32 R31, -RZ, R73.H1_H1 ;  /* 0x30000049ff1f7230 */ /* 0x000fe20000004100 */
[----:B------:R-:W-:Y:S01]  /*110d0*/  SHF.R.U32.HI R32, RZ, 0x10, R45 ;  /* 0x00000010ff207819 */ /* 0x000fe2000001162d */
[--C-:B------:R-:W-:Y:S01]  /*110e0*/  HADD2.F32 R33, -RZ, R69.reuse.H1_H1 ;  /* 0x30000045ff217230 */ /* 0x100fe20000004100 */
[----:B------:R-:W-:Y:S01]  /*110f0*/  SHF.R.S32.HI R7, RZ, 0x1f, R4 ;  /* 0x0000001fff077819 */ /* 0x000fe20000011404 */
[----:B------:R-:W-:Y:S01]  /*11100*/  IMAD.SHL.U32 R5, R4, 0x8, RZ ;  /* 0x0000000804057824 */ /* 0x000fe200078e00ff */
[----:B------:R-:W-:Y:S01]  /*11110*/  SHF.R.U64 R42, R56, 0x10, R57 ;  /* 0x00000010382a7819 */ /* 0x000fe20000001239 */
[----:B------:R-:W-:Y:S01]  /*11120*/  HADD2.F32 R32, -RZ, R32.H0_H0 ;  /* 0x20000020ff207230 */ /* 0x000fe20000004100 */
[----:B------:R-:W-:Y:S01]  /*11130*/  LEA.HI R7, R7, R4, RZ, 0x3 ;  /* 0x0000000407077211 */ /* 0x000fe200078f18ff */
[----:B------:R-:W-:Y:S01]  /*11140*/  HADD2.F32 R30, -RZ, R69.H0_H0 ;  /* 0x20000045ff1e7230 */ /* 0x000fe20000004100 */
[----:B------:R-:W-:-:S02]  /*11150*/  LOP3.LUT R5, R172, 0x38, R5, 0xf8, !PT ;  /* 0x00000038ac057812 */ /* 0x000fc400078ef805 */
[----:B------:R-:W-:Y:S01]  /*11160*/  SHF.R.U32.HI R56, RZ, 0x10, R57 ;  /* 0x00000010ff387819 */ /* 0x000fe20000011639 */
[----:B------:R-:W-:Y:S01]  /*11170*/  IMAD.SHL.U32 R7, R7, 0x400, RZ ;  /* 0x0000040007077824 */ /* 0x000fe200078e00ff */
[----:B------:R-:W-:Y:S02]  /*11180*/  LOP3.LUT R8, R5, R200, RZ, 0x3c, !PT ;  /* 0x000000c805087212 */ /* 0x000fe400078e3cff */
[----:B------:R-:W-:Y:S02]  /*11190*/  SHF.R.U64 R41, R58, 0x10, R59 ;  /* 0x000000103a297819 */ /* 0x000fe4000000123b */
[----:B0-----:R-:W-:Y:S02]  /*111a0*/  LOP3.LUT R9, R7, 0x7fffe000, RZ, 0xc0, !PT ;  /* 0x7fffe00007097812 */ /* 0x001fe400078ec0ff */
[----:B------:R-:W0:Y:S01]  /*111b0*/  LDS.128 R4, [R195] ;  /* 0x00000000c3047984 */ /* 0x000e220000000c00 */
[----:B------:R-:W-:Y:S02]  /*111c0*/  SHF.R.U64 R39, R46, 0x10, R47 ;  /* 0x000000102e277819 */ /* 0x000fe4000000122f */
[----:B------:R-:W-:-:S02]  /*111d0*/  IADD3 R9, R8, R9, R177 ;  /* 0x0000000908097210 */ /* 0x000fc40007ffe0b1 */
[----:B------:R-:W-:Y:S02]  /*111e0*/  SHF.R.U32.HI R58, RZ, 0x10, R59 ;  /* 0x00000010ff3a7819 */ /* 0x000fe4000001163b */
[----:B------:R-:W-:Y:S01]  /*111f0*/  SHF.R.U32.HI R46, RZ, 0x10, R47 ;  /* 0x00000010ff2e7819 */ /* 0x000fe2000001162f */
[----:B------:R-:W-:Y:S01]  /*11200*/  IMAD R13, R9, 0x2, R18 ;  /* 0x00000002090d7824 */ /* 0x000fe200078e0212 */
[----:B------:R-:W-:-:S04]  /*11210*/  SHF.R.U64 R40, R44, 0x10, R45 ;  /* 0x000000102c287819 */ /* 0x000fc8000000122d */
[----:B------:R-:W1:Y:S01]  /*11220*/  LDS.128 R8, [R13+0xc400] ;  /* 0x00c400000d087984 */ /* 0x000e620000000c00 */
[--C-:B0-----:R-:W-:Y:S02]  /*11230*/  HADD2.F32 R14, -RZ, R5.reuse.H0_H0 ;  /* 0x20000005ff0e7230 */ /* 0x101fe40000004100 */
[----:B------:R-:W-:Y:S02]  /*11240*/  HADD2.F32 R15, -RZ, R5.H1_H1 ;  /* 0x30000005ff0f7230 */ /* 0x000fe40000004100 */
[----:B------:R-:W-:Y:S02]  /*11250*/  HADD2.F32 R5, -RZ, R4.H0_H0 ;  /* 0x20000004ff057230 */ /* 0x000fe40000004100 */
[----:B------:R-:W-:Y:S02]  /*11260*/  HADD2.F32 R24, -RZ, R6.H0_H0 ;  /* 0x20000006ff187230 */ /* 0x000fe40000004100 */
[--C-:B------:R-:W-:Y:S02]  /*11270*/  HADD2.F32 R25, -RZ, R7.reuse.H0_H0 ;  /* 0x20000007ff197230 */ /* 0x100fe40000004100 */
[----:B------:R-:W-:-:S02]  /*11280*/  HADD2.F32 R7, -RZ, R7.H1_H1 ;  /* 0x30000007ff077230 */ /* 0x000fc40000004100 */
[----:B------:R-:W-:Y:S02]  /*11290*/  HADD2.F32 R4, -RZ, R4.H1_H1 ;  /* 0x30000004ff047230 */ /* 0x000fe40000004100 */
[--C-:B-1----:R-:W-:Y:S02]  /*112a0*/  HADD2.F32 R26, -RZ, R9.reuse.H0_H0 ;  /* 0x20000009ff1a7230 */ /* 0x102fe40000004100 */
        /* <DEDUP_REMOVED lines=44> */
[----:B------:R-:W-:Y:S02]  /*11570*/  HADD2.F32 R6, -RZ, R6.H1_H1 ;  /* 0x30000006ff067230 */ /* 0x000fe40000004100 */
        /* <DEDUP_REMOVED lines=17> */
.L_x_1512:
[----:B------:R-:W-:Y:S05]  /*11690*/  BSYNC B1 ;  /* 0x0000000000017941 */ /* 0x000fea0003800000 */
.L_x_1511:
[----:B------:R-:W-:Y:S05]  /*116a0*/  @P2 BRA `(.L_x_1478) ;  /* 0x0000000400782947 */ /* 0x000fea0003800000 */
[----:B------:R-:W-:Y:S01]  /*116b0*/  LEA.HI R12, R12, R197, RZ, 0x1d ;  /* 0x000000c50c0c7211 */ /* 0x000fe200078fe8ff */
[----:B------:R-:W-:Y:S01]  /*116c0*/  HADD2.F32 R32, -RZ, R0.H1_H1 ;  /* 0x30000000ff207230 */ /* 0x000fe20000004100 */
[----:B------:R-:W-:Y:S01]  /*116d0*/  SHF.R.U64 R38, R64, 0x10, R65 ;  /* 0x0000001040267819 */ /* 0x000fe20000001241 */
[--C-:B------:R-:W-:Y:S01]  /*116e0*/  HADD2.F32 R30, -RZ, R20.reuse.H1_H1 ;  /* 0x30000014ff1e7230 */ /* 0x100fe20000004100 */
[----:B-1234-:R-:W-:Y:S01]  /*116f0*/  SHF.R.S32.HI R7, RZ, 0x1f, R12 ;  /* 0x0000001fff077819 */ /* 0x01efe2000001140c */
[----:B------:R-:W-:Y:S01]  /*11700*/  HADD2.F32 R20, -RZ, R20.H0_H0 ;  /* 0x20000014ff147230 */ /* 0x000fe20000004100 */
[----:B------:R-:W-:Y:S02]  /*11710*/  SHF.L.U32 R5, R12, 0x3, RZ ;  /* 0x000000030c057819 */ /* 0x000fe400000006ff */
[----:B------:R-:W-:Y:S02]  /*11720*/  LEA.HI R7, R7, R12, RZ, 0x3 ;  /* 0x0000000c07077211 */ /* 0x000fe400078f18ff */
[----:B------:R-:W-:-:S02]  /*11730*/  LOP3.LUT R5, R172, 0x38, R5, 0xf8, !PT ;  /* 0x00000038ac057812 */ /* 0x000fc400078ef805 */
[----:B------:R-:W-:Y:S01]  /*11740*/  SHF.R.U32.HI R64, RZ, 0x10, R65 ;  /* 0x00000010ff407819 */ /* 0x000fe20000011641 */
[----:B------:R-:W-:Y:S01]  /*11750*/  IMAD.SHL.U32 R7, R7, 0x400, RZ ;  /* 0x0000040007077824 */ /* 0x000fe200078e00ff */
[----:B------:R-:W-:Y:S02]  /*11760*/  LOP3.LUT R8, R5, R200, RZ, 0x3c, !PT ;  /* 0x000000c805087212 */ /* 0x000fe400078e3cff */
[----:B------:R-:W-:Y:S02]  /*11770*/  SHF.R.U32.HI R29, RZ, 0x10, R49 ;  /* 0x00000010ff1d7819 */ /* 0x000fe40000011631 */
[----:B0-----:R-:W-:Y:S02]  /*11780*/  LOP3.LUT R9, R7, 0x7fffe000, RZ, 0xc0, !PT ;  /* 0x7fffe00007097812 */ /* 0x001fe400078ec0ff */
[----:B------:R-:W0:Y:S01]  /*11790*/  LDS.128 R4, [R192] ;  /* 0x00000000c0047984 */ /* 0x000e220000000c00 */
[----:B------:R-:W-:Y:S01]  /*117a0*/  HADD2.F32 R29, -RZ, R29.H0_H0 ;  /* 0x2000001dff1d7230 */ /* 0x000fe20000004100 */
[----:B------:R-:W-:-:S02]  /*117b0*/  IADD3 R9, R8, R9, R177 ;  /* 0x0000000908097210 */ /* 0x000fc40007ffe0b1 */
[----:B------:R-:W-:Y:S02]  /*117c0*/  SHF.R.U64 R37, R66, 0x10, R67 ;  /* 0x0000001042257819 */ /* 0x000fe40000001243 */
[----:B------:R-:W-:Y:S01]  /*117d0*/  SHF.R.U64 R33, R50, 0x10, R51 ;  /* 0x0000001032217819 */ /* 0x000fe20000001233 */
[----:B------:R-:W-:Y:S01]  /*117e0*/  IMAD R12, R9, 0x2, R18 ;  /* 0x00000002090c7824 */ /* 0x000fe200078e0212 */
[----:B------:R-:W-:Y:S02]  /*117f0*/  SHF.R.U32.HI R66, RZ, 0x10, R67 ;  /* 0x00000010ff427819 */ /* 0x000fe40000011643 */
[----:B------:R-:W-:Y:S02]  /*11800*/  SHF.R.U32.HI R50, RZ, 0x10, R51 ;  /* 0x00000010ff327819 */ /* 0x000fe40000011633 */
[----:B------:R-:W1:Y:S01]  /*11810*/  LDS.128 R8, [R12+0xc400] ;  /* 0x00c400000c087984 */ /* 0x000e620000000c00 */
[----:B------:R-:W-:Y:S01]  /*11820*/  SHF.R.U64 R35, R48, 0x10, R49 ;  /* 0x0000001030237819 */ /* 0x000fe20000001231 */
[----:B0-----:R-:W-:-:S02]  /*11830*/  HADD2.F32 R13, -RZ, R5.H0_H0 ;  /* 0x20000005ff0d7230 */ /* 0x001fc40000004100 */
[----:B------:R-:W-:Y:S02]  /*11840*/  HADD2.F32 R14, -RZ, R5.H1_H1 ;  /* 0x30000005ff0e7230 */ /* 0x000fe40000004100 */
[----:B------:R-:W-:Y:S02]  /*11850*/  HADD2.F32 R5, -RZ, R4.H0_H0 ;  /* 0x20000004ff057230 */ /* 0x000fe40000004100 */
[----:B------:R-:W-:Y:S02]  /*11860*/  HADD2.F32 R15, -RZ, R6.H0_H0 ;  /* 0x20000006ff0f7230 */ /* 0x000fe40000004100 */
[--C-:B------:R-:W-:Y:S02]  /*11870*/  HADD2.F32 R24, -RZ, R7.reuse.H0_H0 ;  /* 0x20000007ff187230 */ /* 0x100fe40000004100 */
        /* <DEDUP_REMOVED lines=11> */
[-C--:B------:R-:W-:Y:S01]  /*11930*/  FMUL.FTZ R13, R26, R25.reuse ;  /* 0x000000191a0d7220 */ /* 0x080fe20000410000 */
[----:B------:R-:W-:Y:S02]  /*11940*/  HADD2.F32 R27, -RZ, R10.H0_H0 ;  /* 0x2000000aff1b7230 */ /* 0x000fe40000004100 */
[C---:B------:R-:W-:Y:S01]  /*11950*/  FFMA.FTZ R31, R14.reuse, R25, -R31 ;  /* 0x000000190e1f7223 */ /* 0x040fe2000001081f */
[C---:B------:R-:W-:Y:S01]  /*11960*/  FMUL.FTZ R0, R9.reuse, R30 ;  /* 0x0000001e09007220 */ /* 0x040fe20000410000 */
[----:B------:R-:W-:Y:S02]  /*11970*/  HADD2.F32 R26, -RZ, R3.H0_H0 ;  /* 0x20000003ff1a7230 */ /* 0x000fe40000004100 */
[-C--:B------:R-:W-:Y:S01]  /*11980*/  FMUL.FTZ R9, R9, R20.reuse ;  /* 0x0000001409097220 */ /* 0x080fe20000410000 */
[----:B------:R-:W-:Y:S02]  /*11990*/  HADD2.F32 R28, -RZ, R11.H0_H0 ;  /* 0x2000000bff1c7230 */ /* 0x000fe40000004100 */
[----:B------:R-:W-:Y:S01]  /*119a0*/  FFMA.FTZ R20, R5, R20, -R0 ;  /* 0x0000001405147223 */ /* 0x000fe20000010800 */
[----:B------:R-:W-:Y:S01]  /*119b0*/  FFMA.FTZ R29, R14, R29, R13 ;  /* 0x0000001d0e1d7223 */ /* 0x000fe2000001000d */
[----:B------:R-:W-:-:S02]  /*119c0*/  HADD2.F32 R0, -RZ, R21.H0_H0 ;  /* 0x20000015ff007230 */ /* 0x000fc40000004100 */
[----:B------:R-:W-:Y:S01]  /*119d0*/  FMUL.FTZ R14, R27, R26 ;  /* 0x0000001a1b0e7220 */ /* 0x000fe20000410000 */
[----:B------:R-:W-:Y:S02]  /*119e0*/  HADD2.F32 R3, -RZ, R3.H1_H1 ;  /* 0x30000003ff037230 */ /* 0x000fe40000004100 */
[----:B------:R-:W-:Y:S01]  /*119f0*/  FFMA.FTZ R30, R5, R30, R9 ;  /* 0x0000001e051e7223 */ /* 0x000fe20000010009 */
[----:B------:R-:W-:Y:S02]  /*11a00*/  HADD2.F32 R21, -RZ, R21.H1_H1 ;  /* 0x30000015ff157230 */ /* 0x000fe40000004100 */
[-C--:B------:R-:W-:Y:S01]  /*11a10*/  FMUL.FTZ R32, R27, R0.reuse ;  /* 0x000000001b207220 */ /* 0x080fe20000410000 */
[----:B------:R-:W-:Y:S01]  /*11a20*/  FFMA.FTZ R25, R15, R0, -R14 ;  /* 0x000000000f197223 */ /* 0x000fe2000001080e */
[C---:B------:R-:W-:Y:S01]  /*11a30*/  FMUL.FTZ R5, R28.reuse, R3 ;  /* 0x000000031c057220 */ /* 0x040fe20000410000 */
[----:B------:R-:W-:Y:S02]  /*11a40*/  HADD2.F32 R11, -RZ, R11.H1_H1 ;  /* 0x3000000bff0b7230 */ /* 0x000fe40000004100 */
[----:B------:R-:W-:Y:S01]  /*11a50*/  FMUL.FTZ R28, R28, R21 ;  /* 0x000000151c1c7220 */ /* 0x000fe20000410000 */
[----:B------:R-:W-:-:S02]  /*11a60*/  HADD2.F32 R14, -RZ, R50.H0_H0 ;  /* 0x20000032ff0e7230 */ /* 0x000fc40000004100 */
[----:B------:R-:W-:Y:S01]  /*11a70*/  FFMA.FTZ R32, R15, R26, R32 ;  /* 0x0000001a0f207223 */ /* 0x000fe20000010020 */
[----:B------:R-:W-:Y:S02]  /*11a80*/  HADD2.F32 R0, -RZ, R66.H0_H0 ;  /* 0x20000042ff007230 */ /* 0x000fe40000004100 */
[C---:B------:R-:W-:Y:S01]  /*11a90*/  FFMA.FTZ R21, R24.reuse, R21, -R5 ;  /* 0x0000001518157223 */ /* 0x040fe20000010805 */
[----:B------:R-:W-:Y:S01]  /*11aa0*/  FFMA.FTZ R28, R24, R3, R28 ;  /* 0x00000003181c7223 */ /* 0x000fe2000001001c */
[C---:B------:R-:W-:Y:S01]  /*11ab0*/  FMUL.FTZ R26, R11.reuse, R14 ;  /* 0x0000000e0b1a7220 */ /* 0x040fe20000410000 */
[----:B------:R-:W-:Y:S02]  /*11ac0*/  HADD2.F32 R8, -RZ, R8.H1_H1 ;  /* 0x30000008ff087230 */ /* 0x000fe40000004100 */
[-C--:B------:R-:W-:Y:S01]  /*11ad0*/  FMUL.FTZ R24, R11, R0.reuse ;  /* 0x000000000b187220 */ /* 0x080fe20000410000 */
[----:B------:R-:W-:Y:S02]  /*11ae0*/  HADD2.F32 R10, -RZ, R10.H1_H1 ;  /* 0x3000000aff0a7230 */ /* 0x000fe40000004100 */
[----:B------:R-:W-:Y:S01]  /*11af0*/  FFMA.FTZ R26, R7, R0, -R26 ;  /* 0x00000000071a7223 */ /* 0x000fe2000001081a */
[----:B------:R-:W-:-:S02]  /*11b00*/  HADD2.F32 R9, -RZ, R35.H0_H0 ;  /* 0x20000023ff097230 */ /* 0x000fc40000004100 */
[----:B------:R-:W-:Y:S01]  /*11b10*/  FFMA.FTZ R27, R7, R14, R24 ;  /* 0x0000000e071b7223 */ /* 0x000fe20000010018 */
[----:B------:R-:W-:Y:S02]  /*11b20*/  HADD2.F32 R11, -RZ, R33.H0_H0 ;  /* 0x20000021ff0b7230 */ /* 0x000fe40000004100 */
[----:B------:R-:W-:Y:S02]  /*11b30*/  HADD2.F32 R3, -RZ, R38.H0_H0 ;  /* 0x20000026ff037230 */ /* 0x000fe40000004100 */
[----:B------:R-:W-:Y:S01]  /*11b40*/  FMUL.FTZ R7, R8, R9 ;  /* 0x0000000908077220 */ /* 0x000fe20000410000 */
[----:B------:R-:W-:Y:S02]  /*11b50*/  HADD2.F32 R5, -RZ, R37.H0_H0 ;  /* 0x20000025ff057230 */ /* 0x000fe40000004100 */
[----:B------:R-:W-:Y:S01]  /*11b60*/  FMUL.FTZ R15, R10, R11 ;  /* 0x0000000b0a0f7220 */ /* 0x000fe20000410000 */
[----:B------:R-:W-:Y:S02]  /*11b70*/  HADD2.F32 R4, -RZ, R4.H1_H1 ;  /* 0x30000004ff047230 */ /* 0x000fe40000004100 */
[----:B------:R-:W-:Y:S01]  /*11b80*/  FMUL.FTZ R8, R8, R3 ;  /* 0x0000000308087220 */ /* 0x000fe20000410000 */
[----:B------:R-:W-:-:S02]  /*11b90*/  HADD2.F32 R6, -RZ, R6.H1_H1 ;  /* 0x30000006ff067230 */ /* 0x000fc40000004100 */
        /* <DEDUP_REMOVED lines=15> */
.L_x_1478:
[----:B------:R-:W-:Y:S05]  /*11c90*/  BSYNC B0 ;  /* 0x0000000000007941 */ /* 0x000fea0003800000 */
.L_x_1450:
        /* <DEDUP_REMOVED lines=8> */
.L_x_1448:
[----:B------:R-:W-:-:S06]  /*11d20*/  ULOP3.LUT UR4, UR60, 0x1, URZ, 0xfc, !UPT ;  /* 0x000000013c047892 */ /* 0x000fcc000f8efc3f */
[----:B------:R-:W-:-:S05]  /*11d30*/  IMAD.U32 R0, RZ, RZ, UR4 ;  /* 0x00000004ff007e24 */ /* 0x000fca000f8e00ff */
[----:B------:R-:W-:-:S13]  /*11d40*/  ISETP.NE.AND P0, PT, R0, 0x3, PT ;  /* 0x000000030000780c */ /* 0x000fda0003f05270 */
[----:B------:R-:W-:Y:S05]  /*11d50*/  @!P0 BRA `(.L_x_1513) ;  /* 0x0000000000048947 */ /* 0x000fea0003800000 */
[----:B------:R-:W-:Y:S01]  /*11d60*/  BPT.TRAP 0x1 ;  /* 0x000000040000795c */ /* 0x000fe20000300000 */
.L_x_1513:
[----:B01----:R-:W-:Y:S01]  /*11d70*/  IMAD R3, R160, 0x8, R18 ;  /* 0x00000008a0037824 */ /* 0x003fe200078e0212 */
[----:B------:R-:W-:-:S04]  /*11d80*/  SHF.L.U32 R0, R161, 0x1f, RZ ;  /* 0x0000001fa1007819 */ /* 0x000fc800000006ff */
[----:B------:R0:W1:Y:S01]  /*11d90*/  SYNCS.PHASECHK.TRANS64.TRYWAIT P2, [R3+URZ+0x2a830], R0 ;  /* 0x02a83000030075a7 */ /* 0x000062000804017f */
[----:B------:R-:W-:Y:S05]  /*11da0*/  @!P0 BRA `(.L_x_1514) ;  /* 0x0000000000048947 */ /* 0x000fea0003800000 */
[----:B------:R-:W-:Y:S01]  /*11db0*/  BPT.TRAP 0x1 ;  /* 0x000000040000795c */ /* 0x000fe20000300000 */
.L_x_1514:
[----:B--234-:R-:W2:Y:S02]  /*11dc0*/  S2R R4, SR_TID.X ;  /* 0x0000000000047919 */ /* 0x01cea40000002100 */
[----:B--2---:R-:W-:-:S04]  /*11dd0*/  LOP3.LUT R4, R4, 0x7f, RZ, 0xc0, !PT ;  /* 0x0000007f04047812 */ /* 0x004fc800078ec0ff */
[----:B------:R-:W-:Y:S01]  /*11de0*/  ISETP.NE.AND P1, PT, R4, RZ, PT ;  /* 0x000000ff0400720c */ /* 0x000fe20003f25270 */
[----:B-1----:R-:W-:-:S12]  /*11df0*/  @P2 BRA `(.L_x_1515) ;  /* 0x0000000000082947 */ /* 0x002fd80003800000 */
[----:B------:R-:W1:Y:S02]  /*11e00*/  SYNCS.PHASECHK.TRANS64.TRYWAIT P2, [R3+URZ+0x2a830], R0 ;  /* 0x02a83000030075a7 */ /* 0x000e64000804017f */
[----:B-1----:R-:W-:Y:S05]  /*11e10*/  @!P2 BRA `(.L_x_1516) ;  /* 0x0000015000d0a947 */ /* 0x002fea0003800000 */
.L_x_1515:
[----:B------:R-:W-:Y:S05]  /*11e20*/  WARPSYNC.ALL ;  /* 0x0000000000007948 */ /* 0x000fea0003800000 */
[----:B01----:R-:W-:Y:S01]  /*11e30*/  VIADD R0, R18, 0x18400 ;  /* 0x0001840012007836 */ /* 0x003fe20000000000 */
        /* <DEDUP_REMOVED lines=14> */
[----:B------:R-:W0:Y:S03]  /*11f20*/  LDC.64 R12, c[0x0][0x9e0] ;  /* 0x00027800ff0c7b82 */ /* 0x000e260000000a00 */
[----:B------:R-:W-:Y:S01]  /*11f30*/  IMAD R4, R160, 0x900, R8 ;  /* 0x00000900a0047824 */ /* 0x000fe200078e0208 */
[----:B------:R-:W-:-:S02]  /*11f40*/  UIADD3 UR5, UR4, 0x2, URZ ;  /* 0x0000000204057890 */ /* 0x000fc4000fffe03f */
[----:B------:R-:W-:Y:S01]  /*11f50*/  UMOV UR8, UR4 ;  /* 0x0000000400087c82 */ /* 0x000fe20008000000 */
[C---:B------:R-:W-:Y:S01]  /*11f60*/  VIADD R6, R4.reuse, 0x2 ;  /* 0x0000000204067836 */ /* 0x040fe20000000000 */
[----:B------:R-:W-:Y:S01]  /*11f70*/  R2UR UR10, R4 ;  /* 0x00000000040a72ca */ /* 0x000fe200000e0000 */
[----:B------:R-:W-:-:S05]  /*11f80*/  IMAD.U32 R10, RZ, RZ, UR8 ;  /* 0x00000008ff0a7e24 */ /* 0x000fca000f8e00ff */
[----:B------:R1:W-:Y:S07]  /*11f90*/  STL.64 [R1+0x38], R10 ;  /* 0x0000380a01007387 */ /* 0x0003ee0000100a00 */
[----:B------:R-:W-:Y:S01]  /*11fa0*/  HGMMA.64x96x16.F32 R24, gdesc[UR8], RZ, !UPT, gsb0 ;  /* 0x01600000081879f0 */ /* 0x000fe2000c0008ff */
[----:B------:R-:W-:Y:S01]  /*11fb0*/  R2UR UR10, R6 ;  /* 0x00000000060a72ca */ /* 0x000fe200000e0000 */
[----:B------:R-:W-:Y:S01]  /*11fc0*/  UMOV UR8, UR5 ;  /* 0x0000000500087c82 */ /* 0x000fe20008000000 */
[----:B------:R-:W-:Y:S01]  /*11fd0*/  R2UR UR11, R7 ;  /* 0x00000000070b72ca */ /* 0x000fe200000e0000 */
[----:B------:R-:W-:Y:S01]  /*11fe0*/  UMOV UR9, 0x40000040 ;  /* 0x4000004000097882 */ /* 0x000fe20000000000 */
[----:B------:R-:W-:Y:S01]  /*11ff0*/  VIADD R6, R4, 0x4 ;  /* 0x0000000404067836 */ /* 0x000fe20000000000 */
[----:B------:R-:W-:Y:S01]  /*12000*/  UIADD3 UR5, UR4, 0x4, URZ ;  /* 0x0000000404057890 */ /* 0x000fe2000fffe03f */
[----:B------:R-:W-:Y:S01]  /*12010*/  IMAD.MOV.U32 R7, RZ, RZ, 0x40000040 ;  /* 0x40000040ff077424 */ /* 0x000fe200078e00ff */
[----:B-1----:R-:W-:Y:S01]  /*12020*/  MOV R11, UR9 ;  /* 0x00000009000b7c02 */ /* 0x002fe20008000f00 */
[----:B------:R-:W-:-:S05]  /*12030*/  IMAD.U32 R10, RZ, RZ, UR8 ;  /* 0x00000008ff0a7e24 */ /* 0x000fca000f8e00ff */
[----:B------:R1:W-:Y:S01]  /*12040*/  STL.64 [R1+0x30], R10 ;  /* 0x0000300a01007387 */ /* 0x0003e20000100a00 */
[----:B------:R-:W-:Y:S02]  /*12050*/  WARPGROUP.DEPBAR.LE gsb0, 0x0 ;  /* 0x00008000000079c5 */ /* 0x000fe40000010000 */
[----:B------:R-:W-:-:S06]  /*12060*/  WARPGROUP.ARRIVE ;  /* 0x00000000000079c5 */ /* 0x000fcc0000000000 */
[----:B------:R-:W-:Y:S01]  /*12070*/  HGMMA.64x96x16.F32 R24, gdesc[UR8], R24, gsb0 ;  /* 0x01600000081879f0 */ /* 0x000fe20008000818 */
[----:B------:R-:W-:Y:S01]  /*12080*/  R2UR UR10, R6 ;  /* 0x00000000060a72ca */ /* 0x000fe200000e0000 */
[----:B------:R-:W-:Y:S01]  /*12090*/  UMOV UR8, UR5 ;  /* 0x0000000500087c82 */ /* 0x000fe20008000000 */
[----:B------:R-:W-:Y:S01]  /*120a0*/  R2UR UR11, R7 ;  /* 0x00000000070b72ca */ /* 0x000fe200000e0000 */
[----:B------:R-:W-:Y:S01]  /*120b0*/  UMOV UR9, 0x40000040 ;  /* 0x4000004000097882 */ /* 0x000fe20000000000 */
[----:B------:R-:W-:Y:S01]  /*120c0*/  VIADD R6, R4, 0x6 ;  /* 0x0000000604067836 */ /* 0x000fe20000000000 */
[----:B------:R-:W-:Y:S01]  /*120d0*/  MOV R7, 0x40000040 ;  /* 0x4000004000077802 */ /* 0x000fe20000000f00 */
[----:B------:R-:W-:Y:S01]  /*120e0*/  UIADD3 UR5, UR4, 0x6, URZ ;  /* 0x0000000604057890 */ /* 0x000fe2000fffe03f */
[----:B-1----:R-:W-:Y:S02]  /*120f0*/  IMAD.U32 R10, RZ, RZ, UR8 ;  /* 0x00000008ff0a7e24 */ /* 0x002fe4000f8e00ff */
        /* <DEDUP_REMOVED lines=10> */
[----:B------:R-:W-:Y:S01]  /*121a0*/  UIADD3 UR5, UR4, 0x400, URZ ;  /* 0x0000040004057890 */ /* 0x000fe2000fffe03f */
[----:B------:R-:W-:Y:S02]  /*121b0*/  IMAD.MOV.U32 R7, RZ, RZ, 0x40000040 ;  /* 0x40000040ff077424 */ /* 0x000fe400078e00ff */
        /* <DEDUP_REMOVED lines=27> */
[----:B------:R-:W-:Y:S01]  /*12370*/  IMAD.U32 R11, RZ, RZ, UR9 ;  /* 0x00000009ff0b7e24 */ /* 0x000fe2000f8e00ff */
[----:B------:R-:W-:-:S02]  /*12380*/  UIADD3 UR52, UR4, 0x406, URZ ;  /* 0x0000040604347890 */ /* 0x000fc4000fffe03f */
[----:B------:R-:W-:Y:S02]  /*12390*/  UIADD3 UR48, UR4, 0x800, URZ ;  /* 0x0000080004307890 */ /* 0x000fe4000fffe03f */
[----:B------:R1:W-:Y:S04]  /*123a0*/  STL.64 [R1+0x10], R10 ;  /* 0x0000100a01007387 */ /* 0x0003e80000100a00 */
[----:B------:R-:W2:Y:S01]  /*123b0*/  LDL.LU R14, [R1+0x8] ;  /* 0x00000800010e7983 */ /* 0x000ea20000300800 */
[----:B------:R-:W-:Y:S02]  /*123c0*/  WARPGROUP.DEPBAR.LE gsb0, 0x0 ;  /* 0x00008000000079c5 */ /* 0x000fe40000010000 */
[----:B------:R-:W-:-:S06]  /*123d0*/  WARPGROUP.ARRIVE ;  /* 0x00000000000079c5 */ /* 0x000fcc0000000000 */
[----:B------:R-:W-:Y:S01]  /*123e0*/  HGMMA.64x96x16.F32 R24, gdesc[UR8], R24, gsb0 ;  /* 0x01600000081879f0 */ /* 0x000fe20008000818 */
[----:B------:R-:W-:Y:S01]  /*123f0*/  R2UR UR10, R6 ;  /* 0x00000000060a72ca */ /* 0x000fe200000e0000 */
[----:B------:R-:W-:Y:S01]  /*12400*/  UMOV UR8, UR5 ;  /* 0x0000000500087c82 */ /* 0x000fe20008000000 */
[----:B------:R-:W-:Y:S01]  /*12410*/  R2UR UR11, R7 ;  /* 0x00000000070b72ca */ /* 0x000fe200000e0000 */
[----:B------:R-:W-:Y:S01]  /*12420*/  UMOV UR9, 0x40000040 ;  /* 0x4000004000097882 */ /* 0x000fe20000000000 */
[----:B------:R-:W-:Y:S02]  /*12430*/  VIADD R6, R4, 0x306 ;  /* 0x0000030604067836 */ /* 0x000fe40000000000 */
[----:B------:R-:W-:Y:S01]  /*12440*/  IMAD.MOV.U32 R7, RZ, RZ, 0x40000040 ;  /* 0x40000040ff077424 */ /* 0x000fe200078e00ff */
[----:B------:R-:W-:Y:S02]  /*12450*/  UIADD3 UR44, UR4, 0x802, URZ ;  /* 0x00000802042c7890 */ /* 0x000fe4000fffe03f */
[----:B------:R-:W-:Y:S01]  /*12460*/  UIADD3 UR40, UR4, 0x804, URZ ;  /* 0x0000080404287890 */ /* 0x000fe2000fffe03f */
[----:B------:R-:W-:-:S02]  /*12470*/  WARPGROUP.DEPBAR.LE gsb0, 0x0 ;  /* 0x00008000000079c5 */ /* 0x000fc40000010000 */
[----:B------:R-:W-:Y:S01]  /*12480*/  WARPGROUP.ARRIVE ;  /* 0x00000000000079c5 */ /* 0x000fe20000000000 */
[----:B------:R-:W-:Y:S01]  /*12490*/  UMOV UR41, 0x40000040 ;  /* 0x4000004000297882 */ /* 0x000fe20000000000 */
[----:B------:R-:W-:Y:S01]  /*124a0*/  MOV R5, 0x40000040 ;  /* 0x4000004000057802 */ /* 0x000fe20000000f00 */
[----:B------:R-:W-:Y:S01]  /*124b0*/  UIADD3 UR36, UR4, 0x806, URZ ;  /* 0x0000080604247890 */ /* 0x000fe2000fffe03f */
[----:B------:R-:W-:Y:S02]  /*124c0*/  UMOV UR37, 0x40000040 ;  /* 0x4000004000257882 */ /* 0x000fe40000000000 */
[----:B------:R-:W-:Y:S01]  /*124d0*/  HGMMA.64x96x16.F32 R24, gdesc[UR8], R24, gsb0 ;  /* 0x01600000081879f0 */ /* 0x000fe20008000818 */
[----:B------:R-:W-:Y:S01]  /*124e0*/  R2UR UR54, R6 ;  /* 0x00000000063672ca */ /* 0x000fe200000e0000 */
[----:B-1----:R-:W-:Y:S01]  /*124f0*/  IMAD.U32 R10, RZ, RZ, UR8 ;  /* 0x00000008ff0a7e24 */ /* 0x002fe2000f8e00ff */
[----:B------:R-:W-:Y:S01]  /*12500*/  R2UR UR55, R7 ;  /* 0x00000000073772ca */ /* 0x000fe200000e0000 */
[----:B------:R-:W-:Y:S01]  /*12510*/  VIADD R6, R4, 0x600 ;  /* 0x0000060004067836 */ /* 0x000fe20000000000 */
[----:B------:R-:W-:Y:S01]  /*12520*/  MOV R7, 0x40000040 ;  /* 0x4000004000077802 */ /* 0x000fe20000000f00 */
[----:B------:R-:W-:Y:S01]  /*12530*/  IMAD.U32 R11, RZ, RZ, UR9 ;  /* 0x00000009ff0b7e24 */ /* 0x000fe2000f8e00ff */
[----:B------:R-:W-:Y:S01]  /*12540*/  R2UR UR39, R5 ;  /* 0x00000000052772ca */ /* 0x000fe200000e0000 */
[----:B------:R-:W-:Y:S01]  /*12550*/  @!P1 VIADD R0, R3, 0x2a840 ;  /* 0x0002a84003009836 */ /* 0x000fe20000000000 */
[----:B------:R-:W-:Y:S01]  /*12560*/  R2UR UR50, R6 ;  /* 0x00000000063272ca */ /* 0x000fe200000e0000 */
[----:B------:R-:W-:Y:S01]  /*12570*/  ULDC UR4, c[0x0][0x9dc] ;  /* 0x0002770000047ab9 */ /* 0x000fe20000000800 */
[----:B------:R-:W-:-:S02]  /*12580*/  WARPGROUP.DEPBAR.LE gsb0, 0x0 ;  /* 0x00008000000079c5 */ /* 0x000fc40000010000 */
[----:B------:R-:W-:-:S06]  /*12590*/  WARPGROUP.ARRIVE ;  /* 0x00000000000079c5 */ /* 0x000fcc0000000000 */
[----:B------:R-:W-:Y:S01]  /*125a0*/  HGMMA.64x96x16.F32 R24, gdesc[UR52], R24, gsb0 ;  /* 0x01600000341879f0 */ /* 0x000fe20008000818 */
[----:B------:R-:W-:Y:S01]  /*125b0*/  R2UR UR51, R7 ;  /* 0x00000000073372ca */ /* 0x000fe200000e0000 */
[----:B------:R-:W-:Y:S02]  /*125c0*/  VIADD R6, R4, 0x602 ;  /* 0x0000060204067836 */ /* 0x000fe40000000000 */
[----:B------:R-:W-:-:S03]  /*125d0*/  IMAD.MOV.U32 R7, RZ, RZ, 0x40000040 ;  /* 0x40000040ff077424 */ /* 0x000fc600078e00ff */
[----:B------:R-:W-:Y:S02]  /*125e0*/  R2UR UR46, R6 ;  /* 0x00000000062e72ca */ /* 0x000fe400000e0000 */
[----:B------:R-:W-:Y:S01]  /*125f0*/  R2UR UR47, R7 ;  /* 0x00000000072f72ca */ /* 0x000fe200000e0000 */
[----:B------:R-:W-:Y:S02]  /*12600*/  WARPGROUP.DEPBAR.LE gsb0, 0x0 ;  /* 0x00008000000079c5 */ /* 0x000fe40000010000 */
[----:B------:R-:W-:-:S06]  /*12610*/  WARPGROUP.ARRIVE ;  /* 0x00000000000079c5 */ /* 0x000fcc0000000000 */
[----:B------:R-:W-:Y:S01]  /*12620*/  HGMMA.64x96x16.F32 R24, gdesc[UR48], R24, gsb0 ;  /* 0x01600000301879f0 */ /* 0x000fe20008000818 */
[----:B------:R-:W-:Y:S02]  /*12630*/  VIADD R6, R4, 0x604 ;  /* 0x0000060404067836 */ /* 0x000fe40000000000 */
[----:B------:R-:W-:-:S03]  /*12640*/  IMAD.MOV.U32 R7, RZ, RZ, 0x40000040 ;  /* 0x40000040ff077424 */ /* 0x000fc600078e00ff */
[----:B------:R-:W-:Y:S02]  /*12650*/  R2UR UR42, R6 ;  /* 0x00000000062a72ca */ /* 0x000fe400000e0000 */
[----:B------:R-:W-:Y:S01]  /*12660*/  R2UR UR43, R7 ;  /* 0x00000000072b72ca */ /* 0x000fe200000e0000 */
[----:B------:R-:W-:Y:S02]  /*12670*/  WARPGROUP.DEPBAR.LE gsb0, 0x0 ;  /* 0x00008000000079c5 */ /* 0x000fe40000010000 */
[----:B------:R-:W-:-:S06]  /*12680*/  WARPGROUP.ARRIVE ;  /* 0x00000000000079c5 */ /* 0x000fcc0000000000 */
[----:B------:R-:W-:Y:S01]  /*12690*/  HGMMA.64x96x16.F32 R24, gdesc[UR44], R24, gsb0 ;  /* 0x016000002c1879f0 */ /* 0x000fe20008000818 */
[----:B------:R-:W-:-:S05]  /*126a0*/  VIADD R4, R4, 0x606 ;  /* 0x0000060604047836 */ /* 0x000fca0000000000 */
[----:B------:R-:W-:Y:S01]  /*126b0*/  R2UR UR38, R4 ;  /* 0x00000000042672ca */ /* 0x000fe200000e0000 */
[----:B------:R-:W-:Y:S02]  /*126c0*/  WARPGROUP.DEPBAR.LE gsb0, 0x0 ;  /* 0x00008000000079c5 */ /* 0x000fe40000010000 */
[----:B------:R-:W-:-:S06]  /*126d0*/  WARPGROUP.ARRIVE ;  /* 0x00000000000079c5 */ /* 0x000fcc0000000000 */
[----:B------:R-:W-:Y:S01]  /*126e0*/  HGMMA.64x96x16.F32 R24, gdesc[UR40], R24, gsb0 ;  /* 0x01600000281879f0 */ /* 0x000fe20008000818 */
[----:B0-----:R-:W-:Y:S01]  /*126f0*/  ISETP.GE.AND P2, PT, R13, 0x1, PT ;  /* 0x000000010d00780c */ /* 0x001fe20003f46270 */
[----:B------:R-:W-:Y:S01]  /*12700*/  IMAD.MOV.U32 R5, RZ, RZ, -0x60 ;  /* 0xffffffa0ff057424 */ /* 0x000fe200078e00ff */
[----:B--2---:R-:W-:-:S03]  /*12710*/  LOP3.LUT R14, R14, 0xffefffff, RZ, 0xc0, !PT ;  /* 0xffefffff0e0e7812 */ /* 0x004fc600078ec0ff */
[----:B------:R-:W-:Y:S01]  /*12720*/  IMAD R74, R2, R5, 0x60 ;  /* 0x00000060024a7424 */ /* 0x000fe200078e0205 */
[----:B------:R0:W-:Y:S01]  /*12730*/  STL.64 [R1], R10 ;  /* 0x0000000a01007387 */ /* 0x0001e20000100a00 */
[----:B------:R-:W-:Y:S02]  /*12740*/  WARPGROUP.DEPBAR.LE gsb0, 0x0 ;  /* 0x00008000000079c5 */ /* 0x000fe40000010000 */
[----:B------:R-:W-:-:S06]  /*12750*/  WARPGROUP.ARRIVE ;  /* 0x00000000000079c5 */ /* 0x000fcc0000000000 */
[----:B------:R-:W-:Y:S01]  /*12760*/  HGMMA.64x96x16.F32 R24, gdesc[UR36], R24, gsb0 ;  /* 0x01600000241879f0 */ /* 0x000fe20008000818 */
[----:B------:R-:W-:Y:S01]  /*12770*/  @P2 LOP3.LUT R14, R14, 0x100000, RZ, 0xfc, !PT ;  /* 0x001000000e0e2812 */ /* 0x000fe200078efcff */
[----:B------:R-:W-:Y:S01]  /*12780*/  IMAD.IADD R3, R163, 0x1, R74 ;  /* 0x00000001a3037824 */ /* 0x000fe200078e024a */
[----:B------:R-:W-:-:S03]  /*12790*/  @!P1 PRMT R0, RZ, 0x654, R0 ;  /* 0x00000654ff009816 */ /* 0x000fc60000000000 */
[----:B------:R1:W-:Y:S01]  /*127a0*/  STL [R1+0x8], R14 ;  /* 0x0000080e01007387 */ /* 0x0003e20000100800 */
[----:B------:R-:W-:Y:S02]  /*127b0*/  IMAD.U32 R9, RZ, RZ, UR4 ;  /* 0x00000004ff097e24 */ /* 0x000fe4000f8e00ff */
[----:B0-----:R-:W-:Y:S02]  /*127c0*/  IMAD R10, R169, 0x80, R179 ;  /* 0x00000080a90a7824 */ /* 0x001fe400078e02b3 */
[C-C-:B------:R-:W-:Y:S02]  /*127d0*/  IMAD R7, R173.reuse, -0x2, R3.reuse ;  /* 0xfffffffead077824 */ /* 0x140fe400078e0203 */
[----:B------:R-:W-:Y:S01]  /*127e0*/  IMAD R76, R173, -0x2, R74 ;  /* 0xfffffffead4c7824 */ /* 0x000fe200078e024a */
[----:B------:R-:W-:Y:S02]  /*127f0*/  WARPGROUP.DEPBAR.LE gsb0, 0x0 ;  /* 0x00008000000079c5 */ /* 0x000fe40000010000 */
[----:B------:R0:W-:Y:S02]  /*12800*/  @!P1 SYNCS.ARRIVE.TRANS64.RED.A1T0 RZ, [R0+URZ], RZ ;  /* 0x000000ff00ff99a7 */ /* 0x0001e4000810043f */
[----:B0-----:R-:W-:-:S05]  /*12810*/  IADD3 R0, -R164, 0x1, R3 ;  /* 0x00000001a4007810 */ /* 0x001fca0007ffe103 */
[----:B------:R-:W-:Y:S01]  /*12820*/  IMAD R5, R173, -0x2, R0 ;  /* 0xfffffffead057824 */ /* 0x000fe200078e0200 */
[----:B------:R-:W-:-:S03]  /*12830*/  LOP3.LUT R0, RZ, R9, RZ, 0x33, !PT ;  /* 0x00000009ff007212 */ /* 0x000fc600078e33ff */
[C---:B------:R-:W-:Y:S01]  /*12840*/  IMAD.IADD R11, R5.reuse, 0x1, R12 ;  /* 0x00000001050b7824 */ /* 0x040fe200078e020c */
[----:B------:R-:W-:-:S04]  /*12850*/  IADD3 R15, R5, R0, RZ ;  /* 0x00000000050f7210 */ /* 0x000fc80007ffe0ff */
[----:B------:R-:W-:Y:S01]  /*12860*/  VIADDMNMX R72, R10, R11, R7, PT ;  /* 0x0000000b0a487246 */ /* 0x000fe20003800107 */
[----:B------:R-:W-:Y:S01]  /*12870*/  IMAD.IADD R3, R15, 0x1, R10 ;  /* 0x000000010f037824 */ /* 0x000fe200078e020a */
[----:B-1----:R-:W-:Y:S06]  /*12880*/  @!P2 BRA `(.L_x_1517) ;  /* 0x00000000004ca947 */ /* 0x002fec0003800000 */
        /* <DEDUP_REMOVED lines=11> */
.L_x_1519:
[----:B------:R-:W-:-:S13]  /*12940*/  ISETP.NE.AND P2, PT, R13, 0x1, PT ;  /* 0x000000010d00780c */ /* 0x000fda0003f45270 */
[----:B------:R-:W0:Y:S02]  /*12950*/  @P2 LDC.64 R4, c[0x0][0x9e8] ;  /* 0x00027a00ff042b82 */ /* 0x000e240000000a00 */
[----:B0-----:R-:W-:-:S05]  /*12960*/  @P2 IMAD.HI.U32 R4, R0, R4, RZ ;  /* 0x0000000400042227 */ /* 0x001fca00078e00ff */
[----:B------:R-:W-:-:S07]  /*12970*/  @P2 SHF.R.U32.HI R0, RZ, R5, R4 ;  /* 0x00000005ff002219 */ /* 0x000fce0000011604 */
.L_x_1520:
[----:B------:R-:W-:Y:S05]  /*12980*/  BSYNC B0 ;  /* 0x0000000000007941 */ /* 0x000fea0003800000 */
.L_x_1518:
[----:B------:R-:W-:-:S05]  /*12990*/  IMAD R0, R0, R13, R76 ;  /* 0x0000000d00007224 */ /* 0x000fca00078e024c */
[----:B------:R-:W-:Y:S02]  /*129a0*/  VIMNMX R3, R3, R0, !PT ;  /* 0x0000000003037248 */ /* 0x000fe40007fe0100 */
[----:B------:R-:W-:-:S07]  /*129b0*/  VIADDMNMX R72, R0, R13, R72, PT ;  /* 0x0000000d00487246 */ /* 0x000fce0003800148 */
.L_x_1517:
[----:B------:R-:W-:Y:S01]  /*129c0*/  ISETP.GE.AND P3, PT, R74, 0x9, PT ;  /* 0x000000094a00780c */ /* 0x000fe20003f66270 */
[----:B------:R-:W-:Y:S01]  /*129d0*/  VIADD R96, R10, 0x8 ;  /* 0x000000080a607836 */ /* 0x000fe20000000000 */
[----:B------:R-:W-:Y:S02]  /*129e0*/  ISETP.GE.AND P2, PT, R74, 0x2, PT ;  /* 0x000000024a00780c */ /* 0x000fe40003f46270 */
[----:B------:R-:W-:Y:S02]  /*129f0*/  P2R R5, PR, RZ, 0x8 ;  /* 0x00000008ff057803 */ /* 0x000fe40000000000 */
[C---:B------:R-:W-:Y:S02]  /*12a00*/  ISETP.GT.AND P3, PT, R3.reuse, 0x8, !P3 ;  /* 0x000000080300780c */ /* 0x040fe40005f64270 */
[----:B------:R-:W-:Y:S02]  /*12a10*/  ISETP.GT.AND P4, PT, R3, 0x1, !P2 ;  /* 0x000000010300780c */ /* 0x000fe40005784270 */
[----:B------:R-:W-:-:S02]  /*12a20*/  ISETP.LT.OR P3, PT, R72, 0x9, P3 ;  /* 0x000000094800780c */ /* 0x000fc40001f61670 */
[----:B------:R-:W-:Y:S02]  /*12a30*/  ISETP.GE.AND P5, PT, R74, 0xa, PT ;  /* 0x0000000a4a00780c */ /* 0x000fe40003fa6270 */
[----:B------:R-:W-:Y:S02]  /*12a40*/  FSEL R100, R28, -INF , !P3 ;  /* 0xff8000001c647808 */ /* 0x000fe40005800000 */
[C---:B------:R-:W-:Y:S02]  /*12a50*/  ISETP.LT.OR P4, PT, R72.reuse, 0x2, P4 ;  /* 0x000000024800780c */ /* 0x040fe40002781670 */
[----:B------:R-:W-:Y:S02]  /*12a60*/  ISETP.GT.AND P3, PT, R3, 0x9, !P5 ;  /* 0x000000090300780c */ /* 0x000fe40006f64270 */
[----:B------:R-:W-:Y:S02]  /*12a70*/  FSEL R102, R25, -INF , !P4 ;  /* 0xff80000019667808 */ /* 0x000fe40006000000 */
        /* <DEDUP_REMOVED lines=13> */
[C---:B------:R-:W-:Y:S02]  /*12b50*/  ISETP.GT.AND P3, PT, R3.reuse, 0x18, !P4 ;  /* 0x000000180300780c */ /* 0x040fe40006764270 */
        /* <DEDUP_REMOVED lines=74> */
[C---:B------:R-:W-:Y:S02]  /*13000*/  ISETP.GE.AND P3, PT, R74.reuse, 0x52, PT ;  /* 0x000000524a00780c */ /* 0x040fe40003f66270 */
[----:B------:R-:W-:Y:S02]  /*13010*/  ISETP.GE.AND P6, PT, R74, 0x1, PT ;  /* 0x000000014a00780c */ /* 0x000fe40003fc6270 */
[----:B------:R-:W-:-:S02]  /*13020*/  ISETP.GT.AND P4, PT, R3, 0x51, !P3 ;  /* 0x000000510300780c */ /* 0x000fc40005f84270 */
[----:B------:R-:W-:Y:S02]  /*13030*/  VIADDMNMX R96, R96, R11, R7, PT ;  /* 0x0000000b60607246 */ /* 0x000fe40003800107 */
[----:B------:R-:W-:Y:S02]  /*13040*/  ISETP.LT.OR P4, PT, R72, 0x52, P4 ;  /* 0x000000524800780c */ /* 0x000fe40002781670 */
[----:B------:R-:W-:Y:S02]  /*13050*/  IADD3 R25, R15, 0x8, R10 ;  /* 0x000000080f197810 */ /* 0x000fe40007ffe00a */
[----:B------:R-:W-:Y:S02]  /*13060*/  FSEL R28, R65, -INF , !P4 ;  /* 0xff800000411c7808 */ /* 0x000fe40006000000 */
[----:B------:R-:W-:-:S04]  /*13070*/  ISETP.GE.AND P4, PT, R74, 0x59, PT ;  /* 0x000000594a00780c */ /* 0x000fc80003f86270 */
[----:B------:R-:W-:-:S04]  /*13080*/  ISETP.GT.AND P5, PT, R3, 0x58, !P4 ;  /* 0x000000580300780c */ /* 0x000fc800067a4270 */
[----:B------:R-:W-:-:S04]  /*13090*/  ISETP.LT.OR P5, PT, R72, 0x59, P5 ;  /* 0x000000594800780c */ /* 0x000fc80002fa1670 */
[----:B------:R-:W-:Y:S02]  /*130a0*/  FSEL R68, R68, -INF , !P5 ;  /* 0xff80000044447808 */ /* 0x000fe40006800000 */
[----:B------:R-:W-:-:S04]  /*130b0*/  ISETP.GT.AND P5, PT, R3, RZ, !P6 ;  /* 0x000000ff0300720c */ /* 0x000fc800077a4270 */
[----:B------:R-:W-:-:S04]  /*130c0*/  ISETP.LT.OR P5, PT, R72, 0x1, P5 ;  /* 0x000000014800780c */ /* 0x000fc80002fa1670 */
[----:B------:R-:W-:Y:S02]  /*130d0*/  FSEL R156, R24, -INF , !P5 ;  /* 0xff800000189c7808 */ /* 0x000fe40006800000 */
[----:B------:R-:W-:-:S04]  /*130e0*/  ISETP.GE.AND P5, PT, R74, 0x5a, PT ;  /* 0x0000005a4a00780c */ /* 0x000fc80003fa6270 */
[----:B------:R-:W-:Y:S02]  /*130f0*/  P2R R65, PR, RZ, 0x20 ;  /* 0x00000020ff417803 */ /* 0x000fe40000000000 */
[----:B------:R-:W-:-:S04]  /*13100*/  ISETP.GT.AND P5, PT, R3, 0x59, !P5 ;  /* 0x000000590300780c */ /* 0x000fc80006fa4270 */
[----:B------:R-:W-:-:S04]  /*13110*/  ISETP.LT.OR P5, PT, R72, 0x5a, P5 ;  /* 0x0000005a4800780c */ /* 0x000fc80002fa1670 */
[----:B------:R-:W-:Y:S02]  /*13120*/  FSEL R24, R69, -INF , !P5 ;  /* 0xff80000045187808 */ /* 0x000fe40006800000 */
[----:B------:R-:W-:-:S13]  /*13130*/  ISETP.GE.AND P5, PT, R13, 0x1, PT ;  /* 0x000000010d00780c */ /* 0x000fda0003fa6270 */
        /* <DEDUP_REMOVED lines=13> */
.L_x_1523:
[----:B------:R-:W-:-:S13]  /*13210*/  ISETP.NE.AND P5, PT, R13, 0x1, PT ;  /* 0x000000010d00780c */ /* 0x000fda0003fa5270 */
[----:B------:R-:W0:Y:S02]  /*13220*/  @P5 LDC.64 R32, c[0x0][0x9e8] ;  /* 0x00027a00ff205b82 */ /* 0x000e240000000a00 */
[----:B0-----:R-:W-:-:S05]  /*13230*/  @P5 IMAD.HI.U32 R32, R3, R32, RZ ;  /* 0x0000002003205227 */ /* 0x001fca00078e00ff */
[----:B------:R-:W-:-:S07]  /*13240*/  @P5 SHF.R.U32.HI R3, RZ, R33, R32 ;  /* 0x00000021ff035219 */ /* 0x000fce0000011620 */
.L_x_1524:
[----:B------:R-:W-:Y:S05]  /*13250*/  BSYNC B0 ;  /* 0x0000000000007941 */ /* 0x000fea0003800000 */
.L_x_1522:
[----:B------:R-:W-:-:S05]  /*13260*/  IMAD R32, R3, R13, R76 ;  /* 0x0000000d03207224 */ /* 0x000fca00078e024c */
[----:B------:R-:W-:Y:S02]  /*13270*/  VIMNMX R25, R25, R32, !PT ;  /* 0x0000002019197248 */ /* 0x000fe40007fe0100 */
[----:B------:R-:W-:-:S07]  /*13280*/  VIADDMNMX R96, R32, R13, R96, PT ;  /* 0x0000000d20607246 */ /* 0x000fce0003800160 */
.L_x_1521:
[----:B------:R-:W-:Y:S01]  /*13290*/  ISETP.GT.AND P2, PT, R25, 0x1, !P2 ;  /* 0x000000011900780c */ /* 0x000fe20005744270 */
[----:B------:R-:W-:Y:S01]  /*132a0*/  ULDC UR4, c[0x0][0x988] ;  /* 0x0002620000047ab9 */ /* 0x000fe20000000800 */
[----:B------:R-:W-:Y:S01]  /*132b0*/  ISETP.NE.AND P5, PT, R36, RZ, PT ;  /* 0x000000ff2400720c */ /* 0x000fe20003fa5270 */
[----:B------:R-:W-:Y:S01]  /*132c0*/  IMAD.U32 R7, RZ, RZ, UR4 ;  /* 0x00000004ff077e24 */ /* 0x000fe2000f8e00ff */
        /* <DEDUP_REMOVED lines=51> */
[----:B------:R-:W-:-:S02]  /*13600*/  ISETP.GT.AND P6, PT, R25, RZ, !P6 ;  /* 0x000000ff1900720c */ /* 0x000fc400077c4270 */
[----:B------:R-:W-:Y:S02]  /*13610*/  ISETP.GT.AND P2, PT, R25, 0x21, !P2 ;  /* 0x000000211900780c */ /* 0x000fe40005744270 */
[----:B------:R-:W-:Y:S02]  /*13620*/  FMNMX.FTZ R3, R68, R3, !PT ;  /* 0x0000000344037209 */ /* 0x000fe40007810000 */
[C---:B------:R-:W-:Y:S02]  /*13630*/  ISETP.LT.OR P2, PT, R96.reuse, 0x22, P2 ;  /* 0x000000226000780c */ /* 0x040fe40001741670 */
[----:B------:R-:W-:Y:S02]  /*13640*/  ISETP.LT.OR P6, PT, R96, 0x1, P6 ;  /* 0x000000016000780c */ /* 0x000fe400037c1670 */
[----:B------:R-:W-:Y:S02]  /*13650*/  FSEL R74, R43, -INF , !P2 ;  /* 0xff8000002b4a7808 */ /* 0x000fe40005000000 */
[----:B------:R-:W-:-:S02]  /*13660*/  ISETP.NE.AND P2, PT, R41, RZ, PT ;  /* 0x000000ff2900720c */ /* 0x000fc40003f45270 */
[----:B------:R-:W-:Y:S02]  /*13670*/  FMNMX.FTZ R5, R24, R3, !PT ;  /* 0x0000000318057209 */ /* 0x000fe40007810000 */
[----:B------:R-:W-:Y:S02]  /*13680*/  ISETP.GT.AND P2, PT, R25, 0x28, !P2 ;  /* 0x000000281900780c */ /* 0x000fe40005744270 */
[----:B------:R-:W-:Y:S02]  /*13690*/  FSEL R27, R26, -INF , !P6 ;  /* 0xff8000001a1b7808 */ /* 0x000fe40007000000 */
[----:B------:R-:W-:Y:S01]  /*136a0*/  ISETP.LT.OR P2, PT, R96, 0x29, P2 ;  /* 0x000000296000780c */ /* 0x000fe20001741670 */
[----:B------:R-:W0:Y:S01]  /*136b0*/  SHFL.BFLY PT, R26, R5, 0x2, 0x1f ;  /* 0x0c401f00051a7f89 */ /* 0x000e2200000e0000 */
[----:B------:R-:W-:Y:S02]  /*136c0*/  ISETP.NE.AND P5, PT, R57, RZ, PT ;  /* 0x000000ff3900720c */ /* 0x000fe40003fa5270 */
[----:B------:R-:W-:-:S02]  /*136d0*/  FSEL R46, R46, -INF , !P2 ;  /* 0xff8000002e2e7808 */ /* 0x000fc40005000000 */
[----:B------:R-:W-:Y:S02]  /*136e0*/  ISETP.NE.AND P2, PT, R78, RZ, PT ;  /* 0x000000ff4e00720c */ /* 0x000fe40003f45270 */
[----:B------:R-:W-:Y:S02]  /*136f0*/  ISETP.NE.AND P6, PT, R61, RZ, PT ;  /* 0x000000ff3d00720c */ /* 0x000fe40003fc5270 */
[C---:B------:R-:W-:Y:S02]  /*13700*/  ISETP.GT.AND P2, PT, R25.reuse, 0x29, !P2 ;  /* 0x000000291900780c */ /* 0x040fe40005744270 */
[C---:B------:R-:W-:Y:S02]  /*13710*/  ISETP.GT.AND P3, PT, R25.reuse, 0x51, !P3 ;  /* 0x000000511900780c */ /* 0x040fe40005f64270 */
[----:B------:R-:W-:Y:S02]  /*13720*/  ISETP.LT.OR P2, PT, R96, 0x2a, P2 ;  /* 0x0000002a6000780c */ /* 0x000fe40001741670 */
[----:B------:R-:W-:-:S02]  /*13730*/  ISETP.GT.AND P4, PT, R25, 0x58, !P4 ;  /* 0x000000581900780c */ /* 0x000fc40006784270 */
[----:B------:R-:W-:Y:S02]  /*13740*/  FSEL R76, R47, -INF , !P2 ;  /* 0xff8000002f4c7808 */ /* 0x000fe40005000000 */
[----:B------:R-:W-:Y:S02]  /*13750*/  ISETP.NE.AND P2, PT, R45, RZ, PT ;  /* 0x000000ff2d00720c */ /* 0x000fe40003f45270 */
[C---:B------:R-:W-:Y:S02]  /*13760*/  ISETP.LT.OR P3, PT, R96.reuse, 0x52, P3 ;  /* 0x000000526000780c */ /* 0x040fe40001f61670 */
[----:B------:R-:W-:Y:S02]  /*13770*/  ISETP.GT.AND P2, PT, R25, 0x30, !P2 ;  /* 0x000000301900780c */ /* 0x000fe40005744270 */
[----:B0-----:R-:W-:Y:S02]  /*13780*/  FMNMX.FTZ R11, R5, R26, !PT ;  /* 0x0000001a050b7209 */ /* 0x001fe40007810000 */
[----:B------:R-:W-:-:S02]  /*13790*/  ISETP.LT.OR P2, PT, R96, 0x31, P2 ;  /* 0x000000316000780c */ /* 0x000fc40001741670 */
[----:B------:R-:W-:Y:S01]  /*137a0*/  FMNMX.FTZ R5, R27, R32, !PT ;  /* 0x000000201b057209 */ /* 0x000fe20007810000 */
[----:B------:R-:W0:Y:S01]  /*137b0*/  SHFL.BFLY PT, R26, R11, 0x1, 0x1f ;  /* 0x0c201f000b1a7f89 */ /* 0x000e2200000e0000 */
[----:B------:R-:W-:Y:S02]  /*137c0*/  FSEL R50, R50, -INF , !P2 ;  /* 0xff80000032327808 */ /* 0x000fe40005000000 */
[----:B------:R-:W-:Y:S02]  /*137d0*/  ISETP.NE.AND P2, PT, R79, RZ, PT ;  /* 0x000000ff4f00720c */ /* 0x000fe40003f45270 */
[----:B------:R-:W-:Y:S02]  /*137e0*/  FMNMX.FTZ R5, R30, R5, !PT ;  /* 0x000000051e057209 */ /* 0x000fe40007810000 */
[----:B------:R-:W-:Y:S02]  /*137f0*/  ISETP.GT.AND P2, PT, R25, 0x31, !P2 ;  /* 0x000000311900780c */ /* 0x000fe40005744270 */
[----:B------:R-:W-:-:S02]  /*13800*/  FMNMX.FTZ R5, R36, R5, !PT ;  /* 0x0000000524057209 */ /* 0x000fc40007810000 */
[C---:B------:R-:W-:Y:S02]  /*13810*/  ISETP.LT.OR P2, PT, R96.reuse, 0x32, P2 ;  /* 0x000000326000780c */ /* 0x040fe40001741670 */
[----:B------:R-:W-:Y:S02]  /*13820*/  ISETP.LT.OR P4, PT, R96, 0x59, P4 ;  /* 0x000000596000780c */ /* 0x000fe40002781670 */
[----:B------:R-:W-:Y:S02]  /*13830*/  FSEL R78, R51, -INF , !P2 ;  /* 0xff800000334e7808 */ /* 0x000fe40005000000 */
[----:B------:R-:W-:Y:S02]  /*13840*/  ISETP.NE.AND P2, PT, R49, RZ, PT ;  /* 0x000000ff3100720c */ /* 0x000fe40003f45270 */
[----:B------:R-:W-:Y:S02]  /*13850*/  FSEL R70, R70, -INF , !P4 ;  /* 0xff80000046467808 */ /* 0x000fe40006000000 */
[----:B------:R-:W-:-:S02]  /*13860*/  ISETP.GT.AND P2, PT, R25, 0x38, !P2 ;  /* 0x000000381900780c */ /* 0x000fc40005744270 */
[----:B0-----:R-:W-:Y:S02]  /*13870*/  FMNMX.FTZ R3, R11, R26, !PT ;  /* 0x0000001a0b037209 */ /* 0x001fe40007810000 */
[----:B------:R-:W-:Y:S02]  /*13880*/  ISETP.LT.OR P2, PT, R96, 0x39, P2 ;  /* 0x000000396000780c */ /* 0x000fe40001741670 */
[----:B------:R-:W-:Y:S01]  /*13890*/  FMNMX.FTZ R11, R34, R5, !PT ;  /* 0x00000005220b7209 */ /* 0x000fe20007810000 */
[----:B------:R-:W-:Y:S01]  /*138a0*/  FMUL.FTZ R15, R3, R7 ;  /* 0x00000007030f7220 */ /* 0x000fe20000410000 */
        /* <DEDUP_REMOVED lines=16> */
[----:B------:R-:W-:Y:S02]  /*139b0*/  ISETP.GT.AND P2, PT, R25, 0x48, !P5 ;  /* 0x000000481900780c */ /* 0x000fe40006f44270 */
[----:B------:R-:W-:Y:S02]  /*139c0*/  ISETP.NE.AND P5, PT, R83, RZ, PT ;  /* 0x000000ff5300720c */ /* 0x000fe40003fa5270 */
[----:B------:R-:W-:-:S04]  /*139d0*/  ISETP.LT.OR P2, PT, R96, 0x49, P2 ;  /* 0x000000496000780c */ /* 0x000fc80001741670 */
[----:B------:R-:W-:Y:S02]  /*139e0*/  FSEL R62, R62, -INF , !P2 ;  /* 0xff8000003e3e7808 */ /* 0x000fe40005000000 */
[----:B------:R-:W-:-:S04]  /*139f0*/  FSETP.NEU.FTZ.AND P2, PT, R3, -INF , PT ;  /* 0xff8000000300780b */ /* 0x000fc80003f5d000 */
[----:B------:R-:W-:Y:S02]  /*13a00*/  FSEL R31, R15, RZ, P2 ;  /* 0x000000ff0f1f7208 */ /* 0x000fe40001000000 */
[----:B------:R-:W-:Y:S02]  /*13a10*/  FMNMX.FTZ R15, R42, R11, !PT ;  /* 0x0000000b2a0f7209 */ /* 0x000fe40007810000 */
[----:B------:R-:W-:Y:S01]  /*13a20*/  ISETP.GT.AND P2, PT, R25, 0x49, !P5 ;  /* 0x000000491900780c */ /* 0x000fe20006f44270 */
[--C-:B------:R-:W-:Y:S01]  /*13a30*/  FFMA.FTZ R21, R102, R7, -R31.reuse ;  /* 0x0000000766157223 */ /* 0x100fe2000001081f */
[----:B------:R-:W-:Y:S01]  /*13a40*/  FMNMX.FTZ R15, R74, R15, !PT ;  /* 0x0000000f4a0f7209 */ /* 0x000fe20007810000 */
[--C-:B------:R-:W-:Y:S01]  /*13a50*/  FFMA.FTZ R148, R86, R7, -R31.reuse ;  /* 0x0000000756947223 */ /* 0x100fe2000001081f */
[----:B------:R-:W-:Y:S01]  /*13a60*/  ISETP.LT.OR P2, PT, R96, 0x4a, P2 ;  /* 0x0000004a6000780c */ /* 0x000fe20001741670 */
[----:B------:R0:W-:Y:S01]  /*13a70*/  MUFU.EX2 R5, R21 ;  /* 0x0000001500057308 */ /* 0x0001e20000000800 */
[----:B------:R-:W-:Y:S01]  /*13a80*/  FMNMX.FTZ R15, R46, R15, !PT ;  /* 0x0000000f2e0f7209 */ /* 0x000fe20007810000 */
[-CC-:B------:R-:W-:Y:S01]  /*13a90*/  FFMA.FTZ R33, R0, R7.reuse, -R31.reuse ;  /* 0x0000000700217223 */ /* 0x180fe2000001081f */
[----:B------:R-:W-:Y:S01]  /*13aa0*/  FSEL R26, R63, -INF , !P2 ;  /* 0xff8000003f1a7808 */ /* 0x000fe20005000000 */
[--C-:B------:R-:W-:Y:S01]  /*13ab0*/  FFMA.FTZ R4, R4, R7, -R31.reuse ;  /* 0x0000000704047223 */ /* 0x100fe2000001081f */
[----:B------:R-:W-:Y:S01]  /*13ac0*/  FMNMX.FTZ R15, R76, R15, !PT ;  /* 0x0000000f4c0f7209 */ /* 0x000fe20007810000 */
[--C-:B------:R-:W-:Y:S01]  /*13ad0*/  FFMA.FTZ R156, R156, R7, -R31.reuse ;  /* 0x000000079c9c7223 */ /* 0x100fe2000001081f */
[----:B------:R-:W-:Y:S01]  /*13ae0*/  ISETP.GT.AND P2, PT, R25, 0x50, !P6 ;  /* 0x000000501900780c */ /* 0x000fe20007744270 */
[----:B------:R-:W-:Y:S01]  /*13af0*/  MUFU.EX2 R35, R4 ;  /* 0x0000000400237308 */ /* 0x000fe20000000800 */
[----:B0-----:R-:W-:Y:S01]  /*13b00*/  FMNMX.FTZ R21, R50, R15, !PT ;  /* 0x0000000f32157209 */ /* 0x001fe20007810000 */
[-CC-:B------:R-:W-:Y:S01]  /*13b10*/  FFMA.FTZ R158, R100, R7.reuse, -R31.reuse ;  /* 0x00000007649e7223 */ /* 0x180fe2000001081f */
[----:B------:R-:W-:Y:S01]  /*13b20*/  ISETP.LT.OR P2, PT, R96, 0x51, P2 ;  /* 0x000000516000780c */ /* 0x000fe20001741670 */
[--C-:B------:R-:W-:Y:S01]  /*13b30*/  FFMA.FTZ R98, R98, R7, -R31.reuse ;  /* 0x0000000762627223 */ /* 0x100fe2000001081f */
[----:B------:R-:W-:Y:S01]  /*13b40*/  FMNMX.FTZ R21, R78, R21, !PT ;  /* 0x000000154e157209 */ /* 0x000fe20007810000 */
[--C-:B------:R-:W-:Y:S01]  /*13b50*/  FFMA.FTZ R152, R94, R7, -R31.reuse ;  /* 0x000000075e987223 */ /* 0x100fe2000001081f */
[----:B------:R-:W-:Y:S01]  /*13b60*/  ISETP.NE.AND P5, PT, R65, RZ, PT ;  /* 0x000000ff4100720c */ /* 0x000fe20003fa5270 */
[----:B------:R-:W0:Y:S01]  /*13b70*/  MUFU.EX2 R156, R156 ;  /* 0x0000009c009c7308 */ /* 0x000e220000000800 */
[----:B------:R-:W-:Y:S01]  /*13b80*/  FMNMX.FTZ R21, R54, R21, !PT ;  /* 0x0000001536157209 */ /* 0x000fe20007810000 */
[-CC-:B------:R-:W-:Y:S01]  /*13b90*/  FFMA.FTZ R92, R92, R7.reuse, -R31.reuse ;  /* 0x000000075c5c7223 */ /* 0x180fe2000001081f */
[----:B------:R-:W-:Y:S01]  /*13ba0*/  FSEL R66, R66, -INF , !P2 ;  /* 0xff80000042427808 */ /* 0x000fe20005000000 */
[--C-:B------:R-:W-:Y:S01]  /*13bb0*/  FFMA.FTZ R154, R90, R7, -R31.reuse ;  /* 0x000000075a9a7223 */ /* 0x100fe2000001081f */
[----:B------:R-:W-:Y:S01]  /*13bc0*/  FMNMX.FTZ R21, R80, R21, !PT ;  /* 0x0000001550157209 */ /* 0x000fe20007810000 */
[-CC-:B------:R-:W-:Y:S01]  /*13bd0*/  FFMA.FTZ R88, R88, R7.reuse, -R31.reuse ;  /* 0x0000000758587223 */ /* 0x180fe2000001081f */
[----:B------:R-:W-:Y:S01]  /*13be0*/  ISETP.GT.AND P5, PT, R25, 0x59, !P5 ;  /* 0x000000591900780c */ /* 0x000fe20006fa4270 */
[--C-:B------:R-:W-:Y:S01]  /*13bf0*/  FFMA.FTZ R25, R84, R7, -R31.reuse ;  /* 0x0000000754197223 */ /* 0x100fe2000001081f */
[----:B------:R-:W-:Y:S01]  /*13c00*/  FMNMX.FTZ R29, R58, R21, !PT ;  /* 0x000000153a1d7209 */ /* 0x000fe20007810000 */
[-CC-:B------:R-:W-:Y:S01]  /*13c10*/  FFMA.FTZ R44, R44, R7.reuse, -R31.reuse ;  /* 0x000000072c2c7223 */ /* 0x180fe2000001081f */
[----:B------:R-:W-:Y:S01]  /*13c20*/  FSEL R86, R67, -INF , !P3 ;  /* 0xff80000043567808 */ /* 0x000fe20005800000 */
[--C-:B------:R-:W-:Y:S01]  /*13c30*/  FFMA.FTZ R48, R48, R7, -R31.reuse ;  /* 0x0000000730307223 */ /* 0x100fe2000001081f */
[----:B------:R-:W-:Y:S01]  /*13c40*/  FMNMX.FTZ R29, R82, R29, !PT ;  /* 0x0000001d521d7209 */ /* 0x000fe20007810000 */
[-CC-:B------:R-:W-:Y:S01]  /*13c50*/  FFMA.FTZ R52, R52, R7.reuse, -R31.reuse ;  /* 0x0000000734347223 */ /* 0x180fe2000001081f */
        /* <DEDUP_REMOVED lines=14> */
[----:B------:R-:W-:Y:S01]  /*13d40*/  FMNMX.FTZ R29, R86, R29, !PT ;  /* 0x0000001d561d7209 */ /* 0x000fe20007810000 */
[----:B------:R-:W1:Y:S01]  /*13d50*/  MUFU.EX2 R158, R158 ;  /* 0x0000009e009e7308 */ /* 0x000e620000000800 */
[----:B0-----:R-:W-:Y:S01]  /*13d60*/  FADD.FTZ R45, R156, R5 ;  /* 0x000000059c2d7221 */ /* 0x001fe20000010000 */
[----:B------:R-:W-:-:S02]  /*13d70*/  F2FP.F16.F32.PACK_AB R156, R5, R156 ;  /* 0x0000009c059c723e */ /* 0x000fc400000000ff */
[----:B------:R-:W-:Y:S02]  /*13d80*/  FMNMX.FTZ R29, R70, R29, !PT ;  /* 0x0000001d461d7209 */ /* 0x000fe40007810000 */
[----:B------:R-:W-:Y:S02]  /*13d90*/  ISETP.GE.AND P6, PT, R13, 0x1, PT ;  /* 0x000000010d00780c */ /* 0x000fe40003fc6270 */
[----:B------:R-:W-:Y:S01]  /*13da0*/  FMNMX.FTZ R29, R84, R29, !PT ;  /* 0x0000001d541d7209 */ /* 0x000fe20007810000 */
[----:B------:R-:W0:Y:S04]  /*13db0*/  MUFU.EX2 R11, R98 ;  /* 0x00000062000b7308 */ /* 0x000e280000000800 */
[----:B------:R-:W2:Y:S04]  /*13dc0*/  SHFL.BFLY PT, R0, R29, 0x2, 0x1f ;  /* 0x0c401f001d007f89 */ /* 0x000ea800000e0000 */
[----:B------:R-:W3:Y:S08]  /*13dd0*/  MUFU.EX2 R152, R152 ;  /* 0x0000009800987308 */ /* 0x000ef00000000800 */
[----:B------:R-:W4:Y:S08]  /*13de0*/  MUFU.EX2 R15, R92 ;  /* 0x0000005c000f7308 */ /* 0x000f300000000800 */
[----:B------:R-:W4:Y:S01]  /*13df0*/  MUFU.EX2 R154, R154 ;  /* 0x0000009a009a7308 */ /* 0x000f220000000800 */
[----:B--2---:R-:W-:-:S07]  /*13e00*/  FMNMX.FTZ R0, R29, R0, !PT ;  /* 0x000000001d007209 */ /* 0x004fce0007810000 */
[----:B------:R-:W2:Y:S01]  /*13e10*/  MUFU.EX2 R21, R88 ;  /* 0x0000005800157308 */ /* 0x000ea20000000800 */
[----:B------:R-:W1:Y:S07]  /*13e20*/  SHFL.BFLY PT, R29, R0, 0x1, 0x1f ;  /* 0x0c201f00001d7f89 */ /* 0x000e6e00000e0000 */
[----:B------:R-:W2:Y:S08]  /*13e30*/  MUFU.EX2 R148, R148 ;  /* 0x0000009400947308 */ /* 0x000eb00000000800 */
[----:B------:R-:W-:Y:S08]  /*13e40*/  MUFU.EX2 R25, R25 ;  /* 0x0000001900197308 */ /* 0x000ff00000000800 */
[----:B------:R-:W-:Y:S01]  /*13e50*/  MUFU.EX2 R44, R44 ;  /* 0x0000002c002c7308 */ /* 0x000fe20000000800 */
[----:B-1----:R-:W-:-:S04]  /*13e60*/  FMNMX.FTZ R4, R0, R29, !PT ;  /* 0x0000001d00047209 */ /* 0x002fc80007810000 */
[C---:B------:R-:W-:Y:S01]  /*13e70*/  FSETP.NEU.FTZ.AND P2, PT, R4.reuse, -INF , PT ;  /* 0xff8000000400780b */ /* 0x040fe20003f5d000 */
[----:B------:R-:W-:Y:S02]  /*13e80*/  FMUL.FTZ R0, R4, R7 ;  /* 0x0000000704007220 */ /* 0x000fe40000410000 */
[----:B------:R1:W-:Y:S03]  /*13e90*/  MUFU.EX2 R37, R6 ;  /* 0x0000000600257308 */ /* 0x0003e60000000800 */
[----:B------:R-:W-:Y:S01]  /*13ea0*/  FSEL R31, R0, RZ, P2 ;  /* 0x000000ff001f7208 */ /* 0x000fe20001000000 */
[----:B------:R-:W-:Y:S01]  /*13eb0*/  FADD.FTZ R0, R158, R45 ;  /* 0x0000002d9e007221 */ /* 0x000fe20000010000 */
[----:B0-----:R-:W-:-:S03]  /*13ec0*/  F2FP.F16.F32.PACK_AB R158, R11, R158 ;  /* 0x0000009e0b9e723e */ /* 0x001fc600000000ff */
[-CC-:B------:R-:W-:Y:S01]  /*13ed0*/  FFMA.FTZ R27, R27, R7.reuse, -R31.reuse ;  /* 0x000000071b1b7223 */ /* 0x180fe2000001081f */
[-CC-:B------:R-:W-:Y:S01]  /*13ee0*/  FFMA.FTZ R32, R32, R7.reuse, -R31.reuse ;  /* 0x0000000720207223 */ /* 0x180fe2000001081f */
[-CC-:B------:R-:W-:Y:S01]  /*13ef0*/  FFMA.FTZ R30, R30, R7.reuse, -R31.reuse ;  /* 0x000000071e1e7223 */ /* 0x180fe2000001081f */
[-CC-:B------:R-:W-:Y:S01]  /*13f00*/  FFMA.FTZ R36, R36, R7.reuse, -R31.reuse ;  /* 0x0000000724247223 */ /* 0x180fe2000001081f */
[-CC-:B------:R-:W-:Y:S01]  /*13f10*/  FFMA.FTZ R34, R34, R7.reuse, -R31.reuse ;  /* 0x0000000722227223 */ /* 0x180fe2000001081f */
[-CC-:B------:R-:W-:Y:S01]  /*13f20*/  FFMA.FTZ R40, R40, R7.reuse, -R31.reuse ;  /* 0x0000000728287223 */ /* 0x180fe2000001081f */
[----:B------:R-:W-:Y:S01]  /*13f30*/  MUFU.EX2 R27, R27 ;  /* 0x0000001b001b7308 */ /* 0x000fe20000000800 */
[----:B------:R-:W-:Y:S01]  /*13f40*/  FADD.FTZ R45, R11, R0 ;  /* 0x000000000b2d7221 */ /* 0x000fe20000010000 */
[-CC-:B------:R-:W-:Y:S01]  /*13f50*/  FFMA.FTZ R38, R38, R7.reuse, -R31.reuse ;  /* 0x0000000726267223 */ /* 0x180fe2000001081f */
[-CC-:B------:R-:W-:Y:S01]  /*13f60*/  FFMA.FTZ R72, R72, R7.reuse, -R31.reuse ;  /* 0x0000000748487223 */ /* 0x180fe2000001081f */
[-C--:B------:R-:W-:Y:S01]  /*13f70*/  FFMA.FTZ R42, R42, R7.reuse, -R31 ;  /* 0x000000072a2a7223 */ /* 0x080fe2000001081f */
[----:B---3--:R-:W-:Y:S01]  /*13f80*/  FADD.FTZ R0, R152, R45 ;  /* 0x0000002d98007221 */ /* 0x008fe20000010000 */
        /* <DEDUP_REMOVED lines=11> */
[----:B--2---:R-:W-:Y:S01]  /*14040*/  FADD.FTZ R47, R21, R6 ;  /* 0x00000006152f7221 */ /* 0x004fe20000010000 */
[-CC-:B------:R-:W-:Y:S01]  /*14050*/  FFMA.FTZ R58, R58, R7.reuse, -R31.reuse ;  /* 0x000000073a3a7223 */ /* 0x180fe2000001081f */
[-CC-:B------:R-:W-:Y:S01]  /*14060*/  FFMA.FTZ R82, R82, R7.reuse, -R31.reuse ;  /* 0x0000000752527223 */ /* 0x180fe2000001081f */
[-C--:B------:R-:W-:Y:S01]  /*14070*/  FFMA.FTZ R62, R62, R7.reuse, -R31 ;  /* 0x000000073e3e7223 */ /* 0x080fe2000001081f */
[----:B------:R-:W-:Y:S01]  /*14080*/  FADD.FTZ R6, R148, R47 ;  /* 0x0000002f94067221 */ /* 0x000fe20000010000 */
[-CC-:B------:R-:W-:Y:S01]  /*14090*/  FFMA.FTZ R26, R26, R7.reuse, -R31.reuse ;  /* 0x000000071a1a7223 */ /* 0x180fe2000001081f */
[-CC-:B------:R-:W-:Y:S01]  /*140a0*/  FFMA.FTZ R66, R66, R7.reuse, -R31.reuse ;  /* 0x0000000742427223 */ /* 0x180fe2000001081f */
[----:B------:R-:W2:Y:S01]  /*140b0*/  MUFU.EX2 R159, R36 ;  /* 0x00000024009f7308 */ /* 0x000ea20000000800 */
[----:B0-----:R-:W-:Y:S01]  /*140c0*/  FADD.FTZ R45, R27, R32 ;  /* 0x000000201b2d7221 */ /* 0x001fe20000010000 */
[----:B------:R-:W-:Y:S01]  /*140d0*/  FADD.FTZ R47, R25, R6 ;  /* 0x00000006192f7221 */ /* 0x000fe20000010000 */
[-CC-:B------:R-:W-:Y:S01]  /*140e0*/  FFMA.FTZ R86, R86, R7.reuse, -R31.reuse ;  /* 0x0000000756567223 */ /* 0x180fe2000001081f */
[-CC-:B------:R-:W-:Y:S01]  /*140f0*/  FFMA.FTZ R70, R70, R7.reuse, -R31.reuse ;  /* 0x0000000746467223 */ /* 0x180fe2000001081f */
[----:B------:R-:W-:Y:S01]  /*14100*/  FFMA.FTZ R31, R84, R7, -R31 ;  /* 0x00000007541f7223 */ /* 0x000fe2000001081f */
[----:B------:R-:W-:Y:S01]  /*14110*/  FADD.FTZ R6, R44, R47 ;  /* 0x0000002f2c067221 */ /* 0x000fe20000010000 */
[----:B------:R-:W-:Y:S01]  /*14120*/  F2FP.F16.F32.PACK_AB R152, R15, R152 ;  /* 0x000000980f98723e */ /* 0x000fe200000000ff */
[----:B------:R-:W0:Y:S01]  /*14130*/  MUFU.EX2 R34, R34 ;  /* 0x0000002200227308 */ /* 0x000e220000000800 */
[----:B-1----:R-:W-:Y:S01]  /*14140*/  FADD.FTZ R0, R30, R45 ;  /* 0x0000002d1e007221 */ /* 0x002fe20000010000 */
[----:B------:R-:W-:-:S02]  /*14150*/  F2FP.F16.F32.PACK_AB R154, R21, R154 ;  /* 0x0000009a159a723e */ /* 0x000fc400000000ff */
[----:B------:R-:W-:Y:S02]  /*14160*/  F2FP.F16.F32.PACK_AB R148, R25, R148 ;  /* 0x000000941994723e */ /* 0x000fe400000000ff */
[----:B------:R-:W-:Y:S02]  /*14170*/  F2FP.F16.F32.PACK_AB R157, R32, R27 ;  /* 0x0000001b209d723e */ /* 0x000fe400000000ff */
        /* <DEDUP_REMOVED lines=27> */
[----:B0-----:R-:W-:Y:S01]  /*14330*/  FADD.FTZ R6, R48, R47 ;  /* 0x0000002f30067221 */ /* 0x001fe20000010000 */
[----:B------:R-:W-:-:S03]  /*14340*/  F2FP.F16.F32.PACK_AB R144, R35, R48 ;  /* 0x000000302390723e */ /* 0x000fc600000000ff */
[----:B------:R-:W-:-:S03]  /*14350*/  FADD.FTZ R47, R35, R6 ;  /* 0x00000006232f7221 */ /* 0x000fc60000010000 */
[----:B------:R-:W0:Y:S01]  /*14360*/  MUFU.EX2 R52, R52 ;  /* 0x0000003400347308 */ /* 0x000e220000000800 */
[----:B-1----:R-:W-:-:S07]  /*14370*/  FADD.FTZ R0, R50, R45 ;  /* 0x0000002d32007221 */ /* 0x002fce0000010000 */
[----:B------:R-:W1:Y:S01]  /*14380*/  MUFU.EX2 R54, R54 ;  /* 0x0000003600367308 */ /* 0x000e620000000800 */
[C---:B--2---:R-:W-:Y:S01]  /*14390*/  FADD.FTZ R5, R145.reuse, R0 ;  /* 0x0000000091057221 */ /* 0x044fe20000010000 */
[----:B------:R-:W-:-:S06]  /*143a0*/  F2FP.F16.F32.PACK_AB R145, R145, R50 ;  /* 0x000000329191723e */ /* 0x000fcc00000000ff */
[----:B-----5:R-:W2:Y:S01]  /*143b0*/  MUFU.EX2 R147, R80 ;  /* 0x0000005000937308 */ /* 0x020ea20000000800 */
        /* <DEDUP_REMOVED lines=18> */
[----:B------:R0:W3:Y:S01]  /*144e0*/  MUFU.EX2 R41, R20 ;  /* 0x0000001400297308 */ /* 0x0000e20000000800 */
[----:B-1----:R-:W-:-:S07]  /*144f0*/  FADD.FTZ R6, R60, R11 ;  /* 0x0000000b3c067221 */ /* 0x002fce0000010000 */
[----:B------:R-:W1:Y:S01]  /*14500*/  MUFU.EX2 R143, R26 ;  /* 0x0000001a008f7308 */ /* 0x000e620000000800 */
[----:B--2---:R-:W-:Y:S01]  /*14510*/  FADD.FTZ R0, R62, R5 ;  /* 0x000000053e007221 */ /* 0x004fe20000010000 */
[----:B0-----:R-:W-:-:S05]  /*14520*/  IADD3 R20, R163, -R164, RZ ;  /* 0x800000a4a3147210 */ /* 0x001fca0007ffe0ff */
[----:B------:R-:W-:Y:S01]  /*14530*/  IMAD R15, R169, 0x80, R20 ;  /* 0x00000080a90f7824 */ /* 0x000fe200078e0214 */
[----:B------:R-:W0:Y:S01]  /*14540*/  MUFU.EX2 R64, R64 ;  /* 0x0000004000407308 */ /* 0x000e220000000800 */
[C---:B---3--:R-:W-:Y:S01]  /*14550*/  FADD.FTZ R11, R41.reuse, R6 ;  /* 0x00000006290b7221 */ /* 0x048fe20000010000 */
[----:B------:R-:W-:Y:S01]  /*14560*/  F2FP.F16.F32.PACK_AB R142, R41, R60 ;  /* 0x0000003c298e723e */ /* 0x000fe200000000ff */
[----:B------:R-:W-:-:S05]  /*14570*/  IMAD.IADD R12, R15, 0x1, R12 ;  /* 0x000000010f0c7824 */ /* 0x000fca00078e020c */
        /* <DEDUP_REMOVED lines=14> */
[----:B--2---:R-:W-:Y:S01]  /*14660*/  FADD.FTZ R6, R68, R11 ;  /* 0x0000000b44067221 */ /* 0x004fe20000010000 */
[----:B------:R-:W-:-:S06]  /*14670*/  VIADD R11, R2, 0xfffffffe ;  /* 0xfffffffe020b7836 */ /* 0x000fcc0000000000 */
[----:B------:R-:W2:Y:S01]  /*14680*/  MUFU.EX2 R31, R31 ;  /* 0x0000001f001f7308 */ /* 0x000ea20000000800 */
[----:B-1----:R-:W-:Y:S01]  /*14690*/  FADD.FTZ R0, R70, R5 ;  /* 0x0000000546007221 */ /* 0x002fe20000010000 */
[C---:B0-----:R-:W-:Y:S01]  /*146a0*/  FADD.FTZ R6, R29.reuse, R6 ;  /* 0x000000061d067221 */ /* 0x041fe20000010000 */
[----:B------:R-:W-:Y:S02]  /*146b0*/  F2FP.F16.F32.PACK_AB R138, R29, R68 ;  /* 0x000000441d8a723e */ /* 0x000fe400000000ff */
[C---:B--2---:R-:W-:Y:S01]  /*146c0*/  FADD.FTZ R5, R31.reuse, R0 ;  /* 0x000000001f057221 */ /* 0x044fe20000010000 */
[----:B------:R-:W-:Y:S01]  /*146d0*/  F2FP.F16.F32.PACK_AB R139, R31, R70 ;  /* 0x000000461f8b723e */ /* 0x000fe200000000ff */
        /* <DEDUP_REMOVED lines=12> */
.L_x_1527:
[----:B------:R-:W-:-:S13]  /*147a0*/  ISETP.NE.AND P2, PT, R13, 0x1, PT ;  /* 0x000000010d00780c */ /* 0x000fda0003f45270 */
[----:B------:R-:W0:Y:S02]  /*147b0*/  @P2 LDC.64 R14, c[0x0][0x9e8] ;  /* 0x00027a00ff0e2b82 */ /* 0x000e240000000a00 */
[----:B0-----:R-:W-:-:S05]  /*147c0*/  @P2 IMAD.HI.U32 R2, R0, R14, RZ ;  /* 0x0000000e00022227 */ /* 0x001fca00078e00ff */
[----:B------:R-:W-:-:S07]  /*147d0*/  @P2 SHF.R.U32.HI R0, RZ, R15, R2 ;  /* 0x0000000fff002219 */ /* 0x000fce0000011602 */
.L_x_1528:
[----:B------:R-:W-:Y:S05]  /*147e0*/  BSYNC B0 ;  /* 0x0000000000007941 */ /* 0x000fea0003800000 */
.L_x_1526:
[----:B------:R-:W-:-:S05]  /*147f0*/  IMAD R13, R0, R13, R13 ;  /* 0x0000000d000d7224 */ /* 0x000fca00078e020d */
[----:B------:R-:W-:-:S07]  /*14800*/  VIMNMX R12, R12, R13, PT ;  /* 0x0000000d0c0c7248 */ /* 0x000fce0003fe0100 */
.L_x_1525:
[----:B------:R-:W-:Y:S01]  /*14810*/  IMAD.HI R12, R12, 0x2aaaaaab, RZ ;  /* 0x2aaaaaab0c0c7827 */ /* 0x000fe200078e02ff */
[----:B------:R-:W-:Y:S01]  /*14820*/  ULDC UR46, c[0x0][0x9e4] ;  /* 0x00027900002e7ab9 */ /* 0x000fe20000000800 */
[----:B------:R-:W-:Y:S01]  /*14830*/  ULDC UR39, c[0x0][0x9e4] ;  /* 0x0002790000277ab9 */ /* 0x000fe20000000800 */
[----:B------:R-:W-:Y:S01]  /*14840*/  ULDC UR47, c[0x0][0x9dc] ;  /* 0x00027700002f7ab9 */ /* 0x000fe20000000800 */
[----:B------:R-:W-:Y:S01]  /*14850*/  ULDC UR51, c[0x0][0x9dc] ;  /* 0x0002770000337ab9 */ /* 0x000fe20000000800 */
[----:B------:R-:W-:Y:S01]  /*14860*/  SHF.R.U32.HI R13, RZ, 0x1f, R12 ;  /* 0x0000001fff0d7819 */ /* 0x000fe2000001160c */
[----:B------:R-:W-:Y:S01]  /*14870*/  ULDC UR38, c[0x0][0x988] ;  /* 0x0002620000267ab9 */ /* 0x000fe20000000800 */
[----:B------:R-:W-:Y:S01]  /*14880*/  ULDC UR43, c[0x0][0x988] ;  /* 0x00026200002b7ab9 */ /* 0x000fe20000000800 */
[----:B------:R-:W-:Y:S01]  /*14890*/  ULDC UR42, c[0x0][0x988] ;  /* 0x00026200002a7ab9 */ /* 0x000fe20000000800 */
[----:B------:R-:W-:Y:S01]  /*148a0*/  LEA.HI.SX32 R13, R12, R13, 0x1c ;  /* 0x0000000d0c0d7211 */ /* 0x000fe200078fe2ff */
[----:B------:R-:W-:Y:S01]  /*148b0*/  ULDC UR54, c[0x0][0x9e0] ;  /* 0x0002780000367ab9 */ /* 0x000fe20000000800 */
[----:B------:R-:W-:Y:S01]  /*148c0*/  ULDC UR50, c[0x0][0x9e0] ;  /* 0x0002780000327ab9 */ /* 0x000fe20000000800 */
[----:B------:R-:W-:Y:S01]  /*148d0*/  BSSY B1, `(.L_x_1529) ;  /* 0x0000338000017945 */ /* 0x000fe20003800000 */
[----:B------:R-:W-:Y:S01]  /*148e0*/  VIMNMX R21, R168, R13, !PT ;  /* 0x0000000da8157248 */ /* 0x000fe20007fe0100 */
[----:B------:R-:W-:Y:S01]  /*148f0*/  IMAD.MOV.U32 R0, RZ, RZ, 0x3f800000 ;  /* 0x3f800000ff007424 */ /* 0x000fe200078e00ff */
[----:B------:R-:W-:-:S02]  /*14900*/  MOV R2, 0x3f800000 ;  /* 0x3f80000000027802 */ /* 0x000fc40000000f00 */
[----:B------:R-:W-:Y:S02]  /*14910*/  CS2R R86, SRZ ;  /* 0x0000000000567805 */ /* 0x000fe4000001ff00 */
[----:B------:R-:W-:Y:S02]  /*14920*/  ISETP.GE.AND P2, PT, R11, R21, PT ;  /* 0x000000150b00720c */ /* 0x000fe40003f46270 */
        /* <DEDUP_REMOVED lines=31> */
[----:B------:R-:W-:Y:S06]  /*14b20*/  @!P2 BRA `(.L_x_1530) ;  /* 0x000000300048a947 */ /* 0x000fec0003800000 */
[----:B------:R-:W-:Y:S01]  /*14b30*/  IMAD.IADD R170, R10, 0x1, R20 ;  /* 0x000000010aaa7824 */ /* 0x000fe200078e0214 */
[----:B------:R-:W-:Y:S01]  /*14b40*/  BSSY B0, `(.L_x_1531) ;  /* 0x000030c000007945 */ /* 0x000fe20003800000 */
[----:B------:R-:W-:Y:S02]  /*14b50*/  IMAD.MOV.U32 R2, RZ, RZ, 0x3f800000 ;  /* 0x3f800000ff027424 */ /* 0x000fe400078e00ff */
[----:B------:R-:W-:Y:S02]  /*14b60*/  IMAD.MOV.U32 R87, RZ, RZ, RZ ;  /* 0x000000ffff577224 */ /* 0x000fe400078e00ff */
[----:B------:R-:W-:-:S07]  /*14b70*/  VIADD R171, R170, 0x8 ;  /* 0x00000008aaab7836 */ /* 0x000fce0000000000 */
.L_x_1550:
[----:B------:R-:W-:-:S04]  /*14b80*/  IADD3 R193, R160, 0x1, RZ ;  /* 0x00000001a0c17810 */ /* 0x000fc80007ffe0ff */
[----:B------:R-:W-:-:S04]  /*14b90*/  ISETP.NE.AND P2, PT, R193, 0x2, PT ;  /* 0x00000002c100780c */ /* 0x000fc80003f45270 */
[----:B------:R-:W-:Y:S02]  /*14ba0*/  SEL R194, RZ, 0x1, P2 ;  /* 0x00000001ffc27807 */ /* 0x000fe40001000000 */
[----:B------:R-:W-:Y:S02]  /*14bb0*/  SEL R193, R193, RZ, P2 ;  /* 0x000000ffc1c17207 */ /* 0x000fe40001000000 */
[----:B------:R-:W-:Y:S01]  /*14bc0*/  LOP3.LUT R194, R161, R194, RZ, 0x3c, !PT ;  /* 0x000000c2a1c27212 */ /* 0x000fe200078e3cff */
[----:B------:R-:W-:Y:S06]  /*14bd0*/  @!P0 BRA `(.L_x_1532) ;  /* 0x0000000000048947 */ /* 0x000fec0003800000 */
[----:B------:R-:W-:Y:S01]  /*14be0*/  BPT.TRAP 0x1 ;  /* 0x000000040000795c */ /* 0x000fe20000300000 */
.L_x_1532:
[----:B------:R-:W-:Y:S01]  /*14bf0*/  IMAD R7, R193, 0x8, R18 ;  /* 0x00000008c1077824 */ /* 0x000fe200078e0212 */
[----:B------:R-:W-:-:S04]  /*14c00*/  SHF.L.U32 R14, R194, 0x1f, RZ ;  /* 0x0000001fc20e7819 */ /* 0x000fc800000006ff */
[----:B------:R0:W1:Y:S01]  /*14c10*/  SYNCS.PHASECHK.TRANS64.TRYWAIT P2, [R7+URZ+0x2a830], R14 ;  /* 0x02a8300e070075a7 */ /* 0x000062000804017f */
[----:B------:R-:W-:Y:S05]  /*14c20*/  @!P0 BRA `(.L_x_1533) ;  /* 0x0000000000048947 */ /* 0x000fea0003800000 */
[----:B------:R-:W-:Y:S01]  /*14c30*/  BPT.TRAP 0x1 ;  /* 0x000000040000795c */ /* 0x000fe20000300000 */
.L_x_1533:
[----:B------:R-:W-:Y:S01]  /*14c40*/  BSSY B2, `(.L_x_1534) ;  /* 0x0000006000027945 */ /* 0x000fe20003800000 */
[----:B------:R-:W-:Y:S02]  /*14c50*/  IMAD R12, R193, 0x900, R8 ;  /* 0x00000900c10c7824 */ /* 0x000fe400078e0208 */
[----:B------:R-:W-:Y:S01]  /*14c60*/  IMAD.MOV.U32 R13, RZ, RZ, 0x40000040 ;  /* 0x40000040ff0d7424 */ /* 0x000fe200078e00ff */
[----:B-1----:R-:W-:Y:S06]  /*14c70*/  @P2 BRA `(.L_x_1535) ;  /* 0x0000000000082947 */ /* 0x002fec0003800000 */
[----:B------:R-:W1:Y:S02]  /*14c80*/  SYNCS.PHASECHK.TRANS64.TRYWAIT P2, [R7+URZ+0x2a830], R14 ;  /* 0x02a8300e070075a7 */ /* 0x000e64000804017f */
[----:B-1----:R-:W-:Y:S05]  /*14c90*/  @!P2 BRA `(.L_x_1536) ;  /* 0x000001240044a947 */ /* 0x002fea0003800000 */
.L_x_1535:
[----:B------:R-:W-:Y:S05]  /*14ca0*/  BSYNC B2 ;  /* 0x0000000000027941 */ /* 0x000fea0003800000 */
.L_x_1534:
[----:B------:R-:W2:Y:S04]  /*14cb0*/  LDL.64 R88, [R1+0x38] ;  /* 0x0000380001587983 */ /* 0x000ea80000100a00 */
[----:B------:R-:W3:Y:S04]  /*14cc0*/  LDL.64 R214, [R1+0x30] ;  /* 0x0000300001d67983 */ /* 0x000ee80000100a00 */
[----:B------:R-:W4:Y:S01]  /*14cd0*/  LDL.64 R212, [R1+0x28] ;  /* 0x0000280001d47983 */ /* 0x000f220000100a00 */
[----:B------:R-:W-:-:S03]  /*14ce0*/  R2UR UR6, R12 ;  /* 0x000000000c0672ca */ /* 0x000fc600000e0000 */
[----:B------:R-:W5:Y:S01]  /*14cf0*/  LDL.64 R210, [R1+0x20] ;  /* 0x0000200001d27983 */ /* 0x000f620000100a00 */
[----:B------:R-:W-:Y:S01]  /*14d00*/  R2UR UR7, R13 ;  /* 0x000000000d0772ca */ /* 0x000fe200000e0000 */
[----:B01----:R-:W-:Y:S02]  /*14d10*/  VIADD R14, R12, 0x2 ;  /* 0x000000020c0e7836 */ /* 0x003fe40000000000 */
[----:B------:R-:W-:Y:S01]  /*14d20*/  IMAD.MOV.U32 R15, RZ, RZ, 0x40000040 ;  /* 0x40000040ff0f7424 */ /* 0x000fe200078e00ff */
[----:B------:R-:W5:Y:S04]  /*14d30*/  LDL.64 R208, [R1+0x18] ;  /* 0x0000180001d07983 */ /* 0x000f680000100a00 */
[----:B------:R-:W5:Y:S04]  /*14d40*/  LDL.64 R206, [R1+0x10] ;  /* 0x0000100001ce7983 */ /* 0x000f680000100a00 */
[----:B------:R-:W5:Y:S01]  /*14d50*/  LDL.64 R204, [R1] ;  /* 0x0000000001cc7983 */ /* 0x000f620000100a00 */
[----:B--2---:R-:W-:-:S02]  /*14d60*/  R2UR UR4, R88 ;  /* 0x00000000580472ca */ /* 0x004fc400000e0000 */
[----:B------:R-:W-:Y:S02]  /*14d70*/  R2UR UR5, R89 ;  /* 0x00000000590572ca */ /* 0x000fe400000e0000 */
[----:B------:R-:W-:-:S11]  /*14d80*/  WARPGROUP.ARRIVE ;  /* 0x00000000000079c5 */ /* 0x000fd60000000000 */
[----:B------:R-:W-:Y:S01]  /*14d90*/  HGMMA.64x96x16.F32 R88, gdesc[UR4], RZ, !UPT, gsb0 ;  /* 0x01600000045879f0 */ /* 0x000fe2000c0008ff */
[----:B------:R-:W-:Y:S02]  /*14da0*/  R2UR UR6, R14 ;  /* 0x000000000e0672ca */ /* 0x000fe400000e0000 */
[----:B------:R-:W-:Y:S02]  /*14db0*/  R2UR UR7, R15 ;  /* 0x000000000f0772ca */ /* 0x000fe400000e0000 */
[----:B---3--:R-:W-:Y:S02]  /*14dc0*/  R2UR UR4, R214 ;  /* 0x00000000d60472ca */ /* 0x008fe400000e0000 */
[----:B------:R-:W-:Y:S01]  /*14dd0*/  R2UR UR5, R215 ;  /* 0x00000000d70572ca */ /* 0x000fe200000e0000 */
[----:B------:R-:W-:Y:S01]  /*14de0*/  VIADD R14, R12, 0x4 ;  /* 0x000000040c0e7836 */ /* 0x000fe20000000000 */
[----:B------:R-:W-:Y:S01]  /*14df0*/  MOV R15, 0x40000040 ;  /* 0x40000040000f7802 */ /* 0x000fe20000000f00 */
[----:B------:R-:W-:-:S02]  /*14e00*/  WARPGROUP.DEPBAR.LE gsb0, 0x0 ;  /* 0x00008000000079c5 */ /* 0x000fc40000010000 */
[----:B------:R-:W-:-:S08]  /*14e10*/  WARPGROUP.ARRIVE ;  /* 0x00000000000079c5 */ /* 0x000fd00000000000 */
[----:B------:R-:W-:Y:S01]  /*14e20*/  HGMMA.64x96x16.F32 R88, gdesc[UR4], R88, gsb0 ;  /* 0x01600000045879f0 */ /* 0x000fe20008000858 */
[----:B------:R-:W-:Y:S02]  /*14e30*/  R2UR UR6, R14 ;  /* 0x000000000e0672ca */ /* 0x000fe400000e0000 */
[----:B------:R-:W-:Y:S02]  /*14e40*/  R2UR UR7, R15 ;  /* 0x000000000f0772ca */ /* 0x000fe400000e0000 */
[----:B----4-:R-:W-:Y:S02]  /*14e50*/  R2UR UR4, R212 ;  /* 0x00000000d40472ca */ /* 0x010fe400000e0000 */
[----:B------:R-:W-:Y:S01]  /*14e60*/  R2UR UR5, R213 ;  /* 0x00000000d50572ca */ /* 0x000fe200000e0000 */
[----:B------:R-:W-:Y:S02]  /*14e70*/  VIADD R14, R12, 0x6 ;  /* 0x000000060c0e7836 */ /* 0x000fe40000000000 */
[----:B------:R-:W-:Y:S01]  /*14e80*/  IMAD.MOV.U32 R15, RZ, RZ, 0x40000040 ;  /* 0x40000040ff0f7424 */ /* 0x000fe200078e00ff */
[----:B------:R-:W-:-:S02]  /*14e90*/  WARPGROUP.DEPBAR.LE gsb0, 0x0 ;  /* 0x00008000000079c5 */ /* 0x000fc40000010000 */
[----:B------:R-:W-:-:S07]  /*14ea0*/  WARPGROUP.ARRIVE ;  /* 0x00000000000079c5 */ /* 0x000fce0000000000 */
[----:B------:R-:W-:Y:S01]  /*14eb0*/  HGMMA.64x96x16.F32 R88, gdesc[UR4], R88, gsb0 ;  /* 0x01600000045879f0 */ /* 0x000fe20008000858 */
[----:B------:R-:W-:Y:S02]  /*14ec0*/  R2UR UR6, R14 ;  /* 0x000000000e0672ca */ /* 0x000fe400000e0000 */
[----:B------:R-:W-:Y:S02]  /*14ed0*/  R2UR UR7, R15 ;  /* 0x000000000f0772ca */ /* 0x000fe400000e0000 */
[----:B-----5:R-:W-:Y:S02]  /*14ee0*/  R2UR UR4, R210 ;  /* 0x00000000d20472ca */ /* 0x020fe400000e0000 */
        /* <DEDUP_REMOVED lines=17> */
[----:B------:R-:W-:Y:S02]  /*15000*/  R2UR UR4, R206 ;  /* 0x00000000ce0472ca */ /* 0x000fe400000e0000 */
        /* <DEDUP_REMOVED lines=23> */
[----:B------:R-:W-:Y:S01]  /*15180*/  HGMMA.64x96x16.F32 R88, gdesc[UR4], R88, gsb0 ;  /* 0x01600000045879f0 */ /* 0x000fe20008000858 */
[----:B------:R-:W-:Y:S02]  /*15190*/  R2UR UR6, R14 ;  /* 0x000000000e0672ca */ /* 0x000fe400000e0000 */
[----:B------:R-:W-:Y:S01]  /*151a0*/  R2UR UR7, R15 ;  /* 0x000000000f0772ca */ /* 0x000fe200000e0000 */
[----:B------:R-:W-:Y:S01]  /*151b0*/  UMOV UR4, UR48 ;  /* 0x0000003000047c82 */ /* 0x000fe20008000000 */
[----:B------:R-:W-:Y:S01]  /*151c0*/  UMOV UR5, UR49 ;  /* 0x0000003100057c82 */ /* 0x000fe20008000000 */
[----:B------:R-:W-:Y:S02]  /*151d0*/  VIADD R14, R12, 0x602 ;  /* 0x000006020c0e7836 */ /* 0x000fe40000000000 */
[----:B------:R-:W-:Y:S01]  /*151e0*/  IMAD.MOV.U32 R15, RZ, RZ, 0x40000040 ;  /* 0x40000040ff0f7424 */ /* 0x000fe200078e00ff */
        /* <DEDUP_REMOVED lines=25> */
[----:B------:R-:W-:Y:S02]  /*15380*/  WARPGROUP.DEPBAR.LE gsb0, 0x0 ;  /* 0x00008000000079c5 */ /* 0x000fe40000010000 */
[----:B------:R-:W-:-:S08]  /*15390*/  WARPGROUP.ARRIVE ;  /* 0x00000000000079c5 */ /* 0x000fd00000000000 */
[----:B------:R-:W-:Y:S01]  /*153a0*/  HGMMA.64x96x16.F32 R88, gdesc[UR4], R88, gsb0 ;  /* 0x01600000045879f0 */ /* 0x000fe20008000858 */
        /* <DEDUP_REMOVED lines=67> */
.L_x_1537:
[----:B------:R-:W-:Y:S01]  /*157e0*/  SHF.L.U32 R9, R161, 0x1f, RZ ;  /* 0x0000001fa1097819 */ /* 0x000fe200000006ff */
[----:B------:R-:W-:-:S04]  /*157f0*/  IMAD R14, R160, 0x8, R18 ;  /* 0x00000008a00e7824 */ /* 0x000fc800078e0212 */
[----:B------:R0:W1:Y:S01]  /*15800*/  SYNCS.PHASECHK.TRANS64.TRYWAIT P2, [R14+URZ+0x2a850], R9 ;  /* 0x02a850090e0075a7 */ /* 0x000062000804017f */
[----:B------:R-:W-:Y:S05]  /*15810*/  @!P0 BRA `(.L_x_1538) ;  /* 0x0000000000048947 */ /* 0x000fea0003800000 */
[----:B------:R-:W-:Y:S01]  /*15820*/  BPT.TRAP 0x1 ;  /* 0x000000040000795c */ /* 0x000fe20000300000 */
.L_x_1538:
[----:B------:R-:W-:Y:S01]  /*15830*/  VIADD R0, R18, 0x400 ;  /* 0x0000040012007836 */ /* 0x000fe20000000000 */
[----:B------:R-:W-:Y:S04]  /*15840*/  BSSY B2, `(.L_x_1539) ;  /* 0x0000008000027945 */ /* 0x000fe80003800000 */
[----:B------:R-:W-:-:S04]  /*15850*/  SHF.R.U32.HI R0, RZ, 0x4, R0 ;  /* 0x00000004ff007819 */ /* 0x000fc80000011600 */
[----:B------:R-:W-:-:S04]  /*15860*/  LOP3.LUT R0, R0, 0x3fff, RZ, 0xc0, !PT ;  /* 0x00003fff00007812 */ /* 0x000fc800078ec0ff */
[----:B------:R-:W-:-:S05]  /*15870*/  LOP3.LUT R13, R0, 0x3000000, RZ, 0xfc, !PT ;  /* 0x03000000000d7812 */ /* 0x000fca00078efcff */
[----:B------:R-:W-:Y:S01]  /*15880*/  IMAD R0, R160, 0x600, R13 ;  /* 0x00000600a0007824 */ /* 0x000fe200078e020d */
[----:B-1----:R-:W-:Y:S06]  /*15890*/  @P2 BRA `(.L_x_1540) ;  /* 0x0000000000082947 */ /* 0x002fec0003800000 */
[----:B------:R-:W1:Y:S02]  /*158a0*/  SYNCS.PHASECHK.TRANS64.TRYWAIT P2, [R14+URZ+0x2a850], R9 ;  /* 0x02a850090e0075a7 */ /* 0x000e64000804017f */
[----:B-1----:R-:W-:Y:S05]  /*158b0*/  @!P2 BRA `(.L_x_1541) ;  /* 0x000001180050a947 */ /* 0x002fea0003800000 */
.L_x_1540:
[----:B------:R-:W-:Y:S05]  /*158c0*/  BSYNC B2 ;  /* 0x0000000000027941 */ /* 0x000fea0003800000 */
.L_x_1539:
[----:B------:R-:W-:Y:S01]  /*158d0*/  IMAD.MOV.U32 R12, RZ, RZ, R0 ;  /* 0x000000ffff0c7224 */ /* 0x000fe200078e0000 */
[----:B------:R-:W2:Y:S01]  /*158e0*/  LDL R160, [R1+0x8] ;  /* 0x0000080001a07983 */ /* 0x000ea20000100800 */
[----:B------:R-:W-:Y:S01]  /*158f0*/  IMAD.MOV.U32 R13, RZ, RZ, 0x40000040 ;  /* 0x40000040ff0d7424 */ /* 0x000fe200078e00ff */
[----:B------:R-:W-:Y:S01]  /*15900*/  WARPGROUP.ARRIVE ;  /* 0x00000000000079c5 */ /* 0x000fe20000000000 */
[----:B------:R-:W-:Y:S01]  /*15910*/  @!P1 VIADD R7, R7, 0x2a840 ;  /* 0x0002a84007079836 */ /* 0x000fe20000000000 */
[----:B------:R-:W-:Y:S01]  /*15920*/  R2UR UR6, R12 ;  /* 0x000000000c0672ca */ /* 0x000fe200000e0000 */
[----:B------:R-:W-:Y:S01]  /*15930*/  VIADD R12, R0, 0x80 ;  /* 0x00000080000c7836 */ /* 0x000fe20000000000 */
[----:B------:R-:W-:Y:S02]  /*15940*/  R2UR UR7, R13 ;  /* 0x000000000d0772ca */ /* 0x000fe400000e0000 */
[----:B------:R-:W-:Y:S02]  /*15950*/  MOV R13, 0x40000040 ;  /* 0x40000040000d7802 */ /* 0x000fe40000000f00 */
[----:B------:R-:W-:-:S09]  /*15960*/  @!P1 PRMT R7, RZ, 0x654, R7 ;  /* 0x00000654ff079816 */ /* 0x000fd20000000007 */
        /* <DEDUP_REMOVED lines=12> */
[----:B--2---:R-:W-:Y:S01]  /*15a30*/  LOP3.LUT P2, RZ, R160, 0x100000, RZ, 0xc0, !PT ;  /* 0x00100000a0ff7812 */ /* 0x004fe2000784c0ff */
[----:B------:R-:W-:Y:S02]  /*15a40*/  WARPGROUP.DEPBAR.LE gsb0, 0x0 ;  /* 0x00008000000079c5 */ /* 0x000fe40000010000 */
[----:B------:R-:W-:Y:S01]  /*15a50*/  WARPGROUP.ARRIVE ;  /* 0x00000000000079c5 */ /* 0x000fe20000000000 */
[----:B------:R-:W-:-:S07]  /*15a60*/  IMAD R154, R11, -0x60, RZ ;  /* 0xffffffa00b9a7824 */ /* 0x000fce00078e02ff */
[----:B------:R-:W-:Y:S01]  /*15a70*/  HGMMA.64x128x16.F32 R24, R148, gdesc[UR4].tnspB, R24, gsb0 ;  /* 0x41e0000494187df0 */ /* 0x000fe20008000818 */
[----:B------:R-:W-:Y:S01]  /*15a80*/  R2UR UR6, R12 ;  /* 0x000000000c0672ca */ /* 0x000fe200000e0000 */
[----:B------:R-:W-:Y:S01]  /*15a90*/  VIADD R12, R0, 0x200 ;  /* 0x00000200000c7836 */ /* 0x000fe20000000000 */
[----:B------:R-:W-:Y:S02]  /*15aa0*/  R2UR UR7, R13 ;  /* 0x000000000d0772ca */ /* 0x000fe400000e0000 */
[----:B------:R-:W-:Y:S02]  /*15ab0*/  MOV R13, 0x40000040 ;  /* 0x40000040000d7802 */ /* 0x000fe40000000f00 */
[----:B01----:R-:W-:Y:S01]  /*15ac0*/  IADD3 R9, R154, 0x1, R163 ;  /* 0x000000019a097810 */ /* 0x003fe20007ffe0a3 */
[----:B------:R-:W-:Y:S02]  /*15ad0*/  WARPGROUP.DEPBAR.LE gsb0, 0x0 ;  /* 0x00008000000079c5 */ /* 0x000fe40000010000 */
[----:B------:R-:W-:-:S06]  /*15ae0*/  WARPGROUP.ARRIVE ;  /* 0x00000000000079c5 */ /* 0x000fcc0000000000 */
[----:B------:R-:W-:Y:S01]  /*15af0*/  HGMMA.64x128x16.F32 R24, R144, gdesc[UR4].tnspB, R24, gsb0 ;  /* 0x41e0000490187df0 */ /* 0x000fe20008000818 */
[----:B------:R-:W-:Y:S01]  /*15b00*/  R2UR UR6, R12 ;  /* 0x000000000c0672ca */ /* 0x000fe200000e0000 */
[----:B------:R-:W-:Y:S01]  /*15b10*/  VIADD R12, R0, 0x280 ;  /* 0x00000280000c7836 */ /* 0x000fe20000000000 */
[----:B------:R-:W-:Y:S01]  /*15b20*/  R2UR UR7, R13 ;  /* 0x000000000d0772ca */ /* 0x000fe200000e0000 */
[----:B------:R-:W-:Y:S02]  /*15b30*/  IMAD.MOV.U32 R13, RZ, RZ, 0x40000040 ;  /* 0x40000040ff0d7424 */ /* 0x000fe400078e00ff */
[----:B------:R-:W-:Y:S02]  /*15b40*/  IMAD.IADD R0, R9, 0x1, -R164 ;  /* 0x0000000109007824 */ /* 0x000fe400078e0aa4 */
[----:B------:R-:W-:Y:S02]  /*15b50*/  IMAD.U32 R9, RZ, RZ, UR47 ;  /* 0x0000002fff097e24 */ /* 0x000fe4000f8e00ff */
[----:B------:R-:W-:-:S03]  /*15b60*/  IMAD R0, R173, -0x2, R0 ;  /* 0xfffffffead007824 */ /* 0x000fc600078e0200 */
[----:B------:R-:W-:-:S05]  /*15b70*/  LOP3.LUT R15, RZ, R9, RZ, 0x33, !PT ;  /* 0x00000009ff0f7212 */ /* 0x000fca00078e33ff */
[----:B------:R-:W-:Y:S01]  /*15b80*/  IMAD.IADD R15, R15, 0x1, R0 ;  /* 0x000000010f0f7824 */ /* 0x000fe200078e0200 */
[----:B------:R-:W-:Y:S02]  /*15b90*/  WARPGROUP.DEPBAR.LE gsb0, 0x0 ;  /* 0x00008000000079c5 */ /* 0x000fe40000010000 */
[----:B------:R-:W-:-:S06]  /*15ba0*/  WARPGROUP.ARRIVE ;  /* 0x00000000000079c5 */ /* 0x000fcc0000000000 */
[----:B------:R-:W-:Y:S01]  /*15bb0*/  HGMMA.64x128x16.F32 R24, R140, gdesc[UR4].tnspB, R24, gsb0 ;  /* 0x41e000048c187df0 */ /* 0x000fe20008000818 */
[----:B------:R-:W-:Y:S02]  /*15bc0*/  R2UR UR6, R12 ;  /* 0x000000000c0672ca */ /* 0x000fe400000e0000 */
[----:B------:R-:W-:Y:S01]  /*15bd0*/  R2UR UR7, R13 ;  /* 0x000000000d0772ca */ /* 0x000fe200000e0000 */
[----:B------:R-:W-:Y:S02]  /*15be0*/  WARPGROUP.DEPBAR.LE gsb0, 0x0 ;  /* 0x00008000000079c5 */ /* 0x000fe40000010000 */
[----:B------:R-:W-:-:S10]  /*15bf0*/  WARPGROUP.ARRIVE ;  /* 0x00000000000079c5 */ /* 0x000fd40000000000 */
[----:B------:R-:W-:Y:S03]  /*15c00*/  HGMMA.64x128x16.F32 R24, R136, gdesc[UR4].tnspB, R24, gsb0 ;  /* 0x41e0000488187df0 */ /* 0x000fe60008000818 */
[----:B------:R-:W-:Y:S02]  /*15c10*/  WARPGROUP.DEPBAR.LE gsb0, 0x0 ;  /* 0x00008000000079c5 */ /* 0x000fe40000010000 */
[----:B------:R-:W-:Y:S01]  /*15c20*/  IADD3 R137, R0, UR54, RZ ;  /* 0x0000003600897c10 */ /* 0x000fe2000fffe0ff */
[----:B------:R0:W-:Y:S01]  /*15c30*/  @!P1 SYNCS.ARRIVE.TRANS64.RED.A1T0 RZ, [R7+URZ], RZ ;  /* 0x000000ff07ff99a7 */ /* 0x0001e2000810043f */
[----:B------:R-:W-:-:S03]  /*15c40*/  IMAD.IADD R139, R10, 0x1, R15 ;  /* 0x000000010a8b7824 */ /* 0x000fc600078e020f */
[----:B------:R-:W-:Y:S02]  /*15c50*/  IMAD.IADD R141, R10, 0x1, R137 ;  /* 0x000000010a8d7824 */ /* 0x000fe400078e0289 */
[----:B0-----:R-:W-:Y:S01]  /*15c60*/  IMAD R7, R173, -0x2, R154 ;  /* 0xfffffffead077824 */ /* 0x001fe200078e029a */
[----:B------:R-:W-:Y:S06]  /*15c70*/  @!P2 BRA `(.L_x_1542) ;  /* 0x000000000054a947 */ /* 0x000fec0003800000 */
[----:B------:R-:W-:Y:S01]  /*15c80*/  IMAD.IADD R0, R10, 0x1, R20 ;  /* 0x000000010a007824 */ /* 0x000fe200078e0214 */
[----:B------:R-:W-:Y:S04]  /*15c90*/  BSSY B2, `(.L_x_1543) ;  /* 0x0000010000027945 */ /* 0x000fe80003800000 */
[----:B------:R-:W-:-:S13]  /*15ca0*/  ISETP.GT.AND P2, PT, R0, -0x1, PT ;  /* 0xffffffff0000780c */ /* 0x000fda0003f44270 */
[----:B------:R-:W-:Y:S05]  /*15cb0*/  @P2 BRA `(.L_x_1544) ;  /* 0x0000000000202947 */ /* 0x000fea0003800000 */
[----:B------:R-:W-:Y:S01]  /*15cc0*/  IMAD.U32 R2, RZ, RZ, UR46 ;  /* 0x0000002eff027e24 */ /* 0x000fe2000f8e00ff */
[----:B------:R-:W-:-:S04]  /*15cd0*/  LOP3.LUT R143, RZ, R0, RZ, 0x33, !PT ;  /* 0x00000000ff8f7212 */ /* 0x000fc800078e33ff */
[----:B------:R-:W-:-:S13]  /*15ce0*/  ISETP.NE.AND P2, PT, R2, 0x1, PT ;  /* 0x000000010200780c */ /* 0x000fda0003f45270 */
[----:B------:R-:W0:Y:S02]  /*15cf0*/  @P2 LDC.64 R12, c[0x0][0x9e8] ;  /* 0x00027a00ff0c2b82 */ /* 0x000e240000000a00 */
[----:B0-----:R-:W-:-:S05]  /*15d00*/  @P2 IMAD.HI.U32 R12, R143, R12, RZ ;  /* 0x0000000c8f0c2227 */ /* 0x001fca00078e00ff */
[----:B------:R-:W-:-:S04]  /*15d10*/  @P2 SHF.R.U32.HI R143, RZ, R13, R12 ;  /* 0x0000000dff8f2219 */ /* 0x000fc8000001160c */
[----:B------:R-:W-:Y:S01]  /*15d20*/  LOP3.LUT R0, RZ, R143, RZ, 0x33, !PT ;  /* 0x0000008fff007212 */ /* 0x000fe200078e33ff */
[----:B------:R-:W-:Y:S06]  /*15d30*/  BRA `(.L_x_1545) ;  /* 0x0000000000147947 */ /* 0x000fec0003800000 */
.L_x_1544:
[----:B------:R-:W-:-:S04]  /*15d40*/  MOV R2, UR46 ;  /* 0x0000002e00027c02 */ /* 0x000fc80008000f00 */
[----:B------:R-:W-:-:S13]  /*15d50*/  ISETP.NE.AND P2, PT, R2, 0x1, PT ;  /* 0x000000010200780c */ /* 0x000fda0003f45270 */
[----:B------:R-:W0:Y:S02]  /*15d60*/  @P2 LDC.64 R12, c[0x0][0x9e8] ;  /* 0x00027a00ff0c2b82 */ /* 0x000e240000000a00 */
[----:B0-----:R-:W-:-:S05]  /*15d70*/  @P2 IMAD.HI.U32 R12, R0, R12, RZ ;  /* 0x0000000c000c2227 */ /* 0x001fca00078e00ff */
[----:B------:R-:W-:-:S07]  /*15d80*/  @P2 SHF.R.U32.HI R0, RZ, R13, R12 ;  /* 0x0000000dff002219 */ /* 0x000fce000001160c */
.L_x_1545:
[----:B------:R-:W-:Y:S05]  /*15d90*/  BSYNC B2 ;  /* 0x0000000000027941 */ /* 0x000fea0003800000 */
.L_x_1543:
[----:B------:R-:W-:-:S05]  /*15da0*/  IMAD R0, R0, R2, R7 ;  /* 0x0000000200007224 */ /* 0x000fca00078e0207 */
[----:B------:R-:W-:Y:S02]  /*15db0*/  VIADDMNMX R141, R0, R2, R141, PT ;  /* 0x00000002008d7246 */ /* 0x000fe4000380018d */
[----:B------:R-:W-:-:S07]  /*15dc0*/  VIMNMX R139, R139, R0, !PT ;  /* 0x000000008b8b7248 */ /* 0x000fce0007fe0100 */
.L_x_1542:
        /* <DEDUP_REMOVED lines=98> */
[----:B------:R-:W-:Y:S02]  /*163f0*/  ISETP.GE.AND P4, PT, R154, 0x52, PT ;  /* 0x000000529a00780c */ /* 0x000fe40003f86270 */
[--C-:B------:R-:W-:Y:S02]  /*16400*/  IADD3 R97, R137, 0x8, R10.reuse ;  /* 0x0000000889617810 */ /* 0x100fe40007ffe00a */
[----:B------:R-:W-:Y:S02]  /*16410*/  ISETP.GT.AND P5, PT, R139, 0x51, !P4 ;  /* 0x000000518b00780c */ /* 0x000fe400067a4270 */
[----:B------:R-:W-:-:S02]  /*16420*/  IADD3 R101, R15, 0x8, R10 ;  /* 0x000000080f657810 */ /* 0x000fc40007ffe00a */
        /* <DEDUP_REMOVED lines=16> */
[----:B------:R-:W-:-:S13]  /*16530*/  LOP3.LUT P6, RZ, R160, 0x100000, RZ, 0xc0, !PT ;  /* 0x00100000a0ff7812 */ /* 0x000fda00078cc0ff */
[----:B------:R-:W-:Y:S05]  /*16540*/  @!P6 BRA `(.L_x_1546) ;  /* 0x000000000058e947 */ /* 0x000fea0003800000 */
[----:B------:R-:W-:Y:S01]  /*16550*/  ISETP.GT.AND P6, PT, R171, -0x1, PT ;  /* 0xffffffffab00780c */ /* 0x000fe20003fc4270 */
[----:B------:R-:W-:-:S12]  /*16560*/  BSSY B2, `(.L_x_1547) ;  /* 0x0000011000027945 */ /* 0x000fd80003800000 */
[----:B------:R-:W-:Y:S05]  /*16570*/  @P6 BRA `(.L_x_1548) ;  /* 0x0000000000246947 */ /* 0x000fea0003800000 */
[----:B------:R-:W-:Y:S02]  /*16580*/  IMAD.U32 R133, RZ, RZ, UR46 ;  /* 0x0000002eff857e24 */ /* 0x000fe4000f8e00ff */
[----:B------:R-:W-:-:S03]  /*16590*/  VIADD R15, R170, 0x8 ;  /* 0x00000008aa0f7836 */ /* 0x000fc60000000000 */
[----:B------:R-:W-:Y:S02]  /*165a0*/  ISETP.NE.AND P6, PT, R133, 0x1, PT ;  /* 0x000000018500780c */ /* 0x000fe40003fc5270 */
[----:B------:R-:W-:-:S11]  /*165b0*/  LOP3.LUT R15, RZ, R15, RZ, 0x33, !PT ;  /* 0x0000000fff0f7212 */ /* 0x000fd600078e33ff */
[----:B------:R-:W0:Y:S02]  /*165c0*/  @P6 LDC.64 R12, c[0x0][0x9e8] ;  /* 0x00027a00ff0c6b82 */ /* 0x000e240000000a00 */
[----:B0-----:R-:W-:-:S05]  /*165d0*/  @P6 IMAD.HI.U32 R12, R15, R12, RZ ;  /* 0x0000000c0f0c6227 */ /* 0x001fca00078e00ff */
[----:B------:R-:W-:-:S04]  /*165e0*/  @P6 SHF.R.U32.HI R15, RZ, R13, R12 ;  /* 0x0000000dff0f6219 */ /* 0x000fc8000001160c */
[----:B------:R-:W-:Y:S01]  /*165f0*/  LOP3.LUT R12, RZ, R15, RZ, 0x33, !PT ;  /* 0x0000000fff0c7212 */ /* 0x000fe200078e33ff */
[----:B------:R-:W-:Y:S06]  /*16600*/  BRA `(.L_x_1549) ;  /* 0x0000000000187947 */ /* 0x000fec0003800000 */
.L_x_1548:
[----:B------:R-:W-:-:S05]  /*16610*/  IMAD.U32 R133, RZ, RZ, UR46 ;  /* 0x0000002eff857e24 */ /* 0x000fca000f8e00ff */
[----:B------:R-:W-:-:S13]  /*16620*/  ISETP.NE.AND P6, PT, R133, 0x1, PT ;  /* 0x000000018500780c */ /* 0x000fda0003fc5270 */
[----:B------:R-:W0:Y:S02]  /*16630*/  @P6 LDC.64 R12, c[0x0][0x9e8] ;  /* 0x00027a00ff0c6b82 */ /* 0x000e240000000a00 */
[----:B0-----:R-:W-:-:S04]  /*16640*/  @P6 IMAD.HI.U32 R154, R171, R12, RZ ;  /* 0x0000000cab9a6227 */ /* 0x001fc800078e00ff */
[----:B------:R-:W-:Y:S01]  /*16650*/  IMAD.MOV.U32 R12, RZ, RZ, R171 ;  /* 0x000000ffff0c7224 */ /* 0x000fe200078e00ab */
[----:B------:R-:W-:-:S07]  /*16660*/  @P6 SHF.R.U32.HI R12, RZ, R13, R154 ;  /* 0x0000000dff0c6219 */ /* 0x000fce000001169a */
.L_x_1549:
[----:B------:R-:W-:Y:S05]  /*16670*/  BSYNC B2 ;  /* 0x0000000000027941 */ /* 0x000fea0003800000 */
.L_x_1547:
[----:B------:R-:W-:-:S05]  /*16680*/  IMAD R12, R12, R133, R7 ;  /* 0x000000850c0c7224 */ /* 0x000fca00078e0207 */
[----:B------:R-:W-:Y:S02]  /*16690*/  VIADDMNMX R97, R12, R133, R97, PT ;  /* 0x000000850c617246 */ /* 0x000fe40003800161 */
[----:B------:R-:W-:-:S07]  /*166a0*/  VIMNMX R101, R101, R12, !PT ;  /* 0x0000000c65657248 */ /* 0x000fce0007fe0100 */
.L_x_1546:
[C---:B------:R-:W-:Y:S02]  /*166b0*/  ISETP.GT.AND P2, PT, R101.reuse, 0x1, !P2 ;  /* 0x000000016500780c */ /* 0x040fe40005744270 */
[----:B------:R-:W-:Y:S02]  /*166c0*/  ISETP.GT.AND P3, PT, R101, 0x8, !P3 ;  /* 0x000000086500780c */ /* 0x000fe40005f64270 */
        /* <DEDUP_REMOVED lines=65> */
[----:B------:R-:W-:Y:S01]  /*16ae0*/  FMNMX.FTZ R13, R88, R7, !PT ;  /* 0x00000007580d7209 */ /* 0x000fe20007810000 */
[----:B------:R-:W-:Y:S01]  /*16af0*/  IMAD.U32 R7, RZ, RZ, UR43 ;  /* 0x0000002bff077e24 */ /* 0x000fe2000f8e00ff */
[----:B------:R-:W-:Y:S02]  /*16b00*/  ISETP.LT.OR P2, PT, R97, 0x31, P2 ;  /* 0x000000316100780c */ /* 0x000fe40001741670 */
[----:B------:R-:W-:Y:S01]  /*16b10*/  ISETP.NE.AND P6, PT, R159, RZ, PT ;  /* 0x000000ff9f00720c */ /* 0x000fe20003fc5270 */
[----:B------:R-:W0:Y:S01]  /*16b20*/  SHFL.BFLY PT, R12, R13, 0x2, 0x1f ;  /* 0x0c401f000d0c7f89 */ /* 0x000e2200000e0000 */
[----:B------:R-:W-:Y:S02]  /*16b30*/  FSEL R114, R114, -INF , !P2 ;  /* 0xff80000072727808 */ /* 0x000fe40005000000 */
[----:B------:R-:W-:-:S02]  /*16b40*/  ISETP.NE.AND P2, PT, R149, RZ, PT ;  /* 0x000000ff9500720c */ /* 0x000fc40003f45270 */
[----:B------:R-:W-:Y:S01]  /*16b50*/  ISETP.NE.AND P3, PT, R161, RZ, PT ;  /* 0x000000ffa100720c */ /* 0x000fe20003f65270 */
[----:B------:R-:W-:Y:S01]  /*16b60*/  IMAD.MOV.U32 R161, RZ, RZ, R194 ;  /* 0x000000ffffa17224 */ /* 0x000fe200078e00c2 */
[C---:B------:R-:W-:Y:S02]  /*16b70*/  ISETP.GT.AND P2, PT, R101.reuse, 0x31, !P2 ;  /* 0x000000316500780c */ /* 0x040fe40005744270 */
[----:B------:R-:W-:Y:S02]  /*16b80*/  ISETP.GT.AND P4, PT, R101, 0x51, !P4 ;  /* 0x000000516500780c */ /* 0x000fe40006784270 */
[----:B------:R-:W-:Y:S02]  /*16b90*/  ISETP.LT.OR P2, PT, R97, 0x32, P2 ;  /* 0x000000326100780c */ /* 0x000fe40001741670 */
[----:B------:R-:W-:Y:S02]  /*16ba0*/  ISETP.GT.AND P5, PT, R101, 0x58, !P5 ;  /* 0x000000586500780c */ /* 0x000fe40006fa4270 */
[----:B------:R-:W-:-:S02]  /*16bb0*/  FSEL R208, R115, -INF , !P2 ;  /* 0xff80000073d07808 */ /* 0x000fc40005000000 */
[----:B------:R-:W-:Y:S02]  /*16bc0*/  ISETP.NE.AND P2, PT, R113, RZ, PT ;  /* 0x000000ff7100720c */ /* 0x000fe40003f45270 */
[----:B------:R-:W-:Y:S02]  /*16bd0*/  ISETP.LT.OR P4, PT, R97, 0x52, P4 ;  /* 0x000000526100780c */ /* 0x000fe40002781670 */
[----:B------:R-:W-:Y:S02]  /*16be0*/  ISETP.GT.AND P2, PT, R101, 0x38, !P2 ;  /* 0x000000386500780c */ /* 0x000fe40005744270 */
[C---:B------:R-:W-:Y:S02]  /*16bf0*/  ISETP.LT.OR P5, PT, R97.reuse, 0x59, P5 ;  /* 0x000000596100780c */ /* 0x040fe40002fa1670 */
[----:B------:R-:W-:Y:S02]  /*16c00*/  ISETP.LT.OR P2, PT, R97, 0x39, P2 ;  /* 0x000000396100780c */ /* 0x000fe40001741670 */
[----:B0-----:R-:W-:-:S02]  /*16c10*/  FMNMX.FTZ R15, R13, R12, !PT ;  /* 0x0000000c0d0f7209 */ /* 0x001fc40007810000 */
[----:B------:R-:W-:Y:S02]  /*16c20*/  FSEL R118, R118, -INF , !P2 ;  /* 0xff80000076767808 */ /* 0x000fe40005000000 */
[----:B------:R-:W-:Y:S01]  /*16c30*/  ISETP.NE.AND P2, PT, R151, RZ, PT ;  /* 0x000000ff9700720c */ /* 0x000fe20003f45270 */
[----:B------:R-:W0:Y:S01]  /*16c40*/  SHFL.BFLY PT, R12, R15, 0x1, 0x1f ;  /* 0x0c201f000f0c7f89 */ /* 0x000e2200000e0000 */
[----:B------:R-:W-:Y:S02]  /*16c50*/  @!P1 IADD3 R14, R14, 0x2a860, RZ ;  /* 0x0002a8600e0e9810 */ /* 0x000fe40007ffe0ff */
[----:B------:R-:W-:-:S04]  /*16c60*/  ISETP.GT.AND P2, PT, R101, 0x39, !P2 ;  /* 0x000000396500780c */ /* 0x000fc80005744270 */
[----:B------:R-:W-:-:S04]  /*16c70*/  ISETP.LT.OR P2, PT, R97, 0x3a, P2 ;  /* 0x0000003a6100780c */ /* 0x000fc80001741670 */
[----:B------:R-:W-:Y:S02]  /*16c80*/  FSEL R210, R119, -INF , !P2 ;  /* 0xff80000077d27808 */ /* 0x000fe40005000000 */
[----:B------:R-:W-:-:S04]  /*16c90*/  ISETP.NE.AND P2, PT, R117, RZ, PT ;  /* 0x000000ff7500720c */ /* 0x000fc80003f45270 */
[----:B------:R-:W-:-:S04]  /*16ca0*/  ISETP.GT.AND P2, PT, R101, 0x40, !P2 ;  /* 0x000000406500780c */ /* 0x000fc80005744270 */
[----:B------:R-:W-:Y:S02]  /*16cb0*/  ISETP.LT.OR P2, PT, R97, 0x41, P2 ;  /* 0x000000416100780c */ /* 0x000fe40001741670 */
[----:B0-----:R-:W-:Y:S02]  /*16cc0*/  FMNMX.FTZ R12, R15, R12, !PT ;  /* 0x0000000c0f0c7209 */ /* 0x001fe40007810000 */
[----:B------:R-:W-:Y:S02]  /*16cd0*/  FSEL R122, R122, -INF , !P2 ;  /* 0xff8000007a7a7808 */ /* 0x000fe40005000000 */
[----:B------:R-:W-:Y:S01]  /*16ce0*/  ISETP.NE.AND P2, PT, R153, RZ, PT ;  /* 0x000000ff9900720c */ /* 0x000fe20003f45270 */
[----:B------:R-:W-:-:S03]  /*16cf0*/  FMUL.FTZ R99, R12, R7 ;  /* 0x000000070c637220 */ /* 0x000fc60000410000 */
        /* <DEDUP_REMOVED lines=11> */
[----:B------:R-:W-:-:S04]  /*16db0*/  ISETP.GT.AND P2, PT, R101, 0x50, !P3 ;  /* 0x000000506500780c */ /* 0x000fc80005f44270 */
        /* <DEDUP_REMOVED lines=15> */
[-CC-:B------:R-:W-:Y:S01]  /*16eb0*/  FFMA.FTZ R0, R92, R7.reuse, -R99.reuse ;  /* 0x000000075c007223 */ /* 0x180fe20000010863 */
[----:B------:R-:W-:Y:S01]  /*16ec0*/  FSEL R108, R131, -INF , !P4 ;  /* 0xff800000836c7808 */ /* 0x000fe20006000000 */
[--C-:B------:R-:W-:Y:S01]  /*16ed0*/  FFMA.FTZ R92, R2, R7, -R99.reuse ;  /* 0x00000007025c7223 */ /* 0x100fe20000010863 */
[----:B------:R-:W-:Y:S01]  /*16ee0*/  FMNMX.FTZ R89, R156, R15, !PT ;  /* 0x0000000f9c597209 */ /* 0x000fe20007810000 */
[-CC-:B------:R-:W-:Y:S01]  /*16ef0*/  FFMA.FTZ R2, R96, R7.reuse, -R99.reuse ;  /* 0x0000000760027223 */ /* 0x180fe20000010863 */
[--C-:B------:R-:W-:Y:S01]  /*16f00*/  FFMA.FTZ R96, R136, R7, -R99.reuse ;  /* 0x0000000788607223 */ /* 0x100fe20000010863 */
[----:B------:R-:W-:Y:S01]  /*16f10*/  FSEL R136, R134, -INF , !P5 ;  /* 0xff80000086887808 */ /* 0x000fe20006800000 */
[----:B------:R0:W-:Y:S01]  /*16f20*/  MUFU.EX2 R15, R0 ;  /* 0x00000000000f7308 */ /* 0x0001e20000000800 */
        /* <DEDUP_REMOVED lines=9> */
[-CC-:B0-----:R-:W-:Y:S01]  /*16fc0*/  FFMA.FTZ R0, R100, R7.reuse, -R99.reuse ;  /* 0x0000000764007223 */ /* 0x181fe20000010863 */
[-CC-:B------:R-:W-:Y:S01]  /*16fd0*/  FFMA.FTZ R100, R138, R7.reuse, -R99.reuse ;  /* 0x000000078a647223 */ /* 0x180fe20000010863 */
[----:B------:R-:W-:Y:S01]  /*16fe0*/  FSEL R138, R135, -INF , !P3 ;  /* 0xff800000878a7808 */ /* 0x000fe20005800000 */
[--C-:B------:R-:W-:Y:S01]  /*16ff0*/  FFMA.FTZ R105, R148, R7, -R99.reuse ;  /* 0x0000000794697223 */ /* 0x100fe20000010863 */
[----:B------:R-:W-:Y:S01]  /*17000*/  FMNMX.FTZ R91, R160, R89, !PT ;  /* 0x00000059a05b7209 */ /* 0x000fe20007810000 */
[-CC-:B------:R-:W-:Y:S01]  /*17010*/  FFMA.FTZ R142, R124, R7.reuse, -R99.reuse ;  /* 0x000000077c8e7223 */ /* 0x180fe20000010863 */
[----:B------:R0:W-:Y:S01]  /*17020*/  MUFU.EX2 R89, R2 ;  /* 0x0000000200597308 */ /* 0x0001e20000000800 */
[--C-:B------:R-:W-:Y:S01]  /*17030*/  FFMA.FTZ R109, R128, R7, -R99.reuse ;  /* 0x00000007806d7223 */ /* 0x100fe20000010863 */
[----:B------:R-:W-:Y:S01]  /*17040*/  FMNMX.FTZ R91, R106, R91, !PT ;  /* 0x0000005b6a5b7209 */ /* 0x000fe20007810000 */
[-CC-:B------:R-:W-:Y:S01]  /*17050*/  FFMA.FTZ R112, R152, R7.reuse, -R99.reuse ;  /* 0x0000000798707223 */ /* 0x180fe20000010863 */
[----:B------:R-:W-:-:S02]  /*17060*/  FFMA.FTZ R111, R132, R7, -R99 ;  /* 0x00000007846f7223 */ /* 0x000fc40000010863 */
[----:B------:R-:W-:Y:S02]  /*17070*/  FMNMX.FTZ R91, R204, R91, !PT ;  /* 0x0000005bcc5b7209 */ /* 0x000fe40007810000 */
[----:B------:R-:W-:Y:S01]  /*17080*/  MUFU.EX2 R90, R90 ;  /* 0x0000005a005a7308 */ /* 0x000fe20000000800 */
[--C-:B0-----:R-:W-:Y:S01]  /*17090*/  FFMA.FTZ R2, R104, R7, -R99.reuse ;  /* 0x0000000768027223 */ /* 0x101fe20000010863 */
[----:B------:R-:W-:Y:S01]  /*170a0*/  FMNMX.FTZ R91, R110, R91, !PT ;  /* 0x0000005b6e5b7209 */ /* 0x000fe20007810000 */
[-CC-:B------:R-:W-:Y:S01]  /*170b0*/  FFMA.FTZ R104, R140, R7.reuse, -R99.reuse ;  /* 0x000000078c687223 */ /* 0x180fe20000010863 */
[----:B------:R-:W-:Y:S02]  /*170c0*/  FFMA.FTZ R140, R120, R7, -R99 ;  /* 0x00000007788c7223 */ /* 0x000fe40000010863 */
[----:B------:R-:W-:Y:S02]  /*170d0*/  FMNMX.FTZ R93, R206, R91, !PT ;  /* 0x0000005bce5d7209 */ /* 0x000fe40007810000 */
[----:B------:R-:W-:Y:S02]  /*170e0*/  MUFU.EX2 R91, R0 ;  /* 0x00000000005b7308 */ /* 0x000fe40000000800 */
[----:B------:R-:W-:-:S04]  /*170f0*/  FMNMX.FTZ R93, R114, R93, !PT ;  /* 0x0000005d725d7209 */ /* 0x000fc80007810000 */
[----:B------:R-:W-:Y:S02]  /*17100*/  FMNMX.FTZ R93, R208, R93, !PT ;  /* 0x0000005dd05d7209 */ /* 0x000fe40007810000 */
[----:B------:R-:W-:Y:S02]  /*17110*/  MUFU.EX2 R92, R92 ;  /* 0x0000005c005c7308 */ /* 0x000fe40000000800 */
[----:B------:R-:W-:-:S04]  /*17120*/  FMNMX.FTZ R93, R118, R93, !PT ;  /* 0x0000005d765d7209 */ /* 0x000fc80007810000 */
[----:B------:R-:W-:Y:S02]  /*17130*/  FMNMX.FTZ R103, R210, R93, !PT ;  /* 0x0000005dd2677209 */ /* 0x000fe40007810000 */
[----:B------:R-:W-:Y:S02]  /*17140*/  MUFU.EX2 R93, R2 ;  /* 0x00000002005d7308 */ /* 0x000fe40000000800 */
[----:B------:R-:W-:-:S04]  /*17150*/  FMNMX.FTZ R103, R122, R103, !PT ;  /* 0x000000677a677209 */ /* 0x000fc80007810000 */
[----:B------:R-:W-:Y:S02]  /*17160*/  FMNMX.FTZ R103, R212, R103, !PT ;  /* 0x00000067d4677209 */ /* 0x000fe40007810000 */
[----:B------:R-:W0:Y:S02]  /*17170*/  MUFU.EX2 R96, R96 ;  /* 0x0000006000607308 */ /* 0x000e240000000800 */
[----:B------:R-:W-:-:S04]  /*17180*/  FMNMX.FTZ R103, R126, R103, !PT ;  /* 0x000000677e677209 */ /* 0x000fc80007810000 */
[----:B------:R-:W-:Y:S02]  /*17190*/  FMNMX.FTZ R103, R214, R103, !PT ;  /* 0x00000067d6677209 */ /* 0x000fe40007810000 */
[----:B------:R-:W-:Y:S02]  /*171a0*/  MUFU.EX2 R100, R100 ;  /* 0x0000006400647308 */ /* 0x000fe40000000800 */
[----:B------:R-:W-:-:S04]  /*171b0*/  FMNMX.FTZ R103, R130, R103, !PT ;  /* 0x0000006782677209 */ /* 0x000fc80007810000 */
[----:B------:R-:W-:Y:S02]  /*171c0*/  FMNMX.FTZ R103, R108, R103, !PT ;  /* 0x000000676c677209 */ /* 0x000fe40007810000 */
[----:B------:R-:W1:Y:S01]  /*171d0*/  MUFU.EX2 R104, R104 ;  /* 0x0000006800687308 */ /* 0x000e620000000800 */
[----:B0-----:R-:W-:Y:S02]  /*171e0*/  F2FP.F16.F32.PACK_AB R152, R96, R89 ;  /* 0x000000596098723e */ /* 0x001fe400000000ff */
[----:B------:R-:W-:-:S04]  /*171f0*/  FMNMX.FTZ R103, R136, R103, !PT ;  /* 0x0000006788677209 */ /* 0x000fc80007810000 */
[----:B------:R-:W-:Y:S01]  /*17200*/  FMNMX.FTZ R0, R138, R103, !PT ;  /* 0x000000678a007209 */ /* 0x000fe20007810000 */
[-CC-:B------:R-:W-:Y:S01]  /*17210*/  FFMA.FTZ R103, R116, R7.reuse, -R99.reuse ;  /* 0x0000000774677223 */ /* 0x180fe20000010863 */
[----:B------:R-:W-:Y:S01]  /*17220*/  FFMA.FTZ R116, R88, R7, -R99 ;  /* 0x0000000758747223 */ /* 0x000fe20000010863 */
[----:B------:R-:W-:Y:S02]  /*17230*/  MUFU.EX2 R101, R101 ;  /* 0x0000006500657308 */ /* 0x000fe40000000800 */
[----:B------:R-:W0:Y:S01]  /*17240*/  SHFL.BFLY PT, R107, R0, 0x2, 0x1f ;  /* 0x0c401f00006b7f89 */ /* 0x000e2200000e0000 */
[----:B-1----:R-:W-:-:S05]  /*17250*/  F2FP.F16.F32.PACK_AB R148, R104, R93 ;  /* 0x0000005d6894723e */ /* 0x002fca00000000ff */
[----:B------:R-:W1:Y:S08]  /*17260*/  MUFU.EX2 R134, R134 ;  /* 0x0000008600867308 */ /* 0x000e700000000800 */
[----:B------:R-:W-:Y:S08]  /*17270*/  MUFU.EX2 R97, R97 ;  /* 0x0000006100617308 */ /* 0x000ff00000000800 */
[----:B------:R-:W-:Y:S01]  /*17280*/  MUFU.EX2 R144, R144 ;  /* 0x0000009000907308 */ /* 0x000fe20000000800 */
[----:B0-----:R-:W-:Y:S01]  /*17290*/  FMNMX.FTZ R2, R0, R107, !PT ;  /* 0x0000006b00027209 */ /* 0x001fe20007810000 */
[----:B------:R-:W-:Y:S01]  /*172a0*/  FFMA.FTZ R107, R150, R7, -R99 ;  /* 0x00000007966b7223 */ /* 0x000fe20000010863 */
[----:B------:R-:W-:-:S02]  /*172b0*/  FSEL R0, R12, RZ, P2 ;  /* 0x000000ff0c007208 */ /* 0x000fc40001000000 */
[----:B------:R-:W-:Y:S01]  /*172c0*/  @!P1 PRMT R99, RZ, 0x654, R14 ;  /* 0x00000654ff639816 */ /* 0x000fe2000000000e */
[----:B------:R-:W0:Y:S02]  /*172d0*/  SHFL.BFLY PT, R113, R2, 0x1, 0x1f ;  /* 0x0c201f0002717f89 */ /* 0x000e2400000e0000 */
[----:B------:R-:W-:Y:S01]  /*172e0*/  MUFU.EX2 R103, R103 ;  /* 0x0000006700677308 */ /* 0x000fe20000000800 */
[----:B------:R-:W-:Y:S01]  /*172f0*/  FADD.FTZ R0, -R0, R3 ;  /* 0x0000000300007221 */ /* 0x000fe20000010100 */
[----:B------:R2:W-:Y:S01]  /*17300*/  @!P1 SYNCS.ARRIVE.TRANS64.RED.A1T0 RZ, [R99+URZ], RZ ;  /* 0x000000ff63ff99a7 */ /* 0x0005e2000810043f */
[----:B-1----:R-:W-:Y:S02]  /*17310*/  F2FP.F16.F32.PACK_AB R150, R134, R101 ;  /* 0x000000658696723e */ /* 0x002fe400000000ff */
[----:B------:R-:W-:-:S03]  /*17320*/  FMUL.FTZ R0, R0, R7 ;  /* 0x0000000700007220 */ /* 0x000fc60000410000 */
[----:B------:R-:W-:Y:S08]  /*17330*/  MUFU.EX2 R146, R146 ;  /* 0x0000009200927308 */ /* 0x000ff00000000800 */
[----:B------:R-:W1:Y:S01]  /*17340*/  MUFU.EX2 R0, R0 ;  /* 0x0000000000007308 */ /* 0x000e620000000800 */
[----:B0-----:R-:W-:-:S07]  /*17350*/  FMNMX.FTZ R88, R2, R113, !PT ;  /* 0x0000007102587209 */ /* 0x001fce0007810000 */
[----:B------:R-:W-:Y:S01]  /*17360*/  MUFU.EX2 R140, R140 ;  /* 0x0000008c008c7308 */ /* 0x000fe20000000800 */
[C---:B------:R-:W-:Y:S01]  /*17370*/  FSETP.NEU.FTZ.AND P2, PT, R88.reuse, -INF , PT ;  /* 0xff8000005800780b */ /* 0x040fe20003f5d000 */
[----:B------:R-:W-:-:S06]  /*17380*/  FMUL.FTZ R3, R88, R7 ;  /* 0x0000000758037220 */ /* 0x000fcc0000410000 */
[----:B------:R-:W-:Y:S01]  /*17390*/  MUFU.EX2 R105, R105 ;  /* 0x0000006900697308 */ /* 0x000fe20000000800 */
[----:B------:R-:W-:-:S05]  /*173a0*/  FSEL R3, R3, RZ, P2 ;  /* 0x000000ff03037208 */ /* 0x000fca0001000000 */
[-CC-:B------:R-:W-:Y:S01]  /*173b0*/  FFMA.FTZ R157, R95, R7.reuse, -R3.reuse ;  /* 0x000000075f9d7223 */ /* 0x180fe20000010803 */
[----:B------:R-:W-:Y:S01]  /*173c0*/  FSEL R95, R88, RZ, P2 ;  /* 0x000000ff585f7208 */ /* 0x000fe20001000000 */
[-CC-:B------:R-:W-:Y:S01]  /*173d0*/  FFMA.FTZ R120, R154, R7.reuse, -R3.reuse ;  /* 0x000000079a787223 */ /* 0x180fe20000010803 */
[-CC-:B------:R-:W-:Y:S01]  /*173e0*/  FFMA.FTZ R159, R94, R7.reuse, -R3.reuse ;  /* 0x000000075e9f7223 */ /* 0x180fe20000010803 */
[-CC-:B------:R-:W-:Y:S01]  /*173f0*/  FFMA.FTZ R94, R156, R7.reuse, -R3.reuse ;  /* 0x000000079c5e7223 */ /* 0x180fe20000010803 */
[-C--:B------:R-:W-:Y:S01]  /*17400*/  FFMA.FTZ R153, R98, R7.reuse, -R3 ;  /* 0x0000000762997223 */ /* 0x080fe20000010803 */
[----:B------:R-:W-:Y:S01]  /*17410*/  FADD.FTZ R2, -R95, R4 ;  /* 0x000000045f027221 */ /* 0x000fe20000010100 */
[----:B------:R-:W-:Y:S01]  /*17420*/  MUFU.EX2 R157, R157 ;  /* 0x0000009d009d7308 */ /* 0x000fe20000000800 */
[----:B-1----:R-:W-:Y:S01]  /*17430*/  FFMA.FTZ R95, R0, R6, R13 ;  /* 0x00000006005f7223 */ /* 0x002fe2000001000d */
[-CC-:B------:R-:W-:Y:S01]  /*17440*/  FFMA.FTZ R98, R158, R7.reuse, -R3.reuse ;  /* 0x000000079e627223 */ /* 0x180fe20000010803 */
[-C--:B------:R-:W-:Y:S01]  /*17450*/  FMUL.FTZ R2, R2, R7.reuse ;  /* 0x0000000702027220 */ /* 0x080fe20000410000 */
[-C--:B------:R-:W-:Y:S01]  /*17460*/  FFMA.FTZ R155, R102, R7.reuse, -R3 ;  /* 0x00000007669b7223 */ /* 0x080fe20000010803 */
[----:B------:R-:W-:Y:S01]  /*17470*/  FADD.FTZ R6, R90, R95 ;  /* 0x0000005f5a067221 */ /* 0x000fe20000010000 */
[-CC-:B------:R-:W-:Y:S01]  /*17480*/  FFMA.FTZ R102, R160, R7.reuse, -R3.reuse ;  /* 0x00000007a0667223 */ /* 0x180fe20000010803 */
[-CC-:B------:R-:W-:Y:S01]  /*17490*/  FFMA.FTZ R145, R114, R7.reuse, -R3.reuse ;  /* 0x0000000772917223 */ /* 0x180fe20000010803 */
[----:B------:R-:W-:Y:S01]  /*174a0*/  MUFU.EX2 R120, R120 ;  /* 0x0000007800787308 */ /* 0x000fe20000000800 */
[----:B------:R-:W-:Y:S01]  /*174b0*/  FADD.FTZ R95, R15, R6 ;  /* 0x000000060f5f7221 */ /* 0x000fe20000010000 */
[-CC-:B------:R-:W-:Y:S01]  /*174c0*/  FFMA.FTZ R149, R106, R7.reuse, -R3.reuse ;  /* 0x000000076a957223 */ /* 0x180fe20000010803 */
[-CC-:B------:R-:W-:Y:S01]  /*174d0*/  FFMA.FTZ R106, R204, R7.reuse, -R3.reuse ;  /* 0x00000007cc6a7223 */ /* 0x180fe20000010803 */
[-C--:B------:R-:W-:Y:S01]  /*174e0*/  FFMA.FTZ R147, R118, R7.reuse, -R3 ;  /* 0x0000000776937223 */ /* 0x080fe20000010803 */
[----:B------:R-:W-:Y:S01]  /*174f0*/  FADD.FTZ R6, R92, R95 ;  /* 0x0000005f5c067221 */ /* 0x000fe20000010000 */
[-CC-:B------:R-:W-:Y:S01]  /*17500*/  FFMA.FTZ R151, R110, R7.reuse, -R3.reuse ;  /* 0x000000076e977223 */ /* 0x180fe20000010803 */
[-CC-:B------:R-:W-:Y:S01]  /*17510*/  FFMA.FTZ R206, R206, R7.reuse, -R3.reuse ;  /* 0x00000007cece7223 */ /* 0x180fe20000010803 */
[----:B------:R-:W0:Y:S01]  /*17520*/  MUFU.EX2 R2, R2 ;  /* 0x0000000200027308 */ /* 0x000e220000000800 */
[----:B------:R-:W-:Y:S01]  /*17530*/  FADD.FTZ R95, R89, R6 ;  /* 0x00000006595f7221 */ /* 0x000fe20000010000 */
[-CC-:B------:R-:W-:Y:S01]  /*17540*/  FFMA.FTZ R110, R208, R7.reuse, -R3.reuse ;  /* 0x00000007d06e7223 */ /* 0x180fe20000010803 */
[-CC-:B------:R-:W-:Y:S01]  /*17550*/  FFMA.FTZ R141, R122, R7.reuse, -R3.reuse ;  /* 0x000000077a8d7223 */ /* 0x180fe20000010803 */
[----:B------:R-:W-:Y:S01]  /*17560*/  FFMA.FTZ R14, R212, R7, -R3 ;  /* 0x00000007d40e7223 */ /* 0x000fe20000010803 */
[----:B------:R-:W-:Y:S01]  /*17570*/  FADD.FTZ R114, R96, R95 ;  /* 0x0000005f60727221 */ /* 0x000fe20000010000 */
[----:B------:R-:W-:Y:S01]  /*17580*/  F2FP.F16.F32.PACK_AB R156, R90, R13 ;  /* 0x0000000d5a9c723e */ /* 0x000fe200000000ff */
[-CC-:B------:R-:W-:Y:S01]  /*17590*/  FFMA.FTZ R143, R126, R7.reuse, -R3.reuse ;  /* 0x000000077e8f7223 */ /* 0x180fe20000010803 */
[----:B------:R-:W1:Y:S01]  /*175a0*/  MUFU.EX2 R159, R159 ;  /* 0x0000009f009f7308 */ /* 0x000e620000000800 */
[----:B------:R-:W-:Y:S01]  /*175b0*/  FADD.FTZ R95, R91, R114 ;  /* 0x000000725b5f7221 */ /* 0x000fe20000010000 */
[-CC-:B------:R-:W-:Y:S01]  /*175c0*/  FFMA.FTZ R114, R210, R7.reuse, -R3.reuse ;  /* 0x00000007d2727223 */ /* 0x180fe20000010803 */
[-CC-:B------:R-:W-:Y:S01]  /*175d0*/  FFMA.FTZ R214, R214, R7.reuse, -R3.reuse ;  /* 0x00000007d6d67223 */ /* 0x180fe20000010803 */
[-C--:B------:R-:W-:Y:S01]  /*175e0*/  FFMA.FTZ R130, R130, R7.reuse, -R3 ;  /* 0x0000000782827223 */ /* 0x080fe20000010803 */
[----:B------:R-:W-:Y:S01]  /*175f0*/  FADD.FTZ R118, R100, R95 ;  /* 0x0000005f64767221 */ /* 0x000fe20000010000 */
[----:B------:R-:W-:Y:S01]  /*17600*/  FFMA.FTZ R108, R108, R7, -R3 ;  /* 0x000000076c6c7223 */ /* 0x000fe20000010803 */
[----:B------:R-:W-:Y:S01]  /*17610*/  F2FP.F16.F32.PACK_AB R158, R92, R15 ;  /* 0x0000000f5c9e723e */ /* 0x000fe200000000ff */
[----:B------:R-:W3:Y:S01]  /*17620*/  MUFU.EX2 R94, R94 ;  /* 0x0000005e005e7308 */ /* 0x000ee20000000800 */
[----:B0-----:R-:W-:Y:S01]  /*17630*/  FFMA.FTZ R5, R2, R5, R157 ;  /* 0x0000000502057223 */ /* 0x001fe2000001009d */
[----:B------:R-:W-:Y:S01]  /*17640*/  FADD.FTZ R95, R93, R118 ;  /* 0x000000765d5f7221 */ /* 0x000fe20000010000 */
[C---:B------:R-:W-:Y:S01]  /*17650*/  ISETP.GT.AND P2, PT, R11.reuse, R21, PT ;  /* 0x000000150b00720c */ /* 0x040fe20003f44270 */
[----:B------:R-:W-:-:S02]  /*17660*/  VIADD R11, R11, 0xffffffff ;  /* 0xffffffff0b0b7836 */ /* 0x000fc40000000000 */
[----:B------:R-:W-:Y:S01]  /*17670*/  FADD.FTZ R6, R120, R5 ;  /* 0x0000000578067221 */ /* 0x000fe20000010000 */
[----:B------:R-:W-:Y:S01]  /*17680*/  FADD.FTZ R118, R104, R95 ;  /* 0x0000005f68767221 */ /* 0x000fe20000010000 */
[----:B------:R-:W-:Y:S01]  /*17690*/  F2FP.F16.F32.PACK_AB R154, R100, R91 ;  /* 0x0000005b649a723e */ /* 0x000fe200000000ff */
[----:B------:R-:W0:Y:S01]  /*176a0*/  MUFU.EX2 R153, R153 ;  /* 0x0000009900997308 */ /* 0x000e220000000800 */
[----:B-1----:R-:W-:Y:S01]  /*176b0*/  FADD.FTZ R5, R159, R6 ;  /* 0x000000069f057221 */ /* 0x002fe20000010000 */
[----:B------:R-:W-:Y:S01]  /*176c0*/  FADD.FTZ R95, R101, R118 ;  /* 0x00000076655f7221 */ /* 0x000fe20000010000 */
[----:B------:R-:W-:Y:S01]  /*176d0*/  F2FP.F16.F32.PACK_AB R157, R120, R157 ;  /* 0x0000009d789d723e */ /* 0x000fe200000000ff */
[----:B------:R-:W-:Y:S02]  /*176e0*/  IMAD.MOV.U32 R160, RZ, RZ, R193 ;  /* 0x000000ffffa07224 */ /* 0x000fe400078e00c1 */
[----:B------:R-:W-:Y:S02]  /*176f0*/  FADD.FTZ R118, R134, R95 ;  /* 0x0000005f86767221 */ /* 0x000fe40000010000 */
[----:B------:R-:W1:Y:S01]  /*17700*/  MUFU.EX2 R98, R98 ;  /* 0x0000006200627308 */ /* 0x000e620000000800 */
[C---:B---3--:R-:W-:Y:S01]  /*17710*/  FADD.FTZ R6, R94.reuse, R5 ;  /* 0x000000055e067221 */ /* 0x048fe20000010000 */
[----:B------:R-:W-:Y:S01]  /*17720*/  FADD.FTZ R95, R97, R118 ;  /* 0x00000076615f7221 */ /* 0x000fe20000010000 */
[----:B------:R-:W-:-:S03]  /*17730*/  F2FP.F16.F32.PACK_AB R159, R94, R159 ;  /* 0x0000009f5e9f723e */ /* 0x000fc600000000ff */
[C---:B------:R-:W-:Y:S01]  /*17740*/  FADD.FTZ R118, R144.reuse, R95 ;  /* 0x0000005f90767221 */ /* 0x040fe20000010000 */
[----:B------:R-:W-:Y:S01]  /*17750*/  F2FP.F16.F32.PACK_AB R144, R144, R97 ;  /* 0x000000619090723e */ /* 0x000fe200000000ff */
[----:B------:R-:W3:Y:S01]  /*17760*/  MUFU.EX2 R155, R155 ;  /* 0x0000009b009b7308 */ /* 0x000ee20000000800 */
[----:B0-----:R-:W-:Y:S01]  /*17770*/  FADD.FTZ R5, R153, R6 ;  /* 0x0000000699057221 */ /* 0x001fe20000010000 */
[----:B--2---:R-:W-:-:S04]  /*17780*/  FADD.FTZ R99, R103, R118 ;  /* 0x0000007667637221 */ /* 0x004fc80000010000 */
[C---:B------:R-:W-:Y:S01]  /*17790*/  FADD.FTZ R99, R146.reuse, R99 ;  /* 0x0000006392637221 */ /* 0x040fe20000010000 */
[----:B------:R-:W-:Y:S01]  /*177a0*/  F2FP.F16.F32.PACK_AB R146, R146, R103 ;  /* 0x000000679292723e */ /* 0x000fe200000000ff */
[----:B------:R-:W0:Y:S01]  /*177b0*/  MUFU.EX2 R102, R102 ;  /* 0x0000006600667308 */ /* 0x000e220000000800 */
[----:B-1----:R-:W-:Y:S01]  /*177c0*/  FADD.FTZ R6, R98, R5 ;  /* 0x0000000562067221 */ /* 0x002fe20000010000 */
[----:B------:R-:W-:Y:S01]  /*177d0*/  FADD.FTZ R118, R140, R99 ;  /* 0x000000638c767221 */ /* 0x000fe20000010000 */
[C---:B------:R-:W-:Y:S02]  /*177e0*/  F2FP.F16.F32.PACK_AB R140, R105.reuse, R140 ;  /* 0x0000008c698c723e */ /* 0x040fe400000000ff */
[----:B------:R-:W-:Y:S01]  /*177f0*/  F2FP.F16.F32.PACK_AB R153, R98, R153 ;  /* 0x000000996299723e */ /* 0x000fe200000000ff */
[----:B------:R-:W-:Y:S02]  /*17800*/  FADD.FTZ R15, R105, R118 ;  /* 0x00000076690f7221 */ /* 0x000fe40000010000 */
[----:B------:R-:W1:Y:S01]  /*17810*/  MUFU.EX2 R149, R149 ;  /* 0x0000009500957308 */ /* 0x000e620000000800 */
[----:B---3--:R-:W-:-:S07]  /*17820*/  FADD.FTZ R5, R155, R6 ;  /* 0x000000069b057221 */ /* 0x008fce0000010000 */
[----:B------:R-:W2:Y:S01]  /*17830*/  MUFU.EX2 R106, R106 ;  /* 0x0000006a006a7308 */ /* 0x000ea20000000800 */
[C---:B0-----:R-:W-:Y:S01]  /*17840*/  FADD.FTZ R6, R102.reuse, R5 ;  /* 0x0000000566067221 */ /* 0x041fe20000010000 */
[----:B------:R-:W-:-:S06]  /*17850*/  F2FP.F16.F32.PACK_AB R155, R102, R155 ;  /* 0x0000009b669b723e */ /* 0x000fcc00000000ff */
[----:B------:R-:W0:Y:S01]  /*17860*/  MUFU.EX2 R151, R151 ;  /* 0x0000009700977308 */ /* 0x000e220000000800 */
[----:B-1----:R-:W-:-:S07]  /*17870*/  FADD.FTZ R5, R149, R6 ;  /* 0x0000000695057221 */ /* 0x002fce0000010000 */
[----:B------:R-:W1:Y:S01]  /*17880*/  MUFU.EX2 R4, R206 ;  /* 0x000000ce00047308 */ /* 0x000e620000000800 */
[----:B--2---:R-:W-:Y:S01]  /*17890*/  FADD.FTZ R6, R106, R5 ;  /* 0x000000056a067221 */ /* 0x004fe20000010000 */
[-CC-:B------:R-:W-:Y:S01]  /*178a0*/  FFMA.FTZ R5, R136, R7.reuse, -R3.reuse ;  /* 0x0000000788057223 */ /* 0x180fe20000010803 */
[----:B------:R-:W-:Y:S01]  /*178b0*/  FFMA.FTZ R3, R138, R7, -R3 ;  /* 0x000000078a037223 */ /* 0x000fe20000010803 */
[----:B------:R-:W-:-:S04]  /*178c0*/  F2FP.F16.F32.PACK_AB R149, R106, R149 ;  /* 0x000000956a95723e */ /* 0x000fc800000000ff */
[----:B------:R-:W2:Y:S01]  /*178d0*/  MUFU.EX2 R145, R145 ;  /* 0x0000009100917308 */ /* 0x000ea20000000800 */
[----:B0-----:R-:W-:-:S07]  /*178e0*/  FADD.FTZ R95, R151, R6 ;  /* 0x00000006975f7221 */ /* 0x001fce0000010000 */
[----:B------:R-:W0:Y:S01]  /*178f0*/  MUFU.EX2 R110, R110 ;  /* 0x0000006e006e7308 */ /* 0x000e220000000800 */
[C---:B-1----:R-:W-:Y:S01]  /*17900*/  FADD.FTZ R6, R4.reuse, R95 ;  /* 0x0000005f04067221 */ /* 0x042fe20000010000 */
[----:B------:R-:W-:Y:S01]  /*17910*/  F2FP.F16.F32.PACK_AB R151, R4, R151 ;  /* 0x000000970497723e */ /* 0x000fe200000000ff */
[----:B------:R-:W-:-:S05]  /*17920*/  IMAD.MOV.U32 R4, RZ, RZ, R88 ;  /* 0x000000ffff047224 */ /* 0x000fca00078e0058 */
        /* <DEDUP_REMOVED lines=39> */
[C---:B0-----:R-:W-:Y:S01]  /*17ba0*/  FADD.FTZ R5, R3.reuse, R13 ;  /* 0x0000000d03057221 */ /* 0x041fe20000010000 */
[----:B------:R-:W-:Y:S01]  /*17bb0*/  F2FP.F16.F32.PACK_AB R139, R3, R92 ;  /* 0x0000005c038b723e */ /* 0x000fe200000000ff */
[----:B------:R-:W-:Y:S02]  /*17bc0*/  IMAD.MOV.U32 R3, RZ, RZ, R12 ;  /* 0x000000ffff037224 */ /* 0x000fe400078e000c */
[C---:B-1----:R-:W-:Y:S01]  /*17bd0*/  FADD.FTZ R6, R116.reuse, R15 ;  /* 0x0000000f74067221 */ /* 0x042fe20000010000 */
[----:B------:R-:W-:Y:S01]  /*17be0*/  F2FP.F16.F32.PACK_AB R138, R116, R111 ;  /* 0x0000006f748a723e */ /* 0x000fe200000000ff */
[----:B------:R-:W-:Y:S06]  /*17bf0*/  @P2 BRA `(.L_x_1550) ;  /* 0xffffffcc00e02947 */ /* 0x000fec000383ffff */
[----:B------:R-:W-:Y:S05]  /*17c00*/  BSYNC B0 ;  /* 0x0000000000007941 */ /* 0x000fea0003800000 */
.L_x_1531:
[----:B------:R-:W-:Y:S01]  /*17c10*/  MOV R4, R88 ;  /* 0x0000005800047202 */ /* 0x000fe20000000f00 */
[----:B------:R-:W-:Y:S02]  /*17c20*/  IMAD.MOV.U32 R3, RZ, RZ, R12 ;  /* 0x000000ffff037224 */ /* 0x000fe400078e000c */
[----:B------:R-:W-:Y:S02]  /*17c30*/  IMAD.MOV.U32 R160, RZ, RZ, R193 ;  /* 0x000000ffffa07224 */ /* 0x000fe400078e00c1 */
[----:B------:R-:W-:-:S07]  /*17c40*/  IMAD.MOV.U32 R161, RZ, RZ, R194 ;  /* 0x000000ffffa17224 */ /* 0x000fce00078e00c2 */
.L_x_1530:
[----:B------:R-:W-:Y:S05]  /*17c50*/  BSYNC B1 ;  /* 0x0000000000017941 */ /* 0x000fea0003800000 */
.L_x_1529:
[----:B------:R-:W0:Y:S01]  /*17c60*/  LDC R10, c[0x0][0x9e4] ;  /* 0x00027900ff0a7b82 */ /* 0x000e220000000800 */
[----:B------:R-:W-:-:S05]  /*17c70*/  IADD3 R12, R163, 0x80, -R164 ;  /* 0x00000080a30c7810 */ /* 0x000fca0007ffe8a4 */
[----:B------:R-:W-:-:S04]  /*17c80*/  IMAD R12, R169, 0x80, R12 ;  /* 0x00000080a90c7824 */ /* 0x000fc800078e020c */
[----:B------:R-:W-:Y:S01]  /*17c90*/  IMAD.IADD R9, R12, 0x1, -R9 ;  /* 0x000000010c097824 */ /* 0x000fe200078e0a09 */
[----:B0-----:R-:W-:-:S13]  /*17ca0*/  ISETP.GE.AND P2, PT, R10, 0x1, PT ;  /* 0x000000010a00780c */ /* 0x001fda0003f46270 */
[----:B------:R-:W-:Y:S05]  /*17cb0*/  @!P2 BRA `(.L_x_1551) ;  /* 0x000000000044a947 */ /* 0x000fea0003800000 */
        /* <DEDUP_REMOVED lines=10> */
.L_x_1553:
[----:B------:R-:W-:-:S13]  /*17d60*/  ISETP.NE.AND P2, PT, R10, 0x1, PT ;  /* 0x000000010a00780c */ /* 0x000fda0003f45270 */
[----:B------:R-:W0:Y:S02]  /*17d70*/  @P2 LDC.64 R14, c[0x0][0x9e8] ;  /* 0x00027a00ff0e2b82 */ /* 0x000e240000000a00 */
[----:B0-----:R-:W-:-:S05]  /*17d80*/  @P2 IMAD.HI.U32 R14, R12, R14, RZ ;  /* 0x0000000e0c0e2227 */ /* 0x001fca00078e00ff */
[----:B------:R-:W-:-:S07]  /*17d90*/  @P2 SHF.R.U32.HI R12, RZ, R15, R14 ;  /* 0x0000000fff0c2219 */ /* 0x000fce000001160e */
.L_x_1554:
[----:B------:R-:W-:Y:S05]  /*17da0*/  BSYNC B0 ;  /* 0x0000000000007941 */ /* 0x000fea0003800000 */
.L_x_1552:
[----:B------:R-:W-:-:S05]  /*17db0*/  IMAD R12, R12, R10, RZ ;  /* 0x0000000a0c0c7224 */ /* 0x000fca00078e02ff */
[----:B------:R-:W-:-:S07]  /*17dc0*/  VIMNMX R9, R9, R12, !PT ;  /* 0x0000000c09097248 */ /* 0x000fce0007fe0100 */
.L_x_1551:
[----:B------:R-:W-:Y:S01]  /*17dd0*/  IADD3 R9, R9, 0x5f, RZ ;  /* 0x0000005f09097810 */ /* 0x000fe20007ffe0ff */
[----:B------:R-:W-:Y:S04]  /*17de0*/  BSSY B0, `(.L_x_1555) ;  /* 0x0000202000007945 */ /* 0x000fe80003800000 */
[----:B------:R-:W-:-:S05]  /*17df0*/  IMAD.HI R9, R9, 0x2aaaaaab, RZ ;  /* 0x2aaaaaab09097827 */ /* 0x000fca00078e02ff */
[----:B------:R-:W-:-:S04]  /*17e00*/  SHF.R.U32.HI R12, RZ, 0x1f, R9 ;  /* 0x0000001fff0c7819 */ /* 0x000fc80000011609 */
[----:B------:R-:W-:-:S04]  /*17e10*/  LEA.HI.SX32 R9, R9, R12, 0x1c ;  /* 0x0000000c09097211 */ /* 0x000fc800078fe2ff */
[----:B------:R-:W-:-:S04]  /*17e20*/  VIMNMX R20, R168, R9, !PT ;  /* 0x00000009a8147248 */ /* 0x000fc80007fe0100 */
[----:B------:R-:W-:-:S13]  /*17e30*/  ISETP.GE.AND P2, PT, R11, R20, PT ;  /* 0x000000140b00720c */ /* 0x000fda0003f46270 */
[----:B------:R-:W-:Y:S05]  /*17e40*/  @!P2 BRA `(.L_x_1556) ;  /* 0x0000001c00eca947 */ /* 0x000fea0003800000 */
[----:B------:R-:W-:Y:S01]  /*17e50*/  BSSY B1, `(.L_x_1556) ;  /* 0x00001fa000017945 */ /* 0x000fe20003800000 */
[----:B------:R-:W-:Y:S02]  /*17e60*/  IMAD.MOV.U32 R9, RZ, RZ, R4 ;  /* 0x000000ffff097224 */ /* 0x000fe400078e0004 */
[----:B------:R-:W-:Y:S02]  /*17e70*/  IMAD.MOV.U32 R21, RZ, RZ, R3 ;  /* 0x000000ffff157224 */ /* 0x000fe400078e0003 */
[----:B------:R-:W-:Y:S02]  /*17e80*/  IMAD.MOV.U32 R170, RZ, RZ, R161 ;  /* 0x000000ffffaa7224 */ /* 0x000fe400078e00a1 */
[----:B------:R-:W-:-:S07]  /*17e90*/  IMAD.MOV.U32 R171, RZ, RZ, R160 ;  /* 0x000000ffffab7224 */ /* 0x000fce00078e00a0 */
.L_x_1567:
[----:B------:R-:W-:-:S05]  /*17ea0*/  VIADD R160, R171, 0x1 ;  /* 0x00000001aba07836 */ /* 0x000fca0000000000 */
[----:B------:R-:W-:-:S04]  /*17eb0*/  ISETP.NE.AND P2, PT, R160, 0x2, PT ;  /* 0x00000002a000780c */ /* 0x000fc80003f45270 */
[----:B------:R-:W-:Y:S02]  /*17ec0*/  SEL R161, RZ, 0x1, P2 ;  /* 0x00000001ffa17807 */ /* 0x000fe40001000000 */
[----:B------:R-:W-:Y:S02]  /*17ed0*/  SEL R160, R160, RZ, P2 ;  /* 0x000000ffa0a07207 */ /* 0x000fe40001000000 */
[----:B------:R-:W-:Y:S01]  /*17ee0*/  LOP3.LUT R161, R170, R161, RZ, 0x3c, !PT ;  /* 0x000000a1aaa17212 */ /* 0x000fe200078e3cff */
[----:B------:R-:W-:Y:S06]  /*17ef0*/  @!P0 BRA `(.L_x_1557) ;  /* 0x0000000000048947 */ /* 0x000fec0003800000 */
[----:B------:R-:W-:Y:S01]  /*17f00*/  BPT.TRAP 0x1 ;  /* 0x000000040000795c */ /* 0x000fe20000300000 */
.L_x_1557:
[----:B------:R-:W-:Y:S02]  /*17f10*/  LEA R3, R160, R18, 0x3 ;  /* 0x00000012a0037211 */ /* 0x000fe400078e18ff */
[----:B------:R-:W-:-:S04]  /*17f20*/  SHF.L.U32 R4, R161, 0x1f, RZ ;  /* 0x0000001fa1047819 */ /* 0x000fc800000006ff */
[----:B------:R0:W1:Y:S01]  /*17f30*/  SYNCS.PHASECHK.TRANS64.TRYWAIT P2, [R3+URZ+0x2a830], R4 ;  /* 0x02a83004030075a7 */ /* 0x000062000804017f */
[----:B------:R-:W-:Y:S05]  /*17f40*/  @!P0 BRA `(.L_x_1558) ;  /* 0x0000000000048947 */ /* 0x000fea0003800000 */
[----:B------:R-:W-:Y:S01]  /*17f50*/  BPT.TRAP 0x1 ;  /* 0x000000040000795c */ /* 0x000fe20000300000 */
.L_x_1558:
[----:B------:R-:W-:Y:S01]  /*17f60*/  BSSY B2, `(.L_x_1559) ;  /* 0x0000006000027945 */ /* 0x000fe20003800000 */
[----:B------:R-:W-:Y:S02]  /*17f70*/  IMAD R12, R160, 0x900, R8 ;  /* 0x00000900a00c7824 */ /* 0x000fe400078e0208 */
[----:B------:R-:W-:Y:S01]  /*17f80*/  IMAD.MOV.U32 R13, RZ, RZ, 0x40000040 ;  /* 0x40000040ff0d7424 */ /* 0x000fe200078e00ff */
[----:B-1----:R-:W-:Y:S06]  /*17f90*/  @P2 BRA `(.L_x_1560) ;  /* 0x0000000000082947 */ /* 0x002fec0003800000 */
[----:B------:R-:W1:Y:S02]  /*17fa0*/  SYNCS.PHASECHK.TRANS64.TRYWAIT P2, [R3+URZ+0x2a830], R4 ;  /* 0x02a83004030075a7 */ /* 0x000e64000804017f */
[----:B-1----:R-:W-:Y:S05]  /*17fb0*/  @!P2 BRA `(.L_x_1561) ;  /* 0x000000f000a4a947 */ /* 0x002fea0003800000 */
.L_x_1560:
[----:B------:R-:W-:Y:S05]  /*17fc0*/  BSYNC B2 ;  /* 0x0000000000027941 */ /* 0x000fea0003800000 */
.L_x_1559:
[----:B------:R-:W2:Y:S04]  /*17fd0*/  LDL.64 R88, [R1+0x38] ;  /* 0x0000380001587983 */ /* 0x000ea80000100a00 */
[----:B------:R-:W3:Y:S04]  /*17fe0*/  LDL.64 R214, [R1+0x30] ;  /* 0x0000300001d67983 */ /* 0x000ee80000100a00 */
[----:B------:R-:W4:Y:S01]  /*17ff0*/  LDL.64 R212, [R1+0x28] ;  /* 0x0000280001d47983 */ /* 0x000f220000100a00 */
[----:B------:R-:W-:-:S03]  /*18000*/  R2UR UR6, R12 ;  /* 0x000000000c0672ca */ /* 0x000fc600000e0000 */
[----:B------:R-:W5:Y:S01]  /*18010*/  LDL.64 R210, [R1+0x20] ;  /* 0x0000200001d27983 */ /* 0x000f620000100a00 */
[----:B------:R-:W-:Y:S01]  /*18020*/  R2UR UR7, R13 ;  /* 0x000000000d0772ca */ /* 0x000fe200000e0000 */
[----:B------:R-:W-:Y:S02]  /*18030*/  VIADD R14, R12, 0x2 ;  /* 0x000000020c0e7836 */ /* 0x000fe40000000000 */
        /* <DEDUP_REMOVED lines=19> */
[----:B----4-:R-:W-:Y:S02]  /*18170*/  R2UR UR4, R212 ;  /* 0x00000000d40472ca */ /* 0x010fe400000e0000 */
[----:B------:R-:W-:Y:S01]  /*18180*/  R2UR UR5, R213 ;  /* 0x00000000d50572ca */ /* 0x000fe200000e0000 */
[----:B------:R-:W-:Y:S01]  /*18190*/  IMAD.MOV.U32 R15, RZ, RZ, 0x40000040 ;  /* 0x40000040ff0f7424 */ /* 0x000fe200078e00ff */
[----:B------:R-:W-:Y:S01]  /*181a0*/  IADD3 R14, R12, 0x6, RZ ;  /* 0x000000060c0e7810 */ /* 0x000fe20007ffe0ff */
[----:B------:R-:W-:-:S02]  /*181b0*/  WARPGROUP.DEPBAR.LE gsb0, 0x0 ;  /* 0x00008000000079c5 */ /* 0x000fc40000010000 */
[----:B------:R-:W-:-:S08]  /*181c0*/  WARPGROUP.ARRIVE ;  /* 0x00000000000079c5 */ /* 0x000fd00000000000 */
        /* <DEDUP_REMOVED lines=50> */
[----:B------:R-:W-:Y:S01]  /*184f0*/  IMAD.MOV.U32 R15, RZ, RZ, 0x40000040 ;  /* 0x40000040ff0f7424 */ /* 0x000fe200078e00ff */
[----:B------:R-:W-:Y:S01]  /*18500*/  IADD3 R14, R12, 0x602, RZ ;  /* 0x000006020c0e7810 */ /* 0x000fe20007ffe0ff */
        /* <DEDUP_REMOVED lines=95> */
.L_x_1562:
[----:B01----:R-:W-:Y:S02]  /*18b00*/  SHF.L.U32 R3, R170, 0x1f, RZ ;  /* 0x0000001faa037819 */ /* 0x003fe400000006ff */
[----:B------:R-:W-:-:S04]  /*18b10*/  LEA R170, R171, R18, 0x3 ;  /* 0x00000012abaa7211 */ /* 0x000fc800078e18ff */
[----:B------:R0:W1:Y:S01]  /*18b20*/  SYNCS.PHASECHK.TRANS64.TRYWAIT P2, [R170+URZ+0x2a850], R3 ;  /* 0x02a85003aa0075a7 */ /* 0x000062000804017f */
[----:B------:R-:W-:Y:S05]  /*18b30*/  @!P0 BRA `(.L_x_1563) ;  /* 0x0000000000048947 */ /* 0x000fea0003800000 */
[----:B------:R-:W-:Y:S01]  /*18b40*/  BPT.TRAP 0x1 ;  /* 0x000000040000795c */ /* 0x000fe20000300000 */
.L_x_1563:
[----:B------:R-:W-:Y:S04]  /*18b50*/  BSSY B2, `(.L_x_1564) ;  /* 0x0000004000027945 */ /* 0x000fe80003800000 */
[----:B-1----:R-:W-:Y:S05]  /*18b60*/  @P2 BRA `(.L_x_1565) ;  /* 0x0000000000082947 */ /* 0x002fea0003800000 */
[----:B------:R-:W1:Y:S02]  /*18b70*/  SYNCS.PHASECHK.TRANS64.TRYWAIT P2, [R170+URZ+0x2a850], R3 ;  /* 0x02a85003aa0075a7 */ /* 0x000e64000804017f */
[----:B-1----:R-:W-:Y:S05]  /*18b80*/  @!P2 BRA `(.L_x_1566) ;  /* 0x000000e400c4a947 */ /* 0x002fea0003800000 */
.L_x_1565:
[----:B------:R-:W-:Y:S05]  /*18b90*/  BSYNC B2 ;  /* 0x0000000000027941 */ /* 0x000fea0003800000 */
.L_x_1564:
[----:B------:R-:W-:Y:S01]  /*18ba0*/  VIADD R0, R18, 0x400 ;  /* 0x0000040012007836 */ /* 0x000fe20000000000 */
[----:B------:R-:W-:Y:S01]  /*18bb0*/  WARPGROUP.ARRIVE ;  /* 0x00000000000079c5 */ /* 0x000fe20000000000 */
[----:B------:R-:W-:Y:S01]  /*18bc0*/  IMAD.MOV.U32 R13, RZ, RZ, 0x40000040 ;  /* 0x40000040ff0d7424 */ /* 0x000fe200078e00ff */
[----:B------:R-:W-:Y:S01]  /*18bd0*/  FMNMX.FTZ R4, R90, R9, !PT ;  /* 0x000000095a047209 */ /* 0x000fe20007810000 */
[----:B01----:R-:W-:Y:S01]  /*18be0*/  IMAD.MOV.U32 R3, RZ, RZ, 0x40000040 ;  /* 0x40000040ff037424 */ /* 0x003fe200078e00ff */
[----:B------:R-:W-:Y:S01]  /*18bf0*/  SHF.R.U32.HI R0, RZ, 0x4, R0 ;  /* 0x00000004ff007819 */ /* 0x000fe20000011600 */
[----:B------:R-:W-:Y:S01]  /*18c00*/  IMAD.MOV.U32 R15, RZ, RZ, 0x40000040 ;  /* 0x40000040ff0f7424 */ /* 0x000fe200078e00ff */
[----:B------:R-:W-:Y:S01]  /*18c10*/  R2UR UR7, R13 ;  /* 0x000000000d0772ca */ /* 0x000fe200000e0000 */
[----:B------:R-:W-:Y:S01]  /*18c20*/  @!P1 VIADD R170, R170, 0x2a860 ;  /* 0x0002a860aaaa9836 */ /* 0x000fe20000000000 */
[----:B------:R-:W-:Y:S02]  /*18c30*/  LOP3.LUT R0, R0, 0x3fff, RZ, 0xc0, !PT ;  /* 0x00003fff00007812 */ /* 0x000fe400078ec0ff */
[C---:B------:R-:W-:Y:S01]  /*18c40*/  ISETP.GT.AND P2, PT, R11.reuse, R20, PT ;  /* 0x000000140b00720c */ /* 0x040fe20003f44270 */
[----:B------:R-:W-:Y:S01]  /*18c50*/  VIADD R11, R11, 0xffffffff ;  /* 0xffffffff0b0b7836 */ /* 0x000fe20000000000 */
[----:B------:R-:W-:-:S02]  /*18c60*/  LOP3.LUT R0, R0, 0x3000000, RZ, 0xfc, !PT ;  /* 0x0300000000007812 */ /* 0x000fc400078efcff */
[----:B------:R-:W-:-:S03]  /*18c70*/  @!P1 PRMT R170, RZ, 0x654, R170 ;  /* 0x00000654ffaa9816 */ /* 0x000fc600000000aa */
[----:B------:R-:W-:Y:S01]  /*18c80*/  IMAD R12, R171, 0x600, R0 ;  /* 0x00000600ab0c7824 */ /* 0x000fe200078e0200 */
[----:B------:R-:W-:Y:S01]  /*18c90*/  FMNMX.FTZ R0, R88, R21, !PT ;  /* 0x0000001558007209 */ /* 0x000fe20007810000 */
[----:B------:R-:W-:Y:S02]  /*18ca0*/  IMAD.MOV.U32 R171, RZ, RZ, R160 ;  /* 0x000000ffffab7224 */ /* 0x000fe400078e00a0 */
[C---:B------:R-:W-:Y:S01]  /*18cb0*/  VIADD R2, R12.reuse, 0x80 ;  /* 0x000000800c027836 */ /* 0x040fe20000000000 */
[----:B------:R-:W-:Y:S02]  /*18cc0*/  R2UR UR6, R12 ;  /* 0x000000000c0672ca */ /* 0x000fe400000e0000 */
[----:B------:R-:W-:-:S04]  /*18cd0*/  FMNMX.FTZ R7, R89, R0, !PT ;  /* 0x0000000059077209 */ /* 0x000fc80007810000 */
[----:B------:R-:W-:-:S07]  /*18ce0*/  FMNMX.FTZ R0, R92, R7, !PT ;  /* 0x000000075c007209 */ /* 0x000fce0007810000 */
[----:B------:R-:W-:Y:S01]  /*18cf0*/  HGMMA.64x128x16.F32 R24, R156, gdesc[UR4].tnspB, R24, gsb0 ;  /* 0x41e000049c187df0 */ /* 0x000fe20008000818 */
[----:B------:R-:W-:Y:S01]  /*18d00*/  R2UR UR6, R2 ;  /* 0x00000000020672ca */ /* 0x000fe200000e0000 */
[----:B------:R-:W-:Y:S01]  /*18d10*/  VIADD R2, R12, 0x100 ;  /* 0x000001000c027836 */ /* 0x000fe20000000000 */
[----:B------:R-:W-:Y:S02]  /*18d20*/  R2UR UR7, R3 ;  /* 0x00000000030772ca */ /* 0x000fe400000e0000 */
        /* <DEDUP_REMOVED lines=19> */
[----:B------:R-:W-:Y:S02]  /*18e60*/  FMNMX.FTZ R0, R132, R3, !PT ;  /* 0x0000000384007209 */ /* 0x000fe40007810000 */
[----:B------:R-:W-:Y:S02]  /*18e70*/  MOV R3, 0x40000040 ;  /* 0x4000004000037802 */ /* 0x000fe40000000f00 */
[----:B------:R-:W-:-:S05]  /*18e80*/  FMNMX.FTZ R0, R133, R0, !PT ;  /* 0x0000000085007209 */ /* 0x000fca0007810000 */
[----:B------:R-:W0:Y:S02]  /*18e90*/  SHFL.BFLY PT, R7, R0, 0x2, 0x1f ;  /* 0x0c401f0000077f89 */ /* 0x000e2400000e0000 */
[----:B0-----:R-:W-:Y:S01]  /*18ea0*/  FMNMX.FTZ R13, R0, R7, !PT ;  /* 0x00000007000d7209 */ /* 0x001fe20007810000 */
[----:B------:R-:W-:Y:S01]  /*18eb0*/  IMAD.U32 R7, RZ, RZ, UR42 ;  /* 0x0000002aff077e24 */ /* 0x000fe2000f8e00ff */
[----:B------:R-:W-:Y:S02]  /*18ec0*/  WARPGROUP.DEPBAR.LE gsb0, 0x0 ;  /* 0x00008000000079c5 */ /* 0x000fe40000010000 */
[----:B------:R-:W-:-:S06]  /*18ed0*/  WARPGROUP.ARRIVE ;  /* 0x00000000000079c5 */ /* 0x000fcc0000000000 */
[----:B------:R-:W-:Y:S01]  /*18ee0*/  HGMMA.64x128x16.F32 R24, R152, gdesc[UR4].tnspB, R24, gsb0 ;  /* 0x41e0000498187df0 */ /* 0x000fe20008000818 */
[----:B------:R-:W-:Y:S02]  /*18ef0*/  R2UR UR6, R2 ;  /* 0x00000000020672ca */ /* 0x000fe400000e0000 */
[----:B------:R-:W-:Y:S01]  /*18f00*/  R2UR UR7, R3 ;  /* 0x00000000030772ca */ /* 0x000fe200000e0000 */
[----:B------:R-:W0:Y:S02]  /*18f10*/  SHFL.BFLY PT, R2, R13, 0x1, 0x1f ;  /* 0x0c201f000d027f89 */ /* 0x000e2400000e0000 */
[----:B0-----:R-:W-:Y:S02]  /*18f20*/  FMNMX.FTZ R3, R13, R2, !PT ;  /* 0x000000020d037209 */ /* 0x001fe40007810000 */
[----:B------:R-:W-:-:S03]  /*18f30*/  FMNMX.FTZ R13, R91, R4, !PT ;  /* 0x000000045b0d7209 */ /* 0x000fc60007810000 */
[----:B------:R-:W-:Y:S01]  /*18f40*/  FADD.FTZ R2, -R3, R21 ;  /* 0x0000001503027221 */ /* 0x000fe20000010100 */
[----:B------:R-:W-:-:S03]  /*18f50*/  FMNMX.FTZ R4, R94, R13, !PT ;  /* 0x0000000d5e047209 */ /* 0x000fc60007810000 */
[-C--:B------:R-:W-:Y:S01]  /*18f60*/  FMUL.FTZ R14, R2, R7.reuse ;  /* 0x00000007020e7220 */ /* 0x080fe20000410000 */
[----:B------:R-:W-:Y:S01]  /*18f70*/  FMNMX.FTZ R13, R95, R4, !PT ;  /* 0x000000045f0d7209 */ /* 0x000fe20007810000 */
[----:B------:R-:W-:Y:S02]  /*18f80*/  FMUL.FTZ R2, R3, R7 ;  /* 0x0000000703027220 */ /* 0x000fe40000410000 */
[----:B------:R0:W-:Y:S01]  /*18f90*/  MUFU.EX2 R0, R14 ;  /* 0x0000000e00007308 */ /* 0x0001e20000000800 */
        /* <DEDUP_REMOVED lines=8> */
[----:B0-----:R-:W-:Y:S01]  /*19020*/  VIADD R14, R12, 0x180 ;  /* 0x000001800c0e7836 */ /* 0x001fe20000000000 */
[----:B------:R-:W-:Y:S01]  /*19030*/  FMNMX.FTZ R4, R102, R13, !PT ;  /* 0x0000000d66047209 */ /* 0x000fe20007810000 */
[-CC-:B------:R-:W-:Y:S01]  /*19040*/  FFMA.FTZ R101, R113, R7.reuse, -R2.reuse ;  /* 0x0000000771657223 */ /* 0x180fe20000010802 */
[-CC-:B------:R-:W-:Y:S01]  /*19050*/  FFMA.FTZ R105, R105, R7.reuse, -R2.reuse ;  /* 0x0000000769697223 */ /* 0x180fe20000010802 */
[-CC-:B------:R-:W-:Y:S01]  /*19060*/  FFMA.FTZ R88, R120, R7.reuse, -R2.reuse ;  /* 0x0000000778587223 */ /* 0x180fe20000010802 */
[----:B------:R-:W-:Y:S01]  /*19070*/  FMNMX.FTZ R13, R103, R4, !PT ;  /* 0x00000004670d7209 */ /* 0x000fe20007810000 */
[-CC-:B------:R-:W-:Y:S01]  /*19080*/  FFMA.FTZ R113, R121, R7.reuse, -R2.reuse ;  /* 0x0000000779717223 */ /* 0x180fe20000010802 */
[-CC-:B------:R-:W-:Y:S01]  /*19090*/  FFMA.FTZ R92, R124, R7.reuse, -R2.reuse ;  /* 0x000000077c5c7223 */ /* 0x180fe20000010802 */
[----:B------:R-:W-:Y:S01]  /*190a0*/  FFMA.FTZ R133, R133, R7, -R2 ;  /* 0x0000000785857223 */ /* 0x000fe20000010802 */
[----:B------:R-:W-:Y:S01]  /*190b0*/  FMNMX.FTZ R4, R106, R13, !PT ;  /* 0x0000000d6a047209 */ /* 0x000fe20007810000 */
[----:B------:R-:W0:Y:S03]  /*190c0*/  MUFU.EX2 R21, R21 ;  /* 0x0000001500157308 */ /* 0x000e260000000800 */
[----:B------:R-:W-:-:S04]  /*190d0*/  FMNMX.FTZ R13, R107, R4, !PT ;  /* 0x000000046b0d7209 */ /* 0x000fc80007810000 */
[----:B------:R-:W-:Y:S01]  /*190e0*/  FMNMX.FTZ R4, R110, R13, !PT ;  /* 0x0000000d6e047209 */ /* 0x000fe20007810000 */
[----:B------:R-:W1:Y:S03]  /*190f0*/  MUFU.EX2 R156, R156 ;  /* 0x0000009c009c7308 */ /* 0x000e660000000800 */
[----:B------:R-:W-:-:S04]  /*19100*/  FMNMX.FTZ R13, R111, R4, !PT ;  /* 0x000000046f0d7209 */ /* 0x000fc80007810000 */
[----:B------:R-:W-:Y:S01]  /*19110*/  FMNMX.FTZ R4, R114, R13, !PT ;  /* 0x0000000d72047209 */ /* 0x000fe20007810000 */
[----:B------:R-:W2:Y:S03]  /*19120*/  MUFU.EX2 R158, R158 ;  /* 0x0000009e009e7308 */ /* 0x000ea60000000800 */
[----:B------:R-:W-:-:S04]  /*19130*/  FMNMX.FTZ R13, R115, R4, !PT ;  /* 0x00000004730d7209 */ /* 0x000fc80007810000 */
[----:B------:R-:W-:Y:S01]  /*19140*/  FMNMX.FTZ R4, R118, R13, !PT ;  /* 0x0000000d76047209 */ /* 0x000fe20007810000 */
[----:B------:R-:W3:Y:S03]  /*19150*/  MUFU.EX2 R89, R89 ;  /* 0x0000005900597308 */ /* 0x000ee60000000800 */
        /* <DEDUP_REMOVED lines=13> */
[----:B------:R-:W4:Y:S01]  /*19230*/  SHFL.BFLY PT, R13, R4, 0x2, 0x1f ;  /* 0x0c401f00040d7f89 */ /* 0x000f2200000e0000 */
[----:B------:R-:W-:Y:S08]  /*19240*/  MUFU.EX2 R88, R88 ;  /* 0x0000005800587308 */ /* 0x000ff00000000800 */
[----:B------:R-:W-:Y:S08]  /*19250*/  MUFU.EX2 R113, R113 ;  /* 0x0000007100717308 */ /* 0x000ff00000000800 */
[----:B------:R-:W-:Y:S01]  /*19260*/  MUFU.EX2 R92, R92 ;  /* 0x0000005c005c7308 */ /* 0x000fe20000000800 */
[----:B------:R-:W-:-:S02]  /*19270*/  WARPGROUP.DEPBAR.LE gsb0, 0x0 ;  /* 0x00008000000079c5 */ /* 0x000fc40000010000 */
[----:B------:R-:W-:Y:S01]  /*19280*/  WARPGROUP.ARRIVE ;  /* 0x00000000000079c5 */ /* 0x000fe20000000000 */
[-CC-:B------:R-:W-:Y:S01]  /*19290*/  FFMA.FTZ R152, R96, R7.reuse, -R2.reuse ;  /* 0x0000000760987223 */ /* 0x180fe20000010802 */
[-CC-:B------:R-:W-:Y:S01]  /*192a0*/  FFMA.FTZ R154, R100, R7.reuse, -R2.reuse ;  /* 0x00000007649a7223 */ /* 0x180fe20000010802 */
[----:B------:R-:W-:Y:S01]  /*192b0*/  FFMA.FTZ R96, R132, R7, -R2 ;  /* 0x0000000784607223 */ /* 0x000fe20000010802 */
[----:B----4-:R-:W-:Y:S02]  /*192c0*/  FMNMX.FTZ R13, R4, R13, !PT ;  /* 0x0000000d040d7209 */ /* 0x010fe40007810000 */
[----:B------:R-:W-:Y:S01]  /*192d0*/  HGMMA.64x128x16.F32 R24, R148, gdesc[UR4].tnspB, R24, gsb0 ;  /* 0x41e0000494187df0 */ /* 0x000fe20008000818 */
[----:B------:R-:W-:Y:S01]  /*192e0*/  R2UR UR6, R14 ;  /* 0x000000000e0672ca */ /* 0x000fe200000e0000 */
[C---:B------:R-:W-:Y:S01]  /*192f0*/  VIADD R14, R12.reuse, 0x200 ;  /* 0x000002000c0e7836 */ /* 0x040fe20000000000 */
[----:B------:R-:W-:Y:S01]  /*19300*/  R2UR UR7, R15 ;  /* 0x000000000f0772ca */ /* 0x000fe200000e0000 */
[----:B------:R-:W-:Y:S01]  /*19310*/  IMAD.MOV.U32 R15, RZ, RZ, 0x40000040 ;  /* 0x40000040ff0f7424 */ /* 0x000fe200078e00ff */
[----:B------:R-:W4:Y:S01]  /*19320*/  SHFL.BFLY PT, R4, R13, 0x1, 0x1f ;  /* 0x0c201f000d047f89 */ /* 0x000f2200000e0000 */
[----:B------:R-:W-:Y:S01]  /*19330*/  IADD3 R12, R12, 0x280, RZ ;  /* 0x000002800c0c7810 */ /* 0x000fe20007ffe0ff */
[----:B------:R-:W-:Y:S08]  /*19340*/  MUFU.EX2 R152, R152 ;  /* 0x0000009800987308 */ /* 0x000ff00000000800 */
[----:B------:R-:W-:Y:S08]  /*19350*/  MUFU.EX2 R154, R154 ;  /* 0x0000009a009a7308 */ /* 0x000ff00000000800 */
[----:B------:R-:W-:Y:S01]  /*19360*/  MUFU.EX2 R96, R96 ;  /* 0x0000006000607308 */ /* 0x000fe20000000800 */
[----:B----4-:R-:W-:Y:S01]  /*19370*/  FMNMX.FTZ R4, R13, R4, !PT ;  /* 0x000000040d047209 */ /* 0x010fe20007810000 */
[----:B------:R-:W-:-:S04]  /*19380*/  IMAD.MOV.U32 R13, RZ, RZ, 0x40000040 ;  /* 0x40000040ff0d7424 */ /* 0x000fc800078e00ff */
[----:B------:R-:W-:-:S04]  /*19390*/  FMUL.FTZ R100, R4, R7 ;  /* 0x0000000704647220 */ /* 0x000fc80000410000 */
[-CC-:B------:R-:W-:Y:S01]  /*193a0*/  FFMA.FTZ R157, R90, R7.reuse, -R100.reuse ;  /* 0x000000075a9d7223 */ /* 0x180fe20000010864 */
[-CC-:B------:R-:W-:Y:S01]  /*193b0*/  FFMA.FTZ R90, R91, R7.reuse, -R100.reuse ;  /* 0x000000075b5a7223 */ /* 0x180fe20000010864 */
[-CC-:B------:R-:W-:Y:S01]  /*193c0*/  FFMA.FTZ R159, R94, R7.reuse, -R100.reuse ;  /* 0x000000075e9f7223 */ /* 0x180fe20000010864 */
[-CC-:B------:R-:W-:Y:S01]  /*193d0*/  FFMA.FTZ R94, R95, R7.reuse, -R100.reuse ;  /* 0x000000075f5e7223 */ /* 0x180fe20000010864 */
[-CC-:B------:R-:W-:Y:S01]  /*193e0*/  FFMA.FTZ R153, R98, R7.reuse, -R100.reuse ;  /* 0x0000000762997223 */ /* 0x180fe20000010864 */
[-CC-:B------:R-:W-:Y:S01]  /*193f0*/  FFMA.FTZ R98, R99, R7.reuse, -R100.reuse ;  /* 0x0000000763627223 */ /* 0x180fe20000010864 */
[----:B------:R-:W-:Y:S01]  /*19400*/  MUFU.EX2 R157, R157 ;  /* 0x0000009d009d7308 */ /* 0x000fe20000000800 */
[----:B0-----:R-:W-:Y:S01]  /*19410*/  FFMA.FTZ R95, R0, R6, R21 ;  /* 0x00000006005f7223 */ /* 0x001fe20000010015 */
[-CC-:B------:R-:W-:Y:S01]  /*19420*/  FFMA.FTZ R155, R102, R7.reuse, -R100.reuse ;  /* 0x00000007669b7223 */ /* 0x180fe20000010864 */
[-CC-:B------:R-:W-:Y:S01]  /*19430*/  FFMA.FTZ R102, R103, R7.reuse, -R100.reuse ;  /* 0x0000000767667223 */ /* 0x180fe20000010864 */
[-CC-:B------:R-:W-:Y:S01]  /*19440*/  FFMA.FTZ R115, R115, R7.reuse, -R100.reuse ;  /* 0x0000000773737223 */ /* 0x180fe20000010864 */
[C---:B-1----:R-:W-:Y:S01]  /*19450*/  FADD.FTZ R95, R156.reuse, R95 ;  /* 0x0000005f9c5f7221 */ /* 0x042fe20000010000 */
[--C-:B------:R-:W-:Y:S01]  /*19460*/  FFMA.FTZ R6, R119, R7, -R100.reuse ;  /* 0x0000000777067223 */ /* 0x100fe20000010864 */
[----:B------:R-:W-:Y:S01]  /*19470*/  F2FP.F16.F32.PACK_AB R156, R156, R21 ;  /* 0x000000159c9c723e */ /* 0x000fe200000000ff */
        /* <DEDUP_REMOVED lines=22> */
[----:B--2---:R-:W-:Y:S01]  /*195e0*/  FADD.FTZ R110, R158, R95 ;  /* 0x0000005f9e6e7221 */ /* 0x004fe20000010000 */
[-C--:B------:R-:W-:Y:S01]  /*195f0*/  FFMA.FTZ R149, R106, R7.reuse, -R100 ;  /* 0x000000076a957223 */ /* 0x080fe20000010864 */
[----:B------:R-:W-:Y:S01]  /*19600*/  HGMMA.64x128x16.F32 R24, R144, gdesc[UR4].tnspB, R24, gsb0 ;  /* 0x41e0000490187df0 */ /* 0x000fe20008000818 */
[----:B------:R-:W-:Y:S01]  /*19610*/  R2UR UR6, R14 ;  /* 0x000000000e0672ca */ /* 0x000fe200000e0000 */
[-CC-:B------:R-:W-:Y:S01]  /*19620*/  FFMA.FTZ R14, R128, R7.reuse, -R2.reuse ;  /* 0x00000007800e7223 */ /* 0x180fe20000010802 */
[----:B------:R-:W-:Y:S01]  /*19630*/  R2UR UR7, R15 ;  /* 0x000000000f0772ca */ /* 0x000fe200000e0000 */
[-C--:B------:R-:W-:Y:S01]  /*19640*/  FFMA.FTZ R15, R125, R7.reuse, -R2 ;  /* 0x000000077d0f7223 */ /* 0x080fe20000010802 */
[-CC-:B------:R-:W-:Y:S01]  /*19650*/  FFMA.FTZ R104, R107, R7.reuse, -R100.reuse ;  /* 0x000000076b687223 */ /* 0x180fe20000010864 */
[----:B------:R-:W-:Y:S01]  /*19660*/  MUFU.EX2 R148, R148 ;  /* 0x0000009400947308 */ /* 0x000fe20000000800 */
[----:B------:R-:W-:Y:S01]  /*19670*/  FFMA.FTZ R106, R111, R7, -R100 ;  /* 0x000000076f6a7223 */ /* 0x000fe20000010864 */
[----:B---3--:R-:W-:-:S06]  /*19680*/  F2FP.F16.F32.PACK_AB R158, R89, R158 ;  /* 0x0000009e599e723e */ /* 0x008fcc00000000ff */
        /* <DEDUP_REMOVED lines=13> */
[-CC-:B------:R-:W-:Y:S01]  /*19760*/  FFMA.FTZ R146, R116, R7.reuse, -R2.reuse ;  /* 0x0000000774927223 */ /* 0x180fe20000010802 */
[----:B------:R-:W-:Y:S01]  /*19770*/  FFMA.FTZ R117, R129, R7, -R2 ;  /* 0x0000000781757223 */ /* 0x000fe20000010802 */
[----:B------:R-:W-:Y:S01]  /*19780*/  HGMMA.64x128x16.F32 R24, R140, gdesc[UR4].tnspB, R24, gsb0 ;  /* 0x41e000048c187df0 */ /* 0x000fe20008000818 */
[----:B------:R-:W-:Y:S01]  /*19790*/  R2UR UR6, R12 ;  /* 0x000000000c0672ca */ /* 0x000fe200000e0000 */
[----:B------:R-:W-:Y:S01]  /*197a0*/  FADD.FTZ R2, -R4, R9 ;  /* 0x0000000904027221 */ /* 0x000fe20000010100 */
[----:B------:R-:W-:Y:S01]  /*197b0*/  R2UR UR7, R13 ;  /* 0x000000000d0772ca */ /* 0x000fe200000e0000 */
[----:B------:R-:W-:-:S02]  /*197c0*/  @!P1 IMAD R13, R160, 0x8, R18 ;  /* 0x00000008a00d9824 */ /* 0x000fc400078e0212 */
[-CC-:B------:R-:W-:Y:S01]  /*197d0*/  FFMA.FTZ R12, R114, R7.reuse, -R100.reuse ;  /* 0x00000007720c7223 */ /* 0x180fe20000010864 */
[-C--:B------:R-:W-:Y:S01]  /*197e0*/  FMUL.FTZ R2, R2, R7.reuse ;  /* 0x0000000702027220 */ /* 0x080fe20000410000 */
[----:B------:R-:W-:Y:S01]  /*197f0*/  MUFU.EX2 R145, R145 ;  /* 0x0000009100917308 */ /* 0x000fe20000000800 */
[----:B------:R-:W-:Y:S02]  /*19800*/  @!P1 VIADD R13, R13, 0x2a840 ;  /* 0x0002a8400d0d9836 */ /* 0x000fe40000000000 */
[----:B------:R-:W-:-:S03]  /*19810*/  FFMA.FTZ R147, R118, R7, -R100 ;  /* 0x0000000776937223 */ /* 0x000fc60000010864 */
[----:B------:R-:W-:Y:S02]  /*19820*/  @!P1 PRMT R91, RZ, 0x654, R13 ;  /* 0x00000654ff5b9816 */ /* 0x000fe4000000000d */
[----:B------:R-:W0:Y:S08]  /*19830*/  MUFU.EX2 R2, R2 ;  /* 0x0000000200027308 */ /* 0x000e300000000800 */
[----:B------:R-:W-:Y:S08]  /*19840*/  MUFU.EX2 R144, R144 ;  /* 0x0000009000907308 */ /* 0x000ff00000000800 */
[----:B------:R-:W-:Y:S01]  /*19850*/  MUFU.EX2 R12, R12 ;  /* 0x0000000c000c7308 */ /* 0x000fe20000000800 */
[----:B0-----:R-:W-:Y:S01]  /*19860*/  FFMA.FTZ R5, R2, R5, R157 ;  /* 0x0000000502057223 */ /* 0x001fe2000001009d */
[----:B------:R-:W-:-:S03]  /*19870*/  F2FP.F16.F32.PACK_AB R157, R90, R157 ;  /* 0x0000009d5a9d723e */ /* 0x000fc600000000ff */
[----:B------:R-:W-:-:S03]  /*19880*/  FADD.FTZ R108, R90, R5 ;  /* 0x000000055a6c7221 */ /* 0x000fc60000010000 */
[----:B------:R-:W-:Y:S01]  /*19890*/  MUFU.EX2 R13, R115 ;  /* 0x00000073000d7308 */ /* 0x000fe20000000800 */
[----:B------:R-:W-:Y:S01]  /*198a0*/  FADD.FTZ R5, R159, R108 ;  /* 0x0000006c9f057221 */ /* 0x000fe20000010000 */
[----:B------:R-:W-:Y:S01]  /*198b0*/  FFMA.FTZ R108, R123, R7, -R100 ;  /* 0x000000077b6c7223 */ /* 0x000fe20000010864 */
[----:B------:R-:W-:-:S05]  /*198c0*/  F2FP.F16.F32.PACK_AB R159, R94, R159 ;  /* 0x0000009f5e9f723e */ /* 0x000fca00000000ff */
[----:B------:R-:W-:Y:S08]  /*198d0*/  MUFU.EX2 R146, R146 ;  /* 0x0000009200927308 */ /* 0x000ff00000000800 */
[----:B------:R-:W-:Y:S08]  /*198e0*/  MUFU.EX2 R147, R147 ;  /* 0x0000009300937308 */ /* 0x000ff00000000800 */
[----:B------:R-:W-:Y:S08]  /*198f0*/  MUFU.EX2 R109, R109 ;  /* 0x0000006d006d7308 */ /* 0x000ff00000000800 */
[----:B------:R-:W-:Y:S08]  /*19900*/  MUFU.EX2 R108, R108 ;  /* 0x0000006c006c7308 */ /* 0x000ff00000000800 */
[----:B------:R-:W-:Y:S08]  /*19910*/  MUFU.EX2 R117, R117 ;  /* 0x0000007500757308 */ /* 0x000ff00000000800 */
[----:B------:R-:W0:Y:S01]  /*19920*/  MUFU.EX2 R9, R133 ;  /* 0x0000008500097308 */ /* 0x000e220000000800 */
[----:B------:R-:W-:-:S02]  /*19930*/  WARPGROUP.DEPBAR.LE gsb0, 0x0 ;  /* 0x00008000000079c5 */ /* 0x000fc40000010000 */
[----:B------:R-:W-:Y:S01]  /*19940*/  WARPGROUP.ARRIVE ;  /* 0x00000000000079c5 */ /* 0x000fe20000000000 */
[-CC-:B------:R-:W-:Y:S01]  /*19950*/  FFMA.FTZ R141, R122, R7.reuse, -R100.reuse ;  /* 0x000000077a8d7223 */ /* 0x180fe20000010864 */
[----:B------:R-:W-:Y:S01]  /*19960*/  FFMA.FTZ R100, R135, R7, -R100 ;  /* 0x0000000787647223 */ /* 0x000fe20000010864 */
[----:B------:R-:W-:Y:S02]  /*19970*/  F2FP.F16.F32.PACK_AB R140, R113, R88 ;  /* 0x00000058718c723e */ /* 0x000fe400000000ff */
[----:B------:R-:W-:Y:S01]  /*19980*/  F2FP.F16.F32.PACK_AB R142, R15, R92 ;  /* 0x0000005c0f8e723e */ /* 0x000fe200000000ff */
[----:B------:R-:W-:Y:S01]  /*19990*/  HGMMA.64x128x16.F32 R24, R136, gdesc[UR4].tnspB, R24, gsb0 ;  /* 0x41e0000488187df0 */ /* 0x000fe20008000818 */
[----:B------:R-:W-:Y:S01]  /*199a0*/  MUFU.EX2 R141, R141 ;  /* 0x0000008d008d7308 */ /* 0x000fe20000000800 */
[----:B------:R-:W-:-:S07]  /*199b0*/  F2FP.F16.F32.PACK_AB R143, R127, R126 ;  /* 0x0000007e7f8f723e */ /* 0x000fce00000000ff */
[----:B------:R-:W1:Y:S01]  /*199c0*/  MUFU.EX2 R100, R100 ;  /* 0x0000006400647308 */ /* 0x000e620000000800 */
[----:B------:R-:W-:Y:S02]  /*199d0*/  WARPGROUP.DEPBAR.LE gsb0, 0x0 ;  /* 0x00008000000079c5 */ /* 0x000fe40000010000 */
[----:B------:R2:W-:Y:S01]  /*199e0*/  @!P1 SYNCS.ARRIVE.TRANS64.RED.A1T0 RZ, [R91+URZ], RZ ;  /* 0x000000ff5bff99a7 */ /* 0x0005e2000810043f */
[----:B0-----:R-:W-:Y:S02]  /*199f0*/  F2FP.F16.F32.PACK_AB R138, R9, R96 ;  /* 0x00000060098a723e */ /* 0x001fe400000000ff */
[----:B------:R-:W-:Y:S02]  /*19a00*/  F2FP.F16.F32.PACK_AB R136, R117, R14 ;  /* 0x0000000e7588723e */ /* 0x000fe400000000ff */
[----:B------:R-:W-:Y:S02]  /*19a10*/  F2FP.F16.F32.PACK_AB R137, R131, R130 ;  /* 0x000000828389723e */ /* 0x000fe400000000ff */
[----:B-1----:R-:W-:Y:S01]  /*19a20*/  F2FP.F16.F32.PACK_AB R139, R100, R134 ;  /* 0x00000086648b723e */ /* 0x002fe200000000ff */
[----:B--2---:R-:W-:Y:S01]  /*19a30*/  FADD.FTZ R91, R89, R110 ;  /* 0x0000006e595b7221 */ /* 0x004fe20000010000 */
[----:B------:R-:W-:Y:S01]  /*19a40*/  FADD.FTZ R110, R94, R5 ;  /* 0x000000055e6e7221 */ /* 0x000fe20000010000 */
[----:B------:R0:W-:Y:S02]  /*19a50*/  @!P1 SYNCS.ARRIVE.TRANS64.RED.A1T0 RZ, [R170+URZ], RZ ;  /* 0x000000ffaaff99a7 */ /* 0x0001e4000810043f */
        /* <DEDUP_REMOVED lines=22> */
[----:B------:R-:W-:Y:S01]  /*19bc0*/  FADD.FTZ R5, R106, R5 ;  /* 0x000000056a057221 */ /* 0x000fe20000010000 */
[----:B------:R-:W-:Y:S02]  /*19bd0*/  F2FP.F16.F32.PACK_AB R145, R13, R12 ;  /* 0x0000000c0d91723e */ /* 0x000fe400000000ff */
[----:B------:R-:W-:Y:S01]  /*19be0*/  FADD.FTZ R90, R144, R21 ;  /* 0x00000015905a7221 */ /* 0x000fe20000010000 */
[----:B------:R-:W-:Y:S01]  /*19bf0*/  FADD.FTZ R94, R12, R5 ;  /* 0x000000050c5e7221 */ /* 0x000fe20000010000 */
[----:B------:R-:W-:Y:S02]  /*19c00*/  F2FP.F16.F32.PACK_AB R151, R106, R151 ;  /* 0x000000976a97723e */ /* 0x000fe400000000ff */
[----:B------:R-:W-:Y:S01]  /*19c10*/  FADD.FTZ R5, R101, R90 ;  /* 0x0000005a65057221 */ /* 0x000fe20000010000 */
[----:B------:R-:W-:Y:S01]  /*19c20*/  FADD.FTZ R94, R13, R94 ;  /* 0x0000005e0d5e7221 */ /* 0x000fe20000010000 */
[----:B------:R-:W-:-:S02]  /*19c30*/  F2FP.F16.F32.PACK_AB R144, R101, R144 ;  /* 0x000000906590723e */ /* 0x000fc400000000ff */
[----:B------:R-:W-:Y:S01]  /*19c40*/  FADD.FTZ R90, R146, R5 ;  /* 0x00000005925a7221 */ /* 0x000fe20000010000 */
[----:B------:R-:W-:Y:S01]  /*19c50*/  FADD.FTZ R5, R147, R94 ;  /* 0x0000005e93057221 */ /* 0x000fe20000010000 */
[C---:B------:R-:W-:Y:S02]  /*19c60*/  F2FP.F16.F32.PACK_AB R147, R6.reuse, R147 ;  /* 0x000000930693723e */ /* 0x040fe400000000ff */
[C---:B------:R-:W-:Y:S01]  /*19c70*/  FADD.FTZ R21, R109.reuse, R90 ;  /* 0x0000005a6d157221 */ /* 0x040fe20000010000 */
[----:B------:R-:W-:Y:S01]  /*19c80*/  FADD.FTZ R90, R6, R5 ;  /* 0x00000005065a7221 */ /* 0x000fe20000010000 */
[----:B------:R-:W-:Y:S02]  /*19c90*/  F2FP.F16.F32.PACK_AB R146, R109, R146 ;  /* 0x000000926d92723e */ /* 0x000fe400000000ff */
[----:B------:R-:W-:Y:S01]  /*19ca0*/  FADD.FTZ R94, R88, R21 ;  /* 0x00000015585e7221 */ /* 0x000fe20000010000 */
[----:B------:R-:W-:Y:S01]  /*19cb0*/  FADD.FTZ R5, R141, R90 ;  /* 0x0000005a8d057221 */ /* 0x000fe20000010000 */
[----:B------:R-:W-:-:S02]  /*19cc0*/  F2FP.F16.F32.PACK_AB R141, R108, R141 ;  /* 0x0000008d6c8d723e */ /* 0x000fc400000000ff */
[----:B------:R-:W-:Y:S01]  /*19cd0*/  FADD.FTZ R21, R113, R94 ;  /* 0x0000005e71157221 */ /* 0x000fe20000010000 */
[----:B------:R-:W-:Y:S01]  /*19ce0*/  FADD.FTZ R5, R108, R5 ;  /* 0x000000056c057221 */ /* 0x000fe20000010000 */
[----:B0-----:R-:W-:Y:S02]  /*19cf0*/  MOV R170, R161 ;  /* 0x000000a100aa7202 */ /* 0x001fe40000000f00 */
[----:B------:R-:W-:Y:S01]  /*19d00*/  FADD.FTZ R90, R92, R21 ;  /* 0x000000155c5a7221 */ /* 0x000fe20000010000 */
[----:B------:R-:W-:Y:S01]  /*19d10*/  FADD.FTZ R5, R126, R5 ;  /* 0x000000057e057221 */ /* 0x000fe20000010000 */
[----:B------:R-:W-:Y:S02]  /*19d20*/  IMAD.MOV.U32 R21, RZ, RZ, R3 ;  /* 0x000000ffff157224 */ /* 0x000fe400078e0003 */
[----:B------:R-:W-:Y:S01]  /*19d30*/  FADD.FTZ R13, R15, R90 ;  /* 0x0000005a0f0d7221 */ /* 0x000fe20000010000 */
[----:B------:R-:W-:-:S03]  /*19d40*/  FADD.FTZ R5, R127, R5 ;  /* 0x000000057f057221 */ /* 0x000fc60000010000 */
[----:B------:R-:W-:Y:S01]  /*19d50*/  FADD.FTZ R6, R14, R13 ;  /* 0x0000000d0e067221 */ /* 0x000fe20000010000 */
[----:B------:R-:W-:-:S03]  /*19d60*/  FADD.FTZ R5, R130, R5 ;  /* 0x0000000582057221 */ /* 0x000fc60000010000 */
[----:B------:R-:W-:Y:S01]  /*19d70*/  FADD.FTZ R13, R117, R6 ;  /* 0x00000006750d7221 */ /* 0x000fe20000010000 */
[----:B------:R-:W-:-:S03]  /*19d80*/  FADD.FTZ R5, R131, R5 ;  /* 0x0000000583057221 */ /* 0x000fc60000010000 */
[----:B------:R-:W-:Y:S01]  /*19d90*/  FADD.FTZ R6, R96, R13 ;  /* 0x0000000d60067221 */ /* 0x000fe20000010000 */
[----:B------:R-:W-:-:S03]  /*19da0*/  FADD.FTZ R5, R134, R5 ;  /* 0x0000000586057221 */ /* 0x000fc60000010000 */
[----:B------:R-:W-:Y:S01]  /*19db0*/  FADD.FTZ R6, R9, R6 ;  /* 0x0000000609067221 */ /* 0x000fe20000010000 */
[----:B------:R-:W-:Y:S01]  /*19dc0*/  FADD.FTZ R5, R100, R5 ;  /* 0x0000000564057221 */ /* 0x000fe20000010000 */
[----:B------:R-:W-:Y:S01]  /*19dd0*/  IMAD.MOV.U32 R9, RZ, RZ, R4 ;  /* 0x000000ffff097224 */ /* 0x000fe200078e0004 */
[----:B------:R-:W-:Y:S06]  /*19de0*/  @P2 BRA `(.L_x_1567) ;  /* 0xffffffe0002c2947 */ /* 0x000fec000383ffff */
[----:B------:R-:W-:Y:S05]  /*19df0*/  BSYNC B1 ;  /* 0x0000000000017941 */ /* 0x000fea0003800000 */
.L_x_1556:
[----:B------:R-:W-:Y:S05]  /*19e00*/  BSYNC B0 ;  /* 0x0000000000007941 */ /* 0x000fea0003800000 */
.L_x_1555:
[----:B------:R-:W-:Y:S01]  /*19e10*/  ISETP.GE.AND P2, PT, R11, R168, PT ;  /* 0x000000a80b00720c */ /* 0x000fe20003f46270 */
[----:B------:R-:W-:-:S12]  /*19e20*/  BSSY B0, `(.L_x_1568) ;  /* 0x0000312000007945 */ /* 0x000fd80003800000 */
[----:B------:R-:W-:Y:S05]  /*19e30*/  @!P2 BRA `(.L_x_1569) ;  /* 0x000000300040a947 */ /* 0x000fea0003800000 */
[----:B------:R-:W-:Y:S02]  /*19e40*/  IMAD R21, R169, 0x80, R179 ;  /* 0x00000080a9157824 */ /* 0x000fe400078e02b3 */
[----:B------:R-:W-:Y:S02]  /*19e50*/  IMAD.MOV.U32 R9, RZ, RZ, R4 ;  /* 0x000000ffff097224 */ /* 0x000fe400078e0004 */
[----:B------:R-:W-:Y:S01]  /*19e60*/  IMAD.MOV.U32 R20, RZ, RZ, R3 ;  /* 0x000000ffff147224 */ /* 0x000fe200078e0003 */
[----:B------:R-:W-:Y:S01]  /*19e70*/  IADD3 R21, R21, 0x8, RZ ;  /* 0x0000000815157810 */ /* 0x000fe20007ffe0ff */
[----:B------:R-:W-:Y:S02]  /*19e80*/  IMAD.MOV.U32 R170, RZ, RZ, R161 ;  /* 0x000000ffffaa7224 */ /* 0x000fe400078e00a1 */
[----:B------:R-:W-:Y:S01]  /*19e90*/  IMAD.MOV.U32 R171, RZ, RZ, R160 ;  /* 0x000000ffffab7224 */ /* 0x000fe200078e00a0 */
[----:B------:R-:W-:-:S07]  /*19ea0*/  IADD3 R21, R21, R163, -R164 ;  /* 0x000000a315157210 */ /* 0x000fce0007ffe8a4 */
.L_x_1588:
[----:B------:R-:W-:-:S05]  /*19eb0*/  VIADD R3, R171, 0x1 ;  /* 0x00000001ab037836 */ /* 0x000fca0000000000 */
[----:B------:R-:W-:-:S04]  /*19ec0*/  ISETP.NE.AND P2, PT, R3, 0x2, PT ;  /* 0x000000020300780c */ /* 0x000fc80003f45270 */
[----:B------:R-:W-:Y:S02]  /*19ed0*/  SEL R161, RZ, 0x1, P2 ;  /* 0x00000001ffa17807 */ /* 0x000fe40001000000 */
[----:B------:R-:W-:Y:S02]  /*19ee0*/  SEL R160, R3, RZ, P2 ;  /* 0x000000ff03a07207 */ /* 0x000fe40001000000 */
[----:B------:R-:W-:Y:S01]  /*19ef0*/  LOP3.LUT R161, R170, R161, RZ, 0x3c, !PT ;  /* 0x000000a1aaa17212 */ /* 0x000fe200078e3cff */
[----:B------:R-:W-:Y:S06]  /*19f00*/  @!P0 BRA `(.L_x_1570) ;  /* 0x0000000000048947 */ /* 0x000fec0003800000 */
[----:B------:R-:W-:Y:S01]  /*19f10*/  BPT.TRAP 0x1 ;  /* 0x000000040000795c */ /* 0x000fe20000300000 */
.L_x_1570:
[----:B------:R-:W-:Y:S01]  /*19f20*/  IMAD R4, R160, 0x8, R18 ;  /* 0x00000008a0047824 */ /* 0x000fe200078e0212 */
[----:B------:R-:W-:-:S04]  /*19f30*/  SHF.L.U32 R3, R161, 0x1f, RZ ;  /* 0x0000001fa1037819 */ /* 0x000fc800000006ff */
[----:B------:R0:W1:Y:S01]  /*19f40*/  SYNCS.PHASECHK.TRANS64.TRYWAIT P2, [R4+URZ+0x2a830], R3 ;  /* 0x02a83003040075a7 */ /* 0x000062000804017f */
[----:B------:R-:W-:Y:S05]  /*19f50*/  @!P0 BRA `(.L_x_1571) ;  /* 0x0000000000048947 */ /* 0x000fea0003800000 */
[----:B------:R-:W-:Y:S01]  /*19f60*/  BPT.TRAP 0x1 ;  /* 0x000000040000795c */ /* 0x000fe20000300000 */
.L_x_1571:
[----:B------:R-:W-:Y:S01]  /*19f70*/  BSSY B1, `(.L_x_1572) ;  /* 0x0000006000017945 */ /* 0x000fe20003800000 */
[----:B------:R-:W-:Y:S01]  /*19f80*/  IMAD R12, R160, 0x900, R8 ;  /* 0x00000900a00c7824 */ /* 0x000fe200078e0208 */
[----:B------:R-:W-:Y:S02]  /*19f90*/  MOV R13, 0x40000040 ;  /* 0x40000040000d7802 */ /* 0x000fe40000000f00 */
[----:B-1----:R-:W-:Y:S05]  /*19fa0*/  @P2 BRA `(.L_x_1573) ;  /* 0x0000000000082947 */ /* 0x002fea0003800000 */
[----:B------:R-:W1:Y:S02]  /*19fb0*/  SYNCS.PHASECHK.TRANS64.TRYWAIT P2, [R4+URZ+0x2a830], R3 ;  /* 0x02a83003040075a7 */ /* 0x000e64000804017f */
[----:B-1----:R-:W-:Y:S05]  /*19fc0*/  @!P2 BRA `(.L_x_1574) ;  /* 0x000000d000c8a947 */ /* 0x002fea0003800000 */
.L_x_1573:
[----:B------:R-:W-:Y:S05]  /*19fd0*/  BSYNC B1 ;  /* 0x0000000000017941 */ /* 0x000fea0003800000 */
.L_x_1572:
        /* <DEDUP_REMOVED lines=179> */
.L_x_1575:
[----:B01----:R-:W-:Y:S01]  /*1ab10*/  SHF.L.U32 R3, R170, 0x1f, RZ ;  /* 0x0000001faa037819 */ /* 0x003fe200000006ff */
[----:B------:R-:W-:-:S04]  /*1ab20*/  IMAD R12, R171, 0x8, R18 ;  /* 0x00000008ab0c7824 */ /* 0x000fc800078e0212 */
[----:B------:R0:W1:Y:S01]  /*1ab30*/  SYNCS.PHASECHK.TRANS64.TRYWAIT P2, [R12+URZ+0x2a850], R3 ;  /* 0x02a850030c0075a7 */ /* 0x000062000804017f */
[----:B------:R-:W-:Y:S05]  /*1ab40*/  @!P0 BRA `(.L_x_1576) ;  /* 0x0000000000048947 */ /* 0x000fea0003800000 */
[----:B------:R-:W-:Y:S01]  /*1ab50*/  BPT.TRAP 0x1 ;  /* 0x000000040000795c */ /* 0x000fe20000300000 */
.L_x_1576:
        /* <DEDUP_REMOVED lines=9> */
.L_x_1578:
[----:B------:R-:W-:Y:S05]  /*1abf0*/  BSYNC B1 ;  /* 0x0000000000017941 */ /* 0x000fea0003800000 */
.L_x_1577:
[----:B------:R-:W-:Y:S01]  /*1ac00*/  IMAD.MOV.U32 R2, RZ, RZ, R0 ;  /* 0x000000ffff027224 */ /* 0x000fe200078e0000 */
[----:B------:R-:W-:Y:S01]  /*1ac10*/  WARPGROUP.ARRIVE ;  /* 0x00000000000079c5 */ /* 0x000fe20000000000 */
[----:B01----:R-:W-:Y:S01]  /*1ac20*/  IMAD.MOV.U32 R3, RZ, RZ, 0x40000040 ;  /* 0x40000040ff037424 */ /* 0x003fe200078e00ff */
[----:B------:R-:W-:Y:S01]  /*1ac30*/  ISETP.GE.AND P2, PT, R10, 0x1, PT ;  /* 0x000000010a00780c */ /* 0x000fe20003f46270 */
[----:B------:R-:W-:Y:S01]  /*1ac40*/  @!P1 VIADD R4, R4, 0x2a840 ;  /* 0x0002a84004049836 */ /* 0x000fe20000000000 */
[----:B------:R-:W-:Y:S01]  /*1ac50*/  R2UR UR6, R2 ;  /* 0x00000000020672ca */ /* 0x000fe200000e0000 */
[----:B------:R-:W-:Y:S01]  /*1ac60*/  VIADD R2, R0, 0x80 ;  /* 0x0000008000027836 */ /* 0x000fe20000000000 */
[----:B------:R-:W-:Y:S01]  /*1ac70*/  R2UR UR7, R3 ;  /* 0x00000000030772ca */ /* 0x000fe200000e0000 */
[----:B------:R-:W-:Y:S01]  /*1ac80*/  IMAD.MOV.U32 R3, RZ, RZ, 0x40000040 ;  /* 0x40000040ff037424 */ /* 0x000fe200078e00ff */
[----:B------:R-:W-:Y:S01]  /*1ac90*/  ULOP3.LUT UR4, URZ, UR51, URZ, 0x33, !UPT ;  /* 0x000000333f047292 */ /* 0x000fe2000f8e333f */
[----:B------:R-:W-:Y:S01]  /*1aca0*/  @!P1 PRMT R4, RZ, 0x654, R4 ;  /* 0x00000654ff049816 */ /* 0x000fe20000000004 */
[----:B------:R-:W-:-:S09]  /*1acb0*/  IMAD R13, R169, 0x80, R179 ;  /* 0x00000080a90d7824 */ /* 0x000fd200078e02b3 */
        /* <DEDUP_REMOVED lines=10> */
[----:B------:R-:W-:Y:S01]  /*1ad60*/  R2UR UR7, R3 ;  /* 0x00000000030772ca */ /* 0x000fe200000e0000 */
[----:B------:R-:W-:Y:S01]  /*1ad70*/  IMAD.MOV.U32 R3, RZ, RZ, 0x40000040 ;  /* 0x40000040ff037424 */ /* 0x000fe200078e00ff */
[----:B------:R-:W-:Y:S02]  /*1ad80*/  WARPGROUP.DEPBAR.LE gsb0, 0x0 ;  /* 0x00008000000079c5 */ /* 0x000fe40000010000 */
[----:B------:R-:W-:Y:S01]  /*1ad90*/  WARPGROUP.ARRIVE ;  /* 0x00000000000079c5 */ /* 0x000fe20000000000 */
[----:B------:R-:W-:-:S04]  /*1ada0*/  IMAD R152, R11, -0x60, RZ ;  /* 0xffffffa00b987824 */ /* 0x000fc800078e02ff */
[----:B------:R-:W-:-:S04]  /*1adb0*/  IMAD R7, R173, -0x2, R152 ;  /* 0xfffffffead077824 */ /* 0x000fc800078e0298 */
        /* <DEDUP_REMOVED lines=17> */
[----:B------:R-:W-:-:S05]  /*1aed0*/  IADD3 R3, R152, 0x1, R163 ;  /* 0x0000000198037810 */ /* 0x000fca0007ffe0a3 */
[----:B------:R-:W-:-:S04]  /*1aee0*/  IMAD.IADD R0, R3, 0x1, -R164 ;  /* 0x0000000103007824 */ /* 0x000fc800078e0aa4 */
        /* <DEDUP_REMOVED lines=9> */
[----:B------:R-:W-:Y:S01]  /*1af80*/  IADD3 R137, R13, R156, RZ ;  /* 0x0000009c0d897210 */ /* 0x000fe20007ffe0ff */
[----:B------:R-:W-:Y:S06]  /*1af90*/  @!P2 BRA `(.L_x_1580) ;  /* 0x000000000058a947 */ /* 0x000fec0003800000 */
[----:B------:R-:W-:Y:S01]  /*1afa0*/  IADD3 R0, R13, R163, -R164 ;  /* 0x000000a30d007210 */ /* 0x000fe20007ffe8a4 */
[----:B------:R-:W-:Y:S03]  /*1afb0*/  BSSY B1, `(.L_x_1581) ;  /* 0x0000011000017945 */ /* 0x000fe60003800000 */
[----:B------:R-:W-:-:S13]  /*1afc0*/  ISETP.GT.AND P2, PT, R0, -0x1, PT ;  /* 0xffffffff0000780c */ /* 0x000fda0003f44270 */
[----:B------:R-:W-:Y:S05]  /*1afd0*/  @P2 BRA `(.L_x_1582) ;  /* 0x0000000000202947 */ /* 0x000fea0003800000 */
[----:B0-----:R-:W-:Y:S01]  /*1afe0*/  IMAD.U32 R4, RZ, RZ, UR39 ;  /* 0x00000027ff047e24 */ /* 0x001fe2000f8e00ff */
[----:B------:R-:W-:-:S04]  /*1aff0*/  LOP3.LUT R139, RZ, R0, RZ, 0x33, !PT ;  /* 0x00000000ff8b7212 */ /* 0x000fc800078e33ff */
[----:B------:R-:W-:-:S13]  /*1b000*/  ISETP.NE.AND P2, PT, R4, 0x1, PT ;  /* 0x000000010400780c */ /* 0x000fda0003f45270 */
[----:B------:R-:W0:Y:S02]  /*1b010*/  @P2 LDC.64 R2, c[0x0][0x9e8] ;  /* 0x00027a00ff022b82 */ /* 0x000e240000000a00 */
[----:B0-----:R-:W-:-:S05]  /*1b020*/  @P2 IMAD.HI.U32 R2, R139, R2, RZ ;  /* 0x000000028b022227 */ /* 0x001fca00078e00ff */
[----:B------:R-:W-:-:S04]  /*1b030*/  @P2 SHF.R.U32.HI R139, RZ, R3, R2 ;  /* 0x00000003ff8b2219 */ /* 0x000fc80000011602 */
[----:B------:R-:W-:Y:S01]  /*1b040*/  LOP3.LUT R139, RZ, R139, RZ, 0x33, !PT ;  /* 0x0000008bff8b7212 */ /* 0x000fe200078e33ff */
[----:B------:R-:W-:Y:S06]  /*1b050*/  BRA `(.L_x_1583) ;  /* 0x0000000000187947 */ /* 0x000fec0003800000 */
.L_x_1582:
[----:B0-----:R-:W-:Y:S01]  /*1b060*/  IMAD.U32 R4, RZ, RZ, UR39 ;  /* 0x00000027ff047e24 */ /* 0x001fe2000f8e00ff */
[----:B------:R-:W-:-:S04]  /*1b070*/  IADD3 R139, R13, R163, -R164 ;  /* 0x000000a30d8b7210 */ /* 0x000fc80007ffe8a4 */
[----:B------:R-:W-:-:S13]  /*1b080*/  ISETP.NE.AND P2, PT, R4, 0x1, PT ;  /* 0x000000010400780c */ /* 0x000fda0003f45270 */
[----:B------:R-:W0:Y:S02]  /*1b090*/  @P2 LDC.64 R2, c[0x0][0x9e8] ;  /* 0x00027a00ff022b82 */ /* 0x000e240000000a00 */
[----:B0-----:R-:W-:-:S05]  /*1b0a0*/  @P2 IMAD.HI.U32 R2, R139, R2, RZ ;  /* 0x000000028b022227 */ /* 0x001fca00078e00ff */
[----:B------:R-:W-:-:S07]  /*1b0b0*/  @P2 SHF.R.U32.HI R139, RZ, R3, R2 ;  /* 0x00000003ff8b2219 */ /* 0x000fce0000011602 */
.L_x_1583:
[----:B------:R-:W-:Y:S05]  /*1b0c0*/  BSYNC B1 ;  /* 0x0000000000017941 */ /* 0x000fea0003800000 */
.L_x_1581:
[----:B------:R-:W-:-:S05]  /*1b0d0*/  IMAD R0, R139, R4, R7 ;  /* 0x000000048b007224 */ /* 0x000fca00078e0207 */
[----:B------:R-:W-:Y:S02]  /*1b0e0*/  VIADDMNMX R137, R0, R4, R137, PT ;  /* 0x0000000400897246 */ /* 0x000fe40003800189 */
[----:B------:R-:W-:-:S07]  /*1b0f0*/  VIMNMX R15, R15, R0, !PT ;  /* 0x000000000f0f7248 */ /* 0x000fce0007fe0100 */
.L_x_1580:
        /* <DEDUP_REMOVED lines=12> */
[----:B0-----:R-:W-:Y:S02]  /*1b1c0*/  FSEL R4, R93, -INF , !P4 ;  /* 0xff8000005d047808 */ /* 0x001fe40006000000 */
        /* <DEDUP_REMOVED lines=86> */
[----:B------:R-:W-:Y:S02]  /*1b730*/  IADD3 R89, R154, 0x8, R13 ;  /* 0x000000089a597810 */ /* 0x000fe40007ffe00d */
        /* <DEDUP_REMOVED lines=15> */
[----:B------:R-:W-:Y:S02]  /*1b830*/  IADD3 R15, R156, 0x8, R13 ;  /* 0x000000089c0f7810 */ /* 0x000fe40007ffe00d */
[----:B------:R-:W-:-:S04]  /*1b840*/  ISETP.LT.OR P6, PT, R137, 0x5a, P6 ;  /* 0x0000005a8900780c */ /* 0x000fc800037c1670 */
[----:B------:R-:W-:Y:S02]  /*1b850*/  FSEL R88, R133, -INF , !P6 ;  /* 0xff80000085587808 */ /* 0x000fe40007000000 */
[----:B------:R-:W-:-:S13]  /*1b860*/  ISETP.GE.AND P6, PT, R10, 0x1, PT ;  /* 0x000000010a00780c */ /* 0x000fda0003fc6270 */
[----:B------:R-:W-:Y:S05]  /*1b870*/  @!P6 BRA `(.L_x_1584) ;  /* 0x00000000005ce947 */ /* 0x000fea0003800000 */
[----:B------:R-:W-:Y:S01]  /*1b880*/  ISETP.GT.AND P6, PT, R21, -0x1, PT ;  /* 0xffffffff1500780c */ /* 0x000fe20003fc4270 */
[----:B------:R-:W-:-:S12]  /*1b890*/  BSSY B1, `(.L_x_1585) ;  /* 0x0000012000017945 */ /* 0x000fd80003800000 */
[----:B------:R-:W-:Y:S05]  /*1b8a0*/  @P6 BRA `(.L_x_1586) ;  /* 0x0000000000286947 */ /* 0x000fea0003800000 */
[----:B------:R-:W-:Y:S02]  /*1b8b0*/  IMAD.U32 R133, RZ, RZ, UR39 ;  /* 0x00000027ff857e24 */ /* 0x000fe4000f8e00ff */
[----:B------:R-:W-:-:S03]  /*1b8c0*/  VIADD R13, R13, 0x8 ;  /* 0x000000080d0d7836 */ /* 0x000fc60000000000 */
[----:B------:R-:W-:Y:S02]  /*1b8d0*/  ISETP.NE.AND P6, PT, R133, 0x1, PT ;  /* 0x000000018500780c */ /* 0x000fe40003fc5270 */
[----:B------:R-:W-:-:S04]  /*1b8e0*/  IADD3 R13, R13, R163, -R164 ;  /* 0x000000a30d0d7210 */ /* 0x000fc80007ffe8a4 */
[----:B------:R-:W-:-:S07]  /*1b8f0*/  LOP3.LUT R13, RZ, R13, RZ, 0x33, !PT ;  /* 0x0000000dff0d7212 */ /* 0x000fce00078e33ff */
[----:B------:R-:W0:Y:S02]  /*1b900*/  @P6 LDC.64 R2, c[0x0][0x9e8] ;  /* 0x00027a00ff026b82 */ /* 0x000e240000000a00 */
[----:B0-----:R-:W-:-:S05]  /*1b910*/  @P6 IMAD.HI.U32 R2, R13, R2, RZ ;  /* 0x000000020d026227 */ /* 0x001fca00078e00ff */
[----:B------:R-:W-:-:S04]  /*1b920*/  @P6 SHF.R.U32.HI R13, RZ, R3, R2 ;  /* 0x00000003ff0d6219 */ /* 0x000fc80000011602 */
[----:B------:R-:W-:Y:S01]  /*1b930*/  LOP3.LUT R2, RZ, R13, RZ, 0x33, !PT ;  /* 0x0000000dff027212 */ /* 0x000fe200078e33ff */
[----:B------:R-:W-:Y:S06]  /*1b940*/  BRA `(.L_x_1587) ;  /* 0x0000000000187947 */ /* 0x000fec0003800000 */
.L_x_1586:
[----:B------:R-:W-:-:S04]  /*1b950*/  MOV R133, UR39 ;  /* 0x0000002700857c02 */ /* 0x000fc80008000f00 */
[----:B------:R-:W-:-:S13]  /*1b960*/  ISETP.NE.AND P6, PT, R133, 0x1, PT ;  /* 0x000000018500780c */ /* 0x000fda0003fc5270 */
[----:B------:R-:W0:Y:S02]  /*1b970*/  @P6 LDC.64 R2, c[0x0][0x9e8] ;  /* 0x00027a00ff026b82 */ /* 0x000e240000000a00 */
[----:B0-----:R-:W-:-:S04]  /*1b980*/  @P6 IMAD.HI.U32 R152, R21, R2, RZ ;  /* 0x0000000215986227 */ /* 0x001fc800078e00ff */
[----:B------:R-:W-:Y:S01]  /*1b990*/  IMAD.MOV.U32 R2, RZ, RZ, R21 ;  /* 0x000000ffff027224 */ /* 0x000fe200078e0015 */
[----:B------:R-:W-:-:S07]  /*1b9a0*/  @P6 SHF.R.U32.HI R2, RZ, R3, R152 ;  /* 0x00000003ff026219 */ /* 0x000fce0000011698 */
.L_x_1587:
[----:B------:R-:W-:Y:S05]  /*1b9b0*/  BSYNC B1 ;  /* 0x0000000000017941 */ /* 0x000fea0003800000 */
.L_x_1585:
[----:B------:R-:W-:-:S05]  /*1b9c0*/  IMAD R2, R2, R133, R7 ;  /* 0x0000008502027224 */ /* 0x000fca00078e0207 */
[----:B------:R-:W-:Y:S02]  /*1b9d0*/  VIADDMNMX R15, R2, R133, R15, PT ;  /* 0x00000085020f7246 */ /* 0x000fe4000380010f */
[----:B------:R-:W-:-:S07]  /*1b9e0*/  VIMNMX R89, R89, R2, !PT ;  /* 0x0000000259597248 */ /* 0x000fce0007fe0100 */
.L_x_1584:
[----:B------:R-:W-:Y:S01]  /*1b9f0*/  ISETP.GT.AND P2, PT, R89, 0x1, !P2 ;  /* 0x000000015900780c */ /* 0x000fe20005744270 */
[----:B------:R-:W-:Y:S01]  /*1ba00*/  IMAD.U32 R7, RZ, RZ, UR38 ;  /* 0x00000026ff077e24 */ /* 0x000fe2000f8e00ff */
[----:B------:R-:W-:Y:S01]  /*1ba10*/  ISETP.NE.AND P6, PT, R155, RZ, PT ;  /* 0x000000ff9b00720c */ /* 0x000fe20003fc5270 */
[----:B------:R-:W-:Y:S01]  /*1ba20*/  @!P1 VIADD R12, R12, 0x2a860 ;  /* 0x0002a8600c0c9836 */ /* 0x000fe20000000000 */
        /* <DEDUP_REMOVED lines=67> */
[----:B------:R-:W-:Y:S01]  /*1be60*/  ISETP.NE.AND P6, PT, R157, RZ, PT ;  /* 0x000000ff9d00720c */ /* 0x000fe20003fc5270 */
[----:B------:R-:W0:Y:S01]  /*1be70*/  SHFL.BFLY PT, R210, R13, 0x2, 0x1f ;  /* 0x0c401f000dd27f89 */ /* 0x000e2200000e0000 */
[----:B------:R-:W-:Y:S02]  /*1be80*/  FSEL R114, R114, -INF , !P2 ;  /* 0xff80000072727808 */ /* 0x000fe40005000000 */
[----:B------:R-:W-:-:S02]  /*1be90*/  ISETP.NE.AND P2, PT, R145, RZ, PT ;  /* 0x000000ff9100720c */ /* 0x000fc40003f45270 */
[----:B------:R-:W-:Y:S02]  /*1bea0*/  ISETP.NE.AND P3, PT, R159, RZ, PT ;  /* 0x000000ff9f00720c */ /* 0x000fe40003f65270 */
        /* <DEDUP_REMOVED lines=14> */
[----:B------:R-:W-:Y:S02]  /*1bf90*/  FSEL R134, R134, -INF , !P5 ;  /* 0xff80000086867808 */ /* 0x000fe40006800000 */
[----:B------:R-:W-:Y:S02]  /*1bfa0*/  ISETP.GT.AND P2, PT, R89, 0x39, !P2 ;  /* 0x000000395900780c */ /* 0x000fe40005744270 */
[----:B------:R-:W-:Y:S02]  /*1bfb0*/  MOV R171, R160 ;  /* 0x000000a000ab7202 */ /* 0x000fe40000000f00 */
        /* <DEDUP_REMOVED lines=44> */
[----:B------:R-:W-:Y:S01]  /*1c280*/  FSEL R111, R3, RZ, P2 ;  /* 0x000000ff036f7208 */ /* 0x000fe20001000000 */
        /* <DEDUP_REMOVED lines=18> */
[----:B------:R-:W-:-:S03]  /*1c3b0*/  FFMA.FTZ R120, R150, R7, -R99 ;  /* 0x0000000796787223 */ /* 0x000fc60000010863 */
[----:B------:R-:W-:Y:S01]  /*1c3c0*/  FMNMX.FTZ R95, R110, R95, !PT ;  /* 0x0000005f6e5f7209 */ /* 0x000fe20007810000 */
[----:B------:R0:W-:Y:S03]  /*1c3d0*/  MUFU.EX2 R96, R136 ;  /* 0x0000008800607308 */ /* 0x0001e60000000800 */
[----:B------:R-:W-:-:S04]  /*1c3e0*/  FMNMX.FTZ R97, R170, R95, !PT ;  /* 0x0000005faa617209 */ /* 0x000fc80007810000 */
[----:B------:R-:W-:Y:S01]  /*1c3f0*/  FMNMX.FTZ R97, R114, R97, !PT ;  /* 0x0000006172617209 */ /* 0x000fe20007810000 */
[----:B------:R-:W-:Y:S01]  /*1c400*/  MUFU.EX2 R90, R90 ;  /* 0x0000005a005a7308 */ /* 0x000fe20000000800 */
[----:B0-----:R-:W-:Y:S02]  /*1c410*/  FSEL R136, R135, -INF , !P3 ;  /* 0xff80000087887808 */ /* 0x001fe40005800000 */
[----:B------:R-:W-:-:S04]  /*1c420*/  FMNMX.FTZ R97, R194, R97, !PT ;  /* 0x00000061c2617209 */ /* 0x000fc80007810000 */
[----:B------:R-:W-:Y:S01]  /*1c430*/  FMNMX.FTZ R97, R118, R97, !PT ;  /* 0x0000006176617209 */ /* 0x000fe20007810000 */
[----:B------:R-:W-:Y:S03]  /*1c440*/  MUFU.EX2 R92, R92 ;  /* 0x0000005c005c7308 */ /* 0x000fe60000000800 */
[----:B------:R-:W-:-:S04]  /*1c450*/  FMNMX.FTZ R101, R204, R97, !PT ;  /* 0x00000061cc657209 */ /* 0x000fc80007810000 */
        /* <DEDUP_REMOVED lines=8> */
[----:B------:R0:W1:Y:S03]  /*1c4e0*/  MUFU.EX2 R100, R138 ;  /* 0x0000008a00647308 */ /* 0x0000660000000800 */
[----:B------:R-:W-:-:S04]  /*1c4f0*/  FMNMX.FTZ R101, R104, R101, !PT ;  /* 0x0000006568657209 */ /* 0x000fc80007810000 */
[----:B------:R-:W-:Y:S01]  /*1c500*/  FMNMX.FTZ R101, R134, R101, !PT ;  /* 0x0000006586657209 */ /* 0x000fe20007810000 */
[----:B------:R-:W-:Y:S01]  /*1c510*/  MUFU.EX2 R14, R14 ;  /* 0x0000000e000e7308 */ /* 0x000fe20000000800 */
[--C-:B0-----:R-:W-:Y:S02]  /*1c520*/  FFMA.FTZ R138, R132, R7, -R99.reuse ;  /* 0x00000007848a7223 */ /* 0x101fe40000010863 */
[----:B------:R-:W-:Y:S01]  /*1c530*/  FMNMX.FTZ R0, R136, R101, !PT ;  /* 0x0000006588007209 */ /* 0x000fe20007810000 */
[-CC-:B------:R-:W-:Y:S01]  /*1c540*/  FFMA.FTZ R101, R116, R7.reuse, -R99.reuse ;  /* 0x0000000774657223 */ /* 0x180fe20000010863 */
[----:B------:R-:W-:-:S03]  /*1c550*/  FFMA.FTZ R116, R144, R7, -R99 ;  /* 0x0000000790747223 */ /* 0x000fc60000010863 */
[----:B------:R-:W0:Y:S01]  /*1c560*/  SHFL.BFLY PT, R105, R0, 0x2, 0x1f ;  /* 0x0c401f0000697f89 */ /* 0x000e2200000e0000 */
[----:B------:R-:W-:Y:S08]  /*1c570*/  MUFU.EX2 R89, R89 ;  /* 0x0000005900597308 */ /* 0x000ff00000000800 */
[----:B------:R-:W2:Y:S08]  /*1c580*/  MUFU.EX2 R108, R108 ;  /* 0x0000006c006c7308 */ /* 0x000eb00000000800 */
[----:B------:R-:W-:Y:S01]  /*1c590*/  MUFU.EX2 R15, R15 ;  /* 0x0000000f000f7308 */ /* 0x000fe20000000800 */
[----:B0-----:R-:W-:Y:S01]  /*1c5a0*/  FMNMX.FTZ R4, R0, R105, !PT ;  /* 0x0000006900047209 */ /* 0x001fe20007810000 */
[----:B------:R-:W-:Y:S01]  /*1c5b0*/  FADD.FTZ R0, -R111, R20 ;  /* 0x000000146f007221 */ /* 0x000fe20000010100 */
[-CC-:B------:R-:W-:Y:S01]  /*1c5c0*/  FFMA.FTZ R105, R148, R7.reuse, -R99.reuse ;  /* 0x0000000794697223 */ /* 0x180fe20000010863 */
[----:B------:R-:W-:-:S04]  /*1c5d0*/  FFMA.FTZ R99, R88, R7, -R99 ;  /* 0x0000000758637223 */ /* 0x000fc80000010863 */
[----:B------:R-:W0:Y:S01]  /*1c5e0*/  MUFU.EX2 R112, R112 ;  /* 0x0000007000707308 */ /* 0x000e220000000800 */
[----:B------:R-:W3:Y:S01]  /*1c5f0*/  SHFL.BFLY PT, R109, R4, 0x1, 0x1f ;  /* 0x0c201f00046d7f89 */ /* 0x000ee200000e0000 */
[----:B------:R-:W-:Y:S01]  /*1c600*/  FMUL.FTZ R0, R0, R7 ;  /* 0x0000000700007220 */ /* 0x000fe20000410000 */
[----:B------:R-:W-:Y:S02]  /*1c610*/  @!P1 PRMT R111, RZ, 0x654, R12 ;  /* 0x00000654ff6f9816 */ /* 0x000fe4000000000c */
[----:B-1----:R-:W-:Y:S02]  /*1c620*/  F2FP.F16.F32.PACK_AB R148, R100, R97 ;  /* 0x000000616494723e */ /* 0x002fe400000000ff */
[----:B------:R1:W-:Y:S01]  /*1c630*/  @!P1 SYNCS.ARRIVE.TRANS64.RED.A1T0 RZ, [R111+URZ], RZ ;  /* 0x000000ff6fff99a7 */ /* 0x0003e2000810043f */
[----:B------:R-:W4:Y:S01]  /*1c640*/  MUFU.EX2 R0, R0 ;  /* 0x0000000000007308 */ /* 0x000f220000000800 */
[----:B--2---:R-:W-:-:S07]  /*1c650*/  F2FP.F16.F32.PACK_AB R150, R108, R89 ;  /* 0x000000596c96723e */ /* 0x004fce00000000ff */
[----:B------:R-:W-:Y:S01]  /*1c660*/  MUFU.EX2 R101, R101 ;  /* 0x0000006500657308 */ /* 0x000fe20000000800 */
[----:B0-----:R-:W-:-:S07]  /*1c670*/  F2FP.F16.F32.PACK_AB R144, R112, R15 ;  /* 0x0000000f7090723e */ /* 0x001fce00000000ff */
[----:B------:R-:W-:Y:S01]  /*1c680*/  MUFU.EX2 R116, R116 ;  /* 0x0000007400747308 */ /* 0x000fe20000000800 */
[----:B---3--:R-:W-:-:S04]  /*1c690*/  FMNMX.FTZ R4, R4, R109, !PT ;  /* 0x0000006d04047209 */ /* 0x008fc80007810000 */
[C---:B------:R-:W-:Y:S01]  /*1c6a0*/  FSETP.NEU.FTZ.AND P2, PT, R4.reuse, -INF , PT ;  /* 0xff8000000400780b */ /* 0x040fe20003f5d000 */
[----:B------:R-:W-:Y:S02]  /*1c6b0*/  FMUL.FTZ R109, R4, R7 ;  /* 0x00000007046d7220 */ /* 0x000fe40000410000 */
[----:B------:R-:W-:Y:S03]  /*1c6c0*/  MUFU.EX2 R140, R140 ;  /* 0x0000008c008c7308 */ /* 0x000fe60000000800 */
        /* <DEDUP_REMOVED lines=9> */
[----:B----4-:R-:W-:Y:S01]  /*1c760*/  FFMA.FTZ R9, R0, R6, R13 ;  /* 0x0000000600097223 */ /* 0x010fe2000001000d */
        /* <DEDUP_REMOVED lines=24> */
[-CC-:B------:R-:W-:Y:S01]  /*1c8f0*/  FFMA.FTZ R114, R204, R7.reuse, -R109.reuse ;  /* 0x00000007cc727223 */ /* 0x180fe2000001086d */
[-CC-:B------:R-:W-:Y:S01]  /*1c900*/  FFMA.FTZ R130, R130, R7.reuse, -R109.reuse ;  /* 0x0000000782827223 */ /* 0x180fe2000001086d */
[-C--:B------:R-:W-:Y:S01]  /*1c910*/  FFMA.FTZ R104, R104, R7.reuse, -R109 ;  /* 0x0000000768687223 */ /* 0x080fe2000001086d */
[----:B------:R-:W-:Y:S01]  /*1c920*/  FADD.FTZ R118, R96, R9 ;  /* 0x0000000960767221 */ /* 0x000fe20000010000 */
[-CC-:B------:R-:W-:Y:S01]  /*1c930*/  FFMA.FTZ R134, R134, R7.reuse, -R109.reuse ;  /* 0x0000000786867223 */ /* 0x180fe2000001086d */
[----:B------:R-:W-:Y:S01]  /*1c940*/  FFMA.FTZ R109, R136, R7, -R109 ;  /* 0x00000007886d7223 */ /* 0x000fe2000001086d */
[----:B------:R-:W3:Y:S01]  /*1c950*/  MUFU.EX2 R88, R88 ;  /* 0x0000005800587308 */ /* 0x000ee20000000800 */
[----:B0-----:R-:W-:Y:S01]  /*1c960*/  FFMA.FTZ R5, R2, R5, R157 ;  /* 0x0000000502057223 */ /* 0x001fe2000001009d */
[----:B------:R-:W-:Y:S01]  /*1c970*/  FADD.FTZ R9, R97, R118 ;  /* 0x0000007661097221 */ /* 0x000fe20000010000 */
[----:B------:R-:W-:Y:S01]  /*1c980*/  F2FP.F16.F32.PACK_AB R152, R14, R93 ;  /* 0x0000005d0e98723e */ /* 0x000fe200000000ff */
[----:B------:R-:W-:-:S02]  /*1c990*/  IMAD.MOV.U32 R170, RZ, RZ, R161 ;  /* 0x000000ffffaa7224 */ /* 0x000fc400078e00a1 */
[----:B------:R-:W-:Y:S01]  /*1c9a0*/  FADD.FTZ R6, R20, R5 ;  /* 0x0000000514067221 */ /* 0x000fe20000010000 */
[----:B------:R-:W-:Y:S01]  /*1c9b0*/  FADD.FTZ R118, R100, R9 ;  /* 0x0000000964767221 */ /* 0x000fe20000010000 */
[----:B------:R-:W-:Y:S01]  /*1c9c0*/  ISETP.GT.AND P2, PT, R11, R168, PT ;  /* 0x000000a80b00720c */ /* 0x000fe20003f44270 */
[----:B------:R-:W0:Y:S01]  /*1c9d0*/  MUFU.EX2 R153, R153 ;  /* 0x0000009900997308 */ /* 0x000e220000000800 */
[----:B--2---:R-:W-:Y:S01]  /*1c9e0*/  FADD.FTZ R5, R159, R6 ;  /* 0x000000069f057221 */ /* 0x004fe20000010000 */
[----:B------:R-:W-:Y:S01]  /*1c9f0*/  FADD.FTZ R9, R89, R118 ;  /* 0x0000007659097221 */ /* 0x000fe20000010000 */
[----:B------:R-:W-:Y:S01]  /*1ca00*/  F2FP.F16.F32.PACK_AB R157, R20, R157 ;  /* 0x0000009d149d723e */ /* 0x000fe200000000ff */
[----:B------:R-:W-:Y:S01]  /*1ca10*/  VIADD R11, R11, 0xffffffff ;  /* 0xffffffff0b0b7836 */ /* 0x000fe20000000000 */
[----:B------:R-:W-:Y:S01]  /*1ca20*/  F2FP.F16.F32.PACK_AB R156, R90, R13 ;  /* 0x0000000d5a9c723e */ /* 0x000fe200000000ff */
[----:B------:R-:W-:Y:S01]  /*1ca30*/  FADD.FTZ R118, R108, R9 ;  /* 0x000000096c767221 */ /* 0x000fe20000010000 */
[----:B------:R-:W-:Y:S01]  /*1ca40*/  F2FP.F16.F32.PACK_AB R158, R92, R91 ;  /* 0x0000005b5c9e723e */ /* 0x000fe200000000ff */
[----:B------:R-:W2:Y:S01]  /*1ca50*/  MUFU.EX2 R94, R94 ;  /* 0x0000005e005e7308 */ /* 0x000ea20000000800 */
[----:B---3--:R-:W-:Y:S01]  /*1ca60*/  FADD.FTZ R6, R88, R5 ;  /* 0x0000000558067221 */ /* 0x008fe20000010000 */
[----:B------:R-:W-:Y:S01]  /*1ca70*/  FADD.FTZ R9, R15, R118 ;  /* 0x000000760f097221 */ /* 0x000fe20000010000 */
[----:B------:R-:W-:Y:S01]  /*1ca80*/  F2FP.F16.F32.PACK_AB R154, R96, R95 ;  /* 0x0000005f609a723e */ /* 0x000fe200000000ff */
[----:B------:R-:W-:Y:S01]  /*1ca90*/  IMAD.MOV.U32 R20, RZ, RZ, R3 ;  /* 0x000000ffff147224 */ /* 0x000fe200078e0003 */
[----:B------:R-:W-:Y:S01]  /*1caa0*/  F2FP.F16.F32.PACK_AB R146, R116, R101 ;  /* 0x000000657492723e */ /* 0x000fe200000000ff */
[----:B------:R-:W-:Y:S01]  /*1cab0*/  FADD.FTZ R118, R112, R9 ;  /* 0x0000000970767221 */ /* 0x000fe20000010000 */
[----:B------:R-:W-:Y:S01]  /*1cac0*/  F2FP.F16.F32.PACK_AB R159, R88, R159 ;  /* 0x0000009f589f723e */ /* 0x000fe200000000ff */
[----:B------:R-:W3:Y:S01]  /*1cad0*/  MUFU.EX2 R155, R155 ;  /* 0x0000009b009b7308 */ /* 0x000ee20000000800 */
[----:B0-----:R-:W-:Y:S01]  /*1cae0*/  FADD.FTZ R5, R153, R6 ;  /* 0x0000000699057221 */ /* 0x001fe20000010000 */
[----:B------:R-:W-:-:S04]  /*1caf0*/  FADD.FTZ R9, R101, R118 ;  /* 0x0000007665097221 */ /* 0x000fc80000010000 */
[----:B------:R-:W-:Y:S02]  /*1cb00*/  FADD.FTZ R9, R116, R9 ;  /* 0x0000000974097221 */ /* 0x000fe40000010000 */
[----:B------:R-:W0:Y:S01]  /*1cb10*/  MUFU.EX2 R98, R98 ;  /* 0x0000006200627308 */ /* 0x000e220000000800 */
[----:B--2---:R-:W-:Y:S01]  /*1cb20*/  FADD.FTZ R6, R94, R5 ;  /* 0x000000055e067221 */ /* 0x004fe20000010000 */
[----:B------:R-:W-:Y:S01]  /*1cb30*/  FADD.FTZ R118, R140, R9 ;  /* 0x000000098c767221 */ /* 0x000fe20000010000 */
[----:B------:R-:W-:-:S05]  /*1cb40*/  F2FP.F16.F32.PACK_AB R153, R94, R153 ;  /* 0x000000995e99723e */ /* 0x000fca00000000ff */
        /* <DEDUP_REMOVED lines=54> */
[----:B---3--:R-:W-:Y:S01]  /*1ceb0*/  FADD.FTZ R14, R138, R9 ;  /* 0x000000098a0e7221 */ /* 0x008fe20000010000 */
[----:B------:R-:W-:-:S06]  /*1cec0*/  IMAD.MOV.U32 R9, RZ, RZ, R4 ;  /* 0x000000ffff097224 */ /* 0x000fcc00078e0004 */
[----:B------:R-:W3:Y:S01]  /*1ced0*/  MUFU.EX2 R109, R109 ;  /* 0x0000006d006d7308 */ /* 0x000ee20000000800 */
[----:B0-----:R-:W-:Y:S01]  /*1cee0*/  FADD.FTZ R5, R134, R5 ;  /* 0x0000000586057221 */ /* 0x001fe20000010000 */
[C---:B--2---:R-:W-:Y:S01]  /*1cef0*/  FADD.FTZ R6, R99.reuse, R14 ;  /* 0x0000000e63067221 */ /* 0x044fe20000010000 */
[----:B------:R-:W-:Y:S02]  /*1cf00*/  F2FP.F16.F32.PACK_AB R138, R99, R138 ;  /* 0x0000008a638a723e */ /* 0x000fe400000000ff */
[C---:B---3--:R-:W-:Y:S01]  /*1cf10*/  FADD.FTZ R5, R109.reuse, R5 ;  /* 0x000000056d057221 */ /* 0x048fe20000010000 */
[----:B------:R-:W-:Y:S01]  /*1cf20*/  F2FP.F16.F32.PACK_AB R139, R109, R134 ;  /* 0x000000866d8b723e */ /* 0x000fe200000000ff */
[----:B-1----:R-:W-:Y:S06]  /*1cf30*/  @P2 BRA `(.L_x_1588) ;  /* 0xffffffcc00dc2947 */ /* 0x002fec000383ffff */
.L_x_1569:
[----:B------:R-:W-:Y:S05]  /*1cf40*/  BSYNC B0 ;  /* 0x0000000000007941 */ /* 0x000fea0003800000 */
.L_x_1568:
        /* <DEDUP_REMOVED lines=67> */
.L_x_1589:
[----:B------:R-:W-:Y:S01]  /*1d380*/  IMAD R13, R160, 0x8, R18 ;  /* 0x00000008a00d7824 */ /* 0x000fe200078e0212 */
[----:B------:R-:W-:-:S04]  /*1d390*/  SHF.L.U32 R0, R161, 0x1f, RZ ;  /* 0x0000001fa1007819 */ /* 0x000fc800000006ff */
[----:B------:R0:W1:Y:S01]  /*1d3a0*/  SYNCS.PHASECHK.TRANS64.TRYWAIT P2, [R13+URZ+0x2a850], R0 ;  /* 0x02a850000d0075a7 */ /* 0x000062000804017f */
[----:B------:R-:W-:Y:S05]  /*1d3b0*/  @!P0 BRA `(.L_x_1590) ;  /* 0x0000000000048947 */ /* 0x000fea0003800000 */
[----:B------:R-:W-:Y:S01]  /*1d3c0*/  BPT.TRAP 0x1 ;  /* 0x000000040000795c */ /* 0x000fe20000300000 */
.L_x_1590:
        /* <DEDUP_REMOVED lines=9> */
.L_x_1592:
[----:B------:R-:W-:Y:S05]  /*1d460*/  BSYNC B0 ;  /* 0x0000000000007941 */ /* 0x000fea0003800000 */
.L_x_1591:
[----:B------:R-:W-:Y:S01]  /*1d470*/  IMAD.MOV.U32 R9, RZ, RZ, 0x40000040 ;  /* 0x40000040ff097424 */ /* 0x000fe200078e00ff */
[C---:B------:R-:W-:Y:S01]  /*1d480*/  R2UR UR6, R8.reuse ;  /* 0x00000000080672ca */ /* 0x040fe200000e0000 */
[----:B------:R-:W-:Y:S01]  /*1d490*/  WARPGROUP.ARRIVE ;  /* 0x00000000000079c5 */ /* 0x000fe20000000000 */
[----:B------:R-:W-:Y:S01]  /*1d4a0*/  IMAD.MOV.U32 R11, RZ, RZ, 0x40000040 ;  /* 0x40000040ff0b7424 */ /* 0x000fe200078e00ff */
[----:B------:R-:W-:Y:S01]  /*1d4b0*/  IADD3 R10, R8, 0x80, RZ ;  /* 0x00000080080a7810 */ /* 0x000fe20007ffe0ff */
[----:B01----:R-:W0:Y:S01]  /*1d4c0*/  SHFL.BFLY PT, R0, R5, 0x2, 0x1f ;  /* 0x0c401f0005007f89 */ /* 0x003e2200000e0000 */
[----:B------:R-:W-:Y:S01]  /*1d4d0*/  R2UR UR7, R9 ;  /* 0x00000000090772ca */ /* 0x000fe200000e0000 */
[----:B------:R-:W-:Y:S02]  /*1d4e0*/  IMAD.MOV.U32 R9, RZ, RZ, 0x40000040 ;  /* 0x40000040ff097424 */ /* 0x000fe400078e00ff */
[----:B------:R-:W-:Y:S02]  /*1d4f0*/  VIADD R160, R160, 0x1 ;  /* 0x00000001a0a07836 */ /* 0x000fe40000000000 */
[----:B------:R-:W-:-:S02]  /*1d500*/  IMAD.MOV.U32 R20, RZ, RZ, -0x800000 ;  /* 0xff800000ff147424 */ /* 0x000fc400078e00ff */
[----:B------:R-:W-:Y:S01]  /*1d510*/  VIADD R184, R184, 0x1 ;  /* 0x00000001b8b87836 */ /* 0x000fe20000000000 */
[----:B------:R-:W-:-:S04]  /*1d520*/  ISETP.NE.AND P2, PT, R160, 0x2, PT ;  /* 0x00000002a000780c */ /* 0x000fc80003f45270 */
[----:B------:R-:W-:Y:S01]  /*1d530*/  SEL R160, R160, RZ, P2 ;  /* 0x000000ffa0a07207 */ /* 0x000fe20001000000 */
[----:B------:R-:W-:Y:S01]  /*1d540*/  HGMMA.64x128x16.F32 R24, R156, gdesc[UR4].tnspB, R24, gsb0 ;  /* 0x41e000049c187df0 */ /* 0x000fe20008000818 */
[----:B------:R-:W-:Y:S01]  /*1d550*/  R2UR UR6, R10 ;  /* 0x000000000a0672ca */ /* 0x000fe200000e0000 */
[----:B------:R-:W-:Y:S01]  /*1d560*/  VIADD R10, R8, 0x100 ;  /* 0x00000100080a7836 */ /* 0x000fe20000000000 */
[----:B------:R-:W-:Y:S01]  /*1d570*/  R2UR UR7, R11 ;  /* 0x000000000b0772ca */ /* 0x000fe200000e0000 */
[----:B------:R-:W-:Y:S02]  /*1d580*/  IMAD.MOV.U32 R11, RZ, RZ, 0x40000040 ;  /* 0x40000040ff0b7424 */ /* 0x000fe400078e00ff */
[----:B0-----:R-:W-:Y:S01]  /*1d590*/  FADD.FTZ R2, R0, R5 ;  /* 0x0000000500027221 */ /* 0x001fe20000010000 */
[----:B------:R-:W-:Y:S01]  /*1d5a0*/  IMAD.MOV.U32 R5, RZ, RZ, RZ ;  /* 0x000000ffff057224 */ /* 0x000fe200078e00ff */
        /* <DEDUP_REMOVED lines=10> */
[----:B------:R-:W-:Y:S02]  /*1d650*/  R2UR UR6, R10 ;  /* 0x000000000a0672ca */ /* 0x000fe400000e0000 */
[----:B------:R-:W-:Y:S01]  /*1d660*/  R2UR UR7, R11 ;  /* 0x000000000b0772ca */ /* 0x000fe200000e0000 */
[----:B------:R-:W-:Y:S01]  /*1d670*/  IMAD.MOV.U32 R11, RZ, RZ, 0x40000040 ;  /* 0x40000040ff0b7424 */ /* 0x000fe200078e00ff */
[C---:B------:R-:W-:Y:S01]  /*1d680*/  IADD3 R10, R8.reuse, 0x200, RZ ;  /* 0x00000200080a7810 */ /* 0x040fe20007ffe0ff */
[----:B------:R-:W-:Y:S01]  /*1d690*/  VIADD R8, R8, 0x280 ;  /* 0x0000028008087836 */ /* 0x000fe20000000000 */
[----:B------:R-:W-:Y:S02]  /*1d6a0*/  WARPGROUP.DEPBAR.LE gsb0, 0x0 ;  /* 0x00008000000079c5 */ /* 0x000fe40000010000 */
[----:B------:R-:W-:-:S07]  /*1d6b0*/  WARPGROUP.ARRIVE ;  /* 0x00000000000079c5 */ /* 0x000fce0000000000 */
[----:B------:R-:W-:Y:S01]  /*1d6c0*/  HGMMA.64x128x16.F32 R24, R144, gdesc[UR4].tnspB, R24, gsb0 ;  /* 0x41e0000490187df0 */ /* 0x000fe20008000818 */
[----:B------:R-:W-:Y:S02]  /*1d6d0*/  R2UR UR6, R10 ;  /* 0x000000000a0672ca */ /* 0x000fe400000e0000 */
[----:B------:R-:W-:Y:S02]  /*1d6e0*/  R2UR UR7, R11 ;  /* 0x000000000b0772ca */ /* 0x000fe400000e0000 */
[----:B------:R-:W0:Y:S02]  /*1d6f0*/  SHFL.BFLY PT, R11, R2, 0x1, 0x1f ;  /* 0x0c201f00020b7f89 */ /* 0x000e2400000e0000 */
[----:B0-----:R-:W-:Y:S01]  /*1d700*/  FADD.FTZ R14, R2, R11 ;  /* 0x0000000b020e7221 */ /* 0x001fe20000010000 */
[----:B------:R-:W-:-:S04]  /*1d710*/  @!P1 IADD3 R11, R13, 0x2a860, RZ ;  /* 0x0002a8600d0b9810 */ /* 0x000fc80007ffe0ff */
[----:B------:R-:W-:Y:S02]  /*1d720*/  FSETP.NE.FTZ.AND P3, PT, R14, RZ, PT ;  /* 0x000000ff0e00720b */ /* 0x000fe40003f75000 */
[----:B------:R-:W-:-:S11]  /*1d730*/  @!P1 PRMT R11, RZ, 0x654, R11 ;  /* 0x00000654ff0b9816 */ /* 0x000fd6000000000b */
[----:B------:R-:W0:Y:S01]  /*1d740*/  @P3 MUFU.LG2 R10, R14 ;  /* 0x0000000e000a3308 */ /* 0x000e220000000c00 */
[----:B------:R-:W-:Y:S01]  /*1d750*/  @P3 FMUL.FTZ R18, R7, 0.69314718246459960938 ;  /* 0x3f31721807123820 */ /* 0x000fe20000410000 */
[----:B------:R-:W-:Y:S02]  /*1d760*/  WARPGROUP.DEPBAR.LE gsb0, 0x0 ;  /* 0x00008000000079c5 */ /* 0x000fe40000010000 */
[----:B------:R-:W-:-:S06]  /*1d770*/  WARPGROUP.ARRIVE ;  /* 0x00000000000079c5 */ /* 0x000fcc0000000000 */
[----:B------:R-:W-:Y:S01]  /*1d780*/  HGMMA.64x128x16.F32 R24, R140, gdesc[UR4].tnspB, R24, gsb0 ;  /* 0x41e000048c187df0 */ /* 0x000fe20008000818 */
[----:B------:R-:W-:Y:S01]  /*1d790*/  R2UR UR6, R8 ;  /* 0x00000000080672ca */ /* 0x000fe200000e0000 */
[----:B------:R-:W-:Y:S01]  /*1d7a0*/  IMAD.MOV.U32 R8, RZ, RZ, RZ ;  /* 0x000000ffff087224 */ /* 0x000fe200078e00ff */
[----:B------:R-:W-:Y:S02]  /*1d7b0*/  R2UR UR7, R9 ;  /* 0x00000000090772ca */ /* 0x000fe400000e0000 */
[----:B------:R-:W1:Y:S03]  /*1d7c0*/  SHFL.BFLY PT, R9, R6, 0x2, 0x1f ;  /* 0x0c401f0006097f89 */ /* 0x000e6600000e0000 */
[----:B------:R-:W-:Y:S01]  /*1d7d0*/  @P3 MUFU.RCP R8, R14 ;  /* 0x0000000e00083308 */ /* 0x000fe20000001000 */
[----:B-1----:R-:W-:-:S05]  /*1d7e0*/  FADD.FTZ R9, R9, R6 ;  /* 0x0000000609097221 */ /* 0x002fca0000010000 */
[----:B------:R-:W1:Y:S02]  /*1d7f0*/  SHFL.BFLY PT, R0, R9, 0x1, 0x1f ;  /* 0x0c201f0009007f89 */ /* 0x000e6400000e0000 */
[----:B-1----:R-:W-:Y:S01]  /*1d800*/  FADD.FTZ R12, R9, R0 ;  /* 0x00000000090c7221 */ /* 0x002fe20000010000 */
[----:B------:R-:W-:Y:S01]  /*1d810*/  SEL R0, RZ, 0x1, P2 ;  /* 0x00000001ff007807 */ /* 0x000fe20001000000 */
[----:B0-----:R-:W-:-:S03]  /*1d820*/  @P3 FMUL.FTZ R9, R10, 0.69314718246459960938 ;  /* 0x3f3172180a093820 */ /* 0x001fc60000410000 */
[----:B------:R-:W-:Y:S02]  /*1d830*/  FSETP.NE.FTZ.AND P0, PT, R12, RZ, PT ;  /* 0x000000ff0c00720b */ /* 0x000fe40003f15000 */
[----:B------:R-:W-:Y:S01]  /*1d840*/  LOP3.LUT R161, R161, R0, RZ, 0x3c, !PT ;  /* 0x00000000a1a17212 */ /* 0x000fe200078e3cff */
[----:B------:R-:W-:Y:S02]  /*1d850*/  IMAD.MOV.U32 R0, RZ, RZ, -0x800000 ;  /* 0xff800000ff007424 */ /* 0x000fe400078e00ff */
[----:B------:R-:W-:-:S08]  /*1d860*/  @P3 FFMA.FTZ R0, R18, R4, R9 ;  /* 0x0000000412003223 */ /* 0x000fd00000010009 */
[----:B------:R-:W0:Y:S01]  /*1d870*/  @P0 MUFU.LG2 R6, R12 ;  /* 0x0000000c00060308 */ /* 0x000e220000000c00 */
[----:B------:R-:W-:-:S07]  /*1d880*/  @P0 FMUL.FTZ R2, R7, 0.69314718246459960938 ;  /* 0x3f31721807020820 */ /* 0x000fce0000410000 */
[----:B------:R-:W1:Y:S01]  /*1d890*/  @P0 MUFU.RCP R5, R12 ;  /* 0x0000000c00050308 */ /* 0x000e620000001000 */
[----:B0-----:R-:W-:-:S04]  /*1d8a0*/  @P0 FMUL.FTZ R7, R6, 0.69314718246459960938 ;  /* 0x3f31721806070820 */ /* 0x001fc80000410000 */
[----:B------:R-:W-:Y:S01]  /*1d8b0*/  @P0 FFMA.FTZ R20, R2, R3, R7 ;  /* 0x0000000302140223 */ /* 0x000fe20000010007 */
[----:B------:R-:W-:Y:S01]  /*1d8c0*/  PLOP3.LUT P0, PT, PT, PT, PT, 0x8, 0x0 ;  /* 0x000000000000781c */ /* 0x000fe20003f0e170 */
        /* <DEDUP_REMOVED lines=68> */
[----:B0-----:R-:W-:-:S07]  /*1dd10*/  FMUL.FTZ R87, R87, R8 ;  /* 0x0000000857577220 */ /* 0x001fce0000410000 */
.L_x_1442:
[----:B------:R-:W0:Y:S08]  /*1dd20*/  S2UR UR5, SR_CgaCtaId ;  /* 0x00000000000579c3 */ /* 0x000e300000008800 */
[----:B------:R-:W-:Y:S06]  /*1dd30*/  BAR.SYNC.DEFER_BLOCKING 0x5, 0x120 ;  /* 0x0144800000007b1d */ /* 0x000fec0000010000 */
[----:B------:R-:W-:Y:S01]  /*1dd40*/  UMOV UR4, 0x400 ;  /* 0x0000040000047882 */ /* 0x000fe20000000000 */
[----:B------:R-:W-:Y:S01]  /*1dd50*/  BSSY B0, `(.L_x_1594) ;  /* 0x00001e8000007945 */ /* 0x000fe20003800000 */
[----:B0-----:R-:W-:-:S06]  /*1dd60*/  ULEA UR4, UR5, UR4, 0x18 ;  /* 0x0000000405047291 */ /* 0x001fcc000f8ec03f */
[----:B------:R-:W-:-:S05]  /*1dd70*/  IMAD.U32 R18, RZ, RZ, UR4 ;  /* 0x00000004ff127e24 */ /* 0x000fca000f8e00ff */
[----:B------:R0:W1:Y:S01]  /*1dd80*/  LDS.128 R168, [R18+0x2a8d0] ;  /* 0x02a8d00012a87984 */ /* 0x0000620000000c00 */
[----:B------:R-:W-:Y:S06]  /*1dd90*/  BAR.ARV 0x4, 0x120 ;  /* 0x0104800000007b1d */ /* 0x000fec0000002000 */
[----:B------:R-:W-:Y:S05]  /*1dda0*/  @P0 BRA `(.L_x_1595) ;  /* 0x0000001000e80947 */ /* 0x000fea0003800000 */
[----:B------:R-:W2:Y:S01]  /*1ddb0*/  S2R R5, SR_SWINHI ;  /* 0x0000000000057919 */ /* 0x000ea20000002f00 */
[----:B------:R-:W-:Y:S01]  /*1ddc0*/  ULDC.64 UR4, c[0x0][0xbd8] ;  /* 0x0002f60000047ab9 */ /* 0x000fe20000000a00 */
[----:B------:R-:W-:Y:S01]  /*1ddd0*/  F2FP.F16.F32.PACK_AB R6, R7, R6 ;  /* 0x000000060706723e */ /* 0x000fe200000000ff */
[----:B------:R-:W-:Y:S01]  /*1dde0*/  ULDC.64 UR6, c[0x0][0x208] ;  /* 0x0000820000067ab9 */ /* 0x000fe20000000a00 */
        /* <DEDUP_REMOVED lines=9> */
[C---:B------:R-:W-:Y:S02]  /*1de80*/  IADD3 R72, P0, R4.reuse, 0x4060, RZ ;  /* 0x0000406004487810 */ /* 0x040fe40007f1e0ff */
[----:B------:R-:W-:Y:S02]  /*1de90*/  SHF.R.U64 R15, R15, 0x3, RZ ;  /* 0x000000030f0f7819 */ /* 0x000fe400000012ff */
[C---:B------:R-:W-:Y:S02]  /*1dea0*/  IADD3 R79, P5, R4.reuse, 0x40, RZ ;  /* 0x00000040044f7810 */ /* 0x040fe40007fbe0ff */
[----:B------:R-:W-:-:S02]  /*1deb0*/  IADD3 R95, P4, R4, 0x60, RZ ;  /* 0x00000060045f7810 */ /* 0x000fc40007f9e0ff */
[C---:B------:R-:W-:Y:S01]  /*1dec0*/  IADD3 R97, P3, R4.reuse, 0x4000, RZ ;  /* 0x0000400004617810 */ /* 0x040fe20007f7e0ff */
[--C-:B------:R-:W-:Y:S01]  /*1ded0*/  IMAD.X R11, RZ, RZ, R5.reuse, P5 ;  /* 0x000000ffff0b7224 */ /* 0x100fe200028e0605 */
[C---:B------:R-:W-:Y:S01]  /*1dee0*/  IADD3 R34, P2, R4.reuse, 0x4020, RZ ;  /* 0x0000402004227810 */ /* 0x040fe20007f5e0ff */
[--C-:B------:R-:W-:Y:S01]  /*1def0*/  IMAD.X R13, RZ, RZ, R5.reuse, P4 ;  /* 0x000000ffff0d7224 */ /* 0x100fe200020e0605 */
[----:B------:R-:W-:Y:S02]  /*1df00*/  IADD3 R99, P1, R4, 0x4040, RZ ;  /* 0x0000404004637810 */ /* 0x000fe40007f3e0ff */
[----:B------:R-:W-:Y:S01]  /*1df10*/  IADD3.X R29, RZ, R5, RZ, P0, !PT ;  /* 0x00000005ff1d7210 */ /* 0x000fe200007fe4ff */
[--C-:B------:R-:W-:Y:S01]  /*1df20*/  IMAD.X R25, RZ, RZ, R5.reuse, P2 ;  /* 0x000000ffff197224 */ /* 0x100fe200010e0605 */
[----:B------:R-:W-:Y:S01]  /*1df30*/  LOP3.LUT R8, R71, 0x380, RZ, 0xc0, !PT ;  /* 0x0000038047087812 */ /* 0x000fe200078ec0ff */
[--C-:B------:R-:W-:Y:S01]  /*1df40*/  IMAD.X R27, RZ, RZ, R5.reuse, P1 ;  /* 0x000000ffff1b7224 */ /* 0x100fe200008e0605 */
[----:B------:R-:W-:Y:S01]  /*1df50*/  LOP3.LUT R4, R15, R4, RZ, 0x3c, !PT ;  /* 0x000000040f047212 */ /* 0x000fe200078e3cff */
[----:B------:R-:W-:Y:S01]  /*1df60*/  IMAD.X R15, RZ, RZ, R5, P3 ;  /* 0x000000ffff0f7224 */ /* 0x000fe200018e0605 */
[----:B------:R-:W-:Y:S01]  /*1df70*/  BAR.SYNC.DEFER_BLOCKING 0x1, 0x100 ;  /* 0x0044000000007b1d */ /* 0x000fe20000010000 */
[----:B------:R-:W-:-:S02]  /*1df80*/  ISETP.NE.U32.AND P0, PT, RZ, UR4, PT ;  /* 0x00000004ff007c0c */ /* 0x000fc4000bf05070 */
[----:B------:R-:W-:Y:S02]  /*1df90*/  LOP3.LUT R10, R79, 0x380, RZ, 0xc0, !PT ;  /* 0x000003804f0a7812 */ /* 0x000fe400078ec0ff */
[----:B------:R-:W-:Y:S02]  /*1dfa0*/  SHF.R.U64 R8, R8, 0x3, RZ ;  /* 0x0000000308087819 */ /* 0x000fe400000012ff */
[----:B------:R-:W-:Y:S02]  /*1dfb0*/  MOV R92, R4 ;  /* 0x00000004005c7202 */ /* 0x000fe40000000f00 */
[----:B------:R-:W-:Y:S01]  /*1dfc0*/  ISETP.NE.AND.EX P0, PT, RZ, UR5, PT, P0 ;  /* 0x00000005ff007c0c */ /* 0x000fe2000bf05300 */
[----:B------:R-:W-:Y:S01]  /*1dfd0*/  ULDC.64 UR4, c[0x0][0xbe0] ;  /* 0x0002f80000047ab9 */ /* 0x000fe20000000a00 */
[----:B------:R-:W-:Y:S02]  /*1dfe0*/  IADD3.X R9, RZ, R5, RZ, P6, !PT ;  /* 0x00000005ff097210 */ /* 0x000fe400037fe4ff */
[----:B------:R-:W-:-:S02]  /*1dff0*/  F2FP.F16.F32.PACK_AB R4, R21, R24 ;  /* 0x000000181504723e */ /* 0x000fc400000000ff */
[----:B------:R-:W-:Y:S02]  /*1e000*/  LOP3.LUT R12, R95, 0x380, RZ, 0xc0, !PT ;  /* 0x000003805f0c7812 */ /* 0x000fe400078ec0ff */
[----:B------:R-:W-:Y:S02]  /*1e010*/  LOP3.LUT R14, R97, 0x380, RZ, 0xc0, !PT ;  /* 0x00000380610e7812 */ /* 0x000fe400078ec0ff */
[----:B------:R-:W-:Y:S02]  /*1e020*/  F2FP.F16.F32.PACK_AB R5, R28, R93 ;  /* 0x0000005d1c05723e */ /* 0x000fe400000000ff */
[----:B------:R-:W-:Y:S02]  /*1e030*/  LOP3.LUT R21, R34, 0x380, RZ, 0xc0, !PT ;  /* 0x0000038022157812 */ /* 0x000fe400078ec0ff */
[----:B------:R-:W-:Y:S01]  /*1e040*/  SHF.R.U64 R10, R10, 0x3, RZ ;  /* 0x000000030a0a7819 */ /* 0x000fe200000012ff */
[----:B------:R2:W-:Y:S01]  /*1e050*/  STSM.16.M88.4 [R92], R4 ;  /* 0x000000045c007844 */ /* 0x0005e20000000200 */
[----:B------:R-:W-:-:S02]  /*1e060*/  LOP3.LUT R8, R8, R71, RZ, 0x3c, !PT ;  /* 0x0000004708087212 */ /* 0x000fc400078e3cff */
[----:B------:R-:W-:Y:S02]  /*1e070*/  LOP3.LUT R28, R99, 0x380, RZ, 0xc0, !PT ;  /* 0x00000380631c7812 */ /* 0x000fe400078ec0ff */
[----:B------:R-:W-:Y:S02]  /*1e080*/  ISETP.NE.U32.AND P1, PT, RZ, UR4, PT ;  /* 0x00000004ff007c0c */ /* 0x000fe4000bf25070 */
[----:B------:R-:W-:Y:S02]  /*1e090*/  LOP3.LUT R71, R72, 0x380, RZ, 0xc0, !PT ;  /* 0x0000038048477812 */ /* 0x000fe400078ec0ff */
[----:B------:R-:W-:Y:S02]  /*1e0a0*/  SHF.R.U64 R12, R12, 0x3, RZ ;  /* 0x000000030c0c7819 */ /* 0x000fe400000012ff */
[----:B------:R-:W-:Y:S02]  /*1e0b0*/  SHF.R.U64 R14, R14, 0x3, RZ ;  /* 0x000000030e0e7819 */ /* 0x000fe400000012ff */
[----:B------:R-:W-:-:S02]  /*1e0c0*/  SHF.R.U64 R21, R21, 0x3, RZ ;  /* 0x0000000315157819 */ /* 0x000fc400000012ff */
[----:B------:R-:W-:Y:S02]  /*1e0d0*/  LOP3.LUT R10, R10, R79, RZ, 0x3c, !PT ;  /* 0x0000004f0a0a7212 */ /* 0x000fe400078e3cff */
[----:B------:R-:W-:Y:S02]  /*1e0e0*/  SHF.R.U64 R28, R28, 0x3, RZ ;  /* 0x000000031c1c7819 */ /* 0x000fe400000012ff */
[----:B------:R-:W-:Y:S02]  /*1e0f0*/  ISETP.NE.AND.EX P1, PT, RZ, UR5, PT, P1 ;  /* 0x00000005ff007c0c */ /* 0x000fe4000bf25310 */
[----:B------:R-:W-:Y:S02]  /*1e100*/  SHF.R.U64 R71, R71, 0x3, RZ ;  /* 0x0000000347477819 */ /* 0x000fe400000012ff */
[----:B------:R-:W-:Y:S02]  /*1e110*/  LOP3.LUT R12, R12, R95, RZ, 0x3c, !PT ;  /* 0x0000005f0c0c7212 */ /* 0x000fe400078e3cff */
[----:B------:R-:W-:-:S02]  /*1e120*/  LOP3.LUT R14, R14, R97, RZ, 0x3c, !PT ;  /* 0x000000610e0e7212 */ /* 0x000fc400078e3cff */
[----:B------:R-:W-:Y:S02]  /*1e130*/  LOP3.LUT R24, R21, R34, RZ, 0x3c, !PT ;  /* 0x0000002215187212 */ /* 0x000fe400078e3cff */
[----:B------:R-:W-:Y:S02]  /*1e140*/  LOP3.LUT R26, R28, R99, RZ, 0x3c, !PT ;  /* 0x000000631c1a7212 */ /* 0x000fe400078e3cff */
[----:B------:R-:W-:Y:S02]  /*1e150*/  MOV R34, R8 ;  /* 0x0000000800227202 */ /* 0x000fe40000000f00 */
[----:B------:R-:W-:Y:S02]  /*1e160*/  MOV R91, R10 ;  /* 0x0000000a005b7202 */ /* 0x000fe40000000f00 */
[----:B------:R-:W-:Y:S02]  /*1e170*/  LOP3.LUT R28, R71, R72, RZ, 0x3c, !PT ;  /* 0x00000048471c7212 */ /* 0x000fe400078e3cff */
[----:B------:R-:W-:-:S02]  /*1e180*/  F2FP.F16.F32.PACK_AB R8, R33, R88 ;  /* 0x000000582108723e */ /* 0x000fc400000000ff */
[----:B------:R-:W-:Y:S02]  /*1e190*/  F2FP.F16.F32.PACK_AB R9, R30, R89 ;  /* 0x000000591e09723e */ /* 0x000fe400000000ff */
[----:B------:R-:W-:Y:S02]  /*1e1a0*/  F2FP.F16.F32.PACK_AB R10, R37, R36 ;  /* 0x00000024250a723e */ /* 0x000fe400000000ff */
[----:B------:R-:W-:Y:S01]  /*1e1b0*/  F2FP.F16.F32.PACK_AB R11, R39, R38 ;  /* 0x00000026270b723e */ /* 0x000fe200000000ff */
[----:B------:R-:W3:Y:S01]  /*1e1c0*/  LDC.64 R36, c[0x0][0xbd8] ;  /* 0x0002f600ff247b82 */ /* 0x000ee20000000a00 */
[----:B--2---:R-:W-:Y:S02]  /*1e1d0*/  F2FP.F16.F32.PACK_AB R4, R41, R40 ;  /* 0x000000282904723e */ /* 0x004fe400000000ff */
[----:B------:R-:W-:Y:S01]  /*1e1e0*/  F2FP.F16.F32.PACK_AB R5, R43, R42 ;  /* 0x0000002a2b05723e */ /* 0x000fe200000000ff */
[----:B------:R2:W-:Y:S01]  /*1e1f0*/  STSM.16.M88.4 [R34], R8 ;  /* 0x0000000822007844 */ /* 0x0005e20000000200 */
[----:B------:R-:W-:-:S02]  /*1e200*/  F2FP.F16.F32.PACK_AB R6, R45, R44 ;  /* 0x0000002c2d06723e */ /* 0x000fc400000000ff */
[----:B------:R-:W-:Y:S02]  /*1e210*/  F2FP.F16.F32.PACK_AB R7, R47, R46 ;  /* 0x0000002e2f07723e */ /* 0x000fe400000000ff */
[----:B------:R-:W-:Y:S02]  /*1e220*/  MOV R90, R12 ;  /* 0x0000000c005a7202 */ /* 0x000fe40000000f00 */
[----:B------:R-:W-:Y:S01]  /*1e230*/  MOV R21, R14 ;  /* 0x0000000e00157202 */ /* 0x000fe20000000f00 */
[----:B------:R4:W-:Y:S01]  /*1e240*/  STSM.16.M88.4 [R91], R4 ;  /* 0x000000045b007844 */ /* 0x0009e20000000200 */
[----:B------:R-:W-:Y:S02]  /*1e250*/  MOV R79, R24 ;  /* 0x00000018004f7202 */ /* 0x000fe40000000f00 */
[----:B------:R-:W-:Y:S02]  /*1e260*/  MOV R72, R26 ;  /* 0x0000001a00487202 */ /* 0x000fe40000000f00 */
[----:B------:R-:W-:-:S02]  /*1e270*/  F2FP.F16.F32.PACK_AB R12, R49, R48 ;  /* 0x00000030310c723e */ /* 0x000fc400000000ff */
[----:B------:R-:W-:Y:S01]  /*1e280*/  F2FP.F16.F32.PACK_AB R13, R51, R50 ;  /* 0x00000032330d723e */ /* 0x000fe200000000ff */
[----:B--2---:R-:W2:Y:S01]  /*1e290*/  @P1 LDC.64 R8, c[0x0][0xbe0] ;  /* 0x0002f800ff081b82 */ /* 0x004ea20000000a00 */
[----:B------:R-:W-:Y:S02]  /*1e2a0*/  F2FP.F16.F32.PACK_AB R14, R53, R52 ;  /* 0x00000034350e723e */ /* 0x000fe400000000ff */
[----:B------:R-:W-:Y:S01]  /*1e2b0*/  F2FP.F16.F32.PACK_AB R15, R55, R54 ;  /* 0x00000036370f723e */ /* 0x000fe200000000ff */
[----:B------:R-:W-:Y:S01]  /*1e2c0*/  ULDC UR4, c[0x0][0xa88] ;  /* 0x0002a20000047ab9 */ /* 0x000fe20000000800 */
[----:B------:R-:W-:Y:S01]  /*1e2d0*/  MOV R71, R28 ;  /* 0x0000001c00477202 */ /* 0x000fe20000000f00 */
[----:B---3--:R-:W-:Y:S01]  /*1e2e0*/  IMAD.WIDE R36, R183, 0x4, R36 ;  /* 0x00000004b7247825 */ /* 0x008fe200078e0224 */
[----:B------:R-:W-:Y:S01]  /*1e2f0*/  F2FP.F16.F32.PACK_AB R24, R57, R56 ;  /* 0x000000383918723e */ /* 0x000fe200000000ff */
[----:B------:R-:W-:Y:S01]  /*1e300*/  STSM.16.M88.4 [R90], R12 ;  /* 0x0000000c5a007844 */ /* 0x000fe20000000200 */
[----:B------:R-:W-:-:S02]  /*1e310*/  F2FP.F16.F32.PACK_AB R25, R59, R58 ;  /* 0x0000003a3b19723e */ /* 0x000fc400000000ff */
[----:B------:R-:W-:Y:S02]  /*1e320*/  F2FP.F16.F32.PACK_AB R26, R61, R60 ;  /* 0x0000003c3d1a723e */ /* 0x000fe400000000ff */
[----:B------:R-:W-:Y:S02]  /*1e330*/  F2FP.F16.F32.PACK_AB R27, R63, R62 ;  /* 0x0000003e3f1b723e */ /* 0x000fe400000000ff */
[----:B------:R-:W-:Y:S02]  /*1e340*/  F2FP.F16.F32.PACK_AB R28, R65, R64 ;  /* 0x00000040411c723e */ /* 0x000fe400000000ff */
[----:B------:R-:W-:Y:S01]  /*1e350*/  F2FP.F16.F32.PACK_AB R29, R67, R66 ;  /* 0x00000042431d723e */ /* 0x000fe200000000ff */
[----:B------:R3:W-:Y:S01]  /*1e360*/  STSM.16.M88.4 [R21], R24 ;  /* 0x0000001815007844 */ /* 0x0007e20000000200 */
[----:B------:R-:W-:Y:S02]  /*1e370*/  F2FP.F16.F32.PACK_AB R30, R69, R68 ;  /* 0x00000044451e723e */ /* 0x000fe400000000ff */
[----:B------:R-:W-:-:S02]  /*1e380*/  F2FP.F16.F32.PACK_AB R33, R75, R74 ;  /* 0x0000004a4b21723e */ /* 0x000fc400000000ff */
[----:B------:R-:W-:Y:S01]  /*1e390*/  F2FP.F16.F32.PACK_AB R34, R77, R76 ;  /* 0x0000004c4d22723e */ /* 0x000fe200000000ff */
[----:B------:R-:W-:Y:S01]  /*1e3a0*/  STSM.16.M88.4 [R79], R28 ;  /* 0x0000001c4f007844 */ /* 0x000fe20000000200 */
[----:B----4-:R-:W-:Y:S02]  /*1e3b0*/  F2FP.F16.F32.PACK_AB R4, R81, R80 ;  /* 0x000000505104723e */ /* 0x010fe400000000ff */
[----:B------:R-:W-:Y:S01]  /*1e3c0*/  F2FP.F16.F32.PACK_AB R5, R83, R82 ;  /* 0x000000525305723e */ /* 0x000fe200000000ff */
[----:B------:R-:W-:Y:S01]  /*1e3d0*/  STSM.16.M88.4 [R72], R32 ;  /* 0x0000002048007844 */ /* 0x000fe20000000200 */
[----:B------:R-:W-:Y:S02]  /*1e3e0*/  F2FP.F16.F32.PACK_AB R6, R85, R84 ;  /* 0x000000545506723e */ /* 0x000fe400000000ff */
[----:B------:R-:W-:Y:S01]  /*1e3f0*/  F2FP.F16.F32.PACK_AB R7, R87, R86 ;  /* 0x000000565707723e */ /* 0x000fe200000000ff */
[----:B------:R-:W-:Y:S02]  /*1e400*/  IMAD.U32 R48, RZ, RZ, UR4 ;  /* 0x00000004ff307e24 */ /* 0x000fe4000f8e00ff */
[----:B---3--:R-:W-:-:S02]  /*1e410*/  IMAD.MOV.U32 R21, RZ, RZ, RZ ;  /* 0x000000ffff157224 */ /* 0x008fc400078e00ff */
[----:B------:R3:W-:Y:S01]  /*1e420*/  STSM.16.M88.4 [R71], R4 ;  /* 0x0000000447007844 */ /* 0x0007e20000000200 */
[----:B------:R-:W-:Y:S01]  /*1e430*/  BAR.SYNC.DEFER_BLOCKING 0x1, 0x100 ;  /* 0x0044000000007b1d */ /* 0x000fe20000010000 */
[----:B--2---:R-:W-:-:S04]  /*1e440*/  @P1 IMAD.WIDE R8, R183, 0x4, R8 ;  /* 0x00000004b7081825 */ /* 0x004fc800078e0208 */
[----:B------:R-:W-:-:S04]  /*1e450*/  IMAD R11, R180, 0x40, R178 ;  /* 0x00000040b40b7824 */ /* 0x000fc800078e02b2 */
[----:B---3--:R-:W-:Y:S01]  /*1e460*/  IMAD.WIDE R4, R11, 0x2, R2 ;  /* 0x000000020b047825 */ /* 0x008fe200078e0202 */
[----:B------:R2:W5:Y:S04]  /*1e470*/  @P0 LDG.E R21, desc[UR6][R36.64] ;  /* 0x0000000624150981 */ /* 0x000568000c1e1900 */
[----:B------:R2:W5:Y:S01]  /*1e480*/  @P1 LDG.E R48, desc[UR6][R8.64] ;  /* 0x0000000608301981 */ /* 0x000562000c1e1900 */
[----:B------:R-:W-:Y:S05]  /*1e490*/  @P1 BRA `(.L_x_1596) ;  /* 0x0000000000141947 */ /* 0x000fea0003800000 */
[----:B------:R-:W-:Y:S05]  /*1e4a0*/  @!P0 BRA `(.L_x_1596) ;  /* 0x0000000000108947 */ /* 0x000fea0003800000 */
[----:B------:R-:W-:Y:S02]  /*1e4b0*/  ULDC.64 UR4, c[0x0][0x208] ;  /* 0x0000820000047ab9 */ /* 0x000fe40000000a00 */
[----:B------:R-:W3:Y:S04]  /*1e4c0*/  LDG.E R3, desc[UR4][R36.64] ;  /* 0x0000000424037981 */ /* 0x000ee8000c1e1900 */
[----:B-----5:R-:W3:Y:S02]  /*1e4d0*/  LDG.E R48, desc[UR4][R36.64+0x4] ;  /* 0x0000040424307981 */ /* 0x020ee4000c1e1900 */
[----:B---3--:R-:W-:-:S07]  /*1e4e0*/  IMAD.IADD R48, R48, 0x1, -R3 ;  /* 0x0000000130307824 */ /* 0x008fce00078e0a03 */
.L_x_1596:
[----:B------:R-:W-:Y:S01]  /*1e4f0*/  SHF.R.S32.HI R49, RZ, 0x1f, R182 ;  /* 0x0000001fff317819 */ /* 0x000fe200000114b6 */
[----:B------:R-:W-:Y:S01]  /*1e500*/  ULDC.64 UR4, c[0x0][0xb70] ;  /* 0x0002dc0000047ab9 */ /* 0x000fe20000000a00 */
[--C-:B-----5:R-:W-:Y:S01]  /*1e510*/  SHF.R.S32.HI R3, RZ, 0x1f, R21.reuse ;  /* 0x0000001fff037819 */ /* 0x120fe20000011415 */
[----:B------:R-:W-:Y:S01]  /*1e520*/  IMAD.MOV.U32 R2, RZ, RZ, R21 ;  /* 0x000000ffff027224 */ /* 0x000fe200078e0015 */
[----:B--2---:R-:W-:Y:S01]  /*1e530*/  IADD3 R9, P1, R4, 0x1000, RZ ;  /* 0x0000100004097810 */ /* 0x004fe20007f3e0ff */
[----:B------:R-:W-:Y:S01]  /*1e540*/  IMAD R7, R49, UR4, RZ ;  /* 0x0000000431077c24 */ /* 0x000fe2000f8e02ff */
[----:B------:R-:W-:Y:S01]  /*1e550*/  SEL R51, R183, RZ, !P0 ;  /* 0x000000ffb7337207 */ /* 0x000fe20004000000 */
[----:B------:R-:W-:Y:S01]  /*1e560*/  ULDC.64 UR6, c[0x0][0x208] ;  /* 0x0000820000067ab9 */ /* 0x000fe20000000a00 */
[----:B------:R-:W-:Y:S01]  /*1e570*/  LOP3.LUT R8, R9, 0x380, RZ, 0xc0, !PT ;  /* 0x0000038009087812 */ /* 0x000fe200078ec0ff */
[----:B------:R-:W-:Y:S01]  /*1e580*/  IMAD R11, R182, UR5, R7 ;  /* 0x00000005b60b7c24 */ /* 0x000fe2000f8e0207 */
[----:B------:R-:W-:Y:S01]  /*1e590*/  IADD3 R13, P2, R4, 0x2000, RZ ;  /* 0x00002000040d7810 */ /* 0x000fe20007f5e0ff */
[----:B------:R-:W-:Y:S01]  /*1e5a0*/  IMAD.WIDE.U32 R6, R182, UR4, R2 ;  /* 0x00000004b6067c25 */ /* 0x000fe2000f8e0002 */
[----:B------:R-:W-:Y:S01]  /*1e5b0*/  SHF.R.S32.HI R2, RZ, 0x1f, R183 ;  /* 0x0000001fff027819 */ /* 0x000fe200000114b7 */
[----:B------:R-:W-:Y:S01]  /*1e5c0*/  ULDC.64 UR4, c[0x0][0xb78] ;  /* 0x0002de0000047ab9 */ /* 0x000fe20000000a00 */
[----:B------:R-:W-:-:S02]  /*1e5d0*/  SHF.R.U64 R8, R8, 0x3, RZ ;  /* 0x0000000308087819 */ /* 0x000fc400000012ff */
[----:B------:R-:W-:Y:S01]  /*1e5e0*/  IADD3 R7, R7, R11, RZ ;  /* 0x0000000b07077210 */ /* 0x000fe20007ffe0ff */
[----:B------:R-:W-:Y:S01]  /*1e5f0*/  IMAD R11, R187, 0x80, R179 ;  /* 0x00000080bb0b7824 */ /* 0x000fe200078e02b3 */
[----:B------:R-:W-:Y:S02]  /*1e600*/  SEL R50, R2, RZ, !P0 ;  /* 0x000000ff02327207 */ /* 0x000fe40004000000 */
[----:B------:R-:W-:Y:S01]  /*1e610*/  LOP3.LUT R8, R8, R9, RZ, 0x3c, !PT ;  /* 0x0000000908087212 */ /* 0x000fe200078e3cff */
[----:B------:R-:W-:Y:S01]  /*1e620*/  IMAD.WIDE.U32 R6, R51, UR4, R6 ;  /* 0x0000000433067c25 */ /* 0x000fe2000f8e0006 */
[----:B------:R-:W-:Y:S02]  /*1e630*/  SHF.R.S32.HI R9, RZ, 0x1f, R11 ;  /* 0x0000001fff097819 */ /* 0x000fe4000001140b */
[----:B------:R-:W-:Y:S01]  /*1e640*/  LOP3.LUT R12, R13, 0x380, RZ, 0xc0, !PT ;  /* 0x000003800d0c7812 */ /* 0x000fe200078ec0ff */
[----:B------:R-:W-:Y:S01]  /*1e650*/  IMAD R2, R50, UR4, RZ ;  /* 0x0000000432027c24 */ /* 0x000fe2000f8e02ff */
[----:B------:R-:W-:-:S02]  /*1e660*/  IADD3 R25, P6, R4, 0x3000, RZ ;  /* 0x0000300004197810 */ /* 0x000fc40007fde0ff */
[----:B------:R-:W-:Y:S01]  /*1e670*/  SHF.R.U64 R12, R12, 0x3, RZ ;  /* 0x000000030c0c7819 */ /* 0x000fe200000012ff */
[----:B------:R-:W-:Y:S01]  /*1e680*/  IMAD R10, R51, UR5, R2 ;  /* 0x00000005330a7c24 */ /* 0x000fe2000f8e0202 */
[----:B------:R-:W-:Y:S01]  /*1e690*/  IADD3 R2, P0, R11, R6, RZ ;  /* 0x000000060b027210 */ /* 0x000fe20007f1e0ff */
[----:B------:R-:W-:Y:S01]  /*1e6a0*/  ULDC.64 UR4, c[0x0][0xb40] ;  /* 0x0002d00000047ab9 */ /* 0x000fe20000000a00 */
[----:B------:R-:W-:Y:S01]  /*1e6b0*/  LOP3.LUT R12, R12, R13, RZ, 0x3c, !PT ;  /* 0x0000000d0c0c7212 */ /* 0x000fe200078e3cff */
[----:B------:R-:W-:Y:S01]  /*1e6c0*/  IMAD.X R13, RZ, RZ, R5, P2 ;  /* 0x000000ffff0d7224 */ /* 0x000fe200010e0605 */
[----:B------:R-:W-:Y:S01]  /*1e6d0*/  IADD3.X R9, R9, R7, R10, P0, !PT ;  /* 0x0000000709097210 */ /* 0x000fe200007fe40a */
[----:B------:R-:W-:Y:S01]  /*1e6e0*/  VIADD R7, R11, 0x8 ;  /* 0x000000080b077836 */ /* 0x000fe20000000000 */
[----:B------:R-:W-:Y:S02]  /*1e6f0*/  LEA R46, P0, R2, UR4, 0x2 ;  /* 0x00000004022e7c11 */ /* 0x000fe4000f8010ff */
[----:B------:R-:W-:-:S02]  /*1e700*/  IADD3 R29, P5, R4, 0x4000, RZ ;  /* 0x00004000041d7810 */ /* 0x000fc40007fbe0ff */
[----:B------:R-:W-:Y:S01]  /*1e710*/  LEA.HI.X R47, R2, UR5, R9, 0x2, P0 ;  /* 0x00000005022f7c11 */ /* 0x000fe200080f1409 */
[----:B------:R-:W-:Y:S01]  /*1e720*/  IMAD.X R9, RZ, RZ, R5, P1 ;  /* 0x000000ffff097224 */ /* 0x000fe200008e0605 */
[----:B------:R-:W-:Y:S01]  /*1e730*/  LOP3.LUT P0, RZ, R191, 0x3, RZ, 0xc0, !PT ;  /* 0x00000003bfff7812 */ /* 0x000fe2000780c0ff */
[----:B------:R-:W-:Y:S01]  /*1e740*/  ULDC.64 UR4, c[0x0][0xaa0] ;  /* 0x0002a80000047ab9 */ /* 0x000fe20000000a00 */
[C---:B------:R-:W-:Y:S02]  /*1e750*/  IADD3 R33, P4, R4.reuse, 0x5000, RZ ;  /* 0x0000500004217810 */ /* 0x040fe40007f9e0ff */
[C---:B------:R-:W-:Y:S02]  /*1e760*/  IADD3 R37, P3, R4.reuse, 0x6000, RZ ;  /* 0x0000600004257810 */ /* 0x040fe40007f7e0ff */
[----:B------:R-:W-:Y:S02]  /*1e770*/  ISETP.GE.OR P1, PT, R11, R48, P0 ;  /* 0x000000300b00720c */ /* 0x000fe40000726670 */
[----:B------:R-:W-:-:S02]  /*1e780*/  LOP3.LUT R2, R4, 0x380, RZ, 0xc0, !PT ;  /* 0x0000038004027812 */ /* 0x000fc400078ec0ff */
[----:B------:R-:W-:Y:S02]  /*1e790*/  IADD3 R11, P2, R4, 0x7000, RZ ;  /* 0x00007000040b7810 */ /* 0x000fe40007f5e0ff */
[----:B------:R-:W-:Y:S02]  /*1e7a0*/  ISETP.GE.OR P0, PT, R7, R48, P0 ;  /* 0x000000300700720c */ /* 0x000fe40000706670 */
[----:B------:R-:W-:Y:S01]  /*1e7b0*/  LOP3.LUT R24, R25, 0x380, RZ, 0xc0, !PT ;  /* 0x0000038019187812 */ /* 0x000fe200078ec0ff */
[----:B------:R-:W-:Y:S01]  /*1e7c0*/  IMAD.X R41, RZ, RZ, R5, P2 ;  /* 0x000000ffff297224 */ /* 0x000fe200010e0605 */
[----:B------:R-:W-:Y:S02]  /*1e7d0*/  LOP3.LUT R28, R29, 0x380, RZ, 0xc0, !PT ;  /* 0x000003801d1c7812 */ /* 0x000fe400078ec0ff */
[----:B------:R-:W-:Y:S01]  /*1e7e0*/  LOP3.LUT R32, R33, 0x380, RZ, 0xc0, !PT ;  /* 0x0000038021207812 */ /* 0x000fe200078ec0ff */
[----:B------:R-:W-:Y:S01]  /*1e7f0*/  @!P1 STG.E desc[UR6][R46.64], R20 ;  /* 0x000000142e009986 */ /* 0x000fe2000c101906 */
[----:B------:R-:W-:-:S02]  /*1e800*/  LOP3.LUT R36, R37, 0x380, RZ, 0xc0, !PT ;  /* 0x0000038025247812 */ /* 0x000fc400078ec0ff */
[----:B------:R-:W-:Y:S02]  /*1e810*/  SHF.R.U64 R7, R2, 0x3, RZ ;  /* 0x0000000302077819 */ /* 0x000fe400000012ff */
[----:B------:R-:W-:Y:S01]  /*1e820*/  LOP3.LUT R2, R11, 0x380, RZ, 0xc0, !PT ;  /* 0x000003800b027812 */ /* 0x000fe200078ec0ff */
[----:B------:R2:W-:Y:S01]  /*1e830*/  @!P0 STG.E desc[UR6][R46.64+0x20], R0 ;  /* 0x000020002e008986 */ /* 0x0005e2000c101906 */
[----:B------:R-:W-:Y:S02]  /*1e840*/  SHF.R.U64 R24, R24, 0x3, RZ ;  /* 0x0000000318187819 */ /* 0x000fe400000012ff */
[----:B------:R-:W-:Y:S01]  /*1e850*/  SHF.R.U64 R28, R28, 0x3, RZ ;  /* 0x000000031c1c7819 */ /* 0x000fe200000012ff */
[----:B------:R-:W5:Y:S01]  /*1e860*/  LD.E.128 R12, desc[UR6][R12.64] ;  /* 0x000000060c0c7980 */ /* 0x000f62000c101d00 */
[----:B------:R-:W-:Y:S02]  /*1e870*/  SHF.R.U64 R32, R32, 0x3, RZ ;  /* 0x0000000320207819 */ /* 0x000fe400000012ff */
[----:B------:R-:W-:-:S02]  /*1e880*/  SHF.R.U64 R36, R36, 0x3, RZ ;  /* 0x0000000324247819 */ /* 0x000fc400000012ff */
[----:B------:R-:W-:Y:S02]  /*1e890*/  SHF.R.U64 R2, R2, 0x3, RZ ;  /* 0x0000000302027819 */ /* 0x000fe400000012ff */
[----:B------:R-:W-:Y:S01]  /*1e8a0*/  LOP3.LUT R24, R24, R25, RZ, 0x3c, !PT ;  /* 0x0000001918187212 */ /* 0x000fe200078e3cff */
[--C-:B------:R-:W-:Y:S01]  /*1e8b0*/  IMAD.X R25, RZ, RZ, R5.reuse, P6 ;  /* 0x000000ffff197224 */ /* 0x100fe200030e0605 */
[----:B------:R-:W-:Y:S02]  /*1e8c0*/  LOP3.LUT R28, R28, R29, RZ, 0x3c, !PT ;  /* 0x0000001d1c1c7212 */ /* 0x000fe400078e3cff */
[----:B------:R-:W-:Y:S01]  /*1e8d0*/  LOP3.LUT R32, R32, R33, RZ, 0x3c, !PT ;  /* 0x0000002120207212 */ /* 0x000fe200078e3cff */
[--C-:B------:R-:W-:Y:S01]  /*1e8e0*/  IMAD.X R33, RZ, RZ, R5.reuse, P4 ;  /* 0x000000ffff217224 */ /* 0x100fe200020e0605 */
[----:B------:R-:W-:Y:S01]  /*1e8f0*/  LOP3.LUT R36, R36, R37, RZ, 0x3c, !PT ;  /* 0x0000002524247212 */ /* 0x000fe200078e3cff */
[----:B------:R-:W-:Y:S01]  /*1e900*/  IMAD.X R37, RZ, RZ, R5, P3 ;  /* 0x000000ffff257224 */ /* 0x000fe200018e0605 */
[----:B------:R-:W-:Y:S01]  /*1e910*/  IADD3.X R29, RZ, R5, RZ, P5, !PT ;  /* 0x00000005ff1d7210 */ /* 0x000fe20002ffe4ff */
[----:B------:R-:W5:Y:S01]  /*1e920*/  LD.E.128 R24, desc[UR6][R24.64] ;  /* 0x0000000618187980 */ /* 0x000f62000c101d00 */
[----:B------:R-:W-:-:S02]  /*1e930*/  LOP3.LUT R4, R7, R4, RZ, 0x3c, !PT ;  /* 0x0000000407047212 */ /* 0x000fc400078e3cff */
[----:B------:R-:W-:Y:S01]  /*1e940*/  LOP3.LUT R40, R2, R11, RZ, 0x3c, !PT ;  /* 0x0000000b02287212 */ /* 0x000fe200078e3cff */
[----:B------:R-:W5:Y:S01]  /*1e950*/  LD.E.128 R32, desc[UR6][R32.64] ;  /* 0x0000000620207980 */ /* 0x000f62000c101d00 */
[----:B------:R-:W-:-:S03]  /*1e960*/  SHF.R.S32.HI R45, RZ, 0x1f, R178 ;  /* 0x0000001fff2d7819 */ /* 0x000fc600000114b2 */
[----:B------:R-:W5:Y:S01]  /*1e970*/  LD.E.128 R4, desc[UR6][R4.64] ;  /* 0x0000000604047980 */ /* 0x000f62000c101d00 */
[----:B------:R-:W-:-:S03]  /*1e980*/  IMAD.MOV.U32 R44, RZ, RZ, R178 ;  /* 0x000000ffff2c7224 */ /* 0x000fc600078e00b2 */
[----:B------:R-:W5:Y:S04]  /*1e990*/  LD.E.128 R8, desc[UR6][R8.64] ;  /* 0x0000000608087980 */ /* 0x000f68000c101d00 */
[----:B------:R-:W5:Y:S04]  /*1e9a0*/  LD.E.128 R28, desc[UR6][R28.64] ;  /* 0x000000061c1c7980 */ /* 0x000f68000c101d00 */
[----:B------:R-:W5:Y:S04]  /*1e9b0*/  LD.E.128 R36, desc[UR6][R36.64] ;  /* 0x0000000624247980 */ /* 0x000f68000c101d00 */
[----:B------:R-:W5:Y:S01]  /*1e9c0*/  LD.E.128 R40, desc[UR6][R40.64] ;  /* 0x0000000628287980 */ /* 0x000f62000c101d00 */
[----:B--2---:R-:W-:Y:S01]  /*1e9d0*/  IMAD R0, R3, UR4, RZ ;  /* 0x0000000403007c24 */ /* 0x004fe2000f8e02ff */
[----:B------:R-:W-:Y:S01]  /*1e9e0*/  @!PT LDS RZ, [RZ] ;  /* 0x00000000fffff984 */ /* 0x000fe20000000800 */
[----:B------:R-:W-:Y:S01]  /*1e9f0*/  @!PT LDS RZ, [RZ] ;  /* 0x00000000fffff984 */ /* 0x000fe20000000800 */
[----:B------:R-:W-:Y:S01]  /*1ea00*/  @!PT LDS RZ, [RZ] ;  /* 0x00000000fffff984 */ /* 0x000fe20000000800 */
[----:B------:R-:W-:Y:S01]  /*1ea10*/  @!PT LDS RZ, [RZ] ;  /* 0x00000000fffff984 */ /* 0x000fe20000000800 */
[----:B------:R2:W-:Y:S06]  /*1ea20*/  MEMBAR.ALL.CTA ;  /* 0x0000000000007992 */ /* 0x0005ec0000008000 */
[----:B--2---:R-:W2:Y:S01]  /*1ea30*/  FENCE.VIEW.ASYNC.S ;  /* 0x00000000000073c6 */ /* 0x004ea20000000000 */
[----:B------:R-:W-:-:S04]  /*1ea40*/  IMAD.WIDE.U32 R2, R21, UR4, R44 ;  /* 0x0000000415027c25 */ /* 0x000fc8000f8e002c */
[----:B------:R-:W-:Y:S01]  /*1ea50*/  IMAD R21, R21, UR5, R0 ;  /* 0x0000000515157c24 */ /* 0x000fe2000f8e0200 */
[----:B------:R-:W-:Y:S01]  /*1ea60*/  ULDC.64 UR4, c[0x0][0xae0] ;  /* 0x0002b80000047ab9 */ /* 0x000fe20000000a00 */
[----:B------:R-:W-:Y:S01]  /*1ea70*/  IMAD R47, R187, -0x80, R48 ;  /* 0xffffff80bb2f7824 */ /* 0x000fe200078e0230 */
[C---:B------:R-:W-:Y:S01]  /*1ea80*/  IADD3 R0, R180.reuse, 0x20, RZ ;  /* 0x00000020b4007810 */ /* 0x040fe20007ffe0ff */
[----:B------:R-:W-:Y:S02]  /*1ea90*/  IMAD.IADD R3, R3, 0x1, R21 ;  /* 0x0000000103037824 */ /* 0x000fe400078e0215 */
[----:B------:R-:W-:Y:S01]  /*1eaa0*/  IMAD R45, R49, UR4, RZ ;  /* 0x00000004312d7c24 */ /* 0x000fe2000f8e02ff */
[CC--:B------:R-:W-:Y:S01]  /*1eab0*/  ISETP.GE.AND P2, PT, R180.reuse, R47.reuse, PT ;  /* 0x0000002fb400720c */ /* 0x0c0fe20003f46270 */
[----:B------:R-:W-:Y:S01]  /*1eac0*/  VIADD R20, R180, 0x40 ;  /* 0x00000040b4147836 */ /* 0x000fe20000000000 */
[----:B------:R-:W-:Y:S01]  /*1ead0*/  ISETP.GE.AND P4, PT, R0, R47, PT ;  /* 0x0000002f0000720c */ /* 0x000fe20003f86270 */
        /* <DEDUP_REMOVED lines=9> */
[----:B------:R-:W-:Y:S01]  /*1eb70*/  ISETP.GE.AND P1, PT, R21, R47, PT ;  /* 0x0000002f1500720c */ /* 0x000fe20003f26270 */
[C---:B------:R-:W-:Y:S01]  /*1eb80*/  IMAD.WIDE.U32 R44, R51.reuse, UR4, R2 ;  /* 0x00000004332c7c25 */ /* 0x040fe2000f8e0002 */
[----:B------:R-:W-:Y:S01]  /*1eb90*/  SHF.R.S32.HI R181, RZ, 0x1f, R180 ;  /* 0x0000001fffb57819 */ /* 0x000fe200000114b4 */
[----:B--2---:R2:W-:Y:S01]  /*1eba0*/  SYNCS.ARRIVE.TRANS64.RED.A1T0 RZ, [R0+URZ], RZ ;  /* 0x000000ff00ff79a7 */ /* 0x0045e2000810043f */
[----:B------:R-:W-:Y:S01]  /*1ebb0*/  BSSY B1, `(.L_x_1597) ;  /* 0x0000016000017945 */ /* 0x000fe20003800000 */
[----:B------:R-:W-:-:S02]  /*1ebc0*/  IMAD R47, R51, UR5, R20 ;  /* 0x00000005332f7c24 */ /* 0x000fc4000f8e0214 */
[----:B------:R-:W-:-:S04]  /*1ebd0*/  IMAD.WIDE R20, R187, 0x80, R180 ;  /* 0x00000080bb147825 */ /* 0x000fc800078e02b4 */
[----:B------:R-:W-:Y:S01]  /*1ebe0*/  IMAD.IADD R49, R45, 0x1, R47 ;  /* 0x000000012d317824 */ /* 0x000fe200078e022f */
[----:B--2---:R-:W-:Y:S06]  /*1ebf0*/  @P2 BRA `(.L_x_1598) ;  /* 0x0000000000442947 */ /* 0x004fec0003800000 */
[----:B------:R-:W-:Y:S01]  /*1ec00*/  ULDC.64 UR4, c[0x0][0xad8] ;  /* 0x0002b60000047ab9 */ /* 0x000fe20000000a00 */
[----:B------:R-:W-:Y:S01]  /*1ec10*/  IMAD.MOV.U32 R2, RZ, RZ, R44 ;  /* 0x000000ffff027224 */ /* 0x000fe200078e002c */
[C---:B------:R-:W-:Y:S01]  /*1ec20*/  IADD3 R0, R178.reuse, 0x40, RZ ;  /* 0x00000040b2007810 */ /* 0x040fe20007ffe0ff */
[----:B------:R-:W-:Y:S01]  /*1ec30*/  IMAD R47, R21, UR4, RZ ;  /* 0x00000004152f7c24 */ /* 0x000fe2000f8e02ff */
[----:B------:R-:W-:Y:S01]  /*1ec40*/  ULDC UR6, c[0x0][0xa8c] ;  /* 0x0002a30000067ab9 */ /* 0x000fe20000000800 */
[----:B------:R-:W-:Y:S01]  /*1ec50*/  IMAD.MOV.U32 R3, RZ, RZ, R49 ;  /* 0x000000ffff037224 */ /* 0x000fe200078e0031 */
[----:B------:R-:W-:Y:S01]  /*1ec60*/  ISETP.GE.AND P2, PT, R178, UR6, PT ;  /* 0x00000006b2007c0c */ /* 0x000fe2000bf46270 */
[----:B------:R-:W-:Y:S01]  /*1ec70*/  IMAD R47, R20, UR5, R47 ;  /* 0x00000005142f7c24 */ /* 0x000fe2000f8e022f */
[----:B------:R-:W-:Y:S01]  /*1ec80*/  ISETP.GE.AND P3, PT, R0, UR6, PT ;  /* 0x0000000600007c0c */ /* 0x000fe2000bf66270 */
[----:B------:R-:W-:Y:S01]  /*1ec90*/  IMAD.WIDE.U32 R2, R20, UR4, R2 ;  /* 0x0000000414027c25 */ /* 0x000fe2000f8e0002 */
[----:B------:R-:W-:Y:S01]  /*1eca0*/  ULDC.64 UR4, c[0x0][0xa80] ;  /* 0x0002a00000047ab9 */ /* 0x000fe20000000a00 */
[----:B------:R-:W-:-:S02]  /*1ecb0*/  ULDC.64 UR8, c[0x0][0x208] ;  /* 0x0000820000087ab9 */ /* 0x000fc40000000a00 */
[----:B------:R-:W-:Y:S01]  /*1ecc0*/  IMAD.IADD R3, R3, 0x1, R47 ;  /* 0x0000000103037824 */ /* 0x000fe200078e022f */
[----:B------:R-:W-:-:S04]  /*1ecd0*/  LEA R46, P5, R2, UR4, 0x1 ;  /* 0x00000004022e7c11 */ /* 0x000fc8000f8a08ff */
[----:B------:R-:W-:-:S05]  /*1ece0*/  LEA.HI.X R47, R2, UR5, R3, 0x1, P5 ;  /* 0x00000005022f7c11 */ /* 0x000fca000a8f0c03 */
[----:B-----5:R2:W-:Y:S04]  /*1ecf0*/  @!P2 STG.E.128 desc[UR8][R46.64], R4 ;  /* 0x000000042e00a986 */ /* 0x0205e8000c101d08 */
[----:B------:R2:W-:Y:S02]  /*1ed00*/  @!P3 STG.E.128 desc[UR8][R46.64+0x80], R28 ;  /* 0x0000801c2e00b986 */ /* 0x0005e4000c101d08 */
.L_x_1598:
[----:B------:R-:W-:Y:S05]  /*1ed10*/  BSYNC B1 ;  /* 0x0000000000017941 */ /* 0x000fea0003800000 */
.L_x_1597:
[----:B------:R-:W-:Y:S04]  /*1ed20*/  BSSY B1, `(.L_x_1599) ;  /* 0x0000015000017945 */ /* 0x000fe80003800000 */
[----:B------:R-:W-:Y:S05]  /*1ed30*/  @P4 BRA `(.L_x_1600) ;  /* 0x00000000004c4947 */ /* 0x000fea0003800000 */
[----:B--2--5:R-:W-:Y:S01]  /*1ed40*/  IADD3 R5, P2, R20, 0x20, RZ ;  /* 0x0000002014057810 */ /* 0x024fe20007f5e0ff */
[----:B------:R-:W-:Y:S01]  /*1ed50*/  ULDC.64 UR4, c[0x0][0xad8] ;  /* 0x0002b60000047ab9 */ /* 0x000fe20000000a00 */
[----:B------:R-:W-:Y:S01]  /*1ed60*/  MOV R2, R44 ;  /* 0x0000002c00027202 */ /* 0x000fe20000000f00 */
[----:B------:R-:W-:Y:S01]  /*1ed70*/  IMAD.MOV.U32 R3, RZ, RZ, R49 ;  /* 0x000000ffff037224 */ /* 0x000fe200078e0031 */
[----:B------:R-:W-:Y:S01]  /*1ed80*/  ULDC UR6, c[0x0][0xa8c] ;  /* 0x0002a30000067ab9 */ /* 0x000fe20000000800 */
[----:B------:R-:W-:Y:S01]  /*1ed90*/  IMAD.X R0, RZ, RZ, R21, P2 ;  /* 0x000000ffff007224 */ /* 0x000fe200010e0615 */
[C---:B------:R-:W-:Y:S01]  /*1eda0*/  ISETP.GE.AND P3, PT, R178.reuse, UR6, PT ;  /* 0x00000006b2007c0c */ /* 0x040fe2000bf66270 */
[----:B------:R-:W-:Y:S01]  /*1edb0*/  VIADD R4, R178, 0x40 ;  /* 0x00000040b2047836 */ /* 0x000fe20000000000 */
[----:B------:R-:W-:Y:S01]  /*1edc0*/  ULDC.64 UR8, c[0x0][0x208] ;  /* 0x0000820000087ab9 */ /* 0x000fe20000000a00 */
[----:B------:R-:W-:Y:S02]  /*1edd0*/  IMAD R0, R0, UR4, RZ ;  /* 0x0000000400007c24 */ /* 0x000fe4000f8e02ff */
        /* <DEDUP_REMOVED lines=9> */
.L_x_1600:
[----:B------:R-:W-:Y:S05]  /*1ee70*/  BSYNC B1 ;  /* 0x0000000000017941 */ /* 0x000fea0003800000 */
.L_x_1599:
[----:B------:R-:W-:Y:S04]  /*1ee80*/  BSSY B1, `(.L_x_1601) ;  /* 0x0000015000017945 */ /* 0x000fe80003800000 */
[----:B------:R-:W-:Y:S05]  /*1ee90*/  @P0 BRA `(.L_x_1602) ;  /* 0x00000000004c0947 */ /* 0x000fea0003800000 */
[----:B--23-5:R-:W-:Y:S01]  /*1eea0*/  IADD3 R5, P0, R20, 0x40, RZ ;  /* 0x0000004014057810 */ /* 0x02cfe20007f1e0ff */
        /* <DEDUP_REMOVED lines=18> */
.L_x_1602:
[----:B------:R-:W-:Y:S05]  /*1efd0*/  BSYNC B1 ;  /* 0x0000000000017941 */ /* 0x000fea0003800000 */
.L_x_1601:
[----:B------:R-:W-:Y:S05]  /*1efe0*/  @P1 BRA `(.L_x_1603) ;  /* 0x0000000800f81947 */ /* 0x000fea0003800000 */
[----:B--2345:R-:W-:Y:S01]  /*1eff0*/  IADD3 R5, P0, R20, 0x60, RZ ;  /* 0x0000006014057810 */ /* 0x03cfe20007f1e0ff */
[----:B------:R-:W-:Y:S01]  /*1f000*/  ULDC.64 UR4, c[0x0][0xad8] ;  /* 0x0002b60000047ab9 */ /* 0x000fe20000000a00 */
[----:B------:R-:W-:Y:S01]  /*1f010*/  IMAD.MOV.U32 R2, RZ, RZ, R44 ;  /* 0x000000ffff027224 */ /* 0x000fe200078e002c */
[C---:B------:R-:W-:Y:S01]  /*1f020*/  IADD3 R0, R178.reuse, 0x40, RZ ;  /* 0x00000040b2007810 */ /* 0x040fe20007ffe0ff */
[----:B------:R-:W-:Y:S01]  /*1f030*/  IMAD.MOV.U32 R3, RZ, RZ, R49 ;  /* 0x000000ffff037224 */ /* 0x000fe200078e0031 */
[----:B------:R-:W-:Y:S01]  /*1f040*/  ULDC UR6, c[0x0][0xa8c] ;  /* 0x0002a30000067ab9 */ /* 0x000fe20000000800 */
[----:B------:R-:W-:Y:S01]  /*1f050*/  IMAD.X R20, RZ, RZ, R21, P0 ;  /* 0x000000ffff147224 */ /* 0x000fe200000e0615 */
[----:B------:R-:W-:Y:S01]  /*1f060*/  ISETP.GE.AND P1, PT, R178, UR6, PT ;  /* 0x00000006b2007c0c */ /* 0x000fe2000bf26270 */
[----:B------:R-:W-:Y:S01]  /*1f070*/  IMAD.WIDE.U32 R2, R5, UR4, R2 ;  /* 0x0000000405027c25 */ /* 0x000fe2000f8e0002 */
[----:B------:R-:W-:-:S03]  /*1f080*/  ULDC.64 UR8, c[0x0][0x208] ;  /* 0x0000820000087ab9 */ /* 0x000fc60000000a00 */
[----:B------:R-:W-:-:S04]  /*1f090*/  IMAD R20, R20, UR4, RZ ;  /* 0x0000000414147c24 */ /* 0x000fc8000f8e02ff */
        /* <DEDUP_REMOVED lines=11> */
.L_x_1595:
[----:B------:R-:W-:Y:S01]  /*1f150*/  ULDC.64 UR4, c[0x0][0xbd8] ;  /* 0x0002f60000047ab9 */ /* 0x000fe20000000a00 */
[----:B------:R-:W2:Y:S01]  /*1f160*/  LDC.64 R2, c[0x0][0xbd8] ;  /* 0x0002f600ff027b82 */ /* 0x000ea20000000a00 */
[----:B------:R-:W-:Y:S01]  /*1f170*/  ISETP.NE.U32.AND P0, PT, RZ, UR4, PT ;  /* 0x00000004ff007c0c */ /* 0x000fe2000bf05070 */
[----:B------:R-:W-:Y:S01]  /*1f180*/  IMAD.MOV.U32 R7, RZ, RZ, RZ ;  /* 0x000000ffff077224 */ /* 0x000fe200078e00ff */
[----:B------:R-:W-:Y:S02]  /*1f190*/  ULDC.64 UR6, c[0x0][0x208] ;  /* 0x0000820000067ab9 */ /* 0x000fe40000000a00 */
[----:B------:R-:W-:Y:S01]  /*1f1a0*/  ISETP.NE.AND.EX P0, PT, RZ, UR5, PT, P0 ;  /* 0x00000005ff007c0c */ /* 0x000fe2000bf05300 */
[----:B------:R-:W-:Y:S02]  /*1f1b0*/  ULDC.64 UR4, c[0x0][0xbe0] ;  /* 0x0002f80000047ab9 */ /* 0x000fe40000000a00 */
[----:B------:R-:W-:-:S04]  /*1f1c0*/  ISETP.NE.U32.AND P1, PT, RZ, UR4, PT ;  /* 0x00000004ff007c0c */ /* 0x000fc8000bf25070 */
[----:B------:R-:W-:Y:S01]  /*1f1d0*/  ISETP.NE.AND.EX P1, PT, RZ, UR5, PT, P1 ;  /* 0x00000005ff007c0c */ /* 0x000fe2000bf25310 */
[----:B------:R-:W3:Y:S01]  /*1f1e0*/  S2R R8, SR_TID.X ;  /* 0x0000000000087919 */ /* 0x000ee20000002100 */
[----:B--2---:R-:W-:-:S11]  /*1f1f0*/  IMAD.WIDE R2, R183, 0x4, R2 ;  /* 0x00000004b7027825 */ /* 0x004fd600078e0202 */
[----:B------:R-:W2:Y:S01]  /*1f200*/  @P1 LDC.64 R4, c[0x0][0xbe0] ;  /* 0x0002f800ff041b82 */ /* 0x000ea20000000a00 */
[----:B------:R-:W-:Y:S02]  /*1f210*/  ULDC UR4, c[0x0][0xa88] ;  /* 0x0002a20000047ab9 */ /* 0x000fe40000000800 */
[----:B------:R-:W-:Y:S01]  /*1f220*/  IMAD.U32 R0, RZ, RZ, UR4 ;  /* 0x00000004ff007e24 */ /* 0x000fe2000f8e00ff */
[----:B------:R4:W5:Y:S01]  /*1f230*/  @P0 LDG.E R7, desc[UR6][R2.64] ;  /* 0x0000000602070981 */ /* 0x000962000c1e1900 */
[----:B---3--:R-:W-:Y:S02]  /*1f240*/  VIADD R6, R8, 0xffffff80 ;  /* 0xffffff8008067836 */ /* 0x008fe40000000000 */
[----:B--2---:R-:W-:-:S03]  /*1f250*/  @P1 IMAD.WIDE R4, R183, 0x4, R4 ;  /* 0x00000004b7041825 */ /* 0x004fc600078e0204 */
[----:B------:R-:W-:Y:S02]  /*1f260*/  ISETP.GT.AND P2, PT, R6, 0x7f, PT ;  /* 0x0000007f0600780c */ /* 0x000fe40003f44270 */
[----:B------:R4:W5:Y:S01]  /*1f270*/  @P1 LDG.E R0, desc[UR6][R4.64] ;  /* 0x0000000604001981 */ /* 0x000962000c1e1900 */
[----:B------:R-:W-:Y:S10]  /*1f280*/  @P1 BRA `(.L_x_1604) ;  /* 0x0000000000141947 */ /* 0x000ff40003800000 */
[----:B------:R-:W-:Y:S05]  /*1f290*/  @!P0 BRA `(.L_x_1604) ;  /* 0x0000000000108947 */ /* 0x000fea0003800000 */
[----:B------:R-:W-:Y:S02]  /*1f2a0*/  ULDC.64 UR4, c[0x0][0x208] ;  /* 0x0000820000047ab9 */ /* 0x000fe40000000a00 */
[----:B----4-:R-:W2:Y:S04]  /*1f2b0*/  LDG.E R5, desc[UR4][R2.64] ;  /* 0x0000000402057981 */ /* 0x010ea8000c1e1900 */
[----:B-----5:R-:W2:Y:S02]  /*1f2c0*/  LDG.E R0, desc[UR4][R2.64+0x4] ;  /* 0x0000040402007981 */ /* 0x020ea4000c1e1900 */
[----:B--2---:R-:W-:-:S07]  /*1f2d0*/  IMAD.IADD R0, R0, 0x1, -R5 ;  /* 0x0000000100007824 */ /* 0x004fce00078e0a05 */
.L_x_1604:
[----:B----4-:R-:W-:Y:S01]  /*1f2e0*/  SHF.R.S32.HI R2, RZ, 0x1f, R183 ;  /* 0x0000001fff027819 */ /* 0x010fe200000114b7 */
[----:B------:R-:W-:Y:S01]  /*1f2f0*/  BSSY B1, `(.L_x_1605) ;  /* 0x000001d000017945 */ /* 0x000fe20003800000 */
[----:B------:R-:W-:Y:S02]  /*1f300*/  SHF.R.S32.HI R9, RZ, 0x1f, R182 ;  /* 0x0000001fff097819 */ /* 0x000fe400000114b6 */
[----:B------:R-:W-:Y:S02]  /*1f310*/  SHF.R.S32.HI R13, RZ, 0x1f, R178 ;  /* 0x0000001fff0d7819 */ /* 0x000fe400000114b2 */
[----:B------:R-:W-:Y:S02]  /*1f320*/  SEL R11, R183, RZ, !P0 ;  /* 0x000000ffb70b7207 */ /* 0x000fe40004000000 */
[----:B------:R-:W-:Y:S02]  /*1f330*/  SEL R10, R2, RZ, !P0 ;  /* 0x000000ff020a7207 */ /* 0x000fe40004000000 */
[----:B-----5:R-:W-:Y:S01]  /*1f340*/  SHF.R.S32.HI R6, RZ, 0x1f, R7 ;  /* 0x0000001fff067819 */ /* 0x020fe20000011407 */
[----:B------:R-:W-:Y:S06]  /*1f350*/  @P2 BRA `(.L_x_1606) ;  /* 0x0000000000582947 */ /* 0x000fec0003800000 */
[----:B------:R-:W-:-:S05]  /*1f360*/  IMAD R2, R187, 0x80, R8 ;  /* 0x00000080bb027824 */ /* 0x000fca00078e0208 */
[----:B------:R-:W-:-:S04]  /*1f370*/  IADD3 R3, R2, -0x80, RZ ;  /* 0xffffff8002037810 */ /* 0x000fc80007ffe0ff */
[----:B------:R-:W-:-:S13]  /*1f380*/  ISETP.GE.AND P0, PT, R3, R0, PT ;  /* 0x000000000300720c */ /* 0x000fda0003f06270 */
[----:B------:R-:W-:Y:S05]  /*1f390*/  @P0 BRA `(.L_x_1606) ;  /* 0x0000000000480947 */ /* 0x000fea0003800000 */
[----:B------:R-:W-:Y:S01]  /*1f3a0*/  IADD3 R2, P0, R3, R7, RZ ;  /* 0x0000000703027210 */ /* 0x000fe20007f1e0ff */
[----:B------:R-:W-:Y:S01]  /*1f3b0*/  ULDC.64 UR4, c[0x0][0xb70] ;  /* 0x0002dc0000047ab9 */ /* 0x000fe20000000a00 */
[----:B------:R-:W-:Y:S01]  /*1f3c0*/  ULDC.64 UR6, c[0x0][0x208] ;  /* 0x0000820000067ab9 */ /* 0x000fe20000000a00 */
        /* <DEDUP_REMOVED lines=15> */
.L_x_1606:
[----:B------:R-:W-:Y:S05]  /*1f4c0*/  BSYNC B1 ;  /* 0x0000000000017941 */ /* 0x000fea0003800000 */
.L_x_1605:
[----:B------:R-:W-:Y:S01]  /*1f4d0*/  ULDC.64 UR4, c[0x0][0xaa0] ;  /* 0x0002a80000047ab9 */ /* 0x000fe20000000a00 */
[----:B------:R-:W-:Y:S01]  /*1f4e0*/  IMAD.MOV.U32 R2, RZ, RZ, R178 ;  /* 0x000000ffff027224 */ /* 0x000fe200078e00b2 */
[----:B------:R-:W-:Y:S01]  /*1f4f0*/  BSSY B1, `(.L_x_1607) ;  /* 0x000002d000017945 */ /* 0x000fe20003800000 */
[----:B--2---:R-:W-:Y:S02]  /*1f500*/  IMAD.MOV.U32 R3, RZ, RZ, R13 ;  /* 0x000000ffff037224 */ /* 0x004fe400078e000d */
[----:B------:R-:W-:Y:S02]  /*1f510*/  IMAD R4, R6, UR4, RZ ;  /* 0x0000000406047c24 */ /* 0x000fe4000f8e02ff */
[----:B------:R-:W-:-:S04]  /*1f520*/  IMAD.WIDE.U32 R2, R7, UR4, R2 ;  /* 0x0000000407027c25 */ /* 0x000fc8000f8e0002 */
[----:B------:R-:W-:Y:S01]  /*1f530*/  IMAD R7, R7, UR5, R4 ;  /* 0x0000000507077c24 */ /* 0x000fe2000f8e0204 */
[----:B------:R-:W-:Y:S01]  /*1f540*/  ULDC.64 UR4, c[0x0][0xae0] ;  /* 0x0002b80000047ab9 */ /* 0x000fe20000000a00 */
[C---:B------:R-:W-:Y:S02]  /*1f550*/  VIADD R4, R180.reuse, 0x20 ;  /* 0x00000020b4047836 */ /* 0x040fe40000000000 */
[----:B------:R-:W-:Y:S01]  /*1f560*/  IMAD R5, R9, UR4, RZ ;  /* 0x0000000409057c24 */ /* 0x000fe2000f8e02ff */
[----:B------:R-:W-:Y:S01]  /*1f570*/  IADD3 R3, R3, R7, RZ ;  /* 0x0000000703037210 */ /* 0x000fe20007ffe0ff */
[----:B------:R-:W-:Y:S02]  /*1f580*/  IMAD R7, R187, -0x80, R0 ;  /* 0xffffff80bb077824 */ /* 0x000fe400078e0200 */
[----:B------:R-:W-:Y:S02]  /*1f590*/  VIADD R0, R180, 0x40 ;  /* 0x00000040b4007836 */ /* 0x000fe40000000000 */
[----:B------:R-:W-:Y:S01]  /*1f5a0*/  IMAD R5, R182, UR5, R5 ;  /* 0x00000005b6057c24 */ /* 0x000fe2000f8e0205 */
[-C--:B------:R-:W-:Y:S01]  /*1f5b0*/  ISETP.GE.AND P2, PT, R180, R7.reuse, PT ;  /* 0x00000007b400720c */ /* 0x080fe20003f46270 */
[----:B------:R-:W-:Y:S01]  /*1f5c0*/  IMAD.WIDE.U32 R2, R182, UR4, R2 ;  /* 0x00000004b6027c25 */ /* 0x000fe2000f8e0002 */
[-C--:B------:R-:W-:Y:S01]  /*1f5d0*/  ISETP.GE.AND P3, PT, R4, R7.reuse, PT ;  /* 0x000000070400720c */ /* 0x080fe20003f66270 */
[----:B------:R-:W-:Y:S01]  /*1f5e0*/  ULDC.64 UR4, c[0x0][0xae8] ;  /* 0x0002ba0000047ab9 */ /* 0x000fe20000000a00 */
[----:B------:R-:W-:Y:S01]  /*1f5f0*/  ISETP.GE.AND P1, PT, R0, R7, PT ;  /* 0x000000070000720c */ /* 0x000fe20003f26270 */
[----:B------:R-:W-:-:S02]  /*1f600*/  VIADD R4, R180, 0x60 ;  /* 0x00000060b4047836 */ /* 0x000fc40000000000 */
[----:B------:R-:W-:Y:S02]  /*1f610*/  IMAD.IADD R3, R3, 0x1, R5 ;  /* 0x0000000103037824 */ /* 0x000fe400078e0205 */
[----:B------:R-:W-:Y:S01]  /*1f620*/  IMAD R0, R10, UR4, RZ ;  /* 0x000000040a007c24 */ /* 0x000fe2000f8e02ff */
[----:B------:R-:W-:Y:S01]  /*1f630*/  ISETP.GE.AND P0, PT, R4, R7, PT ;  /* 0x000000070400720c */ /* 0x000fe20003f06270 */
[----:B------:R-:W-:Y:S01]  /*1f640*/  IMAD.WIDE.U32 R4, R11, UR4, R2 ;  /* 0x000000040b047c25 */ /* 0x000fe2000f8e0002 */
[----:B------:R-:W-:-:S03]  /*1f650*/  SHF.R.S32.HI R7, RZ, 0x1f, R180 ;  /* 0x0000001fff077819 */ /* 0x000fc600000114b4 */
[----:B------:R-:W-:Y:S02]  /*1f660*/  IMAD R9, R11, UR5, R0 ;  /* 0x000000050b097c24 */ /* 0x000fe4000f8e0200 */
[----:B------:R-:W-:-:S03]  /*1f670*/  IMAD.MOV.U32 R6, RZ, RZ, R180 ;  /* 0x000000ffff067224 */ /* 0x000fc600078e00b4 */
[----:B------:R-:W-:Y:S01]  /*1f680*/  IADD3 R11, R5, R9, RZ ;  /* 0x00000009050b7210 */ /* 0x000fe20007ffe0ff */
[----:B------:R-:W-:Y:S01]  /*1f690*/  IMAD.WIDE R6, R187, 0x80, R6 ;  /* 0x00000080bb067825 */ /* 0x000fe200078e0206 */
        /* <DEDUP_REMOVED lines=18> */
.L_x_1608:
[----:B------:R-:W-:Y:S05]  /*1f7c0*/  BSYNC B1 ;  /* 0x0000000000017941 */ /* 0x000fea0003800000 */
.L_x_1607:
[----:B------:R-:W-:Y:S04]  /*1f7d0*/  BSSY B1, `(.L_x_1609) ;  /* 0x0000015000017945 */ /* 0x000fe80003800000 */
[----:B------:R-:W-:Y:S05]  /*1f7e0*/  @P3 BRA `(.L_x_1610) ;  /* 0x00000000004c3947 */ /* 0x000fea0003800000 */
[----:B--2---:R-:W-:Y:S01]  /*1f7f0*/  IADD3 R9, P2, R6, 0x20, RZ ;  /* 0x0000002006097810 */ /* 0x004fe20007f5e0ff */
        /* <DEDUP_REMOVED lines=8> */
[----:B------:R-:W-:Y:S01]  /*1f880*/  ISETP.GE.AND P4, PT, R8, UR6, PT ;  /* 0x0000000608007c0c */ /* 0x000fe2000bf86270 */
[----:B------:R-:W-:-:S02]  /*1f890*/  ULDC.64 UR8, c[0x0][0x208] ;  /* 0x0000820000087ab9 */ /* 0x000fc40000000a00 */
[----:B------:R-:W-:-:S04]  /*1f8a0*/  IMAD R0, R0, UR4, RZ ;  /* 0x0000000400007c24 */ /* 0x000fc8000f8e02ff */
[----:B------:R-:W-:Y:S01]  /*1f8b0*/  IMAD R9, R9, UR5, R0 ;  /* 0x0000000509097c24 */ /* 0x000fe2000f8e0200 */
[----:B------:R-:W-:Y:S02]  /*1f8c0*/  ULDC.64 UR4, c[0x0][0xa80] ;  /* 0x0002a00000047ab9 */ /* 0x000fe40000000a00 */
[----:B------:R-:W-:Y:S01]  /*1f8d0*/  LEA R8, P2, R2, UR4, 0x1 ;  /* 0x0000000402087c11 */ /* 0x000fe2000f8408ff */
[----:B------:R-:W-:-:S05]  /*1f8e0*/  IMAD.IADD R3, R3, 0x1, R9 ;  /* 0x0000000103037824 */ /* 0x000fca00078e0209 */
[----:B------:R-:W-:-:S05]  /*1f8f0*/  LEA.HI.X R9, R2, UR5, R3, 0x1, P2 ;  /* 0x0000000502097c11 */ /* 0x000fca00090f0c03 */
[----:B------:R3:W-:Y:S04]  /*1f900*/  @!P3 STG.E.128 desc[UR8][R8.64], RZ ;  /* 0x000000ff0800b986 */ /* 0x0007e8000c101d08 */
[----:B------:R3:W-:Y:S02]  /*1f910*/  @!P4 STG.E.128 desc[UR8][R8.64+0x80], RZ ;  /* 0x000080ff0800c986 */ /* 0x0007e4000c101d08 */
.L_x_1610:
[----:B------:R-:W-:Y:S05]  /*1f920*/  BSYNC B1 ;  /* 0x0000000000017941 */ /* 0x000fea0003800000 */
.L_x_1609:
[----:B------:R-:W-:Y:S04]  /*1f930*/  BSSY B1, `(.L_x_1611) ;  /* 0x0000015000017945 */ /* 0x000fe80003800000 */
[----:B------:R-:W-:Y:S05]  /*1f940*/  @P1 BRA `(.L_x_1612) ;  /* 0x00000000004c1947 */ /* 0x000fea0003800000 */
[----:B--23--:R-:W-:Y:S01]  /*1f950*/  IADD3 R9, P1, R6, 0x40, RZ ;  /* 0x0000004006097810 */ /* 0x00cfe20007f3e0ff */
        /* <DEDUP_REMOVED lines=18> */
.L_x_1612:
[----:B------:R-:W-:Y:S05]  /*1fa80*/  BSYNC B1 ;  /* 0x0000000000017941 */ /* 0x000fea0003800000 */
.L_x_1611:
[----:B------:R-:W-:Y:S05]  /*1fa90*/  @P0 BRA `(.L_x_1603) ;  /* 0x00000000004c0947 */ /* 0x000fea0003800000 */
[----:B------:R-:W-:Y:S01]  /*1faa0*/  IADD3 R5, P0, R6, 0x60, RZ ;  /* 0x0000006006057810 */ /* 0x000fe20007f1e0ff */
        /* <DEDUP_REMOVED lines=18> */
.L_x_1603:
[----:B------:R-:W-:Y:S05]  /*1fbd0*/  BSYNC B0 ;  /* 0x0000000000007941 */ /* 0x000fea0003800000 */
.L_x_1594:
[----:B------:R-:W-:Y:S02]  /*1fbe0*/  ULDC UR4, c[0x0][0xc14] ;  /* 0x0003050000047ab9 */ /* 0x000fe40000000800 */
[----:B-1----:R-:W-:-:S13]  /*1fbf0*/  ISETP.GE.AND P0, PT, R171, UR4, PT ;  /* 0x00000004ab007c0c */ /* 0x002fda000bf06270 */
[----:B------:R-:W-:Y:S05]  /*1fc00*/  @!P0 BRA `(.L_x_1613) ;  /* 0xfffffe14005c8947 */ /* 0x000fea000383ffff */
[----:B------:R-:W-:Y:S05]  /*1fc10*/  BRA `(.L_x_1315) ;  /* 0x0000006800507947 */ /* 0x000fea0003800000 */
.L_x_1313:
[----:B------:R-:W-:-:S08]  /*1fc20*/  NOP ;  /* 0x0000000000007918 */ /* 0x000fd00000000000 */
[----:B------:R-:W0:-:S00]  /*1fc30*/  USETMAXREG.DEALLOC.CTAPOOL 0x18 ;  /* 0x00000018000079c8 */ /* 0x000e0000080e0500 */
[----:B0-----:R-:W-:-:S06]  /*1fc40*/  LOP3.LUT R0, R0, 0x3, RZ, 0xc0, !PT ;  /* 0x0000000300007812 */ /* 0x001fcc00078ec0ff */
[----:B------:R-:W0:Y:S02]  /*1fc50*/  SHFL.IDX PT, R0, R0, RZ, 0x1f ;  /* 0x00001fff00007589 */ /* 0x000e2400000e0000 */
[----:B0-----:R-:W-:-:S13]  /*1fc60*/  ISETP.NE.AND P0, PT, R0, RZ, PT ;  /* 0x000000ff0000720c */ /* 0x001fda0003f05270 */
[----:B------:R-:W-:Y:S05]  /*1fc70*/  @P0 BRA `(.L_x_1315) ;  /* 0x0000006800380947 */ /* 0x000fea0003800000 */
[----:B------:R-:W2:Y:S01]  /*1fc80*/  LDL.LU R6, [R1+0x8] ;  /* 0x0000080001067983 */ /* 0x000ea20000300800 */
[----:B------:R-:W-:Y:S01]  /*1fc90*/  LOP3.LUT R7, R4, 0x1f, RZ, 0xc0, !PT ;  /* 0x0000001f04077812 */ /* 0x000fe200078ec0ff */
[----:B------:R-:W-:Y:S01]  /*1fca0*/  ULDC UR5, c[0x0][0xc14] ;  /* 0x0003050000057ab9 */ /* 0x000fe20000000800 */
[----:B------:R-:W-:Y:S01]  /*1fcb0*/  CS2R R16, SRZ ;  /* 0x0000000000107805 */ /* 0x000fe2000001ff00 */
[----:B------:R-:W-:Y:S01]  /*1fcc0*/  ULDC.64 UR6, c[0x0][0x208] ;  /* 0x0000820000067ab9 */ /* 0x000fe20000000a00 */
[----:B------:R-:W-:Y:S01]  /*1fcd0*/  ISETP.NE.AND P0, PT, R7, 0x1f, PT ;  /* 0x0000001f0700780c */ /* 0x000fe20003f05270 */
[----:B------:R-:W-:Y:S01]  /*1fce0*/  ULDC UR4, c[0x0][0xc10] ;  /* 0x0003040000047ab9 */ /* 0x000fe20000000800 */
[----:B--2---:R-:W-:-:S11]  /*1fcf0*/  LOP3.LUT R6, R6, 0xffffff7f, RZ, 0xc0, !PT ;  /* 0xffffff7f06067812 */ /* 0x004fd600078ec0ff */
        /* <DEDUP_REMOVED lines=9> */
[----:B------:R-:W-:-:S09]  /*1fd90*/  LOP3.LUT R6, R6, 0xfffffffe, RZ, 0xc0, !PT ;  /* 0xfffffffe06067812 */ /* 0x000fd200078ec0ff */
        /* <DEDUP_REMOVED lines=24> */
[----:B------:R-:W-:-:S05]  /*1ff20*/  @P0 LOP3.LUT R6, R6, 0x4, RZ, 0xfc, !PT ;  /* 0x0000000406060812 */ /* 0x000fca00078efcff */
[----:B------:R-:W-:Y:S01]  /*1ff30*/  STL [R1+0x8], R6 ;  /* 0x0000080601007387 */ /* 0x000fe20000100800 */
        /* <DEDUP_REMOVED lines=12> */
.L_x_1618:
        /* <DEDUP_REMOVED lines=17> */
.L_x_1617:
[----:B------:R-:W-:Y:S05]  /*20110*/  BSYNC B0 ;  /* 0x0000000000007941 */ /* 0x000fea0003800000 */
.L_x_1616:
        /* <DEDUP_REMOVED lines=25> */
.L_x_1614:
[----:B------:R-:W-:Y:S01]  /*202b0*/  IMAD.IADD R5, R4, 0x1, -R5 ;  /* 0x0000000104057824 */ /* 0x000fe200078e0a05 */
[----:B------:R-:W-:-:S03]  /*202c0*/  ULDC.64 UR8, c[0x0][0x208] ;  /* 0x0000820000087ab9 */ /* 0x000fc60000000a00 */
        /* <DEDUP_REMOVED lines=14> */
[----:B0-----:R-:W-:-:S06]  /*203b0*/  IADD3 R11, R10, 0xffffffe, RZ ;  /* 0x0ffffffe0a0b7810 */ /* 0x001fcc0007ffe0ff */
[----:B------:R0:W1:Y:S01]  /*203c0*/  F2I.FTZ.U32.TRUNC.NTZ R3, R11 ;  /* 0x0000000b00037305 */ /* 0x000062000021f000 */
[----:B------:R-:W-:Y:S05]  /*203d0*/  @!P0 BRA `(.L_x_1619) ;  /* 0x0000000000088947 */ /* 0x000fea0003800000 */
[----:B------:R-:W-:-:S05]  /*203e0*/  VIADD R7, R4, 0xffffffff ;  /* 0xffffffff04077836 */ /* 0x000fca0000000000 */
[----:B------:R2:W3:Y:S02]  /*203f0*/  SHFL.IDX PT, R16, R0, R7, 0x1f ;  /* 0x00001f0700107589 */ /* 0x0004e400000e0000 */
.L_x_1619:
[----:B-12---:R-:W-:Y:S02]  /*20400*/  IMAD.MOV R0, RZ, RZ, -R3 ;  /* 0x000000ffff007224 */ /* 0x006fe400078e0a03 */
[----:B---3--:R-:W-:Y:S02]  /*20410*/  IMAD R16, R16, UR4, R5 ;  /* 0x0000000410107c24 */ /* 0x008fe4000f8e0205 */
[----:B------:R-:W-:Y:S01]  /*20420*/  IMAD R5, R0, R9, RZ ;  /* 0x0000000900057224 */ /* 0x000fe200078e02ff */
[----:B------:R-:W-:Y:S01]  /*20430*/  IABS R0, R6 ;  /* 0x0000000600007213 */ /* 0x000fe20000000000 */
[----:B------:R-:W-:-:S04]  /*20440*/  IMAD.MOV.U32 R2, RZ, RZ, RZ ;  /* 0x000000ffff027224 */ /* 0x000fc800078e00ff */
[----:B------:R-:W-:Y:S01]  /*20450*/  IMAD.HI.U32 R2, R3, R5, R2 ;  /* 0x0000000503027227 */ /* 0x000fe200078e0002 */
[----:B------:R-:W-:-:S03]  /*20460*/  IADD3 R5, -R16, UR6, RZ ;  /* 0x0000000610057c10 */ /* 0x000fc6000fffe1ff */
[----:B------:R-:W-:Y:S01]  /*20470*/  IMAD.MOV R0, RZ, RZ, -R0 ;  /* 0x000000ffff007224 */ /* 0x000fe200078e0a00 */
[----:B------:R-:W-:-:S05]  /*20480*/  IABS R3, R5 ;  /* 0x0000000500037213 */ /* 0x000fca0000000000 */
[----:B------:R-:W-:-:S04]  /*20490*/  IMAD.HI.U32 R2, R2, R3, RZ ;  /* 0x0000000302027227 */ /* 0x000fc800078e00ff */
[----:B------:R-:W-:-:S05]  /*204a0*/  IMAD R0, R2, R0, R3 ;  /* 0x0000000002007224 */ /* 0x000fca00078e0203 */
[----:B------:R-:W-:-:S13]  /*204b0*/  ISETP.GT.U32.AND P0, PT, R9, R0, PT ;  /* 0x000000000900720c */ /* 0x000fda0003f04070 */
[----:B------:R-:W-:Y:S01]  /*204c0*/  @!P0 IADD3 R0, R0, -R9, RZ ;  /* 0x8000000900008210 */ /* 0x000fe20007ffe0ff */
        /* <DEDUP_REMOVED lines=11> */
[----:B------:R-:W-:Y:S02]  /*20580*/  IMAD R5, R6, R2, R5 ;  /* 0x0000000206057224 */ /* 0x000fe400078e0205 */
[----:B------:R-:W-:Y:S01]  /*20590*/  IMAD.MOV.U32 R2, RZ, RZ, RZ ;  /* 0x000000ffff027224 */ /* 0x000fe200078e00ff */
[----:B------:R-:W-:-:S04]  /*205a0*/  VIADDMNMX R8, R3, UR4, R8, PT ;  /* 0x0000000403087c46 */ /* 0x000fc8000b800108 */
[-C--:B------:R-:W-:Y:S02]  /*205b0*/  IABS R4, R8.reuse ;  /* 0x0000000800047213 */ /* 0x080fe40000000000 */
[----:B------:R-:W-:Y:S02]  /*205c0*/  IABS R6, R8 ;  /* 0x0000000800067213 */ /* 0x000fe40000000000 */
[----:B------:R-:W1:Y:S08]  /*205d0*/  I2F.RP R7, R4 ;  /* 0x0000000400077306 */ /* 0x000e700000209400 */
[----:B-1----:R-:W1:Y:S02]  /*205e0*/  MUFU.RCP R7, R7 ;  /* 0x0000000700077308 */ /* 0x002e640000001000 */
[----:B-1----:R-:W-:Y:S01]  /*205f0*/  VIADD R3, R7, 0xffffffe ;  /* 0x0ffffffe07037836 */ /* 0x002fe20000000000 */
[----:B------:R-:W-:-:S05]  /*20600*/  IABS R7, R5 ;  /* 0x0000000500077213 */ /* 0x000fca0000000000 */
[----:B------:R-:W1:Y:S02]  /*20610*/  F2I.FTZ.U32.TRUNC.NTZ R3, R3 ;  /* 0x0000000300037305 */ /* 0x000e64000021f000 */
[----:B-1----:R-:W-:-:S05]  /*20620*/  IADD3 R9, RZ, -R3, RZ ;  /* 0x80000003ff097210 */ /* 0x002fca0007ffe0ff */
[----:B------:R-:W-:-:S04]  /*20630*/  IMAD R9, R9, R4, RZ ;  /* 0x0000000409097224 */ /* 0x000fc800078e02ff */
[----:B------:R-:W-:-:S04]  /*20640*/  IMAD.HI.U32 R2, R3, R9, R2 ;  /* 0x0000000903027227 */ /* 0x000fc800078e0002 */
[----:B------:R-:W-:Y:S02]  /*20650*/  IMAD.MOV R3, RZ, RZ, -R6 ;  /* 0x000000ffff037224 */ /* 0x000fe400078e0a06 */
[----:B------:R-:W-:-:S04]  /*20660*/  IMAD.HI.U32 R2, R2, R7, RZ ;  /* 0x0000000702027227 */ /* 0x000fc800078e00ff */
[----:B------:R-:W-:-:S05]  /*20670*/  IMAD R3, R2, R3, R7 ;  /* 0x0000000302037224 */ /* 0x000fca00078e0207 */
[----:B------:R-:W-:-:S13]  /*20680*/  ISETP.GT.U32.AND P0, PT, R4, R3, PT ;  /* 0x000000030400720c */ /* 0x000fda0003f04070 */
[----:B------:R-:W-:Y:S02]  /*20690*/  @!P0 IMAD.IADD R3, R3, 0x1, -R4 ;  /* 0x0000000103038824 */ /* 0x000fe400078e0a04 */
[----:B------:R-:W-:-:S03]  /*206a0*/  @!P0 VIADD R2, R2, 0x1 ;  /* 0x0000000102028836 */ /* 0x000fc60000000000 */
[----:B------:R-:W-:Y:S02]  /*206b0*/  ISETP.GE.U32.AND P0, PT, R3, R4, PT ;  /* 0x000000040300720c */ /* 0x000fe40003f06070 */
[C---:B------:R-:W-:Y:S01]  /*206c0*/  LOP3.LUT R3, R5.reuse, R8, RZ, 0x3c, !PT ;  /* 0x0000000805037212 */ /* 0x040fe200078e3cff */
[----:B------:R-:W-:-:S10]  /*206d0*/  IMAD.IADD R5, R5, 0x1, R0 ;  /* 0x0000000105057824 */ /* 0x000fd400078e0200 */
[----:B------:R-:W-:Y:S01]  /*206e0*/  @P0 VIADD R2, R2, 0x1 ;  /* 0x0000000102020836 */ /* 0x000fe20000000000 */
[----:B------:R-:W-:-:S13]  /*206f0*/  ISETP.GE.AND P0, PT, R3, RZ, PT ;  /* 0x000000ff0300720c */ /* 0x000fda0003f06270 */
[----:B------:R-:W-:Y:S02]  /*20700*/  @!P0 IADD3 R2, -R2, RZ, RZ ;  /* 0x000000ff02028210 */ /* 0x000fe40007ffe1ff */
[----:B------:R-:W-:-:S13]  /*20710*/  ISETP.NE.AND P0, PT, R8, RZ, PT ;  /* 0x000000ff0800720c */ /* 0x000fda0003f05270 */
[----:B------:R-:W-:Y:S01]  /*20720*/  @!P0 LOP3.LUT R2, RZ, R8, RZ, 0x33, !PT ;  /* 0x00000008ff028212 */ /* 0x000fe200078e33ff */
[----:B------:R-:W-:-:S04]  /*20730*/  IMAD.MOV R8, RZ, RZ, -R8 ;  /* 0x000000ffff087224 */ /* 0x000fc800078e0a08 */
[----:B------:R-:W-:Y:S01]  /*20740*/  IMAD R18, R2, R8, R5 ;  /* 0x0000000802127224 */ /* 0x000fe200078e0205 */
[----:B------:R-:W-:-:S05]  /*20750*/  LOP3.LUT R2, RZ, R2, RZ, 0x33, !PT ;  /* 0x00000002ff027212 */ /* 0x000fca00078e33ff */
[----:B------:R-:W-:Y:S01]  /*20760*/  IMAD.IADD R17, R17, 0x1, R2 ;  /* 0x0000000111117824 */ /* 0x000fe200078e0202 */
[----:B------:R-:W-:Y:S06]  /*20770*/  BRA `(.L_x_1620) ;  /* 0x00000000000c7947 */ /* 0x000fec0003800000 */
.L_x_1615:
[----:B------:R-:W-:Y:S01]  /*20780*/  IMAD.MOV.U32 R17, RZ, RZ, RZ ;  /* 0x000000ffff117224 */ /* 0x000fe200078e00ff */
[----:B------:R-:W-:Y:S01]  /*20790*/  MOV R18, RZ ;  /* 0x000000ff00127202 */ /* 0x000fe20000000f00 */
[----:B------:R-:W-:-:S07]  /*207a0*/  IMAD.U32 R16, RZ, RZ, UR6 ;  /* 0x00000006ff107e24 */ /* 0x000fce000f8e00ff */
.L_x_1620:
[----:B------:R-:W2:Y:S01]  /*207b0*/  LDL.LU R2, [R1+0x8] ;  /* 0x0000080001027983 */ /* 0x000ea20000300800 */
[----:B------:R-:W1:Y:S02]  /*207c0*/  S2R R5, SR_TID.X ;  /* 0x0000000000057919 */ /* 0x000e640000002100 */
[----:B-1----:R-:W-:-:S04]  /*207d0*/  LOP3.LUT R5, R5, 0x1f, RZ, 0xc0, !PT ;  /* 0x0000001f05057812 */ /* 0x002fc800078ec0ff */
[----:B------:R-:W-:-:S13]  /*207e0*/  ISETP.NE.AND P0, PT, R5, RZ, PT ;  /* 0x000000ff0500720c */ /* 0x000fda0003f05270 */
[----:B------:R-:W1:Y:S01]  /*207f0*/  @!P0 S2R R3, SR_CgaCtaId ;  /* 0x0000000000038919 */ /* 0x000e620000008800 */
[----:B------:R-:W-:-:S04]  /*20800*/  @!P0 MOV R0, 0x400 ;  /* 0x0000040000008802 */ /* 0x000fc80000000f00 */
[----:B-1----:R-:W-:-:S05]  /*20810*/  @!P0 LEA R0, R3, R0, 0x18 ;  /* 0x0000000003008211 */ /* 0x002fca00078ec0ff */
[----:B------:R1:W-:Y:S02]  /*20820*/  @!P0 STS.128 [R0+0x2a8d0], R16 ;  /* 0x02a8d01000008388 */ /* 0x0003e40000000c00 */
[----:B-1----:R-:W-:Y:S01]  /*20830*/  IMAD.MOV.U32 R0, RZ, RZ, 0x1 ;  /* 0x00000001ff007424 */ /* 0x002fe200078e00ff */
        /* <DEDUP_REMOVED lines=9> */
[----:B------:R-:W2:Y:S01]  /*208d0*/  S2R R4, SR_TID.X ;  /* 0x0000000000047919 */ /* 0x000ea20000002100 */
[----:B------:R-:W-:Y:S01]  /*208e0*/  ISETP.NE.AND P1, PT, R5, RZ, PT ;  /* 0x000000ff0500720c */ /* 0x000fe20003f25270 */
[----:B-1----:R-:W-:Y:S01]  /*208f0*/  IMAD.MOV.U32 R0, RZ, RZ, 0x1 ;  /* 0x00000001ff007424 */ /* 0x002fe200078e00ff */
[----:B------:R-:W-:Y:S01]  /*20900*/  LOP3.LUT R2, R2, 0xffffffbf, RZ, 0xc0, !PT ;  /* 0xffffffbf02027812 */ /* 0x000fe200078ec0ff */
[----:B------:R1:W-:Y:S01]  /*20910*/  STL [R1+0x28], RZ ;  /* 0x000028ff01007387 */ /* 0x0003e20000100800 */
[----:B------:R-:W-:Y:S01]  /*20920*/  ULDC.64 UR38, c[0x0][0x198] ;  /* 0x0000660000267ab9 */ /* 0x000fe20000000a00 */
[----:B------:R-:W-:Y:S01]  /*20930*/  ULDC UR36, c[0x0][0xc] ;  /* 0x0000030000247ab9 */ /* 0x000fe20000000800 */
[----:B------:R-:W-:Y:S01]  /*20940*/  LOP3.LUT R2, R2, 0xfffffffd, RZ, 0xc0, !PT ;  /* 0xfffffffd02027812 */ /* 0x000fe200078ec0ff */
[----:B------:R1:W-:Y:S01]  /*20950*/  STL [R1+0x14], R0 ;  /* 0x0000140001007387 */ /* 0x0003e20000100800 */
[----:B------:R-:W-:-:S03]  /*20960*/  ULOP3.LUT UR37, UR60, 0x2, URZ, 0xfc, !UPT ;  /* 0x000000023c257892 */ /* 0x000fc6000f8efc3f */
[----:B------:R1:W-:Y:S04]  /*20970*/  STL [R1+0x4], RZ ;  /* 0x000004ff01007387 */ /* 0x0003e80000100800 */
[----:B------:R1:W-:Y:S04]  /*20980*/  STL [R1], RZ ;  /* 0x000000ff01007387 */ /* 0x0003e80000100800 */
[----:B------:R1:W-:Y:S01]  /*20990*/  STL [R1+0x10], R0 ;  /* 0x0000100001007387 */ /* 0x0003e20000100800 */
[----:B--2---:R-:W-:-:S04]  /*209a0*/  LOP3.LUT R4, R4, 0x7f, RZ, 0xc0, !PT ;  /* 0x0000007f04047812 */ /* 0x004fc800078ec0ff */
[C---:B------:R-:W-:Y:S02]  /*209b0*/  ISETP.NE.AND P2, PT, R4.reuse, RZ, PT ;  /* 0x000000ff0400720c */ /* 0x040fe40003f45270 */
[----:B------:R-:W-:-:S11]  /*209c0*/  ISETP.NE.OR P0, PT, R4, RZ, !P1 ;  /* 0x000000ff0400720c */ /* 0x000fd60004f05670 */
[----:B------:R-:W-:-:S04]  /*209d0*/  @P2 LOP3.LUT R2, R2, 0x2, RZ, 0xfc, !PT ;  /* 0x0000000202022812 */ /* 0x000fc800078efcff */
[----:B------:R-:W-:-:S05]  /*209e0*/  @P0 LOP3.LUT R2, R2, 0x40, RZ, 0xfc, !PT ;  /* 0x0000004002020812 */ /* 0x000fca00078efcff */
[----:B------:R1:W-:Y:S02]  /*209f0*/  STL [R1+0x8], R2 ;  /* 0x0000080201007387 */ /* 0x0003e40000100800 */
.L_x_1727:
[----:B------:R-:W-:Y:S05]  /*20a00*/  YIELD ;  /* 0x0000000000007946 */ /* 0x000fea0003800000 */
[----:B------:R-:W-:Y:S01]  /*20a10*/  ULDC.64 UR4, c[0x0][0xa28] ;  /* 0x00028a0000047ab9 */ /* 0x000fe20000000a00 */
[----:B------:R-:W-:Y:S01]  /*20a20*/  IMAD.MOV.U32 R5, RZ, RZ, RZ ;  /* 0x000000ffff057224 */ /* 0x000fe200078e00ff */
[----:B------:R-:W-:Y:S01]  /*20a30*/  ISETP.NE.U32.AND P0, PT, RZ, UR4, PT ;  /* 0x00000004ff007c0c */ /* 0x000fe2000bf05070 */
[----:B------:R-:W-:Y:S01]  /*20a40*/  ULDC.64 UR6, c[0x0][0x208] ;  /* 0x0000820000067ab9 */ /* 0x000fe20000000a00 */
[----:B-1----:R-:W-:Y:S01]  /*20a50*/  IMAD.MOV.U32 R0, RZ, RZ, RZ ;  /* 0x000000ffff007224 */ /* 0x002fe200078e00ff */
[----:B------:R-:W-:Y:S01]  /*20a60*/  ULDC.64 UR8, c[0x0][0xa08] ;  /* 0x0002820000087ab9 */ /* 0x000fe20000000a00 */
[----:B------:R-:W-:Y:S01]  /*20a70*/  ISETP.NE.AND.EX P0, PT, RZ, UR5, PT, P0 ;  /* 0x00000005ff007c0c */ /* 0x000fe2000bf05300 */
[----:B------:R-:W-:Y:S01]  /*20a80*/  ULDC.64 UR4, c[0x0][0xa00] ;  /* 0x0002800000047ab9 */ /* 0x000fe20000000a00 */
[----:B------:R-:W-:-:S11]  /*20a90*/  ULDC.64 UR10, c[0x0][0xa10] ;  /* 0x00028400000a7ab9 */ /* 0x000fd60000000a00 */
        /* <DEDUP_REMOVED lines=12> */
[----:B------:R-:W1:Y:S01]  /*20b60*/  @P0 LDC.64 R6, c[0x0][0xa18] ;  /* 0x00028600ff060b82 */ /* 0x000e620000000a00 */
[----:B------:R-:W-:-:S04]  /*20b70*/  ISETP.NE.U32.AND P1, PT, RZ, UR8, PT ;  /* 0x00000008ff007c0c */ /* 0x000fc8000bf25070 */
[----:B------:R-:W-:Y:S02]  /*20b80*/  ISETP.NE.AND.EX P3, PT, RZ, UR9, PT, P1 ;  /* 0x00000009ff007c0c */ /* 0x000fe4000bf65310 */
[----:B------:R-:W-:-:S04]  /*20b90*/  ISETP.NE.U32.AND P1, PT, RZ, UR10, PT ;  /* 0x0000000aff007c0c */ /* 0x000fc8000bf25070 */
[----:B------:R-:W-:Y:S01]  /*20ba0*/  ISETP.NE.AND.EX P1, PT, RZ, UR11, PT, P1 ;  /* 0x0000000bff007c0c */ /* 0x000fe2000bf25310 */
[----:B-1----:R-:W-:Y:S01]  /*20bb0*/  @P0 IMAD.WIDE R6, R19, 0x4, R6 ;  /* 0x0000000413060825 */ /* 0x002fe200078e0206 */
[----:B--2---:R1:W-:Y:S03]  /*20bc0*/  STL [R1+0x2c], R0 ;  /* 0x00002c0001007387 */ /* 0x0043e60000100800 */
[----:B-1----:R-:W-:Y:S01]  /*20bd0*/  IMAD.U32 R0, RZ, RZ, UR4 ;  /* 0x00000004ff007e24 */ /* 0x002fe2000f8e00ff */
[----:B------:R-:W-:Y:S02]  /*20be0*/  ULDC.64 UR4, c[0x0][0x3f8] ;  /* 0x0000fe0000047ab9 */ /* 0x000fe40000000a00 */
[----:B------:R-:W-:-:S03]  /*20bf0*/  UISETP.NE.U32.AND UP0, UPT, UR4, URZ, UPT ;  /* 0x0000003f0400728c */ /* 0x000fc6000bf05070 */
[----:B------:R-:W-:Y:S01]  /*20c00*/  ULDC UR4, c[0x0][0x404] ;  /* 0x0001010000047ab9 */ /* 0x000fe20000000800 */
[----:B------:R-:W-:Y:S01]  /*20c10*/  UISETP.NE.AND.EX UP0, UPT, UR5, URZ, UPT, UP0 ;  /* 0x0000003f0500728c */ /* 0x000fe2000bf05300 */
[----:B------:R1:W5:Y:S01]  /*20c20*/  @P0 LDG.E R0, desc[UR6][R6.64] ;  /* 0x0000000606000981 */ /* 0x000362000c1e1900 */
[----:B------:R-:W-:Y:S01]  /*20c30*/  ULDC UR6, c[0x0][0x338] ;  /* 0x0000ce0000067ab9 */ /* 0x000fe20000000800 */
[----:B------:R-:W-:Y:S01]  /*20c40*/  ULDC UR5, c[0x0][0x2e0] ;  /* 0x0000b80000057ab9 */ /* 0x000fe20000000800 */
[----:B------:R-:W-:Y:S01]  /*20c50*/  USEL UR4, UR4, 0x1, UP0 ;  /* 0x0000000104047887 */ /* 0x000fe20008000000 */
[----:B0-----:R-:W-:-:S03]  /*20c60*/  MOV R11, UR6 ;  /* 0x00000006000b7c02 */ /* 0x001fc60008000f00 */
[----:B------:R-:W-:-:S06]  /*20c70*/  UIMAD UR4, UR4, UR5, URZ ;  /* 0x00000005040472a4 */ /* 0x000fcc000f8e023f */
[----:B------:R-:W-:Y:S01]  /*20c80*/  IMAD.U32 R8, RZ, RZ, UR4 ;  /* 0x00000004ff087e24 */ /* 0x000fe2000f8e00ff */
[----:B-1----:R-:W-:Y:S06]  /*20c90*/  @P0 BRA `(.L_x_1622) ;  /* 0x0000000000140947 */ /* 0x002fec0003800000 */
[----:B------:R-:W-:Y:S05]  /*20ca0*/  @!P2 BRA `(.L_x_1622) ;  /* 0x000000000010a947 */ /* 0x000fea0003800000 */
[----:B------:R-:W-:Y:S02]  /*20cb0*/  ULDC.64 UR4, c[0x0][0x208] ;  /* 0x0000820000047ab9 */ /* 0x000fe40000000a00 */
[----:B------:R-:W2:Y:S04]  /*20cc0*/  LDG.E R7, desc[UR4][R2.64] ;  /* 0x0000000402077981 */ /* 0x000ea8000c1e1900 */
[----:B-----5:R-:W2:Y:S02]  /*20cd0*/  LDG.E R0, desc[UR4][R2.64+0x4] ;  /* 0x0000040402007981 */ /* 0x020ea4000c1e1900 */
[----:B--2---:R-:W-:-:S07]  /*20ce0*/  IMAD.IADD R0, R0, 0x1, -R7 ;  /* 0x0000000100007824 */ /* 0x004fce00078e0a07 */
.L_x_1622:
[----:B------:R-:W0:Y:S01]  /*20cf0*/  LDC.64 R6, c[0x0][0xa08] ;  /* 0x00028200ff067b82 */ /* 0x000e220000000a00 */
[----:B------:R-:W-:Y:S01]  /*20d00*/  IMAD.MOV.U32 R9, RZ, RZ, RZ ;  /* 0x000000ffff097224 */ /* 0x000fe200078e00ff */
[----:B------:R-:W-:-:S06]  /*20d10*/  ULDC.64 UR4, c[0x0][0x208] ;  /* 0x0000820000047ab9 */ /* 0x000fcc0000000a00 */
[----:B------:R-:W1:Y:S01]  /*20d20*/  LDC.64 R2, c[0x0][0xa10] ;  /* 0x00028400ff027b82 */ /* 0x000e620000000a00 */
[----:B0-----:R-:W-:-:S05]  /*20d30*/  IMAD.WIDE R6, R19, 0x4, R6 ;  /* 0x0000000413067825 */ /* 0x001fca00078e0206 */
[----:B------:R-:W2:Y:S01]  /*20d40*/  @P3 LDG.E R9, desc[UR4][R6.64] ;  /* 0x0000000406093981 */ /* 0x000ea2000c1e1900 */
[----:B------:R-:W-:Y:S02]  /*20d50*/  IMAD.MOV.U32 R4, RZ, RZ, RZ ;  /* 0x000000ffff047224 */ /* 0x000fe400078e00ff */
[----:B-1----:R-:W-:-:S05]  /*20d60*/  IMAD.WIDE R2, R19, 0x4, R2 ;  /* 0x0000000413027825 */ /* 0x002fca00078e0202 */
[----:B------:R0:W5:Y:S01]  /*20d70*/  @P1 LDG.E R4, desc[UR4][R2.64] ;  /* 0x0000000402041981 */ /* 0x000162000c1e1900 */
[----:B------:R-:W-:Y:S02]  /*20d80*/  ULDC.64 UR4, c[0x0][0xa20] ;  /* 0x0002880000047ab9 */ /* 0x000fe40000000a00 */
[----:B------:R-:W-:-:S04]  /*20d90*/  ISETP.NE.U32.AND P0, PT, RZ, UR4, PT ;  /* 0x00000004ff007c0c */ /* 0x000fc8000bf05070 */
[----:B------:R-:W-:Y:S01]  /*20da0*/  ISETP.NE.AND.EX P0, PT, RZ, UR5, PT, P0 ;  /* 0x00000005ff007c0c */ /* 0x000fe2000bf05300 */
[----:B--2--5:R-:W-:-:S05]  /*20db0*/  IMAD.IADD R9, R9, 0x1, R5 ;  /* 0x0000000109097824 */ /* 0x024fca00078e0205 */
[----:B------:R0:W-:Y:S07]  /*20dc0*/  STL [R1+0xc], R9 ;  /* 0x00000c0901007387 */ /* 0x0001ee0000100800 */
[----:B------:R-:W-:Y:S05]  /*20dd0*/  @!P0 BRA `(.L_x_1623) ;  /* 0x0000000000148947 */ /* 0x000fea0003800000 */
[----:B0-----:R-:W0:Y:S01]  /*20de0*/  LDC.64 R8, c[0x0][0xa20] ;  /* 0x00028800ff087b82 */ /* 0x001e220000000a00 */
[----:B------:R-:W-:Y:S01]  /*20df0*/  ULDC.64 UR4, c[0x0][0x208] ;  /* 0x0000820000047ab9 */ /* 0x000fe20000000a00 */
[----:B0-----:R-:W-:-:S06]  /*20e00*/  IMAD.WIDE R8, R19, 0x4, R8 ;  /* 0x0000000413087825 */ /* 0x001fcc00078e0208 */
[----:B------:R1:W5:Y:S01]  /*20e10*/  LDG.E R8, desc[UR4][R8.64] ;  /* 0x0000000408087981 */ /* 0x000362000c1e1900 */
[----:B------:R-:W-:Y:S05]  /*20e20*/  BRA `(.L_x_1624) ;  /* 0x0000000000147947 */ /* 0x000fea0003800000 */
.L_x_1623:
[----:B------:R-:W-:Y:S05]  /*20e30*/  @!P3 BRA `(.L_x_1624) ;  /* 0x000000000010b947 */ /* 0x000fea0003800000 */
[----:B------:R-:W-:Y:S02]  /*20e40*/  ULDC.64 UR4, c[0x0][0x208] ;  /* 0x0000820000047ab9 */ /* 0x000fe40000000a00 */
[----:B------:R-:W2:Y:S04]  /*20e50*/  LDG.E R8, desc[UR4][R6.64] ;  /* 0x0000000406087981 */ /* 0x000ea8000c1e1900 */
[----:B------:R-:W2:Y:S02]  /*20e60*/  LDG.E R6, desc[UR4][R6.64+0x4] ;  /* 0x0000040406067981 */ /* 0x000ea4000c1e1900 */
[----:B--2---:R-:W-:-:S07]  /*20e70*/  IADD3 R8, -R8, R6, RZ ;  /* 0x0000000608087210 */ /* 0x004fce0007ffe1ff */
.L_x_1624:
[----:B------:R-:W-:Y:S02]  /*20e80*/  ULDC.64 UR4, c[0x0][0x208] ;  /* 0x0000820000047ab9 */ /* 0x000fe40000000a00 */
[----:B------:R-:W2:Y:S04]  /*20e90*/  @P1 LDG.E R6, desc[UR4][R2.64] ;  /* 0x0000000402061981 */ /* 0x000ea8000c1e1900 */
[----:B0-----:R-:W2:Y:S01]  /*20ea0*/  @P1 LDG.E R2, desc[UR4][R2.64+0x4] ;  /* 0x0000040402021981 */ /* 0x001ea2000c1e1900 */
[----:B-----5:R-:W-:Y:S02]  /*20eb0*/  IMAD.IADD R7, R8, 0x1, -R5 ;  /* 0x0000000108077824 */ /* 0x020fe400078e0a05 */
[----:B--2---:R-:W-:Y:S01]  /*20ec0*/  @P1 IMAD.IADD R11, R2, 0x1, -R6 ;  /* 0x00000001020b1824 */ /* 0x004fe200078e0a06 */
[----:B------:R-:W-:-:S03]  /*20ed0*/  LEA R6, R17, 0x80, 0x7 ;  /* 0x0000008011067811 */ /* 0x000fc600078e38ff */
[----:B------:R-:W-:-:S04]  /*20ee0*/  IMAD.IADD R5, R7, 0x1, R11 ;  /* 0x0000000107057824 */ /* 0x000fc800078e020b */
[C---:B------:R-:W-:Y:S01]  /*20ef0*/  VIADD R20, R5.reuse, 0x5f ;  /* 0x0000005f05147836 */ /* 0x040fe20000000000 */
[----:B------:R-:W-:-:S03]  /*20f00*/  IADD3 R6, R5, R6, -R0 ;  /* 0x0000000605067210 */ /* 0x000fc60007ffe800 */
[----:B------:R-:W-:-:S05]  /*20f10*/  IMAD.HI R20, R20, 0x2aaaaaab, RZ ;  /* 0x2aaaaaab14147827 */ /* 0x000fca00078e02ff */
[----:B------:R-:W-:-:S04]  /*20f20*/  SHF.R.U32.HI R2, RZ, 0x1f, R20 ;  /* 0x0000001fff027819 */ /* 0x000fc80000011614 */
[----:B------:R-:W-:Y:S02]  /*20f30*/  LEA.HI.SX32 R20, R20, R2, 0x1c ;  /* 0x0000000214147211 */ /* 0x000fe400078fe2ff */
[----:B------:R-:W0:Y:S02]  /*20f40*/  LDC.64 R2, c[0x0][0x9e0] ;  /* 0x00027800ff027b82 */ /* 0x000e240000000a00 */
[----:B0-----:R-:W-:Y:S01]  /*20f50*/  ISETP.GE.AND P2, PT, R3, 0x1, PT ;  /* 0x000000010300780c */ /* 0x001fe20003f46270 */
[----:B------:R-:W-:-:S12]  /*20f60*/  IMAD.IADD R2, R6, 0x1, R2 ;  /* 0x0000000106027824 */ /* 0x000fd800078e0202 */
[----:B------:R-:W-:Y:S05]  /*20f70*/  @!P2 BRA `(.L_x_1625) ;  /* 0x000000000048a947 */ /* 0x000fea0003800000 */
[C---:B------:R-:W-:Y:S01]  /*20f80*/  ISETP.GT.AND P0, PT, R6.reuse, RZ, PT ;  /* 0x000000ff0600720c */ /* 0x040fe20003f04270 */
[----:B------:R-:W-:Y:S01]  /*20f90*/  BSSY B0, `(.L_x_1626) ;  /* 0x000000e000007945 */ /* 0x000fe20003800000 */
[----:B------:R-:W-:-:S11]  /*20fa0*/  IADD3 R10, R6, -0x1, RZ ;  /* 0xffffffff060a7810 */ /* 0x000fd60007ffe0ff */
[----:B------:R-:W-:Y:S05]  /*20fb0*/  @P0 BRA `(.L_x_1627) ;  /* 0x00000000001c0947 */ /* 0x000fea0003800000 */
[----:B------:R-:W-:Y:S01]  /*20fc0*/  ISETP.NE.AND P0, PT, R3, 0x1, PT ;  /* 0x000000010300780c */ /* 0x000fe20003f05270 */
[----:B------:R-:W-:-:S12]  /*20fd0*/  IMAD.MOV R10, RZ, RZ, -R6 ;  /* 0x000000ffff0a7224 */ /* 0x000fd800078e0a06 */
[----:B-1----:R-:W0:Y:S02]  /*20fe0*/  @P0 LDC.64 R8, c[0x0][0x9e8] ;  /* 0x00027a00ff080b82 */ /* 0x002e240000000a00 */
[----:B0-----:R-:W-:-:S05]  /*20ff0*/  @P0 IMAD.HI.U32 R8, R10, R8, RZ ;  /* 0x000000080a080227 */ /* 0x001fca00078e00ff */
[----:B------:R-:W-:-:S04]  /*21000*/  @P0 SHF.R.U32.HI R10, RZ, R9, R8 ;  /* 0x00000009ff0a0219 */ /* 0x000fc80000011608 */
[----:B------:R-:W-:Y:S01]  /*21010*/  LOP3.LUT R10, RZ, R10, RZ, 0x33, !PT ;  /* 0x0000000aff0a7212 */ /* 0x000fe200078e33ff */
[----:B------:R-:W-:Y:S06]  /*21020*/  BRA `(.L_x_1628) ;  /* 0x0000000000107947 */ /* 0x000fec0003800000 */
.L_x_1627:
[----:B------:R-:W-:-:S13]  /*21030*/  ISETP.NE.AND P0, PT, R3, 0x1, PT ;  /* 0x000000010300780c */ /* 0x000fda0003f05270 */
[----:B-1----:R-:W0:Y:S02]  /*21040*/  @P0 LDC.64 R8, c[0x0][0x9e8] ;  /* 0x00027a00ff080b82 */ /* 0x002e240000000a00 */
[----:B0-----:R-:W-:-:S05]  /*21050*/  @P0 IMAD.HI.U32 R8, R10, R8, RZ ;  /* 0x000000080a080227 */ /* 0x001fca00078e00ff */
[----:B------:R-:W-:-:S07]  /*21060*/  @P0 SHF.R.U32.HI R10, RZ, R9, R8 ;  /* 0x00000009ff0a0219 */ /* 0x000fce0000011608 */
.L_x_1628:
[----:B------:R-:W-:Y:S05]  /*21070*/  BSYNC B0 ;  /* 0x0000000000007941 */ /* 0x000fea0003800000 */
.L_x_1626:
[----:B------:R-:W-:-:S05]  /*21080*/  IMAD R10, R10, R3, R3 ;  /* 0x000000030a0a7224 */ /* 0x000fca00078e0203 */
[----:B------:R-:W-:-:S07]  /*21090*/  VIMNMX R2, R2, R10, PT ;  /* 0x0000000a02027248 */ /* 0x000fce0003fe0100 */
.L_x_1625:
[----:B------:R-:W-:Y:S01]  /*210a0*/  IMAD R0, R17, 0x80, -R0 ;  /* 0x0000008011007824 */ /* 0x000fe200078e0a00 */
[----:B------:R-:W-:-:S03]  /*210b0*/  ULDC UR4, c[0x0][0x9dc] ;  /* 0x0002770000047ab9 */ /* 0x000fc60000000800 */
[----:B------:R-:W-:-:S04]  /*210c0*/  IMAD.IADD R0, R5, 0x1, R0 ;  /* 0x0000000105007824 */ /* 0x000fc800078e0200 */
[----:B------:R-:W-:Y:S01]  /*210d0*/  VIADD R5, R0, -UR4 ;  /* 0x8000000400057c36 */ /* 0x000fe20008000000 */
[----:B------:R-:W-:Y:S06]  /*210e0*/  @!P2 BRA `(.L_x_1629) ;  /* 0x000000000048a947 */ /* 0x000fec0003800000 */
[----:B------:R-:W-:Y:S01]  /*210f0*/  ISETP.GT.AND P0, PT, R0, -0x1, PT ;  /* 0xffffffff0000780c */ /* 0x000fe20003f04270 */
[----:B------:R-:W-:-:S12]  /*21100*/  BSSY B0, `(.L_x_1630) ;  /* 0x000000e000007945 */ /* 0x000fd80003800000 */
[----:B------:R-:W-:Y:S05]  /*21110*/  @P0 BRA `(.L_x_1631) ;  /* 0x00000000001c0947 */ /* 0x000fea0003800000 */
[----:B------:R-:W-:Y:S02]  /*21120*/  ISETP.NE.AND P0, PT, R3, 0x1, PT ;  /* 0x000000010300780c */ /* 0x000fe40003f05270 */
[----:B------:R-:W-:-:S11]  /*21130*/  LOP3.LUT R10, RZ, R0, RZ, 0x33, !PT ;  /* 0x00000000ff0a7212 */ /* 0x000fd600078e33ff */
[----:B-1----:R-:W0:Y:S02]  /*21140*/  @P0 LDC.64 R8, c[0x0][0x9e8] ;  /* 0x00027a00ff080b82 */ /* 0x002e240000000a00 */
[----:B0-----:R-:W-:-:S05]  /*21150*/  @P0 IMAD.HI.U32 R8, R10, R8, RZ ;  /* 0x000000080a080227 */ /* 0x001fca00078e00ff */
[----:B------:R-:W-:-:S04]  /*21160*/  @P0 SHF.R.U32.HI R10, RZ, R9, R8 ;  /* 0x00000009ff0a0219 */ /* 0x000fc80000011608 */
[----:B------:R-:W-:Y:S01]  /*21170*/  LOP3.LUT R10, RZ, R10, RZ, 0x33, !PT ;  /* 0x0000000aff0a7212 */ /* 0x000fe200078e33ff */
[----:B------:R-:W-:Y:S06]  /*21180*/  BRA `(.L_x_1632) ;  /* 0x0000000000147947 */ /* 0x000fec0003800000 */
.L_x_1631:
[----:B------:R-:W-:Y:S01]  /*21190*/  ISETP.NE.AND P0, PT, R3, 0x1, PT ;  /* 0x000000010300780c */ /* 0x000fe20003f05270 */
[----:B------:R-:W-:-:S12]  /*211a0*/  IMAD.MOV.U32 R10, RZ, RZ, R0 ;  /* 0x000000ffff0a7224 */ /* 0x000fd800078e0000 */
[----:B-1----:R-:W0:Y:S02]  /*211b0*/  @P0 LDC.64 R8, c[0x0][0x9e8] ;  /* 0x00027a00ff080b82 */ /* 0x002e240000000a00 */
[----:B0-----:R-:W-:-:S05]  /*211c0*/  @P0 IMAD.HI.U32 R8, R0, R8, RZ ;  /* 0x0000000800080227 */ /* 0x001fca00078e00ff */
[----:B------:R-:W-:-:S07]  /*211d0*/  @P0 SHF.R.U32.HI R10, RZ, R9, R8 ;  /* 0x00000009ff0a0219 */ /* 0x000fce0000011608 */
.L_x_1632:
[----:B------:R-:W-:Y:S05]  /*211e0*/  BSYNC B0 ;  /* 0x0000000000007941 */ /* 0x000fea0003800000 */
.L_x_1630:
[----:B------:R-:W-:-:S05]  /*211f0*/  IMAD R3, R10, R3, RZ ;  /* 0x000000030a037224 */ /* 0x000fca00078e02ff */
[----:B------:R-:W-:-:S07]  /*21200*/  VIMNMX R5, R5, R3, !PT ;  /* 0x0000000305057248 */ /* 0x000fce0007fe0100 */
.L_x_1629:
[----:B------:R-:W-:Y:S01]  /*21210*/  IADD3 R3, R2, 0x5f, RZ ;  /* 0x0000005f02037810 */ /* 0x000fe20007ffe0ff */
[----:B------:R-:W-:Y:S01]  /*21220*/  IMAD.HI R5, R5, 0x2aaaaaab, RZ ;  /* 0x2aaaaaab05057827 */ /* 0x000fe200078e02ff */
[----:B------:R-:W-:Y:S01]  /*21230*/  BSSY B0, `(.L_x_1633) ;  /* 0x00000e8000007945 */ /* 0x000fe20003800000 */
[----:B------:R-:W-:Y:S02]  /*21240*/  PLOP3.LUT P2, PT, PT, PT, PT, 0x80, 0x0 ;  /* 0x000000000000781c */ /* 0x000fe40003f4f070 */
[----:B------:R-:W-:-:S05]  /*21250*/  IMAD.HI R3, R3, 0x2aaaaaab, RZ ;  /* 0x2aaaaaab03037827 */ /* 0x000fca00078e02ff */
[----:B------:R-:W-:-:S04]  /*21260*/  SHF.R.U32.HI R2, RZ, 0x1f, R3 ;  /* 0x0000001fff027819 */ /* 0x000fc80000011603 */
[----:B------:R-:W-:Y:S02]  /*21270*/  LEA.HI.SX32 R3, R3, R2, 0x1c ;  /* 0x0000000203037211 */ /* 0x000fe400078fe2ff */
[----:B------:R-:W-:Y:S02]  /*21280*/  SHF.R.U32.HI R2, RZ, 0x1f, R5 ;  /* 0x0000001fff027819 */ /* 0x000fe40000011605 */
[----:B------:R-:W-:Y:S02]  /*21290*/  VIMNMX R3, R20, R3, PT ;  /* 0x0000000314037248 */ /* 0x000fe40003fe0100 */
[----:B------:R-:W-:-:S04]  /*212a0*/  LEA.HI.SX32 R2, R5, R2, 0x1c ;  /* 0x0000000205027211 */ /* 0x000fc800078fe2ff */
[----:B------:R-:W-:-:S05]  /*212b0*/  VIMNMX R2, RZ, R2, !PT ;  /* 0x00000002ff027248 */ /* 0x000fca0007fe0100 */
[--C-:B------:R-:W-:Y:S02]  /*212c0*/  IMAD R2, R2, 0x60, -R7.reuse ;  /* 0x0000006002027824 */ /* 0x100fe400078e0a07 */
[----:B------:R-:W-:-:S03]  /*212d0*/  IMAD R7, R3, 0x60, -R7 ;  /* 0x0000006003077824 */ /* 0x000fc600078e0a07 */
[----:B------:R-:W-:Y:S02]  /*212e0*/  VIMNMX R3, RZ, R2, !PT ;  /* 0x00000002ff037248 */ /* 0x000fe40007fe0100 */
[----:B------:R-:W-:-:S03]  /*212f0*/  VIMNMX R11, R7, R11, PT ;  /* 0x0000000b070b7248 */ /* 0x000fc60003fe0100 */
[----:B-1----:R-:W-:Y:S01]  /*21300*/  IMAD.WIDE.U32 R8, R3, -0x55555555, RZ ;  /* 0xaaaaaaab03087825 */ /* 0x002fe200078e00ff */
[----:B------:R-:W-:-:S04]  /*21310*/  ISETP.GT.AND P0, PT, R11, R3, PT ;  /* 0x000000030b00720c */ /* 0x000fc80003f04270 */
[----:B------:R-:W-:-:S05]  /*21320*/  SHF.R.U32.HI R2, RZ, 0x6, R9 ;  /* 0x00000006ff027819 */ /* 0x000fca0000011609 */
[----:B------:R-:W-:-:S04]  /*21330*/  IMAD.MOV.U32 R7, RZ, RZ, R2 ;  /* 0x000000ffff077224 */ /* 0x000fc800078e0002 */
[----:B------:R-:W-:-:S04]  /*21340*/  @P0 VIADD R3, R11, 0x5f ;  /* 0x0000005f0b030836 */ /* 0x000fc80000000000 */
[----:B------:R-:W-:-:S05]  /*21350*/  @P0 IMAD.HI R3, R3, 0x2aaaaaab, RZ ;  /* 0x2aaaaaab03030827 */ /* 0x000fca00078e02ff */
[----:B------:R-:W-:-:S04]  /*21360*/  @P0 SHF.R.U32.HI R5, RZ, 0x1f, R3 ;  /* 0x0000001fff050819 */ /* 0x000fc80000011603 */
[----:B------:R-:W-:-:S04]  /*21370*/  @P0 LEA.HI.SX32 R7, R3, R5, 0x1c ;  /* 0x0000000503070211 */ /* 0x000fc800078fe2ff */
[----:B------:R-:W-:-:S13]  /*21380*/  ISETP.GT.AND P0, PT, R7, R2, PT ;  /* 0x000000020700720c */ /* 0x000fda0003f04270 */
[----:B------:R-:W-:Y:S05]  /*21390*/  @!P0 BRA `(.L_x_1634) ;  /* 0x0000000c00448947 */ /* 0x000fea0003800000 */
[----:B------:R-:W0:Y:S01]  /*213a0*/  LDC R3, c[0x0][0x428] ;  /* 0x00010a00ff037b82 */ /* 0x000e220000000800 */
[----:B------:R-:W-:Y:S01]  /*213b0*/  UMOV UR4, 0xffffffff ;  /* 0xffffffff00047882 */ /* 0x000fe20000000000 */
[----:B0-----:R-:W-:Y:S01]  /*213c0*/  ISETP.NE.AND P0, PT, R3, 0x1, PT ;  /* 0x000000010300780c */ /* 0x001fe20003f05270 */
[----:B------:R-:W-:-:S12]  /*213d0*/  IMAD.MOV.U32 R3, RZ, RZ, R18 ;  /* 0x000000ffff037224 */ /* 0x000fd800078e0012 */
[----:B------:R-:W0:Y:S08]  /*213e0*/  @P0 LDC R5, c[0x0][0x42c] ;  /* 0x00010b00ff050b82 */ /* 0x000e300000000800 */
[----:B------:R-:W1:Y:S01]  /*213f0*/  @P0 LDC R8, c[0x0][0x430] ;  /* 0x00010c00ff080b82 */ /* 0x000e620000000800 */
[----:B0-----:R-:W-:-:S05]  /*21400*/  @P0 IMAD.HI.U32 R5, R18, R5, RZ ;  /* 0x0000000512050227 */ /* 0x001fca00078e00ff */
[----:B-1----:R-:W-:Y:S02]  /*21410*/  @P0 SHF.R.U32.HI R3, RZ, R8, R5 ;  /* 0x00000008ff030219 */ /* 0x002fe40000011605 */
[----:B------:R-:W-:Y:S01]  /*21420*/  SEL R5, R19, RZ, !P1 ;  /* 0x000000ff13057207 */ /* 0x000fe20004800000 */
[----:B------:R-:W-:Y:S06]  /*21430*/  BRA.DIV UR4, `(.L_x_1635) ;  /* 0x0000005e04e87947 */ /* 0x000fec000b800000 */
.L_x_1794:
[----:B------:R-:W-:-:S03]  /*21440*/  UMOV UR4, 0xffffffff ;  /* 0xffffffff00047882 */ /* 0x000fc60000000000 */
[----:B------:R-:W-:Y:S05]  /*21450*/  BRA.DIV UR4, `(.L_x_1636) ;  /* 0x0000006204147947 */ /* 0x000fea000b800000 */
[----:B------:R-:W-:-:S13]  /*21460*/  ELECT P6, URZ, PT ;  /* 0x00000000003f782f */ /* 0x000fda00038c0000 */
.L_x_1797:
[----:B------:R-:W2:Y:S01]  /*21470*/  LDL R8, [R1+0x28] ;  /* 0x0000280001087983 */ /* 0x000ea20000100800 */
[----:B------:R-:W-:Y:S01]  /*21480*/  BSSY B1, `(.L_x_1637) ;  /* 0x000000b000017945 */ /* 0x000fe20003800000 */
[----:B------:R-:W0:Y:S01]  /*21490*/  S2R R11, SR_CgaCtaId ;  /* 0x00000000000b7919 */ /* 0x000e220000008800 */
[----:B--2---:R-:W-:-:S05]  /*214a0*/  VIADD R8, R8, 0x1 ;  /* 0x0000000108087836 */ /* 0x004fca0000000000 */
[----:B------:R-:W-:-:S04]  /*214b0*/  LEA.HI R9, R8, R8, RZ, 0x1 ;  /* 0x0000000808097211 */ /* 0x000fc800078f08ff */
[----:B------:R-:W-:-:S05]  /*214c0*/  LOP3.LUT R9, R9, 0xfffffffe, RZ, 0xc0, !PT ;  /* 0xfffffffe09097812 */ /* 0x000fca00078ec0ff */
[----:B------:R-:W-:Y:S01]  /*214d0*/  IMAD.IADD R8, R8, 0x1, -R9 ;  /* 0x0000000108087824 */ /* 0x000fe200078e0a09 */
[----:B------:R-:W-:-:S04]  /*214e0*/  MOV R9, 0x400 ;  /* 0x0000040000097802 */ /* 0x000fc80000000f00 */
[----:B0-----:R-:W-:Y:S02]  /*214f0*/  LEA R11, R11, R9, 0x18 ;  /* 0x000000090b0b7211 */ /* 0x001fe400078ec0ff */
[----:B------:R-:W-:-:S04]  /*21500*/  SHF.L.U32 R8, R8, 0x1f, RZ ;  /* 0x0000001f08087819 */ /* 0x000fc800000006ff */
[----:B------:R-:W0:Y:S02]  /*21510*/  SYNCS.PHASECHK.TRANS64.TRYWAIT P0, [R11+URZ+0x2a820], R8 ;  /* 0x02a820080b0075a7 */ /* 0x000e24000800017f */
[----:B0-----:R-:W-:Y:S05]  /*21520*/  @!P0 BRA `(.L_x_1638) ;  /* 0x0000006000008947 */ /* 0x001fea0003800000 */
.L_x_1798:
[----:B------:R-:W-:Y:S05]  /*21530*/  BSYNC B1 ;  /* 0x0000000000017941 */ /* 0x000fea0003800000 */
.L_x_1637:
[----:B------:R-:W-:Y:S04]  /*21540*/  BSSY B1, `(.L_x_1639) ;  /* 0x000004e000017945 */ /* 0x000fe80003800000 */
[----:B------:R-:W-:Y:S05]  /*21550*/  @!P6 BRA `(.L_x_1640) ;  /* 0x000000040030e947 */ /* 0x000fea0003800000 */
[----:B------:R-:W0:Y:S04]  /*21560*/  LDL R10, [R1+0x4] ;  /* 0x00000400010a7983 */ /* 0x000e280000100800 */
[----:B------:R-:W2:Y:S01]  /*21570*/  LDL R9, [R1+0x14] ;  /* 0x0000140001097983 */ /* 0x000ea20000100800 */
[----:B0-----:R-:W-:Y:S02]  /*21580*/  LEA R8, R10, R11, 0x3 ;  /* 0x0000000b0a087211 */ /* 0x001fe400078e18ff */
[----:B--2---:R-:W-:-:S04]  /*21590*/  SHF.L.U32 R10, R9, 0x1f, RZ ;  /* 0x0000001f090a7819 */ /* 0x004fc800000006ff */
[----:B------:R-:W0:Y:S02]  /*215a0*/  SYNCS.PHASECHK.TRANS64.TRYWAIT P0, [R8+URZ+0x2a8a0], R10 ;  /* 0x02a8a00a080075a7 */ /* 0x000e24000800017f */
[----:B0-----:R-:W-:Y:S05]  /*215b0*/  @!P0 BRA `(.L_x_1641) ;  /* 0x0000005c00f08947 */ /* 0x001fea0003800000 */
.L_x_1799:
        /* <DEDUP_REMOVED lines=11> */
.L_x_1642:
        /* <DEDUP_REMOVED lines=13> */
[----:B------:R-:W-:-:S04]  /*21740*/  IMAD R9, R7, 0x60, R4 ;  /* 0x0000006007097824 */ /* 0x000fc800078e0204 */
[----:B------:R-:W-:-:S05]  /*21750*/  VIADD R9, R9, 0xffffffa0 ;  /* 0xffffffa009097836 */ /* 0x000fca0000000000 */
        /* <DEDUP_REMOVED lines=15> */
.L_x_1800:
        /* <DEDUP_REMOVED lines=8> */
.L_x_1644:
[----:B01----:R-:W2:Y:S01]  /*218d0*/  LDL R10, [R1+0x4] ;  /* 0x00000400010a7983 */ /* 0x003ea20000100800 */
        /* <DEDUP_REMOVED lines=8> */
[----:B------:R-:W-:-:S05]  /*21960*/  UMOV UR15, 0x40 ;  /* 0x00000040000f7882 */ /* 0x000fca0000000000 */
[----:B------:R-:W-:Y:S01]  /*21970*/  UIADD3 UR9, UR9, 0x2a8b0, URZ ;  /* 0x0002a8b009097890 */ /* 0x000fe2000fffe03f */
[----:B--2---:R-:W-:-:S05]  /*21980*/  IMAD R8, R10, 0x6000, R11 ;  /* 0x000060000a087824 */ /* 0x004fca00078e020b */
[----:B------:R-:W-:-:S13]  /*21990*/  R2UR UR6, R8 ;  /* 0x00000000080672ca */ /* 0x000fda00000e0000 */
[----:B------:R-:W-:Y:S02]  /*219a0*/  UIADD3 UR8, UR6, 0x400, URZ ;  /* 0x0000040006087890 */ /* 0x000fe4000fffe03f */
[----:B------:R-:W-:-:S03]  /*219b0*/  UIADD3 UR14, UR6, 0x3400, URZ ;  /* 0x00003400060e7890 */ /* 0x000fc6000fffe03f */
[----:B------:R-:W-:-:S04]  /*219c0*/  UMOV UR6, 0x0 ;  /* 0x0000000000067882 */ /* 0x000fc80000000000 */
[----:B------:R0:W-:Y:S02]  /*219d0*/  UTMALDG.4D [UR8], [UR4], desc[UR6] ;  /* 0x00000608040075b4 */ /* 0x0001e40008019000 */
[----:B0-----:R-:W-:Y:S01]  /*219e0*/  UMOV UR8, UR14 ;  /* 0x0000000e00087c82 */ /* 0x001fe20008000000 */
[----:B------:R-:W-:Y:S02]  /*219f0*/  UMOV UR10, UR15 ;  /* 0x0000000f000a7c82 */ /* 0x000fe40008000000 */
[----:B------:R1:W-:Y:S02]  /*21a00*/  UTMALDG.4D [UR8], [UR4], desc[UR6] ;  /* 0x00000608040075b4 */ /* 0x0003e40008019000 */
[----:B-1----:R-:W-:Y:S01]  /*21a10*/  NOP ;  /* 0x0000000000007918 */ /* 0x002fe20000000000 */
.L_x_1640:
[----:B------:R-:W-:Y:S05]  /*21a20*/  BSYNC B1 ;  /* 0x0000000000017941 */ /* 0x000fea0003800000 */
.L_x_1639:
[----:B0-----:R-:W2:Y:S04]  /*21a30*/  LDL.LU R8, [R1+0x4] ;  /* 0x0000040001087983 */ /* 0x001ea80000300800 */
[----:B------:R-:W3:Y:S01]  /*21a40*/  LDL.LU R10, [R1+0x14] ;  /* 0x00001400010a7983 */ /* 0x000ee20000300800 */
[----:B------:R-:W-:Y:S01]  /*21a50*/  VIADD R7, R7, 0xfffffffe ;  /* 0xfffffffe07077836 */ /* 0x000fe20000000000 */
[----:B------:R-:W-:Y:S01]  /*21a60*/  PLOP3.LUT P2, PT, PT, PT, PT, 0x8, 0x0 ;  /* 0x000000000000781c */ /* 0x000fe20003f4e170 */
[----:B--2---:R-:W-:-:S05]  /*21a70*/  VIADD R8, R8, 0x1 ;  /* 0x0000000108087836 */ /* 0x004fca0000000000 */
[----:B------:R-:W-:-:S04]  /*21a80*/  ISETP.NE.AND P0, PT, R8, 0x2, PT ;  /* 0x000000020800780c */ /* 0x000fc80003f05270 */
[----:B------:R-:W-:Y:S02]  /*21a90*/  SEL R9, RZ, 0x1, P0 ;  /* 0x00000001ff097807 */ /* 0x000fe40000000000 */
[----:B------:R-:W-:Y:S02]  /*21aa0*/  SEL R8, R8, RZ, P0 ;  /* 0x000000ff08087207 */ /* 0x000fe40000000000 */
[----:B---3--:R-:W-:Y:S02]  /*21ab0*/  LOP3.LUT R10, R10, R9, RZ, 0x3c, !PT ;  /* 0x000000090a0a7212 */ /* 0x008fe400078e3cff */
[----:B------:R-:W-:-:S03]  /*21ac0*/  ISETP.GE.AND P0, PT, R7, R2, PT ;  /* 0x000000020700720c */ /* 0x000fc60003f06270 */
[----:B------:R0:W-:Y:S04]  /*21ad0*/  STL [R1+0x14], R10 ;  /* 0x0000140a01007387 */ /* 0x0001e80000100800 */
[----:B------:R0:W-:Y:S06]  /*21ae0*/  STL [R1+0x4], R8 ;  /* 0x0000040801007387 */ /* 0x0001ec0000100800 */
[----:B------:R-:W-:Y:S05]  /*21af0*/  @!P0 BRA `(.L_x_1634) ;  /* 0x00000004006c8947 */ /* 0x000fea0003800000 */
.L_x_1651:
[----:B------:R-:W-:Y:S05]  /*21b00*/  YIELD ;  /* 0x0000000000007946 */ /* 0x000fea0003800000 */
[----:B------:R-:W-:Y:S04]  /*21b10*/  BSSY B1, `(.L_x_1645) ;  /* 0x000004d000017945 */ /* 0x000fe80003800000 */
[----:B-1----:R-:W-:Y:S05]  /*21b20*/  @!P6 BRA `(.L_x_1646) ;  /* 0x00000004002ce947 */ /* 0x002fea0003800000 */
[----:B0-----:R-:W2:Y:S04]  /*21b30*/  LDL R8, [R1+0x4] ;  /* 0x0000040001087983 */ /* 0x001ea80000100800 */
[----:B------:R-:W3:Y:S01]  /*21b40*/  LDL R9, [R1+0x14] ;  /* 0x0000140001097983 */ /* 0x000ee20000100800 */
[----:B--2---:R-:W-:Y:S02]  /*21b50*/  LEA R8, R8, R11, 0x3 ;  /* 0x0000000b08087211 */ /* 0x004fe400078e18ff */
[----:B---3--:R-:W-:-:S04]  /*21b60*/  SHF.L.U32 R9, R9, 0x1f, RZ ;  /* 0x0000001f09097819 */ /* 0x008fc800000006ff */
[----:B------:R-:W0:Y:S02]  /*21b70*/  SYNCS.PHASECHK.TRANS64.TRYWAIT P0, [R8+URZ+0x2a8a0], R9 ;  /* 0x02a8a009080075a7 */ /* 0x000e24000800017f */
[----:B0-----:R-:W-:Y:S05]  /*21b80*/  @!P0 BRA `(.L_x_1647) ;  /* 0x0000005800a48947 */ /* 0x001fea0003800000 */
.L_x_1801:
        /* <DEDUP_REMOVED lines=11> */
.L_x_1648:
        /* <DEDUP_REMOVED lines=13> */
[----:B------:R-:W-:-:S05]  /*21d10*/  IMAD R10, R7, 0x60, R4 ;  /* 0x00000060070a7824 */ /* 0x000fca00078e0204 */
[----:B------:R-:W-:-:S07]  /*21d20*/  R2UR UR11, R10 ;  /* 0x000000000a0b72ca */ /* 0x000fce00000e0000 */
        /* <DEDUP_REMOVED lines=14> */
.L_x_1802:
        /* <DEDUP_REMOVED lines=8> */
.L_x_1650:
        /* <DEDUP_REMOVED lines=21> */
.L_x_1646:
[----:B------:R-:W-:Y:S05]  /*21fe0*/  BSYNC B1 ;  /* 0x0000000000017941 */ /* 0x000fea0003800000 */
.L_x_1645:
[----:B0-----:R-:W2:Y:S04]  /*21ff0*/  LDL.LU R8, [R1+0x4] ;  /* 0x0000040001087983 */ /* 0x001ea80000300800 */
[----:B------:R-:W3:Y:S01]  /*22000*/  LDL.LU R10, [R1+0x14] ;  /* 0x00001400010a7983 */ /* 0x000ee20000300800 */
[----:B--2---:R-:W-:-:S05]  /*22010*/  VIADD R8, R8, 0x1 ;  /* 0x0000000108087836 */ /* 0x004fca0000000000 */
[----:B------:R-:W-:-:S04]  /*22020*/  ISETP.NE.AND P0, PT, R8, 0x2, PT ;  /* 0x000000020800780c */ /* 0x000fc80003f05270 */
[----:B------:R-:W-:Y:S02]  /*22030*/  SEL R9, RZ, 0x1, P0 ;  /* 0x00000001ff097807 */ /* 0x000fe40000000000 */
[----:B------:R-:W-:Y:S02]  /*22040*/  SEL R8, R8, RZ, P0 ;  /* 0x000000ff08087207 */ /* 0x000fe40000000000 */
[----:B---3--:R-:W-:Y:S02]  /*22050*/  LOP3.LUT R10, R10, R9, RZ, 0x3c, !PT ;  /* 0x000000090a0a7212 */ /* 0x008fe400078e3cff */
[C---:B------:R-:W-:Y:S01]  /*22060*/  ISETP.GT.AND P0, PT, R7.reuse, R2, PT ;  /* 0x000000020700720c */ /* 0x040fe20003f04270 */
[----:B------:R-:W-:Y:S02]  /*22070*/  VIADD R7, R7, 0xffffffff ;  /* 0xffffffff07077836 */ /* 0x000fe40000000000 */
[----:B------:R1:W-:Y:S04]  /*22080*/  STL [R1+0x14], R10 ;  /* 0x0000140a01007387 */ /* 0x0003e80000100800 */
[----:B------:R1:W-:Y:S06]  /*22090*/  STL [R1+0x4], R8 ;  /* 0x0000040801007387 */ /* 0x0003ec0000100800 */
[----:B------:R-:W-:Y:S05]  /*220a0*/  @P0 BRA `(.L_x_1651) ;  /* 0xfffffff800940947 */ /* 0x000fea000383ffff */
.L_x_1634:
[----:B------:R-:W-:Y:S05]  /*220b0*/  BSYNC B0 ;  /* 0x0000000000007941 */ /* 0x000fea0003800000 */
.L_x_1633:
[----:B------:R-:W2:Y:S01]  /*220c0*/  LDC.64 R2, c[0x0][0x9e0] ;  /* 0x00027800ff027b82 */ /* 0x000ea20000000a00 */
[----:B------:R-:W-:Y:S07]  /*220d0*/  @!P2 WARPSYNC.ALL ;  /* 0x000000000000a948 */ /* 0x000fee0003800000 */
[----:B------:R-:W-:Y:S01]  /*220e0*/  @!P2 BAR.SYNC.DEFER_BLOCKING 0xc, 0x120 ;  /* 0x030480000000ab1d */ /* 0x000fe20000010000 */
[----:B--2---:R-:W-:Y:S01]  /*220f0*/  ISETP.GE.AND P1, PT, R3, 0x1, PT ;  /* 0x000000010300780c */ /* 0x004fe20003f26270 */
        /* <DEDUP_REMOVED lines=8> */
[----:B------:R-:W2:Y:S02]  /*22180*/  @P0 LDC.64 R4, c[0x0][0x9e8] ;  /* 0x00027a00ff040b82 */ /* 0x000ea40000000a00 */
[----:B--2---:R-:W-:-:S05]  /*22190*/  @P0 IMAD.HI.U32 R4, R6, R4, RZ ;  /* 0x0000000406040227 */ /* 0x004fca00078e00ff */
[----:B------:R-:W-:-:S04]  /*221a0*/  @P0 SHF.R.U32.HI R6, RZ, R5, R4 ;  /* 0x00000005ff060219 */ /* 0x000fc80000011604 */
[----:B------:R-:W-:Y:S01]  /*221b0*/  LOP3.LUT R7, RZ, R6, RZ, 0x33, !PT ;  /* 0x00000006ff077212 */ /* 0x000fe200078e33ff */
[----:B------:R-:W-:Y:S06]  /*221c0*/  BRA `(.L_x_1655) ;  /* 0x0000000000107947 */ /* 0x000fec0003800000 */
.L_x_1654:
[----:B------:R-:W-:-:S13]  /*221d0*/  ISETP.NE.AND P0, PT, R3, 0x1, PT ;  /* 0x000000010300780c */ /* 0x000fda0003f05270 */
[----:B------:R-:W2:Y:S02]  /*221e0*/  @P0 LDC.64 R4, c[0x0][0x9e8] ;  /* 0x00027a00ff040b82 */ /* 0x000ea40000000a00 */
[----:B--2---:R-:W-:-:S05]  /*221f0*/  @P0 IMAD.HI.U32 R4, R7, R4, RZ ;  /* 0x0000000407040227 */ /* 0x004fca00078e00ff */
[----:B------:R-:W-:-:S07]  /*22200*/  @P0 SHF.R.U32.HI R7, RZ, R5, R4 ;  /* 0x00000005ff070219 */ /* 0x000fce0000011604 */
.L_x_1655:
[----:B------:R-:W-:Y:S05]  /*22210*/  BSYNC B0 ;  /* 0x0000000000007941 */ /* 0x000fea0003800000 */
.L_x_1653:
[----:B------:R-:W-:-:S05]  /*22220*/  IMAD R7, R7, R3, R3 ;  /* 0x0000000307077224 */ /* 0x000fca00078e0203 */
[----:B------:R-:W-:-:S07]  /*22230*/  VIMNMX R2, R2, R7, PT ;  /* 0x0000000702027248 */ /* 0x000fce0003fe0100 */
.L_x_1652:
[----:B------:R-:W-:Y:S01]  /*22240*/  VIADD R2, R2, 0x5f ;  /* 0x0000005f02027836 */ /* 0x000fe20000000000 */
[----:B------:R-:W-:-:S03]  /*22250*/  ULDC UR4, c[0x0][0x9dc] ;  /* 0x0002770000047ab9 */ /* 0x000fc60000000800 */
[----:B------:R-:W-:-:S05]  /*22260*/  IMAD.HI R2, R2, 0x2aaaaaab, RZ ;  /* 0x2aaaaaab02027827 */ /* 0x000fca00078e02ff */
[----:B------:R-:W-:-:S04]  /*22270*/  SHF.R.U32.HI R5, RZ, 0x1f, R2 ;  /* 0x0000001fff057819 */ /* 0x000fc80000011602 */
[----:B------:R-:W-:Y:S01]  /*22280*/  LEA.HI.SX32 R5, R2, R5, 0x1c ;  /* 0x0000000502057211 */ /* 0x000fe200078fe2ff */
[----:B------:R-:W-:-:S03]  /*22290*/  VIADD R2, R0, -UR4 ;  /* 0x8000000400027c36 */ /* 0x000fc60008000000 */
[----:B------:R-:W-:-:S05]  /*222a0*/  VIMNMX R6, R20, R5, PT ;  /* 0x0000000514067248 */ /* 0x000fca0003fe0100 */
[----:B------:R2:W-:Y:S01]  /*222b0*/  STL [R1+0x24], R6 ;  /* 0x0000240601007387 */ /* 0x0005e20000100800 */
[----:B------:R-:W-:Y:S05]  /*222c0*/  @!P1 BRA `(.L_x_1656) ;  /* 0x0000000000449947 */ /* 0x000fea0003800000 */
[----:B------:R-:W-:Y:S01]  /*222d0*/  ISETP.GT.AND P0, PT, R0, -0x1, PT ;  /* 0xffffffff0000780c */ /* 0x000fe20003f04270 */
[----:B------:R-:W-:-:S12]  /*222e0*/  BSSY B0, `(.L_x_1657) ;  /* 0x000000d000007945 */ /* 0x000fd80003800000 */
[----:B------:R-:W-:Y:S05]  /*222f0*/  @P0 BRA `(.L_x_1658) ;  /* 0x00000000001c0947 */ /* 0x000fea0003800000 */
[----:B------:R-:W-:Y:S02]  /*22300*/  ISETP.NE.AND P0, PT, R3, 0x1, PT ;  /* 0x000000010300780c */ /* 0x000fe40003f05270 */
[----:B------:R-:W-:-:S11]  /*22310*/  LOP3.LUT R7, RZ, R0, RZ, 0x33, !PT ;  /* 0x00000000ff077212 */ /* 0x000fd600078e33ff */
[----:B------:R-:W3:Y:S02]  /*22320*/  @P0 LDC.64 R4, c[0x0][0x9e8] ;  /* 0x00027a00ff040b82 */ /* 0x000ee40000000a00 */
[----:B---3--:R-:W-:-:S05]  /*22330*/  @P0 IMAD.HI.U32 R4, R7, R4, RZ ;  /* 0x0000000407040227 */ /* 0x008fca00078e00ff */
[----:B------:R-:W-:-:S04]  /*22340*/  @P0 SHF.R.U32.HI R7, RZ, R5, R4 ;  /* 0x00000005ff070219 */ /* 0x000fc80000011604 */
[----:B------:R-:W-:Y:S01]  /*22350*/  LOP3.LUT R0, RZ, R7, RZ, 0x33, !PT ;  /* 0x00000007ff007212 */ /* 0x000fe200078e33ff */
[----:B------:R-:W-:Y:S06]  /*22360*/  BRA `(.L_x_1659) ;  /* 0x0000000000107947 */ /* 0x000fec0003800000 */
.L_x_1658:
[----:B------:R-:W-:-:S13]  /*22370*/  ISETP.NE.AND P0, PT, R3, 0x1, PT ;  /* 0x000000010300780c */ /* 0x000fda0003f05270 */
[----:B------:R-:W3:Y:S02]  /*22380*/  @P0 LDC.64 R4, c[0x0][0x9e8] ;  /* 0x00027a00ff040b82 */ /* 0x000ee40000000a00 */
[----:B---3--:R-:W-:-:S05]  /*22390*/  @P0 IMAD.HI.U32 R4, R0, R4, RZ ;  /* 0x0000000400040227 */ /* 0x008fca00078e00ff */
[----:B------:R-:W-:-:S07]  /*223a0*/  @P0 SHF.R.U32.HI R0, RZ, R5, R4 ;  /* 0x00000005ff000219 */ /* 0x000fce0000011604 */
.L_x_1659:
[----:B------:R-:W-:Y:S05]  /*223b0*/  BSYNC B0 ;  /* 0x0000000000007941 */ /* 0x000fea0003800000 */
.L_x_1657:
[----:B------:R-:W-:-:S05]  /*223c0*/  IMAD R3, R0, R3, RZ ;  /* 0x0000000300037224 */ /* 0x000fca00078e02ff */
[----:B------:R-:W-:-:S07]  /*223d0*/  VIMNMX R2, R2, R3, !PT ;  /* 0x0000000302027248 */ /* 0x000fce0007fe0100 */
.L_x_1656:
[----:B------:R-:W-:Y:S01]  /*223e0*/  IMAD.HI R2, R2, 0x2aaaaaab, RZ ;  /* 0x2aaaaaab02027827 */ /* 0x000fe200078e02ff */
[----:B------:R-:W-:Y:S04]  /*223f0*/  BSSY B6, `(.L_x_1660) ;  /* 0x0000318000067945 */ /* 0x000fe80003800000 */
[----:B------:R-:W-:-:S04]  /*22400*/  SHF.R.U32.HI R3, RZ, 0x1f, R2 ;  /* 0x0000001fff037819 */ /* 0x000fc80000011602 */
[----:B------:R-:W-:-:S04]  /*22410*/  LEA.HI.SX32 R3, R2, R3, 0x1c ;  /* 0x0000000302037211 */ /* 0x000fc800078fe2ff */
[----:B------:R-:W-:-:S04]  /*22420*/  VIMNMX R0, RZ, R3, !PT ;  /* 0x00000003ff007248 */ /* 0x000fc80007fe0100 */
[----:B------:R-:W-:Y:S01]  /*22430*/  ISETP.GT.AND P0, PT, R6, R0, PT ;  /* 0x000000000600720c */ /* 0x000fe20003f04270 */
[----:B------:R3:W-:-:S12]  /*22440*/  STL [R1+0x18], R0 ;  /* 0x0000180001007387 */ /* 0x0007d80000100800 */
[----:B---3--:R-:W-:Y:S05]  /*22450*/  @P0 BRA `(.L_x_1661) ;  /* 0x0000000000480947 */ /* 0x008fea0003800000 */
[----:B------:R-:W3:Y:S02]  /*22460*/  S2R R0, SR_TID.X ;  /* 0x0000000000007919 */ /* 0x000ee40000002100 */
[----:B---3--:R-:W-:-:S04]  /*22470*/  LOP3.LUT R0, R0, 0x1f, RZ, 0xc0, !PT ;  /* 0x0000001f00007812 */ /* 0x008fc800078ec0ff */
[----:B------:R-:W-:-:S13]  /*22480*/  ISETP.NE.AND P1, PT, R0, RZ, PT ;  /* 0x000000ff0000720c */ /* 0x000fda0003f25270 */
[----:B------:R-:W-:Y:S05]  /*22490*/  @P1 BRA `(.L_x_1662) ;  /* 0x0000003000341947 */ /* 0x000fea0003800000 */
[----:B------:R-:W3:Y:S01]  /*224a0*/  S2R R7, SR_LANEID ;  /* 0x0000000000077919 */ /* 0x000ee20000000000 */
[----:B------:R-:W-:Y:S01]  /*224b0*/  VOTEU.ANY UR4, UPT, PT ;  /* 0x0000000000047886 */ /* 0x000fe200038e0100 */
[----:B------:R-:W4:Y:S01]  /*224c0*/  LDC.64 R2, c[0x0][0xc38] ;  /* 0x00030e00ff027b82 */ /* 0x000f220000000a00 */
[----:B------:R-:W3:Y:S01]  /*224d0*/  FLO.U32 R0, UR4 ;  /* 0x0000000400007d00 */ /* 0x000ee200080e0000 */
[----:B------:R-:W-:-:S07]  /*224e0*/  ULDC.64 UR6, c[0x0][0x208] ;  /* 0x0000820000067ab9 */ /* 0x000fce0000000a00 */
[----:B------:R-:W4:Y:S01]  /*224f0*/  POPC R5, UR4 ;  /* 0x0000000400057d09 */ /* 0x000f220008000000 */
[----:B---3--:R-:W-:-:S13]  /*22500*/  ISETP.EQ.U32.AND P0, PT, R0, R7, PT ;  /* 0x000000070000720c */ /* 0x008fda0003f02070 */
[----:B----4-:R-:W3:Y:S01]  /*22510*/  @P0 ATOMG.E.ADD.STRONG.GPU PT, R3, desc[UR6][R2.64], R5 ;  /* 0x00000005020309a8 */ /* 0x010ee200081ee1c6 */
[----:B------:R-:W4:Y:S02]  /*22520*/  S2R R4, SR_LTMASK ;  /* 0x0000000000047919 */ /* 0x000f240000003900 */
[----:B----4-:R-:W-:-:S04]  /*22530*/  LOP3.LUT R4, R4, UR4, RZ, 0xc0, !PT ;  /* 0x0000000404047c12 */ /* 0x010fc8000f8ec0ff */
[----:B------:R-:W4:Y:S01]  /*22540*/  POPC R7, R4 ;  /* 0x0000000400077309 */ /* 0x000f220000000000 */
[----:B---3--:R-:W4:Y:S02]  /*22550*/  SHFL.IDX PT, R0, R3, R0, 0x1f ;  /* 0x00001f0003007589 */ /* 0x008f2400000e0000 */
[----:B----4-:R-:W-:Y:S01]  /*22560*/  IADD3 R16, R0, UR36, R7 ;  /* 0x0000002400107c10 */ /* 0x010fe2000fffe007 */
[----:B------:R-:W-:Y:S06]  /*22570*/  BRA `(.L_x_1662) ;  /* 0x0000002c00fc7947 */ /* 0x000fec0003800000 */
.L_x_1661:
[----:B------:R-:W3:Y:S01]  /*22580*/  S2R R3, SR_CgaCtaId ;  /* 0x0000000000037919 */ /* 0x000ee20000008800 */
[----:B------:R-:W-:-:S04]  /*22590*/  MOV R0, 0x400 ;  /* 0x0000040000007802 */ /* 0x000fc80000000f00 */
[----:B---3--:R-:W-:-:S05]  /*225a0*/  LEA R2, R3, R0, 0x18 ;  /* 0x0000000003027211 */ /* 0x008fca00078ec0ff */
[----:B------:R3:W-:Y:S01]  /*225b0*/  STL [R1+0x20], R2 ;  /* 0x0000200201007387 */ /* 0x0007e20000100800 */
[----:B------:R-:W-:-:S05]  /*225c0*/  VIADD R0, R2, 0x18400 ;  /* 0x0001840002007836 */ /* 0x000fca0000000000 */
[----:B------:R-:W-:-:S13]  /*225d0*/  LOP3.LUT P0, RZ, R0, 0x3ff, RZ, 0xc0, !PT ;  /* 0x000003ff00ff7812 */ /* 0x000fda000780c0ff */
[----:B---3--:R-:W-:Y:S05]  /*225e0*/  @!P0 BRA `(.L_x_1663) ;  /* 0x0000000000408947 */ /* 0x008fea0003800000 */
[----:B------:R-:W-:Y:S01]  /*225f0*/  MOV R2, 0x0 ;  /* 0x0000000000027802 */ /* 0x000fe20000000f00 */
[----:B------:R-:W-:Y:S01]  /*22600*/  ULDC.64 UR6, c[0x4][0x108] ;  /* 0x0100420000067ab9 */ /* 0x000fe20000000a00 */
[----:B------:R-:W-:Y:S01]  /*22610*/  ULDC.64 UR8, c[0x4][0x110] ;  /* 0x0100440000087ab9 */ /* 0x000fe20000000a00 */
[----:B------:R-:W-:Y:S01]  /*22620*/  ULDC.64 UR4, c[0x4][0x90] ;  /* 0x0100240000047ab9 */ /* 0x000fe20000000a00 */
[----:B------:R-:W-:Y:S01]  /*22630*/  IMAD.U32 R4, RZ, RZ, UR6 ;  /* 0x00000006ff047e24 */ /* 0x000fe2000f8e00ff */
[----:B------:R-:W-:Y:S01]  /*22640*/  MOV R5, UR7 ;  /* 0x0000000700057c02 */ /* 0x000fe20008000f00 */
[----:B------:R-:W3:Y:S01]  /*22650*/  LDC.64 R2, c[0x4][R2] ;  /* 0x0100000002027b82 */ /* 0x000ee20000000a00 */
[----:B--2---:R-:W-:Y:S01]  /*22660*/  IMAD.U32 R6, RZ, RZ, UR8 ;  /* 0x00000008ff067e24 */ /* 0x004fe2000f8e00ff */
[----:B------:R-:W-:Y:S01]  /*22670*/  MOV R12, 0x1 ;  /* 0x00000001000c7802 */ /* 0x000fe20000000f00 */
[----:B------:R-:W-:Y:S02]  /*22680*/  IMAD.U32 R7, RZ, RZ, UR9 ;  /* 0x00000009ff077e24 */ /* 0x000fe4000f8e00ff */
[----:B01----:R-:W-:-:S02]  /*22690*/  IMAD.U32 R10, RZ, RZ, UR4 ;  /* 0x00000004ff0a7e24 */ /* 0x003fc4000f8e00ff */
[----:B------:R-:W-:Y:S02]  /*226a0*/  IMAD.U32 R11, RZ, RZ, UR5 ;  /* 0x00000005ff0b7e24 */ /* 0x000fe4000f8e00ff */
[----:B------:R-:W-:Y:S02]  /*226b0*/  IMAD.MOV.U32 R8, RZ, RZ, 0x70 ;  /* 0x00000070ff087424 */ /* 0x000fe400078e00ff */
[----:B------:R-:W-:-:S07]  /*226c0*/  IMAD.MOV.U32 R13, RZ, RZ, RZ ;  /* 0x000000ffff0d7224 */ /* 0x000fce00078e00ff */
[----:B------:R-:W-:-:S07]  /*226d0*/  LEPC R20, `(.L_x_1663) ;  /* 0x000000001014794e */ /* 0x000fce0000000000 */
[----:B---3--:R-:W-:Y:S05]  /*226e0*/  CALL.ABS.NOINC R2 ;  /* 0x0000000002007343 */ /* 0x008fea0003c00000 */
.L_x_1663:
[----:B------:R-:W3:Y:S02]  /*226f0*/  LDL R2, [R1+0x20] ;  /* 0x0000200001027983 */ /* 0x000ee40000100800 */
[----:B---3--:R-:W-:-:S05]  /*22700*/  VIADD R0, R2, 0x400 ;  /* 0x0000040002007836 */ /* 0x008fca0000000000 */
[----:B------:R-:W-:-:S13]  /*22710*/  LOP3.LUT P0, RZ, R0, 0x3ff, RZ, 0xc0, !PT ;  /* 0x000003ff00ff7812 */ /* 0x000fda000780c0ff */
[----:B------:R-:W-:Y:S05]  /*22720*/  @!P0 BRA `(.L_x_1664) ;  /* 0x0000000000808947 */ /* 0x000fea0003800000 */
[----:B------:R-:W-:Y:S01]  /*22730*/  MOV R0, 0x0 ;  /* 0x0000000000007802 */ /* 0x000fe20000000f00 */
[----:B------:R-:W-:Y:S01]  /*22740*/  ULDC.64 UR6, c[0x4][0x108] ;  /* 0x0100420000067ab9 */ /* 0x000fe20000000a00 */
[----:B------:R-:W-:Y:S01]  /*22750*/  ULDC.64 UR8, c[0x4][0x110] ;  /* 0x0100440000087ab9 */ /* 0x000fe20000000a00 */
[----:B------:R-:W-:Y:S01]  /*22760*/  ULDC.64 UR4, c[0x4][0x98] ;  /* 0x0100260000047ab9 */ /* 0x000fe20000000a00 */
[----:B------:R3:W4:Y:S01]  /*22770*/  LDC.64 R2, c[0x4][R0] ;  /* 0x0100000000027b82 */ /* 0x0007220000000a00 */
[----:B------:R-:W-:Y:S01]  /*22780*/  IMAD.U32 R4, RZ, RZ, UR6 ;  /* 0x00000006ff047e24 */ /* 0x000fe2000f8e00ff */
[----:B------:R-:W-:Y:S01]  /*22790*/  MOV R7, UR9 ;  /* 0x0000000900077c02 */ /* 0x000fe20008000f00 */
[----:B------:R-:W-:Y:S02]  /*227a0*/  IMAD.U32 R5, RZ, RZ, UR7 ;  /* 0x00000007ff057e24 */ /* 0x000fe4000f8e00ff */
[----:B--2---:R-:W-:Y:S02]  /*227b0*/  IMAD.U32 R6, RZ, RZ, UR8 ;  /* 0x00000008ff067e24 */ /* 0x004fe4000f8e00ff */
[----:B01----:R-:W-:-:S02]  /*227c0*/  IMAD.U32 R10, RZ, RZ, UR4 ;  /* 0x00000004ff0a7e24 */ /* 0x003fc4000f8e00ff */
[----:B------:R-:W-:Y:S02]  /*227d0*/  IMAD.U32 R11, RZ, RZ, UR5 ;  /* 0x00000005ff0b7e24 */ /* 0x000fe4000f8e00ff */
[----:B------:R-:W-:Y:S02]  /*227e0*/  IMAD.MOV.U32 R8, RZ, RZ, 0x70 ;  /* 0x00000070ff087424 */ /* 0x000fe400078e00ff */
[----:B------:R-:W-:Y:S02]  /*227f0*/  IMAD.MOV.U32 R12, RZ, RZ, 0x1 ;  /* 0x00000001ff0c7424 */ /* 0x000fe400078e00ff */
[----:B---3--:R-:W-:-:S07]  /*22800*/  IMAD.MOV.U32 R13, RZ, RZ, RZ ;  /* 0x000000ffff0d7224 */ /* 0x008fce00078e00ff */
[----:B------:R-:W-:-:S07]  /*22810*/  LEPC R20, `(.L_x_1665) ;  /* 0x000000001014794e */ /* 0x000fce0000000000 */
[----:B----4-:R-:W-:Y:S05]  /*22820*/  CALL.ABS.NOINC R2 ;  /* 0x0000000002007343 */ /* 0x010fea0003c00000 */
.L_x_1665:
[----:B------:R-:W-:Y:S01]  /*22830*/  MOV R2, 0x0 ;  /* 0x0000000000027802 */ /* 0x000fe20000000f00 */
[----:B------:R-:W-:Y:S01]  /*22840*/  ULDC.64 UR4, c[0x4][0x108] ;  /* 0x0100420000047ab9 */ /* 0x000fe20000000a00 */
[----:B------:R-:W-:Y:S01]  /*22850*/  ULDC.64 UR6, c[0x4][0x110] ;  /* 0x0100440000067ab9 */ /* 0x000fe20000000a00 */
[----:B------:R-:W-:Y:S01]  /*22860*/  ULDC.64 UR8, c[0x4][0xa0] ;  /* 0x0100280000087ab9 */ /* 0x000fe20000000a00 */
[----:B------:R-:W-:Y:S01]  /*22870*/  MOV R4, UR4 ;  /* 0x0000000400047c02 */ /* 0x000fe20008000f00 */
[----:B------:R-:W-:Y:S01]  /*22880*/  IMAD.U32 R5, RZ, RZ, UR5 ;  /* 0x00000005ff057e24 */ /* 0x000fe2000f8e00ff */
[----:B------:R-:W0:Y:S01]  /*22890*/  LDC.64 R2, c[0x4][R2] ;  /* 0x0100000002027b82 */ /* 0x000e220000000a00 */
[----:B------:R-:W-:Y:S01]  /*228a0*/  IMAD.U32 R6, RZ, RZ, UR6 ;  /* 0x00000006ff067e24 */ /* 0x000fe2000f8e00ff */
[----:B------:R-:W-:Y:S01]  /*228b0*/  MOV R8, 0x70 ;  /* 0x0000007000087802 */ /* 0x000fe20000000f00 */
[----:B------:R-:W-:Y:S02]  /*228c0*/  IMAD.U32 R7, RZ, RZ, UR7 ;  /* 0x00000007ff077e24 */ /* 0x000fe4000f8e00ff */
[----:B------:R-:W-:-:S02]  /*228d0*/  IMAD.U32 R10, RZ, RZ, UR8 ;  /* 0x00000008ff0a7e24 */ /* 0x000fc4000f8e00ff */
[----:B------:R-:W-:Y:S02]  /*228e0*/  IMAD.U32 R11, RZ, RZ, UR9 ;  /* 0x00000009ff0b7e24 */ /* 0x000fe4000f8e00ff */
[----:B------:R-:W-:Y:S02]  /*228f0*/  IMAD.MOV.U32 R12, RZ, RZ, 0x1 ;  /* 0x00000001ff0c7424 */ /* 0x000fe400078e00ff */
[----:B------:R-:W-:-:S07]  /*22900*/  IMAD.MOV.U32 R13, RZ, RZ, RZ ;  /* 0x000000ffff0d7224 */ /* 0x000fce00078e00ff */
[----:B------:R-:W-:-:S07]  /*22910*/  LEPC R20, `(.L_x_1664) ;  /* 0x000000001014794e */ /* 0x000fce0000000000 */
[----:B0-----:R-:W-:Y:S05]  /*22920*/  CALL.ABS.NOINC R2 ;  /* 0x0000000002007343 */ /* 0x001fea0003c00000 */
.L_x_1664:
[----:B------:R-:W3:Y:S01]  /*22930*/  LDL.LU R4, [R1+0x2c] ;  /* 0x00002c0001047983 */ /* 0x000ee20000300800 */
[----:B------:R-:W4:Y:S01]  /*22940*/  LDC R0, c[0x0][0x428] ;  /* 0x00010a00ff007b82 */ /* 0x000f220000000800 */
[----:B------:R-:W-:Y:S01]  /*22950*/  ULDC.64 UR4, c[0x0][0x9f8] ;  /* 0x00027e0000047ab9 */ /* 0x000fe20000000a00 */
[----:B------:R-:W-:Y:S01]  /*22960*/  ULDC.64 UR6, c[0x0][0x208] ;  /* 0x0000820000067ab9 */ /* 0x000fe20000000a00 */
[----:B------:R-:W0:Y:S01]  /*22970*/  S2R R5, SR_TID.X ;  /* 0x0000000000057919 */ /* 0x000e220000002100 */
[----:B----4-:R-:W-:Y:S01]  /*22980*/  ISETP.NE.AND P0, PT, R0, 0x1, PT ;  /* 0x000000010000780c */ /* 0x010fe20003f05270 */
[----:B------:R-:W-:Y:S01]  /*22990*/  IMAD.MOV.U32 R0, RZ, RZ, R18 ;  /* 0x000000ffff007224 */ /* 0x000fe200078e0012 */
[----:B0-----:R-:W-:-:S11]  /*229a0*/  LOP3.LUT R5, R5, 0x1f, RZ, 0xc0, !PT ;  /* 0x0000001f05057812 */ /* 0x001fd600078ec0ff */
[----:B------:R-:W0:Y:S08]  /*229b0*/  @P0 LDC R3, c[0x0][0x42c] ;  /* 0x00010b00ff030b82 */ /* 0x000e300000000800 */
[----:B------:R-:W4:Y:S01]  /*229c0*/  @P0 LDC R2, c[0x0][0x430] ;  /* 0x00010c00ff020b82 */ /* 0x000f220000000800 */
[----:B0-----:R-:W-:-:S05]  /*229d0*/  @P0 IMAD.HI.U32 R3, R18, R3, RZ ;  /* 0x0000000312030227 */ /* 0x001fca00078e00ff */
[----:B----4-:R-:W-:Y:S02]  /*229e0*/  @P0 SHF.R.U32.HI R0, RZ, R2, R3 ;  /* 0x00000002ff000219 */ /* 0x010fe40000011603 */
[----:B------:R-:W-:-:S04]  /*229f0*/  ISETP.NE.U32.AND P0, PT, RZ, UR4, PT ;  /* 0x00000004ff007c0c */ /* 0x000fc8000bf05070 */
[----:B------:R-:W-:Y:S01]  /*22a00*/  ISETP.NE.AND.EX P0, PT, RZ, UR5, PT, P0 ;  /* 0x00000005ff007c0c */ /* 0x000fe2000bf05300 */
[----:B------:R-:W-:-:S12]  /*22a10*/  ULDC.64 UR4, c[0x0][0xa00] ;  /* 0x0002800000047ab9 */ /* 0x000fd80000000a00 */
[----:B--2---:R-:W0:Y:S01]  /*22a20*/  @P0 LDC.64 R6, c[0x0][0x9f8] ;  /* 0x00027e00ff060b82 */ /* 0x004e220000000a00 */
[----:B------:R-:W-:-:S04]  /*22a30*/  ISETP.NE.AND P6, PT, R5, RZ, PT ;  /* 0x000000ff0500720c */ /* 0x000fc80003fc5270 */
[----:B------:R-:W-:-:S09]  /*22a40*/  PLOP3.LUT P1, PT, P6, PT, PT, 0x8, 0x0 ;  /* 0x000000000000781c */ /* 0x000fd2000372e170 */
[----:B------:R-:W-:Y:S01]  /*22a50*/  VOTEU.ALL UP1, P6 ;  /* 0x00000000003f7886 */ /* 0x000fe20003020000 */
[----:B0-----:R-:W-:-:S04]  /*22a60*/  @P0 IMAD.WIDE R6, R19, 0x4, R6 ;  /* 0x0000000413060825 */ /* 0x001fc800078e0206 */
[----:B------:R-:W-:-:S04]  /*22a70*/  @!UP1 UIADD3 UR8, UP0, UR38, 0x270, URZ ;  /* 0x0000027026089890 */ /* 0x000fc8000ff1e03f */
[----:B------:R-:W-:-:S03]  /*22a80*/  @!UP1 UIADD3.X UR9, URZ, UR39, URZ, UP0, !UPT ;  /* 0x000000273f099290 */ /* 0x000fc600087fe43f */
[----:B------:R-:W-:Y:S01]  /*22a90*/  VOTEU.ALL UP0, P6 ;  /* 0x00000000003f7886 */ /* 0x000fe20003000000 */
[----:B---3--:R-:W-:Y:S02]  /*22aa0*/  IMAD R3, R17, 0x80, R4 ;  /* 0x0000008011037824 */ /* 0x008fe400078e0204 */
[----:B------:R-:W-:-:S06]  /*22ab0*/  IMAD.MOV.U32 R4, RZ, RZ, R19 ;  /* 0x000000ffff047224 */ /* 0x000fcc00078e0013 */
[----:B------:R0:W5:Y:S01]  /*22ac0*/  @P0 LDG.E R4, desc[UR6][R6.64] ;  /* 0x0000000606040981 */ /* 0x000162000c1e1900 */
[----:B------:R-:W-:-:S04]  /*22ad0*/  ISETP.NE.U32.AND P0, PT, RZ, UR4, PT ;  /* 0x00000004ff007c0c */ /* 0x000fc8000bf05070 */
[----:B------:R-:W-:-:S04]  /*22ae0*/  ISETP.NE.AND.EX P0, PT, RZ, UR5, PT, P0 ;  /* 0x00000005ff007c0c */ /* 0x000fc8000bf05300 */
[----:B------:R-:W-:-:S09]  /*22af0*/  SEL R2, R19, RZ, !P0 ;  /* 0x000000ff13027207 */ /* 0x000fd20004000000 */
.L_x_1666:
        /* <DEDUP_REMOVED lines=9> */
[----:B--2---:R-:W-:Y:S05]  /*22b90*/  @P1 BRA.U.ANY `(.L_x_1666) ;  /* 0xfffffffd00d81947 */ /* 0x004fea000393ffff */
[----:B------:R-:W2:Y:S01]  /*22ba0*/  S2R R5, SR_TID.X ;  /* 0x0000000000057919 */ /* 0x000ea20000002100 */
[----:B------:R-:W-:Y:S01]  /*22bb0*/  UMOV UR4, 0x40 ;  /* 0x0000004000047882 */ /* 0x000fe20000000000 */
[----:B--2---:R-:W-:-:S04]  /*22bc0*/  LOP3.LUT R5, R5, 0x1f, RZ, 0xc0, !PT ;  /* 0x0000001f05057812 */ /* 0x004fc800078ec0ff */
[----:B------:R-:W-:-:S04]  /*22bd0*/  ISETP.NE.AND P2, PT, R5, RZ, PT ;  /* 0x000000ff0500720c */ /* 0x000fc80003f45270 */
[----:B------:R-:W-:-:S09]  /*22be0*/  PLOP3.LUT P1, PT, P2, PT, PT, 0x8, 0x0 ;  /* 0x000000000000781c */ /* 0x000fd2000172e170 */
[----:B------:R-:W-:-:S05]  /*22bf0*/  VOTEU.ALL UP0, P2 ;  /* 0x00000000003f7886 */ /* 0x000fca0001000000 */
.L_x_1667:
        /* <DEDUP_REMOVED lines=15> */
.L_x_1668:
        /* <DEDUP_REMOVED lines=9> */
[----:B------:R-:W2:Y:S01]  /*22d80*/  LDL R5, [R1+0x24] ;  /* 0x0000240001057983 */ /* 0x000ea20000100800 */
[----:B-1----:R-:W1:Y:S01]  /*22d90*/  LDC.64 R8, c[0x0][0x3f8] ;  /* 0x0000fe00ff087b82 */ /* 0x002e620000000a00 */
[----:B------:R-:W-:Y:S02]  /*22da0*/  ULDC.64 UR4, c[0x0][0xa08] ;  /* 0x0002820000047ab9 */ /* 0x000fe40000000a00 */
[----:B-1----:R-:W-:Y:S01]  /*22db0*/  LOP3.LUT P0, RZ, R8, UR4, RZ, 0xfc, !PT ;  /* 0x0000000408ff7c12 */ /* 0x002fe2000f80fcff */
[----:B------:R-:W-:-:S03]  /*22dc0*/  UMOV UR4, 0xffffffff ;  /* 0xffffffff00047882 */ /* 0x000fc60000000000 */
[----:B------:R-:W-:-:S04]  /*22dd0*/  LOP3.LUT P0, RZ, R9, UR5, RZ, 0xfc, P0 ;  /* 0x0000000509ff7c12 */ /* 0x000fc8000800fcff */
[----:B0----5:R-:W-:Y:S02]  /*22de0*/  SEL R6, R4, RZ, !P0 ;  /* 0x000000ff04067207 */ /* 0x021fe40004000000 */
[----:B--2---:R-:W-:Y:S01]  /*22df0*/  IADD3 R5, R5, -0x1, RZ ;  /* 0xffffffff05057810 */ /* 0x004fe20007ffe0ff */
[----:B------:R-:W-:Y:S06]  /*22e00*/  BRA.DIV UR4, `(.L_x_1669) ;  /* 0x0000004a042c7947 */ /* 0x000fec000b800000 */
.L_x_1805:
[----:B------:R-:W-:Y:S01]  /*22e10*/  UMOV UR4, 0xffffffff ;  /* 0xffffffff00047882 */ /* 0x000fe20000000000 */
[----:B------:R-:W-:Y:S02]  /*22e20*/  SHF.R.S32.HI R17, RZ, 0x1f, R4 ;  /* 0x0000001fff117819 */ /* 0x000fe40000011404 */
[----:B------:R-:W-:Y:S05]  /*22e30*/  BRA.DIV UR4, `(.L_x_1670) ;  /* 0x0000004a04547947 */ /* 0x000fea000b800000 */
[----:B------:R-:W-:-:S13]  /*22e40*/  ELECT P6, URZ, PT ;  /* 0x00000000003f782f */ /* 0x000fda00038c0000 */
.L_x_1808:
[----:B------:R-:W-:Y:S05]  /*22e50*/  @!P6 BRA `(.L_x_1671) ;  /* 0x000000040028e947 */ /* 0x000fea0003800000 */
[----:B------:R-:W-:-:S04]  /*22e60*/  ISETP.NE.U32.AND P0, PT, R8, RZ, PT ;  /* 0x000000ff0800720c */ /* 0x000fc80003f05070 */
        /* <DEDUP_REMOVED lines=17> */
[----:B------:R-:W-:-:S04]  /*22f80*/  LEA R10, P0, R6, R8, 0x2 ;  /* 0x00000008060a7211 */ /* 0x000fc800078010ff */
[----:B------:R-:W-:-:S05]  /*22f90*/  LEA.HI.X R11, R6, R9, R7, 0x2, P0 ;  /* 0x00000009060b7211 */ /* 0x000fca00000f1407 */
[----:B------:R0:W5:Y:S04]  /*22fa0*/  LDG.E R6, desc[UR6][R10.64] ;  /* 0x000000060a067981 */ /* 0x000168000c1e1900 */
.L_x_1672:
        /* <DEDUP_REMOVED lines=9> */
.L_x_1809:
        /* <DEDUP_REMOVED lines=11> */
.L_x_1674:
        /* <DEDUP_REMOVED lines=33> */
.L_x_1671:
        /* <DEDUP_REMOVED lines=17> */
[----:B------:R-:W-:Y:S01]  /*23410*/  UMOV UR15, 0x12f00000 ;  /* 0x12f00000000f7882 */ /* 0x000fe20000000000 */
[----:B------:R-:W-:Y:S01]  /*23420*/  @P0 MOV R7, 0xc000 ;  /* 0x0000c00000070802 */ /* 0x000fe20000000f00 */
        /* <DEDUP_REMOVED lines=28> */
.L_x_1810:
[----:B------:R-:W-:Y:S05]  /*235f0*/  BSYNC B0 ;  /* 0x0000000000007941 */ /* 0x000fea0003800000 */
.L_x_1675:
[----:B0-----:R-:W2:Y:S04]  /*23600*/  LDL R3, [R1+0x24] ;  /* 0x0000240001037983 */ /* 0x001ea80000100800 */
[----:B------:R-:W3:Y:S01]  /*23610*/  LDL R10, [R1+0x18] ;  /* 0x00001800010a7983 */ /* 0x000ee20000100800 */
[----:B------:R-:W-:Y:S01]  /*23620*/  BSSY B0, `(.L_x_1677) ;  /* 0x00001a3000007945 */ /* 0x000fe20003800000 */
[----:B--2---:R-:W-:-:S05]  /*23630*/  VIADD R7, R3, 0xfffffffe ;  /* 0xfffffffe03077836 */ /* 0x004fca0000000000 */
[----:B---3--:R-:W-:-:S13]  /*23640*/  ISETP.GE.AND P0, PT, R7, R10, PT ;  /* 0x0000000a0700720c */ /* 0x008fda0003f06270 */
[----:B------:R-:W-:Y:S05]  /*23650*/  @!P0 BRA `(.L_x_1678) ;  /* 0x00000018007c8947 */ /* 0x000fea0003800000 */
[----:B------:R-:W-:Y:S01]  /*23660*/  IMAD.MOV R13, RZ, RZ, -R3 ;  /* 0x000000ffff0d7224 */ /* 0x000fe200078e0a03 */
[----:B------:R-:W-:Y:S01]  /*23670*/  LOP3.LUT R2, RZ, R10, RZ, 0x33, !PT ;  /* 0x0000000aff027212 */ /* 0x000fe200078e33ff */
[----:B------:R-:W-:Y:S03]  /*23680*/  BSSY B1, `(.L_x_1679) ;  /* 0x000008c000017945 */ /* 0x000fe60003800000 */
        /* <DEDUP_REMOVED lines=36> */
.L_x_1683:
[----:B0-----:R-:W0:Y:S01]  /*238d0*/  S2R R8, SR_CgaCtaId ;  /* 0x0000000000087919 */ /* 0x001e220000008800 */
[----:B------:R-:W-:-:S04]  /*238e0*/  MOV R3, 0x400 ;  /* 0x0000040000037802 */ /* 0x000fc80000000f00 */
[----:B0-----:R-:W-:Y:S02]  /*238f0*/  LEA R3, R8, R3, 0x18 ;  /* 0x0000000308037211 */ /* 0x001fe400078ec0ff */
[----:B------:R-:W-:-:S03]  /*23900*/  SHF.L.U32 R8, R14, 0x1f, RZ ;  /* 0x0000001f0e087819 */ /* 0x000fc600000006ff */
[----:B------:R-:W-:-:S04]  /*23910*/  IMAD R3, R12, 0x8, R3 ;  /* 0x000000080c037824 */ /* 0x000fc800078e0203 */
[----:B------:R-:W0:Y:S02]  /*23920*/  SYNCS.PHASECHK.TRANS64.TRYWAIT P0, [R3+URZ+0x2a840], R8 ;  /* 0x02a84008030075a7 */ /* 0x000e24000800017f */
[----:B0-----:R-:W-:Y:S05]  /*23930*/  @!P0 BRA `(.L_x_1684) ;  /* 0x0000003c00e88947 */ /* 0x001fea0003800000 */
.L_x_1811:
        /* <DEDUP_REMOVED lines=11> */
.L_x_1685:
        /* <DEDUP_REMOVED lines=37> */
.L_x_1812:
[----:B------:R-:W1:Y:S01]  /*23c40*/  S2R R9, SR_TID.X ;  /* 0x0000000000097919 */ /* 0x000e620000002100 */
[----:B------:R-:W-:-:S04]  /*23c50*/  UPRMT UR4, UR37, 0x9910, URZ ;  /* 0x0000991025047896 */ /* 0x000fc8000800003f */
[----:B------:R-:W-:Y:S01]  /*23c60*/  UISETP.NE.AND UP0, UPT, UR4, 0x2, UPT ;  /* 0x000000020400788c */ /* 0x000fe2000bf05270 */
[----:B-1----:R-:W-:-:S04]  /*23c70*/  LOP3.LUT R9, R9, 0x7f, RZ, 0xc0, !PT ;  /* 0x0000007f09097812 */ /* 0x002fc800078ec0ff */
[----:B------:R-:W-:-:S13]  /*23c80*/  ISETP.NE.AND P0, PT, R9, RZ, PT ;  /* 0x000000ff0900720c */ /* 0x000fda0003f05270 */
[----:B0-----:R-:W-:-:S04]  /*23c90*/  @!P0 IMAD.MOV.U32 R8, RZ, RZ, 0x6000 ;  /* 0x00006000ff088424 */ /* 0x001fc800078e00ff */
[----:B------:R0:W-:Y:S01]  /*23ca0*/  @!P0 SYNCS.ARRIVE.TRANS64 RZ, [R3+URZ+0x2a850], R8 ;  /* 0x02a8500803ff89a7 */ /* 0x0001e2000800003f */
[----:B------:R-:W-:-:S13]  /*23cb0*/  PLOP3.LUT P0, PT, PT, PT, UP0, 0x40, 0x0 ;  /* 0x000000000000781c */ /* 0x000fda0003f0e808 */
[----:B0-----:R-:W-:Y:S05]  /*23cc0*/  @!P0 BRA `(.L_x_1687) ;  /* 0x0000000000048947 */ /* 0x001fea0003800000 */
[----:B------:R-:W-:Y:S01]  /*23cd0*/  BPT.TRAP 0x1 ;  /* 0x000000040000795c */ /* 0x000fe20000300000 */
.L_x_1687:
[----:B------:R-:W2:Y:S02]  /*23ce0*/  LDL R8, [R1+0x8] ;  /* 0x0000080001087983 */ /* 0x000ea40000100800 */
[----:B--2---:R-:W-:-:S13]  /*23cf0*/  LOP3.LUT P0, RZ, R8, 0x40, RZ, 0xc0, !PT ;  /* 0x0000004008ff7812 */ /* 0x004fda000780c0ff */
[----:B------:R-:W-:Y:S05]  /*23d00*/  @P0 BRA `(.L_x_1688) ;  /* 0x0000000000040947 */ /* 0x000fea0003800000 */
[----:B------:R-:W-:Y:S01]  /*23d10*/  BPT.TRAP 0x1 ;  /* 0x000000040000795c */ /* 0x000fe20000300000 */
.L_x_1688:
[----:B------:R-:W2:Y:S01]  /*23d20*/  LDL.LU R9, [R1] ;  /* 0x0000000001097983 */ /* 0x000ea20000300800 */
        /* <DEDUP_REMOVED lines=22> */
[----:B------:R0:W-:Y:S01]  /*23e90*/  UTMALDG.4D [UR8], [UR4], desc[UR6] ;  /* 0x00000608040075b4 */ /* 0x0001e20008019000 */
[----:B------:R-:W-:Y:S01]  /*23ea0*/  IMAD.MOV.U32 R5, RZ, RZ, R7 ;  /* 0x000000ffff057224 */ /* 0x000fe200078e0007 */
[----:B0-----:R-:W-:Y:S01]  /*23eb0*/  UMOV UR8, UR14 ;  /* 0x0000000e00087c82 */ /* 0x001fe20008000000 */
[----:B------:R-:W-:Y:S02]  /*23ec0*/  UMOV UR10, UR15 ;  /* 0x0000000f000a7c82 */ /* 0x000fe40008000000 */
[----:B------:R0:W-:Y:S02]  /*23ed0*/  UTMALDG.4D [UR8], [UR4], desc[UR6] ;  /* 0x00000608040075b4 */ /* 0x0001e40008019000 */
[----:B0-----:R-:W-:Y:S01]  /*23ee0*/  NOP ;  /* 0x0000000000007918 */ /* 0x001fe20000000000 */
.L_x_1682:
[----:B------:R-:W-:Y:S05]  /*23ef0*/  BSYNC B2 ;  /* 0x0000000000027941 */ /* 0x000fea0003800000 */
.L_x_1681:
[----:B------:R-:W2:Y:S04]  /*23f00*/  LDL R2, [R1+0x24] ;  /* 0x0000240001027983 */ /* 0x000ea80000100800 */
[----:B------:R0:W-:Y:S04]  /*23f10*/  STL [R1+0x10], R14 ;  /* 0x0000100e01007387 */ /* 0x0001e80000100800 */
[----:B------:R0:W-:Y:S02]  /*23f20*/  STL [R1], R12 ;  /* 0x0000000c01007387 */ /* 0x0001e40000100800 */
[----:B0-2---:R-:W-:-:S07]  /*23f30*/  VIADD R7, R2, 0xfffffffd ;  /* 0xfffffffd02077836 */ /* 0x005fce0000000000 */
.L_x_1680:
[----:B------:R-:W-:Y:S05]  /*23f40*/  BSYNC B1 ;  /* 0x0000000000017941 */ /* 0x000fea0003800000 */
.L_x_1679:
[----:B------:R-:W2:Y:S01]  /*23f50*/  LDL.LU R2, [R1+0x24] ;  /* 0x0000240001027983 */ /* 0x000ea20000300800 */
[----:B------:R-:W-:Y:S02]  /*23f60*/  IADD3 R13, R13, -0x2, RZ ;  /* 0xfffffffe0d0d7810 */ /* 0x000fe40007ffe0ff */
[----:B--2---:R-:W-:-:S04]  /*23f70*/  LOP3.LUT R2, RZ, R2, RZ, 0x33, !PT ;  /* 0x00000002ff027212 */ /* 0x004fc800078e33ff */
[----:B------:R-:W-:-:S13]  /*23f80*/  ISETP.NE.AND P0, PT, R13, R2, PT ;  /* 0x000000020d00720c */ /* 0x000fda0003f05270 */
[----:B------:R-:W-:Y:S05]  /*23f90*/  @!P0 BRA `(.L_x_1678) ;  /* 0x00000010002c8947 */ /* 0x000fea0003800000 */
[----:B------:R-:W-:-:S07]  /*23fa0*/  IMAD.MOV.U32 R13, RZ, RZ, R6 ;  /* 0x000000ffff0d7224 */ /* 0x000fce00078e0006 */
.L_x_1705:
        /* <DEDUP_REMOVED lines=24> */
[--C-:B------:R-:W-:Y:S01]  /*24130*/  SHF.R.S32.HI R3, RZ, 0x1f, R2.reuse ;  /* 0x0000001fff037819 */ /* 0x100fe20000011402 */
[----:B------:R-:W-:Y:S02]  /*24140*/  IMAD.MOV R12, RZ, RZ, -R2 ;  /* 0x000000ffff0c7224 */ /* 0x000fe400078e0a02 */
[C---:B------:R-:W-:Y:S02]  /*24150*/  IMAD R10, R4.reuse, UR7, R10 ;  /* 0x00000007040a7c24 */ /* 0x040fe4000f8e020a */
[----:B------:R-:W-:-:S04]  /*24160*/  IMAD.WIDE.U32 R2, R4, UR6, R2 ;  /* 0x0000000604027c25 */ /* 0x000fc8000f8e0002 */
[----:B------:R-:W-:Y:S01]  /*24170*/  IMAD R12, R11, R12, R7 ;  /* 0x0000000c0b0c7224 */ /* 0x000fe200078e0207 */
[----:B------:R-:W-:Y:S02]  /*24180*/  IADD3 R3, R10, R3, RZ ;  /* 0x000000030a037210 */ /* 0x000fe40007ffe0ff */
[----:B------:R-:W-:-:S04]  /*24190*/  LEA R10, P0, R2, UR4, 0x2 ;  /* 0x00000004020a7c11 */ /* 0x000fc8000f8010ff */
[----:B------:R-:W-:-:S05]  /*241a0*/  LEA.HI.X R11, R2, UR5, R3, 0x2, P0 ;  /* 0x00000005020b7c11 */ /* 0x000fca00080f1403 */
[----:B------:R0:W5:Y:S04]  /*241b0*/  LDG.E R13, desc[UR8][R10.64] ;  /* 0x000000080a0d7981 */ /* 0x000168000c1e1900 */
.L_x_1691:
[----:B------:R-:W1:Y:S01]  /*241c0*/  S2R R3, SR_CgaCtaId ;  /* 0x0000000000037919 */ /* 0x000e620000008800 */
[----:B------:R-:W-:-:S04]  /*241d0*/  MOV R2, 0x400 ;  /* 0x0000040000027802 */ /* 0x000fc80000000f00 */
[----:B-1----:R-:W-:Y:S02]  /*241e0*/  LEA R2, R3, R2, 0x18 ;  /* 0x0000000203027211 */ /* 0x002fe400078ec0ff */
[----:B------:R-:W-:-:S03]  /*241f0*/  SHF.L.U32 R3, R9, 0x1f, RZ ;  /* 0x0000001f09037819 */ /* 0x000fc600000006ff */
[----:B------:R-:W-:-:S04]  /*24200*/  IMAD R2, R8, 0x8, R2 ;  /* 0x0000000808027824 */ /* 0x000fc800078e0202 */
[----:B------:R-:W1:Y:S02]  /*24210*/  SYNCS.PHASECHK.TRANS64.TRYWAIT P0, [R2+URZ+0x2a840], R3 ;  /* 0x02a84003020075a7 */ /* 0x000e64000800017f */
[----:B-1----:R-:W-:Y:S05]  /*24220*/  @!P0 BRA `(.L_x_1692) ;  /* 0x0000003400d48947 */ /* 0x002fea0003800000 */
.L_x_1813:
        /* <DEDUP_REMOVED lines=11> */
.L_x_1693:
        /* <DEDUP_REMOVED lines=37> */
.L_x_1814:
        /* <DEDUP_REMOVED lines=10> */
.L_x_1695:
[----:B------:R-:W2:Y:S02]  /*245d0*/  LDL R3, [R1+0x8] ;  /* 0x0000080001037983 */ /* 0x000ea40000100800 */
[----:B--2---:R-:W-:-:S13]  /*245e0*/  LOP3.LUT P0, RZ, R3, 0x40, RZ, 0xc0, !PT ;  /* 0x0000004003ff7812 */ /* 0x004fda000780c0ff */
[----:B------:R-:W-:Y:S05]  /*245f0*/  @P0 BRA `(.L_x_1696) ;  /* 0x0000000000040947 */ /* 0x000fea0003800000 */
[----:B------:R-:W-:Y:S01]  /*24600*/  BPT.TRAP 0x1 ;  /* 0x000000040000795c */ /* 0x000fe20000300000 */
.L_x_1696:
        /* <DEDUP_REMOVED lines=14> */
[----:B------:R-:W-:Y:S01]  /*246f0*/  IMAD.MOV.U32 R5, RZ, RZ, R12 ;  /* 0x000000ffff057224 */ /* 0x000fe200078e000c */
[----:B------:R-:W-:Y:S01]  /*24700*/  MOV R6, R13 ;  /* 0x0000000d00067202 */ /* 0x000fe20000000f00 */
        /* <DEDUP_REMOVED lines=13> */
.L_x_1690:
[----:B------:R-:W-:Y:S05]  /*247e0*/  BSYNC B1 ;  /* 0x0000000000017941 */ /* 0x000fea0003800000 */
.L_x_1689:
        /* <DEDUP_REMOVED lines=31> */
[----:B------:R-:W-:-:S06]  /*249e0*/  LEA.HI.X R13, R2, UR5, R3, 0x2, P0 ;  /* 0x00000005020d7c11 */ /* 0x000fcc00080f1403 */
[----:B------:R1:W5:Y:S03]  /*249f0*/  LDG.E R13, desc[UR8][R12.64] ;  /* 0x000000080c0d7981 */ /* 0x000366000c1e1900 */
.L_x_1699:
[----:B------:R-:W2:Y:S01]  /*24a00*/  S2R R3, SR_CgaCtaId ;  /* 0x0000000000037919 */ /* 0x000ea20000008800 */
[----:B------:R-:W-:-:S04]  /*24a10*/  MOV R2, 0x400 ;  /* 0x0000040000027802 */ /* 0x000fc80000000f00 */
[----:B--2---:R-:W-:Y:S02]  /*24a20*/  LEA R2, R3, R2, 0x18 ;  /* 0x0000000203027211 */ /* 0x004fe400078ec0ff */
[----:B------:R-:W-:-:S03]  /*24a30*/  SHF.L.U32 R3, R14, 0x1f, RZ ;  /* 0x0000001f0e037819 */ /* 0x000fc600000006ff */
[----:B------:R-:W-:-:S04]  /*24a40*/  IMAD R2, R15, 0x8, R2 ;  /* 0x000000080f027824 */ /* 0x000fc800078e0202 */
[----:B------:R-:W2:Y:S02]  /*24a50*/  SYNCS.PHASECHK.TRANS64.TRYWAIT P0, [R2+URZ+0x2a840], R3 ;  /* 0x02a84003020075a7 */ /* 0x000ea4000800017f */
[----:B--2---:R-:W-:Y:S05]  /*24a60*/  @!P0 BRA `(.L_x_1700) ;  /* 0x0000002c00ec8947 */ /* 0x004fea0003800000 */
.L_x_1815:
        /* <DEDUP_REMOVED lines=11> */
.L_x_1701:
        /* <DEDUP_REMOVED lines=21> */
[----:B------:R-:W-:-:S04]  /*24c70*/  UIMAD UR11, UR11, 0x60, UR5 ;  /* 0x000000600b0b78a4 */ /* 0x000fc8000f8e0205 */
        /* <DEDUP_REMOVED lines=14> */
.L_x_1816:
[----:B------:R-:W1:Y:S01]  /*24d60*/  S2R R3, SR_TID.X ;  /* 0x0000000000037919 */ /* 0x000e620000002100 */
[----:B------:R-:W-:-:S04]  /*24d70*/  UPRMT UR4, UR37, 0x9910, URZ ;  /* 0x0000991025047896 */ /* 0x000fc8000800003f */
[----:B------:R-:W-:Y:S01]  /*24d80*/  UISETP.NE.AND UP0, UPT, UR4, 0x2, UPT ;  /* 0x000000020400788c */ /* 0x000fe2000bf05270 */
[----:B-1----:R-:W-:-:S04]  /*24d90*/  LOP3.LUT R3, R3, 0x7f, RZ, 0xc0, !PT ;  /* 0x0000007f03037812 */ /* 0x002fc800078ec0ff */
[----:B------:R-:W-:-:S13]  /*24da0*/  ISETP.NE.AND P0, PT, R3, RZ, PT ;  /* 0x000000ff0300720c */ /* 0x000fda0003f05270 */
[----:B------:R-:W-:-:S04]  /*24db0*/  @!P0 IMAD.MOV.U32 R3, RZ, RZ, 0x6000 ;  /* 0x00006000ff038424 */ /* 0x000fc800078e00ff */
[----:B------:R1:W-:Y:S01]  /*24dc0*/  @!P0 SYNCS.ARRIVE.TRANS64 RZ, [R2+URZ+0x2a850], R3 ;  /* 0x02a8500302ff89a7 */ /* 0x0003e2000800003f */
[----:B------:R-:W-:-:S13]  /*24dd0*/  PLOP3.LUT P0, PT, PT, PT, UP0, 0x40, 0x0 ;  /* 0x000000000000781c */ /* 0x000fda0003f0e808 */
[----:B-1----:R-:W-:Y:S05]  /*24de0*/  @!P0 BRA `(.L_x_1703) ;  /* 0x0000000000048947 */ /* 0x002fea0003800000 */
[----:B------:R-:W-:Y:S01]  /*24df0*/  BPT.TRAP 0x1 ;  /* 0x000000040000795c */ /* 0x000fe20000300000 */
.L_x_1703:
[----:B------:R-:W2:Y:S02]  /*24e00*/  LDL R3, [R1+0x8] ;  /* 0x0000080001037983 */ /* 0x000ea40000100800 */
[----:B--2---:R-:W-:-:S13]  /*24e10*/  LOP3.LUT P0, RZ, R3, 0x40, RZ, 0xc0, !PT ;  /* 0x0000004003ff7812 */ /* 0x004fda000780c0ff */
[----:B------:R-:W-:Y:S05]  /*24e20*/  @P0 BRA `(.L_x_1704) ;  /* 0x0000000000040947 */ /* 0x000fea0003800000 */
[----:B------:R-:W-:Y:S01]  /*24e30*/  BPT.TRAP 0x1 ;  /* 0x000000040000795c */ /* 0x000fe20000300000 */
.L_x_1704:
[----:B------:R-:W2:Y:S01]  /*24e40*/  LDL R3, [R1+0xc] ;  /* 0x00000c0001037983 */ /* 0x000ea20000100800 */
        /* <DEDUP_REMOVED lines=17> */
[----:B------:R-:W-:Y:S01]  /*24f60*/  IMAD.MOV.U32 R5, RZ, RZ, R10 ;  /* 0x000000ffff057224 */ /* 0x000fe200078e000a */
[----:B------:R-:W-:Y:S02]  /*24f70*/  MOV R6, R13 ;  /* 0x0000000d00067202 */ /* 0x000fe40000000f00 */
        /* <DEDUP_REMOVED lines=8> */
.L_x_1698:
[----:B------:R-:W-:Y:S05]  /*25000*/  BSYNC B1 ;  /* 0x0000000000017941 */ /* 0x000fea0003800000 */
.L_x_1697:
[----:B------:R-:W2:Y:S01]  /*25010*/  LDL R2, [R1+0x18] ;  /* 0x0000180001027983 */ /* 0x000ea20000100800 */
[----:B------:R-:W-:Y:S01]  /*25020*/  VIADD R7, R7, 0xfffffffe ;  /* 0xfffffffe07077836 */ /* 0x000fe20000000000 */
[----:B--2---:R-:W-:-:S13]  /*25030*/  ISETP.GT.AND P0, PT, R11, R2, PT ;  /* 0x000000020b00720c */ /* 0x004fda0003f04270 */
[----:B------:R-:W-:Y:S05]  /*25040*/  @P0 BRA `(.L_x_1705) ;  /* 0xffffffec00d80947 */ /* 0x000fea000383ffff */
.L_x_1678:
[----:B------:R-:W-:Y:S05]  /*25050*/  BSYNC B0 ;  /* 0x0000000000007941 */ /* 0x000fea0003800000 */
.L_x_1677:
        /* <DEDUP_REMOVED lines=9> */
[----:B------:R-:W-:Y:S01]  /*250f0*/  ULDC.64 UR6, c[0x0][0x208] ;  /* 0x0000820000067ab9 */ /* 0x000fe20000000a00 */
        /* <DEDUP_REMOVED lines=8> */
.L_x_1707:
[----:B------:R-:W-:Y:S05]  /*25180*/  BSYNC B0 ;  /* 0x0000000000007941 */ /* 0x000fea0003800000 */
.L_x_1706:
        /* <DEDUP_REMOVED lines=11> */
.L_x_1817:
[----:B------:R-:W2:Y:S01]  /*25240*/  S2R R4, SR_TID.X ;  /* 0x0000000000047919 */ /* 0x000ea20000002100 */
[----:B------:R-:W-:-:S04]  /*25250*/  UPRMT UR4, UR37, 0x9910, URZ ;  /* 0x0000991025047896 */ /* 0x000fc8000800003f */
[----:B------:R-:W-:Y:S01]  /*25260*/  UISETP.NE.AND UP0, UPT, UR4, 0x2, UPT ;  /* 0x000000020400788c */ /* 0x000fe2000bf05270 */
[----:B--2---:R-:W-:-:S04]  /*25270*/  LOP3.LUT R4, R4, 0x7f, RZ, 0xc0, !PT ;  /* 0x0000007f04047812 */ /* 0x004fc800078ec0ff */
[----:B------:R-:W-:-:S13]  /*25280*/  ISETP.NE.AND P0, PT, R4, RZ, PT ;  /* 0x000000ff0400720c */ /* 0x000fda0003f05270 */
[----:B-1----:R-:W-:-:S04]  /*25290*/  @!P0 IMAD.MOV.U32 R2, RZ, RZ, 0x6000 ;  /* 0x00006000ff028424 */ /* 0x002fc800078e00ff */
[----:B------:R1:W-:Y:S01]  /*252a0*/  @!P0 SYNCS.ARRIVE.TRANS64 RZ, [R3+URZ+0x2a850], R2 ;  /* 0x02a8500203ff89a7 */ /* 0x0003e2000800003f */
[----:B------:R-:W-:-:S13]  /*252b0*/  PLOP3.LUT P0, PT, PT, PT, UP0, 0x40, 0x0 ;  /* 0x000000000000781c */ /* 0x000fda0003f0e808 */
[----:B-1----:R-:W-:Y:S05]  /*252c0*/  @!P0 BRA `(.L_x_1711) ;  /* 0x0000000000048947 */ /* 0x002fea0003800000 */
[----:B------:R-:W-:Y:S01]  /*252d0*/  BPT.TRAP 0x1 ;  /* 0x000000040000795c */ /* 0x000fe20000300000 */
.L_x_1711:
[----:B------:R-:W2:Y:S02]  /*252e0*/  LDL R2, [R1+0x8] ;  /* 0x0000080001027983 */ /* 0x000ea40000100800 */
[----:B--2---:R-:W-:-:S13]  /*252f0*/  LOP3.LUT P0, RZ, R2, 0x40, RZ, 0xc0, !PT ;  /* 0x0000004002ff7812 */ /* 0x004fda000780c0ff */
[----:B------:R-:W-:Y:S05]  /*25300*/  @P0 BRA `(.L_x_1712) ;  /* 0x0000000000040947 */ /* 0x000fea0003800000 */
[----:B------:R-:W-:Y:S01]  /*25310*/  BPT.TRAP 0x1 ;  /* 0x000000040000795c */ /* 0x000fe20000300000 */
.L_x_1712:
[----:B------:R-:W2:Y:S01]  /*25320*/  LDL R2, [R1] ;  /* 0x0000000001027983 */ /* 0x000ea20000100800 */
        /* <DEDUP_REMOVED lines=26> */
.L_x_1709:
[----:B------:R-:W-:Y:S05]  /*254d0*/  BSYNC B0 ;  /* 0x0000000000007941 */ /* 0x000fea0003800000 */
.L_x_1708:
        /* <DEDUP_REMOVED lines=9> */
.L_x_1662:
[----:B------:R-:W-:Y:S05]  /*25570*/  BSYNC B6 ;  /* 0x0000000000067941 */ /* 0x000fea0003800000 */
.L_x_1660:
[----:B------:R-:W-:-:S03]  /*25580*/  UMOV UR4, 0xffffffff ;  /* 0xffffffff00047882 */ /* 0x000fc60000000000 */
[----:B------:R-:W-:Y:S05]  /*25590*/  BRA.DIV UR4, `(.L_x_1713) ;  /* 0x00000026045c7947 */ /* 0x000fea000b800000 */
[----:B------:R3:W4:Y:S04]  /*255a0*/  SHFL.IDX PT, R4, R16, RZ, 0x1f ;  /* 0x00001fff10047589 */ /* 0x00072800000e0000 */
[----:B------:R-:W0:Y:S02]  /*255b0*/  SHFL.IDX PT, R16, R16, 0x1, 0x1f ;  /* 0x00201f0010107f89 */ /* 0x000e2400000e0000 */
.L_x_1821:
[----:B------:R-:W5:Y:S01]  /*255c0*/  S2R R7, SR_TID.X ;  /* 0x0000000000077919 */ /* 0x000f620000002100 */
[----:B------:R-:W-:Y:S01]  /*255d0*/  ULDC UR4, c[0x0][0xc14] ;  /* 0x0003050000047ab9 */ /* 0x000fe20000000800 */
[----:B------:R-:W-:Y:S01]  /*255e0*/  BSSY B0, `(.L_x_1714) ;  /* 0x000000c000007945 */ /* 0x000fe20003800000 */
[----:B-1----:R-:W-:Y:S01]  /*255f0*/  MOV R0, UR4 ;  /* 0x0000000400007c02 */ /* 0x002fe20008000f00 */
[----:B------:R-:W-:Y:S01]  /*25600*/  IMAD.MOV.U32 R17, RZ, RZ, RZ ;  /* 0x000000ffff117224 */ /* 0x000fe200078e00ff */
[----:B-----5:R-:W-:-:S04]  /*25610*/  LOP3.LUT R7, R7, 0x1f, RZ, 0xc0, !PT ;  /* 0x0000001f07077812 */ /* 0x020fc800078ec0ff */
[C---:B------:R-:W-:Y:S01]  /*25620*/  ISETP.NE.AND P0, PT, R7.reuse, 0x1f, PT ;  /* 0x0000001f0700780c */ /* 0x040fe20003f05270 */
[----:B------:R-:W-:-:S05]  /*25630*/  IMAD.IADD R5, R7, 0x1, R19 ;  /* 0x0000000107057824 */ /* 0x000fca00078e0213 */
[----:B------:R-:W-:-:S13]  /*25640*/  ISETP.GE.OR P0, PT, R5, R0, !P0 ;  /* 0x000000000500720c */ /* 0x000fda0004706670 */
[----:B------:R-:W-:Y:S05]  /*25650*/  @P0 BRA `(.L_x_1715) ;  /* 0x0000000000100947 */ /* 0x000fea0003800000 */
[----:B------:R-:W1:Y:S01]  /*25660*/  LDC.64 R2, c[0x0][0xc58] ;  /* 0x00031600ff027b82 */ /* 0x000e620000000a00 */
[----:B------:R-:W-:Y:S01]  /*25670*/  ULDC.64 UR4, c[0x0][0x208] ;  /* 0x0000820000047ab9 */ /* 0x000fe20000000a00 */
[----:B-1----:R-:W-:-:S05]  /*25680*/  IMAD.WIDE R2, R5, 0x4, R2 ;  /* 0x0000000405027825 */ /* 0x002fca00078e0202 */
[----:B------:R1:W5:Y:S02]  /*25690*/  LDG.E R17, desc[UR4][R2.64] ;  /* 0x0000000402117981 */ /* 0x000364000c1e1900 */
.L_x_1715:
[----:B------:R-:W-:Y:S05]  /*256a0*/  BSYNC B0 ;  /* 0x0000000000007941 */ /* 0x000fea0003800000 */
.L_x_1714:
[----:B------:R-:W-:-:S03]  /*256b0*/  UMOV UR4, 0xffffffff ;  /* 0xffffffff00047882 */ /* 0x000fc60000000000 */
[----:B------:R-:W-:Y:S05]  /*256c0*/  BRA.DIV UR4, `(.L_x_1716) ;  /* 0x00000026045c7947 */ /* 0x000fea000b800000 */
[----:B0----5:R-:W0:Y:S01]  /*256d0*/  SHFL.UP PT, R14, R17, 0x1, RZ ;  /* 0x04200000110e7989 */ /* 0x021e2200000e00ff */
[C---:B------:R-:W-:Y:S02]  /*256e0*/  ISETP.NE.AND P0, PT, R7.reuse, RZ, PT ;  /* 0x000000ff0700720c */ /* 0x040fe40003f05270 */
[C---:B------:R-:W-:Y:S02]  /*256f0*/  ISETP.GE.U32.AND P1, PT, R7.reuse, 0x2, PT ;  /* 0x000000020700780c */ /* 0x040fe40003f26070 */
[----:B0-----:R-:W-:Y:S02]  /*25700*/  SEL R14, R14, RZ, P0 ;  /* 0x000000ff0e0e7207 */ /* 0x001fe40000000000 */
[----:B------:R-:W-:-:S03]  /*25710*/  ISETP.GE.U32.AND P0, PT, R7, 0x4, PT ;  /* 0x000000040700780c */ /* 0x000fc60003f06070 */
[----:B------:R-:W-:-:S05]  /*25720*/  IMAD.IADD R13, R17, 0x1, R14 ;  /* 0x00000001110d7824 */ /* 0x000fca00078e020e */
[----:B------:R-:W0:Y:S02]  /*25730*/  SHFL.UP PT, R14, R13, 0x2, RZ ;  /* 0x044000000d0e7989 */ /* 0x000e2400000e00ff */
[----:B0-----:R-:W-:Y:S02]  /*25740*/  SEL R14, R14, RZ, P1 ;  /* 0x000000ff0e0e7207 */ /* 0x001fe40000800000 */
[----:B------:R-:W-:-:S03]  /*25750*/  ISETP.GE.U32.AND P1, PT, R7, 0x8, PT ;  /* 0x000000080700780c */ /* 0x000fc60003f26070 */
[----:B-1----:R-:W-:-:S05]  /*25760*/  IMAD.IADD R3, R13, 0x1, R14 ;  /* 0x000000010d037824 */ /* 0x002fca00078e020e */
[----:B------:R-:W0:Y:S02]  /*25770*/  SHFL.UP PT, R14, R3, 0x4, RZ ;  /* 0x04800000030e7989 */ /* 0x000e2400000e00ff */
[----:B0-----:R-:W-:Y:S02]  /*25780*/  SEL R14, R14, RZ, P0 ;  /* 0x000000ff0e0e7207 */ /* 0x001fe40000000000 */
[----:B------:R-:W-:-:S03]  /*25790*/  ISETP.GE.U32.AND P0, PT, R7, 0x10, PT ;  /* 0x000000100700780c */ /* 0x000fc60003f06070 */
[----:B------:R-:W-:-:S05]  /*257a0*/  IMAD.IADD R5, R3, 0x1, R14 ;  /* 0x0000000103057824 */ /* 0x000fca00078e020e */
[----:B------:R-:W2:Y:S02]  /*257b0*/  SHFL.UP PT, R14, R5, 0x8, RZ ;  /* 0x05000000050e7989 */ /* 0x000ea400000e00ff */
[----:B--2---:R-:W-:-:S05]  /*257c0*/  SEL R6, R14, RZ, P1 ;  /* 0x000000ff0e067207 */ /* 0x004fca0000800000 */
[----:B------:R-:W-:-:S05]  /*257d0*/  IMAD.IADD R6, R5, 0x1, R6 ;  /* 0x0000000105067824 */ /* 0x000fca00078e0206 */
[----:B------:R-:W0:Y:S02]  /*257e0*/  SHFL.UP PT, R14, R6, 0x10, RZ ;  /* 0x06000000060e7989 */ /* 0x000e2400000e00ff */
[----:B0-----:R-:W-:-:S04]  /*257f0*/  SEL R7, R14, RZ, P0 ;  /* 0x000000ff0e077207 */ /* 0x001fc80000000000 */
[----:B------:R-:W-:-:S05]  /*25800*/  IADD3 R2, R6, R7, RZ ;  /* 0x0000000706027210 */ /* 0x000fca0007ffe0ff */
[----:B------:R0:W1:Y:S02]  /*25810*/  SHFL.IDX PT, R14, R2, 0x1f, 0x1f ;  /* 0x03e01f00020e7f89 */ /* 0x00006400000e0000 */
.L_x_1829:
[----:B------:R-:W-:Y:S02]  /*25820*/  ULDC UR4, c[0x0][0xc10] ;  /* 0x0003040000047ab9 */ /* 0x000fe40000000800 */
[----:B------:R-:W-:-:S04]  /*25830*/  IMAD.U32 R5, RZ, RZ, UR4 ;  /* 0x00000004ff057e24 */ /* 0x000fc8000f8e00ff */
[----:B-1----:R-:W-:-:S04]  /*25840*/  IMAD R3, R14, R5, RZ ;  /* 0x000000050e037224 */ /* 0x002fc800078e02ff */
[----:B---3--:R-:W-:-:S05]  /*25850*/  IMAD.IADD R16, R16, 0x1, R3 ;  /* 0x0000000110107824 */ /* 0x008fca00078e0203 */
[----:B----4-:R-:W-:-:S13]  /*25860*/  ISETP.GT.AND P0, PT, R16, R4, PT ;  /* 0x000000041000720c */ /* 0x010fda0003f04270 */
[----:B------:R-:W-:Y:S05]  /*25870*/  @P0 BRA `(.L_x_1717) ;  /* 0x0000000000b80947 */ /* 0x000fea0003800000 */
[----:B------:R-:W1:Y:S02]  /*25880*/  LDC R0, c[0x0][0xc14] ;  /* 0x00030500ff007b82 */ /* 0x000e640000000800 */
.L_x_1722:
[----:B------:R-:W-:-:S05]  /*25890*/  VIADD R19, R19, 0x1f ;  /* 0x0000001f13137836 */ /* 0x000fca0000000000 */
[----:B-1----:R-:W-:-:S13]  /*258a0*/  ISETP.GE.AND P0, PT, R19, R0, PT ;  /* 0x000000001300720c */ /* 0x002fda0003f06270 */
[----:B------:R-:W-:Y:S05]  /*258b0*/  @P0 BRA `(.L_x_1718) ;  /* 0x0000000400f40947 */ /* 0x000fea0003800000 */
[----:B------:R-:W1:Y:S01]  /*258c0*/  S2R R7, SR_TID.X ;  /* 0x0000000000077919 */ /* 0x000e620000002100 */
[----:B------:R-:W-:Y:S01]  /*258d0*/  BSSY B0, `(.L_x_1719) ;  /* 0x000000b000007945 */ /* 0x000fe20003800000 */
[----:B------:R-:W-:Y:S01]  /*258e0*/  IMAD.MOV.U32 R17, RZ, RZ, RZ ;  /* 0x000000ffff117224 */ /* 0x000fe200078e00ff */
[----:B-1----:R-:W-:-:S04]  /*258f0*/  LOP3.LUT R7, R7, 0x1f, RZ, 0xc0, !PT ;  /* 0x0000001f07077812 */ /* 0x002fc800078ec0ff */
[C---:B------:R-:W-:Y:S01]  /*25900*/  ISETP.NE.AND P1, PT, R7.reuse, 0x1f, PT ;  /* 0x0000001f0700780c */ /* 0x040fe20003f25270 */
[----:B------:R-:W-:-:S05]  /*25910*/  IMAD.IADD R5, R7, 0x1, R19 ;  /* 0x0000000107057824 */ /* 0x000fca00078e0213 */
[----:B------:R-:W-:-:S13]  /*25920*/  ISETP.GE.OR P0, PT, R5, R0, !P1 ;  /* 0x000000000500720c */ /* 0x000fda0004f06670 */
[----:B------:R-:W-:Y:S05]  /*25930*/  @P0 BRA `(.L_x_1720) ;  /* 0x0000000000100947 */ /* 0x000fea0003800000 */
[----:B0-----:R-:W0:Y:S01]  /*25940*/  LDC.64 R2, c[0x0][0xc58] ;  /* 0x00031600ff027b82 */ /* 0x001e220000000a00 */
[----:B------:R-:W-:Y:S01]  /*25950*/  ULDC.64 UR4, c[0x0][0x208] ;  /* 0x0000820000047ab9 */ /* 0x000fe20000000a00 */
[----:B0-----:R-:W-:-:S05]  /*25960*/  IMAD.WIDE R2, R5, 0x4, R2 ;  /* 0x0000000405027825 */ /* 0x001fca00078e0202 */
[----:B------:R1:W5:Y:S02]  /*25970*/  LDG.E R17, desc[UR4][R2.64] ;  /* 0x0000000402117981 */ /* 0x000364000c1e1900 */
.L_x_1720:
[----:B------:R-:W-:Y:S05]  /*25980*/  BSYNC B0 ;  /* 0x0000000000007941 */ /* 0x000fea0003800000 */
.L_x_1719:
[----:B------:R-:W-:-:S03]  /*25990*/  UMOV UR4, 0xffffffff ;  /* 0xffffffff00047882 */ /* 0x000fc60000000000 */
[----:B------:R-:W-:Y:S05]  /*259a0*/  BRA.DIV UR4, `(.L_x_1721) ;  /* 0x0000002604747947 */ /* 0x000fea000b800000 */
[----:B-----5:R-:W2:Y:S01]  /*259b0*/  SHFL.UP PT, R14, R17, 0x1, RZ ;  /* 0x04200000110e7989 */ /* 0x020ea200000e00ff */
[C---:B------:R-:W-:Y:S02]  /*259c0*/  ISETP.NE.AND P0, PT, R7.reuse, RZ, PT ;  /* 0x000000ff0700720c */ /* 0x040fe40003f05270 */
[C---:B------:R-:W-:Y:S02]  /*259d0*/  ISETP.GE.U32.AND P1, PT, R7.reuse, 0x2, PT ;  /* 0x000000020700780c */ /* 0x040fe40003f26070 */
[----:B--2---:R-:W-:Y:S02]  /*259e0*/  SEL R14, R14, RZ, P0 ;  /* 0x000000ff0e0e7207 */ /* 0x004fe40000000000 */
[----:B------:R-:W-:Y:S02]  /*259f0*/  ISETP.GE.U32.AND P0, PT, R7, 0x4, PT ;  /* 0x000000040700780c */ /* 0x000fe40003f06070 */
[----:B------:R-:W-:-:S05]  /*25a00*/  IADD3 R13, R17, R14, RZ ;  /* 0x0000000e110d7210 */ /* 0x000fca0007ffe0ff */
[----:B------:R-:W2:Y:S02]  /*25a10*/  SHFL.UP PT, R14, R13, 0x2, RZ ;  /* 0x044000000d0e7989 */ /* 0x000ea400000e00ff */
[----:B--2---:R-:W-:Y:S02]  /*25a20*/  SEL R14, R14, RZ, P1 ;  /* 0x000000ff0e0e7207 */ /* 0x004fe40000800000 */
[----:B------:R-:W-:-:S03]  /*25a30*/  ISETP.GE.U32.AND P1, PT, R7, 0x8, PT ;  /* 0x000000080700780c */ /* 0x000fc60003f26070 */
[----:B-1----:R-:W-:-:S05]  /*25a40*/  IMAD.IADD R3, R13, 0x1, R14 ;  /* 0x000000010d037824 */ /* 0x002fca00078e020e */
        /* <DEDUP_REMOVED lines=11> */
.L_x_1837:
[----:B------:R-:W-:Y:S02]  /*25b00*/  ULDC UR4, c[0x0][0xc10] ;  /* 0x0003040000047ab9 */ /* 0x000fe40000000800 */
[----:B------:R-:W-:-:S04]  /*25b10*/  IMAD.U32 R5, RZ, RZ, UR4 ;  /* 0x00000004ff057e24 */ /* 0x000fc8000f8e00ff */
[----:B-1----:R-:W-:-:S05]  /*25b20*/  IMAD R3, R14, R5, RZ ;  /* 0x000000050e037224 */ /* 0x002fca00078e02ff */
[----:B------:R-:W-:-:S04]  /*25b30*/  IADD3 R16, R3, R16, RZ ;  /* 0x0000001003107210 */ /* 0x000fc80007ffe0ff */
[----:B------:R-:W-:-:S13]  /*25b40*/  ISETP.GT.AND P0, PT, R16, R4, PT ;  /* 0x000000041000720c */ /* 0x000fda0003f04270 */
[----:B------:R-:W-:Y:S05]  /*25b50*/  @!P0 BRA `(.L_x_1722) ;  /* 0xfffffffc004c8947 */ /* 0x000fea000383ffff */
.L_x_1717:
        /* <DEDUP_REMOVED lines=8> */
.L_x_1841:
[----:B------:R-:W-:Y:S01]  /*25be0*/  ISETP.NE.AND P0, PT, R3, RZ, PT ;  /* 0x000000ff0300720c */ /* 0x000fe20003f05270 */
[----:B------:R-:W-:-:S12]  /*25bf0*/  IMAD.MOV.U32 R7, RZ, RZ, RZ ;  /* 0x000000ffff077224 */ /* 0x000fd800078e00ff */
[----:B------:R-:W-:Y:S05]  /*25c00*/  @!P0 BRA `(.L_x_1724) ;  /* 0x0000000000108947 */ /* 0x000fea0003800000 */
[----:B------:R-:W-:Y:S01]  /*25c10*/  UMOV UR4, 0xffffffff ;  /* 0xffffffff00047882 */ /* 0x000fe20000000000 */
[----:B------:R-:W-:Y:S02]  /*25c20*/  VIADD R12, R6, 0xffffffff ;  /* 0xffffffff060c7836 */ /* 0x000fe40000000000 */
[----:B------:R-:W-:Y:S05]  /*25c30*/  BRA.DIV UR4, `(.L_x_1725) ;  /* 0x0000002604e87947 */ /* 0x000fea000b800000 */
[----:B------:R3:W4:Y:S02]  /*25c40*/  SHFL.IDX PT, R7, R2, R12, 0x1f ;  /* 0x00001f0c02077589 */ /* 0x00072400000e0000 */
.L_x_1724:
[----:B0--3--:R-:W0:Y:S01]  /*25c50*/  LDC.64 R2, c[0x0][0xc68] ;  /* 0x00031a00ff027b82 */ /* 0x009e220000000a00 */
[----:B------:R-:W-:Y:S01]  /*25c60*/  IMAD.IADD R19, R6, 0x1, R19 ;  /* 0x0000000106137824 */ /* 0x000fe200078e0213 */
[----:B------:R-:W-:-:S03]  /*25c70*/  ULDC.64 UR4, c[0x0][0x208] ;  /* 0x0000820000047ab9 */ /* 0x000fc60000000a00 */
[----:B0-----:R-:W-:-:S05]  /*25c80*/  IMAD.WIDE R2, R19, 0x4, R2 ;  /* 0x0000000413027825 */ /* 0x001fca00078e0202 */
[----:B------:R-:W1:Y:S01]  /*25c90*/  LDG.E R9, desc[UR4][R2.64] ;  /* 0x0000000402097981 */ /* 0x000e62000c1e1900 */
[----:B----4-:R-:W-:-:S04]  /*25ca0*/  IMAD R16, R7, R5, R16 ;  /* 0x0000000507107224 */ /* 0x010fc800078e0210 */
[----:B------:R-:W-:Y:S02]  /*25cb0*/  IMAD.IADD R7, R4, 0x1, -R16 ;  /* 0x0000000104077824 */ /* 0x000fe400078e0a10 */
[----:B-12---:R-:W-:-:S05]  /*25cc0*/  IMAD R6, R17, R9, RZ ;  /* 0x0000000911067224 */ /* 0x006fca00078e02ff */
[----:B------:R-:W-:-:S04]  /*25cd0*/  IABS R8, R6 ;  /* 0x0000000600087213 */ /* 0x000fc80000000000 */
[----:B------:R-:W0:Y:S08]  /*25ce0*/  I2F.RP R11, R8 ;  /* 0x00000008000b7306 */ /* 0x000e300000209400 */
[----:B0-----:R-:W0:Y:S02]  /*25cf0*/  MUFU.RCP R11, R11 ;  /* 0x0000000b000b7308 */ /* 0x001e240000001000 */
[----:B0-----:R-:W-:-:S06]  /*25d00*/  VIADD R12, R11, 0xffffffe ;  /* 0x0ffffffe0b0c7836 */ /* 0x001fcc0000000000 */
[----:B------:R-:W0:Y:S02]  /*25d10*/  F2I.FTZ.U32.TRUNC.NTZ R3, R12 ;  /* 0x0000000c00037305 */ /* 0x000e24000021f000 */
[----:B0-----:R-:W-:-:S05]  /*25d20*/  IADD3 R2, RZ, -R3, RZ ;  /* 0x80000003ff027210 */ /* 0x001fca0007ffe0ff */
[----:B------:R-:W-:Y:S02]  /*25d30*/  IMAD R10, R2, R8, RZ ;  /* 0x00000008020a7224 */ /* 0x000fe400078e02ff */
[----:B------:R-:W-:-:S04]  /*25d40*/  IMAD.MOV.U32 R2, RZ, RZ, RZ ;  /* 0x000000ffff027224 */ /* 0x000fc800078e00ff */
[----:B------:R-:W-:Y:S01]  /*25d50*/  IMAD.HI.U32 R10, R3, R10, R2 ;  /* 0x0000000a030a7227 */ /* 0x000fe200078e0002 */
[----:B------:R-:W-:Y:S02]  /*25d60*/  IABS R3, R7 ;  /* 0x0000000700037213 */ /* 0x000fe40000000000 */
[----:B------:R-:W-:-:S03]  /*25d70*/  IABS R2, R6 ;  /* 0x0000000600027213 */ /* 0x000fc60000000000 */
[----:B------:R-:W-:-:S04]  /*25d80*/  IMAD.HI.U32 R10, R10, R3, RZ ;  /* 0x000000030a0a7227 */ /* 0x000fc800078e00ff */
[----:B------:R-:W-:-:S04]  /*25d90*/  IMAD.MOV R2, RZ, RZ, -R2 ;  /* 0x000000ffff027224 */ /* 0x000fc800078e0a02 */
[----:B------:R-:W-:-:S05]  /*25da0*/  IMAD R3, R10, R2, R3 ;  /* 0x000000020a037224 */ /* 0x000fca00078e0203 */
[----:B------:R-:W-:-:S13]  /*25db0*/  ISETP.GT.U32.AND P0, PT, R8, R3, PT ;  /* 0x000000030800720c */ /* 0x000fda0003f04070 */
[----:B------:R-:W-:Y:S02]  /*25dc0*/  @!P0 IMAD.IADD R3, R3, 0x1, -R8 ;  /* 0x0000000103038824 */ /* 0x000fe400078e0a08 */
[----:B------:R-:W-:-:S03]  /*25dd0*/  @!P0 VIADD R10, R10, 0x1 ;  /* 0x000000010a0a8836 */ /* 0x000fc60000000000 */
[----:B------:R-:W-:Y:S02]  /*25de0*/  ISETP.GE.U32.AND P0, PT, R3, R8, PT ;  /* 0x000000080300720c */ /* 0x000fe40003f06070 */
[----:B------:R-:W-:-:S11]  /*25df0*/  LOP3.LUT R3, R7, R6, RZ, 0x3c, !PT ;  /* 0x0000000607037212 */ /* 0x000fd600078e3cff */
[----:B------:R-:W-:Y:S02]  /*25e00*/  @P0 IADD3 R10, R10, 0x1, RZ ;  /* 0x000000010a0a0810 */ /* 0x000fe40007ffe0ff */
        /* <DEDUP_REMOVED lines=9> */
[----:B------:R-:W-:-:S04]  /*25ea0*/  VIADDMNMX R9, R8, R5, R9, PT ;  /* 0x0000000508097246 */ /* 0x000fc80003800109 */
        /* <DEDUP_REMOVED lines=13> */
[----:B------:R-:W-:Y:S01]  /*25f80*/  IMAD R8, R2, R8, R3 ;  /* 0x0000000802087224 */ /* 0x000fe200078e0203 */
[----:B------:R-:W-:-:S04]  /*25f90*/  LOP3.LUT R3, R6, R9, RZ, 0x3c, !PT ;  /* 0x0000000906037212 */ /* 0x000fc800078e3cff */
[----:B------:R-:W-:-:S13]  /*25fa0*/  ISETP.GT.U32.AND P0, PT, R5, R8, PT ;  /* 0x000000080500720c */ /* 0x000fda0003f04070 */
[----:B------:R-:W-:Y:S02]  /*25fb0*/  @!P0 IMAD.IADD R8, R8, 0x1, -R5 ;  /* 0x0000000108088824 */ /* 0x000fe400078e0a05 */
[----:B------:R-:W-:-:S03]  /*25fc0*/  @!P0 VIADD R2, R2, 0x1 ;  /* 0x0000000102028836 */ /* 0x000fc60000000000 */
[----:B------:R-:W-:-:S13]  /*25fd0*/  ISETP.GE.U32.AND P0, PT, R8, R5, PT ;  /* 0x000000050800720c */ /* 0x000fda0003f06070 */
[----:B------:R-:W-:Y:S01]  /*25fe0*/  @P0 VIADD R2, R2, 0x1 ;  /* 0x0000000102020836 */ /* 0x000fe20000000000 */
[----:B------:R-:W-:Y:S01]  /*25ff0*/  ISETP.GE.AND P0, PT, R3, RZ, PT ;  /* 0x000000ff0300720c */ /* 0x000fe20003f06270 */
[----:B------:R-:W-:-:S12]  /*26000*/  IMAD.IADD R3, R6, 0x1, R4 ;  /* 0x0000000106037824 */ /* 0x000fd800078e0204 */
        /* <DEDUP_REMOVED lines=8> */
.L_x_1718:
[----:B------:R-:W-:Y:S01]  /*26090*/  UMOV UR4, URZ ;  /* 0x0000003f00047c82 */ /* 0x000fe20008000000 */
[----:B------:R-:W-:Y:S01]  /*260a0*/  UMOV UR5, URZ ;  /* 0x0000003f00057c82 */ /* 0x000fe20008000000 */
[----:B------:R-:W-:Y:S01]  /*260b0*/  ULDC UR6, c[0x0][0xc14] ;  /* 0x0003050000067ab9 */ /* 0x000fe20000000800 */
[----:B------:R-:W-:Y:S01]  /*260c0*/  IMAD.MOV.U32 R16, RZ, RZ, R4 ;  /* 0x000000ffff107224 */ /* 0x000fe200078e0004 */
[----:B------:R-:W-:Y:S01]  /*260d0*/  MOV R18, UR5 ;  /* 0x0000000500127c02 */ /* 0x000fe20008000f00 */
[----:B------:R-:W-:Y:S02]  /*260e0*/  IMAD.U32 R17, RZ, RZ, UR4 ;  /* 0x00000004ff117e24 */ /* 0x000fe4000f8e00ff */
[----:B------:R-:W-:-:S07]  /*260f0*/  IMAD.U32 R19, RZ, RZ, UR6 ;  /* 0x00000006ff137e24 */ /* 0x000fce000f8e00ff */
.L_x_1726:
        /* <DEDUP_REMOVED lines=12> */
.L_x_1621:
        /* <DEDUP_REMOVED lines=12> */
.L_x_1844:
[----:B------:R-:W-:Y:S05]  /*26280*/  BSYNC B0 ;  /* 0x0000000000007941 */ /* 0x000fea0003800000 */
.L_x_1728:
[----:B------:R-:W-:-:S03]  /*26290*/  UMOV UR4, 0xffffffff ;  /* 0xffffffff00047882 */ /* 0x000fc60000000000 */
[----:B------:R-:W-:Y:S05]  /*262a0*/  BRA.DIV UR4, `(.L_x_1730) ;  /* 0x0000002204887947 */ /* 0x000fea000b800000 */
[----:B------:R-:W2:Y:S02]  /*262b0*/  S2R R2, SR_TID.X ;  /* 0x0000000000027919 */ /* 0x000ea40000002100 */
[----:B--2---:R-:W-:-:S04]  /*262c0*/  SHF.R.U32.HI R2, RZ, 0x5, R2 ;  /* 0x00000005ff027819 */ /* 0x004fc80000011602 */
[----:B------:R-:W-:-:S05]  /*262d0*/  LOP3.LUT R2, R2, 0x3, RZ, 0xc0, !PT ;  /* 0x0000000302027812 */ /* 0x000fca00078ec0ff */
[----:B------:R2:W3:Y:S02]  /*262e0*/  SHFL.IDX PT, R14, R2, RZ, 0x1f ;  /* 0x00001fff020e7589 */ /* 0x0004e400000e0000 */
.L_x_1847:
[----:B---3--:R-:W-:-:S13]  /*262f0*/  ISETP.NE.AND P0, PT, R14, RZ, PT ;  /* 0x000000ff0e00720c */ /* 0x008fda0003f05270 */
[----:B------:R-:W-:Y:S05]  /*26300*/  @P0 BRA `(.L_x_1315) ;  /* 0x0000000000940947 */ /* 0x000fea0003800000 */
[----:B------:R-:W-:-:S03]  /*26310*/  UMOV UR4, 0xffffffff ;  /* 0xffffffff00047882 */ /* 0x000fc60000000000 */
[----:B------:R-:W-:Y:S05]  /*26320*/  BRA.DIV UR4, `(.L_x_1731) ;  /* 0x00000022049c7947 */ /* 0x000fea000b800000 */
[----:B------:R-:W-:-:S13]  /*26330*/  ELECT P6, URZ, PT ;  /* 0x00000000003f782f */ /* 0x000fda00038c0000 */
.L_x_1850:
[----:B------:R-:W-:Y:S05]  /*26340*/  @!P6 BRA `(.L_x_1315) ;  /* 0x000000000084e947 */ /* 0x000fea0003800000 */
[----:B------:R-:W-:-:S06]  /*26350*/  ULOP3.LUT UR4, UR60, 0x2, URZ, 0xfc, !UPT ;  /* 0x000000023c047892 */ /* 0x000fcc000f8efc3f */
[----:B--2---:R-:W-:-:S05]  /*26360*/  IMAD.U32 R2, RZ, RZ, UR4 ;  /* 0x00000004ff027e24 */ /* 0x004fca000f8e00ff */
[----:B------:R-:W-:-:S13]  /*26370*/  ISETP.NE.AND P2, PT, R2, 0x3, PT ;  /* 0x000000030200780c */ /* 0x000fda0003f45270 */
[----:B------:R-:W-:Y:S05]  /*26380*/  @!P2 BRA `(.L_x_1732) ;  /* 0x000000000004a947 */ /* 0x000fea0003800000 */
[----:B------:R-:W-:Y:S01]  /*26390*/  BPT.TRAP 0x1 ;  /* 0x000000040000795c */ /* 0x000fe20000300000 */
.L_x_1732:
[----:B-1----:R-:W2:Y:S04]  /*263a0*/  LDL R3, [R1] ;  /* 0x0000000001037983 */ /* 0x002ea80000100800 */
[----:B------:R-:W3:Y:S01]  /*263b0*/  LDL.LU R7, [R1+0x10] ;  /* 0x0000100001077983 */ /* 0x000ee20000300800 */
[----:B------:R-:W-:-:S05]  /*263c0*/  VIADD R2, R0, 0x2a840 ;  /* 0x0002a84000027836 */ /* 0x000fca0000000000 */
[C---:B--2---:R-:W-:Y:S01]  /*263d0*/  LEA R6, R3.reuse, R2, 0x3 ;  /* 0x0000000203067211 */ /* 0x044fe200078e18ff */
        /* <DEDUP_REMOVED lines=10> */
.L_x_1851:
[----:B------:R-:W2:Y:S02]  /*26480*/  SYNCS.PHASECHK.TRANS64.TRYWAIT P0, [R7+URZ], R2 ;  /* 0x00000002070075a7 */ /* 0x000ea4000800017f */
[----:B--2---:R-:W-:Y:S05]  /*26490*/  @!P0 BRA `(.L_x_1734) ;  /* 0x0000002000748947 */ /* 0x004fea0003800000 */
.L_x_1852:
[----:B------:R-:W-:Y:S05]  /*264a0*/  @!P2 BRA `(.L_x_1735) ;  /* 0x000000000004a947 */ /* 0x000fea0003800000 */
[----:B------:R-:W-:Y:S01]  /*264b0*/  BPT.TRAP 0x1 ;  /* 0x000000040000795c */ /* 0x000fe20000300000 */
.L_x_1735:
[----:B------:R-:W3:Y:S01]  /*264c0*/  LDL.LU R4, [R1] ;  /* 0x0000000001047983 */ /* 0x000ee20000300800 */
[----:B------:R-:W-:-:S04]  /*264d0*/  VIADD R0, R0, 0x2a860 ;  /* 0x0002a86000007836 */ /* 0x000fc80000000000 */
[----:B---3--:R-:W-:-:S04]  /*264e0*/  IMAD R4, R4, 0x8, R0 ;  /* 0x0000000804047824 */ /* 0x008fc800078e0200 */
[----:B------:R-:W3:Y:S02]  /*264f0*/  SYNCS.PHASECHK.TRANS64.TRYWAIT P0, [R4+URZ], R5 ;  /* 0x00000005040075a7 */ /* 0x000ee4000800017f */
[----:B---3--:R-:W-:Y:S05]  /*26500*/  @!P0 BRA `(.L_x_1736) ;  /* 0x00000020006c8947 */ /* 0x008fea0003800000 */
.L_x_1853:
[----:B------:R-:W-:-:S07]  /*26510*/  IMAD R3, R3, 0x8, R0 ;  /* 0x0000000803037824 */ /* 0x000fce00078e0200 */
.L_x_1737:
[----:B----4-:R4:W0:Y:S02]  /*26520*/  SYNCS.PHASECHK.TRANS64.TRYWAIT P0, [R3+URZ], R2 ;  /* 0x00000002030075a7 */ /* 0x010824000800017f */
[----:B0-----:R-:W-:Y:S05]  /*26530*/  @!P0 NANOSLEEP.SYNCS 0x989680 ;  /* 0x009896800000895d */ /* 0x001fea0003900000 */
[----:B------:R-:W0:Y:S02]  /*26540*/  @!P0 SYNCS.PHASECHK.TRANS64 P0, [R3+URZ], R2 ;  /* 0x00000002030085a7 */ /* 0x000e24000800007f */
[----:B0-----:R-:W-:Y:S05]  /*26550*/  @!P0 BRA `(.L_x_1737) ;  /* 0xfffffffc00f08947 */ /* 0x001fea000383ffff */
.L_x_1315:
[----:B------:R-:W-:Y:S05]  /*26560*/  BSYNC B7 ;  /* 0x0000000000077941 */ /* 0x000fea0003800000 */
.L_x_1312:
[----:B------:R-:W-:Y:S05]  /*26570*/  EXIT ;  /* 0x000000000000794d */ /* 0x000fea0003800000 */
.L_x_1341:
[----:B0-----:R0:W1:Y:S02]  /*26580*/  SYNCS.PHASECHK.TRANS64.TRYWAIT P5, [R4+URZ+0x2a890], R3 ;  /* 0x02a89003040075a7 */ /* 0x00106400080a017f */
[----:B-1----:R-:W-:Y:S05]  /*26590*/  @!P5 NANOSLEEP.SYNCS 0x989680 ;  /* 0x009896800000d95d */ /* 0x002fea0003900000 */
[----:B------:R-:W1:Y:S02]  /*265a0*/  @!P5 SYNCS.PHASECHK.TRANS64 P5, [R4+URZ+0x2a890], R3 ;  /* 0x02a890030400d5a7 */ /* 0x000e6400080a007f */
[----:B-1----:R-:W-:Y:S05]  /*265b0*/  @!P5 BRA `(.L_x_1341) ;  /* 0xfffffffc00f0d947 */ /* 0x002fea000383ffff */
[----:B------:R-:W-:Y:S05]  /*265c0*/  BRA `(.L_x_1738) ;  /* 0xfffffdd400147947 */ /* 0x000fea000383ffff */
.L_x_1395:
[----:B-1----:R1:W3:Y:S02]  /*265d0*/  SYNCS.PHASECHK.TRANS64.TRYWAIT P5, [R4+URZ+0x2a890], R3 ;  /* 0x02a89003040075a7 */ /* 0x0022e400080a017f */
[----:B---3--:R-:W-:Y:S05]  /*265e0*/  @!P5 NANOSLEEP.SYNCS 0x989680 ;  /* 0x009896800000d95d */ /* 0x008fea0003900000 */
[----:B------:R-:W3:Y:S02]  /*265f0*/  @!P5 SYNCS.PHASECHK.TRANS64 P5, [R4+URZ+0x2a890], R3 ;  /* 0x02a890030400d5a7 */ /* 0x000ee400080a007f */
[----:B---3--:R-:W-:Y:S05]  /*26600*/  @!P5 BRA `(.L_x_1395) ;  /* 0xfffffffc00f0d947 */ /* 0x008fea000383ffff */
[----:B------:R-:W-:Y:S05]  /*26610*/  BRA `(.L_x_1739) ;  /* 0xfffffe0400fc7947 */ /* 0x000fea000383ffff */
.L_x_1420:
[----:B-1----:R1:W2:Y:S02]  /*26620*/  SYNCS.PHASECHK.TRANS64.TRYWAIT P4, [R4+URZ+0x2a890], R3 ;  /* 0x02a89003040075a7 */ /* 0x0022a4000808017f */
[----:B--2---:R-:W-:Y:S05]  /*26630*/  @!P4 NANOSLEEP.SYNCS 0x989680 ;  /* 0x009896800000c95d */ /* 0x004fea0003900000 */
[----:B------:R-:W2:Y:S02]  /*26640*/  @!P4 SYNCS.PHASECHK.TRANS64 P4, [R4+URZ+0x2a890], R3 ;  /* 0x02a890030400c5a7 */ /* 0x000ea4000808007f */
[----:B--2---:R-:W-:Y:S05]  /*26650*/  @!P4 BRA `(.L_x_1420) ;  /* 0xfffffffc00f0c947 */ /* 0x004fea000383ffff */
[----:B------:R-:W-:Y:S05]  /*26660*/  BRA `(.L_x_1740) ;  /* 0xfffffe3800087947 */ /* 0x000fea000383ffff */
.L_x_1426:
[----:B0-----:R0:W1:Y:S02]  /*26670*/  SYNCS.PHASECHK.TRANS64.TRYWAIT P4, [R4+URZ+0x2a8b0], R3 ;  /* 0x02a8b003040075a7 */ /* 0x001064000808017f */
[----:B-1----:R-:W-:Y:S05]  /*26680*/  @!P4 NANOSLEEP.SYNCS 0x989680 ;  /* 0x009896800000c95d */ /* 0x002fea0003900000 */
[----:B------:R-:W1:Y:S02]  /*26690*/  @!P4 SYNCS.PHASECHK.TRANS64 P4, [R4+URZ+0x2a8b0], R3 ;  /* 0x02a8b0030400c5a7 */ /* 0x000e64000808007f */
[----:B-1----:R-:W-:Y:S05]  /*266a0*/  @!P4 BRA `(.L_x_1426) ;  /* 0xfffffffc00f0c947 */ /* 0x002fea000383ffff */
[----:B------:R-:W-:Y:S05]  /*266b0*/  BRA `(.L_x_1741) ;  /* 0xfffffe3c00147947 */ /* 0x000fea000383ffff */
.L_x_1456:
[----:B------:R-:W-:Y:S01]  /*266c0*/  BSSY B1, `(.L_x_1742) ;  /* 0x0000008000017945 */ /* 0x000fe20003800000 */
[----:B------:R-:W-:Y:S01]  /*266d0*/  MOV R13, R5 ;  /* 0x00000005000d7202 */ /* 0x000fe20000000f00 */
[----:B------:R-:W-:Y:S02]  /*266e0*/  IMAD.MOV.U32 R12, RZ, RZ, RZ ;  /* 0x000000ffff0c7224 */ /* 0x000fe400078e00ff */
[----:B------:R-:W-:Y:S02]  /*266f0*/  IMAD.MOV.U32 R11, RZ, RZ, 0x1c1f ;  /* 0x00001c1fff0b7424 */ /* 0x000fe400078e00ff */
[----:B------:R-:W-:-:S07]  /*26700*/  IMAD.MOV.U32 R15, RZ, RZ, -0x1 ;  /* 0xffffffffff0f7424 */ /* 0x000fce00078e00ff */
[----:B------:R-:W-:Y:S05]  /*26710*/  WARPSYNC.COLLECTIVE R15, `(.L_x_1743) ;  /* 0x000000000f087348 */ /* 0x000fea0003c00000 */
[----:B------:R0:W1:Y:S02]  /*26720*/  SHFL.IDX P6, R14, R13, R12, R11 ;  /* 0x0000000c0d0e7389 */ /* 0x00006400000c000b */
[----:B01----:R-:W-:Y:S01]  /*26730*/  ENDCOLLECTIVE ;  /* 0x000000000000791b */ /* 0x003fe20003800000 */
.L_x_1743:
[----:B------:R-:W-:Y:S05]  /*26740*/  BSYNC B1 ;  /* 0x0000000000017941 */ /* 0x000fea0003800000 */
.L_x_1742:
[----:B------:R-:W-:Y:S05]  /*26750*/  BRA `(.L_x_1744) ;  /* 0xfffffe5800e07947 */ /* 0x000fea000383ffff */
.L_x_1457:
[----:B------:R-:W-:Y:S01]  /*26760*/  BSSY B1, `(.L_x_1745) ;  /* 0x0000008000017945 */ /* 0x000fe20003800000 */
[----:B------:R-:W-:Y:S01]  /*26770*/  IMAD.MOV.U32 R13, RZ, RZ, R4 ;  /* 0x000000ffff0d7224 */ /* 0x000fe200078e0004 */
[----:B------:R-:W-:Y:S01]  /*26780*/  MOV R11, 0x1c1f ;  /* 0x00001c1f000b7802 */ /* 0x000fe20000000f00 */
[----:B------:R-:W-:Y:S02]  /*26790*/  IMAD.MOV.U32 R12, RZ, RZ, RZ ;  /* 0x000000ffff0c7224 */ /* 0x000fe400078e00ff */
[----:B------:R-:W-:-:S07]  /*267a0*/  IMAD.MOV.U32 R15, RZ, RZ, -0x1 ;  /* 0xffffffffff0f7424 */ /* 0x000fce00078e00ff */
[----:B------:R-:W-:Y:S05]  /*267b0*/  WARPSYNC.COLLECTIVE R15, `(.L_x_1746) ;  /* 0x000000000f087348 */ /* 0x000fea0003c00000 */
[----:B------:R0:W1:Y:S02]  /*267c0*/  SHFL.IDX P6, R14, R13, R12, R11 ;  /* 0x0000000c0d0e7389 */ /* 0x00006400000c000b */
[----:B01----:R-:W-:Y:S01]  /*267d0*/  ENDCOLLECTIVE ;  /* 0x000000000000791b */ /* 0x003fe20003800000 */
.L_x_1746:
[----:B------:R-:W-:Y:S05]  /*267e0*/  BSYNC B1 ;  /* 0x0000000000017941 */ /* 0x000fea0003800000 */
.L_x_1745:
[----:B------:R-:W-:Y:S05]  /*267f0*/  BRA `(.L_x_1747) ;  /* 0xfffffe5800c07947 */ /* 0x000fea000383ffff */
.L_x_1458:
[----:B------:R-:W-:Y:S01]  /*26800*/  BSSY B1, `(.L_x_1748) ;  /* 0x0000008000017945 */ /* 0x000fe20003800000 */
[----:B------:R-:W-:Y:S02]  /*26810*/  IMAD.MOV.U32 R13, RZ, RZ, R3 ;  /* 0x000000ffff0d7224 */ /* 0x000fe400078e0003 */
[----:B------:R-:W-:Y:S02]  /*26820*/  IMAD.MOV.U32 R12, RZ, RZ, RZ ;  /* 0x000000ffff0c7224 */ /* 0x000fe400078e00ff */
[----:B------:R-:W-:Y:S02]  /*26830*/  IMAD.MOV.U32 R11, RZ, RZ, 0x1c1f ;  /* 0x00001c1fff0b7424 */ /* 0x000fe400078e00ff */
[----:B------:R-:W-:-:S07]  /*26840*/  IMAD.MOV.U32 R15, RZ, RZ, -0x1 ;  /* 0xffffffffff0f7424 */ /* 0x000fce00078e00ff */
[----:B------:R-:W-:Y:S05]  /*26850*/  WARPSYNC.COLLECTIVE R15, `(.L_x_1749) ;  /* 0x000000000f087348 */ /* 0x000fea0003c00000 */
[----:B------:R0:W1:Y:S02]  /*26860*/  SHFL.IDX P6, R14, R13, R12, R11 ;  /* 0x0000000c0d0e7389 */ /* 0x00006400000c000b */
[----:B01----:R-:W-:Y:S01]  /*26870*/  ENDCOLLECTIVE ;  /* 0x000000000000791b */ /* 0x003fe20003800000 */
.L_x_1749:
[----:B------:R-:W-:Y:S05]  /*26880*/  BSYNC B1 ;  /* 0x0000000000017941 */ /* 0x000fea0003800000 */
.L_x_1748:
[----:B------:R-:W-:Y:S05]  /*26890*/  BRA `(.L_x_1750) ;  /* 0xfffffe5800a07947 */ /* 0x000fea000383ffff */
.L_x_1459:
        /* <DEDUP_REMOVED lines=8> */
.L_x_1752:
[----:B------:R-:W-:Y:S05]  /*26920*/  BSYNC B1 ;  /* 0x0000000000017941 */ /* 0x000fea0003800000 */
.L_x_1751:
[----:B------:R-:W-:Y:S05]  /*26930*/  BRA `(.L_x_1753) ;  /* 0xfffffe5800807947 */ /* 0x000fea000383ffff */
.L_x_1460:
[----:B------:R-:W-:Y:S01]  /*26940*/  BSSY B1, `(.L_x_1754) ;  /* 0x0000008000017945 */ /* 0x000fe20003800000 */
[----:B------:R-:W-:Y:S01]  /*26950*/  IMAD.MOV.U32 R13, RZ, RZ, R5 ;  /* 0x000000ffff0d7224 */ /* 0x000fe200078e0005 */
[----:B------:R-:W-:Y:S01]  /*26960*/  MOV R11, 0x1c1f ;  /* 0x00001c1f000b7802 */ /* 0x000fe20000000f00 */
[----:B------:R-:W-:Y:S02]  /*26970*/  IMAD.MOV.U32 R12, RZ, RZ, 0x1 ;  /* 0x00000001ff0c7424 */ /* 0x000fe400078e00ff */
[----:B------:R-:W-:-:S07]  /*26980*/  IMAD.MOV.U32 R15, RZ, RZ, -0x1 ;  /* 0xffffffffff0f7424 */ /* 0x000fce00078e00ff */
[----:B------:R-:W-:Y:S05]  /*26990*/  WARPSYNC.COLLECTIVE R15, `(.L_x_1755) ;  /* 0x000000000f087348 */ /* 0x000fea0003c00000 */
[----:B------:R0:W1:Y:S02]  /*269a0*/  SHFL.IDX P6, R14, R13, R12, R11 ;  /* 0x0000000c0d0e7389 */ /* 0x00006400000c000b */
[----:B01----:R-:W-:Y:S01]  /*269b0*/  ENDCOLLECTIVE ;  /* 0x000000000000791b */ /* 0x003fe20003800000 */
.L_x_1755:
[----:B------:R-:W-:Y:S05]  /*269c0*/  BSYNC B1 ;  /* 0x0000000000017941 */ /* 0x000fea0003800000 */
.L_x_1754:
[----:B------:R-:W-:Y:S05]  /*269d0*/  BRA `(.L_x_1756) ;  /* 0xfffffe5800607947 */ /* 0x000fea000383ffff */
.L_x_1461:
[----:B------:R-:W-:Y:S01]  /*269e0*/  BSSY B1, `(.L_x_1757) ;  /* 0x0000008000017945 */ /* 0x000fe20003800000 */
[----:B------:R-:W-:Y:S02]  /*269f0*/  IMAD.MOV.U32 R13, RZ, RZ, R4 ;  /* 0x000000ffff0d7224 */ /* 0x000fe400078e0004 */
[----:B------:R-:W-:Y:S02]  /*26a00*/  IMAD.MOV.U32 R12, RZ, RZ, 0x1 ;  /* 0x00000001ff0c7424 */ /* 0x000fe400078e00ff */
[----:B------:R-:W-:Y:S02]  /*26a10*/  IMAD.MOV.U32 R11, RZ, RZ, 0x1c1f ;  /* 0x00001c1fff0b7424 */ /* 0x000fe400078e00ff */
[----:B------:R-:W-:-:S07]  /*26a20*/  IMAD.MOV.U32 R15, RZ, RZ, -0x1 ;  /* 0xffffffffff0f7424 */ /* 0x000fce00078e00ff */
[----:B------:R-:W-:Y:S05]  /*26a30*/  WARPSYNC.COLLECTIVE R15, `(.L_x_1758) ;  /* 0x000000000f087348 */ /* 0x000fea0003c00000 */
[----:B------:R0:W1:Y:S02]  /*26a40*/  SHFL.IDX P6, R14, R13, R12, R11 ;  /* 0x0000000c0d0e7389 */ /* 0x00006400000c000b */
[----:B01----:R-:W-:Y:S01]  /*26a50*/  ENDCOLLECTIVE ;  /* 0x000000000000791b */ /* 0x003fe20003800000 */
.L_x_1758:
[----:B------:R-:W-:Y:S05]  /*26a60*/  BSYNC B1 ;  /* 0x0000000000017941 */ /* 0x000fea0003800000 */
.L_x_1757:
[----:B------:R-:W-:Y:S05]  /*26a70*/  BRA `(.L_x_1759) ;  /* 0xfffffe5800447947 */ /* 0x000fea000383ffff */
.L_x_1462:
[----:B------:R-:W-:Y:S01]  /*26a80*/  BSSY B1, `(.L_x_1760) ;  /* 0x0000008000017945 */ /* 0x000fe20003800000 */
[----:B------:R-:W-:Y:S01]  /*26a90*/  MOV R13, R3 ;  /* 0x00000003000d7202 */ /* 0x000fe20000000f00 */
[----:B------:R-:W-:Y:S02]  /*26aa0*/  IMAD.MOV.U32 R12, RZ, RZ, 0x1 ;  /* 0x00000001ff0c7424 */ /* 0x000fe400078e00ff */
[----:B------:R-:W-:Y:S02]  /*26ab0*/  IMAD.MOV.U32 R11, RZ, RZ, 0x1c1f ;  /* 0x00001c1fff0b7424 */ /* 0x000fe400078e00ff */
[----:B------:R-:W-:-:S07]  /*26ac0*/  IMAD.MOV.U32 R15, RZ, RZ, -0x1 ;  /* 0xffffffffff0f7424 */ /* 0x000fce00078e00ff */
[----:B------:R-:W-:Y:S05]  /*26ad0*/  WARPSYNC.COLLECTIVE R15, `(.L_x_1761) ;  /* 0x000000000f087348 */ /* 0x000fea0003c00000 */
[----:B------:R0:W1:Y:S02]  /*26ae0*/  SHFL.IDX P6, R14, R13, R12, R11 ;  /* 0x0000000c0d0e7389 */ /* 0x00006400000c000b */
[----:B01----:R-:W-:Y:S01]  /*26af0*/  ENDCOLLECTIVE ;  /* 0x000000000000791b */ /* 0x003fe20003800000 */
.L_x_1761:
[----:B------:R-:W-:Y:S05]  /*26b00*/  BSYNC B1 ;  /* 0x0000000000017941 */ /* 0x000fea0003800000 */
.L_x_1760:
[----:B------:R-:W-:Y:S05]  /*26b10*/  BRA `(.L_x_1762) ;  /* 0xfffffe5800287947 */ /* 0x000fea000383ffff */
.L_x_1463:
        /* <DEDUP_REMOVED lines=8> */
.L_x_1764:
[----:B------:R-:W-:Y:S05]  /*26ba0*/  BSYNC B1 ;  /* 0x0000000000017941 */ /* 0x000fea0003800000 */
.L_x_1763:
[----:B------:R-:W-:Y:S05]  /*26bb0*/  BRA `(.L_x_1765) ;  /* 0xfffffe58000c7947 */ /* 0x000fea000383ffff */
.L_x_1465:
[----:B0-----:R0:W1:Y:S02]  /*26bc0*/  SYNCS.PHASECHK.TRANS64.TRYWAIT P2, [R18+URZ+0x2a800], R3 ;  /* 0x02a80003120075a7 */ /* 0x001064000804017f */
[----:B-1----:R-:W-:Y:S05]  /*26bd0*/  @!P2 NANOSLEEP.SYNCS 0x989680 ;  /* 0x009896800000a95d */ /* 0x002fea0003900000 */
[----:B------:R-:W1:Y:S02]  /*26be0*/  @!P2 SYNCS.PHASECHK.TRANS64 P2, [R18+URZ+0x2a800], R3 ;  /* 0x02a800031200a5a7 */ /* 0x000e64000804007f */
[----:B-1----:R-:W-:Y:S05]  /*26bf0*/  @!P2 BRA `(.L_x_1465) ;  /* 0xfffffffc00f0a947 */ /* 0x002fea000383ffff */
[----:B------:R-:W-:Y:S05]  /*26c00*/  BRA `(.L_x_1766) ;  /* 0xfffffe58006c7947 */ /* 0x000fea000383ffff */
.L_x_1493:
        /* <DEDUP_REMOVED lines=8> */
.L_x_1768:
[----:B------:R-:W-:Y:S05]  /*26c90*/  BSYNC B1 ;  /* 0x0000000000017941 */ /* 0x000fea0003800000 */
.L_x_1767:
[----:B------:R-:W-:Y:S05]  /*26ca0*/  BRA `(.L_x_1769) ;  /* 0xfffffe8400f07947 */ /* 0x000fea000383ffff */
.L_x_1494:
        /* <DEDUP_REMOVED lines=8> */
.L_x_1771:
[----:B------:R-:W-:Y:S05]  /*26d30*/  BSYNC B1 ;  /* 0x0000000000017941 */ /* 0x000fea0003800000 */
.L_x_1770:
[----:B------:R-:W-:Y:S05]  /*26d40*/  BRA `(.L_x_1772) ;  /* 0xfffffe8400d07947 */ /* 0x000fea000383ffff */
.L_x_1495:
        /* <DEDUP_REMOVED lines=8> */
.L_x_1774:
[----:B------:R-:W-:Y:S05]  /*26dd0*/  BSYNC B1 ;  /* 0x0000000000017941 */ /* 0x000fea0003800000 */
.L_x_1773:
[----:B------:R-:W-:Y:S05]  /*26de0*/  BRA `(.L_x_1775) ;  /* 0xfffffe8400b07947 */ /* 0x000fea000383ffff */
.L_x_1496:
        /* <DEDUP_REMOVED lines=8> */
.L_x_1777:
[----:B------:R-:W-:Y:S05]  /*26e70*/  BSYNC B1 ;  /* 0x0000000000017941 */ /* 0x000fea0003800000 */
.L_x_1776:
[----:B------:R-:W-:Y:S05]  /*26e80*/  BRA `(.L_x_1778) ;  /* 0xfffffe8400907947 */ /* 0x000fea000383ffff */
.L_x_1497:
        /* <DEDUP_REMOVED lines=8> */
.L_x_1780:
[----:B------:R-:W-:Y:S05]  /*26f10*/  BSYNC B1 ;  /* 0x0000000000017941 */ /* 0x000fea0003800000 */
.L_x_1779:
[----:B------:R-:W-:Y:S05]  /*26f20*/  BRA `(.L_x_1781) ;  /* 0xfffffe8400707947 */ /* 0x000fea000383ffff */
.L_x_1498:
        /* <DEDUP_REMOVED lines=8> */
.L_x_1783:
[----:B------:R-:W-:Y:S05]  /*26fb0*/  BSYNC B1 ;  /* 0x0000000000017941 */ /* 0x000fea0003800000 */
.L_x_1782:
[----:B------:R-:W-:Y:S05]  /*26fc0*/  BRA `(.L_x_1784) ;  /* 0xfffffe8400547947 */ /* 0x000fea000383ffff */
.L_x_1499:
        /* <DEDUP_REMOVED lines=8> */
.L_x_1786:
[----:B------:R-:W-:Y:S05]  /*27050*/  BSYNC B1 ;  /* 0x0000000000017941 */ /* 0x000fea0003800000 */
.L_x_1785:
[----:B------:R-:W-:Y:S05]  /*27060*/  BRA `(.L_x_1787) ;  /* 0xfffffe8400387947 */ /* 0x000fea000383ffff */
.L_x_1500:
[----:B------:R-:W-:Y:S01]  /*27070*/  BSSY B1, `(.L_x_1788) ;  /* 0x0000008000017945 */ /* 0x000fe20003800000 */
[----:B------:R-:W-:Y:S01]  /*27080*/  IMAD.MOV.U32 R13, RZ, RZ, R0 ;  /* 0x000000ffff0d7224 */ /* 0x000fe200078e0000 */
[----:B------:R-:W-:Y:S01]  /*27090*/  MOV R15, 0xffffffff ;  /* 0xffffffff000f7802 */ /* 0x000fe20000000f00 */
[----:B------:R-:W-:Y:S02]  /*270a0*/  IMAD.MOV.U32 R12, RZ, RZ, 0x1 ;  /* 0x00000001ff0c7424 */ /* 0x000fe400078e00ff */
[----:B------:R-:W-:-:S07]  /*270b0*/  IMAD.MOV.U32 R11, RZ, RZ, 0x1c1f ;  /* 0x00001c1fff0b7424 */ /* 0x000fce00078e00ff */
[----:B------:R-:W-:Y:S05]  /*270c0*/  WARPSYNC.COLLECTIVE R15, `(.L_x_1789) ;  /* 0x000000000f087348 */ /* 0x000fea0003c00000 */
[----:B------:R0:W1:Y:S02]  /*270d0*/  SHFL.IDX P6, R14, R13, R12, R11 ;  /* 0x0000000c0d0e7389 */ /* 0x00006400000c000b */
[----:B01----:R-:W-:Y:S01]  /*270e0*/  ENDCOLLECTIVE ;  /* 0x000000000000791b */ /* 0x003fe20003800000 */
.L_x_1789:
[----:B------:R-:W-:Y:S05]  /*270f0*/  BSYNC B1 ;  /* 0x0000000000017941 */ /* 0x000fea0003800000 */
.L_x_1788:
[----:B------:R-:W-:Y:S05]  /*27100*/  BRA `(.L_x_1790) ;  /* 0xfffffe84001c7947 */ /* 0x000fea000383ffff */
.L_x_1502:
[----:B0-----:R0:W1:Y:S02]  /*27110*/  SYNCS.PHASECHK.TRANS64.TRYWAIT P2, [R18+URZ+0x2a800], R9 ;  /* 0x02a80009120075a7 */ /* 0x001064000804017f */
[----:B-1----:R-:W-:Y:S05]  /*27120*/  @!P2 NANOSLEEP.SYNCS 0x989680 ;  /* 0x009896800000a95d */ /* 0x002fea0003900000 */
[----:B------:R-:W1:Y:S02]  /*27130*/  @!P2 SYNCS.PHASECHK.TRANS64 P2, [R18+URZ+0x2a800], R9 ;  /* 0x02a800091200a5a7 */ /* 0x000e64000804007f */
[----:B-1----:R-:W-:Y:S05]  /*27140*/  @!P2 BRA `(.L_x_1502) ;  /* 0xfffffffc00f0a947 */ /* 0x002fea000383ffff */
[----:B------:R-:W-:Y:S05]  /*27150*/  BRA `(.L_x_1791) ;  /* 0xfffffe84007c7947 */ /* 0x000fea000383ffff */
.L_x_1516:
[----:B-1----:R1:W2:Y:S02]  /*27160*/  SYNCS.PHASECHK.TRANS64.TRYWAIT P2, [R3+URZ+0x2a830], R0 ;  /* 0x02a83000030075a7 */ /* 0x0022a4000804017f */
[----:B--2---:R-:W-:Y:S05]  /*27170*/  @!P2 NANOSLEEP.SYNCS 0x989680 ;  /* 0x009896800000a95d */ /* 0x004fea0003900000 */
[----:B------:R-:W2:Y:S02]  /*27180*/  @!P2 SYNCS.PHASECHK.TRANS64 P2, [R3+URZ+0x2a830], R0 ;  /* 0x02a830000300a5a7 */ /* 0x000ea4000804007f */
[----:B--2---:R-:W-:Y:S05]  /*27190*/  @!P2 BRA `(.L_x_1516) ;  /* 0xfffffffc00f0a947 */ /* 0x004fea000383ffff */
[----:B------:R-:W-:Y:S05]  /*271a0*/  BRA `(.L_x_1515) ;  /* 0xfffffeac001c7947 */ /* 0x000fea000383ffff */
.L_x_1536:
[----:B-1----:R1:W2:Y:S02]  /*271b0*/  SYNCS.PHASECHK.TRANS64.TRYWAIT P2, [R7+URZ+0x2a830], R14 ;  /* 0x02a8300e070075a7 */ /* 0x0022a4000804017f */
[----:B--2---:R-:W-:Y:S05]  /*271c0*/  @!P2 NANOSLEEP.SYNCS 0x989680 ;  /* 0x009896800000a95d */ /* 0x004fea0003900000 */
[----:B------:R-:W2:Y:S02]  /*271d0*/  @!P2 SYNCS.PHASECHK.TRANS64 P2, [R7+URZ+0x2a830], R14 ;  /* 0x02a8300e0700a5a7 */ /* 0x000ea4000804007f */
[----:B--2---:R-:W-:Y:S05]  /*271e0*/  @!P2 BRA `(.L_x_1536) ;  /* 0xfffffffc00f0a947 */ /* 0x004fea000383ffff */
[----:B------:R-:W-:Y:S05]  /*271f0*/  BRA `(.L_x_1535) ;  /* 0xfffffed800a87947 */ /* 0x000fea000383ffff */
.L_x_1541:
[----:B-1----:R1:W2:Y:S02]  /*27200*/  SYNCS.PHASECHK.TRANS64.TRYWAIT P2, [R14+URZ+0x2a850], R9 ;  /* 0x02a850090e0075a7 */ /* 0x0022a4000804017f */
[----:B--2---:R-:W-:Y:S05]  /*27210*/  @!P2 NANOSLEEP.SYNCS 0x989680 ;  /* 0x009896800000a95d */ /* 0x004fea0003900000 */
[----:B------:R-:W2:Y:S02]  /*27220*/  @!P2 SYNCS.PHASECHK.TRANS64 P2, [R14+URZ+0x2a850], R9 ;  /* 0x02a850090e00a5a7 */ /* 0x000ea4000804007f */
[----:B--2---:R-:W-:Y:S05]  /*27230*/  @!P2 BRA `(.L_x_1541) ;  /* 0xfffffffc00f0a947 */ /* 0x004fea000383ffff */
[----:B------:R-:W-:Y:S05]  /*27240*/  BRA `(.L_x_1540) ;  /* 0xfffffee4009c7947 */ /* 0x000fea000383ffff */
.L_x_1561:
[----:B-1----:R1:W2:Y:S02]  /*27250*/  SYNCS.PHASECHK.TRANS64.TRYWAIT P2, [R3+URZ+0x2a830], R4 ;  /* 0x02a83004030075a7 */ /* 0x0022a4000804017f */
[----:B--2---:R-:W-:Y:S05]  /*27260*/  @!P2 NANOSLEEP.SYNCS 0x989680 ;  /* 0x009896800000a95d */ /* 0x004fea0003900000 */
[----:B------:R-:W2:Y:S02]  /*27270*/  @!P2 SYNCS.PHASECHK.TRANS64 P2, [R3+URZ+0x2a830], R4 ;  /* 0x02a830040300a5a7 */ /* 0x000ea4000804007f */
[----:B--2---:R-:W-:Y:S05]  /*27280*/  @!P2 BRA `(.L_x_1561) ;  /* 0xfffffffc00f0a947 */ /* 0x004fea000383ffff */
[----:B------:R-:W-:Y:S05]  /*27290*/  BRA `(.L_x_1560) ;  /* 0xffffff0c00487947 */ /* 0x000fea000383ffff */
.L_x_1566:
[----:B-1----:R1:W2:Y:S02]  /*272a0*/  SYNCS.PHASECHK.TRANS64.TRYWAIT P2, [R170+URZ+0x2a850], R3 ;  /* 0x02a85003aa0075a7 */ /* 0x0022a4000804017f */
[----:B--2---:R-:W-:Y:S05]  /*272b0*/  @!P2 NANOSLEEP.SYNCS 0x989680 ;  /* 0x009896800000a95d */ /* 0x004fea0003900000 */
[----:B------:R-:W2:Y:S02]  /*272c0*/  @!P2 SYNCS.PHASECHK.TRANS64 P2, [R170+URZ+0x2a850], R3 ;  /* 0x02a85003aa00a5a7 */ /* 0x000ea4000804007f */
[----:B--2---:R-:W-:Y:S05]  /*272d0*/  @!P2 BRA `(.L_x_1566) ;  /* 0xfffffffc00f0a947 */ /* 0x004fea000383ffff */
[----:B------:R-:W-:Y:S05]  /*272e0*/  BRA `(.L_x_1565) ;  /* 0xffffff1800287947 */ /* 0x000fea000383ffff */
.L_x_1574:
[----:B-1----:R1:W2:Y:S02]  /*272f0*/  SYNCS.PHASECHK.TRANS64.TRYWAIT P2, [R4+URZ+0x2a830], R3 ;  /* 0x02a83003040075a7 */ /* 0x0022a4000804017f */
[----:B--2---:R-:W-:Y:S05]  /*27300*/  @!P2 NANOSLEEP.SYNCS 0x989680 ;  /* 0x009896800000a95d */ /* 0x004fea0003900000 */
[----:B------:R-:W2:Y:S02]  /*27310*/  @!P2 SYNCS.PHASECHK.TRANS64 P2, [R4+URZ+0x2a830], R3 ;  /* 0x02a830030400a5a7 */ /* 0x000ea4000804007f */
[----:B--2---:R-:W-:Y:S05]  /*27320*/  @!P2 BRA `(.L_x_1574) ;  /* 0xfffffffc00f0a947 */ /* 0x004fea000383ffff */
[----:B------:R-:W-:Y:S05]  /*27330*/  BRA `(.L_x_1573) ;  /* 0xffffff2c00247947 */ /* 0x000fea000383ffff */
.L_x_1579:
[----:B-1----:R1:W2:Y:S02]  /*27340*/  SYNCS.PHASECHK.TRANS64.TRYWAIT P2, [R12+URZ+0x2a850], R3 ;  /* 0x02a850030c0075a7 */ /* 0x0022a4000804017f */
[----:B--2---:R-:W-:Y:S05]  /*27350*/  @!P2 NANOSLEEP.SYNCS 0x989680 ;  /* 0x009896800000a95d */ /* 0x004fea0003900000 */
[----:B------:R-:W2:Y:S02]  /*27360*/  @!P2 SYNCS.PHASECHK.TRANS64 P2, [R12+URZ+0x2a850], R3 ;  /* 0x02a850030c00a5a7 */ /* 0x000ea4000804007f */
[----:B--2---:R-:W-:Y:S05]  /*27370*/  @!P2 BRA `(.L_x_1579) ;  /* 0xfffffffc00f0a947 */ /* 0x004fea000383ffff */
[----:B------:R-:W-:Y:S05]  /*27380*/  BRA `(.L_x_1578) ;  /* 0xffffff3800187947 */ /* 0x000fea000383ffff */
.L_x_1593:
[----:B-1----:R1:W2:Y:S02]  /*27390*/  SYNCS.PHASECHK.TRANS64.TRYWAIT P0, [R13+URZ+0x2a850], R0 ;  /* 0x02a850000d0075a7 */ /* 0x0022a4000800017f */
[----:B--2---:R-:W-:Y:S05]  /*273a0*/  @!P0 NANOSLEEP.SYNCS 0x989680 ;  /* 0x009896800000895d */ /* 0x004fea0003900000 */
[----:B------:R-:W2:Y:S02]  /*273b0*/  @!P0 SYNCS.PHASECHK.TRANS64 P0, [R13+URZ+0x2a850], R0 ;  /* 0x02a850000d0085a7 */ /* 0x000ea4000800007f */
[----:B--2---:R-:W-:Y:S05]  /*273c0*/  @!P0 BRA `(.L_x_1593) ;  /* 0xfffffffc00f08947 */ /* 0x004fea000383ffff */
[----:B------:R-:W-:Y:S05]  /*273d0*/  BRA `(.L_x_1592) ;  /* 0xffffff6000207947 */ /* 0x000fea000383ffff */
.L_x_1635:
        /* <DEDUP_REMOVED lines=11> */
.L_x_1793:
[----:B------:R-:W-:Y:S05]  /*27490*/  BSYNC B1 ;  /* 0x0000000000017941 */ /* 0x000fea0003800000 */
.L_x_1792:
[----:B------:R-:W-:Y:S05]  /*274a0*/  BRA `(.L_x_1794) ;  /* 0xffffff9c00e47947 */ /* 0x000fea000383ffff */
.L_x_1636:
[----:B------:R-:W-:Y:S01]  /*274b0*/  BSSY B1, `(.L_x_1795) ;  /* 0x0000006000017945 */ /* 0x000fe20003800000 */
[----:B------:R-:W-:-:S07]  /*274c0*/  MOV R15, 0xffffffff ;  /* 0xffffffff000f7802 */ /* 0x000fce0000000f00 */
[----:B------:R-:W-:Y:S05]  /*274d0*/  WARPSYNC.COLLECTIVE R15, `(.L_x_1796) ;  /* 0x000000000f0c7348 */ /* 0x000fea0003c00000 */
[----:B------:R-:W-:Y:S02]  /*274e0*/  ELECT P6, UR62, PT ;  /* 0x00000000003e782f */ /* 0x000fe400038c0000 */
[----:B------:R-:W-:Y:S01]  /*274f0*/  MOV R14, UR62 ;  /* 0x0000003e000e7c02 */ /* 0x000fe20008000f00 */
[----:B------:R-:W-:Y:S10]  /*27500*/  ENDCOLLECTIVE ;  /* 0x000000000000791b */ /* 0x000ff40003800000 */
.L_x_1796:
[----:B------:R-:W-:Y:S05]  /*27510*/  BSYNC B1 ;  /* 0x0000000000017941 */ /* 0x000fea0003800000 */
.L_x_1795:
[----:B------:R-:W-:Y:S05]  /*27520*/  BRA `(.L_x_1797) ;  /* 0xffffff9c00d07947 */ /* 0x000fea000383ffff */
.L_x_1638:
[----:B0-----:R0:W1:Y:S02]  /*27530*/  SYNCS.PHASECHK.TRANS64.TRYWAIT P0, [R11+URZ+0x2a820], R8 ;  /* 0x02a820080b0075a7 */ /* 0x001064000800017f */
[----:B-1----:R-:W-:Y:S05]  /*27540*/  @!P0 NANOSLEEP.SYNCS 0x989680 ;  /* 0x009896800000895d */ /* 0x002fea0003900000 */
[----:B------:R-:W1:Y:S02]  /*27550*/  @!P0 SYNCS.PHASECHK.TRANS64 P0, [R11+URZ+0x2a820], R8 ;  /* 0x02a820080b0085a7 */ /* 0x000e64000800007f */
[----:B-1----:R-:W-:Y:S05]  /*27560*/  @!P0 BRA `(.L_x_1638) ;  /* 0xfffffffc00f08947 */ /* 0x002fea000383ffff */
[----:B------:R-:W-:Y:S05]  /*27570*/  BRA `(.L_x_1798) ;  /* 0xffffff9c00ec7947 */ /* 0x000fea000383ffff */
.L_x_1641:
[----:B0-----:R0:W1:Y:S02]  /*27580*/  SYNCS.PHASECHK.TRANS64.TRYWAIT P0, [R8+URZ+0x2a8a0], R10 ;  /* 0x02a8a00a080075a7 */ /* 0x001064000800017f */
[----:B-1----:R-:W-:Y:S05]  /*27590*/  @!P0 NANOSLEEP.SYNCS 0x989680 ;  /* 0x009896800000895d */ /* 0x002fea0003900000 */
[----:B------:R-:W1:Y:S02]  /*275a0*/  @!P0 SYNCS.PHASECHK.TRANS64 P0, [R8+URZ+0x2a8a0], R10 ;  /* 0x02a8a00a080085a7 */ /* 0x000e64000800007f */
[----:B-1----:R-:W-:Y:S05]  /*275b0*/  @!P0 BRA `(.L_x_1641) ;  /* 0xfffffffc00f08947 */ /* 0x002fea000383ffff */
[----:B------:R-:W-:Y:S05]  /*275c0*/  BRA `(.L_x_1799) ;  /* 0xffffff9c00fc7947 */ /* 0x000fea000383ffff */
.L_x_1643:
[----:B-1----:R1:W2:Y:S02]  /*275d0*/  SYNCS.PHASECHK.TRANS64.TRYWAIT P0, [R8+URZ+0x2a8c0], R10 ;  /* 0x02a8c00a080075a7 */ /* 0x0022a4000800017f */
[----:B--2---:R-:W-:Y:S05]  /*275e0*/  @!P0 NANOSLEEP.SYNCS 0x989680 ;  /* 0x009896800000895d */ /* 0x004fea0003900000 */
[----:B------:R-:W2:Y:S02]  /*275f0*/  @!P0 SYNCS.PHASECHK.TRANS64 P0, [R8+URZ+0x2a8c0], R10 ;  /* 0x02a8c00a080085a7 */ /* 0x000ea4000800007f */
[----:B--2---:R-:W-:Y:S05]  /*27600*/  @!P0 BRA `(.L_x_1643) ;  /* 0xfffffffc00f08947 */ /* 0x004fea000383ffff */
[----:B------:R-:W-:Y:S05]  /*27610*/  BRA `(.L_x_1800) ;  /* 0xffffffa0008c7947 */ /* 0x000fea000383ffff */
.L_x_1647:
[----:B0-----:R0:W1:Y:S02]  /*27620*/  SYNCS.PHASECHK.TRANS64.TRYWAIT P0, [R8+URZ+0x2a8a0], R9 ;  /* 0x02a8a009080075a7 */ /* 0x001064000800017f */
[----:B-1----:R-:W-:Y:S05]  /*27630*/  @!P0 NANOSLEEP.SYNCS 0x989680 ;  /* 0x009896800000895d */ /* 0x002fea0003900000 */
[----:B------:R-:W1:Y:S02]  /*27640*/  @!P0 SYNCS.PHASECHK.TRANS64 P0, [R8+URZ+0x2a8a0], R9 ;  /* 0x02a8a009080085a7 */ /* 0x000e64000800007f */
[----:B-1----:R-:W-:Y:S05]  /*27650*/  @!P0 BRA `(.L_x_1647) ;  /* 0xfffffffc00f08947 */ /* 0x002fea000383ffff */
[----:B------:R-:W-:Y:S05]  /*27660*/  BRA `(.L_x_1801) ;  /* 0xffffffa400487947 */ /* 0x000fea000383ffff */
.L_x_1649:
[----:B-1----:R1:W2:Y:S02]  /*27670*/  SYNCS.PHASECHK.TRANS64.TRYWAIT P1, [R8+URZ+0x2a8c0], R9 ;  /* 0x02a8c009080075a7 */ /* 0x0022a4000802017f */
[----:B--2---:R-:W-:Y:S05]  /*27680*/  @!P1 NANOSLEEP.SYNCS 0x989680 ;  /* 0x009896800000995d */ /* 0x004fea0003900000 */
[----:B------:R-:W2:Y:S02]  /*27690*/  @!P1 SYNCS.PHASECHK.TRANS64 P1, [R8+URZ+0x2a8c0], R9 ;  /* 0x02a8c009080095a7 */ /* 0x000ea4000802007f */
[----:B--2---:R-:W-:Y:S05]  /*276a0*/  @!P1 BRA `(.L_x_1649) ;  /* 0xfffffffc00f09947 */ /* 0x004fea000383ffff */
[----:B------:R-:W-:Y:S05]  /*276b0*/  BRA `(.L_x_1802) ;  /* 0xffffffa400d47947 */ /* 0x000fea000383ffff */
.L_x_1669:
        /* <DEDUP_REMOVED lines=11> */
.L_x_1804:
[----:B------:R-:W-:Y:S05]  /*27770*/  BSYNC B0 ;  /* 0x0000000000007941 */ /* 0x000fea0003800000 */
.L_x_1803:
[----:B------:R-:W-:Y:S05]  /*27780*/  BRA `(.L_x_1805) ;  /* 0xffffffb400a07947 */ /* 0x000fea000383ffff */
.L_x_1670:
[----:B------:R-:W-:Y:S01]  /*27790*/  BSSY B0, `(.L_x_1806) ;  /* 0x0000006000007945 */ /* 0x000fe20003800000 */
[----:B------:R-:W-:-:S07]  /*277a0*/  MOV R15, 0xffffffff ;  /* 0xffffffff000f7802 */ /* 0x000fce0000000f00 */
[----:B------:R-:W-:Y:S05]  /*277b0*/  WARPSYNC.COLLECTIVE R15, `(.L_x_1807) ;  /* 0x000000000f0c7348 */ /* 0x000fea0003c00000 */
[----:B------:R-:W-:Y:S02]  /*277c0*/  ELECT P6, UR62, PT ;  /* 0x00000000003e782f */ /* 0x000fe400038c0000 */
[----:B------:R-:W-:Y:S01]  /*277d0*/  MOV R14, UR62 ;  /* 0x0000003e000e7c02 */ /* 0x000fe20008000f00 */
[----:B------:R-:W-:Y:S10]  /*277e0*/  ENDCOLLECTIVE ;  /* 0x000000000000791b */ /* 0x000ff40003800000 */
.L_x_1807:
[----:B------:R-:W-:Y:S05]  /*277f0*/  BSYNC B0 ;  /* 0x0000000000007941 */ /* 0x000fea0003800000 */
.L_x_1806:
[----:B------:R-:W-:Y:S05]  /*27800*/  BRA `(.L_x_1808) ;  /* 0xffffffb400907947 */ /* 0x000fea000383ffff */
.L_x_1673:
[----:B0-----:R0:W1:Y:S02]  /*27810*/  SYNCS.PHASECHK.TRANS64.TRYWAIT P0, [R7+URZ+0x2a840], R10 ;  /* 0x02a8400a070075a7 */ /* 0x001064000800017f */
[----:B-1----:R-:W-:Y:S05]  /*27820*/  @!P0 NANOSLEEP.SYNCS 0x989680 ;  /* 0x009896800000895d */ /* 0x002fea0003900000 */
[----:B------:R-:W1:Y:S02]  /*27830*/  @!P0 SYNCS.PHASECHK.TRANS64 P0, [R7+URZ+0x2a840], R10 ;  /* 0x02a8400a070085a7 */ /* 0x000e64000800007f */
[----:B-1----:R-:W-:Y:S05]  /*27840*/  @!P0 BRA `(.L_x_1673) ;  /* 0xfffffffc00f08947 */ /* 0x002fea000383ffff */
[----:B------:R-:W-:Y:S05]  /*27850*/  BRA `(.L_x_1809) ;  /* 0xffffffb400f87947 */ /* 0x000fea000383ffff */
.L_x_1676:
        /* <DEDUP_REMOVED lines=8> */
.L_x_1684:
[----:B0-----:R0:W1:Y:S02]  /*278e0*/  SYNCS.PHASECHK.TRANS64.TRYWAIT P0, [R3+URZ+0x2a840], R8 ;  /* 0x02a84008030075a7 */ /* 0x001064000800017f */
[----:B-1----:R-:W-:Y:S05]  /*278f0*/  @!P0 NANOSLEEP.SYNCS 0x989680 ;  /* 0x009896800000895d */ /* 0x002fea0003900000 */
[----:B------:R-:W1:Y:S02]  /*27900*/  @!P0 SYNCS.PHASECHK.TRANS64 P0, [R3+URZ+0x2a840], R8 ;  /* 0x02a84008030085a7 */ /* 0x000e64000800007f */
[----:B-1----:R-:W-:Y:S05]  /*27910*/  @!P0 BRA `(.L_x_1684) ;  /* 0xfffffffc00f08947 */ /* 0x002fea000383ffff */
[----:B------:R-:W-:Y:S05]  /*27920*/  BRA `(.L_x_1811) ;  /* 0xffffffc000047947 */ /* 0x000fea000383ffff */
.L_x_1686:
[----:B0-----:R0:W1:Y:S02]  /*27930*/  SYNCS.PHASECHK.TRANS64.TRYWAIT P0, [R3+URZ+0x2a860], R8 ;  /* 0x02a86008030075a7 */ /* 0x001064000800017f */
[----:B-1----:R-:W-:Y:S05]  /*27940*/  @!P0 NANOSLEEP.SYNCS 0x989680 ;  /* 0x009896800000895d */ /* 0x002fea0003900000 */
[----:B------:R-:W1:Y:S02]  /*27950*/  @!P0 SYNCS.PHASECHK.TRANS64 P0, [R3+URZ+0x2a860], R8 ;  /* 0x02a86008030085a7 */ /* 0x000e64000800007f */
[----:B-1----:R-:W-:Y:S05]  /*27960*/  @!P0 BRA `(.L_x_1686) ;  /* 0xfffffffc00f08947 */ /* 0x002fea000383ffff */
[----:B------:R-:W-:Y:S05]  /*27970*/  BRA `(.L_x_1812) ;  /* 0xffffffc000b07947 */ /* 0x000fea000383ffff */
.L_x_1692:
[----:B-1----:R1:W2:Y:S02]  /*27980*/  SYNCS.PHASECHK.TRANS64.TRYWAIT P0, [R2+URZ+0x2a840], R3 ;  /* 0x02a84003020075a7 */ /* 0x0022a4000800017f */
[----:B--2---:R-:W-:Y:S05]  /*27990*/  @!P0 NANOSLEEP.SYNCS 0x989680 ;  /* 0x009896800000895d */ /* 0x004fea0003900000 */
[----:B------:R-:W2:Y:S02]  /*279a0*/  @!P0 SYNCS.PHASECHK.TRANS64 P0, [R2+URZ+0x2a840], R3 ;  /* 0x02a84003020085a7 */ /* 0x000ea4000800007f */
[----:B--2---:R-:W-:Y:S05]  /*279b0*/  @!P0 BRA `(.L_x_1692) ;  /* 0xfffffffc00f08947 */ /* 0x004fea000383ffff */
[----:B------:R-:W-:Y:S05]  /*279c0*/  BRA `(.L_x_1813) ;  /* 0xffffffc800187947 */ /* 0x000fea000383ffff */
.L_x_1694:
[----:B0-----:R0:W1:Y:S02]  /*279d0*/  SYNCS.PHASECHK.TRANS64.TRYWAIT P0, [R2+URZ+0x2a860], R3 ;  /* 0x02a86003020075a7 */ /* 0x001064000800017f */
[----:B-1----:R-:W-:Y:S05]  /*279e0*/  @!P0 NANOSLEEP.SYNCS 0x989680 ;  /* 0x009896800000895d */ /* 0x002fea0003900000 */
[----:B------:R-:W1:Y:S02]  /*279f0*/  @!P0 SYNCS.PHASECHK.TRANS64 P0, [R2+URZ+0x2a860], R3 ;  /* 0x02a86003020085a7 */ /* 0x000e64000800007f */
[----:B-1----:R-:W-:Y:S05]  /*27a00*/  @!P0 BRA `(.L_x_1694) ;  /* 0xfffffffc00f08947 */ /* 0x002fea000383ffff */
[----:B------:R-:W-:Y:S05]  /*27a10*/  BRA `(.L_x_1814) ;  /* 0xffffffc800c47947 */ /* 0x000fea000383ffff */
.L_x_1700:
[----:B--2---:R2:W3:Y:S02]  /*27a20*/  SYNCS.PHASECHK.TRANS64.TRYWAIT P0, [R2+URZ+0x2a840], R3 ;  /* 0x02a84003020075a7 */ /* 0x0044e4000800017f */
[----:B---3--:R-:W-:Y:S05]  /*27a30*/  @!P0 NANOSLEEP.SYNCS 0x989680 ;  /* 0x009896800000895d */ /* 0x008fea0003900000 */
[----:B------:R-:W3:Y:S02]  /*27a40*/  @!P0 SYNCS.PHASECHK.TRANS64 P0, [R2+URZ+0x2a840], R3 ;  /* 0x02a84003020085a7 */ /* 0x000ee4000800007f */
[----:B---3--:R-:W-:Y:S05]  /*27a50*/  @!P0 BRA `(.L_x_1700) ;  /* 0xfffffffc00f08947 */ /* 0x008fea000383ffff */
[----:B------:R-:W-:Y:S05]  /*27a60*/  BRA `(.L_x_1815) ;  /* 0xffffffd000007947 */ /* 0x000fea000383ffff */
.L_x_1702:
[----:B0-----:R0:W1:Y:S02]  /*27a70*/  SYNCS.PHASECHK.TRANS64.TRYWAIT P0, [R2+URZ+0x2a860], R9 ;  /* 0x02a86009020075a7 */ /* 0x001064000800017f */
[----:B-1----:R-:W-:Y:S05]  /*27a80*/  @!P0 NANOSLEEP.SYNCS 0x989680 ;  /* 0x009896800000895d */ /* 0x002fea0003900000 */
[----:B------:R-:W1:Y:S02]  /*27a90*/  @!P0 SYNCS.PHASECHK.TRANS64 P0, [R2+URZ+0x2a860], R9 ;  /* 0x02a86009020085a7 */ /* 0x000e64000800007f */
[----:B-1----:R-:W-:Y:S05]  /*27aa0*/  @!P0 BRA `(.L_x_1702) ;  /* 0xfffffffc00f08947 */ /* 0x002fea000383ffff */
[----:B------:R-:W-:Y:S05]  /*27ab0*/  BRA `(.L_x_1816) ;  /* 0xffffffd000a87947 */ /* 0x000fea000383ffff */
.L_x_1710:
[----:B-1----:R1:W2:Y:S02]  /*27ac0*/  SYNCS.PHASECHK.TRANS64.TRYWAIT P0, [R3+URZ+0x2a860], R2 ;  /* 0x02a86002030075a7 */ /* 0x0022a4000800017f */
[----:B--2---:R-:W-:Y:S05]  /*27ad0*/  @!P0 NANOSLEEP.SYNCS 0x989680 ;  /* 0x009896800000895d */ /* 0x004fea0003900000 */
[----:B------:R-:W2:Y:S02]  /*27ae0*/  @!P0 SYNCS.PHASECHK.TRANS64 P0, [R3+URZ+0x2a860], R2 ;  /* 0x02a86002030085a7 */ /* 0x000ea4000800007f */
[----:B--2---:R-:W-:Y:S05]  /*27af0*/  @!P0 BRA `(.L_x_1710) ;  /* 0xfffffffc00f08947 */ /* 0x004fea000383ffff */
[----:B------:R-:W-:Y:S05]  /*27b00*/  BRA `(.L_x_1817) ;  /* 0xffffffd400cc7947 */ /* 0x000fea000383ffff */
.L_x_1713:
[----:B------:R-:W-:Y:S01]  /*27b10*/  BSSY B0, `(.L_x_1818) ;  /* 0x0000008000007945 */ /* 0x000fe20003800000 */
[----:B------:R-:W-:Y:S02]  /*27b20*/  IMAD.MOV.U32 R13, RZ, RZ, R16 ;  /* 0x000000ffff0d7224 */ /* 0x000fe400078e0010 */
[----:B------:R-:W-:Y:S02]  /*27b30*/  IMAD.MOV.U32 R12, RZ, RZ, RZ ;  /* 0x000000ffff0c7224 */ /* 0x000fe400078e00ff */
[----:B------:R-:W-:Y:S02]  /*27b40*/  IMAD.MOV.U32 R11, RZ, RZ, 0x1f ;  /* 0x0000001fff0b7424 */ /* 0x000fe400078e00ff */
[----:B0-----:R-:W-:-:S07]  /*27b50*/  IMAD.MOV.U32 R15, RZ, RZ, -0x1 ;  /* 0xffffffffff0f7424 */ /* 0x001fce00078e00ff */
[----:B-12---:R-:W-:Y:S05]  /*27b60*/  WARPSYNC.COLLECTIVE R15, `(.L_x_1819) ;  /* 0x000000000f087348 */ /* 0x006fea0003c00000 */
[----:B------:R0:W3:Y:S02]  /*27b70*/  SHFL.IDX P6, R14, R13, R12, R11 ;  /* 0x0000000c0d0e7389 */ /* 0x0000e400000c000b */
[----:B0123--:R-:W-:Y:S01]  /*27b80*/  ENDCOLLECTIVE ;  /* 0x000000000000791b */ /* 0x00ffe20003800000 */
.L_x_1819:
[----:B------:R-:W-:Y:S05]  /*27b90*/  BSYNC B0 ;  /* 0x0000000000007941 */ /* 0x000fea0003800000 */
.L_x_1818:
[----:B------:R-:W-:Y:S01]  /*27ba0*/  IMAD.MOV.U32 R13, RZ, RZ, R16 ;  /* 0x000000ffff0d7224 */ /* 0x000fe200078e0010 */
[----:B------:R-:W-:Y:S01]  /*27bb0*/  MOV R4, R14 ;  /* 0x0000000e00047202 */ /* 0x000fe20000000f00 */
[----:B------:R-:W-:Y:S02]  /*27bc0*/  IMAD.MOV.U32 R12, RZ, RZ, 0x1 ;  /* 0x00000001ff0c7424 */ /* 0x000fe400078e00ff */
[----:B------:R-:W-:Y:S02]  /*27bd0*/  IMAD.MOV.U32 R11, RZ, RZ, 0x1f ;  /* 0x0000001fff0b7424 */ /* 0x000fe400078e00ff */
[----:B------:R-:W-:-:S07]  /*27be0*/  IMAD.MOV.U32 R15, RZ, RZ, -0x1 ;  /* 0xffffffffff0f7424 */ /* 0x000fce00078e00ff */
[----:B------:R-:W-:Y:S05]  /*27bf0*/  WARPSYNC.COLLECTIVE R15, `(.L_x_1820) ;  /* 0x000000000f087348 */ /* 0x000fea0003c00000 */
[----:B------:R0:W1:Y:S02]  /*27c00*/  SHFL.IDX P6, R14, R13, R12, R11 ;  /* 0x0000000c0d0e7389 */ /* 0x00006400000c000b */
[----:B01----:R-:W-:Y:S01]  /*27c10*/  ENDCOLLECTIVE ;  /* 0x000000000000791b */ /* 0x003fe20003800000 */
.L_x_1820:
[----:B------:R-:W-:Y:S01]  /*27c20*/  MOV R16, R14 ;  /* 0x0000000e00107202 */ /* 0x000fe20000000f00 */
[----:B------:R-:W-:Y:S06]  /*27c30*/  BRA `(.L_x_1821) ;  /* 0xffffffd800607947 */ /* 0x000fec000383ffff */
.L_x_1716:
[----:B------:R-:W-:Y:S01]  /*27c40*/  BSSY B0, `(.L_x_1822) ;  /* 0x0000008000007945 */ /* 0x000fe20003800000 */
[----:B-----5:R-:W-:Y:S02]  /*27c50*/  IMAD.MOV.U32 R13, RZ, RZ, R17 ;  /* 0x000000ffff0d7224 */ /* 0x020fe400078e0011 */
[----:B------:R-:W-:Y:S02]  /*27c60*/  IMAD.MOV.U32 R12, RZ, RZ, 0x1 ;  /* 0x00000001ff0c7424 */ /* 0x000fe400078e00ff */
[----:B------:R-:W-:Y:S02]  /*27c70*/  IMAD.MOV.U32 R11, RZ, RZ, RZ ;  /* 0x000000ffff0b7224 */ /* 0x000fe400078e00ff */
[----:B0-----:R-:W-:-:S07]  /*27c80*/  IMAD.MOV.U32 R15, RZ, RZ, -0x1 ;  /* 0xffffffffff0f7424 */ /* 0x001fce00078e00ff */
[----:B-1234-:R-:W-:Y:S05]  /*27c90*/  WARPSYNC.COLLECTIVE R15, `(.L_x_1823) ;  /* 0x000000000f087348 */ /* 0x01efea0003c00000 */
[----:B------:R0:W0:Y:S02]  /*27ca0*/  SHFL.UP P6, R14, R13, R12, R11 ;  /* 0x0400000c0d0e7389 */ /* 0x00002400000c000b */
[----:B01234-:R-:W-:Y:S01]  /*27cb0*/  ENDCOLLECTIVE ;  /* 0x000000000000791b */ /* 0x01ffe20003800000 */
.L_x_1823:
[----:B------:R-:W-:Y:S05]  /*27cc0*/  BSYNC B0 ;  /* 0x0000000000007941 */ /* 0x000fea0003800000 */
.L_x_1822:
[C---:B------:R-:W-:Y:S01]  /*27cd0*/  ISETP.NE.AND P0, PT, R7.reuse, RZ, PT ;  /* 0x000000ff0700720c */ /* 0x040fe20003f05270 */
[----:B------:R-:W-:Y:S02]  /*27ce0*/  IMAD.MOV.U32 R12, RZ, RZ, 0x2 ;  /* 0x00000002ff0c7424 */ /* 0x000fe400078e00ff */
[----:B------:R-:W-:Y:S01]  /*27cf0*/  IMAD.MOV.U32 R11, RZ, RZ, RZ ;  /* 0x000000ffff0b7224 */ /* 0x000fe200078e00ff */
[----:B------:R-:W-:Y:S01]  /*27d00*/  SEL R14, R14, RZ, P0 ;  /* 0x000000ff0e0e7207 */ /* 0x000fe20000000000 */
[----:B------:R-:W-:Y:S01]  /*27d10*/  IMAD.MOV.U32 R15, RZ, RZ, -0x1 ;  /* 0xffffffffff0f7424 */ /* 0x000fe200078e00ff */
[----:B------:R-:W-:Y:S02]  /*27d20*/  ISETP.GE.U32.AND P0, PT, R7, 0x2, PT ;  /* 0x000000020700780c */ /* 0x000fe40003f06070 */
[----:B------:R-:W-:-:S11]  /*27d30*/  IADD3 R13, R17, R14, RZ ;  /* 0x0000000e110d7210 */ /* 0x000fd60007ffe0ff */
[----:B------:R-:W-:Y:S05]  /*27d40*/  WARPSYNC.COLLECTIVE R15, `(.L_x_1824) ;  /* 0x000000000f087348 */ /* 0x000fea0003c00000 */
[----:B------:R0:W1:Y:S02]  /*27d50*/  SHFL.UP P6, R14, R13, R12, R11 ;  /* 0x0400000c0d0e7389 */ /* 0x00006400000c000b */
[----:B01----:R-:W-:Y:S01]  /*27d60*/  ENDCOLLECTIVE ;  /* 0x000000000000791b */ /* 0x003fe20003800000 */
.L_x_1824:
        /* <DEDUP_REMOVED lines=8> */
.L_x_1825:
        /* <DEDUP_REMOVED lines=8> */
.L_x_1826:
[----:B------:R-:W-:Y:S01]  /*27e70*/  IMAD.MOV.U32 R12, RZ, RZ, 0x10 ;  /* 0x00000010ff0c7424 */ /* 0x000fe200078e00ff */
[----:B------:R-:W-:Y:S02]  /*27e80*/  SEL R6, R14, RZ, P0 ;  /* 0x000000ff0e067207 */ /* 0x000fe40000000000 */
[----:B------:R-:W-:Y:S02]  /*27e90*/  ISETP.GE.U32.AND P0, PT, R7, 0x10, PT ;  /* 0x000000100700780c */ /* 0x000fe40003f06070 */
[----:B------:R-:W-:-:S05]  /*27ea0*/  IADD3 R6, R5, R6, RZ ;  /* 0x0000000605067210 */ /* 0x000fca0007ffe0ff */
[----:B------:R-:W-:-:S07]  /*27eb0*/  IMAD.MOV.U32 R13, RZ, RZ, R6 ;  /* 0x000000ffff0d7224 */ /* 0x000fce00078e0006 */
[----:B------:R-:W-:Y:S05]  /*27ec0*/  WARPSYNC.COLLECTIVE R15, `(.L_x_1827) ;  /* 0x000000000f087348 */ /* 0x000fea0003c00000 */
[----:B------:R0:W1:Y:S02]  /*27ed0*/  SHFL.UP P6, R14, R13, R12, R11 ;  /* 0x0400000c0d0e7389 */ /* 0x00006400000c000b */
[----:B01----:R-:W-:Y:S01]  /*27ee0*/  ENDCOLLECTIVE ;  /* 0x000000000000791b */ /* 0x003fe20003800000 */
.L_x_1827:
[----:B------:R-:W-:Y:S01]  /*27ef0*/  MOV R12, 0x1f ;  /* 0x0000001f000c7802 */ /* 0x000fe20000000f00 */
[----:B------:R-:W-:Y:S01]  /*27f00*/  IMAD.MOV.U32 R11, RZ, RZ, 0x1f ;  /* 0x0000001fff0b7424 */ /* 0x000fe200078e00ff */
[----:B------:R-:W-:-:S05]  /*27f10*/  SEL R3, R14, RZ, P0 ;  /* 0x000000ff0e037207 */ /* 0x000fca0000000000 */
[----:B------:R-:W-:-:S04]  /*27f20*/  IMAD.IADD R2, R6, 0x1, R3 ;  /* 0x0000000106027824 */ /* 0x000fc800078e0203 */
[----:B------:R-:W-:-:S07]  /*27f30*/  IMAD.MOV.U32 R13, RZ, RZ, R2 ;  /* 0x000000ffff0d7224 */ /* 0x000fce00078e0002 */
[----:B------:R-:W-:Y:S05]  /*27f40*/  WARPSYNC.COLLECTIVE R15, `(.L_x_1828) ;  /* 0x000000000f087348 */ /* 0x000fea0003c00000 */
[----:B------:R0:W1:Y:S02]  /*27f50*/  SHFL.IDX P6, R14, R13, R12, R11 ;  /* 0x0000000c0d0e7389 */ /* 0x00006400000c000b */
[----:B01----:R-:W-:Y:S01]  /*27f60*/  ENDCOLLECTIVE ;  /* 0x000000000000791b */ /* 0x003fe20003800000 */
.L_x_1828:
[----:B------:R-:W-:Y:S05]  /*27f70*/  BRA `(.L_x_1829) ;  /* 0xffffffd800287947 */ /* 0x000fea000383ffff */
.L_x_1721:
[----:B------:R-:W-:Y:S01]  /*27f80*/  BSSY B0, `(.L_x_1830) ;  /* 0x0000008000007945 */ /* 0x000fe20003800000 */
[----:B-----5:R-:W-:Y:S01]  /*27f90*/  IMAD.MOV.U32 R13, RZ, RZ, R17 ;  /* 0x000000ffff0d7224 */ /* 0x020fe200078e0011 */
[----:B------:R-:W-:Y:S01]  /*27fa0*/  MOV R15, 0xffffffff ;  /* 0xffffffff000f7802 */ /* 0x000fe20000000f00 */
[----:B------:R-:W-:Y:S02]  /*27fb0*/  IMAD.MOV.U32 R12, RZ, RZ, 0x1 ;  /* 0x00000001ff0c7424 */ /* 0x000fe400078e00ff */
[----:B------:R-:W-:-:S07]  /*27fc0*/  IMAD.MOV.U32 R11, RZ, RZ, RZ ;  /* 0x000000ffff0b7224 */ /* 0x000fce00078e00ff */
[----:B01----:R-:W-:Y:S05]  /*27fd0*/  WARPSYNC.COLLECTIVE R15, `(.L_x_1831) ;  /* 0x000000000f087348 */ /* 0x003fea0003c00000 */
[----:B------:R2:W3:Y:S02]  /*27fe0*/  SHFL.UP P6, R14, R13, R12, R11 ;  /* 0x0400000c0d0e7389 */ /* 0x0004e400000c000b */
[----:B0123--:R-:W-:Y:S01]  /*27ff0*/  ENDCOLLECTIVE ;  /* 0x000000000000791b */ /* 0x00ffe20003800000 */
.L_x_1831:
[----:B------:R-:W-:Y:S05]  /*28000*/  BSYNC B0 ;  /* 0x0000000000007941 */ /* 0x000fea0003800000 */
.L_x_1830:
        /* <DEDUP_REMOVED lines=10> */
.L_x_1832:
        /* <DEDUP_REMOVED lines=8> */
.L_x_1833:
[----:B------:R-:W-:Y:S02]  /*28130*/  MOV R12, 0x8 ;  /* 0x00000008000c7802 */ /* 0x000fe40000000f00 */
[----:B------:R-:W-:Y:S02]  /*28140*/  SEL R14, R14, RZ, P0 ;  /* 0x000000ff0e0e7207 */ /* 0x000fe40000000000 */
[----:B------:R-:W-:-:S03]  /*28150*/  ISETP.GE.U32.AND P0, PT, R7, 0x8, PT ;  /* 0x000000080700780c */ /* 0x000fc60003f06070 */
[----:B------:R-:W-:-:S04]  /*28160*/  IMAD.IADD R5, R3, 0x1, R14 ;  /* 0x0000000103057824 */ /* 0x000fc800078e020e */
[----:B------:R-:W-:-:S07]  /*28170*/  IMAD.MOV.U32 R13, RZ, RZ, R5 ;  /* 0x000000ffff0d7224 */ /* 0x000fce00078e0005 */
[----:B------:R-:W-:Y:S05]  /*28180*/  WARPSYNC.COLLECTIVE R15, `(.L_x_1834) ;  /* 0x000000000f087348 */ /* 0x000fea0003c00000 */
[----:B------:R0:W1:Y:S02]  /*28190*/  SHFL.UP P6, R14, R13, R12, R11 ;  /* 0x0400000c0d0e7389 */ /* 0x00006400000c000b */
[----:B01----:R-:W-:Y:S01]  /*281a0*/  ENDCOLLECTIVE ;  /* 0x000000000000791b */ /* 0x003fe20003800000 */
.L_x_1834:
        /* <DEDUP_REMOVED lines=8> */
.L_x_1835:
[----:B------:R-:W-:Y:S02]  /*28230*/  IMAD.MOV.U32 R12, RZ, RZ, 0x1f ;  /* 0x0000001fff0c7424 */ /* 0x000fe400078e00ff */
[----:B------:R-:W-:Y:S01]  /*28240*/  IMAD.MOV.U32 R11, RZ, RZ, 0x1f ;  /* 0x0000001fff0b7424 */ /* 0x000fe200078e00ff */
[----:B------:R-:W-:-:S05]  /*28250*/  SEL R3, R14, RZ, P0 ;  /* 0x000000ff0e037207 */ /* 0x000fca0000000000 */
[----:B------:R-:W-:-:S05]  /*28260*/  IMAD.IADD R2, R6, 0x1, R3 ;  /* 0x0000000106027824 */ /* 0x000fca00078e0203 */
[----:B------:R-:W-:-:S07]  /*28270*/  MOV R13, R2 ;  /* 0x00000002000d7202 */ /* 0x000fce0000000f00 */
[----:B------:R-:W-:Y:S05]  /*28280*/  WARPSYNC.COLLECTIVE R15, `(.L_x_1836) ;  /* 0x000000000f087348 */ /* 0x000fea0003c00000 */
[----:B------:R0:W1:Y:S02]  /*28290*/  SHFL.IDX P6, R14, R13, R12, R11 ;  /* 0x0000000c0d0e7389 */ /* 0x00006400000c000b */
[----:B01----:R-:W-:Y:S01]  /*282a0*/  ENDCOLLECTIVE ;  /* 0x000000000000791b */ /* 0x003fe20003800000 */
.L_x_1836:
[----:B------:R-:W-:Y:S05]  /*282b0*/  BRA `(.L_x_1837) ;  /* 0xffffffd800107947 */ /* 0x000fea000383ffff */
.L_x_1723:
[----:B------:R-:W-:Y:S01]  /*282c0*/  BSSY B0, `(.L_x_1838) ;  /* 0x0000006000007945 */ /* 0x000fe20003800000 */
[----:B------:R-:W-:Y:S01]  /*282d0*/  PLOP3.LUT P6, PT, P6, PT, PT, 0x8, 0x0 ;  /* 0x000000000000781c */ /* 0x000fe200037ce170 */
[----:B------:R-:W-:-:S12]  /*282e0*/  IMAD.MOV.U32 R15, RZ, RZ, -0x1 ;  /* 0xffffffffff0f7424 */ /* 0x000fd800078e00ff */
[----:B0-----:R-:W-:Y:S05]  /*282f0*/  WARPSYNC.COLLECTIVE R15, `(.L_x_1839) ;  /* 0x000000000f087348 */ /* 0x001fea0003c00000 */
[----:B------:R-:W-:Y:S01]  /*28300*/  VOTE.ANY R14, PT, P6 ;  /* 0x00000000000e7806 */ /* 0x000fe200030e0100 */
[----:B0-----:R-:W-:Y:S06]  /*28310*/  ENDCOLLECTIVE ;  /* 0x000000000000791b */ /* 0x001fec0003800000 */
.L_x_1839:
[----:B------:R-:W-:Y:S05]  /*28320*/  BSYNC B0 ;  /* 0x0000000000007941 */ /* 0x000fea0003800000 */
.L_x_1838:
[----:B------:R-:W-:Y:S01]  /*28330*/  IMAD.MOV.U32 R3, RZ, RZ, R14 ;  /* 0x000000ffff037224 */ /* 0x000fe200078e000e */
[----:B------:R-:W-:Y:S01]  /*28340*/  MOV R13, R17 ;  /* 0x00000011000d7202 */ /* 0x000fe20000000f00 */
[----:B------:R-:W-:Y:S02]  /*28350*/  IMAD.MOV.U32 R11, RZ, RZ, 0x1f ;  /* 0x0000001fff0b7424 */ /* 0x000fe400078e00ff */
[----:B------:R-:W0:Y:S01]  /*28360*/  POPC R6, R3 ;  /* 0x0000000300067309 */ /* 0x000e220000000000 */
[----:B------:R-:W-:Y:S02]  /*28370*/  IMAD.MOV.U32 R15, RZ, RZ, -0x1 ;  /* 0xffffffffff0f7424 */ /* 0x000fe400078e00ff */
[----:B0-----:R-:W-:-:S07]  /*28380*/  IMAD.MOV.U32 R12, RZ, RZ, R6 ;  /* 0x000000ffff0c7224 */ /* 0x001fce00078e0006 */
[----:B------:R-:W-:Y:S05]  /*28390*/  WARPSYNC.COLLECTIVE R15, `(.L_x_1840) ;  /* 0x000000000f087348 */ /* 0x000fea0003c00000 */
[----:B------:R0:W1:Y:S02]  /*283a0*/  SHFL.IDX P6, R14, R13, R12, R11 ;  /* 0x0000000c0d0e7389 */ /* 0x00006400000c000b */
[----:B01----:R-:W-:Y:S01]  /*283b0*/  ENDCOLLECTIVE ;  /* 0x000000000000791b */ /* 0x003fe20003800000 */
.L_x_1840:
[----:B------:R-:W-:Y:S01]  /*283c0*/  IMAD.MOV.U32 R17, RZ, RZ, R14 ;  /* 0x000000ffff117224 */ /* 0x000fe200078e000e */
[----:B------:R-:W-:Y:S06]  /*283d0*/  BRA `(.L_x_1841) ;  /* 0xffffffd800007947 */ /* 0x000fec000383ffff */
.L_x_1725:
[----:B------:R-:W-:Y:S01]  /*283e0*/  BSSY B0, `(.L_x_1842) ;  /* 0x0000007000007945 */ /* 0x000fe20003800000 */
[----:B------:R-:W-:Y:S01]  /*283f0*/  MOV R13, R2 ;  /* 0x00000002000d7202 */ /* 0x000fe20000000f00 */
[----:B------:R-:W-:Y:S02]  /*28400*/  IMAD.MOV.U32 R11, RZ, RZ, 0x1f ;  /* 0x0000001fff0b7424 */ /* 0x000fe400078e00ff */
[----:B------:R-:W-:-:S07]  /*28410*/  IMAD.MOV.U32 R15, RZ, RZ, -0x1 ;  /* 0xffffffffff0f7424 */ /* 0x000fce00078e00ff */
[----:B012---:R-:W-:Y:S05]  /*28420*/  WARPSYNC.COLLECTIVE R15, `(.L_x_1843) ;  /* 0x000000000f087348 */ /* 0x007fea0003c00000 */
[----:B------:R3:W4:Y:S02]  /*28430*/  SHFL.IDX P6, R14, R13, R12, R11 ;  /* 0x0000000c0d0e7389 */ /* 0x00072400000c000b */
[----:B01234-:R-:W-:Y:S01]  /*28440*/  ENDCOLLECTIVE ;  /* 0x000000000000791b */ /* 0x01ffe20003800000 */
.L_x_1843:
[----:B------:R-:W-:Y:S05]  /*28450*/  BSYNC B0 ;  /* 0x0000000000007941 */ /* 0x000fea0003800000 */
.L_x_1842:
[----:B------:R-:W-:Y:S01]  /*28460*/  IMAD.MOV.U32 R7, RZ, RZ, R14 ;  /* 0x000000ffff077224 */ /* 0x000fe200078e000e */
[----:B------:R-:W-:Y:S06]  /*28470*/  BRA `(.L_x_1724) ;  /* 0xffffffd400f47947 */ /* 0x000fec000383ffff */
.L_x_1729:
[----:B-1----:R1:W2:Y:S02]  /*28480*/  SYNCS.PHASECHK.TRANS64.TRYWAIT P0, [R0+URZ+0x2a820], R3 ;  /* 0x02a82003000075a7 */ /* 0x0022a4000800017f */
[----:B--2---:R-:W-:Y:S05]  /*28490*/  @!P0 NANOSLEEP.SYNCS 0x989680 ;  /* 0x009896800000895d */ /* 0x004fea0003900000 */
[----:B------:R-:W2:Y:S02]  /*284a0*/  @!P0 SYNCS.PHASECHK.TRANS64 P0, [R0+URZ+0x2a820], R3 ;  /* 0x02a82003000085a7 */ /* 0x000ea4000800007f */
[----:B--2---:R-:W-:Y:S05]  /*284b0*/  @!P0 BRA `(.L_x_1729) ;  /* 0xfffffffc00f08947 */ /* 0x004fea000383ffff */
[----:B------:R-:W-:Y:S05]  /*284c0*/  BRA `(.L_x_1844) ;  /* 0xffffffdc006c7947 */ /* 0x000fea000383ffff */
.L_x_1730:
[----:B------:R-:W2:Y:S01]  /*284d0*/  S2R R2, SR_TID.X ;  /* 0x0000000000027919 */ /* 0x000ea20000002100 */
[----:B------:R-:W-:Y:S01]  /*284e0*/  BSSY B0, `(.L_x_1845) ;  /* 0x000000a000007945 */ /* 0x000fe20003800000 */
[----:B------:R-:W-:Y:S01]  /*284f0*/  MOV R12, RZ ;  /* 0x000000ff000c7202 */ /* 0x000fe20000000f00 */
        /* <DEDUP_REMOVED lines=8> */
.L_x_1846:
[----:B------:R-:W-:Y:S05]  /*28580*/  BSYNC B0 ;  /* 0x0000000000007941 */ /* 0x000fea0003800000 */
.L_x_1845:
[----:B------:R-:W-:Y:S05]  /*28590*/  BRA `(.L_x_1847) ;  /* 0xffffffdc00547947 */ /* 0x000fea000383ffff */
.L_x_1731:
[----:B------:R-:W-:Y:S01]  /*285a0*/  BSSY B0, `(.L_x_1848) ;  /* 0x0000006000007945 */ /* 0x000fe20003800000 */
[----:B------:R-:W-:-:S07]  /*285b0*/  IMAD.MOV.U32 R15, RZ, RZ, -0x1 ;  /* 0xffffffffff0f7424 */ /* 0x000fce00078e00ff */
[----:B012---:R-:W-:Y:S05]  /*285c0*/  WARPSYNC.COLLECTIVE R15, `(.L_x_1849) ;  /* 0x000000000f0c7348 */ /* 0x007fea0003c00000 */
[----:B------:R-:W-:Y:S02]  /*285d0*/  ELECT P6, UR62, PT ;  /* 0x00000000003e782f */ /* 0x000fe400038c0000 */
[----:B------:R-:W-:Y:S01]  /*285e0*/  MOV R14, UR62 ;  /* 0x0000003e000e7c02 */ /* 0x000fe20008000f00 */
[----:B012---:R-:W-:Y:S10]  /*285f0*/  ENDCOLLECTIVE ;  /* 0x000000000000791b */ /* 0x007ff40003800000 */
.L_x_1849:
[----:B------:R-:W-:Y:S05]  /*28600*/  BSYNC B0 ;  /* 0x0000000000007941 */ /* 0x000fea0003800000 */
.L_x_1848:
[----:B------:R-:W-:Y:S05]  /*28610*/  BRA `(.L_x_1850) ;  /* 0xffffffdc00487947 */ /* 0x000fea000383ffff */
.L_x_1733:
[----:B-1----:R1:W2:Y:S02]  /*28620*/  SYNCS.PHASECHK.TRANS64.TRYWAIT P0, [R6+URZ], R5 ;  /* 0x00000005060075a7 */ /* 0x0022a4000800017f */
[----:B--2---:R-:W-:Y:S05]  /*28630*/  @!P0 NANOSLEEP.SYNCS 0x989680 ;  /* 0x009896800000895d */ /* 0x004fea0003900000 */
[----:B------:R-:W2:Y:S02]  /*28640*/  @!P0 SYNCS.PHASECHK.TRANS64 P0, [R6+URZ], R5 ;  /* 0x00000005060085a7 */ /* 0x000ea4000800007f */
[----:B--2---:R-:W-:Y:S05]  /*28650*/  @!P0 BRA `(.L_x_1733) ;  /* 0xfffffffc00f08947 */ /* 0x004fea000383ffff */
[----:B------:R-:W-:Y:S05]  /*28660*/  BRA `(.L_x_1851) ;  /* 0xffffffdc00847947 */ /* 0x000fea000383ffff */
.L_x_1734:
[----:B--2---:R2:W3:Y:S02]  /*28670*/  SYNCS.PHASECHK.TRANS64.TRYWAIT P0, [R7+URZ], R2 ;  /* 0x00000002070075a7 */ /* 0x0044e4000800017f */
[----:B---3--:R-:W-:Y:S05]  /*28680*/  @!P0 NANOSLEEP.SYNCS 0x989680 ;  /* 0x009896800000895d */ /* 0x008fea0003900000 */
[----:B------:R-:W3:Y:S02]  /*28690*/  @!P0 SYNCS.PHASECHK.TRANS64 P0, [R7+URZ], R2 ;  /* 0x00000002070085a7 */ /* 0x000ee4000800007f */
[----:B---3--:R-:W-:Y:S05]  /*286a0*/  @!P0 BRA `(.L_x_1734) ;  /* 0xfffffffc00f08947 */ /* 0x008fea000383ffff */
[----:B------:R-:W-:Y:S05]  /*286b0*/  BRA `(.L_x_1852) ;  /* 0xffffffdc00787947 */ /* 0x000fea000383ffff */
.L_x_1736:
[----:B---3--:R3:W4:Y:S02]  /*286c0*/  SYNCS.PHASECHK.TRANS64.TRYWAIT P0, [R4+URZ], R5 ;  /* 0x00000005040075a7 */ /* 0x008724000800017f */
[----:B----4-:R-:W-:Y:S05]  /*286d0*/  @!P0 NANOSLEEP.SYNCS 0x989680 ;  /* 0x009896800000895d */ /* 0x010fea0003900000 */
[----:B------:R-:W4:Y:S02]  /*286e0*/  @!P0 SYNCS.PHASECHK.TRANS64 P0, [R4+URZ], R5 ;  /* 0x00000005040085a7 */ /* 0x000f24000800007f */
[----:B----4-:R-:W-:Y:S05]  /*286f0*/  @!P0 BRA `(.L_x_1736) ;  /* 0xfffffffc00f08947 */ /* 0x010fea000383ffff */
[----:B------:R-:W-:Y:S05]  /*28700*/  BRA `(.L_x_1853) ;  /* 0xffffffdc00807947 */ /* 0x000fea000383ffff */
.L_x_1854:
        /* <DEDUP_REMOVED lines=15> */
.L_x_11936:


//--------------------- .text._ZN7cutlass13device_kernelIN5flash11enable_sm90INS1_16FlashAttnFwdSm90INS1_25CollectiveMainloopFwdSm90ILi2EN4cute5tupleIJNS5_1CILi1EEES8_S8_EEENS6_IJNS7_ILi128EEESA_NS7_ILi192EEEEEELi128ENS_6half_tEfNS_4arch4Sm90ELb1ELb0ELb0ELb0ELb0ELb0ELb0ELb1ELb1ELb0ELb0ELb0EEENS1_21CollectiveEpilogueFwdINS6_IJSA_SA_SA_EEES9_SD_SF_Li256ELb0ELb0ELb0ELb0EEENS1_30DynamicPersistentTileSchedulerILi256ELi32ELb0ELb0ELb1EEEEEEEEEvNT_6ParamsE --------------------------
	.section	.text._ZN7cutlass13device_kernelIN5flash11enable_sm90INS1_16FlashAttnFwdSm90INS1_25CollectiveMainloopFwdSm90ILi2EN4cute5tupleIJNS5_1CILi1EEES8_S8_EEENS6_IJNS7_ILi128EEESA_NS7_ILi192EEEEEELi128ENS_6half_tEfNS_4arch4Sm90ELb1ELb0ELb0ELb0ELb0ELb0ELb0ELb1ELb1ELb0ELb0ELb0EEENS1_21CollectiveEpilogueFwdINS6_IJSA_SA_SA_EEES9_SD_SF_Li256ELb0ELb0ELb0ELb0EEENS1_30DynamicPersistentTileSchedulerILi256ELi32ELb0ELb0ELb1EEEEEEEEEvNT_6ParamsE,"ax",@progbits
	.align	128
.text._ZN7cutlass13device_kernelIN5flash11enable_sm90INS1_16FlashAttnFwdSm90INS1_25CollectiveMainloopFwdSm90ILi2EN4cute5tupleIJNS5_1CILi1EEES8_S8_EEENS6_IJNS7_ILi128EEESA_NS7_ILi192EEEEEELi128ENS_6half_tEfNS_4arch4Sm90ELb1ELb0ELb0ELb0ELb0ELb0ELb0ELb1ELb1ELb0ELb0ELb0EEENS1_21CollectiveEpilogueFwdINS6_IJSA_SA_SA_EEES9_SD_SF_Li256ELb0ELb0ELb0ELb0EEENS1_30DynamicPersistentTileSchedulerILi256ELi32ELb0ELb0ELb1EEEEEEEEEvNT_6ParamsE:
        .type           _ZN7cutlass13device_kernelIN5flash11enable_sm90INS1_16FlashAttnFwdSm90INS1_25CollectiveMainloopFwdSm90ILi2EN4cute5tupleIJNS5_1CILi1EEES8_S8_EEENS6_IJNS7_ILi128EEESA_NS7_ILi192EEEEEELi128ENS_6half_tEfNS_4arch4Sm90ELb1ELb0ELb0ELb0ELb0ELb0ELb0ELb1ELb1ELb0ELb0ELb0EEENS1_21CollectiveEpilogueFwdINS6_IJSA_SA_SA_EEES9_SD_SF_Li256ELb0ELb0ELb0ELb0EEENS1_30DynamicPersistentTileSchedulerILi256ELi32ELb0ELb0ELb1EEEEEEEEEvNT_6ParamsE,@function
        .size           _ZN7cutlass13device_kernelIN5flash11enable_sm90INS1_16FlashAttnFwdSm90INS1_25CollectiveMainloopFwdSm90ILi2EN4cute5tupleIJNS5_1CILi1EEES8_S8_EEENS6_IJNS7_ILi128EEESA_NS7_ILi192EEEEEELi128ENS_6half_tEfNS_4arch4Sm90ELb1ELb0ELb0ELb0ELb0ELb0ELb0ELb1ELb1ELb0ELb0ELb0EEENS1_21CollectiveEpilogueFwdINS6_IJSA_SA_SA_EEES9_SD_SF_Li256ELb0ELb0ELb0ELb0EEENS1_30DynamicPersistentTileSchedulerILi256ELi32ELb0ELb0ELb1EEEEEEEEEvNT_6ParamsE,(.L_x_11937 - _ZN7cutlass13device_kernelIN5flash11enable_sm90INS1_16FlashAttnFwdSm90INS1_25CollectiveMainloopFwdSm90ILi2EN4cute5tupleIJNS5_1CILi1EEES8_S8_EEENS6_IJNS7_ILi128EEESA_NS7_ILi192EEEEEELi128ENS_6half_tEfNS_4arch4Sm90ELb1ELb0ELb0ELb0ELb0ELb0ELb0ELb1ELb1ELb0ELb0ELb0EEENS1_21CollectiveEpilogueFwdINS6_IJSA_SA_SA_EEES9_SD_SF_Li256ELb0ELb0ELb0ELb0EEENS1_30DynamicPersistentTileSchedulerILi256ELi32ELb0ELb0ELb1EEEEEEEEEvNT_6ParamsE)
        .other          _ZN7cutlass13device_kernelIN5flash11enable_sm90INS1_16FlashAttnFwdSm90INS1_25CollectiveMainloopFwdSm90ILi2EN4cute5tupleIJNS5_1CILi1EEES8_S8_EEENS6_IJNS7_ILi128EEESA_NS7_ILi192EEEEEELi128ENS_6half_tEfNS_4arch4Sm90ELb1ELb0ELb0ELb0ELb0ELb0ELb0ELb1ELb1ELb0ELb0ELb0EEENS1_21CollectiveEpilogueFwdINS6_IJSA_SA_SA_EEES9_SD_SF_Li256ELb0ELb0ELb0ELb0EEENS1_30DynamicPersistentTileSchedulerILi256ELi32ELb0ELb0ELb1EEEEEEEEEvNT_6ParamsE,@"STO_CUDA_ENTRY STV_DEFAULT"
_ZN7cutlass13device_kernelIN5flash11enable_sm90INS1_16FlashAttnFwdSm90INS1_25CollectiveMainloopFwdSm90ILi2EN4cute5tupleIJNS5_1CILi1EEES8_S8_EEENS6_IJNS7_ILi128EEESA_NS7_ILi192EEEEEELi128ENS_6half_tEfNS_4arch4Sm90ELb1ELb0ELb0ELb0ELb0ELb0ELb0ELb1ELb1ELb0ELb0ELb0EEENS1_21CollectiveEpilogueFwdINS6_IJSA_SA_SA_EEES9_SD_SF_Li256ELb0ELb0ELb0ELb0EEENS1_30DynamicPersistentTileSchedulerILi256ELi32ELb0ELb0ELb1EEEEEEEEEvNT_6ParamsE:
        /* <DEDUP_REMOVED lines=24> */
.L_x_1856:
[----:B------:R-:W-:Y:S05]  /*0180*/  BSYNC B0 ;  /* 0x0000000000007941 */ /* 0x000fea0003800000 */
.L_x_1855:
        /* <DEDUP_REMOVED lines=37> */
.L_x_1857:
        /* <DEDUP_REMOVED lines=22> */
.L_x_1858:
        /* <DEDUP_REMOVED lines=18> */
.L_x_1859:
        /* <DEDUP_REMOVED lines=22> */
.L_x_1860:
        /* <DEDUP_REMOVED lines=22> */
.L_x_1861:
        /* <DEDUP_REMOVED lines=9> */
.L_x_1863:
        /* <DEDUP_REMOVED lines=13> */
[----:B------:R-:W-:Y:S01]  /*0a80*/  UMOV UR46, URZ ;  /* 0x0000003f002e7c82 */ /* 0x000fe20008000000 */
[----:B-1----:R-:W1:Y:S01]  /*0a90*/  S2R R2, SR_TID.X ;  /* 0x0000000000027919 */ /* 0x002e620000002100 */
[----:B------:R-:W-:-:S04]  /*0aa0*/  UMOV UR36, URZ ;  /* 0x0000003f00247c82 */ /* 0x000fc80008000000 */
[----:B------:R-:W4:Y:S01]  /*0ab0*/  S2UR UR6, SR_SWINHI ;  /* 0x00000000000679c3 */ /* 0x000f220000002f00 */
[----:B---3--:R-:W-:-:S07]  /*0ac0*/  ULEA UR37, UR4, UR37, 0x18 ;  /* 0x0000002504257291 */ /* 0x008fce000f8ec03f */
[----:B------:R-:W-:Y:S01]  /*0ad0*/  UMOV UR4, UR37 ;  /* 0x0000002500047c82 */ /* 0x000fe20008000000 */
[----:B----4-:R-:W-:Y:S02]  /*0ae0*/  UMOV UR5, UR6 ;  /* 0x0000000600057c82 */ /* 0x010fe40008000000 */
[----:B------:R-:W-:Y:S02]  /*0af0*/  IMAD.U32 R17, RZ, RZ, UR5 ;  /* 0x00000005ff117e24 */ /* 0x000fe4000f8e00ff */
[----:B-1----:R-:W-:Y:S02]  /*0b00*/  VIADD R191, R2, 0xffffff80 ;  /* 0xffffff8002bf7836 */ /* 0x002fe40000000000 */
[----:B------:R-:W-:Y:S01]  /*0b10*/  IMAD.U32 R16, RZ, RZ, UR4 ;  /* 0x00000004ff107e24 */ /* 0x000fe2000f8e00ff */
[----:B------:R-:W-:Y:S02]  /*0b20*/  UMOV UR4, UR7 ;  /* 0x0000000700047c82 */ /* 0x000fe40008000000 */
        /* <DEDUP_REMOVED lines=26> */
[----:B------:R-:W-:Y:S01]  /*0cd0*/  UMOV UR5, URZ ;  /* 0x0000003f00057c82 */ /* 0x000fe20008000000 */
[----:B------:R-:W-:Y:S01]  /*0ce0*/  LEA.HI R6, R6, R187, RZ, 0x5 ;  /* 0x000000bb06067211 */ /* 0x000fe200078f28ff */
[----:B------:R-:W-:Y:S01]  /*0cf0*/  IMAD.SHL.U32 R18, R2, 0x8, RZ ;  /* 0x0000000802127824 */ /* 0x000fe200078e00ff */
[--C-:B------:R-:W-:Y:S01]  /*0d00*/  SHF.R.S32.HI R5, RZ, 0x2, R7.reuse ;  /* 0x00000002ff057819 */ /* 0x100fe20000011407 */
[----:B------:R-:W-:Y:S01]  /*0d10*/  IMAD.U32 R186, RZ, RZ, UR5 ;  /* 0x00000005ffba7e24 */ /* 0x000fe2000f8e00ff */
[----:B------:R-:W-:Y:S02]  /*0d20*/  SHF.R.S32.HI R8, RZ, 0x1f, R7 ;  /* 0x0000001fff087819 */ /* 0x000fe40000011407 */
[----:B------:R-:W-:Y:S02]  /*0d30*/  SHF.R.S32.HI R6, RZ, 0x5, R6 ;  /* 0x00000005ff067819 */ /* 0x000fe40000011406 */
[----:B------:R-:W-:-:S02]  /*0d40*/  LEA.HI R8, R8, R5, RZ, 0x3 ;  /* 0x0000000508087211 */ /* 0x000fc400078f18ff */
[----:B------:R-:W-:Y:S02]  /*0d50*/  LOP3.LUT R22, R7, 0x7ffffffc, RZ, 0xc0, !PT ;  /* 0x7ffffffc07167812 */ /* 0x000fe400078ec0ff */
[----:B------:R-:W-:-:S03]  /*0d60*/  LOP3.LUT R8, R8, 0xfffffff8, RZ, 0xc0, !PT ;  /* 0xfffffff808087812 */ /* 0x000fc600078ec0ff */
[----:B------:R-:W-:Y:S02]  /*0d70*/  IMAD.IADD R22, R187, 0x1, -R22 ;  /* 0x00000001bb167824 */ /* 0x000fe400078e0a16 */
[----:B------:R-:W-:Y:S01]  /*0d80*/  IMAD.IADD R9, R5, 0x1, -R8 ;  /* 0x0000000105097824 */ /* 0x000fe200078e0a08 */
[----:B------:R-:W-:Y:S01]  /*0d90*/  LOP3.LUT R5, R3, 0x3fffffe, RZ, 0xc0, !PT ;  /* 0x03fffffe03057812 */ /* 0x000fe200078ec0ff */
[----:B------:R-:W-:Y:S02]  /*0da0*/  IMAD.SHL.U32 R3, R4, 0x8, RZ ;  /* 0x0000000804037824 */ /* 0x000fe400078e00ff */
[----:B------:R-:W-:Y:S02]  /*0db0*/  IMAD R6, R6, 0x10, R9 ;  /* 0x0000001006067824 */ /* 0x000fe400078e0209 */
[----:B------:R-:W-:Y:S02]  /*0dc0*/  IMAD.IADD R5, R188, 0x1, -R5 ;  /* 0x00000001bc057824 */ /* 0x000fe400078e0a05 */
[----:B------:R-:W-:-:S04]  /*0dd0*/  IMAD.WIDE R16, R3, 0x2, R16 ;  /* 0x0000000203107825 */ /* 0x000fc800078e0210 */
[----:B------:R-:W-:-:S07]  /*0de0*/  IMAD R23, R5, 0x40, R6 ;  /* 0x0000004005177824 */ /* 0x000fce00078e0206 */
.L_x_1910:
        /* <DEDUP_REMOVED lines=20> */
.L_x_1864:
[----:B------:R-:W-:Y:S01]  /*0f30*/  ULDC UR6, c[0x0][0xdc4] ;  /* 0x0003710000067ab9 */ /* 0x000fe20000000800 */
[----:B------:R-:W-:Y:S01]  /*0f40*/  UMOV UR47, UR7 ;  /* 0x00000007002f7c82 */ /* 0x000fe20008000000 */
[----:B------:R-:W-:-:S11]  /*0f50*/  UISETP.NE.AND UP0, UPT, UR6, 0x1, UPT ;  /* 0x000000010600788c */ /* 0x000fd6000bf05270 */
[----:B------:R-:W-:Y:S02]  /*0f60*/  @UP0 ULDC.64 UR10, c[0x0][0xdc8] ;  /* 0x00037200000a0ab9 */ /* 0x000fe40000000a00 */
[----:B------:R-:W-:-:S04]  /*0f70*/  UIMAD.WIDE.U32 UR4, UR7, UR10, URZ ;  /* 0x0000000a070472a5 */ /* 0x000fc8000f8e003f */
[----:B------:R-:W-:-:S04]  /*0f80*/  @UP0 USHF.R.U32.HI UR47, URZ, UR11, UR5 ;  /* 0x0000000b3f2f0299 */ /* 0x000fc80008011605 */
[----:B------:R-:W-:-:S12]  /*0f90*/  UIMAD UR4, UR47, UR6, URZ ;  /* 0x000000062f0472a4 */ /* 0x000fd8000f8e023f */
.L_x_1865:
[----:B------:R-:W-:Y:S01]  /*0fa0*/  ULOP3.LUT UR5, URZ, UR47, URZ, 0x33, !UPT ;  /* 0x0000002f3f057292 */ /* 0x000fe2000f8e333f */
[----:B------:R-:W-:Y:S01]  /*0fb0*/  PLOP3.LUT P0, PT, PT, PT, PT, 0x80, 0x0 ;  /* 0x000000000000781c */ /* 0x000fe20003f0f070 */
[----:B------:R-:W-:Y:S01]  /*0fc0*/  ULDC.64 UR10, c[0x0][0x3f8] ;  /* 0x0000fe00000a7ab9 */ /* 0x000fe20000000a00 */
[----:B------:R-:W-:Y:S01]  /*0fd0*/  ULDC UR6, c[0x0][0xdac] ;  /* 0x00036b0000067ab9 */ /* 0x000fe20000000800 */
[----:B------:R-:W-:Y:S01]  /*0fe0*/  UISETP.NE.U32.AND UP0, UPT, UR10, URZ, UPT ;  /* 0x0000003f0a00728c */ /* 0x000fe2000bf05070 */
[----:B------:R-:W-:Y:S01]  /*0ff0*/  CS2R R2, SRZ ;  /* 0x0000000000027805 */ /* 0x000fe2000001ff00 */
[----:B------:R-:W-:Y:S01]  /*1000*/  UIADD3 UR5, UR5, UR6, URZ ;  /* 0x0000000605057290 */ /* 0x000fe2000fffe03f */
[----:B------:R-:W-:Y:S01]  /*1010*/  CS2R R86, SRZ ;  /* 0x0000000000567805 */ /* 0x000fe2000001ff00 */
[----:B------:R-:W-:Y:S01]  /*1020*/  UISETP.NE.AND.EX UP0, UPT, UR11, URZ, UPT, UP0 ;  /* 0x0000003f0b00728c */ /* 0x000fe2000bf05300 */
[----:B------:R-:W-:Y:S01]  /*1030*/  CS2R R84, SRZ ;  /* 0x0000000000547805 */ /* 0x000fe2000001ff00 */
[----:B------:R-:W-:Y:S01]  /*1040*/  USHF.L.U32 UR42, UR5, 0x7, URZ ;  /* 0x00000007052a7899 */ /* 0x000fe2000800063f */
[----:B------:R-:W-:Y:S01]  /*1050*/  CS2R R82, SRZ ;  /* 0x0000000000527805 */ /* 0x000fe2000001ff00 */
[----:B------:R-:W-:Y:S01]  /*1060*/  ULDC UR39, c[0x0][0x404] ;  /* 0x0001010000277ab9 */ /* 0x000fe20000000800 */
[----:B------:R-:W-:Y:S01]  /*1070*/  ULDC UR9, c[0x0][0x288] ;  /* 0x0000a20000097ab9 */ /* 0x000fe20000000800 */
[----:B------:R-:W-:Y:S01]  /*1080*/  UIADD3 UR4, UR7, -UR4, URZ ;  /* 0x8000000407047290 */ /* 0x000fe2000fffe03f */
[----:B------:R-:W-:Y:S01]  /*1090*/  CS2R R80, SRZ ;  /* 0x0000000000507805 */ /* 0x000fe2000001ff00 */
[----:B------:R-:W-:Y:S01]  /*10a0*/  USEL UR39, UR39, 0x1, UP0 ;  /* 0x0000000127277887 */ /* 0x000fe20008000000 */
[----:B------:R-:W-:Y:S01]  /*10b0*/  CS2R R78, SRZ ;  /* 0x00000000004e7805 */ /* 0x000fe2000001ff00 */
[----:B------:R-:W-:Y:S01]  /*10c0*/  UIADD3 UR5, UR42, 0xff, -UR9 ;  /* 0x000000ff2a057890 */ /* 0x000fe2000fffe809 */
[----:B------:R-:W-:Y:S01]  /*10d0*/  CS2R R76, SRZ ;  /* 0x00000000004c7805 */ /* 0x000fe2000001ff00 */
[----:B------:R-:W-:Y:S01]  /*10e0*/  ULDC UR10, c[0x0][0xdc4] ;  /* 0x00037100000a7ab9 */ /* 0x000fe20000000800 */
[----:B------:R-:W-:Y:S01]  /*10f0*/  ULDC UR7, c[0x0][0x2e0] ;  /* 0x0000b80000077ab9 */ /* 0x000fe20000000800 */
[----:B------:R-:W-:Y:S01]  /*1100*/  UIMAD UR10, UR8, UR10, UR4 ;  /* 0x0000000a080a72a4 */ /* 0x000fe2000f8e0204 */
[----:B------:R-:W-:Y:S01]  /*1110*/  CS2R R74, SRZ ;  /* 0x00000000004a7805 */ /* 0x000fe2000001ff00 */
[----:B------:R-:W-:Y:S01]  /*1120*/  UIMAD UR4, UR39, UR7, 0x7f ;  /* 0x0000007f270474a4 */ /* 0x000fe2000f8e0207 */
[----:B------:R-:W-:Y:S01]  /*1130*/  CS2R R72, SRZ ;  /* 0x0000000000487805 */ /* 0x000fe2000001ff00 */
[----:B------:R-:W-:Y:S01]  /*1140*/  UIMAD UR6, UR39, UR7, UR5 ;  /* 0x00000007270672a4 */ /* 0x000fe2000f8e0205 */
[----:B------:R-:W-:Y:S01]  /*1150*/  CS2R R70, SRZ ;  /* 0x0000000000467805 */ /* 0x000fe2000001ff00 */
[----:B------:R-:W-:Y:S01]  /*1160*/  USHF.R.S32.HI UR5, URZ, 0x1f, UR4 ;  /* 0x0000001f3f057899 */ /* 0x000fe20008011404 */
[----:B------:R-:W-:Y:S01]  /*1170*/  CS2R R68, SRZ ;  /* 0x0000000000447805 */ /* 0x000fe2000001ff00 */
[----:B------:R-:W-:Y:S01]  /*1180*/  USHF.R.S32.HI UR7, URZ, 0x1f, UR6 ;  /* 0x0000001f3f077899 */ /* 0x000fe20008011406 */
[----:B------:R-:W-:Y:S01]  /*1190*/  CS2R R66, SRZ ;  /* 0x0000000000427805 */ /* 0x000fe2000001ff00 */
[----:B------:R-:W-:Y:S01]  /*11a0*/  ULEA.HI UR5, UR5, UR4, URZ, 0x7 ;  /* 0x0000000405057291 */ /* 0x000fe2000f8f383f */
[----:B------:R-:W-:Y:S01]  /*11b0*/  CS2R R64, SRZ ;  /* 0x0000000000407805 */ /* 0x000fe2000001ff00 */
[----:B------:R-:W-:Y:S01]  /*11c0*/  ULEA.HI UR7, UR7, UR6, URZ, 0x7 ;  /* 0x0000000607077291 */ /* 0x000fe2000f8f383f */
[----:B------:R-:W-:Y:S01]  /*11d0*/  CS2R R62, SRZ ;  /* 0x00000000003e7805 */ /* 0x000fe2000001ff00 */
[----:B------:R-:W-:Y:S01]  /*11e0*/  USHF.R.S32.HI UR40, URZ, 0x7, UR5 ;  /* 0x000000073f287899 */ /* 0x000fe20008011405 */
[----:B------:R-:W-:Y:S01]  /*11f0*/  CS2R R60, SRZ ;  /* 0x00000000003c7805 */ /* 0x000fe2000001ff00 */
[----:B------:R-:W-:Y:S01]  /*1200*/  USHF.R.S32.HI UR7, URZ, 0x7, UR7 ;  /* 0x000000073f077899 */ /* 0x000fe20008011407 */
[----:B------:R-:W-:Y:S01]  /*1210*/  CS2R R58, SRZ ;  /* 0x00000000003a7805 */ /* 0x000fe2000001ff00 */
[----:B------:R-:W-:Y:S01]  /*1220*/  ULDC UR43, c[0x0][0xdb8] ;  /* 0x00036e00002b7ab9 */ /* 0x000fe20000000800 */
[----:B------:R-:W-:Y:S01]  /*1230*/  UMOV UR44, UR10 ;  /* 0x0000000a002c7c82 */ /* 0x000fe20008000000 */
[----:B------:R-:W-:Y:S01]  /*1240*/  UISETP.LT.AND UP0, UPT, UR40, UR7, UPT ;  /* 0x000000072800728c */ /* 0x000fe2000bf01270 */
[----:B------:R-:W-:Y:S01]  /*1250*/  CS2R R56, SRZ ;  /* 0x0000000000387805 */ /* 0x000fe2000001ff00 */
[----:B------:R-:W-:Y:S01]  /*1260*/  UISETP.NE.AND UP1, UPT, UR43, 0x1, UPT ;  /* 0x000000012b00788c */ /* 0x000fe2000bf25270 */
[----:B------:R-:W-:Y:S01]  /*1270*/  CS2R R54, SRZ ;  /* 0x0000000000367805 */ /* 0x000fe2000001ff00 */
[----:B------:R-:W-:Y:S01]  /*1280*/  USEL UR40, UR40, UR7, UP0 ;  /* 0x0000000728287287 */ /* 0x000fe20008000000 */
[----:B------:R-:W-:-:S02]  /*1290*/  CS2R R52, SRZ ;  /* 0x0000000000347805 */ /* 0x000fc4000001ff00 */
[----:B------:R-:W-:Y:S02]  /*12a0*/  CS2R R50, SRZ ;  /* 0x0000000000327805 */ /* 0x000fe4000001ff00 */
[----:B------:R-:W-:Y:S01]  /*12b0*/  CS2R R48, SRZ ;  /* 0x0000000000307805 */ /* 0x000fe2000001ff00 */
[----:B------:R-:W-:Y:S01]  /*12c0*/  UISETP.GE.AND UP0, UPT, UR40, 0x1, UPT ;  /* 0x000000012800788c */ /* 0x000fe2000bf06270 */
[----:B------:R-:W-:Y:S02]  /*12d0*/  CS2R R46, SRZ ;  /* 0x00000000002e7805 */ /* 0x000fe4000001ff00 */
[----:B------:R-:W-:Y:S02]  /*12e0*/  CS2R R44, SRZ ;  /* 0x00000000002c7805 */ /* 0x000fe4000001ff00 */
[----:B------:R-:W-:Y:S02]  /*12f0*/  CS2R R42, SRZ ;  /* 0x00000000002a7805 */ /* 0x000fe4000001ff00 */
[----:B------:R-:W-:Y:S01]  /*1300*/  CS2R R40, SRZ ;  /* 0x0000000000287805 */ /* 0x000fe2000001ff00 */
[----:B------:R-:W-:Y:S01]  /*1310*/  @UP1 ULDC UR8, c[0x0][0xdbc] ;  /* 0x00036f0000081ab9 */ /* 0x000fe20000000800 */
[----:B------:R-:W-:Y:S01]  /*1320*/  PLOP3.LUT P1, PT, PT, PT, UP0, 0x80, 0x0 ;  /* 0x000000000000781c */ /* 0x000fe20003f2f008 */
[----:B------:R-:W-:Y:S01]  /*1330*/  UIMAD.WIDE.U32 UR4, UR10, UR8, URZ ;  /* 0x000000080a0472a5 */ /* 0x000fe2000f8e003f */
[----:B------:R-:W-:Y:S01]  /*1340*/  CS2R R38, SRZ ;  /* 0x0000000000267805 */ /* 0x000fe2000001ff00 */
[----:B------:R-:W-:Y:S01]  /*1350*/  @UP1 ULDC UR6, c[0x0][0xdc0] ;  /* 0x0003700000061ab9 */ /* 0x000fe20000000800 */
[----:B------:R-:W-:Y:S01]  /*1360*/  CS2R R36, SRZ ;  /* 0x0000000000247805 */ /* 0x000fe2000001ff00 */
[----:B------:R-:W-:Y:S01]  /*1370*/  @UP1 USHF.R.U32.HI UR44, URZ, UR6, UR5 ;  /* 0x000000063f2c1299 */ /* 0x000fe20008011605 */
[----:B------:R-:W-:-:S02]  /*1380*/  CS2R R34, SRZ ;  /* 0x0000000000227805 */ /* 0x000fc4000001ff00 */
[----:B------:R-:W-:Y:S02]  /*1390*/  CS2R R32, SRZ ;  /* 0x0000000000207805 */ /* 0x000fe4000001ff00 */
[----:B------:R-:W-:Y:S01]  /*13a0*/  CS2R R6, SRZ ;  /* 0x0000000000067805 */ /* 0x000fe2000001ff00 */
[----:B------:R-:W-:Y:S01]  /*13b0*/  UIADD3 UR4, -UR44, URZ, URZ ;  /* 0x0000003f2c047290 */ /* 0x000fe2000fffe13f */
[----:B------:R-:W-:Y:S01]  /*13c0*/  IMAD.MOV.U32 R30, RZ, RZ, RZ ;  /* 0x000000ffff1e7224 */ /* 0x000fe200078e00ff */
[----:B------:R-:W-:Y:S01]  /*13d0*/  CS2R R8, SRZ ;  /* 0x0000000000087805 */ /* 0x000fe2000001ff00 */
[----:B------:R-:W-:Y:S01]  /*13e0*/  IMAD.MOV.U32 R0, RZ, RZ, RZ ;  /* 0x000000ffff007224 */ /* 0x000fe200078e00ff */
[----:B------:R-:W-:Y:S01]  /*13f0*/  UIMAD UR43, UR43, UR4, UR10 ;  /* 0x000000042b2b72a4 */ /* 0x000fe2000f8e020a */
[----:B------:R-:W-:Y:S02]  /*1400*/  IMAD.MOV.U32 R11, RZ, RZ, RZ ;  /* 0x000000ffff0b7224 */ /* 0x000fe400078e00ff */
[----:B------:R-:W-:Y:S01]  /*1410*/  IMAD.MOV.U32 R25, RZ, RZ, RZ ;  /* 0x000000ffff197224 */ /* 0x000fe200078e00ff */
[----:B------:R-:W-:Y:S08]  /*1420*/  @!P1 BRA `(.L_x_1866) ;  /* 0x0000008400789947 */ /* 0x000ff00003800000 */
        /* <DEDUP_REMOVED lines=28> */
.L_x_1867:
[----:B------:R-:W-:Y:S02]  /*15f0*/  R2UR UR6, R186 ;  /* 0x00000000ba0672ca */ /* 0x000fe400000e0000 */
[----:B------:R-:W-:-:S11]  /*1600*/  R2UR UR5, R190 ;  /* 0x00000000be0572ca */ /* 0x000fd600000e0000 */
[----:B------:R-:W-:Y:S02]  /*1610*/  ULEA.HI UR4, UR6, UR6, URZ, 0x1 ;  /* 0x0000000606047291 */ /* 0x000fe4000f8f083f */
[----:B------:R-:W-:Y:S02]  /*1620*/  IMAD.U32 R2, RZ, RZ, UR5 ;  /* 0x00000005ff027e24 */ /* 0x000fe4000f8e00ff */
[----:B------:R-:W-:-:S03]  /*1630*/  ULOP3.LUT UR4, UR4, 0xfffffffe, URZ, 0xc0, !UPT ;  /* 0xfffffffe04047892 */ /* 0x000fc6000f8ec03f */
[----:B------:R-:W-:Y:S01]  /*1640*/  ISETP.NE.AND P0, PT, R2, 0x3, PT ;  /* 0x000000030200780c */ /* 0x000fe20003f05270 */
[----:B------:R-:W-:-:S06]  /*1650*/  UIADD3 UR4, UR6, -UR4, URZ ;  /* 0x8000000406047290 */ /* 0x000fcc000fffe03f */
[----:B------:R-:W-:-:S05]  /*1660*/  IMAD.U32 R0, RZ, RZ, UR4 ;  /* 0x00000004ff007e24 */ /* 0x000fca000f8e00ff */
[----:B------:R-:W-:-:S04]  /*1670*/  SHF.L.U32 R0, R0, 0x1f, RZ ;  /* 0x0000001f00007819 */ /* 0x000fc800000006ff */
[----:B------:R-:W1:Y:S02]  /*1680*/  SYNCS.PHASECHK.TRANS64.TRYWAIT P1, [UR37+0x34800], R0 ;  /* 0x03480000ff0075a7 */ /* 0x000e640008020165 */
[----:B-1----:R-:W-:Y:S05]  /*1690*/  @!P1 BRA `(.L_x_1868) ;  /* 0x000000c400589947 */ /* 0x002fea0003800000 */
.L_x_1969:
[----:B------:R-:W-:Y:S05]  /*16a0*/  @!P0 BRA `(.L_x_1869) ;  /* 0x0000000000048947 */ /* 0x000fea0003800000 */
[----:B------:R-:W-:Y:S01]  /*16b0*/  BPT.TRAP 0x1 ;  /* 0x000000040000795c */ /* 0x000fe20000300000 */
.L_x_1869:
[----:B------:R-:W-:Y:S02]  /*16c0*/  IMAD.U32 R2, RZ, RZ, UR36 ;  /* 0x00000024ff027e24 */ /* 0x000fe4000f8e00ff */
[----:B-1----:R-:W-:-:S03]  /*16d0*/  IMAD.U32 R3, RZ, RZ, UR46 ;  /* 0x0000002eff037e24 */ /* 0x002fc6000f8e00ff */
[----:B------:R-:W-:Y:S02]  /*16e0*/  LEA R2, R2, UR37, 0x3 ;  /* 0x0000002502027c11 */ /* 0x000fe4000f8e18ff */
[----:B------:R-:W-:-:S04]  /*16f0*/  SHF.L.U32 R3, R3, 0x1f, RZ ;  /* 0x0000001f03037819 */ /* 0x000fc800000006ff */
[----:B------:R1:W2:Y:S01]  /*1700*/  SYNCS.PHASECHK.TRANS64.TRYWAIT P2, [R2+URZ+0x34830], R3 ;  /* 0x03483003020075a7 */ /* 0x0002a2000804017f */
[----:B------:R-:W-:Y:S05]  /*1710*/  @!P0 BRA `(.L_x_1870) ;  /* 0x0000000000048947 */ /* 0x000fea0003800000 */
[----:B------:R-:W-:Y:S01]  /*1720*/  BPT.TRAP 0x1 ;  /* 0x000000040000795c */ /* 0x000fe20000300000 */
.L_x_1870:
[----:B------:R-:W3:Y:S01]  /*1730*/  S2R R0, SR_TID.X ;  /* 0x0000000000007919 */ /* 0x000ee20000002100 */
[----:B------:R-:W-:Y:S01]  /*1740*/  IMAD.MOV.U32 R151, RZ, RZ, RZ ;  /* 0x000000ffff977224 */ /* 0x000fe200078e00ff */
[----:B---3--:R-:W-:Y:S01]  /*1750*/  LOP3.LUT P1, RZ, R0, 0x7f, RZ, 0xc0, !PT ;  /* 0x0000007f00ff7812 */ /* 0x008fe2000782c0ff */
[----:B--2---:R-:W-:-:S12]  /*1760*/  @P2 BRA `(.L_x_1871) ;  /* 0x0000000000082947 */ /* 0x004fd80003800000 */
[----:B------:R-:W2:Y:S02]  /*1770*/  SYNCS.PHASECHK.TRANS64.TRYWAIT P2, [R2+URZ+0x34830], R3 ;  /* 0x03483003020075a7 */ /* 0x000ea4000804017f */
[----:B--2---:R-:W-:Y:S05]  /*1780*/  @!P2 BRA `(.L_x_1872) ;  /* 0x000000c40034a947 */ /* 0x004fea0003800000 */
.L_x_1871:
        /* <DEDUP_REMOVED lines=10> */
[----:B-12---:R-:W-:Y:S01]  /*1830*/  @!P1 VIADD R2, R2, 0x34840 ;  /* 0x0003484002029836 */ /* 0x006fe20000000000 */
[----:B------:R-:W-:Y:S01]  /*1840*/  UMOV UR17, 0x40000040 ;  /* 0x4000004000117882 */ /* 0x000fe20000000000 */
[----:B------:R-:W-:Y:S01]  /*1850*/  UMOV UR19, 0x40000040 ;  /* 0x4000004000137882 */ /* 0x000fe20000000000 */
[----:B------:R-:W-:Y:S01]  /*1860*/  ULOP3.LUT UR38, UR4, 0x10000, URZ, 0xfc, !UPT ;  /* 0x0001000004267892 */ /* 0x000fe2000f8efc3f */
[--C-:B------:R-:W-:Y:S01]  /*1870*/  IMAD.MOV.U32 R150, RZ, RZ, R151.reuse ;  /* 0x000000ffff967224 */ /* 0x100fe200078e0097 */
[----:B------:R-:W-:Y:S01]  /*1880*/  ULOP3.LUT UR4, UR41, 0x10000, URZ, 0xfc, !UPT ;  /* 0x0001000029047892 */ /* 0x000fe2000f8efc3f */
[----:B------:R-:W-:Y:S01]  /*1890*/  @!P1 PRMT R2, RZ, 0x654, R2 ;  /* 0x00000654ff029816 */ /* 0x000fe20000000002 */
[----:B------:R-:W-:Y:S01]  /*18a0*/  UIMAD UR5, UR36, 0xc00, UR38 ;  /* 0x00000c00240578a4 */ /* 0x000fe2000f8e0226 */
[--C-:B------:R-:W-:Y:S01]  /*18b0*/  IMAD.MOV.U32 R149, RZ, RZ, R151.reuse ;  /* 0x000000ffff957224 */ /* 0x100fe200078e0097 */
[----:B------:R-:W-:Y:S01]  /*18c0*/  UIADD3 UR6, UR4, 0x2, URZ ;  /* 0x0000000204067890 */ /* 0x000fe2000fffe03f */
[--C-:B------:R-:W-:Y:S01]  /*18d0*/  IMAD.MOV.U32 R148, RZ, RZ, R151.reuse ;  /* 0x000000ffff947224 */ /* 0x100fe200078e0097 */
[----:B------:R-:W-:Y:S01]  /*18e0*/  UIADD3 UR7, UR5, 0x2, URZ ;  /* 0x0000000205077890 */ /* 0x000fe2000fffe03f */
[--C-:B------:R-:W-:Y:S01]  /*18f0*/  IMAD.MOV.U32 R147, RZ, RZ, R151.reuse ;  /* 0x000000ffff937224 */ /* 0x100fe200078e0097 */
[----:B------:R-:W-:Y:S01]  /*1900*/  UMOV UR8, UR4 ;  /* 0x0000000400087c82 */ /* 0x000fe20008000000 */
[----:B------:R-:W-:Y:S01]  /*1910*/  UMOV UR10, UR5 ;  /* 0x00000005000a7c82 */ /* 0x000fe20008000000 */
[----:B------:R-:W-:Y:S01]  /*1920*/  IMAD.U32 R12, RZ, RZ, UR8 ;  /* 0x00000008ff0c7e24 */ /* 0x000fe2000f8e00ff */
[----:B------:R-:W-:Y:S01]  /*1930*/  HGMMA.64x128x16.F32 R24, gdesc[UR8], RZ, !UPT, gsb0 ;  /* 0x01e00000081879f0 */ /* 0x000fe2000c0008ff */
[----:B------:R-:W-:Y:S01]  /*1940*/  UMOV UR8, UR6 ;  /* 0x0000000600087c82 */ /* 0x000fe20008000000 */
[----:B------:R-:W-:Y:S01]  /*1950*/  UMOV UR9, 0x40000040 ;  /* 0x4000004000097882 */ /* 0x000fe20000000000 */
[----:B------:R-:W-:Y:S01]  /*1960*/  UMOV UR10, UR7 ;  /* 0x00000007000a7c82 */ /* 0x000fe20008000000 */
[----:B------:R-:W-:Y:S01]  /*1970*/  UMOV UR11, 0x40000040 ;  /* 0x40000040000b7882 */ /* 0x000fe20000000000 */
[----:B------:R-:W-:Y:S01]  /*1980*/  IMAD.U32 R10, RZ, RZ, UR8 ;  /* 0x00000008ff0a7e24 */ /* 0x000fe2000f8e00ff */
[----:B------:R-:W-:Y:S01]  /*1990*/  UIADD3 UR12, UR4, 0x6, URZ ;  /* 0x00000006040c7890 */ /* 0x000fe2000fffe03f */
[----:B------:R-:W-:Y:S01]  /*19a0*/  IMAD.U32 R11, RZ, RZ, UR9 ;  /* 0x00000009ff0b7e24 */ /* 0x000fe2000f8e00ff */
[----:B------:R-:W-:Y:S01]  /*19b0*/  UIADD3 UR14, UR5, 0x6, URZ ;  /* 0x00000006050e7890 */ /* 0x000fe2000fffe03f */
[--C-:B------:R-:W-:Y:S01]  /*19c0*/  IMAD.MOV.U32 R146, RZ, RZ, R151.reuse ;  /* 0x000000ffff927224 */ /* 0x100fe200078e0097 */
        /* <DEDUP_REMOVED lines=40> */
[----:B------:R-:W-:Y:S01]  /*1c50*/  UMOV UR57, 0x40000040 ;  /* 0x4000004000397882 */ /* 0x000fe20000000000 */
[----:B------:R-:W-:Y:S01]  /*1c60*/  UMOV UR59, 0x40000040 ;  /* 0x40000040003b7882 */ /* 0x000fe20000000000 */
[----:B------:R-:W-:Y:S01]  /*1c70*/  ULDC UR7, c[0x0][0x288] ;  /* 0x0000a20000077ab9 */ /* 0x000fe20000000800 */
        /* <DEDUP_REMOVED lines=26> */
[----:B------:R-:W-:Y:S02]  /*1e20*/  UIADD3 UR8, UR4, 0x4, URZ ;  /* 0x0000000404087890 */ /* 0x000fe4000fffe03f */
[----:B------:R-:W-:Y:S01]  /*1e30*/  UIADD3 UR10, UR5, 0x4, URZ ;  /* 0x00000004050a7890 */ /* 0x000fe2000fffe03f */
[----:B------:R-:W-:Y:S01]  /*1e40*/  UMOV UR9, 0x40000040 ;  /* 0x4000004000097882 */ /* 0x000fe20000000000 */
[----:B------:R-:W-:Y:S01]  /*1e50*/  UMOV UR11, 0x40000040 ;  /* 0x40000040000b7882 */ /* 0x000fe20000000000 */
[----:B------:R-:W-:Y:S02]  /*1e60*/  UIADD3 UR4, UR4, 0x806, URZ ;  /* 0x0000080604047890 */ /* 0x000fe4000fffe03f */
[----:B------:R-:W-:-:S05]  /*1e70*/  UIADD3 UR5, UR5, 0x806, URZ ;  /* 0x0000080605057890 */ /* 0x000fca000fffe03f */
[----:B------:R-:W-:Y:S01]  /*1e80*/  UMOV UR56, UR4 ;  /* 0x0000000400387c82 */ /* 0x000fe20008000000 */
[----:B------:R-:W-:Y:S01]  /*1e90*/  UMOV UR4, 0xffffff80 ;  /* 0xffffff8000047882 */ /* 0x000fe20000000000 */
[----:B------:R-:W-:Y:S01]  /*1ea0*/  UMOV UR58, UR5 ;  /* 0x00000005003a7c82 */ /* 0x000fe20008000000 */
[----:B------:R-:W-:Y:S01]  /*1eb0*/  UIMAD UR4, UR40, UR4, 0x80 ;  /* 0x00000080280474a4 */ /* 0x000fe2000f8e0204 */
[----:B------:R-:W-:Y:S01]  /*1ec0*/  IMAD.U32 R8, RZ, RZ, UR56 ;  /* 0x00000038ff087e24 */ /* 0x000fe2000f8e00ff */
[----:B------:R-:W-:Y:S02]  /*1ed0*/  ULDC UR5, c[0x0][0x2e0] ;  /* 0x0000b80000057ab9 */ /* 0x000fe40000000800 */
[----:B------:R-:W-:Y:S02]  /*1ee0*/  UIMAD UR4, UR39, UR5, UR4 ;  /* 0x00000005270472a4 */ /* 0x000fe4000f8e0204 */
[----:B------:R-:W-:Y:S02]  /*1ef0*/  UIMAD UR39, UR39, UR5, -UR7 ;  /* 0x00000005272772a4 */ /* 0x000fe4000f8e0a07 */
[----:B------:R-:W-:-:S02]  /*1f00*/  UIADD3 UR6, UR4, 0x1, -UR7 ;  /* 0x0000000104067890 */ /* 0x000fc4000fffe807 */
[----:B------:R-:W-:Y:S01]  /*1f10*/  IMAD.U32 R3, RZ, RZ, UR4 ;  /* 0x00000004ff037e24 */ /* 0x000fe2000f8e00ff */
[----:B------:R-:W-:Y:S01]  /*1f20*/  ULDC UR4, c[0x0][0x988] ;  /* 0x0002620000047ab9 */ /* 0x000fe20000000800 */
[----:B------:R-:W-:Y:S02]  /*1f30*/  UIADD3 UR39, UR42, UR39, URZ ;  /* 0x000000272a277290 */ /* 0x000fe4000fffe03f */
[----:B------:R-:W-:Y:S01]  /*1f40*/  IMAD.U32 R5, RZ, RZ, UR6 ;  /* 0x00000006ff057e24 */ /* 0x000fe2000f8e00ff */
[----:B------:R-:W-:Y:S01]  /*1f50*/  UIADD3 UR6, UR40, -0x2, URZ ;  /* 0xfffffffe28067890 */ /* 0x000fe2000fffe03f */
[C---:B------:R-:W-:Y:S02]  /*1f60*/  IMAD R3, R22.reuse, -0x2, R3 ;  /* 0xfffffffe16037824 */ /* 0x040fe400078e0203 */
[----:B------:R-:W-:Y:S02]  /*1f70*/  IMAD R4, R22, -0x2, R5 ;  /* 0xfffffffe16047824 */ /* 0x000fe400078e0205 */
[----:B------:R-:W-:-:S05]  /*1f80*/  VIADD R5, R23, UR42 ;  /* 0x0000002a17057c36 */ /* 0x000fca0008000000 */
[----:B------:R-:W-:-:S04]  /*1f90*/  IADD3 R0, R4, 0x8, R5 ;  /* 0x0000000804007810 */ /* 0x000fc80007ffe005 */
[----:B------:R-:W-:Y:S02]  /*1fa0*/  VIMNMX R0, R3, R0, PT ;  /* 0x0000000003007248 */ /* 0x000fe40003fe0100 */
[----:B------:R-:W-:Y:S02]  /*1fb0*/  VIADDMNMX R3, R5, R4, R3, PT ;  /* 0x0000000405037246 */ /* 0x000fe40003800103 */
[C---:B------:R-:W-:Y:S02]  /*1fc0*/  ISETP.GT.AND P2, PT, R0.reuse, RZ, PT ;  /* 0x000000ff0000720c */ /* 0x040fe40003f44270 */
[C---:B------:R-:W-:Y:S02]  /*1fd0*/  ISETP.GT.AND P3, PT, R0.reuse, 0x1, PT ;  /* 0x000000010000780c */ /* 0x040fe40003f64270 */
[----:B------:R-:W-:Y:S01]  /*1fe0*/  ISETP.GT.AND P4, PT, R0, 0x8, PT ;  /* 0x000000080000780c */ /* 0x000fe20003f84270 */
        /* <DEDUP_REMOVED lines=31> */
[----:B------:R-:W-:Y:S01]  /*21e0*/  FSEL R15, R26, -INF , P2 ;  /* 0xff8000001a0f7808 */ /* 0x000fe20001000000 */
[----:B------:R1:W-:Y:S01]  /*21f0*/  @!P1 SYNCS.ARRIVE.TRANS64.RED.A1T0 RZ, [R2+URZ], RZ ;  /* 0x000000ff02ff99a7 */ /* 0x0003e2000810043f */
[----:B------:R-:W-:Y:S02]  /*2200*/  FSEL R27, R27, -INF , P3 ;  /* 0xff8000001b1b7808 */ /* 0x000fe40001800000 */
[----:B------:R-:W-:Y:S02]  /*2210*/  ISETP.GT.AND P2, PT, R0, 0x9, PT ;  /* 0x000000090000780c */ /* 0x000fe40003f44270 */
[----:B------:R-:W-:-:S02]  /*2220*/  FSEL R21, R30, -INF , P4 ;  /* 0xff8000001e157808 */ /* 0x000fc40002000000 */
[----:B------:R-:W-:Y:S02]  /*2230*/  FMNMX.FTZ R6, R15, R27, !PT ;  /* 0x0000001b0f067209 */ /* 0x000fe40007810000 */
[C---:B------:R-:W-:Y:S02]  /*2240*/  ISETP.GT.AND P3, PT, R0.reuse, 0x10, PT ;  /* 0x000000100000780c */ /* 0x040fe40003f64270 */
[----:B------:R-:W-:Y:S02]  /*2250*/  FSEL R31, R31, -INF , P2 ;  /* 0xff8000001f1f7808 */ /* 0x000fe40001000000 */
[----:B------:R-:W-:Y:S02]  /*2260*/  FMNMX.FTZ R6, R21, R6, !PT ;  /* 0x0000000615067209 */ /* 0x000fe40007810000 */
        /* <DEDUP_REMOVED lines=78> */
[----:B------:R-:W-:Y:S01]  /*2750*/  ISETP.GT.AND P2, PT, R0, 0x79, PT ;  /* 0x000000790000780c */ /* 0x000fe20003f44270 */
[----:B------:R-:W-:Y:S01]  /*2760*/  IMAD.U32 R0, RZ, RZ, UR4 ;  /* 0x00000004ff007e24 */ /* 0x000fe2000f8e00ff */
[----:B------:R-:W-:Y:S01]  /*2770*/  FSEL R131, R86, -INF , P3 ;  /* 0xff80000056837808 */ /* 0x000fe20001800000 */
[----:B------:R-:W-:Y:S01]  /*2780*/  USHF.R.S32.HI UR4, URZ, 0x1f, UR39 ;  /* 0x0000001f3f047899 */ /* 0x000fe20008011427 */
[----:B------:R-:W-:-:S02]  /*2790*/  FMNMX.FTZ R6, R83, R6, !PT ;  /* 0x0000000653067209 */ /* 0x000fc40007810000 */
[----:B------:R-:W-:Y:S01]  /*27a0*/  FSEL R87, R87, -INF , P2 ;  /* 0xff80000057577808 */ /* 0x000fe20001000000 */
[----:B------:R-:W-:Y:S01]  /*27b0*/  ULEA.HI UR4, UR4, UR39, URZ, 0x7 ;  /* 0x0000002704047291 */ /* 0x000fe2000f8f383f */
[----:B------:R-:W-:Y:S02]  /*27c0*/  FMNMX.FTZ R6, R131, R6, !PT ;  /* 0x0000000683067209 */ /* 0x000fe40007810000 */
[----:B------:R-:W-:Y:S01]  /*27d0*/  ISETP.GT.AND P3, PT, R3, 0x1, PT ;  /* 0x000000010300780c */ /* 0x000fe20003f64270 */
[----:B------:R-:W-:Y:S01]  /*27e0*/  USHF.R.S32.HI UR4, URZ, 0x7, UR4 ;  /* 0x000000073f047899 */ /* 0x000fe20008011404 */
[----:B------:R-:W-:Y:S02]  /*27f0*/  FMNMX.FTZ R6, R87, R6, !PT ;  /* 0x0000000657067209 */ /* 0x000fe40007810000 */
[----:B------:R-:W-:Y:S01]  /*2800*/  ISETP.GT.AND P4, PT, R3, 0x8, PT ;  /* 0x000000080300780c */ /* 0x000fe20003f84270 */
[----:B------:R-:W-:Y:S01]  /*2810*/  UISETP.LT.AND UP0, UPT, URZ, UR4, UPT ;  /* 0x000000043f00728c */ /* 0x000fe2000bf01270 */
[----:B------:R-:W-:Y:S01]  /*2820*/  FSEL R25, R25, -INF , P3 ;  /* 0xff80000019197808 */ /* 0x000fe20001800000 */
[----:B------:R-:W2:Y:S01]  /*2830*/  SHFL.BFLY PT, R7, R6, 0x2, 0x1f ;  /* 0x0c401f0006077f89 */ /* 0x000ea200000e0000 */
[----:B------:R-:W-:Y:S01]  /*2840*/  ISETP.GT.AND P3, PT, R3, 0x10, PT ;  /* 0x000000100300780c */ /* 0x000fe20003f64270 */
[----:B------:R-:W-:-:S04]  /*2850*/  USEL UR45, URZ, UR4, !UP0 ;  /* 0x000000043f2d7287 */ /* 0x000fc8000c000000 */
[----:B------:R-:W-:Y:S01]  /*2860*/  UISETP.GE.AND UP0, UPT, UR6, UR45, UPT ;  /* 0x0000002d0600728c */ /* 0x000fe2000bf06270 */
[----:B--2---:R-:W-:-:S05]  /*2870*/  FMNMX.FTZ R14, R6, R7, !PT ;  /* 0x00000007060e7209 */ /* 0x004fca0007810000 */
[----:B------:R-:W2:Y:S02]  /*2880*/  SHFL.BFLY PT, R7, R14, 0x1, 0x1f ;  /* 0x0c201f000e077f89 */ /* 0x000ea400000e0000 */
[----:B--2---:R-:W-:-:S04]  /*2890*/  FMNMX.FTZ R7, R14, R7, !PT ;  /* 0x000000070e077209 */ /* 0x004fc80007810000 */
[C---:B------:R-:W-:Y:S01]  /*28a0*/  FSETP.NEU.FTZ.AND P2, PT, R7.reuse, -INF , PT ;  /* 0xff8000000700780b */ /* 0x040fe20003f5d000 */
[----:B------:R-:W-:-:S05]  /*28b0*/  FMUL.FTZ R20, R7, R0 ;  /* 0x0000000007147220 */ /* 0x000fca0000410000 */
[----:B------:R-:W-:Y:S02]  /*28c0*/  FSEL R46, R20, RZ, P2 ;  /* 0x000000ff142e7208 */ /* 0x000fe40001000000 */
[----:B------:R-:W-:-:S03]  /*28d0*/  ISETP.GT.AND P2, PT, R3, RZ, PT ;  /* 0x000000ff0300720c */ /* 0x000fc60003f44270 */
[-CC-:B------:R-:W-:Y:S01]  /*28e0*/  FFMA.FTZ R181, R15, R0.reuse, -R46.reuse ;  /* 0x000000000fb57223 */ /* 0x180fe2000001082e */
[----:B------:R-:W-:Y:S01]  /*28f0*/  FSEL R5, R24, -INF , P2 ;  /* 0xff80000018057808 */ /* 0x000fe20001000000 */
[-CC-:B------:R-:W-:Y:S01]  /*2900*/  FFMA.FTZ R183, R21, R0.reuse, -R46.reuse ;  /* 0x0000000015b77223 */ /* 0x180fe2000001082e */
[----:B------:R-:W-:Y:S01]  /*2910*/  ISETP.GT.AND P2, PT, R3, 0x9, PT ;  /* 0x000000090300780c */ /* 0x000fe20003f44270 */
[-CC-:B------:R-:W-:Y:S01]  /*2920*/  FFMA.FTZ R6, R27, R0.reuse, -R46.reuse ;  /* 0x000000001b067223 */ /* 0x180fe2000001082e */
[----:B------:R-:W-:Y:S01]  /*2930*/  FSEL R15, R28, -INF , P4 ;  /* 0xff8000001c0f7808 */ /* 0x000fe20002000000 */
[-CC-:B------:R-:W-:Y:S01]  /*2940*/  FFMA.FTZ R14, R31, R0.reuse, -R46.reuse ;  /* 0x000000001f0e7223 */ /* 0x180fe2000001082e */
[----:B------:R-:W-:Y:S01]  /*2950*/  FMNMX.FTZ R4, R5, R25, !PT ;  /* 0x0000001905047209 */ /* 0x000fe20007810000 */
[-CC-:B------:R-:W-:Y:S01]  /*2960*/  FFMA.FTZ R20, R35, R0.reuse, -R46.reuse ;  /* 0x0000000023147223 */ /* 0x180fe2000001082e */
[----:B------:R-:W-:Y:S01]  /*2970*/  FSEL R29, R29, -INF , P2 ;  /* 0xff8000001d1d7808 */ /* 0x000fe20001000000 */
[--C-:B------:R-:W-:Y:S01]  /*2980*/  FFMA.FTZ R24, R39, R0, -R46.reuse ;  /* 0x0000000027187223 */ /* 0x100fe2000001082e */
[----:B------:R-:W-:Y:S01]  /*2990*/  FMNMX.FTZ R4, R15, R4, !PT ;  /* 0x000000040f047209 */ /* 0x000fe20007810000 */
[-CC-:B------:R-:W-:Y:S01]  /*29a0*/  FFMA.FTZ R177, R89, R0.reuse, -R46.reuse ;  /* 0x0000000059b17223 */ /* 0x180fe2000001082e */
[----:B------:R-:W-:Y:S01]  /*29b0*/  ISETP.GT.AND P2, PT, R3, 0x11, PT ;  /* 0x000000110300780c */ /* 0x000fe20003f44270 */
[----:B------:R-:W-:Y:S01]  /*29c0*/  MUFU.EX2 R181, R181 ;  /* 0x000000b500b57308 */ /* 0x000fe20000000800 */
[----:B------:R-:W-:Y:S01]  /*29d0*/  FSEL R21, R32, -INF , P3 ;  /* 0xff80000020157808 */ /* 0x000fe20001800000 */
[--C-:B------:R-:W-:Y:S01]  /*29e0*/  FFMA.FTZ R179, R91, R0, -R46.reuse ;  /* 0x000000005bb37223 */ /* 0x100fe2000001082e */
[----:B------:R-:W-:Y:S01]  /*29f0*/  FMNMX.FTZ R4, R29, R4, !PT ;  /* 0x000000041d047209 */ /* 0x000fe20007810000 */
[-CC-:B------:R-:W-:Y:S01]  /*2a00*/  FFMA.FTZ R173, R93, R0.reuse, -R46.reuse ;  /* 0x000000005dad7223 */ /* 0x180fe2000001082e */
[----:B------:R-:W-:Y:S01]  /*2a10*/  ISETP.GT.AND P3, PT, R3, 0x18, PT ;  /* 0x000000180300780c */ /* 0x000fe20003f64270 */
[--C-:B------:R-:W-:Y:S01]  /*2a20*/  FFMA.FTZ R26, R95, R0, -R46.reuse ;  /* 0x000000005f1a7223 */ /* 0x100fe2000001082e */
[----:B------:R-:W-:Y:S01]  /*2a30*/  FSEL R33, R33, -INF , P2 ;  /* 0xff80000021217808 */ /* 0x000fe20001000000 */
[----:B------:R-:W2:Y:S01]  /*2a40*/  MUFU.EX2 R6, R6 ;  /* 0x0000000600067308 */ /* 0x000ea20000000800 */
[----:B------:R-:W-:Y:S01]  /*2a50*/  FMNMX.FTZ R4, R21, R4, !PT ;  /* 0x0000000415047209 */ /* 0x000fe20007810000 */
[-CC-:B------:R-:W-:Y:S01]  /*2a60*/  FFMA.FTZ R175, R97, R0.reuse, -R46.reuse ;  /* 0x0000000061af7223 */ /* 0x180fe2000001082e */
[----:B------:R-:W-:Y:S01]  /*2a70*/  ISETP.GT.AND P2, PT, R3, 0x19, PT ;  /* 0x000000190300780c */ /* 0x000fe20003f44270 */
[-CC-:B------:R-:W-:Y:S01]  /*2a80*/  FFMA.FTZ R28, R99, R0.reuse, -R46.reuse ;  /* 0x00000000631c7223 */ /* 0x180fe2000001082e */
[----:B------:R-:W-:Y:S01]  /*2a90*/  FSEL R27, R36, -INF , P3 ;  /* 0xff800000241b7808 */ /* 0x000fe20001800000 */
[--C-:B------:R-:W-:Y:S01]  /*2aa0*/  FFMA.FTZ R169, R101, R0, -R46.reuse ;  /* 0x0000000065a97223 */ /* 0x100fe2000001082e */
[----:B------:R-:W-:Y:S01]  /*2ab0*/  FMNMX.FTZ R4, R33, R4, !PT ;  /* 0x0000000421047209 */ /* 0x000fe20007810000 */
[----:B------:R-:W-:Y:S01]  /*2ac0*/  MUFU.EX2 R183, R183 ;  /* 0x000000b700b77308 */ /* 0x000fe20000000800 */
[----:B------:R-:W-:Y:S01]  /*2ad0*/  ISETP.GT.AND P3, PT, R3, 0x20, PT ;  /* 0x000000200300780c */ /* 0x000fe20003f64270 */
        /* <DEDUP_REMOVED lines=14> */
[----:B------:R-:W-:Y:S01]  /*2bc0*/  MUFU.EX2 R177, R177 ;  /* 0x000000b100b17308 */ /* 0x000fe20000000800 */
        /* <DEDUP_REMOVED lines=27> */
[----:B------:R-:W-:Y:S01]  /*2d80*/  FFMA.FTZ R83, R83, R0, -R46 ;  /* 0x0000000053537223 */ /* 0x000fe2000001082e */
[----:B------:R-:W-:Y:S01]  /*2d90*/  FSEL R43, R52, -INF , P3 ;  /* 0xff800000342b7808 */ /* 0x000fe20001800000 */
[----:B--2---:R-:W-:Y:S01]  /*2da0*/  FADD.FTZ R52, R181, R6 ;  /* 0x00000006b5347221 */ /* 0x004fe20000010000 */
[----:B------:R-:W-:Y:S01]  /*2db0*/  FMNMX.FTZ R4, R49, R4, !PT ;  /* 0x0000000431047209 */ /* 0x000fe20007810000 */
[----:B------:R-:W-:Y:S01]  /*2dc0*/  MUFU.EX2 R173, R173 ;  /* 0x000000ad00ad7308 */ /* 0x000fe20000000800 */
[----:B------:R-:W-:Y:S01]  /*2dd0*/  ISETP.GT.AND P3, PT, R3, 0x40, PT ;  /* 0x000000400300780c */ /* 0x000fe20003f64270 */
[-CC-:B------:R-:W-:Y:S01]  /*2de0*/  FFMA.FTZ R131, R131, R0.reuse, -R46.reuse ;  /* 0x0000000083837223 */ /* 0x180fe2000001082e */
[----:B------:R-:W-:Y:S01]  /*2df0*/  FSEL R53, R53, -INF , P2 ;  /* 0xff80000035357808 */ /* 0x000fe20001000000 */
[----:B------:R-:W-:Y:S01]  /*2e00*/  FFMA.FTZ R46, R87, R0, -R46 ;  /* 0x00000000572e7223 */ /* 0x000fe2000001082e */
[----:B------:R-:W-:Y:S01]  /*2e10*/  FMNMX.FTZ R4, R43, R4, !PT ;  /* 0x000000042b047209 */ /* 0x000fe20007810000 */
[--C-:B------:R-:W-:Y:S01]  /*2e20*/  IMAD.MOV.U32 R125, RZ, RZ, R151.reuse ;  /* 0x000000ffff7d7224 */ /* 0x100fe200078e0097 */
[----:B------:R-:W-:Y:S01]  /*2e30*/  ISETP.GT.AND P2, PT, R3, 0x41, PT ;  /* 0x000000410300780c */ /* 0x000fe20003f44270 */
[----:B------:R-:W-:Y:S01]  /*2e40*/  MUFU.EX2 R26, R26 ;  /* 0x0000001a001a7308 */ /* 0x000fe20000000800 */
[----:B------:R-:W-:Y:S01]  /*2e50*/  FSEL R47, R56, -INF , P3 ;  /* 0xff800000382f7808 */ /* 0x000fe20001800000 */
[--C-:B------:R-:W-:Y:S01]  /*2e60*/  IMAD.MOV.U32 R123, RZ, RZ, R151.reuse ;  /* 0x000000ffff7b7224 */ /* 0x100fe200078e0097 */
[----:B------:R-:W-:Y:S01]  /*2e70*/  FMNMX.FTZ R4, R53, R4, !PT ;  /* 0x0000000435047209 */ /* 0x000fe20007810000 */
[--C-:B------:R-:W-:Y:S01]  /*2e80*/  IMAD.MOV.U32 R121, RZ, RZ, R151.reuse ;  /* 0x000000ffff797224 */ /* 0x100fe200078e0097 */
[----:B------:R-:W-:Y:S01]  /*2e90*/  ISETP.GT.AND P3, PT, R3, 0x48, PT ;  /* 0x000000480300780c */ /* 0x000fe20003f64270 */
[--C-:B------:R-:W-:Y:S01]  /*2ea0*/  IMAD.MOV.U32 R119, RZ, RZ, R151.reuse ;  /* 0x000000ffff777224 */ /* 0x100fe200078e0097 */
[----:B------:R-:W-:Y:S01]  /*2eb0*/  FSEL R57, R57, -INF , P2 ;  /* 0xff80000039397808 */ /* 0x000fe20001000000 */
[----:B------:R-:W-:Y:S01]  /*2ec0*/  MUFU.EX2 R175, R175 ;  /* 0x000000af00af7308 */ /* 0x000fe20000000800 */
[----:B------:R-:W-:Y:S01]  /*2ed0*/  FMNMX.FTZ R4, R47, R4, !PT ;  /* 0x000000042f047209 */ /* 0x000fe20007810000 */
[--C-:B------:R-:W-:Y:S01]  /*2ee0*/  IMAD.MOV.U32 R117, RZ, RZ, R151.reuse ;  /* 0x000000ffff757224 */ /* 0x100fe200078e0097 */
[----:B------:R-:W-:Y:S01]  /*2ef0*/  ISETP.GT.AND P2, PT, R3, 0x49, PT ;  /* 0x000000490300780c */ /* 0x000fe20003f44270 */
[--C-:B------:R-:W-:Y:S01]  /*2f00*/  IMAD.MOV.U32 R115, RZ, RZ, R151.reuse ;  /* 0x000000ffff737224 */ /* 0x100fe200078e0097 */
[----:B------:R-:W-:Y:S01]  /*2f10*/  FSEL R51, R60, -INF , P3 ;  /* 0xff8000003c337808 */ /* 0x000fe20001800000 */
[--C-:B------:R-:W-:Y:S01]  /*2f20*/  IMAD.MOV.U32 R113, RZ, RZ, R151.reuse ;  /* 0x000000ffff717224 */ /* 0x100fe200078e0097 */
[----:B------:R-:W-:Y:S01]  /*2f30*/  FMNMX.FTZ R4, R57, R4, !PT ;  /* 0x0000000439047209 */ /* 0x000fe20007810000 */
[----:B------:R-:W-:Y:S01]  /*2f40*/  MUFU.EX2 R28, R28 ;  /* 0x0000001c001c7308 */ /* 0x000fe20000000800 */
[----:B------:R-:W-:Y:S01]  /*2f50*/  ISETP.GT.AND P3, PT, R3, 0x50, PT ;  /* 0x000000500300780c */ /* 0x000fe20003f64270 */
[--C-:B------:R-:W-:Y:S01]  /*2f60*/  IMAD.MOV.U32 R111, RZ, RZ, R151.reuse ;  /* 0x000000ffff6f7224 */ /* 0x100fe200078e0097 */
[----:B------:R-:W-:Y:S01]  /*2f70*/  FSEL R61, R61, -INF , P2 ;  /* 0xff8000003d3d7808 */ /* 0x000fe20001000000 */
[--C-:B------:R-:W-:Y:S01]  /*2f80*/  IMAD.MOV.U32 R109, RZ, RZ, R151.reuse ;  /* 0x000000ffff6d7224 */ /* 0x100fe200078e0097 */
        /* <DEDUP_REMOVED lines=23> */
[----:B------:R-:W-:Y:S01]  /*3100*/  IMAD.MOV.U32 R91, RZ, RZ, R151 ;  /* 0x000000ffff5b7224 */ /* 0x000fe200078e0097 */
[----:B------:R-:W-:-:S02]  /*3110*/  FMNMX.FTZ R4, R59, R4, !PT ;  /* 0x000000043b047209 */ /* 0x000fc40007810000 */
[----:B------:R-:W-:Y:S01]  /*3120*/  ISETP.GT.AND P2, PT, R3, 0x61, PT ;  /* 0x000000610300780c */ /* 0x000fe20003f44270 */
[----:B------:R-:W-:Y:S01]  /*3130*/  MUFU.EX2 R32, R32 ;  /* 0x0000002000207308 */ /* 0x000fe20000000800 */
[----:B------:R-:W-:Y:S02]  /*3140*/  FSEL R63, R72, -INF , P3 ;  /* 0xff800000483f7808 */ /* 0x000fe40001800000 */
[----:B------:R-:W-:Y:S02]  /*3150*/  FMNMX.FTZ R4, R69, R4, !PT ;  /* 0x0000000445047209 */ /* 0x000fe40007810000 */
[----:B------:R-:W-:Y:S02]  /*3160*/  ISETP.GT.AND P3, PT, R3, 0x68, PT ;  /* 0x000000680300780c */ /* 0x000fe40003f64270 */
[----:B------:R-:W-:Y:S01]  /*3170*/  FSEL R73, R73, -INF , P2 ;  /* 0xff80000049497808 */ /* 0x000fe20001000000 */
[----:B------:R-:W-:Y:S01]  /*3180*/  MUFU.EX2 R165, R165 ;  /* 0x000000a500a57308 */ /* 0x000fe20000000800 */
[----:B------:R-:W-:-:S02]  /*3190*/  FMNMX.FTZ R4, R63, R4, !PT ;  /* 0x000000043f047209 */ /* 0x000fc40007810000 */
[----:B------:R-:W-:Y:S02]  /*31a0*/  ISETP.GT.AND P2, PT, R3, 0x69, PT ;  /* 0x000000690300780c */ /* 0x000fe40003f44270 */
[----:B------:R-:W-:Y:S02]  /*31b0*/  FSEL R67, R76, -INF , P3 ;  /* 0xff8000004c437808 */ /* 0x000fe40001800000 */
[----:B------:R-:W-:Y:S01]  /*31c0*/  FMNMX.FTZ R4, R73, R4, !PT ;  /* 0x0000000449047209 */ /* 0x000fe20007810000 */
[----:B------:R-:W-:Y:S01]  /*31d0*/  MUFU.EX2 R34, R34 ;  /* 0x0000002200227308 */ /* 0x000fe20000000800 */
[----:B------:R-:W-:Y:S02]  /*31e0*/  ISETP.GT.AND P3, PT, R3, 0x70, PT ;  /* 0x000000700300780c */ /* 0x000fe40003f64270 */
[----:B------:R-:W-:Y:S02]  /*31f0*/  FSEL R77, R77, -INF , P2 ;  /* 0xff8000004d4d7808 */ /* 0x000fe40001000000 */
        /* <DEDUP_REMOVED lines=13> */
[----:B------:R-:W-:Y:S02]  /*32d0*/  FSEL R85, R85, -INF , P2 ;  /* 0xff80000055557808 */ /* 0x000fe40001000000 */
[----:B------:R-:W-:Y:S02]  /*32e0*/  FMNMX.FTZ R4, R3, R4, !PT ;  /* 0x0000000403047209 */ /* 0x000fe40007810000 */
[----:B------:R-:W-:-:S02]  /*32f0*/  F2FP.F16.F32.PACK_AB R181, R6, R181 ;  /* 0x000000b506b5723e */ /* 0x000fc400000000ff */
[----:B------:R-:W-:Y:S01]  /*3300*/  FMNMX.FTZ R4, R85, R4, !PT ;  /* 0x0000000455047209 */ /* 0x000fe20007810000 */
[----:B------:R-:W-:Y:S04]  /*3310*/  MUFU.EX2 R38, R38 ;  /* 0x0000002600267308 */ /* 0x000fe80000000800 */
[----:B------:R-:W2:Y:S04]  /*3320*/  SHFL.BFLY PT, R89, R4, 0x2, 0x1f ;  /* 0x0c401f0004597f89 */ /* 0x000ea800000e0000 */
[----:B------:R-:W-:Y:S08]  /*3330*/  MUFU.EX2 R163, R163 ;  /* 0x000000a300a37308 */ /* 0x000ff00000000800 */
[----:B------:R-:W-:Y:S08]  /*3340*/  MUFU.EX2 R40, R40 ;  /* 0x0000002800287308 */ /* 0x000ff00000000800 */
[----:B------:R-:W-:Y:S01]  /*3350*/  MUFU.EX2 R157, R157 ;  /* 0x0000009d009d7308 */ /* 0x000fe20000000800 */
[----:B--2---:R-:W-:-:S07]  /*3360*/  FMNMX.FTZ R89, R4, R89, !PT ;  /* 0x0000005904597209 */ /* 0x004fce0007810000 */
[----:B------:R-:W-:Y:S01]  /*3370*/  MUFU.EX2 R44, R75 ;  /* 0x0000004b002c7308 */ /* 0x000fe20000000800 */
[----:B------:R-:W2:Y:S07]  /*3380*/  SHFL.BFLY PT, R4, R89, 0x1, 0x1f ;  /* 0x0c201f0059047f89 */ /* 0x000eae00000e0000 */
[----:B------:R-:W-:Y:S08]  /*3390*/  MUFU.EX2 R127, R127 ;  /* 0x0000007f007f7308 */ /* 0x000ff00000000800 */
[----:B------:R-:W3:Y:S08]  /*33a0*/  MUFU.EX2 R48, R79 ;  /* 0x0000004f00307308 */ /* 0x000ef00000000800 */
[----:B------:R-:W-:Y:S01]  /*33b0*/  MUFU.EX2 R129, R129 ;  /* 0x0000008100817308 */ /* 0x000fe20000000800 */
[----:B--2---:R-:W-:Y:S01]  /*33c0*/  FMNMX.FTZ R4, R89, R4, !PT ;  /* 0x0000000459047209 */ /* 0x004fe20007810000 */
[----:B------:R-:W-:-:S03]  /*33d0*/  IMAD.MOV.U32 R89, RZ, RZ, R151 ;  /* 0x000000ffff597224 */ /* 0x000fc600078e0097 */
[C---:B------:R-:W-:Y:S01]  /*33e0*/  FSETP.NEU.FTZ.AND P2, PT, R4.reuse, -INF , PT ;  /* 0xff8000000400780b */ /* 0x040fe20003f5d000 */
[----:B------:R-:W-:Y:S02]  /*33f0*/  FMUL.FTZ R42, R4, R0 ;  /* 0x00000000042a7220 */ /* 0x000fe40000410000 */
[----:B------:R-:W-:Y:S01]  /*3400*/  MUFU.EX2 R50, R83 ;  /* 0x0000005300327308 */ /* 0x000fe20000000800 */
[----:B---3--:R-:W-:Y:S02]  /*3410*/  F2FP.F16.F32.PACK_AB R159, R48, R127 ;  /* 0x0000007f309f723e */ /* 0x008fe400000000ff */
[----:B------:R-:W-:Y:S02]  /*3420*/  FSEL R42, R42, RZ, P2 ;  /* 0x000000ff2a2a7208 */ /* 0x000fe40001000000 */
[----:B------:R-:W-:-:S03]  /*3430*/  PLOP3.LUT P2, PT, PT, PT, UP0, 0x80, 0x0 ;  /* 0x000000000000781c */ /* 0x000fc60003f4f008 */
        /* <DEDUP_REMOVED lines=12> */
[-C--:B------:R-:W-:Y:S01]  /*3500*/  FFMA.FTZ R45, R45, R0.reuse, -R42 ;  /* 0x000000002d2d7223 */ /* 0x080fe2000001082a */
[----:B------:R-:W3:Y:S01]  /*3510*/  MUFU.EX2 R25, R25 ;  /* 0x0000001900197308 */ /* 0x000ee20000000800 */
        /* <DEDUP_REMOVED lines=14> */
[-C--:B------:R-:W-:Y:S01]  /*3600*/  FFMA.FTZ R65, R65, R0.reuse, -R42 ;  /* 0x0000000041417223 */ /* 0x080fe2000001082a */
[----:B------:R4:W5:Y:S01]  /*3610*/  MUFU.EX2 R182, R29 ;  /* 0x0000001d00b67308 */ /* 0x0009620000000800 */
[----:B------:R-:W-:Y:S01]  /*3620*/  FADD.FTZ R5, R179, R52 ;  /* 0x00000034b3057221 */ /* 0x000fe20000010000 */
[----:B---3--:R-:W-:Y:S01]  /*3630*/  FADD.FTZ R52, R180, R25 ;  /* 0x00000019b4347221 */ /* 0x008fe20000010000 */
[-CC-:B------:R-:W-:Y:S01]  /*3640*/  FFMA.FTZ R59, R59, R0.reuse, -R42.reuse ;  /* 0x000000003b3b7223 */ /* 0x180fe2000001082a */
[-CC-:B------:R-:W-:Y:S01]  /*3650*/  FFMA.FTZ R69, R69, R0.reuse, -R42.reuse ;  /* 0x0000000045457223 */ /* 0x180fe2000001082a */
[----:B------:R-:W-:Y:S01]  /*3660*/  FADD.FTZ R54, R24, R5 ;  /* 0x0000000518367221 */ /* 0x000fe20000010000 */
[-CC-:B------:R-:W-:Y:S01]  /*3670*/  FFMA.FTZ R63, R63, R0.reuse, -R42.reuse ;  /* 0x000000003f3f7223 */ /* 0x180fe2000001082a */
[-C--:B------:R-:W-:Y:S01]  /*3680*/  FFMA.FTZ R73, R73, R0.reuse, -R42 ;  /* 0x0000000049497223 */ /* 0x080fe2000001082a */
[----:B------:R-:W3:Y:S01]  /*3690*/  MUFU.EX2 R21, R21 ;  /* 0x0000001500157308 */ /* 0x000ee20000000800 */
[----:B--2---:R-:W-:Y:S01]  /*36a0*/  FADD.FTZ R5, R15, R52 ;  /* 0x000000340f057221 */ /* 0x004fe20000010000 */
[----:B----4-:R-:W-:Y:S01]  /*36b0*/  FADD.FTZ R29, R173, R54 ;  /* 0x00000036ad1d7221 */ /* 0x010fe20000010000 */
[-CC-:B------:R-:W-:Y:S01]  /*36c0*/  FFMA.FTZ R67, R67, R0.reuse, -R42.reuse ;  /* 0x0000000043437223 */ /* 0x180fe2000001082a */
[-CC-:B------:R-:W-:Y:S01]  /*36d0*/  FFMA.FTZ R77, R77, R0.reuse, -R42.reuse ;  /* 0x000000004d4d7223 */ /* 0x180fe2000001082a */
[-CC-:B------:R-:W-:Y:S01]  /*36e0*/  FFMA.FTZ R71, R71, R0.reuse, -R42.reuse ;  /* 0x0000000047477223 */ /* 0x180fe2000001082a */
[----:B------:R-:W-:Y:S01]  /*36f0*/  FADD.FTZ R54, R26, R29 ;  /* 0x0000001d1a367221 */ /* 0x000fe20000010000 */
[-C--:B------:R-:W-:Y:S01]  /*3700*/  FFMA.FTZ R81, R81, R0.reuse, -R42 ;  /* 0x0000000051517223 */ /* 0x080fe2000001082a */
[----:B------:R-:W2:Y:S01]  /*3710*/  MUFU.EX2 R176, R33 ;  /* 0x0000002100b07308 */ /* 0x000ea20000000800 */
[----:B-----5:R-:W-:Y:S01]  /*3720*/  FADD.FTZ R52, R182, R5 ;  /* 0x00000005b6347221 */ /* 0x020fe20000010000 */
[----:B------:R-:W-:Y:S01]  /*3730*/  FADD.FTZ R29, R175, R54 ;  /* 0x00000036af1d7221 */ /* 0x000fe20000010000 */
[-CC-:B------:R-:W-:Y:S01]  /*3740*/  FFMA.FTZ R3, R3, R0.reuse, -R42.reuse ;  /* 0x0000000003037223 */ /* 0x180fe2000001082a */
[----:B------:R-:W-:Y:S01]  /*3750*/  FFMA.FTZ R42, R85, R0, -R42 ;  /* 0x00000000552a7223 */ /* 0x000fe2000001082a */
[----:B------:R-:W-:Y:S01]  /*3760*/  F2FP.F16.F32.PACK_AB R180, R25, R180 ;  /* 0x000000b419b4723e */ /* 0x000fe200000000ff */
[----:B------:R-:W-:Y:S01]  /*3770*/  FADD.FTZ R54, R28, R29 ;  /* 0x0000001d1c367221 */ /* 0x000fe20000010000 */
[----:B------:R-:W-:Y:S01]  /*3780*/  F2FP.F16.F32.PACK_AB R182, R182, R15 ;  /* 0x0000000fb6b6723e */ /* 0x000fe200000000ff */
[----:B------:R-:W4:Y:S01]  /*3790*/  MUFU.EX2 R27, R27 ;  /* 0x0000001b001b7308 */ /* 0x000f220000000800 */
[----:B---3--:R-:W-:Y:S01]  /*37a0*/  FADD.FTZ R5, R21, R52 ;  /* 0x0000003415057221 */ /* 0x008fe20000010000 */
[----:B------:R-:W-:Y:S01]  /*37b0*/  FADD.FTZ R29, R169, R54 ;  /* 0x00000036a91d7221 */ /* 0x000fe20000010000 */
[----:B------:R-:W-:-:S02]  /*37c0*/  F2FP.F16.F32.PACK_AB R153, R50, R129 ;  /* 0x000000813299723e */ /* 0x000fc400000000ff */
[----:B------:R-:W-:Y:S01]  /*37d0*/  F2FP.F16.F32.PACK_AB R183, R14, R183 ;  /* 0x000000b70eb7723e */ /* 0x000fe200000000ff */
[----:B------:R-:W-:Y:S01]  /*37e0*/  FADD.FTZ R54, R30, R29 ;  /* 0x0000001d1e367221 */ /* 0x000fe20000010000 */
[----:B------:R-:W-:Y:S01]  /*37f0*/  F2FP.F16.F32.PACK_AB R177, R20, R177 ;  /* 0x000000b114b1723e */ /* 0x000fe200000000ff */
[----:B------:R-:W3:Y:S01]  /*3800*/  MUFU.EX2 R178, R37 ;  /* 0x0000002500b27308 */ /* 0x000ee20000000800 */
[----:B--2---:R-:W-:Y:S01]  /*3810*/  FADD.FTZ R52, R176, R5 ;  /* 0x00000005b0347221 */ /* 0x004fe20000010000 */
[----:B------:R-:W-:Y:S01]  /*3820*/  FADD.FTZ R29, R171, R54 ;  /* 0x00000036ab1d7221 */ /* 0x000fe20000010000 */
[----:B------:R-:W-:Y:S02]  /*3830*/  F2FP.F16.F32.PACK_AB R179, R24, R179 ;  /* 0x000000b318b3723e */ /* 0x000fe400000000ff */
[----:B------:R-:W-:Y:S02]  /*3840*/  F2FP.F16.F32.PACK_AB R173, R26, R173 ;  /* 0x000000ad1aad723e */ /* 0x000fe400000000ff */
[----:B------:R-:W-:Y:S01]  /*3850*/  F2FP.F16.F32.PACK_AB R175, R28, R175 ;  /* 0x000000af1caf723e */ /* 0x000fe200000000ff */
[----:B------:R-:W2:Y:S01]  /*3860*/  MUFU.EX2 R31, R31 ;  /* 0x0000001f001f7308 */ /* 0x000ea20000000800 */
[----:B----4-:R-:W-:Y:S01]  /*3870*/  FADD.FTZ R5, R27, R52 ;  /* 0x000000341b057221 */ /* 0x010fe20000010000 */
[----:B------:R-:W-:-:S02]  /*3880*/  F2FP.F16.F32.PACK_AB R169, R30, R169 ;  /* 0x000000a91ea9723e */ /* 0x000fc400000000ff */
[----:B------:R-:W-:Y:S02]  /*3890*/  F2FP.F16.F32.PACK_AB R171, R32, R171 ;  /* 0x000000ab20ab723e */ /* 0x000fe400000000ff */
[----:B------:R-:W-:Y:S02]  /*38a0*/  F2FP.F16.F32.PACK_AB R176, R176, R21 ;  /* 0x00000015b0b0723e */ /* 0x000fe400000000ff */
[----:B------:R-:W1:Y:S01]  /*38b0*/  MUFU.EX2 R172, R41 ;  /* 0x0000002900ac7308 */ /* 0x000e620000000800 */
[C---:B---3--:R-:W-:Y:S01]  /*38c0*/  FADD.FTZ R52, R178.reuse, R5 ;  /* 0x00000005b2347221 */ /* 0x048fe20000010000 */
[----:B------:R-:W-:-:S06]  /*38d0*/  F2FP.F16.F32.PACK_AB R178, R178, R27 ;  /* 0x0000001bb2b2723e */ /* 0x000fcc00000000ff */
[----:B------:R-:W3:Y:S01]  /*38e0*/  MUFU.EX2 R35, R35 ;  /* 0x0000002300237308 */ /* 0x000ee20000000800 */
[----:B--2---:R-:W-:Y:S01]  /*38f0*/  FADD.FTZ R5, R31, R52 ;  /* 0x000000341f057221 */ /* 0x004fe20000010000 */
[----:B------:R-:W-:-:S04]  /*3900*/  FADD.FTZ R52, R32, R29 ;  /* 0x0000001d20347221 */ /* 0x000fc80000010000 */
[----:B------:R-:W-:Y:S01]  /*3910*/  FADD.FTZ R29, R165, R52 ;  /* 0x00000034a51d7221 */ /* 0x000fe20000010000 */
[----:B------:R-:W-:Y:S01]  /*3920*/  F2FP.F16.F32.PACK_AB R165, R34, R165 ;  /* 0x000000a522a5723e */ /* 0x000fe200000000ff */
[----:B------:R-:W2:Y:S01]  /*3930*/  MUFU.EX2 R174, R45 ;  /* 0x0000002d00ae7308 */ /* 0x000ea20000000800 */
[----:B-1----:R-:W-:Y:S01]  /*3940*/  FADD.FTZ R2, R172, R5 ;  /* 0x00000005ac027221 */ /* 0x002fe20000010000 */
[----:B------:R-:W-:Y:S01]  /*3950*/  FADD.FTZ R52, R34, R29 ;  /* 0x0000001d22347221 */ /* 0x000fe20000010000 */
[----:B------:R-:W-:-:S03]  /*3960*/  F2FP.F16.F32.PACK_AB R172, R172, R31 ;  /* 0x0000001facac723e */ /* 0x000fc600000000ff */
[----:B------:R-:W-:Y:S01]  /*3970*/  FADD.FTZ R29, R167, R52 ;  /* 0x00000034a71d7221 */ /* 0x000fe20000010000 */
[C---:B------:R-:W-:Y:S01]  /*3980*/  F2FP.F16.F32.PACK_AB R167, R36.reuse, R167 ;  /* 0x000000a724a7723e */ /* 0x040fe200000000ff */
[----:B------:R-:W1:Y:S01]  /*3990*/  MUFU.EX2 R39, R39 ;  /* 0x0000002700277308 */ /* 0x000e620000000800 */
[----:B---3--:R-:W-:Y:S01]  /*39a0*/  FADD.FTZ R5, R35, R2 ;  /* 0x0000000223057221 */ /* 0x008fe20000010000 */
[----:B------:R-:W-:-:S04]  /*39b0*/  FADD.FTZ R52, R36, R29 ;  /* 0x0000001d24347221 */ /* 0x000fc80000010000 */
[----:B------:R-:W-:Y:S01]  /*39c0*/  FADD.FTZ R29, R161, R52 ;  /* 0x00000034a11d7221 */ /* 0x000fe20000010000 */
[----:B------:R-:W-:Y:S01]  /*39d0*/  F2FP.F16.F32.PACK_AB R161, R38, R161 ;  /* 0x000000a126a1723e */ /* 0x000fe200000000ff */
[----:B------:R-:W3:Y:S01]  /*39e0*/  MUFU.EX2 R168, R49 ;  /* 0x0000003100a87308 */ /* 0x000ee20000000800 */
[----:B--2---:R-:W-:Y:S01]  /*39f0*/  FADD.FTZ R2, R174, R5 ;  /* 0x00000005ae027221 */ /* 0x004fe20000010000 */
[----:B------:R-:W-:Y:S01]  /*3a00*/  FADD.FTZ R52, R38, R29 ;  /* 0x0000001d26347221 */ /* 0x000fe20000010000 */
[----:B------:R-:W-:-:S03]  /*3a10*/  F2FP.F16.F32.PACK_AB R174, R174, R35 ;  /* 0x00000023aeae723e */ /* 0x000fc600000000ff */
[----:B------:R-:W-:Y:S01]  /*3a20*/  FADD.FTZ R29, R163, R52 ;  /* 0x00000034a31d7221 */ /* 0x000fe20000010000 */
[C---:B------:R-:W-:Y:S01]  /*3a30*/  F2FP.F16.F32.PACK_AB R163, R40.reuse, R163 ;  /* 0x000000a328a3723e */ /* 0x040fe200000000ff */
[----:B------:R-:W2:Y:S01]  /*3a40*/  MUFU.EX2 R43, R43 ;  /* 0x0000002b002b7308 */ /* 0x000ea20000000800 */
[----:B-1----:R-:W-:Y:S01]  /*3a50*/  FADD.FTZ R5, R39, R2 ;  /* 0x0000000227057221 */ /* 0x002fe20000010000 */
[----:B------:R-:W-:-:S04]  /*3a60*/  FADD.FTZ R6, R40, R29 ;  /* 0x0000001d28067221 */ /* 0x000fc80000010000 */
[----:B------:R-:W-:Y:S01]  /*3a70*/  FADD.FTZ R29, R157, R6 ;  /* 0x000000069d1d7221 */ /* 0x000fe20000010000 */
[----:B------:R-:W-:Y:S01]  /*3a80*/  F2FP.F16.F32.PACK_AB R157, R44, R157 ;  /* 0x0000009d2c9d723e */ /* 0x000fe200000000ff */
[----:B------:R-:W1:Y:S01]  /*3a90*/  MUFU.EX2 R170, R53 ;  /* 0x0000003500aa7308 */ /* 0x000e620000000800 */
[----:B---3--:R-:W-:Y:S01]  /*3aa0*/  FADD.FTZ R2, R168, R5 ;  /* 0x00000005a8027221 */ /* 0x008fe20000010000 */
[----:B------:R-:W-:Y:S01]  /*3ab0*/  FADD.FTZ R6, R44, R29 ;  /* 0x0000001d2c067221 */ /* 0x000fe20000010000 */
[----:B------:R-:W-:-:S03]  /*3ac0*/  F2FP.F16.F32.PACK_AB R168, R168, R39 ;  /* 0x00000027a8a8723e */ /* 0x000fc600000000ff */
[----:B------:R-:W-:Y:S01]  /*3ad0*/  FADD.FTZ R29, R127, R6 ;  /* 0x000000067f1d7221 */ /* 0x000fe20000010000 */
[----:B------:R-:W-:Y:S01]  /*3ae0*/  IMAD.MOV.U32 R127, RZ, RZ, R151 ;  /* 0x000000ffff7f7224 */ /* 0x000fe200078e0097 */
[----:B------:R-:W3:Y:S01]  /*3af0*/  MUFU.EX2 R47, R47 ;  /* 0x0000002f002f7308 */ /* 0x000ee20000000800 */
[----:B--2---:R-:W-:Y:S01]  /*3b00*/  FADD.FTZ R5, R43, R2 ;  /* 0x000000022b057221 */ /* 0x004fe20000010000 */
[----:B------:R-:W-:-:S04]  /*3b10*/  FADD.FTZ R6, R48, R29 ;  /* 0x0000001d30067221 */ /* 0x000fc80000010000 */
[----:B------:R-:W-:Y:S01]  /*3b20*/  FADD.FTZ R29, R129, R6 ;  /* 0x00000006811d7221 */ /* 0x000fe20000010000 */
[----:B------:R-:W-:Y:S01]  /*3b30*/  IMAD.MOV.U32 R129, RZ, RZ, R151 ;  /* 0x000000ffff817224 */ /* 0x000fe200078e0097 */
[----:B------:R-:W2:Y:S01]  /*3b40*/  MUFU.EX2 R164, R57 ;  /* 0x0000003900a47308 */ /* 0x000ea20000000800 */
[----:B-1----:R-:W-:Y:S01]  /*3b50*/  FADD.FTZ R2, R170, R5 ;  /* 0x00000005aa027221 */ /* 0x002fe20000010000 */
[----:B------:R-:W-:Y:S01]  /*3b60*/  FADD.FTZ R6, R50, R29 ;  /* 0x0000001d32067221 */ /* 0x000fe20000010000 */
[----:B------:R-:W-:-:S05]  /*3b70*/  F2FP.F16.F32.PACK_AB R170, R170, R43 ;  /* 0x0000002baaaa723e */ /* 0x000fca00000000ff */
[----:B------:R-:W1:Y:S01]  /*3b80*/  MUFU.EX2 R51, R51 ;  /* 0x0000003300337308 */ /* 0x000e620000000800 */
[----:B---3--:R-:W-:-:S07]  /*3b90*/  FADD.FTZ R5, R47, R2 ;  /* 0x000000022f057221 */ /* 0x008fce0000010000 */
[----:B------:R-:W3:Y:S01]  /*3ba0*/  MUFU.EX2 R166, R61 ;  /* 0x0000003d00a67308 */ /* 0x000ee20000000800 */
[C---:B--2---:R-:W-:Y:S01]  /*3bb0*/  FADD.FTZ R2, R164.reuse, R5 ;  /* 0x00000005a4027221 */ /* 0x044fe20000010000 */
[----:B------:R-:W-:-:S06]  /*3bc0*/  F2FP.F16.F32.PACK_AB R164, R164, R47 ;  /* 0x0000002fa4a4723e */ /* 0x000fcc00000000ff */
[----:B------:R-:W2:Y:S01]  /*3bd0*/  MUFU.EX2 R55, R55 ;  /* 0x0000003700377308 */ /* 0x000ea20000000800 */
[----:B-1----:R-:W-:-:S07]  /*3be0*/  FADD.FTZ R5, R51, R2 ;  /* 0x0000000233057221 */ /* 0x002fce0000010000 */
[----:B------:R-:W1:Y:S01]  /*3bf0*/  MUFU.EX2 R160, R65 ;  /* 0x0000004100a07308 */ /* 0x000e620000000800 */
[C---:B---3--:R-:W-:Y:S01]  /*3c00*/  FADD.FTZ R2, R166.reuse, R5 ;  /* 0x00000005a6027221 */ /* 0x048fe20000010000 */
[----:B------:R-:W-:-:S06]  /*3c10*/  F2FP.F16.F32.PACK_AB R166, R166, R51 ;  /* 0x00000033a6a6723e */ /* 0x000fcc00000000ff */
[----:B------:R-:W3:Y:S01]  /*3c20*/  MUFU.EX2 R59, R59 ;  /* 0x0000003b003b7308 */ /* 0x000ee20000000800 */
[----:B--2---:R-:W-:-:S07]  /*3c30*/  FADD.FTZ R5, R55, R2 ;  /* 0x0000000237057221 */ /* 0x004fce0000010000 */
[----:B------:R-:W2:Y:S01]  /*3c40*/  MUFU.EX2 R162, R69 ;  /* 0x0000004500a27308 */ /* 0x000ea20000000800 */
[C---:B-1----:R-:W-:Y:S01]  /*3c50*/  FADD.FTZ R2, R160.reuse, R5 ;  /* 0x00000005a0027221 */ /* 0x042fe20000010000 */
[----:B------:R-:W-:-:S06]  /*3c60*/  F2FP.F16.F32.PACK_AB R160, R160, R55 ;  /* 0x00000037a0a0723e */ /* 0x000fcc00000000ff */
        /* <DEDUP_REMOVED lines=23> */
[----:B---3--:R-:W-:Y:S01]  /*3de0*/  FADD.FTZ R15, R3, R2 ;  /* 0x00000002030f7221 */ /* 0x008fe20000010000 */
[----:B------:R-:W-:Y:S02]  /*3df0*/  MOV R2, 0x3f800000 ;  /* 0x3f80000000027802 */ /* 0x000fe40000000f00 */
[C---:B--2---:R-:W-:Y:S01]  /*3e00*/  F2FP.F16.F32.PACK_AB R155, R46.reuse, R131 ;  /* 0x000000832e9b723e */ /* 0x044fe200000000ff */
[----:B------:R-:W-:Y:S01]  /*3e10*/  FADD.FTZ R5, R46, R29 ;  /* 0x0000001d2e057221 */ /* 0x000fe20000010000 */
[----:B------:R-:W-:Y:S01]  /*3e20*/  IMAD.MOV.U32 R131, RZ, RZ, R151 ;  /* 0x000000ffff837224 */ /* 0x000fe200078e0097 */
[C---:B-1----:R-:W-:Y:S01]  /*3e30*/  F2FP.F16.F32.PACK_AB R154, R42.reuse, R3 ;  /* 0x000000032a9a723e */ /* 0x042fe200000000ff */
[----:B------:R-:W-:Y:S01]  /*3e40*/  FADD.FTZ R6, R42, R15 ;  /* 0x0000000f2a067221 */ /* 0x000fe20000010000 */
[----:B------:R-:W-:Y:S01]  /*3e50*/  IMAD.MOV.U32 R3, RZ, RZ, 0x3f800000 ;  /* 0x3f800000ff037424 */ /* 0x000fe200078e00ff */
[----:B------:R-:W-:Y:S06]  /*3e60*/  @!P2 BRA `(.L_x_1873) ;  /* 0x0000002c001ca947 */ /* 0x000fec0003800000 */
[----:B------:R-:W-:Y:S01]  /*3e70*/  IMAD.MOV.U32 R15, RZ, RZ, R7 ;  /* 0x000000ffff0f7224 */ /* 0x000fe200078e0007 */
[----:B------:R-:W-:Y:S01]  /*3e80*/  CS2R R150, SRZ ;  /* 0x0000000000967805 */ /* 0x000fe2000001ff00 */
[----:B------:R-:W-:Y:S01]  /*3e90*/  IMAD.MOV.U32 R14, RZ, RZ, R4 ;  /* 0x000000ffff0e7224 */ /* 0x000fe200078e0004 */
[----:B------:R-:W-:Y:S01]  /*3ea0*/  CS2R R146, SRZ ;  /* 0x0000000000927805 */ /* 0x000fe2000001ff00 */
[----:B------:R-:W-:Y:S01]  /*3eb0*/  IMAD.MOV.U32 R2, RZ, RZ, 0x3f800000 ;  /* 0x3f800000ff027424 */ /* 0x000fe200078e00ff */
        /* <DEDUP_REMOVED lines=31> */
[----:B------:R-:W-:Y:S01]  /*40b0*/  UMOV UR4, UR36 ;  /* 0x0000002400047c82 */ /* 0x000fe20008000000 */
[----:B------:R-:W-:-:S05]  /*40c0*/  ULDC.64 UR40, c[0x0][0x3f8] ;  /* 0x0000fe0000287ab9 */ /* 0x000fca0000000a00 */
.L_x_1882:
[----:B------:R-:W-:-:S04]  /*40d0*/  UIADD3 UR5, UR4, 0x1, URZ ;  /* 0x0000000104057890 */ /* 0x000fc8000fffe03f */
[----:B------:R-:W-:-:S04]  /*40e0*/  UISETP.NE.AND UP0, UPT, UR5, 0x2, UPT ;  /* 0x000000020500788c */ /* 0x000fc8000bf05270 */
[----:B------:R-:W-:Y:S02]  /*40f0*/  USEL UR46, URZ, 0x1, UP0 ;  /* 0x000000013f2e7887 */ /* 0x000fe40008000000 */
[----:B------:R-:W-:Y:S02]  /*4100*/  USEL UR36, UR5, URZ, UP0 ;  /* 0x0000003f05247287 */ /* 0x000fe40008000000 */
[----:B------:R-:W-:Y:S01]  /*4110*/  ULOP3.LUT UR46, UR39, UR46, URZ, 0x3c, !UPT ;  /* 0x0000002e272e7292 */ /* 0x000fe2000f8e3c3f */
[----:B------:R-:W-:Y:S11]  /*4120*/  @!P0 BRA `(.L_x_1874) ;  /* 0x0000000000048947 */ /* 0x000ff60003800000 */
[----:B------:R-:W-:Y:S01]  /*4130*/  BPT.TRAP 0x1 ;  /* 0x000000040000795c */ /* 0x000fe20000300000 */
.L_x_1874:
[----:B------:R-:W-:Y:S01]  /*4140*/  ULEA UR7, UR36, UR37, 0x3 ;  /* 0x0000002524077291 */ /* 0x000fe2000f8e183f */
[----:B------:R-:W-:-:S05]  /*4150*/  IMAD.U32 R0, RZ, RZ, UR46 ;  /* 0x0000002eff007e24 */ /* 0x000fca000f8e00ff */
[----:B------:R-:W-:-:S04]  /*4160*/  SHF.L.U32 R0, R0, 0x1f, RZ ;  /* 0x0000001f00007819 */ /* 0x000fc800000006ff */
[----:B------:R1:W2:Y:S01]  /*4170*/  SYNCS.PHASECHK.TRANS64.TRYWAIT P2, [UR7+0x34830], R0 ;  /* 0x03483000ff0075a7 */ /* 0x0002a20008040147 */
[----:B------:R-:W-:Y:S05]  /*4180*/  @!P0 BRA `(.L_x_1875) ;  /* 0x0000000000048947 */ /* 0x000fea0003800000 */
[----:B------:R-:W-:Y:S01]  /*4190*/  BPT.TRAP 0x1 ;  /* 0x000000040000795c */ /* 0x000fe20000300000 */
.L_x_1875:
[----:B--2---:R-:W-:Y:S05]  /*41a0*/  @P2 BRA `(.L_x_1876) ;  /* 0x0000000000082947 */ /* 0x004fea0003800000 */
[----:B------:R-:W2:Y:S02]  /*41b0*/  SYNCS.PHASECHK.TRANS64.TRYWAIT P2, [UR7+0x34830], R0 ;  /* 0x03483000ff0075a7 */ /* 0x000ea40008040147 */
[----:B--2---:R-:W-:Y:S05]  /*41c0*/  @!P2 BRA `(.L_x_1877) ;  /* 0x0000009800b8a947 */ /* 0x004fea0003800000 */
.L_x_1876:
        /* <DEDUP_REMOVED lines=16> */
[----:B------:R-:W-:Y:S01]  /*42d0*/  R2UR UR56, R10 ;  /* 0x000000000a3872ca */ /* 0x000fe200000e0000 */
[----:B------:R-:W-:Y:S01]  /*42e0*/  UIADD3 UR58, UR5, 0x2, URZ ;  /* 0x00000002053a7890 */ /* 0x000fe2000fffe03f */
[----:B------:R-:W-:Y:S01]  /*42f0*/  R2UR UR57, R11 ;  /* 0x000000000b3972ca */ /* 0x000fe200000e0000 */
        /* <DEDUP_REMOVED lines=77> */
[----:B------:R-:W-:Y:S01]  /*47d0*/  R2UR UR56, R8 ;  /* 0x00000000083872ca */ /* 0x000fe200000e0000 */
[----:B------:R-:W-:Y:S01]  /*47e0*/  UIADD3 UR58, UR5, 0x806, URZ ;  /* 0x00000806053a7890 */ /* 0x000fe2000fffe03f */
[----:B------:R-:W-:Y:S01]  /*47f0*/  R2UR UR57, R9 ;  /* 0x00000000093972ca */ /* 0x000fe200000e0000 */
        /* <DEDUP_REMOVED lines=34> */
.L_x_1878:
[----:B------:R-:W-:Y:S01]  /*4a20*/  ULEA UR5, UR4, UR37, 0x3 ;  /* 0x0000002504057291 */ /* 0x000fe2000f8e183f */
[----:B-12---:R-:W-:-:S05]  /*4a30*/  IMAD.U32 R0, RZ, RZ, UR39 ;  /* 0x00000027ff007e24 */ /* 0x006fca000f8e00ff */
[----:B------:R-:W-:-:S04]  /*4a40*/  SHF.L.U32 R0, R0, 0x1f, RZ ;  /* 0x0000001f00007819 */ /* 0x000fc800000006ff */
[----:B------:R1:W2:Y:S01]  /*4a50*/  SYNCS.PHASECHK.TRANS64.TRYWAIT P2, [UR5+0x34850], R0 ;  /* 0x03485000ff0075a7 */ /* 0x0002a20008040145 */
[----:B------:R-:W-:Y:S05]  /*4a60*/  @!P0 BRA `(.L_x_1879) ;  /* 0x0000000000048947 */ /* 0x000fea0003800000 */
[----:B------:R-:W-:Y:S01]  /*4a70*/  BPT.TRAP 0x1 ;  /* 0x000000040000795c */ /* 0x000fe20000300000 */
.L_x_1879:
[----:B--2---:R-:W-:Y:S05]  /*4a80*/  @P2 BRA `(.L_x_1880) ;  /* 0x0000000000082947 */ /* 0x004fea0003800000 */
[----:B------:R-:W2:Y:S02]  /*4a90*/  SYNCS.PHASECHK.TRANS64.TRYWAIT P2, [UR5+0x34850], R0 ;  /* 0x03485000ff0075a7 */ /* 0x000ea40008040145 */
[----:B--2---:R-:W-:Y:S05]  /*4aa0*/  @!P2 BRA `(.L_x_1881) ;  /* 0x000000900098a947 */ /* 0x004fea0003800000 */
.L_x_1880:
[----:B------:R-:W-:Y:S01]  /*4ab0*/  UIADD3 UR10, UR37, 0x400, URZ ;  /* 0x00000400250a7890 */ /* 0x000fe2000fffe03f */
[----:B------:R-:W-:Y:S01]  /*4ac0*/  WARPGROUP.ARRIVE ;  /* 0x00000000000079c5 */ /* 0x000fe20000000000 */
[----:B------:R-:W-:Y:S01]  /*4ad0*/  UMOV UR11, 0x40000040 ;  /* 0x40000040000b7882 */ /* 0x000fe20000000000 */
[----:B------:R-:W-:Y:S02]  /*4ae0*/  UISETP.NE.U32.AND UP0, UPT, UR40, URZ, UPT ;  /* 0x0000003f2800728c */ /* 0x000fe4000bf05070 */
[----:B------:R-:W-:Y:S02]  /*4af0*/  USHF.R.U32.HI UR10, URZ, 0x4, UR10 ;  /* 0x000000043f0a7899 */ /* 0x000fe4000801160a */
[----:B------:R-:W-:Y:S02]  /*4b00*/  UISETP.NE.AND.EX UP0, UPT, UR41, URZ, UPT, UP0 ;  /* 0x0000003f2900728c */ /* 0x000fe4000bf05300 */
[----:B------:R-:W-:Y:S01]  /*4b10*/  ULOP3.LUT UR10, UR10, 0x3fff, URZ, 0xc0, !UPT ;  /* 0x00003fff0a0a7892 */ /* 0x000fe2000f8ec03f */
[----:B------:R-:W-:Y:S01]  /*4b20*/  ULDC UR18, c[0x0][0x404] ;  /* 0x0001010000127ab9 */ /* 0x000fe20000000800 */
[----:B------:R-:W-:-:S02]  /*4b30*/  ULDC UR15, c[0x0][0x2e0] ;  /* 0x0000b800000f7ab9 */ /* 0x000fc40000000800 */
[----:B------:R-:W-:Y:S01]  /*4b40*/  ULOP3.LUT UR10, UR10, 0x4000000, URZ, 0xfc, !UPT ;  /* 0x040000000a0a7892 */ /* 0x000fe2000f8efc3f */
[----:B------:R-:W-:Y:S01]  /*4b50*/  ULDC UR14, c[0x0][0x288] ;  /* 0x0000a200000e7ab9 */ /* 0x000fe20000000800 */
[----:B------:R-:W-:Y:S02]  /*4b60*/  UMOV UR39, UR46 ;  /* 0x0000002e00277c82 */ /* 0x000fe40008000000 */
        /* <DEDUP_REMOVED lines=8> */
[----:B------:R-:W-:Y:S01]  /*4bf0*/  UMOV UR10, 0xffffff80 ;  /* 0xffffff80000a7882 */ /* 0x000fe20000000000 */
[----:B------:R-:W-:Y:S02]  /*4c00*/  USEL UR11, UR18, 0x1, UP0 ;  /* 0x00000001120b7887 */ /* 0x000fe40008000000 */
[----:B------:R-:W-:Y:S02]  /*4c10*/  UIMAD UR10, UR6, UR10, 0x1 ;  /* 0x00000001060a74a4 */ /* 0x000fe4000f8e020a */
[----:B------:R-:W-:Y:S02]  /*4c20*/  UISETP.GT.AND UP0, UPT, UR6, UR45, UPT ;  /* 0x0000002d0600728c */ /* 0x000fe4000bf04270 */
[----:B------:R-:W-:Y:S02]  /*4c30*/  UIADD3 UR10, UR42, UR10, URZ ;  /* 0x0000000a2a0a7290 */ /* 0x000fe4000fffe03f */
[----:B------:R-:W-:-:S02]  /*4c40*/  UIADD3 UR6, UR6, -0x1, URZ ;  /* 0xffffffff06067890 */ /* 0x000fc4000fffe03f */
[----:B------:R-:W-:-:S03]  /*4c50*/  UIMAD UR10, UR11, UR15, UR10 ;  /* 0x0000000f0b0a72a4 */ /* 0x000fc6000f8e020a */
[----:B------:R-:W-:Y:S01]  /*4c60*/  UMOV UR11, 0x40000040 ;  /* 0x40000040000b7882 */ /* 0x000fe20000000000 */
[----:B------:R-:W-:-:S06]  /*4c70*/  UIADD3 UR10, UR10, -UR14, URZ ;  /* 0x8000000e0a0a7290 */ /* 0x000fcc000fffe03f */
[----:B--2---:R-:W-:Y:S01]  /*4c80*/  IMAD.U32 R3, RZ, RZ, UR10 ;  /* 0x0000000aff037e24 */ /* 0x004fe2000f8e00ff */
[----:B------:R-:W-:-:S03]  /*4c90*/  UIADD3 UR10, UR4, 0x100, URZ ;  /* 0x00000100040a7890 */ /* 0x000fc6000fffe03f */
[----:B------:R-:W-:-:S04]  /*4ca0*/  IMAD R20, R22, -0x2, R3 ;  /* 0xfffffffe16147824 */ /* 0x000fc800078e0203 */
[----:B------:R-:W-:-:S05]  /*4cb0*/  IMAD.IADD R20, R23, 0x1, R20 ;  /* 0x0000000117147824 */ /* 0x000fca00078e0214 */
[C---:B------:R-:W-:Y:S02]  /*4cc0*/  ISETP.GT.AND P2, PT, R20.reuse, RZ, PT ;  /* 0x000000ff1400720c */ /* 0x040fe40003f44270 */
[----:B------:R-:W-:Y:S02]  /*4cd0*/  ISETP.GT.AND P3, PT, R20, 0x1, PT ;  /* 0x000000011400780c */ /* 0x000fe40003f64270 */
[----:B------:R-:W-:Y:S02]  /*4ce0*/  FSEL R203, R24, -INF , P2 ;  /* 0xff80000018cb7808 */ /* 0x000fe40001000000 */
[----:B------:R-:W-:Y:S02]  /*4cf0*/  ISETP.GT.AND P2, PT, R20, 0x8, PT ;  /* 0x000000081400780c */ /* 0x000fe40003f44270 */
[----:B------:R-:W-:Y:S02]  /*4d00*/  FSEL R207, R25, -INF , P3 ;  /* 0xff80000019cf7808 */ /* 0x000fe40001800000 */
[----:B-1----:R-:W-:-:S02]  /*4d10*/  FMNMX.FTZ R0, R203, R14, !PT ;  /* 0x0000000ecb007209 */ /* 0x002fc40007810000 */
[----:B------:R-:W-:Y:S02]  /*4d20*/  ISETP.GT.AND P3, PT, R20, 0x9, PT ;  /* 0x000000091400780c */ /* 0x000fe40003f64270 */
[----:B------:R-:W-:Y:S02]  /*4d30*/  FSEL R199, R28, -INF , P2 ;  /* 0xff8000001cc77808 */ /* 0x000fe40001000000 */
[----:B------:R-:W-:Y:S02]  /*4d40*/  FMNMX.FTZ R0, R207, R0, !PT ;  /* 0x00000000cf007209 */ /* 0x000fe40007810000 */
[----:B------:R-:W-:Y:S02]  /*4d50*/  ISETP.GT.AND P2, PT, R20, 0x10, PT ;  /* 0x000000101400780c */ /* 0x000fe40003f44270 */
        /* <DEDUP_REMOVED lines=21> */
[----:B------:R-:W-:Y:S01]  /*4eb0*/  FMNMX.FTZ R0, R181, R0, !PT ;  /* 0x00000000b5007209 */ /* 0x000fe20007810000 */
[----:B------:R-:W-:Y:S02]  /*4ec0*/  WARPGROUP.DEPBAR.LE gsb0, 0x0 ;  /* 0x00008000000079c5 */ /* 0x000fe40000010000 */
[----:B------:R-:W-:Y:S01]  /*4ed0*/  WARPGROUP.ARRIVE ;  /* 0x00000000000079c5 */ /* 0x000fe20000000000 */
[----:B------:R-:W-:Y:S02]  /*4ee0*/  FSEL R179, R44, -INF , P2 ;  /* 0xff8000002cb37808 */ /* 0x000fe40001000000 */
[C---:B------:R-:W-:Y:S02]  /*4ef0*/  ISETP.GT.AND P2, PT, R20.reuse, 0x30, PT ;  /* 0x000000301400780c */ /* 0x040fe40003f44270 */
[----:B------:R-:W-:Y:S01]  /*4f00*/  FSEL R177, R45, -INF , P3 ;  /* 0xff8000002db17808 */ /* 0x000fe20001800000 */
[----:B------:R-:W-:Y:S01]  /*4f10*/  HGMMA.64x128x16.F32 R88, R172, gdesc[UR8].tnspB, R88, gsb0 ;  /* 0x41e00008ac587df0 */ /* 0x000fe20008000858 */
[----:B------:R-:W-:Y:S01]  /*4f20*/  UIADD3 UR10, UR4, 0x180, URZ ;  /* 0x00000180040a7890 */ /* 0x000fe2000fffe03f */
[----:B------:R-:W-:Y:S01]  /*4f30*/  FMNMX.FTZ R0, R179, R0, !PT ;  /* 0x00000000b3007209 */ /* 0x000fe20007810000 */
[----:B------:R-:W-:Y:S01]  /*4f40*/  UMOV UR11, 0x40000040 ;  /* 0x40000040000b7882 */ /* 0x000fe20000000000 */
[----:B------:R-:W-:-:S02]  /*4f50*/  ISETP.GT.AND P3, PT, R20, 0x31, PT ;  /* 0x000000311400780c */ /* 0x000fc40003f64270 */
[----:B------:R-:W-:Y:S01]  /*4f60*/  FMNMX.FTZ R0, R177, R0, !PT ;  /* 0x00000000b1007209 */ /* 0x000fe20007810000 */
[----:B------:R-:W-:Y:S02]  /*4f70*/  WARPGROUP.DEPBAR.LE gsb0, 0x0 ;  /* 0x00008000000079c5 */ /* 0x000fe40000010000 */
[----:B------:R-:W-:Y:S01]  /*4f80*/  WARPGROUP.ARRIVE ;  /* 0x00000000000079c5 */ /* 0x000fe20000000000 */
[----:B------:R-:W-:Y:S02]  /*4f90*/  FSEL R175, R48, -INF , P2 ;  /* 0xff80000030af7808 */ /* 0x000fe40001000000 */
[C---:B------:R-:W-:Y:S02]  /*4fa0*/  ISETP.GT.AND P2, PT, R20.reuse, 0x38, PT ;  /* 0x000000381400780c */ /* 0x040fe40003f44270 */
[----:B------:R-:W-:Y:S01]  /*4fb0*/  FSEL R173, R49, -INF , P3 ;  /* 0xff80000031ad7808 */ /* 0x000fe20001800000 */
[----:B------:R-:W-:Y:S01]  /*4fc0*/  HGMMA.64x128x16.F32 R88, R168, gdesc[UR8].tnspB, R88, gsb0 ;  /* 0x41e00008a8587df0 */ /* 0x000fe20008000858 */
[----:B------:R-:W-:Y:S01]  /*4fd0*/  FMNMX.FTZ R0, R175, R0, !PT ;  /* 0x00000000af007209 */ /* 0x000fe20007810000 */
[----:B------:R-:W-:Y:S01]  /*4fe0*/  UIADD3 UR10, UR4, 0x200, URZ ;  /* 0x00000200040a7890 */ /* 0x000fe2000fffe03f */
[----:B------:R-:W-:Y:S01]  /*4ff0*/  ISETP.GT.AND P3, PT, R20, 0x39, PT ;  /* 0x000000391400780c */ /* 0x000fe20003f64270 */
[----:B------:R-:W-:Y:S01]  /*5000*/  UMOV UR11, 0x40000040 ;  /* 0x40000040000b7882 */ /* 0x000fe20000000000 */
        /* <DEDUP_REMOVED lines=47> */
[C---:B------:R-:W-:Y:S01]  /*5300*/  ISETP.GT.AND P3, PT, R20.reuse, 0x79, PT ;  /* 0x000000791400780c */ /* 0x040fe20003f64270 */
[----:B------:R-:W-:Y:S01]  /*5310*/  VIADD R20, R20, 0x8 ;  /* 0x0000000814147836 */ /* 0x000fe20000000000 */
[----:B------:R-:W-:-:S02]  /*5320*/  FSEL R41, R84, -INF , P2 ;  /* 0xff80000054297808 */ /* 0x000fc40001000000 */
[----:B------:R-:W-:Y:S02]  /*5330*/  FMNMX.FTZ R0, R81, R0, !PT ;  /* 0x0000000051007209 */ /* 0x000fe40007810000 */
[----:B------:R-:W-:Y:S02]  /*5340*/  FSEL R85, R85, -INF , P3 ;  /* 0xff80000055557808 */ /* 0x000fe40001800000 */
[----:B------:R-:W-:Y:S02]  /*5350*/  FMNMX.FTZ R0, R41, R0, !PT ;  /* 0x0000000029007209 */ /* 0x000fe40007810000 */
[C---:B------:R-:W-:Y:S02]  /*5360*/  ISETP.GT.AND P5, PT, R20.reuse, RZ, PT ;  /* 0x000000ff1400720c */ /* 0x040fe40003fa4270 */
[----:B------:R-:W-:Y:S02]  /*5370*/  FMNMX.FTZ R24, R85, R0, !PT ;  /* 0x0000000055187209 */ /* 0x000fe40007810000 */
[----:B------:R-:W1:Y:S01]  /*5380*/  LDC R0, c[0x0][0x988] ;  /* 0x00026200ff007b82 */ /* 0x000e620000000800 */
[----:B------:R-:W-:-:S02]  /*5390*/  ISETP.GT.AND P6, PT, R20, 0x1, PT ;  /* 0x000000011400780c */ /* 0x000fc40003fc4270 */
[----:B------:R-:W2:Y:S01]  /*53a0*/  SHFL.BFLY PT, R37, R24, 0x2, 0x1f ;  /* 0x0c401f0018257f89 */ /* 0x000ea200000e0000 */
[----:B------:R-:W-:Y:S02]  /*53b0*/  FSEL R26, R26, -INF , P5 ;  /* 0xff8000001a1a7808 */ /* 0x000fe40002800000 */
[C---:B------:R-:W-:Y:S02]  /*53c0*/  ISETP.GT.AND P3, PT, R20.reuse, 0x8, PT ;  /* 0x000000081400780c */ /* 0x040fe40003f64270 */
[C---:B------:R-:W-:Y:S02]  /*53d0*/  ISETP.GT.AND P4, PT, R20.reuse, 0x9, PT ;  /* 0x000000091400780c */ /* 0x040fe40003f84270 */
[----:B------:R-:W-:Y:S02]  /*53e0*/  ISETP.GT.AND P5, PT, R20, 0x10, PT ;  /* 0x000000101400780c */ /* 0x000fe40003fa4270 */
[----:B--2---:R-:W-:Y:S01]  /*53f0*/  FMNMX.FTZ R28, R24, R37, !PT ;  /* 0x00000025181c7209 */ /* 0x004fe20007810000 */
[----:B------:R-:W-:-:S02]  /*5400*/  WARPGROUP.DEPBAR.LE gsb0, 0x0 ;  /* 0x00008000000079c5 */ /* 0x000fc40000010000 */
[----:B------:R-:W-:Y:S02]  /*5410*/  WARPGROUP.ARRIVE ;  /* 0x00000000000079c5 */ /* 0x000fe40000000000 */
[----:B------:R-:W2:Y:S01]  /*5420*/  SHFL.BFLY PT, R37, R28, 0x1, 0x1f ;  /* 0x0c201f001c257f89 */ /* 0x000ea200000e0000 */
[----:B------:R-:W-:Y:S02]  /*5430*/  FMNMX.FTZ R24, R26, R15, !PT ;  /* 0x0000000f1a187209 */ /* 0x000fe40007810000 */
[----:B------:R-:W-:Y:S01]  /*5440*/  FSEL R169, R31, -INF , P4 ;  /* 0xff8000001fa97808 */ /* 0x000fe20002000000 */
[----:B------:R-:W-:Y:S01]  /*5450*/  HGMMA.64x128x16.F32 R88, R164, gdesc[UR8].tnspB, R88, gsb0 ;  /* 0x41e00008a4587df0 */ /* 0x000fe20008000858 */
[----:B------:R-:W-:Y:S01]  /*5460*/  UIADD3 UR10, UR4, 0x280, URZ ;  /* 0x00000280040a7890 */ /* 0x000fe2000fffe03f */
[----:B------:R-:W-:Y:S01]  /*5470*/  FSEL R171, R34, -INF , P5 ;  /* 0xff80000022ab7808 */ /* 0x000fe20002800000 */
[----:B------:R-:W-:Y:S01]  /*5480*/  UMOV UR11, 0x40000040 ;  /* 0x40000040000b7882 */ /* 0x000fe20000000000 */
[----:B------:R-:W-:-:S02]  /*5490*/  ISETP.GT.AND P4, PT, R20, 0x19, PT ;  /* 0x000000191400780c */ /* 0x000fc40003f84270 */
[----:B------:R-:W-:Y:S02]  /*54a0*/  ISETP.GT.AND P5, PT, R20, 0x20, PT ;  /* 0x000000201400780c */ /* 0x000fe40003fa4270 */
[----:B--2---:R-:W-:-:S04]  /*54b0*/  FMNMX.FTZ R4, R28, R37, !PT ;  /* 0x000000251c047209 */ /* 0x004fc80007810000 */
[C---:B------:R-:W-:Y:S01]  /*54c0*/  FSETP.NEU.FTZ.AND P2, PT, R4.reuse, -INF , PT ;  /* 0xff8000000400780b */ /* 0x040fe20003f5d000 */
[----:B-1----:R-:W-:-:S05]  /*54d0*/  FMUL.FTZ R2, R4, R0 ;  /* 0x0000000004027220 */ /* 0x002fca0000410000 */
[----:B------:R-:W-:-:S05]  /*54e0*/  FSEL R2, R2, RZ, P2 ;  /* 0x000000ff02027208 */ /* 0x000fca0001000000 */
[-CC-:B------:R-:W-:Y:S01]  /*54f0*/  FFMA.FTZ R176, R183, R0.reuse, -R2.reuse ;  /* 0x00000000b7b07223 */ /* 0x180fe20000010802 */
[-CC-:B------:R-:W-:Y:S01]  /*5500*/  FFMA.FTZ R31, R193, R0.reuse, -R2.reuse ;  /* 0x00000000c11f7223 */ /* 0x180fe20000010802 */
[-CC-:B------:R-:W-:Y:S01]  /*5510*/  FFMA.FTZ R178, R197, R0.reuse, -R2.reuse ;  /* 0x00000000c5b27223 */ /* 0x180fe20000010802 */
[----:B------:R-:W-:Y:S01]  /*5520*/  FSEL R197, R39, -INF , P4 ;  /* 0xff80000027c57808 */ /* 0x000fe20002000000 */
[-CC-:B------:R-:W-:Y:S01]  /*5530*/  FFMA.FTZ R182, R199, R0.reuse, -R2.reuse ;  /* 0x00000000c7b67223 */ /* 0x180fe20000010802 */
[----:B------:R-:W-:Y:S01]  /*5540*/  FSEL R199, R42, -INF , P5 ;  /* 0xff8000002ac77808 */ /* 0x000fe20002800000 */
[-CC-:B------:R-:W-:Y:S01]  /*5550*/  FFMA.FTZ R180, R203, R0.reuse, -R2.reuse ;  /* 0x00000000cbb47223 */ /* 0x180fe20000010802 */
[C---:B------:R-:W-:Y:S01]  /*5560*/  ISETP.GT.AND P4, PT, R20.reuse, 0x29, PT ;  /* 0x000000291400780c */ /* 0x040fe20003f84270 */
[-CC-:B------:R-:W-:Y:S01]  /*5570*/  FFMA.FTZ R172, R195, R0.reuse, -R2.reuse ;  /* 0x00000000c3ac7223 */ /* 0x180fe20000010802 */
[----:B------:R-:W-:Y:S01]  /*5580*/  ISETP.GT.AND P5, PT, R20, 0x30, PT ;  /* 0x000000301400780c */ /* 0x000fe20003fa4270 */
        /* <DEDUP_REMOVED lines=9> */
[-CC-:B------:R-:W-:Y:S01]  /*5620*/  FFMA.FTZ R170, R49, R0.reuse, -R2.reuse ;  /* 0x0000000031aa7223 */ /* 0x180fe20000010802 */
[-CC-:B------:R-:W-:Y:S01]  /*5630*/  FFMA.FTZ R49, R53, R0.reuse, -R2.reuse ;  /* 0x0000000035317223 */ /* 0x180fe20000010802 */
[----:B------:R-:W-:Y:S01]  /*5640*/  FSEL R179, R58, -INF , P5 ;  /* 0xff8000003ab37808 */ /* 0x000fe20002800000 */
[----:B------:R-:W-:Y:S01]  /*5650*/  MUFU.EX2 R180, R180 ;  /* 0x000000b400b47308 */ /* 0x000fe20000000800 */
[----:B------:R-:W-:Y:S01]  /*5660*/  ISETP.GT.AND P5, PT, R20, 0x50, PT ;  /* 0x000000501400780c */ /* 0x000fe20003fa4270 */
[-CC-:B------:R-:W-:Y:S01]  /*5670*/  FFMA.FTZ R28, R33, R0.reuse, -R2.reuse ;  /* 0x00000000211c7223 */ /* 0x180fe20000010802 */
[-CC-:B------:R-:W-:Y:S01]  /*5680*/  FFMA.FTZ R32, R41, R0.reuse, -R2.reuse ;  /* 0x0000000029207223 */ /* 0x180fe20000010802 */
[-CC-:B------:R-:W-:Y:S01]  /*5690*/  FFMA.FTZ R33, R81, R0.reuse, -R2.reuse ;  /* 0x0000000051217223 */ /* 0x180fe20000010802 */
[----:B------:R-:W-:Y:S01]  /*56a0*/  FSEL R175, R66, -INF , P5 ;  /* 0xff80000042af7808 */ /* 0x000fe20002800000 */
[----:B------:R-:W-:Y:S01]  /*56b0*/  FFMA.FTZ R41, R85, R0, -R2 ;  /* 0x0000000055297223 */ /* 0x000fe20000010802 */
[----:B------:R-:W-:Y:S01]  /*56c0*/  ISETP.GT.AND P5, PT, R20, 0x60, PT ;  /* 0x000000601400780c */ /* 0x000fe20003fa4270 */
[----:B------:R-:W-:Y:S03]  /*56d0*/  MUFU.EX2 R37, R37 ;  /* 0x0000002500257308 */ /* 0x000fe60000000800 */
[----:B------:R-:W-:-:S02]  /*56e0*/  FSEL R207, R74, -INF , P5 ;  /* 0xff8000004acf7808 */ /* 0x000fc40002800000 */
[----:B------:R-:W-:-:S03]  /*56f0*/  ISETP.GT.AND P5, PT, R20, 0x70, PT ;  /* 0x000000701400780c */ /* 0x000fc60003fa4270 */
[----:B------:R-:W-:Y:S01]  /*5700*/  MUFU.EX2 R182, R182 ;  /* 0x000000b600b67308 */ /* 0x000fe20000000800 */
[----:B------:R-:W-:-:S07]  /*5710*/  FSEL R209, R82, -INF , P5 ;  /* 0xff80000052d17808 */ /* 0x000fce0002800000 */
        /* <DEDUP_REMOVED lines=10> */
[----:B------:R-:W-:Y:S01]  /*57c0*/  FSEL R167, R27, -INF , P6 ;  /* 0xff8000001ba77808 */ /* 0x000fe20003000000 */
[--C-:B------:R-:W-:Y:S01]  /*57d0*/  FFMA.FTZ R166, R3, R0, -R2.reuse ;  /* 0x0000000003a67223 */ /* 0x100fe20000010802 */
[----:B------:R-:W-:Y:S02]  /*57e0*/  FSEL R165, R30, -INF , P3 ;  /* 0xff8000001ea57808 */ /* 0x000fe40001800000 */
[----:B------:R1:W-:Y:S01]  /*57f0*/  MUFU.EX2 R27, R205 ;  /* 0x000000cd001b7308 */ /* 0x0003e20000000800 */
[----:B------:R-:W-:Y:S01]  /*5800*/  FMNMX.FTZ R24, R167, R24, !PT ;  /* 0x00000018a7187209 */ /* 0x000fe20007810000 */
[----:B------:R-:W-:Y:S01]  /*5810*/  HGMMA.64x128x16.F32 R88, R160, gdesc[UR8].tnspB, R88, gsb0 ;  /* 0x41e00008a0587df0 */ /* 0x000fe20008000858 */
[C---:B------:R-:W-:Y:S01]  /*5820*/  ISETP.GT.AND P6, PT, R20.reuse, 0x11, PT ;  /* 0x000000111400780c */ /* 0x040fe20003fc4270 */
[----:B------:R-:W-:Y:S01]  /*5830*/  UIADD3 UR10, UR4, 0x300, URZ ;  /* 0x00000300040a7890 */ /* 0x000fe2000fffe03f */
[----:B------:R-:W-:Y:S01]  /*5840*/  FMNMX.FTZ R24, R165, R24, !PT ;  /* 0x00000018a5187209 */ /* 0x000fe20007810000 */
[----:B------:R-:W-:Y:S01]  /*5850*/  UMOV UR11, 0x40000040 ;  /* 0x40000040000b7882 */ /* 0x000fe20000000000 */
[----:B------:R-:W-:Y:S01]  /*5860*/  ISETP.GT.AND P3, PT, R20, 0x18, PT ;  /* 0x000000181400780c */ /* 0x000fe20003f64270 */
        /* <DEDUP_REMOVED lines=8> */
[----:B------:R-:W-:Y:S01]  /*58f0*/  FFMA.FTZ R61, R65, R0, -R2 ;  /* 0x00000000413d7223 */ /* 0x000fe20000010802 */
[----:B------:R-:W-:Y:S01]  /*5900*/  FMNMX.FTZ R24, R183, R24, !PT ;  /* 0x00000018b7187209 */ /* 0x000fe20007810000 */
[----:B------:R-:W-:Y:S01]  /*5910*/  MUFU.EX2 R35, R35 ;  /* 0x0000002300237308 */ /* 0x000fe20000000800 */
[----:B------:R-:W-:-:S02]  /*5920*/  ISETP.GT.AND P6, PT, R20, 0x21, PT ;  /* 0x000000211400780c */ /* 0x000fc40003fc4270 */
[----:B------:R-:W-:Y:S02]  /*5930*/  FMNMX.FTZ R24, R193, R24, !PT ;  /* 0x00000018c1187209 */ /* 0x000fe40007810000 */
[----:B------:R-:W-:Y:S02]  /*5940*/  ISETP.GT.AND P3, PT, R20, 0x28, PT ;  /* 0x000000281400780c */ /* 0x000fe40003f64270 */
[----:B------:R-:W-:Y:S01]  /*5950*/  FMNMX.FTZ R24, R197, R24, !PT ;  /* 0x00000018c5187209 */ /* 0x000fe20007810000 */
[----:B------:R-:W-:Y:S01]  /*5960*/  MUFU.EX2 R49, R49 ;  /* 0x0000003100317308 */ /* 0x000fe20000000800 */
[----:B------:R-:W-:Y:S01]  /*5970*/  FSEL R201, R43, -INF , P6 ;  /* 0xff8000002bc97808 */ /* 0x000fe20003000000 */
[----:B------:R-:W-:Y:S01]  /*5980*/  FFMA.FTZ R43, R177, R0, -R2 ;  /* 0x00000000b12b7223 */ /* 0x000fe20000010802 */
[----:B------:R-:W-:Y:S02]  /*5990*/  FMNMX.FTZ R24, R199, R24, !PT ;  /* 0x00000018c7187209 */ /* 0x000fe40007810000 */
[----:B------:R-:W-:-:S02]  /*59a0*/  FSEL R203, R46, -INF , P3 ;  /* 0xff8000002ecb7808 */ /* 0x000fc40001800000 */
[----:B------:R-:W-:Y:S01]  /*59b0*/  FMNMX.FTZ R24, R201, R24, !PT ;  /* 0x00000018c9187209 */ /* 0x000fe20007810000 */
[----:B------:R-:W-:Y:S01]  /*59c0*/  MUFU.EX2 R43, R43 ;  /* 0x0000002b002b7308 */ /* 0x000fe20000000800 */
[C---:B------:R-:W-:Y:S02]  /*59d0*/  ISETP.GT.AND P6, PT, R20.reuse, 0x31, PT ;  /* 0x000000311400780c */ /* 0x040fe40003fc4270 */
[----:B------:R-:W-:Y:S02]  /*59e0*/  FMNMX.FTZ R24, R203, R24, !PT ;  /* 0x00000018cb187209 */ /* 0x000fe40007810000 */
[----:B------:R-:W-:Y:S02]  /*59f0*/  ISETP.GT.AND P3, PT, R20, 0x38, PT ;  /* 0x000000381400780c */ /* 0x000fe40003f64270 */
[----:B------:R-:W-:Y:S01]  /*5a00*/  FMNMX.FTZ R24, R47, R24, !PT ;  /* 0x000000182f187209 */ /* 0x000fe20007810000 */
[----:B------:R-:W-:Y:S01]  /*5a10*/  MUFU.EX2 R164, R164 ;  /* 0x000000a400a47308 */ /* 0x000fe20000000800 */
[----:B------:R-:W-:-:S02]  /*5a20*/  FSEL R51, R51, -INF , P6 ;  /* 0xff80000033337808 */ /* 0x000fc40003000000 */
[----:B------:R-:W-:Y:S02]  /*5a30*/  FMNMX.FTZ R24, R195, R24, !PT ;  /* 0x00000018c3187209 */ /* 0x000fe40007810000 */
[----:B------:R-:W-:Y:S01]  /*5a40*/  FSEL R181, R54, -INF , P3 ;  /* 0xff80000036b57808 */ /* 0x000fe20001800000 */
[----:B------:R-:W-:Y:S01]  /*5a50*/  IMAD.U32 R54, RZ, RZ, UR5 ;  /* 0x00000005ff367e24 */ /* 0x000fe2000f8e00ff */
[----:B------:R-:W-:Y:S01]  /*5a60*/  FMNMX.FTZ R24, R51, R24, !PT ;  /* 0x0000001833187209 */ /* 0x000fe20007810000 */
[----:B------:R-:W-:Y:S01]  /*5a70*/  MUFU.EX2 R45, R45 ;  /* 0x0000002d002d7308 */ /* 0x000fe20000000800 */
[----:B-1----:R-:W-:Y:S01]  /*5a80*/  FSEL R205, R55, -INF , P4 ;  /* 0xff80000037cd7808 */ /* 0x002fe20002000000 */
[----:B------:R-:W-:Y:S01]  /*5a90*/  FFMA.FTZ R55, R173, R0, -R2 ;  /* 0x00000000ad377223 */ /* 0x000fe20000010802 */
[----:B------:R-:W-:Y:S01]  /*5aa0*/  FMNMX.FTZ R24, R181, R24, !PT ;  /* 0x00000018b5187209 */ /* 0x000fe20007810000 */
[----:B------:R-:W-:Y:S01]  /*5ab0*/  @!P1 VIADD R54, R54, 0x34860 ;  /* 0x0003486036369836 */ /* 0x000fe20000000000 */
[----:B------:R-:W-:-:S02]  /*5ac0*/  ISETP.GT.AND P6, PT, R20, 0x41, PT ;  /* 0x000000411400780c */ /* 0x000fc40003fc4270 */
[----:B------:R-:W-:Y:S01]  /*5ad0*/  FMNMX.FTZ R24, R205, R24, !PT ;  /* 0x00000018cd187209 */ /* 0x000fe20007810000 */
[----:B------:R-:W-:Y:S01]  /*5ae0*/  MUFU.EX2 R55, R55 ;  /* 0x0000003700377308 */ /* 0x000fe20000000800 */
[C---:B------:R-:W-:Y:S02]  /*5af0*/  ISETP.GT.AND P3, PT, R20.reuse, 0x48, PT ;  /* 0x000000481400780c */ /* 0x040fe40003f64270 */
[----:B------:R-:W-:Y:S02]  /*5b00*/  FSEL R59, R59, -INF , P6 ;  /* 0xff8000003b3b7808 */ /* 0x000fe40003000000 */
[----:B------:R-:W-:Y:S02]  /*5b10*/  FMNMX.FTZ R24, R179, R24, !PT ;  /* 0x00000018b3187209 */ /* 0x000fe40007810000 */
[----:B------:R-:W-:Y:S01]  /*5b20*/  ISETP.GT.AND P4, PT, R20, 0x49, PT ;  /* 0x000000491400780c */ /* 0x000fe20003f84270 */
[----:B------:R-:W-:Y:S01]  /*5b30*/  MUFU.EX2 R166, R166 ;  /* 0x000000a600a67308 */ /* 0x000fe20000000800 */
[----:B------:R-:W-:-:S02]  /*5b40*/  FSEL R177, R62, -INF , P3 ;  /* 0xff8000003eb17808 */ /* 0x000fc40001800000 */
[----:B------:R-:W-:Y:S02]  /*5b50*/  FMNMX.FTZ R24, R59, R24, !PT ;  /* 0x000000183b187209 */ /* 0x000fe40007810000 */
[----:B------:R-:W-:Y:S02]  /*5b60*/  FSEL R63, R63, -INF , P4 ;  /* 0xff8000003f3f7808 */ /* 0x000fe40002000000 */
[----:B------:R-:W-:Y:S01]  /*5b70*/  FMNMX.FTZ R24, R177, R24, !PT ;  /* 0x00000018b1187209 */ /* 0x000fe20007810000 */
[----:B------:R-:W-:Y:S01]  /*5b80*/  MUFU.EX2 R57, R57 ;  /* 0x0000003900397308 */ /* 0x000fe20000000800 */
[C---:B------:R-:W-:Y:S02]  /*5b90*/  ISETP.GT.AND P6, PT, R20.reuse, 0x51, PT ;  /* 0x000000511400780c */ /* 0x040fe40003fc4270 */
[----:B------:R-:W-:Y:S02]  /*5ba0*/  FMNMX.FTZ R24, R63, R24, !PT ;  /* 0x000000183f187209 */ /* 0x000fe40007810000 */
[----:B------:R-:W-:-:S02]  /*5bb0*/  ISETP.GT.AND P3, PT, R20, 0x58, PT ;  /* 0x000000581400780c */ /* 0x000fc40003f64270 */
[----:B------:R-:W-:Y:S01]  /*5bc0*/  FSEL R67, R67, -INF , P6 ;  /* 0xff80000043437808 */ /* 0x000fe20003000000 */
[----:B------:R-:W-:Y:S01]  /*5bd0*/  MUFU.EX2 R61, R61 ;  /* 0x0000003d003d7308 */ /* 0x000fe20000000800 */
[----:B------:R-:W-:Y:S02]  /*5be0*/  FMNMX.FTZ R24, R175, R24, !PT ;  /* 0x00000018af187209 */ /* 0x000fe40007810000 */
[----:B------:R-:W-:Y:S02]  /*5bf0*/  ISETP.GT.AND P4, PT, R20, 0x59, PT ;  /* 0x000000591400780c */ /* 0x000fe40003f84270 */
[----:B------:R-:W-:Y:S02]  /*5c00*/  FSEL R173, R70, -INF , P3 ;  /* 0xff80000046ad7808 */ /* 0x000fe40001800000 */
[----:B------:R-:W-:Y:S01]  /*5c10*/  FMNMX.FTZ R24, R67, R24, !PT ;  /* 0x0000001843187209 */ /* 0x000fe20007810000 */
[----:B------:R-:W-:Y:S01]  /*5c20*/  MUFU.EX2 R28, R28 ;  /* 0x0000001c001c7308 */ /* 0x000fe20000000800 */
[----:B------:R-:W-:-:S02]  /*5c30*/  FSEL R71, R71, -INF , P4 ;  /* 0xff80000047477808 */ /* 0x000fc40002000000 */
[----:B------:R-:W-:Y:S02]  /*5c40*/  FMNMX.FTZ R24, R173, R24, !PT ;  /* 0x00000018ad187209 */ /* 0x000fe40007810000 */
[C---:B------:R-:W-:Y:S02]  /*5c50*/  ISETP.GT.AND P6, PT, R20.reuse, 0x61, PT ;  /* 0x000000611400780c */ /* 0x040fe40003fc4270 */
        /* <DEDUP_REMOVED lines=9> */
[----:B------:R-:W-:Y:S02]  /*5cf0*/  FSEL R79, R79, -INF , P4 ;  /* 0xff8000004f4f7808 */ /* 0x000fe40002000000 */
[----:B------:R-:W-:Y:S02]  /*5d00*/  FMNMX.FTZ R24, R53, R24, !PT ;  /* 0x0000001835187209 */ /* 0x000fe40007810000 */
[----:B------:R-:W-:-:S02]  /*5d10*/  ISETP.GT.AND P6, PT, R20, 0x71, PT ;  /* 0x000000711400780c */ /* 0x000fc40003fc4270 */
[----:B------:R-:W-:Y:S02]  /*5d20*/  FMNMX.FTZ R24, R79, R24, !PT ;  /* 0x000000184f187209 */ /* 0x000fe40007810000 */
[C---:B------:R-:W-:Y:S02]  /*5d30*/  ISETP.GT.AND P3, PT, R20.reuse, 0x78, PT ;  /* 0x000000781400780c */ /* 0x040fe40003f64270 */
[----:B------:R-:W-:Y:S02]  /*5d40*/  FSEL R83, R83, -INF , P6 ;  /* 0xff80000053537808 */ /* 0x000fe40003000000 */
[----:B------:R-:W-:Y:S02]  /*5d50*/  FMNMX.FTZ R24, R209, R24, !PT ;  /* 0x00000018d1187209 */ /* 0x000fe40007810000 */
[----:B------:R-:W-:Y:S01]  /*5d60*/  ISETP.GT.AND P4, PT, R20, 0x79, PT ;  /* 0x000000791400780c */ /* 0x000fe20003f84270 */
[--C-:B------:R-:W-:Y:S01]  /*5d70*/  FFMA.FTZ R20, R25, R0, -R2.reuse ;  /* 0x0000000019147223 */ /* 0x100fe20000010802 */
[----:B------:R-:W-:Y:S01]  /*5d80*/  FMNMX.FTZ R24, R83, R24, !PT ;  /* 0x0000001853187209 */ /* 0x000fe20007810000 */
[----:B------:R-:W-:Y:S01]  /*5d90*/  FFMA.FTZ R25, R73, R0, -R2 ;  /* 0x0000000049197223 */ /* 0x000fe20000010802 */
[----:B------:R-:W-:-:S02]  /*5da0*/  FSEL R87, R87, -INF , P4 ;  /* 0xff80000057577808 */ /* 0x000fc40002000000 */
[----:B------:R-:W-:Y:S01]  /*5db0*/  @!P1 PRMT R54, RZ, 0x654, R54 ;  /* 0x00000654ff369816 */ /* 0x000fe20000000036 */
[----:B------:R-:W-:Y:S08]  /*5dc0*/  MUFU.EX2 R20, R20 ;  /* 0x0000001400147308 */ /* 0x000ff00000000800 */
[----:B------:R-:W-:Y:S01]  /*5dd0*/  MUFU.EX2 R25, R25 ;  /* 0x0000001900197308 */ /* 0x000fe20000000800 */
[----:B------:R-:W-:-:S02]  /*5de0*/  WARPGROUP.DEPBAR.LE gsb0, 0x0 ;  /* 0x00008000000079c5 */ /* 0x000fc40000010000 */
[----:B------:R-:W-:Y:S01]  /*5df0*/  WARPGROUP.ARRIVE ;  /* 0x00000000000079c5 */ /* 0x000fe20000000000 */
[----:B------:R-:W-:Y:S01]  /*5e00*/  FSEL R161, R86, -INF , P3 ;  /* 0xff80000056a17808 */ /* 0x000fe20001800000 */
[-CC-:B------:R-:W-:Y:S01]  /*5e10*/  FFMA.FTZ R160, R7, R0.reuse, -R2.reuse ;  /* 0x0000000007a07223 */ /* 0x180fe20000010802 */
[-CC-:B------:R-:W-:Y:S01]  /*5e20*/  FFMA.FTZ R162, R21, R0.reuse, -R2.reuse ;  /* 0x0000000015a27223 */ /* 0x180fe20000010802 */
[----:B------:R-:W-:Y:S01]  /*5e30*/  FFMA.FTZ R21, R69, R0, -R2 ;  /* 0x0000000045157223 */ /* 0x000fe20000010802 */
[----:B------:R-:W-:Y:S01]  /*5e40*/  FMNMX.FTZ R24, R161, R24, !PT ;  /* 0x00000018a1187209 */ /* 0x000fe20007810000 */
[----:B------:R-:W-:Y:S01]  /*5e50*/  HGMMA.64x128x16.F32 R88, R156, gdesc[UR8].tnspB, R88, gsb0 ;  /* 0x41e000089c587df0 */ /* 0x000fe20008000858 */
[----:B------:R-:W-:Y:S01]  /*5e60*/  UIADD3 UR10, UR4, 0x380, URZ ;  /* 0x00000380040a7890 */ /* 0x000fe2000fffe03f */
[----:B------:R-:W-:Y:S01]  /*5e70*/  MUFU.EX2 R160, R160 ;  /* 0x000000a000a07308 */ /* 0x000fe20000000800 */
[----:B------:R-:W-:Y:S01]  /*5e80*/  FMNMX.FTZ R24, R87, R24, !PT ;  /* 0x0000001857187209 */ /* 0x000fe20007810000 */
[----:B------:R-:W-:Y:S01]  /*5e90*/  UMOV UR11, 0x40000040 ;  /* 0x40000040000b7882 */ /* 0x000fe20000000000 */
[----:B------:R-:W-:-:S03]  /*5ea0*/  UMOV UR4, UR36 ;  /* 0x0000002400047c82 */ /* 0x000fc60008000000 */
[----:B------:R-:W1:Y:S02]  /*5eb0*/  SHFL.BFLY PT, R3, R24, 0x2, 0x1f ;  /* 0x0c401f0018037f89 */ /* 0x000e6400000e0000 */
[----:B------:R-:W-:Y:S08]  /*5ec0*/  MUFU.EX2 R162, R162 ;  /* 0x000000a200a27308 */ /* 0x000ff00000000800 */
[----:B------:R-:W-:Y:S01]  /*5ed0*/  MUFU.EX2 R21, R21 ;  /* 0x0000001500157308 */ /* 0x000fe20000000800 */
[----:B-1----:R-:W-:Y:S01]  /*5ee0*/  FMNMX.FTZ R3, R24, R3, !PT ;  /* 0x0000000318037209 */ /* 0x002fe20007810000 */
[-CC-:B------:R-:W-:Y:S01]  /*5ef0*/  FFMA.FTZ R24, R29, R0.reuse, -R2.reuse ;  /* 0x000000001d187223 */ /* 0x180fe20000010802 */
[----:B------:R-:W-:-:S03]  /*5f00*/  FFMA.FTZ R29, R77, R0, -R2 ;  /* 0x000000004d1d7223 */ /* 0x000fc60000010802 */
[----:B------:R-:W1:Y:S02]  /*5f10*/  SHFL.BFLY PT, R30, R3, 0x1, 0x1f ;  /* 0x0c201f00031e7f89 */ /* 0x000e6400000e0000 */
[----:B------:R-:W-:Y:S08]  /*5f20*/  MUFU.EX2 R24, R24 ;  /* 0x0000001800187308 */ /* 0x000ff00000000800 */
[----:B------:R-:W-:Y:S01]  /*5f30*/  MUFU.EX2 R29, R29 ;  /* 0x0000001d001d7308 */ /* 0x000fe20000000800 */
[----:B-1----:R-:W-:-:S02]  /*5f40*/  FMNMX.FTZ R7, R3, R30, !PT ;  /* 0x0000001e03077209 */ /* 0x002fc40007810000 */
[----:B------:R-:W-:-:S05]  /*5f50*/  FSEL R3, R4, RZ, P2 ;  /* 0x000000ff04037208 */ /* 0x000fca0001000000 */
[----:B------:R1:W-:Y:S01]  /*5f60*/  MUFU.EX2 R30, R32 ;  /* 0x00000020001e7308 */ /* 0x0003e20000000800 */
[C---:B------:R-:W-:Y:S01]  /*5f70*/  FSETP.NEU.FTZ.AND P2, PT, R7.reuse, -INF , PT ;  /* 0xff8000000700780b */ /* 0x040fe20003f5d000 */
[-C--:B------:R-:W-:Y:S01]  /*5f80*/  FMUL.FTZ R34, R7, R0.reuse ;  /* 0x0000000007227220 */ /* 0x080fe20000410000 */
[----:B------:R-:W-:Y:S02]  /*5f90*/  FADD.FTZ R3, -R3, R14 ;  /* 0x0000000e03037221 */ /* 0x000fe40000010100 */
[----:B------:R-:W-:Y:S02]  /*5fa0*/  FSEL R2, R7, RZ, P2 ;  /* 0x000000ff07027208 */ /* 0x000fe40001000000 */
[----:B------:R-:W-:Y:S01]  /*5fb0*/  FSEL R34, R34, RZ, P2 ;  /* 0x000000ff22227208 */ /* 0x000fe20001000000 */
[----:B------:R-:W-:Y:S01]  /*5fc0*/  FMUL.FTZ R3, R3, R0 ;  /* 0x0000000003037220 */ /* 0x000fe20000410000 */
[----:B------:R-:W-:Y:S01]  /*5fd0*/  PLOP3.LUT P2, PT, PT, PT, UP0, 0x80, 0x0 ;  /* 0x000000000000781c */ /* 0x000fe20003f4f008 */
[----:B------:R-:W-:-:S02]  /*5fe0*/  FADD.FTZ R15, -R2, R15 ;  /* 0x0000000f020f7221 */ /* 0x000fc40000010100 */
[-CC-:B------:R-:W-:Y:S01]  /*5ff0*/  FFMA.FTZ R65, R26, R0.reuse, -R34.reuse ;  /* 0x000000001a417223 */ /* 0x180fe20000010822 */
[-CC-:B------:R-:W-:Y:S01]  /*6000*/  FFMA.FTZ R42, R51, R0.reuse, -R34.reuse ;  /* 0x00000000332a7223 */ /* 0x180fe20000010822 */
[----:B------:R-:W2:Y:S01]  /*6010*/  MUFU.EX2 R3, R3 ;  /* 0x0000000300037308 */ /* 0x000ea20000000800 */
[-C--:B------:R-:W-:Y:S01]  /*6020*/  FMUL.FTZ R15, R15, R0.reuse ;  /* 0x000000000f0f7220 */ /* 0x080fe20000410000 */
[-CC-:B------:R-:W-:Y:S01]  /*6030*/  FFMA.FTZ R14, R167, R0.reuse, -R34.reuse ;  /* 0x00000000a70e7223 */ /* 0x180fe20000010822 */
[-CC-:B------:R-:W-:Y:S01]  /*6040*/  FFMA.FTZ R26, R165, R0.reuse, -R34.reuse ;  /* 0x00000000a51a7223 */ /* 0x180fe20000010822 */
[-CC-:B------:R-:W-:Y:S01]  /*6050*/  FFMA.FTZ R69, R169, R0.reuse, -R34.reuse ;  /* 0x00000000a9457223 */ /* 0x180fe20000010822 */
[-CC-:B-1----:R-:W-:Y:S01]  /*6060*/  FFMA.FTZ R32, R171, R0.reuse, -R34.reuse ;  /* 0x00000000ab207223 */ /* 0x182fe20000010822 */
        /* <DEDUP_REMOVED lines=10> */
[----:B------:R-:W1:Y:S01]  /*6110*/  MUFU.EX2 R2, R15 ;  /* 0x0000000f00027308 */ /* 0x000e620000000800 */
[----:B--2---:R-:W-:Y:S01]  /*6120*/  FFMA.FTZ R6, R3, R6, R180 ;  /* 0x0000000603067223 */ /* 0x004fe200000100b4 */
        /* <DEDUP_REMOVED lines=8> */
[--C-:B------:R-:W-:Y:S01]  /*61b0*/  FFMA.FTZ R163, R173, R0, -R34.reuse ;  /* 0x00000000ada37223 */ /* 0x100fe20000010822 */
[----:B------:R-:W-:Y:S01]  /*61c0*/  F2FP.F16.F32.PACK_AB R182, R27, R182 ;  /* 0x000000b61bb6723e */ /* 0x000fe200000000ff */
[-C--:B------:R-:W-:Y:S01]  /*61d0*/  FFMA.FTZ R71, R71, R0.reuse, -R34 ;  /* 0x0000000047477223 */ /* 0x080fe20000010822 */
[----:B------:R-:W-:Y:S01]  /*61e0*/  FADD.FTZ R51, R27, R6 ;  /* 0x000000061b337221 */ /* 0x000fe20000010000 */
[-CC-:B------:R-:W-:Y:S01]  /*61f0*/  FFMA.FTZ R207, R207, R0.reuse, -R34.reuse ;  /* 0x00000000cfcf7223 */ /* 0x180fe20000010822 */
[-CC-:B------:R-:W-:Y:S01]  /*6200*/  FFMA.FTZ R75, R75, R0.reuse, -R34.reuse ;  /* 0x000000004b4b7223 */ /* 0x180fe20000010822 */
[----:B------:R-:W3:Y:S01]  /*6210*/  MUFU.EX2 R26, R26 ;  /* 0x0000001a001a7308 */ /* 0x000ee20000000800 */
[----:B------:R-:W-:Y:S01]  /*6220*/  FADD.FTZ R6, R176, R51 ;  /* 0x00000033b0067221 */ /* 0x000fe20000010000 */
[----:B-1----:R-:W-:Y:S01]  /*6230*/  FFMA.FTZ R5, R2, R5, R65 ;  /* 0x0000000502057223 */ /* 0x002fe20000010041 */
[-CC-:B------:R-:W-:Y:S01]  /*6240*/  FFMA.FTZ R53, R53, R0.reuse, -R34.reuse ;  /* 0x0000000035357223 */ /* 0x180fe20000010822 */
[-C--:B------:R-:W-:Y:S01]  /*6250*/  FFMA.FTZ R79, R79, R0.reuse, -R34 ;  /* 0x000000004f4f7223 */ /* 0x080fe20000010822 */
[----:B------:R-:W-:Y:S01]  /*6260*/  FADD.FTZ R51, R31, R6 ;  /* 0x000000061f337221 */ /* 0x000fe20000010000 */
[-CC-:B------:R-:W-:Y:S01]  /*6270*/  FFMA.FTZ R209, R209, R0.reuse, -R34.reuse ;  /* 0x00000000d1d17223 */ /* 0x180fe20000010822 */
[-CC-:B------:R-:W-:Y:S01]  /*6280*/  FFMA.FTZ R83, R83, R0.reuse, -R34.reuse ;  /* 0x0000000053537223 */ /* 0x180fe20000010822 */
[----:B------:R-:W1:Y:S01]  /*6290*/  MUFU.EX2 R69, R69 ;  /* 0x0000004500457308 */ /* 0x000e620000000800 */
[----:B------:R-:W-:Y:S01]  /*62a0*/  FADD.FTZ R6, R178, R51 ;  /* 0x00000033b2067221 */ /* 0x000fe20000010000 */
[C---:B--2---:R-:W-:Y:S01]  /*62b0*/  FADD.FTZ R15, R14.reuse, R5 ;  /* 0x000000050e0f7221 */ /* 0x044fe20000010000 */
[----:B------:R-:W-:Y:S01]  /*62c0*/  FFMA.FTZ R161, R161, R0, -R34 ;  /* 0x00000000a1a17223 */ /* 0x000fe20000010822 */
[----:B------:R-:W-:Y:S01]  /*62d0*/  F2FP.F16.F32.PACK_AB R181, R14, R65 ;  /* 0x000000410eb5723e */ /* 0x000fe200000000ff */
[----:B------:R-:W-:Y:S01]  /*62e0*/  FADD.FTZ R51, R35, R6 ;  /* 0x0000000623337221 */ /* 0x000fe20000010000 */
[----:B------:R-:W-:Y:S01]  /*62f0*/  IMAD.U32 R6, RZ, RZ, UR7 ;  /* 0x00000007ff067e24 */ /* 0x000fe2000f8e00ff */
[----:B------:R-:W-:Y:S01]  /*6300*/  F2FP.F16.F32.PACK_AB R180, R37, R180 ;  /* 0x000000b425b4723e */ /* 0x000fe200000000ff */
[----:B------:R-:W2:Y:S01]  /*6310*/  MUFU.EX2 R32, R32 ;  /* 0x0000002000207308 */ /* 0x000ea20000000800 */
[----:B------:R-:W-:Y:S01]  /*6320*/  FADD.FTZ R50, R172, R51 ;  /* 0x00000033ac327221 */ /* 0x000fe20000010000 */
[----:B------:R-:W-:-:S02]  /*6330*/  @!P1 VIADD R5, R6, 0x34840 ;  /* 0x0003484006059836 */ /* 0x000fc40000000000 */
[----:B---3--:R-:W-:Y:S01]  /*6340*/  FADD.FTZ R6, R26, R15 ;  /* 0x0000000f1a067221 */ /* 0x008fe20000010000 */
[----:B------:R-:W-:Y:S01]  /*6350*/  F2FP.F16.F32.PACK_AB R176, R31, R176 ;  /* 0x000000b01fb0723e */ /* 0x000fe200000000ff */
[----:B------:R-:W-:Y:S01]  /*6360*/  FADD.FTZ R51, R39, R50 ;  /* 0x0000003227337221 */ /* 0x000fe20000010000 */
[----:B------:R-:W-:Y:S01]  /*6370*/  F2FP.F16.F32.PACK_AB R178, R35, R178 ;  /* 0x000000b223b2723e */ /* 0x000fe200000000ff */
[----:B------:R-:W3:Y:S01]  /*6380*/  MUFU.EX2 R73, R73 ;  /* 0x0000004900497308 */ /* 0x000ee20000000800 */
[----:B-1----:R-:W-:Y:S01]  /*6390*/  FADD.FTZ R15, R69, R6 ;  /* 0x00000006450f7221 */ /* 0x002fe20000010000 */
[----:B------:R-:W-:Y:S01]  /*63a0*/  FADD.FTZ R50, R174, R51 ;  /* 0x00000033ae327221 */ /* 0x000fe20000010000 */
[----:B------:R-:W-:Y:S02]  /*63b0*/  @!P1 PRMT R5, RZ, 0x654, R5 ;  /* 0x00000654ff059816 */ /* 0x000fe40000000005 */
[----:B------:R-:W-:Y:S01]  /*63c0*/  F2FP.F16.F32.PACK_AB R172, R39, R172 ;  /* 0x000000ac27ac723e */ /* 0x000fe200000000ff */
[----:B------:R-:W-:Y:S01]  /*63d0*/  FADD.FTZ R51, R43, R50 ;  /* 0x000000322b337221 */ /* 0x000fe20000010000 */
[----:B------:R-:W-:Y:S01]  /*63e0*/  FFMA.FTZ R50, R67, R0, -R34 ;  /* 0x0000000043327223 */ /* 0x000fe20000010822 */
[----:B------:R-:W-:-:S02]  /*63f0*/  WARPGROUP.DEPBAR.LE gsb0, 0x0 ;  /* 0x00008000000079c5 */ /* 0x000fc40000010000 */
[----:B------:R-:W-:Y:S01]  /*6400*/  WARPGROUP.ARRIVE ;  /* 0x00000000000079c5 */ /* 0x000fe20000000000 */
[----:B------:R-:W1:Y:S01]  /*6410*/  MUFU.EX2 R36, R36 ;  /* 0x0000002400247308 */ /* 0x000e620000000800 */
[----:B--2---:R-:W-:Y:S01]  /*6420*/  FADD.FTZ R6, R32, R15 ;  /* 0x0000000f20067221 */ /* 0x004fe20000010000 */
[----:B------:R-:W-:Y:S01]  /*6430*/  FADD.FTZ R52, R168, R51 ;  /* 0x00000033a8347221 */ /* 0x000fe20000010000 */
[----:B------:R-:W-:Y:S02]  /*6440*/  F2FP.F16.F32.PACK_AB R156, R25, R20 ;  /* 0x00000014199c723e */ /* 0x000fe400000000ff */
[----:B------:R-:W-:Y:S01]  /*6450*/  HGMMA.64x128x16.F32 R88, R152, gdesc[UR8].tnspB, R88, gsb0 ;  /* 0x41e0000898587df0 */ /* 0x000fe20008000858 */
[----:B---3--:R-:W-:Y:S01]  /*6460*/  FADD.FTZ R15, R73, R6 ;  /* 0x00000006490f7221 */ /* 0x008fe20000010000 */
[----:B------:R-:W-:Y:S01]  /*6470*/  FADD.FTZ R51, R55, R52 ;  /* 0x0000003437337221 */ /* 0x000fe20000010000 */
[----:B------:R-:W2:Y:S01]  /*6480*/  MUFU.EX2 R77, R77 ;  /* 0x0000004d004d7308 */ /* 0x000ea20000000800 */
[----:B------:R-:W-:-:S02]  /*6490*/  F2FP.F16.F32.PACK_AB R174, R43, R174 ;  /* 0x000000ae2bae723e */ /* 0x000fc400000000ff */
[----:B------:R-:W-:Y:S01]  /*64a0*/  FADD.FTZ R52, R170, R51 ;  /* 0x00000033aa347221 */ /* 0x000fe20000010000 */
[----:B------:R-:W-:Y:S02]  /*64b0*/  F2FP.F16.F32.PACK_AB R168, R55, R168 ;  /* 0x000000a837a8723e */ /* 0x000fe400000000ff */
[C---:B------:R-:W-:Y:S01]  /*64c0*/  F2FP.F16.F32.PACK_AB R170, R49.reuse, R170 ;  /* 0x000000aa31aa723e */ /* 0x040fe200000000ff */
[----:B------:R-:W-:Y:S01]  /*64d0*/  FADD.FTZ R51, R49, R52 ;  /* 0x0000003431337221 */ /* 0x000fe20000010000 */
[----:B------:R-:W3:Y:S01]  /*64e0*/  MUFU.EX2 R38, R38 ;  /* 0x0000002600267308 */ /* 0x000ee20000000800 */
[----:B-1----:R-:W-:Y:S01]  /*64f0*/  FADD.FTZ R6, R36, R15 ;  /* 0x0000000f24067221 */ /* 0x002fe20000010000 */
[----:B------:R-:W-:Y:S01]  /*6500*/  F2FP.F16.F32.PACK_AB R158, R29, R24 ;  /* 0x000000181d9e723e */ /* 0x000fe200000000ff */
[----:B------:R-:W-:Y:S01]  /*6510*/  FADD.FTZ R52, R164, R51 ;  /* 0x00000033a4347221 */ /* 0x000fe20000010000 */
[----:B------:R-:W-:Y:S02]  /*6520*/  F2FP.F16.F32.PACK_AB R164, R45, R164 ;  /* 0x000000a42da4723e */ /* 0x000fe400000000ff */
[----:B------:R-:W-:-:S02]  /*6530*/  F2FP.F16.F32.PACK_AB R183, R69, R26 ;  /* 0x0000001a45b7723e */ /* 0x000fc400000000ff */
[----:B------:R-:W1:Y:S01]  /*6540*/  MUFU.EX2 R81, R81 ;  /* 0x0000005100517308 */ /* 0x000e620000000800 */
[----:B--2---:R-:W-:Y:S01]  /*6550*/  FADD.FTZ R15, R77, R6 ;  /* 0x000000064d0f7221 */ /* 0x004fe20000010000 */
[----:B------:R-:W-:Y:S02]  /*6560*/  F2FP.F16.F32.PACK_AB R177, R73, R32 ;  /* 0x0000002049b1723e */ /* 0x000fe400000000ff */
[----:B------:R-:W-:-:S04]  /*6570*/  F2FP.F16.F32.PACK_AB R179, R77, R36 ;  /* 0x000000244db3723e */ /* 0x000fc800000000ff */
[----:B------:R-:W2:Y:S01]  /*6580*/  MUFU.EX2 R40, R40 ;  /* 0x0000002800287308 */ /* 0x000ea20000000800 */
[----:B---3--:R-:W-:-:S07]  /*6590*/  FADD.FTZ R6, R38, R15 ;  /* 0x0000000f26067221 */ /* 0x008fce0000010000 */
[----:B------:R-:W3:Y:S01]  /*65a0*/  MUFU.EX2 R47, R47 ;  /* 0x0000002f002f7308 */ /* 0x000ee20000000800 */
[C---:B-1----:R-:W-:Y:S01]  /*65b0*/  FADD.FTZ R15, R81.reuse, R6 ;  /* 0x00000006510f7221 */ /* 0x042fe20000010000 */
[----:B------:R-:W-:-:S06]  /*65c0*/  F2FP.F16.F32.PACK_AB R173, R81, R38 ;  /* 0x0000002651ad723e */ /* 0x000fcc00000000ff */
[----:B------:R-:W1:Y:S01]  /*65d0*/  MUFU.EX2 R169, R169 ;  /* 0x000000a900a97308 */ /* 0x000e620000000800 */
[----:B--2---:R-:W-:Y:S01]  /*65e0*/  FADD.FTZ R6, R40, R15 ;  /* 0x0000000f28067221 */ /* 0x004fe20000010000 */
[----:B------:R-:W-:-:S04]  /*65f0*/  FADD.FTZ R15, R45, R52 ;  /* 0x000000342d0f7221 */ /* 0x000fc80000010000 */
[----:B------:R-:W-:Y:S01]  /*6600*/  FADD.FTZ R52, R166, R15 ;  /* 0x0000000fa6347221 */ /* 0x000fe20000010000 */
[----:B------:R-:W-:Y:S01]  /*6610*/  F2FP.F16.F32.PACK_AB R166, R57, R166 ;  /* 0x000000a639a6723e */ /* 0x000fe200000000ff */
[----:B------:R-:W2:Y:S01]  /*6620*/  MUFU.EX2 R42, R42 ;  /* 0x0000002a002a7308 */ /* 0x000ea20000000800 */
[----:B---3--:R-:W-:Y:S01]  /*6630*/  FADD.FTZ R6, R47, R6 ;  /* 0x000000062f067221 */ /* 0x008fe20000010000 */
[----:B------:R-:W-:-:S04]  /*6640*/  FADD.FTZ R51, R57, R52 ;  /* 0x0000003439337221 */ /* 0x000fc80000010000 */
        /* <DEDUP_REMOVED lines=10> */
[----:B------:R-:W-:-:S03]  /*66f0*/  F2FP.F16.F32.PACK_AB R169, R42, R169 ;  /* 0x000000a92aa9723e */ /* 0x000fc600000000ff */
[----:B------:R-:W-:Y:S02]  /*6700*/  FADD.FTZ R52, R20, R27 ;  /* 0x0000001b14347221 */ /* 0x000fe40000010000 */
[----:B------:R-:W2:Y:S01]  /*6710*/  MUFU.EX2 R165, R165 ;  /* 0x000000a500a57308 */ /* 0x000ea20000000800 */
[----:B---3--:R-:W-:Y:S01]  /*6720*/  FADD.FTZ R15, R171, R6 ;  /* 0x00000006ab0f7221 */ /* 0x008fe20000010000 */
[----:B------:R-:W-:-:S04]  /*6730*/  FADD.FTZ R27, R25, R52 ;  /* 0x00000034191b7221 */ /* 0x000fc80000010000 */
[----:B------:R-:W-:Y:S02]  /*6740*/  FADD.FTZ R52, R24, R27 ;  /* 0x0000001b18347221 */ /* 0x000fe40000010000 */
[----:B------:R-:W3:Y:S01]  /*6750*/  MUFU.EX2 R46, R46 ;  /* 0x0000002e002e7308 */ /* 0x000ee20000000800 */
[C---:B-1----:R-:W-:Y:S01]  /*6760*/  FADD.FTZ R6, R44.reuse, R15 ;  /* 0x0000000f2c067221 */ /* 0x042fe20000010000 */
[----:B------:R-:W-:Y:S01]  /*6770*/  FADD.FTZ R27, R29, R52 ;  /* 0x000000341d1b7221 */ /* 0x000fe20000010000 */
[----:B------:R-:W-:-:S03]  /*6780*/  F2FP.F16.F32.PACK_AB R171, R44, R171 ;  /* 0x000000ab2cab723e */ /* 0x000fc600000000ff */
[----:B------:R-:W-:Y:S02]  /*6790*/  FADD.FTZ R52, R28, R27 ;  /* 0x0000001b1c347221 */ /* 0x000fe40000010000 */
[----:B------:R-:W1:Y:S01]  /*67a0*/  MUFU.EX2 R167, R167 ;  /* 0x000000a700a77308 */ /* 0x000e620000000800 */
[----:B--2---:R-:W-:-:S07]  /*67b0*/  FADD.FTZ R15, R165, R6 ;  /* 0x00000006a50f7221 */ /* 0x004fce0000010000 */
[----:B------:R-:W2:Y:S01]  /*67c0*/  MUFU.EX2 R48, R48 ;  /* 0x0000003000307308 */ /* 0x000ea20000000800 */
[C---:B---3--:R-:W-:Y:S01]  /*67d0*/  FADD.FTZ R6, R46.reuse, R15 ;  /* 0x0000000f2e067221 */ /* 0x048fe20000010000 */
[----:B------:R-:W-:-:S06]  /*67e0*/  F2FP.F16.F32.PACK_AB R165, R46, R165 ;  /* 0x000000a52ea5723e */ /* 0x000fcc00000000ff */
[----:B------:R-:W-:Y:S01]  /*67f0*/  MUFU.EX2 R50, R50 ;  /* 0x0000003200327308 */ /* 0x000fe20000000800 */
[----:B-1----:R-:W-:-:S07]  /*6800*/  FADD.FTZ R15, R167, R6 ;  /* 0x00000006a70f7221 */ /* 0x002fce0000010000 */
[----:B------:R-:W-:Y:S01]  /*6810*/  MUFU.EX2 R163, R163 ;  /* 0x000000a300a37308 */ /* 0x000fe20000000800 */
[C---:B--2---:R-:W-:Y:S01]  /*6820*/  FADD.FTZ R6, R48.reuse, R15 ;  /* 0x0000000f30067221 */ /* 0x044fe20000010000 */
[----:B------:R-:W-:-:S06]  /*6830*/  F2FP.F16.F32.PACK_AB R167, R48, R167 ;  /* 0x000000a730a7723e */ /* 0x000fcc00000000ff */
[----:B------:R-:W-:Y:S08]  /*6840*/  MUFU.EX2 R71, R71 ;  /* 0x0000004700477308 */ /* 0x000ff00000000800 */
[----:B------:R-:W-:Y:S08]  /*6850*/  MUFU.EX2 R157, R207 ;  /* 0x000000cf009d7308 */ /* 0x000ff00000000800 */
[----:B------:R-:W-:Y:S01]  /*6860*/  MUFU.EX2 R56, R53 ;  /* 0x0000003500387308 */ /* 0x000fe20000000800 */
[----:B------:R-:W-:-:S02]  /*6870*/  WARPGROUP.DEPBAR.LE gsb0, 0x0 ;  /* 0x00008000000079c5 */ /* 0x000fc40000010000 */
[----:B------:R1:W-:Y:S01]  /*6880*/  @!P1 SYNCS.ARRIVE.TRANS64.RED.A1T0 RZ, [R5+URZ], RZ ;  /* 0x000000ff05ff99a7 */ /* 0x0003e2000810043f */
[----:B------:R-:W-:-:S04]  /*6890*/  F2FP.F16.F32.PACK_AB R152, R33, R28 ;  /* 0x0000001c2198723e */ /* 0x000fc800000000ff */
[----:B------:R-:W2:Y:S01]  /*68a0*/  MUFU.EX2 R79, R79 ;  /* 0x0000004f004f7308 */ /* 0x000ea20000000800 */
[----:B------:R-:W-:Y:S01]  /*68b0*/  F2FP.F16.F32.PACK_AB R154, R41, R30 ;  /* 0x0000001e299a723e */ /* 0x000fe200000000ff */
[-CC-:B-1----:R-:W-:Y:S01]  /*68c0*/  FFMA.FTZ R5, R175, R0.reuse, -R34.reuse ;  /* 0x00000000af057223 */ /* 0x182fe20000010822 */
[----:B------:R1:W-:Y:S01]  /*68d0*/  @!P1 SYNCS.ARRIVE.TRANS64.RED.A1T0 RZ, [R54+URZ], RZ ;  /* 0x000000ff36ff99a7 */ /* 0x0003e2000810043f */
[----:B------:R-:W-:-:S04]  /*68e0*/  FFMA.FTZ R34, R87, R0, -R34 ;  /* 0x0000000057227223 */ /* 0x000fc80000010822 */
[----:B------:R-:W-:Y:S01]  /*68f0*/  MUFU.EX2 R58, R209 ;  /* 0x000000d1003a7308 */ /* 0x000fe20000000800 */
[----:B------:R-:W-:-:S07]  /*6900*/  F2FP.F16.F32.PACK_AB R175, R47, R40 ;  /* 0x000000282faf723e */ /* 0x000fce00000000ff */
[----:B------:R-:W3:Y:S01]  /*6910*/  MUFU.EX2 R5, R5 ;  /* 0x0000000500057308 */ /* 0x000ee20000000800 */
[----:B--2---:R-:W-:-:S07]  /*6920*/  F2FP.F16.F32.PACK_AB R159, R79, R56 ;  /* 0x000000384f9f723e */ /* 0x004fce00000000ff */
[----:B-1----:R-:W1:Y:S08]  /*6930*/  MUFU.EX2 R54, R75 ;  /* 0x0000004b00367308 */ /* 0x002e700000000800 */
[----:B------:R-:W2:Y:S01]  /*6940*/  MUFU.EX2 R83, R83 ;  /* 0x0000005300537308 */ /* 0x000ea20000000800 */
[----:B---3--:R-:W-:-:S04]  /*6950*/  FADD.FTZ R15, R5, R6 ;  /* 0x00000006050f7221 */ /* 0x008fc80000010000 */
[----:B------:R-:W-:Y:S01]  /*6960*/  FADD.FTZ R6, R50, R15 ;  /* 0x0000000f32067221 */ /* 0x000fe20000010000 */
[----:B------:R-:W-:Y:S02]  /*6970*/  FADD.FTZ R15, R33, R52 ;  /* 0x00000034210f7221 */ /* 0x000fe40000010000 */
[----:B------:R3:W-:Y:S01]  /*6980*/  MUFU.EX2 R14, R161 ;  /* 0x000000a1000e7308 */ /* 0x0007e20000000800 */
[----:B------:R-:W-:Y:S01]  /*6990*/  FADD.FTZ R6, R163, R6 ;  /* 0x00000006a3067221 */ /* 0x000fe20000010000 */
[----:B------:R-:W-:Y:S01]  /*69a0*/  FADD.FTZ R20, R30, R15 ;  /* 0x0000000f1e147221 */ /* 0x000fe20000010000 */
[C---:B------:R-:W-:Y:S02]  /*69b0*/  F2FP.F16.F32.PACK_AB R163, R71.reuse, R163 ;  /* 0x000000a347a3723e */ /* 0x040fe400000000ff */
[----:B------:R-:W-:-:S03]  /*69c0*/  FADD.FTZ R6, R71, R6 ;  /* 0x0000000647067221 */ /* 0x000fc60000010000 */
[----:B------:R-:W4:Y:S01]  /*69d0*/  MUFU.EX2 R34, R34 ;  /* 0x0000002200227308 */ /* 0x000f220000000800 */
[----:B------:R-:W-:Y:S01]  /*69e0*/  FADD.FTZ R15, R157, R6 ;  /* 0x000000069d0f7221 */ /* 0x000fe20000010000 */
[----:B---3--:R-:W-:Y:S01]  /*69f0*/  F2FP.F16.F32.PACK_AB R161, R50, R5 ;  /* 0x0000000532a1723e */ /* 0x008fe200000000ff */
[----:B------:R-:W-:Y:S01]  /*6a00*/  FADD.FTZ R6, R41, R20 ;  /* 0x0000001429067221 */ /* 0x000fe20000010000 */
[C---:B-1----:R-:W-:Y:S01]  /*6a10*/  F2FP.F16.F32.PACK_AB R157, R54.reuse, R157 ;  /* 0x0000009d369d723e */ /* 0x042fe200000000ff */
[----:B------:R-:W-:Y:S01]  /*6a20*/  FADD.FTZ R15, R54, R15 ;  /* 0x0000000f360f7221 */ /* 0x000fe20000010000 */
[----:B--2---:R-:W-:-:S03]  /*6a30*/  F2FP.F16.F32.PACK_AB R153, R83, R58 ;  /* 0x0000003a5399723e */ /* 0x004fc600000000ff */
[----:B------:R-:W-:-:S04]  /*6a40*/  FADD.FTZ R15, R56, R15 ;  /* 0x0000000f380f7221 */ /* 0x000fc80000010000 */
[----:B------:R-:W-:-:S04]  /*6a50*/  FADD.FTZ R15, R79, R15 ;  /* 0x0000000f4f0f7221 */ /* 0x000fc80000010000 */
[----:B------:R-:W-:Y:S01]  /*6a60*/  FADD.FTZ R15, R58, R15 ;  /* 0x0000000f3a0f7221 */ /* 0x000fe20000010000 */
[----:B----4-:R-:W-:-:S03]  /*6a70*/  F2FP.F16.F32.PACK_AB R155, R34, R14 ;  /* 0x0000000e229b723e */ /* 0x010fc600000000ff */
[----:B------:R-:W-:-:S04]  /*6a80*/  FADD.FTZ R15, R83, R15 ;  /* 0x0000000f530f7221 */ /* 0x000fc80000010000 */
[----:B------:R-:W-:Y:S01]  /*6a90*/  FADD.FTZ R15, R14, R15 ;  /* 0x0000000f0e0f7221 */ /* 0x000fe20000010000 */
[----:B------:R-:W-:-:S03]  /*6aa0*/  IMAD.MOV.U32 R14, RZ, RZ, R4 ;  /* 0x000000ffff0e7224 */ /* 0x000fc600078e0004 */
[----:B------:R-:W-:Y:S01]  /*6ab0*/  FADD.FTZ R5, R34, R15 ;  /* 0x0000000f22057221 */ /* 0x000fe20000010000 */
[----:B------:R-:W-:Y:S01]  /*6ac0*/  IMAD.MOV.U32 R15, RZ, RZ, R7 ;  /* 0x000000ffff0f7224 */ /* 0x000fe200078e0007 */
[----:B------:R-:W-:Y:S06]  /*6ad0*/  @P2 BRA `(.L_x_1882) ;  /* 0xffffffd4007c2947 */ /* 0x000fec000383ffff */
.L_x_1873:
[----:B------:R-:W-:-:S13]  /*6ae0*/  ISETP.LE.AND P2, PT, RZ, UR6, PT ;  /* 0x00000006ff007c0c */ /* 0x000fda000bf43270 */
[----:B------:R-:W-:Y:S05]  /*6af0*/  @!P2 BRA `(.L_x_1883) ;  /* 0x000000200048a947 */ /* 0x000fea0003800000 */
[----:B------:R-:W-:Y:S01]  /*6b00*/  IMAD.MOV.U32 R14, RZ, RZ, R7 ;  /* 0x000000ffff0e7224 */ /* 0x000fe200078e0007 */
[----:B------:R-:W-:Y:S01]  /*6b10*/  UMOV UR7, UR46 ;  /* 0x0000002e00077c82 */ /* 0x000fe20008000000 */
[----:B------:R-:W-:Y:S01]  /*6b20*/  IMAD.MOV.U32 R15, RZ, RZ, R4 ;  /* 0x000000ffff0f7224 */ /* 0x000fe200078e0004 */
[----:B------:R-:W-:-:S06]  /*6b30*/  UMOV UR4, UR36 ;  /* 0x0000002400047c82 */ /* 0x000fcc0008000000 */
.L_x_1892:
[----:B------:R-:W-:-:S04]  /*6b40*/  UIADD3 UR36, UR4, 0x1, URZ ;  /* 0x0000000104247890 */ /* 0x000fc8000fffe03f */
[----:B------:R-:W-:-:S04]  /*6b50*/  UISETP.NE.AND UP0, UPT, UR36, 0x2, UPT ;  /* 0x000000022400788c */ /* 0x000fc8000bf05270 */
[----:B------:R-:W-:Y:S02]  /*6b60*/  USEL UR46, URZ, 0x1, UP0 ;  /* 0x000000013f2e7887 */ /* 0x000fe40008000000 */
[----:B------:R-:W-:Y:S02]  /*6b70*/  USEL UR36, UR36, URZ, UP0 ;  /* 0x0000003f24247287 */ /* 0x000fe40008000000 */
[----:B------:R-:W-:Y:S01]  /*6b80*/  ULOP3.LUT UR46, UR7, UR46, URZ, 0x3c, !UPT ;  /* 0x0000002e072e7292 */ /* 0x000fe2000f8e3c3f */
[----:B------:R-:W-:Y:S11]  /*6b90*/  @!P0 BRA `(.L_x_1884) ;  /* 0x0000000000048947 */ /* 0x000ff60003800000 */
[----:B------:R-:W-:Y:S01]  /*6ba0*/  BPT.TRAP 0x1 ;  /* 0x000000040000795c */ /* 0x000fe20000300000 */
.L_x_1884:
[----:B------:R-:W-:Y:S01]  /*6bb0*/  ULEA UR5, UR36, UR37, 0x3 ;  /* 0x0000002524057291 */ /* 0x000fe2000f8e183f */
[----:B------:R-:W-:-:S05]  /*6bc0*/  IMAD.U32 R0, RZ, RZ, UR46 ;  /* 0x0000002eff007e24 */ /* 0x000fca000f8e00ff */
[----:B------:R-:W-:-:S04]  /*6bd0*/  SHF.L.U32 R0, R0, 0x1f, RZ ;  /* 0x0000001f00007819 */ /* 0x000fc800000006ff */
[----:B------:R1:W2:Y:S01]  /*6be0*/  SYNCS.PHASECHK.TRANS64.TRYWAIT P2, [UR5+0x34830], R0 ;  /* 0x03483000ff0075a7 */ /* 0x0002a20008040145 */
[----:B------:R-:W-:Y:S05]  /*6bf0*/  @!P0 BRA `(.L_x_1885) ;  /* 0x0000000000048947 */ /* 0x000fea0003800000 */
[----:B------:R-:W-:Y:S01]  /*6c00*/  BPT.TRAP 0x1 ;  /* 0x000000040000795c */ /* 0x000fe20000300000 */
.L_x_1885:
[----:B--2---:R-:W-:Y:S05]  /*6c10*/  @P2 BRA `(.L_x_1886) ;  /* 0x0000000000082947 */ /* 0x004fea0003800000 */
[----:B------:R-:W2:Y:S02]  /*6c20*/  SYNCS.PHASECHK.TRANS64.TRYWAIT P2, [UR5+0x34830], R0 ;  /* 0x03483000ff0075a7 */ /* 0x000ea40008040145 */
[----:B--2---:R-:W-:Y:S05]  /*6c30*/  @!P2 BRA `(.L_x_1887) ;  /* 0x00000070004ca947 */ /* 0x004fea0003800000 */
.L_x_1886:
        /* <DEDUP_REMOVED lines=133> */
.L_x_1888:
[----:B------:R-:W-:Y:S01]  /*7490*/  ULEA UR5, UR4, UR37, 0x3 ;  /* 0x0000002504057291 */ /* 0x000fe2000f8e183f */
[----:B-12---:R-:W-:-:S05]  /*74a0*/  IMAD.U32 R0, RZ, RZ, UR7 ;  /* 0x00000007ff007e24 */ /* 0x006fca000f8e00ff */
[----:B------:R-:W-:-:S04]  /*74b0*/  SHF.L.U32 R0, R0, 0x1f, RZ ;  /* 0x0000001f00007819 */ /* 0x000fc800000006ff */
[----:B------:R1:W2:Y:S01]  /*74c0*/  SYNCS.PHASECHK.TRANS64.TRYWAIT P2, [UR5+0x34850], R0 ;  /* 0x03485000ff0075a7 */ /* 0x0002a20008040145 */
[----:B------:R-:W-:Y:S05]  /*74d0*/  @!P0 BRA `(.L_x_1889) ;  /* 0x0000000000048947 */ /* 0x000fea0003800000 */
[----:B------:R-:W-:Y:S01]  /*74e0*/  BPT.TRAP 0x1 ;  /* 0x000000040000795c */ /* 0x000fe20000300000 */
.L_x_1889:
[----:B--2---:R-:W-:Y:S05]  /*74f0*/  @P2 BRA `(.L_x_1890) ;  /* 0x0000000000082947 */ /* 0x004fea0003800000 */
[----:B------:R-:W2:Y:S02]  /*7500*/  SYNCS.PHASECHK.TRANS64.TRYWAIT P2, [UR5+0x34850], R0 ;  /* 0x03485000ff0075a7 */ /* 0x000ea40008040145 */
[----:B--2---:R-:W-:Y:S05]  /*7510*/  @!P2 BRA `(.L_x_1891) ;  /* 0x00000068002ca947 */ /* 0x004fea0003800000 */
.L_x_1890:
[----:B------:R-:W-:Y:S01]  /*7520*/  UIADD3 UR7, UR37, 0x400, URZ ;  /* 0x0000040025077890 */ /* 0x000fe2000fffe03f */
[----:B------:R-:W-:Y:S01]  /*7530*/  WARPGROUP.ARRIVE ;  /* 0x00000000000079c5 */ /* 0x000fe20000000000 */
[----:B------:R-:W-:Y:S01]  /*7540*/  UMOV UR11, 0x40000040 ;  /* 0x40000040000b7882 */ /* 0x000fe20000000000 */
[----:B-12---:R-:W-:Y:S01]  /*7550*/  FMNMX.FTZ R0, R24, R15, !PT ;  /* 0x0000000f18007209 */ /* 0x006fe20007810000 */
[----:B------:R-:W-:Y:S01]  /*7560*/  USHF.R.U32.HI UR7, URZ, 0x4, UR7 ;  /* 0x000000043f077899 */ /* 0x000fe20008011607 */
[----:B------:R-:W-:Y:S02]  /*7570*/  ISETP.LT.AND P2, PT, RZ, UR6, PT ;  /* 0x00000006ff007c0c */ /* 0x000fe4000bf41270 */
[----:B------:R-:W-:Y:S01]  /*7580*/  FMNMX.FTZ R3, R25, R0, !PT ;  /* 0x0000000019037209 */ /* 0x000fe20007810000 */
[----:B------:R-:W-:-:S03]  /*7590*/  ULOP3.LUT UR7, UR7, 0x3fff, URZ, 0xc0, !UPT ;  /* 0x00003fff07077892 */ /* 0x000fc6000f8ec03f */
[----:B------:R-:W-:Y:S01]  /*75a0*/  FMNMX.FTZ R0, R28, R3, !PT ;  /* 0x000000031c007209 */ /* 0x000fe20007810000 */
[----:B------:R-:W-:-:S03]  /*75b0*/  ULOP3.LUT UR7, UR7, 0x4000000, URZ, 0xfc, !UPT ;  /* 0x0400000007077892 */ /* 0x000fc6000f8efc3f */
[----:B------:R-:W-:Y:S01]  /*75c0*/  FMNMX.FTZ R3, R29, R0, !PT ;  /* 0x000000001d037209 */ /* 0x000fe20007810000 */
[----:B------:R-:W-:-:S03]  /*75d0*/  ULEA UR4, UR4, UR7, 0xb ;  /* 0x0000000704047291 */ /* 0x000fc6000f8e583f */
[----:B------:R-:W-:Y:S01]  /*75e0*/  FMNMX.FTZ R0, R32, R3, !PT ;  /* 0x0000000320007209 */ /* 0x000fe20007810000 */
[----:B------:R-:W-:-:S03]  /*75f0*/  UMOV UR7, UR46 ;  /* 0x0000002e00077c82 */ /* 0x000fc60008000000 */
[----:B------:R-:W-:Y:S01]  /*7600*/  UMOV UR10, UR4 ;  /* 0x00000004000a7c82 */ /* 0x000fe20008000000 */
        /* <DEDUP_REMOVED lines=30> */
[----:B------:R-:W1:Y:S03]  /*77f0*/  LDC R0, c[0x0][0x988] ;  /* 0x00026200ff007b82 */ /* 0x000e660000000800 */
[----:B------:R-:W2:Y:S02]  /*7800*/  SHFL.BFLY PT, R3, R2, 0x2, 0x1f ;  /* 0x0c401f0002037f89 */ /* 0x000ea400000e0000 */
[----:B--2---:R-:W-:Y:S02]  /*7810*/  FMNMX.FTZ R7, R2, R3, !PT ;  /* 0x0000000302077209 */ /* 0x004fe40007810000 */
[----:B------:R-:W-:-:S03]  /*7820*/  FMNMX.FTZ R2, R26, R14, !PT ;  /* 0x0000000e1a027209 */ /* 0x000fc60007810000 */
        /* <DEDUP_REMOVED lines=10> */
[----:B-1----:R-:W-:Y:S01]  /*78d0*/  FMUL.FTZ R3, R3, R0 ;  /* 0x0000000003037220 */ /* 0x002fe20000410000 */
[----:B------:R-:W-:-:S04]  /*78e0*/  FMNMX.FTZ R7, R31, R2, !PT ;  /* 0x000000021f077209 */ /* 0x000fc80007810000 */
[----:B------:R-:W-:Y:S01]  /*78f0*/  FMNMX.FTZ R2, R34, R7, !PT ;  /* 0x0000000722027209 */ /* 0x000fe20007810000 */
[----:B------:R-:W-:Y:S03]  /*7900*/  MUFU.EX2 R3, R3 ;  /* 0x0000000300037308 */ /* 0x000fe60000000800 */
        /* <DEDUP_REMOVED lines=27> */
[----:B------:R-:W1:Y:S01]  /*7ac0*/  SHFL.BFLY PT, R7, R2, 0x2, 0x1f ;  /* 0x0c401f0002077f89 */ /* 0x000e6200000e0000 */
        /* <DEDUP_REMOVED lines=16> */
[----:B-1----:R-:W-:Y:S01]  /*7bd0*/  FMNMX.FTZ R36, R2, R7, !PT ;  /* 0x0000000702247209 */ /* 0x002fe20007810000 */
[----:B------:R-:W-:Y:S01]  /*7be0*/  UMOV UR11, 0x40000040 ;  /* 0x40000040000b7882 */ /* 0x000fe20000000000 */
[-CC-:B------:R-:W-:Y:S01]  /*7bf0*/  FFMA.FTZ R15, R25, R0.reuse, -R169.reuse ;  /* 0x00000000190f7223 */ /* 0x180fe200000108a9 */
[-CC-:B------:R-:W-:Y:S01]  /*7c00*/  FFMA.FTZ R25, R33, R0.reuse, -R169.reuse ;  /* 0x0000000021197223 */ /* 0x180fe200000108a9 */
[-CC-:B------:R-:W-:Y:S01]  /*7c10*/  FFMA.FTZ R33, R41, R0.reuse, -R169.reuse ;  /* 0x0000000029217223 */ /* 0x180fe200000108a9 */
[----:B------:R-:W1:Y:S01]  /*7c20*/  SHFL.BFLY PT, R7, R36, 0x1, 0x1f ;  /* 0x0c201f0024077f89 */ /* 0x000e6200000e0000 */
        /* <DEDUP_REMOVED lines=23> */
[----:B-1----:R-:W-:Y:S01]  /*7da0*/  FMNMX.FTZ R7, R36, R7, !PT ;  /* 0x0000000724077209 */ /* 0x002fe20007810000 */
[----:B------:R-:W-:Y:S01]  /*7db0*/  MUFU.EX2 R182, R182 ;  /* 0x000000b600b67308 */ /* 0x000fe20000000800 */
[-CC-:B------:R-:W-:Y:S01]  /*7dc0*/  FFMA.FTZ R28, R80, R0.reuse, -R169.reuse ;  /* 0x00000000501c7223 */ /* 0x180fe200000108a9 */
[-CC-:B------:R-:W-:Y:S01]  /*7dd0*/  FFMA.FTZ R32, R84, R0.reuse, -R169.reuse ;  /* 0x0000000054207223 */ /* 0x180fe200000108a9 */
[----:B------:R-:W-:Y:S01]  /*7de0*/  FFMA.FTZ R77, R85, R0, -R169 ;  /* 0x00000000554d7223 */ /* 0x000fe200000108a9 */
[----:B------:R-:W-:-:S04]  /*7df0*/  FADD.FTZ R81, -R7, R14 ;  /* 0x0000000e07517221 */ /* 0x000fc80000010100 */
[-C--:B------:R-:W-:Y:S01]  /*7e00*/  FMUL.FTZ R2, R81, R0.reuse ;  /* 0x0000000051027220 */ /* 0x080fe20000410000 */
[----:B------:R-:W-:Y:S01]  /*7e10*/  FMUL.FTZ R81, R7, R0 ;  /* 0x0000000007517220 */ /* 0x000fe20000410000 */
[----:B------:R-:W-:Y:S01]  /*7e20*/  MUFU.EX2 R21, R21 ;  /* 0x0000001500157308 */ /* 0x000fe20000000800 */
[----:B--2---:R-:W-:Y:S01]  /*7e30*/  FFMA.FTZ R6, R3, R6, R180 ;  /* 0x0000000603067223 */ /* 0x004fe200000100b4 */
[----:B------:R-:W-:Y:S01]  /*7e40*/  F2FP.F16.F32.PACK_AB R180, R15, R180 ;  /* 0x000000b40fb4723e */ /* 0x000fe200000000ff */
[-CC-:B------:R-:W-:Y:S01]  /*7e50*/  FFMA.FTZ R181, R26, R0.reuse, -R81.reuse ;  /* 0x000000001ab57223 */ /* 0x180fe20000010851 */
[-CC-:B------:R-:W-:Y:S01]  /*7e60*/  FFMA.FTZ R14, R27, R0.reuse, -R81.reuse ;  /* 0x000000001b0e7223 */ /* 0x180fe20000010851 */
[----:B------:R-:W-:Y:S02]  /*7e70*/  IMAD.U32 R27, RZ, RZ, UR36 ;  /* 0x00000024ff1b7e24 */ /* 0x000fe4000f8e00ff */
[-CC-:B------:R-:W-:Y:S01]  /*7e80*/  FFMA.FTZ R183, R30, R0.reuse, -R81.reuse ;  /* 0x000000001eb77223 */ /* 0x180fe20000010851 */
[-CC-:B------:R-:W-:Y:S01]  /*7e90*/  FFMA.FTZ R26, R31, R0.reuse, -R81.reuse ;  /* 0x000000001f1a7223 */ /* 0x180fe20000010851 */
[----:B------:R-:W-:Y:S01]  /*7ea0*/  MUFU.EX2 R2, R2 ;  /* 0x0000000200027308 */ /* 0x000fe20000000800 */
[----:B------:R-:W-:Y:S01]  /*7eb0*/  FFMA.FTZ R177, R34, R0, -R81 ;  /* 0x0000000022b17223 */ /* 0x000fe20000010851 */
[----:B------:R-:W-:Y:S01]  /*7ec0*/  @!P1 LEA R27, R27, UR37, 0x3 ;  /* 0x000000251b1b9c11 */ /* 0x000fe2000f8e18ff */
[----:B------:R-:W-:-:S02]  /*7ed0*/  IMAD.U32 R31, RZ, RZ, UR5 ;  /* 0x00000005ff1f7e24 */ /* 0x000fc4000f8e00ff */
[-CC-:B------:R-:W-:Y:S01]  /*7ee0*/  FFMA.FTZ R30, R35, R0.reuse, -R81.reuse ;  /* 0x00000000231e7223 */ /* 0x180fe20000010851 */
[-CC-:B------:R-:W-:Y:S01]  /*7ef0*/  FFMA.FTZ R179, R38, R0.reuse, -R81.reuse ;  /* 0x0000000026b37223 */ /* 0x180fe20000010851 */
[----:B------:R-:W-:Y:S01]  /*7f00*/  @!P1 IADD3 R27, R27, 0x34840, RZ ;  /* 0x000348401b1b9810 */ /* 0x000fe20007ffe0ff */
[-CC-:B------:R-:W-:Y:S01]  /*7f10*/  FFMA.FTZ R175, R46, R0.reuse, -R81.reuse ;  /* 0x000000002eaf7223 */ /* 0x180fe20000010851 */
[----:B------:R-:W1:Y:S01]  /*7f20*/  MUFU.EX2 R181, R181 ;  /* 0x000000b500b57308 */ /* 0x000e620000000800 */
[-C--:B------:R-:W-:Y:S01]  /*7f30*/  FFMA.FTZ R34, R39, R0.reuse, -R81 ;  /* 0x0000000027227223 */ /* 0x080fe20000010851 */
[----:B------:R-:W-:Y:S01]  /*7f40*/  @!P1 PRMT R27, RZ, 0x654, R27 ;  /* 0x00000654ff1b9816 */ /* 0x000fe2000000001b */
        /* <DEDUP_REMOVED lines=20> */
[----:B------:R-:W-:Y:S01]  /*8090*/  FFMA.FTZ R86, R86, R0, -R81 ;  /* 0x0000000056567223 */ /* 0x000fe20000010851 */
[----:B------:R-:W1:Y:S01]  /*80a0*/  MUFU.EX2 R26, R26 ;  /* 0x0000001a001a7308 */ /* 0x000e620000000800 */
[C---:B--2---:R-:W-:Y:S01]  /*80b0*/  FADD.FTZ R46, R14.reuse, R5 ;  /* 0x000000050e2e7221 */ /* 0x044fe20000010000 */
[----:B------:R-:W-:-:S06]  /*80c0*/  F2FP.F16.F32.PACK_AB R181, R14, R181 ;  /* 0x000000b50eb5723e */ /* 0x000fcc00000000ff */
[----:B------:R-:W-:Y:S01]  /*80d0*/  MUFU.EX2 R176, R176 ;  /* 0x000000b000b07308 */ /* 0x000fe20000000800 */
[----:B---3--:R-:W-:-:S07]  /*80e0*/  FADD.FTZ R5, R183, R46 ;  /* 0x0000002eb7057221 */ /* 0x008fce0000010000 */
[----:B------:R-:W2:Y:S01]  /*80f0*/  MUFU.EX2 R177, R177 ;  /* 0x000000b100b17308 */ /* 0x000ea20000000800 */
[C---:B-1----:R-:W-:Y:S01]  /*8100*/  FADD.FTZ R46, R26.reuse, R5 ;  /* 0x000000051a2e7221 */ /* 0x042fe20000010000 */
[----:B------:R-:W-:-:S06]  /*8110*/  F2FP.F16.F32.PACK_AB R183, R26, R183 ;  /* 0x000000b71ab7723e */ /* 0x000fcc00000000ff */
[----:B------:R-:W-:Y:S08]  /*8120*/  MUFU.EX2 R25, R25 ;  /* 0x0000001900197308 */ /* 0x000ff00000000800 */
[----:B------:R-:W1:Y:S01]  /*8130*/  MUFU.EX2 R30, R30 ;  /* 0x0000001e001e7308 */ /* 0x000e620000000800 */
[----:B--2---:R-:W-:-:S07]  /*8140*/  FADD.FTZ R5, R177, R46 ;  /* 0x0000002eb1057221 */ /* 0x004fce0000010000 */
[----:B------:R-:W-:Y:S08]  /*8150*/  MUFU.EX2 R178, R178 ;  /* 0x000000b200b27308 */ /* 0x000ff00000000800 */
[----:B------:R-:W2:Y:S01]  /*8160*/  MUFU.EX2 R179, R179 ;  /* 0x000000b300b37308 */ /* 0x000ea20000000800 */
[C---:B-1----:R-:W-:Y:S01]  /*8170*/  FADD.FTZ R46, R30.reuse, R5 ;  /* 0x000000051e2e7221 */ /* 0x042fe20000010000 */
[----:B------:R-:W-:-:S06]  /*8180*/  F2FP.F16.F32.PACK_AB R177, R30, R177 ;  /* 0x000000b11eb1723e */ /* 0x000fcc00000000ff */
[----:B------:R-:W-:Y:S01]  /*8190*/  MUFU.EX2 R29, R29 ;  /* 0x0000001d001d7308 */ /* 0x000fe20000000800 */
[----:B------:R-:W-:Y:S02]  /*81a0*/  WARPGROUP.DEPBAR.LE gsb0, 0x0 ;  /* 0x00008000000079c5 */ /* 0x000fe40000010000 */
[----:B------:R-:W-:Y:S01]  /*81b0*/  WARPGROUP.ARRIVE ;  /* 0x00000000000079c5 */ /* 0x000fe20000000000 */
[----:B------:R-:W-:-:S04]  /*81c0*/  FFMA.FTZ R164, R56, R0, -R169 ;  /* 0x0000000038a47223 */ /* 0x000fc800000108a9 */
[----:B------:R-:W1:Y:S01]  /*81d0*/  MUFU.EX2 R34, R34 ;  /* 0x0000002200227308 */ /* 0x000e620000000800 */
[-C--:B------:R-:W-:Y:S01]  /*81e0*/  FFMA.FTZ R166, R60, R0.reuse, -R169 ;  /* 0x000000003ca67223 */ /* 0x080fe200000108a9 */
[----:B--2---:R-:W-:Y:S01]  /*81f0*/  FADD.FTZ R5, R179, R46 ;  /* 0x0000002eb3057221 */ /* 0x004fe20000010000 */
[-CC-:B------:R-:W-:Y:S01]  /*8200*/  FFMA.FTZ R165, R58, R0.reuse, -R81.reuse ;  /* 0x000000003aa57223 */ /* 0x180fe20000010851 */
[----:B------:R-:W-:Y:S01]  /*8210*/  HGMMA.64x128x16.F32 R88, R160, gdesc[UR8].tnspB, R88, gsb0 ;  /* 0x41e00008a0587df0 */ /* 0x000fe20008000858 */
[----:B------:R-:W-:Y:S01]  /*8220*/  UIADD3 UR10, UR4, 0x300, URZ ;  /* 0x00000300040a7890 */ /* 0x000fe2000fffe03f */
[----:B------:R-:W-:Y:S01]  /*8230*/  FFMA.FTZ R167, R62, R0, -R81 ;  /* 0x000000003ea77223 */ /* 0x000fe20000010851 */
[----:B------:R-:W-:Y:S01]  /*8240*/  UMOV UR11, 0x40000040 ;  /* 0x40000040000b7882 */ /* 0x000fe20000000000 */
[----:B------:R-:W-:Y:S01]  /*8250*/  UIADD3 UR4, UR4, 0x380, URZ ;  /* 0x0000038004047890 */ /* 0x000fe2000fffe03f */
[----:B------:R-:W-:Y:S08]  /*8260*/  MUFU.EX2 R172, R172 ;  /* 0x000000ac00ac7308 */ /* 0x000ff00000000800 */
        /* <DEDUP_REMOVED lines=14> */
[----:B------:R-:W-:Y:S01]  /*8350*/  MUFU.EX2 R41, R41 ;  /* 0x0000002900297308 */ /* 0x000fe20000000800 */
[C---:B-1----:R-:W-:Y:S01]  /*8360*/  FADD.FTZ R46, R38.reuse, R5 ;  /* 0x00000005262e7221 */ /* 0x042fe20000010000 */
[----:B------:R-:W-:-:S06]  /*8370*/  F2FP.F16.F32.PACK_AB R175, R38, R175 ;  /* 0x000000af26af723e */ /* 0x000fcc00000000ff */
        /* <DEDUP_REMOVED lines=12> */
[----:B------:R-:W-:Y:S02]  /*8440*/  FFMA.FTZ R169, R50, R0, -R81 ;  /* 0x0000000032a97223 */ /* 0x000fe40000010851 */
[----:B------:R-:W-:Y:S01]  /*8450*/  MUFU.EX2 R44, R44 ;  /* 0x0000002c002c7308 */ /* 0x000fe20000000800 */
[----:B------:R-:W-:Y:S01]  /*8460*/  HGMMA.64x128x16.F32 R88, R156, gdesc[UR8].tnspB, R88, gsb0 ;  /* 0x41e000089c587df0 */ /* 0x000fe20008000858 */
[----:B------:R-:W-:Y:S01]  /*8470*/  UMOV UR10, UR4 ;  /* 0x00000004000a7c82 */ /* 0x000fe20008000000 */
[----:B------:R-:W-:Y:S01]  /*8480*/  UMOV UR11, 0x40000040 ;  /* 0x40000040000b7882 */ /* 0x000fe20000000000 */
[----:B------:R-:W-:-:S04]  /*8490*/  UIADD3 UR4, UR6, -0x1, URZ ;  /* 0xffffffff06047890 */ /* 0x000fc8000fffe03f */
[----:B------:R-:W1:Y:S03]  /*84a0*/  MUFU.EX2 R169, R169 ;  /* 0x000000a900a97308 */ /* 0x000e660000000800 */
[----:B------:R-:W-:Y:S01]  /*84b0*/  UMOV UR6, UR4 ;  /* 0x0000000400067c82 */ /* 0x000fe20008000000 */
[----:B------:R-:W-:-:S04]  /*84c0*/  UMOV UR4, UR36 ;  /* 0x0000002400047c82 */ /* 0x000fc80008000000 */
[----:B------:R-:W-:Y:S08]  /*84d0*/  MUFU.EX2 R166, R166 ;  /* 0x000000a600a67308 */ /* 0x000ff00000000800 */
[----:B------:R-:W2:Y:S01]  /*84e0*/  MUFU.EX2 R167, R167 ;  /* 0x000000a700a77308 */ /* 0x000ea20000000800 */
[----:B-1----:R-:W-:Y:S01]  /*84f0*/  FADD.FTZ R5, R169, R46 ;  /* 0x0000002ea9057221 */ /* 0x002fe20000010000 */
[----:B------:R-:W-:-:S03]  /*8500*/  F2FP.F16.F32.PACK_AB R169, R40, R169 ;  /* 0x000000a928a9723e */ /* 0x000fc600000000ff */
[----:B------:R-:W-:-:S03]  /*8510*/  FADD.FTZ R14, R40, R5 ;  /* 0x00000005280e7221 */ /* 0x000fc60000010000 */
[----:B------:R-:W-:Y:S01]  /*8520*/  MUFU.EX2 R53, R53 ;  /* 0x0000003500357308 */ /* 0x000fe20000000800 */
[----:B------:R-:W-:Y:S01]  /*8530*/  FADD.FTZ R5, R171, R14 ;  /* 0x0000000eab057221 */ /* 0x000fe20000010000 */
[----:B------:R-:W-:-:S03]  /*8540*/  F2FP.F16.F32.PACK_AB R171, R42, R171 ;  /* 0x000000ab2aab723e */ /* 0x000fc600000000ff */
[----:B------:R-:W-:-:S03]  /*8550*/  FADD.FTZ R14, R42, R5 ;  /* 0x000000052a0e7221 */ /* 0x000fc60000010000 */
[----:B------:R-:W-:Y:S01]  /*8560*/  MUFU.EX2 R160, R160 ;  /* 0x000000a000a07308 */ /* 0x000fe20000000800 */
[----:B------:R-:W-:Y:S01]  /*8570*/  FADD.FTZ R5, R165, R14 ;  /* 0x0000000ea5057221 */ /* 0x000fe20000010000 */
[----:B------:R-:W-:-:S03]  /*8580*/  F2FP.F16.F32.PACK_AB R165, R44, R165 ;  /* 0x000000a52ca5723e */ /* 0x000fc600000000ff */
[----:B------:R-:W-:-:S03]  /*8590*/  FADD.FTZ R14, R44, R5 ;  /* 0x000000052c0e7221 */ /* 0x000fc60000010000 */
[----:B------:R-:W-:Y:S01]  /*85a0*/  MUFU.EX2 R66, R66 ;  /* 0x0000004200427308 */ /* 0x000fe20000000800 */
[----:B--2---:R-:W-:-:S07]  /*85b0*/  FADD.FTZ R5, R167, R14 ;  /* 0x0000000ea7057221 */ /* 0x004fce0000010000 */
[----:B------:R-:W-:Y:S08]  /*85c0*/  MUFU.EX2 R57, R57 ;  /* 0x0000003900397308 */ /* 0x000ff00000000800 */
[----:B------:R-:W1:Y:S08]  /*85d0*/  MUFU.EX2 R67, R67 ;  /* 0x0000004300437308 */ /* 0x000e700000000800 */
[----:B------:R-:W-:Y:S08]  /*85e0*/  MUFU.EX2 R162, R162 ;  /* 0x000000a200a27308 */ /* 0x000ff00000000800 */
[----:B------:R-:W-:Y:S01]  /*85f0*/  MUFU.EX2 R70, R70 ;  /* 0x0000004600467308 */ /* 0x000fe20000000800 */
[----:B-1----:R-:W-:-:S07]  /*8600*/  F2FP.F16.F32.PACK_AB R161, R67, R66 ;  /* 0x0000004243a1723e */ /* 0x002fce00000000ff */
[----:B------:R-:W-:Y:S08]  /*8610*/  MUFU.EX2 R61, R61 ;  /* 0x0000003d003d7308 */ /* 0x000ff00000000800 */
[----:B------:R-:W1:Y:S08]  /*8620*/  MUFU.EX2 R71, R71 ;  /* 0x0000004700477308 */ /* 0x000e700000000800 */
[----:B------:R-:W-:Y:S08]  /*8630*/  MUFU.EX2 R20, R20 ;  /* 0x0000001400147308 */ /* 0x000ff00000000800 */
[----:B------:R-:W-:Y:S01]  /*8640*/  MUFU.EX2 R74, R74 ;  /* 0x0000004a004a7308 */ /* 0x000fe20000000800 */
[----:B-1----:R-:W-:-:S07]  /*8650*/  F2FP.F16.F32.PACK_AB R163, R71, R70 ;  /* 0x0000004647a3723e */ /* 0x002fce00000000ff */
[----:B------:R-:W1:Y:S08]  /*8660*/  MUFU.EX2 R65, R65 ;  /* 0x0000004100417308 */ /* 0x000e700000000800 */
[----:B------:R-:W2:Y:S08]  /*8670*/  MUFU.EX2 R75, R75 ;  /* 0x0000004b004b7308 */ /* 0x000eb00000000800 */
[----:B------:R-:W-:Y:S01]  /*8680*/  MUFU.EX2 R24, R24 ;  /* 0x0000001800187308 */ /* 0x000fe20000000800 */
[----:B------:R-:W-:-:S02]  /*8690*/  WARPGROUP.DEPBAR.LE gsb0, 0x0 ;  /* 0x00008000000079c5 */ /* 0x000fc40000010000 */
[----:B------:R-:W-:-:S05]  /*86a0*/  WARPGROUP.ARRIVE ;  /* 0x00000000000079c5 */ /* 0x000fca0000000000 */
[----:B------:R-:W-:Y:S01]  /*86b0*/  MUFU.EX2 R78, R78 ;  /* 0x0000004e004e7308 */ /* 0x000fe20000000800 */
[----:B-1----:R-:W-:Y:S02]  /*86c0*/  F2FP.F16.F32.PACK_AB R156, R65, R20 ;  /* 0x00000014419c723e */ /* 0x002fe400000000ff */
[----:B--2---:R-:W-:Y:S01]  /*86d0*/  F2FP.F16.F32.PACK_AB R157, R75, R74 ;  /* 0x0000004a4b9d723e */ /* 0x004fe200000000ff */
[----:B------:R-:W-:Y:S04]  /*86e0*/  HGMMA.64x128x16.F32 R88, R152, gdesc[UR8].tnspB, R88, gsb0 ;  /* 0x41e0000898587df0 */ /* 0x000fe80008000858 */
[----:B------:R-:W1:Y:S08]  /*86f0*/  MUFU.EX2 R69, R69 ;  /* 0x0000004500457308 */ /* 0x000e700000000800 */
[----:B------:R-:W2:Y:S08]  /*8700*/  MUFU.EX2 R79, R79 ;  /* 0x0000004f004f7308 */ /* 0x000eb00000000800 */
[----:B------:R-:W-:Y:S01]  /*8710*/  MUFU.EX2 R28, R28 ;  /* 0x0000001c001c7308 */ /* 0x000fe20000000800 */
[----:B-1----:R-:W-:-:S07]  /*8720*/  F2FP.F16.F32.PACK_AB R158, R69, R24 ;  /* 0x00000018459e723e */ /* 0x002fce00000000ff */
[----:B------:R-:W-:Y:S01]  /*8730*/  MUFU.EX2 R82, R82 ;  /* 0x0000005200527308 */ /* 0x000fe20000000800 */
[----:B--2---:R-:W-:-:S07]  /*8740*/  F2FP.F16.F32.PACK_AB R159, R79, R78 ;  /* 0x0000004e4f9f723e */ /* 0x004fce00000000ff */
[----:B------:R-:W1:Y:S08]  /*8750*/  MUFU.EX2 R73, R73 ;  /* 0x0000004900497308 */ /* 0x000e700000000800 */
[----:B------:R-:W2:Y:S08]  /*8760*/  MUFU.EX2 R83, R83 ;  /* 0x0000005300537308 */ /* 0x000eb00000000800 */
[----:B------:R-:W-:Y:S08]  /*8770*/  MUFU.EX2 R32, R32 ;  /* 0x0000002000207308 */ /* 0x000ff00000000800 */
[----:B------:R-:W-:Y:S08]  /*8780*/  MUFU.EX2 R86, R86 ;  /* 0x0000005600567308 */ /* 0x000ff00000000800 */
[----:B------:R-:W3:Y:S01]  /*8790*/  MUFU.EX2 R77, R77 ;  /* 0x0000004d004d7308 */ /* 0x000ee20000000800 */
[----:B------:R-:W-:-:S02]  /*87a0*/  WARPGROUP.DEPBAR.LE gsb0, 0x0 ;  /* 0x00008000000079c5 */ /* 0x000fc40000010000 */
[----:B------:R4:W-:Y:S01]  /*87b0*/  @!P1 SYNCS.ARRIVE.TRANS64.RED.A1T0 RZ, [R27+URZ], RZ ;  /* 0x000000ff1bff99a7 */ /* 0x0009e2000810043f */
[----:B-1----:R-:W-:Y:S02]  /*87c0*/  F2FP.F16.F32.PACK_AB R152, R73, R28 ;  /* 0x0000001c4998723e */ /* 0x002fe400000000ff */
[----:B--2---:R-:W-:Y:S02]  /*87d0*/  F2FP.F16.F32.PACK_AB R153, R83, R82 ;  /* 0x000000525399723e */ /* 0x004fe400000000ff */
[----:B---3--:R-:W-:Y:S01]  /*87e0*/  F2FP.F16.F32.PACK_AB R154, R77, R32 ;  /* 0x000000204d9a723e */ /* 0x008fe200000000ff */
[----:B----4-:R-:W-:-:S05]  /*87f0*/  @!P1 VIADD R27, R31, 0x34860 ;  /* 0x000348601f1b9836 */ /* 0x010fca0000000000 */
[----:B------:R-:W-:Y:S01]  /*8800*/  @!P1 PRMT R31, RZ, 0x654, R27 ;  /* 0x00000654ff1f9816 */ /* 0x000fe2000000001b */
[----:B------:R-:W-:Y:S01]  /*8810*/  FADD.FTZ R27, R15, R6 ;  /* 0x000000060f1b7221 */ /* 0x000fe20000010000 */
[-CC-:B------:R-:W-:Y:S01]  /*8820*/  FFMA.FTZ R6, R63, R0.reuse, -R81.reuse ;  /* 0x000000003f067223 */ /* 0x180fe20000010851 */
[----:B------:R-:W-:Y:S01]  /*8830*/  FFMA.FTZ R81, R87, R0, -R81 ;  /* 0x0000000057517223 */ /* 0x000fe20000010851 */
[----:B------:R1:W-:Y:S01]  /*8840*/  @!P1 SYNCS.ARRIVE.TRANS64.RED.A1T0 RZ, [R31+URZ], RZ ;  /* 0x000000ff1fff99a7 */ /* 0x0003e2000810043f */
[----:B------:R-:W-:Y:S01]  /*8850*/  FADD.FTZ R48, R182, R27 ;  /* 0x0000001bb6307221 */ /* 0x000fe20000010000 */
[C---:B------:R-:W-:Y:S02]  /*8860*/  F2FP.F16.F32.PACK_AB R182, R21.reuse, R182 ;  /* 0x000000b615b6723e */ /* 0x040fe400000000ff */
[----:B------:R-:W2:Y:S01]  /*8870*/  MUFU.EX2 R6, R6 ;  /* 0x0000000600067308 */ /* 0x000ea20000000800 */
[----:B------:R-:W-:-:S04]  /*8880*/  FADD.FTZ R27, R21, R48 ;  /* 0x00000030151b7221 */ /* 0x000fc80000010000 */
[----:B------:R-:W-:Y:S01]  /*8890*/  FADD.FTZ R48, R176, R27 ;  /* 0x0000001bb0307221 */ /* 0x000fe20000010000 */
[C---:B------:R-:W-:Y:S02]  /*88a0*/  F2FP.F16.F32.PACK_AB R176, R25.reuse, R176 ;  /* 0x000000b019b0723e */ /* 0x040fe400000000ff */
[----:B------:R-:W3:Y:S01]  /*88b0*/  MUFU.EX2 R81, R81 ;  /* 0x0000005100517308 */ /* 0x000ee20000000800 */
[----:B------:R-:W-:-:S04]  /*88c0*/  FADD.FTZ R27, R25, R48 ;  /* 0x00000030191b7221 */ /* 0x000fc80000010000 */
[----:B------:R-:W-:Y:S01]  /*88d0*/  FADD.FTZ R48, R178, R27 ;  /* 0x0000001bb2307221 */ /* 0x000fe20000010000 */
[----:B------:R-:W-:-:S03]  /*88e0*/  F2FP.F16.F32.PACK_AB R178, R29, R178 ;  /* 0x000000b21db2723e */ /* 0x000fc600000000ff */
[----:B------:R-:W-:Y:S01]  /*88f0*/  FADD.FTZ R27, R29, R48 ;  /* 0x000000301d1b7221 */ /* 0x000fe20000010000 */
[C---:B--2---:R-:W-:Y:S01]  /*8900*/  FADD.FTZ R5, R6.reuse, R5 ;  /* 0x0000000506057221 */ /* 0x044fe20000010000 */
[----:B------:R-:W-:Y:S02]  /*8910*/  F2FP.F16.F32.PACK_AB R167, R6, R167 ;  /* 0x000000a706a7723e */ /* 0x000fe400000000ff */
[----:B------:R-:W-:Y:S01]  /*8920*/  FADD.FTZ R48, R172, R27 ;  /* 0x0000001bac307221 */ /* 0x000fe20000010000 */
[----:B------:R-:W-:Y:S01]  /*8930*/  FADD.FTZ R5, R66, R5 ;  /* 0x0000000542057221 */ /* 0x000fe20000010000 */
[C---:B------:R-:W-:Y:S02]  /*8940*/  F2FP.F16.F32.PACK_AB R172, R33.reuse, R172 ;  /* 0x000000ac21ac723e */ /* 0x040fe400000000ff */
[----:B------:R-:W-:Y:S01]  /*8950*/  FADD.FTZ R27, R33, R48 ;  /* 0x00000030211b7221 */ /* 0x000fe20000010000 */
[----:B------:R-:W-:Y:S01]  /*8960*/  FADD.FTZ R5, R67, R5 ;  /* 0x0000000543057221 */ /* 0x000fe20000010000 */
[----:B---3--:R-:W-:-:S02]  /*8970*/  F2FP.F16.F32.PACK_AB R155, R81, R86 ;  /* 0x00000056519b723e */ /* 0x008fc400000000ff */
[----:B------:R-:W-:Y:S01]  /*8980*/  FADD.FTZ R48, R174, R27 ;  /* 0x0000001bae307221 */ /* 0x000fe20000010000 */
[----:B------:R-:W-:Y:S01]  /*8990*/  FADD.FTZ R5, R70, R5 ;  /* 0x0000000546057221 */ /* 0x000fe20000010000 */
[C---:B------:R-:W-:Y:S02]  /*89a0*/  F2FP.F16.F32.PACK_AB R174, R37.reuse, R174 ;  /* 0x000000ae25ae723e */ /* 0x040fe400000000ff */
[----:B------:R-:W-:Y:S01]  /*89b0*/  FADD.FTZ R15, R37, R48 ;  /* 0x00000030250f7221 */ /* 0x000fe20000010000 */
[----:B------:R-:W-:-:S03]  /*89c0*/  FADD.FTZ R5, R71, R5 ;  /* 0x0000000547057221 */ /* 0x000fc60000010000 */
        /* <DEDUP_REMOVED lines=21> */
[----:B------:R-:W-:-:S03]  /*8b20*/  F2FP.F16.F32.PACK_AB R160, R57, R160 ;  /* 0x000000a039a0723e */ /* 0x000fc600000000ff */
[----:B------:R-:W-:-:S04]  /*8b30*/  FADD.FTZ R15, R57, R14 ;  /* 0x0000000e390f7221 */ /* 0x000fc80000010000 */
[----:B------:R-:W-:Y:S01]  /*8b40*/  FADD.FTZ R14, R162, R15 ;  /* 0x0000000fa20e7221 */ /* 0x000fe20000010000 */
[----:B------:R-:W-:-:S03]  /*8b50*/  F2FP.F16.F32.PACK_AB R162, R61, R162 ;  /* 0x000000a23da2723e */ /* 0x000fc600000000ff */
[----:B------:R-:W-:Y:S01]  /*8b60*/  FADD.FTZ R15, R61, R14 ;  /* 0x0000000e3d0f7221 */ /* 0x000fe20000010000 */
[----:B------:R-:W-:-:S03]  /*8b70*/  IMAD.MOV.U32 R14, RZ, RZ, R7 ;  /* 0x000000ffff0e7224 */ /* 0x000fc600078e0007 */
[----:B------:R-:W-:-:S04]  /*8b80*/  FADD.FTZ R6, R20, R15 ;  /* 0x0000000f14067221 */ /* 0x000fc80000010000 */
[----:B------:R-:W-:-:S04]  /*8b90*/  FADD.FTZ R15, R65, R6 ;  /* 0x00000006410f7221 */ /* 0x000fc80000010000 */
[----:B------:R-:W-:-:S04]  /*8ba0*/  FADD.FTZ R6, R24, R15 ;  /* 0x0000000f18067221 */ /* 0x000fc80000010000 */
[----:B------:R-:W-:-:S04]  /*8bb0*/  FADD.FTZ R15, R69, R6 ;  /* 0x00000006450f7221 */ /* 0x000fc80000010000 */
[----:B------:R-:W-:-:S04]  /*8bc0*/  FADD.FTZ R6, R28, R15 ;  /* 0x0000000f1c067221 */ /* 0x000fc80000010000 */
[----:B------:R-:W-:-:S04]  /*8bd0*/  FADD.FTZ R15, R73, R6 ;  /* 0x00000006490f7221 */ /* 0x000fc80000010000 */
[----:B------:R-:W-:Y:S01]  /*8be0*/  FADD.FTZ R6, R32, R15 ;  /* 0x0000000f20067221 */ /* 0x000fe20000010000 */
[----:B------:R-:W-:-:S03]  /*8bf0*/  IMAD.MOV.U32 R15, RZ, RZ, R4 ;  /* 0x000000ffff0f7224 */ /* 0x000fc600078e0004 */
[----:B------:R-:W-:Y:S01]  /*8c00*/  FADD.FTZ R6, R77, R6 ;  /* 0x000000064d067221 */ /* 0x000fe20000010000 */
[----:B-1----:R-:W-:Y:S06]  /*8c10*/  @P2 BRA `(.L_x_1892) ;  /* 0xffffffdc00c82947 */ /* 0x002fec000383ffff */
.L_x_1883:
        /* <DEDUP_REMOVED lines=67> */
.L_x_1893:
[----:B------:R-:W-:Y:S01]  /*9050*/  ULEA UR5, UR36, UR37, 0x3 ;  /* 0x0000002524057291 */ /* 0x000fe2000f8e183f */
[----:B------:R-:W-:-:S05]  /*9060*/  IMAD.U32 R2, RZ, RZ, UR46 ;  /* 0x0000002eff027e24 */ /* 0x000fca000f8e00ff */
[----:B------:R-:W-:-:S04]  /*9070*/  SHF.L.U32 R2, R2, 0x1f, RZ ;  /* 0x0000001f02027819 */ /* 0x000fc800000006ff */
[----:B------:R1:W2:Y:S01]  /*9080*/  SYNCS.PHASECHK.TRANS64.TRYWAIT P2, [UR5+0x34850], R2 ;  /* 0x03485002ff0075a7 */ /* 0x0002a20008040145 */
[----:B------:R-:W-:Y:S05]  /*9090*/  @!P0 BRA `(.L_x_1894) ;  /* 0x0000000000048947 */ /* 0x000fea0003800000 */
[----:B------:R-:W-:Y:S01]  /*90a0*/  BPT.TRAP 0x1 ;  /* 0x000000040000795c */ /* 0x000fe20000300000 */
.L_x_1894:
[----:B--2---:R-:W-:Y:S05]  /*90b0*/  @P2 BRA `(.L_x_1895) ;  /* 0x0000000000082947 */ /* 0x004fea0003800000 */
[----:B------:R-:W2:Y:S02]  /*90c0*/  SYNCS.PHASECHK.TRANS64.TRYWAIT P0, [UR5+0x34850], R2 ;  /* 0x03485002ff0075a7 */ /* 0x000ea40008000145 */
[----:B--2---:R-:W-:Y:S05]  /*90d0*/  @!P0 BRA `(.L_x_1896) ;  /* 0x0000004c00548947 */ /* 0x004fea0003800000 */
.L_x_1895:
[----:B------:R-:W-:Y:S01]  /*90e0*/  UIADD3 UR37, UR37, 0x400, URZ ;  /* 0x0000040025257890 */ /* 0x000fe2000fffe03f */
[----:B------:R-:W-:Y:S01]  /*90f0*/  WARPGROUP.ARRIVE ;  /* 0x00000000000079c5 */ /* 0x000fe20000000000 */
[----:B------:R-:W-:Y:S01]  /*9100*/  UMOV UR7, 0x40000040 ;  /* 0x4000004000077882 */ /* 0x000fe20000000000 */
[----:B--2---:R-:W2:Y:S01]  /*9110*/  SHFL.BFLY PT, R3, R6, 0x2, 0x1f ;  /* 0x0c401f0006037f89 */ /* 0x004ea200000e0000 */
[----:B------:R-:W-:Y:S01]  /*9120*/  USHF.R.U32.HI UR37, URZ, 0x4, UR37 ;  /* 0x000000043f257899 */ /* 0x000fe20008011625 */
[----:B------:R-:W-:Y:S01]  /*9130*/  IMAD.MOV.U32 R12, RZ, RZ, RZ ;  /* 0x000000ffff0c7224 */ /* 0x000fe200078e00ff */
[----:B------:R-:W-:Y:S01]  /*9140*/  R2UR UR8, R186 ;  /* 0x00000000ba0872ca */ /* 0x000fe200000e0000 */
[----:B-1----:R-:W1:Y:S01]  /*9150*/  SHFL.BFLY PT, R2, R5, 0x2, 0x1f ;  /* 0x0c401f0005027f89 */ /* 0x002e6200000e0000 */
[----:B------:R-:W-:-:S04]  /*9160*/  ULOP3.LUT UR37, UR37, 0x3fff, URZ, 0xc0, !UPT ;  /* 0x00003fff25257892 */ /* 0x000fc8000f8ec03f */
[----:B------:R-:W-:-:S04]  /*9170*/  ULOP3.LUT UR4, UR37, 0x4000000, URZ, 0xfc, !UPT ;  /* 0x0400000025047892 */ /* 0x000fc8000f8efc3f */
[----:B------:R-:W-:Y:S02]  /*9180*/  ULEA UR4, UR36, UR4, 0xb ;  /* 0x0000000424047291 */ /* 0x000fe4000f8e583f */
[----:B------:R-:W-:Y:S02]  /*9190*/  UIADD3 UR36, UR36, 0x1, URZ ;  /* 0x0000000124247890 */ /* 0x000fe4000fffe03f */
[----:B------:R-:W-:Y:S02]  /*91a0*/  UIADD3 UR8, UR8, 0x1, URZ ;  /* 0x0000000108087890 */ /* 0x000fe4000fffe03f */
[----:B------:R-:W-:Y:S01]  /*91b0*/  UISETP.NE.AND UP0, UPT, UR36, 0x2, UPT ;  /* 0x000000022400788c */ /* 0x000fe2000bf05270 */
[----:B------:R-:W-:Y:S02]  /*91c0*/  UMOV UR6, UR4 ;  /* 0x0000000400067c82 */ /* 0x000fe40008000000 */
[----:B------:R-:W-:Y:S01]  /*91d0*/  HGMMA.64x128x16.F32 R24, R180, gdesc[UR4].tnspB, R24, gsb0 ;  /* 0x41e00004b4187df0 */ /* 0x000fe20008000818 */
[----:B------:R-:W-:Y:S01]  /*91e0*/  UIADD3 UR6, UR4, 0x80, URZ ;  /* 0x0000008004067890 */ /* 0x000fe2000fffe03f */
[----:B--2---:R-:W-:Y:S01]  /*91f0*/  FADD.FTZ R3, R3, R6 ;  /* 0x0000000603037221 */ /* 0x004fe20000010000 */
[----:B------:R-:W-:Y:S01]  /*9200*/  UMOV UR7, 0x40000040 ;  /* 0x4000004000077882 */ /* 0x000fe20000000000 */
[----:B------:R-:W-:-:S02]  /*9210*/  IMAD.U32 R186, RZ, RZ, UR8 ;  /* 0x00000008ffba7e24 */ /* 0x000fc4000f8e00ff */
[----:B-1----:R-:W-:Y:S01]  /*9220*/  FADD.FTZ R8, R2, R5 ;  /* 0x0000000502087221 */ /* 0x002fe20000010000 */
[----:B------:R-:W-:Y:S01]  /*9230*/  IMAD.MOV.U32 R5, RZ, RZ, RZ ;  /* 0x000000ffff057224 */ /* 0x000fe200078e00ff */
[----:B------:R-:W1:Y:S01]  /*9240*/  SHFL.BFLY PT, R2, R3, 0x1, 0x1f ;  /* 0x0c201f0003027f89 */ /* 0x000e6200000e0000 */
[----:B------:R-:W-:-:S03]  /*9250*/  USEL UR36, UR36, URZ, UP0 ;  /* 0x0000003f24247287 */ /* 0x000fc60008000000 */
[----:B------:R-:W2:Y:S01]  /*9260*/  SHFL.BFLY PT, R9, R8, 0x1, 0x1f ;  /* 0x0c201f0008097f89 */ /* 0x000ea200000e0000 */
[----:B-1----:R-:W-:Y:S01]  /*9270*/  FADD.FTZ R11, R3, R2 ;  /* 0x00000002030b7221 */ /* 0x002fe20000010000 */
[----:B------:R-:W-:Y:S02]  /*9280*/  IMAD.MOV.U32 R3, RZ, RZ, -0x800000 ;  /* 0xff800000ff037424 */ /* 0x000fe400078e00ff */
[----:B------:R-:W-:Y:S02]  /*9290*/  IMAD.MOV.U32 R2, RZ, RZ, -0x800000 ;  /* 0xff800000ff027424 */ /* 0x000fe400078e00ff */
[----:B--2---:R-:W-:Y:S01]  /*92a0*/  FADD.FTZ R13, R8, R9 ;  /* 0x00000009080d7221 */ /* 0x004fe20000010000 */
[----:B------:R-:W-:Y:S01]  /*92b0*/  FSETP.NE.FTZ.AND P0, PT, R11, RZ, PT ;  /* 0x000000ff0b00720b */ /* 0x000fe20003f15000 */
[----:B------:R-:W-:-:S03]  /*92c0*/  IMAD.U32 R8, RZ, RZ, UR5 ;  /* 0x00000005ff087e24 */ /* 0x000fc6000f8e00ff */
[----:B------:R-:W-:-:S09]  /*92d0*/  FSETP.NE.FTZ.AND P2, PT, R13, RZ, PT ;  /* 0x000000ff0d00720b */ /* 0x000fd20003f55000 */
[----:B------:R-:W1:Y:S01]  /*92e0*/  @P0 MUFU.LG2 R10, R11 ;  /* 0x0000000b000a0308 */ /* 0x000e620000000c00 */
[----:B------:R-:W-:-:S03]  /*92f0*/  @P0 FMUL.FTZ R9, R0, 0.69314718246459960938 ;  /* 0x3f31721800090820 */ /* 0x000fc60000410000 */
[----:B------:R-:W-:Y:S01]  /*9300*/  @P2 FMUL.FTZ R15, R0, 0.69314718246459960938 ;  /* 0x3f317218000f2820 */ /* 0x000fe20000410000 */
[----:B------:R-:W-:-:S03]  /*9310*/  @!P1 VIADD R0, R8, 0x34860 ;  /* 0x0003486008009836 */ /* 0x000fc60000000000 */
[----:B------:R-:W2:Y:S02]  /*9320*/  @P2 MUFU.LG2 R6, R13 ;  /* 0x0000000d00062308 */ /* 0x000ea40000000c00 */
[----:B------:R-:W-:-:S06]  /*9330*/  @!P1 PRMT R0, RZ, 0x654, R0 ;  /* 0x00000654ff009816 */ /* 0x000fcc0000000000 */
[----:B------:R-:W3:Y:S01]  /*9340*/  @P0 MUFU.RCP R5, R11 ;  /* 0x0000000b00050308 */ /* 0x000ee20000001000 */
[----:B-1----:R-:W-:-:S04]  /*9350*/  @P0 FMUL.FTZ R10, R10, 0.69314718246459960938 ;  /* 0x3f3172180a0a0820 */ /* 0x002fc80000410000 */
[----:B------:R-:W-:Y:S01]  /*9360*/  @P0 FFMA.FTZ R3, R9, R4, R10 ;  /* 0x0000000409030223 */ /* 0x000fe2000001000a */
[----:B------:R-:W-:Y:S02]  /*9370*/  PLOP3.LUT P0, PT, PT, PT, PT, 0x8, 0x0 ;  /* 0x000000000000781c */ /* 0x000fe40003f0e170 */
[----:B------:R-:W1:Y:S01]  /*9380*/  @P2 MUFU.RCP R12, R13 ;  /* 0x0000000d000c2308 */ /* 0x000e620000001000 */
        /* <DEDUP_REMOVED lines=39> */
[----:B------:R2:W-:Y:S01]  /*9600*/  @!P1 SYNCS.ARRIVE.TRANS64.RED.A1T0 RZ, [R0+URZ], RZ ;  /* 0x000000ff00ff99a7 */ /* 0x0005e2000810043f */
[-C--:B---3--:R-:W-:Y:S01]  /*9610*/  FMUL.FTZ R8, R24, R5.reuse ;  /* 0x0000000518087220 */ /* 0x088fe20000410000 */
        /* <DEDUP_REMOVED lines=63> */
.L_x_1866:
        /* <DEDUP_REMOVED lines=9> */
[C---:B------:R-:W-:Y:S01]  /*9aa0*/  IADD3 R27, P2, R16.reuse, 0x20, RZ ;  /* 0x00000020101b7810 */ /* 0x040fe20007f5e0ff */
[----:B------:R-:W-:Y:S01]  /*9ab0*/  ULDC UR10, c[0x0][0xa88] ;  /* 0x0002a200000a7ab9 */ /* 0x000fe20000000800 */
[C---:B------:R-:W-:Y:S01]  /*9ac0*/  IADD3 R15, P4, R16.reuse, 0x4000, RZ ;  /* 0x00004000100f7810 */ /* 0x040fe20007f9e0ff */
[----:B------:R-:W-:Y:S01]  /*9ad0*/  VIADD R4, R91, 0x8 ;  /* 0x000000085b047836 */ /* 0x000fe20000000000 */
[C---:B------:R-:W-:Y:S01]  /*9ae0*/  LOP3.LUT R5, R16.reuse, 0x380, RZ, 0xc0, !PT ;  /* 0x0000038010057812 */ /* 0x040fe200078ec0ff */
[----:B------:R-:W1:Y:S01]  /*9af0*/  LDC.64 R88, c[0x0][0xb78] ;  /* 0x0002de00ff587b82 */ /* 0x000e620000000a00 */
[----:B------:R-:W-:Y:S01]  /*9b00*/  LOP3.LUT R26, R27, 0x380, RZ, 0xc0, !PT ;  /* 0x000003801b1a7812 */ /* 0x000fe200078ec0ff */
[----:B------:R-:W-:Y:S01]  /*9b10*/  USHF.R.S32.HI UR5, URZ, 0x1f, UR43 ;  /* 0x0000001f3f057899 */ /* 0x000fe2000801142b */
[----:B------:R-:W-:Y:S01]  /*9b20*/  LOP3.LUT P0, RZ, R187, 0x3, RZ, 0xc0, !PT ;  /* 0x00000003bbff7812 */ /* 0x000fe2000780c0ff */
[----:B------:R-:W-:Y:S01]  /*9b30*/  ULDC.64 UR8, c[0x0][0xb70] ;  /* 0x0002dc0000087ab9 */ /* 0x000fe20000000a00 */
[C---:B------:R-:W-:Y:S01]  /*9b40*/  IADD3 R13, P6, R16.reuse, 0x40, RZ ;  /* 0x00000040100d7810 */ /* 0x040fe20007fde0ff */
[----:B------:R-:W-:Y:S01]  /*9b50*/  UIMAD UR5, UR5, UR8, URZ ;  /* 0x00000008050572a4 */ /* 0x000fe2000f8e023f */
[----:B------:R-:W-:Y:S01]  /*9b60*/  LOP3.LUT R14, R15, 0x380, RZ, 0xc0, !PT ;  /* 0x000003800f0e7812 */ /* 0x000fe200078ec0ff */
[----:B------:R-:W-:Y:S01]  /*9b70*/  UIMAD.WIDE.U32 UR6, UR43, UR8, URZ ;  /* 0x000000082b0672a5 */ /* 0x000fe2000f8e003f */
[----:B------:R-:W-:Y:S01]  /*9b80*/  IADD3 R21, P5, R16, 0x60, RZ ;  /* 0x0000006010157810 */ /* 0x000fe20007fbe0ff */
[----:B------:R-:W-:Y:S01]  /*9b90*/  USHF.R.S32.HI UR8, URZ, 0x1f, UR44 ;  /* 0x0000001f3f087899 */ /* 0x000fe2000801142c */
[----:B------:R-:W-:Y:S01]  /*9ba0*/  SHF.R.U64 R5, R5, 0x3, RZ ;  /* 0x0000000305057819 */ /* 0x000fe200000012ff */
[----:B------:R-:W-:Y:S01]  /*9bb0*/  UIMAD UR5, UR43, UR9, UR5 ;  /* 0x000000092b0572a4 */ /* 0x000fe2000f8e0205 */
[----:B------:R-:W-:-:S02]  /*9bc0*/  SHF.R.U64 R26, R26, 0x3, RZ ;  /* 0x000000031a1a7819 */ /* 0x000fc400000012ff */
[----:B------:R-:W-:Y:S01]  /*9bd0*/  ISETP.GE.OR P1, PT, R4, UR10, P0 ;  /* 0x0000000a04007c0c */ /* 0x000fe20008726670 */
[----:B------:R-:W-:Y:S01]  /*9be0*/  UIADD3 UR5, UR7, UR5, URZ ;  /* 0x0000000507057290 */ /* 0x000fe2000fffe03f */
[----:B------:R-:W-:Y:S02]  /*9bf0*/  LOP3.LUT R24, R13, 0x380, RZ, 0xc0, !PT ;  /* 0x000003800d187812 */ /* 0x000fe400078ec0ff */
[----:B------:R-:W-:Y:S02]  /*9c00*/  SHF.R.U64 R14, R14, 0x3, RZ ;  /* 0x000000030e0e7819 */ /* 0x000fe400000012ff */
[----:B------:R-:W-:Y:S02]  /*9c10*/  LOP3.LUT R20, R21, 0x380, RZ, 0xc0, !PT ;  /* 0x0000038015147812 */ /* 0x000fe400078ec0ff */
[----:B------:R-:W-:Y:S01]  /*9c20*/  LOP3.LUT R4, R5, R16, RZ, 0x3c, !PT ;  /* 0x0000001005047212 */ /* 0x000fe200078e3cff */
[--C-:B------:R-:W-:Y:S01]  /*9c30*/  IMAD.MOV.U32 R5, RZ, RZ, R17.reuse ;  /* 0x000000ffff057224 */ /* 0x100fe200078e0011 */
[----:B------:R-:W-:Y:S01]  /*9c40*/  LOP3.LUT R26, R26, R27, RZ, 0x3c, !PT ;  /* 0x0000001b1a1a7212 */ /* 0x000fe200078e3cff */
[----:B------:R-:W-:Y:S01]  /*9c50*/  IMAD.X R27, RZ, RZ, R17, P2 ;  /* 0x000000ffff1b7224 */ /* 0x000fe200010e0611 */
[----:B------:R-:W-:-:S02]  /*9c60*/  SHF.R.U64 R24, R24, 0x3, RZ ;  /* 0x0000000318187819 */ /* 0x000fc400000012ff */
[----:B------:R-:W-:Y:S02]  /*9c70*/  LOP3.LUT R14, R14, R15, RZ, 0x3c, !PT ;  /* 0x0000000f0e0e7212 */ /* 0x000fe400078e3cff */
[----:B------:R-:W-:Y:S02]  /*9c80*/  SHF.R.U64 R20, R20, 0x3, RZ ;  /* 0x0000000314147819 */ /* 0x000fe400000012ff */
[----:B------:R-:W-:Y:S02]  /*9c90*/  IADD3 R15, P2, R16, 0x4040, RZ ;  /* 0x00004040100f7810 */ /* 0x000fe40007f5e0ff */
[----:B------:R-:W-:Y:S02]  /*9ca0*/  MOV R31, R4 ;  /* 0x00000004001f7202 */ /* 0x000fe40000000f00 */
[----:B------:R-:W-:Y:S02]  /*9cb0*/  LOP3.LUT R24, R24, R13, RZ, 0x3c, !PT ;  /* 0x0000000d18187212 */ /* 0x000fe400078e3cff */
[----:B------:R-:W-:Y:S01]  /*9cc0*/  F2FP.F16.F32.PACK_AB R4, R25, R8 ;  /* 0x000000081904723e */ /* 0x000fe200000000ff */
[----:B------:R-:W-:Y:S01]  /*9cd0*/  IMAD.X R25, RZ, RZ, R17, P6 ;  /* 0x000000ffff197224 */ /* 0x000fe200030e0611 */
[----:B------:R-:W-:-:S02]  /*9ce0*/  LOP3.LUT R20, R20, R21, RZ, 0x3c, !PT ;  /* 0x0000001514147212 */ /* 0x000fc400078e3cff */
[C---:B------:R-:W-:Y:S02]  /*9cf0*/  IADD3 R13, P3, R16.reuse, 0x4020, RZ ;  /* 0x00004020100d7810 */ /* 0x040fe40007f7e0ff */
[----:B------:R-:W-:Y:S02]  /*9d00*/  LOP3.LUT R10, R15, 0x380, RZ, 0xc0, !PT ;  /* 0x000003800f0a7812 */ /* 0x000fe400078ec0ff */
[----:B------:R-:W-:Y:S02]  /*9d10*/  IADD3 R21, P6, R16, 0x4060, RZ ;  /* 0x0000406010157810 */ /* 0x000fe40007fde0ff */
[----:B------:R-:W-:Y:S02]  /*9d20*/  LOP3.LUT R12, R13, 0x380, RZ, 0xc0, !PT ;  /* 0x000003800d0c7812 */ /* 0x000fe400078ec0ff */
[----:B------:R-:W-:Y:S02]  /*9d30*/  SHF.R.U64 R10, R10, 0x3, RZ ;  /* 0x000000030a0a7819 */ /* 0x000fe400000012ff */
[----:B------:R-:W-:-:S02]  /*9d40*/  LOP3.LUT R8, R21, 0x380, RZ, 0xc0, !PT ;  /* 0x0000038015087812 */ /* 0x000fc400078ec0ff */
[----:B------:R-:W-:Y:S01]  /*9d50*/  F2FP.F16.F32.PACK_AB R5, R0, R11 ;  /* 0x0000000b0005723e */ /* 0x000fe200000000ff */
[--C-:B------:R-:W-:Y:S01]  /*9d60*/  IMAD.X R11, RZ, RZ, R17.reuse, P2 ;  /* 0x000000ffff0b7224 */ /* 0x100fe200010e0611 */
[----:B------:R-:W-:Y:S01]  /*9d70*/  F2FP.F16.F32.PACK_AB R6, R6, R9 ;  /* 0x000000090606723e */ /* 0x000fe200000000ff */
[--C-:B------:R-:W-:Y:S01]  /*9d80*/  IMAD.X R9, RZ, RZ, R17.reuse, P6 ;  /* 0x000000ffff097224 */ /* 0x100fe200030e0611 */
[----:B------:R-:W-:Y:S02]  /*9d90*/  SHF.R.U64 R12, R12, 0x3, RZ ;  /* 0x000000030c0c7819 */ /* 0x000fe400000012ff */
[----:B------:R-:W-:Y:S01]  /*9da0*/  F2FP.F16.F32.PACK_AB R7, R7, R30 ;  /* 0x0000001e0707723e */ /* 0x000fe200000000ff */
[----:B------:R-:W-:Y:S01]  /*9db0*/  BAR.SYNC.DEFER_BLOCKING 0x1, 0x100 ;  /* 0x0044000000007b1d */ /* 0x000fe20000010000 */
[----:B------:R-:W-:Y:S01]  /*9dc0*/  LOP3.LUT R10, R10, R15, RZ, 0x3c, !PT ;  /* 0x0000000f0a0a7212 */ /* 0x000fe200078e3cff */
[----:B------:R-:W-:Y:S01]  /*9dd0*/  IMAD.X R15, RZ, RZ, R17, P4 ;  /* 0x000000ffff0f7224 */ /* 0x000fe200020e0611 */
[----:B------:R-:W-:-:S02]  /*9de0*/  SHF.R.U64 R8, R8, 0x3, RZ ;  /* 0x0000000308087819 */ /* 0x000fc400000012ff */
[----:B------:R-:W-:Y:S02]  /*9df0*/  MOV R28, R24 ;  /* 0x00000018001c7202 */ /* 0x000fe40000000f00 */
[----:B------:R-:W-:Y:S01]  /*9e00*/  LOP3.LUT R12, R12, R13, RZ, 0x3c, !PT ;  /* 0x0000000d0c0c7212 */ /* 0x000fe200078e3cff */
[--C-:B------:R-:W-:Y:S01]  /*9e10*/  IMAD.X R13, RZ, RZ, R17.reuse, P3 ;  /* 0x000000ffff0d7224 */ /* 0x100fe200018e0611 */
[----:B------:R-:W-:Y:S01]  /*9e20*/  MOV R24, R10 ;  /* 0x0000000a00187202 */ /* 0x000fe20000000f00 */
[----:B-1----:R-:W-:Y:S01]  /*9e30*/  IMAD R10, R88, UR8, RZ ;  /* 0x00000008580a7c24 */ /* 0x002fe2000f8e02ff */
[----:B------:R-:W-:Y:S01]  /*9e40*/  LOP3.LUT R8, R8, R21, RZ, 0x3c, !PT ;  /* 0x0000001508087212 */ /* 0x000fe200078e3cff */
[----:B------:R-:W-:Y:S01]  /*9e50*/  IMAD.X R21, RZ, RZ, R17, P5 ;  /* 0x000000ffff157224 */ /* 0x000fe200028e0611 */
[----:B------:R-:W-:Y:S01]  /*9e60*/  MOV R29, R26 ;  /* 0x0000001a001d7202 */ /* 0x000fe20000000f00 */
[----:B------:R-:W-:Y:S01]  /*9e70*/  IMAD R30, R89, UR44, R10 ;  /* 0x0000002c591e7c24 */ /* 0x000fe2000f8e020a */
[----:B------:R-:W-:-:S02]  /*9e80*/  MOV R0, R8 ;  /* 0x0000000800007202 */ /* 0x000fc40000000f00 */
[----:B------:R-:W-:Y:S02]  /*9e90*/  MOV R26, R14 ;  /* 0x0000000e001a7202 */ /* 0x000fe40000000f00 */
[----:B------:R-:W-:Y:S02]  /*9ea0*/  MOV R25, R12 ;  /* 0x0000000c00197202 */ /* 0x000fe40000000f00 */
[----:B------:R-:W-:Y:S02]  /*9eb0*/  F2FP.F16.F32.PACK_AB R8, R41, R40 ;  /* 0x000000282908723e */ /* 0x000fe400000000ff */
[----:B------:R-:W-:Y:S01]  /*9ec0*/  F2FP.F16.F32.PACK_AB R9, R43, R42 ;  /* 0x0000002a2b09723e */ /* 0x000fe200000000ff */
[----:B------:R1:W-:Y:S01]  /*9ed0*/  STSM.16.M88.4 [R31], R4 ;  /* 0x000000041f007844 */ /* 0x0003e20000000200 */
[----:B------:R-:W-:Y:S02]  /*9ee0*/  F2FP.F16.F32.PACK_AB R10, R45, R44 ;  /* 0x0000002c2d0a723e */ /* 0x000fe400000000ff */
[----:B------:R-:W-:-:S02]  /*9ef0*/  F2FP.F16.F32.PACK_AB R11, R47, R46 ;  /* 0x0000002e2f0b723e */ /* 0x000fc400000000ff */
[----:B------:R-:W-:Y:S01]  /*9f00*/  MOV R27, R20 ;  /* 0x00000014001b7202 */ /* 0x000fe20000000f00 */
[----:B------:R-:W-:Y:S01]  /*9f10*/  IMAD.U32 R21, RZ, RZ, UR7 ;  /* 0x00000007ff157e24 */ /* 0x000fe2000f8e00ff */
[----:B------:R-:W-:Y:S01]  /*9f20*/  F2FP.F16.F32.PACK_AB R12, R49, R48 ;  /* 0x00000030310c723e */ /* 0x000fe200000000ff */
[----:B------:R-:W-:Y:S01]  /*9f30*/  IMAD.U32 R20, RZ, RZ, UR6 ;  /* 0x00000006ff147e24 */ /* 0x000fe2000f8e00ff */
[----:B------:R-:W-:Y:S01]  /*9f40*/  F2FP.F16.F32.PACK_AB R13, R51, R50 ;  /* 0x00000032330d723e */ /* 0x000fe200000000ff */
[----:B------:R-:W-:Y:S01]  /*9f50*/  IMAD.U32 R21, RZ, RZ, UR5 ;  /* 0x00000005ff157e24 */ /* 0x000fe2000f8e00ff */
[----:B------:R-:W-:Y:S01]  /*9f60*/  F2FP.F16.F32.PACK_AB R14, R53, R52 ;  /* 0x00000034350e723e */ /* 0x000fe200000000ff */
[----:B------:R-:W-:Y:S01]  /*9f70*/  ULDC.64 UR6, c[0x0][0xb40] ;  /* 0x0002d00000067ab9 */ /* 0x000fe20000000a00 */
[----:B------:R-:W-:Y:S01]  /*9f80*/  F2FP.F16.F32.PACK_AB R15, R55, R54 ;  /* 0x00000036370f723e */ /* 0x000fe200000000ff */
[----:B------:R-:W-:Y:S01]  /*9f90*/  IMAD.WIDE.U32 R20, R88, UR44, R20 ;  /* 0x0000002c58147c25 */ /* 0x000fe2000f8e0014 */
[----:B------:R-:W-:-:S02]  /*9fa0*/  F2FP.F16.F32.PACK_AB R64, R65, R64 ;  /* 0x000000404140723e */ /* 0x000fc400000000ff */
[----:B-1----:R-:W-:Y:S02]  /*9fb0*/  F2FP.F16.F32.PACK_AB R4, R33, R32 ;  /* 0x000000202104723e */ /* 0x002fe400000000ff */
        /* <DEDUP_REMOVED lines=8> */
[----:B------:R-:W-:Y:S01]  /*a040*/  STSM.16.M88.4 [R28], R8 ;  /* 0x000000081c007844 */ /* 0x000fe20000000200 */
[----:B------:R-:W-:Y:S02]  /*a050*/  F2FP.F16.F32.PACK_AB R73, R75, R74 ;  /* 0x0000004a4b49723e */ /* 0x000fe400000000ff */
[----:B------:R-:W-:Y:S01]  /*a060*/  F2FP.F16.F32.PACK_AB R80, R81, R80 ;  /* 0x000000505150723e */ /* 0x000fe200000000ff */
[----:B------:R-:W-:Y:S01]  /*a070*/  STSM.16.M88.4 [R27], R12 ;  /* 0x0000000c1b007844 */ /* 0x000fe20000000200 */
[----:B------:R-:W-:Y:S02]  /*a080*/  F2FP.F16.F32.PACK_AB R74, R77, R76 ;  /* 0x0000004c4d4a723e */ /* 0x000fe400000000ff */
        /* <DEDUP_REMOVED lines=8> */
[----:B------:R-:W-:Y:S01]  /*a110*/  SHF.R.S32.HI R29, RZ, 0x1f, R91 ;  /* 0x0000001fff1d7819 */ /* 0x000fe2000001145b */
[----:B------:R1:W-:Y:S01]  /*a120*/  STSM.16.M88.4 [R26], R4 ;  /* 0x000000041a007844 */ /* 0x0003e20000000200 */
[C---:B------:R-:W-:Y:S02]  /*a130*/  IADD3 R20, P2, R91.reuse, R20, RZ ;  /* 0x000000145b147210 */ /* 0x040fe40007f5e0ff */
[----:B------:R-:W-:Y:S01]  /*a140*/  ISETP.GE.OR P0, PT, R91, UR10, P0 ;  /* 0x0000000a5b007c0c */ /* 0x000fe20008706670 */
[----:B------:R-:W-:Y:S01]  /*a150*/  STSM.16.M88.4 [R25], R64 ;  /* 0x0000004019007844 */ /* 0x000fe20000000200 */
[----:B------:R-:W-:-:S03]  /*a160*/  IADD3.X R29, R29, R21, R30, P2, !PT ;  /* 0x000000151d1d7210 */ /* 0x000fc600017fe41e */
[----:B------:R-:W-:Y:S04]  /*a170*/  STSM.16.M88.4 [R24], R72 ;  /* 0x0000004818007844 */ /* 0x000fe80000000200 */
[----:B------:R-:W-:Y:S01]  /*a180*/  STSM.16.M88.4 [R0], R80 ;  /* 0x0000005000007844 */ /* 0x000fe20000000200 */
        /* <DEDUP_REMOVED lines=8> */
[----:B------:R-:W1:Y:S03]  /*a210*/  SHFL.IDX PT, R6, R189, RZ, 0x1f ;  /* 0x00001fffbd067589 */ /* 0x000e6600000e0000 */
[----:B------:R-:W-:-:S05]  /*a220*/  LEA.HI.X R5, R20, UR7, R29, 0x2, P2 ;  /* 0x0000000714057c11 */ /* 0x000fca00090f141d */
[----:B------:R2:W-:Y:S04]  /*a230*/  @!P1 STG.E desc[UR60][R4.64+0x20], R2 ;  /* 0x0000200204009986 */ /* 0x0005e8000c10193c */
        /* <DEDUP_REMOVED lines=24> */
.L_x_1900:
[----:B------:R-:W-:Y:S05]  /*a3c0*/  BSYNC B0 ;  /* 0x0000000000007941 */ /* 0x000fea0003800000 */
.L_x_1899:
[----:B------:R-:W-:Y:S05]  /*a3d0*/  BRA `(.L_x_1898) ;  /* 0x00000008001c7947 */ /* 0x000fea0003800000 */
.L_x_1897:
        /* <DEDUP_REMOVED lines=10> */
[----:B------:R-:W-:Y:S01]  /*a480*/  IMAD.U32 R2, RZ, RZ, UR42 ;  /* 0x0000002aff027e24 */ /* 0x000fe2000f8e00ff */
[----:B------:R-:W-:-:S04]  /*a490*/  ULDC UR5, c[0x0][0xa88] ;  /* 0x0002a20000057ab9 */ /* 0x000fc80000000800 */
        /* <DEDUP_REMOVED lines=19> */
.L_x_1902:
[----:B------:R-:W-:Y:S05]  /*a5d0*/  BSYNC B0 ;  /* 0x0000000000007941 */ /* 0x000fea0003800000 */
.L_x_1901:
        /* <DEDUP_REMOVED lines=39> */
.L_x_1904:
[----:B------:R-:W-:Y:S05]  /*a850*/  BSYNC B0 ;  /* 0x0000000000007941 */ /* 0x000fea0003800000 */
.L_x_1903:
[----:B------:R-:W-:Y:S04]  /*a860*/  BSSY B0, `(.L_x_1905) ;  /* 0x0000014000007945 */ /* 0x000fe80003800000 */
[----:B------:R-:W-:Y:S05]  /*a870*/  @P4 BRA `(.L_x_1906) ;  /* 0x0000000000484947 */ /* 0x000fea0003800000 */
[----:B-1----:R-:W-:Y:S01]  /*a880*/  IADD3 R9, P2, R4, 0x20, RZ ;  /* 0x0000002004097810 */ /* 0x002fe20007f5e0ff */
[----:B------:R-:W-:Y:S01]  /*a890*/  ULDC.64 UR6, c[0x0][0xad8] ;  /* 0x0002b60000067ab9 */ /* 0x000fe20000000a00 */
[----:B------:R-:W-:Y:S01]  /*a8a0*/  MOV R2, R6 ;  /* 0x0000000600027202 */ /* 0x000fe20000000f00 */
[----:B------:R-:W-:Y:S01]  /*a8b0*/  IMAD.MOV.U32 R3, RZ, RZ, R11 ;  /* 0x000000ffff037224 */ /* 0x000fe200078e000b */
[----:B------:R-:W-:Y:S01]  /*a8c0*/  ULDC UR5, c[0x0][0xa8c] ;  /* 0x0002a30000057ab9 */ /* 0x000fe20000000800 */
[----:B------:R-:W-:Y:S01]  /*a8d0*/  IMAD.X R0, RZ, RZ, R5, P2 ;  /* 0x000000ffff007224 */ /* 0x000fe200010e0605 */
[C---:B------:R-:W-:Y:S01]  /*a8e0*/  ISETP.GE.AND P3, PT, R18.reuse, UR5, PT ;  /* 0x0000000512007c0c */ /* 0x040fe2000bf66270 */
[----:B------:R-:W-:Y:S02]  /*a8f0*/  VIADD R8, R18, 0x40 ;  /* 0x0000004012087836 */ /* 0x000fe40000000000 */
        /* <DEDUP_REMOVED lines=10> */
.L_x_1906:
[----:B------:R-:W-:Y:S05]  /*a9a0*/  BSYNC B0 ;  /* 0x0000000000007941 */ /* 0x000fea0003800000 */
.L_x_1905:
        /* <DEDUP_REMOVED lines=20> */
.L_x_1908:
[----:B------:R-:W-:Y:S05]  /*aaf0*/  BSYNC B0 ;  /* 0x0000000000007941 */ /* 0x000fea0003800000 */
.L_x_1907:
        /* <DEDUP_REMOVED lines=20> */
.L_x_1909:
[----:B------:R-:W-:Y:S05]  /*ac40*/  BSYNC B0 ;  /* 0x0000000000007941 */ /* 0x000fea0003800000 */
.L_x_1898:
[----:B------:R-:W5:Y:S02]  /*ac50*/  LDC R0, c[0x0][0xda8] ;  /* 0x00036a00ff007b82 */ /* 0x000f640000000800 */
[----:B-----5:R-:W-:-:S13]  /*ac60*/  ISETP.LE.AND P0, PT, R0, UR4, PT ;  /* 0x0000000400007c0c */ /* 0x020fda000bf03270 */
[----:B------:R-:W-:Y:S05]  /*ac70*/  @!P0 BRA `(.L_x_1910) ;  /* 0xffffff60005c8947 */ /* 0x000fea000383ffff */
[----:B------:R-:W-:Y:S05]  /*ac80*/  EXIT ;  /* 0x000000000000794d */ /* 0x000fea0003800000 */
.L_x_1862:
        /* <DEDUP_REMOVED lines=8> */
[----:B------:R-:W-:Y:S02]  /*ad10*/  IMAD.MOV.U32 R17, RZ, RZ, 0x1 ;  /* 0x00000001ff117424 */ /* 0x000fe400078e00ff */
[----:B------:R-:W-:-:S04]  /*ad20*/  IMAD.MOV.U32 R16, RZ, RZ, RZ ;  /* 0x000000ffff107224 */ /* 0x000fc800078e00ff */
[----:B------:R-:W1:Y:S02]  /*ad30*/  LDC R0, c[0x0][0xda8] ;  /* 0x00036a00ff007b82 */ /* 0x000e640000000800 */
[----:B-1----:R-:W-:-:S13]  /*ad40*/  ISETP.LE.AND P0, PT, R0, UR4, PT ;  /* 0x0000000400007c0c */ /* 0x002fda000bf03270 */
[----:B------:R-:W-:Y:S05]  /*ad50*/  @P0 BRA `(.L_x_1911) ;  /* 0x0000002800d00947 */ /* 0x000fea0003800000 */
[----:B------:R-:W1:Y:S01]  /*ad60*/  S2R R2, SR_TID.X ;  /* 0x0000000000027919 */ /* 0x000e620000002100 */
[----:B------:R-:W-:Y:S01]  /*ad70*/  IMAD.U32 R18, RZ, RZ, UR4 ;  /* 0x00000004ff127e24 */ /* 0x000fe2000f8e00ff */
[----:B------:R-:W-:Y:S01]  /*ad80*/  ULDC UR48, c[0x0][0xc] ;  /* 0x0000030000307ab9 */ /* 0x000fe20000000800 */
[----:B------:R-:W-:Y:S01]  /*ad90*/  IMAD.MOV.U32 R16, RZ, RZ, RZ ;  /* 0x000000ffff107224 */ /* 0x000fe200078e00ff */
[----:B------:R-:W-:Y:S01]  /*ada0*/  ULDC.64 UR44, c[0x0][0x198] ;  /* 0x00006600002c7ab9 */ /* 0x000fe20000000a00 */
[----:B------:R-:W-:Y:S01]  /*adb0*/  IMAD.MOV.U32 R17, RZ, RZ, 0x1 ;  /* 0x00000001ff117424 */ /* 0x000fe200078e00ff */
[----:B------:R-:W-:Y:S01]  /*adc0*/  UMOV UR47, URZ ;  /* 0x0000003f002f7c82 */ /* 0x000fe20008000000 */
[----:B-1----:R-:W-:-:S07]  /*add0*/  LOP3.LUT R19, R2, 0x1f, RZ, 0xc0, !PT ;  /* 0x0000001f02137812 */ /* 0x002fce00078ec0ff */
.L_x_1959:
        /* <DEDUP_REMOVED lines=21> */
.L_x_1912:
[----:B------:R-:W-:Y:S01]  /*af30*/  ULDC UR9, c[0x0][0xdc4] ;  /* 0x0003710000097ab9 */ /* 0x000fe20000000800 */
[----:B------:R-:W-:Y:S01]  /*af40*/  UMOV UR7, UR8 ;  /* 0x0000000800077c82 */ /* 0x000fe20008000000 */
[----:B------:R-:W-:-:S11]  /*af50*/  UISETP.NE.AND UP0, UPT, UR9, 0x1, UPT ;  /* 0x000000010900788c */ /* 0x000fd6000bf05270 */
[----:B------:R-:W-:Y:S02]  /*af60*/  @UP0 ULDC.64 UR10, c[0x0][0xdc8] ;  /* 0x00037200000a0ab9 */ /* 0x000fe40000000a00 */
[----:B------:R-:W-:-:S04]  /*af70*/  UIMAD.WIDE.U32 UR4, UR8, UR10, URZ ;  /* 0x0000000a080472a5 */ /* 0x000fc8000f8e003f */
[----:B------:R-:W-:-:S04]  /*af80*/  @UP0 USHF.R.U32.HI UR7, URZ, UR11, UR5 ;  /* 0x0000000b3f070299 */ /* 0x000fc80008011605 */
[----:B------:R-:W-:-:S12]  /*af90*/  UIMAD UR4, UR7, UR9, URZ ;  /* 0x00000009070472a4 */ /* 0x000fd8000f8e023f */
.L_x_1913:
[----:B------:R-:W-:Y:S01]  /*afa0*/  ULOP3.LUT UR5, URZ, UR7, URZ, 0x33, !UPT ;  /* 0x000000073f057292 */ /* 0x000fe2000f8e333f */
[----:B------:R-:W-:Y:S01]  /*afb0*/  BSSY B6, `(.L_x_1914) ;  /* 0x000027f000067945 */ /* 0x000fe20003800000 */
[----:B------:R-:W-:Y:S01]  /*afc0*/  ULDC.64 UR10, c[0x0][0x3f8] ;  /* 0x0000fe00000a7ab9 */ /* 0x000fe20000000a00 */
[----:B------:R-:W-:Y:S01]  /*afd0*/  ULDC UR7, c[0x0][0xdac] ;  /* 0x00036b0000077ab9 */ /* 0x000fe20000000800 */
[----:B------:R-:W-:Y:S02]  /*afe0*/  UISETP.NE.U32.AND UP0, UPT, UR10, URZ, UPT ;  /* 0x0000003f0a00728c */ /* 0x000fe4000bf05070 */
[----:B------:R-:W-:Y:S02]  /*aff0*/  UIADD3 UR5, UR5, UR7, URZ ;  /* 0x0000000705057290 */ /* 0x000fe4000fffe03f */
[----:B------:R-:W-:Y:S02]  /*b000*/  UISETP.NE.AND.EX UP0, UPT, UR11, URZ, UPT, UP0 ;  /* 0x0000003f0b00728c */ /* 0x000fe4000bf05300 */
[----:B------:R-:W-:Y:S01]  /*b010*/  USHF.L.U32 UR41, UR5, 0x7, URZ ;  /* 0x0000000705297899 */ /* 0x000fe2000800063f */
[----:B------:R-:W-:Y:S01]  /*b020*/  ULDC UR7, c[0x0][0x404] ;  /* 0x0001010000077ab9 */ /* 0x000fe20000000800 */
[----:B------:R-:W-:Y:S01]  /*b030*/  ULDC UR10, c[0x0][0x288] ;  /* 0x0000a200000a7ab9 */ /* 0x000fe20000000800 */
[----:B------:R-:W-:-:S02]  /*b040*/  USEL UR7, UR7, 0x1, UP0 ;  /* 0x0000000107077887 */ /* 0x000fc40008000000 */
[----:B------:R-:W-:Y:S01]  /*b050*/  UIADD3 UR5, UR41, 0xff, -UR10 ;  /* 0x000000ff29057890 */ /* 0x000fe2000fffe80a */
[----:B------:R-:W-:Y:S02]  /*b060*/  ULDC UR9, c[0x0][0xdb8] ;  /* 0x00036e0000097ab9 */ /* 0x000fe40000000800 */
[----:B------:R-:W-:Y:S01]  /*b070*/  ULDC UR10, c[0x0][0x2e0] ;  /* 0x0000b800000a7ab9 */ /* 0x000fe20000000800 */
[----:B------:R-:W-:Y:S02]  /*b080*/  UISETP.NE.AND UP1, UPT, UR9, 0x1, UPT ;  /* 0x000000010900788c */ /* 0x000fe4000bf25270 */
[----:B------:R-:W-:Y:S02]  /*b090*/  UIMAD UR11, UR7, UR10, 0x7f ;  /* 0x0000007f070b74a4 */ /* 0x000fe4000f8e020a */
[----:B------:R-:W-:Y:S02]  /*b0a0*/  UIMAD UR5, UR7, UR10, UR5 ;  /* 0x0000000a070572a4 */ /* 0x000fe4000f8e0205 */
[----:B------:R-:W-:-:S02]  /*b0b0*/  USHF.R.S32.HI UR10, URZ, 0x1f, UR11 ;  /* 0x0000001f3f0a7899 */ /* 0x000fc4000801140b */
[----:B------:R-:W-:Y:S02]  /*b0c0*/  USHF.R.S32.HI UR7, URZ, 0x1f, UR5 ;  /* 0x0000001f3f077899 */ /* 0x000fe40008011405 */
[----:B------:R-:W-:Y:S02]  /*b0d0*/  ULEA.HI UR10, UR10, UR11, URZ, 0x7 ;  /* 0x0000000b0a0a7291 */ /* 0x000fe4000f8f383f */
[----:B------:R-:W-:Y:S02]  /*b0e0*/  ULEA.HI UR7, UR7, UR5, URZ, 0x7 ;  /* 0x0000000507077291 */ /* 0x000fe4000f8f383f */
[----:B------:R-:W-:Y:S02]  /*b0f0*/  USHF.R.S32.HI UR10, URZ, 0x7, UR10 ;  /* 0x000000073f0a7899 */ /* 0x000fe4000801140a */
[----:B------:R-:W-:Y:S02]  /*b100*/  USHF.R.S32.HI UR7, URZ, 0x7, UR7 ;  /* 0x000000073f077899 */ /* 0x000fe40008011407 */
[----:B------:R-:W-:-:S02]  /*b110*/  UIADD3 UR4, UR8, -UR4, URZ ;  /* 0x8000000408047290 */ /* 0x000fc4000fffe03f */
[----:B------:R-:W-:Y:S01]  /*b120*/  UISETP.LT.AND UP0, UPT, UR10, UR7, UPT ;  /* 0x000000070a00728c */ /* 0x000fe2000bf01270 */
[----:B------:R-:W-:-:S03]  /*b130*/  ULDC UR8, c[0x0][0xdc4] ;  /* 0x0003710000087ab9 */ /* 0x000fc60000000800 */
[----:B------:R-:W-:Y:S02]  /*b140*/  USEL UR39, UR10, UR7, UP0 ;  /* 0x000000070a277287 */ /* 0x000fe40008000000 */
[----:B------:R-:W-:-:S03]  /*b150*/  UIMAD UR6, UR6, UR8, UR4 ;  /* 0x00000008060672a4 */ /* 0x000fc6000f8e0204 */
[----:B------:R-:W-:Y:S01]  /*b160*/  @UP1 ULDC UR4, c[0x0][0xdbc] ;  /* 0x00036f0000041ab9 */ /* 0x000fe20000000800 */
[----:B------:R-:W-:Y:S01]  /*b170*/  ISETP.LT.AND P0, PT, RZ, UR39, PT ;  /* 0x00000027ff007c0c */ /* 0x000fe2000bf01270 */
[----:B------:R-:W-:Y:S01]  /*b180*/  UIMAD.WIDE.U32 UR4, UR6, UR4, URZ ;  /* 0x00000004060472a5 */ /* 0x000fe2000f8e003f */
[----:B------:R-:W-:Y:S01]  /*b190*/  @UP1 ULDC UR8, c[0x0][0xdc0] ;  /* 0x0003700000081ab9 */ /* 0x000fe20000000800 */
[----:B------:R-:W-:Y:S02]  /*b1a0*/  UMOV UR43, UR6 ;  /* 0x00000006002b7c82 */ /* 0x000fe40008000000 */
[----:B------:R-:W-:-:S04]  /*b1b0*/  @UP1 USHF.R.U32.HI UR43, URZ, UR8, UR5 ;  /* 0x000000083f2b1299 */ /* 0x000fc80008011605 */
[----:B------:R-:W-:-:S04]  /*b1c0*/  UIADD3 UR42, -UR43, URZ, URZ ;  /* 0x0000003f2b2a7290 */ /* 0x000fc8000fffe13f */
[----:B------:R-:W-:Y:S01]  /*b1d0*/  UIMAD UR42, UR9, UR42, UR6 ;  /* 0x0000002a092a72a4 */ /* 0x000fe2000f8e0206 */
[----:B------:R-:W-:Y:S11]  /*b1e0*/  @P0 BRA `(.L_x_1915) ;  /* 0x0000000000400947 */ /* 0x000ff60003800000 */
[----:B------:R-:W-:Y:S01]  /*b1f0*/  ISETP.NE.AND P0, PT, R19, RZ, PT ;  /* 0x000000ff1300720c */ /* 0x000fe20003f05270 */
[----:B------:R-:W-:-:S12]  /*b200*/  IMAD.MOV.U32 R13, RZ, RZ, R18 ;  /* 0x000000ffff0d7224 */ /* 0x000fd800078e0012 */
        /* <DEDUP_REMOVED lines=14> */
.L_x_1915:
        /* <DEDUP_REMOVED lines=23> */
.L_x_1917:
        /* <DEDUP_REMOVED lines=20> */
.L_x_1919:
[----:B------:R-:W-:Y:S01]  /*b5a0*/  MOV R2, 0x0 ;  /* 0x0000000000027802 */ /* 0x000fe20000000f00 */
[----:B------:R-:W-:Y:S01]  /*b5b0*/  ULDC.64 UR6, c[0x4][0x108] ;  /* 0x0100420000067ab9 */ /* 0x000fe20000000a00 */
[----:B------:R-:W-:Y:S01]  /*b5c0*/  ULDC.64 UR8, c[0x4][0x110] ;  /* 0x0100440000087ab9 */ /* 0x000fe20000000a00 */
[----:B------:R-:W-:Y:S01]  /*b5d0*/  ULDC.64 UR4, c[0x4][0x70] ;  /* 0x01001c0000047ab9 */ /* 0x000fe20000000a00 */
[----:B------:R-:W-:Y:S01]  /*b5e0*/  IMAD.U32 R4, RZ, RZ, UR6 ;  /* 0x00000006ff047e24 */ /* 0x000fe2000f8e00ff */
[----:B------:R-:W-:Y:S01]  /*b5f0*/  MOV R10, UR4 ;  /* 0x00000004000a7c02 */ /* 0x000fe20008000f00 */
[----:B------:R-:W1:Y:S01]  /*b600*/  LDC.64 R2, c[0x4][R2] ;  /* 0x0100000002027b82 */ /* 0x000e620000000a00 */
        /* <DEDUP_REMOVED lines=9> */
.L_x_1918:
[----:B------:R-:W-:Y:S01]  /*b6a0*/  ULDC.64 UR4, c[0x0][0x9f8] ;  /* 0x00027e0000047ab9 */ /* 0x000fe20000000a00 */
[----:B------:R-:W-:Y:S01]  /*b6b0*/  IMAD.U32 R5, RZ, RZ, UR43 ;  /* 0x0000002bff057e24 */ /* 0x000fe2000f8e00ff */
[----:B------:R-:W-:Y:S01]  /*b6c0*/  ISETP.NE.U32.AND P0, PT, RZ, UR4, PT ;  /* 0x00000004ff007c0c */ /* 0x000fe2000bf05070 */
[----:B------:R-:W-:Y:S01]  /*b6d0*/  IMAD.U32 R0, RZ, RZ, UR43 ;  /* 0x0000002bff007e24 */ /* 0x000fe2000f8e00ff */
[----:B------:R-:W1:Y:S02]  /*b6e0*/  LDC R4, c[0x0][0x428] ;  /* 0x00010a00ff047b82 */ /* 0x000e640000000800 */
[----:B------:R-:W-:-:S13]  /*b6f0*/  ISETP.NE.AND.EX P0, PT, RZ, UR5, PT, P0 ;  /* 0x00000005ff007c0c */ /* 0x000fda000bf05300 */
[----:B------:R-:W2:Y:S02]  /*b700*/  @P0 LDC.64 R2, c[0x0][0x9f8] ;  /* 0x00027e00ff020b82 */ /* 0x000ea40000000a00 */
[----:B--2---:R-:W-:-:S05]  /*b710*/  @P0 IMAD.WIDE R2, R5, 0x4, R2 ;  /* 0x0000000405020825 */ /* 0x004fca00078e0202 */
[----:B------:R2:W3:Y:S01]  /*b720*/  @P0 LDG.E R0, desc[UR60][R2.64] ;  /* 0x0000003c02000981 */ /* 0x0004e2000c1e1900 */
[----:B-1----:R-:W-:Y:S01]  /*b730*/  ISETP.NE.AND P0, PT, R4, 0x1, PT ;  /* 0x000000010400780c */ /* 0x002fe20003f05270 */
[----:B------:R-:W-:Y:S01]  /*b740*/  IMAD.U32 R4, RZ, RZ, UR42 ;  /* 0x0000002aff047e24 */ /* 0x000fe2000f8e00ff */
[----:B------:R-:W-:Y:S01]  /*b750*/  ISETP.NE.AND P1, PT, R19, RZ, PT ;  /* 0x000000ff1300720c */ /* 0x000fe20003f25270 */
[----:B------:R-:W-:Y:S01]  /*b760*/  UMOV UR40, URZ ;  /* 0x0000003f00287c82 */ /* 0x000fe20008000000 */
[----:B------:R-:W-:Y:S01]  /*b770*/  UMOV UR8, 0x40 ;  /* 0x0000004000087882 */ /* 0x000fe20000000000 */
[----:B------:R-:W-:Y:S01]  /*b780*/  UMOV UR9, UR41 ;  /* 0x0000002900097c82 */ /* 0x000fe20008000000 */
[----:B------:R-:W-:Y:S01]  /*b790*/  UMOV UR10, UR42 ;  /* 0x0000002a000a7c82 */ /* 0x000fe20008000000 */
[----:B------:R-:W-:Y:S01]  /*b7a0*/  UMOV UR11, UR43 ;  /* 0x0000002b000b7c82 */ /* 0x000fe20008000000 */
[----:B------:R-:W-:Y:S01]  /*b7b0*/  UMOV UR12, 0x80 ;  /* 0x00000080000c7882 */ /* 0x000fe20000000000 */
[----:B--2---:R-:W1:Y:S01]  /*b7c0*/  LDC.64 R2, c[0x0][0x3f8] ;  /* 0x0000fe00ff027b82 */ /* 0x004e620000000a00 */
[----:B------:R-:W-:Y:S01]  /*b7d0*/  UMOV UR13, UR41 ;  /* 0x00000029000d7c82 */ /* 0x000fe20008000000 */
[----:B------:R-:W-:Y:S01]  /*b7e0*/  UMOV UR14, UR42 ;  /* 0x0000002a000e7c82 */ /* 0x000fe20008000000 */
[----:B------:R-:W-:Y:S01]  /*b7f0*/  UMOV UR15, UR43 ;  /* 0x0000002b000f7c82 */ /* 0x000fe20008000000 */
[----:B------:R-:W-:-:S02]  /*b800*/  UMOV UR6, 0xffffffff ;  /* 0xffffffff00067882 */ /* 0x000fc40000000000 */
[----:B------:R-:W-:Y:S02]  /*b810*/  VOTEU.ALL UP1, P1 ;  /* 0x00000000003f7886 */ /* 0x000fe40000820000 */
[----:B------:R-:W2:Y:S03]  /*b820*/  @P0 LDC R5, c[0x0][0x42c] ;  /* 0x00010b00ff050b82 */ /* 0x000ea60000000800 */
[----:B------:R-:W-:-:S04]  /*b830*/  @!UP1 UIADD3 UR4, UP0, UR44, 0x270, URZ ;  /* 0x000002702c049890 */ /* 0x000fc8000ff1e03f */
[----:B------:R-:W-:Y:S01]  /*b840*/  @!UP1 UIADD3.X UR5, URZ, UR45, URZ, UP0, !UPT ;  /* 0x0000002d3f059290 */ /* 0x000fe200087fe43f */
[----:B------:R-:W4:Y:S08]  /*b850*/  @P0 LDC R6, c[0x0][0x430] ;  /* 0x00010c00ff060b82 */ /* 0x000f300000000800 */
[----:B------:R1:W-:Y:S01]  /*b860*/  @!UP1 UTMAPF.L2.4D [UR40], [UR4] ;  /* 0x00000028040095b8 */ /* 0x0003e20008018000 */
[----:B--2---:R-:W-:Y:S01]  /*b870*/  @P0 IMAD.HI.U32 R5, R5, UR42, RZ ;  /* 0x0000002a05050c27 */ /* 0x004fe2000f8e00ff */
[----:B------:R2:W-:Y:S04]  /*b880*/  @!UP1 UTMAPF.L2.4D [UR8], [UR4] ;  /* 0x00000008040095b8 */ /* 0x0005e80008018000 */
[----:B----4-:R-:W-:Y:S01]  /*b890*/  @P0 SHF.R.U32.HI R4, RZ, R6, R5 ;  /* 0x00000006ff040219 */ /* 0x010fe20000011605 */
[----:B------:R-:W-:Y:S01]  /*b8a0*/  IMAD.U32 R5, RZ, RZ, UR39 ;  /* 0x00000027ff057e24 */ /* 0x000fe2000f8e00ff */
[----:B-1----:R-:W-:Y:S01]  /*b8b0*/  ISETP.NE.U32.AND P0, PT, R2, RZ, PT ;  /* 0x000000ff0200720c */ /* 0x002fe20003f05070 */
[----:B------:R2:W-:Y:S02]  /*b8c0*/  @!UP1 UTMAPF.L2.4D [UR12], [UR4] ;  /* 0x0000000c040095b8 */ /* 0x0005e40008018000 */
[----:B------:R-:W-:Y:S01]  /*b8d0*/  VIADD R5, R5, 0xffffffff ;  /* 0xffffffff05057836 */ /* 0x000fe20000000000 */
[----:B------:R-:W-:-:S04]  /*b8e0*/  ISETP.NE.AND.EX P0, PT, R3, RZ, PT, P0 ;  /* 0x000000ff0300720c */ /* 0x000fc80003f05300 */
[----:B---3--:R-:W-:Y:S01]  /*b8f0*/  SEL R6, R0, RZ, !P0 ;  /* 0x000000ff00067207 */ /* 0x008fe20004000000 */
[----:B--2---:R-:W-:Y:S08]  /*b900*/  BRA.DIV UR6, `(.L_x_1920) ;  /* 0x0000002606607947 */ /* 0x004ff0000b800000 */
.L_x_1971:
[----:B------:R-:W-:Y:S01]  /*b910*/  UMOV UR4, 0xffffffff ;  /* 0xffffffff00047882 */ /* 0x000fe20000000000 */
[----:B------:R-:W-:Y:S02]  /*b920*/  SHF.R.S32.HI R12, RZ, 0x1f, R0 ;  /* 0x0000001fff0c7819 */ /* 0x000fe40000011400 */
[----:B------:R-:W-:Y:S05]  /*b930*/  BRA.DIV UR4, `(.L_x_1921) ;  /* 0x0000002604807947 */ /* 0x000fea000b800000 */
[----:B------:R-:W-:-:S13]  /*b940*/  ELECT P6, URZ, PT ;  /* 0x00000000003f782f */ /* 0x000fda00038c0000 */
.L_x_1974:
        /* <DEDUP_REMOVED lines=21> */
.L_x_1923:
[----:B------:R-:W2:Y:S01]  /*baa0*/  S2R R7, SR_TID.X ;  /* 0x0000000000077919 */ /* 0x000ea20000002100 */
[----:B-1----:R-:W-:Y:S02]  /*bab0*/  LEA R8, R16, UR38, 0x3 ;  /* 0x0000002610087c11 */ /* 0x002fe4000f8e18ff */
[----:B--2---:R-:W-:Y:S02]  /*bac0*/  LOP3.LUT R9, R7, 0x7f, RZ, 0xc0, !PT ;  /* 0x0000007f07097812 */ /* 0x004fe400078ec0ff */
[----:B------:R-:W-:Y:S02]  /*bad0*/  SHF.L.U32 R7, R17, 0x1f, RZ ;  /* 0x0000001f11077819 */ /* 0x000fe400000006ff */
[----:B------:R-:W-:Y:S02]  /*bae0*/  ISETP.NE.AND P3, PT, R9, RZ, PT ;  /* 0x000000ff0900720c */ /* 0x000fe40003f65270 */
[----:B------:R-:W1:Y:S02]  /*baf0*/  SYNCS.PHASECHK.TRANS64.TRYWAIT P2, [R8+URZ+0x34840], R7 ;  /* 0x03484007080075a7 */ /* 0x000e64000804017f */
[----:B-1----:R-:W-:Y:S09]  /*bb00*/  @!P2 BRA `(.L_x_1924) ;  /* 0x00000024002ca947 */ /* 0x002ff20003800000 */
.L_x_1975:
[----:B------:R-:W-:Y:S05]  /*bb10*/  @P3 BRA `(.L_x_1925) ;  /* 0x0000000000143947 */ /* 0x000fea0003800000 */
[----:B------:R-:W-:Y:S01]  /*bb20*/  ISETP.NE.AND P2, PT, R19, RZ, PT ;  /* 0x000000ff1300720c */ /* 0x000fe20003f45270 */
[----:B-1----:R-:W-:-:S04]  /*bb30*/  IMAD.MOV.U32 R7, RZ, RZ, 0xc000 ;  /* 0x0000c000ff077424 */ /* 0x002fc800078e00ff */
[----:B------:R2:W-:Y:S08]  /*bb40*/  SYNCS.ARRIVE.TRANS64 RZ, [R8+URZ+0x34830], R7 ;  /* 0x0348300708ff79a7 */ /* 0x0005f0000800003f */
[----:B------:R-:W-:Y:S05]  /*bb50*/  @!P2 BRA `(.L_x_1925) ;  /* 0x000000000004a947 */ /* 0x000fea0003800000 */
[----:B------:R-:W-:Y:S01]  /*bb60*/  BPT.TRAP 0x1 ;  /* 0x000000040000795c */ /* 0x000fe20000300000 */
.L_x_1925:
        /* <DEDUP_REMOVED lines=13> */
[----:B------:R-:W-:Y:S02]  /*bc40*/  USHF.L.U32 UR11, UR11, 0x7, URZ ;  /* 0x000000070b0b7899 */ /* 0x000fe4000800063f */
[----:B------:R-:W-:Y:S02]  /*bc50*/  UIADD3 UR14, UR8, 0x1c400, URZ ;  /* 0x0001c400080e7890 */ /* 0x000fe4000fffe03f */
[----:B------:R-:W-:Y:S02]  /*bc60*/  UIADD3 UR15, UR8, 0x20400, URZ ;  /* 0x00020400080f7890 */ /* 0x000fe4000fffe03f */
[----:B------:R-:W-:-:S03]  /*bc70*/  UIADD3 UR17, UR8, 0x24400, URZ ;  /* 0x0002440008117890 */ /* 0x000fc6000fffe03f */
[----:B------:R-:W-:Y:S01]  /*bc80*/  UMOV UR8, UR14 ;  /* 0x0000000e00087c82 */ /* 0x000fe20008000000 */
[----:B------:R-:W-:Y:S01]  /*bc90*/  UMOV UR14, 0x80 ;  /* 0x00000080000e7882 */ /* 0x000fe20000000000 */
[----:B------:R3:W-:Y:S02]  /*bca0*/  UTMALDG.4D [UR8], [UR4], desc[UR6] ;  /* 0x00000608040075b4 */ /* 0x0007e40008019000 */
[----:B---3--:R-:W-:Y:S01]  /*bcb0*/  UMOV UR8, UR15 ;  /* 0x0000000f00087c82 */ /* 0x008fe20008000000 */
[----:B------:R-:W-:Y:S02]  /*bcc0*/  UMOV UR10, UR16 ;  /* 0x00000010000a7c82 */ /* 0x000fe40008000000 */
[----:B------:R3:W-:Y:S02]  /*bcd0*/  UTMALDG.4D [UR8], [UR4], desc[UR6] ;  /* 0x00000608040075b4 */ /* 0x0007e40008019000 */
[----:B---3--:R-:W-:Y:S01]  /*bce0*/  UMOV UR8, UR17 ;  /* 0x0000001100087c82 */ /* 0x008fe20008000000 */
[----:B------:R-:W-:-:S02]  /*bcf0*/  UMOV UR10, UR14 ;  /* 0x0000000e000a7c82 */ /* 0x000fc40008000000 */
[----:B------:R3:W-:Y:S02]  /*bd00*/  UTMALDG.4D [UR8], [UR4], desc[UR6] ;  /* 0x00000608040075b4 */ /* 0x0007e40008019000 */
[----:B---3--:R-:W-:Y:S01]  /*bd10*/  NOP ;  /* 0x0000000000007918 */ /* 0x008fe20000000000 */
.L_x_1922:
        /* <DEDUP_REMOVED lines=9> */
[----:B-12---:R-:W-:Y:S01]  /*bdb0*/  @P2 IMAD.MOV.U32 R7, RZ, RZ, 0xc000 ;  /* 0x0000c000ff072424 */ /* 0x006fe200078e00ff */
        /* <DEDUP_REMOVED lines=28> */
.L_x_1976:
[----:B------:R-:W-:-:S06]  /*bf80*/  UISETP.GE.AND UP0, UPT, UR39, 0x2, UPT ;  /* 0x000000022700788c */ /* 0x000fcc000bf06270 */
[----:B------:R-:W-:-:S13]  /*bf90*/  PLOP3.LUT P2, PT, PT, PT, UP0, 0x80, 0x0 ;  /* 0x000000000000781c */ /* 0x000fda0003f4f008 */
[----:B------:R-:W-:Y:S05]  /*bfa0*/  @!P2 BRA `(.L_x_1927) ;  /* 0x000000140014a947 */ /* 0x000fea0003800000 */
[----:B------:R-:W-:Y:S02]  /*bfb0*/  ULOP3.LUT UR4, UR39, 0x1, URZ, 0xc0, !UPT ;  /* 0x0000000127047892 */ /* 0x000fe4000f8ec03f */
[----:B------:R-:W-:Y:S02]  /*bfc0*/  UIADD3 UR46, UR39, -0x2, URZ ;  /* 0xfffffffe272e7890 */ /* 0x000fe4000fffe03f */
[----:B------:R-:W-:Y:S01]  /*bfd0*/  UISETP.NE.U32.AND UP0, UPT, UR4, 0x1, UPT ;  /* 0x000000010400788c */ /* 0x000fe2000bf05070 */
[----:B------:R-:W-:-:S03]  /*bfe0*/  ULDC.64 UR36, c[0x0][0x408] ;  /* 0x0001020000247ab9 */ /* 0x000fc60000000a00 */
[----:B-1----:R-:W-:Y:S02]  /*bff0*/  IMAD.U32 R7, RZ, RZ, UR46 ;  /* 0x0000002eff077e24 */ /* 0x002fe4000f8e00ff */
[----:B------:R-:W-:-:S13]  /*c000*/  PLOP3.LUT P2, PT, PT, PT, UP0, 0x80, 0x0 ;  /* 0x000000000000781c */ /* 0x000fda0003f4f008 */
[----:B------:R-:W-:Y:S05]  /*c010*/  @!P2 BRA `(.L_x_1928) ;  /* 0x0000000400b4a947 */ /* 0x000fea0003800000 */
[----:B------:R-:W-:Y:S01]  /*c020*/  VIADD R7, R16, 0x1 ;  /* 0x0000000110077836 */ /* 0x000fe20000000000 */
[----:B------:R-:W-:Y:S04]  /*c030*/  BSSY B0, `(.L_x_1929) ;  /* 0x0000067000007945 */ /* 0x000fe80003800000 */
[----:B------:R-:W-:-:S04]  /*c040*/  ISETP.NE.AND P2, PT, R7, 0x2, PT ;  /* 0x000000020700780c */ /* 0x000fc80003f45270 */
[----:B------:R-:W-:Y:S02]  /*c050*/  SEL R10, RZ, 0x1, P2 ;  /* 0x00000001ff0a7807 */ /* 0x000fe40001000000 */
[----:B------:R-:W-:Y:S02]  /*c060*/  SEL R7, R7, RZ, P2 ;  /* 0x000000ff07077207 */ /* 0x000fe40001000000 */
[----:B------:R-:W-:Y:S01]  /*c070*/  LOP3.LUT R10, R17, R10, RZ, 0x3c, !PT ;  /* 0x0000000a110a7212 */ /* 0x000fe200078e3cff */
[----:B------:R-:W-:Y:S06]  /*c080*/  @!P6 BRA `(.L_x_1930) ;  /* 0x000000040084e947 */ /* 0x000fec0003800000 */
[----:B------:R-:W-:Y:S02]  /*c090*/  IMAD.MOV.U32 R9, RZ, RZ, R6 ;  /* 0x000000ffff097224 */ /* 0x000fe400078e0006 */
[----:B------:R-:W-:Y:S01]  /*c0a0*/  IMAD.U32 R8, RZ, RZ, UR46 ;  /* 0x0000002eff087e24 */ /* 0x000fe2000f8e00ff */
[----:B------:R-:W-:Y:S06]  /*c0b0*/  @!P0 BRA `(.L_x_1931) ;  /* 0x0000000000508947 */ /* 0x000fec0003800000 */
[----:B------:R-:W-:Y:S01]  /*c0c0*/  ULDC UR7, c[0x0][0x41c] ;  /* 0x0001070000077ab9 */ /* 0x000fe20000000800 */
[----:B------:R-:W-:Y:S01]  /*c0d0*/  UMOV UR6, UR46 ;  /* 0x0000002e00067c82 */ /* 0x000fe20008000000 */
[----:B------:R-:W-:-:S11]  /*c0e0*/  UISETP.NE.AND UP0, UPT, UR7, 0x1, UPT ;  /* 0x000000010700788c */ /* 0x000fd6000bf05270 */
[----:B------:R-:W-:Y:S02]  /*c0f0*/  @UP0 ULDC.64 UR8, c[0x0][0x420] ;  /* 0x0001080000080ab9 */ /* 0x000fe40000000a00 */
[----:B------:R-:W-:-:S04]  /*c100*/  UIMAD.WIDE.U32 UR4, UR46, UR8, URZ ;  /* 0x000000082e0472a5 */ /* 0x000fc8000f8e003f */
[----:B------:R-:W-:-:S03]  /*c110*/  @UP0 USHF.R.U32.HI UR6, URZ, UR9, UR5 ;  /* 0x000000093f060299 */ /* 0x000fc60008011605 */
[----:B------:R-:W-:Y:S01]  /*c120*/  ULDC.64 UR8, c[0x0][0x408] ;  /* 0x0001020000087ab9 */ /* 0x000fe20000000a00 */
[----:B------:R-:W-:Y:S01]  /*c130*/  USHF.R.S32.HI UR4, URZ, 0x1f, UR6 ;  /* 0x0000001f3f047899 */ /* 0x000fe20008011406 */
[----:B------:R-:W-:Y:S02]  /*c140*/  IMAD R11, R12, UR8, RZ ;  /* 0x000000080c0b7c24 */ /* 0x000fe4000f8e02ff */
[----:B------:R-:W-:Y:S02]  /*c150*/  IMAD.U32 R8, RZ, RZ, UR6 ;  /* 0x00000006ff087e24 */ /* 0x000fe4000f8e00ff */
[C---:B------:R-:W-:Y:S02]  /*c160*/  IMAD R11, R0.reuse, UR9, R11 ;  /* 0x00000009000b7c24 */ /* 0x040fe4000f8e020b */
[----:B------:R-:W-:Y:S02]  /*c170*/  IMAD.U32 R9, RZ, RZ, UR4 ;  /* 0x00000004ff097e24 */ /* 0x000fe4000f8e00ff */
[----:B------:R-:W-:-:S04]  /*c180*/  IMAD.WIDE.U32 R8, R0, UR8, R8 ;  /* 0x0000000800087c25 */ /* 0x000fc8000f8e0008 */
[----:B------:R-:W-:Y:S01]  /*c190*/  IMAD.IADD R9, R11, 0x1, R9 ;  /* 0x000000010b097824 */ /* 0x000fe200078e0209 */
[----:B------:R-:W-:-:S04]  /*c1a0*/  LEA R2, P2, R8, R2, 0x2 ;  /* 0x0000000208027211 */ /* 0x000fc800078410ff */
[----:B------:R-:W-:-:S05]  /*c1b0*/  LEA.HI.X R3, R8, R3, R9, 0x2, P2 ;  /* 0x0000000308037211 */ /* 0x000fca00010f1409 */
[----:B------:R1:W5:Y:S01]  /*c1c0*/  LDG.E R9, desc[UR60][R2.64] ;  /* 0x0000003c02097981 */ /* 0x000362000c1e1900 */
[----:B------:R-:W-:-:S04]  /*c1d0*/  UIADD3 UR4, -UR6, URZ, URZ ;  /* 0x0000003f06047290 */ /* 0x000fc8000fffe13f */
[----:B------:R-:W-:-:S06]  /*c1e0*/  UIMAD UR4, UR7, UR4, UR46 ;  /* 0x00000004070472a4 */ /* 0x000fcc000f8e022e */
[----:B-1----:R-:W-:-:S07]  /*c1f0*/  IMAD.U32 R8, RZ, RZ, UR4 ;  /* 0x00000004ff087e24 */ /* 0x002fce000f8e00ff */
.L_x_1931:
[----:B------:R-:W1:Y:S01]  /*c200*/  S2R R2, SR_TID.X ;  /* 0x0000000000027919 */ /* 0x000e620000002100 */
[----:B------:R-:W-:Y:S02]  /*c210*/  LEA R3, R7, UR38, 0x3 ;  /* 0x0000002607037c11 */ /* 0x000fe4000f8e18ff */
[----:B-1----:R-:W-:Y:S02]  /*c220*/  LOP3.LUT R11, R2, 0x7f, RZ, 0xc0, !PT ;  /* 0x0000007f020b7812 */ /* 0x002fe400078ec0ff */
[----:B------:R-:W-:Y:S02]  /*c230*/  SHF.L.U32 R2, R10, 0x1f, RZ ;  /* 0x0000001f0a027819 */ /* 0x000fe400000006ff */
[----:B------:R-:W-:Y:S02]  /*c240*/  ISETP.NE.AND P2, PT, R11, RZ, PT ;  /* 0x000000ff0b00720c */ /* 0x000fe40003f45270 */
[----:B------:R-:W1:Y:S02]  /*c250*/  SYNCS.PHASECHK.TRANS64.TRYWAIT P3, [R3+URZ+0x34840], R2 ;  /* 0x03484002030075a7 */ /* 0x000e64000806017f */
[----:B-1----:R-:W-:Y:S09]  /*c260*/  @!P3 BRA `(.L_x_1932) ;  /* 0x0000001c0080b947 */ /* 0x002ff20003800000 */
.L_x_1977:
[----:B------:R-:W-:Y:S05]  /*c270*/  @P2 BRA `(.L_x_1933) ;  /* 0x0000000000142947 */ /* 0x000fea0003800000 */
[----:B------:R-:W-:Y:S01]  /*c280*/  ISETP.NE.AND P3, PT, R19, RZ, PT ;  /* 0x000000ff1300720c */ /* 0x000fe20003f65270 */
[----:B-1----:R-:W-:-:S04]  /*c290*/  IMAD.MOV.U32 R2, RZ, RZ, 0xc000 ;  /* 0x0000c000ff027424 */ /* 0x002fc800078e00ff */
[----:B------:R2:W-:Y:S08]  /*c2a0*/  SYNCS.ARRIVE.TRANS64 RZ, [R3+URZ+0x34830], R2 ;  /* 0x0348300203ff79a7 */ /* 0x0005f0000800003f */
[----:B------:R-:W-:Y:S05]  /*c2b0*/  @!P3 BRA `(.L_x_1933) ;  /* 0x000000000004b947 */ /* 0x000fea0003800000 */
[----:B------:R-:W-:Y:S01]  /*c2c0*/  BPT.TRAP 0x1 ;  /* 0x000000040000795c */ /* 0x000fe20000300000 */
.L_x_1933:
        /* <DEDUP_REMOVED lines=14> */
[----:B-12---:R-:W-:Y:S01]  /*c3b0*/  SHF.L.U32 R3, R17, 0x1f, RZ ;  /* 0x0000001f11037819 */ /* 0x006fe200000006ff */
[----:B------:R-:W-:Y:S01]  /*c3c0*/  UIADD3 UR9, UR9, 0x34830, URZ ;  /* 0x0003483009097890 */ /* 0x000fe2000fffe03f */
[----:B------:R-:W-:Y:S01]  /*c3d0*/  LEA R2, R16, UR19, 0x3 ;  /* 0x0000001310027c11 */ /* 0x000fe2000f8e18ff */
[----:B------:R-:W-:-:S02]  /*c3e0*/  USHF.L.U32 UR11, UR11, 0x7, URZ ;  /* 0x000000070b0b7899 */ /* 0x000fc4000800063f */
        /* <DEDUP_REMOVED lines=13> */
.L_x_1978:
[----:B------:R-:W-:Y:S05]  /*c4c0*/  @P2 BRA `(.L_x_1935) ;  /* 0x0000000000182947 */ /* 0x000fea0003800000 */
[----:B------:R-:W-:Y:S01]  /*c4d0*/  ISETP.NE.AND P2, PT, R19, RZ, PT ;  /* 0x000000ff1300720c */ /* 0x000fe20003f45270 */
[----:B-1----:R-:W-:Y:S01]  /*c4e0*/  IMAD.MOV.U32 R3, RZ, RZ, 0x8000 ;  /* 0x00008000ff037424 */ /* 0x002fe200078e00ff */
[----:B------:R-:W-:-:S04]  /*c4f0*/  LEA R2, R16, UR38, 0x3 ;  /* 0x0000002610027c11 */ /* 0x000fc8000f8e18ff */
[----:B------:R2:W-:Y:S07]  /*c500*/  SYNCS.ARRIVE.TRANS64 RZ, [R2+URZ+0x34850], R3 ;  /* 0x0348500302ff79a7 */ /* 0x0005ee000800003f */
[----:B------:R-:W-:Y:S05]  /*c510*/  @!P2 BRA `(.L_x_1935) ;  /* 0x000000000004a947 */ /* 0x000fea0003800000 */
[----:B------:R-:W-:Y:S01]  /*c520*/  BPT.TRAP 0x1 ;  /* 0x000000040000795c */ /* 0x000fe20000300000 */
.L_x_1935:
        /* <DEDUP_REMOVED lines=11> */
[----:B------:R-:W-:Y:S02]  /*c5e0*/  ULEA UR6, UR9, UR38, 0xf ;  /* 0x0000002609067291 */ /* 0x000fe4000f8e783f */
[----:B------:R-:W-:Y:S02]  /*c5f0*/  ULEA UR9, UR9, UR38, 0x3 ;  /* 0x0000002609097291 */ /* 0x000fe4000f8e183f */
[----:B------:R-:W-:Y:S02]  /*c600*/  USHF.L.U32 UR11, UR11, 0x7, URZ ;  /* 0x000000070b0b7899 */ /* 0x000fe4000800063f */
[----:B------:R-:W-:Y:S02]  /*c610*/  UIADD3 UR8, UR6, 0x400, URZ ;  /* 0x0000040006087890 */ /* 0x000fe4000fffe03f */
[----:B------:R-:W-:Y:S02]  /*c620*/  UIADD3 UR9, UR9, 0x34850, URZ ;  /* 0x0003485009097890 */ /* 0x000fe4000fffe03f */
[----:B------:R-:W-:-:S03]  /*c630*/  UIADD3 UR14, UR6, 0x4400, URZ ;  /* 0x00004400060e7890 */ /* 0x000fc6000fffe03f */
[----:B------:R-:W-:-:S04]  /*c640*/  UMOV UR6, 0x0 ;  /* 0x0000000000067882 */ /* 0x000fc80000000000 */
[----:B------:R3:W-:Y:S02]  /*c650*/  UTMALDG.4D [UR8], [UR4], desc[UR6] ;  /* 0x00000608040075b4 */ /* 0x0007e40008019000 */
[----:B---3--:R-:W-:Y:S01]  /*c660*/  UMOV UR8, UR14 ;  /* 0x0000000e00087c82 */ /* 0x008fe20008000000 */
[----:B------:R-:W-:Y:S02]  /*c670*/  UMOV UR10, UR15 ;  /* 0x0000000f000a7c82 */ /* 0x000fe40008000000 */
[----:B------:R3:W-:Y:S02]  /*c680*/  UTMALDG.4D [UR8], [UR4], desc[UR6] ;  /* 0x00000608040075b4 */ /* 0x0007e40008019000 */
[----:B---3--:R-:W-:Y:S01]  /*c690*/  NOP ;  /* 0x0000000000007918 */ /* 0x008fe20000000000 */
.L_x_1930:
[----:B------:R-:W-:Y:S05]  /*c6a0*/  BSYNC B0 ;  /* 0x0000000000007941 */ /* 0x000fea0003800000 */
.L_x_1929:
[----:B------:R-:W-:Y:S01]  /*c6b0*/  UIADD3 UR4, UR39, -0x3, URZ ;  /* 0xfffffffd27047890 */ /* 0x000fe2000fffe03f */
[----:B------:R-:W-:Y:S02]  /*c6c0*/  IMAD.MOV.U32 R16, RZ, RZ, R7 ;  /* 0x000000ffff107224 */ /* 0x000fe400078e0007 */
[----:B------:R-:W-:-:S03]  /*c6d0*/  IMAD.MOV.U32 R17, RZ, RZ, R10 ;  /* 0x000000ffff117224 */ /* 0x000fc600078e000a */
[----:B------:R-:W-:-:S07]  /*c6e0*/  IMAD.U32 R7, RZ, RZ, UR4 ;  /* 0x00000004ff077e24 */ /* 0x000fce000f8e00ff */
.L_x_1928:
[----:B------:R-:W-:Y:S01]  /*c6f0*/  ISETP.NE.AND P2, PT, RZ, UR46, PT ;  /* 0x0000002eff007c0c */ /* 0x000fe2000bf45270 */
[----:B------:R-:W-:-:S12]  /*c700*/  BSSY B0, `(.L_x_1927) ;  /* 0x00000cf000007945 */ /* 0x000fd80003800000 */
[----:B------:R-:W-:Y:S05]  /*c710*/  @!P2 BRA `(.L_x_1936) ;  /* 0x0000000c0034a947 */ /* 0x000fea0003800000 */
[----:B------:R-:W-:-:S07]  /*c720*/  IMAD.MOV.U32 R8, RZ, RZ, R6 ;  /* 0x000000ffff087224 */ /* 0x000fce00078e0006 */
.L_x_1951:
[----:B------:R-:W-:Y:S01]  /*c730*/  VIADD R10, R16, 0x1 ;  /* 0x00000001100a7836 */ /* 0x000fe20000000000 */
[----:B------:R-:W-:Y:S05]  /*c740*/  YIELD ;  /* 0x0000000000007946 */ /* 0x000fea0003800000 */
[----:B------:R-:W-:Y:S01]  /*c750*/  ISETP.NE.AND P2, PT, R10, 0x2, PT ;  /* 0x000000020a00780c */ /* 0x000fe20003f45270 */
[----:B------:R-:W-:Y:S03]  /*c760*/  BSSY B1, `(.L_x_1937) ;  /* 0x0000061000017945 */ /* 0x000fe60003800000 */
[----:B-12---:R-:W-:-:S02]  /*c770*/  SEL R2, RZ, 0x1, P2 ;  /* 0x00000001ff027807 */ /* 0x006fc40001000000 */
        /* <DEDUP_REMOVED lines=22> */
.L_x_1939:
[----:B------:R-:W1:Y:S01]  /*c8e0*/  S2R R2, SR_TID.X ;  /* 0x0000000000027919 */ /* 0x000e620000002100 */
[----:B------:R-:W-:Y:S02]  /*c8f0*/  LEA R3, R10, UR38, 0x3 ;  /* 0x000000260a037c11 */ /* 0x000fe4000f8e18ff */
[----:B-1----:R-:W-:Y:S02]  /*c900*/  LOP3.LUT R9, R2, 0x7f, RZ, 0xc0, !PT ;  /* 0x0000007f02097812 */ /* 0x002fe400078ec0ff */
[----:B------:R-:W-:Y:S02]  /*c910*/  SHF.L.U32 R2, R11, 0x1f, RZ ;  /* 0x0000001f0b027819 */ /* 0x000fe400000006ff */
[----:B------:R-:W-:Y:S02]  /*c920*/  ISETP.NE.AND P2, PT, R9, RZ, PT ;  /* 0x000000ff0900720c */ /* 0x000fe40003f45270 */
[----:B------:R-:W1:Y:S02]  /*c930*/  SYNCS.PHASECHK.TRANS64.TRYWAIT P3, [R3+URZ+0x34840], R2 ;  /* 0x03484002030075a7 */ /* 0x000e64000806017f */
[----:B-1----:R-:W-:Y:S09]  /*c940*/  @!P3 BRA `(.L_x_1940) ;  /* 0x0000001400f0b947 */ /* 0x002ff20003800000 */
.L_x_1979:
[----:B------:R-:W-:Y:S05]  /*c950*/  @P2 BRA `(.L_x_1941) ;  /* 0x0000000000142947 */ /* 0x000fea0003800000 */
[----:B------:R-:W-:Y:S01]  /*c960*/  ISETP.NE.AND P3, PT, R19, RZ, PT ;  /* 0x000000ff1300720c */ /* 0x000fe20003f65270 */
[----:B-1----:R-:W-:-:S04]  /*c970*/  IMAD.MOV.U32 R2, RZ, RZ, 0xc000 ;  /* 0x0000c000ff027424 */ /* 0x002fc800078e00ff */
[----:B------:R2:W-:Y:S08]  /*c980*/  SYNCS.ARRIVE.TRANS64 RZ, [R3+URZ+0x34830], R2 ;  /* 0x0348300203ff79a7 */ /* 0x0005f0000800003f */
[----:B------:R-:W-:Y:S05]  /*c990*/  @!P3 BRA `(.L_x_1941) ;  /* 0x000000000004b947 */ /* 0x000fea0003800000 */
[----:B------:R-:W-:Y:S01]  /*c9a0*/  BPT.TRAP 0x1 ;  /* 0x000000040000795c */ /* 0x000fe20000300000 */
.L_x_1941:
        /* <DEDUP_REMOVED lines=16> */
[----:B-12---:R-:W-:Y:S01]  /*cab0*/  LEA R2, R16, UR19, 0x3 ;  /* 0x0000001310027c11 */ /* 0x006fe2000f8e18ff */
        /* <DEDUP_REMOVED lines=14> */
.L_x_1980:
[----:B------:R-:W-:Y:S05]  /*cba0*/  @P2 BRA `(.L_x_1943) ;  /* 0x0000000000142947 */ /* 0x000fea0003800000 */
[----:B------:R-:W-:Y:S01]  /*cbb0*/  ISETP.NE.AND P2, PT, R19, RZ, PT ;  /* 0x000000ff1300720c */ /* 0x000fe20003f45270 */
[----:B------:R-:W-:-:S04]  /*cbc0*/  IMAD.MOV.U32 R3, RZ, RZ, 0x8000 ;  /* 0x00008000ff037424 */ /* 0x000fc800078e00ff */
[----:B------:R2:W-:Y:S08]  /*cbd0*/  SYNCS.ARRIVE.TRANS64 RZ, [R2+URZ+0x50], R3 ;  /* 0x0000500302ff79a7 */ /* 0x0005f0000800003f */
[----:B------:R-:W-:Y:S05]  /*cbe0*/  @!P2 BRA `(.L_x_1943) ;  /* 0x000000000004a947 */ /* 0x000fea0003800000 */
[----:B------:R-:W-:Y:S01]  /*cbf0*/  BPT.TRAP 0x1 ;  /* 0x000000040000795c */ /* 0x000fe20000300000 */
.L_x_1943:
        /* <DEDUP_REMOVED lines=10> */
[----:B------:R-:W-:Y:S01]  /*cca0*/  MOV R5, R13 ;  /* 0x0000000d00057202 */ /* 0x000fe20000000f00 */
[----:B------:R-:W-:-:S02]  /*ccb0*/  IMAD.MOV.U32 R6, RZ, RZ, R8 ;  /* 0x000000ffff067224 */ /* 0x000fc400078e0008 */
        /* <DEDUP_REMOVED lines=11> */
.L_x_1938:
[----:B------:R-:W-:Y:S05]  /*cd70*/  BSYNC B1 ;  /* 0x0000000000017941 */ /* 0x000fea0003800000 */
.L_x_1937:
[----:B------:R-:W-:Y:S01]  /*cd80*/  VIADD R16, R10, 0x1 ;  /* 0x000000010a107836 */ /* 0x000fe20000000000 */
[----:B------:R-:W-:Y:S04]  /*cd90*/  BSSY B1, `(.L_x_1944) ;  /* 0x0000062000017945 */ /* 0x000fe80003800000 */
[----:B------:R-:W-:-:S04]  /*cda0*/  ISETP.NE.AND P2, PT, R16, 0x2, PT ;  /* 0x000000021000780c */ /* 0x000fc80003f45270 */
[----:B-12---:R-:W-:Y:S02]  /*cdb0*/  SEL R2, RZ, 0x1, P2 ;  /* 0x00000001ff027807 */ /* 0x006fe40001000000 */
[----:B------:R-:W-:Y:S02]  /*cdc0*/  SEL R16, R16, RZ, P2 ;  /* 0x000000ff10107207 */ /* 0x000fe40001000000 */
[----:B------:R-:W-:Y:S01]  /*cdd0*/  LOP3.LUT R17, R11, R2, RZ, 0x3c, !PT ;  /* 0x000000020b117212 */ /* 0x000fe200078e3cff */
[----:B------:R-:W-:Y:S06]  /*cde0*/  @!P6 BRA `(.L_x_1945) ;  /* 0x000000040070e947 */ /* 0x000fec0003800000 */
[----:B------:R-:W-:Y:S01]  /*cdf0*/  VIADD R13, R7, 0xffffffff ;  /* 0xffffffff070d7836 */ /* 0x000fe20000000000 */
        /* <DEDUP_REMOVED lines=18> */
.L_x_1946:
[----:B------:R-:W1:Y:S01]  /*cf20*/  S2R R2, SR_TID.X ;  /* 0x0000000000027919 */ /* 0x000e620000002100 */
[----:B------:R-:W-:Y:S02]  /*cf30*/  SHF.L.U32 R3, R17, 0x1f, RZ ;  /* 0x0000001f11037819 */ /* 0x000fe400000006ff */
[----:B-1----:R-:W-:Y:S02]  /*cf40*/  LOP3.LUT R9, R2, 0x7f, RZ, 0xc0, !PT ;  /* 0x0000007f02097812 */ /* 0x002fe400078ec0ff */
[----:B------:R-:W-:Y:S02]  /*cf50*/  LEA R2, R16, UR38, 0x3 ;  /* 0x0000002610027c11 */ /* 0x000fe4000f8e18ff */
[----:B------:R-:W-:Y:S02]  /*cf60*/  ISETP.NE.AND P2, PT, R9, RZ, PT ;  /* 0x000000ff0900720c */ /* 0x000fe40003f45270 */
[----:B------:R-:W1:Y:S02]  /*cf70*/  SYNCS.PHASECHK.TRANS64.TRYWAIT P3, [R2+URZ+0x34840], R3 ;  /* 0x03484003020075a7 */ /* 0x000e64000806017f */
[----:B-1----:R-:W-:Y:S09]  /*cf80*/  @!P3 BRA `(.L_x_1947) ;  /* 0x000000100088b947 */ /* 0x002ff20003800000 */
.L_x_1981:
[----:B------:R-:W-:Y:S05]  /*cf90*/  @P2 BRA `(.L_x_1948) ;  /* 0x0000000000142947 */ /* 0x000fea0003800000 */
[----:B------:R-:W-:Y:S01]  /*cfa0*/  ISETP.NE.AND P3, PT, R19, RZ, PT ;  /* 0x000000ff1300720c */ /* 0x000fe20003f65270 */
[----:B-1----:R-:W-:-:S04]  /*cfb0*/  IMAD.MOV.U32 R3, RZ, RZ, 0xc000 ;  /* 0x0000c000ff037424 */ /* 0x002fc800078e00ff */
[----:B------:R2:W-:Y:S08]  /*cfc0*/  SYNCS.ARRIVE.TRANS64 RZ, [R2+URZ+0x34830], R3 ;  /* 0x0348300302ff79a7 */ /* 0x0005f0000800003f */
[----:B------:R-:W-:Y:S05]  /*cfd0*/  @!P3 BRA `(.L_x_1948) ;  /* 0x000000000004b947 */ /* 0x000fea0003800000 */
[----:B------:R-:W-:Y:S01]  /*cfe0*/  BPT.TRAP 0x1 ;  /* 0x000000040000795c */ /* 0x000fe20000300000 */
.L_x_1948:
        /* <DEDUP_REMOVED lines=14> */
[----:B-12---:R-:W-:Y:S01]  /*d0d0*/  LEA R2, R10, UR19, 0x3 ;  /* 0x000000130a027c11 */ /* 0x006fe2000f8e18ff */
[----:B------:R-:W-:-:S02]  /*d0e0*/  ULEA UR9, UR9, UR19, 0x3 ;  /* 0x0000001309097291 */ /* 0x000fc4000f8e183f */
[----:B------:R-:W-:Y:S02]  /*d0f0*/  USHF.L.U32 UR11, UR11, 0x7, URZ ;  /* 0x000000070b0b7899 */ /* 0x000fe4000800063f */
        /* <DEDUP_REMOVED lines=14> */
.L_x_1982:
[----:B------:R-:W-:Y:S05]  /*d1e0*/  @P2 BRA `(.L_x_1950) ;  /* 0x0000000000142947 */ /* 0x000fea0003800000 */
[----:B------:R-:W-:Y:S01]  /*d1f0*/  ISETP.NE.AND P2, PT, R19, RZ, PT ;  /* 0x000000ff1300720c */ /* 0x000fe20003f45270 */
[----:B------:R-:W-:-:S04]  /*d200*/  IMAD.MOV.U32 R3, RZ, RZ, 0x8000 ;  /* 0x00008000ff037424 */ /* 0x000fc800078e00ff */
[----:B------:R2:W-:Y:S08]  /*d210*/  SYNCS.ARRIVE.TRANS64 RZ, [R2+URZ+0x50], R3 ;  /* 0x0000500302ff79a7 */ /* 0x0005f0000800003f */
[----:B------:R-:W-:Y:S05]  /*d220*/  @!P2 BRA `(.L_x_1950) ;  /* 0x000000000004a947 */ /* 0x000fea0003800000 */
[----:B------:R-:W-:Y:S01]  /*d230*/  BPT.TRAP 0x1 ;  /* 0x000000040000795c */ /* 0x000fe20000300000 */
.L_x_1950:
        /* <DEDUP_REMOVED lines=23> */
.L_x_1945:
[----:B------:R-:W-:Y:S05]  /*d3b0*/  BSYNC B1 ;  /* 0x0000000000017941 */ /* 0x000fea0003800000 */
.L_x_1944:
[C---:B------:R-:W-:Y:S01]  /*d3c0*/  ISETP.GT.AND P2, PT, R7.reuse, 0x1, PT ;  /* 0x000000010700780c */ /* 0x040fe20003f44270 */
[----:B------:R-:W-:-:S12]  /*d3d0*/  VIADD R7, R7, 0xfffffffe ;  /* 0xfffffffe07077836 */ /* 0x000fd80000000000 */
[----:B------:R-:W-:Y:S05]  /*d3e0*/  @P2 BRA `(.L_x_1951) ;  /* 0xfffffff000d02947 */ /* 0x000fea000383ffff */
.L_x_1936:
[----:B------:R-:W-:Y:S05]  /*d3f0*/  BSYNC B0 ;  /* 0x0000000000007941 */ /* 0x000fea0003800000 */
.L_x_1927:
[----:B------:R-:W-:Y:S04]  /*d400*/  BSSY B0, `(.L_x_1952) ;  /* 0x000000e000007945 */ /* 0x000fe80003800000 */
[----:B------:R-:W-:Y:S05]  /*d410*/  @P1 BRA `(.L_x_1953) ;  /* 0x0000000000301947 */ /* 0x000fea0003800000 */
[----:B-1----:R-:W1:Y:S01]  /*d420*/  S2R R7, SR_LANEID ;  /* 0x0000000000077919 */ /* 0x002e620000000000 */
[----:B------:R-:W-:Y:S01]  /*d430*/  VOTEU.ANY UR4, UPT, PT ;  /* 0x0000000000047886 */ /* 0x000fe200038e0100 */
[----:B--2---:R-:W2:Y:S01]  /*d440*/  LDC.64 R2, c[0x0][0xdf0] ;  /* 0x00037c00ff027b82 */ /* 0x004ea20000000a00 */
        /* <DEDUP_REMOVED lines=9> */
.L_x_1953:
[----:B------:R-:W-:Y:S05]  /*d4e0*/  BSYNC B0 ;  /* 0x0000000000007941 */ /* 0x000fea0003800000 */
.L_x_1952:
[----:B------:R-:W-:Y:S04]  /*d4f0*/  BSSY B0, `(.L_x_1954) ;  /* 0x0000024000007945 */ /* 0x000fe80003800000 */
[----:B------:R-:W-:Y:S05]  /*d500*/  @!P6 BRA `(.L_x_1955) ;  /* 0x000000000088e947 */ /* 0x000fea0003800000 */
[----:B------:R-:W3:Y:S01]  /*d510*/  S2R R0, SR_TID.X ;  /* 0x0000000000007919 */ /* 0x000ee20000002100 */
[----:B-12---:R-:W-:Y:S02]  /*d520*/  LEA R3, R16, UR38, 0x3 ;  /* 0x0000002610037c11 */ /* 0x006fe4000f8e18ff */
[----:B---3--:R-:W-:Y:S02]  /*d530*/  LOP3.LUT R2, R0, 0x7f, RZ, 0xc0, !PT ;  /* 0x0000007f00027812 */ /* 0x008fe400078ec0ff */
[----:B------:R-:W-:Y:S02]  /*d540*/  SHF.L.U32 R0, R17, 0x1f, RZ ;  /* 0x0000001f11007819 */ /* 0x000fe400000006ff */
[----:B------:R-:W-:Y:S02]  /*d550*/  ISETP.NE.AND P1, PT, R2, RZ, PT ;  /* 0x000000ff0200720c */ /* 0x000fe40003f25270 */
[----:B------:R-:W1:Y:S02]  /*d560*/  SYNCS.PHASECHK.TRANS64.TRYWAIT P0, [R3+URZ+0x34860], R0 ;  /* 0x03486000030075a7 */ /* 0x000e64000800017f */
[----:B-1----:R-:W-:Y:S09]  /*d570*/  @!P0 BRA `(.L_x_1956) ;  /* 0x0000000c00348947 */ /* 0x002ff20003800000 */
.L_x_1983:
[----:B------:R-:W-:Y:S05]  /*d580*/  @P1 BRA `(.L_x_1957) ;  /* 0x0000000000141947 */ /* 0x000fea0003800000 */
[----:B------:R-:W-:Y:S01]  /*d590*/  ISETP.NE.AND P0, PT, R19, RZ, PT ;  /* 0x000000ff1300720c */ /* 0x000fe20003f05270 */
[----:B-1----:R-:W-:-:S04]  /*d5a0*/  IMAD.MOV.U32 R0, RZ, RZ, 0x8000 ;  /* 0x00008000ff007424 */ /* 0x002fc800078e00ff */
[----:B------:R2:W-:Y:S08]  /*d5b0*/  SYNCS.ARRIVE.TRANS64 RZ, [R3+URZ+0x34850], R0 ;  /* 0x0348500003ff79a7 */ /* 0x0005f0000800003f */
[----:B------:R-:W-:Y:S05]  /*d5c0*/  @!P0 BRA `(.L_x_1957) ;  /* 0x0000000000048947 */ /* 0x000fea0003800000 */
[----:B------:R-:W-:Y:S01]  /*d5d0*/  BPT.TRAP 0x1 ;  /* 0x000000040000795c */ /* 0x000fe20000300000 */
.L_x_1957:
        /* <DEDUP_REMOVED lines=21> */
.L_x_1955:
[----:B------:R-:W-:Y:S05]  /*d730*/  BSYNC B0 ;  /* 0x0000000000007941 */ /* 0x000fea0003800000 */
.L_x_1954:
[----:B------:R-:W-:Y:S02]  /*d740*/  VIADD R16, R16, 0x1 ;  /* 0x0000000110107836 */ /* 0x000fe40000000000 */
[----:B------:R-:W-:-:S03]  /*d750*/  IMAD.MOV.U32 R13, RZ, RZ, R18 ;  /* 0x000000ffff0d7224 */ /* 0x000fc600078e0012 */
[----:B------:R-:W-:-:S04]  /*d760*/  ISETP.NE.AND P0, PT, R16, 0x2, PT ;  /* 0x000000021000780c */ /* 0x000fc80003f05270 */
[----:B-12---:R-:W-:Y:S02]  /*d770*/  SEL R0, RZ, 0x1, P0 ;  /* 0x00000001ff007807 */ /* 0x006fe40000000000 */
[----:B------:R-:W-:Y:S02]  /*d780*/  SEL R16, R16, RZ, P0 ;  /* 0x000000ff10107207 */ /* 0x000fe40000000000 */
[----:B------:R-:W-:-:S07]  /*d790*/  LOP3.LUT R17, R17, R0, RZ, 0x3c, !PT ;  /* 0x0000000011117212 */ /* 0x000fce00078e3cff */
.L_x_1916:
[----:B------:R-:W-:Y:S05]  /*d7a0*/  BSYNC B6 ;  /* 0x0000000000067941 */ /* 0x000fea0003800000 */
.L_x_1914:
[----:B------:R-:W-:-:S03]  /*d7b0*/  UMOV UR4, 0xffffffff ;  /* 0xffffffff00047882 */ /* 0x000fc60000000000 */
[----:B------:R-:W-:Y:S05]  /*d7c0*/  BRA.DIV UR4, `(.L_x_1958) ;  /* 0x0000000a04b47947 */ /* 0x000fea000b800000 */
[----:B------:R1:W2:Y:S02]  /*d7d0*/  SHFL.IDX PT, R14, R13, RZ, 0x1f ;  /* 0x00001fff0d0e7589 */ /* 0x0002a400000e0000 */
.L_x_1986:
[----:B------:R-:W-:Y:S01]  /*d7e0*/  ISETP.NE.AND P0, PT, R19, RZ, PT ;  /* 0x000000ff1300720c */ /* 0x000fe20003f05270 */
[----:B------:R-:W-:Y:S05]  /*d7f0*/  WARPSYNC.ALL ;  /* 0x0000000000007948 */ /* 0x000fea0003800000 */
[----:B------:R-:W-:Y:S01]  /*d800*/  BAR.SYNC.DEFER_BLOCKING 0x4, 0x120 ;  /* 0x0104800000007b1d */ /* 0x000fe20000010000 */
[----:B--2---:R-:W-:-:S05]  /*d810*/  IMAD.MOV.U32 R18, RZ, RZ, R14 ;  /* 0x000000ffff127224 */ /* 0x004fca00078e000e */
[----:B------:R-:W-:Y:S01]  /*d820*/  ULDC UR4, c[0x0][0xda8] ;  /* 0x00036a0000047ab9 */ /* 0x000fe20000000800 */
[----:B------:R-:W-:Y:S01]  /*d830*/  @!P0 MOV R0, 0x400 ;  /* 0x0000040000008802 */ /* 0x000fe20000000f00 */
[----:B------:R-:W2:Y:S03]  /*d840*/  @!P0 S2R R3, SR_CgaCtaId ;  /* 0x0000000000038919 */ /* 0x000ea60000008800 */
[----:B--2---:R-:W-:-:S05]  /*d850*/  @!P0 LEA R0, R3, R0, 0x18 ;  /* 0x0000000003008211 */ /* 0x004fca00078ec0ff */
[----:B------:R2:W-:Y:S01]  /*d860*/  @!P0 STS [R0+0x348d0], R13 ;  /* 0x0348d00d00008388 */ /* 0x0005e20000000800 */
[----:B------:R-:W-:Y:S06]  /*d870*/  BAR.ARV 0x5, 0x120 ;  /* 0x0144800000007b1d */ /* 0x000fec0000002000 */
[----:B------:R-:W-:-:S13]  /*d880*/  ISETP.GE.AND P0, PT, R18, UR4, PT ;  /* 0x0000000412007c0c */ /* 0x000fda000bf06270 */
[----:B--2---:R-:W-:Y:S05]  /*d890*/  @!P0 BRA `(.L_x_1959) ;  /* 0xffffffd400508947 */ /* 0x004fea000383ffff */
.L_x_1911:
        /* <DEDUP_REMOVED lines=11> */
.L_x_1987:
        /* <DEDUP_REMOVED lines=16> */
.L_x_1963:
        /* <DEDUP_REMOVED lines=12> */
.L_x_1988:
[----:B------:R-:W3:Y:S02]  /*db10*/  SYNCS.PHASECHK.TRANS64.TRYWAIT P0, [R3+URZ], R0 ;  /* 0x00000000030075a7 */ /* 0x000ee4000800017f */
[----:B---3--:R-:W-:Y:S05]  /*db20*/  @!P0 BRA `(.L_x_1965) ;  /* 0x0000000800288947 */ /* 0x008fea0003800000 */
.L_x_1989:
[----:B------:R-:W-:Y:S05]  /*db30*/  @!P2 BRA `(.L_x_1966) ;  /* 0x000000000004a947 */ /* 0x000fea0003800000 */
[----:B------:R-:W-:Y:S01]  /*db40*/  BPT.TRAP 0x1 ;  /* 0x000000040000795c */ /* 0x000fe20000300000 */
.L_x_1966:
[----:B---3--:R-:W-:-:S04]  /*db50*/  VIADD R3, R7, 0x34860 ;  /* 0x0003486007037836 */ /* 0x008fc80000000000 */
[----:B--2---:R-:W-:-:S04]  /*db60*/  IMAD R5, R16, 0x8, R3 ;  /* 0x0000000810057824 */ /* 0x004fc800078e0203 */
[----:B------:R-:W2:Y:S02]  /*db70*/  SYNCS.PHASECHK.TRANS64.TRYWAIT P0, [R5+URZ], R4 ;  /* 0x00000004050075a7 */ /* 0x000ea4000800017f */
[----:B--2---:R-:W-:Y:S05]  /*db80*/  @!P0 BRA `(.L_x_1967) ;  /* 0x0000000800248947 */ /* 0x004fea0003800000 */
.L_x_1990:
[----:B------:R-:W-:-:S07]  /*db90*/  IMAD R3, R2, 0x8, R3 ;  /* 0x0000000802037824 */ /* 0x000fce00078e0203 */
.L_x_1968:
[----:B---3--:R3:W4:Y:S02]  /*dba0*/  SYNCS.PHASECHK.TRANS64.TRYWAIT P0, [R3+URZ], R0 ;  /* 0x00000000030075a7 */ /* 0x008724000800017f */
[----:B----4-:R-:W-:Y:S05]  /*dbb0*/  @!P0 NANOSLEEP.SYNCS 0x989680 ;  /* 0x009896800000895d */ /* 0x010fea0003900000 */
[----:B------:R-:W4:Y:S02]  /*dbc0*/  @!P0 SYNCS.PHASECHK.TRANS64 P0, [R3+URZ], R0 ;  /* 0x00000000030085a7 */ /* 0x000f24000800007f */
[----:B----4-:R-:W-:Y:S05]  /*dbd0*/  @!P0 BRA `(.L_x_1968) ;  /* 0xfffffffc00f08947 */ /* 0x010fea000383ffff */
.L_x_1962:
[----:B------:R-:W-:Y:S05]  /*dbe0*/  BSYNC B0 ;  /* 0x0000000000007941 */ /* 0x000fea0003800000 */
.L_x_1961:
[----:B------:R-:W-:Y:S05]  /*dbf0*/  EXIT ;  /* 0x000000000000794d */ /* 0x000fea0003800000 */
.L_x_1868:
[----:B-1----:R-:W-:-:S04]  /*dc00*/  IMAD.U32 R3, RZ, RZ, UR37 ;  /* 0x00000025ff037e24 */ /* 0x002fc8000f8e00ff */
[----:B------:R1:W2:Y:S03]  /*dc10*/  SYNCS.PHASECHK.TRANS64.TRYWAIT P1, [R3+URZ+0x34800], R0 ;  /* 0x03480000030075a7 */ /* 0x0002a6000802017f */
[----:B--2---:R-:W-:Y:S05]  /*dc20*/  @!P1 NANOSLEEP.SYNCS 0x989680 ;  /* 0x009896800000995d */ /* 0x004fea0003900000 */
[----:B------:R-:W2:Y:S02]  /*dc30*/  @!P1 SYNCS.PHASECHK.TRANS64 P1, [R3+URZ+0x34800], R0 ;  /* 0x03480000030095a7 */ /* 0x000ea4000802007f */
[----:B--2---:R-:W-:Y:S05]  /*dc40*/  @!P1 BRA `(.L_x_1868) ;  /* 0xfffffffc00ec9947 */ /* 0x004fea000383ffff */
[----:B------:R-:W-:Y:S05]  /*dc50*/  BRA `(.L_x_1969) ;  /* 0xffffff3800907947 */ /* 0x000fea000383ffff */
.L_x_1872:
[----:B--2---:R2:W3:Y:S02]  /*dc60*/  SYNCS.PHASECHK.TRANS64.TRYWAIT P2, [R2+URZ+0x34830], R3 ;  /* 0x03483003020075a7 */ /* 0x0044e4000804017f */
[----:B---3--:R-:W-:Y:S05]  /*dc70*/  @!P2 NANOSLEEP.SYNCS 0x989680 ;  /* 0x009896800000a95d */ /* 0x008fea0003900000 */
[----:B------:R-:W3:Y:S02]  /*dc80*/  @!P2 SYNCS.PHASECHK.TRANS64 P2, [R2+URZ+0x34830], R3 ;  /* 0x034830030200a5a7 */ /* 0x000ee4000804007f */
[----:B---3--:R-:W-:Y:S05]  /*dc90*/  @!P2 BRA `(.L_x_1872) ;  /* 0xfffffffc00f0a947 */ /* 0x008fea000383ffff */
[----:B------:R-:W-:Y:S05]  /*dca0*/  BRA `(.L_x_1871) ;  /* 0xffffff3800b87947 */ /* 0x000fea000383ffff */
.L_x_1877:
[----:B--2---:R-:W-:-:S04]  /*dcb0*/  IMAD.U32 R7, RZ, RZ, UR7 ;  /* 0x00000007ff077e24 */ /* 0x004fc8000f8e00ff */
[----:B------:R2:W3:Y:S03]  /*dcc0*/  SYNCS.PHASECHK.TRANS64.TRYWAIT P2, [R7+URZ+0x34830], R0 ;  /* 0x03483000070075a7 */ /* 0x0004e6000804017f */
[----:B---3--:R-:W-:Y:S05]  /*dcd0*/  @!P2 NANOSLEEP.SYNCS 0x989680 ;  /* 0x009896800000a95d */ /* 0x008fea0003900000 */
[----:B------:R-:W3:Y:S02]  /*dce0*/  @!P2 SYNCS.PHASECHK.TRANS64 P2, [R7+URZ+0x34830], R0 ;  /* 0x034830000700a5a7 */ /* 0x000ee4000804007f */
[----:B---3--:R-:W-:Y:S05]  /*dcf0*/  @!P2 BRA `(.L_x_1877) ;  /* 0xfffffffc00eca947 */ /* 0x008fea000383ffff */
[----:B------:R-:W-:Y:S05]  /*dd00*/  BRA `(.L_x_1876) ;  /* 0xffffff6400307947 */ /* 0x000fea000383ffff */
.L_x_1881:
[----:B--2---:R-:W-:-:S04]  /*dd10*/  IMAD.U32 R3, RZ, RZ, UR5 ;  /* 0x00000005ff037e24 */ /* 0x004fc8000f8e00ff */
[----:B------:R2:W3:Y:S03]  /*dd20*/  SYNCS.PHASECHK.TRANS64.TRYWAIT P2, [R3+URZ+0x34850], R0 ;  /* 0x03485000030075a7 */ /* 0x0004e6000804017f */
[----:B---3--:R-:W-:Y:S05]  /*dd30*/  @!P2 NANOSLEEP.SYNCS 0x989680 ;  /* 0x009896800000a95d */ /* 0x008fea0003900000 */
[----:B------:R-:W3:Y:S02]  /*dd40*/  @!P2 SYNCS.PHASECHK.TRANS64 P2, [R3+URZ+0x34850], R0 ;  /* 0x034850000300a5a7 */ /* 0x000ee4000804007f */
[----:B---3--:R-:W-:Y:S05]  /*dd50*/  @!P2 BRA `(.L_x_1881) ;  /* 0xfffffffc00eca947 */ /* 0x008fea000383ffff */
[----:B------:R-:W-:Y:S05]  /*dd60*/  BRA `(.L_x_1880) ;  /* 0xffffff6c00507947 */ /* 0x000fea000383ffff */
.L_x_1887:
[----:B--2---:R-:W-:-:S04]  /*dd70*/  IMAD.U32 R7, RZ, RZ, UR5 ;  /* 0x00000005ff077e24 */ /* 0x004fc8000f8e00ff */
[----:B------:R2:W3:Y:S03]  /*dd80*/  SYNCS.PHASECHK.TRANS64.TRYWAIT P2, [R7+URZ+0x34830], R0 ;  /* 0x03483000070075a7 */ /* 0x0004e6000804017f */
[----:B---3--:R-:W-:Y:S05]  /*dd90*/  @!P2 NANOSLEEP.SYNCS 0x989680 ;  /* 0x009896800000a95d */ /* 0x008fea0003900000 */
[----:B------:R-:W3:Y:S02]  /*dda0*/  @!P2 SYNCS.PHASECHK.TRANS64 P2, [R7+URZ+0x34830], R0 ;  /* 0x034830000700a5a7 */ /* 0x000ee4000804007f */
[----:B---3--:R-:W-:Y:S05]  /*ddb0*/  @!P2 BRA `(.L_x_1887) ;  /* 0xfffffffc00eca947 */ /* 0x008fea000383ffff */
[----:B------:R-:W-:Y:S05]  /*ddc0*/  BRA `(.L_x_1886) ;  /* 0xffffff8c009c7947 */ /* 0x000fea000383ffff */
.L_x_1891:
[----:B--2---:R-:W-:-:S04]  /*ddd0*/  IMAD.U32 R3, RZ, RZ, UR5 ;  /* 0x00000005ff037e24 */ /* 0x004fc8000f8e00ff */
[----:B------:R2:W3:Y:S03]  /*dde0*/  SYNCS.PHASECHK.TRANS64.TRYWAIT P2, [R3+URZ+0x34850], R0 ;  /* 0x03485000030075a7 */ /* 0x0004e6000804017f */
[----:B---3--:R-:W-:Y:S05]  /*ddf0*/  @!P2 NANOSLEEP.SYNCS 0x989680 ;  /* 0x009896800000a95d */ /* 0x008fea0003900000 */
[----:B------:R-:W3:Y:S02]  /*de00*/  @!P2 SYNCS.PHASECHK.TRANS64 P2, [R3+URZ+0x34850], R0 ;  /* 0x034850000300a5a7 */ /* 0x000ee4000804007f */
[----:B---3--:R-:W-:Y:S05]  /*de10*/  @!P2 BRA `(.L_x_1891) ;  /* 0xfffffffc00eca947 */ /* 0x008fea000383ffff */
[----:B------:R-:W-:Y:S05]  /*de20*/  BRA `(.L_x_1890) ;  /* 0xffffff9400bc7947 */ /* 0x000fea000383ffff */
.L_x_1896:
[----:B--2---:R-:W-:-:S04]  /*de30*/  IMAD.U32 R3, RZ, RZ, UR5 ;  /* 0x00000005ff037e24 */ /* 0x004fc8000f8e00ff */
[----:B------:R2:W3:Y:S03]  /*de40*/  SYNCS.PHASECHK.TRANS64.TRYWAIT P0, [R3+URZ+0x34850], R2 ;  /* 0x03485002030075a7 */ /* 0x0004e6000800017f */
[----:B---3--:R-:W-:Y:S05]  /*de50*/  @!P0 NANOSLEEP.SYNCS 0x989680 ;  /* 0x009896800000895d */ /* 0x008fea0003900000 */
[----:B------:R-:W3:Y:S02]  /*de60*/  @!P0 SYNCS.PHASECHK.TRANS64 P0, [R3+URZ+0x34850], R2 ;  /* 0x03485002030085a7 */ /* 0x000ee4000800007f */
[----:B---3--:R-:W-:Y:S05]  /*de70*/  @!P0 BRA `(.L_x_1896) ;  /* 0xfffffffc00ec8947 */ /* 0x008fea000383ffff */
[----:B------:R-:W-:Y:S05]  /*de80*/  BRA `(.L_x_1895) ;  /* 0xffffffb000947947 */ /* 0x000fea000383ffff */
.L_x_1920:
        /* <DEDUP_REMOVED lines=10> */
.L_x_1970:
[----:B------:R-:W-:Y:S05]  /*df30*/  BRA `(.L_x_1971) ;  /* 0xffffffd800747947 */ /* 0x000fea000383ffff */
.L_x_1921:
[----:B------:R-:W-:Y:S01]  /*df40*/  BSSY B0, `(.L_x_1972) ;  /* 0x0000006000007945 */ /* 0x000fe20003800000 */
[----:B------:R-:W-:-:S07]  /*df50*/  IMAD.MOV.U32 R15, RZ, RZ, -0x1 ;  /* 0xffffffffff0f7424 */ /* 0x000fce00078e00ff */
[----:B------:R-:W-:Y:S05]  /*df60*/  WARPSYNC.COLLECTIVE R15, `(.L_x_1973) ;  /* 0x000000000f0c7348 */ /* 0x000fea0003c00000 */
[----:B------:R-:W-:Y:S02]  /*df70*/  ELECT P6, UR62, PT ;  /* 0x00000000003e782f */ /* 0x000fe400038c0000 */
[----:B------:R-:W-:Y:S01]  /*df80*/  MOV R14, UR62 ;  /* 0x0000003e000e7c02 */ /* 0x000fe20008000f00 */
[----:B------:R-:W-:Y:S10]  /*df90*/  ENDCOLLECTIVE ;  /* 0x000000000000791b */ /* 0x000ff40003800000 */
.L_x_1973:
[----:B------:R-:W-:Y:S05]  /*dfa0*/  BSYNC B0 ;  /* 0x0000000000007941 */ /* 0x000fea0003800000 */
.L_x_1972:
[----:B------:R-:W-:Y:S05]  /*dfb0*/  BRA `(.L_x_1974) ;  /* 0xffffffd800647947 */ /* 0x000fea000383ffff */
.L_x_1924:
[----:B-1----:R1:W2:Y:S02]  /*dfc0*/  SYNCS.PHASECHK.TRANS64.TRYWAIT P2, [R8+URZ+0x34840], R7 ;  /* 0x03484007080075a7 */ /* 0x0022a4000804017f */
[----:B--2---:R-:W-:Y:S05]  /*dfd0*/  @!P2 NANOSLEEP.SYNCS 0x989680 ;  /* 0x009896800000a95d */ /* 0x004fea0003900000 */
[----:B------:R-:W2:Y:S02]  /*dfe0*/  @!P2 SYNCS.PHASECHK.TRANS64 P2, [R8+URZ+0x34840], R7 ;  /* 0x034840070800a5a7 */ /* 0x000ea4000804007f */
[----:B--2---:R-:W-:Y:S05]  /*dff0*/  @!P2 BRA `(.L_x_1924) ;  /* 0xfffffffc00f0a947 */ /* 0x004fea000383ffff */
[----:B------:R-:W-:Y:S05]  /*e000*/  BRA `(.L_x_1975) ;  /* 0xffffffd800c07947 */ /* 0x000fea000383ffff */
.L_x_1926:
[----:B-1----:R-:W-:-:S04]  /*e010*/  IMAD.U32 R8, RZ, RZ, UR38 ;  /* 0x00000026ff087e24 */ /* 0x002fc8000f8e00ff */
[----:B------:R1:W2:Y:S03]  /*e020*/  SYNCS.PHASECHK.TRANS64.TRYWAIT P2, [R8+URZ+0x34820], R7 ;  /* 0x03482007080075a7 */ /* 0x0002a6000804017f */
[----:B--2---:R-:W-:Y:S05]  /*e030*/  @!P2 NANOSLEEP.SYNCS 0x989680 ;  /* 0x009896800000a95d */ /* 0x004fea0003900000 */
[----:B------:R-:W2:Y:S02]  /*e040*/  @!P2 SYNCS.PHASECHK.TRANS64 P2, [R8+URZ+0x34820], R7 ;  /* 0x034820070800a5a7 */ /* 0x000ea4000804007f */
[----:B--2---:R-:W-:Y:S05]  /*e050*/  @!P2 BRA `(.L_x_1926) ;  /* 0xfffffffc00eca947 */ /* 0x004fea000383ffff */
[----:B------:R-:W-:Y:S05]  /*e060*/  BRA `(.L_x_1976) ;  /* 0xffffffdc00c47947 */ /* 0x000fea000383ffff */
.L_x_1932:
[----:B-1----:R1:W2:Y:S02]  /*e070*/  SYNCS.PHASECHK.TRANS64.TRYWAIT P3, [R3+URZ+0x34840], R2 ;  /* 0x03484002030075a7 */ /* 0x0022a4000806017f */
[----:B--2---:R-:W-:Y:S05]  /*e080*/  @!P3 NANOSLEEP.SYNCS 0x989680 ;  /* 0x009896800000b95d */ /* 0x004fea0003900000 */
[----:B------:R-:W2:Y:S02]  /*e090*/  @!P3 SYNCS.PHASECHK.TRANS64 P3, [R3+URZ+0x34840], R2 ;  /* 0x034840020300b5a7 */ /* 0x000ea4000806007f */
[----:B--2---:R-:W-:Y:S05]  /*e0a0*/  @!P3 BRA `(.L_x_1932) ;  /* 0xfffffffc00f0b947 */ /* 0x004fea000383ffff */
[----:B------:R-:W-:Y:S05]  /*e0b0*/  BRA `(.L_x_1977) ;  /* 0xffffffe0006c7947 */ /* 0x000fea000383ffff */
.L_x_1934:
[----:B-1----:R1:W2:Y:S02]  /*e0c0*/  SYNCS.PHASECHK.TRANS64.TRYWAIT P3, [R2+URZ+0x60], R3 ;  /* 0x00006003020075a7 */ /* 0x0022a4000806017f */
[----:B--2---:R-:W-:Y:S05]  /*e0d0*/  @!P3 NANOSLEEP.SYNCS 0x989680 ;  /* 0x009896800000b95d */ /* 0x004fea0003900000 */
[----:B------:R-:W2:Y:S02]  /*e0e0*/  @!P3 SYNCS.PHASECHK.TRANS64 P3, [R2+URZ+0x60], R3 ;  /* 0x000060030200b5a7 */ /* 0x000ea4000806007f */
[----:B--2---:R-:W-:Y:S05]  /*e0f0*/  @!P3 BRA `(.L_x_1934) ;  /* 0xfffffffc00f0b947 */ /* 0x004fea000383ffff */
[----:B------:R-:W-:Y:S05]  /*e100*/  BRA `(.L_x_1978) ;  /* 0xffffffe000ec7947 */ /* 0x000fea000383ffff */
.L_x_1940:
[----:B-1----:R1:W2:Y:S02]  /*e110*/  SYNCS.PHASECHK.TRANS64.TRYWAIT P3, [R3+URZ+0x34840], R2 ;  /* 0x03484002030075a7 */ /* 0x0022a4000806017f */
[----:B--2---:R-:W-:Y:S05]  /*e120*/  @!P3 NANOSLEEP.SYNCS 0x989680 ;  /* 0x009896800000b95d */ /* 0x004fea0003900000 */
[----:B------:R-:W2:Y:S02]  /*e130*/  @!P3 SYNCS.PHASECHK.TRANS64 P3, [R3+URZ+0x34840], R2 ;  /* 0x034840020300b5a7 */ /* 0x000ea4000806007f */
[----:B--2---:R-:W-:Y:S05]  /*e140*/  @!P3 BRA `(.L_x_1940) ;  /* 0xfffffffc00f0b947 */ /* 0x004fea000383ffff */
[----:B------:R-:W-:Y:S05]  /*e150*/  BRA `(.L_x_1979) ;  /* 0xffffffe400fc7947 */ /* 0x000fea000383ffff */
.L_x_1942:
[----:B-1----:R1:W2:Y:S02]  /*e160*/  SYNCS.PHASECHK.TRANS64.TRYWAIT P3, [R2+URZ+0x60], R17 ;  /* 0x00006011020075a7 */ /* 0x0022a4000806017f */
[----:B--2---:R-:W-:Y:S05]  /*e170*/  @!P3 NANOSLEEP.SYNCS 0x989680 ;  /* 0x009896800000b95d */ /* 0x004fea0003900000 */
[----:B------:R-:W2:Y:S02]  /*e180*/  @!P3 SYNCS.PHASECHK.TRANS64 P3, [R2+URZ+0x60], R17 ;  /* 0x000060110200b5a7 */ /* 0x000ea4000806007f */
[----:B--2---:R-:W-:Y:S05]  /*e190*/  @!P3 BRA `(.L_x_1942) ;  /* 0xfffffffc00f0b947 */ /* 0x004fea000383ffff */
[----:B------:R-:W-:Y:S05]  /*e1a0*/  BRA `(.L_x_1980) ;  /* 0xffffffe8007c7947 */ /* 0x000fea000383ffff */
.L_x_1947:
[----:B-1----:R1:W2:Y:S02]  /*e1b0*/  SYNCS.PHASECHK.TRANS64.TRYWAIT P3, [R2+URZ+0x34840], R3 ;  /* 0x03484003020075a7 */ /* 0x0022a4000806017f */
[----:B--2---:R-:W-:Y:S05]  /*e1c0*/  @!P3 NANOSLEEP.SYNCS 0x989680 ;  /* 0x009896800000b95d */ /* 0x004fea0003900000 */
[----:B------:R-:W2:Y:S02]  /*e1d0*/  @!P3 SYNCS.PHASECHK.TRANS64 P3, [R2+URZ+0x34840], R3 ;  /* 0x034840030200b5a7 */ /* 0x000ea4000806007f */
[----:B--2---:R-:W-:Y:S05]  /*e1e0*/  @!P3 BRA `(.L_x_1947) ;  /* 0xfffffffc00f0b947 */ /* 0x004fea000383ffff */
[----:B------:R-:W-:Y:S05]  /*e1f0*/  BRA `(.L_x_1981) ;  /* 0xffffffec00647947 */ /* 0x000fea000383ffff */
.L_x_1949:
[----:B-1----:R1:W2:Y:S02]  /*e200*/  SYNCS.PHASECHK.TRANS64.TRYWAIT P3, [R2+URZ+0x60], R11 ;  /* 0x0000600b020075a7 */ /* 0x0022a4000806017f */
[----:B--2---:R-:W-:Y:S05]  /*e210*/  @!P3 NANOSLEEP.SYNCS 0x989680 ;  /* 0x009896800000b95d */ /* 0x004fea0003900000 */
[----:B------:R-:W2:Y:S02]  /*e220*/  @!P3 SYNCS.PHASECHK.TRANS64 P3, [R2+URZ+0x60], R11 ;  /* 0x0000600b0200b5a7 */ /* 0x000ea4000806007f */
[----:B--2---:R-:W-:Y:S05]  /*e230*/  @!P3 BRA `(.L_x_1949) ;  /* 0xfffffffc00f0b947 */ /* 0x004fea000383ffff */
[----:B------:R-:W-:Y:S05]  /*e240*/  BRA `(.L_x_1982) ;  /* 0xffffffec00e47947 */ /* 0x000fea000383ffff */
.L_x_1956:
[----:B-1----:R1:W2:Y:S02]  /*e250*/  SYNCS.PHASECHK.TRANS64.TRYWAIT P0, [R3+URZ+0x34860], R0 ;  /* 0x03486000030075a7 */ /* 0x0022a4000800017f */
[----:B--2---:R-:W-:Y:S05]  /*e260*/  @!P0 NANOSLEEP.SYNCS 0x989680 ;  /* 0x009896800000895d */ /* 0x004fea0003900000 */
[----:B------:R-:W2:Y:S02]  /*e270*/  @!P0 SYNCS.PHASECHK.TRANS64 P0, [R3+URZ+0x34860], R0 ;  /* 0x03486000030085a7 */ /* 0x000ea4000800007f */
[----:B--2---:R-:W-:Y:S05]  /*e280*/  @!P0 BRA `(.L_x_1956) ;  /* 0xfffffffc00f08947 */ /* 0x004fea000383ffff */
[----:B------:R-:W-:Y:S05]  /*e290*/  BRA `(.L_x_1983) ;  /* 0xfffffff000b87947 */ /* 0x000fea000383ffff */
.L_x_1958:
[----:B------:R-:W-:Y:S01]  /*e2a0*/  BSSY B0, `(.L_x_1984) ;  /* 0x0000007000007945 */ /* 0x000fe20003800000 */
[----:B------:R-:W-:Y:S02]  /*e2b0*/  IMAD.MOV.U32 R12, RZ, RZ, RZ ;  /* 0x000000ffff0c7224 */ /* 0x000fe400078e00ff */
[----:B------:R-:W-:Y:S02]  /*e2c0*/  IMAD.MOV.U32 R11, RZ, RZ, 0x1f ;  /* 0x0000001fff0b7424 */ /* 0x000fe400078e00ff */
[----:B------:R-:W-:-:S07]  /*e2d0*/  IMAD.MOV.U32 R15, RZ, RZ, -0x1 ;  /* 0xffffffffff0f7424 */ /* 0x000fce00078e00ff */
[----:B------:R-:W-:Y:S05]  /*e2e0*/  WARPSYNC.COLLECTIVE R15, `(.L_x_1985) ;  /* 0x000000000f087348 */ /* 0x000fea0003c00000 */
[----:B------:R1:W2:Y:S02]  /*e2f0*/  SHFL.IDX P6, R14, R13, R12, R11 ;  /* 0x0000000c0d0e7389 */ /* 0x0002a400000c000b */
[----:B-12---:R-:W-:Y:S01]  /*e300*/  ENDCOLLECTIVE ;  /* 0x000000000000791b */ /* 0x006fe20003800000 */
.L_x_1985:
[----:B------:R-:W-:Y:S05]  /*e310*/  BSYNC B0 ;  /* 0x0000000000007941 */ /* 0x000fea0003800000 */
.L_x_1984:
[----:B------:R-:W-:Y:S05]  /*e320*/  BRA `(.L_x_1986) ;  /* 0xfffffff4002c7947 */ /* 0x000fea000383ffff */
.L_x_1960:
[----:B--2---:R2:W3:Y:S02]  /*e330*/  SYNCS.PHASECHK.TRANS64.TRYWAIT P0, [R7+URZ+0x34820], R0 ;  /* 0x03482000070075a7 */ /* 0x0044e4000800017f */
[----:B---3--:R-:W-:Y:S05]  /*e340*/  @!P0 NANOSLEEP.SYNCS 0x989680 ;  /* 0x009896800000895d */ /* 0x008fea0003900000 */
[----:B------:R-:W3:Y:S02]  /*e350*/  @!P0 SYNCS.PHASECHK.TRANS64 P0, [R7+URZ+0x34820], R0 ;  /* 0x03482000070085a7 */ /* 0x000ee4000800007f */
[----:B---3--:R-:W-:Y:S05]  /*e360*/  @!P0 BRA `(.L_x_1960) ;  /* 0xfffffffc00f08947 */ /* 0x008fea000383ffff */
[----:B------:R-:W-:Y:S05]  /*e370*/  BRA `(.L_x_1987) ;  /* 0xfffffff400747947 */ /* 0x000fea000383ffff */
.L_x_1964:
[----:B--2---:R2:W3:Y:S02]  /*e380*/  SYNCS.PHASECHK.TRANS64.TRYWAIT P0, [R5+URZ], R4 ;  /* 0x00000004050075a7 */ /* 0x0044e4000800017f */
[----:B---3--:R-:W-:Y:S05]  /*e390*/  @!P0 NANOSLEEP.SYNCS 0x989680 ;  /* 0x009896800000895d */ /* 0x008fea0003900000 */
[----:B------:R-:W3:Y:S02]  /*e3a0*/  @!P0 SYNCS.PHASECHK.TRANS64 P0, [R5+URZ], R4 ;  /* 0x00000004050085a7 */ /* 0x000ee4000800007f */
[----:B---3--:R-:W-:Y:S05]  /*e3b0*/  @!P0 BRA `(.L_x_1964) ;  /* 0xfffffffc00f08947 */ /* 0x008fea000383ffff */
[----:B------:R-:W-:Y:S05]  /*e3c0*/  BRA `(.L_x_1988) ;  /* 0xfffffff400d07947 */ /* 0x000fea000383ffff */
.L_x_1965:
[----:B---3--:R3:W4:Y:S02]  /*e3d0*/  SYNCS.PHASECHK.TRANS64.TRYWAIT P0, [R3+URZ], R0 ;  /* 0x00000000030075a7 */ /* 0x008724000800017f */
[----:B----4-:R-:W-:Y:S05]  /*e3e0*/  @!P0 NANOSLEEP.SYNCS 0x989680 ;  /* 0x009896800000895d */ /* 0x010fea0003900000 */
[----:B------:R-:W4:Y:S02]  /*e3f0*/  @!P0 SYNCS.PHASECHK.TRANS64 P0, [R3+URZ], R0 ;  /* 0x00000000030085a7 */ /* 0x000f24000800007f */
[----:B----4-:R-:W-:Y:S05]  /*e400*/  @!P0 BRA `(.L_x_1965) ;  /* 0xfffffffc00f08947 */ /* 0x010fea000383ffff */
[----:B------:R-:W-:Y:S05]  /*e410*/  BRA `(.L_x_1989) ;  /* 0xfffffff400c47947 */ /* 0x000fea000383ffff */
.L_x_1967:
[----:B--2---:R2:W3:Y:S02]  /*e420*/  SYNCS.PHASECHK.TRANS64.TRYWAIT P0, [R5+URZ], R4 ;  /* 0x00000004050075a7 */ /* 0x0044e4000800017f */
[----:B---3--:R-:W-:Y:S05]  /*e430*/  @!P0 NANOSLEEP.SYNCS 0x989680 ;  /* 0x009896800000895d */ /* 0x008fea0003900000 */
[----:B------:R-:W3:Y:S02]  /*e440*/  @!P0 SYNCS.PHASECHK.TRANS64 P0, [R5+URZ], R4 ;  /* 0x00000004050085a7 */ /* 0x000ee4000800007f */
[----:B---3--:R-:W-:Y:S05]  /*e450*/  @!P0 BRA `(.L_x_1967) ;  /* 0xfffffffc00f08947 */ /* 0x008fea000383ffff */
[----:B------:R-:W-:Y:S05]  /*e460*/  BRA `(.L_x_1990) ;  /* 0xfffffff400c87947 */ /* 0x000fea000383ffff */
.L_x_1991:
        /* <DEDUP_REMOVED lines=9> */
.L_x_11937:


//--------------------- .text._ZN7cutlass13device_kernelIN5flash11enable_sm90INS1_16FlashAttnFwdSm90INS1_25CollectiveMainloopFwdSm90ILi2EN4cute5tupleIJNS5_1CILi1EEES8_S8_EEENS6_IJNS7_ILi128EEESA_NS7_ILi192EEEEEELi128ENS_6half_tEfNS_4arch4Sm90ELb1ELb0ELb0ELb1ELb0ELb0ELb0ELb1ELb1ELb0ELb0ELb0EEENS1_21CollectiveEpilogueFwdINS6_IJSA_SA_SA_EEES9_SD_SF_Li256ELb1ELb0ELb0ELb0EEENS1_36VarlenDynamicPersistentTileSchedulerILi128ELi128ELi256ELi32ELb0ELb0ELb1ELb1ELb1ELb1EEEEEEEEEvNT_6ParamsE --------------------------
	.section	.text._ZN7cutlass13device_kernelIN5flash11enable_sm90INS1_16FlashAttnFwdSm90INS1_25CollectiveMainloopFwdSm90ILi2EN4cute5tupleIJNS5_1CILi1EEES8_S8_EEENS6_IJNS7_ILi128EEESA_NS7_ILi192EEEEEELi128ENS_6half_tEfNS_4arch4Sm90ELb1ELb0ELb0ELb1ELb0ELb0ELb0ELb1ELb1ELb0ELb0ELb0EEENS1_21CollectiveEpilogueFwdINS6_IJSA_SA_SA_EEES9_SD_SF_Li256ELb1ELb0ELb0ELb0EEENS1_36VarlenDynamicPersistentTileSchedulerILi128ELi128ELi256ELi32ELb0ELb0ELb1ELb1ELb1ELb1EEEEEEEEEvNT_6ParamsE,"ax",@progbits
	.align	128
.text._ZN7cutlass13device_kernelIN5flash11enable_sm90INS1_16FlashAttnFwdSm90INS1_25CollectiveMainloopFwdSm90ILi2EN4cute5tupleIJNS5_1CILi1EEES8_S8_EEENS6_IJNS7_ILi128EEESA_NS7_ILi192EEEEEELi128ENS_6half_tEfNS_4arch4Sm90ELb1ELb0ELb0ELb1ELb0ELb0ELb0ELb1ELb1ELb0ELb0ELb0EEENS1_21CollectiveEpilogueFwdINS6_IJSA_SA_SA_EEES9_SD_SF_Li256ELb1ELb0ELb0ELb0EEENS1_36VarlenDynamicPersistentTileSchedulerILi128ELi128ELi256ELi32ELb0ELb0ELb1ELb1ELb1ELb1EEEEEEEEEvNT_6ParamsE:
        .type           _ZN7cutlass13device_kernelIN5flash11enable_sm90INS1_16FlashAttnFwdSm90INS1_25CollectiveMainloopFwdSm90ILi2EN4cute5tupleIJNS5_1CILi1EEES8_S8_EEENS6_IJNS7_ILi128EEESA_NS7_ILi192EEEEEELi128ENS_6half_tEfNS_4arch4Sm90ELb1ELb0ELb0ELb1ELb0ELb0ELb0ELb1ELb1ELb0ELb0ELb0EEENS1_21CollectiveEpilogueFwdINS6_IJSA_SA_SA_EEES9_SD_SF_Li256ELb1ELb0ELb0ELb0EEENS1_36VarlenDynamicPersistentTileSchedulerILi128ELi128ELi256ELi32ELb0ELb0ELb1ELb1ELb1ELb1EEEEEEEEEvNT_6ParamsE,@function
        .size           _ZN7cutlass13device_kernelIN5flash11enable_sm90INS1_16FlashAttnFwdSm90INS1_25CollectiveMainloopFwdSm90ILi2EN4cute5tupleIJNS5_1CILi1EEES8_S8_EEENS6_IJNS7_ILi128EEESA_NS7_ILi192EEEEEELi128ENS_6half_tEfNS_4arch4Sm90ELb1ELb0ELb0ELb1ELb0ELb0ELb0ELb1ELb1ELb0ELb0ELb0EEENS1_21CollectiveEpilogueFwdINS6_IJSA_SA_SA_EEES9_SD_SF_Li256ELb1ELb0ELb0ELb0EEENS1_36VarlenDynamicPersistentTileSchedulerILi128ELi128ELi256ELi32ELb0ELb0ELb1ELb1ELb1ELb1EEEEEEEEEvNT_6ParamsE,(.L_x_11938 - _ZN7cutlass13device_kernelIN5flash11enable_sm90INS1_16FlashAttnFwdSm90INS1_25CollectiveMainloopFwdSm90ILi2EN4cute5tupleIJNS5_1CILi1EEES8_S8_EEENS6_IJNS7_ILi128EEESA_NS7_ILi192EEEEEELi128ENS_6half_tEfNS_4arch4Sm90ELb1ELb0ELb0ELb1ELb0ELb0ELb0ELb1ELb1ELb0ELb0ELb0EEENS1_21CollectiveEpilogueFwdINS6_IJSA_SA_SA_EEES9_SD_SF_Li256ELb1ELb0ELb0ELb0EEENS1_36VarlenDynamicPersistentTileSchedulerILi128ELi128ELi256ELi32ELb0ELb0ELb1ELb1ELb1ELb1EEEEEEEEEvNT_6ParamsE)
        .other          _ZN7cutlass13device_kernelIN5flash11enable_sm90INS1_16FlashAttnFwdSm90INS1_25CollectiveMainloopFwdSm90ILi2EN4cute5tupleIJNS5_1CILi1EEES8_S8_EEENS6_IJNS7_ILi128EEESA_NS7_ILi192EEEEEELi128ENS_6half_tEfNS_4arch4Sm90ELb1ELb0ELb0ELb1ELb0ELb0ELb0ELb1ELb1ELb0ELb0ELb0EEENS1_21CollectiveEpilogueFwdINS6_IJSA_SA_SA_EEES9_SD_SF_Li256ELb1ELb0ELb0ELb0EEENS1_36VarlenDynamicPersistentTileSchedulerILi128ELi128ELi256ELi32ELb0ELb0ELb1ELb1ELb1ELb1EEEEEEEEEvNT_6ParamsE,@"STO_CUDA_ENTRY STV_DEFAULT"
_ZN7cutlass13device_kernelIN5flash11enable_sm90INS1_16FlashAttnFwdSm90INS1_25CollectiveMainloopFwdSm90ILi2EN4cute5tupleIJNS5_1CILi1EEES8_S8_EEENS6_IJNS7_ILi128EEESA_NS7_ILi192EEEEEELi128ENS_6half_tEfNS_4arch4Sm90ELb1ELb0ELb0ELb1ELb0ELb0ELb0ELb1ELb1ELb0ELb0ELb0EEENS1_21CollectiveEpilogueFwdINS6_IJSA_SA_SA_EEES9_SD_SF_Li256ELb1ELb0ELb0ELb0EEENS1_36VarlenDynamicPersistentTileSchedulerILi128ELi128ELi256ELi32ELb0ELb0ELb1ELb1ELb1ELb1EEEEEEEEEvNT_6ParamsE:
        /* <DEDUP_REMOVED lines=21> */
.L_x_1993:
[----:B------:R-:W-:Y:S05]  /*0150*/  BSYNC B0 ;  /* 0x0000000000007941 */ /* 0x000fea0003800000 */
.L_x_1992:
        /* <DEDUP_REMOVED lines=41> */
.L_x_1994:
        /* <DEDUP_REMOVED lines=22> */
.L_x_1995:
        /* <DEDUP_REMOVED lines=18> */
.L_x_1996:
        /* <DEDUP_REMOVED lines=22> */
.L_x_1997:
        /* <DEDUP_REMOVED lines=22> */
.L_x_1998:
        /* <DEDUP_REMOVED lines=8> */
.L_x_2000:
        /* <DEDUP_REMOVED lines=16> */
[----:B------:R-:W-:Y:S01]  /*0ab0*/  UMOV UR37, URZ ;  /* 0x0000003f00257c82 */ /* 0x000fe20008000000 */
[----:B------:R-:W-:Y:S01]  /*0ac0*/  UMOV UR36, URZ ;  /* 0x0000003f00247c82 */ /* 0x000fe20008000000 */
[----:B------:R-:W0:Y:S10]  /*0ad0*/  S2R R0, SR_TID.X ;  /* 0x0000000000007919 */ /* 0x000e340000002100 */
[----:B------:R-:W-:Y:S01]  /*0ae0*/  IMAD.U32 R16, RZ, RZ, UR5 ;  /* 0x00000005ff107e24 */ /* 0x000fe2000f8e00ff */
[----:B------:R-:W-:Y:S01]  /*0af0*/  R2UR UR5, R46 ;  /* 0x000000002e0572ca */ /* 0x000fe200000e0000 */
[----:B0-----:R-:W-:-:S05]  /*0b00*/  VIADD R193, R0, 0xffffff80 ;  /* 0xffffff8000c17836 */ /* 0x001fca0000000000 */
[----:B------:R-:W-:-:S04]  /*0b10*/  SHF.R.S32.HI R0, RZ, 0x1f, R193 ;  /* 0x0000001fff007819 */ /* 0x000fc800000114c1 */
[CC--:B------:R-:W-:Y:S02]  /*0b20*/  LEA.HI R3, R0.reuse, R193.reuse, RZ, 0x7 ;  /* 0x000000c100037211 */ /* 0x0c0fe400078f38ff */
[----:B------:R-:W-:Y:S02]  /*0b30*/  LEA.HI R4, R0, R193, RZ, 0x5 ;  /* 0x000000c100047211 */ /* 0x000fe400078f28ff */
[----:B------:R-:W-:Y:S02]  /*0b40*/  SHF.R.S32.HI R190, RZ, 0x7, R3 ;  /* 0x00000007ffbe7819 */ /* 0x000fe40000011403 */
[----:B--2---:R-:W-:Y:S02]  /*0b50*/  R2UR UR4, R2 ;  /* 0x00000000020472ca */ /* 0x004fe400000e0000 */
[C---:B------:R-:W-:Y:S02]  /*0b60*/  LOP3.LUT R2, R3.reuse, 0xffffff80, RZ, 0xc0, !PT ;  /* 0xffffff8003027812 */ /* 0x040fe400078ec0ff */
[----:B------:R-:W-:-:S03]  /*0b70*/  LEA.HI R3, R3, R190, RZ, 0x1 ;  /* 0x000000be03037211 */ /* 0x000fc600078f08ff */
[----:B------:R-:W-:Y:S01]  /*0b80*/  IMAD.IADD R189, R193, 0x1, -R2 ;  /* 0x00000001c1bd7824 */ /* 0x000fe200078e0a02 */
[----:B------:R-:W-:-:S04]  /*0b90*/  LOP3.LUT R3, R3, 0x3fffffe, RZ, 0xc0, !PT ;  /* 0x03fffffe03037812 */ /* 0x000fc800078ec0ff */
[----:B------:R-:W-:Y:S01]  /*0ba0*/  SHF.R.S32.HI R8, RZ, 0x1f, R189 ;  /* 0x0000001fff087819 */ /* 0x000fe200000114bd */
[----:B------:R-:W-:Y:S01]  /*0bb0*/  ULOP3.LUT UR4, UR4, 0x1, URZ, 0xfc, !UPT ;  /* 0x0000000104047892 */ /* 0x000fe2000f8efc3f */
[----:B------:R-:W-:Y:S02]  /*0bc0*/  IMAD.IADD R3, R190, 0x1, -R3 ;  /* 0x00000001be037824 */ /* 0x000fe400078e0a03 */
[CC--:B------:R-:W-:Y:S02]  /*0bd0*/  LEA.HI R9, R8.reuse, R189.reuse, RZ, 0x2 ;  /* 0x000000bd08097211 */ /* 0x0c0fe400078f10ff */
[----:B------:R-:W-:Y:S01]  /*0be0*/  LEA.HI R8, R8, R189, RZ, 0x5 ;  /* 0x000000bd08087211 */ /* 0x000fe200078f28ff */
[----:B------:R-:W-:Y:S01]  /*0bf0*/  IMAD.U32 R192, RZ, RZ, UR4 ;  /* 0x00000004ffc07e24 */ /* 0x000fe2000f8e00ff */
[--C-:B------:R-:W-:Y:S01]  /*0c00*/  SHF.R.S32.HI R5, RZ, 0x2, R9.reuse ;  /* 0x00000002ff057819 */ /* 0x100fe20000011409 */
[----:B------:R-:W-:Y:S01]  /*0c10*/  UMOV UR4, URZ ;  /* 0x0000003f00047c82 */ /* 0x000fe20008000000 */
[----:B------:R-:W-:Y:S01]  /*0c20*/  SHF.R.S32.HI R2, RZ, 0x1f, R9 ;  /* 0x0000001fff027819 */ /* 0x000fe20000011409 */
[----:B------:R-:W-:Y:S01]  /*0c30*/  IMAD.U32 R188, RZ, RZ, UR4 ;  /* 0x00000004ffbc7e24 */ /* 0x000fe2000f8e00ff */
[----:B------:R-:W-:-:S02]  /*0c40*/  SHF.R.S32.HI R8, RZ, 0x5, R8 ;  /* 0x00000005ff087819 */ /* 0x000fc40000011408 */
[----:B------:R-:W-:Y:S02]  /*0c50*/  LEA.HI R2, R2, R5, RZ, 0x3 ;  /* 0x0000000502027211 */ /* 0x000fe400078f18ff */
[----:B------:R-:W-:Y:S02]  /*0c60*/  LOP3.LUT R22, R9, 0x7ffffffc, RZ, 0xc0, !PT ;  /* 0x7ffffffc09167812 */ /* 0x000fe400078ec0ff */
[----:B------:R-:W-:Y:S02]  /*0c70*/  LOP3.LUT R6, R2, 0xfffffff8, RZ, 0xc0, !PT ;  /* 0xfffffff802067812 */ /* 0x000fe400078ec0ff */
[CC--:B------:R-:W-:Y:S01]  /*0c80*/  LEA.HI R2, R0.reuse, R193.reuse, RZ, 0x4 ;  /* 0x000000c100027211 */ /* 0x0c0fe200078f20ff */
[----:B------:R-:W-:Y:S01]  /*0c90*/  IMAD.IADD R22, R189, 0x1, -R22 ;  /* 0x00000001bd167824 */ /* 0x000fe200078e0a16 */
[----:B------:R-:W-:Y:S01]  /*0ca0*/  LEA.HI R0, R0, R193, RZ, 0x3 ;  /* 0x000000c100007211 */ /* 0x000fe200078f18ff */
[----:B------:R-:W-:Y:S01]  /*0cb0*/  IMAD.IADD R11, R5, 0x1, -R6 ;  /* 0x00000001050b7824 */ /* 0x000fe200078e0a06 */
[----:B------:R-:W-:Y:S01]  /*0cc0*/  SHF.R.S32.HI R5, RZ, 0x4, R2 ;  /* 0x00000004ff057819 */ /* 0x000fe20000011402 */
[----:B------:R-:W-:Y:S01]  /*0cd0*/  IMAD.SHL.U32 R6, R4, 0x20, RZ ;  /* 0x0000002004067824 */ /* 0x000fe200078e00ff */
[----:B------:R-:W-:Y:S01]  /*0ce0*/  LOP3.LUT R4, R2, 0x3fffff0, RZ, 0xc0, !PT ;  /* 0x03fffff002047812 */ /* 0x000fe200078ec0ff */
[----:B------:R-:W-:Y:S01]  /*0cf0*/  IMAD R8, R8, 0x10, R11 ;  /* 0x0000001008087824 */ /* 0x000fe200078e020b */
[----:B------:R-:W-:-:S02]  /*0d00*/  LEA.HI R2, R2, R5, RZ, 0x1 ;  /* 0x0000000502027211 */ /* 0x000fc400078f08ff */
[----:B------:R-:W-:Y:S01]  /*0d10*/  LOP3.LUT R7, R6, 0xfffffc00, RZ, 0xc0, !PT ;  /* 0xfffffc0006077812 */ /* 0x000fe200078ec0ff */
[----:B------:R-:W-:Y:S01]  /*0d20*/  IMAD.IADD R4, R193, 0x1, -R4 ;  /* 0x00000001c1047824 */ /* 0x000fe200078e0a04 */
[----:B------:R-:W-:Y:S01]  /*0d30*/  LOP3.LUT R2, R2, 0x1ffffffe, RZ, 0xc0, !PT ;  /* 0x1ffffffe02027812 */ /* 0x000fe200078ec0ff */
[----:B------:R-:W-:Y:S01]  /*0d40*/  IMAD R23, R3, 0x40, R8 ;  /* 0x0000004003177824 */ /* 0x000fe200078e0208 */
[----:B------:R-:W-:Y:S01]  /*0d50*/  SHF.R.S32.HI R18, RZ, 0x3, R0 ;  /* 0x00000003ff127819 */ /* 0x000fe20000011400 */
[----:B------:R-:W-:Y:S02]  /*0d60*/  IMAD R7, R4, 0x40, R7 ;  /* 0x0000004004077824 */ /* 0x000fe400078e0207 */
[----:B------:R-:W-:-:S04]  /*0d70*/  IMAD.IADD R2, R5, 0x1, -R2 ;  /* 0x0000000105027824 */ /* 0x000fc800078e0a02 */
[----:B------:R-:W-:Y:S01]  /*0d80*/  IMAD R191, R2, 0x8, R7 ;  /* 0x0000000802bf7824 */ /* 0x000fe200078e0207 */
[----:B------:R-:W-:-:S05]  /*0d90*/  LOP3.LUT R2, R0, 0x1ffffff8, RZ, 0xc0, !PT ;  /* 0x1ffffff800027812 */ /* 0x000fca00078ec0ff */
[----:B------:R-:W-:-:S04]  /*0da0*/  IMAD.IADD R2, R193, 0x1, -R2 ;  /* 0x00000001c1027824 */ /* 0x000fc800078e0a02 */
[----:B------:R-:W-:-:S07]  /*0db0*/  IMAD.SHL.U32 R17, R2, 0x8, RZ ;  /* 0x0000000802117824 */ /* 0x000fce00078e00ff */
.L_x_2054:
[----:B0-----:R-:W0:Y:S01]  /*0dc0*/  LDC.64 R2, c[0x0][0xc60] ;  /* 0x00031800ff027b82 */ /* 0x001e220000000a00 */
        /* <DEDUP_REMOVED lines=13> */
[----:B------:R-:W-:Y:S01]  /*0ea0*/  IMAD.U32 R184, RZ, RZ, UR4 ;  /* 0x00000004ffb87e24 */ /* 0x000fe2000f8e00ff */
[----:B------:R-:W-:-:S04]  /*0eb0*/  @UP0 ULEA UR6, UP2, UR4, UR6, 0x2 ;  /* 0x0000000604060291 */ /* 0x000fc8000f84103f */
[----:B------:R-:W-:Y:S02]  /*0ec0*/  @UP0 ULEA.HI.X UR7, UR4, UR7, UR12, 0x2, UP2 ;  /* 0x0000000704070291 */ /* 0x000fe400090f140c */
[----:B------:R-:W-:Y:S01]  /*0ed0*/  IMAD.U32 R186, RZ, RZ, UR12 ;  /* 0x0000000cffba7e24 */ /* 0x000fe2000f8e00ff */
[----:B------:R-:W-:Y:S01]  /*0ee0*/  @UP1 ULEA UR8, UP0, UR4, UR8, 0x2 ;  /* 0x0000000804081291 */ /* 0x000fe2000f80103f */
[----:B------:R-:W-:-:S03]  /*0ef0*/  IMAD.U32 R2, RZ, RZ, UR6 ;  /* 0x00000006ff027e24 */ /* 0x000fc6000f8e00ff */
[----:B------:R-:W-:Y:S01]  /*0f00*/  @UP1 ULEA.HI.X UR9, UR4, UR9, UR12, 0x2, UP0 ;  /* 0x0000000904091291 */ /* 0x000fe200080f140c */
[----:B------:R-:W-:Y:S01]  /*0f10*/  IMAD.U32 R3, RZ, RZ, UR7 ;  /* 0x00000007ff037e24 */ /* 0x000fe2000f8e00ff */
[----:B------:R-:W-:Y:S01]  /*0f20*/  ULDC.64 UR6, c[0x0][0x3f8] ;  /* 0x0000fe0000067ab9 */ /* 0x000fe20000000a00 */
[----:B---345:R-:W-:Y:S01]  /*0f30*/  IMAD.U32 R4, RZ, RZ, UR8 ;  /* 0x00000008ff047e24 */ /* 0x038fe2000f8e00ff */
[----:B------:R-:W-:Y:S02]  /*0f40*/  ULDC UR4, c[0x0][0x404] ;  /* 0x0001010000047ab9 */ /* 0x000fe40000000800 */
[----:B------:R-:W-:Y:S01]  /*0f50*/  IMAD.U32 R5, RZ, RZ, UR9 ;  /* 0x00000009ff057e24 */ /* 0x000fe2000f8e00ff */
[----:B------:R-:W2:Y:S01]  /*0f60*/  @P0 LDG.E R2, desc[UR10][R2.64] ;  /* 0x0000000a02020981 */ /* 0x000ea2000c1e1900 */
[----:B------:R-:W-:Y:S01]  /*0f70*/  UISETP.NE.U32.AND UP0, UPT, UR6, URZ, UPT ;  /* 0x0000003f0600728c */ /* 0x000fe2000bf05070 */
[----:B------:R-:W-:Y:S02]  /*0f80*/  ULDC.64 UR8, c[0x0][0xa20] ;  /* 0x0002880000087ab9 */ /* 0x000fe40000000a00 */
[----:B------:R-:W3:Y:S01]  /*0f90*/  @P2 LDG.E R4, desc[UR10][R4.64] ;  /* 0x0000000a04042981 */ /* 0x000ee2000c1e1900 */
[----:B------:R-:W-:Y:S01]  /*0fa0*/  UISETP.NE.AND.EX UP0, UPT, UR7, URZ, UPT, UP0 ;  /* 0x0000003f0700728c */ /* 0x000fe2000bf05300 */
[----:B------:R-:W-:Y:S01]  /*0fb0*/  ISETP.NE.U32.AND P1, PT, RZ, UR8, PT ;  /* 0x00000008ff007c0c */ /* 0x000fe2000bf25070 */
[----:B------:R-:W-:Y:S01]  /*0fc0*/  ULDC UR6, c[0x0][0x2e0] ;  /* 0x0000b80000067ab9 */ /* 0x000fe20000000800 */
[----:B------:R-:W-:Y:S01]  /*0fd0*/  UMOV UR61, URZ ;  /* 0x0000003f003d7c82 */ /* 0x000fe20008000000 */
[----:B------:R-:W-:Y:S01]  /*0fe0*/  USEL UR4, UR4, 0x1, UP0 ;  /* 0x0000000104047887 */ /* 0x000fe20008000000 */
[----:B------:R-:W-:Y:S01]  /*0ff0*/  ISETP.NE.AND.EX P1, PT, RZ, UR9, PT, P1 ;  /* 0x00000009ff007c0c */ /* 0x000fe2000bf25310 */
[----:B------:R-:W-:Y:S01]  /*1000*/  ULDC UR60, c[0x0][0x288] ;  /* 0x0000a200003c7ab9 */ /* 0x000fe20000000800 */
[----:B------:R-:W-:Y:S01]  /*1010*/  IMAD.U32 R185, RZ, RZ, UR5 ;  /* 0x00000005ffb97e24 */ /* 0x000fe2000f8e00ff */
[----:B------:R-:W-:Y:S01]  /*1020*/  UIMAD UR6, UR4, UR6, URZ ;  /* 0x00000006040672a4 */ /* 0x000fe2000f8e023f */
[----:B--2---:R-:W-:-:S02]  /*1030*/  @P0 R2UR UR61, R2 ;  /* 0x00000000023d02ca */ /* 0x004fc400000e0000 */
[----:B---3--:R-:W-:Y:S01]  /*1040*/  @P2 R2UR UR60, R4 ;  /* 0x00000000043c22ca */ /* 0x008fe200000e0000 */
[----:B-1----:R-:W-:-:S14]  /*1050*/  @P2 BRA `(.L_x_2001) ;  /* 0x00000000003c2947 */ /* 0x002fdc0003800000 */
[----:B------:R-:W-:Y:S02]  /*1060*/  ULDC.64 UR4, c[0x0][0xa00] ;  /* 0x0002800000047ab9 */ /* 0x000fe40000000a00 */
[----:B------:R-:W-:-:S04]  /*1070*/  ISETP.NE.U32.AND P0, PT, RZ, UR4, PT ;  /* 0x00000004ff007c0c */ /* 0x000fc8000bf05070 */
[----:B------:R-:W-:-:S13]  /*1080*/  ISETP.NE.AND.EX P0, PT, RZ, UR5, PT, P0 ;  /* 0x00000005ff007c0c */ /* 0x000fda000bf05300 */
[----:B------:R-:W-:Y:S05]  /*1090*/  @!P0 BRA `(.L_x_2001) ;  /* 0x00000000002c8947 */ /* 0x000fea0003800000 */
[----:B------:R-:W-:Y:S01]  /*10a0*/  R2UR UR7, R184 ;  /* 0x00000000b80772ca */ /* 0x000fe200000e0000 */
[----:B------:R-:W-:Y:S01]  /*10b0*/  ULDC.64 UR4, c[0x0][0xa00] ;  /* 0x0002800000047ab9 */ /* 0x000fe20000000a00 */
[----:B------:R-:W-:-:S11]  /*10c0*/  ULDC.64 UR10, c[0x0][0x208] ;  /* 0x00008200000a7ab9 */ /* 0x000fd60000000a00 */
        /* <DEDUP_REMOVED lines=8> */
.L_x_2001:
[----:B------:R-:W-:-:S13]  /*1150*/  R2UR UR4, R16 ;  /* 0x00000000100472ca */ /* 0x000fda00000e0000 */
[----:B------:R-:W-:Y:S01]  /*1160*/  IMAD.U32 R187, RZ, RZ, UR4 ;  /* 0x00000004ffbb7e24 */ /* 0x000fe2000f8e00ff */
[----:B------:R-:W-:Y:S06]  /*1170*/  @!P1 BRA `(.L_x_2002) ;  /* 0x0000000000289947 */ /* 0x000fec0003800000 */
[----:B------:R-:W-:Y:S01]  /*1180*/  R2UR UR5, R184 ;  /* 0x00000000b80572ca */ /* 0x000fe200000e0000 */
[----:B------:R-:W-:Y:S01]  /*1190*/  ULDC.64 UR6, c[0x0][0x208] ;  /* 0x0000820000067ab9 */ /* 0x000fe20000000a00 */
[----:B------:R-:W-:-:S11]  /*11a0*/  R2UR UR10, R186 ;  /* 0x00000000ba0a72ca */ /* 0x000fd600000e0000 */
[----:B------:R-:W-:-:S04]  /*11b0*/  ULEA UR4, UP0, UR5, UR8, 0x2 ;  /* 0x0000000805047291 */ /* 0x000fc8000f80103f */
[----:B------:R-:W-:Y:S02]  /*11c0*/  ULEA.HI.X UR5, UR5, UR9, UR10, 0x2, UP0 ;  /* 0x0000000905057291 */ /* 0x000fe400080f140a */
[----:B------:R-:W-:-:S04]  /*11d0*/  IMAD.U32 R2, RZ, RZ, UR4 ;  /* 0x00000004ff027e24 */ /* 0x000fc8000f8e00ff */
[----:B------:R-:W-:-:S05]  /*11e0*/  IMAD.U32 R3, RZ, RZ, UR5 ;  /* 0x00000005ff037e24 */ /* 0x000fca000f8e00ff */
[----:B------:R-:W2:Y:S02]  /*11f0*/  LDG.E R2, desc[UR6][R2.64] ;  /* 0x0000000602027981 */ /* 0x000ea4000c1e1900 */
[----:B--2---:R-:W-:Y:S01]  /*1200*/  R2UR UR6, R2 ;  /* 0x00000000020672ca */ /* 0x004fe200000e0000 */
[----:B------:R-:W-:-:S14]  /*1210*/  BRA `(.L_x_2003) ;  /* 0x00000000003c7947 */ /* 0x000fdc0003800000 */
.L_x_2002:
        /* <DEDUP_REMOVED lines=15> */
.L_x_2003:
[----:B------:R-:W-:Y:S01]  /*1310*/  R2UR UR4, R16 ;  /* 0x00000000100472ca */ /* 0x000fe200000e0000 */
[----:B------:R-:W-:Y:S01]  /*1320*/  UIADD3 UR61, -UR61, UR6, URZ ;  /* 0x000000063d3d7290 */ /* 0x000fe2000fffe13f */
[----:B------:R-:W-:Y:S02]  /*1330*/  PLOP3.LUT P0, PT, PT, PT, PT, 0x80, 0x0 ;  /* 0x000000000000781c */ /* 0x000fe40003f0f070 */
        /* <DEDUP_REMOVED lines=10> */
[----:B------:R-:W-:Y:S01]  /*13e0*/  ULEA UR5, UR4, 0xff, 0x7 ;  /* 0x000000ff04057891 */ /* 0x000fe2000f8e383f */
[----:B------:R-:W-:Y:S01]  /*13f0*/  CS2R R68, SRZ ;  /* 0x0000000000447805 */ /* 0x000fe2000001ff00 */
[----:B------:R-:W-:Y:S01]  /*1400*/  UIADD3 UR4, UR61, 0x7f, URZ ;  /* 0x0000007f3d047890 */ /* 0x000fe2000fffe03f */
[----:B------:R-:W-:Y:S01]  /*1410*/  CS2R R66, SRZ ;  /* 0x0000000000427805 */ /* 0x000fe2000001ff00 */
[----:B------:R-:W-:Y:S01]  /*1420*/  UIADD3 UR6, UR61, UR5, -UR60 ;  /* 0x000000053d067290 */ /* 0x000fe2000fffe83c */
        /* <DEDUP_REMOVED lines=12> */
[----:B------:R-:W-:-:S02]  /*14f0*/  CS2R R52, SRZ ;  /* 0x0000000000347805 */ /* 0x000fc4000001ff00 */
[----:B------:R-:W-:Y:S02]  /*1500*/  CS2R R50, SRZ ;  /* 0x0000000000327805 */ /* 0x000fe4000001ff00 */
[----:B------:R-:W-:Y:S01]  /*1510*/  CS2R R48, SRZ ;  /* 0x0000000000307805 */ /* 0x000fe2000001ff00 */
[----:B------:R-:W-:Y:S01]  /*1520*/  UISETP.LT.AND UP0, UPT, UR5, UR7, UPT ;  /* 0x000000070500728c */ /* 0x000fe2000bf01270 */
[----:B------:R-:W-:Y:S02]  /*1530*/  CS2R R30, SRZ ;  /* 0x00000000001e7805 */ /* 0x000fe4000001ff00 */
[----:B------:R-:W-:Y:S02]  /*1540*/  CS2R R32, SRZ ;  /* 0x0000000000207805 */ /* 0x000fe4000001ff00 */
[----:B------:R-:W-:Y:S01]  /*1550*/  CS2R R42, SRZ ;  /* 0x00000000002a7805 */ /* 0x000fe2000001ff00 */
[----:B------:R-:W-:Y:S01]  /*1560*/  USEL UR8, UR5, UR7, UP0 ;  /* 0x0000000705087287 */ /* 0x000fe20008000000 */
[----:B------:R-:W-:-:S02]  /*1570*/  CS2R R40, SRZ ;  /* 0x0000000000287805 */ /* 0x000fc4000001ff00 */
[----:B------:R-:W-:Y:S02]  /*1580*/  CS2R R38, SRZ ;  /* 0x0000000000267805 */ /* 0x000fe4000001ff00 */
[----:B------:R-:W-:Y:S01]  /*1590*/  CS2R R36, SRZ ;  /* 0x0000000000247805 */ /* 0x000fe2000001ff00 */
[----:B------:R-:W-:Y:S01]  /*15a0*/  UISETP.GE.AND UP0, UPT, UR8, 0x1, UPT ;  /* 0x000000010800788c */ /* 0x000fe2000bf06270 */
[----:B------:R-:W-:Y:S01]  /*15b0*/  CS2R R34, SRZ ;  /* 0x0000000000227805 */ /* 0x000fe2000001ff00 */
[----:B------:R-:W-:Y:S01]  /*15c0*/  IMAD.U32 R90, RZ, RZ, UR8 ;  /* 0x00000008ff5a7e24 */ /* 0x000fe2000f8e00ff */
[----:B------:R-:W-:Y:S02]  /*15d0*/  CS2R R88, SRZ ;  /* 0x0000000000587805 */ /* 0x000fe4000001ff00 */
[----:B------:R-:W-:Y:S01]  /*15e0*/  CS2R R6, SRZ ;  /* 0x0000000000067805 */ /* 0x000fe2000001ff00 */
[----:B------:R-:W-:Y:S01]  /*15f0*/  IMAD.MOV.U32 R8, RZ, RZ, RZ ;  /* 0x000000ffff087224 */ /* 0x000fe200078e00ff */
[----:B------:R-:W-:Y:S01]  /*1600*/  PLOP3.LUT P1, PT, PT, PT, UP0, 0x80, 0x0 ;  /* 0x000000000000781c */ /* 0x000fe20003f2f008 */
[----:B------:R-:W-:-:S02]  /*1610*/  IMAD.MOV.U32 R91, RZ, RZ, RZ ;  /* 0x000000ffff5b7224 */ /* 0x000fc400078e00ff */
[----:B------:R-:W-:Y:S02]  /*1620*/  IMAD.MOV.U32 R12, RZ, RZ, RZ ;  /* 0x000000ffff0c7224 */ /* 0x000fe400078e00ff */
[----:B------:R-:W-:Y:S02]  /*1630*/  IMAD.MOV.U32 R93, RZ, RZ, RZ ;  /* 0x000000ffff5d7224 */ /* 0x000fe400078e00ff */
[----:B------:R-:W-:Y:S02]  /*1640*/  IMAD.MOV.U32 R14, RZ, RZ, RZ ;  /* 0x000000ffff0e7224 */ /* 0x000fe400078e00ff */
[----:B------:R-:W-:-:S04]  /*1650*/  IMAD.MOV.U32 R95, RZ, RZ, RZ ;  /* 0x000000ffff5f7224 */ /* 0x000fc800078e00ff */
[----:B------:R-:W-:Y:S05]  /*1660*/  @!P1 BRA `(.L_x_2004) ;  /* 0x00000084008c9947 */ /* 0x000fea0003800000 */
        /* <DEDUP_REMOVED lines=31> */
.L_x_2005:
        /* <DEDUP_REMOVED lines=9> */
[----:B------:R-:W0:Y:S02]  /*18f0*/  SYNCS.PHASECHK.TRANS64.TRYWAIT P1, [UR38+0x34800], R0 ;  /* 0x03480000ff0075a7 */ /* 0x000e240008020166 */
[----:B0-----:R-:W-:Y:S05]  /*1900*/  @!P1 BRA `(.L_x_2006) ;  /* 0x000000f8000c9947 */ /* 0x001fea0003800000 */
.L_x_2142:
[----:B------:R-:W-:Y:S05]  /*1910*/  @!P0 BRA `(.L_x_2007) ;  /* 0x0000000000048947 */ /* 0x000fea0003800000 */
[----:B------:R-:W-:Y:S01]  /*1920*/  BPT.TRAP 0x1 ;  /* 0x000000040000795c */ /* 0x000fe20000300000 */
.L_x_2007:
[----:B------:R-:W-:Y:S02]  /*1930*/  IMAD.U32 R2, RZ, RZ, UR36 ;  /* 0x00000024ff027e24 */ /* 0x000fe4000f8e00ff */
[----:B0-----:R-:W-:-:S03]  /*1940*/  IMAD.U32 R3, RZ, RZ, UR37 ;  /* 0x00000025ff037e24 */ /* 0x001fc6000f8e00ff */
[----:B------:R-:W-:Y:S02]  /*1950*/  LEA R2, R2, UR38, 0x3 ;  /* 0x0000002602027c11 */ /* 0x000fe4000f8e18ff */
[----:B------:R-:W-:-:S04]  /*1960*/  SHF.L.U32 R3, R3, 0x1f, RZ ;  /* 0x0000001f03037819 */ /* 0x000fc800000006ff */
[----:B------:R0:W1:Y:S01]  /*1970*/  SYNCS.PHASECHK.TRANS64.TRYWAIT P2, [R2+URZ+0x34830], R3 ;  /* 0x03483003020075a7 */ /* 0x000062000804017f */
[----:B------:R-:W-:Y:S05]  /*1980*/  @!P0 BRA `(.L_x_2008) ;  /* 0x0000000000048947 */ /* 0x000fea0003800000 */
[----:B------:R-:W-:Y:S01]  /*1990*/  BPT.TRAP 0x1 ;  /* 0x000000040000795c */ /* 0x000fe20000300000 */
.L_x_2008:
[----:B------:R-:W2:Y:S01]  /*19a0*/  S2R R0, SR_TID.X ;  /* 0x0000000000007919 */ /* 0x000ea20000002100 */
[----:B------:R-:W-:Y:S01]  /*19b0*/  IMAD.MOV.U32 R151, RZ, RZ, RZ ;  /* 0x000000ffff977224 */ /* 0x000fe200078e00ff */
[----:B--2---:R-:W-:Y:S01]  /*19c0*/  LOP3.LUT P1, RZ, R0, 0x7f, RZ, 0xc0, !PT ;  /* 0x0000007f00ff7812 */ /* 0x004fe2000782c0ff */
[----:B-1----:R-:W-:-:S12]  /*19d0*/  @P2 BRA `(.L_x_2009) ;  /* 0x0000000000082947 */ /* 0x002fd80003800000 */
[----:B------:R-:W1:Y:S02]  /*19e0*/  SYNCS.PHASECHK.TRANS64.TRYWAIT P2, [R2+URZ+0x34830], R3 ;  /* 0x03483003020075a7 */ /* 0x000e64000804017f */
[----:B-1----:R-:W-:Y:S05]  /*19f0*/  @!P2 BRA `(.L_x_2010) ;  /* 0x000000f400e8a947 */ /* 0x002fea0003800000 */
.L_x_2009:
        /* <DEDUP_REMOVED lines=10> */
[----:B------:R-:W-:Y:S01]  /*1aa0*/  R2UR UR7, R90 ;  /* 0x000000005a0772ca */ /* 0x000fe200000e0000 */
[----:B------:R-:W-:Y:S01]  /*1ab0*/  UMOV UR53, 0x40000040 ;  /* 0x4000004000357882 */ /* 0x000fe20000000000 */
[----:B------:R-:W-:Y:S01]  /*1ac0*/  UMOV UR55, 0x40000040 ;  /* 0x4000004000377882 */ /* 0x000fe20000000000 */
[----:B------:R-:W-:Y:S01]  /*1ad0*/  ULOP3.LUT UR39, UR4, 0x10000, URZ, 0xfc, !UPT ;  /* 0x0001000004277892 */ /* 0x000fe2000f8efc3f */
[----:B------:R-:W-:Y:S01]  /*1ae0*/  R2UR UR6, R16 ;  /* 0x00000000100672ca */ /* 0x000fe200000e0000 */
[----:B------:R-:W-:Y:S01]  /*1af0*/  ULOP3.LUT UR4, UR40, 0x10000, URZ, 0xfc, !UPT ;  /* 0x0001000028047892 */ /* 0x000fe2000f8efc3f */
[----:B01----:R-:W-:Y:S01]  /*1b00*/  @!P1 VIADD R2, R2, 0x34840 ;  /* 0x0003484002029836 */ /* 0x003fe20000000000 */
[----:B------:R-:W-:Y:S01]  /*1b10*/  UIMAD UR5, UR36, 0xc00, UR39 ;  /* 0x00000c00240578a4 */ /* 0x000fe2000f8e0227 */
[--C-:B------:R-:W-:Y:S01]  /*1b20*/  IMAD.MOV.U32 R150, RZ, RZ, R151.reuse ;  /* 0x000000ffff967224 */ /* 0x100fe200078e0097 */
[----:B------:R-:W-:Y:S01]  /*1b30*/  UIADD3 UR56, UR4, 0x2, URZ ;  /* 0x0000000204387890 */ /* 0x000fe2000fffe03f */
[--C-:B------:R-:W-:Y:S01]  /*1b40*/  IMAD.MOV.U32 R149, RZ, RZ, R151.reuse ;  /* 0x000000ffff957224 */ /* 0x100fe200078e0097 */
[----:B------:R-:W-:Y:S01]  /*1b50*/  UIADD3 UR58, UR5, 0x2, URZ ;  /* 0x00000002053a7890 */ /* 0x000fe2000fffe03f */
[----:B------:R-:W-:Y:S01]  /*1b60*/  @!P1 PRMT R2, RZ, 0x654, R2 ;  /* 0x00000654ff029816 */ /* 0x000fe20000000002 */
[----:B------:R-:W-:Y:S01]  /*1b70*/  UMOV UR8, UR4 ;  /* 0x0000000400087c82 */ /* 0x000fe20008000000 */
[----:B------:R-:W-:Y:S01]  /*1b80*/  UMOV UR10, UR5 ;  /* 0x00000005000a7c82 */ /* 0x000fe20008000000 */
[----:B------:R-:W-:Y:S01]  /*1b90*/  UIADD3 UR52, UR4, 0x4, URZ ;  /* 0x0000000404347890 */ /* 0x000fe2000fffe03f */
[----:B------:R-:W-:Y:S01]  /*1ba0*/  HGMMA.64x128x16.F32 R24, gdesc[UR8], RZ, !UPT, gsb0 ;  /* 0x01e00000081879f0 */ /* 0x000fe2000c0008ff */
[----:B------:R-:W-:Y:S01]  /*1bb0*/  UIADD3 UR54, UR5, 0x4, URZ ;  /* 0x0000000405367890 */ /* 0x000fe2000fffe03f */
[----:B------:R-:W-:Y:S01]  /*1bc0*/  IMAD.U32 R8, RZ, RZ, UR8 ;  /* 0x00000008ff087e24 */ /* 0x000fe2000f8e00ff */
[----:B------:R-:W-:Y:S01]  /*1bd0*/  UIADD3 UR48, UR4, 0x6, URZ ;  /* 0x0000000604307890 */ /* 0x000fe2000fffe03f */
[----:B------:R-:W-:Y:S01]  /*1be0*/  IMAD.U32 R0, RZ, RZ, UR6 ;  /* 0x00000006ff007e24 */ /* 0x000fe2000f8e00ff */
        /* <DEDUP_REMOVED lines=53> */
[--C-:B------:R-:W-:Y:S01]  /*1f40*/  IMAD.MOV.U32 R131, RZ, RZ, R151.reuse ;  /* 0x000000ffff837224 */ /* 0x100fe200078e0097 */
[----:B------:R-:W-:Y:S01]  /*1f50*/  UIMAD UR4, UR7, UR4, 0x80 ;  /* 0x00000080070474a4 */ /* 0x000fe2000f8e0204 */
[----:B------:R-:W-:-:S02]  /*1f60*/  IMAD.MOV.U32 R130, RZ, RZ, R151 ;  /* 0x000000ffff827224 */ /* 0x000fc400078e0097 */
[--C-:B------:R-:W-:Y:S01]  /*1f70*/  IMAD.MOV.U32 R129, RZ, RZ, R151.reuse ;  /* 0x000000ffff817224 */ /* 0x100fe200078e0097 */
[----:B------:R-:W-:Y:S01]  /*1f80*/  UIADD3 UR4, UR61, UR4, URZ ;  /* 0x000000043d047290 */ /* 0x000fe2000fffe03f */
[--C-:B------:R-:W-:Y:S02]  /*1f90*/  IMAD.MOV.U32 R128, RZ, RZ, R151.reuse ;  /* 0x000000ffff807224 */ /* 0x100fe400078e0097 */
[--C-:B------:R-:W-:Y:S01]  /*1fa0*/  IMAD.MOV.U32 R127, RZ, RZ, R151.reuse ;  /* 0x000000ffff7f7224 */ /* 0x100fe200078e0097 */
[----:B------:R-:W-:Y:S01]  /*1fb0*/  UIADD3 UR5, -UR60, 0x1, UR4 ;  /* 0x000000013c057890 */ /* 0x000fe2000fffe104 */
[--C-:B------:R-:W-:Y:S02]  /*1fc0*/  IMAD.MOV.U32 R126, RZ, RZ, R151.reuse ;  /* 0x000000ffff7e7224 */ /* 0x100fe400078e0097 */
[----:B------:R-:W-:Y:S01]  /*1fd0*/  IMAD.U32 R3, RZ, RZ, UR4 ;  /* 0x00000004ff037e24 */ /* 0x000fe2000f8e00ff */
[----:B------:R-:W-:Y:S01]  /*1fe0*/  ULDC UR4, c[0x0][0x988] ;  /* 0x0002620000047ab9 */ /* 0x000fe20000000800 */
[----:B------:R-:W-:-:S02]  /*1ff0*/  IMAD.MOV.U32 R125, RZ, RZ, R151 ;  /* 0x000000ffff7d7224 */ /* 0x000fc400078e0097 */
[----:B------:R-:W-:Y:S01]  /*2000*/  IMAD.U32 R5, RZ, RZ, UR5 ;  /* 0x00000005ff057e24 */ /* 0x000fe2000f8e00ff */
[----:B------:R-:W-:Y:S01]  /*2010*/  UIADD3 UR5, UR61, -UR60, URZ ;  /* 0x8000003c3d057290 */ /* 0x000fe2000fffe03f */
[C---:B------:R-:W-:Y:S02]  /*2020*/  IMAD R3, R22.reuse, -0x2, R3 ;  /* 0xfffffffe16037824 */ /* 0x040fe400078e0203 */
[----:B------:R-:W-:Y:S01]  /*2030*/  IMAD R4, R22, -0x2, R5 ;  /* 0xfffffffe16047824 */ /* 0x000fe200078e0205 */
[----:B------:R-:W-:Y:S01]  /*2040*/  ULEA UR5, UR6, UR5, 0x7 ;  /* 0x0000000506057291 */ /* 0x000fe2000f8e383f */
[----:B------:R-:W-:Y:S02]  /*2050*/  IMAD R5, R0, 0x80, R23 ;  /* 0x0000008000057824 */ /* 0x000fe400078e0217 */
[--C-:B------:R-:W-:Y:S01]  /*2060*/  IMAD.MOV.U32 R124, RZ, RZ, R151.reuse ;  /* 0x000000ffff7c7224 */ /* 0x100fe200078e0097 */
[----:B------:R-:W-:Y:S01]  /*2070*/  USHF.R.S32.HI UR6, URZ, 0x1f, UR5 ;  /* 0x0000001f3f067899 */ /* 0x000fe20008011405 */
[----:B------:R-:W-:Y:S01]  /*2080*/  IMAD.MOV.U32 R123, RZ, RZ, R151 ;  /* 0x000000ffff7b7224 */ /* 0x000fe200078e0097 */
[----:B------:R-:W-:Y:S01]  /*2090*/  IADD3 R0, R4, 0x8, R5 ;  /* 0x0000000804007810 */ /* 0x000fe20007ffe005 */
[--C-:B------:R-:W-:Y:S01]  /*20a0*/  IMAD.MOV.U32 R122, RZ, RZ, R151.reuse ;  /* 0x000000ffff7a7224 */ /* 0x100fe200078e0097 */
[----:B------:R-:W-:Y:S01]  /*20b0*/  ULEA.HI UR6, UR6, UR5, URZ, 0x7 ;  /* 0x0000000506067291 */ /* 0x000fe2000f8f383f */
[--C-:B------:R-:W-:Y:S01]  /*20c0*/  IMAD.MOV.U32 R120, RZ, RZ, R151.reuse ;  /* 0x000000ffff787224 */ /* 0x100fe200078e0097 */
[----:B------:R-:W-:Y:S01]  /*20d0*/  VIMNMX R0, R3, R0, PT ;  /* 0x0000000003007248 */ /* 0x000fe20003fe0100 */
[----:B------:R-:W-:Y:S01]  /*20e0*/  IMAD.MOV.U32 R118, RZ, RZ, R151 ;  /* 0x000000ffff767224 */ /* 0x000fe200078e0097 */
[----:B------:R-:W-:Y:S01]  /*20f0*/  VIADDMNMX R3, R5, R4, R3, PT ;  /* 0x0000000405037246 */ /* 0x000fe20003800103 */
[----:B------:R-:W-:Y:S01]  /*2100*/  USHF.R.S32.HI UR6, URZ, 0x7, UR6 ;  /* 0x000000073f067899 */ /* 0x000fe20008011406 */
[C---:B------:R-:W-:Y:S01]  /*2110*/  ISETP.GT.AND P2, PT, R0.reuse, RZ, PT ;  /* 0x000000ff0000720c */ /* 0x040fe20003f44270 */
[--C-:B------:R-:W-:Y:S01]  /*2120*/  IMAD.MOV.U32 R116, RZ, RZ, R151.reuse ;  /* 0x000000ffff747224 */ /* 0x100fe200078e0097 */
[C---:B------:R-:W-:Y:S01]  /*2130*/  ISETP.GT.AND P3, PT, R0.reuse, 0x1, PT ;  /* 0x000000010000780c */ /* 0x040fe20003f64270 */
[----:B------:R-:W-:Y:S01]  /*2140*/  UISETP.LT.AND UP0, UPT, URZ, UR6, UPT ;  /* 0x000000063f00728c */ /* 0x000fe2000bf01270 */
[----:B------:R-:W-:Y:S01]  /*2150*/  ISETP.GT.AND P4, PT, R0, 0x8, PT ;  /* 0x000000080000780c */ /* 0x000fe20003f84270 */
        /* <DEDUP_REMOVED lines=29> */
[----:B------:R-:W-:Y:S02]  /*2330*/  USEL UR11, URZ, UR6, !UP0 ;  /* 0x000000063f0b7287 */ /* 0x000fe4000c000000 */
        /* <DEDUP_REMOVED lines=109> */
[----:B------:R-:W-:Y:S01]  /*2a10*/  UIADD3 UR4, UR7, -0x2, URZ ;  /* 0xfffffffe07047890 */ /* 0x000fe2000fffe03f */
[----:B------:R-:W-:-:S02]  /*2a20*/  FMNMX.FTZ R6, R83, R6, !PT ;  /* 0x0000000653067209 */ /* 0x000fc40007810000 */
[----:B------:R-:W-:Y:S01]  /*2a30*/  FSEL R87, R87, -INF , P2 ;  /* 0xff80000057577808 */ /* 0x000fe20001000000 */
[----:B------:R-:W-:Y:S01]  /*2a40*/  UISETP.GE.AND UP0, UPT, UR4, UR11, UPT ;  /* 0x0000000b0400728c */ /* 0x000fe2000bf06270 */
[----:B------:R-:W-:Y:S02]  /*2a50*/  FMNMX.FTZ R6, R121, R6, !PT ;  /* 0x0000000679067209 */ /* 0x000fe40007810000 */
[----:B------:R-:W-:Y:S02]  /*2a60*/  ISETP.GT.AND P3, PT, R3, 0x1, PT ;  /* 0x000000010300780c */ /* 0x000fe40003f64270 */
[----:B------:R-:W-:Y:S02]  /*2a70*/  FMNMX.FTZ R6, R87, R6, !PT ;  /* 0x0000000657067209 */ /* 0x000fe40007810000 */
[----:B------:R-:W-:Y:S02]  /*2a80*/  ISETP.GT.AND P4, PT, R3, 0x8, PT ;  /* 0x000000080300780c */ /* 0x000fe40003f84270 */
[----:B------:R-:W-:Y:S01]  /*2a90*/  FSEL R25, R25, -INF , P3 ;  /* 0xff80000019197808 */ /* 0x000fe20001800000 */
[----:B------:R-:W1:Y:S01]  /*2aa0*/  SHFL.BFLY PT, R7, R6, 0x2, 0x1f ;  /* 0x0c401f0006077f89 */ /* 0x000e6200000e0000 */
[----:B------:R-:W-:-:S02]  /*2ab0*/  ISETP.GT.AND P3, PT, R3, 0x10, PT ;  /* 0x000000100300780c */ /* 0x000fc40003f64270 */
[----:B-1----:R-:W-:-:S05]  /*2ac0*/  FMNMX.FTZ R10, R6, R7, !PT ;  /* 0x00000007060a7209 */ /* 0x002fca0007810000 */
[----:B------:R-:W1:Y:S02]  /*2ad0*/  SHFL.BFLY PT, R7, R10, 0x1, 0x1f ;  /* 0x0c201f000a077f89 */ /* 0x000e6400000e0000 */
[----:B-1----:R-:W-:-:S04]  /*2ae0*/  FMNMX.FTZ R7, R10, R7, !PT ;  /* 0x000000070a077209 */ /* 0x002fc80007810000 */
        /* <DEDUP_REMOVED lines=32> */
[----:B------:R-:W1:Y:S01]  /*2cf0*/  MUFU.EX2 R6, R6 ;  /* 0x0000000600067308 */ /* 0x000e620000000800 */
        /* <DEDUP_REMOVED lines=33> */
[----:B------:R-:W-:Y:S01]  /*2f10*/  FFMA.FTZ R75, R75, R0, -R38 ;  /* 0x000000004b4b7223 */ /* 0x000fe20000010826 */
[----:B------:R-:W-:Y:S01]  /*2f20*/  FSEL R31, R48, -INF , P3 ;  /* 0xff800000301f7808 */ /* 0x000fe20001800000 */
[----:B-1----:R-:W-:Y:S01]  /*2f30*/  FADD.FTZ R48, R181, R6 ;  /* 0x00000006b5307221 */ /* 0x002fe20000010000 */
        /* <DEDUP_REMOVED lines=87> */
[----:B------:R-:W-:Y:S02]  /*34b0*/  FSEL R85, R85, -INF , P2 ;  /* 0xff80000055557808 */ /* 0x000fe40001000000 */
[----:B------:R-:W-:Y:S02]  /*34c0*/  FMNMX.FTZ R4, R3, R4, !PT ;  /* 0x0000000403047209 */ /* 0x000fe40007810000 */
[----:B------:R-:W-:Y:S01]  /*34d0*/  F2FP.F16.F32.PACK_AB R181, R6, R181 ;  /* 0x000000b506b5723e */ /* 0x000fe200000000ff */
[----:B------:R-:W-:Y:S01]  /*34e0*/  MUFU.EX2 R161, R161 ;  /* 0x000000a100a17308 */ /* 0x000fe20000000800 */
[----:B------:R-:W-:-:S05]  /*34f0*/  FMNMX.FTZ R4, R85, R4, !PT ;  /* 0x0000000455047209 */ /* 0x000fca0007810000 */
[----:B------:R-:W1:Y:S02]  /*3500*/  SHFL.BFLY PT, R89, R4, 0x2, 0x1f ;  /* 0x0c401f0004597f89 */ /* 0x000e6400000e0000 */
[----:B------:R-:W-:Y:S08]  /*3510*/  MUFU.EX2 R36, R67 ;  /* 0x0000004300247308 */ /* 0x000ff00000000800 */
[----:B------:R-:W-:Y:S08]  /*3520*/  MUFU.EX2 R163, R163 ;  /* 0x000000a300a37308 */ /* 0x000ff00000000800 */
[----:B------:R-:W-:Y:S01]  /*3530*/  MUFU.EX2 R40, R71 ;  /* 0x0000004700287308 */ /* 0x000fe20000000800 */
[----:B-1----:R-:W-:-:S07]  /*3540*/  FMNMX.FTZ R89, R4, R89, !PT ;  /* 0x0000005904597209 */ /* 0x002fce0007810000 */
[----:B------:R-:W-:Y:S01]  /*3550*/  MUFU.EX2 R115, R115 ;  /* 0x0000007300737308 */ /* 0x000fe20000000800 */
[----:B------:R-:W1:Y:S07]  /*3560*/  SHFL.BFLY PT, R4, R89, 0x1, 0x1f ;  /* 0x0c201f0059047f89 */ /* 0x000e6e00000e0000 */
[----:B------:R-:W2:Y:S08]  /*3570*/  MUFU.EX2 R42, R75 ;  /* 0x0000004b002a7308 */ /* 0x000eb00000000800 */
[----:B------:R-:W-:Y:S08]  /*3580*/  MUFU.EX2 R117, R117 ;  /* 0x0000007500757308 */ /* 0x000ff00000000800 */
[----:B------:R-:W-:Y:S01]  /*3590*/  MUFU.EX2 R44, R79 ;  /* 0x0000004f002c7308 */ /* 0x000fe20000000800 */
[----:B--2---:R-:W-:-:S02]  /*35a0*/  F2FP.F16.F32.PACK_AB R157, R42, R115 ;  /* 0x000000732a9d723e */ /* 0x004fc400000000ff */
[----:B-1----:R-:W-:Y:S01]  /*35b0*/  FMNMX.FTZ R4, R89, R4, !PT ;  /* 0x0000000459047209 */ /* 0x002fe20007810000 */
[----:B------:R-:W-:-:S03]  /*35c0*/  IMAD.MOV.U32 R89, RZ, RZ, R151 ;  /* 0x000000ffff597224 */ /* 0x000fc600078e0097 */
[C---:B------:R-:W-:Y:S01]  /*35d0*/  FSETP.NEU.FTZ.AND P2, PT, R4.reuse, -INF , PT ;  /* 0xff8000000400780b */ /* 0x040fe20003f5d000 */
[-C--:B------:R-:W-:Y:S01]  /*35e0*/  FMUL.FTZ R34, R4, R0.reuse ;  /* 0x0000000004227220 */ /* 0x080fe20000410000 */
[----:B------:R-:W-:Y:S04]  /*35f0*/  MUFU.EX2 R119, R119 ;  /* 0x0000007700777308 */ /* 0x000fe80000000800 */
[----:B------:R-:W-:Y:S02]  /*3600*/  FSEL R34, R34, RZ, P2 ;  /* 0x000000ff22227208 */ /* 0x000fe40001000000 */
[----:B------:R-:W-:Y:S02]  /*3610*/  PLOP3.LUT P2, PT, PT, PT, UP0, 0x80, 0x0 ;  /* 0x000000000000781c */ /* 0x000fe40003f4f008 */
        /* <DEDUP_REMOVED lines=32> */
[----:B------:R3:W4:Y:S01]  /*3820*/  MUFU.EX2 R182, R29 ;  /* 0x0000001d00b67308 */ /* 0x0007220000000800 */
[----:B------:R-:W-:Y:S01]  /*3830*/  FADD.FTZ R5, R179, R48 ;  /* 0x00000030b3057221 */ /* 0x000fe20000010000 */
[----:B--2---:R-:W-:Y:S01]  /*3840*/  FADD.FTZ R48, R180, R25 ;  /* 0x00000019b4307221 */ /* 0x004fe20000010000 */
[-CC-:B------:R-:W-:Y:S01]  /*3850*/  FFMA.FTZ R55, R55, R0.reuse, -R34.reuse ;  /* 0x0000000037377223 */ /* 0x180fe20000010822 */
[-CC-:B------:R-:W-:Y:S01]  /*3860*/  FFMA.FTZ R73, R73, R0.reuse, -R34.reuse ;  /* 0x0000000049497223 */ /* 0x180fe20000010822 */
[----:B------:R-:W-:Y:S01]  /*3870*/  FADD.FTZ R50, R14, R5 ;  /* 0x000000050e327221 */ /* 0x000fe20000010000 */
[-CC-:B------:R-:W-:Y:S01]  /*3880*/  FFMA.FTZ R59, R59, R0.reuse, -R34.reuse ;  /* 0x000000003b3b7223 */ /* 0x180fe20000010822 */
[-C--:B------:R-:W-:Y:S01]  /*3890*/  FFMA.FTZ R77, R77, R0.reuse, -R34 ;  /* 0x000000004d4d7223 */ /* 0x080fe20000010822 */
[----:B------:R-:W2:Y:S01]  /*38a0*/  MUFU.EX2 R13, R13 ;  /* 0x0000000d000d7308 */ /* 0x000ea20000000800 */
[----:B-1----:R-:W-:Y:S01]  /*38b0*/  FADD.FTZ R5, R11, R48 ;  /* 0x000000300b057221 */ /* 0x002fe20000010000 */
[----:B---3--:R-:W-:Y:S01]  /*38c0*/  FADD.FTZ R29, R173, R50 ;  /* 0x00000032ad1d7221 */ /* 0x008fe20000010000 */
[-CC-:B------:R-:W-:Y:S01]  /*38d0*/  FFMA.FTZ R63, R63, R0.reuse, -R34.reuse ;  /* 0x000000003f3f7223 */ /* 0x180fe20000010822 */
[-CC-:B------:R-:W-:Y:S01]  /*38e0*/  FFMA.FTZ R81, R81, R0.reuse, -R34.reuse ;  /* 0x0000000051517223 */ /* 0x180fe20000010822 */
[-CC-:B------:R-:W-:Y:S01]  /*38f0*/  FFMA.FTZ R3, R3, R0.reuse, -R34.reuse ;  /* 0x0000000003037223 */ /* 0x180fe20000010822 */
[----:B------:R-:W-:Y:S01]  /*3900*/  FADD.FTZ R50, R20, R29 ;  /* 0x0000001d14327221 */ /* 0x000fe20000010000 */
[----:B------:R-:W-:Y:S01]  /*3910*/  FFMA.FTZ R34, R85, R0, -R34 ;  /* 0x0000000055227223 */ /* 0x000fe20000010822 */
[----:B------:R-:W1:Y:S01]  /*3920*/  MUFU.EX2 R176, R33 ;  /* 0x0000002100b07308 */ /* 0x000e620000000800 */
[C---:B----4-:R-:W-:Y:S01]  /*3930*/  FADD.FTZ R48, R182.reuse, R5 ;  /* 0x00000005b6307221 */ /* 0x050fe20000010000 */
        /* <DEDUP_REMOVED lines=9> */
[----:B------:R-:W-:Y:S01]  /*39d0*/  F2FP.F16.F32.PACK_AB R177, R12, R177 ;  /* 0x000000b10cb1723e */ /* 0x000fe200000000ff */
[----:B------:R-:W-:Y:S01]  /*39e0*/  FADD.FTZ R50, R26, R29 ;  /* 0x0000001d1a327221 */ /* 0x000fe20000010000 */
[----:B------:R-:W-:Y:S01]  /*39f0*/  F2FP.F16.F32.PACK_AB R179, R14, R179 ;  /* 0x000000b30eb3723e */ /* 0x000fe200000000ff */
[----:B------:R-:W2:Y:S01]  /*3a00*/  MUFU.EX2 R178, R37 ;  /* 0x0000002500b27308 */ /* 0x000ea20000000800 */
[----:B-1----:R-:W-:Y:S01]  /*3a10*/  FADD.FTZ R48, R176, R5 ;  /* 0x00000005b0307221 */ /* 0x002fe20000010000 */
[----:B------:R-:W-:Y:S01]  /*3a20*/  FADD.FTZ R29, R171, R50 ;  /* 0x00000032ab1d7221 */ /* 0x000fe20000010000 */
[----:B------:R-:W-:-:S02]  /*3a30*/  F2FP.F16.F32.PACK_AB R173, R20, R173 ;  /* 0x000000ad14ad723e */ /* 0x000fc400000000ff */
[----:B------:R-:W-:Y:S02]  /*3a40*/  F2FP.F16.F32.PACK_AB R175, R24, R175 ;  /* 0x000000af18af723e */ /* 0x000fe400000000ff */
[----:B------:R-:W-:Y:S01]  /*3a50*/  F2FP.F16.F32.PACK_AB R169, R26, R169 ;  /* 0x000000a91aa9723e */ /* 0x000fe200000000ff */
[----:B------:R-:W1:Y:S01]  /*3a60*/  MUFU.EX2 R21, R21 ;  /* 0x0000001500157308 */ /* 0x000e620000000800 */
[----:B---3--:R-:W-:Y:S01]  /*3a70*/  FADD.FTZ R5, R15, R48 ;  /* 0x000000300f057221 */ /* 0x008fe20000010000 */
[----:B------:R-:W-:Y:S02]  /*3a80*/  F2FP.F16.F32.PACK_AB R171, R28, R171 ;  /* 0x000000ab1cab723e */ /* 0x000fe400000000ff */
[----:B------:R-:W-:Y:S02]  /*3a90*/  F2FP.F16.F32.PACK_AB R180, R25, R180 ;  /* 0x000000b419b4723e */ /* 0x000fe400000000ff */
[----:B------:R-:W-:Y:S02]  /*3aa0*/  F2FP.F16.F32.PACK_AB R176, R176, R13 ;  /* 0x0000000db0b0723e */ /* 0x000fe400000000ff */
[----:B------:R-:W0:Y:S01]  /*3ab0*/  MUFU.EX2 R172, R41 ;  /* 0x0000002900ac7308 */ /* 0x000e220000000800 */
[C---:B--2---:R-:W-:Y:S01]  /*3ac0*/  FADD.FTZ R48, R178.reuse, R5 ;  /* 0x00000005b2307221 */ /* 0x044fe20000010000 */
[----:B------:R-:W-:-:S06]  /*3ad0*/  F2FP.F16.F32.PACK_AB R178, R178, R15 ;  /* 0x0000000fb2b2723e */ /* 0x000fcc00000000ff */
[----:B------:R-:W2:Y:S01]  /*3ae0*/  MUFU.EX2 R27, R27 ;  /* 0x0000001b001b7308 */ /* 0x000ea20000000800 */
[----:B-1----:R-:W-:Y:S01]  /*3af0*/  FADD.FTZ R5, R21, R48 ;  /* 0x0000003015057221 */ /* 0x002fe20000010000 */
[----:B------:R-:W-:-:S04]  /*3b00*/  FADD.FTZ R48, R28, R29 ;  /* 0x0000001d1c307221 */ /* 0x000fc80000010000 */
[----:B------:R-:W-:Y:S01]  /*3b10*/  FADD.FTZ R29, R165, R48 ;  /* 0x00000030a51d7221 */ /* 0x000fe20000010000 */
[----:B------:R-:W-:Y:S01]  /*3b20*/  F2FP.F16.F32.PACK_AB R165, R30, R165 ;  /* 0x000000a51ea5723e */ /* 0x000fe200000000ff */
[----:B------:R-:W1:Y:S01]  /*3b30*/  MUFU.EX2 R174, R45 ;  /* 0x0000002d00ae7308 */ /* 0x000e620000000800 */
[----:B0-----:R-:W-:Y:S01]  /*3b40*/  FADD.FTZ R2, R172, R5 ;  /* 0x00000005ac027221 */ /* 0x001fe20000010000 */
[----:B------:R-:W-:Y:S01]  /*3b50*/  FADD.FTZ R48, R30, R29 ;  /* 0x0000001d1e307221 */ /* 0x000fe20000010000 */
[----:B------:R-:W-:-:S03]  /*3b60*/  F2FP.F16.F32.PACK_AB R172, R172, R21 ;  /* 0x00000015acac723e */ /* 0x000fc600000000ff */
[----:B------:R-:W-:Y:S01]  /*3b70*/  FADD.FTZ R29, R167, R48 ;  /* 0x00000030a71d7221 */ /* 0x000fe20000010000 */
[C---:B------:R-:W-:Y:S01]  /*3b80*/  F2FP.F16.F32.PACK_AB R167, R32.reuse, R167 ;  /* 0x000000a720a7723e */ /* 0x040fe200000000ff */
[----:B------:R-:W0:Y:S01]  /*3b90*/  MUFU.EX2 R31, R31 ;  /* 0x0000001f001f7308 */ /* 0x000e220000000800 */
        /* <DEDUP_REMOVED lines=11> */
[----:B0-----:R-:W-:Y:S01]  /*3c50*/  FADD.FTZ R5, R31, R2 ;  /* 0x000000021f057221 */ /* 0x001fe20000010000 */
[----:B------:R-:W-:-:S04]  /*3c60*/  FADD.FTZ R6, R40, R29 ;  /* 0x0000001d28067221 */ /* 0x000fc80000010000 */
[----:B------:R-:W-:Y:S01]  /*3c70*/  FADD.FTZ R29, R115, R6 ;  /* 0x00000006731d7221 */ /* 0x000fe20000010000 */
[----:B------:R-:W-:Y:S01]  /*3c80*/  IMAD.MOV.U32 R115, RZ, RZ, R151 ;  /* 0x000000ffff737224 */ /* 0x000fe200078e0097 */
[----:B------:R-:W0:Y:S01]  /*3c90*/  MUFU.EX2 R170, R53 ;  /* 0x0000003500aa7308 */ /* 0x000e220000000800 */
[----:B--2---:R-:W-:Y:S01]  /*3ca0*/  FADD.FTZ R2, R168, R5 ;  /* 0x00000005a8027221 */ /* 0x004fe20000010000 */
[----:B------:R-:W-:Y:S01]  /*3cb0*/  FADD.FTZ R6, R42, R29 ;  /* 0x0000001d2a067221 */ /* 0x000fe20000010000 */
[----:B------:R-:W-:-:S03]  /*3cc0*/  F2FP.F16.F32.PACK_AB R168, R168, R31 ;  /* 0x0000001fa8a8723e */ /* 0x000fc600000000ff */
[----:B------:R-:W-:Y:S01]  /*3cd0*/  FADD.FTZ R29, R117, R6 ;  /* 0x00000006751d7221 */ /* 0x000fe20000010000 */
[----:B------:R-:W-:Y:S01]  /*3ce0*/  IMAD.MOV.U32 R117, RZ, RZ, R151 ;  /* 0x000000ffff757224 */ /* 0x000fe200078e0097 */
[----:B------:R-:W2:Y:S01]  /*3cf0*/  MUFU.EX2 R39, R39 ;  /* 0x0000002700277308 */ /* 0x000ea20000000800 */
[----:B-1----:R-:W-:Y:S01]  /*3d00*/  FADD.FTZ R5, R35, R2 ;  /* 0x0000000223057221 */ /* 0x002fe20000010000 */
[----:B------:R-:W-:-:S04]  /*3d10*/  FADD.FTZ R6, R44, R29 ;  /* 0x0000001d2c067221 */ /* 0x000fc80000010000 */
[----:B------:R-:W-:Y:S01]  /*3d20*/  FADD.FTZ R29, R119, R6 ;  /* 0x00000006771d7221 */ /* 0x000fe20000010000 */
[----:B------:R-:W-:Y:S01]  /*3d30*/  IMAD.MOV.U32 R119, RZ, RZ, R151 ;  /* 0x000000ffff777224 */ /* 0x000fe200078e0097 */
[----:B------:R-:W1:Y:S01]  /*3d40*/  MUFU.EX2 R164, R57 ;  /* 0x0000003900a47308 */ /* 0x000e620000000800 */
[----:B0-----:R-:W-:Y:S01]  /*3d50*/  FADD.FTZ R2, R170, R5 ;  /* 0x00000005aa027221 */ /* 0x001fe20000010000 */
[----:B------:R-:W-:Y:S01]  /*3d60*/  FADD.FTZ R6, R46, R29 ;  /* 0x0000001d2e067221 */ /* 0x000fe20000010000 */
[----:B------:R-:W-:-:S05]  /*3d70*/  F2FP.F16.F32.PACK_AB R170, R170, R35 ;  /* 0x00000023aaaa723e */ /* 0x000fca00000000ff */
[----:B------:R-:W0:Y:S01]  /*3d80*/  MUFU.EX2 R43, R43 ;  /* 0x0000002b002b7308 */ /* 0x000e220000000800 */
[----:B--2---:R-:W-:-:S07]  /*3d90*/  FADD.FTZ R5, R39, R2 ;  /* 0x0000000227057221 */ /* 0x004fce0000010000 */
[----:B------:R-:W2:Y:S01]  /*3da0*/  MUFU.EX2 R166, R61 ;  /* 0x0000003d00a67308 */ /* 0x000ea20000000800 */
[C---:B-1----:R-:W-:Y:S01]  /*3db0*/  FADD.FTZ R2, R164.reuse, R5 ;  /* 0x00000005a4027221 */ /* 0x042fe20000010000 */
[----:B------:R-:W-:-:S06]  /*3dc0*/  F2FP.F16.F32.PACK_AB R164, R164, R39 ;  /* 0x00000027a4a4723e */ /* 0x000fcc00000000ff */
[----:B------:R-:W1:Y:S01]  /*3dd0*/  MUFU.EX2 R47, R47 ;  /* 0x0000002f002f7308 */ /* 0x000e620000000800 */
[----:B0-----:R-:W-:-:S07]  /*3de0*/  FADD.FTZ R5, R43, R2 ;  /* 0x000000022b057221 */ /* 0x001fce0000010000 */
        /* <DEDUP_REMOVED lines=31> */
[----:B--2---:R-:W-:Y:S01]  /*3fe0*/  FADD.FTZ R11, R3, R2 ;  /* 0x00000002030b7221 */ /* 0x004fe20000010000 */
[----:B------:R-:W-:Y:S01]  /*3ff0*/  IMAD.MOV.U32 R2, RZ, RZ, 0x3f800000 ;  /* 0x3f800000ff027424 */ /* 0x000fe200078e00ff */
[C---:B-1----:R-:W-:Y:S01]  /*4000*/  F2FP.F16.F32.PACK_AB R155, R38.reuse, R121 ;  /* 0x00000079269b723e */ /* 0x042fe200000000ff */
[----:B------:R-:W-:Y:S01]  /*4010*/  FADD.FTZ R5, R38, R29 ;  /* 0x0000001d26057221 */ /* 0x000fe20000010000 */
[----:B------:R-:W-:Y:S01]  /*4020*/  IMAD.MOV.U32 R121, RZ, RZ, R151 ;  /* 0x000000ffff797224 */ /* 0x000fe200078e0097 */
[C---:B0-----:R-:W-:Y:S01]  /*4030*/  F2FP.F16.F32.PACK_AB R154, R34.reuse, R3 ;  /* 0x00000003229a723e */ /* 0x041fe200000000ff */
        /* <DEDUP_REMOVED lines=40> */
.L_x_2020:
[----:B------:R-:W-:-:S04]  /*42c0*/  UIADD3 UR7, UR6, 0x1, URZ ;  /* 0x0000000106077890 */ /* 0x000fc8000fffe03f */
[----:B------:R-:W-:-:S04]  /*42d0*/  UISETP.NE.AND UP0, UPT, UR7, 0x2, UPT ;  /* 0x000000020700788c */ /* 0x000fc8000bf05270 */
[----:B------:R-:W-:Y:S02]  /*42e0*/  USEL UR37, URZ, 0x1, UP0 ;  /* 0x000000013f257887 */ /* 0x000fe40008000000 */
[----:B------:R-:W-:Y:S02]  /*42f0*/  USEL UR36, UR7, URZ, UP0 ;  /* 0x0000003f07247287 */ /* 0x000fe40008000000 */
[----:B------:R-:W-:Y:S01]  /*4300*/  ULOP3.LUT UR37, UR5, UR37, URZ, 0x3c, !UPT ;  /* 0x0000002505257292 */ /* 0x000fe2000f8e3c3f */
[----:B------:R-:W-:Y:S11]  /*4310*/  @!P0 BRA `(.L_x_2012) ;  /* 0x0000000000048947 */ /* 0x000ff60003800000 */
[----:B------:R-:W-:Y:S01]  /*4320*/  BPT.TRAP 0x1 ;  /* 0x000000040000795c */ /* 0x000fe20000300000 */
.L_x_2012:
[----:B------:R-:W-:Y:S01]  /*4330*/  ULEA UR7, UR36, UR38, 0x3 ;  /* 0x0000002624077291 */ /* 0x000fe2000f8e183f */
[----:B------:R-:W-:-:S05]  /*4340*/  IMAD.U32 R0, RZ, RZ, UR37 ;  /* 0x00000025ff007e24 */ /* 0x000fca000f8e00ff */
[----:B------:R-:W-:-:S04]  /*4350*/  SHF.L.U32 R0, R0, 0x1f, RZ ;  /* 0x0000001f00007819 */ /* 0x000fc800000006ff */
[----:B------:R0:W1:Y:S01]  /*4360*/  SYNCS.PHASECHK.TRANS64.TRYWAIT P2, [UR7+0x34830], R0 ;  /* 0x03483000ff0075a7 */ /* 0x0000620008040147 */
[----:B------:R-:W-:Y:S05]  /*4370*/  @!P0 BRA `(.L_x_2013) ;  /* 0x0000000000048947 */ /* 0x000fea0003800000 */
[----:B------:R-:W-:Y:S01]  /*4380*/  BPT.TRAP 0x1 ;  /* 0x000000040000795c */ /* 0x000fe20000300000 */
.L_x_2013:
[----:B-1----:R-:W-:Y:S05]  /*4390*/  @P2 BRA `(.L_x_2014) ;  /* 0x0000000000082947 */ /* 0x002fea0003800000 */
[----:B------:R-:W1:Y:S02]  /*43a0*/  SYNCS.PHASECHK.TRANS64.TRYWAIT P2, [UR7+0x34830], R0 ;  /* 0x03483000ff0075a7 */ /* 0x000e640008040147 */
[----:B-1----:R-:W-:Y:S05]  /*43b0*/  @!P2 BRA `(.L_x_2015) ;  /* 0x000000cc008ca947 */ /* 0x002fea0003800000 */
.L_x_2014:
        /* <DEDUP_REMOVED lines=141> */
.L_x_2016:
[----:B------:R-:W-:Y:S01]  /*4c90*/  ULEA UR10, UR6, UR38, 0x3 ;  /* 0x00000026060a7291 */ /* 0x000fe2000f8e183f */
[----:B01----:R-:W-:-:S05]  /*4ca0*/  IMAD.U32 R0, RZ, RZ, UR5 ;  /* 0x00000005ff007e24 */ /* 0x003fca000f8e00ff */
[----:B------:R-:W-:-:S04]  /*4cb0*/  SHF.L.U32 R0, R0, 0x1f, RZ ;  /* 0x0000001f00007819 */ /* 0x000fc800000006ff */
[----:B------:R0:W1:Y:S01]  /*4cc0*/  SYNCS.PHASECHK.TRANS64.TRYWAIT P2, [UR10+0x34850], R0 ;  /* 0x03485000ff0075a7 */ /* 0x000062000804014a */
[----:B------:R-:W-:Y:S05]  /*4cd0*/  @!P0 BRA `(.L_x_2017) ;  /* 0x0000000000048947 */ /* 0x000fea0003800000 */
[----:B------:R-:W-:Y:S01]  /*4ce0*/  BPT.TRAP 0x1 ;  /* 0x000000040000795c */ /* 0x000fe20000300000 */
.L_x_2017:
[----:B-1----:R-:W-:Y:S05]  /*4cf0*/  @P2 BRA `(.L_x_2018) ;  /* 0x0000000000082947 */ /* 0x002fea0003800000 */
[----:B------:R-:W1:Y:S02]  /*4d00*/  SYNCS.PHASECHK.TRANS64.TRYWAIT P2, [UR10+0x34850], R0 ;  /* 0x03485000ff0075a7 */ /* 0x000e64000804014a */
[----:B-1----:R-:W-:Y:S05]  /*4d10*/  @!P2 BRA `(.L_x_2019) ;  /* 0x000000c4004ca947 */ /* 0x002fea0003800000 */
.L_x_2018:
[----:B------:R-:W-:Y:S01]  /*4d20*/  UIADD3 UR5, UR38, 0x400, URZ ;  /* 0x0000040026057890 */ /* 0x000fe2000fffe03f */
[----:B------:R-:W-:Y:S01]  /*4d30*/  WARPGROUP.ARRIVE ;  /* 0x00000000000079c5 */ /* 0x000fe20000000000 */
[----:B------:R-:W-:Y:S01]  /*4d40*/  UMOV UR15, 0x40000040 ;  /* 0x40000040000f7882 */ /* 0x000fe20000000000 */
[----:B------:R-:W-:Y:S01]  /*4d50*/  R2UR UR18, R16 ;  /* 0x00000000101272ca */ /* 0x000fe200000e0000 */
[----:B------:R-:W-:Y:S02]  /*4d60*/  USHF.R.U32.HI UR5, URZ, 0x4, UR5 ;  /* 0x000000043f057899 */ /* 0x000fe40008011605 */
[----:B------:R-:W-:Y:S02]  /*4d70*/  UISETP.GT.AND UP0, UPT, UR4, UR11, UPT ;  /* 0x0000000b0400728c */ /* 0x000fe4000bf04270 */
[----:B------:R-:W-:-:S04]  /*4d80*/  ULOP3.LUT UR5, UR5, 0x3fff, URZ, 0xc0, !UPT ;  /* 0x00003fff05057892 */ /* 0x000fc8000f8ec03f */
[----:B------:R-:W-:-:S04]  /*4d90*/  ULOP3.LUT UR5, UR5, 0x4000000, URZ, 0xfc, !UPT ;  /* 0x0400000005057892 */ /* 0x000fc8000f8efc3f */
[----:B------:R-:W-:-:S03]  /*4da0*/  ULEA UR5, UR6, UR5, 0xb ;  /* 0x0000000506057291 */ /* 0x000fc6000f8e583f */
[----:B------:R-:W-:Y:S02]  /*4db0*/  UMOV UR6, 0xffffff80 ;  /* 0xffffff8000067882 */ /* 0x000fe40000000000 */
[----:B------:R-:W-:Y:S02]  /*4dc0*/  UIMAD UR6, UR4, UR6, 0x1 ;  /* 0x00000001040674a4 */ /* 0x000fe4000f8e0206 */
[----:B------:R-:W-:Y:S01]  /*4dd0*/  UMOV UR14, UR5 ;  /* 0x00000005000e7c82 */ /* 0x000fe20008000000 */
[----:B------:R-:W-:Y:S01]  /*4de0*/  UIADD3 UR4, UR4, -0x1, URZ ;  /* 0xffffffff04047890 */ /* 0x000fe2000fffe03f */
[----:B------:R-:W-:Y:S01]  /*4df0*/  HGMMA.64x128x16.F32 R88, R180, gdesc[UR12].tnspB, R88, gsb0 ;  /* 0x41e0000cb4587df0 */ /* 0x000fe20008000858 */
[----:B------:R-:W-:Y:S01]  /*4e00*/  UIADD3 UR14, UR5, 0x80, URZ ;  /* 0x00000080050e7890 */ /* 0x000fe2000fffe03f */
[----:B------:R-:W-:Y:S01]  /*4e10*/  UMOV UR15, 0x40000040 ;  /* 0x40000040000f7882 */ /* 0x000fe20000000000 */
[----:B------:R-:W-:-:S04]  /*4e20*/  ULEA UR6, UR18, UR6, 0x7 ;  /* 0x0000000612067291 */ /* 0x000fc8000f8e383f */
[----:B------:R-:W-:-:S06]  /*4e30*/  UIADD3 UR6, -UR60, UR6, UR61 ;  /* 0x000000063c067290 */ /* 0x000fcc000fffe13d */
[----:B-1----:R-:W-:Y:S01]  /*4e40*/  IMAD.U32 R3, RZ, RZ, UR6 ;  /* 0x00000006ff037e24 */ /* 0x002fe2000f8e00ff */
[----:B------:R-:W-:-:S03]  /*4e50*/  UMOV UR6, UR36 ;  /* 0x0000002400067c82 */ /* 0x000fc60008000000 */
[----:B------:R-:W-:-:S04]  /*4e60*/  IMAD R12, R22, -0x2, R3 ;  /* 0xfffffffe160c7824 */ /* 0x000fc800078e0203 */
[----:B------:R-:W-:-:S05]  /*4e70*/  IMAD.IADD R12, R23, 0x1, R12 ;  /* 0x00000001170c7824 */ /* 0x000fca00078e020c */
[C---:B------:R-:W-:Y:S02]  /*4e80*/  ISETP.GT.AND P2, PT, R12.reuse, RZ, PT ;  /* 0x000000ff0c00720c */ /* 0x040fe40003f44270 */
[----:B------:R-:W-:Y:S02]  /*4e90*/  ISETP.GT.AND P3, PT, R12, 0x1, PT ;  /* 0x000000010c00780c */ /* 0x000fe40003f64270 */
[----:B------:R-:W-:Y:S02]  /*4ea0*/  FSEL R203, R24, -INF , P2 ;  /* 0xff80000018cb7808 */ /* 0x000fe40001000000 */
[----:B------:R-:W-:Y:S02]  /*4eb0*/  ISETP.GT.AND P2, PT, R12, 0x8, PT ;  /* 0x000000080c00780c */ /* 0x000fe40003f44270 */
[----:B------:R-:W-:Y:S02]  /*4ec0*/  FSEL R207, R25, -INF , P3 ;  /* 0xff80000019cf7808 */ /* 0x000fe40001800000 */
[----:B0-----:R-:W-:-:S02]  /*4ed0*/  FMNMX.FTZ R0, R203, R10, !PT ;  /* 0x0000000acb007209 */ /* 0x001fc40007810000 */
[----:B------:R-:W-:Y:S02]  /*4ee0*/  ISETP.GT.AND P3, PT, R12, 0x9, PT ;  /* 0x000000090c00780c */ /* 0x000fe40003f64270 */
[----:B------:R-:W-:Y:S02]  /*4ef0*/  FSEL R201, R28, -INF , P2 ;  /* 0xff8000001cc97808 */ /* 0x000fe40001000000 */
[----:B------:R-:W-:Y:S02]  /*4f00*/  FMNMX.FTZ R0, R207, R0, !PT ;  /* 0x00000000cf007209 */ /* 0x000fe40007810000 */
[----:B------:R-:W-:Y:S02]  /*4f10*/  ISETP.GT.AND P2, PT, R12, 0x10, PT ;  /* 0x000000100c00780c */ /* 0x000fe40003f44270 */
[----:B------:R-:W-:Y:S02]  /*4f20*/  FSEL R205, R29, -INF , P3 ;  /* 0xff8000001dcd7808 */ /* 0x000fe40001800000 */
[----:B------:R-:W-:-:S02]  /*4f30*/  FMNMX.FTZ R0, R201, R0, !PT ;  /* 0x00000000c9007209 */ /* 0x000fc40007810000 */
[C---:B------:R-:W-:Y:S02]  /*4f40*/  ISETP.GT.AND P3, PT, R12.reuse, 0x11, PT ;  /* 0x000000110c00780c */ /* 0x040fe40003f64270 */
[----:B------:R-:W-:Y:S02]  /*4f50*/  FMNMX.FTZ R0, R205, R0, !PT ;  /* 0x00000000cd007209 */ /* 0x000fe40007810000 */
[----:B------:R-:W-:Y:S02]  /*4f60*/  FSEL R199, R33, -INF , P3 ;  /* 0xff80000021c77808 */ /* 0x000fe40001800000 */
[----:B------:R-:W-:-:S04]  /*4f70*/  ISETP.GT.AND P3, PT, R12, 0x19, PT ;  /* 0x000000190c00780c */ /* 0x000fc80003f64270 */
[----:B------:R-:W-:Y:S02]  /*4f80*/  FSEL R33, R37, -INF , P3 ;  /* 0xff80000025217808 */ /* 0x000fe40001800000 */
[----:B------:R-:W-:Y:S01]  /*4f90*/  ISETP.GT.AND P3, PT, R12, 0x21, PT ;  /* 0x000000210c00780c */ /* 0x000fe20003f64270 */
[----:B------:R-:W-:Y:S02]  /*4fa0*/  WARPGROUP.DEPBAR.LE gsb0, 0x0 ;  /* 0x00008000000079c5 */ /* 0x000fe40000010000 */
[----:B------:R-:W-:Y:S01]  /*4fb0*/  WARPGROUP.ARRIVE ;  /* 0x00000000000079c5 */ /* 0x000fe20000000000 */
[----:B------:R-:W-:Y:S02]  /*4fc0*/  FSEL R183, R32, -INF , P2 ;  /* 0xff80000020b77808 */ /* 0x000fe40001000000 */
[----:B------:R-:W-:Y:S02]  /*4fd0*/  ISETP.GT.AND P2, PT, R12, 0x18, PT ;  /* 0x000000180c00780c */ /* 0x000fe40003f44270 */
[----:B------:R-:W-:Y:S01]  /*4fe0*/  FMNMX.FTZ R0, R183, R0, !PT ;  /* 0x00000000b7007209 */ /* 0x000fe20007810000 */
[----:B------:R-:W-:Y:S01]  /*4ff0*/  HGMMA.64x128x16.F32 R88, R176, gdesc[UR12].tnspB, R88, gsb0 ;  /* 0x41e0000cb0587df0 */ /* 0x000fe20008000858 */
[----:B------:R-:W-:Y:S01]  /*5000*/  UIADD3 UR14, UR5, 0x100, URZ ;  /* 0x00000100050e7890 */ /* 0x000fe2000fffe03f */
[----:B------:R-:W-:Y:S01]  /*5010*/  FSEL R197, R36, -INF , P2 ;  /* 0xff80000024c57808 */ /* 0x000fe20001000000 */
[----:B------:R-:W-:Y:S01]  /*5020*/  UMOV UR15, 0x40000040 ;  /* 0x40000040000f7882 */ /* 0x000fe20000000000 */
[----:B------:R-:W-:-:S02]  /*5030*/  FMNMX.FTZ R0, R199, R0, !PT ;  /* 0x00000000c7007209 */ /* 0x000fc40007810000 */
[----:B------:R-:W-:Y:S02]  /*5040*/  ISETP.GT.AND P2, PT, R12, 0x20, PT ;  /* 0x000000200c00780c */ /* 0x000fe40003f44270 */
[----:B------:R-:W-:Y:S02]  /*5050*/  FMNMX.FTZ R0, R197, R0, !PT ;  /* 0x00000000c5007209 */ /* 0x000fe40007810000 */
[----:B------:R-:W-:Y:S02]  /*5060*/  FSEL R195, R40, -INF , P2 ;  /* 0xff80000028c37808 */ /* 0x000fe40001000000 */
[----:B------:R-:W-:Y:S02]  /*5070*/  FMNMX.FTZ R0, R33, R0, !PT ;  /* 0x0000000021007209 */ /* 0x000fe40007810000 */
[----:B------:R-:W-:Y:S02]  /*5080*/  ISETP.GT.AND P2, PT, R12, 0x28, PT ;  /* 0x000000280c00780c */ /* 0x000fe40003f44270 */
[----:B------:R-:W-:-:S02]  /*5090*/  FSEL R181, R41, -INF , P3 ;  /* 0xff80000029b57808 */ /* 0x000fc40001800000 */
[----:B------:R-:W-:Y:S02]  /*50a0*/  FMNMX.FTZ R0, R195, R0, !PT ;  /* 0x00000000c3007209 */ /* 0x000fe40007810000 */
[----:B------:R-:W-:Y:S02]  /*50b0*/  ISETP.GT.AND P3, PT, R12, 0x29, PT ;  /* 0x000000290c00780c */ /* 0x000fe40003f64270 */
[----:B------:R-:W-:Y:S01]  /*50c0*/  FMNMX.FTZ R0, R181, R0, !PT ;  /* 0x00000000b5007209 */ /* 0x000fe20007810000 */
[----:B------:R-:W-:Y:S02]  /*50d0*/  WARPGROUP.DEPBAR.LE gsb0, 0x0 ;  /* 0x00008000000079c5 */ /* 0x000fe40000010000 */
[----:B------:R-:W-:Y:S01]  /*50e0*/  WARPGROUP.ARRIVE ;  /* 0x00000000000079c5 */ /* 0x000fe20000000000 */
[----:B------:R-:W-:Y:S02]  /*50f0*/  FSEL R179, R44, -INF , P2 ;  /* 0xff8000002cb37808 */ /* 0x000fe40001000000 */
[----:B------:R-:W-:-:S02]  /*5100*/  ISETP.GT.AND P2, PT, R12, 0x30, PT ;  /* 0x000000300c00780c */ /* 0x000fc40003f44270 */
[----:B------:R-:W-:Y:S01]  /*5110*/  FSEL R177, R45, -INF , P3 ;  /* 0xff8000002db17808 */ /* 0x000fe20001800000 */
[----:B------:R-:W-:Y:S01]  /*5120*/  HGMMA.64x128x16.F32 R88, R172, gdesc[UR12].tnspB, R88, gsb0 ;  /* 0x41e0000cac587df0 */ /* 0x000fe20008000858 */
[----:B------:R-:W-:Y:S01]  /*5130*/  UIADD3 UR14, UR5, 0x180, URZ ;  /* 0x00000180050e7890 */ /* 0x000fe2000fffe03f */
[----:B------:R-:W-:Y:S01]  /*5140*/  FMNMX.FTZ R0, R179, R0, !PT ;  /* 0x00000000b3007209 */ /* 0x000fe20007810000 */
[----:B------:R-:W-:Y:S01]  /*5150*/  UMOV UR15, 0x40000040 ;  /* 0x40000040000f7882 */ /* 0x000fe20000000000 */
[----:B------:R-:W-:Y:S02]  /*5160*/  ISETP.GT.AND P3, PT, R12, 0x31, PT ;  /* 0x000000310c00780c */ /* 0x000fe40003f64270 */
[----:B------:R-:W-:Y:S01]  /*5170*/  FMNMX.FTZ R0, R177, R0, !PT ;  /* 0x00000000b1007209 */ /* 0x000fe20007810000 */
[----:B------:R-:W-:Y:S02]  /*5180*/  WARPGROUP.DEPBAR.LE gsb0, 0x0 ;  /* 0x00008000000079c5 */ /* 0x000fe40000010000 */
[----:B------:R-:W-:Y:S01]  /*5190*/  WARPGROUP.ARRIVE ;  /* 0x00000000000079c5 */ /* 0x000fe20000000000 */
[----:B------:R-:W-:-:S02]  /*51a0*/  FSEL R175, R48, -INF , P2 ;  /* 0xff80000030af7808 */ /* 0x000fc40001000000 */
[C---:B------:R-:W-:Y:S02]  /*51b0*/  ISETP.GT.AND P2, PT, R12.reuse, 0x38, PT ;  /* 0x000000380c00780c */ /* 0x040fe40003f44270 */
[----:B------:R-:W-:Y:S01]  /*51c0*/  FSEL R173, R49, -INF , P3 ;  /* 0xff80000031ad7808 */ /* 0x000fe20001800000 */
[----:B------:R-:W-:Y:S01]  /*51d0*/  HGMMA.64x128x16.F32 R88, R168, gdesc[UR12].tnspB, R88, gsb0 ;  /* 0x41e0000ca8587df0 */ /* 0x000fe20008000858 */
[----:B------:R-:W-:Y:S01]  /*51e0*/  FMNMX.FTZ R0, R175, R0, !PT ;  /* 0x00000000af007209 */ /* 0x000fe20007810000 */
[----:B------:R-:W-:Y:S01]  /*51f0*/  UIADD3 UR14, UR5, 0x200, URZ ;  /* 0x00000200050e7890 */ /* 0x000fe2000fffe03f */
[----:B------:R-:W-:Y:S01]  /*5200*/  ISETP.GT.AND P3, PT, R12, 0x39, PT ;  /* 0x000000390c00780c */ /* 0x000fe20003f64270 */
[----:B------:R-:W-:Y:S01]  /*5210*/  UMOV UR15, 0x40000040 ;  /* 0x40000040000f7882 */ /* 0x000fe20000000000 */
[----:B------:R-:W-:Y:S02]  /*5220*/  FSEL R45, R52, -INF , P2 ;  /* 0xff800000342d7808 */ /* 0x000fe40001000000 */
[----:B------:R-:W-:-:S02]  /*5230*/  FMNMX.FTZ R0, R173, R0, !PT ;  /* 0x00000000ad007209 */ /* 0x000fc40007810000 */
[C---:B------:R-:W-:Y:S02]  /*5240*/  ISETP.GT.AND P2, PT, R12.reuse, 0x40, PT ;  /* 0x000000400c00780c */ /* 0x040fe40003f44270 */
[----:B------:R-:W-:Y:S02]  /*5250*/  FSEL R53, R53, -INF , P3 ;  /* 0xff80000035357808 */ /* 0x000fe40001800000 */
[----:B------:R-:W-:Y:S02]  /*5260*/  FMNMX.FTZ R0, R45, R0, !PT ;  /* 0x000000002d007209 */ /* 0x000fe40007810000 */
[----:B------:R-:W-:Y:S02]  /*5270*/  ISETP.GT.AND P3, PT, R12, 0x41, PT ;  /* 0x000000410c00780c */ /* 0x000fe40003f64270 */
        /* <DEDUP_REMOVED lines=41> */
[C---:B------:R-:W-:Y:S01]  /*5510*/  ISETP.GT.AND P3, PT, R12.reuse, 0x79, PT ;  /* 0x000000790c00780c */ /* 0x040fe20003f64270 */
[----:B------:R-:W-:Y:S01]  /*5520*/  VIADD R12, R12, 0x8 ;  /* 0x000000080c0c7836 */ /* 0x000fe20000000000 */
[----:B------:R-:W-:Y:S02]  /*5530*/  FSEL R37, R84, -INF , P2 ;  /* 0xff80000054257808 */ /* 0x000fe40001000000 */
[----:B------:R-:W-:-:S02]  /*5540*/  FMNMX.FTZ R0, R81, R0, !PT ;  /* 0x0000000051007209 */ /* 0x000fc40007810000 */
[----:B------:R-:W-:Y:S02]  /*5550*/  FSEL R85, R85, -INF , P3 ;  /* 0xff80000055557808 */ /* 0x000fe40001800000 */
[----:B------:R-:W-:Y:S02]  /*5560*/  FMNMX.FTZ R0, R37, R0, !PT ;  /* 0x0000000025007209 */ /* 0x000fe40007810000 */
[C---:B------:R-:W-:Y:S02]  /*5570*/  ISETP.GT.AND P5, PT, R12.reuse, RZ, PT ;  /* 0x000000ff0c00720c */ /* 0x040fe40003fa4270 */
[----:B------:R-:W-:Y:S02]  /*5580*/  FMNMX.FTZ R14, R85, R0, !PT ;  /* 0x00000000550e7209 */ /* 0x000fe40007810000 */
[----:B------:R-:W0:Y:S01]  /*5590*/  LDC R0, c[0x0][0x988] ;  /* 0x00026200ff007b82 */ /* 0x000e220000000800 */
[----:B------:R-:W-:Y:S02]  /*55a0*/  ISETP.GT.AND P6, PT, R12, 0x1, PT ;  /* 0x000000010c00780c */ /* 0x000fe40003fc4270 */
[----:B------:R-:W1:Y:S01]  /*55b0*/  SHFL.BFLY PT, R29, R14, 0x2, 0x1f ;  /* 0x0c401f000e1d7f89 */ /* 0x000e6200000e0000 */
[----:B------:R-:W-:-:S02]  /*55c0*/  FSEL R26, R26, -INF , P5 ;  /* 0xff8000001a1a7808 */ /* 0x000fc40002800000 */
[C---:B------:R-:W-:Y:S02]  /*55d0*/  ISETP.GT.AND P3, PT, R12.reuse, 0x8, PT ;  /* 0x000000080c00780c */ /* 0x040fe40003f64270 */
[----:B------:R-:W-:Y:S02]  /*55e0*/  ISETP.GT.AND P4, PT, R12, 0x9, PT ;  /* 0x000000090c00780c */ /* 0x000fe40003f84270 */
[----:B------:R-:W-:Y:S02]  /*55f0*/  FSEL R49, R30, -INF , P3 ;  /* 0xff8000001e317808 */ /* 0x000fe40001800000 */
[C---:B------:R-:W-:Y:S02]  /*5600*/  ISETP.GT.AND P5, PT, R12.reuse, 0x10, PT ;  /* 0x000000100c00780c */ /* 0x040fe40003fa4270 */
[----:B------:R-:W-:Y:S02]  /*5610*/  ISETP.GT.AND P3, PT, R12, 0x18, PT ;  /* 0x000000180c00780c */ /* 0x000fe40003f64270 */
[----:B-1----:R-:W-:Y:S01]  /*5620*/  FMNMX.FTZ R20, R14, R29, !PT ;  /* 0x0000001d0e147209 */ /* 0x002fe20007810000 */
[----:B------:R-:W-:-:S02]  /*5630*/  WARPGROUP.DEPBAR.LE gsb0, 0x0 ;  /* 0x00008000000079c5 */ /* 0x000fc40000010000 */
[----:B------:R-:W-:Y:S02]  /*5640*/  WARPGROUP.ARRIVE ;  /* 0x00000000000079c5 */ /* 0x000fe40000000000 */
[----:B------:R-:W1:Y:S01]  /*5650*/  SHFL.BFLY PT, R29, R20, 0x1, 0x1f ;  /* 0x0c201f00141d7f89 */ /* 0x000e6200000e0000 */
[----:B------:R-:W-:Y:S02]  /*5660*/  FMNMX.FTZ R14, R26, R11, !PT ;  /* 0x0000000b1a0e7209 */ /* 0x000fe40007810000 */
[----:B------:R-:W-:Y:S01]  /*5670*/  FSEL R169, R34, -INF , P5 ;  /* 0xff80000022a97808 */ /* 0x000fe20002800000 */
[----:B------:R-:W-:Y:S01]  /*5680*/  HGMMA.64x128x16.F32 R88, R164, gdesc[UR12].tnspB, R88, gsb0 ;  /* 0x41e0000ca4587df0 */ /* 0x000fe20008000858 */
[----:B------:R-:W-:Y:S01]  /*5690*/  UIADD3 UR14, UR5, 0x280, URZ ;  /* 0x00000280050e7890 */ /* 0x000fe2000fffe03f */
[----:B------:R-:W-:Y:S01]  /*56a0*/  ISETP.GT.AND P5, PT, R12, 0x20, PT ;  /* 0x000000200c00780c */ /* 0x000fe20003fa4270 */
[----:B------:R-:W-:Y:S01]  /*56b0*/  UMOV UR15, 0x40000040 ;  /* 0x40000040000f7882 */ /* 0x000fe20000000000 */
[----:B-1----:R-:W-:-:S04]  /*56c0*/  FMNMX.FTZ R4, R20, R29, !PT ;  /* 0x0000001d14047209 */ /* 0x002fc80007810000 */
[C---:B------:R-:W-:Y:S01]  /*56d0*/  FSETP.NEU.FTZ.AND P2, PT, R4.reuse, -INF , PT ;  /* 0xff8000000400780b */ /* 0x040fe20003f5d000 */
[----:B0-----:R-:W-:-:S05]  /*56e0*/  FMUL.FTZ R2, R4, R0 ;  /* 0x0000000004027220 */ /* 0x001fca0000410000 */
[----:B------:R-:W-:-:S05]  /*56f0*/  FSEL R2, R2, RZ, P2 ;  /* 0x000000ff02027208 */ /* 0x000fca0001000000 */
        /* <DEDUP_REMOVED lines=26> */
[-CC-:B------:R-:W-:Y:S01]  /*58a0*/  FFMA.FTZ R25, R81, R0.reuse, -R2.reuse ;  /* 0x0000000051197223 */ /* 0x180fe20000010802 */
[----:B------:R-:W-:Y:S01]  /*58b0*/  ISETP.GT.AND P5, PT, R12, 0x60, PT ;  /* 0x000000600c00780c */ /* 0x000fe20003fa4270 */
[----:B------:R-:W-:Y:S01]  /*58c0*/  MUFU.EX2 R29, R29 ;  /* 0x0000001d001d7308 */ /* 0x000fe20000000800 */
[----:B------:R-:W-:Y:S01]  /*58d0*/  FFMA.FTZ R37, R85, R0, -R2 ;  /* 0x0000000055257223 */ /* 0x000fe20000010802 */
[----:B------:R-:W-:-:S04]  /*58e0*/  IMAD.U32 R50, RZ, RZ, UR10 ;  /* 0x0000000aff327e24 */ /* 0x000fc8000f8e00ff */
[----:B------:R-:W-:Y:S02]  /*58f0*/  @!P1 VIADD R50, R50, 0x34860 ;  /* 0x0003486032329836 */ /* 0x000fe40000000000 */
[----:B------:R-:W-:Y:S03]  /*5900*/  MUFU.EX2 R182, R182 ;  /* 0x000000b600b67308 */ /* 0x000fe60000000800 */
[----:B------:R-:W-:-:S05]  /*5910*/  @!P1 PRMT R50, RZ, 0x654, R50 ;  /* 0x00000654ff329816 */ /* 0x000fca0000000032 */
        /* <DEDUP_REMOVED lines=11> */
[-CC-:B------:R-:W-:Y:S01]  /*59d0*/  FFMA.FTZ R166, R3, R0.reuse, -R2.reuse ;  /* 0x0000000003a67223 */ /* 0x180fe20000010802 */
[----:B------:R-:W-:Y:S01]  /*59e0*/  FSEL R167, R31, -INF , P4 ;  /* 0xff8000001fa77808 */ /* 0x000fe20002000000 */
[--C-:B------:R-:W-:Y:S01]  /*59f0*/  FFMA.FTZ R31, R199, R0, -R2.reuse ;  /* 0x00000000c71f7223 */ /* 0x100fe20000010802 */
[----:B------:R-:W-:Y:S01]  /*5a00*/  FMNMX.FTZ R14, R165, R14, !PT ;  /* 0x0000000ea50e7209 */ /* 0x000fe20007810000 */
[----:B------:R-:W-:Y:S01]  /*5a10*/  HGMMA.64x128x16.F32 R88, R160, gdesc[UR12].tnspB, R88, gsb0 ;  /* 0x41e0000ca0587df0 */ /* 0x000fe20008000858 */
[C---:B------:R-:W-:Y:S01]  /*5a20*/  ISETP.GT.AND P6, PT, R12.reuse, 0x11, PT ;  /* 0x000000110c00780c */ /* 0x040fe20003fc4270 */
[----:B------:R-:W-:Y:S01]  /*5a30*/  UIADD3 UR14, UR5, 0x300, URZ ;  /* 0x00000300050e7890 */ /* 0x000fe2000fffe03f */
[----:B------:R-:W-:Y:S01]  /*5a40*/  FMNMX.FTZ R14, R49, R14, !PT ;  /* 0x0000000e310e7209 */ /* 0x000fe20007810000 */
[----:B------:R0:W-:Y:S01]  /*5a50*/  MUFU.EX2 R27, R205 ;  /* 0x000000cd001b7308 */ /* 0x0001e20000000800 */
[----:B------:R-:W-:Y:S01]  /*5a60*/  FSEL R171, R35, -INF , P6 ;  /* 0xff80000023ab7808 */ /* 0x000fe20003000000 */
[--C-:B------:R-:W-:Y:S01]  /*5a70*/  FFMA.FTZ R35, R181, R0, -R2.reuse ;  /* 0x00000000b5237223 */ /* 0x100fe20000010802 */
[----:B------:R-:W-:Y:S01]  /*5a80*/  FMNMX.FTZ R14, R167, R14, !PT ;  /* 0x0000000ea70e7209 */ /* 0x000fe20007810000 */
[----:B------:R-:W-:Y:S01]  /*5a90*/  UMOV UR15, 0x40000040 ;  /* 0x40000040000f7882 */ /* 0x000fe20000000000 */
[C---:B------:R-:W-:Y:S01]  /*5aa0*/  ISETP.GT.AND P4, PT, R12.reuse, 0x19, PT ;  /* 0x000000190c00780c */ /* 0x040fe20003f84270 */
[--C-:B------:R-:W-:Y:S01]  /*5ab0*/  FFMA.FTZ R164, R41, R0, -R2.reuse ;  /* 0x0000000029a47223 */ /* 0x100fe20000010802 */
[----:B------:R-:W-:Y:S01]  /*5ac0*/  FMNMX.FTZ R14, R169, R14, !PT ;  /* 0x0000000ea90e7209 */ /* 0x000fe20007810000 */
[-CC-:B------:R-:W-:Y:S01]  /*5ad0*/  FFMA.FTZ R41, R57, R0.reuse, -R2.reuse ;  /* 0x0000000039297223 */ /* 0x180fe20000010802 */
[----:B------:R-:W-:Y:S01]  /*5ae0*/  FSEL R39, R39, -INF , P4 ;  /* 0xff80000027277808 */ /* 0x000fe20002000000 */
[--C-:B------:R-:W-:Y:S01]  /*5af0*/  FFMA.FTZ R57, R61, R0, -R2.reuse ;  /* 0x000000003d397223 */ /* 0x100fe20000010802 */
[----:B------:R-:W-:Y:S01]  /*5b00*/  FMNMX.FTZ R14, R171, R14, !PT ;  /* 0x0000000eab0e7209 */ /* 0x000fe20007810000 */
[----:B------:R-:W-:Y:S01]  /*5b10*/  FFMA.FTZ R61, R65, R0, -R2 ;  /* 0x00000000413d7223 */ /* 0x000fe20000010802 */
[----:B------:R-:W-:Y:S01]  /*5b20*/  ISETP.GT.AND P6, PT, R12, 0x21, PT ;  /* 0x000000210c00780c */ /* 0x000fe20003fc4270 */
[----:B------:R-:W-:Y:S01]  /*5b30*/  MUFU.EX2 R31, R31 ;  /* 0x0000001f001f7308 */ /* 0x000fe20000000800 */
[----:B------:R-:W-:-:S02]  /*5b40*/  FMNMX.FTZ R14, R183, R14, !PT ;  /* 0x0000000eb70e7209 */ /* 0x000fc40007810000 */
[----:B------:R-:W-:Y:S01]  /*5b50*/  FSEL R199, R43, -INF , P6 ;  /* 0xff8000002bc77808 */ /* 0x000fe20003000000 */
[----:B------:R-:W-:Y:S01]  /*5b60*/  FFMA.FTZ R43, R177, R0, -R2 ;  /* 0x00000000b12b7223 */ /* 0x000fe20000010802 */
[----:B------:R-:W-:Y:S02]  /*5b70*/  FMNMX.FTZ R14, R39, R14, !PT ;  /* 0x0000000e270e7209 */ /* 0x000fe40007810000 */
[----:B------:R-:W-:Y:S01]  /*5b80*/  ISETP.GT.AND P4, PT, R12, 0x29, PT ;  /* 0x000000290c00780c */ /* 0x000fe20003f84270 */
[----:B------:R-:W-:Y:S01]  /*5b90*/  MUFU.EX2 R35, R35 ;  /* 0x0000002300237308 */ /* 0x000fe20000000800 */
[----:B------:R-:W-:Y:S02]  /*5ba0*/  FMNMX.FTZ R14, R197, R14, !PT ;  /* 0x0000000ec50e7209 */ /* 0x000fe40007810000 */
[----:B------:R-:W-:Y:S02]  /*5bb0*/  FSEL R47, R47, -INF , P4 ;  /* 0xff8000002f2f7808 */ /* 0x000fe40002000000 */
[----:B------:R-:W-:-:S02]  /*5bc0*/  FMNMX.FTZ R14, R199, R14, !PT ;  /* 0x0000000ec70e7209 */ /* 0x000fc40007810000 */
[C---:B------:R-:W-:Y:S01]  /*5bd0*/  ISETP.GT.AND P6, PT, R12.reuse, 0x31, PT ;  /* 0x000000310c00780c */ /* 0x040fe20003fc4270 */
[----:B------:R-:W-:Y:S01]  /*5be0*/  MUFU.EX2 R43, R43 ;  /* 0x0000002b002b7308 */ /* 0x000fe20000000800 */
[----:B------:R-:W-:Y:S02]  /*5bf0*/  FMNMX.FTZ R14, R201, R14, !PT ;  /* 0x0000000ec90e7209 */ /* 0x000fe40007810000 */
[----:B------:R-:W-:Y:S02]  /*5c00*/  FSEL R51, R51, -INF , P6 ;  /* 0xff80000033337808 */ /* 0x000fe40003000000 */
[----:B------:R-:W-:Y:S02]  /*5c10*/  FMNMX.FTZ R14, R47, R14, !PT ;  /* 0x0000000e2f0e7209 */ /* 0x000fe40007810000 */
[----:B------:R-:W-:Y:S01]  /*5c20*/  ISETP.GT.AND P4, PT, R12, 0x39, PT ;  /* 0x000000390c00780c */ /* 0x000fe20003f84270 */
[----:B------:R-:W-:Y:S01]  /*5c30*/  MUFU.EX2 R164, R164 ;  /* 0x000000a400a47308 */ /* 0x000fe20000000800 */
[----:B------:R-:W-:-:S02]  /*5c40*/  FMNMX.FTZ R14, R195, R14, !PT ;  /* 0x0000000ec30e7209 */ /* 0x000fc40007810000 */
[----:B------:R-:W-:Y:S02]  /*5c50*/  FSEL R181, R54, -INF , P3 ;  /* 0xff80000036b57808 */ /* 0x000fe40001800000 */
[----:B------:R-:W-:Y:S02]  /*5c60*/  FMNMX.FTZ R14, R51, R14, !PT ;  /* 0x0000000e330e7209 */ /* 0x000fe40007810000 */
[----:B------:R-:W-:Y:S01]  /*5c70*/  FSEL R203, R55, -INF , P4 ;  /* 0xff80000037cb7808 */ /* 0x000fe20002000000 */
[----:B------:R-:W-:Y:S01]  /*5c80*/  FFMA.FTZ R55, R173, R0, -R2 ;  /* 0x00000000ad377223 */ /* 0x000fe20000010802 */
[----:B------:R-:W-:Y:S01]  /*5c90*/  FMNMX.FTZ R14, R181, R14, !PT ;  /* 0x0000000eb50e7209 */ /* 0x000fe20007810000 */
[----:B------:R-:W-:Y:S01]  /*5ca0*/  MUFU.EX2 R41, R41 ;  /* 0x0000002900297308 */ /* 0x000fe20000000800 */
[----:B------:R-:W-:Y:S02]  /*5cb0*/  ISETP.GT.AND P6, PT, R12, 0x41, PT ;  /* 0x000000410c00780c */ /* 0x000fe40003fc4270 */
[----:B------:R-:W-:-:S02]  /*5cc0*/  FMNMX.FTZ R14, R203, R14, !PT ;  /* 0x0000000ecb0e7209 */ /* 0x000fc40007810000 */
[C---:B------:R-:W-:Y:S02]  /*5cd0*/  ISETP.GT.AND P3, PT, R12.reuse, 0x48, PT ;  /* 0x000000480c00780c */ /* 0x040fe40003f64270 */
        /* <DEDUP_REMOVED lines=20> */
[----:B------:R-:W-:Y:S01]  /*5e20*/  FMNMX.FTZ R14, R173, R14, !PT ;  /* 0x0000000ead0e7209 */ /* 0x000fe20007810000 */
[----:B------:R-:W-:Y:S01]  /*5e30*/  MUFU.EX2 R20, R20 ;  /* 0x0000001400147308 */ /* 0x000fe20000000800 */
[----:B------:R-:W-:-:S02]  /*5e40*/  ISETP.GT.AND P6, PT, R12, 0x61, PT ;  /* 0x000000610c00780c */ /* 0x000fc40003fc4270 */
[----:B0-----:R-:W-:Y:S02]  /*5e50*/  FSEL R205, R74, -INF , P5 ;  /* 0xff8000004acd7808 */ /* 0x001fe40002800000 */
[----:B------:R-:W-:Y:S02]  /*5e60*/  FMNMX.FTZ R14, R71, R14, !PT ;  /* 0x0000000e470e7209 */ /* 0x000fe40007810000 */
[C---:B------:R-:W-:Y:S01]  /*5e70*/  ISETP.GT.AND P3, PT, R12.reuse, 0x68, PT ;  /* 0x000000680c00780c */ /* 0x040fe20003f64270 */
[----:B------:R-:W-:Y:S01]  /*5e80*/  MUFU.EX2 R25, R25 ;  /* 0x0000001900197308 */ /* 0x000fe20000000800 */
[----:B------:R-:W-:Y:S02]  /*5e90*/  FSEL R75, R75, -INF , P6 ;  /* 0xff8000004b4b7808 */ /* 0x000fe40003000000 */
[----:B------:R-:W-:Y:S02]  /*5ea0*/  FMNMX.FTZ R14, R205, R14, !PT ;  /* 0x0000000ecd0e7209 */ /* 0x000fe40007810000 */
[----:B------:R-:W-:-:S02]  /*5eb0*/  ISETP.GT.AND P4, PT, R12, 0x69, PT ;  /* 0x000000690c00780c */ /* 0x000fc40003f84270 */
[----:B------:R-:W-:Y:S01]  /*5ec0*/  FSEL R53, R78, -INF , P3 ;  /* 0xff8000004e357808 */ /* 0x000fe20001800000 */
[----:B------:R-:W-:Y:S01]  /*5ed0*/  MUFU.EX2 R37, R37 ;  /* 0x0000002500257308 */ /* 0x000fe20000000800 */
[----:B------:R-:W-:Y:S02]  /*5ee0*/  FMNMX.FTZ R14, R75, R14, !PT ;  /* 0x0000000e4b0e7209 */ /* 0x000fe40007810000 */
[C---:B------:R-:W-:Y:S02]  /*5ef0*/  ISETP.GT.AND P5, PT, R12.reuse, 0x70, PT ;  /* 0x000000700c00780c */ /* 0x040fe40003fa4270 */
[----:B------:R-:W-:Y:S02]  /*5f00*/  FSEL R79, R79, -INF , P4 ;  /* 0xff8000004f4f7808 */ /* 0x000fe40002000000 */
[----:B------:R-:W-:Y:S02]  /*5f10*/  FMNMX.FTZ R14, R53, R14, !PT ;  /* 0x0000000e350e7209 */ /* 0x000fe40007810000 */
[----:B------:R-:W-:-:S02]  /*5f20*/  ISETP.GT.AND P6, PT, R12, 0x71, PT ;  /* 0x000000710c00780c */ /* 0x000fc40003fc4270 */
[----:B------:R-:W-:Y:S02]  /*5f30*/  FSEL R207, R82, -INF , P5 ;  /* 0xff80000052cf7808 */ /* 0x000fe40002800000 */
        /* <DEDUP_REMOVED lines=8> */
[----:B------:R-:W-:-:S03]  /*5fc0*/  FSEL R87, R87, -INF , P4 ;  /* 0xff80000057577808 */ /* 0x000fc60002000000 */
[----:B------:R-:W-:Y:S01]  /*5fd0*/  MUFU.EX2 R12, R12 ;  /* 0x0000000c000c7308 */ /* 0x000fe20000000800 */
[----:B------:R-:W-:Y:S02]  /*5fe0*/  WARPGROUP.DEPBAR.LE gsb0, 0x0 ;  /* 0x00008000000079c5 */ /* 0x000fe40000010000 */
        /* <DEDUP_REMOVED lines=12> */
[----:B------:R-:W0:Y:S02]  /*60b0*/  SHFL.BFLY PT, R3, R14, 0x2, 0x1f ;  /* 0x0c401f000e037f89 */ /* 0x000e2400000e0000 */
[----:B------:R-:W-:Y:S08]  /*60c0*/  MUFU.EX2 R162, R162 ;  /* 0x000000a200a27308 */ /* 0x000ff00000000800 */
[----:B------:R-:W-:Y:S08]  /*60d0*/  MUFU.EX2 R13, R13 ;  /* 0x0000000d000d7308 */ /* 0x000ff00000000800 */
[----:B------:R-:W-:Y:S01]  /*60e0*/  MUFU.EX2 R15, R15 ;  /* 0x0000000f000f7308 */ /* 0x000fe20000000800 */
[----:B0-----:R-:W-:Y:S01]  /*60f0*/  FMNMX.FTZ R3, R14, R3, !PT ;  /* 0x000000030e037209 */ /* 0x001fe20007810000 */
[-CC-:B------:R-:W-:Y:S01]  /*6100*/  FFMA.FTZ R14, R21, R0.reuse, -R2.reuse ;  /* 0x00000000150e7223 */ /* 0x180fe20000010802 */
[----:B------:R-:W-:-:S03]  /*6110*/  FFMA.FTZ R21, R77, R0, -R2 ;  /* 0x000000004d157223 */ /* 0x000fc60000010802 */
[----:B------:R-:W0:Y:S02]  /*6120*/  SHFL.BFLY PT, R24, R3, 0x1, 0x1f ;  /* 0x0c201f0003187f89 */ /* 0x000e2400000e0000 */
[----:B------:R-:W-:Y:S08]  /*6130*/  MUFU.EX2 R14, R14 ;  /* 0x0000000e000e7308 */ /* 0x000ff00000000800 */
[----:B------:R-:W-:Y:S01]  /*6140*/  MUFU.EX2 R21, R21 ;  /* 0x0000001500157308 */ /* 0x000fe20000000800 */
[----:B0-----:R-:W-:-:S02]  /*6150*/  FMNMX.FTZ R7, R3, R24, !PT ;  /* 0x0000001803077209 */ /* 0x001fc40007810000 */
        /* <DEDUP_REMOVED lines=12> */
[----:B------:R-:W1:Y:S01]  /*6220*/  MUFU.EX2 R3, R3 ;  /* 0x0000000300037308 */ /* 0x000e620000000800 */
[-C--:B------:R-:W-:Y:S01]  /*6230*/  FMUL.FTZ R11, R11, R0.reuse ;  /* 0x000000000b0b7220 */ /* 0x080fe20000410000 */
[-CC-:B------:R-:W-:Y:S01]  /*6240*/  FFMA.FTZ R10, R165, R0.reuse, -R30.reuse ;  /* 0x00000000a50a7223 */ /* 0x180fe2000001081e */
[-CC-:B------:R-:W-:Y:S01]  /*6250*/  FFMA.FTZ R26, R49, R0.reuse, -R30.reuse ;  /* 0x00000000311a7223 */ /* 0x180fe2000001081e */
[-CC-:B------:R-:W-:Y:S01]  /*6260*/  FFMA.FTZ R49, R167, R0.reuse, -R30.reuse ;  /* 0x00000000a7317223 */ /* 0x180fe2000001081e */
[-CC-:B0-----:R-:W-:Y:S01]  /*6270*/  FFMA.FTZ R28, R169, R0.reuse, -R30.reuse ;  /* 0x00000000a91c7223 */ /* 0x181fe2000001081e */
        /* <DEDUP_REMOVED lines=10> */
[----:B------:R-:W0:Y:S01]  /*6320*/  MUFU.EX2 R2, R11 ;  /* 0x0000000b00027308 */ /* 0x000e220000000800 */
[----:B-1----:R-:W-:Y:S01]  /*6330*/  FFMA.FTZ R6, R3, R6, R180 ;  /* 0x0000000603067223 */ /* 0x002fe200000100b4 */
[-CC-:B------:R-:W-:Y:S01]  /*6340*/  FFMA.FTZ R40, R203, R0.reuse, -R30.reuse ;  /* 0x00000000cb287223 */ /* 0x180fe2000001081e */
[-CC-:B------:R-:W-:Y:S01]  /*6350*/  FFMA.FTZ R165, R179, R0.reuse, -R30.reuse ;  /* 0x00000000b3a57223 */ /* 0x180fe2000001081e */
[-C--:B------:R-:W-:Y:S01]  /*6360*/  FFMA.FTZ R42, R59, R0.reuse, -R30 ;  /* 0x000000003b2a7223 */ /* 0x080fe2000001081e */
[----:B------:R-:W-:Y:S01]  /*6370*/  FADD.FTZ R51, R29, R6 ;  /* 0x000000061d337221 */ /* 0x000fe20000010000 */
[-CC-:B------:R-:W-:Y:S01]  /*6380*/  FFMA.FTZ R167, R177, R0.reuse, -R30.reuse ;  /* 0x00000000b1a77223 */ /* 0x180fe2000001081e */
[-CC-:B------:R-:W-:Y:S01]  /*6390*/  FFMA.FTZ R44, R63, R0.reuse, -R30.reuse ;  /* 0x000000003f2c7223 */ /* 0x180fe2000001081e */
[----:B------:R-:W1:Y:S01]  /*63a0*/  MUFU.EX2 R10, R10 ;  /* 0x0000000a000a7308 */ /* 0x000e620000000800 */
[----:B------:R-:W-:Y:S01]  /*63b0*/  FADD.FTZ R6, R182, R51 ;  /* 0x00000033b6067221 */ /* 0x000fe20000010000 */
[-CC-:B------:R-:W-:Y:S01]  /*63c0*/  FFMA.FTZ R173, R173, R0.reuse, -R30.reuse ;  /* 0x00000000adad7223 */ /* 0x180fe2000001081e */
[-CC-:B------:R-:W-:Y:S01]  /*63d0*/  FFMA.FTZ R71, R71, R0.reuse, -R30.reuse ;  /* 0x0000000047477223 */ /* 0x180fe2000001081e */
[----:B------:R-:W-:Y:S01]  /*63e0*/  FFMA.FTZ R205, R205, R0, -R30 ;  /* 0x00000000cdcd7223 */ /* 0x000fe2000001081e */
[C---:B------:R-:W-:Y:S01]  /*63f0*/  FADD.FTZ R51, R27.reuse, R6 ;  /* 0x000000061b337221 */ /* 0x040fe20000010000 */
[----:B------:R-:W-:Y:S01]  /*6400*/  F2FP.F16.F32.PACK_AB R182, R27, R182 ;  /* 0x000000b61bb6723e */ /* 0x000fe200000000ff */
[-CC-:B------:R-:W-:Y:S01]  /*6410*/  FFMA.FTZ R75, R75, R0.reuse, -R30.reuse ;  /* 0x000000004b4b7223 */ /* 0x180fe2000001081e */
[----:B------:R-:W2:Y:S01]  /*6420*/  MUFU.EX2 R26, R26 ;  /* 0x0000001a001a7308 */ /* 0x000ea20000000800 */
[----:B------:R-:W-:Y:S01]  /*6430*/  FADD.FTZ R6, R176, R51 ;  /* 0x00000033b0067221 */ /* 0x000fe20000010000 */
[----:B0-----:R-:W-:Y:S01]  /*6440*/  FFMA.FTZ R5, R2, R5, R65 ;  /* 0x0000000502057223 */ /* 0x001fe20000010041 */
[-CC-:B------:R-:W-:Y:S01]  /*6450*/  FFMA.FTZ R53, R53, R0.reuse, -R30.reuse ;  /* 0x0000000035357223 */ /* 0x180fe2000001081e */
[-C--:B------:R-:W-:Y:S01]  /*6460*/  FFMA.FTZ R79, R79, R0.reuse, -R30 ;  /* 0x000000004f4f7223 */ /* 0x080fe2000001081e */
[----:B------:R-:W-:Y:S01]  /*6470*/  FADD.FTZ R51, R31, R6 ;  /* 0x000000061f337221 */ /* 0x000fe20000010000 */
[-CC-:B------:R-:W-:Y:S01]  /*6480*/  FFMA.FTZ R207, R207, R0.reuse, -R30.reuse ;  /* 0x00000000cfcf7223 */ /* 0x180fe2000001081e */
[-CC-:B------:R-:W-:Y:S01]  /*6490*/  FFMA.FTZ R83, R83, R0.reuse, -R30.reuse ;  /* 0x0000000053537223 */ /* 0x180fe2000001081e */
[----:B------:R-:W0:Y:S01]  /*64a0*/  MUFU.EX2 R49, R49 ;  /* 0x0000003100317308 */ /* 0x000e220000000800 */
[----:B------:R-:W-:Y:S01]  /*64b0*/  FADD.FTZ R6, R178, R51 ;  /* 0x00000033b2067221 */ /* 0x000fe20000010000 */
[C---:B-1----:R-:W-:Y:S01]  /*64c0*/  FADD.FTZ R11, R10.reuse, R5 ;  /* 0x000000050a0b7221 */ /* 0x042fe20000010000 */
[----:B------:R-:W-:Y:S01]  /*64d0*/  FFMA.FTZ R161, R161, R0, -R30 ;  /* 0x00000000a1a17223 */ /* 0x000fe2000001081e */
[----:B------:R-:W-:Y:S01]  /*64e0*/  F2FP.F16.F32.PACK_AB R181, R10, R65 ;  /* 0x000000410ab5723e */ /* 0x000fe200000000ff */
[----:B------:R-:W-:Y:S01]  /*64f0*/  FADD.FTZ R51, R33, R6 ;  /* 0x0000000621337221 */ /* 0x000fe20000010000 */
[----:B------:R-:W-:Y:S01]  /*6500*/  IMAD.U32 R6, RZ, RZ, UR7 ;  /* 0x00000007ff067e24 */ /* 0x000fe2000f8e00ff */
[----:B------:R-:W-:Y:S01]  /*6510*/  F2FP.F16.F32.PACK_AB R180, R29, R180 ;  /* 0x000000b41db4723e */ /* 0x000fe200000000ff */
[----:B------:R-:W1:Y:S01]  /*6520*/  MUFU.EX2 R28, R28 ;  /* 0x0000001c001c7308 */ /* 0x000e620000000800 */
[----:B------:R-:W-:Y:S01]  /*6530*/  FADD.FTZ R46, R172, R51 ;  /* 0x00000033ac2e7221 */ /* 0x000fe20000010000 */
[----:B------:R-:W-:-:S02]  /*6540*/  @!P1 VIADD R5, R6, 0x34840 ;  /* 0x0003484006059836 */ /* 0x000fc40000000000 */
[----:B--2---:R-:W-:Y:S01]  /*6550*/  FADD.FTZ R6, R26, R11 ;  /* 0x0000000b1a067221 */ /* 0x004fe20000010000 */
[----:B------:R-:W-:Y:S01]  /*6560*/  F2FP.F16.F32.PACK_AB R176, R31, R176 ;  /* 0x000000b01fb0723e */ /* 0x000fe200000000ff */
[----:B------:R-:W-:Y:S01]  /*6570*/  FADD.FTZ R51, R35, R46 ;  /* 0x0000002e23337221 */ /* 0x000fe20000010000 */
[----:B------:R-:W-:Y:S01]  /*6580*/  F2FP.F16.F32.PACK_AB R178, R33, R178 ;  /* 0x000000b221b2723e */ /* 0x000fe200000000ff */
[----:B------:R-:W2:Y:S01]  /*6590*/  MUFU.EX2 R69, R69 ;  /* 0x0000004500457308 */ /* 0x000ea20000000800 */
[----:B0-----:R-:W-:Y:S01]  /*65a0*/  FADD.FTZ R11, R49, R6 ;  /* 0x00000006310b7221 */ /* 0x001fe20000010000 */
[----:B------:R-:W-:Y:S01]  /*65b0*/  FADD.FTZ R46, R174, R51 ;  /* 0x00000033ae2e7221 */ /* 0x000fe20000010000 */
[----:B------:R-:W-:Y:S02]  /*65c0*/  @!P1 PRMT R5, RZ, 0x654, R5 ;  /* 0x00000654ff059816 */ /* 0x000fe40000000005 */
[----:B------:R-:W-:Y:S01]  /*65d0*/  F2FP.F16.F32.PACK_AB R172, R35, R172 ;  /* 0x000000ac23ac723e */ /* 0x000fe200000000ff */
[----:B------:R-:W-:Y:S01]  /*65e0*/  FADD.FTZ R51, R43, R46 ;  /* 0x0000002e2b337221 */ /* 0x000fe20000010000 */
[----:B------:R-:W-:Y:S01]  /*65f0*/  FFMA.FTZ R46, R67, R0, -R30 ;  /* 0x00000000432e7223 */ /* 0x000fe2000001081e */
[----:B------:R-:W-:-:S02]  /*6600*/  WARPGROUP.DEPBAR.LE gsb0, 0x0 ;  /* 0x00008000000079c5 */ /* 0x000fc40000010000 */
[----:B------:R-:W-:Y:S01]  /*6610*/  WARPGROUP.ARRIVE ;  /* 0x00000000000079c5 */ /* 0x000fe20000000000 */
[----:B------:R-:W0:Y:S01]  /*6620*/  MUFU.EX2 R32, R32 ;  /* 0x0000002000207308 */ /* 0x000e220000000800 */
[----:B-1----:R-:W-:Y:S01]  /*6630*/  FADD.FTZ R6, R28, R11 ;  /* 0x0000000b1c067221 */ /* 0x002fe20000010000 */
[----:B------:R-:W-:Y:S01]  /*6640*/  FADD.FTZ R48, R168, R51 ;  /* 0x00000033a8307221 */ /* 0x000fe20000010000 */
[----:B------:R-:W-:Y:S02]  /*6650*/  F2FP.F16.F32.PACK_AB R174, R43, R174 ;  /* 0x000000ae2bae723e */ /* 0x000fe400000000ff */
[----:B------:R-:W-:Y:S01]  /*6660*/  HGMMA.64x128x16.F32 R88, R152, gdesc[UR12].tnspB, R88, gsb0 ;  /* 0x41e0000c98587df0 */ /* 0x000fe20008000858 */
[----:B--2---:R-:W-:Y:S01]  /*6670*/  FADD.FTZ R11, R69, R6 ;  /* 0x00000006450b7221 */ /* 0x004fe20000010000 */
[C---:B------:R-:W-:Y:S01]  /*6680*/  FADD.FTZ R51, R55.reuse, R48 ;  /* 0x0000003037337221 */ /* 0x040fe20000010000 */
[----:B------:R-:W1:Y:S01]  /*6690*/  MUFU.EX2 R39, R39 ;  /* 0x0000002700277308 */ /* 0x000e620000000800 */
[----:B------:R-:W-:-:S02]  /*66a0*/  F2FP.F16.F32.PACK_AB R168, R55, R168 ;  /* 0x000000a837a8723e */ /* 0x000fc400000000ff */
[----:B------:R-:W-:Y:S01]  /*66b0*/  FADD.FTZ R48, R170, R51 ;  /* 0x00000033aa307221 */ /* 0x000fe20000010000 */
[----:B------:R-:W-:Y:S02]  /*66c0*/  F2FP.F16.F32.PACK_AB R170, R45, R170 ;  /* 0x000000aa2daa723e */ /* 0x000fe400000000ff */
[----:B------:R-:W-:Y:S01]  /*66d0*/  F2FP.F16.F32.PACK_AB R156, R15, R12 ;  /* 0x0000000c0f9c723e */ /* 0x000fe200000000ff */
[----:B------:R-:W-:Y:S01]  /*66e0*/  FADD.FTZ R51, R45, R48 ;  /* 0x000000302d337221 */ /* 0x000fe20000010000 */
[----:B------:R-:W2:Y:S01]  /*66f0*/  MUFU.EX2 R34, R34 ;  /* 0x0000002200227308 */ /* 0x000ea20000000800 */
[----:B0-----:R-:W-:Y:S01]  /*6700*/  FADD.FTZ R6, R32, R11 ;  /* 0x0000000b20067221 */ /* 0x001fe20000010000 */
[----:B------:R-:W-:Y:S01]  /*6710*/  F2FP.F16.F32.PACK_AB R158, R21, R14 ;  /* 0x0000000e159e723e */ /* 0x000fe200000000ff */
[----:B------:R-:W-:Y:S01]  /*6720*/  FADD.FTZ R48, R164, R51 ;  /* 0x00000033a4307221 */ /* 0x000fe20000010000 */
[----:B------:R-:W-:Y:S02]  /*6730*/  F2FP.F16.F32.PACK_AB R164, R41, R164 ;  /* 0x000000a429a4723e */ /* 0x000fe400000000ff */
[----:B------:R-:W-:-:S02]  /*6740*/  F2FP.F16.F32.PACK_AB R183, R49, R26 ;  /* 0x0000001a31b7723e */ /* 0x000fc400000000ff */
[----:B------:R-:W0:Y:S01]  /*6750*/  MUFU.EX2 R73, R73 ;  /* 0x0000004900497308 */ /* 0x000e220000000800 */
[----:B-1----:R-:W-:Y:S01]  /*6760*/  FADD.FTZ R11, R39, R6 ;  /* 0x00000006270b7221 */ /* 0x002fe20000010000 */
[----:B------:R-:W-:Y:S02]  /*6770*/  F2FP.F16.F32.PACK_AB R177, R69, R28 ;  /* 0x0000001c45b1723e */ /* 0x000fe400000000ff */
[----:B------:R-:W-:-:S04]  /*6780*/  F2FP.F16.F32.PACK_AB R179, R39, R32 ;  /* 0x0000002027b3723e */ /* 0x000fc800000000ff */
[----:B------:R-:W1:Y:S01]  /*6790*/  MUFU.EX2 R36, R36 ;  /* 0x0000002400247308 */ /* 0x000e620000000800 */
[----:B--2---:R-:W-:-:S07]  /*67a0*/  FADD.FTZ R6, R34, R11 ;  /* 0x0000000b22067221 */ /* 0x004fce0000010000 */
[----:B------:R-:W2:Y:S01]  /*67b0*/  MUFU.EX2 R47, R47 ;  /* 0x0000002f002f7308 */ /* 0x000ea20000000800 */
[----:B0-----:R-:W-:-:S07]  /*67c0*/  FADD.FTZ R11, R73, R6 ;  /* 0x00000006490b7221 */ /* 0x001fce0000010000 */
[----:B------:R-:W0:Y:S01]  /*67d0*/  MUFU.EX2 R169, R169 ;  /* 0x000000a900a97308 */ /* 0x000e220000000800 */
[----:B-1----:R-:W-:Y:S01]  /*67e0*/  FADD.FTZ R6, R36, R11 ;  /* 0x0000000b24067221 */ /* 0x002fe20000010000 */
[----:B------:R-:W-:-:S04]  /*67f0*/  FADD.FTZ R11, R41, R48 ;  /* 0x00000030290b7221 */ /* 0x000fc80000010000 */
[----:B------:R-:W-:Y:S01]  /*6800*/  FADD.FTZ R48, R166, R11 ;  /* 0x0000000ba6307221 */ /* 0x000fe20000010000 */
[----:B------:R-:W-:Y:S01]  /*6810*/  F2FP.F16.F32.PACK_AB R166, R57, R166 ;  /* 0x000000a639a6723e */ /* 0x000fe200000000ff */
[----:B------:R-:W1:Y:S01]  /*6820*/  MUFU.EX2 R38, R38 ;  /* 0x0000002600267308 */ /* 0x000e620000000800 */
[----:B--2---:R-:W-:Y:S01]  /*6830*/  FADD.FTZ R6, R47, R6 ;  /* 0x000000062f067221 */ /* 0x004fe20000010000 */
[----:B------:R-:W-:-:S04]  /*6840*/  FADD.FTZ R51, R57, R48 ;  /* 0x0000003039337221 */ /* 0x000fc80000010000 */
[----:B------:R-:W-:Y:S01]  /*6850*/  FADD.FTZ R48, R160, R51 ;  /* 0x00000033a0307221 */ /* 0x000fe20000010000 */
[----:B------:R-:W-:Y:S01]  /*6860*/  F2FP.F16.F32.PACK_AB R160, R61, R160 ;  /* 0x000000a03da0723e */ /* 0x000fe200000000ff */
[----:B------:R-:W2:Y:S01]  /*6870*/  MUFU.EX2 R171, R171 ;  /* 0x000000ab00ab7308 */ /* 0x000ea20000000800 */
[----:B0-----:R-:W-:Y:S01]  /*6880*/  FADD.FTZ R11, R169, R6 ;  /* 0x00000006a90b7221 */ /* 0x001fe20000010000 */
[----:B------:R-:W-:-:S04]  /*6890*/  FADD.FTZ R51, R61, R48 ;  /* 0x000000303d337221 */ /* 0x000fc80000010000 */
[----:B------:R-:W-:Y:S01]  /*68a0*/  FADD.FTZ R48, R162, R51 ;  /* 0x00000033a2307221 */ /* 0x000fe20000010000 */
[C---:B------:R-:W-:Y:S01]  /*68b0*/  F2FP.F16.F32.PACK_AB R162, R13.reuse, R162 ;  /* 0x000000a20da2723e */ /* 0x040fe200000000ff */
[----:B------:R-:W0:Y:S01]  /*68c0*/  MUFU.EX2 R40, R40 ;  /* 0x0000002800287308 */ /* 0x000e220000000800 */
[C---:B-1----:R-:W-:Y:S01]  /*68d0*/  FADD.FTZ R6, R38.reuse, R11 ;  /* 0x0000000b26067221 */ /* 0x042fe20000010000 */
[----:B------:R-:W-:Y:S01]  /*68e0*/  FADD.FTZ R27, R13, R48 ;  /* 0x000000300d1b7221 */ /* 0x000fe20000010000 */
[----:B------:R-:W-:-:S03]  /*68f0*/  F2FP.F16.F32.PACK_AB R169, R38, R169 ;  /* 0x000000a926a9723e */ /* 0x000fc600000000ff */
[----:B------:R-:W-:Y:S02]  /*6900*/  FADD.FTZ R48, R12, R27 ;  /* 0x0000001b0c307221 */ /* 0x000fe40000010000 */
[----:B------:R-:W1:Y:S01]  /*6910*/  MUFU.EX2 R165, R165 ;  /* 0x000000a500a57308 */ /* 0x000e620000000800 */
[----:B--2---:R-:W-:Y:S01]  /*6920*/  FADD.FTZ R11, R171, R6 ;  /* 0x00000006ab0b7221 */ /* 0x004fe20000010000 */
[----:B------:R-:W-:-:S04]  /*6930*/  FADD.FTZ R27, R15, R48 ;  /* 0x000000300f1b7221 */ /* 0x000fc80000010000 */
[----:B------:R-:W-:Y:S02]  /*6940*/  FADD.FTZ R48, R14, R27 ;  /* 0x0000001b0e307221 */ /* 0x000fe40000010000 */
[----:B------:R-:W2:Y:S01]  /*6950*/  MUFU.EX2 R42, R42 ;  /* 0x0000002a002a7308 */ /* 0x000ea20000000800 */
[C---:B0-----:R-:W-:Y:S01]  /*6960*/  FADD.FTZ R6, R40.reuse, R11 ;  /* 0x0000000b28067221 */ /* 0x041fe20000010000 */
[----:B------:R-:W-:Y:S01]  /*6970*/  FADD.FTZ R27, R21, R48 ;  /* 0x00000030151b7221 */ /* 0x000fe20000010000 */
[----:B------:R-:W-:-:S05]  /*6980*/  F2FP.F16.F32.PACK_AB R171, R40, R171 ;  /* 0x000000ab28ab723e */ /* 0x000fca00000000ff */
[----:B------:R-:W0:Y:S01]  /*6990*/  MUFU.EX2 R167, R167 ;  /* 0x000000a700a77308 */ /* 0x000e220000000800 */
[----:B-1----:R-:W-:-:S07]  /*69a0*/  FADD.FTZ R11, R165, R6 ;  /* 0x00000006a50b7221 */ /* 0x002fce0000010000 */
[----:B------:R-:W1:Y:S01]  /*69b0*/  MUFU.EX2 R44, R44 ;  /* 0x0000002c002c7308 */ /* 0x000e620000000800 */
[C---:B--2---:R-:W-:Y:S01]  /*69c0*/  FADD.FTZ R6, R42.reuse, R11 ;  /* 0x0000000b2a067221 */ /* 0x044fe20000010000 */
[----:B------:R-:W-:-:S06]  /*69d0*/  F2FP.F16.F32.PACK_AB R165, R42, R165 ;  /* 0x000000a52aa5723e */ /* 0x000fcc00000000ff */
[----:B------:R-:W-:Y:S01]  /*69e0*/  MUFU.EX2 R46, R46 ;  /* 0x0000002e002e7308 */ /* 0x000fe20000000800 */
[----:B0-----:R-:W-:-:S07]  /*69f0*/  FADD.FTZ R11, R167, R6 ;  /* 0x00000006a70b7221 */ /* 0x001fce0000010000 */
[----:B------:R-:W-:Y:S01]  /*6a00*/  MUFU.EX2 R71, R71 ;  /* 0x0000004700477308 */ /* 0x000fe20000000800 */
[C---:B-1----:R-:W-:Y:S01]  /*6a10*/  FADD.FTZ R6, R44.reuse, R11 ;  /* 0x0000000b2c067221 */ /* 0x042fe20000010000 */
[----:B------:R-:W-:-:S06]  /*6a20*/  F2FP.F16.F32.PACK_AB R167, R44, R167 ;  /* 0x000000a72ca7723e */ /* 0x000fcc00000000ff */
[----:B------:R-:W-:Y:S08]  /*6a30*/  MUFU.EX2 R52, R205 ;  /* 0x000000cd00347308 */ /* 0x000ff00000000800 */
[----:B------:R-:W0:Y:S08]  /*6a40*/  MUFU.EX2 R75, R75 ;  /* 0x0000004b004b7308 */ /* 0x000e300000000800 */
[----:B------:R-:W-:Y:S01]  /*6a50*/  MUFU.EX2 R54, R53 ;  /* 0x0000003500367308 */ /* 0x000fe20000000800 */
[----:B------:R-:W-:-:S02]  /*6a60*/  WARPGROUP.DEPBAR.LE gsb0, 0x0 ;  /* 0x00008000000079c5 */ /* 0x000fc40000010000 */
[----:B------:R1:W-:Y:S01]  /*6a70*/  @!P1 SYNCS.ARRIVE.TRANS64.RED.A1T0 RZ, [R5+URZ], RZ ;  /* 0x000000ff05ff99a7 */ /* 0x0003e2000810043f */
[----:B------:R-:W-:-:S04]  /*6a80*/  F2FP.F16.F32.PACK_AB R152, R25, R20 ;  /* 0x000000141998723e */ /* 0x000fc800000000ff */
[----:B------:R-:W2:Y:S01]  /*6a90*/  MUFU.EX2 R79, R79 ;  /* 0x0000004f004f7308 */ /* 0x000ea20000000800 */
[----:B------:R-:W-:Y:S02]  /*6aa0*/  F2FP.F16.F32.PACK_AB R154, R37, R24 ;  /* 0x00000018259a723e */ /* 0x000fe400000000ff */
[----:B0-----:R-:W-:Y:S01]  /*6ab0*/  F2FP.F16.F32.PACK_AB R157, R75, R52 ;  /* 0x000000344b9d723e */ /* 0x001fe200000000ff */
[-CC-:B-1----:R-:W-:Y:S01]  /*6ac0*/  FFMA.FTZ R5, R175, R0.reuse, -R30.reuse ;  /* 0x00000000af057223 */ /* 0x182fe2000001081e */
[----:B------:R0:W-:Y:S01]  /*6ad0*/  @!P1 SYNCS.ARRIVE.TRANS64.RED.A1T0 RZ, [R50+URZ], RZ ;  /* 0x000000ff32ff99a7 */ /* 0x0001e2000810043f */
[----:B------:R-:W-:Y:S02]  /*6ae0*/  FFMA.FTZ R30, R87, R0, -R30 ;  /* 0x00000000571e7223 */ /* 0x000fe4000001081e */
[----:B------:R-:W-:Y:S01]  /*6af0*/  MUFU.EX2 R48, R207 ;  /* 0x000000cf00307308 */ /* 0x000fe20000000800 */
[----:B------:R-:W-:-:S07]  /*6b00*/  F2FP.F16.F32.PACK_AB R175, R47, R36 ;  /* 0x000000242faf723e */ /* 0x000fce00000000ff */
[----:B------:R-:W1:Y:S01]  /*6b10*/  MUFU.EX2 R5, R5 ;  /* 0x0000000500057308 */ /* 0x000e620000000800 */
[----:B--2---:R-:W-:-:S07]  /*6b20*/  F2FP.F16.F32.PACK_AB R159, R79, R54 ;  /* 0x000000364f9f723e */ /* 0x004fce00000000ff */
[----:B0-----:R0:W2:Y:S08]  /*6b30*/  MUFU.EX2 R50, R173 ;  /* 0x000000ad00327308 */ /* 0x0010b00000000800 */
[----:B------:R-:W3:Y:S01]  /*6b40*/  MUFU.EX2 R83, R83 ;  /* 0x0000005300537308 */ /* 0x000ee20000000800 */
[----:B-1----:R-:W-:Y:S01]  /*6b50*/  FADD.FTZ R11, R5, R6 ;  /* 0x00000006050b7221 */ /* 0x002fe20000010000 */
[----:B------:R-:W-:Y:S01]  /*6b60*/  FADD.FTZ R6, R20, R27 ;  /* 0x0000001b14067221 */ /* 0x000fe20000010000 */
[----:B0-----:R-:W-:-:S02]  /*6b70*/  F2FP.F16.F32.PACK_AB R173, R73, R34 ;  /* 0x0000002249ad723e */ /* 0x001fc400000000ff */
[----:B------:R-:W-:Y:S01]  /*6b80*/  FADD.FTZ R11, R46, R11 ;  /* 0x0000000b2e0b7221 */ /* 0x000fe20000010000 */
[----:B------:R-:W-:Y:S02]  /*6b90*/  FADD.FTZ R13, R25, R6 ;  /* 0x00000006190d7221 */ /* 0x000fe40000010000 */
[----:B------:R0:W-:Y:S01]  /*6ba0*/  MUFU.EX2 R10, R161 ;  /* 0x000000a1000a7308 */ /* 0x0001e20000000800 */
[----:B--2---:R-:W-:Y:S01]  /*6bb0*/  FADD.FTZ R11, R50, R11 ;  /* 0x0000000b320b7221 */ /* 0x004fe20000010000 */
[----:B------:R-:W-:Y:S01]  /*6bc0*/  FADD.FTZ R6, R24, R13 ;  /* 0x0000000d18067221 */ /* 0x000fe20000010000 */
[C---:B------:R-:W-:Y:S02]  /*6bd0*/  F2FP.F16.F32.PACK_AB R163, R71.reuse, R50 ;  /* 0x0000003247a3723e */ /* 0x040fe400000000ff */
[----:B------:R-:W-:Y:S01]  /*6be0*/  FADD.FTZ R11, R71, R11 ;  /* 0x0000000b470b7221 */ /* 0x000fe20000010000 */
[----:B------:R-:W-:Y:S02]  /*6bf0*/  FADD.FTZ R6, R37, R6 ;  /* 0x0000000625067221 */ /* 0x000fe40000010000 */
[----:B------:R-:W1:Y:S01]  /*6c00*/  MUFU.EX2 R30, R30 ;  /* 0x0000001e001e7308 */ /* 0x000e620000000800 */
[----:B------:R-:W-:Y:S01]  /*6c10*/  FADD.FTZ R11, R52, R11 ;  /* 0x0000000b340b7221 */ /* 0x000fe20000010000 */
[----:B0-----:R-:W-:-:S02]  /*6c20*/  F2FP.F16.F32.PACK_AB R161, R46, R5 ;  /* 0x000000052ea1723e */ /* 0x001fc400000000ff */
[----:B---3--:R-:W-:Y:S01]  /*6c30*/  F2FP.F16.F32.PACK_AB R153, R83, R48 ;  /* 0x000000305399723e */ /* 0x008fe200000000ff */
[----:B------:R-:W-:-:S04]  /*6c40*/  FADD.FTZ R11, R75, R11 ;  /* 0x0000000b4b0b7221 */ /* 0x000fc80000010000 */
[----:B------:R-:W-:-:S04]  /*6c50*/  FADD.FTZ R11, R54, R11 ;  /* 0x0000000b360b7221 */ /* 0x000fc80000010000 */
[----:B------:R-:W-:-:S04]  /*6c60*/  FADD.FTZ R11, R79, R11 ;  /* 0x0000000b4f0b7221 */ /* 0x000fc80000010000 */
[----:B------:R-:W-:Y:S01]  /*6c70*/  FADD.FTZ R11, R48, R11 ;  /* 0x0000000b300b7221 */ /* 0x000fe20000010000 */
[----:B-1----:R-:W-:-:S03]  /*6c80*/  F2FP.F16.F32.PACK_AB R155, R30, R10 ;  /* 0x0000000a1e9b723e */ /* 0x002fc600000000ff */
[----:B------:R-:W-:-:S04]  /*6c90*/  FADD.FTZ R11, R83, R11 ;  /* 0x0000000b530b7221 */ /* 0x000fc80000010000 */
[----:B------:R-:W-:Y:S01]  /*6ca0*/  FADD.FTZ R11, R10, R11 ;  /* 0x0000000b0a0b7221 */ /* 0x000fe20000010000 */
[----:B------:R-:W-:-:S03]  /*6cb0*/  IMAD.MOV.U32 R10, RZ, RZ, R4 ;  /* 0x000000ffff0a7224 */ /* 0x000fc600078e0004 */
[----:B------:R-:W-:Y:S01]  /*6cc0*/  FADD.FTZ R5, R30, R11 ;  /* 0x0000000b1e057221 */ /* 0x000fe20000010000 */
[----:B------:R-:W-:Y:S01]  /*6cd0*/  IMAD.MOV.U32 R11, RZ, RZ, R7 ;  /* 0x000000ffff0b7224 */ /* 0x000fe200078e0007 */
[----:B------:R-:W-:Y:S06]  /*6ce0*/  @P2 BRA `(.L_x_2020) ;  /* 0xffffffd400742947 */ /* 0x000fec000383ffff */
.L_x_2011:
[----:B------:R-:W-:-:S13]  /*6cf0*/  ISETP.LE.AND P2, PT, RZ, UR4, PT ;  /* 0x00000004ff007c0c */ /* 0x000fda000bf43270 */
[----:B------:R-:W-:Y:S05]  /*6d00*/  @!P2 BRA `(.L_x_2021) ;  /* 0x000000200068a947 */ /* 0x000fea0003800000 */
[----:B------:R-:W-:Y:S01]  /*6d10*/  IMAD.MOV.U32 R10, RZ, RZ, R7 ;  /* 0x000000ffff0a7224 */ /* 0x000fe200078e0007 */
[----:B------:R-:W-:Y:S01]  /*6d20*/  UMOV UR5, UR37 ;  /* 0x0000002500057c82 */ /* 0x000fe20008000000 */
[----:B------:R-:W-:Y:S01]  /*6d30*/  IMAD.MOV.U32 R11, RZ, RZ, R4 ;  /* 0x000000ffff0b7224 */ /* 0x000fe200078e0004 */
[----:B------:R-:W-:-:S06]  /*6d40*/  UMOV UR6, UR36 ;  /* 0x0000002400067c82 */ /* 0x000fcc0008000000 */
.L_x_2030:
[----:B------:R-:W-:-:S04]  /*6d50*/  UIADD3 UR10, UR6, 0x1, URZ ;  /* 0x00000001060a7890 */ /* 0x000fc8000fffe03f */
[----:B------:R-:W-:-:S04]  /*6d60*/  UISETP.NE.AND UP0, UPT, UR10, 0x2, UPT ;  /* 0x000000020a00788c */ /* 0x000fc8000bf05270 */
[----:B------:R-:W-:Y:S02]  /*6d70*/  USEL UR10, UR10, URZ, UP0 ;  /* 0x0000003f0a0a7287 */ /* 0x000fe40008000000 */
[----:B------:R-:W-:-:S04]  /*6d80*/  USEL UR37, URZ, 0x1, UP0 ;  /* 0x000000013f257887 */ /* 0x000fc80008000000 */
[----:B------:R-:W-:Y:S01]  /*6d90*/  ULOP3.LUT UR37, UR5, UR37, URZ, 0x3c, !UPT ;  /* 0x0000002505257292 */ /* 0x000fe2000f8e3c3f */
[----:B------:R-:W-:Y:S01]  /*6da0*/  UMOV UR36, UR10 ;  /* 0x0000000a00247c82 */ /* 0x000fe20008000000 */
[----:B------:R-:W-:Y:S10]  /*6db0*/  @!P0 BRA `(.L_x_2022) ;  /* 0x0000000000048947 */ /* 0x000ff40003800000 */
[----:B------:R-:W-:Y:S01]  /*6dc0*/  BPT.TRAP 0x1 ;  /* 0x000000040000795c */ /* 0x000fe20000300000 */
.L_x_2022:
[----:B------:R-:W-:Y:S01]  /*6dd0*/  ULEA UR7, UR36, UR38, 0x3 ;  /* 0x0000002624077291 */ /* 0x000fe2000f8e183f */
[----:B------:R-:W-:-:S05]  /*6de0*/  IMAD.U32 R0, RZ, RZ, UR37 ;  /* 0x00000025ff007e24 */ /* 0x000fca000f8e00ff */
[----:B------:R-:W-:-:S04]  /*6df0*/  SHF.L.U32 R0, R0, 0x1f, RZ ;  /* 0x0000001f00007819 */ /* 0x000fc800000006ff */
[----:B------:R0:W1:Y:S01]  /*6e00*/  SYNCS.PHASECHK.TRANS64.TRYWAIT P2, [UR7+0x34830], R0 ;  /* 0x03483000ff0075a7 */ /* 0x0000620008040147 */
[----:B------:R-:W-:Y:S05]  /*6e10*/  @!P0 BRA `(.L_x_2023) ;  /* 0x0000000000048947 */ /* 0x000fea0003800000 */
[----:B------:R-:W-:Y:S01]  /*6e20*/  BPT.TRAP 0x1 ;  /* 0x000000040000795c */ /* 0x000fe20000300000 */
.L_x_2023:
[----:B-1----:R-:W-:Y:S05]  /*6e30*/  @P2 BRA `(.L_x_2024) ;  /* 0x0000000000082947 */ /* 0x002fea0003800000 */
[----:B------:R-:W1:Y:S02]  /*6e40*/  SYNCS.PHASECHK.TRANS64.TRYWAIT P2, [UR7+0x34830], R0 ;  /* 0x03483000ff0075a7 */ /* 0x000e640008040147 */
[----:B-1----:R-:W-:Y:S05]  /*6e50*/  @!P2 BRA `(.L_x_2025) ;  /* 0x000000a40014a947 */ /* 0x002fea0003800000 */
.L_x_2024:
        /* <DEDUP_REMOVED lines=141> */
.L_x_2026:
[----:B------:R-:W-:Y:S01]  /*7730*/  ULEA UR11, UR6, UR38, 0x3 ;  /* 0x00000026060b7291 */ /* 0x000fe2000f8e183f */
[----:B01----:R-:W-:-:S05]  /*7740*/  IMAD.U32 R0, RZ, RZ, UR5 ;  /* 0x00000005ff007e24 */ /* 0x003fca000f8e00ff */
[----:B------:R-:W-:-:S04]  /*7750*/  SHF.L.U32 R0, R0, 0x1f, RZ ;  /* 0x0000001f00007819 */ /* 0x000fc800000006ff */
[----:B------:R0:W1:Y:S01]  /*7760*/  SYNCS.PHASECHK.TRANS64.TRYWAIT P2, [UR11+0x34850], R0 ;  /* 0x03485000ff0075a7 */ /* 0x000062000804014b */
[----:B------:R-:W-:Y:S05]  /*7770*/  @!P0 BRA `(.L_x_2027) ;  /* 0x0000000000048947 */ /* 0x000fea0003800000 */
[----:B------:R-:W-:Y:S01]  /*7780*/  BPT.TRAP 0x1 ;  /* 0x000000040000795c */ /* 0x000fe20000300000 */
.L_x_2027:
[----:B-1----:R-:W-:Y:S05]  /*7790*/  @P2 BRA `(.L_x_2028) ;  /* 0x0000000000082947 */ /* 0x002fea0003800000 */
[----:B------:R-:W1:Y:S02]  /*77a0*/  SYNCS.PHASECHK.TRANS64.TRYWAIT P2, [UR11+0x34850], R0 ;  /* 0x03485000ff0075a7 */ /* 0x000e64000804014b */
[----:B-1----:R-:W-:Y:S05]  /*77b0*/  @!P2 BRA `(.L_x_2029) ;  /* 0x0000009800d4a947 */ /* 0x002fea0003800000 */
.L_x_2028:
[----:B------:R-:W-:Y:S01]  /*77c0*/  UIADD3 UR5, UR38, 0x400, URZ ;  /* 0x0000040026057890 */ /* 0x000fe2000fffe03f */
[----:B------:R-:W-:Y:S01]  /*77d0*/  WARPGROUP.ARRIVE ;  /* 0x00000000000079c5 */ /* 0x000fe20000000000 */
[----:B------:R-:W-:Y:S01]  /*77e0*/  UMOV UR7, 0x40000040 ;  /* 0x4000004000077882 */ /* 0x000fe20000000000 */
[----:B01----:R-:W-:Y:S01]  /*77f0*/  FMNMX.FTZ R0, R24, R11, !PT ;  /* 0x0000000b18007209 */ /* 0x003fe20007810000 */
        /* <DEDUP_REMOVED lines=8> */
[----:B------:R-:W-:-:S04]  /*7880*/  FMNMX.FTZ R0, R32, R3, !PT ;  /* 0x0000000320007209 */ /* 0x000fc80007810000 */
        /* <DEDUP_REMOVED lines=31> */
[----:B------:R-:W0:Y:S03]  /*7a80*/  LDC R0, c[0x0][0x988] ;  /* 0x00026200ff007b82 */ /* 0x000e260000000800 */
[----:B------:R-:W1:Y:S02]  /*7a90*/  SHFL.BFLY PT, R3, R2, 0x2, 0x1f ;  /* 0x0c401f0002037f89 */ /* 0x000e6400000e0000 */
[----:B-1----:R-:W-:Y:S02]  /*7aa0*/  FMNMX.FTZ R7, R2, R3, !PT ;  /* 0x0000000302077209 */ /* 0x002fe40007810000 */
[----:B------:R-:W-:-:S03]  /*7ab0*/  FMNMX.FTZ R2, R26, R10, !PT ;  /* 0x0000000a1a027209 */ /* 0x000fc60007810000 */
[----:B------:R-:W1:Y:S01]  /*7ac0*/  SHFL.BFLY PT, R4, R7, 0x1, 0x1f ;  /* 0x0c201f0007047f89 */ /* 0x000e6200000e0000 */
[----:B------:R-:W-:Y:S02]  /*7ad0*/  WARPGROUP.DEPBAR.LE gsb0, 0x0 ;  /* 0x00008000000079c5 */ /* 0x000fe40000010000 */
[----:B------:R-:W-:-:S06]  /*7ae0*/  WARPGROUP.ARRIVE ;  /* 0x00000000000079c5 */ /* 0x000fcc0000000000 */
[----:B------:R-:W-:Y:S01]  /*7af0*/  HGMMA.64x128x16.F32 R88, R176, gdesc[UR4].tnspB, R88, gsb0 ;  /* 0x41e00004b0587df0 */ /* 0x000fe20008000858 */
[----:B------:R-:W-:Y:S01]  /*7b00*/  UIADD3 UR6, UR5, 0x100, URZ ;  /* 0x0000010005067890 */ /* 0x000fe2000fffe03f */
[----:B------:R-:W-:Y:S01]  /*7b10*/  UMOV UR7, 0x40000040 ;  /* 0x4000004000077882 */ /* 0x000fe20000000000 */
[----:B-1----:R-:W-:Y:S02]  /*7b20*/  FMNMX.FTZ R4, R7, R4, !PT ;  /* 0x0000000407047209 */ /* 0x002fe40007810000 */
[----:B------:R-:W-:-:S03]  /*7b30*/  FMNMX.FTZ R7, R27, R2, !PT ;  /* 0x000000021b077209 */ /* 0x000fc60007810000 */
[----:B------:R-:W-:Y:S01]  /*7b40*/  FADD.FTZ R3, -R4, R11 ;  /* 0x0000000b04037221 */ /* 0x000fe20000010100 */
[----:B------:R-:W-:-:S03]  /*7b50*/  FMNMX.FTZ R2, R30, R7, !PT ;  /* 0x000000071e027209 */ /* 0x000fc60007810000 */
[----:B0-----:R-:W-:Y:S01]  /*7b60*/  FMUL.FTZ R3, R3, R0 ;  /* 0x0000000003037220 */ /* 0x001fe20000410000 */
        /* <DEDUP_REMOVED lines=30> */
[----:B------:R-:W0:Y:S01]  /*7d50*/  SHFL.BFLY PT, R7, R2, 0x2, 0x1f ;  /* 0x0c401f0002077f89 */ /* 0x000e2200000e0000 */
        /* <DEDUP_REMOVED lines=16> */
[----:B0-----:R-:W-:Y:S01]  /*7e60*/  FMNMX.FTZ R24, R2, R7, !PT ;  /* 0x0000000702187209 */ /* 0x001fe20007810000 */
[----:B------:R-:W-:Y:S01]  /*7e70*/  UMOV UR7, 0x40000040 ;  /* 0x4000004000077882 */ /* 0x000fe20000000000 */
[-CC-:B------:R-:W-:Y:S01]  /*7e80*/  FFMA.FTZ R11, R25, R0.reuse, -R169.reuse ;  /* 0x00000000190b7223 */ /* 0x180fe200000108a9 */
[-CC-:B------:R-:W-:Y:S01]  /*7e90*/  FFMA.FTZ R25, R41, R0.reuse, -R169.reuse ;  /* 0x0000000029197223 */ /* 0x180fe200000108a9 */
[-CC-:B------:R-:W-:Y:S01]  /*7ea0*/  FFMA.FTZ R41, R57, R0.reuse, -R169.reuse ;  /* 0x0000000039297223 */ /* 0x180fe200000108a9 */
[----:B------:R-:W0:Y:S01]  /*7eb0*/  SHFL.BFLY PT, R7, R24, 0x1, 0x1f ;  /* 0x0c201f0018077f89 */ /* 0x000e2200000e0000 */
[-CC-:B------:R-:W-:Y:S01]  /*7ec0*/  FFMA.FTZ R57, R73, R0.reuse, -R169.reuse ;  /* 0x0000000049397223 */ /* 0x180fe200000108a9 */
[----:B------:R-:W1:Y:S01]  /*7ed0*/  MUFU.EX2 R180, R180 ;  /* 0x000000b400b47308 */ /* 0x000e620000000800 */
        /* <DEDUP_REMOVED lines=14> */
[--C-:B------:R-:W-:Y:S01]  /*7fc0*/  FFMA.FTZ R53, R69, R0, -R169.reuse ;  /* 0x0000000045357223 */ /* 0x100fe200000108a9 */
[----:B------:R-:W-:Y:S01]  /*7fd0*/  MUFU.EX2 R182, R182 ;  /* 0x000000b600b67308 */ /* 0x000fe20000000800 */
[----:B-1----:R-:W-:Y:S01]  /*7fe0*/  FFMA.FTZ R6, R3, R6, R180 ;  /* 0x0000000603067223 */ /* 0x002fe200000100b4 */
[-CC-:B------:R-:W-:Y:S01]  /*7ff0*/  FFMA.FTZ R168, R48, R0.reuse, -R169.reuse ;  /* 0x0000000030a87223 */ /* 0x180fe200000108a9 */
[-CC-:B------:R-:W-:Y:S01]  /*8000*/  FFMA.FTZ R170, R52, R0.reuse, -R169.reuse ;  /* 0x0000000034aa7223 */ /* 0x180fe200000108a9 */
[-CC-:B------:R-:W-:Y:S01]  /*8010*/  FFMA.FTZ R12, R72, R0.reuse, -R169.reuse ;  /* 0x00000000480c7223 */ /* 0x180fe200000108a9 */
[-CC-:B------:R-:W-:Y:S01]  /*8020*/  FFMA.FTZ R14, R76, R0.reuse, -R169.reuse ;  /* 0x000000004c0e7223 */ /* 0x180fe200000108a9 */
[----:B0-----:R-:W-:Y:S01]  /*8030*/  FMNMX.FTZ R7, R24, R7, !PT ;  /* 0x0000000718077209 */ /* 0x001fe20007810000 */
[-CC-:B------:R-:W-:Y:S01]  /*8040*/  FFMA.FTZ R61, R77, R0.reuse, -R169.reuse ;  /* 0x000000004d3d7223 */ /* 0x180fe200000108a9 */
[----:B------:R-:W-:Y:S01]  /*8050*/  MUFU.EX2 R13, R13 ;  /* 0x0000000d000d7308 */ /* 0x000fe20000000800 */
[-CC-:B------:R-:W-:Y:S01]  /*8060*/  FFMA.FTZ R16, R80, R0.reuse, -R169.reuse ;  /* 0x0000000050107223 */ /* 0x180fe200000108a9 */
[-CC-:B------:R-:W-:Y:S01]  /*8070*/  FFMA.FTZ R65, R81, R0.reuse, -R169.reuse ;  /* 0x0000000051417223 */ /* 0x180fe200000108a9 */
[----:B------:R-:W-:Y:S01]  /*8080*/  FADD.FTZ R73, -R7, R10 ;  /* 0x0000000a07497221 */ /* 0x000fe20000010100 */
[-CC-:B------:R-:W-:Y:S01]  /*8090*/  FFMA.FTZ R20, R84, R0.reuse, -R169.reuse ;  /* 0x0000000054147223 */ /* 0x180fe200000108a9 */
[----:B------:R-:W-:Y:S01]  /*80a0*/  FFMA.FTZ R69, R85, R0, -R169 ;  /* 0x0000000055457223 */ /* 0x000fe200000108a9 */
[----:B--2---:R-:W-:Y:S01]  /*80b0*/  F2FP.F16.F32.PACK_AB R180, R11, R180 ;  /* 0x000000b40bb4723e */ /* 0x004fe200000000ff */
[-C--:B------:R-:W-:Y:S01]  /*80c0*/  FMUL.FTZ R2, R73, R0.reuse ;  /* 0x0000000049027220 */ /* 0x080fe20000410000 */
[-C--:B------:R-:W-:Y:S01]  /*80d0*/  FMUL.FTZ R73, R7, R0.reuse ;  /* 0x0000000007497220 */ /* 0x080fe20000410000 */
[----:B------:R-:W-:Y:S03]  /*80e0*/  MUFU.EX2 R176, R176 ;  /* 0x000000b000b07308 */ /* 0x000fe60000000800 */
[-CC-:B------:R-:W-:Y:S01]  /*80f0*/  FFMA.FTZ R10, R27, R0.reuse, -R73.reuse ;  /* 0x000000001b0a7223 */ /* 0x180fe20000010849 */
[----:B------:R-:W-:Y:S01]  /*8100*/  FFMA.FTZ R181, R26, R0, -R73 ;  /* 0x000000001ab57223 */ /* 0x000fe20000010849 */
[----:B------:R-:W-:-:S02]  /*8110*/  IMAD.U32 R27, RZ, RZ, UR10 ;  /* 0x0000000aff1b7e24 */ /* 0x000fc4000f8e00ff */
[-CC-:B------:R-:W-:Y:S01]  /*8120*/  FFMA.FTZ R183, R30, R0.reuse, -R73.reuse ;  /* 0x000000001eb77223 */ /* 0x180fe20000010849 */
[-CC-:B------:R-:W-:Y:S01]  /*8130*/  FFMA.FTZ R28, R31, R0.reuse, -R73.reuse ;  /* 0x000000001f1c7223 */ /* 0x180fe20000010849 */
[----:B------:R-:W-:Y:S01]  /*8140*/  MUFU.EX2 R2, R2 ;  /* 0x0000000200027308 */ /* 0x000fe20000000800 */
[-CC-:B------:R-:W-:Y:S01]  /*8150*/  FFMA.FTZ R177, R34, R0.reuse, -R73.reuse ;  /* 0x0000000022b17223 */ /* 0x180fe20000010849 */
[----:B------:R-:W-:Y:S01]  /*8160*/  @!P1 LEA R27, R27, UR38, 0x3 ;  /* 0x000000261b1b9c11 */ /* 0x000fe2000f8e18ff */
[----:B------:R-:W-:Y:S02]  /*8170*/  IMAD.U32 R31, RZ, RZ, UR11 ;  /* 0x0000000bff1f7e24 */ /* 0x000fe4000f8e00ff */
[-CC-:B------:R-:W-:Y:S01]  /*8180*/  FFMA.FTZ R36, R35, R0.reuse, -R73.reuse ;  /* 0x0000000023247223 */ /* 0x180fe20000010849 */
[-CC-:B------:R-:W-:Y:S01]  /*8190*/  FFMA.FTZ R179, R38, R0.reuse, -R73.reuse ;  /* 0x0000000026b37223 */ /* 0x180fe20000010849 */
[-CC-:B------:R-:W-:Y:S01]  /*81a0*/  FFMA.FTZ R32, R39, R0.reuse, -R73.reuse ;  /* 0x0000000027207223 */ /* 0x180fe20000010849 */
[----:B------:R-:W-:Y:S01]  /*81b0*/  @!P1 VIADD R27, R27, 0x34840 ;  /* 0x000348401b1b9836 */ /* 0x000fe20000000000 */
[----:B------:R-:W0:Y:S01]  /*81c0*/  MUFU.EX2 R181, R181 ;  /* 0x000000b500b57308 */ /* 0x000e220000000800 */
[-CC-:B------:R-:W-:Y:S01]  /*81d0*/  FFMA.FTZ R173, R42, R0.reuse, -R73.reuse ;  /* 0x000000002aad7223 */ /* 0x180fe20000010849 */
[-CC-:B------:R-:W-:Y:S01]  /*81e0*/  FFMA.FTZ R34, R43, R0.reuse, -R73.reuse ;  /* 0x000000002b227223 */ /* 0x180fe20000010849 */
[-C--:B------:R-:W-:Y:S01]  /*81f0*/  FFMA.FTZ R175, R46, R0.reuse, -R73 ;  /* 0x000000002eaf7223 */ /* 0x080fe20000010849 */
[----:B------:R-:W-:Y:S01]  /*8200*/  @!P1 PRMT R27, RZ, 0x654, R27 ;  /* 0x00000654ff1b9816 */ /* 0x000fe2000000001b */
[-CC-:B------:R-:W-:Y:S01]  /*8210*/  FFMA.FTZ R30, R47, R0.reuse, -R73.reuse ;  /* 0x000000002f1e7223 */ /* 0x180fe20000010849 */
[-CC-:B------:R-:W-:Y:S01]  /*8220*/  FFMA.FTZ R24, R51, R0.reuse, -R73.reuse ;  /* 0x0000000033187223 */ /* 0x180fe20000010849 */
        /* <DEDUP_REMOVED lines=8> */
[-C--:B------:R-:W-:Y:S01]  /*82b0*/  FFMA.FTZ R71, R71, R0.reuse, -R73 ;  /* 0x0000000047477223 */ /* 0x080fe20000010849 */
[----:B------:R-:W-:Y:S01]  /*82c0*/  MUFU.EX2 R183, R183 ;  /* 0x000000b700b77308 */ /* 0x000fe20000000800 */
[----:B0-----:R-:W-:Y:S01]  /*82d0*/  FFMA.FTZ R5, R2, R5, R181 ;  /* 0x0000000502057223 */ /* 0x001fe200000100b5 */
[-CC-:B------:R-:W-:Y:S01]  /*82e0*/  FFMA.FTZ R74, R74, R0.reuse, -R73.reuse ;  /* 0x000000004a4a7223 */ /* 0x180fe20000010849 */
[-CC-:B------:R-:W-:Y:S01]  /*82f0*/  FFMA.FTZ R75, R75, R0.reuse, -R73.reuse ;  /* 0x000000004b4b7223 */ /* 0x180fe20000010849 */
[-CC-:B------:R-:W-:Y:S01]  /*8300*/  FFMA.FTZ R78, R78, R0.reuse, -R73.reuse ;  /* 0x000000004e4e7223 */ /* 0x180fe20000010849 */
[-CC-:B------:R-:W-:Y:S01]  /*8310*/  FFMA.FTZ R79, R79, R0.reuse, -R73.reuse ;  /* 0x000000004f4f7223 */ /* 0x180fe20000010849 */
[-CC-:B------:R-:W-:Y:S01]  /*8320*/  FFMA.FTZ R82, R82, R0.reuse, -R73.reuse ;  /* 0x0000000052527223 */ /* 0x180fe20000010849 */
[-CC-:B------:R-:W-:Y:S01]  /*8330*/  FFMA.FTZ R83, R83, R0.reuse, -R73.reuse ;  /* 0x0000000053537223 */ /* 0x180fe20000010849 */
[----:B------:R-:W-:Y:S01]  /*8340*/  MUFU.EX2 R28, R28 ;  /* 0x0000001c001c7308 */ /* 0x000fe20000000800 */
[----:B-1----:R-:W-:Y:S01]  /*8350*/  F2FP.F16.F32.PACK_AB R181, R10, R181 ;  /* 0x000000b50ab5723e */ /* 0x002fe200000000ff */
[----:B------:R-:W-:-:S06]  /*8360*/  FFMA.FTZ R86, R86, R0, -R73 ;  /* 0x0000000056567223 */ /* 0x000fcc0000010849 */
        /* <DEDUP_REMOVED lines=9> */
[----:B------:R-:W-:-:S04]  /*8400*/  FFMA.FTZ R164, R56, R0, -R169 ;  /* 0x0000000038a47223 */ /* 0x000fc800000108a9 */
[----:B------:R-:W-:Y:S01]  /*8410*/  MUFU.EX2 R172, R172 ;  /* 0x000000ac00ac7308 */ /* 0x000fe20000000800 */
[-C--:B------:R-:W-:Y:S01]  /*8420*/  FFMA.FTZ R166, R60, R0.reuse, -R169 ;  /* 0x000000003ca67223 */ /* 0x080fe200000108a9 */
[-CC-:B------:R-:W-:Y:S01]  /*8430*/  FFMA.FTZ R165, R58, R0.reuse, -R73.reuse ;  /* 0x000000003aa57223 */ /* 0x180fe20000010849 */
[----:B------:R-:W-:Y:S01]  /*8440*/  FFMA.FTZ R167, R62, R0, -R73 ;  /* 0x000000003ea77223 */ /* 0x000fe20000010849 */
[----:B------:R-:W-:Y:S01]  /*8450*/  HGMMA.64x128x16.F32 R88, R160, gdesc[UR4].tnspB, R88, gsb0 ;  /* 0x41e00004a0587df0 */ /* 0x000fe20008000858 */
[----:B------:R-:W-:Y:S01]  /*8460*/  UIADD3 UR6, UR5, 0x300, URZ ;  /* 0x0000030005067890 */ /* 0x000fe2000fffe03f */
[----:B------:R-:W-:Y:S02]  /*8470*/  UMOV UR7, 0x40000040 ;  /* 0x4000004000077882 */ /* 0x000fe40000000000 */
        /* <DEDUP_REMOVED lines=22> */
[-CC-:B------:R-:W-:Y:S02]  /*85e0*/  FFMA.FTZ R169, R50, R0.reuse, -R73.reuse ;  /* 0x0000000032a97223 */ /* 0x180fe40000010849 */
[----:B------:R-:W-:Y:S01]  /*85f0*/  MUFU.EX2 R166, R166 ;  /* 0x000000a600a67308 */ /* 0x000fe20000000800 */
[----:B------:R-:W-:Y:S01]  /*8600*/  FFMA.FTZ R73, R87, R0, -R73 ;  /* 0x0000000057497223 */ /* 0x000fe20000010849 */
[----:B------:R-:W-:Y:S01]  /*8610*/  HGMMA.64x128x16.F32 R88, R156, gdesc[UR4].tnspB, R88, gsb0 ;  /* 0x41e000049c587df0 */ /* 0x000fe20008000858 */
[----:B------:R-:W-:Y:S01]  /*8620*/  UIADD3 UR6, UR5, 0x380, URZ ;  /* 0x0000038005067890 */ /* 0x000fe2000fffe03f */
[----:B------:R-:W-:Y:S02]  /*8630*/  UMOV UR7, 0x40000040 ;  /* 0x4000004000077882 */ /* 0x000fe40000000000 */
[----:B------:R-:W-:-:S02]  /*8640*/  UMOV UR5, UR37 ;  /* 0x0000002500057c82 */ /* 0x000fc40008000000 */
        /* <DEDUP_REMOVED lines=13> */
[----:B------:R-:W0:Y:S08]  /*8720*/  MUFU.EX2 R57, R57 ;  /* 0x0000003900397308 */ /* 0x000e300000000800 */
[----:B------:R-:W-:Y:S08]  /*8730*/  MUFU.EX2 R75, R75 ;  /* 0x0000004b004b7308 */ /* 0x000ff00000000800 */
[----:B------:R-:W-:Y:S08]  /*8740*/  MUFU.EX2 R14, R14 ;  /* 0x0000000e000e7308 */ /* 0x000ff00000000800 */
[----:B------:R-:W1:Y:S01]  /*8750*/  MUFU.EX2 R61, R61 ;  /* 0x0000003d003d7308 */ /* 0x000e620000000800 */
[----:B------:R-:W-:-:S02]  /*8760*/  WARPGROUP.DEPBAR.LE gsb0, 0x0 ;  /* 0x00008000000079c5 */ /* 0x000fc40000010000 */
[----:B------:R-:W-:-:S05]  /*8770*/  WARPGROUP.ARRIVE ;  /* 0x00000000000079c5 */ /* 0x000fca0000000000 */
[----:B------:R-:W-:Y:S01]  /*8780*/  MUFU.EX2 R157, R74 ;  /* 0x0000004a009d7308 */ /* 0x000fe20000000800 */
[----:B0-----:R-:W-:Y:S01]  /*8790*/  F2FP.F16.F32.PACK_AB R156, R57, R12 ;  /* 0x0000000c399c723e */ /* 0x001fe200000000ff */
[----:B------:R-:W-:Y:S01]  /*87a0*/  HGMMA.64x128x16.F32 R88, R152, gdesc[UR4].tnspB, R88, gsb0 ;  /* 0x41e0000498587df0 */ /* 0x000fe20008000858 */
[----:B------:R-:W-:Y:S01]  /*87b0*/  UIADD3 UR6, UR4, -0x1, URZ ;  /* 0xffffffff04067890 */ /* 0x000fe2000fffe03f */
[----:B-1----:R-:W-:-:S04]  /*87c0*/  F2FP.F16.F32.PACK_AB R158, R61, R14 ;  /* 0x0000000e3d9e723e */ /* 0x002fc800000000ff */
[----:B------:R-:W-:Y:S02]  /*87d0*/  MUFU.EX2 R159, R78 ;  /* 0x0000004e009f7308 */ /* 0x000fe40000000800 */
[----:B------:R-:W-:Y:S01]  /*87e0*/  UMOV UR4, UR6 ;  /* 0x0000000600047c82 */ /* 0x000fe20008000000 */
[----:B------:R-:W-:-:S05]  /*87f0*/  UMOV UR6, UR36 ;  /* 0x0000002400067c82 */ /* 0x000fca0008000000 */
[----:B------:R-:W-:Y:S08]  /*8800*/  MUFU.EX2 R79, R79 ;  /* 0x0000004f004f7308 */ /* 0x000ff00000000800 */
[----:B------:R-:W-:Y:S08]  /*8810*/  MUFU.EX2 R16, R16 ;  /* 0x0000001000107308 */ /* 0x000ff00000000800 */
[----:B------:R-:W0:Y:S08]  /*8820*/  MUFU.EX2 R65, R65 ;  /* 0x0000004100417308 */ /* 0x000e300000000800 */
[----:B------:R-:W-:Y:S08]  /*8830*/  MUFU.EX2 R83, R83 ;  /* 0x0000005300537308 */ /* 0x000ff00000000800 */
[----:B------:R-:W-:Y:S08]  /*8840*/  MUFU.EX2 R20, R20 ;  /* 0x0000001400147308 */ /* 0x000ff00000000800 */
[----:B------:R-:W1:Y:S01]  /*8850*/  MUFU.EX2 R69, R69 ;  /* 0x0000004500457308 */ /* 0x000e620000000800 */
[----:B------:R-:W-:-:S02]  /*8860*/  WARPGROUP.DEPBAR.LE gsb0, 0x0 ;  /* 0x00008000000079c5 */ /* 0x000fc40000010000 */
[----:B------:R2:W-:Y:S05]  /*8870*/  @!P1 SYNCS.ARRIVE.TRANS64.RED.A1T0 RZ, [R27+URZ], RZ ;  /* 0x000000ff1bff99a7 */ /* 0x0005ea000810043f */
[----:B------:R-:W3:Y:S01]  /*8880*/  MUFU.EX2 R153, R82 ;  /* 0x0000005200997308 */ /* 0x000ee20000000800 */
[----:B0-----:R-:W-:Y:S02]  /*8890*/  F2FP.F16.F32.PACK_AB R152, R65, R16 ;  /* 0x000000104198723e */ /* 0x001fe400000000ff */
[----:B-1----:R-:W-:Y:S01]  /*88a0*/  F2FP.F16.F32.PACK_AB R154, R69, R20 ;  /* 0x00000014459a723e */ /* 0x002fe200000000ff */
[----:B--2---:R-:W-:-:S04]  /*88b0*/  @!P1 VIADD R27, R31, 0x34860 ;  /* 0x000348601f1b9836 */ /* 0x004fc80000000000 */
[----:B------:R-:W0:Y:S01]  /*88c0*/  MUFU.EX2 R155, R86 ;  /* 0x00000056009b7308 */ /* 0x000e220000000800 */
[----:B------:R-:W-:Y:S01]  /*88d0*/  @!P1 PRMT R31, RZ, 0x654, R27 ;  /* 0x00000654ff1f9816 */ /* 0x000fe2000000001b */
[----:B------:R-:W-:Y:S01]  /*88e0*/  FADD.FTZ R27, R11, R6 ;  /* 0x000000060b1b7221 */ /* 0x000fe20000010000 */
[----:B------:R-:W-:Y:S02]  /*88f0*/  FADD.FTZ R6, R10, R5 ;  /* 0x000000050a067221 */ /* 0x000fe40000010000 */
[----:B------:R1:W-:Y:S01]  /*8900*/  @!P1 SYNCS.ARRIVE.TRANS64.RED.A1T0 RZ, [R31+URZ], RZ ;  /* 0x000000ff1fff99a7 */ /* 0x0003e2000810043f */
        /* <DEDUP_REMOVED lines=69> */
[----:B------:R-:W2:Y:S01]  /*8d60*/  MUFU.EX2 R12, R73 ;  /* 0x00000049000c7308 */ /* 0x000ea20000000800 */
        /* <DEDUP_REMOVED lines=9> */
[----:B---3--:R-:W-:Y:S01]  /*8e00*/  FADD.FTZ R6, R153, R6 ;  /* 0x0000000699067221 */ /* 0x008fe20000010000 */
[----:B------:R-:W-:Y:S02]  /*8e10*/  F2FP.F16.F32.PACK_AB R153, R83, R153 ;  /* 0x000000995399723e */ /* 0x000fe400000000ff */
[----:B------:R-:W-:Y:S01]  /*8e20*/  FADD.FTZ R5, R65, R10 ;  /* 0x0000000a41057221 */ /* 0x000fe20000010000 */
[----:B------:R-:W-:-:S03]  /*8e30*/  FADD.FTZ R6, R83, R6 ;  /* 0x0000000653067221 */ /* 0x000fc60000010000 */
[----:B------:R-:W-:Y:S01]  /*8e40*/  FADD.FTZ R10, R20, R5 ;  /* 0x00000005140a7221 */ /* 0x000fe20000010000 */
[----:B0-----:R-:W-:Y:S01]  /*8e50*/  FADD.FTZ R5, R155, R6 ;  /* 0x000000069b057221 */ /* 0x001fe20000010000 */
[C---:B--2---:R-:W-:Y:S02]  /*8e60*/  F2FP.F16.F32.PACK_AB R155, R12.reuse, R155 ;  /* 0x0000009b0c9b723e */ /* 0x044fe400000000ff */
[----:B------:R-:W-:Y:S01]  /*8e70*/  FADD.FTZ R6, R69, R10 ;  /* 0x0000000a45067221 */ /* 0x000fe20000010000 */
[----:B------:R-:W-:Y:S01]  /*8e80*/  FADD.FTZ R5, R12, R5 ;  /* 0x000000050c057221 */ /* 0x000fe20000010000 */
[----:B------:R-:W-:Y:S01]  /*8e90*/  IMAD.MOV.U32 R10, RZ, RZ, R7 ;  /* 0x000000ffff0a7224 */ /* 0x000fe200078e0007 */
[----:B-1----:R-:W-:Y:S06]  /*8ea0*/  @P2 BRA `(.L_x_2030) ;  /* 0xffffffdc00a82947 */ /* 0x002fec000383ffff */
.L_x_2021:
        /* <DEDUP_REMOVED lines=67> */
.L_x_2031:
[----:B------:R-:W-:Y:S01]  /*92e0*/  ULEA UR5, UR36, UR38, 0x3 ;  /* 0x0000002624057291 */ /* 0x000fe2000f8e183f */
[----:B------:R-:W-:-:S05]  /*92f0*/  IMAD.U32 R2, RZ, RZ, UR37 ;  /* 0x00000025ff027e24 */ /* 0x000fca000f8e00ff */
[----:B------:R-:W-:-:S04]  /*9300*/  SHF.L.U32 R2, R2, 0x1f, RZ ;  /* 0x0000001f02027819 */ /* 0x000fc800000006ff */
[----:B------:R0:W1:Y:S01]  /*9310*/  SYNCS.PHASECHK.TRANS64.TRYWAIT P2, [UR5+0x34850], R2 ;  /* 0x03485002ff0075a7 */ /* 0x0000620008040145 */
[----:B------:R-:W-:Y:S05]  /*9320*/  @!P0 BRA `(.L_x_2032) ;  /* 0x0000000000048947 */ /* 0x000fea0003800000 */
[----:B------:R-:W-:Y:S01]  /*9330*/  BPT.TRAP 0x1 ;  /* 0x000000040000795c */ /* 0x000fe20000300000 */
.L_x_2032:
[----:B-1----:R-:W-:Y:S05]  /*9340*/  @P2 BRA `(.L_x_2033) ;  /* 0x0000000000082947 */ /* 0x002fea0003800000 */
[----:B------:R-:W1:Y:S02]  /*9350*/  SYNCS.PHASECHK.TRANS64.TRYWAIT P0, [UR5+0x34850], R2 ;  /* 0x03485002ff0075a7 */ /* 0x000e640008000145 */
[----:B-1----:R-:W-:Y:S05]  /*9360*/  @!P0 BRA `(.L_x_2034) ;  /* 0x0000008000008947 */ /* 0x002fea0003800000 */
.L_x_2033:
[----:B------:R-:W-:Y:S01]  /*9370*/  UIADD3 UR38, UR38, 0x400, URZ ;  /* 0x0000040026267890 */ /* 0x000fe2000fffe03f */
[----:B------:R-:W-:Y:S01]  /*9380*/  WARPGROUP.ARRIVE ;  /* 0x00000000000079c5 */ /* 0x000fe20000000000 */
[----:B------:R-:W-:Y:S01]  /*9390*/  UMOV UR7, 0x40000040 ;  /* 0x4000004000077882 */ /* 0x000fe20000000000 */
[----:B-1----:R-:W1:Y:S01]  /*93a0*/  SHFL.BFLY PT, R3, R6, 0x2, 0x1f ;  /* 0x0c401f0006037f89 */ /* 0x002e6200000e0000 */
[----:B------:R-:W-:Y:S01]  /*93b0*/  USHF.R.U32.HI UR38, URZ, 0x4, UR38 ;  /* 0x000000043f267899 */ /* 0x000fe20008011626 */
[----:B------:R-:W-:Y:S01]  /*93c0*/  IMAD.MOV.U32 R11, RZ, RZ, RZ ;  /* 0x000000ffff0b7224 */ /* 0x000fe200078e00ff */
[----:B------:R-:W-:Y:S01]  /*93d0*/  R2UR UR8, R188 ;  /* 0x00000000bc0872ca */ /* 0x000fe200000e0000 */
[----:B0-----:R-:W0:Y:S01]  /*93e0*/  SHFL.BFLY PT, R2, R5, 0x2, 0x1f ;  /* 0x0c401f0005027f89 */ /* 0x001e2200000e0000 */
        /* <DEDUP_REMOVED lines=9> */
[----:B-1----:R-:W-:Y:S01]  /*9480*/  FADD.FTZ R3, R3, R6 ;  /* 0x0000000603037221 */ /* 0x002fe20000010000 */
[----:B------:R-:W-:Y:S01]  /*9490*/  UMOV UR7, 0x40000040 ;  /* 0x4000004000077882 */ /* 0x000fe20000000000 */
[----:B------:R-:W-:-:S02]  /*94a0*/  IMAD.U32 R188, RZ, RZ, UR8 ;  /* 0x00000008ffbc7e24 */ /* 0x000fc4000f8e00ff */
[----:B0-----:R-:W-:Y:S01]  /*94b0*/  FADD.FTZ R8, R2, R5 ;  /* 0x0000000502087221 */ /* 0x001fe20000010000 */
[----:B------:R-:W-:Y:S01]  /*94c0*/  IMAD.MOV.U32 R5, RZ, RZ, RZ ;  /* 0x000000ffff057224 */ /* 0x000fe200078e00ff */
[----:B------:R-:W0:Y:S01]  /*94d0*/  SHFL.BFLY PT, R2, R3, 0x1, 0x1f ;  /* 0x0c201f0003027f89 */ /* 0x000e2200000e0000 */
[----:B------:R-:W-:-:S03]  /*94e0*/  USEL UR36, UR36, URZ, UP0 ;  /* 0x0000003f24247287 */ /* 0x000fc60008000000 */
[----:B------:R-:W1:Y:S01]  /*94f0*/  SHFL.BFLY PT, R9, R8, 0x1, 0x1f ;  /* 0x0c201f0008097f89 */ /* 0x000e6200000e0000 */
[----:B0-----:R-:W-:Y:S01]  /*9500*/  FADD.FTZ R12, R3, R2 ;  /* 0x00000002030c7221 */ /* 0x001fe20000010000 */
[----:B------:R-:W-:Y:S02]  /*9510*/  IMAD.MOV.U32 R2, RZ, RZ, -0x800000 ;  /* 0xff800000ff027424 */ /* 0x000fe400078e00ff */
[----:B------:R-:W-:Y:S02]  /*9520*/  IMAD.MOV.U32 R3, RZ, RZ, -0x800000 ;  /* 0xff800000ff037424 */ /* 0x000fe400078e00ff */
[----:B-1----:R-:W-:Y:S01]  /*9530*/  FADD.FTZ R13, R8, R9 ;  /* 0x00000009080d7221 */ /* 0x002fe20000010000 */
[----:B------:R-:W-:Y:S01]  /*9540*/  FSETP.NE.FTZ.AND P0, PT, R12, RZ, PT ;  /* 0x000000ff0c00720b */ /* 0x000fe20003f15000 */
[----:B------:R-:W-:-:S03]  /*9550*/  IMAD.U32 R8, RZ, RZ, UR5 ;  /* 0x00000005ff087e24 */ /* 0x000fc6000f8e00ff */
[----:B------:R-:W-:-:S09]  /*9560*/  FSETP.NE.FTZ.AND P2, PT, R13, RZ, PT ;  /* 0x000000ff0d00720b */ /* 0x000fd20003f55000 */
[C---:B------:R-:W-:Y:S01]  /*9570*/  @P0 FMUL.FTZ R9, R0.reuse, 0.69314718246459960938 ;  /* 0x3f31721800090820 */ /* 0x040fe20000410000 */
[----:B------:R-:W0:Y:S03]  /*9580*/  @P0 MUFU.LG2 R10, R12 ;  /* 0x0000000c000a0308 */ /* 0x000e260000000c00 */
[----:B------:R-:W-:Y:S01]  /*9590*/  @P2 FMUL.FTZ R15, R0, 0.69314718246459960938 ;  /* 0x3f317218000f2820 */ /* 0x000fe20000410000 */
[----:B------:R-:W-:-:S04]  /*95a0*/  @!P1 VIADD R0, R8, 0x34860 ;  /* 0x0003486008009836 */ /* 0x000fc80000000000 */
[----:B------:R-:W1:Y:S01]  /*95b0*/  @P2 MUFU.LG2 R6, R13 ;  /* 0x0000000d00062308 */ /* 0x000e620000000c00 */
[----:B------:R-:W-:-:S07]  /*95c0*/  @!P1 PRMT R0, RZ, 0x654, R0 ;  /* 0x00000654ff009816 */ /* 0x000fce0000000000 */
        /* <DEDUP_REMOVED lines=45> */
[-C--:B--2---:R-:W-:Y:S01]  /*98a0*/  FMUL.FTZ R89, R32, R5.reuse ;  /* 0x0000000520597220 */ /* 0x084fe20000410000 */
[----:B------:R-:W-:Y:S01]  /*98b0*/  FMUL.FTZ R88, R33, R5 ;  /* 0x0000000521587220 */ /* 0x000fe20000410000 */
[-C--:B0-----:R-:W-:Y:S01]  /*98c0*/  FMUL.FTZ R8, R30, R11.reuse ;  /* 0x0000000b1e087220 */ /* 0x081fe20000410000 */
        /* <DEDUP_REMOVED lines=60> */
[----:B-1----:R-:W-:-:S07]  /*9c90*/  FMUL.FTZ R87, R87, R11 ;  /* 0x0000000b57577220 */ /* 0x002fce0000410000 */
.L_x_2004:
[----:B------:R-:W0:Y:S01]  /*9ca0*/  S2R R5, SR_CgaCtaId ;  /* 0x0000000000057919 */ /* 0x000e220000008800 */
[----:B------:R-:W-:Y:S01]  /*9cb0*/  MOV R0, 0x400 ;  /* 0x0000040000007802 */ /* 0x000fe20000000f00 */
[----:B------:R-:W-:Y:S01]  /*9cc0*/  BSSY B0, `(.L_x_2035) ;  /* 0x0000218000007945 */ /* 0x000fe20003800000 */
[----:B------:R-:W-:Y:S02]  /*9cd0*/  BAR.SYNC.DEFER_BLOCKING 0x5, 0x120 ;  /* 0x0144800000007b1d */ /* 0x000fe40000010000 */
[----:B0-----:R-:W-:-:S05]  /*9ce0*/  LEA R0, R5, R0, 0x18 ;  /* 0x0000000005007211 */ /* 0x001fca00078ec0ff */
[----:B------:R-:W0:Y:S02]  /*9cf0*/  LDS.128 R44, [R0+0x348d0] ;  /* 0x0348d000002c7984 */ /* 0x000e240000000c00 */
[----:B0-----:R-:W-:Y:S02]  /*9d00*/  R2UR UR4, R45 ;  /* 0x000000002d0472ca */ /* 0x001fe400000e0000 */
[----:B------:R-:W-:-:S11]  /*9d10*/  R2UR UR5, R46 ;  /* 0x000000002e0572ca */ /* 0x000fd600000e0000 */
[----:B------:R-:W-:Y:S01]  /*9d20*/  IMAD.U32 R16, RZ, RZ, UR4 ;  /* 0x00000004ff107e24 */ /* 0x000fe2000f8e00ff */
[----:B------:R-:W-:Y:S06]  /*9d30*/  BAR.ARV 0x4, 0x120 ;  /* 0x0104800000007b1d */ /* 0x000fec0000002000 */
[----:B------:R-:W-:Y:S05]  /*9d40*/  @P0 BRA `(.L_x_2036) ;  /* 0x0000001400400947 */ /* 0x000fea0003800000 */
[----:B------:R-:W0:Y:S01]  /*9d50*/  S2R R5, SR_SWINHI ;  /* 0x0000000000057919 */ /* 0x000e220000002f00 */
[----:B------:R-:W-:Y:S01]  /*9d60*/  F2FP.F16.F32.PACK_AB R7, R7, R8 ;  /* 0x000000080707723e */ /* 0x000fe200000000ff */
[----:B------:R-:W-:Y:S01]  /*9d70*/  ULDC.64 UR8, c[0x0][0xbe0] ;  /* 0x0002f80000087ab9 */ /* 0x000fe20000000a00 */
[----:B------:R-:W-:Y:S01]  /*9d80*/  F2FP.F16.F32.PACK_AB R6, R6, R91 ;  /* 0x0000005b0606723e */ /* 0x000fe200000000ff */
[----:B------:R-:W-:Y:S01]  /*9d90*/  UISETP.NE.U32.AND UP0, UPT, UR8, URZ, UPT ;  /* 0x0000003f0800728c */ /* 0x000fe2000bf05070 */
[----:B------:R-:W-:Y:S01]  /*9da0*/  R2UR UR6, R186 ;  /* 0x00000000ba0672ca */ /* 0x000fe200000e0000 */
[----:B------:R-:W-:Y:S01]  /*9db0*/  ULDC.64 UR12, c[0x0][0x208] ;  /* 0x00008200000c7ab9 */ /* 0x000fe20000000a00 */
[----:B------:R-:W-:Y:S01]  /*9dc0*/  R2UR UR4, R184 ;  /* 0x00000000b80472ca */ /* 0x000fe200000e0000 */
[----:B------:R-:W-:Y:S01]  /*9dd0*/  UISETP.NE.AND.EX UP0, UPT, UR9, URZ, UPT, UP0 ;  /* 0x0000003f0900728c */ /* 0x000fe2000bf05300 */
[----:B------:R-:W-:Y:S02]  /*9de0*/  F2FP.F16.F32.PACK_AB R64, R65, R64 ;  /* 0x000000404140723e */ /* 0x000fe400000000ff */
[----:B------:R-:W-:-:S02]  /*9df0*/  F2FP.F16.F32.PACK_AB R65, R67, R66 ;  /* 0x000000424341723e */ /* 0x000fc400000000ff */
[----:B------:R-:W-:Y:S02]  /*9e00*/  F2FP.F16.F32.PACK_AB R72, R73, R72 ;  /* 0x000000484948723e */ /* 0x000fe400000000ff */
[----:B------:R-:W-:Y:S02]  /*9e10*/  F2FP.F16.F32.PACK_AB R66, R69, R68 ;  /* 0x000000444542723e */ /* 0x000fe400000000ff */
[----:B------:R-:W-:Y:S02]  /*9e20*/  F2FP.F16.F32.PACK_AB R67, R71, R70 ;  /* 0x000000464743723e */ /* 0x000fe400000000ff */
[----:B------:R-:W-:Y:S01]  /*9e30*/  F2FP.F16.F32.PACK_AB R73, R75, R74 ;  /* 0x0000004a4b49723e */ /* 0x000fe200000000ff */
[----:B------:R-:W-:Y:S01]  /*9e40*/  USHF.L.U64.HI UR11, UR4, 0x2, UR6 ;  /* 0x00000002040b7899 */ /* 0x000fe20008010206 */
[----:B------:R-:W-:Y:S01]  /*9e50*/  F2FP.F16.F32.PACK_AB R80, R81, R80 ;  /* 0x000000505150723e */ /* 0x000fe200000000ff */
[----:B------:R-:W-:Y:S01]  /*9e60*/  USHF.L.U32 UR10, UR4, 0x2, URZ ;  /* 0x00000002040a7899 */ /* 0x000fe2000800063f */
[----:B------:R-:W-:Y:S01]  /*9e70*/  F2FP.F16.F32.PACK_AB R74, R77, R76 ;  /* 0x0000004c4d4a723e */ /* 0x000fe200000000ff */
[----:B------:R-:W-:Y:S01]  /*9e80*/  ULDC.64 UR6, c[0x0][0xbd8] ;  /* 0x0002f60000067ab9 */ /* 0x000fe20000000a00 */
[----:B------:R-:W-:Y:S01]  /*9e90*/  F2FP.F16.F32.PACK_AB R75, R79, R78 ;  /* 0x0000004e4f4b723e */ /* 0x000fe200000000ff */
[----:B------:R-:W-:Y:S01]  /*9ea0*/  UISETP.NE.U32.AND UP1, UPT, UR6, URZ, UPT ;  /* 0x0000003f0600728c */ /* 0x000fe2000bf25070 */
[----:B------:R-:W-:Y:S01]  /*9eb0*/  F2FP.F16.F32.PACK_AB R81, R83, R82 ;  /* 0x000000525351723e */ /* 0x000fe200000000ff */
[----:B------:R-:W-:Y:S01]  /*9ec0*/  UIADD3 UR4, UP2, UR10, UR6, URZ ;  /* 0x000000060a047290 */ /* 0x000fe2000ff5e03f */
[----:B------:R-:W-:Y:S01]  /*9ed0*/  F2FP.F16.F32.PACK_AB R82, R85, R84 ;  /* 0x000000545552723e */ /* 0x000fe200000000ff */
[----:B------:R-:W-:Y:S01]  /*9ee0*/  UISETP.NE.AND.EX UP1, UPT, UR7, URZ, UPT, UP1 ;  /* 0x0000003f0700728c */ /* 0x000fe2000bf25310 */
[----:B------:R-:W-:Y:S01]  /*9ef0*/  F2FP.F16.F32.PACK_AB R83, R87, R86 ;  /* 0x000000565753723e */ /* 0x000fe200000000ff */
[----:B------:R-:W-:Y:S01]  /*9f00*/  @UP0 UIADD3 UR6, UP3, UR10, UR8, URZ ;  /* 0x000000080a060290 */ /* 0x000fe2000ff7e03f */
[----:B------:R-:W-:-:S02]  /*9f10*/  MOV R20, R0 ;  /* 0x0000000000147202 */ /* 0x000fc40000000f00 */
[----:B0-----:R-:W-:Y:S01]  /*9f20*/  MOV R21, R5 ;  /* 0x0000000500157202 */ /* 0x001fe20000000f00 */
[----:B------:R-:W-:Y:S02]  /*9f30*/  UIADD3.X UR8, UR11, UR7, URZ, UP2, !UPT ;  /* 0x000000070b087290 */ /* 0x000fe400097fe43f */
[----:B------:R-:W-:Y:S01]  /*9f40*/  @UP0 UIADD3.X UR7, UR11, UR9, URZ, UP3, !UPT ;  /* 0x000000090b070290 */ /* 0x000fe20009ffe43f */
[----:B------:R-:W-:-:S03]  /*9f50*/  IMAD.WIDE R4, R191, 0x2, R20 ;  /* 0x00000002bf047825 */ /* 0x000fc600078e0214 */
[C---:B------:R-:W-:Y:S02]  /*9f60*/  IADD3 R45, P6, R4.reuse, 0x20, RZ ;  /* 0x00000020042d7810 */ /* 0x040fe40007fde0ff */
[C---:B------:R-:W-:Y:S02]  /*9f70*/  LOP3.LUT R9, R4.reuse, 0x380, RZ, 0xc0, !PT ;  /* 0x0000038004097812 */ /* 0x040fe400078ec0ff */
[----:B------:R-:W-:Y:S01]  /*9f80*/  IADD3 R99, P4, R4, 0x60, RZ ;  /* 0x0000006004637810 */ /* 0x000fe20007f9e0ff */
[--C-:B------:R-:W-:Y:S01]  /*9f90*/  IMAD.X R29, RZ, RZ, R5.reuse, P6 ;  /* 0x000000ffff1d7224 */ /* 0x100fe200030e0605 */
[----:B------:R-:W-:Y:S02]  /*9fa0*/  LOP3.LUT R10, R45, 0x380, RZ, 0xc0, !PT ;  /* 0x000003802d0a7812 */ /* 0x000fe400078ec0ff */
[----:B------:R-:W-:Y:S01]  /*9fb0*/  SHF.R.U64 R9, R9, 0x3, RZ ;  /* 0x0000000309097819 */ /* 0x000fe200000012ff */
[----:B------:R-:W-:Y:S01]  /*9fc0*/  IMAD.X R11, RZ, RZ, R5, P4 ;  /* 0x000000ffff0b7224 */ /* 0x000fe200020e0605 */
[----:B------:R-:W-:-:S02]  /*9fd0*/  LOP3.LUT R44, R99, 0x380, RZ, 0xc0, !PT ;  /* 0x00000380632c7812 */ /* 0x000fc400078ec0ff */
[C---:B------:R-:W-:Y:S02]  /*9fe0*/  IADD3 R97, P5, R4.reuse, 0x40, RZ ;  /* 0x0000004004617810 */ /* 0x040fe40007fbe0ff */
[C---:B------:R-:W-:Y:S02]  /*9ff0*/  IADD3 R101, P3, R4.reuse, 0x4000, RZ ;  /* 0x0000400004657810 */ /* 0x040fe40007f7e0ff */
[C---:B------:R-:W-:Y:S01]  /*a000*/  IADD3 R103, P2, R4.reuse, 0x4020, RZ ;  /* 0x0000402004677810 */ /* 0x040fe20007f5e0ff */
[--C-:B------:R-:W-:Y:S01]  /*a010*/  IMAD.X R27, RZ, RZ, R5.reuse, P5 ;  /* 0x000000ffff1b7224 */ /* 0x100fe200028e0605 */
[C---:B------:R-:W-:Y:S01]  /*a020*/  IADD3 R105, P1, R4.reuse, 0x4040, RZ ;  /* 0x0000404004697810 */ /* 0x040fe20007f3e0ff */
[--C-:B------:R-:W-:Y:S01]  /*a030*/  IMAD.X R25, RZ, RZ, R5.reuse, P3 ;  /* 0x000000ffff197224 */ /* 0x100fe200018e0605 */
[----:B------:R-:W-:Y:S01]  /*a040*/  BAR.SYNC.DEFER_BLOCKING 0x1, 0x100 ;  /* 0x0044000000007b1d */ /* 0x000fe20000010000 */
[----:B------:R-:W-:Y:S02]  /*a050*/  IADD3 R107, P0, R4, 0x4060, RZ ;  /* 0x00004060046b7810 */ /* 0x000fe40007f1e0ff */
[----:B------:R-:W-:Y:S01]  /*a060*/  SHF.R.U64 R10, R10, 0x3, RZ ;  /* 0x000000030a0a7819 */ /* 0x000fe200000012ff */
[--C-:B------:R-:W-:Y:S01]  /*a070*/  IMAD.X R15, RZ, RZ, R5.reuse, P1 ;  /* 0x000000ffff0f7224 */ /* 0x100fe200008e0605 */
[----:B------:R-:W-:Y:S01]  /*a080*/  LOP3.LUT R4, R9, R4, RZ, 0x3c, !PT ;  /* 0x0000000409047212 */ /* 0x000fe200078e3cff */
[--C-:B------:R-:W-:Y:S01]  /*a090*/  IMAD.X R9, RZ, RZ, R5.reuse, P2 ;  /* 0x000000ffff097224 */ /* 0x100fe200010e0605 */
[----:B------:R-:W-:Y:S01]  /*a0a0*/  SHF.R.U64 R44, R44, 0x3, RZ ;  /* 0x000000032c2c7819 */ /* 0x000fe200000012ff */
[----:B------:R-:W-:Y:S01]  /*a0b0*/  IMAD.X R13, RZ, RZ, R5, P0 ;  /* 0x000000ffff0d7224 */ /* 0x000fe200000e0605 */
[----:B------:R-:W-:-:S02]  /*a0c0*/  LOP3.LUT R28, R10, R45, RZ, 0x3c, !PT ;  /* 0x0000002d0a1c7212 */ /* 0x000fc400078e3cff */
[----:B------:R-:W-:Y:S02]  /*a0d0*/  MOV R45, R4 ;  /* 0x00000004002d7202 */ /* 0x000fe40000000f00 */
[----:B------:R-:W-:Y:S02]  /*a0e0*/  LOP3.LUT R24, R97, 0x380, RZ, 0xc0, !PT ;  /* 0x0000038061187812 */ /* 0x000fe400078ec0ff */
[----:B------:R-:W-:Y:S02]  /*a0f0*/  F2FP.F16.F32.PACK_AB R5, R12, R93 ;  /* 0x0000005d0c05723e */ /* 0x000fe400000000ff */
[----:B------:R-:W-:Y:S02]  /*a100*/  LOP3.LUT R10, R44, R99, RZ, 0x3c, !PT ;  /* 0x000000632c0a7212 */ /* 0x000fe400078e3cff */
[----:B------:R-:W-:Y:S02]  /*a110*/  LOP3.LUT R12, R103, 0x380, RZ, 0xc0, !PT ;  /* 0x00000380670c7812 */ /* 0x000fe400078ec0ff */
[----:B------:R-:W-:-:S02]  /*a120*/  LOP3.LUT R44, R107, 0x380, RZ, 0xc0, !PT ;  /* 0x000003806b2c7812 */ /* 0x000fc400078ec0ff */
[----:B------:R-:W-:Y:S02]  /*a130*/  SHF.R.U64 R24, R24, 0x3, RZ ;  /* 0x0000000318187819 */ /* 0x000fe400000012ff */
[----:B------:R-:W-:Y:S02]  /*a140*/  LOP3.LUT R46, R101, 0x380, RZ, 0xc0, !PT ;  /* 0x00000380652e7812 */ /* 0x000fe400078ec0ff */
[----:B------:R-:W-:Y:S02]  /*a150*/  F2FP.F16.F32.PACK_AB R4, R14, R95 ;  /* 0x0000005f0e04723e */ /* 0x000fe400000000ff */
[----:B------:R-:W-:Y:S02]  /*a160*/  SHF.R.U64 R12, R12, 0x3, RZ ;  /* 0x000000030c0c7819 */ /* 0x000fe400000012ff */
[----:B------:R-:W-:Y:S01]  /*a170*/  LOP3.LUT R14, R105, 0x380, RZ, 0xc0, !PT ;  /* 0x00000380690e7812 */ /* 0x000fe200078ec0ff */
[----:B------:R0:W-:Y:S01]  /*a180*/  STSM.16.M88.4 [R45], R4 ;  /* 0x000000042d007844 */ /* 0x0001e20000000200 */
[----:B------:R-:W-:-:S02]  /*a190*/  SHF.R.U64 R44, R44, 0x3, RZ ;  /* 0x000000032c2c7819 */ /* 0x000fc400000012ff */
[----:B------:R-:W-:Y:S02]  /*a1a0*/  LOP3.LUT R26, R24, R97, RZ, 0x3c, !PT ;  /* 0x00000061181a7212 */ /* 0x000fe400078e3cff */
[----:B------:R-:W-:Y:S02]  /*a1b0*/  SHF.R.U64 R46, R46, 0x3, RZ ;  /* 0x000000032e2e7819 */ /* 0x000fe400000012ff */
[----:B------:R-:W-:Y:S02]  /*a1c0*/  LOP3.LUT R8, R12, R103, RZ, 0x3c, !PT ;  /* 0x000000670c087212 */ /* 0x000fe400078e3cff */
[----:B------:R-:W-:Y:S02]  /*a1d0*/  SHF.R.U64 R14, R14, 0x3, RZ ;  /* 0x000000030e0e7819 */ /* 0x000fe400000012ff */
[----:B------:R-:W-:Y:S02]  /*a1e0*/  LOP3.LUT R12, R44, R107, RZ, 0x3c, !PT ;  /* 0x0000006b2c0c7212 */ /* 0x000fe400078e3cff */
[----:B------:R-:W-:-:S02]  /*a1f0*/  MOV R44, R28 ;  /* 0x0000001c002c7202 */ /* 0x000fc40000000f00 */
[----:B------:R-:W-:Y:S02]  /*a200*/  MOV R29, R26 ;  /* 0x0000001a001d7202 */ /* 0x000fe40000000f00 */
[----:B------:R-:W-:Y:S02]  /*a210*/  LOP3.LUT R24, R46, R101, RZ, 0x3c, !PT ;  /* 0x000000652e187212 */ /* 0x000fe400078e3cff */
[----:B------:R-:W-:Y:S02]  /*a220*/  MOV R28, R10 ;  /* 0x0000000a001c7202 */ /* 0x000fe40000000f00 */
[----:B------:R-:W-:Y:S02]  /*a230*/  MOV R26, R8 ;  /* 0x00000008001a7202 */ /* 0x000fe40000000f00 */
[----:B------:R-:W-:Y:S02]  /*a240*/  LOP3.LUT R14, R14, R105, RZ, 0x3c, !PT ;  /* 0x000000690e0e7212 */ /* 0x000fe400078e3cff */
[----:B------:R-:W-:-:S02]  /*a250*/  F2FP.F16.F32.PACK_AB R8, R88, R89 ;  /* 0x000000595808723e */ /* 0x000fc400000000ff */
[----:B------:R-:W-:Y:S02]  /*a260*/  F2FP.F16.F32.PACK_AB R9, R35, R34 ;  /* 0x000000222309723e */ /* 0x000fe400000000ff */
[----:B------:R-:W-:Y:S02]  /*a270*/  F2FP.F16.F32.PACK_AB R10, R37, R36 ;  /* 0x00000024250a723e */ /* 0x000fe400000000ff */
[----:B------:R-:W-:Y:S02]  /*a280*/  F2FP.F16.F32.PACK_AB R11, R39, R38 ;  /* 0x00000026270b723e */ /* 0x000fe400000000ff */
[----:B------:R-:W-:Y:S02]  /*a290*/  MOV R27, R24 ;  /* 0x00000018001b7202 */ /* 0x000fe40000000f00 */
[----:B------:R-:W-:Y:S01]  /*a2a0*/  MOV R25, R14 ;  /* 0x0000000e00197202 */ /* 0x000fe20000000f00 */
[----:B------:R1:W-:Y:S01]  /*a2b0*/  STSM.16.M88.4 [R44], R8 ;  /* 0x000000082c007844 */ /* 0x0003e20000000200 */
[----:B------:R-:W-:-:S02]  /*a2c0*/  MOV R24, R12 ;  /* 0x0000000c00187202 */ /* 0x000fc40000000f00 */
[----:B0-----:R-:W-:Y:S02]  /*a2d0*/  F2FP.F16.F32.PACK_AB R4, R41, R40 ;  /* 0x000000282904723e */ /* 0x001fe400000000ff */
        /* <DEDUP_REMOVED lines=8> */
[----:B-1----:R-:W-:Y:S02]  /*a360*/  F2FP.F16.F32.PACK_AB R8, R57, R56 ;  /* 0x000000383908723e */ /* 0x002fe400000000ff */
[----:B------:R-:W-:Y:S01]  /*a370*/  F2FP.F16.F32.PACK_AB R9, R59, R58 ;  /* 0x0000003a3b09723e */ /* 0x000fe200000000ff */
[----:B------:R-:W-:Y:S01]  /*a380*/  STSM.16.M88.4 [R28], R12 ;  /* 0x0000000c1c007844 */ /* 0x000fe20000000200 */
[----:B------:R-:W-:Y:S02]  /*a390*/  F2FP.F16.F32.PACK_AB R10, R61, R60 ;  /* 0x0000003c3d0a723e */ /* 0x000fe400000000ff */
[----:B------:R-:W-:Y:S02]  /*a3a0*/  F2FP.F16.F32.PACK_AB R11, R63, R62 ;  /* 0x0000003e3f0b723e */ /* 0x000fe400000000ff */
[----:B------:R-:W-:-:S02]  /*a3b0*/  PLOP3.LUT P0, PT, PT, PT, UP1, 0x80, 0x0 ;  /* 0x000000000000781c */ /* 0x000fc40003f0f018 */
[----:B------:R-:W-:Y:S01]  /*a3c0*/  PLOP3.LUT P2, PT, PT, PT, UP0, 0x80, 0x0 ;  /* 0x000000000000781c */ /* 0x000fe20003f4f008 */
[----:B------:R1:W-:Y:S01]  /*a3d0*/  STSM.16.M88.4 [R27], R8 ;  /* 0x000000081b007844 */ /* 0x0003e20000000200 */
[----:B0-----:R-:W-:Y:S02]  /*a3e0*/  IMAD.U32 R4, RZ, RZ, UR4 ;  /* 0x00000004ff047e24 */ /* 0x001fe4000f8e00ff */
[----:B------:R-:W-:Y:S01]  /*a3f0*/  IMAD.U32 R5, RZ, RZ, UR8 ;  /* 0x00000008ff057e24 */ /* 0x000fe2000f8e00ff */
[----:B------:R0:W-:Y:S04]  /*a400*/  STSM.16.M88.4 [R26], R64 ;  /* 0x000000401a007844 */ /* 0x0001e80000000200 */
[----:B------:R0:W-:Y:S04]  /*a410*/  STSM.16.M88.4 [R25], R72 ;  /* 0x0000004819007844 */ /* 0x0001e80000000200 */
[----:B------:R0:W-:Y:S01]  /*a420*/  STSM.16.M88.4 [R24], R80 ;  /* 0x0000005018007844 */ /* 0x0001e20000000200 */
[----:B------:R-:W-:Y:S01]  /*a430*/  BAR.SYNC.DEFER_BLOCKING 0x1, 0x100 ;  /* 0x0044000000007b1d */ /* 0x000fe20000010000 */
[----:B------:R-:W-:-:S02]  /*a440*/  IMAD.U32 R6, RZ, RZ, UR6 ;  /* 0x00000006ff067e24 */ /* 0x000fc4000f8e00ff */
[----:B------:R-:W-:-:S03]  /*a450*/  IMAD.U32 R7, RZ, RZ, UR7 ;  /* 0x00000007ff077e24 */ /* 0x000fc6000f8e00ff */
[----:B-1----:R-:W2:Y:S04]  /*a460*/  @P0 LDG.E R8, desc[UR12][R4.64] ;  /* 0x0000000c04080981 */ /* 0x002ea8000c1e1900 */
[----:B------:R-:W3:Y:S01]  /*a470*/  @P2 LDG.E R6, desc[UR12][R6.64] ;  /* 0x0000000c06062981 */ /* 0x000ee2000c1e1900 */
[----:B------:R-:W-:Y:S01]  /*a480*/  IMAD R9, R18, 0x40, R17 ;  /* 0x0000004012097824 */ /* 0x000fe200078e0211 */
[----:B------:R-:W-:Y:S01]  /*a490*/  UMOV UR4, URZ ;  /* 0x0000003f00047c82 */ /* 0x000fe20008000000 */
[----:B------:R-:W-:Y:S02]  /*a4a0*/  ULDC UR10, c[0x0][0xa88] ;  /* 0x0002a200000a7ab9 */ /* 0x000fe40000000800 */
[----:B------:R-:W-:-:S03]  /*a4b0*/  IMAD.WIDE R20, R9, 0x2, R20 ;  /* 0x0000000209147825 */ /* 0x000fc600078e0214 */
[----:B------:R-:W-:Y:S02]  /*a4c0*/  IADD3 R29, P1, R20, 0x1000, RZ ;  /* 0x00001000141d7810 */ /* 0x000fe40007f3e0ff */
[----:B--2---:R-:W-:Y:S02]  /*a4d0*/  @P0 R2UR UR4, R8 ;  /* 0x00000000080402ca */ /* 0x004fe400000e0000 */
[----:B---3--:R-:W-:Y:S01]  /*a4e0*/  @P2 R2UR UR10, R6 ;  /* 0x00000000060a22ca */ /* 0x008fe200000e0000 */
[----:B0-----:R-:W-:-:S14]  /*a4f0*/  @P2 BRA `(.L_x_2037) ;  /* 0x00000000001c2947 */ /* 0x001fdc0003800000 */
[----:B------:R-:W-:Y:S05]  /*a500*/  @!P0 BRA `(.L_x_2037) ;  /* 0x0000000000188947 */ /* 0x000fea0003800000 */
[----:B------:R-:W-:Y:S02]  /*a510*/  ULDC.64 UR6, c[0x0][0x208] ;  /* 0x0000820000067ab9 */ /* 0x000fe40000000a00 */
[----:B------:R-:W2:Y:S04]  /*a520*/  LDG.E R7, desc[UR6][R4.64] ;  /* 0x0000000604077981 */ /* 0x000ea8000c1e1900 */
[----:B------:R-:W3:Y:S01]  /*a530*/  LDG.E R6, desc[UR6][R4.64+0x4] ;  /* 0x0000040604067981 */ /* 0x000ee2000c1e1900 */
[----:B--2---:R-:W-:Y:S02]  /*a540*/  R2UR UR6, R7 ;  /* 0x00000000070672ca */ /* 0x004fe400000e0000 */
[----:B---3--:R-:W-:-:S13]  /*a550*/  R2UR UR10, R6 ;  /* 0x00000000060a72ca */ /* 0x008fda00000e0000 */
[----:B------:R-:W-:-:S12]  /*a560*/  UIADD3 UR10, -UR6, UR10, URZ ;  /* 0x0000000a060a7290 */ /* 0x000fd8000fffe13f */
.L_x_2037:
[----:B------:R-:W-:Y:S01]  /*a570*/  R2UR UR18, R185 ;  /* 0x00000000b91272ca */ /* 0x000fe200000e0000 */
[----:B------:R-:W-:Y:S01]  /*a580*/  ULDC.64 UR12, c[0x0][0xb70] ;  /* 0x0002dc00000c7ab9 */ /* 0x000fe20000000a00 */
[----:B------:R-:W-:Y:S01]  /*a590*/  R2UR UR16, R186 ;  /* 0x00000000ba1072ca */ /* 0x000fe200000e0000 */
[----:B------:R-:W-:Y:S01]  /*a5a0*/  USHF.R.S32.HI UR9, URZ, 0x1f, UR4 ;  /* 0x0000001f3f097899 */ /* 0x000fe20008011404 */
[----:B------:R-:W-:Y:S01]  /*a5b0*/  R2UR UR15, R184 ;  /* 0x00000000b80f72ca */ /* 0x000fe200000e0000 */
[----:B------:R-:W-:Y:S01]  /*a5c0*/  UMOV UR8, UR4 ;  /* 0x0000000400087c82 */ /* 0x000fe20008000000 */
[----:B------:R-:W-:Y:S01]  /*a5d0*/  R2UR UR17, R187 ;  /* 0x00000000bb1172ca */ /* 0x000fe200000e0000 */
[----:B------:R-:W-:Y:S01]  /*a5e0*/  ULDC.64 UR20, c[0x0][0x208] ;  /* 0x0000820000147ab9 */ /* 0x000fe20000000a00 */
[C---:B------:R-:W-:Y:S02]  /*a5f0*/  IADD3 R13, P2, R20.reuse, 0x2000, RZ ;  /* 0x00002000140d7810 */ /* 0x040fe40007f5e0ff */
[----:B------:R-:W-:-:S02]  /*a600*/  IADD3 R7, P6, R20, 0x3000, RZ ;  /* 0x0000300014077810 */ /* 0x000fc40007fde0ff */
[----:B------:R-:W-:Y:S01]  /*a610*/  LOP3.LUT R12, R13, 0x380, RZ, 0xc0, !PT ;  /* 0x000003800d0c7812 */ /* 0x000fe200078ec0ff */
[----:B------:R-:W-:Y:S01]  /*a620*/  USHF.R.S32.HI UR14, URZ, 0x1f, UR18 ;  /* 0x0000001f3f0e7899 */ /* 0x000fe20008011412 */
[----:B------:R-:W-:Y:S01]  /*a630*/  LOP3.LUT R4, R7, 0x380, RZ, 0xc0, !PT ;  /* 0x0000038007047812 */ /* 0x000fe200078ec0ff */
[----:B------:R-:W-:Y:S01]  /*a640*/  USEL UR16, UR16, URZ, !UP1 ;  /* 0x0000003f10107287 */ /* 0x000fe2000c800000 */
[----:B------:R-:W-:Y:S01]  /*a650*/  LOP3.LUT R28, R29, 0x380, RZ, 0xc0, !PT ;  /* 0x000003801d1c7812 */ /* 0x000fe200078ec0ff */
[----:B------:R-:W-:Y:S01]  /*a660*/  UIMAD UR11, UR14, UR12, URZ ;  /* 0x0000000c0e0b72a4 */ /* 0x000fe2000f8e023f */
[----:B------:R-:W-:Y:S01]  /*a670*/  SHF.R.U64 R12, R12, 0x3, RZ ;  /* 0x000000030c0c7819 */ /* 0x000fe200000012ff */
[----:B------:R-:W-:Y:S01]  /*a680*/  UIMAD.WIDE.U32 UR6, UR18, UR12, UR8 ;  /* 0x0000000c120672a5 */ /* 0x000fe2000f8e0008 */
[----:B------:R-:W-:Y:S01]  /*a690*/  IMAD.U32 R8, RZ, RZ, UR17 ;  /* 0x00000011ff087e24 */ /* 0x000fe2000f8e00ff */
[----:B------:R-:W-:Y:S01]  /*a6a0*/  UIMAD UR11, UR18, UR13, UR11 ;  /* 0x0000000d120b72a4 */ /* 0x000fe2000f8e020b */
[----:B------:R-:W-:Y:S01]  /*a6b0*/  SHF.R.U64 R4, R4, 0x3, RZ ;  /* 0x0000000304047819 */ /* 0x000fe200000012ff */
[----:B------:R-:W-:Y:S01]  /*a6c0*/  USEL UR15, UR15, URZ, !UP1 ;  /* 0x0000003f0f0f7287 */ /* 0x000fe2000c800000 */
[----:B------:R-:W-:Y:S01]  /*a6d0*/  IMAD R8, R8, 0x80, R23 ;  /* 0x0000008008087824 */ /* 0x000fe200078e0217 */
[----:B------:R-:W-:Y:S01]  /*a6e0*/  ULDC.64 UR12, c[0x0][0xb78] ;  /* 0x0002de00000c7ab9 */ /* 0x000fe20000000a00 */
[----:B------:R-:W-:Y:S01]  /*a6f0*/  UIADD3 UR7, UR7, UR11, URZ ;  /* 0x0000000b07077290 */ /* 0x000fe2000fffe03f */
[----:B------:R-:W-:Y:S01]  /*a700*/  SHF.R.U64 R28, R28, 0x3, RZ ;  /* 0x000000031c1c7819 */ /* 0x000fe200000012ff */
[----:B------:R-:W-:Y:S01]  /*a710*/  UIMAD UR8, UR16, UR12, URZ ;  /* 0x0000000c100872a4 */ /* 0x000fe2000f8e023f */
[----:B------:R-:W-:Y:S01]  /*a720*/  SHF.R.S32.HI R5, RZ, 0x1f, R8 ;  /* 0x0000001fff057819 */ /* 0x000fe20000011408 */
[----:B------:R-:W-:Y:S01]  /*a730*/  UIMAD.WIDE.U32 UR6, UR15, UR12, UR6 ;  /* 0x0000000c0f0672a5 */ /* 0x000fe2000f8e0006 */
[----:B------:R-:W-:Y:S01]  /*a740*/  LOP3.LUT R12, R12, R13, RZ, 0x3c, !PT ;  /* 0x0000000d0c0c7212 */ /* 0x000fe200078e3cff */
[----:B------:R-:W-:Y:S01]  /*a750*/  UIMAD UR8, UR15, UR13, UR8 ;  /* 0x0000000d0f0872a4 */ /* 0x000fe2000f8e0208 */
[----:B------:R-:W-:Y:S01]  /*a760*/  IADD3 R37, P5, R20, 0x4000, RZ ;  /* 0x0000400014257810 */ /* 0x000fe20007fbe0ff */
[----:B------:R-:W-:Y:S01]  /*a770*/  IMAD.X R13, RZ, RZ, R21, P2 ;  /* 0x000000ffff0d7224 */ /* 0x000fe200010e0615 */
[----:B------:R-:W-:Y:S01]  /*a780*/  LOP3.LUT R4, R4, R7, RZ, 0x3c, !PT ;  /* 0x0000000704047212 */ /* 0x000fe200078e3cff */
[----:B------:R-:W-:Y:S01]  /*a790*/  ULDC.64 UR12, c[0x0][0xaa0] ;  /* 0x0002a800000c7ab9 */ /* 0x000fe20000000a00 */
[----:B------:R-:W-:Y:S01]  /*a7a0*/  IADD3 R6, P0, R8, UR6, RZ ;  /* 0x0000000608067c10 */ /* 0x000fe2000ff1e0ff */
[----:B------:R-:W-:Y:S01]  /*a7b0*/  IMAD.U32 R10, RZ, RZ, UR8 ;  /* 0x00000008ff0a7e24 */ /* 0x000fe2000f8e00ff */
[----:B------:R-:W-:-:S02]  /*a7c0*/  IADD3 R41, P4, R20, 0x5000, RZ ;  /* 0x0000500014297810 */ /* 0x000fc40007f9e0ff */
[----:B------:R-:W-:Y:S02]  /*a7d0*/  IADD3 R25, P3, R20, 0x6000, RZ ;  /* 0x0000600014197810 */ /* 0x000fe40007f7e0ff */
[----:B------:R-:W-:Y:S01]  /*a7e0*/  IADD3.X R5, R5, UR7, R10, P0, !PT ;  /* 0x0000000705057c10 */ /* 0x000fe200087fe40a */
[----:B------:R-:W-:Y:S01]  /*a7f0*/  ULDC.64 UR6, c[0x0][0xb40] ;  /* 0x0002d00000067ab9 */ /* 0x000fe20000000a00 */
[----:B------:R-:W-:Y:S01]  /*a800*/  LOP3.LUT R28, R28, R29, RZ, 0x3c, !PT ;  /* 0x0000001d1c1c7212 */ /* 0x000fe200078e3cff */
[----:B------:R-:W-:Y:S01]  /*a810*/  IMAD.X R29, RZ, RZ, R21, P1 ;  /* 0x000000ffff1d7224 */ /* 0x000fe200008e0615 */
[----:B------:R-:W-:Y:S02]  /*a820*/  LEA R48, P0, R6, UR6, 0x2 ;  /* 0x0000000606307c11 */ /* 0x000fe4000f8010ff */
[----:B------:R-:W-:Y:S02]  /*a830*/  IADD3 R7, P2, R20, 0x7000, RZ ;  /* 0x0000700014077810 */ /* 0x000fe40007f5e0ff */
[----:B------:R-:W-:Y:S01]  /*a840*/  LEA.HI.X R49, R6, UR7, R5, 0x2, P0 ;  /* 0x0000000706317c11 */ /* 0x000fe200080f1405 */
[----:B------:R-:W-:Y:S01]  /*a850*/  VIADD R5, R8, 0x8 ;  /* 0x0000000808057836 */ /* 0x000fe20000000000 */
[----:B------:R-:W-:-:S02]  /*a860*/  LOP3.LUT P0, RZ, R189, 0x3, RZ, 0xc0, !PT ;  /* 0x00000003bdff7812 */ /* 0x000fc4000780c0ff */
[----:B------:R-:W-:Y:S02]  /*a870*/  LOP3.LUT R36, R37, 0x380, RZ, 0xc0, !PT ;  /* 0x0000038025247812 */ /* 0x000fe400078ec0ff */
[----:B------:R-:W-:Y:S02]  /*a880*/  ISETP.GE.OR P1, PT, R8, UR10, P0 ;  /* 0x0000000a08007c0c */ /* 0x000fe40008726670 */
[----:B------:R-:W-:Y:S02]  /*a890*/  LOP3.LUT R40, R41, 0x380, RZ, 0xc0, !PT ;  /* 0x0000038029287812 */ /* 0x000fe400078ec0ff */
[----:B------:R-:W-:Y:S02]  /*a8a0*/  LOP3.LUT R24, R25, 0x380, RZ, 0xc0, !PT ;  /* 0x0000038019187812 */ /* 0x000fe400078ec0ff */
[----:B------:R-:W-:Y:S02]  /*a8b0*/  LOP3.LUT R9, R20, 0x380, RZ, 0xc0, !PT ;  /* 0x0000038014097812 */ /* 0x000fe400078ec0ff */
[----:B------:R-:W-:Y:S01]  /*a8c0*/  ISETP.GE.OR P0, PT, R5, UR10, P0 ;  /* 0x0000000a05007c0c */ /* 0x000fe20008706670 */
[----:B------:R-:W-:Y:S01]  /*a8d0*/  IMAD.X R5, RZ, RZ, R21, P6 ;  /* 0x000000ffff057224 */ /* 0x000fe200030e0615 */
[----:B------:R-:W-:-:S02]  /*a8e0*/  LOP3.LUT R6, R7, 0x380, RZ, 0xc0, !PT ;  /* 0x0000038007067812 */ /* 0x000fc400078ec0ff */
[----:B------:R-:W-:Y:S01]  /*a8f0*/  SHF.R.U64 R36, R36, 0x3, RZ ;  /* 0x0000000324247819 */ /* 0x000fe200000012ff */
[----:B------:R-:W-:Y:S01]  /*a900*/  UIMAD UR6, UR9, UR12, URZ ;  /* 0x0000000c090672a4 */ /* 0x000fe2000f8e023f */
[----:B------:R-:W-:Y:S01]  /*a910*/  SHF.R.U64 R40, R40, 0x3, RZ ;  /* 0x0000000328287819 */ /* 0x000fe200000012ff */
[----:B------:R0:W-:Y:S01]  /*a920*/  @!P1 STG.E desc[UR20][R48.64], R3 ;  /* 0x0000000330009986 */ /* 0x0001e2000c101914 */
[----:B------:R-:W-:Y:S01]  /*a930*/  SHF.R.U64 R24, R24, 0x3, RZ ;  /* 0x0000000318187819 */ /* 0x000fe200000012ff */
[----:B------:R-:W-:Y:S01]  /*a940*/  IMAD.MOV.U32 R44, RZ, RZ, R17 ;  /* 0x000000ffff2c7224 */ /* 0x000fe200078e0011 */
[----:B------:R-:W-:Y:S01]  /*a950*/  SHF.R.U64 R9, R9, 0x3, RZ ;  /* 0x0000000309097819 */ /* 0x000fe200000012ff */
[----:B------:R-:W-:Y:S01]  /*a960*/  ULDC.64 UR8, c[0x0][0xae0] ;  /* 0x0002b80000087ab9 */ /* 0x000fe20000000a00 */
        /* <DEDUP_REMOVED lines=11> */
[----:B0-----:R-:W-:Y:S01]  /*aa20*/  IMAD.U32 R3, RZ, RZ, UR12 ;  /* 0x0000000cff037e24 */ /* 0x001fe2000f8e00ff */
[----:B------:R-:W-:Y:S01]  /*aa30*/  SHF.R.S32.HI R45, RZ, 0x1f, R17 ;  /* 0x0000001fff2d7819 */ /* 0x000fe20000011411 */
[----:B------:R0:W5:Y:S01]  /*aa40*/  LD.E.128 R32, desc[UR20][R20.64] ;  /* 0x0000001414207980 */ /* 0x000162000c101d00 */
[----:B------:R-:W-:-:S03]  /*aa50*/  UIMAD UR6, UR4, UR13, UR6 ;  /* 0x0000000d040672a4 */ /* 0x000fc6000f8e0206 */
[----:B------:R-:W5:Y:S01]  /*aa60*/  LD.E.128 R28, desc[UR20][R28.64] ;  /* 0x000000141c1c7980 */ /* 0x000f62000c101d00 */
[----:B-1----:R-:W-:-:S03]  /*aa70*/  IMAD.WIDE.U32 R2, R3, UR4, R44 ;  /* 0x0000000403027c25 */ /* 0x002fc6000f8e002c */
[----:B------:R-:W5:Y:S04]  /*aa80*/  LD.E.128 R12, desc[UR20][R12.64] ;  /* 0x000000140c0c7980 */ /* 0x000f68000c101d00 */
[----:B------:R-:W5:Y:S04]  /*aa90*/  LD.E.128 R4, desc[UR20][R4.64] ;  /* 0x0000001404047980 */ /* 0x000f68000c101d00 */
[----:B------:R-:W5:Y:S04]  /*aaa0*/  LD.E.128 R36, desc[UR20][R36.64] ;  /* 0x0000001424247980 */ /* 0x000f68000c101d00 */
[----:B------:R-:W5:Y:S04]  /*aab0*/  LD.E.128 R40, desc[UR20][R40.64] ;  /* 0x0000001428287980 */ /* 0x000f68000c101d00 */
[----:B------:R-:W5:Y:S04]  /*aac0*/  LD.E.128 R24, desc[UR20][R24.64] ;  /* 0x0000001418187980 */ /* 0x000f68000c101d00 */
[----:B------:R-:W5:Y:S01]  /*aad0*/  LD.E.128 R8, desc[UR20][R8.64] ;  /* 0x0000001408087980 */ /* 0x000f62000c101d00 */
[----:B------:R-:W-:Y:S01]  /*aae0*/  UIMAD UR4, UR14, UR8, URZ ;  /* 0x000000080e0472a4 */ /* 0x000fe2000f8e023f */
[----:B------:R-:W-:Y:S01]  /*aaf0*/  VIADD R3, R3, UR6 ;  /* 0x0000000603037c36 */ /* 0x000fe20008000000 */
[----:B------:R-:W-:Y:S01]  /*ab00*/  UIMAD UR10, UR17, -0x80, UR10 ;  /* 0xffffff80110a78a4 */ /* 0x000fe2000f8e020a */
        /* <DEDUP_REMOVED lines=8> */
[----:B------:R-:W-:Y:S01]  /*ab90*/  VIADD R0, R0, 0x34820 ;  /* 0x0003482000007836 */ /* 0x000fe20000000000 */
[----:B------:R-:W-:Y:S01]  /*aba0*/  ULDC.64 UR6, c[0x0][0xae8] ;  /* 0x0002ba0000067ab9 */ /* 0x000fe20000000a00 */
[----:B------:R-:W-:Y:S01]  /*abb0*/  IMAD.WIDE.U32 R2, R19, UR18, R2 ;  /* 0x0000001213027c25 */ /* 0x000fe2000f8e0002 */
[C---:B------:R-:W-:Y:S01]  /*abc0*/  ISETP.GE.AND P2, PT, R18.reuse, UR10, PT ;  /* 0x0000000a12007c0c */ /* 0x040fe2000bf46270 */
[----:B------:R-:W-:Y:S01]  /*abd0*/  BSSY B1, `(.L_x_2038) ;  /* 0x0000024000017945 */ /* 0x000fe20003800000 */
[----:B------:R-:W-:Y:S01]  /*abe0*/  PRMT R0, RZ, 0x654, R0 ;  /* 0x00000654ff007816 */ /* 0x000fe20000000000 */
[----:B------:R-:W-:Y:S01]  /*abf0*/  VIADD R3, R3, UR4 ;  /* 0x0000000403037c36 */ /* 0x000fe20008000000 */
[----:B------:R-:W-:Y:S01]  /*ac00*/  UIMAD UR4, UR16, UR6, URZ ;  /* 0x00000006100472a4 */ /* 0x000fe2000f8e023f */
[----:B------:R-:W-:-:S02]  /*ac10*/  VIADD R19, R18, 0x20 ;  /* 0x0000002012137836 */ /* 0x000fc40000000000 */
[----:B------:R-:W-:Y:S01]  /*ac20*/  IMAD.U32 R45, RZ, RZ, UR6 ;  /* 0x00000006ff2d7e24 */ /* 0x000fe2000f8e00ff */
[----:B------:R-:W-:Y:S01]  /*ac30*/  UIMAD UR4, UR15, UR7, UR4 ;  /* 0x000000070f0472a4 */ /* 0x000fe2000f8e0204 */
[C---:B0-----:R-:W-:Y:S01]  /*ac40*/  VIADD R21, R18.reuse, 0x60 ;  /* 0x0000006012157836 */ /* 0x041fe20000000000 */
[----:B------:R-:W-:Y:S01]  /*ac50*/  ISETP.GE.AND P4, PT, R19, UR10, PT ;  /* 0x0000000a13007c0c */ /* 0x000fe2000bf86270 */
[----:B------:R-:W-:Y:S01]  /*ac60*/  IMAD.WIDE.U32 R44, R45, UR15, R2 ;  /* 0x0000000f2d2c7c25 */ /* 0x000fe2000f8e0002 */
[--C-:B------:R-:W-:Y:S02]  /*ac70*/  SHF.R.S32.HI R19, RZ, 0x1f, R18.reuse ;  /* 0x0000001fff137819 */ /* 0x100fe40000011412 */
[----:B------:R-:W-:Y:S01]  /*ac80*/  ISETP.GE.AND P1, PT, R21, UR10, PT ;  /* 0x0000000a15007c0c */ /* 0x000fe2000bf26270 */
[----:B------:R-:W-:Y:S02]  /*ac90*/  VIADD R20, R18, 0x40 ;  /* 0x0000004012147836 */ /* 0x000fe40000000000 */
[----:B------:R-:W-:Y:S01]  /*aca0*/  IMAD.U32 R21, RZ, RZ, UR17 ;  /* 0x00000011ff157e24 */ /* 0x000fe2000f8e00ff */
[----:B-1----:R0:W-:Y:S01]  /*acb0*/  SYNCS.ARRIVE.TRANS64.RED.A1T0 RZ, [R0+URZ], RZ ;  /* 0x000000ff00ff79a7 */ /* 0x0021e2000810043f */
[----:B------:R-:W-:Y:S01]  /*acc0*/  VIADD R51, R45, UR4 ;  /* 0x000000042d337c36 */ /* 0x000fe20008000000 */
[----:B------:R-:W-:Y:S01]  /*acd0*/  ISETP.GE.AND P0, PT, R20, UR10, PT ;  /* 0x0000000a14007c0c */ /* 0x000fe2000bf06270 */
[----:B------:R-:W-:Y:S01]  /*ace0*/  IMAD.WIDE R20, R21, 0x80, R18 ;  /* 0x0000008015147825 */ /* 0x000fe200078e0212 */
[----:B------:R-:W-:Y:S11]  /*acf0*/  @P2 BRA `(.L_x_2039) ;  /* 0x0000000000442947 */ /* 0x000ff60003800000 */
[----:B------:R-:W-:Y:S01]  /*ad00*/  ULDC.64 UR6, c[0x0][0xad8] ;  /* 0x0002b60000067ab9 */ /* 0x000fe20000000a00 */
[----:B0-----:R-:W-:Y:S01]  /*ad10*/  VIADD R0, R17, 0x40 ;  /* 0x0000004011007836 */ /* 0x001fe20000000000 */
        /* <DEDUP_REMOVED lines=15> */
.L_x_2039:
[----:B------:R-:W-:Y:S05]  /*ae10*/  BSYNC B1 ;  /* 0x0000000000017941 */ /* 0x000fea0003800000 */
.L_x_2038:
[----:B------:R-:W-:Y:S04]  /*ae20*/  BSSY B1, `(.L_x_2040) ;  /* 0x0000015000017945 */ /* 0x000fe80003800000 */
[----:B------:R-:W-:Y:S05]  /*ae30*/  @P4 BRA `(.L_x_2041) ;  /* 0x00000000004c4947 */ /* 0x000fea0003800000 */
[----:B-1---5:R-:W-:Y:S01]  /*ae40*/  IADD3 R33, P2, R20, 0x20, RZ ;  /* 0x0000002014217810 */ /* 0x022fe20007f5e0ff */
[----:B------:R-:W-:Y:S01]  /*ae50*/  ULDC.64 UR6, c[0x0][0xad8] ;  /* 0x0002b60000067ab9 */ /* 0x000fe20000000a00 */
[----:B------:R-:W-:Y:S01]  /*ae60*/  IMAD.MOV.U32 R2, RZ, RZ, R44 ;  /* 0x000000ffff027224 */ /* 0x000fe200078e002c */
[----:B------:R-:W-:Y:S01]  /*ae70*/  ULDC UR4, c[0x0][0xa8c] ;  /* 0x0002a30000047ab9 */ /* 0x000fe20000000800 */
[----:B------:R-:W-:Y:S01]  /*ae80*/  IMAD.MOV.U32 R3, RZ, RZ, R51 ;  /* 0x000000ffff037224 */ /* 0x000fe200078e0033 */
[C---:B------:R-:W-:Y:S01]  /*ae90*/  ISETP.GE.AND P3, PT, R17.reuse, UR4, PT ;  /* 0x0000000411007c0c */ /* 0x040fe2000bf66270 */
[----:B0-----:R-:W-:Y:S01]  /*aea0*/  IMAD.X R0, RZ, RZ, R21, P2 ;  /* 0x000000ffff007224 */ /* 0x001fe200010e0615 */
        /* <DEDUP_REMOVED lines=12> */
.L_x_2041:
[----:B------:R-:W-:Y:S05]  /*af70*/  BSYNC B1 ;  /* 0x0000000000017941 */ /* 0x000fea0003800000 */
.L_x_2040:
[----:B------:R-:W-:Y:S04]  /*af80*/  BSSY B1, `(.L_x_2042) ;  /* 0x0000015000017945 */ /* 0x000fe80003800000 */
[----:B------:R-:W-:Y:S05]  /*af90*/  @P0 BRA `(.L_x_2043) ;  /* 0x00000000004c0947 */ /* 0x000fea0003800000 */
[----:B--2--5:R-:W-:Y:S01]  /*afa0*/  IADD3 R29, P0, R20, 0x40, RZ ;  /* 0x00000040141d7810 */ /* 0x024fe20007f1e0ff */
        /* <DEDUP_REMOVED lines=18> */
.L_x_2043:
[----:B------:R-:W-:Y:S05]  /*b0d0*/  BSYNC B1 ;  /* 0x0000000000017941 */ /* 0x000fea0003800000 */
.L_x_2042:
[----:B------:R-:W-:Y:S05]  /*b0e0*/  @P1 BRA `(.L_x_2044) ;  /* 0x0000000c00541947 */ /* 0x000fea0003800000 */
[----:B---3-5:R-:W-:Y:S01]  /*b0f0*/  IADD3 R13, P0, R20, 0x60, RZ ;  /* 0x00000060140d7810 */ /* 0x028fe20007f1e0ff */
[----:B------:R-:W-:Y:S01]  /*b100*/  ULDC.64 UR6, c[0x0][0xad8] ;  /* 0x0002b60000067ab9 */ /* 0x000fe20000000a00 */
[----:B------:R-:W-:Y:S01]  /*b110*/  IMAD.MOV.U32 R2, RZ, RZ, R44 ;  /* 0x000000ffff027224 */ /* 0x000fe200078e002c */
[----:B------:R-:W-:Y:S01]  /*b120*/  ULDC UR4, c[0x0][0xa8c] ;  /* 0x0002a30000047ab9 */ /* 0x000fe20000000800 */
[----:B------:R-:W-:Y:S01]  /*b130*/  IMAD.MOV.U32 R3, RZ, RZ, R51 ;  /* 0x000000ffff037224 */ /* 0x000fe200078e0033 */
[----:B------:R-:W-:Y:S01]  /*b140*/  ISETP.GE.AND P1, PT, R17, UR4, PT ;  /* 0x0000000411007c0c */ /* 0x000fe2000bf26270 */
[----:B------:R-:W-:Y:S01]  /*b150*/  IMAD.X R20, RZ, RZ, R21, P0 ;  /* 0x000000ffff147224 */ /* 0x000fe200000e0615 */
[----:B------:R-:W-:Y:S01]  /*b160*/  ULDC.64 UR8, c[0x0][0x208] ;  /* 0x0000820000087ab9 */ /* 0x000fe20000000a00 */
[----:B------:R-:W-:-:S04]  /*b170*/  IMAD.WIDE.U32 R2, R13, UR6, R2 ;  /* 0x000000060d027c25 */ /* 0x000fc8000f8e0002 */
[----:B------:R-:W-:Y:S02]  /*b180*/  IMAD R20, R20, UR6, RZ ;  /* 0x0000000614147c24 */ /* 0x000fe4000f8e02ff */
[----:B0-----:R-:W-:Y:S02]  /*b190*/  VIADD R0, R17, 0x40 ;  /* 0x0000004011007836 */ /* 0x001fe40000000000 */
        /* <DEDUP_REMOVED lines=11> */
.L_x_2036:
[----:B------:R-:W-:Y:S01]  /*b250*/  R2UR UR8, R186 ;  /* 0x00000000ba0872ca */ /* 0x000fe200000e0000 */
[----:B------:R-:W-:Y:S01]  /*b260*/  ULDC.64 UR6, c[0x0][0xbe0] ;  /* 0x0002f80000067ab9 */ /* 0x000fe20000000a00 */
[----:B------:R-:W-:Y:S01]  /*b270*/  R2UR UR4, R184 ;  /* 0x00000000b80472ca */ /* 0x000fe200000e0000 */
[----:B------:R-:W-:Y:S01]  /*b280*/  UISETP.NE.U32.AND UP0, UPT, UR6, URZ, UPT ;  /* 0x0000003f0600728c */ /* 0x000fe2000bf05070 */
[----:B------:R-:W-:-:S03]  /*b290*/  ULDC.64 UR12, c[0x0][0x208] ;  /* 0x00008200000c7ab9 */ /* 0x000fc60000000a00 */
[----:B------:R-:W-:-:S06]  /*b2a0*/  UISETP.NE.AND.EX UP1, UPT, UR7, URZ, UPT, UP0 ;  /* 0x0000003f0700728c */ /* 0x000fcc000bf25300 */
[----:B------:R-:W-:Y:S02]  /*b2b0*/  PLOP3.LUT P2, PT, PT, PT, UP1, 0x80, 0x0 ;  /* 0x000000000000781c */ /* 0x000fe40003f4f018 */
[----:B------:R-:W-:Y:S02]  /*b2c0*/  USHF.L.U64.HI UR10, UR4, 0x2, UR8 ;  /* 0x00000002040a7899 */ /* 0x000fe40008010208 */
[----:B------:R-:W-:Y:S01]  /*b2d0*/  USHF.L.U32 UR4, UR4, 0x2, URZ ;  /* 0x0000000204047899 */ /* 0x000fe2000800063f */
[----:B------:R-:W-:-:S03]  /*b2e0*/  ULDC.64 UR8, c[0x0][0xbd8] ;  /* 0x0002f60000087ab9 */ /* 0x000fc60000000a00 */
[----:B------:R-:W-:Y:S02]  /*b2f0*/  @UP1 UIADD3 UR6, UP2, UR4, UR6, URZ ;  /* 0x0000000604061290 */ /* 0x000fe4000ff5e03f */
[----:B------:R-:W-:Y:S02]  /*b300*/  UISETP.NE.U32.AND UP0, UPT, UR8, URZ, UPT ;  /* 0x0000003f0800728c */ /* 0x000fe4000bf05070 */
[----:B------:R-:W-:Y:S02]  /*b310*/  @UP1 UIADD3.X UR7, UR10, UR7, URZ, UP2, !UPT ;  /* 0x000000070a071290 */ /* 0x000fe400097fe43f */
[----:B------:R-:W-:Y:S01]  /*b320*/  IMAD.U32 R4, RZ, RZ, UR6 ;  /* 0x00000006ff047e24 */ /* 0x000fe2000f8e00ff */
[----:B------:R-:W-:Y:S02]  /*b330*/  UISETP.NE.AND.EX UP0, UPT, UR9, URZ, UPT, UP0 ;  /* 0x0000003f0900728c */ /* 0x000fe4000bf05300 */
[----:B------:R-:W-:Y:S01]  /*b340*/  UIADD3 UR4, UP1, UR4, UR8, URZ ;  /* 0x0000000804047290 */ /* 0x000fe2000ff3e03f */
[----:B------:R-:W-:-:S03]  /*b350*/  IMAD.U32 R5, RZ, RZ, UR7 ;  /* 0x00000007ff057e24 */ /* 0x000fc6000f8e00ff */
[----:B------:R-:W-:Y:S01]  /*b360*/  PLOP3.LUT P1, PT, PT, PT, UP0, 0x80, 0x0 ;  /* 0x000000000000781c */ /* 0x000fe20003f2f008 */
[----:B------:R-:W-:Y:S01]  /*b370*/  UIADD3.X UR6, UR10, UR9, URZ, UP1, !UPT ;  /* 0x000000090a067290 */ /* 0x000fe20008ffe43f */
[----:B------:R-:W2:Y:S01]  /*b380*/  @P2 LDG.E R4, desc[UR12][R4.64] ;  /* 0x0000000c04042981 */ /* 0x000ea2000c1e1900 */
[----:B------:R-:W-:Y:S02]  /*b390*/  IMAD.MOV.U32 R7, RZ, RZ, RZ ;  /* 0x000000ffff077224 */ /* 0x000fe400078e00ff */
[----:B------:R-:W-:Y:S02]  /*b3a0*/  IMAD.U32 R2, RZ, RZ, UR4 ;  /* 0x00000004ff027e24 */ /* 0x000fe4000f8e00ff */
[----:B------:R-:W-:Y:S01]  /*b3b0*/  IMAD.U32 R3, RZ, RZ, UR6 ;  /* 0x00000006ff037e24 */ /* 0x000fe2000f8e00ff */
[----:B------:R-:W-:Y:S01]  /*b3c0*/  ULDC UR4, c[0x0][0xa88] ;  /* 0x0002a20000047ab9 */ /* 0x000fe20000000800 */
[----:B------:R-:W-:-:S04]  /*b3d0*/  ISETP.GT.AND P0, PT, R193, 0x7f, PT ;  /* 0x0000007fc100780c */ /* 0x000fc80003f04270 */
[----:B------:R0:W5:Y:S01]  /*b3e0*/  @P1 LDG.E R7, desc[UR12][R2.64] ;  /* 0x0000000c02071981 */ /* 0x000162000c1e1900 */
[----:B--2---:R-:W-:Y:S01]  /*b3f0*/  @P2 R2UR UR4, R4 ;  /* 0x00000000040422ca */ /* 0x004fe200000e0000 */
        /* <DEDUP_REMOVED lines=8> */
.L_x_2045:
[----:B------:R-:W-:Y:S01]  /*b480*/  R2UR UR8, R185 ;  /* 0x00000000b90872ca */ /* 0x000fe200000e0000 */
[----:B------:R-:W-:Y:S01]  /*b490*/  BSSY B1, `(.L_x_2046) ;  /* 0x0000025000017945 */ /* 0x000fe20003800000 */
[----:B------:R-:W-:Y:S02]  /*b4a0*/  R2UR UR7, R184 ;  /* 0x00000000b80772ca */ /* 0x000fe400000e0000 */
[----:B------:R-:W-:Y:S02]  /*b4b0*/  R2UR UR6, R186 ;  /* 0x00000000ba0672ca */ /* 0x000fe400000e0000 */
[----:B------:R-:W-:Y:S02]  /*b4c0*/  SHF.R.S32.HI R8, RZ, 0x1f, R17 ;  /* 0x0000001fff087819 */ /* 0x000fe40000011411 */
[----:B-----5:R-:W-:-:S05]  /*b4d0*/  SHF.R.S32.HI R6, RZ, 0x1f, R7 ;  /* 0x0000001fff067819 */ /* 0x020fca0000011407 */
[----:B------:R-:W-:Y:S02]  /*b4e0*/  USHF.R.S32.HI UR8, URZ, 0x1f, UR8 ;  /* 0x0000001f3f087899 */ /* 0x000fe40008011408 */
[----:B------:R-:W-:Y:S02]  /*b4f0*/  USEL UR9, UR7, URZ, !UP0 ;  /* 0x0000003f07097287 */ /* 0x000fe4000c000000 */
[----:B------:R-:W-:Y:S01]  /*b500*/  USEL UR10, UR6, URZ, !UP0 ;  /* 0x0000003f060a7287 */ /* 0x000fe2000c000000 */
[----:B------:R-:W-:Y:S11]  /*b510*/  @P0 BRA `(.L_x_2047) ;  /* 0x0000000000700947 */ /* 0x000ff60003800000 */
[----:B------:R-:W0:Y:S01]  /*b520*/  S2R R2, SR_TID.X ;  /* 0x0000000000027919 */ /* 0x000e220000002100 */
[----:B------:R-:W-:-:S13]  /*b530*/  R2UR UR6, R187 ;  /* 0x00000000bb0672ca */ /* 0x000fda00000e0000 */
[----:B------:R-:W-:-:S04]  /*b540*/  IMAD.U32 R0, RZ, RZ, UR6 ;  /* 0x00000006ff007e24 */ /* 0x000fc8000f8e00ff */
[----:B0-----:R-:W-:-:S04]  /*b550*/  IMAD R0, R0, 0x80, R2 ;  /* 0x0000008000007824 */ /* 0x001fc800078e0202 */
[----:B------:R-:W-:-:S05]  /*b560*/  VIADD R0, R0, 0xffffff80 ;  /* 0xffffff8000007836 */ /* 0x000fca0000000000 */
[----:B------:R-:W-:-:S13]  /*b570*/  ISETP.GE.AND P0, PT, R0, UR4, PT ;  /* 0x0000000400007c0c */ /* 0x000fda000bf06270 */
[----:B------:R-:W-:Y:S05]  /*b580*/  @P0 BRA `(.L_x_2047) ;  /* 0x0000000000540947 */ /* 0x000fea0003800000 */
[----:B------:R-:W-:Y:S01]  /*b590*/  R2UR UR7, R185 ;  /* 0x00000000b90772ca */ /* 0x000fe200000e0000 */
[----:B------:R-:W-:Y:S01]  /*b5a0*/  ULDC.64 UR12, c[0x0][0xb70] ;  /* 0x0002dc00000c7ab9 */ /* 0x000fe20000000a00 */
[C---:B------:R-:W-:Y:S01]  /*b5b0*/  IADD3 R2, P0, R0.reuse, R7, RZ ;  /* 0x0000000700027210 */ /* 0x040fe20007f1e0ff */
        /* <DEDUP_REMOVED lines=18> */
.L_x_2047:
[----:B------:R-:W-:Y:S05]  /*b6e0*/  BSYNC B1 ;  /* 0x0000000000017941 */ /* 0x000fea0003800000 */
.L_x_2046:
[----:B------:R-:W-:Y:S01]  /*b6f0*/  R2UR UR11, R187 ;  /* 0x00000000bb0b72ca */ /* 0x000fe200000e0000 */
[----:B------:R-:W-:Y:S01]  /*b700*/  ULDC.64 UR6, c[0x0][0xaa0] ;  /* 0x0002a80000067ab9 */ /* 0x000fe20000000a00 */
[----:B------:R-:W-:Y:S01]  /*b710*/  R2UR UR14, R185 ;  /* 0x00000000b90e72ca */ /* 0x000fe200000e0000 */
[----:B------:R-:W-:Y:S01]  /*b720*/  IMAD.MOV.U32 R2, RZ, RZ, R17 ;  /* 0x000000ffff027224 */ /* 0x000fe200078e0011 */
[----:B------:R-:W-:Y:S01]  /*b730*/  ULDC.64 UR12, c[0x0][0xae0] ;  /* 0x0002b800000c7ab9 */ /* 0x000fe20000000a00 */
[----:B0-----:R-:W-:Y:S01]  /*b740*/  IMAD.MOV.U32 R3, RZ, RZ, R8 ;  /* 0x000000ffff037224 */ /* 0x001fe200078e0008 */
[----:B------:R-:W-:Y:S01]  /*b750*/  BSSY B1, `(.L_x_2048) ;  /* 0x000002e000017945 */ /* 0x000fe20003800000 */
[----:B------:R-:W-:Y:S02]  /*b760*/  IMAD R0, R6, UR6, RZ ;  /* 0x0000000606007c24 */ /* 0x000fe4000f8e02ff */
[----:B------:R-:W-:Y:S01]  /*b770*/  IMAD.WIDE.U32 R2, R7, UR6, R2 ;  /* 0x0000000607027c25 */ /* 0x000fe2000f8e0002 */
[----:B------:R-:W-:-:S03]  /*b780*/  UIMAD UR6, UR8, UR12, URZ ;  /* 0x0000000c080672a4 */ /* 0x000fc6000f8e023f */
[----:B------:R-:W-:Y:S01]  /*b790*/  IMAD R7, R7, UR7, R0 ;  /* 0x0000000707077c24 */ /* 0x000fe2000f8e0200 */
[----:B------:R-:W-:Y:S01]  /*b7a0*/  UIMAD UR7, UR11, -0x80, UR4 ;  /* 0xffffff800b0778a4 */ /* 0x000fe2000f8e0204 */
[----:B------:R-:W-:Y:S01]  /*b7b0*/  IMAD.U32 R5, RZ, RZ, UR12 ;  /* 0x0000000cff057e24 */ /* 0x000fe2000f8e00ff */
[----:B------:R-:W-:Y:S01]  /*b7c0*/  UIMAD UR6, UR14, UR13, UR6 ;  /* 0x0000000d0e0672a4 */ /* 0x000fe2000f8e0206 */
[----:B------:R-:W-:Y:S01]  /*b7d0*/  IMAD.IADD R3, R3, 0x1, R7 ;  /* 0x0000000103037824 */ /* 0x000fe200078e0207 */
[----:B------:R-:W-:Y:S01]  /*b7e0*/  SHF.R.S32.HI R7, RZ, 0x1f, R18 ;  /* 0x0000001fff077819 */ /* 0x000fe20000011412 */
[----:B------:R-:W-:Y:S01]  /*b7f0*/  ULDC.64 UR12, c[0x0][0xae8] ;  /* 0x0002ba00000c7ab9 */ /* 0x000fe20000000a00 */
[----:B------:R-:W-:Y:S01]  /*b800*/  ISETP.GE.AND P2, PT, R18, UR7, PT ;  /* 0x0000000712007c0c */ /* 0x000fe2000bf46270 */
[----:B------:R-:W-:Y:S01]  /*b810*/  IMAD.WIDE.U32 R2, R5, UR14, R2 ;  /* 0x0000000e05027c25 */ /* 0x000fe2000f8e0002 */
[----:B------:R-:W-:-:S03]  /*b820*/  UIMAD UR4, UR10, UR12, URZ ;  /* 0x0000000c0a0472a4 */ /* 0x000fc6000f8e023f */
[C---:B------:R-:W-:Y:S01]  /*b830*/  VIADD R4, R18.reuse, 0x60 ;  /* 0x0000006012047836 */ /* 0x040fe20000000000 */
[----:B------:R-:W-:Y:S01]  /*b840*/  UIMAD UR4, UR9, UR13, UR4 ;  /* 0x0000000d090472a4 */ /* 0x000fe2000f8e0204 */
[----:B------:R-:W-:Y:S02]  /*b850*/  VIADD R0, R18, 0x20 ;  /* 0x0000002012007836 */ /* 0x000fe40000000000 */
[----:B------:R-:W-:Y:S01]  /*b860*/  VIADD R3, R3, UR6 ;  /* 0x0000000603037c36 */ /* 0x000fe20008000000 */
[----:B------:R-:W-:Y:S01]  /*b870*/  ISETP.GE.AND P0, PT, R4, UR7, PT ;  /* 0x0000000704007c0c */ /* 0x000fe2000bf06270 */
[----:B------:R-:W-:Y:S01]  /*b880*/  IMAD.U32 R5, RZ, RZ, UR12 ;  /* 0x0000000cff057e24 */ /* 0x000fe2000f8e00ff */
[----:B------:R-:W-:Y:S01]  /*b890*/  ISETP.GE.AND P3, PT, R0, UR7, PT ;  /* 0x0000000700007c0c */ /* 0x000fe2000bf66270 */
[----:B------:R-:W-:Y:S02]  /*b8a0*/  VIADD R0, R18, 0x40 ;  /* 0x0000004012007836 */ /* 0x000fe40000000000 */
[----:B------:R-:W-:-:S03]  /*b8b0*/  IMAD.WIDE.U32 R4, R5, UR9, R2 ;  /* 0x0000000905047c25 */ /* 0x000fc6000f8e0002 */
[----:B------:R-:W-:Y:S01]  /*b8c0*/  ISETP.GE.AND P1, PT, R0, UR7, PT ;  /* 0x0000000700007c0c */ /* 0x000fe2000bf26270 */
[----:B------:R-:W-:Y:S02]  /*b8d0*/  IMAD.U32 R9, RZ, RZ, UR11 ;  /* 0x0000000bff097e24 */ /* 0x000fe4000f8e00ff */
[----:B------:R-:W-:Y:S02]  /*b8e0*/  IMAD.MOV.U32 R6, RZ, RZ, R18 ;  /* 0x000000ffff067224 */ /* 0x000fe400078e0012 */
[----:B------:R-:W-:Y:S02]  /*b8f0*/  VIADD R11, R5, UR4 ;  /* 0x00000004050b7c36 */ /* 0x000fe40008000000 */
[----:B------:R-:W-:Y:S01]  /*b900*/  IMAD.WIDE R6, R9, 0x80, R6 ;  /* 0x0000008009067825 */ /* 0x000fe200078e0206 */
[----:B------:R-:W-:Y:S06]  /*b910*/  @P2 BRA `(.L_x_2049) ;  /* 0x0000000000442947 */ /* 0x000fec0003800000 */
        /* <DEDUP_REMOVED lines=17> */
.L_x_2049:
[----:B------:R-:W-:Y:S05]  /*ba30*/  BSYNC B1 ;  /* 0x0000000000017941 */ /* 0x000fea0003800000 */
.L_x_2048:
        /* <DEDUP_REMOVED lines=21> */
.L_x_2051:
[----:B------:R-:W-:Y:S05]  /*bb90*/  BSYNC B1 ;  /* 0x0000000000017941 */ /* 0x000fea0003800000 */
.L_x_2050:
[----:B------:R-:W-:Y:S04]  /*bba0*/  BSSY B1, `(.L_x_2052) ;  /* 0x0000015000017945 */ /* 0x000fe80003800000 */
[----:B------:R-:W-:Y:S05]  /*bbb0*/  @P1 BRA `(.L_x_2053) ;  /* 0x00000000004c1947 */ /* 0x000fea0003800000 */
[----:B01----:R-:W-:Y:S01]  /*bbc0*/  IADD3 R9, P1, R6, 0x40, RZ ;  /* 0x0000004006097810 */ /* 0x003fe20007f3e0ff */
        /* <DEDUP_REMOVED lines=18> */
.L_x_2053:
[----:B------:R-:W-:Y:S05]  /*bcf0*/  BSYNC B1 ;  /* 0x0000000000017941 */ /* 0x000fea0003800000 */
.L_x_2052:
        /* <DEDUP_REMOVED lines=20> */
.L_x_2044:
[----:B------:R-:W-:Y:S05]  /*be40*/  BSYNC B0 ;  /* 0x0000000000007941 */ /* 0x000fea0003800000 */
.L_x_2035:
[----:B------:R-:W-:Y:S02]  /*be50*/  ULDC UR4, c[0x0][0xc14] ;  /* 0x0003050000047ab9 */ /* 0x000fe40000000800 */
[----:B------:R-:W-:-:S13]  /*be60*/  ISETP.GE.AND P0, PT, R47, UR4, PT ;  /* 0x000000042f007c0c */ /* 0x000fda000bf06270 */
[----:B------:R-:W-:Y:S05]  /*be70*/  @!P0 BRA `(.L_x_2054) ;  /* 0xffffff4c00d08947 */ /* 0x000fea000383ffff */
[----:B------:R-:W-:Y:S05]  /*be80*/  EXIT ;  /* 0x000000000000794d */ /* 0x000fea0003800000 */
.L_x_1999:
        /* <DEDUP_REMOVED lines=38> */
[----:B-1----:R-:W-:Y:S01]  /*c0f0*/  SEL R3, R6, RZ, P0 ;  /* 0x000000ff06037207 */ /* 0x002fe20000000000 */
[----:B------:R-:W-:Y:S01]  /*c100*/  IMAD.MOV.U32 R6, RZ, RZ, RZ ;  /* 0x000000ffff067224 */ /* 0x000fe200078e00ff */
        /* <DEDUP_REMOVED lines=10> */
[----:B-1----:R-:W-:-:S05]  /*c1b0*/  SEL R5, R5, RZ, P0 ;  /* 0x000000ff05057207 */ /* 0x002fca0000000000 */
[----:B------:R-:W-:-:S05]  /*c1c0*/  IMAD.IADD R4, R2, 0x1, R5 ;  /* 0x0000000102047824 */ /* 0x000fca00078e0205 */
        /* <DEDUP_REMOVED lines=10> */
.L_x_2059:
[----:B------:R-:W-:Y:S02]  /*c270*/  VIADD R6, R6, 0x1f ;  /* 0x0000001f06067836 */ /* 0x000fe40000000000 */
[----:B------:R-:W-:-:S03]  /*c280*/  IMAD.U32 R19, RZ, RZ, UR7 ;  /* 0x00000007ff137e24 */ /* 0x000fc6000f8e00ff */
[----:B------:R-:W-:-:S13]  /*c290*/  ISETP.GE.AND P0, PT, R6, UR5, PT ;  /* 0x0000000506007c0c */ /* 0x000fda000bf06270 */
[----:B------:R-:W-:Y:S05]  /*c2a0*/  @P0 BRA `(.L_x_2056) ;  /* 0x0000000400cc0947 */ /* 0x000fea0003800000 */
[----:B------:R-:W0:Y:S01]  /*c2b0*/  S2R R2, SR_TID.X ;  /* 0x0000000000027919 */ /* 0x000e220000002100 */
        /* <DEDUP_REMOVED lines=11> */
.L_x_2058:
[----:B------:R-:W-:Y:S05]  /*c370*/  BSYNC B0 ;  /* 0x0000000000007941 */ /* 0x000fea0003800000 */
.L_x_2057:
        /* <DEDUP_REMOVED lines=25> */
.L_x_2055:
        /* <DEDUP_REMOVED lines=21> */
.L_x_2060:
[----:B-1----:R-:W-:Y:S01]  /*c660*/  IMAD.MOV R2, RZ, RZ, -R3 ;  /* 0x000000ffff027224 */ /* 0x002fe200078e0a03 */
[----:B--2---:R-:W-:Y:S01]  /*c670*/  IABS R4, R6 ;  /* 0x0000000600047213 */ /* 0x004fe20000000000 */
[----:B---3--:R-:W-:Y:S02]  /*c680*/  IMAD R16, R16, UR4, R7 ;  /* 0x0000000410107c24 */ /* 0x008fe4000f8e0207 */
[----:B------:R-:W-:Y:S02]  /*c690*/  IMAD R5, R2, R11, RZ ;  /* 0x0000000b02057224 */ /* 0x000fe400078e02ff */
[----:B------:R-:W-:Y:S02]  /*c6a0*/  IMAD.MOV.U32 R2, RZ, RZ, RZ ;  /* 0x000000ffff027224 */ /* 0x000fe400078e00ff */
[----:B------:R-:W-:Y:S02]  /*c6b0*/  IMAD.MOV R4, RZ, RZ, -R4 ;  /* 0x000000ffff047224 */ /* 0x000fe400078e0a04 */
[----:B------:R-:W-:Y:S01]  /*c6c0*/  IMAD.HI.U32 R2, R3, R5, R2 ;  /* 0x0000000503027227 */ /* 0x000fe200078e0002 */
[----:B------:R-:W-:-:S04]  /*c6d0*/  IADD3 R5, -R16, UR6, RZ ;  /* 0x0000000610057c10 */ /* 0x000fc8000fffe1ff */
        /* <DEDUP_REMOVED lines=18> */
[----:B------:R-:W-:-:S03]  /*c800*/  IMAD.IADD R4, R5, 0x1, R4 ;  /* 0x0000000105047824 */ /* 0x000fc600078e0204 */
[----:B------:R-:W-:-:S04]  /*c810*/  IABS R7, R8 ;  /* 0x0000000800077213 */ /* 0x000fc80000000000 */
[----:B------:R-:W1:Y:S08]  /*c820*/  I2F.RP R10, R7 ;  /* 0x00000007000a7306 */ /* 0x000e700000209400 */
[----:B-1----:R-:W1:Y:S02]  /*c830*/  MUFU.RCP R10, R10 ;  /* 0x0000000a000a7308 */ /* 0x002e640000001000 */
[----:B-1----:R-:W-:-:S06]  /*c840*/  VIADD R2, R10, 0xffffffe ;  /* 0x0ffffffe0a027836 */ /* 0x002fcc0000000000 */
[----:B------:R1:W2:Y:S02]  /*c850*/  F2I.FTZ.U32.TRUNC.NTZ R3, R2 ;  /* 0x0000000200037305 */ /* 0x0002a4000021f000 */
[----:B-1----:R-:W-:Y:S02]  /*c860*/  IMAD.MOV.U32 R2, RZ, RZ, RZ ;  /* 0x000000ffff027224 */ /* 0x002fe400078e00ff */
[----:B--2---:R-:W-:-:S04]  /*c870*/  IMAD.MOV R6, RZ, RZ, -R3 ;  /* 0x000000ffff067224 */ /* 0x004fc800078e0a03 */
        /* <DEDUP_REMOVED lines=22> */
.L_x_2056:
[----:B------:R-:W-:Y:S02]  /*c9e0*/  IMAD.MOV.U32 R17, RZ, RZ, RZ ;  /* 0x000000ffff117224 */ /* 0x000fe400078e00ff */
[----:B------:R-:W-:Y:S02]  /*c9f0*/  IMAD.U32 R16, RZ, RZ, UR6 ;  /* 0x00000006ff107e24 */ /* 0x000fe4000f8e00ff */
[----:B------:R-:W-:-:S07]  /*ca00*/  IMAD.MOV.U32 R18, RZ, RZ, RZ ;  /* 0x000000ffff127224 */ /* 0x000fce00078e00ff */
.L_x_2061:
[----:B------:R-:W1:Y:S01]  /*ca10*/  S2R R2, SR_TID.X ;  /* 0x0000000000027919 */ /* 0x000e620000002100 */
[----:B------:R-:W-:Y:S01]  /*ca20*/  STL [R1+0x20], RZ ;  /* 0x000020ff01007387 */ /* 0x000fe20000100800 */
        /* <DEDUP_REMOVED lines=10> */
[----:B------:R1:W-:Y:S03]  /*cad0*/  STL [R1], RZ ;  /* 0x000000ff01007387 */ /* 0x0003e60000100800 */
[----:B------:R-:W-:Y:S05]  /*cae0*/  @P0 BRA `(.L_x_2062) ;  /* 0x0000004000980947 */ /* 0x000fea0003800000 */
[----:B-1----:R-:W-:Y:S01]  /*caf0*/  IMAD.MOV.U32 R0, RZ, RZ, 0x1 ;  /* 0x00000001ff007424 */ /* 0x002fe200078e00ff */
[----:B------:R1:W-:Y:S01]  /*cb00*/  STL [R1], RZ ;  /* 0x000000ff01007387 */ /* 0x0003e20000100800 */
[----:B------:R-:W-:Y:S01]  /*cb10*/  ULDC UR38, c[0x0][0xc] ;  /* 0x0000030000267ab9 */ /* 0x000fe20000000800 */
[----:B------:R-:W-:Y:S02]  /*cb20*/  ULDC.64 UR36, c[0x0][0x198] ;  /* 0x0000660000247ab9 */ /* 0x000fe40000000a00 */
[----:B------:R1:W-:Y:S04]  /*cb30*/  STL [R1+0x8], R0 ;  /* 0x0000080001007387 */ /* 0x0003e80000100800 */
[----:B------:R1:W-:Y:S02]  /*cb40*/  STL [R1+0x20], RZ ;  /* 0x000020ff01007387 */ /* 0x0003e40000100800 */
.L_x_2129:
[----:B--2---:R-:W2:Y:S01]  /*cb50*/  LDC.64 R2, c[0x0][0xc60] ;  /* 0x00031800ff027b82 */ /* 0x004ea20000000a00 */
[----:B------:R-:W-:Y:S01]  /*cb60*/  ULDC.64 UR4, c[0x0][0x208] ;  /* 0x0000820000047ab9 */ /* 0x000fe20000000a00 */
[----:B--2---:R-:W-:-:S05]  /*cb70*/  IMAD.WIDE R2, R19, 0x4, R2 ;  /* 0x0000000413027825 */ /* 0x004fca00078e0202 */
[----:B------:R-:W2:Y:S01]  /*cb80*/  LDG.E R5, desc[UR4][R2.64] ;  /* 0x0000000402057981 */ /* 0x000ea2000c1e1900 */
[----:B------:R-:W-:Y:S05]  /*cb90*/  YIELD ;  /* 0x0000000000007946 */ /* 0x000fea0003800000 */
[----:B------:R-:W-:Y:S01]  /*cba0*/  ULDC.64 UR4, c[0x0][0xa28] ;  /* 0x00028a0000047ab9 */ /* 0x000fe20000000a00 */
[----:B-1----:R-:W-:Y:S01]  /*cbb0*/  IMAD.MOV.U32 R0, RZ, RZ, RZ ;  /* 0x000000ffff007224 */ /* 0x002fe200078e00ff */
[----:B------:R-:W-:Y:S01]  /*cbc0*/  ISETP.NE.U32.AND P0, PT, RZ, UR4, PT ;  /* 0x00000004ff007c0c */ /* 0x000fe2000bf05070 */
[----:B------:R-:W-:Y:S01]  /*cbd0*/  ULDC.64 UR8, c[0x0][0x208] ;  /* 0x0000820000087ab9 */ /* 0x000fe20000000a00 */
[----:B------:R-:W-:Y:S01]  /*cbe0*/  IMAD.MOV.U32 R6, RZ, RZ, RZ ;  /* 0x000000ffff067224 */ /* 0x000fe200078e00ff */
[----:B------:R-:W-:Y:S01]  /*cbf0*/  ULDC.64 UR6, c[0x0][0xa08] ;  /* 0x0002820000067ab9 */ /* 0x000fe20000000a00 */
[----:B------:R-:W-:-:S02]  /*cc00*/  ISETP.NE.AND.EX P0, PT, RZ, UR5, PT, P0 ;  /* 0x00000005ff007c0c */ /* 0x000fc4000bf05300 */
[----:B--2---:R-:W-:Y:S01]  /*cc10*/  SHF.R.S32.HI R4, RZ, 0x1f, R5 ;  /* 0x0000001fff047819 */ /* 0x004fe20000011405 */
[----:B------:R-:W-:-:S10]  /*cc20*/  IMAD.SHL.U32 R11, R5, 0x4, RZ ;  /* 0x00000004050b7824 */ /* 0x000fd400078e00ff */
[C---:B------:R-:W-:Y:S01]  /*cc30*/  @P0 LEA R2, P1, R5.reuse, UR4, 0x2 ;  /* 0x0000000405020c11 */ /* 0x040fe2000f8210ff */
[----:B------:R1:W-:Y:S03]  /*cc40*/  STL [R1+0x10], R5 ;  /* 0x0000100501007387 */ /* 0x0003e60000100800 */
[C-C-:B------:R-:W-:Y:S01]  /*cc50*/  @P0 LEA.HI.X R3, R5.reuse, UR5, R4.reuse, 0x2, P1 ;  /* 0x0000000505030c11 */ /* 0x140fe200088f1404 */
[----:B------:R-:W-:Y:S02]  /*cc60*/  ULDC.64 UR4, c[0x0][0xa18] ;  /* 0x0002860000047ab9 */ /* 0x000fe40000000a00 */
[----:B------:R-:W-:Y:S02]  /*cc70*/  ISETP.NE.U32.AND P1, PT, RZ, UR4, PT ;  /* 0x00000004ff007c0c */ /* 0x000fe4000bf25070 */
[----:B------:R2:W5:Y:S01]  /*cc80*/  @P0 LDG.E R0, desc[UR8][R2.64] ;  /* 0x0000000802000981 */ /* 0x000562000c1e1900 */
[----:B------:R-:W-:-:S02]  /*cc90*/  SHF.L.U64.HI R10, R5, 0x2, R4 ;  /* 0x00000002050a7819 */ /* 0x000fc40000010204 */
[----:B------:R-:W-:Y:S01]  /*cca0*/  ISETP.NE.AND.EX P1, PT, RZ, UR5, PT, P1 ;  /* 0x00000005ff007c0c */ /* 0x000fe2000bf25310 */
[----:B------:R-:W-:Y:S04]  /*ccb0*/  STL [R1+0x18], R11 ;  /* 0x0000180b01007387 */ /* 0x000fe80000100800 */
[----:B------:R-:W-:Y:S08]  /*ccc0*/  STL [R1+0x1c], R10 ;  /* 0x00001c0a01007387 */ /* 0x000ff00000100800 */
[----:B------:R-:W-:-:S04]  /*ccd0*/  @P1 IADD3 R8, P0, R11, UR4, RZ ;  /* 0x000000040b081c10 */ /* 0x000fc8000ff1e0ff */
[C---:B------:R-:W-:Y:S01]  /*cce0*/  @P1 IADD3.X R9, R10.reuse, UR5, RZ, P0, !PT ;  /* 0x000000050a091c10 */ /* 0x040fe200087fe4ff */
[----:B------:R-:W-:Y:S02]  /*ccf0*/  ULDC.64 UR4, c[0x0][0xa00] ;  /* 0x0002800000047ab9 */ /* 0x000fe40000000a00 */
[----:B------:R-:W-:Y:S02]  /*cd00*/  ISETP.NE.U32.AND P2, PT, RZ, UR4, PT ;  /* 0x00000004ff007c0c */ /* 0x000fe4000bf45070 */
[C---:B--2---:R-:W-:Y:S02]  /*cd10*/  IADD3 R2, P0, R11.reuse, UR4, RZ ;  /* 0x000000040b027c10 */ /* 0x044fe4000ff1e0ff */
[----:B------:R-:W-:Y:S02]  /*cd20*/  ISETP.NE.AND.EX P2, PT, RZ, UR5, PT, P2 ;  /* 0x00000005ff007c0c */ /* 0x000fe4000bf45320 */
[----:B------:R-:W-:Y:S01]  /*cd30*/  IADD3.X R3, R10, UR5, RZ, P0, !PT ;  /* 0x000000050a037c10 */ /* 0x000fe200087fe4ff */
[----:B------:R-:W-:Y:S01]  /*cd40*/  ULDC UR4, c[0x0][0x288] ;  /* 0x0000a20000047ab9 */ /* 0x000fe20000000800 */
[----:B------:R-:W-:-:S04]  /*cd50*/  IADD3 R4, P0, R11, UR6, RZ ;  /* 0x000000060b047c10 */ /* 0x000fc8000ff1e0ff */
[----:B-1----:R-:W-:-:S05]  /*cd60*/  IADD3.X R5, R10, UR7, RZ, P0, !PT ;  /* 0x000000070a057c10 */ /* 0x002fca00087fe4ff */
[----:B------:R-:W2:Y:S01]  /*cd70*/  @P2 LDG.E R6, desc[UR8][R2.64] ;  /* 0x0000000802062981 */ /* 0x000ea2000c1e1900 */
[----:B------:R-:W-:-:S04]  /*cd80*/  ISETP.NE.U32.AND P0, PT, RZ, UR6, PT ;  /* 0x00000006ff007c0c */ /* 0x000fc8000bf05070 */
[----:B------:R-:W-:Y:S01]  /*cd90*/  ISETP.NE.AND.EX P0, PT, RZ, UR7, PT, P0 ;  /* 0x00000007ff007c0c */ /* 0x000fe2000bf05300 */
[----:B--2---:R1:W-:Y:S02]  /*cda0*/  STL [R1+0x24], R6 ;  /* 0x0000240601007387 */ /* 0x0043e40000100800 */
[----:B-1----:R-:W-:Y:S01]  /*cdb0*/  IMAD.U32 R6, RZ, RZ, UR4 ;  /* 0x00000004ff067e24 */ /* 0x002fe2000f8e00ff */
[----:B------:R-:W-:Y:S02]  /*cdc0*/  ULDC.64 UR4, c[0x0][0x3f8] ;  /* 0x0000fe0000047ab9 */ /* 0x000fe40000000a00 */
[----:B------:R-:W-:-:S03]  /*cdd0*/  UISETP.NE.U32.AND UP0, UPT, UR4, URZ, UPT ;  /* 0x0000003f0400728c */ /* 0x000fc6000bf05070 */
[----:B------:R-:W-:Y:S01]  /*cde0*/  ULDC UR4, c[0x0][0x404] ;  /* 0x0001010000047ab9 */ /* 0x000fe20000000800 */
[----:B------:R-:W-:Y:S01]  /*cdf0*/  UISETP.NE.AND.EX UP0, UPT, UR5, URZ, UPT, UP0 ;  /* 0x0000003f0500728c */ /* 0x000fe2000bf05300 */
[----:B------:R1:W5:Y:S02]  /*ce00*/  @P1 LDG.E R6, desc[UR8][R8.64] ;  /* 0x0000000808061981 */ /* 0x000364000c1e1900 */
[----:B------:R-:W-:Y:S01]  /*ce10*/  ULDC UR5, c[0x0][0x2e0] ;  /* 0x0000b80000057ab9 */ /* 0x000fe20000000800 */
[----:B------:R-:W-:-:S04]  /*ce20*/  USEL UR4, UR4, 0x1, UP0 ;  /* 0x0000000104047887 */ /* 0x000fc80008000000 */
[----:B------:R-:W-:-:S06]  /*ce30*/  UIMAD UR4, UR4, UR5, URZ ;  /* 0x00000005040472a4 */ /* 0x000fcc000f8e023f */
[----:B------:R-:W-:Y:S01]  /*ce40*/  IMAD.U32 R7, RZ, RZ, UR4 ;  /* 0x00000004ff077e24 */ /* 0x000fe2000f8e00ff */
[----:B-1----:R-:W-:Y:S06]  /*ce50*/  @P1 BRA `(.L_x_2063) ;  /* 0x0000000000141947 */ /* 0x002fec0003800000 */
[----:B------:R-:W-:Y:S05]  /*ce60*/  @!P2 BRA `(.L_x_2063) ;  /* 0x000000000010a947 */ /* 0x000fea0003800000 */
[----:B------:R-:W-:Y:S02]  /*ce70*/  ULDC.64 UR4, c[0x0][0x208] ;  /* 0x0000820000047ab9 */ /* 0x000fe40000000a00 */
[----:B-----5:R-:W2:Y:S04]  /*ce80*/  LDG.E R6, desc[UR4][R2.64] ;  /* 0x0000000402067981 */ /* 0x020ea8000c1e1900 */
[----:B------:R-:W2:Y:S02]  /*ce90*/  LDG.E R9, desc[UR4][R2.64+0x4] ;  /* 0x0000040402097981 */ /* 0x000ea4000c1e1900 */
[----:B--2---:R-:W-:-:S07]  /*cea0*/  IMAD.IADD R6, R9, 0x1, -R6 ;  /* 0x0000000109067824 */ /* 0x004fce00078e0a06 */
.L_x_2063:
[----:B------:R-:W-:Y:S01]  /*ceb0*/  IMAD.MOV.U32 R3, RZ, RZ, RZ ;  /* 0x000000ffff037224 */ /* 0x000fe200078e00ff */
[----:B------:R-:W-:-:S05]  /*cec0*/  ULDC.64 UR4, c[0x0][0x208] ;  /* 0x0000820000047ab9 */ /* 0x000fca0000000a00 */
[----:B------:R-:W2:Y:S01]  /*ced0*/  @P0 LDG.E R3, desc[UR4][R4.64] ;  /* 0x0000000404030981 */ /* 0x000ea2000c1e1900 */
[----:B------:R-:W-:Y:S02]  /*cee0*/  ULDC.64 UR4, c[0x0][0xa20] ;  /* 0x0002880000047ab9 */ /* 0x000fe40000000a00 */
[----:B------:R-:W-:-:S04]  /*cef0*/  ISETP.NE.U32.AND P1, PT, RZ, UR4, PT ;  /* 0x00000004ff007c0c */ /* 0x000fc8000bf25070 */
[----:B------:R-:W-:Y:S01]  /*cf00*/  ISETP.NE.AND.EX P1, PT, RZ, UR5, PT, P1 ;  /* 0x00000005ff007c0c */ /* 0x000fe2000bf25310 */
[----:B--2--5:R-:W-:-:S05]  /*cf10*/  IMAD.IADD R2, R3, 0x1, R0 ;  /* 0x0000000103027824 */ /* 0x024fca00078e0200 */
[----:B------:R1:W-:Y:S07]  /*cf20*/  STL [R1+0x4], R2 ;  /* 0x0000040201007387 */ /* 0x0003ee0000100800 */
[----:B------:R-:W-:Y:S05]  /*cf30*/  @!P1 BRA `(.L_x_2064) ;  /* 0x0000000000149947 */ /* 0x000fea0003800000 */
[----:B-1----:R-:W-:Y:S01]  /*cf40*/  IADD3 R2, P0, R11, UR4, RZ ;  /* 0x000000040b027c10 */ /* 0x002fe2000ff1e0ff */
[----:B------:R-:W-:-:S03]  /*cf50*/  ULDC.64 UR6, c[0x0][0x208] ;  /* 0x0000820000067ab9 */ /* 0x000fc60000000a00 */
[----:B------:R-:W-:-:S05]  /*cf60*/  IADD3.X R3, R10, UR5, RZ, P0, !PT ;  /* 0x000000050a037c10 */ /* 0x000fca00087fe4ff */
[----:B------:R1:W5:Y:S01]  /*cf70*/  LDG.E R7, desc[UR6][R2.64] ;  /* 0x0000000602077981 */ /* 0x000362000c1e1900 */
[----:B------:R-:W-:Y:S05]  /*cf80*/  BRA `(.L_x_2065) ;  /* 0x0000000000147947 */ /* 0x000fea0003800000 */
.L_x_2064:
[----:B------:R-:W-:Y:S05]  /*cf90*/  @!P0 BRA `(.L_x_2065) ;  /* 0x0000000000108947 */ /* 0x000fea0003800000 */
[----:B------:R-:W-:Y:S02]  /*cfa0*/  ULDC.64 UR4, c[0x0][0x208] ;  /* 0x0000820000047ab9 */ /* 0x000fe40000000a00 */
[----:B------:R-:W2:Y:S04]  /*cfb0*/  LDG.E R7, desc[UR4][R4.64] ;  /* 0x0000000404077981 */ /* 0x000ea8000c1e1900 */
[----:B-1----:R-:W2:Y:S02]  /*cfc0*/  LDG.E R2, desc[UR4][R4.64+0x4] ;  /* 0x0000040404027981 */ /* 0x002ea4000c1e1900 */
[----:B--2---:R-:W-:-:S07]  /*cfd0*/  IMAD.IADD R7, R2, 0x1, -R7 ;  /* 0x0000000102077824 */ /* 0x004fce00078e0a07 */
.L_x_2065:
[----:B-----5:R-:W-:Y:S01]  /*cfe0*/  IMAD.IADD R7, R7, 0x1, -R0 ;  /* 0x0000000107077824 */ /* 0x020fe200078e0a00 */
[----:B------:R-:W-:Y:S01]  /*cff0*/  LEA R0, R17, 0xff, 0x7 ;  /* 0x000000ff11007811 */ /* 0x000fe200078e38ff */
[----:B------:R-:W-:Y:S03]  /*d000*/  BSSY B6, `(.L_x_2066) ;  /* 0x0000310000067945 */ /* 0x000fe60003800000 */
[C---:B------:R-:W-:Y:S01]  /*d010*/  IADD3 R6, R7.reuse, R0, -R6 ;  /* 0x0000000007067210 */ /* 0x040fe20007ffe806 */
[----:B------:R-:W-:-:S03]  /*d020*/  VIADD R7, R7, 0x7f ;  /* 0x0000007f07077836 */ /* 0x000fc60000000000 */
[----:B-1----:R-:W-:Y:S02]  /*d030*/  SHF.R.S32.HI R3, RZ, 0x1f, R6 ;  /* 0x0000001fff037819 */ /* 0x002fe40000011406 */
[----:B------:R-:W-:Y:S02]  /*d040*/  SHF.R.S32.HI R0, RZ, 0x1f, R7 ;  /* 0x0000001fff007819 */ /* 0x000fe40000011407 */
[----:B------:R-:W-:Y:S02]  /*d050*/  LEA.HI R3, R3, R6, RZ, 0x7 ;  /* 0x0000000603037211 */ /* 0x000fe400078f38ff */
[----:B------:R-:W-:Y:S02]  /*d060*/  LEA.HI R0, R0, R7, RZ, 0x7 ;  /* 0x0000000700007211 */ /* 0x000fe400078f38ff */
[----:B------:R-:W-:Y:S02]  /*d070*/  SHF.R.S32.HI R3, RZ, 0x7, R3 ;  /* 0x00000007ff037819 */ /* 0x000fe40000011403 */
[----:B------:R-:W-:-:S04]  /*d080*/  SHF.R.S32.HI R0, RZ, 0x7, R0 ;  /* 0x00000007ff007819 */ /* 0x000fc80000011400 */
[----:B------:R-:W-:-:S04]  /*d090*/  VIMNMX R2, R0, R3, PT ;  /* 0x0000000300027248 */ /* 0x000fc80003fe0100 */
[----:B------:R-:W-:Y:S01]  /*d0a0*/  ISETP.GT.AND P0, PT, R2, RZ, PT ;  /* 0x000000ff0200720c */ /* 0x000fe20003f04270 */
[----:B------:R1:W-:-:S12]  /*d0b0*/  STL [R1+0x14], R2 ;  /* 0x0000140201007387 */ /* 0x0003d80000100800 */
[----:B-1----:R-:W-:Y:S05]  /*d0c0*/  @P0 BRA `(.L_x_2067) ;  /* 0x0000000000480947 */ /* 0x002fea0003800000 */
[----:B------:R-:W1:Y:S02]  /*d0d0*/  S2R R2, SR_TID.X ;  /* 0x0000000000027919 */ /* 0x000e640000002100 */
        /* <DEDUP_REMOVED lines=15> */
[----:B-1----:R-:W-:Y:S01]  /*d1d0*/  IADD3 R16, R0, UR38, R7 ;  /* 0x0000002600107c10 */ /* 0x002fe2000fffe007 */
[----:B------:R-:W-:Y:S06]  /*d1e0*/  BRA `(.L_x_2068) ;  /* 0x0000002c00c47947 */ /* 0x000fec0003800000 */
.L_x_2067:
[----:B------:R-:W1:Y:S01]  /*d1f0*/  S2R R3, SR_CgaCtaId ;  /* 0x0000000000037919 */ /* 0x000e620000008800 */
[----:B------:R-:W-:-:S04]  /*d200*/  MOV R0, 0x400 ;  /* 0x0000040000007802 */ /* 0x000fc80000000f00 */
[----:B-1----:R-:W-:-:S05]  /*d210*/  LEA R2, R3, R0, 0x18 ;  /* 0x0000000003027211 */ /* 0x002fca00078ec0ff */
[----:B------:R1:W-:Y:S01]  /*d220*/  STL [R1+0xc], R2 ;  /* 0x00000c0201007387 */ /* 0x0003e20000100800 */
[----:B------:R-:W-:-:S05]  /*d230*/  VIADD R0, R2, 0x1c400 ;  /* 0x0001c40002007836 */ /* 0x000fca0000000000 */
[----:B------:R-:W-:-:S13]  /*d240*/  LOP3.LUT P0, RZ, R0, 0x3ff, RZ, 0xc0, !PT ;  /* 0x000003ff00ff7812 */ /* 0x000fda000780c0ff */
[----:B-1----:R-:W-:Y:S05]  /*d250*/  @!P0 BRA `(.L_x_2069) ;  /* 0x0000000000408947 */ /* 0x002fea0003800000 */
        /* <DEDUP_REMOVED lines=16> */
.L_x_2069:
        /* <DEDUP_REMOVED lines=17> */
[----:B01----:R-:W-:-:S07]  /*d470*/  IMAD.MOV.U32 R13, RZ, RZ, RZ ;  /* 0x000000ffff0d7224 */ /* 0x003fce00078e00ff */
[----:B------:R-:W-:-:S07]  /*d480*/  LEPC R20, `(.L_x_2071) ;  /* 0x000000001014794e */ /* 0x000fce0000000000 */
[----:B--2---:R-:W-:Y:S05]  /*d490*/  CALL.ABS.NOINC R2 ;  /* 0x0000000002007343 */ /* 0x004fea0003c00000 */
.L_x_2071:
        /* <DEDUP_REMOVED lines=16> */
.L_x_2070:
        /* <DEDUP_REMOVED lines=18> */
[----:B------:R-:W1:Y:S01]  /*d6c0*/  LDC R0, c[0x0][0x428] ;  /* 0x00010a00ff007b82 */ /* 0x000e620000000800 */
[----:B----4-:R-:W-:-:S06]  /*d6d0*/  IMAD.MOV.U32 R4, RZ, RZ, R7 ;  /* 0x000000ffff047224 */ /* 0x010fcc00078e0007 */
[----:B------:R2:W5:Y:S01]  /*d6e0*/  @P0 LDG.E R4, desc[UR6][R2.64] ;  /* 0x0000000602040981 */ /* 0x000562000c1e1900 */
[----:B------:R-:W-:Y:S01]  /*d6f0*/  IMAD R17, R17, 0x80, R8 ;  /* 0x0000008011117824 */ /* 0x000fe200078e0208 */
[----:B------:R-:W-:Y:S02]  /*d700*/  PLOP3.LUT P1, PT, P6, PT, PT, 0x8, 0x0 ;  /* 0x000000000000781c */ /* 0x000fe4000372e170 */
[----:B-1----:R-:W-:Y:S01]  /*d710*/  ISETP.NE.AND P0, PT, R0, 0x1, PT ;  /* 0x000000010000780c */ /* 0x002fe20003f05270 */
[----:B------:R-:W-:-:S12]  /*d720*/  IMAD.MOV.U32 R0, RZ, RZ, R18 ;  /* 0x000000ffff007224 */ /* 0x000fd800078e0012 */
[----:B------:R-:W1:Y:S08]  /*d730*/  @P0 LDC R5, c[0x0][0x42c] ;  /* 0x00010b00ff050b82 */ /* 0x000e700000000800 */
[----:B------:R-:W3:Y:S01]  /*d740*/  @P0 LDC R6, c[0x0][0x430] ;  /* 0x00010c00ff060b82 */ /* 0x000ee20000000800 */
[----:B-1----:R-:W-:-:S05]  /*d750*/  @P0 IMAD.HI.U32 R5, R18, R5, RZ ;  /* 0x0000000512050227 */ /* 0x002fca00078e00ff */
[----:B---3--:R-:W-:Y:S02]  /*d760*/  @P0 SHF.R.U32.HI R0, RZ, R6, R5 ;  /* 0x00000006ff000219 */ /* 0x008fe40000011605 */
[----:B------:R-:W-:-:S04]  /*d770*/  ISETP.NE.U32.AND P0, PT, RZ, UR4, PT ;  /* 0x00000004ff007c0c */ /* 0x000fc8000bf05070 */
[----:B------:R-:W-:-:S04]  /*d780*/  ISETP.NE.AND.EX P0, PT, RZ, UR5, PT, P0 ;  /* 0x00000005ff007c0c */ /* 0x000fc8000bf05300 */
[----:B--2---:R-:W-:-:S09]  /*d790*/  SEL R7, R7, RZ, !P0 ;  /* 0x000000ff07077207 */ /* 0x004fd20004000000 */
.L_x_2072:
        /* <DEDUP_REMOVED lines=16> */
.L_x_2073:
        /* <DEDUP_REMOVED lines=15> */
.L_x_2074:
        /* <DEDUP_REMOVED lines=18> */
.L_x_2145:
[----:B------:R-:W-:Y:S01]  /*dab0*/  UMOV UR4, 0xffffffff ;  /* 0xffffffff00047882 */ /* 0x000fe20000000000 */
[----:B0-----:R-:W-:Y:S02]  /*dac0*/  SHF.R.S32.HI R13, RZ, 0x1f, R4 ;  /* 0x0000001fff0d7819 */ /* 0x001fe40000011404 */
[----:B------:R-:W-:Y:S05]  /*dad0*/  BRA.DIV UR4, `(.L_x_2076) ;  /* 0x0000003a04707947 */ /* 0x000fea000b800000 */
[----:B------:R-:W-:-:S13]  /*dae0*/  ELECT P6, URZ, PT ;  /* 0x00000000003f782f */ /* 0x000fda00038c0000 */
.L_x_2148:
[----:B------:R-:W-:Y:S05]  /*daf0*/  @!P6 BRA `(.L_x_2077) ;  /* 0x00000004002ce947 */ /* 0x000fea0003800000 */
[----:B------:R-:W-:-:S04]  /*db00*/  ISETP.NE.U32.AND P0, PT, R2, RZ, PT ;  /* 0x000000ff0200720c */ /* 0x000fc80003f05070 */
[----:B------:R-:W-:-:S13]  /*db10*/  ISETP.NE.AND.EX P0, PT, R3, RZ, PT, P0 ;  /* 0x000000ff0300720c */ /* 0x000fda0003f05300 */
[----:B------:R-:W-:Y:S05]  /*db20*/  @!P0 BRA `(.L_x_2078) ;  /* 0x00000000004c8947 */ /* 0x000fea0003800000 */
[----:B------:R-:W0:Y:S01]  /*db30*/  LDC R10, c[0x0][0x41c] ;  /* 0x00010700ff0a7b82 */ /* 0x000e220000000800 */
[----:B------:R-:W-:Y:S01]  /*db40*/  IMAD.MOV.U32 R6, RZ, RZ, R5 ;  /* 0x000000ffff067224 */ /* 0x000fe200078e0005 */
[----:B------:R-:W-:Y:S01]  /*db50*/  ULDC.64 UR4, c[0x0][0x408] ;  /* 0x0001020000047ab9 */ /* 0x000fe20000000a00 */
[----:B------:R-:W-:Y:S01]  /*db60*/  ULDC.64 UR6, c[0x0][0x208] ;  /* 0x0000820000067ab9 */ /* 0x000fe20000000a00 */
[----:B0-----:R-:W-:-:S13]  /*db70*/  ISETP.NE.AND P0, PT, R10, 0x1, PT ;  /* 0x000000010a00780c */ /* 0x001fda0003f05270 */
[----:B------:R-:W0:Y:S02]  /*db80*/  @P0 LDC.64 R8, c[0x0][0x420] ;  /* 0x00010800ff080b82 */ /* 0x000e240000000a00 */
[----:B0-----:R-:W-:-:S05]  /*db90*/  @P0 IMAD.HI.U32 R8, R5, R8, RZ ;  /* 0x0000000805080227 */ /* 0x001fca00078e00ff */
[----:B------:R-:W-:-:S04]  /*dba0*/  @P0 SHF.R.U32.HI R6, RZ, R9, R8 ;  /* 0x00000009ff060219 */ /* 0x000fc80000011608 */
[--C-:B------:R-:W-:Y:S01]  /*dbb0*/  SHF.R.S32.HI R9, RZ, 0x1f, R6.reuse ;  /* 0x0000001fff097819 */ /* 0x100fe20000011406 */
[----:B------:R-:W-:-:S04]  /*dbc0*/  IMAD.MOV R8, RZ, RZ, -R6 ;  /* 0x000000ffff087224 */ /* 0x000fc800078e0a06 */
[----:B------:R-:W-:Y:S02]  /*dbd0*/  IMAD R5, R10, R8, R5 ;  /* 0x000000080a057224 */ /* 0x000fe400078e0205 */
[----:B------:R-:W-:-:S04]  /*dbe0*/  IMAD R8, R13, UR4, RZ ;  /* 0x000000040d087c24 */ /* 0x000fc8000f8e02ff */
[----:B------:R-:W-:Y:S02]  /*dbf0*/  IMAD R10, R4, UR5, R8 ;  /* 0x00000005040a7c24 */ /* 0x000fe4000f8e0208 */
[----:B------:R-:W-:-:S04]  /*dc00*/  IMAD.MOV.U32 R8, RZ, RZ, R6 ;  /* 0x000000ffff087224 */ /* 0x000fc800078e0006 */
[----:B------:R-:W-:-:S04]  /*dc10*/  IMAD.WIDE.U32 R8, R4, UR4, R8 ;  /* 0x0000000404087c25 */ /* 0x000fc8000f8e0008 */
[----:B------:R-:W-:Y:S01]  /*dc20*/  IMAD.IADD R6, R9, 0x1, R10 ;  /* 0x0000000109067824 */ /* 0x000fe200078e020a */
[----:B------:R-:W-:-:S04]  /*dc30*/  LEA R10, P0, R8, R2, 0x2 ;  /* 0x00000002080a7211 */ /* 0x000fc800078010ff */
[----:B------:R-:W-:-:S05]  /*dc40*/  LEA.HI.X R11, R8, R3, R6, 0x2, P0 ;  /* 0x00000003080b7211 */ /* 0x000fca00000f1406 */
[----:B------:R0:W5:Y:S04]  /*dc50*/  LDG.E R6, desc[UR6][R10.64] ;  /* 0x000000060a067981 */ /* 0x000168000c1e1900 */
.L_x_2078:
        /* <DEDUP_REMOVED lines=9> */
.L_x_2149:
        /* <DEDUP_REMOVED lines=11> */
.L_x_2080:
        /* <DEDUP_REMOVED lines=18> */
[----:B------:R-:W-:-:S04]  /*dec0*/  ULEA UR11, UR11, UR5, 0x7 ;  /* 0x000000050b0b7291 */ /* 0x000fc8000f8e383f */
        /* <DEDUP_REMOVED lines=14> */
.L_x_2077:
[----:B------:R-:W2:Y:S01]  /*dfb0*/  LDL.LU R11, [R1+0x20] ;  /* 0x00002000010b7983 */ /* 0x000ea20000300800 */
[----:B------:R-:W-:Y:S01]  /*dfc0*/  MOV R9, 0x400 ;  /* 0x0000040000097802 */ /* 0x000fe20000000f00 */
[----:B------:R-:W-:Y:S05]  /*dfd0*/  WARPSYNC.ALL ;  /* 0x0000000000007948 */ /* 0x000fea0003800000 */
[----:B------:R-:W0:Y:S01]  /*dfe0*/  S2R R10, SR_CgaCtaId ;  /* 0x00000000000a7919 */ /* 0x000e220000008800 */
[----:B------:R-:W-:-:S13]  /*dff0*/  ELECT P0, URZ, PT ;  /* 0x00000000003f782f */ /* 0x000fda0003800000 */
[----:B------:R-:W-:Y:S01]  /*e000*/  @P0 R2UR UR13, R7 ;  /* 0x00000000070d02ca */ /* 0x000fe200000e0000 */
[----:B------:R-:W-:Y:S01]  /*e010*/  UIADD3 UR4, UP0, UR36, 0x270, URZ ;  /* 0x0000027024047890 */ /* 0x000fe2000ff1e03f */
[C---:B------:R-:W-:Y:S01]  /*e020*/  @P0 R2UR UR12, R18.reuse ;  /* 0x00000000120c02ca */ /* 0x040fe200000e0000 */
[----:B------:R-:W-:Y:S01]  /*e030*/  UMOV UR6, 0x0 ;  /* 0x0000000000067882 */ /* 0x000fe20000000000 */
[----:B------:R-:W-:Y:S01]  /*e040*/  @P0 R2UR UR11, R17 ;  /* 0x00000000110b02ca */ /* 0x000fe200000e0000 */
        /* <DEDUP_REMOVED lines=37> */
.L_x_2150:
[----:B------:R-:W-:Y:S05]  /*e2a0*/  BSYNC B0 ;  /* 0x0000000000007941 */ /* 0x000fea0003800000 */
.L_x_2081:
[----:B0-----:R-:W2:Y:S01]  /*e2b0*/  LDL R8, [R1+0x14] ;  /* 0x0000140001087983 */ /* 0x001ea20000100800 */
[----:B------:R-:W-:Y:S01]  /*e2c0*/  BSSY B0, `(.L_x_2083) ;  /* 0x0000195000007945 */ /* 0x000fe20003800000 */
[----:B--2---:R-:W-:-:S13]  /*e2d0*/  ISETP.GE.AND P0, PT, R8, 0x2, PT ;  /* 0x000000020800780c */ /* 0x004fda0003f06270 */
[----:B------:R-:W-:Y:S05]  /*e2e0*/  @!P0 BRA `(.L_x_2084) ;  /* 0x0000001800488947 */ /* 0x000fea0003800000 */
[C---:B------:R-:W-:Y:S01]  /*e2f0*/  LOP3.LUT R7, R8.reuse, 0x1, RZ, 0xc0, !PT ;  /* 0x0000000108077812 */ /* 0x040fe200078ec0ff */
[----:B------:R-:W-:Y:S01]  /*e300*/  VIADD R10, R8, 0xfffffffe ;  /* 0xfffffffe080a7836 */ /* 0x000fe20000000000 */
[----:B------:R-:W-:Y:S02]  /*e310*/  BSSY B1, `(.L_x_2085) ;  /* 0x000008d000017945 */ /* 0x000fe40003800000 */
[----:B------:R-:W-:Y:S01]  /*e320*/  ISETP.NE.U32.AND P0, PT, R7, 0x1, PT ;  /* 0x000000010700780c */ /* 0x000fe20003f05070 */
[----:B------:R-:W-:-:S12]  /*e330*/  IMAD.MOV.U32 R7, RZ, RZ, R10 ;  /* 0x000000ffff077224 */ /* 0x000fd800078e000a */
[----:B------:R-:W-:Y:S05]  /*e340*/  @!P0 BRA `(.L_x_2086) ;  /* 0x0000000800248947 */ /* 0x000fea0003800000 */
        /* <DEDUP_REMOVED lines=10> */
[----:B------:R-:W-:Y:S02]  /*e3f0*/  IMAD.MOV.U32 R8, RZ, RZ, R6 ;  /* 0x000000ffff087224 */ /* 0x000fe400078e0006 */
[----:B------:R-:W-:Y:S01]  /*e400*/  IMAD.MOV.U32 R7, RZ, RZ, R10 ;  /* 0x000000ffff077224 */ /* 0x000fe200078e000a */
        /* <DEDUP_REMOVED lines=9> */
[----:B------:R-:W-:Y:S01]  /*e4a0*/  @P0 SHF.R.U32.HI R7, RZ, R9, R8 ;  /* 0x00000009ff070219 */ /* 0x000fe20000011608 */
[----:B------:R-:W-:-:S03]  /*e4b0*/  IMAD R8, R13, UR4, RZ ;  /* 0x000000040d087c24 */ /* 0x000fc6000f8e02ff */
[--C-:B------:R-:W-:Y:S01]  /*e4c0*/  SHF.R.S32.HI R9, RZ, 0x1f, R7.reuse ;  /* 0x0000001fff097819 */ /* 0x100fe20000011407 */
[C---:B------:R-:W-:Y:S02]  /*e4d0*/  IMAD R14, R4.reuse, UR5, R8 ;  /* 0x00000005040e7c24 */ /* 0x040fe4000f8e0208 */
[--C-:B------:R-:W-:Y:S02]  /*e4e0*/  IMAD.MOV.U32 R8, RZ, RZ, R7.reuse ;  /* 0x000000ffff087224 */ /* 0x100fe400078e0007 */
[----:B------:R-:W-:Y:S02]  /*e4f0*/  IMAD.MOV R7, RZ, RZ, -R7 ;  /* 0x000000ffff077224 */ /* 0x000fe400078e0a07 */
[----:B------:R-:W-:-:S04]  /*e500*/  IMAD.WIDE.U32 R8, R4, UR4, R8 ;  /* 0x0000000404087c25 */ /* 0x000fc8000f8e0008 */
[----:B------:R-:W-:Y:S01]  /*e510*/  IMAD.IADD R14, R14, 0x1, R9 ;  /* 0x000000010e0e7824 */ /* 0x000fe200078e0209 */
[----:B------:R-:W-:Y:S01]  /*e520*/  LEA R2, P0, R8, R2, 0x2 ;  /* 0x0000000208027211 */ /* 0x000fe200078010ff */
[----:B------:R-:W-:-:S03]  /*e530*/  IMAD R7, R15, R7, R10 ;  /* 0x000000070f077224 */ /* 0x000fc600078e020a */
[----:B------:R-:W-:-:S05]  /*e540*/  LEA.HI.X R3, R8, R3, R14, 0x2, P0 ;  /* 0x0000000308037211 */ /* 0x000fca00000f140e */
[----:B------:R0:W5:Y:S04]  /*e550*/  LDG.E R8, desc[UR6][R2.64] ;  /* 0x0000000602087981 */ /* 0x000168000c1e1900 */
.L_x_2089:
[----:B0-----:R-:W0:Y:S01]  /*e560*/  S2R R3, SR_CgaCtaId ;  /* 0x0000000000037919 */ /* 0x001e220000008800 */
[----:B------:R-:W-:-:S04]  /*e570*/  MOV R2, 0x400 ;  /* 0x0000040000027802 */ /* 0x000fc80000000f00 */
[----:B0-----:R-:W-:Y:S02]  /*e580*/  LEA R2, R3, R2, 0x18 ;  /* 0x0000000203027211 */ /* 0x001fe400078ec0ff */
[----:B------:R-:W-:-:S03]  /*e590*/  SHF.L.U32 R3, R12, 0x1f, RZ ;  /* 0x0000001f0c037819 */ /* 0x000fc600000006ff */
[----:B------:R-:W-:-:S04]  /*e5a0*/  IMAD R2, R11, 0x8, R2 ;  /* 0x000000080b027824 */ /* 0x000fc800078e0202 */
[----:B------:R-:W0:Y:S02]  /*e5b0*/  SYNCS.PHASECHK.TRANS64.TRYWAIT P0, [R2+URZ+0x34840], R3 ;  /* 0x03484003020075a7 */ /* 0x000e24000800017f */
[----:B0-----:R-:W-:Y:S05]  /*e5c0*/  @!P0 BRA `(.L_x_2090) ;  /* 0x0000003000088947 */ /* 0x001fea0003800000 */
.L_x_2151:
        /* <DEDUP_REMOVED lines=11> */
.L_x_2091:
        /* <DEDUP_REMOVED lines=37> */
.L_x_2152:
        /* <DEDUP_REMOVED lines=13> */
.L_x_2093:
        /* <DEDUP_REMOVED lines=31> */
.L_x_2088:
[----:B------:R-:W-:Y:S05]  /*eb90*/  BSYNC B2 ;  /* 0x0000000000027941 */ /* 0x000fea0003800000 */
.L_x_2087:
[----:B------:R-:W2:Y:S04]  /*eba0*/  LDL.LU R2, [R1+0x14] ;  /* 0x0000140001027983 */ /* 0x000ea80000300800 */
[----:B------:R0:W-:Y:S04]  /*ebb0*/  STL [R1], R11 ;  /* 0x0000000b01007387 */ /* 0x0001e80000100800 */
[----:B------:R0:W-:Y:S02]  /*ebc0*/  STL [R1+0x8], R12 ;  /* 0x0000080c01007387 */ /* 0x0001e40000100800 */
[----:B0-2---:R-:W-:-:S07]  /*ebd0*/  VIADD R7, R2, 0xfffffffd ;  /* 0xfffffffd02077836 */ /* 0x005fce0000000000 */
.L_x_2086:
[----:B------:R-:W-:Y:S05]  /*ebe0*/  BSYNC B1 ;  /* 0x0000000000017941 */ /* 0x000fea0003800000 */
.L_x_2085:
[----:B------:R-:W-:-:S13]  /*ebf0*/  ISETP.NE.AND P0, PT, R10, RZ, PT ;  /* 0x000000ff0a00720c */ /* 0x000fda0003f05270 */
[----:B------:R-:W-:Y:S05]  /*ec00*/  @!P0 BRA `(.L_x_2084) ;  /* 0x0000001000008947 */ /* 0x000fea0003800000 */
[----:B------:R-:W-:-:S07]  /*ec10*/  IMAD.MOV.U32 R10, RZ, RZ, R6 ;  /* 0x000000ffff0a7224 */ /* 0x000fce00078e0006 */
.L_x_2108:
        /* <DEDUP_REMOVED lines=33> */
.L_x_2096:
[----:B------:R-:W1:Y:S01]  /*ee30*/  S2R R3, SR_CgaCtaId ;  /* 0x0000000000037919 */ /* 0x000e620000008800 */
[----:B------:R-:W-:-:S04]  /*ee40*/  MOV R2, 0x400 ;  /* 0x0000040000027802 */ /* 0x000fc80000000f00 */
[----:B-1----:R-:W-:Y:S02]  /*ee50*/  LEA R2, R3, R2, 0x18 ;  /* 0x0000000203027211 */ /* 0x002fe400078ec0ff */
[----:B------:R-:W-:-:S03]  /*ee60*/  SHF.L.U32 R3, R9, 0x1f, RZ ;  /* 0x0000001f09037819 */ /* 0x000fc600000006ff */
[----:B------:R-:W-:-:S04]  /*ee70*/  IMAD R2, R8, 0x8, R2 ;  /* 0x0000000808027824 */ /* 0x000fc800078e0202 */
[----:B------:R-:W1:Y:S02]  /*ee80*/  SYNCS.PHASECHK.TRANS64.TRYWAIT P0, [R2+URZ+0x34840], R3 ;  /* 0x03484003020075a7 */ /* 0x000e64000800017f */
[----:B-1----:R-:W-:Y:S05]  /*ee90*/  @!P0 BRA `(.L_x_2097) ;  /* 0x0000002400fc8947 */ /* 0x002fea0003800000 */
.L_x_2153:
        /* <DEDUP_REMOVED lines=11> */
.L_x_2098:
        /* <DEDUP_REMOVED lines=37> */
.L_x_2154:
        /* <DEDUP_REMOVED lines=8> */
.L_x_2100:
        /* <DEDUP_REMOVED lines=19> */
[----:B------:R-:W-:-:S04]  /*f350*/  ULEA UR11, UR11, UR5, 0x7 ;  /* 0x000000050b0b7291 */ /* 0x000fc8000f8e383f */
        /* <DEDUP_REMOVED lines=9> */
.L_x_2095:
[----:B------:R-:W-:Y:S05]  /*f3f0*/  BSYNC B1 ;  /* 0x0000000000017941 */ /* 0x000fea0003800000 */
.L_x_2094:
        /* <DEDUP_REMOVED lines=32> */
.L_x_2103:
[----:B------:R-:W2:Y:S01]  /*f600*/  S2R R3, SR_CgaCtaId ;  /* 0x0000000000037919 */ /* 0x000ea20000008800 */
[----:B------:R-:W-:-:S04]  /*f610*/  MOV R2, 0x400 ;  /* 0x0000040000027802 */ /* 0x000fc80000000f00 */
[----:B--2---:R-:W-:Y:S02]  /*f620*/  LEA R2, R3, R2, 0x18 ;  /* 0x0000000203027211 */ /* 0x004fe400078ec0ff */
[----:B------:R-:W-:-:S03]  /*f630*/  SHF.L.U32 R3, R14, 0x1f, RZ ;  /* 0x0000001f0e037819 */ /* 0x000fc600000006ff */
[----:B------:R-:W-:-:S04]  /*f640*/  IMAD R2, R15, 0x8, R2 ;  /* 0x000000080f027824 */ /* 0x000fc800078e0202 */
[----:B------:R-:W2:Y:S02]  /*f650*/  SYNCS.PHASECHK.TRANS64.TRYWAIT P0, [R2+URZ+0x34840], R3 ;  /* 0x03484003020075a7 */ /* 0x000ea4000800017f */
[----:B--2---:R-:W-:Y:S05]  /*f660*/  @!P0 BRA `(.L_x_2104) ;  /* 0x0000002000308947 */ /* 0x004fea0003800000 */
.L_x_2155:
        /* <DEDUP_REMOVED lines=11> */
.L_x_2105:
        /* <DEDUP_REMOVED lines=38> */
.L_x_2156:
        /* <DEDUP_REMOVED lines=8> */
.L_x_2107:
        /* <DEDUP_REMOVED lines=21> */
[----:B------:R-:W-:Y:S02]  /*fb50*/  ULEA UR11, UR11, UR5, 0x7 ;  /* 0x000000050b0b7291 */ /* 0x000fe4000f8e383f */
[----:B------:R-:W-:-:S09]  /*fb60*/  UIADD3.X UR5, URZ, UR37, URZ, UP0, !UPT ;  /* 0x000000253f057290 */ /* 0x000fd200087fe43f */
[----:B------:R0:W-:Y:S02]  /*fb70*/  UTMALDG.4D [UR8], [UR4], desc[UR6] ;  /* 0x00000608040075b4 */ /* 0x0001e40008019000 */
[----:B0-----:R-:W-:Y:S01]  /*fb80*/  UMOV UR8, UR14 ;  /* 0x0000000e00087c82 */ /* 0x001fe20008000000 */
[----:B------:R-:W-:Y:S02]  /*fb90*/  UMOV UR10, UR15 ;  /* 0x0000000f000a7c82 */ /* 0x000fe40008000000 */
[----:B------:R1:W-:Y:S02]  /*fba0*/  UTMALDG.4D [UR8], [UR4], desc[UR6] ;  /* 0x00000608040075b4 */ /* 0x0003e40008019000 */
[----:B-1----:R-:W-:Y:S01]  /*fbb0*/  NOP ;  /* 0x0000000000007918 */ /* 0x002fe20000000000 */
.L_x_2102:
[----:B------:R-:W-:Y:S05]  /*fbc0*/  BSYNC B1 ;  /* 0x0000000000017941 */ /* 0x000fea0003800000 */
.L_x_2101:
[C---:B------:R-:W-:Y:S01]  /*fbd0*/  ISETP.GT.AND P0, PT, R7.reuse, 0x1, PT ;  /* 0x000000010700780c */ /* 0x040fe20003f04270 */
[----:B------:R-:W-:-:S04]  /*fbe0*/  VIADD R2, R7, 0xfffffffe ;  /* 0xfffffffe07027836 */ /* 0x000fc80000000000 */
[----:B------:R-:W-:-:S08]  /*fbf0*/  IMAD.MOV.U32 R7, RZ, RZ, R2 ;  /* 0x000000ffff077224 */ /* 0x000fd000078e0002 */
[----:B------:R-:W-:Y:S05]  /*fc00*/  @P0 BRA `(.L_x_2108) ;  /* 0xfffffff000040947 */ /* 0x000fea000383ffff */
.L_x_2084:
[----:B------:R-:W-:Y:S05]  /*fc10*/  BSYNC B0 ;  /* 0x0000000000007941 */ /* 0x000fea0003800000 */
.L_x_2083:
        /* <DEDUP_REMOVED lines=18> */
.L_x_2110:
[----:B------:R-:W-:Y:S05]  /*fd40*/  BSYNC B0 ;  /* 0x0000000000007941 */ /* 0x000fea0003800000 */
.L_x_2109:
        /* <DEDUP_REMOVED lines=11> */
.L_x_2157:
        /* <DEDUP_REMOVED lines=11> */
.L_x_2114:
[----:B------:R-:W2:Y:S01]  /*feb0*/  LDL.LU R8, [R1+0x4] ;  /* 0x0000040001087983 */ /* 0x000ea20000300800 */
[----:B------:R-:W-:-:S03]  /*fec0*/  MOV R4, 0x400 ;  /* 0x0000040000047802 */ /* 0x000fc60000000f00 */
[----:B-1----:R-:W3:Y:S01]  /*fed0*/  LDL R2, [R1] ;  /* 0x0000000001027983 */ /* 0x002ee20000100800 */
        /* <DEDUP_REMOVED lines=11> */
[----:B--2---:R-:W-:Y:S01]  /*ff90*/  R2UR UR5, R8 ;  /* 0x00000000080572ca */ /* 0x004fe200000e0000 */
[----:B---3--:R-:W-:-:S05]  /*ffa0*/  IMAD R2, R2, 0x8000, R4 ;  /* 0x0000800002027824 */ /* 0x008fca00078e0204 */
[----:B------:R-:W-:-:S07]  /*ffb0*/  R2UR UR6, R2 ;  /* 0x00000000020672ca */ /* 0x000fce00000e0000 */
[----:B------:R-:W-:Y:S02]  /*ffc0*/  ULEA UR11, UR11, UR5, 0x7 ;  /* 0x000000050b0b7291 */ /* 0x000fe4000f8e383f */
[----:B------:R-:W-:-:S04]  /*ffd0*/  UIADD3.X UR5, URZ, UR37, URZ, UP0, !UPT ;  /* 0x000000253f057290 */ /* 0x000fc800087fe43f */
        /* <DEDUP_REMOVED lines=8> */
.L_x_2112:
[----:B------:R-:W-:Y:S05]  /*10060*/  BSYNC B0 ;  /* 0x0000000000007941 */ /* 0x000fea0003800000 */
.L_x_2111:
        /* <DEDUP_REMOVED lines=9> */
.L_x_2068:
[----:B------:R-:W-:Y:S05]  /*10100*/  BSYNC B6 ;  /* 0x0000000000067941 */ /* 0x000fea0003800000 */
.L_x_2066:
[----:B------:R-:W-:-:S03]  /*10110*/  UMOV UR4, 0xffffffff ;  /* 0xffffffff00047882 */ /* 0x000fc60000000000 */
[----:B------:R-:W-:Y:S05]  /*10120*/  BRA.DIV UR4, `(.L_x_2115) ;  /* 0x0000001604bc7947 */ /* 0x000fea000b800000 */
[----:B------:R2:W3:Y:S04]  /*10130*/  SHFL.IDX PT, R4, R16, RZ, 0x1f ;  /* 0x00001fff10047589 */ /* 0x0004e800000e0000 */
[----:B------:R-:W4:Y:S02]  /*10140*/  SHFL.IDX PT, R16, R16, 0x1, 0x1f ;  /* 0x00201f0010107f89 */ /* 0x000f2400000e0000 */
.L_x_2161:
        /* <DEDUP_REMOVED lines=14> */
.L_x_2117:
[----:B------:R-:W-:Y:S05]  /*10230*/  BSYNC B0 ;  /* 0x0000000000007941 */ /* 0x000fea0003800000 */
.L_x_2116:
        /* <DEDUP_REMOVED lines=23> */
.L_x_2169:
[----:B------:R-:W-:Y:S02]  /*103b0*/  ULDC UR4, c[0x0][0xc10] ;  /* 0x0003040000047ab9 */ /* 0x000fe40000000800 */
[----:B------:R-:W-:-:S04]  /*103c0*/  IMAD.U32 R5, RZ, RZ, UR4 ;  /* 0x00000004ff057e24 */ /* 0x000fc8000f8e00ff */
[----:B-1----:R-:W-:-:S04]  /*103d0*/  IMAD R3, R14, R5, RZ ;  /* 0x000000050e037224 */ /* 0x002fc800078e02ff */
[----:B--2-4-:R-:W-:-:S05]  /*103e0*/  IMAD.IADD R16, R16, 0x1, R3 ;  /* 0x0000000110107824 */ /* 0x014fca00078e0203 */
[----:B---3--:R-:W-:-:S13]  /*103f0*/  ISETP.GT.AND P0, PT, R16, R4, PT ;  /* 0x000000041000720c */ /* 0x008fda0003f04270 */
[----:B------:R-:W-:Y:S05]  /*10400*/  @P0 BRA `(.L_x_2119) ;  /* 0x0000000000b80947 */ /* 0x000fea0003800000 */
[----:B------:R-:W1:Y:S02]  /*10410*/  LDC R0, c[0x0][0xc14] ;  /* 0x00030500ff007b82 */ /* 0x000e640000000800 */
.L_x_2124:
        /* <DEDUP_REMOVED lines=13> */
[----:B0-----:R-:W-:-:S05]  /*104f0*/  IMAD.WIDE R2, R5, 0x4, R2 ;  /* 0x0000000405027825 */ /* 0x001fca00078e0202 */
[----:B------:R0:W5:Y:S02]  /*10500*/  LDG.E R17, desc[UR4][R2.64] ;  /* 0x0000000402117981 */ /* 0x000164000c1e1900 */
.L_x_2122:
[----:B------:R-:W-:Y:S05]  /*10510*/  BSYNC B0 ;  /* 0x0000000000007941 */ /* 0x000fea0003800000 */
.L_x_2121:
        /* <DEDUP_REMOVED lines=23> */
.L_x_2177:
[----:B------:R-:W-:Y:S02]  /*10690*/  ULDC UR4, c[0x0][0xc10] ;  /* 0x0003040000047ab9 */ /* 0x000fe40000000800 */
[----:B------:R-:W-:-:S04]  /*106a0*/  IMAD.U32 R5, RZ, RZ, UR4 ;  /* 0x00000004ff057e24 */ /* 0x000fc8000f8e00ff */
[----:B-1----:R-:W-:-:S04]  /*106b0*/  IMAD R3, R14, R5, RZ ;  /* 0x000000050e037224 */ /* 0x002fc800078e02ff */
[----:B------:R-:W-:-:S05]  /*106c0*/  IMAD.IADD R16, R3, 0x1, R16 ;  /* 0x0000000103107824 */ /* 0x000fca00078e0210 */
[----:B------:R-:W-:-:S13]  /*106d0*/  ISETP.GT.AND P0, PT, R16, R4, PT ;  /* 0x000000041000720c */ /* 0x000fda0003f04270 */
[----:B------:R-:W-:Y:S05]  /*106e0*/  @!P0 BRA `(.L_x_2124) ;  /* 0xfffffffc004c8947 */ /* 0x000fea000383ffff */
.L_x_2119:
        /* <DEDUP_REMOVED lines=8> */
.L_x_2181:
[----:B------:R-:W-:Y:S01]  /*10770*/  ISETP.NE.AND P0, PT, R3, RZ, PT ;  /* 0x000000ff0300720c */ /* 0x000fe20003f05270 */
[----:B------:R-:W-:-:S12]  /*10780*/  IMAD.MOV.U32 R7, RZ, RZ, RZ ;  /* 0x000000ffff077224 */ /* 0x000fd800078e00ff */
[----:B------:R-:W-:Y:S05]  /*10790*/  @!P0 BRA `(.L_x_2126) ;  /* 0x0000000000108947 */ /* 0x000fea0003800000 */
[----:B------:R-:W-:Y:S01]  /*107a0*/  UMOV UR4, 0xffffffff ;  /* 0xffffffff00047882 */ /* 0x000fe20000000000 */
[----:B------:R-:W-:Y:S02]  /*107b0*/  VIADD R12, R6, 0xffffffff ;  /* 0xffffffff060c7836 */ /* 0x000fe40000000000 */
[----:B------:R-:W-:Y:S05]  /*107c0*/  BRA.DIV UR4, `(.L_x_2127) ;  /* 0x0000001a04487947 */ /* 0x000fea000b800000 */
[----:B------:R3:W4:Y:S02]  /*107d0*/  SHFL.IDX PT, R7, R2, R12, 0x1f ;  /* 0x00001f0c02077589 */ /* 0x00072400000e0000 */
.L_x_2126:
[----:B0--3--:R-:W0:Y:S01]  /*107e0*/  LDC.64 R2, c[0x0][0xc68] ;  /* 0x00031a00ff027b82 */ /* 0x009e220000000a00 */
[----:B------:R-:W-:Y:S01]  /*107f0*/  IMAD.IADD R19, R6, 0x1, R19 ;  /* 0x0000000106137824 */ /* 0x000fe200078e0213 */
[----:B------:R-:W-:-:S03]  /*10800*/  ULDC.64 UR4, c[0x0][0x208] ;  /* 0x0000820000047ab9 */ /* 0x000fc60000000a00 */
        /* <DEDUP_REMOVED lines=65> */
.L_x_2120:
[----:B------:R-:W-:Y:S01]  /*10c20*/  UMOV UR4, URZ ;  /* 0x0000003f00047c82 */ /* 0x000fe20008000000 */
[----:B------:R-:W-:Y:S01]  /*10c30*/  UMOV UR5, URZ ;  /* 0x0000003f00057c82 */ /* 0x000fe20008000000 */
[----:B------:R-:W-:Y:S01]  /*10c40*/  ULDC UR6, c[0x0][0xc14] ;  /* 0x0003050000067ab9 */ /* 0x000fe20000000800 */
[----:B------:R-:W-:Y:S02]  /*10c50*/  IMAD.MOV.U32 R16, RZ, RZ, R4 ;  /* 0x000000ffff107224 */ /* 0x000fe400078e0004 */
[----:B------:R-:W-:Y:S02]  /*10c60*/  IMAD.U32 R17, RZ, RZ, UR4 ;  /* 0x00000004ff117e24 */ /* 0x000fe4000f8e00ff */
[----:B------:R-:W-:Y:S02]  /*10c70*/  IMAD.U32 R18, RZ, RZ, UR5 ;  /* 0x00000005ff127e24 */ /* 0x000fe4000f8e00ff */
[----:B------:R-:W-:-:S07]  /*10c80*/  IMAD.U32 R19, RZ, RZ, UR6 ;  /* 0x00000006ff137e24 */ /* 0x000fce000f8e00ff */
.L_x_2128:
        /* <DEDUP_REMOVED lines=12> */
.L_x_2062:
        /* <DEDUP_REMOVED lines=12> */
.L_x_2184:
[----:B------:R-:W-:Y:S05]  /*10e10*/  BSYNC B0 ;  /* 0x0000000000007941 */ /* 0x000fea0003800000 */
.L_x_2130:
[----:B------:R-:W-:-:S03]  /*10e20*/  UMOV UR4, 0xffffffff ;  /* 0xffffffff00047882 */ /* 0x000fc60000000000 */
[----:B------:R-:W-:Y:S05]  /*10e30*/  BRA.DIV UR4, `(.L_x_2132) ;  /* 0x0000001204e87947 */ /* 0x000fea000b800000 */
[----:B------:R-:W2:Y:S02]  /*10e40*/  S2R R2, SR_TID.X ;  /* 0x0000000000027919 */ /* 0x000ea40000002100 */
[----:B--2---:R-:W-:-:S04]  /*10e50*/  SHF.R.U32.HI R2, RZ, 0x5, R2 ;  /* 0x00000005ff027819 */ /* 0x004fc80000011602 */
[----:B------:R-:W-:-:S05]  /*10e60*/  LOP3.LUT R2, R2, 0x3, RZ, 0xc0, !PT ;  /* 0x0000000302027812 */ /* 0x000fca00078ec0ff */
[----:B------:R2:W3:Y:S02]  /*10e70*/  SHFL.IDX PT, R14, R2, RZ, 0x1f ;  /* 0x00001fff020e7589 */ /* 0x0004e400000e0000 */
.L_x_2187:
[----:B---3--:R-:W-:Y:S01]  /*10e80*/  ISETP.NE.AND P0, PT, R14, RZ, PT ;  /* 0x000000ff0e00720c */ /* 0x008fe20003f05270 */
[----:B------:R-:W-:-:S12]  /*10e90*/  BSSY B0, `(.L_x_2133) ;  /* 0x0000029000007945 */ /* 0x000fd80003800000 */
[----:B------:R-:W-:Y:S05]  /*10ea0*/  @P0 BRA `(.L_x_2134) ;  /* 0x00000000009c0947 */ /* 0x000fea0003800000 */
[----:B------:R-:W-:-:S03]  /*10eb0*/  UMOV UR4, 0xffffffff ;  /* 0xffffffff00047882 */ /* 0x000fc60000000000 */
[----:B------:R-:W-:Y:S05]  /*10ec0*/  BRA.DIV UR4, `(.L_x_2135) ;  /* 0x0000001204f87947 */ /* 0x000fea000b800000 */
[----:B------:R-:W-:-:S13]  /*10ed0*/  ELECT P6, URZ, PT ;  /* 0x00000000003f782f */ /* 0x000fda00038c0000 */
.L_x_2190:
        /* <DEDUP_REMOVED lines=8> */
.L_x_2136:
        /* <DEDUP_REMOVED lines=14> */
.L_x_2191:
[----:B------:R-:W2:Y:S02]  /*11040*/  SYNCS.PHASECHK.TRANS64.TRYWAIT P0, [R7+URZ], R2 ;  /* 0x00000002070075a7 */ /* 0x000ea4000800017f */
[----:B--2---:R-:W-:Y:S05]  /*11050*/  @!P0 BRA `(.L_x_2138) ;  /* 0x0000001000c88947 */ /* 0x004fea0003800000 */
.L_x_2192:
[----:B------:R-:W-:Y:S05]  /*11060*/  @!P2 BRA `(.L_x_2139) ;  /* 0x000000000004a947 */ /* 0x000fea0003800000 */
[----:B------:R-:W-:Y:S01]  /*11070*/  BPT.TRAP 0x1 ;  /* 0x000000040000795c */ /* 0x000fe20000300000 */
.L_x_2139:
[----:B------:R-:W3:Y:S01]  /*11080*/  LDL.LU R4, [R1] ;  /* 0x0000000001047983 */ /* 0x000ee20000300800 */
[----:B------:R-:W-:-:S04]  /*11090*/  VIADD R0, R0, 0x34860 ;  /* 0x0003486000007836 */ /* 0x000fc80000000000 */
[----:B---3--:R-:W-:-:S04]  /*110a0*/  IMAD R4, R4, 0x8, R0 ;  /* 0x0000000804047824 */ /* 0x008fc800078e0200 */
[----:B------:R-:W3:Y:S02]  /*110b0*/  SYNCS.PHASECHK.TRANS64.TRYWAIT P0, [R4+URZ], R5 ;  /* 0x00000005040075a7 */ /* 0x000ee4000800017f */
[----:B---3--:R-:W-:Y:S05]  /*110c0*/  @!P0 BRA `(.L_x_2140) ;  /* 0x0000001000c08947 */ /* 0x008fea0003800000 */
.L_x_2193:
[----:B------:R-:W-:-:S07]  /*110d0*/  IMAD R3, R3, 0x8, R0 ;  /* 0x0000000803037824 */ /* 0x000fce00078e0200 */
.L_x_2141:
[----:B----4-:R4:W0:Y:S02]  /*110e0*/  SYNCS.PHASECHK.TRANS64.TRYWAIT P0, [R3+URZ], R2 ;  /* 0x00000002030075a7 */ /* 0x010824000800017f */
[----:B0-----:R-:W-:Y:S05]  /*110f0*/  @!P0 NANOSLEEP.SYNCS 0x989680 ;  /* 0x009896800000895d */ /* 0x001fea0003900000 */
[----:B------:R-:W0:Y:S02]  /*11100*/  @!P0 SYNCS.PHASECHK.TRANS64 P0, [R3+URZ], R2 ;  /* 0x00000002030085a7 */ /* 0x000e24000800007f */
[----:B0-----:R-:W-:Y:S05]  /*11110*/  @!P0 BRA `(.L_x_2141) ;  /* 0xfffffffc00f08947 */ /* 0x001fea000383ffff */
.L_x_2134:
[----:B------:R-:W-:Y:S05]  /*11120*/  BSYNC B0 ;  /* 0x0000000000007941 */ /* 0x000fea0003800000 */
.L_x_2133:
[----:B------:R-:W-:Y:S05]  /*11130*/  EXIT ;  /* 0x000000000000794d */ /* 0x000fea0003800000 */
.L_x_2006:
[----:B0-----:R-:W-:-:S04]  /*11140*/  IMAD.U32 R3, RZ, RZ, UR38 ;  /* 0x00000026ff037e24 */ /* 0x001fc8000f8e00ff */
[----:B------:R0:W1:Y:S03]  /*11150*/  SYNCS.PHASECHK.TRANS64.TRYWAIT P1, [R3+URZ+0x34800], R0 ;  /* 0x03480000030075a7 */ /* 0x000066000802017f */
[----:B-1----:R-:W-:Y:S05]  /*11160*/  @!P1 NANOSLEEP.SYNCS 0x989680 ;  /* 0x009896800000995d */ /* 0x002fea0003900000 */
[----:B------:R-:W1:Y:S02]  /*11170*/  @!P1 SYNCS.PHASECHK.TRANS64 P1, [R3+URZ+0x34800], R0 ;  /* 0x03480000030095a7 */ /* 0x000e64000802007f */
[----:B-1----:R-:W-:Y:S05]  /*11180*/  @!P1 BRA `(.L_x_2006) ;  /* 0xfffffffc00ec9947 */ /* 0x002fea000383ffff */
[----:B------:R-:W-:Y:S05]  /*11190*/  BRA `(.L_x_2142) ;  /* 0xffffff0400dc7947 */ /* 0x000fea000383ffff */
.L_x_2010:
[----:B-1----:R1:W2:Y:S02]  /*111a0*/  SYNCS.PHASECHK.TRANS64.TRYWAIT P2, [R2+URZ+0x34830], R3 ;  /* 0x03483003020075a7 */ /* 0x0022a4000804017f */
[----:B--2---:R-:W-:Y:S05]  /*111b0*/  @!P2 NANOSLEEP.SYNCS 0x989680 ;  /* 0x009896800000a95d */ /* 0x004fea0003900000 */
[----:B------:R-:W2:Y:S02]  /*111c0*/  @!P2 SYNCS.PHASECHK.TRANS64 P2, [R2+URZ+0x34830], R3 ;  /* 0x034830030200a5a7 */ /* 0x000ea4000804007f */
[----:B--2---:R-:W-:Y:S05]  /*111d0*/  @!P2 BRA `(.L_x_2010) ;  /* 0xfffffffc00f0a947 */ /* 0x004fea000383ffff */
[----:B------:R-:W-:Y:S05]  /*111e0*/  BRA `(.L_x_2009) ;  /* 0xffffff0800047947 */ /* 0x000fea000383ffff */
.L_x_2015:
[----:B-1----:R-:W-:-:S04]  /*111f0*/  IMAD.U32 R7, RZ, RZ, UR7 ;  /* 0x00000007ff077e24 */ /* 0x002fc8000f8e00ff */
[----:B------:R1:W2:Y:S03]  /*11200*/  SYNCS.PHASECHK.TRANS64.TRYWAIT P2, [R7+URZ+0x34830], R0 ;  /* 0x03483000070075a7 */ /* 0x0002a6000804017f */
[----:B--2---:R-:W-:Y:S05]  /*11210*/  @!P2 NANOSLEEP.SYNCS 0x989680 ;  /* 0x009896800000a95d */ /* 0x004fea0003900000 */
[----:B------:R-:W2:Y:S02]  /*11220*/  @!P2 SYNCS.PHASECHK.TRANS64 P2, [R7+URZ+0x34830], R0 ;  /* 0x034830000700a5a7 */ /* 0x000ea4000804007f */
[----:B--2---:R-:W-:Y:S05]  /*11230*/  @!P2 BRA `(.L_x_2015) ;  /* 0xfffffffc00eca947 */ /* 0x004fea000383ffff */
[----:B------:R-:W-:Y:S05]  /*11240*/  BRA `(.L_x_2014) ;  /* 0xffffff30005c7947 */ /* 0x000fea000383ffff */
.L_x_2019:
[----:B-1----:R-:W-:-:S04]  /*11250*/  IMAD.U32 R3, RZ, RZ, UR10 ;  /* 0x0000000aff037e24 */ /* 0x002fc8000f8e00ff */
[----:B------:R1:W2:Y:S03]  /*11260*/  SYNCS.PHASECHK.TRANS64.TRYWAIT P2, [R3+URZ+0x34850], R0 ;  /* 0x03485000030075a7 */ /* 0x0002a6000804017f */
[----:B--2---:R-:W-:Y:S05]  /*11270*/  @!P2 NANOSLEEP.SYNCS 0x989680 ;  /* 0x009896800000a95d */ /* 0x004fea0003900000 */
[----:B------:R-:W2:Y:S02]  /*11280*/  @!P2 SYNCS.PHASECHK.TRANS64 P2, [R3+URZ+0x34850], R0 ;  /* 0x034850000300a5a7 */ /* 0x000ea4000804007f */
[----:B--2---:R-:W-:Y:S05]  /*11290*/  @!P2 BRA `(.L_x_2019) ;  /* 0xfffffffc00eca947 */ /* 0x004fea000383ffff */
[----:B------:R-:W-:Y:S05]  /*112a0*/  BRA `(.L_x_2018) ;  /* 0xffffff38009c7947 */ /* 0x000fea000383ffff */
.L_x_2025:
[----:B-1----:R-:W-:-:S04]  /*112b0*/  IMAD.U32 R7, RZ, RZ, UR7 ;  /* 0x00000007ff077e24 */ /* 0x002fc8000f8e00ff */
[----:B------:R1:W2:Y:S03]  /*112c0*/  SYNCS.PHASECHK.TRANS64.TRYWAIT P2, [R7+URZ+0x34830], R0 ;  /* 0x03483000070075a7 */ /* 0x0002a6000804017f */
[----:B--2---:R-:W-:Y:S05]  /*112d0*/  @!P2 NANOSLEEP.SYNCS 0x989680 ;  /* 0x009896800000a95d */ /* 0x004fea0003900000 */
[----:B------:R-:W2:Y:S02]  /*112e0*/  @!P2 SYNCS.PHASECHK.TRANS64 P2, [R7+URZ+0x34830], R0 ;  /* 0x034830000700a5a7 */ /* 0x000ea4000804007f */
[----:B--2---:R-:W-:Y:S05]  /*112f0*/  @!P2 BRA `(.L_x_2025) ;  /* 0xfffffffc00eca947 */ /* 0x004fea000383ffff */
[----:B------:R-:W-:Y:S05]  /*11300*/  BRA `(.L_x_2024) ;  /* 0xffffff5800d47947 */ /* 0x000fea000383ffff */
.L_x_2029:
[----:B-1----:R-:W-:-:S04]  /*11310*/  IMAD.U32 R3, RZ, RZ, UR11 ;  /* 0x0000000bff037e24 */ /* 0x002fc8000f8e00ff */
[----:B------:R1:W2:Y:S03]  /*11320*/  SYNCS.PHASECHK.TRANS64.TRYWAIT P2, [R3+URZ+0x34850], R0 ;  /* 0x03485000030075a7 */ /* 0x0002a6000804017f */
[----:B--2---:R-:W-:Y:S05]  /*11330*/  @!P2 NANOSLEEP.SYNCS 0x989680 ;  /* 0x009896800000a95d */ /* 0x004fea0003900000 */
[----:B------:R-:W2:Y:S02]  /*11340*/  @!P2 SYNCS.PHASECHK.TRANS64 P2, [R3+URZ+0x34850], R0 ;  /* 0x034850000300a5a7 */ /* 0x000ea4000804007f */
[----:B--2---:R-:W-:Y:S05]  /*11350*/  @!P2 BRA `(.L_x_2029) ;  /* 0xfffffffc00eca947 */ /* 0x004fea000383ffff */
[----:B------:R-:W-:Y:S05]  /*11360*/  BRA `(.L_x_2028) ;  /* 0xffffff6400147947 */ /* 0x000fea000383ffff */
.L_x_2034:
[----:B-1----:R-:W-:-:S04]  /*11370*/  IMAD.U32 R3, RZ, RZ, UR5 ;  /* 0x00000005ff037e24 */ /* 0x002fc8000f8e00ff */
[----:B------:R1:W2:Y:S03]  /*11380*/  SYNCS.PHASECHK.TRANS64.TRYWAIT P0, [R3+URZ+0x34850], R2 ;  /* 0x03485002030075a7 */ /* 0x0002a6000800017f */
[----:B--2---:R-:W-:Y:S05]  /*11390*/  @!P0 NANOSLEEP.SYNCS 0x989680 ;  /* 0x009896800000895d */ /* 0x004fea0003900000 */
[----:B------:R-:W2:Y:S02]  /*113a0*/  @!P0 SYNCS.PHASECHK.TRANS64 P0, [R3+URZ+0x34850], R2 ;  /* 0x03485002030085a7 */ /* 0x000ea4000800007f */
[----:B--2---:R-:W-:Y:S05]  /*113b0*/  @!P0 BRA `(.L_x_2034) ;  /* 0xfffffffc00ec8947 */ /* 0x004fea000383ffff */
[----:B------:R-:W-:Y:S05]  /*113c0*/  BRA `(.L_x_2033) ;  /* 0xffffff7c00e87947 */ /* 0x000fea000383ffff */
.L_x_2075:
[----:B------:R-:W1:Y:S01]  /*113d0*/  S2R R8, SR_TID.X ;  /* 0x0000000000087919 */ /* 0x000e620000002100 */
[----:B------:R-:W-:Y:S01]  /*113e0*/  BSSY B0, `(.L_x_2143) ;  /* 0x000000a000007945 */ /* 0x000fe20003800000 */
[----:B------:R-:W-:Y:S02]  /*113f0*/  IMAD.MOV.U32 R12, RZ, RZ, RZ ;  /* 0x000000ffff0c7224 */ /* 0x000fe400078e00ff */
[----:B------:R-:W-:Y:S02]  /*11400*/  IMAD.MOV.U32 R11, RZ, RZ, 0x1f ;  /* 0x0000001fff0b7424 */ /* 0x000fe400078e00ff */
[----:B------:R-:W-:Y:S01]  /*11410*/  IMAD.MOV.U32 R15, RZ, RZ, -0x1 ;  /* 0xffffffffff0f7424 */ /* 0x000fe200078e00ff */
[----:B-1----:R-:W-:-:S04]  /*11420*/  SHF.R.U32.HI R8, RZ, 0x5, R8 ;  /* 0x00000005ff087819 */ /* 0x002fc80000011608 */
[----:B------:R-:W-:-:S05]  /*11430*/  LOP3.LUT R8, R8, 0x3, RZ, 0xc0, !PT ;  /* 0x0000000308087812 */ /* 0x000fca00078ec0ff */
[----:B0-----:R-:W-:-:S07]  /*11440*/  IMAD.MOV.U32 R13, RZ, RZ, R8 ;  /* 0x000000ffff0d7224 */ /* 0x001fce00078e0008 */
[----:B------:R-:W-:Y:S05]  /*11450*/  WARPSYNC.COLLECTIVE R15, `(.L_x_2144) ;  /* 0x000000000f087348 */ /* 0x000fea0003c00000 */
[----:B------:R0:W1:Y:S02]  /*11460*/  SHFL.IDX P6, R14, R13, R12, R11 ;  /* 0x0000000c0d0e7389 */ /* 0x00006400000c000b */
[----:B01----:R-:W-:Y:S01]  /*11470*/  ENDCOLLECTIVE ;  /* 0x000000000000791b */ /* 0x003fe20003800000 */
.L_x_2144:
[----:B------:R-:W-:Y:S05]  /*11480*/  BSYNC B0 ;  /* 0x0000000000007941 */ /* 0x000fea0003800000 */
.L_x_2143:
[----:B------:R-:W-:Y:S05]  /*11490*/  BRA `(.L_x_2145) ;  /* 0xffffffc400847947 */ /* 0x000fea000383ffff */
.L_x_2076:
[----:B------:R-:W-:Y:S01]  /*114a0*/  BSSY B0, `(.L_x_2146) ;  /* 0x0000006000007945 */ /* 0x000fe20003800000 */
[----:B------:R-:W-:-:S07]  /*114b0*/  IMAD.MOV.U32 R15, RZ, RZ, -0x1 ;  /* 0xffffffffff0f7424 */ /* 0x000fce00078e00ff */
[----:B------:R-:W-:Y:S05]  /*114c0*/  WARPSYNC.COLLECTIVE R15, `(.L_x_2147) ;  /* 0x000000000f0c7348 */ /* 0x000fea0003c00000 */
[----:B------:R-:W-:Y:S02]  /*114d0*/  ELECT P6, UR62, PT ;  /* 0x00000000003e782f */ /* 0x000fe400038c0000 */
[----:B------:R-:W-:Y:S01]  /*114e0*/  MOV R14, UR62 ;  /* 0x0000003e000e7c02 */ /* 0x000fe20008000f00 */
[----:B------:R-:W-:Y:S10]  /*114f0*/  ENDCOLLECTIVE ;  /* 0x000000000000791b */ /* 0x000ff40003800000 */
.L_x_2147:
[----:B------:R-:W-:Y:S05]  /*11500*/  BSYNC B0 ;  /* 0x0000000000007941 */ /* 0x000fea0003800000 */
.L_x_2146:
[----:B------:R-:W-:Y:S05]  /*11510*/  BRA `(.L_x_2148) ;  /* 0xffffffc400747947 */ /* 0x000fea000383ffff */
.L_x_2079:
[----:B0-----:R0:W1:Y:S02]  /*11520*/  SYNCS.PHASECHK.TRANS64.TRYWAIT P0, [R8+URZ+0x34840], R9 ;  /* 0x03484009080075a7 */ /* 0x001064000800017f */
[----:B-1----:R-:W-:Y:S05]  /*11530*/  @!P0 NANOSLEEP.SYNCS 0x989680 ;  /* 0x009896800000895d */ /* 0x002fea0003900000 */
[----:B------:R-:W1:Y:S02]  /*11540*/  @!P0 SYNCS.PHASECHK.TRANS64 P0, [R8+URZ+0x34840], R9 ;  /* 0x03484009080085a7 */ /* 0x000e64000800007f */
[----:B-1----:R-:W-:Y:S05]  /*11550*/  @!P0 BRA `(.L_x_2079) ;  /* 0xfffffffc00f08947 */ /* 0x002fea000383ffff */
[----:B------:R-:W-:Y:S05]  /*11560*/  BRA `(.L_x_2149) ;  /* 0xffffffc400e07947 */ /* 0x000fea000383ffff */
.L_x_2082:
        /* <DEDUP_REMOVED lines=8> */
.L_x_2090:
[----:B0-----:R0:W1:Y:S02]  /*115f0*/  SYNCS.PHASECHK.TRANS64.TRYWAIT P0, [R2+URZ+0x34840], R3 ;  /* 0x03484003020075a7 */ /* 0x001064000800017f */
[----:B-1----:R-:W-:Y:S05]  /*11600*/  @!P0 NANOSLEEP.SYNCS 0x989680 ;  /* 0x009896800000895d */ /* 0x002fea0003900000 */
[----:B------:R-:W1:Y:S02]  /*11610*/  @!P0 SYNCS.PHASECHK.TRANS64 P0, [R2+URZ+0x34840], R3 ;  /* 0x03484003020085a7 */ /* 0x000e64000800007f */
[----:B-1----:R-:W-:Y:S05]  /*11620*/  @!P0 BRA `(.L_x_2090) ;  /* 0xfffffffc00f08947 */ /* 0x002fea000383ffff */
[----:B------:R-:W-:Y:S05]  /*11630*/  BRA `(.L_x_2151) ;  /* 0xffffffcc00e47947 */ /* 0x000fea000383ffff */
.L_x_2092:
[----:B0-----:R0:W1:Y:S02]  /*11640*/  SYNCS.PHASECHK.TRANS64.TRYWAIT P0, [R3+URZ+0x60], R2 ;  /* 0x00006002030075a7 */ /* 0x001064000800017f */
[----:B-1----:R-:W-:Y:S05]  /*11650*/  @!P0 NANOSLEEP.SYNCS 0x989680 ;  /* 0x009896800000895d */ /* 0x002fea0003900000 */
[----:B------:R-:W1:Y:S02]  /*11660*/  @!P0 SYNCS.PHASECHK.TRANS64 P0, [R3+URZ+0x60], R2 ;  /* 0x00006002030085a7 */ /* 0x000e64000800007f */
[----:B-1----:R-:W-:Y:S05]  /*11670*/  @!P0 BRA `(.L_x_2092) ;  /* 0xfffffffc00f08947 */ /* 0x002fea000383ffff */
[----:B------:R-:W-:Y:S05]  /*11680*/  BRA `(.L_x_2152) ;  /* 0xffffffd000907947 */ /* 0x000fea000383ffff */
.L_x_2097:
[----:B-1----:R1:W2:Y:S02]  /*11690*/  SYNCS.PHASECHK.TRANS64.TRYWAIT P0, [R2+URZ+0x34840], R3 ;  /* 0x03484003020075a7 */ /* 0x0022a4000800017f */
[----:B--2---:R-:W-:Y:S05]  /*116a0*/  @!P0 NANOSLEEP.SYNCS 0x989680 ;  /* 0x009896800000895d */ /* 0x004fea0003900000 */
[----:B------:R-:W2:Y:S02]  /*116b0*/  @!P0 SYNCS.PHASECHK.TRANS64 P0, [R2+URZ+0x34840], R3 ;  /* 0x03484003020085a7 */ /* 0x000ea4000800007f */
[----:B--2---:R-:W-:Y:S05]  /*116c0*/  @!P0 BRA `(.L_x_2097) ;  /* 0xfffffffc00f08947 */ /* 0x004fea000383ffff */
[----:B------:R-:W-:Y:S05]  /*116d0*/  BRA `(.L_x_2153) ;  /* 0xffffffd400f07947 */ /* 0x000fea000383ffff */
.L_x_2099:
[----:B0-----:R0:W1:Y:S02]  /*116e0*/  SYNCS.PHASECHK.TRANS64.TRYWAIT P1, [R3+URZ+0x60], R2 ;  /* 0x00006002030075a7 */ /* 0x001064000802017f */
[----:B-1----:R-:W-:Y:S05]  /*116f0*/  @!P1 NANOSLEEP.SYNCS 0x989680 ;  /* 0x009896800000995d */ /* 0x002fea0003900000 */
[----:B------:R-:W1:Y:S02]  /*11700*/  @!P1 SYNCS.PHASECHK.TRANS64 P1, [R3+URZ+0x60], R2 ;  /* 0x00006002030095a7 */ /* 0x000e64000802007f */
[----:B-1----:R-:W-:Y:S05]  /*11710*/  @!P1 BRA `(.L_x_2099) ;  /* 0xfffffffc00f09947 */ /* 0x002fea000383ffff */
[----:B------:R-:W-:Y:S05]  /*11720*/  BRA `(.L_x_2154) ;  /* 0xffffffd8009c7947 */ /* 0x000fea000383ffff */
.L_x_2104:
[----:B--2---:R2:W3:Y:S02]  /*11730*/  SYNCS.PHASECHK.TRANS64.TRYWAIT P0, [R2+URZ+0x34840], R3 ;  /* 0x03484003020075a7 */ /* 0x0044e4000800017f */
[----:B---3--:R-:W-:Y:S05]  /*11740*/  @!P0 NANOSLEEP.SYNCS 0x989680 ;  /* 0x009896800000895d */ /* 0x008fea0003900000 */
[----:B------:R-:W3:Y:S02]  /*11750*/  @!P0 SYNCS.PHASECHK.TRANS64 P0, [R2+URZ+0x34840], R3 ;  /* 0x03484003020085a7 */ /* 0x000ee4000800007f */
[----:B---3--:R-:W-:Y:S05]  /*11760*/  @!P0 BRA `(.L_x_2104) ;  /* 0xfffffffc00f08947 */ /* 0x008fea000383ffff */
[----:B------:R-:W-:Y:S05]  /*11770*/  BRA `(.L_x_2155) ;  /* 0xffffffdc00bc7947 */ /* 0x000fea000383ffff */
.L_x_2106:
[----:B0-----:R0:W1:Y:S02]  /*11780*/  SYNCS.PHASECHK.TRANS64.TRYWAIT P1, [R2+URZ+0x60], R9 ;  /* 0x00006009020075a7 */ /* 0x001064000802017f */
[----:B-1----:R-:W-:Y:S05]  /*11790*/  @!P1 NANOSLEEP.SYNCS 0x989680 ;  /* 0x009896800000995d */ /* 0x002fea0003900000 */
[----:B------:R-:W1:Y:S02]  /*117a0*/  @!P1 SYNCS.PHASECHK.TRANS64 P1, [R2+URZ+0x60], R9 ;  /* 0x00006009020095a7 */ /* 0x000e64000802007f */
[----:B-1----:R-:W-:Y:S05]  /*117b0*/  @!P1 BRA `(.L_x_2106) ;  /* 0xfffffffc00f09947 */ /* 0x002fea000383ffff */
[----:B------:R-:W-:Y:S05]  /*117c0*/  BRA `(.L_x_2156) ;  /* 0xffffffe0006c7947 */ /* 0x000fea000383ffff */
.L_x_2113:
[----:B-1----:R1:W2:Y:S02]  /*117d0*/  SYNCS.PHASECHK.TRANS64.TRYWAIT P0, [R3+URZ+0x34860], R2 ;  /* 0x03486002030075a7 */ /* 0x0022a4000800017f */
[----:B--2---:R-:W-:Y:S05]  /*117e0*/  @!P0 NANOSLEEP.SYNCS 0x989680 ;  /* 0x009896800000895d */ /* 0x004fea0003900000 */
[----:B------:R-:W2:Y:S02]  /*117f0*/  @!P0 SYNCS.PHASECHK.TRANS64 P0, [R3+URZ+0x34860], R2 ;  /* 0x03486002030085a7 */ /* 0x000ea4000800007f */
[----:B--2---:R-:W-:Y:S05]  /*11800*/  @!P0 BRA `(.L_x_2113) ;  /* 0xfffffffc00f08947 */ /* 0x004fea000383ffff */
[----:B------:R-:W-:Y:S05]  /*11810*/  BRA `(.L_x_2157) ;  /* 0xffffffe400787947 */ /* 0x000fea000383ffff */
.L_x_2115:
        /* <DEDUP_REMOVED lines=8> */
.L_x_2159:
[----:B------:R-:W-:Y:S05]  /*118a0*/  BSYNC B0 ;  /* 0x0000000000007941 */ /* 0x000fea0003800000 */
.L_x_2158:
        /* <DEDUP_REMOVED lines=8> */
.L_x_2160:
[----:B------:R-:W-:Y:S01]  /*11930*/  IMAD.MOV.U32 R16, RZ, RZ, R14 ;  /* 0x000000ffff107224 */ /* 0x000fe200078e000e */
[----:B------:R-:W-:Y:S06]  /*11940*/  BRA `(.L_x_2161) ;  /* 0xffffffe800007947 */ /* 0x000fec000383ffff */
.L_x_2118:
[----:B------:R-:W-:Y:S01]  /*11950*/  BSSY B0, `(.L_x_2162) ;  /* 0x0000008000007945 */ /* 0x000fe20003800000 */
[----:B0----5:R-:W-:Y:S02]  /*11960*/  IMAD.MOV.U32 R13, RZ, RZ, R17 ;  /* 0x000000ffff0d7224 */ /* 0x021fe400078e0011 */
[----:B------:R-:W-:Y:S02]  /*11970*/  IMAD.MOV.U32 R12, RZ, RZ, 0x1 ;  /* 0x00000001ff0c7424 */ /* 0x000fe400078e00ff */
[----:B------:R-:W-:Y:S02]  /*11980*/  IMAD.MOV.U32 R11, RZ, RZ, RZ ;  /* 0x000000ffff0b7224 */ /* 0x000fe400078e00ff */
[----:B------:R-:W-:-:S07]  /*11990*/  IMAD.MOV.U32 R15, RZ, RZ, -0x1 ;  /* 0xffffffffff0f7424 */ /* 0x000fce00078e00ff */
[----:B-1234-:R-:W-:Y:S05]  /*119a0*/  WARPSYNC.COLLECTIVE R15, `(.L_x_2163) ;  /* 0x000000000f087348 */ /* 0x01efea0003c00000 */
[----:B------:R0:W0:Y:S02]  /*119b0*/  SHFL.UP P6, R14, R13, R12, R11 ;  /* 0x0400000c0d0e7389 */ /* 0x00002400000c000b */
[----:B01234-:R-:W-:Y:S01]  /*119c0*/  ENDCOLLECTIVE ;  /* 0x000000000000791b */ /* 0x01ffe20003800000 */
.L_x_2163:
[----:B------:R-:W-:Y:S05]  /*119d0*/  BSYNC B0 ;  /* 0x0000000000007941 */ /* 0x000fea0003800000 */
.L_x_2162:
        /* <DEDUP_REMOVED lines=10> */
.L_x_2164:
        /* <DEDUP_REMOVED lines=8> */
.L_x_2165:
        /* <DEDUP_REMOVED lines=8> */
.L_x_2166:
        /* <DEDUP_REMOVED lines=8> */
.L_x_2167:
        /* <DEDUP_REMOVED lines=8> */
.L_x_2168:
[----:B------:R-:W-:Y:S05]  /*11c80*/  BRA `(.L_x_2169) ;  /* 0xffffffe400c87947 */ /* 0x000fea000383ffff */
.L_x_2123:
        /* <DEDUP_REMOVED lines=8> */
.L_x_2171:
[----:B------:R-:W-:Y:S05]  /*11d10*/  BSYNC B0 ;  /* 0x0000000000007941 */ /* 0x000fea0003800000 */
.L_x_2170:
        /* <DEDUP_REMOVED lines=10> */
.L_x_2172:
        /* <DEDUP_REMOVED lines=8> */
.L_x_2173:
        /* <DEDUP_REMOVED lines=8> */
.L_x_2174:
        /* <DEDUP_REMOVED lines=8> */
.L_x_2175:
        /* <DEDUP_REMOVED lines=8> */
.L_x_2176:
[----:B------:R-:W-:Y:S05]  /*11fc0*/  BRA `(.L_x_2177) ;  /* 0xffffffe400b07947 */ /* 0x000fea000383ffff */
.L_x_2125:
[----:B------:R-:W-:Y:S01]  /*11fd0*/  BSSY B0, `(.L_x_2178) ;  /* 0x0000006000007945 */ /* 0x000fe20003800000 */
[----:B------:R-:W-:Y:S01]  /*11fe0*/  PLOP3.LUT P6, PT, P6, PT, PT, 0x8, 0x0 ;  /* 0x000000000000781c */ /* 0x000fe200037ce170 */
[----:B------:R-:W-:-:S12]  /*11ff0*/  IMAD.MOV.U32 R15, RZ, RZ, -0x1 ;  /* 0xffffffffff0f7424 */ /* 0x000fd800078e00ff */
[----:B0-----:R-:W-:Y:S05]  /*12000*/  WARPSYNC.COLLECTIVE R15, `(.L_x_2179) ;  /* 0x000000000f087348 */ /* 0x001fea0003c00000 */
[----:B------:R-:W-:Y:S01]  /*12010*/  VOTE.ANY R14, PT, P6 ;  /* 0x00000000000e7806 */ /* 0x000fe200030e0100 */
[----:B0-----:R-:W-:Y:S06]  /*12020*/  ENDCOLLECTIVE ;  /* 0x000000000000791b */ /* 0x001fec0003800000 */
.L_x_2179:
[----:B------:R-:W-:Y:S05]  /*12030*/  BSYNC B0 ;  /* 0x0000000000007941 */ /* 0x000fea0003800000 */
.L_x_2178:
        /* <DEDUP_REMOVED lines=9> */
.L_x_2180:
[----:B------:R-:W-:Y:S01]  /*120d0*/  IMAD.MOV.U32 R17, RZ, RZ, R14 ;  /* 0x000000ffff117224 */ /* 0x000fe200078e000e */
[----:B------:R-:W-:Y:S06]  /*120e0*/  BRA `(.L_x_2181) ;  /* 0xffffffe400a07947 */ /* 0x000fec000383ffff */
.L_x_2127:
[----:B------:R-:W-:Y:S01]  /*120f0*/  BSSY B0, `(.L_x_2182) ;  /* 0x0000007000007945 */ /* 0x000fe20003800000 */
[----:B------:R-:W-:Y:S02]  /*12100*/  IMAD.MOV.U32 R13, RZ, RZ, R2 ;  /* 0x000000ffff0d7224 */ /* 0x000fe400078e0002 */
[----:B------:R-:W-:Y:S02]  /*12110*/  IMAD.MOV.U32 R11, RZ, RZ, 0x1f ;  /* 0x0000001fff0b7424 */ /* 0x000fe400078e00ff */
[----:B------:R-:W-:-:S07]  /*12120*/  IMAD.MOV.U32 R15, RZ, RZ, -0x1 ;  /* 0xffffffffff0f7424 */ /* 0x000fce00078e00ff */
[----:B012---:R-:W-:Y:S05]  /*12130*/  WARPSYNC.COLLECTIVE R15, `(.L_x_2183) ;  /* 0x000000000f087348 */ /* 0x007fea0003c00000 */
[----:B------:R3:W4:Y:S02]  /*12140*/  SHFL.IDX P6, R14, R13, R12, R11 ;  /* 0x0000000c0d0e7389 */ /* 0x00072400000c000b */
[----:B01234-:R-:W-:Y:S01]  /*12150*/  ENDCOLLECTIVE ;  /* 0x000000000000791b */ /* 0x01ffe20003800000 */
.L_x_2183:
[----:B------:R-:W-:Y:S05]  /*12160*/  BSYNC B0 ;  /* 0x0000000000007941 */ /* 0x000fea0003800000 */
.L_x_2182:
[----:B------:R-:W-:Y:S01]  /*12170*/  IMAD.MOV.U32 R7, RZ, RZ, R14 ;  /* 0x000000ffff077224 */ /* 0x000fe200078e000e */
[----:B------:R-:W-:Y:S06]  /*12180*/  BRA `(.L_x_2126) ;  /* 0xffffffe400947947 */ /* 0x000fec000383ffff */
.L_x_2131:
[----:B-1----:R1:W2:Y:S02]  /*12190*/  SYNCS.PHASECHK.TRANS64.TRYWAIT P0, [R0+URZ+0x34820], R3 ;  /* 0x03482003000075a7 */ /* 0x0022a4000800017f */
[----:B--2---:R-:W-:Y:S05]  /*121a0*/  @!P0 NANOSLEEP.SYNCS 0x989680 ;  /* 0x009896800000895d */ /* 0x004fea0003900000 */
[----:B------:R-:W2:Y:S02]  /*121b0*/  @!P0 SYNCS.PHASECHK.TRANS64 P0, [R0+URZ+0x34820], R3 ;  /* 0x03482003000085a7 */ /* 0x000ea4000800007f */
[----:B--2---:R-:W-:Y:S05]  /*121c0*/  @!P0 BRA `(.L_x_2131) ;  /* 0xfffffffc00f08947 */ /* 0x004fea000383ffff */
[----:B------:R-:W-:Y:S05]  /*121d0*/  BRA `(.L_x_2184) ;  /* 0xffffffec000c7947 */ /* 0x000fea000383ffff */
.L_x_2132:
[----:B------:R-:W2:Y:S01]  /*121e0*/  S2R R2, SR_TID.X ;  /* 0x0000000000027919 */ /* 0x000ea20000002100 */
[----:B------:R-:W-:Y:S01]  /*121f0*/  BSSY B0, `(.L_x_2185) ;  /* 0x000000a000007945 */ /* 0x000fe20003800000 */
[----:B------:R-:W-:Y:S02]  /*12200*/  IMAD.MOV.U32 R12, RZ, RZ, RZ ;  /* 0x000000ffff0c7224 */ /* 0x000fe400078e00ff */
[----:B------:R-:W-:Y:S02]  /*12210*/  IMAD.MOV.U32 R11, RZ, RZ, 0x1f ;  /* 0x0000001fff0b7424 */ /* 0x000fe400078e00ff */
[----:B------:R-:W-:Y:S01]  /*12220*/  IMAD.MOV.U32 R15, RZ, RZ, -0x1 ;  /* 0xffffffffff0f7424 */ /* 0x000fe200078e00ff */
[----:B--2---:R-:W-:-:S04]  /*12230*/  SHF.R.U32.HI R2, RZ, 0x5, R2 ;  /* 0x00000005ff027819 */ /* 0x004fc80000011602 */
[----:B------:R-:W-:-:S05]  /*12240*/  LOP3.LUT R2, R2, 0x3, RZ, 0xc0, !PT ;  /* 0x0000000302027812 */ /* 0x000fca00078ec0ff */
[----:B0-----:R-:W-:-:S07]  /*12250*/  IMAD.MOV.U32 R13, RZ, RZ, R2 ;  /* 0x000000ffff0d7224 */ /* 0x001fce00078e0002 */
[----:B-1----:R-:W-:Y:S05]  /*12260*/  WARPSYNC.COLLECTIVE R15, `(.L_x_2186) ;  /* 0x000000000f087348 */ /* 0x002fea0003c00000 */
[----:B------:R0:W2:Y:S02]  /*12270*/  SHFL.IDX P6, R14, R13, R12, R11 ;  /* 0x0000000c0d0e7389 */ /* 0x0000a400000c000b */
[----:B012---:R-:W-:Y:S01]  /*12280*/  ENDCOLLECTIVE ;  /* 0x000000000000791b */ /* 0x007fe20003800000 */
.L_x_2186:
[----:B------:R-:W-:Y:S05]  /*12290*/  BSYNC B0 ;  /* 0x0000000000007941 */ /* 0x000fea0003800000 */
.L_x_2185:
[----:B------:R-:W-:Y:S05]  /*122a0*/  BRA `(.L_x_2187) ;  /* 0xffffffe800f47947 */ /* 0x000fea000383ffff */
.L_x_2135:
[----:B------:R-:W-:Y:S01]  /*122b0*/  BSSY B1, `(.L_x_2188) ;  /* 0x0000006000017945 */ /* 0x000fe20003800000 */
[----:B------:R-:W-:-:S07]  /*122c0*/  IMAD.MOV.U32 R15, RZ, RZ, -0x1 ;  /* 0xffffffffff0f7424 */ /* 0x000fce00078e00ff */
[----:B012---:R-:W-:Y:S05]  /*122d0*/  WARPSYNC.COLLECTIVE R15, `(.L_x_2189) ;  /* 0x000000000f0c7348 */ /* 0x007fea0003c00000 */
[----:B------:R-:W-:Y:S02]  /*122e0*/  ELECT P6, UR62, PT ;  /* 0x00000000003e782f */ /* 0x000fe400038c0000 */
[----:B------:R-:W-:Y:S01]  /*122f0*/  MOV R14, UR62 ;  /* 0x0000003e000e7c02 */ /* 0x000fe20008000f00 */
[----:B012---:R-:W-:Y:S10]  /*12300*/  ENDCOLLECTIVE ;  /* 0x000000000000791b */ /* 0x007ff40003800000 */
.L_x_2189:
[----:B------:R-:W-:Y:S05]  /*12310*/  BSYNC B1 ;  /* 0x0000000000017941 */ /* 0x000fea0003800000 */
.L_x_2188:
[----:B------:R-:W-:Y:S05]  /*12320*/  BRA `(.L_x_2190) ;  /* 0xffffffe800ec7947 */ /* 0x000fea000383ffff */
.L_x_2137:
[----:B-1----:R1:W2:Y:S02]  /*12330*/  SYNCS.PHASECHK.TRANS64.TRYWAIT P0, [R6+URZ], R5 ;  /* 0x00000005060075a7 */ /* 0x0022a4000800017f */
[----:B--2---:R-:W-:Y:S05]  /*12340*/  @!P0 NANOSLEEP.SYNCS 0x989680 ;  /* 0x009896800000895d */ /* 0x004fea0003900000 */
[----:B------:R-:W2:Y:S02]  /*12350*/  @!P0 SYNCS.PHASECHK.TRANS64 P0, [R6+URZ], R5 ;  /* 0x00000005060085a7 */ /* 0x000ea4000800007f */
[----:B--2---:R-:W-:Y:S05]  /*12360*/  @!P0 BRA `(.L_x_2137) ;  /* 0xfffffffc00f08947 */ /* 0x004fea000383ffff */
[----:B------:R-:W-:Y:S05]  /*12370*/  BRA `(.L_x_2191) ;  /* 0xffffffec00307947 */ /* 0x000fea000383ffff */
.L_x_2138:
[----:B--2---:R2:W3:Y:S02]  /*12380*/  SYNCS.PHASECHK.TRANS64.TRYWAIT P0, [R7+URZ], R2 ;  /* 0x00000002070075a7 */ /* 0x0044e4000800017f */
[----:B---3--:R-:W-:Y:S05]  /*12390*/  @!P0 NANOSLEEP.SYNCS 0x989680 ;  /* 0x009896800000895d */ /* 0x008fea0003900000 */
[----:B------:R-:W3:Y:S02]  /*123a0*/  @!P0 SYNCS.PHASECHK.TRANS64 P0, [R7+URZ], R2 ;  /* 0x00000002070085a7 */ /* 0x000ee4000800007f */
[----:B---3--:R-:W-:Y:S05]  /*123b0*/  @!P0 BRA `(.L_x_2138) ;  /* 0xfffffffc00f08947 */ /* 0x008fea000383ffff */
[----:B------:R-:W-:Y:S05]  /*123c0*/  BRA `(.L_x_2192) ;  /* 0xffffffec00247947 */ /* 0x000fea000383ffff */
.L_x_2140:
[----:B---3--:R3:W4:Y:S02]  /*123d0*/  SYNCS.PHASECHK.TRANS64.TRYWAIT P0, [R4+URZ], R5 ;  /* 0x00000005040075a7 */ /* 0x008724000800017f */
[----:B----4-:R-:W-:Y:S05]  /*123e0*/  @!P0 NANOSLEEP.SYNCS 0x989680 ;  /* 0x009896800000895d */ /* 0x010fea0003900000 */
[----:B------:R-:W4:Y:S02]  /*123f0*/  @!P0 SYNCS.PHASECHK.TRANS64 P0, [R4+URZ], R5 ;  /* 0x00000005040085a7 */ /* 0x000f24000800007f */
[----:B----4-:R-:W-:Y:S05]  /*12400*/  @!P0 BRA `(.L_x_2140) ;  /* 0xfffffffc00f08947 */ /* 0x010fea000383ffff */
[----:B------:R-:W-:Y:S05]  /*12410*/  BRA `(.L_x_2193) ;  /* 0xffffffec002c7947 */ /* 0x000fea000383ffff */
.L_x_2194:
        /* <DEDUP_REMOVED lines=14> */
.L_x_11938:


//--------------------- .text._ZN7cutlass13device_kernelIN5flash11enable_sm90INS1_16FlashAttnFwdSm90INS1_25CollectiveMainloopFwdSm90ILi2EN4cute5tupleIJNS5_1CILi1EEES8_S8_EEENS6_IJNS7_ILi128EEESA_NS7_ILi192EEEEEELi128ENS_6half_tEfNS_4arch4Sm90ELb1ELb0ELb0ELb1ELb0ELb1ELb0ELb1ELb1ELb0ELb0ELb0EEENS1_21CollectiveEpilogueFwdINS6_IJSA_SA_SA_EEES9_SD_SF_Li256ELb1ELb0ELb0ELb0EEENS1_36VarlenDynamicPersistentTileSchedulerILi128ELi128ELi256ELi32ELb0ELb0ELb1ELb1ELb1ELb1EEEEEEEEEvNT_6ParamsE --------------------------
	.section	.text._ZN7cutlass13device_kernelIN5flash11enable_sm90INS1_16FlashAttnFwdSm90INS1_25CollectiveMainloopFwdSm90ILi2EN4cute5tupleIJNS5_1CILi1EEES8_S8_EEENS6_IJNS7_ILi128EEESA_NS7_ILi192EEEEEELi128ENS_6half_tEfNS_4arch4Sm90ELb1ELb0ELb0ELb1ELb0ELb1ELb0ELb1ELb1ELb0ELb0ELb0EEENS1_21CollectiveEpilogueFwdINS6_IJSA_SA_SA_EEES9_SD_SF_Li256ELb1ELb0ELb0ELb0EEENS1_36VarlenDynamicPersistentTileSchedulerILi128ELi128ELi256ELi32ELb0ELb0ELb1ELb1ELb1ELb1EEEEEEEEEvNT_6ParamsE,"ax",@progbits
	.align	128
.text._ZN7cutlass13device_kernelIN5flash11enable_sm90INS1_16FlashAttnFwdSm90INS1_25CollectiveMainloopFwdSm90ILi2EN4cute5tupleIJNS5_1CILi1EEES8_S8_EEENS6_IJNS7_ILi128EEESA_NS7_ILi192EEEEEELi128ENS_6half_tEfNS_4arch4Sm90ELb1ELb0ELb0ELb1ELb0ELb1ELb0ELb1ELb1ELb0ELb0ELb0EEENS1_21CollectiveEpilogueFwdINS6_IJSA_SA_SA_EEES9_SD_SF_Li256ELb1ELb0ELb0ELb0EEENS1_36VarlenDynamicPersistentTileSchedulerILi128ELi128ELi256ELi32ELb0ELb0ELb1ELb1ELb1ELb1EEEEEEEEEvNT_6ParamsE:
        .type           _ZN7cutlass13device_kernelIN5flash11enable_sm90INS1_16FlashAttnFwdSm90INS1_25CollectiveMainloopFwdSm90ILi2EN4cute5tupleIJNS5_1CILi1EEES8_S8_EEENS6_IJNS7_ILi128EEESA_NS7_ILi192EEEEEELi128ENS_6half_tEfNS_4arch4Sm90ELb1ELb0ELb0ELb1ELb0ELb1ELb0ELb1ELb1ELb0ELb0ELb0EEENS1_21CollectiveEpilogueFwdINS6_IJSA_SA_SA_EEES9_SD_SF_Li256ELb1ELb0ELb0ELb0EEENS1_36VarlenDynamicPersistentTileSchedulerILi128ELi128ELi256ELi32ELb0ELb0ELb1ELb1ELb1ELb1EEEEEEEEEvNT_6ParamsE,@function
        .size           _ZN7cutlass13device_kernelIN5flash11enable_sm90INS1_16FlashAttnFwdSm90INS1_25CollectiveMainloopFwdSm90ILi2EN4cute5tupleIJNS5_1CILi1EEES8_S8_EEENS6_IJNS7_ILi128EEESA_NS7_ILi192EEEEEELi128ENS_6half_tEfNS_4arch4Sm90ELb1ELb0ELb0ELb1ELb0ELb1ELb0ELb1ELb1ELb0ELb0ELb0EEENS1_21CollectiveEpilogueFwdINS6_IJSA_SA_SA_EEES9_SD_SF_Li256ELb1ELb0ELb0ELb0EEENS1_36VarlenDynamicPersistentTileSchedulerILi128ELi128ELi256ELi32ELb0ELb0ELb1ELb1ELb1ELb1EEEEEEEEEvNT_6ParamsE,(.L_x_11939 - _ZN7cutlass13device_kernelIN5flash11enable_sm90INS1_16FlashAttnFwdSm90INS1_25CollectiveMainloopFwdSm90ILi2EN4cute5tupleIJNS5_1CILi1EEES8_S8_EEENS6_IJNS7_ILi128EEESA_NS7_ILi192EEEEEELi128ENS_6half_tEfNS_4arch4Sm90ELb1ELb0ELb0ELb1ELb0ELb1ELb0ELb1ELb1ELb0ELb0ELb0EEENS1_21CollectiveEpilogueFwdINS6_IJSA_SA_SA_EEES9_SD_SF_Li256ELb1ELb0ELb0ELb0EEENS1_36VarlenDynamicPersistentTileSchedulerILi128ELi128ELi256ELi32ELb0ELb0ELb1ELb1ELb1ELb1EEEEEEEEEvNT_6ParamsE)
        .other          _ZN7cutlass13device_kernelIN5flash11enable_sm90INS1_16FlashAttnFwdSm90INS1_25CollectiveMainloopFwdSm90ILi2EN4cute5tupleIJNS5_1CILi1EEES8_S8_EEENS6_IJNS7_ILi128EEESA_NS7_ILi192EEEEEELi128ENS_6half_tEfNS_4arch4Sm90ELb1ELb0ELb0ELb1ELb0ELb1ELb0ELb1ELb1ELb0ELb0ELb0EEENS1_21CollectiveEpilogueFwdINS6_IJSA_SA_SA_EEES9_SD_SF_Li256ELb1ELb0ELb0ELb0EEENS1_36VarlenDynamicPersistentTileSchedulerILi128ELi128ELi256ELi32ELb0ELb0ELb1ELb1ELb1ELb1EEEEEEEEEvNT_6ParamsE,@"STO_CUDA_ENTRY STV_DEFAULT"
_ZN7cutlass13device_kernelIN5flash11enable_sm90INS1_16FlashAttnFwdSm90INS1_25CollectiveMainloopFwdSm90ILi2EN4cute5tupleIJNS5_1CILi1EEES8_S8_EEENS6_IJNS7_ILi128EEESA_NS7_ILi192EEEEEELi128ENS_6half_tEfNS_4arch4Sm90ELb1ELb0ELb0ELb1ELb0ELb1ELb0ELb1ELb1ELb0ELb0ELb0EEENS1_21CollectiveEpilogueFwdINS6_IJSA_SA_SA_EEES9_SD_SF_Li256ELb1ELb0ELb0ELb0EEENS1_36VarlenDynamicPersistentTileSchedulerILi128ELi128ELi256ELi32ELb0ELb0ELb1ELb1ELb1ELb1EEEEEEEEEvNT_6ParamsE:
        /* <DEDUP_REMOVED lines=27> */
.L_x_2196:
[----:B------:R-:W-:Y:S05]  /*01b0*/  BSYNC B0 ;  /* 0x0000000000007941 */ /* 0x000fea0003800000 */
.L_x_2195:
        /* <DEDUP_REMOVED lines=41> */
.L_x_2197:
        /* <DEDUP_REMOVED lines=22> */
.L_x_2198:
        /* <DEDUP_REMOVED lines=18> */
.L_x_2199:
        /* <DEDUP_REMOVED lines=22> */
.L_x_2200:
        /* <DEDUP_REMOVED lines=22> */
.L_x_2201:
[----:B0-----:R-:W-:Y:S01]  /*0990*/  UMOV UR4, 0x1 ;  /* 0x0000000100047882 */ /* 0x001fe20000000000 */
[----:B------:R-:W-:Y:S01]  /*09a0*/  PLOP3.LUT P0, PT, PT, PT, UP0, 0x80, 0x0 ;  /* 0x000000000000781c */ /* 0x000fe20003f0f008 */
[----:B------:R-:W-:Y:S01]  /*09b0*/  USEL UR4, UR4, 0x2, !UP0 ;  /* 0x0000000204047887 */ /* 0x000fe2000c000000 */
[----:B------:R-:W-:Y:S01]  /*09c0*/  NOP ;  /* 0x0000000000007918 */ /* 0x000fe20000000000 */
[----:B------:R-:W-:Y:S01]  /*09d0*/  ULDC.64 UR56, c[0x0][0x208] ;  /* 0x0000820000387ab9 */ /* 0x000fe20000000a00 */
[----:B------:R-:W-:Y:S03]  /*09e0*/  BSSY B7, `(.L_x_2202) ;  /* 0x000219f000077945 */ /* 0x000fe60003800000 */
[----:B------:R-:W-:-:S05]  /*09f0*/  IMAD.U32 R2, RZ, RZ, UR4 ;  /* 0x00000004ff027e24 */ /* 0x000fca000f8e00ff */
[----:B------:R0:W-:Y:S01]  /*0a00*/  STL [R1+0x40], R2 ;  /* 0x0000400201007387 */ /* 0x0001e20000100800 */
[----:B-12-4-:R-:W-:Y:S06]  /*0a10*/  BAR.SYNC.DEFER_BLOCKING 0x0 ;  /* 0x0000000000007b1d */ /* 0x016fec0000010000 */
[----:B------:R-:W-:Y:S05]  /*0a20*/  @!P0 BRA `(.L_x_2203) ;  /* 0x000001b400b88947 */ /* 0x000fea0003800000 */
.L_x_2204:
        /* <DEDUP_REMOVED lines=9> */
[----:B------:R-:W-:Y:S01]  /*0ac0*/  IMAD.U32 R18, RZ, RZ, UR4 ;  /* 0x00000004ff127e24 */ /* 0x000fe2000f8e00ff */
[----:B------:R-:W-:-:S04]  /*0ad0*/  ULDC UR4, c[0x0][0xc14] ;  /* 0x0003050000047ab9 */ /* 0x000fc80000000800 */
[----:B------:R-:W1:Y:S01]  /*0ae0*/  LDS.128 R192, [R18+0x348d0] ;  /* 0x0348d00012c07984 */ /* 0x000e620000000c00 */
[----:B------:R-:W-:Y:S06]  /*0af0*/  BAR.ARV 0x4, 0x120 ;  /* 0x0104800000007b1d */ /* 0x000fec0000002000 */
[----:B-1----:R-:W-:-:S13]  /*0b00*/  ISETP.GE.AND P0, PT, R195, UR4, PT ;  /* 0x00000004c3007c0c */ /* 0x002fda000bf06270 */
[----:B------:R-:W-:Y:S05]  /*0b10*/  @P0 BRA `(.L_x_2205) ;  /* 0x00000218002c0947 */ /* 0x000fea0003800000 */
[----:B------:R-:W2:Y:S01]  /*0b20*/  LDL R0, [R1+0x40] ;  /* 0x0000400001007983 */ /* 0x000ea20000100800 */
[----:B------:R-:W-:Y:S01]  /*0b30*/  IADD3 R226, R4, -0x80, RZ ;  /* 0xffffff8004e27810 */ /* 0x000fe20007ffe0ff */
[----:B------:R-:W-:Y:S01]  /*0b40*/  IMAD.MOV.U32 R208, RZ, RZ, RZ ;  /* 0x000000ffffd07224 */ /* 0x000fe200078e00ff */
[----:B------:R-:W-:Y:S01]  /*0b50*/  R2UR UR4, R18 ;  /* 0x00000000120472ca */ /* 0x000fe200000e0000 */
[----:B------:R-:W-:Y:S01]  /*0b60*/  IMAD.MOV.U32 R19, RZ, RZ, RZ ;  /* 0x000000ffff137224 */ /* 0x000fe200078e00ff */
[----:B------:R-:W-:Y:S02]  /*0b70*/  SHF.R.S32.HI R3, RZ, 0x1f, R226 ;  /* 0x0000001fff037819 */ /* 0x000fe400000114e2 */
[----:B------:R-:W-:Y:S02]  /*0b80*/  CS2R R188, SRZ ;  /* 0x0000000000bc7805 */ /* 0x000fe4000001ff00 */
[----:B------:R-:W-:Y:S02]  /*0b90*/  MOV R185, RZ ;  /* 0x000000ff00b97202 */ /* 0x000fe40000000f00 */
[----:B------:R-:W-:-:S02]  /*0ba0*/  LEA.HI R5, R3, R226, RZ, 0x7 ;  /* 0x000000e203057211 */ /* 0x000fc400078f38ff */
[----:B------:R-:W-:Y:S02]  /*0bb0*/  LEA.HI R196, R3, R226, RZ, 0x5 ;  /* 0x000000e203c47211 */ /* 0x000fe400078f28ff */
[----:B------:R-:W-:Y:S02]  /*0bc0*/  LOP3.LUT R7, R5, 0xffffff80, RZ, 0xc0, !PT ;  /* 0xffffff8005077812 */ /* 0x000fe400078ec0ff */
[----:B------:R-:W-:Y:S01]  /*0bd0*/  SHF.R.S32.HI R196, RZ, 0x5, R196 ;  /* 0x00000005ffc47819 */ /* 0x000fe200000114c4 */
[----:B------:R-:W-:Y:S01]  /*0be0*/  UIADD3 UR4, UR4, 0x10400, URZ ;  /* 0x0001040004047890 */ /* 0x000fe2000fffe03f */
[----:B------:R-:W-:Y:S01]  /*0bf0*/  SHF.R.S32.HI R224, RZ, 0x7, R5 ;  /* 0x00000007ffe07819 */ /* 0x000fe20000011405 */
[----:B------:R-:W-:-:S03]  /*0c00*/  IMAD.IADD R216, R226, 0x1, -R7 ;  /* 0x00000001e2d87824 */ /* 0x000fc600078e0a07 */
[----:B------:R-:W-:Y:S02]  /*0c10*/  LEA.HI R5, R5, R224, RZ, 0x1 ;  /* 0x000000e005057211 */ /* 0x000fe400078f08ff */
[----:B------:R-:W-:Y:S02]  /*0c20*/  SHF.R.S32.HI R11, RZ, 0x1f, R216 ;  /* 0x0000001fff0b7819 */ /* 0x000fe400000114d8 */
[----:B------:R-:W-:Y:S02]  /*0c30*/  LOP3.LUT R5, R5, 0x3fffffe, RZ, 0xc0, !PT ;  /* 0x03fffffe05057812 */ /* 0x000fe400078ec0ff */
[CC--:B0-----:R-:W-:Y:S02]  /*0c40*/  LEA.HI R2, R11.reuse, R216.reuse, RZ, 0x2 ;  /* 0x000000d80b027211 */ /* 0x0c1fe400078f10ff */
[----:B------:R-:W-:Y:S02]  /*0c50*/  LEA.HI R11, R11, R216, RZ, 0x5 ;  /* 0x000000d80b0b7211 */ /* 0x000fe400078f28ff */
[----:B------:R-:W-:-:S02]  /*0c60*/  SHF.R.S32.HI R4, RZ, 0x2, R2 ;  /* 0x00000002ff047819 */ /* 0x000fc40000011402 */
[----:B------:R-:W-:Y:S02]  /*0c70*/  SHF.R.S32.HI R13, RZ, 0x1f, R2 ;  /* 0x0000001fff0d7819 */ /* 0x000fe40000011402 */
[----:B------:R-:W-:Y:S02]  /*0c80*/  SHF.R.S32.HI R11, RZ, 0x5, R11 ;  /* 0x00000005ff0b7819 */ /* 0x000fe4000001140b */
[----:B------:R-:W-:Y:S02]  /*0c90*/  LEA.HI R13, R13, R4, RZ, 0x3 ;  /* 0x000000040d0d7211 */ /* 0x000fe400078f18ff */
[----:B------:R-:W-:Y:S02]  /*0ca0*/  IADD3 R5, R224, -R5, RZ ;  /* 0x80000005e0057210 */ /* 0x000fe40007ffe0ff */
[----:B------:R-:W-:-:S05]  /*0cb0*/  LOP3.LUT R13, R13, 0xfffffff8, RZ, 0xc0, !PT ;  /* 0xfffffff80d0d7812 */ /* 0x000fca00078ec0ff */
[----:B------:R-:W-:-:S04]  /*0cc0*/  IMAD.IADD R4, R4, 0x1, -R13 ;  /* 0x0000000104047824 */ /* 0x000fc800078e0a0d */
[----:B------:R-:W-:-:S04]  /*0cd0*/  IMAD R4, R11, 0x10, R4 ;  /* 0x000000100b047824 */ /* 0x000fc800078e0204 */
[----:B------:R-:W-:Y:S01]  /*0ce0*/  IMAD R203, R5, 0x40, R4 ;  /* 0x0000004005cb7824 */ /* 0x000fe200078e0204 */
[----:B--2---:R-:W-:Y:S02]  /*0cf0*/  R2UR UR5, R0 ;  /* 0x00000000000572ca */ /* 0x004fe400000e0000 */
[----:B------:R-:W-:-:S04]  /*0d00*/  LEA.HI R0, R3, R226, RZ, 0x4 ;  /* 0x000000e203007211 */ /* 0x000fc800078f20ff */
[----:B------:R-:W-:Y:S02]  /*0d10*/  SHF.R.S32.HI R9, RZ, 0x4, R0 ;  /* 0x00000004ff097819 */ /* 0x000fe40000011400 */
[C---:B------:R-:W-:Y:S02]  /*0d20*/  LOP3.LUT R7, R0.reuse, 0x3fffff0, RZ, 0xc0, !PT ;  /* 0x03fffff000077812 */ /* 0x040fe400078ec0ff */
[----:B------:R-:W-:-:S03]  /*0d30*/  LEA.HI R0, R0, R9, RZ, 0x1 ;  /* 0x0000000900007211 */ /* 0x000fc600078f08ff */
[----:B------:R-:W-:Y:S01]  /*0d40*/  IMAD.IADD R7, R226, 0x1, -R7 ;  /* 0x00000001e2077824 */ /* 0x000fe200078e0a07 */
[----:B------:R-:W-:Y:S01]  /*0d50*/  LOP3.LUT R0, R0, 0x1ffffffe, RZ, 0xc0, !PT ;  /* 0x1ffffffe00007812 */ /* 0x000fe200078ec0ff */
[----:B------:R-:W-:Y:S02]  /*0d60*/  ULOP3.LUT UR5, UR5, 0x1, URZ, 0xfc, !UPT ;  /* 0x0000000105057892 */ /* 0x000fe4000f8efc3f */
[----:B------:R-:W-:Y:S01]  /*0d70*/  IMAD R7, R196, 0x10, R7 ;  /* 0x00000010c4077824 */ /* 0x000fe200078e0207 */
[----:B------:R-:W-:-:S03]  /*0d80*/  IADD3 R0, R9, -R0, RZ ;  /* 0x8000000009007210 */ /* 0x000fc60007ffe0ff */
[----:B------:R-:W-:Y:S02]  /*0d90*/  IMAD.U32 R4, RZ, RZ, UR5 ;  /* 0x00000005ff047e24 */ /* 0x000fe4000f8e00ff */
[----:B------:R-:W-:Y:S01]  /*0da0*/  IMAD R225, R7, 0x8, R0 ;  /* 0x0000000807e17824 */ /* 0x000fe200078e0200 */
[CC--:B------:R-:W-:Y:S02]  /*0db0*/  LEA.HI R0, R3.reuse, R226.reuse, RZ, 0x2 ;  /* 0x000000e203007211 */ /* 0x0c0fe400078f10ff */
[----:B------:R0:W-:Y:S01]  /*0dc0*/  STL [R1+0x38], R4 ;  /* 0x0000380401007387 */ /* 0x0001e20000100800 */
[----:B------:R-:W-:Y:S01]  /*0dd0*/  LEA.HI R3, R3, R226, RZ, 0x3 ;  /* 0x000000e203037211 */ /* 0x000fe200078f18ff */
[----:B------:R-:W-:Y:S01]  /*0de0*/  IMAD.SHL.U32 R225, R225, 0x8, RZ ;  /* 0x00000008e1e17824 */ /* 0x000fe200078e00ff */
[----:B------:R-:W-:Y:S02]  /*0df0*/  LOP3.LUT R7, R0, 0xfffffffc, RZ, 0xc0, !PT ;  /* 0xfffffffc00077812 */ /* 0x000fe400078ec0ff */
[----:B------:R-:W-:-:S02]  /*0e00*/  SHF.R.S32.HI R184, RZ, 0x2, R0 ;  /* 0x00000002ffb87819 */ /* 0x000fc40000011400 */
[----:B------:R-:W-:Y:S02]  /*0e10*/  IADD3 R212, R226, -R7, RZ ;  /* 0x80000007e2d47210 */ /* 0x000fe40007ffe0ff */
[----:B------:R-:W-:Y:S01]  /*0e20*/  SHF.R.S32.HI R9, RZ, 0x1f, R0 ;  /* 0x0000001fff097819 */ /* 0x000fe20000011400 */
[----:B------:R-:W-:Y:S01]  /*0e30*/  VIADD R209, R184, 0x40 ;  /* 0x00000040b8d17836 */ /* 0x000fe20000000000 */
[----:B------:R-:W-:Y:S01]  /*0e40*/  LOP3.LUT R5, R3, 0x1ffffff8, RZ, 0xc0, !PT ;  /* 0x1ffffff803057812 */ /* 0x000fe200078ec0ff */
[----:B------:R-:W-:Y:S01]  /*0e50*/  IMAD.SHL.U32 R22, R212, 0x8, RZ ;  /* 0x00000008d4167824 */ /* 0x000fe200078e00ff */
[----:B------:R-:W-:Y:S01]  /*0e60*/  LEA.HI R9, R9, R184, RZ, 0x3 ;  /* 0x000000b809097211 */ /* 0x000fe200078f18ff */
[----:B------:R-:W-:Y:S01]  /*0e70*/  IMAD.SHL.U32 R190, R209, 0x40, RZ ;  /* 0x00000040d1be7824 */ /* 0x000fe200078e00ff */
[----:B------:R-:W-:Y:S01]  /*0e80*/  SHF.R.S32.HI R0, RZ, 0x1f, R209 ;  /* 0x0000001fff007819 */ /* 0x000fe200000114d1 */
[C---:B------:R-:W-:Y:S01]  /*0e90*/  VIADD R186, R22.reuse, 0x20 ;  /* 0x0000002016ba7836 */ /* 0x040fe20000000000 */
[----:B------:R-:W-:Y:S01]  /*0ea0*/  LOP3.LUT R9, R9, 0xfffffff8, RZ, 0xc0, !PT ;  /* 0xfffffff809097812 */ /* 0x000fe200078ec0ff */
[----:B------:R-:W-:Y:S01]  /*0eb0*/  VIADD R187, R22, 0x40 ;  /* 0x0000004016bb7836 */ /* 0x000fe20000000000 */
[----:B------:R-:W-:Y:S01]  /*0ec0*/  LEA.HI R0, R0, R209, RZ, 0x3 ;  /* 0x000000d100007211 */ /* 0x000fe200078f18ff */
[----:B0-----:R-:W-:Y:S01]  /*0ed0*/  IMAD.U32 R4, RZ, RZ, UR4 ;  /* 0x00000004ff047e24 */ /* 0x001fe2000f8e00ff */
[----:B------:R-:W-:Y:S01]  /*0ee0*/  SHF.R.S32.HI R7, RZ, 0x1f, R186 ;  /* 0x0000001fff077819 */ /* 0x000fe200000114ba */
[----:B------:R-:W-:Y:S01]  /*0ef0*/  IMAD.IADD R215, R184, 0x1, -R9 ;  /* 0x00000001b8d77824 */ /* 0x000fe200078e0a09 */
[----:B------:R-:W-:Y:S01]  /*0f00*/  SHF.R.S32.HI R6, RZ, 0x1f, R187 ;  /* 0x0000001fff067819 */ /* 0x000fe200000114bb */
[----:B------:R-:W-:Y:S01]  /*0f10*/  IMAD.IADD R5, R226, 0x1, -R5 ;  /* 0x00000001e2057824 */ /* 0x000fe200078e0a05 */
[-C--:B------:R-:W-:Y:S01]  /*0f20*/  LEA.HI R214, R7, R186.reuse, RZ, 0x3 ;  /* 0x000000ba07d67211 */ /* 0x080fe200078f18ff */
[----:B------:R-:W-:Y:S01]  /*0f30*/  IMAD.SHL.U32 R191, R215, 0x40, RZ ;  /* 0x00000040d7bf7824 */ /* 0x000fe200078e00ff */
[----:B------:R-:W-:Y:S01]  /*0f40*/  LEA.HI R7, R7, R186, RZ, 0x6 ;  /* 0x000000ba07077211 */ /* 0x000fe200078f30ff */
[----:B------:R0:W-:Y:S01]  /*0f50*/  STL [R1+0x3c], R4 ;  /* 0x00003c0401007387 */ /* 0x0001e20000100800 */
[-C--:B------:R-:W-:Y:S01]  /*0f60*/  LEA.HI R8, R6, R187.reuse, RZ, 0x6 ;  /* 0x000000bb06087211 */ /* 0x080fe200078f30ff */
[----:B------:R-:W-:Y:S01]  /*0f70*/  IMAD.SHL.U32 R199, R5, 0x8, RZ ;  /* 0x0000000805c77824 */ /* 0x000fe200078e00ff */
[----:B------:R-:W-:Y:S01]  /*0f80*/  LOP3.LUT R190, R190, 0x1c0, RZ, 0xc0, !PT ;  /* 0x000001c0bebe7812 */ /* 0x000fe200078ec0ff */
[----:B------:R-:W-:Y:S01]  /*0f90*/  IMAD.SHL.U32 R7, R7, 0x80, RZ ;  /* 0x0000008007077824 */ /* 0x000fe200078e00ff */
[----:B------:R-:W-:Y:S01]  /*0fa0*/  LEA.HI R6, R6, R187, RZ, 0x3 ;  /* 0x000000bb06067211 */ /* 0x000fe200078f18ff */
[----:B------:R-:W-:Y:S01]  /*0fb0*/  IMAD.SHL.U32 R9, R8, 0x80, RZ ;  /* 0x0000008008097824 */ /* 0x000fe200078e00ff */
[----:B------:R-:W-:-:S02]  /*0fc0*/  SHF.L.U32 R0, R0, 0x6, RZ ;  /* 0x0000000600007819 */ /* 0x000fc400000006ff */
[----:B------:R-:W-:Y:S02]  /*0fd0*/  SHF.R.U32.HI R223, RZ, 0x3, R190 ;  /* 0x00000003ffdf7819 */ /* 0x000fe400000116be */
[C---:B------:R-:W-:Y:S02]  /*0fe0*/  LOP3.LUT R10, R190.reuse, 0x38, R214, 0xf8, !PT ;  /* 0x00000038be0a7812 */ /* 0x040fe400078ef8d6 */
[----:B------:R-:W-:Y:S02]  /*0ff0*/  LOP3.LUT R191, R191, 0x1c0, RZ, 0xc0, !PT ;  /* 0x000001c0bfbf7812 */ /* 0x000fe400078ec0ff */
[----:B------:R-:W-:Y:S02]  /*1000*/  LOP3.LUT R12, R190, 0x38, R6, 0xf8, !PT ;  /* 0x00000038be0c7812 */ /* 0x000fe400078ef806 */
[----:B------:R-:W-:Y:S02]  /*1010*/  LOP3.LUT R198, R0, 0xfffffe00, RZ, 0xc0, !PT ;  /* 0xfffffe0000c67812 */ /* 0x000fe400078ec0ff */
[----:B------:R-:W-:-:S02]  /*1020*/  LOP3.LUT R7, R7, 0xffffe000, RZ, 0xc0, !PT ;  /* 0xffffe00007077812 */ /* 0x000fc400078ec0ff */
[-C--:B------:R-:W-:Y:S02]  /*1030*/  LOP3.LUT R10, R10, R223.reuse, RZ, 0x3c, !PT ;  /* 0x000000df0a0a7212 */ /* 0x080fe400078e3cff */
[----:B------:R-:W-:Y:S02]  /*1040*/  SHF.R.U32.HI R197, RZ, 0x3, R191 ;  /* 0x00000003ffc57819 */ /* 0x000fe400000116bf */
[----:B------:R-:W-:Y:S02]  /*1050*/  LOP3.LUT R0, R191, 0x38, R214, 0xf8, !PT ;  /* 0x00000038bf007812 */ /* 0x000fe400078ef8d6 */
[----:B------:R-:W-:Y:S02]  /*1060*/  LOP3.LUT R9, R9, 0xffffe000, RZ, 0xc0, !PT ;  /* 0xffffe00009097812 */ /* 0x000fe400078ec0ff */
[----:B------:R-:W-:Y:S02]  /*1070*/  LOP3.LUT R12, R12, R223, RZ, 0x3c, !PT ;  /* 0x000000df0c0c7212 */ /* 0x000fe400078e3cff */
[----:B------:R-:W-:-:S02]  /*1080*/  LOP3.LUT R8, R191, 0x38, R6, 0xf8, !PT ;  /* 0x00000038bf087812 */ /* 0x000fc400078ef806 */
[--C-:B------:R-:W-:Y:S02]  /*1090*/  IADD3 R10, R10, R7, R198.reuse ;  /* 0x000000070a0a7210 */ /* 0x100fe40007ffe0c6 */
[----:B------:R-:W-:Y:S02]  /*10a0*/  LOP3.LUT R0, R0, R197, RZ, 0x3c, !PT ;  /* 0x000000c500007212 */ /* 0x000fe400078e3cff */
[----:B------:R-:W-:Y:S02]  /*10b0*/  LEA R7, R196, R7, 0x9 ;  /* 0x00000007c4077211 */ /* 0x000fe400078e48ff */
[----:B------:R-:W-:Y:S01]  /*10c0*/  IADD3 R12, R12, R9, R198 ;  /* 0x000000090c0c7210 */ /* 0x000fe20007ffe0c6 */
[----:B------:R-:W-:Y:S01]  /*10d0*/  IMAD R9, R196, 0x200, R9 ;  /* 0x00000200c4097824 */ /* 0x000fe200078e0209 */
[----:B------:R-:W-:Y:S01]  /*10e0*/  SHF.R.S32.HI R200, RZ, 0x3, R3 ;  /* 0x00000003ffc87819 */ /* 0x000fe20000011403 */
[----:B------:R-:W-:Y:S01]  /*10f0*/  IMAD.IADD R0, R7, 0x1, R0 ;  /* 0x0000000107007824 */ /* 0x000fe200078e0200 */
[----:B------:R-:W-:-:S02]  /*1100*/  LOP3.LUT R3, R2, 0x7ffffffc, RZ, 0xc0, !PT ;  /* 0x7ffffffc02037812 */ /* 0x000fc400078ec0ff */
[----:B------:R-:W-:Y:S02]  /*1110*/  LOP3.LUT R8, R8, R197, RZ, 0x3c, !PT ;  /* 0x000000c508087212 */ /* 0x000fe400078e3cff */
[----:B------:R-:W-:Y:S01]  /*1120*/  LOP3.LUT R2, R190, 0x38, R22, 0xf8, !PT ;  /* 0x00000038be027812 */ /* 0x000fe200078ef816 */
[----:B------:R-:W-:Y:S01]  /*1130*/  IMAD.IADD R202, R216, 0x1, -R3 ;  /* 0x00000001d8ca7824 */ /* 0x000fe200078e0a03 */
[----:B------:R-:W-:Y:S02]  /*1140*/  IADD3 R8, R9, R8, RZ ;  /* 0x0000000809087210 */ /* 0x000fe40007ffe0ff */
[----:B------:R-:W-:Y:S02]  /*1150*/  LOP3.LUT R2, R198, R2, R223, 0xf6, !PT ;  /* 0x00000002c6027212 */ /* 0x000fe400078ef6df */
[----:B------:R-:W-:Y:S02]  /*1160*/  SHF.R.S32.HI R210, RZ, 0x1f, R184 ;  /* 0x0000001fffd27819 */ /* 0x000fe400000114b8 */
[----:B------:R-:W-:-:S02]  /*1170*/  SHF.L.U32 R16, R212, 0x2, RZ ;  /* 0x00000002d4107819 */ /* 0x000fc400000006ff */
[----:B------:R-:W-:Y:S02]  /*1180*/  SHF.R.S32.HI R214, RZ, 0x3, R214 ;  /* 0x00000003ffd67819 */ /* 0x000fe400000114d6 */
[----:B------:R-:W-:Y:S02]  /*1190*/  SHF.R.S32.HI R220, RZ, 0x3, R6 ;  /* 0x00000003ffdc7819 */ /* 0x000fe40000011406 */
[----:B------:R-:W-:Y:S02]  /*11a0*/  LEA R221, R2, UR4, 0x1 ;  /* 0x0000000402dd7c11 */ /* 0x000fe4000f8e08ff */
[----:B------:R-:W-:Y:S02]  /*11b0*/  LEA R218, R10, UR4, 0x1 ;  /* 0x000000040ada7c11 */ /* 0x000fe4000f8e08ff */
[----:B------:R-:W-:Y:S02]  /*11c0*/  LEA R217, R12, UR4, 0x1 ;  /* 0x000000040cd97c11 */ /* 0x000fe4000f8e08ff */
[----:B------:R-:W-:-:S02]  /*11d0*/  LEA R222, R0, UR4, 0x1 ;  /* 0x0000000400de7c11 */ /* 0x000fc4000f8e08ff */
[----:B0-----:R-:W-:-:S07]  /*11e0*/  LEA R219, R8, UR4, 0x1 ;  /* 0x0000000408db7c11 */ /* 0x001fce000f8e08ff */
.L_x_2441:
[----:B0-----:R-:W0:Y:S01]  /*11f0*/  LDC.64 R2, c[0x0][0xc60] ;  /* 0x00031800ff027b82 */ /* 0x001e220000000a00 */
[----:B------:R-:W-:Y:S01]  /*1200*/  ULDC.64 UR4, c[0x0][0xa28] ;  /* 0x00028a0000047ab9 */ /* 0x000fe20000000a00 */
[----:B------:R-:W-:Y:S01]  /*1210*/  ULDC.64 UR8, c[0x0][0xa18] ;  /* 0x0002860000087ab9 */ /* 0x000fe20000000a00 */
[----:B------:R-:W-:Y:S01]  /*1220*/  ULDC.64 UR6, c[0x0][0xa08] ;  /* 0x0002820000067ab9 */ /* 0x000fe20000000a00 */
[----:B0-----:R-:W-:-:S05]  /*1230*/  IMAD.WIDE R2, R195, 0x4, R2 ;  /* 0x00000004c3027825 */ /* 0x001fca00078e0202 */
[----:B--2---:R-:W2:Y:S01]  /*1240*/  LDG.E R207, desc[UR56][R2.64] ;  /* 0x0000003802cf7981 */ /* 0x004ea2000c1e1900 */
[----:B------:R-:W-:Y:S01]  /*1250*/  ISETP.NE.U32.AND P2, PT, RZ, UR4, PT ;  /* 0x00000004ff007c0c */ /* 0x000fe2000bf45070 */
[----:B-----5:R-:W-:Y:S01]  /*1260*/  IMAD.MOV.U32 R27, RZ, RZ, RZ ;  /* 0x000000ffff1b7224 */ /* 0x020fe200078e00ff */
[----:B------:R-:W-:Y:S02]  /*1270*/  ISETP.NE.U32.AND P1, PT, RZ, UR8, PT ;  /* 0x00000008ff007c0c */ /* 0x000fe4000bf25070 */
[----:B------:R-:W-:Y:S02]  /*1280*/  ISETP.NE.AND.EX P2, PT, RZ, UR5, PT, P2 ;  /* 0x00000005ff007c0c */ /* 0x000fe4000bf45320 */
[----:B------:R-:W-:Y:S02]  /*1290*/  ISETP.NE.AND.EX P1, PT, RZ, UR9, PT, P1 ;  /* 0x00000009ff007c0c */ /* 0x000fe4000bf25310 */
[----:B------:R-:W-:Y:S02]  /*12a0*/  ISETP.NE.U32.AND P0, PT, RZ, UR6, PT ;  /* 0x00000006ff007c0c */ /* 0x000fe4000bf05070 */
[----:B---34-:R-:W-:-:S02]  /*12b0*/  MOV R9, RZ ;  /* 0x000000ff00097202 */ /* 0x018fc40000000f00 */
[----:B------:R-:W-:Y:S02]  /*12c0*/  ISETP.NE.AND.EX P0, PT, RZ, UR7, PT, P0 ;  /* 0x00000007ff007c0c */ /* 0x000fe4000bf05300 */
[----:B--2---:R-:W-:Y:S01]  /*12d0*/  SHF.R.S32.HI R213, RZ, 0x1f, R207 ;  /* 0x0000001fffd57819 */ /* 0x004fe200000114cf */
[C---:B------:R-:W-:Y:S02]  /*12e0*/  IMAD.SHL.U32 R205, R207.reuse, 0x4, RZ ;  /* 0x00000004cfcd7824 */ /* 0x040fe400078e00ff */
[C---:B------:R-:W-:Y:S02]  /*12f0*/  @P2 LEA R2, P3, R207.reuse, UR4, 0x2 ;  /* 0x00000004cf022c11 */ /* 0x040fe4000f8610ff */
[C-C-:B------:R-:W-:Y:S02]  /*1300*/  SHF.L.U64.HI R206, R207.reuse, 0x2, R213.reuse ;  /* 0x00000002cfce7819 */ /* 0x140fe400000102d5 */
[----:B------:R-:W-:Y:S01]  /*1310*/  @P2 LEA.HI.X R3, R207, UR5, R213, 0x2, P3 ;  /* 0x00000005cf032c11 */ /* 0x000fe200098f14d5 */
[----:B------:R-:W-:Y:S01]  /*1320*/  ULDC UR4, c[0x0][0x288] ;  /* 0x0000a20000047ab9 */ /* 0x000fe20000000800 */
[----:B------:R-:W-:-:S03]  /*1330*/  IADD3 R6, P4, R205, UR6, RZ ;  /* 0x00000006cd067c10 */ /* 0x000fc6000ff9e0ff */
        /* <DEDUP_REMOVED lines=31> */
.L_x_2206:
[----:B------:R-:W-:Y:S01]  /*1530*/  IMAD.U32 R24, RZ, RZ, UR5 ;  /* 0x00000005ff187e24 */ /* 0x000fe2000f8e00ff */
[----:B------:R-:W-:Y:S01]  /*1540*/  MOV R26, UR4 ;  /* 0x00000004001a7c02 */ /* 0x000fe20008000f00 */
[----:B------:R-:W-:Y:S06]  /*1550*/  @!P2 BRA `(.L_x_2207) ;  /* 0x000000000010a947 */ /* 0x000fec0003800000 */
[----:B------:R-:W-:-:S04]  /*1560*/  IADD3 R2, P0, R205, UR8, RZ ;  /* 0x00000008cd027c10 */ /* 0x000fc8000ff1e0ff */
[----:B------:R-:W-:-:S05]  /*1570*/  IADD3.X R3, R206, UR9, RZ, P0, !PT ;  /* 0x00000009ce037c10 */ /* 0x000fca00087fe4ff */
[----:B------:R0:W5:Y:S01]  /*1580*/  LDG.E R26, desc[UR56][R2.64] ;  /* 0x00000038021a7981 */ /* 0x000162000c1e1900 */
[----:B------:R-:W-:Y:S05]  /*1590*/  BRA `(.L_x_2208) ;  /* 0x0000000000107947 */ /* 0x000fea0003800000 */
.L_x_2207:
[----:B------:R-:W-:Y:S05]  /*15a0*/  @!P0 BRA `(.L_x_2208) ;  /* 0x00000000000c8947 */ /* 0x000fea0003800000 */
[----:B------:R-:W2:Y:S04]  /*15b0*/  LDG.E R3, desc[UR56][R6.64] ;  /* 0x0000003806037981 */ /* 0x000ea8000c1e1900 */
[----:B------:R-:W2:Y:S02]  /*15c0*/  LDG.E R26, desc[UR56][R6.64+0x4] ;  /* 0x00000438061a7981 */ /* 0x000ea4000c1e1900 */
[----:B--2---:R-:W-:-:S07]  /*15d0*/  IMAD.IADD R26, R26, 0x1, -R3 ;  /* 0x000000011a1a7824 */ /* 0x004fce00078e0a03 */
.L_x_2208:
        /* <DEDUP_REMOVED lines=8> */
[----:B------:R0:W2:Y:S01]  /*1660*/  @P0 LDG.E R7, desc[UR56][R2.64+0x4] ;  /* 0x0000043802070981 */ /* 0x0000a2000c1e1900 */
[----:B------:R-:W-:Y:S01]  /*1670*/  IMAD.MOV R123, RZ, RZ, -R9 ;  /* 0x000000ffff7b7224 */ /* 0x000fe200078e0a09 */
[----:B------:R-:W-:Y:S01]  /*1680*/  ISETP.NE.U32.AND P1, PT, RZ, UR4, PT ;  /* 0x00000004ff007c0c */ /* 0x000fe2000bf25070 */
[----:B------:R-:W-:Y:S01]  /*1690*/  IMAD.MOV.U32 R146, RZ, RZ, R26 ;  /* 0x000000ffff927224 */ /* 0x000fe200078e001a */
[----:B0-----:R-:W-:Y:S02]  /*16a0*/  LEA R2, R193, 0xff, 0x7 ;  /* 0x000000ffc1027811 */ /* 0x001fe400078e38ff */
[----:B------:R-:W-:-:S02]  /*16b0*/  VIMNMX R123, RZ, R123, !PT ;  /* 0x0000007bff7b7248 */ /* 0x000fc40007fe0100 */
[----:B------:R-:W-:-:S13]  /*16c0*/  ISETP.NE.AND.EX P1, PT, RZ, UR5, PT, P1 ;  /* 0x00000005ff007c0c */ /* 0x000fda000bf25310 */
[----:B------:R-:W-:-:S04]  /*16d0*/  @P1 IADD3 R4, P2, R205, UR4, RZ ;  /* 0x00000004cd041c10 */ /* 0x000fc8000ff5e0ff */
[----:B------:R-:W-:-:S05]  /*16e0*/  @P1 IADD3.X R5, R206, UR5, RZ, P2, !PT ;  /* 0x00000005ce051c10 */ /* 0x000fca00097fe4ff */
[----:B------:R0:W5:Y:S01]  /*16f0*/  @P1 LDG.E R146, desc[UR56][R4.64] ;  /* 0x0000003804921981 */ /* 0x000162000c1e1900 */
[----:B--2---:R-:W-:-:S05]  /*1700*/  @P0 IADD3 R24, -R0, R7, RZ ;  /* 0x0000000700180210 */ /* 0x004fca0007ffe1ff */
[----:B------:R-:W-:-:S04]  /*1710*/  IMAD.IADD R195, R9, 0x1, R24 ;  /* 0x0000000109c37824 */ /* 0x000fc800078e0218 */
[C---:B------:R-:W-:Y:S01]  /*1720*/  VIADD R0, R195.reuse, 0x7f ;  /* 0x0000007fc3007836 */ /* 0x040fe20000000000 */
[----:B------:R-:W-:-:S04]  /*1730*/  IADD3 R2, R195, R2, -R192 ;  /* 0x00000002c3027210 */ /* 0x000fc80007ffe8c0 */
[----:B------:R-:W-:Y:S02]  /*1740*/  SHF.R.S32.HI R3, RZ, 0x1f, R0 ;  /* 0x0000001fff037819 */ /* 0x000fe40000011400 */
[----:B------:R-:W-:Y:S02]  /*1750*/  SHF.R.S32.HI R7, RZ, 0x1f, R2 ;  /* 0x0000001fff077819 */ /* 0x000fe40000011402 */
[----:B------:R-:W-:Y:S02]  /*1760*/  LEA.HI R3, R3, R0, RZ, 0x7 ;  /* 0x0000000003037211 */ /* 0x000fe400078f38ff */
[----:B------:R-:W-:Y:S02]  /*1770*/  LEA.HI R7, R7, R2, RZ, 0x7 ;  /* 0x0000000207077211 */ /* 0x000fe400078f38ff */
[----:B------:R-:W-:Y:S02]  /*1780*/  SHF.R.S32.HI R3, RZ, 0x7, R3 ;  /* 0x00000007ff037819 */ /* 0x000fe40000011403 */
[----:B------:R-:W-:-:S04]  /*1790*/  SHF.R.S32.HI R150, RZ, 0x7, R7 ;  /* 0x00000007ff967819 */ /* 0x000fc80000011407 */
[----:B------:R-:W-:-:S04]  /*17a0*/  VIMNMX R150, R3, R150, PT ;  /* 0x0000009603967248 */ /* 0x000fc80003fe0100 */
[----:B------:R-:W-:-:S04]  /*17b0*/  LEA R3, R150, -R9, 0x7 ;  /* 0x8000000996037211 */ /* 0x000fc800078e38ff */
[----:B------:R-:W-:-:S04]  /*17c0*/  VIMNMX R0, R3, R24, PT ;  /* 0x0000001803007248 */ /* 0x000fc80003fe0100 */
[----:B------:R-:W-:Y:S02]  /*17d0*/  ISETP.GT.AND P0, PT, R0, R123, PT ;  /* 0x0000007b0000720c */ /* 0x000fe40003f04270 */
[----:B------:R-:W-:-:S05]  /*17e0*/  SHF.R.U32.HI R123, RZ, 0x7, R123 ;  /* 0x00000007ff7b7819 */ /* 0x000fca000001167b */
[----:B------:R-:W-:-:S06]  /*17f0*/  IMAD.MOV.U32 R2, RZ, RZ, R123 ;  /* 0x000000ffff027224 */ /* 0x000fcc00078e007b */
[----:B------:R-:W-:-:S05]  /*1800*/  @P0 VIADD R0, R0, 0x7f ;  /* 0x0000007f00000836 */ /* 0x000fca0000000000 */
        /* <DEDUP_REMOVED lines=17> */
[----:B------:R-:W-:Y:S01]  /*1920*/  MOV R10, UR6 ;  /* 0x00000006000a7c02 */ /* 0x000fe20008000f00 */
[----:B------:R-:W-:Y:S01]  /*1930*/  IMAD.U32 R6, RZ, RZ, UR4 ;  /* 0x00000004ff067e24 */ /* 0x000fe2000f8e00ff */
[----:B------:R-:W-:Y:S01]  /*1940*/  MOV R13, RZ ;  /* 0x000000ff000d7202 */ /* 0x000fe20000000f00 */
[----:B------:R-:W-:-:S02]  /*1950*/  IMAD.U32 R7, RZ, RZ, UR5 ;  /* 0x00000005ff077e24 */ /* 0x000fc4000f8e00ff */
[----:B------:R-:W-:Y:S02]  /*1960*/  IMAD.U32 R11, RZ, RZ, UR7 ;  /* 0x00000007ff0b7e24 */ /* 0x000fe4000f8e00ff */
[----:B------:R-:W-:Y:S02]  /*1970*/  IMAD.MOV.U32 R8, RZ, RZ, 0x70 ;  /* 0x00000070ff087424 */ /* 0x000fe400078e00ff */
[----:B0-----:R-:W-:-:S07]  /*1980*/  IMAD.MOV.U32 R12, RZ, RZ, 0x1 ;  /* 0x00000001ff0c7424 */ /* 0x001fce00078e00ff */
[----:B------:R-:W-:-:S07]  /*1990*/  LEPC R20, `(.L_x_2211) ;  /* 0x000000001014794e */ /* 0x000fce0000000000 */
[----:B-1---5:R-:W-:Y:S05]  /*19a0*/  CALL.ABS.NOINC R14 ;  /* 0x000000000e007343 */ /* 0x022fea0003c00000 */
.L_x_2211:
[----:B------:R-:W-:Y:S05]  /*19b0*/  BSYNC B6 ;  /* 0x0000000000067941 */ /* 0x000fea0003800000 */
.L_x_2210:
        /* <DEDUP_REMOVED lines=13> */
[----:B------:R-:W-:Y:S01]  /*1a90*/  MOV R8, 0x70 ;  /* 0x0000007000087802 */ /* 0x000fe20000000f00 */
[----:B------:R-:W-:-:S02]  /*1aa0*/  IMAD.U32 R10, RZ, RZ, UR4 ;  /* 0x00000004ff0a7e24 */ /* 0x000fc4000f8e00ff */
[----:B------:R-:W-:Y:S02]  /*1ab0*/  IMAD.U32 R11, RZ, RZ, UR5 ;  /* 0x00000005ff0b7e24 */ /* 0x000fe4000f8e00ff */
[----:B------:R-:W-:Y:S02]  /*1ac0*/  IMAD.MOV.U32 R12, RZ, RZ, 0x1 ;  /* 0x00000001ff0c7424 */ /* 0x000fe400078e00ff */
[----:B0-----:R-:W-:-:S07]  /*1ad0*/  IMAD.MOV.U32 R13, RZ, RZ, RZ ;  /* 0x000000ffff0d7224 */ /* 0x001fce00078e00ff */
[----:B------:R-:W-:-:S07]  /*1ae0*/  LEPC R20, `(.L_x_2213) ;  /* 0x000000001014794e */ /* 0x000fce0000000000 */
[----:B-1---5:R-:W-:Y:S05]  /*1af0*/  CALL.ABS.NOINC R14 ;  /* 0x000000000e007343 */ /* 0x022fea0003c00000 */
.L_x_2213:
[----:B------:R-:W-:Y:S05]  /*1b00*/  BSYNC B6 ;  /* 0x0000000000067941 */ /* 0x000fea0003800000 */
.L_x_2212:
[----:B------:R-:W-:Y:S01]  /*1b10*/  ULDC.64 UR4, c[0x0][0x9f8] ;  /* 0x00027e0000047ab9 */ /* 0x000fe20000000a00 */
[----:B------:R-:W0:Y:S01]  /*1b20*/  LDC R0, c[0x0][0x428] ;  /* 0x00010a00ff007b82 */ /* 0x000e220000000800 */
[----:B------:R-:W-:Y:S01]  /*1b30*/  ISETP.NE.U32.AND P0, PT, RZ, UR4, PT ;  /* 0x00000004ff007c0c */ /* 0x000fe2000bf05070 */
[----:B------:R-:W-:-:S06]  /*1b40*/  VIADD R97, R22, 0x60 ;  /* 0x0000006016617836 */ /* 0x000fcc0000000000 */
[----:B------:R-:W1:Y:S01]  /*1b50*/  LDC.64 R126, c[0x0][0x2f0] ;  /* 0x0000bc00ff7e7b82 */ /* 0x000e620000000a00 */
[----:B------:R-:W-:Y:S01]  /*1b60*/  ISETP.NE.AND.EX P0, PT, RZ, UR5, PT, P0 ;  /* 0x00000005ff007c0c */ /* 0x000fe2000bf05300 */
[----:B------:R-:W-:Y:S01]  /*1b70*/  IMAD.IADD R27, R27, 0x1, R26 ;  /* 0x000000011b1b7824 */ /* 0x000fe200078e021a */
[----:B------:R-:W-:Y:S01]  /*1b80*/  SHF.R.S32.HI R23, RZ, 0x1f, R22 ;  /* 0x0000001fff177819 */ /* 0x000fe20000011416 */
[----:B------:R-:W-:-:S04]  /*1b90*/  ULDC.64 UR6, c[0x0][0xa08] ;  /* 0x0002820000067ab9 */ /* 0x000fc80000000a00 */
[----:B------:R-:W2:Y:S06]  /*1ba0*/  LDC R41, c[0x0][0x3d4] ;  /* 0x0000f500ff297b82 */ /* 0x000eac0000000800 */
[----:B------:R-:W-:Y:S01]  /*1bb0*/  @P0 IADD3 R4, P1, R205, UR4, RZ ;  /* 0x00000004cd040c10 */ /* 0x000fe2000ff3e0ff */
[----:B------:R-:W-:Y:S01]  /*1bc0*/  ULDC UR4, c[0x0][0x2e4] ;  /* 0x0000b90000047ab9 */ /* 0x000fe20000000800 */
[----:B------:R-:W3:Y:S02]  /*1bd0*/  LDC.64 R34, c[0x0][0x3e8] ;  /* 0x0000fa00ff227b82 */ /* 0x000ee40000000a00 */
[----:B------:R-:W-:-:S05]  /*1be0*/  @P0 IADD3.X R5, R206, UR5, RZ, P1, !PT ;  /* 0x00000005ce050c10 */ /* 0x000fca0008ffe4ff */
[----:B------:R4:W2:Y:S01]  /*1bf0*/  @P0 LDG.E R25, desc[UR56][R4.64] ;  /* 0x0000003804190981 */ /* 0x0008a2000c1e1900 */
[----:B0-----:R-:W-:Y:S01]  /*1c00*/  ISETP.NE.AND P0, PT, R0, 0x1, PT ;  /* 0x000000010000780c */ /* 0x001fe20003f05270 */
[----:B------:R-:W-:Y:S01]  /*1c10*/  IMAD.MOV.U32 R122, RZ, RZ, 0x20 ;  /* 0x00000020ff7a7424 */ /* 0x000fe200078e00ff */
[----:B------:R-:W-:Y:S01]  /*1c20*/  ISETP.GE.AND P2, PT, R186, UR4, PT ;  /* 0x00000004ba007c0c */ /* 0x000fe2000bf46270 */
[----:B------:R-:W0:Y:S01]  /*1c30*/  S2R R151, SR_TID.X ;  /* 0x0000000000977919 */ /* 0x000e220000002100 */
[----:B------:R-:W-:Y:S01]  /*1c40*/  ISETP.GE.AND P1, PT, R22, UR4, PT ;  /* 0x0000000416007c0c */ /* 0x000fe2000bf26270 */
[----:B-1----:R-:W-:Y:S01]  /*1c50*/  IMAD.SHL.U32 R132, R126, 0x40, RZ ;  /* 0x000000407e847824 */ /* 0x002fe200078e00ff */
[----:B------:R-:W-:Y:S02]  /*1c60*/  SEL R3, RZ, 0xffffffff, P2 ;  /* 0xffffffffff037807 */ /* 0x000fe40001000000 */
[----:B------:R-:W-:Y:S01]  /*1c70*/  SEL R0, RZ, 0x1, P1 ;  /* 0x00000001ff007807 */ /* 0x000fe20000800000 */
[----:B----4-:R-:W-:Y:S01]  /*1c80*/  VIADD R5, R22, 0x80 ;  /* 0x0000008016057836 */ /* 0x010fe20000000000 */
[----:B------:R-:W-:-:S02]  /*1c90*/  SHF.L.U32 R3, R3, 0x1, RZ ;  /* 0x0000000103037819 */ /* 0x000fc400000006ff */
[----:B------:R-:W-:Y:S01]  /*1ca0*/  ISETP.GE.AND P1, PT, R187, UR4, PT ;  /* 0x00000004bb007c0c */ /* 0x000fe2000bf26270 */
[----:B------:R-:W1:Y:S01]  /*1cb0*/  @P0 LDC R7, c[0x0][0x42c] ;  /* 0x00010b00ff070b82 */ /* 0x000e620000000800 */
[----:B------:R-:W-:Y:S02]  /*1cc0*/  ISETP.GE.AND P2, PT, R97, UR4, PT ;  /* 0x0000000461007c0c */ /* 0x000fe4000bf46270 */
[----:B------:R-:W-:Y:S01]  /*1cd0*/  LOP3.LUT R0, R3, 0x2, R0, 0xe2, !PT ;  /* 0x0000000203007812 */ /* 0x000fe200078ee200 */
[-C--:B---3--:R-:W-:Y:S01]  /*1ce0*/  IMAD R10, R210, R34.reuse, RZ ;  /* 0x00000022d20a7224 */ /* 0x088fe200078e02ff */
[----:B------:R-:W-:Y:S01]  /*1cf0*/  SEL R3, RZ, 0x4, P1 ;  /* 0x00000004ff037807 */ /* 0x000fe20000800000 */
[----:B------:R-:W-:Y:S01]  /*1d00*/  IMAD.WIDE.U32 R104, R184, R34, R22 ;  /* 0x00000022b8687225 */ /* 0x000fe200078e0016 */
[----:B------:R-:W-:Y:S01]  /*1d10*/  SEL R4, RZ, 0x8, P2 ;  /* 0x00000008ff047807 */ /* 0x000fe20001000000 */
[----:B------:R-:W3:Y:S01]  /*1d20*/  @P0 LDC R9, c[0x0][0x430] ;  /* 0x00010c00ff090b82 */ /* 0x000ee20000000800 */
[----:B------:R-:W-:Y:S01]  /*1d30*/  ISETP.GE.AND P1, PT, R5, UR4, PT ;  /* 0x0000000405007c0c */ /* 0x000fe2000bf26270 */
[----:B------:R-:W-:Y:S01]  /*1d40*/  VIADD R5, R22, 0xa0 ;  /* 0x000000a016057836 */ /* 0x000fe20000000000 */
[----:B------:R-:W-:Y:S01]  /*1d50*/  LOP3.LUT R3, R4, R0, R3, 0xfe, !PT ;  /* 0x0000000004037212 */ /* 0x000fe200078efe03 */
[----:B------:R-:W-:Y:S01]  /*1d60*/  IMAD R13, R184, R35, R10 ;  /* 0x00000023b80d7224 */ /* 0x000fe200078e020a */
[----:B------:R-:W-:-:S02]  /*1d70*/  SHF.R.S32.HI R37, RZ, 0x1f, R27 ;  /* 0x0000001fff257819 */ /* 0x000fc4000001141b */
[----:B------:R-:W-:Y:S01]  /*1d80*/  SEL R4, RZ, 0x10, P1 ;  /* 0x00000010ff047807 */ /* 0x000fe20000800000 */
[----:B------:R-:W-:Y:S01]  /*1d90*/  IMAD.IADD R105, R13, 0x1, R105 ;  /* 0x000000010d697824 */ /* 0x000fe200078e0269 */
[----:B------:R-:W-:Y:S01]  /*1da0*/  ISETP.GE.AND P1, PT, R5, UR4, PT ;  /* 0x0000000405007c0c */ /* 0x000fe2000bf26270 */
[----:B------:R-:W-:Y:S01]  /*1db0*/  IMAD R6, R37, R126, RZ ;  /* 0x0000007e25067224 */ /* 0x000fe200078e02ff */
[----:B------:R-:W-:Y:S01]  /*1dc0*/  ULDC.64 UR4, c[0x0][0x320] ;  /* 0x0000c80000047ab9 */ /* 0x000fe20000000a00 */
[----:B------:R-:W-:Y:S01]  /*1dd0*/  LOP3.LUT R3, R3, R4, RZ, 0xfc, !PT ;  /* 0x0000000403037212 */ /* 0x000fe200078efcff */
[----:B------:R-:W-:Y:S01]  /*1de0*/  IMAD.WIDE.U32 R4, R27, R126, RZ ;  /* 0x0000007e1b047225 */ /* 0x000fe200078e00ff */
[-C--:B--2---:R-:W-:Y:S02]  /*1df0*/  ISETP.GE.AND P3, PT, R22, R41.reuse, PT ;  /* 0x000000291600720c */ /* 0x084fe40003f66270 */
[----:B------:R-:W-:Y:S01]  /*1e00*/  ISETP.GE.AND P2, PT, R186, R41, PT ;  /* 0x00000029ba00720c */ /* 0x000fe20003f46270 */
[----:B-1----:R-:W-:Y:S01]  /*1e10*/  @P0 IMAD.HI.U32 R0, R194, R7, RZ ;  /* 0x00000007c2000227 */ /* 0x002fe200078e00ff */
[----:B------:R-:W-:-:S02]  /*1e20*/  ISETP.GE.AND P4, PT, R187, R41, PT ;  /* 0x00000029bb00720c */ /* 0x000fc40003f86270 */
[----:B------:R-:W-:Y:S01]  /*1e30*/  SHF.R.S32.HI R17, RZ, 0x1f, R16 ;  /* 0x0000001fff117819 */ /* 0x000fe20000011410 */
[----:B------:R-:W-:Y:S01]  /*1e40*/  IMAD R7, R27, R127, R6 ;  /* 0x0000007f1b077224 */ /* 0x000fe200078e0206 */
[----:B------:R-:W-:Y:S01]  /*1e50*/  P2R R112, PR, RZ, 0x10 ;  /* 0x00000010ff707803 */ /* 0x000fe20000000000 */
[-C--:B-----5:R-:W-:Y:S01]  /*1e60*/  IMAD.WIDE.U32 R104, R146, R34.reuse, R104 ;  /* 0x0000002292687225 */ /* 0x0a0fe200078e0068 */
[----:B---3--:R-:W-:Y:S02]  /*1e70*/  @P0 SHF.R.U32.HI R194, RZ, R9, R0 ;  /* 0x00000009ffc20219 */ /* 0x008fe40000011600 */
[----:B------:R-:W-:Y:S01]  /*1e80*/  IADD3 R5, R5, R7, RZ ;  /* 0x0000000705057210 */ /* 0x000fe20007ffe0ff */
[----:B------:R-:W-:Y:S01]  /*1e90*/  IMAD.WIDE.U32 R102, R184, R34, R16 ;  /* 0x00000022b8667225 */ /* 0x000fe200078e0010 */
[----:B------:R-:W-:Y:S02]  /*1ea0*/  SHF.R.S32.HI R0, RZ, 0x1f, R194 ;  /* 0x0000001fff007819 */ /* 0x000fe400000114c2 */
[----:B------:R-:W-:Y:S01]  /*1eb0*/  ISETP.NE.U32.AND P0, PT, RZ, UR6, PT ;  /* 0x00000006ff007c0c */ /* 0x000fe2000bf05070 */
[----:B------:R-:W-:Y:S01]  /*1ec0*/  IMAD.WIDE.U32 R8, R194, UR4, R22 ;  /* 0x00000004c2087c25 */ /* 0x000fe2000f8e0016 */
[----:B------:R-:W-:-:S02]  /*1ed0*/  SHF.L.U64.HI R124, R126, 0x7, R127 ;  /* 0x000000077e7c7819 */ /* 0x000fc4000001027f */
[----:B------:R-:W-:Y:S01]  /*1ee0*/  ISETP.NE.AND.EX P0, PT, RZ, UR7, PT, P0 ;  /* 0x00000007ff007c0c */ /* 0x000fe2000bf05300 */
[----:B------:R-:W-:Y:S01]  /*1ef0*/  IMAD R11, R0, UR4, RZ ;  /* 0x00000004000b7c24 */ /* 0x000fe2000f8e02ff */
[----:B------:R-:W-:Y:S01]  /*1f00*/  SHF.L.U32 R93, R126, 0x7, RZ ;  /* 0x000000077e5d7819 */ /* 0x000fe200000006ff */
[----:B------:R-:W-:Y:S01]  /*1f10*/  IMAD.IADD R103, R103, 0x1, R13 ;  /* 0x0000000167677824 */ /* 0x000fe200078e020d */
[----:B------:R-:W-:Y:S01]  /*1f20*/  SHF.L.U64.HI R92, R34, 0x6, R35 ;  /* 0x00000006225c7819 */ /* 0x000fe20000010223 */
[----:B------:R-:W-:Y:S01]  /*1f30*/  IMAD R11, R194, UR5, R11 ;  /* 0x00000005c20b7c24 */ /* 0x000fe2000f8e020b */
[----:B------:R-:W-:Y:S01]  /*1f40*/  ULDC.64 UR4, c[0x0][0x2f8] ;  /* 0x0000be0000047ab9 */ /* 0x000fe20000000a00 */
[----:B------:R-:W-:Y:S01]  /*1f50*/  IMAD.WIDE.U32 R102, R146, R34, R102 ;  /* 0x0000002292667225 */ /* 0x000fe200078e0066 */
[----:B------:R-:W-:Y:S02]  /*1f60*/  SHF.R.S32.HI R147, RZ, 0x1f, R209 ;  /* 0x0000001fff937819 */ /* 0x000fe400000114d1 */
[----:B0-----:R-:W-:Y:S01]  /*1f70*/  LEA.HI R151, R151, 0x8, RZ, 0x19 ;  /* 0x0000000897977811 */ /* 0x001fe200078fc8ff */
[----:B------:R-:W-:Y:S01]  /*1f80*/  IMAD R7, R0, UR4, RZ ;  /* 0x0000000400077c24 */ /* 0x000fe2000f8e02ff */
[----:B------:R-:W-:Y:S01]  /*1f90*/  SHF.L.U32 R120, R41, 0x1, RZ ;  /* 0x0000000129787819 */ /* 0x000fe200000006ff */
[----:B------:R-:W-:-:S02]  /*1fa0*/  IMAD.IADD R9, R9, 0x1, R11 ;  /* 0x0000000109097824 */ /* 0x000fc400078e020b */
[C---:B------:R-:W-:Y:S02]  /*1fb0*/  IMAD R11, R194.reuse, UR5, R7 ;  /* 0x00000005c20b7c24 */ /* 0x040fe4000f8e0207 */
[----:B------:R-:W-:Y:S01]  /*1fc0*/  IMAD.WIDE.U32 R6, R194, UR4, R4 ;  /* 0x00000004c2067c25 */ /* 0x000fe2000f8e0004 */
[----:B------:R-:W-:Y:S01]  /*1fd0*/  ULDC.64 UR4, c[0x0][0x300] ;  /* 0x0000c00000047ab9 */ /* 0x000fe20000000a00 */
[----:B------:R-:W0:Y:S02]  /*1fe0*/  LDC.64 R4, c[0x0][0x3d8] ;  /* 0x0000f600ff047b82 */ /* 0x000e240000000a00 */
[----:B------:R-:W-:Y:S02]  /*1ff0*/  IMAD.IADD R7, R7, 0x1, R11 ;  /* 0x0000000107077824 */ /* 0x000fe400078e020b */
[-C--:B0-----:R-:W-:Y:S01]  /*2000*/  IMAD.WIDE.U32 R106, R184, R4.reuse, R16 ;  /* 0x00000004b86a7225 */ /* 0x081fe200078e0010 */
[C-C-:B------:R-:W-:Y:S02]  /*2010*/  SHF.L.U64.HI R125, R4.reuse, 0x7, R5.reuse ;  /* 0x00000007047d7819 */ /* 0x140fe40000010205 */
[----:B------:R-:W-:Y:S01]  /*2020*/  SHF.L.U64.HI R33, R4, 0x6, R5 ;  /* 0x0000000604217819 */ /* 0x000fe20000010205 */
[----:B------:R-:W-:Y:S01]  /*2030*/  IMAD.WIDE.U32 R108, R184, R4, R22 ;  /* 0x00000004b86c7225 */ /* 0x000fe200078e0016 */
[----:B------:R-:W-:-:S03]  /*2040*/  SHF.L.U32 R32, R4, 0x7, RZ ;  /* 0x0000000704207819 */ /* 0x000fc600000006ff */
        /* <DEDUP_REMOVED lines=9> */
[----:B------:R-:W-:Y:S01]  /*20e0*/  IMAD R21, R184, R127, R6 ;  /* 0x0000007fb8157224 */ /* 0x000fe200078e0206 */
[----:B------:R-:W-:Y:S01]  /*20f0*/  SHF.L.U64.HI R127, R126, 0x6, R127 ;  /* 0x000000067e7f7819 */ /* 0x000fe2000001027f */
[----:B------:R-:W-:Y:S01]  /*2100*/  IMAD.WIDE.U32 R6, R184, R126, R22 ;  /* 0x0000007eb8067225 */ /* 0x000fe200078e0016 */
[----:B------:R-:W-:Y:S02]  /*2110*/  IADD3 R96, R99, R15, RZ ;  /* 0x0000000f63607210 */ /* 0x000fe40007ffe0ff */
[----:B------:R-:W-:Y:S01]  /*2120*/  SHF.L.U64.HI R126, R34, 0x7, R35 ;  /* 0x00000007227e7819 */ /* 0x000fe20000010223 */
[----:B------:R-:W-:Y:S01]  /*2130*/  IMAD R0, R0, UR4, RZ ;  /* 0x0000000400007c24 */ /* 0x000fe2000f8e02ff */
[----:B------:R-:W-:Y:S01]  /*2140*/  IADD3 R95, P0, R98, R6, RZ ;  /* 0x00000006625f7210 */ /* 0x000fe20007f1e0ff */
[----:B------:R-:W-:Y:S01]  /*2150*/  IMAD.WIDE.U32 R100, R11, UR4, R8 ;  /* 0x000000040b647c25 */ /* 0x000fe2000f8e0008 */
[----:B------:R-:W-:-:S02]  /*2160*/  SEL R9, R41, RZ, P2 ;  /* 0x000000ff29097207 */ /* 0x000fc40001000000 */
[----:B------:R-:W-:Y:S01]  /*2170*/  IADD3.X R94, R96, R7, R21, P0, !PT ;  /* 0x00000007605e7210 */ /* 0x000fe200007fe415 */
[----:B------:R-:W-:Y:S01]  /*2180*/  IMAD R39, R11, UR5, R0 ;  /* 0x000000050b277c24 */ /* 0x000fe2000f8e0200 */
[----:B------:R-:W-:Y:S01]  /*2190*/  SEL R7, R41, RZ, P3 ;  /* 0x000000ff29077207 */ /* 0x000fe20001800000 */
[-C--:B------:R-:W-:Y:S01]  /*21a0*/  IMAD R0, R210, R4.reuse, RZ ;  /* 0x00000004d2007224 */ /* 0x080fe200078e02ff */
[----:B------:R-:W-:Y:S01]  /*21b0*/  LOP3.LUT P0, RZ, R215, 0x4, RZ, 0xc0, !PT ;  /* 0x00000004d7ff7812 */ /* 0x000fe2000780c0ff */
[----:B------:R-:W-:Y:S01]  /*21c0*/  IMAD.IADD R9, R186, 0x1, R9 ;  /* 0x00000001ba097824 */ /* 0x000fe200078e0209 */
[----:B------:R-:W-:Y:S01]  /*21d0*/  IADD3 R7, R22, R7, RZ ;  /* 0x0000000716077210 */ /* 0x000fe20007ffe0ff */
[C---:B------:R-:W-:Y:S01]  /*21e0*/  IMAD R11, R184.reuse, R5, R0 ;  /* 0x00000005b80b7224 */ /* 0x040fe200078e0200 */
[----:B------:R-:W-:Y:S02]  /*21f0*/  SEL R0, R41, RZ, P4 ;  /* 0x000000ff29007207 */ /* 0x000fe40002000000 */
[----:B------:R-:W-:Y:S01]  /*2200*/  SHF.R.S32.HI R6, RZ, 0x1f, R9 ;  /* 0x0000001fff067819 */ /* 0x000fe20000011409 */
[----:B------:R-:W-:Y:S01]  /*2210*/  IMAD.IADD R107, R107, 0x1, R11 ;  /* 0x000000016b6b7824 */ /* 0x000fe200078e020b */
[----:B------:R-:W-:Y:S01]  /*2220*/  IADD3 R116, P4, R184, R27, RZ ;  /* 0x0000001bb8747210 */ /* 0x000fe20007f9e0ff */
[----:B------:R-:W-:Y:S01]  /*2230*/  IMAD.IADD R8, R187, 0x1, R0 ;  /* 0x00000001bb087824 */ /* 0x000fe200078e0200 */
[----:B------:R-:W-:Y:S01]  /*2240*/  SHF.R.S32.HI R0, RZ, 0x1f, R7 ;  /* 0x0000001fff007819 */ /* 0x000fe20000011407 */
[----:B------:R-:W-:Y:S01]  /*2250*/  IMAD.IADD R109, R11, 0x1, R109 ;  /* 0x000000010b6d7824 */ /* 0x000fe200078e026d */
[----:B------:R-:W-:Y:S01]  /*2260*/  LEA.HI R21, R6, R9, RZ, 0x3 ;  /* 0x0000000906157211 */ /* 0x000fe200078f18ff */
[----:B------:R-:W-:Y:S01]  /*2270*/  IMAD.WIDE.U32 R106, R146, R4, R106 ;  /* 0x00000004926a7225 */ /* 0x000fe200078e006a */
[----:B------:R-:W-:-:S02]  /*2280*/  LEA.HI R25, R0, R7, RZ, 0x3 ;  /* 0x0000000700197211 */ /* 0x000fc400078f18ff */
[----:B------:R-:W-:Y:S01]  /*2290*/  LEA.HI R0, R0, R7, RZ, 0x6 ;  /* 0x0000000700007211 */ /* 0x000fe200078f30ff */
[----:B------:R-:W-:Y:S01]  /*22a0*/  IMAD.WIDE.U32 R108, R146, R4, R108 ;  /* 0x00000004926c7225 */ /* 0x000fe200078e006c */
[----:B------:R-:W-:Y:S02]  /*22b0*/  LEA.HI R9, R6, R9, RZ, 0x6 ;  /* 0x0000000906097211 */ /* 0x000fe400078f30ff */
[--C-:B------:R-:W-:Y:S01]  /*22c0*/  LOP3.LUT R10, R190, 0x38, R25.reuse, 0xf8, !PT ;  /* 0x00000038be0a7812 */ /* 0x100fe200078ef819 */
[----:B------:R-:W-:Y:S01]  /*22d0*/  IMAD.SHL.U32 R6, R0, 0x80, RZ ;  /* 0x0000008000067824 */ /* 0x000fe200078e00ff */
[----:B------:R-:W-:Y:S01]  /*22e0*/  LOP3.LUT R0, R191, 0x38, R25, 0xf8, !PT ;  /* 0x00000038bf007812 */ /* 0x000fe200078ef819 */
[----:B------:R-:W-:Y:S01]  /*22f0*/  IMAD.X R117, R210, 0x1, R37, P4 ;  /* 0x00000001d2757824 */ /* 0x000fe200020e0625 */
[----:B------:R-:W-:Y:S02]  /*2300*/  LOP3.LUT R10, R10, R223, RZ, 0x3c, !PT ;  /* 0x000000df0a0a7212 */ /* 0x000fe400078e3cff */
[----:B------:R-:W-:-:S02]  /*2310*/  LOP3.LUT R7, R6, 0xffffe000, RZ, 0xc0, !PT ;  /* 0xffffe00006077812 */ /* 0x000fc400078ec0ff */
[----:B------:R-:W-:Y:S02]  /*2320*/  SHF.R.S32.HI R11, RZ, 0x1f, R8 ;  /* 0x0000001fff0b7819 */ /* 0x000fe40000011408 */
[----:B------:R-:W-:Y:S01]  /*2330*/  SHF.L.U32 R9, R9, 0x7, RZ ;  /* 0x0000000709097819 */ /* 0x000fe200000006ff */
[----:B------:R-:W-:Y:S01]  /*2340*/  IMAD R145, R196, 0x200, R7 ;  /* 0x00000200c4917824 */ /* 0x000fe200078e0207 */
[----:B------:R-:W-:Y:S02]  /*2350*/  LOP3.LUT R0, R0, R197, RZ, 0x3c, !PT ;  /* 0x000000c500007212 */ /* 0x000fe400078e3cff */
[----:B------:R-:W-:Y:S02]  /*2360*/  IADD3 R143, R10, R7, R198 ;  /* 0x000000070a8f7210 */ /* 0x000fe40007ffe0c6 */
[----:B------:R-:W-:Y:S01]  /*2370*/  LOP3.LUT R14, R190, 0x38, R21, 0xf8, !PT ;  /* 0x00000038be0e7812 */ /* 0x000fe200078ef815 */
[----:B------:R-:W-:Y:S01]  /*2380*/  IMAD.IADD R145, R145, 0x1, R0 ;  /* 0x0000000191917824 */ /* 0x000fe200078e0200 */
[----:B------:R-:W-:-:S02]  /*2390*/  SHF.R.S32.HI R7, RZ, 0x1f, R146 ;  /* 0x0000001fff077819 */ /* 0x000fc40000011492 */
[CC--:B------:R-:W-:Y:S02]  /*23a0*/  LEA.HI R15, R11.reuse, R8.reuse, RZ, 0x3 ;  /* 0x000000080b0f7211 */ /* 0x0c0fe400078f18ff */
[----:B------:R-:W-:Y:S01]  /*23b0*/  LEA.HI R8, R11, R8, RZ, 0x6 ;  /* 0x000000080b087211 */ /* 0x000fe200078f30ff */
[----:B------:R-:W-:Y:S01]  /*23c0*/  IMAD R0, R7, R34, RZ ;  /* 0x0000002207007224 */ /* 0x000fe200078e02ff */
[----:B------:R-:W-:Y:S01]  /*23d0*/  LOP3.LUT R9, R9, 0xffffe000, RZ, 0xc0, !PT ;  /* 0xffffe00009097812 */ /* 0x000fe200078ec0ff */
[----:B------:R-:W-:Y:S01]  /*23e0*/  IMAD R7, R7, R4, RZ ;  /* 0x0000000407077224 */ /* 0x000fe200078e02ff */
[----:B------:R-:W-:Y:S01]  /*23f0*/  LOP3.LUT R14, R14, R223, RZ, 0x3c, !PT ;  /* 0x000000df0e0e7212 */ /* 0x000fe200078e3cff */
[----:B------:R-:W-:Y:S01]  /*2400*/  IMAD.SHL.U32 R13, R8, 0x80, RZ ;  /* 0x00000080080d7824 */ /* 0x000fe200078e00ff */
[----:B------:R-:W-:Y:S01]  /*2410*/  LOP3.LUT R20, R190, 0x38, R15, 0xf8, !PT ;  /* 0x00000038be147812 */ /* 0x000fe200078ef80f */
[----:B------:R-:W-:Y:S01]  /*2420*/  IMAD R144, R196, 0x200, R9 ;  /* 0x00000200c4907824 */ /* 0x000fe200078e0209 */
[----:B------:R-:W-:Y:S01]  /*2430*/  IADD3 R137, R14, R9, R198 ;  /* 0x000000090e897210 */ /* 0x000fe20007ffe0c6 */
[C---:B------:R-:W-:Y:S01]  /*2440*/  IMAD R9, R146.reuse, R35, R0 ;  /* 0x0000002392097224 */ /* 0x040fe200078e0200 */
[C---:B------:R-:W-:Y:S01]  /*2450*/  LOP3.LUT R0, R191.reuse, 0x18, R22, 0xf8, !PT ;  /* 0x00000018bf007812 */ /* 0x040fe200078ef816 */
[----:B------:R-:W-:Y:S01]  /*2460*/  IMAD R7, R146, R5, R7 ;  /* 0x0000000592077224 */ /* 0x000fe200078e0207 */
[----:B------:R-:W-:Y:S01]  /*2470*/  LOP3.LUT R12, R191, 0x38, R15, 0xf8, !PT ;  /* 0x00000038bf0c7812 */ /* 0x000fe200078ef80f */
[----:B------:R-:W-:Y:S01]  /*2480*/  IMAD.SHL.U32 R35, R34, 0x80, RZ ;  /* 0x0000008022237824 */ /* 0x000fe200078e00ff */
[----:B------:R-:W-:Y:S01]  /*2490*/  LOP3.LUT R13, R13, 0xffffe000, RZ, 0xc0, !PT ;  /* 0xffffe0000d0d7812 */ /* 0x000fe200078ec0ff */
[----:B------:R-:W-:Y:S01]  /*24a0*/  IMAD.IADD R27, R107, 0x1, R7 ;  /* 0x000000016b1b7824 */ /* 0x000fe200078e0207 */
[----:B------:R-:W-:Y:S01]  /*24b0*/  LOP3.LUT R8, R191, 0x38, R21, 0xf8, !PT ;  /* 0x00000038bf087812 */ /* 0x000fe200078ef815 */
[----:B------:R-:W-:Y:S01]  /*24c0*/  IMAD.IADD R26, R7, 0x1, R109 ;  /* 0x00000001071a7824 */ /* 0x000fe200078e026d */
[----:B------:R-:W-:Y:S01]  /*24d0*/  LOP3.LUT R20, R20, R223, RZ, 0x3c, !PT ;  /* 0x000000df14147212 */ /* 0x000fe200078e3cff */
[----:B------:R-:W-:Y:S01]  /*24e0*/  IMAD.SHL.U32 R34, R34, 0x40, RZ ;  /* 0x0000004022227824 */ /* 0x000fe200078e00ff */
[----:B------:R-:W-:-:S02]  /*24f0*/  LOP3.LUT R5, R0, R197, RZ, 0x3c, !PT ;  /* 0x000000c500057212 */ /* 0x000fc400078e3cff */
[----:B------:R-:W-:Y:S02]  /*2500*/  SEL R0, RZ, 0x20, P1 ;  /* 0x00000020ff007807 */ /* 0x000fe40000800000 */
[----:B------:R-:W-:Y:S01]  /*2510*/  LOP3.LUT R29, R12, R197, RZ, 0x3c, !PT ;  /* 0x000000c50c1d7212 */ /* 0x000fe200078e3cff */
[C---:B------:R-:W-:Y:S01]  /*2520*/  IMAD R30, R196.reuse, 0x200, R5 ;  /* 0x00000200c41e7824 */ /* 0x040fe200078e0205 */
[----:B------:R-:W-:Y:S01]  /*2530*/  LEA R142, R196, R13, 0x9 ;  /* 0x0000000dc48e7211 */ /* 0x000fe200078e48ff */
[----:B------:R-:W-:Y:S01]  /*2540*/  IMAD.IADD R5, R101, 0x1, R39 ;  /* 0x0000000165057824 */ /* 0x000fe200078e0227 */
[----:B------:R-:W-:Y:S02]  /*2550*/  LOP3.LUT R11, R8, R197, RZ, 0x3c, !PT ;  /* 0x000000c5080b7212 */ /* 0x000fe400078e3cff */
[----:B------:R-:W-:Y:S01]  /*2560*/  IADD3 R136, R20, R13, R198 ;  /* 0x0000000d14887210 */ /* 0x000fe20007ffe0c6 */
[----:B------:R-:W-:Y:S01]  /*2570*/  IMAD.IADD R142, R142, 0x1, R29 ;  /* 0x000000018e8e7824 */ /* 0x000fe200078e021d */
[----:B------:R-:W-:Y:S01]  /*2580*/  SEL R122, R122, 0xffffffe0, !P0 ;  /* 0xffffffe07a7a7807 */ /* 0x000fe20004000000 */
[----:B------:R-:W-:Y:S01]  /*2590*/  IMAD.IADD R144, R144, 0x1, R11 ;  /* 0x0000000190907824 */ /* 0x000fe200078e020b */
[----:B------:R-:W-:Y:S01]  /*25a0*/  SHF.R.S32.HI R111, RZ, 0x3, R25 ;  /* 0x00000003ff6f7819 */ /* 0x000fe20000011419 */
[----:B------:R-:W-:Y:S01]  /*25b0*/  IMAD.IADD R29, R103, 0x1, R9 ;  /* 0x00000001671d7824 */ /* 0x000fe200078e0209 */
[----:B------:R-:W-:Y:S01]  /*25c0*/  SHF.R.S32.HI R110, RZ, 0x3, R21 ;  /* 0x00000003ff6e7819 */ /* 0x000fe20000011415 */
[----:B------:R-:W-:Y:S01]  /*25d0*/  IMAD.IADD R133, R122, 0x1, R30 ;  /* 0x000000017a857824 */ /* 0x000fe200078e021e */
[----:B------:R-:W-:-:S02]  /*25e0*/  SHF.R.S32.HI R20, RZ, 0x3, R15 ;  /* 0x00000003ff147819 */ /* 0x000fc4000001140f */
[----:B------:R-:W-:Y:S02]  /*25f0*/  LOP3.LUT R25, R25, 0xfffffff8, RZ, 0xc0, !PT ;  /* 0xfffffff819197812 */ /* 0x000fe400078ec0ff */
[----:B------:R-:W-:Y:S02]  /*2600*/  LOP3.LUT R21, R21, 0xfffffff8, RZ, 0xc0, !PT ;  /* 0xfffffff815157812 */ /* 0x000fe400078ec0ff */
[----:B------:R-:W-:Y:S02]  /*2610*/  LOP3.LUT R15, R15, 0xfffffff8, RZ, 0xc0, !PT ;  /* 0xfffffff80f0f7812 */ /* 0x000fe400078ec0ff */
[----:B------:R-:W-:Y:S02]  /*2620*/  LOP3.LUT R0, R3, R0, RZ, 0xfc, !PT ;  /* 0x0000000003007212 */ /* 0x000fe400078efcff */
[----:B------:R-:W-:Y:S02]  /*2630*/  IADD3 R28, R9, R105, RZ ;  /* 0x00000069091c7210 */ /* 0x000fe40007ffe0ff */
[----:B------:R-:W-:-:S02]  /*2640*/  LOP3.LUT R14, R3, 0x1, RZ, 0xc0, !PT ;  /* 0x00000001030e7812 */ /* 0x000fc400078ec0ff */
[----:B------:R-:W-:Y:S02]  /*2650*/  SHF.R.S32.HI R13, RZ, 0x1f, R25 ;  /* 0x0000001fff0d7819 */ /* 0x000fe40000011419 */
[----:B------:R-:W-:Y:S02]  /*2660*/  SHF.R.S32.HI R12, RZ, 0x1f, R21 ;  /* 0x0000001fff0c7819 */ /* 0x000fe40000011415 */
[----:B------:R-:W-:Y:S02]  /*2670*/  SHF.R.S32.HI R11, RZ, 0x1f, R15 ;  /* 0x0000001fff0b7819 */ /* 0x000fe4000001140f */
[C---:B------:R-:W-:Y:S02]  /*2680*/  LOP3.LUT R10, R0.reuse, 0x2, RZ, 0xc0, !PT ;  /* 0x00000002000a7812 */ /* 0x040fe400078ec0ff */
[C---:B------:R-:W-:Y:S02]  /*2690*/  LOP3.LUT R9, R0.reuse, 0x4, RZ, 0xc0, !PT ;  /* 0x0000000400097812 */ /* 0x040fe400078ec0ff */
[----:B------:R-:W-:-:S02]  /*26a0*/  LOP3.LUT R8, R0, 0x8, RZ, 0xc0, !PT ;  /* 0x0000000800087812 */ /* 0x000fc400078ec0ff */
[C---:B------:R-:W-:Y:S02]  /*26b0*/  LOP3.LUT R7, R0.reuse, 0x10, RZ, 0xc0, !PT ;  /* 0x0000001000077812 */ /* 0x040fe400078ec0ff */
[----:B------:R-:W-:-:S07]  /*26c0*/  LOP3.LUT R6, R0, 0x20, RZ, 0xc0, !PT ;  /* 0x0000002000067812 */ /* 0x000fce00078ec0ff */
.L_x_2313:
[----:B0-----:R-:W0:Y:S01]  /*26d0*/  LDC.64 R118, c[0x0][0x2d8] ;  /* 0x0000b600ff767b82 */ /* 0x001e220000000a00 */
[----:B--2---:R-:W-:Y:S01]  /*26e0*/  IADD3 R36, R2, -0x1, RZ ;  /* 0xffffffff02247810 */ /* 0x004fe20007ffe0ff */
[----:B------:R-:W-:Y:S01]  /*26f0*/  IMAD R47, R19, 0x6000, R30 ;  /* 0x00006000132f7824 */ /* 0x000fe200078e021e */
[----:B------:R-:W-:Y:S05]  /*2700*/  YIELD ;  /* 0x0000000000007946 */ /* 0x000fea0003800000 */
[----:B-1----:R-:W1:Y:S01]  /*2710*/  LDC R121, c[0x0][0x3d4] ;  /* 0x0000f500ff797b82 */ /* 0x002e620000000800 */
        /* <DEDUP_REMOVED lines=10> */
[CC--:B0-----:R-:W-:Y:S02]  /*27c0*/  LEA R48, P0, R3.reuse, R118.reuse, 0x1 ;  /* 0x0000007603307211 */ /* 0x0c1fe400078008ff */
[----:B------:R-:W-:Y:S02]  /*27d0*/  LEA R44, P5, R0, R118, 0x1 ;  /* 0x00000076002c7211 */ /* 0x000fe400078a08ff */
[----:B------:R-:W-:Y:S01]  /*27e0*/  LEA.HI.X R49, R3, R119, R4, 0x1, P0 ;  /* 0x0000007703317211 */ /* 0x000fe200000f0c04 */
[----:B------:R-:W-:Y:S01]  /*27f0*/  IMAD R3, R19, 0x6000, R133 ;  /* 0x0000600013037824 */ /* 0x000fe200078e0285 */
[----:B------:R-:W-:Y:S02]  /*2800*/  IADD3.X R2, R94, R89, R127, P1, P4 ;  /* 0x000000595e027210 */ /* 0x000fe40000fe847f */
[----:B-1----:R-:W-:Y:S02]  /*2810*/  ISETP.GE.AND P0, PT, R121, 0x1, PT ;  /* 0x000000017900780c */ /* 0x002fe40003f06270 */
[----:B------:R-:W-:-:S02]  /*2820*/  ISETP.GT.AND P1, PT, R36, R123, PT ;  /* 0x0000007b2400720c */ /* 0x000fc40003f24270 */
[----:B------:R-:W-:Y:S01]  /*2830*/  LEA.HI.X R45, R0, R119, R2, 0x1, P5 ;  /* 0x00000077002d7211 */ /* 0x000fe200028f0c02 */
[----:B------:R-:W-:Y:S01]  /*2840*/  IMAD.MOV.U32 R2, RZ, RZ, R36 ;  /* 0x000000ffff027224 */ /* 0x000fe200078e0024 */
[----:B------:R-:W-:Y:S02]  /*2850*/  P2R R115, PR, RZ, 0x2 ;  /* 0x00000002ff737803 */ /* 0x000fe40000000000 */
[----:B------:R-:W-:-:S05]  /*2860*/  LEA R46, R3, R114, 0x1 ;  /* 0x00000072032e7211 */ /* 0x000fca00078e08ff */
[----:B------:R-:W-:Y:S05]  /*2870*/  @!P0 BRA `(.L_x_2215) ;  /* 0x0000007000208947 */ /* 0x000fea0003800000 */
[----:B------:R-:W-:Y:S01]  /*2880*/  ULDC.U8 UR4, c[0x0][0x3f0] ;  /* 0x0000fc0000047ab9 */ /* 0x000fe20000000000 */
[-C--:B------:R-:W-:Y:S01]  /*2890*/  IMAD R3, R125, R36.reuse, RZ ;  /* 0x000000247d037224 */ /* 0x080fe200078e02ff */
[----:B------:R-:W-:Y:S01]  /*28a0*/  ISETP.NE.AND P0, PT, RZ, UR4, PT ;  /* 0x00000004ff007c0c */ /* 0x000fe2000bf05270 */
[----:B------:R-:W-:Y:S02]  /*28b0*/  IMAD R0, R126, R36, RZ ;  /* 0x000000247e007224 */ /* 0x000fe400078e02ff */
[----:B------:R-:W-:Y:S02]  /*28c0*/  IMAD R3, R37, R32, R3 ;  /* 0x0000002025037224 */ /* 0x000fe400078e0203 */
[----:B------:R-:W-:Y:S02]  /*28d0*/  IMAD R4, R2, -0x80, R24 ;  /* 0xffffff8002047824 */ /* 0x000fe400078e0218 */
[----:B------:R-:W-:-:S03]  /*28e0*/  IMAD.WIDE.U32 R86, R32, R36, RZ ;  /* 0x0000002420567225 */ /* 0x000fc600078e00ff */
[----:B------:R-:W-:Y:S01]  /*28f0*/  VIMNMX R4, R4, 0x80, PT ;  /* 0x0000008004047848 */ /* 0x000fe20003fe0100 */
[----:B------:R-:W-:Y:S02]  /*2900*/  IMAD R37, R37, R35, R0 ;  /* 0x0000002325257224 */ /* 0x000fe400078e0200 */
        /* <DEDUP_REMOVED lines=25> */
[C---:B------:R-:W-:Y:S01]  /*2aa0*/  VIADD R42, R16.reuse, 0x10 ;  /* 0x00000010102a7836 */ /* 0x040fe20000000000 */
[----:B------:R-:W-:Y:S01]  /*2ab0*/  LEA R36, P4, R37, UR4, 0x1 ;  /* 0x0000000425247c11 */ /* 0x000fe2000f8808ff */
[----:B------:R-:W-:Y:S01]  /*2ac0*/  IMAD.X R50, R3, 0x1, R29, P1 ;  /* 0x0000000103327824 */ /* 0x000fe200008e061d */
[----:B------:R-:W-:Y:S02]  /*2ad0*/  ISETP.GE.AND P1, PT, R16, R121, PT ;  /* 0x000000791000720c */ /* 0x000fe40003f26270 */
[----:B------:R-:W-:-:S02]  /*2ae0*/  CS2R R128, SRZ ;  /* 0x0000000000807805 */ /* 0x000fc4000001ff00 */
[----:B------:R-:W-:Y:S02]  /*2af0*/  LEA.HI.X R37, R37, UR5, R38, 0x1, P4 ;  /* 0x0000000525257c11 */ /* 0x000fe4000a0f0c26 */
[----:B------:R-:W-:Y:S02]  /*2b00*/  CS2R R90, SRZ ;  /* 0x00000000005a7805 */ /* 0x000fe4000001ff00 */
[C---:B------:R-:W-:Y:S02]  /*2b10*/  LEA R38, P4, R39.reuse, UR6, 0x1 ;  /* 0x0000000627267c11 */ /* 0x040fe4000f8808ff */
[----:B------:R-:W-:Y:S02]  /*2b20*/  CS2R R130, SRZ ;  /* 0x0000000000827805 */ /* 0x000fe4000001ff00 */
[----:B------:R-:W-:Y:S02]  /*2b30*/  CS2R R118, SRZ ;  /* 0x0000000000767805 */ /* 0x000fe4000001ff00 */
[----:B------:R-:W-:-:S02]  /*2b40*/  LEA.HI.X R39, R39, UR7, R50, 0x1, P4 ;  /* 0x0000000727277c11 */ /* 0x000fc4000a0f0c32 */
[-C--:B------:R-:W-:Y:S01]  /*2b50*/  ISETP.GE.AND P4, PT, R42, R121.reuse, PT ;  /* 0x000000792a00720c */ /* 0x080fe20003f86270 */
[C---:B------:R-:W-:Y:S01]  /*2b60*/  VIADD R42, R16.reuse, 0x20 ;  /* 0x00000020102a7836 */ /* 0x040fe20000000000 */
[----:B------:R-:W-:Y:S01]  /*2b70*/  IADD3 R50, R16, 0x30, RZ ;  /* 0x0000003010327810 */ /* 0x000fe20007ffe0ff */
[----:B------:R0:W5:Y:S04]  /*2b80*/  @!P1 LDG.E.64 R128, desc[UR56][R36.64] ;  /* 0x0000003824809981 */ /* 0x000168000c1e1b00 */
[----:B------:R0:W5:Y:S01]  /*2b90*/  @!P1 LDG.E.64 R130, desc[UR56][R38.64] ;  /* 0x0000003826829981 */ /* 0x000162000c1e1b00 */
[----:B------:R-:W-:-:S05]  /*2ba0*/  ISETP.GE.AND P1, PT, R42, R121, PT ;  /* 0x000000792a00720c */ /* 0x000fca0003f26270 */
        /* <DEDUP_REMOVED lines=23> */
.L_x_2218:
[----:B------:R-:W-:Y:S05]  /*2d20*/  BSYNC B1 ;  /* 0x0000000000017941 */ /* 0x000fea0003800000 */
.L_x_2217:
        /* <DEDUP_REMOVED lines=22> */
[----:B------:R-:W-:Y:S01]  /*2e90*/  IADD3 R84, P1, P5, R102, R84, R34 ;  /* 0x0000005466547210 */ /* 0x000fe20007d3e022 */
[----:B------:R-:W-:-:S03]  /*2ea0*/  VIADD R0, R16, 0x10 ;  /* 0x0000001010007836 */ /* 0x000fc60000000000 */
[----:B------:R-:W-:Y:S02]  /*2eb0*/  IADD3.X R3, R29, R3, R92, P1, P5 ;  /* 0x000000031d037210 */ /* 0x000fe40000fea45c */
[----:B------:R-:W-:-:S04]  /*2ec0*/  LEA R36, P1, R86, UR4, 0x1 ;  /* 0x0000000456247c11 */ /* 0x000fc8000f8208ff */
        /* <DEDUP_REMOVED lines=35> */
.L_x_2220:
[----:B------:R-:W-:Y:S05]  /*3100*/  BSYNC B1 ;  /* 0x0000000000017941 */ /* 0x000fea0003800000 */
.L_x_2219:
[----:B------:R-:W2:Y:S01]  /*3110*/  LDL R0, [R1+0x38] ;  /* 0x0000380001007983 */ /* 0x000ea20000100800 */
[----:B------:R-:W-:Y:S01]  /*3120*/  IMAD.MOV.U32 R3, RZ, RZ, R75 ;  /* 0x000000ffff037224 */ /* 0x000fe200078e004b */
[----:B01----:R-:W-:Y:S02]  /*3130*/  MOV R36, R78 ;  /* 0x0000004e00247202 */ /* 0x003fe40000000f00 */
[----:B------:R-:W-:Y:S02]  /*3140*/  MOV R37, R90 ;  /* 0x0000005a00257202 */ /* 0x000fe40000000f00 */
[----:B------:R-:W-:Y:S01]  /*3150*/  PRMT R162, R36, 0x7610, R162 ;  /* 0x0000761024a27816 */ /* 0x000fe200000000a2 */
[----:B------:R-:W-:Y:S01]  /*3160*/  IMAD.MOV.U32 R36, RZ, RZ, R83 ;  /* 0x000000ffff247224 */ /* 0x000fe200078e0053 */
[----:B------:R-:W-:Y:S02]  /*3170*/  PRMT R164, R37, 0x7610, R164 ;  /* 0x0000761025a47816 */ /* 0x000fe400000000a4 */
[----:B------:R-:W-:-:S02]  /*3180*/  MOV R37, R72 ;  /* 0x0000004800257202 */ /* 0x000fc40000000f00 */
[----:B------:R-:W-:Y:S02]  /*3190*/  PRMT R152, R134, 0x5410, R135 ;  /* 0x0000541086987816 */ /* 0x000fe40000000087 */
[----:B------:R-:W-:Y:S02]  /*31a0*/  PRMT R153, R37, 0x7610, R153 ;  /* 0x0000761025997816 */ /* 0x000fe40000000099 */
[----:B------:R-:W-:-:S04]  /*31b0*/  MOV R37, R80 ;  /* 0x0000005000257202 */ /* 0x000fc80000000f00 */
[----:B------:R-:W-:Y:S02]  /*31c0*/  PRMT R165, R37, 0x7610, R165 ;  /* 0x0000761025a57816 */ /* 0x000fe400000000a5 */
[----:B------:R-:W-:-:S04]  /*31d0*/  MOV R37, R118 ;  /* 0x0000007600257202 */ /* 0x000fc80000000f00 */
[----:B------:R-:W-:Y:S02]  /*31e0*/  PRMT R167, R37, 0x7610, R167 ;  /* 0x0000761025a77816 */ /* 0x000fe400000000a7 */
[----:B-----5:R-:W-:-:S04]  /*31f0*/  MOV R37, R40 ;  /* 0x0000002800257202 */ /* 0x020fc80000000f00 */
[----:B------:R-:W-:Y:S02]  /*3200*/  PRMT R84, R84, 0x5410, R37 ;  /* 0x0000541054547816 */ /* 0x000fe40000000025 */
[----:B------:R-:W-:-:S04]  /*3210*/  MOV R37, R54 ;  /* 0x0000003600257202 */ /* 0x000fc80000000f00 */
[----:B------:R-:W-:Y:S02]  /*3220*/  PRMT R134, R134, 0x5410, R37 ;  /* 0x0000541086867816 */ /* 0x000fe40000000025 */
[----:B------:R-:W-:-:S04]  /*3230*/  MOV R37, R62 ;  /* 0x0000003e00257202 */ /* 0x000fc80000000f00 */
[----:B------:R-:W-:Y:S02]  /*3240*/  PRMT R140, R37, 0x7610, R140 ;  /* 0x00007610258c7816 */ /* 0x000fe4000000008c */
[----:B------:R-:W-:-:S04]  /*3250*/  MOV R37, R42 ;  /* 0x0000002a00257202 */ /* 0x000fc80000000f00 */
[----:B------:R-:W-:Y:S02]  /*3260*/  PRMT R85, R37, 0x7610, R85 ;  /* 0x0000761025557816 */ /* 0x000fe40000000055 */
[----:B------:R-:W-:-:S04]  /*3270*/  MOV R37, R56 ;  /* 0x0000003800257202 */ /* 0x000fc80000000f00 */
[----:B------:R-:W-:Y:S02]  /*3280*/  PRMT R135, R37, 0x7610, R135 ;  /* 0x0000761025877816 */ /* 0x000fe40000000087 */
[----:B------:R-:W-:Y:S02]  /*3290*/  MOV R37, R64 ;  /* 0x0000004000257202 */ /* 0x000fe40000000f00 */
[----:B--2---:R-:W-:Y:S01]  /*32a0*/  R2UR UR4, R0 ;  /* 0x00000000000472ca */ /* 0x004fe200000e0000 */
[----:B------:R-:W-:-:S05]  /*32b0*/  IMAD.MOV.U32 R0, RZ, RZ, R74 ;  /* 0x000000ffff007224 */ /* 0x000fca00078e004a */
[----:B------:R-:W-:Y:S01]  /*32c0*/  PRMT R154, R0, 0x5410, R3 ;  /* 0x00005410009a7816 */ /* 0x000fe20000000003 */
[----:B------:R-:W-:Y:S02]  /*32d0*/  IMAD.MOV.U32 R0, RZ, RZ, R79 ;  /* 0x000000ffff007224 */ /* 0x000fe400078e004f */
[----:B------:R-:W-:-:S03]  /*32e0*/  IMAD.MOV.U32 R3, RZ, RZ, R82 ;  /* 0x000000ffff037224 */ /* 0x000fc600078e0052 */
        /* <DEDUP_REMOVED lines=14> */
[----:B------:R-:W-:-:S02]  /*33d0*/  PLOP3.LUT P1, PT, PT, PT, UP0, 0x80, 0x0 ;  /* 0x000000000000781c */ /* 0x000fc40003f2f008 */
        /* <DEDUP_REMOVED lines=15> */
[----:B------:R-:W-:-:S03]  /*34d0*/  IMAD.MOV.U32 R0, RZ, RZ, R55 ;  /* 0x000000ffff007224 */ /* 0x000fc600078e0037 */
        /* <DEDUP_REMOVED lines=23> */
[----:B------:R-:W-:-:S04]  /*3650*/  PRMT R141, R37, 0x5410, R36 ;  /* 0x00005410258d7816 */ /* 0x000fc80000000024 */
[----:B------:R-:W-:Y:S01]  /*3660*/  PRMT R149, R3, 0x5410, R0 ;  /* 0x0000541003957816 */ /* 0x000fe20000000000 */
[----:B------:R-:W-:Y:S06]  /*3670*/  @!P1 BRA `(.L_x_2221) ;  /* 0x0000000000049947 */ /* 0x000fec0003800000 */
[----:B------:R-:W-:Y:S01]  /*3680*/  BPT.TRAP 0x1 ;  /* 0x000000040000795c */ /* 0x000fe20000300000 */
.L_x_2221:
[----:B------:R-:W-:Y:S01]  /*3690*/  LEA R3, R19, R18, 0x3 ;  /* 0x0000001213037211 */ /* 0x000fe200078e18ff */
[----:B------:R-:W-:Y:S01]  /*36a0*/  BSSY B1, `(.L_x_2222) ;  /* 0x0000004000017945 */ /* 0x000fe20003800000 */
[----:B------:R-:W-:-:S04]  /*36b0*/  SHF.L.U32 R0, R189, 0x1f, RZ ;  /* 0x0000001fbd007819 */ /* 0x000fc800000006ff */
[----:B------:R-:W0:Y:S02]  /*36c0*/  SYNCS.PHASECHK.TRANS64.TRYWAIT P5, [R3+URZ+0x34890], R0 ;  /* 0x03489000030075a7 */ /* 0x000e2400080a017f */
[----:B0-----:R-:W-:Y:S05]  /*36d0*/  @!P5 BRA `(.L_x_2223) ;  /* 0x000001ec0044d947 */ /* 0x001fea0003800000 */
.L_x_2550:
[----:B------:R-:W-:Y:S05]  /*36e0*/  BSYNC B1 ;  /* 0x0000000000017941 */ /* 0x000fea0003800000 */
.L_x_2222:
        /* <DEDUP_REMOVED lines=9> */
[----:B------:R-:W-:Y:S01]  /*3780*/  SHF.R.U64 R156, R128, 0x10, R129 ;  /* 0x00000010809c7819 */ /* 0x000fe20000001281 */
[----:B--2---:R-:W-:Y:S01]  /*3790*/  HADD2.F32 R158, -RZ, R39.H0_H0 ;  /* 0x20000027ff9e7230 */ /* 0x004fe20000004100 */
[----:B------:R-:W-:Y:S02]  /*37a0*/  SHF.R.U32.HI R157, RZ, 0x10, R131 ;  /* 0x00000010ff9d7819 */ /* 0x000fe40000011683 */
[----:B------:R-:W-:Y:S01]  /*37b0*/  SHF.R.U32.HI R128, RZ, 0x10, R129 ;  /* 0x00000010ff807819 */ /* 0x000fe20000011681 */
[----:B------:R-:W-:Y:S01]  /*37c0*/  HADD2.F32 R156, -RZ, R156.H0_H0 ;  /* 0x2000009cff9c7230 */ /* 0x000fe20000004100 */
[----:B------:R-:W-:Y:S01]  /*37d0*/  SHF.R.U64 R129, R130, 0x10, R131 ;  /* 0x0000001082817819 */ /* 0x000fe20000001283 */
[----:B------:R-:W-:Y:S02]  /*37e0*/  HADD2.F32 R157, -RZ, R157.H0_H0 ;  /* 0x2000009dff9d7230 */ /* 0x000fe40000004100 */
[----:B------:R-:W-:Y:S02]  /*37f0*/  HADD2.F32 R130, -RZ, R39.H1_H1 ;  /* 0x30000027ff827230 */ /* 0x000fe40000004100 */
[----:B------:R-:W-:-:S02]  /*3800*/  HADD2.F32 R160, -RZ, R129.H0_H0 ;  /* 0x20000081ffa07230 */ /* 0x000fc40000004100 */
[--C-:B------:R-:W-:Y:S02]  /*3810*/  HADD2.F32 R129, -RZ, R37.reuse.H1_H1 ;  /* 0x30000025ff817230 */ /* 0x100fe40000004100 */
[-C--:B------:R-:W-:Y:S01]  /*3820*/  FMUL.FTZ R39, R130, R157.reuse ;  /* 0x0000009d82277220 */ /* 0x080fe20000410000 */
[----:B------:R-:W-:Y:S02]  /*3830*/  HADD2.F32 R37, -RZ, R37.H0_H0 ;  /* 0x20000025ff257230 */ /* 0x000fe40000004100 */
[C---:B------:R-:W-:Y:S01]  /*3840*/  FMUL.FTZ R157, R158.reuse, R157 ;  /* 0x0000009d9e9d7220 */ /* 0x040fe20000410000 */
[----:B------:R-:W-:Y:S02]  /*3850*/  HADD2.F32 R131, -RZ, R128.H0_H0 ;  /* 0x20000080ff837230 */ /* 0x000fe40000004100 */
[-C--:B------:R-:W-:Y:S01]  /*3860*/  FMUL.FTZ R128, R129, R160.reuse ;  /* 0x000000a081807220 */ /* 0x080fe20000410000 */
[----:B------:R-:W-:Y:S02]  /*3870*/  FMUL.FTZ R160, R37, R160 ;  /* 0x000000a025a07220 */ /* 0x000fe40000410000 */
[-C--:B------:R-:W-:Y:S01]  /*3880*/  FFMA.FTZ R39, R158, R131.reuse, -R39 ;  /* 0x000000839e277223 */ /* 0x080fe20000010827 */
[----:B------:R-:W-:Y:S01]  /*3890*/  FFMA.FTZ R130, R130, R131, R157 ;  /* 0x0000008382827223 */ /* 0x000fe2000001009d */
[----:B------:R-:W-:-:S02]  /*38a0*/  HADD2.F32 R131, -RZ, R159.H1_H1 ;  /* 0x3000009fff837230 */ /* 0x000fc40000004100 */
[-C--:B------:R-:W-:Y:S01]  /*38b0*/  FFMA.FTZ R37, R37, R156.reuse, -R128 ;  /* 0x0000009c25257223 */ /* 0x080fe20000010880 */
[--C-:B------:R-:W-:Y:S02]  /*38c0*/  HADD2.F32 R157, -RZ, R36.reuse.H1_H1 ;  /* 0x30000024ff9d7230 */ /* 0x100fe40000004100 */
[----:B------:R-:W-:Y:S01]  /*38d0*/  FFMA.FTZ R128, R129, R156, R160 ;  /* 0x0000009c81807223 */ /* 0x000fe200000100a0 */
[----:B------:R-:W-:Y:S01]  /*38e0*/  HADD2.F32 R158, -RZ, R36.H0_H0 ;  /* 0x20000024ff9e7230 */ /* 0x000fe20000004100 */
[----:B------:R-:W-:Y:S01]  /*38f0*/  F2FP.F16.F32.PACK_AB R39, R130, R39 ;  /* 0x000000278227723e */ /* 0x000fe200000000ff */
[----:B------:R-:W-:Y:S02]  /*3900*/  HADD2.F32 R129, -RZ, R161.H1_H1 ;  /* 0x300000a1ff817230 */ /* 0x000fe40000004100 */
[----:B------:R-:W-:Y:S02]  /*3910*/  HADD2.F32 R36, -RZ, R38.H1_H1 ;  /* 0x30000026ff247230 */ /* 0x000fe40000004100 */
[----:B------:R-:W-:Y:S01]  /*3920*/  FMUL.FTZ R160, R158, R131 ;  /* 0x000000839ea07220 */ /* 0x000fe20000410000 */
[----:B------:R-:W-:-:S02]  /*3930*/  HADD2.F32 R156, -RZ, R159.H0_H0 ;  /* 0x2000009fff9c7230 */ /* 0x000fc40000004100 */
[C---:B------:R-:W-:Y:S01]  /*3940*/  FMUL.FTZ R159, R157.reuse, R131 ;  /* 0x000000839d9f7220 */ /* 0x040fe20000410000 */
[----:B------:R-:W-:Y:S02]  /*3950*/  HADD2.F32 R38, -RZ, R38.H0_H0 ;  /* 0x20000026ff267230 */ /* 0x000fe40000004100 */
[-C--:B------:R-:W-:Y:S01]  /*3960*/  FMUL.FTZ R131, R36, R129.reuse ;  /* 0x0000008124837220 */ /* 0x080fe20000410000 */
[----:B------:R-:W-:Y:S02]  /*3970*/  HADD2.F32 R161, -RZ, R161.H0_H0 ;  /* 0x200000a1ffa17230 */ /* 0x000fe40000004100 */
[-C--:B------:R-:W-:Y:S01]  /*3980*/  FFMA.FTZ R159, R158, R156.reuse, -R159 ;  /* 0x0000009c9e9f7223 */ /* 0x080fe2000001089f */
[----:B------:R-:W-:Y:S01]  /*3990*/  FFMA.FTZ R160, R157, R156, R160 ;  /* 0x0000009c9da07223 */ /* 0x000fe200000100a0 */
[----:B------:R-:W-:Y:S01]  /*39a0*/  FMUL.FTZ R129, R38, R129 ;  /* 0x0000008126817220 */ /* 0x000fe20000410000 */
[----:B------:R-:W-:Y:S01]  /*39b0*/  F2FP.F16.F32.PACK_AB R37, R128, R37 ;  /* 0x000000258025723e */ /* 0x000fe200000000ff */
[----:B------:R-:W-:-:S02]  /*39c0*/  FFMA.FTZ R131, R38, R161, -R131 ;  /* 0x000000a126837223 */ /* 0x000fc40000010883 */
[----:B------:R-:W-:Y:S01]  /*39d0*/  FFMA.FTZ R36, R36, R161, R129 ;  /* 0x000000a124247223 */ /* 0x000fe20000010081 */
[----:B------:R-:W-:-:S04]  /*39e0*/  F2FP.F16.F32.PACK_AB R160, R160, R159 ;  /* 0x0000009fa0a0723e */ /* 0x000fc800000000ff */
[----:B------:R-:W-:Y:S01]  /*39f0*/  F2FP.F16.F32.PACK_AB R38, R36, R131 ;  /* 0x000000832426723e */ /* 0x000fe200000000ff */
[----:B------:R-:W-:-:S07]  /*3a00*/  IMAD.MOV.U32 R36, RZ, RZ, R160 ;  /* 0x000000ffff247224 */ /* 0x000fce00078e00a0 */
.L_x_2229:
[----:B------:R-:W-:Y:S05]  /*3a10*/  BSYNC B3 ;  /* 0x0000000000037941 */ /* 0x000fea0003800000 */
.L_x_2228:
[----:B--2---:R1:W-:Y:S02]  /*3a20*/  STG.E.128 desc[UR56][R48.64], R36 ;  /* 0x0000002430007986 */ /* 0x0043e4000c101d38 */
.L_x_2227:
[----:B------:R-:W-:Y:S05]  /*3a30*/  BSYNC B2 ;  /* 0x0000000000027941 */ /* 0x000fea0003800000 */
.L_x_2226:
        /* <DEDUP_REMOVED lines=24> */
[----:B------:R-:W-:Y:S02]  /*3bc0*/  HADD2.F32 R157, -RZ, R164.H1_H1 ;  /* 0x300000a4ff9d7230 */ /* 0x000fe40000004100 */
[-C--:B------:R-:W-:Y:S01]  /*3bd0*/  FFMA.FTZ R156, R37, R90.reuse, -R156 ;  /* 0x0000005a259c7223 */ /* 0x080fe2000001089c */
[----:B------:R-:W-:Y:S01]  /*3be0*/  FFMA.FTZ R129, R129, R90, R118 ;  /* 0x0000005a81817223 */ /* 0x000fe20000010076 */
[----:B------:R-:W-:Y:S01]  /*3bf0*/  FFMA.FTZ R128, R128, R91, R119 ;  /* 0x0000005b80807223 */ /* 0x000fe20000010077 */
[----:B------:R-:W-:-:S02]  /*3c00*/  HADD2.F32 R90, -RZ, R36.H1_H1 ;  /* 0x30000024ff5a7230 */ /* 0x000fc40000004100 */
[----:B------:R-:W-:Y:S01]  /*3c10*/  FFMA.FTZ R39, R130, R91, -R39 ;  /* 0x0000005b82277223 */ /* 0x000fe20000010827 */
[--C-:B------:R-:W-:Y:S02]  /*3c20*/  HADD2.F32 R119, -RZ, R167.reuse.H0_H0 ;  /* 0x200000a7ff777230 */ /* 0x100fe40000004100 */
        /* <DEDUP_REMOVED lines=9> */
[----:B------:R-:W-:Y:S02]  /*3cc0*/  FMUL.FTZ R37, R38, R37 ;  /* 0x0000002526257220 */ /* 0x000fe40000410000 */
[-C--:B------:R-:W-:Y:S01]  /*3cd0*/  FFMA.FTZ R131, R36, R91.reuse, -R131 ;  /* 0x0000005b24837223 */ /* 0x080fe20000010883 */
[----:B------:R-:W-:Y:S01]  /*3ce0*/  FFMA.FTZ R90, R90, R91, R159 ;  /* 0x0000005b5a5a7223 */ /* 0x000fe2000001009f */
[-C--:B------:R-:W-:Y:S01]  /*3cf0*/  FFMA.FTZ R119, R38, R157.reuse, -R119 ;  /* 0x0000009d26777223 */ /* 0x080fe20000010877 */
[----:B------:R-:W-:Y:S01]  /*3d00*/  FFMA.FTZ R118, R118, R157, R37 ;  /* 0x0000009d76767223 */ /* 0x000fe20000010025 */
[----:B------:R-:W-:Y:S02]  /*3d10*/  F2FP.F16.F32.PACK_AB R37, R129, R156 ;  /* 0x0000009c8125723e */ /* 0x000fe400000000ff */
[----:B------:R-:W-:Y:S02]  /*3d20*/  F2FP.F16.F32.PACK_AB R36, R90, R131 ;  /* 0x000000835a24723e */ /* 0x000fe400000000ff */
[----:B------:R-:W-:-:S07]  /*3d30*/  F2FP.F16.F32.PACK_AB R38, R118, R119 ;  /* 0x000000777626723e */ /* 0x000fce00000000ff */
.L_x_2233:
[----:B------:R-:W-:Y:S05]  /*3d40*/  BSYNC B3 ;  /* 0x0000000000037941 */ /* 0x000fea0003800000 */
.L_x_2232:
[----:B--2---:R2:W-:Y:S02]  /*3d50*/  STG.E.128 desc[UR56][R48.64+0x40], R36 ;  /* 0x0000402430007986 */ /* 0x0045e4000c101d38 */
.L_x_2231:
[----:B------:R-:W-:Y:S05]  /*3d60*/  BSYNC B2 ;  /* 0x0000000000027941 */ /* 0x000fea0003800000 */
.L_x_2230:
        /* <DEDUP_REMOVED lines=13> */
[----:B--2---:R-:W-:Y:S01]  /*3e40*/  HADD2.F32 R89, -RZ, R37.H0_H0 ;  /* 0x20000025ff597230 */ /* 0x004fe20000004100 */
[----:B------:R-:W-:Y:S01]  /*3e50*/  MOV R83, R39 ;  /* 0x0000002700537202 */ /* 0x000fe20000000f00 */
[----:B------:R-:W-:Y:S02]  /*3e60*/  HADD2.F32 R128, -RZ, R91.H0_H0 ;  /* 0x2000005bff807230 */ /* 0x000fe40000004100 */
[----:B------:R-:W-:-:S02]  /*3e70*/  HADD2.F32 R39, -RZ, R37.H1_H1 ;  /* 0x30000025ff277230 */ /* 0x000fc40000004100 */
[----:B------:R-:W-:Y:S02]  /*3e80*/  HADD2.F32 R118, -RZ, R118.H0_H0 ;  /* 0x20000076ff767230 */ /* 0x000fe40000004100 */
[-C--:B------:R-:W-:Y:S01]  /*3e90*/  FMUL.FTZ R130, R89, R128.reuse ;  /* 0x0000008059827220 */ /* 0x080fe20000410000 */
[--C-:B------:R-:W-:Y:S02]  /*3ea0*/  HADD2.F32 R37, -RZ, R83.reuse.H1_H1 ;  /* 0x30000053ff257230 */ /* 0x100fe40000004100 */
[----:B------:R-:W-:Y:S02]  /*3eb0*/  HADD2.F32 R83, -RZ, R83.H0_H0 ;  /* 0x20000053ff537230 */ /* 0x000fe40000004100 */
[----:B------:R-:W-:Y:S02]  /*3ec0*/  HADD2.F32 R90, -RZ, R82.H0_H0 ;  /* 0x20000052ff5a7230 */ /* 0x000fe40000004100 */
[----:B------:R-:W-:Y:S01]  /*3ed0*/  FMUL.FTZ R82, R39, R128 ;  /* 0x0000008027527220 */ /* 0x000fe20000410000 */
[-C--:B------:R-:W-:Y:S01]  /*3ee0*/  FMUL.FTZ R128, R37, R118.reuse ;  /* 0x0000007625807220 */ /* 0x080fe20000410000 */
[----:B------:R-:W-:Y:S01]  /*3ef0*/  FMUL.FTZ R118, R83, R118 ;  /* 0x0000007653767220 */ /* 0x000fe20000410000 */
[-C--:B------:R-:W-:Y:S01]  /*3f00*/  FFMA.FTZ R39, R39, R88.reuse, R130 ;  /* 0x0000005827277223 */ /* 0x080fe20000010082 */
[----:B------:R-:W-:Y:S01]  /*3f10*/  FFMA.FTZ R82, R89, R88, -R82 ;  /* 0x0000005859527223 */ /* 0x000fe20000010852 */
[-C--:B------:R-:W-:Y:S01]  /*3f20*/  FFMA.FTZ R83, R83, R90.reuse, -R128 ;  /* 0x0000005a53537223 */ /* 0x080fe20000010880 */
[----:B------:R-:W-:Y:S01]  /*3f30*/  FFMA.FTZ R90, R37, R90, R118 ;  /* 0x0000005a255a7223 */ /* 0x000fe20000010076 */
[----:B------:R-:W-:-:S02]  /*3f40*/  HADD2.F32 R89, -RZ, R166.H0_H0 ;  /* 0x200000a6ff597230 */ /* 0x000fc40000004100 */
[--C-:B------:R-:W-:Y:S02]  /*3f50*/  HADD2.F32 R88, -RZ, R36.reuse.H1_H1 ;  /* 0x30000024ff587230 */ /* 0x100fe40000004100 */
[----:B------:R-:W-:Y:S02]  /*3f60*/  HADD2.F32 R118, -RZ, R36.H0_H0 ;  /* 0x20000024ff767230 */ /* 0x000fe40000004100 */
[----:B------:R-:W-:Y:S02]  /*3f70*/  HADD2.F32 R91, -RZ, R166.H1_H1 ;  /* 0x300000a6ff5b7230 */ /* 0x000fe40000004100 */
[-C--:B------:R-:W-:Y:S01]  /*3f80*/  FMUL.FTZ R119, R88, R89.reuse ;  /* 0x0000005958777220 */ /* 0x080fe20000410000 */
[----:B------:R-:W-:Y:S02]  /*3f90*/  HADD2.F32 R36, -RZ, R38.H1_H1 ;  /* 0x30000026ff247230 */ /* 0x000fe40000004100 */
[----:B------:R-:W-:Y:S01]  /*3fa0*/  FMUL.FTZ R89, R118, R89 ;  /* 0x0000005976597220 */ /* 0x000fe20000410000 */
[----:B------:R-:W-:-:S02]  /*3fb0*/  HADD2.F32 R37, -RZ, R163.H0_H0 ;  /* 0x200000a3ff257230 */ /* 0x000fc40000004100 */
[----:B------:R-:W-:Y:S02]  /*3fc0*/  HADD2.F32 R38, -RZ, R38.H0_H0 ;  /* 0x20000026ff267230 */ /* 0x000fe40000004100 */
[----:B------:R-:W-:Y:S01]  /*3fd0*/  FMUL.FTZ R129, R36, R91 ;  /* 0x0000005b24817220 */ /* 0x000fe20000410000 */
[----:B------:R-:W-:Y:S02]  /*3fe0*/  HADD2.F32 R163, -RZ, R163.H1_H1 ;  /* 0x300000a3ffa37230 */ /* 0x000fe40000004100 */
[-C--:B------:R-:W-:Y:S01]  /*3ff0*/  FFMA.FTZ R119, R118, R37.reuse, -R119 ;  /* 0x0000002576777223 */ /* 0x080fe20000010877 */
[----:B------:R-:W-:Y:S01]  /*4000*/  FFMA.FTZ R88, R88, R37, R89 ;  /* 0x0000002558587223 */ /* 0x000fe20000010059 */
[C---:B------:R-:W-:Y:S01]  /*4010*/  FMUL.FTZ R91, R38.reuse, R91 ;  /* 0x0000005b265b7220 */ /* 0x040fe20000410000 */
[----:B------:R-:W-:Y:S01]  /*4020*/  F2FP.F16.F32.PACK_AB R37, R39, R82 ;  /* 0x000000522725723e */ /* 0x000fe200000000ff */
[----:B------:R-:W-:Y:S01]  /*4030*/  FFMA.FTZ R129, R38, R163, -R129 ;  /* 0x000000a326817223 */ /* 0x000fe20000010881 */
[----:B------:R-:W-:Y:S01]  /*4040*/  F2FP.F16.F32.PACK_AB R39, R90, R83 ;  /* 0x000000535a27723e */ /* 0x000fe200000000ff */
[----:B------:R-:W-:Y:S01]  /*4050*/  FFMA.FTZ R36, R36, R163, R91 ;  /* 0x000000a324247223 */ /* 0x000fe2000001005b */
[----:B------:R-:W-:-:S04]  /*4060*/  F2FP.F16.F32.PACK_AB R88, R88, R119 ;  /* 0x000000775858723e */ /* 0x000fc800000000ff */
[----:B------:R-:W-:Y:S01]  /*4070*/  F2FP.F16.F32.PACK_AB R38, R36, R129 ;  /* 0x000000812426723e */ /* 0x000fe200000000ff */
[----:B------:R-:W-:-:S07]  /*4080*/  IMAD.MOV.U32 R36, RZ, RZ, R88 ;  /* 0x000000ffff247224 */ /* 0x000fce00078e0058 */
.L_x_2237:
[----:B------:R-:W-:Y:S05]  /*4090*/  BSYNC B3 ;  /* 0x0000000000037941 */ /* 0x000fea0003800000 */
.L_x_2236:
[----:B--2---:R3:W-:Y:S02]  /*40a0*/  STG.E.128 desc[UR56][R48.64+0x80], R36 ;  /* 0x0000802430007986 */ /* 0x0047e4000c101d38 */
.L_x_2235:
[----:B------:R-:W-:Y:S05]  /*40b0*/  BSYNC B2 ;  /* 0x0000000000027941 */ /* 0x000fea0003800000 */
.L_x_2234:
        /* <DEDUP_REMOVED lines=8> */
[----:B------:R-:W-:Y:S02]  /*4140*/  SHF.R.U64 R83, R80, 0x10, R81 ;  /* 0x0000001050537819 */ /* 0x000fe40000001251 */
[--C-:B------:R-:W-:Y:S01]  /*4150*/  SHF.R.U64 R89, R78, 0x10, R79.reuse ;  /* 0x000000104e597819 */ /* 0x100fe2000000124f */
[----:B--2---:R-:W-:Y:S01]  /*4160*/  IMAD.MOV.U32 R78, RZ, RZ, R36 ;  /* 0x000000ffff4e7224 */ /* 0x004fe200078e0024 */
[----:B------:R-:W-:Y:S01]  /*4170*/  SHF.R.U32.HI R82, RZ, 0x10, R79 ;  /* 0x00000010ff527819 */ /* 0x000fe2000001164f */
[----:B------:R-:W-:Y:S01]  /*4180*/  HADD2.F32 R83, -RZ, R83.H0_H0 ;  /* 0x20000053ff537230 */ /* 0x000fe20000004100 */
[----:B------:R-:W-:Y:S01]  /*4190*/  SHF.R.U32.HI R88, RZ, 0x10, R81 ;  /* 0x00000010ff587819 */ /* 0x000fe20000011651 */
[--C-:B------:R-:W-:Y:S01]  /*41a0*/  HADD2.F32 R36, -RZ, R37.reuse.H0_H0 ;  /* 0x20000025ff247230 */ /* 0x100fe20000004100 */
[----:B------:R-:W-:Y:S01]  /*41b0*/  MOV R79, R39 ;  /* 0x00000027004f7202 */ /* 0x000fe20000000f00 */
[----:B------:R-:W-:Y:S02]  /*41c0*/  HADD2.F32 R39, -RZ, R37.H1_H1 ;  /* 0x30000025ff277230 */ /* 0x000fe40000004100 */
[----:B------:R-:W-:-:S02]  /*41d0*/  HADD2.F32 R88, -RZ, R88.H0_H0 ;  /* 0x20000058ff587230 */ /* 0x000fc40000004100 */
[-C--:B------:R-:W-:Y:S01]  /*41e0*/  FMUL.FTZ R90, R36, R83.reuse ;  /* 0x00000053245a7220 */ /* 0x080fe20000410000 */
[--C-:B------:R-:W-:Y:S02]  /*41f0*/  HADD2.F32 R80, -RZ, R79.reuse.H1_H1 ;  /* 0x3000004fff507230 */ /* 0x100fe40000004100 */
[----:B------:R-:W-:Y:S01]  /*4200*/  FMUL.FTZ R37, R39, R83 ;  /* 0x0000005327257220 */ /* 0x000fe20000410000 */
[----:B------:R-:W-:Y:S02]  /*4210*/  HADD2.F32 R79, -RZ, R79.H0_H0 ;  /* 0x2000004fff4f7230 */ /* 0x000fe40000004100 */
        /* <DEDUP_REMOVED lines=8> */
[----:B------:R-:W-:-:S02]  /*42a0*/  HADD2.F32 R79, -RZ, R78.H1_H1 ;  /* 0x3000004eff4f7230 */ /* 0x000fc40000004100 */
[--C-:B------:R-:W-:Y:S01]  /*42b0*/  HADD2.F32 R83, -RZ, R165.reuse.H0_H0 ;  /* 0x200000a5ff537230 */ /* 0x100fe20000004100 */
[----:B------:R-:W-:Y:S01]  /*42c0*/  F2FP.F16.F32.PACK_AB R37, R37, R36 ;  /* 0x000000242525723e */ /* 0x000fe200000000ff */
[----:B------:R-:W-:Y:S01]  /*42d0*/  HADD2.F32 R78, -RZ, R78.H0_H0 ;  /* 0x2000004eff4e7230 */ /* 0x000fe20000004100 */
[----:B------:R-:W-:Y:S01]  /*42e0*/  F2FP.F16.F32.PACK_AB R39, R80, R39 ;  /* 0x000000275027723e */ /* 0x000fe200000000ff */
[--C-:B------:R-:W-:Y:S02]  /*42f0*/  HADD2.F32 R81, -RZ, R38.reuse.H1_H1 ;  /* 0x30000026ff517230 */ /* 0x100fe40000004100 */
[-C--:B------:R-:W-:Y:S01]  /*4300*/  FMUL.FTZ R89, R79, R83.reuse ;  /* 0x000000534f597220 */ /* 0x080fe20000410000 */
[----:B------:R-:W-:Y:S02]  /*4310*/  HADD2.F32 R165, -RZ, R165.H1_H1 ;  /* 0x300000a5ffa57230 */ /* 0x000fe40000004100 */
        /* <DEDUP_REMOVED lines=12> */
.L_x_2241:
[----:B------:R-:W-:Y:S05]  /*43e0*/  BSYNC B3 ;  /* 0x0000000000037941 */ /* 0x000fea0003800000 */
.L_x_2240:
[----:B--2---:R4:W-:Y:S02]  /*43f0*/  STG.E.128 desc[UR56][R48.64+0xc0], R36 ;  /* 0x0000c02430007986 */ /* 0x0049e4000c101d38 */
.L_x_2239:
[----:B------:R-:W-:Y:S05]  /*4400*/  BSYNC B2 ;  /* 0x0000000000027941 */ /* 0x000fea0003800000 */
.L_x_2238:
        /* <DEDUP_REMOVED lines=49> */
.L_x_2245:
[----:B------:R-:W-:Y:S05]  /*4720*/  BSYNC B3 ;  /* 0x0000000000037941 */ /* 0x000fea0003800000 */
.L_x_2244:
[----:B--2---:R1:W-:Y:S02]  /*4730*/  STG.E.128 desc[UR56][R48.64+0x100], R36 ;  /* 0x0001002430007986 */ /* 0x0043e4000c101d38 */
.L_x_2243:
[----:B------:R-:W-:Y:S05]  /*4740*/  BSYNC B2 ;  /* 0x0000000000027941 */ /* 0x000fea0003800000 */
.L_x_2242:
        /* <DEDUP_REMOVED lines=48> */
.L_x_2247:
[----:B------:R-:W-:Y:S05]  /*4a50*/  BSYNC B2 ;  /* 0x0000000000027941 */ /* 0x000fea0003800000 */
.L_x_2246:
[----:B--2---:R1:W-:Y:S02]  /*4a60*/  STG.E.128 desc[UR56][R48.64+0x140], R36 ;  /* 0x0001402430007986 */ /* 0x0043e4000c101d38 */
.L_x_2225:
[----:B------:R-:W-:Y:S05]  /*4a70*/  BSYNC B1 ;  /* 0x0000000000017941 */ /* 0x000fea0003800000 */
.L_x_2224:
        /* <DEDUP_REMOVED lines=49> */
.L_x_2252:
[----:B------:R-:W-:Y:S05]  /*4d90*/  BSYNC B2 ;  /* 0x0000000000027941 */ /* 0x000fea0003800000 */
.L_x_2251:
[----:B--2---:R1:W-:Y:S02]  /*4da0*/  STG.E.128 desc[UR56][R44.64], R36 ;  /* 0x000000242c007986 */ /* 0x0043e4000c101d38 */
.L_x_2250:
[----:B------:R-:W-:Y:S05]  /*4db0*/  BSYNC B1 ;  /* 0x0000000000017941 */ /* 0x000fea0003800000 */
.L_x_2249:
        /* <DEDUP_REMOVED lines=49> */
.L_x_2256:
[----:B------:R-:W-:Y:S05]  /*50d0*/  BSYNC B2 ;  /* 0x0000000000027941 */ /* 0x000fea0003800000 */
.L_x_2255:
[----:B--2---:R1:W-:Y:S02]  /*50e0*/  STG.E.128 desc[UR56][R44.64+0x40], R36 ;  /* 0x000040242c007986 */ /* 0x0043e4000c101d38 */
.L_x_2254:
[----:B------:R-:W-:Y:S05]  /*50f0*/  BSYNC B1 ;  /* 0x0000000000017941 */ /* 0x000fea0003800000 */
.L_x_2253:
        /* <DEDUP_REMOVED lines=49> */
.L_x_2260:
[----:B------:R-:W-:Y:S05]  /*5410*/  BSYNC B2 ;  /* 0x0000000000027941 */ /* 0x000fea0003800000 */
.L_x_2259:
[----:B--2---:R1:W-:Y:S02]  /*5420*/  STG.E.128 desc[UR56][R44.64+0x80], R36 ;  /* 0x000080242c007986 */ /* 0x0043e4000c101d38 */
.L_x_2258:
[----:B------:R-:W-:Y:S05]  /*5430*/  BSYNC B1 ;  /* 0x0000000000017941 */ /* 0x000fea0003800000 */
.L_x_2257:
        /* <DEDUP_REMOVED lines=49> */
.L_x_2264:
[----:B------:R-:W-:Y:S05]  /*5750*/  BSYNC B2 ;  /* 0x0000000000027941 */ /* 0x000fea0003800000 */
.L_x_2263:
[----:B--2---:R1:W-:Y:S02]  /*5760*/  STG.E.128 desc[UR56][R44.64+0xc0], R36 ;  /* 0x0000c0242c007986 */ /* 0x0043e4000c101d38 */
.L_x_2262:
[----:B------:R-:W-:Y:S05]  /*5770*/  BSYNC B1 ;  /* 0x0000000000017941 */ /* 0x000fea0003800000 */
.L_x_2261:
        /* <DEDUP_REMOVED lines=49> */
.L_x_2268:
[----:B------:R-:W-:Y:S05]  /*5a90*/  BSYNC B2 ;  /* 0x0000000000027941 */ /* 0x000fea0003800000 */
.L_x_2267:
[----:B--2---:R1:W-:Y:S02]  /*5aa0*/  STG.E.128 desc[UR56][R44.64+0x100], R36 ;  /* 0x000100242c007986 */ /* 0x0043e4000c101d38 */
.L_x_2266:
[----:B------:R-:W-:Y:S05]  /*5ab0*/  BSYNC B1 ;  /* 0x0000000000017941 */ /* 0x000fea0003800000 */
.L_x_2265:
        /* <DEDUP_REMOVED lines=48> */
.L_x_2270:
[----:B------:R-:W-:Y:S05]  /*5dc0*/  BSYNC B1 ;  /* 0x0000000000017941 */ /* 0x000fea0003800000 */
.L_x_2269:
[----:B--2---:R1:W-:Y:S01]  /*5dd0*/  STG.E.128 desc[UR56][R44.64+0x140], R36 ;  /* 0x000140242c007986 */ /* 0x0043e2000c101d38 */
[----:B------:R-:W-:Y:S05]  /*5de0*/  BRA `(.L_x_2248) ;  /* 0x0000003c00a47947 */ /* 0x000fea0003800000 */
.L_x_2216:
        /* <DEDUP_REMOVED lines=47> */
.L_x_2272:
[----:B------:R-:W-:Y:S05]  /*60e0*/  BSYNC B1 ;  /* 0x0000000000017941 */ /* 0x000fea0003800000 */
.L_x_2271:
        /* <DEDUP_REMOVED lines=47> */
.L_x_2274:
[----:B------:R-:W-:Y:S05]  /*63e0*/  BSYNC B1 ;  /* 0x0000000000017941 */ /* 0x000fea0003800000 */
.L_x_2273:
[----:B------:R-:W2:Y:S01]  /*63f0*/  LDL R0, [R1+0x38] ;  /* 0x0000380001007983 */ /* 0x000ea20000100800 */
[----:B------:R-:W-:Y:S01]  /*6400*/  IMAD.MOV.U32 R3, RZ, RZ, R37 ;  /* 0x000000ffff037224 */ /* 0x000fe200078e0025 */
[----:B------:R-:W-:Y:S01]  /*6410*/  PRMT R175, R90, 0x5410, R88 ;  /* 0x000054105aaf7816 */ /* 0x000fe20000000058 */
[----:B0-----:R-:W-:Y:S02]  /*6420*/  IMAD.MOV.U32 R84, RZ, RZ, R42 ;  /* 0x000000ffff547224 */ /* 0x001fe400078e002a */
[----:B------:R-:W-:-:S03]  /*6430*/  IMAD.MOV.U32 R85, RZ, RZ, R46 ;  /* 0x000000ffff557224 */ /* 0x000fc600078e002e */
[----:B------:R-:W-:Y:S01]  /*6440*/  PRMT R178, R178, 0x5410, R84 ;  /* 0x00005410b2b27816 */ /* 0x000fe20000000054 */
[----:B------:R-:W-:Y:S01]  /*6450*/  IMAD.MOV.U32 R84, RZ, RZ, R41 ;  /* 0x000000ffff547224 */ /* 0x000fe200078e0029 */
[----:B------:R-:W-:Y:S01]  /*6460*/  PRMT R169, R85, 0x7610, R169 ;  /* 0x0000761055a97816 */ /* 0x000fe200000000a9 */
[----:B------:R-:W-:-:S05]  /*6470*/  IMAD.MOV.U32 R85, RZ, RZ, R50 ;  /* 0x000000ffff557224 */ /* 0x000fca00078e0032 */
[----:B------:R-:W-:Y:S01]  /*6480*/  PRMT R176, R85, 0x7610, R176 ;  /* 0x0000761055b07816 */ /* 0x000fe200000000b0 */
[----:B------:R-:W-:-:S05]  /*6490*/  IMAD.MOV.U32 R85, RZ, RZ, R54 ;  /* 0x000000ffff557224 */ /* 0x000fca00078e0036 */
[----:B------:R-:W-:Y:S01]  /*64a0*/  PRMT R178, R85, 0x7610, R178 ;  /* 0x0000761055b27816 */ /* 0x000fe200000000b2 */
[----:B------:R-:W-:Y:S01]  /*64b0*/  IMAD.MOV.U32 R85, RZ, RZ, R58 ;  /* 0x000000ffff557224 */ /* 0x000fe200078e003a */
[----:B--2---:R-:W-:Y:S02]  /*64c0*/  R2UR UR4, R0 ;  /* 0x00000000000472ca */ /* 0x004fe400000e0000 */
[----:B------:R-:W-:-:S04]  /*64d0*/  MOV R0, R36 ;  /* 0x0000002400007202 */ /* 0x000fc80000000f00 */
        /* <DEDUP_REMOVED lines=13> */
[----:B------:R-:W-:-:S02]  /*65b0*/  PRMT R181, R3, 0x7610, R181 ;  /* 0x0000761003b57816 */ /* 0x000fc400000000b5 */
[----:B------:R-:W-:Y:S02]  /*65c0*/  MOV R3, R48 ;  /* 0x0000003000037202 */ /* 0x000fe40000000f00 */
        /* <DEDUP_REMOVED lines=10> */
[----:B-----5:R-:W-:Y:S01]  /*6670*/  IMAD.MOV.U32 R85, RZ, RZ, R62 ;  /* 0x000000ffff557224 */ /* 0x020fe200078e003e */
[----:B------:R-:W-:-:S02]  /*6680*/  MOV R3, R56 ;  /* 0x0000003800037202 */ /* 0x000fc40000000f00 */
[----:B------:R-:W-:Y:S01]  /*6690*/  PRMT R172, R0, 0x7610, R172 ;  /* 0x0000761000ac7816 */ /* 0x000fe200000000ac */
[----:B------:R-:W-:Y:S01]  /*66a0*/  IMAD.MOV.U32 R0, RZ, RZ, R63 ;  /* 0x000000ffff007224 */ /* 0x000fe200078e003f */
[----:B------:R-:W-:Y:S01]  /*66b0*/  PRMT R165, R84, 0x7610, R165 ;  /* 0x0000761054a57816 */ /* 0x000fe200000000a5 */
[----:B------:R-:W-:Y:S01]  /*66c0*/  IMAD.MOV.U32 R84, RZ, RZ, R61 ;  /* 0x000000ffff547224 */ /* 0x000fe200078e003d */
[----:B------:R-:W-:Y:S02]  /*66d0*/  PRMT R183, R3, 0x7610, R183 ;  /* 0x0000761003b77816 */ /* 0x000fe400000000b7 */
        /* <DEDUP_REMOVED lines=24> */
[----:B------:R-:W-:Y:S02]  /*6860*/  PLOP3.LUT P1, PT, PT, PT, UP0, 0x80, 0x0 ;  /* 0x000000000000781c */ /* 0x000fe40003f2f008 */
        /* <DEDUP_REMOVED lines=12> */
[----:B------:R-:W-:Y:S02]  /*6930*/  PRMT R171, R85, 0x5410, R84 ;  /* 0x0000541055ab7816 */ /* 0x000fe40000000054 */
[----:B------:R-:W-:Y:S01]  /*6940*/  PRMT R173, R3, 0x5410, R0 ;  /* 0x0000541003ad7816 */ /* 0x000fe20000000000 */
[----:B------:R-:W-:Y:S06]  /*6950*/  @!P1 BRA `(.L_x_2275) ;  /* 0x0000000000049947 */ /* 0x000fec0003800000 */
[----:B------:R-:W-:Y:S01]  /*6960*/  BPT.TRAP 0x1 ;  /* 0x000000040000795c */ /* 0x000fe20000300000 */
.L_x_2275:
[----:B------:R-:W-:Y:S01]  /*6970*/  IMAD R3, R19, 0x8, R18 ;  /* 0x0000000813037824 */ /* 0x000fe200078e0212 */
[----:B------:R-:W-:Y:S01]  /*6980*/  SHF.L.U32 R0, R189, 0x1f, RZ ;  /* 0x0000001fbd007819 */ /* 0x000fe200000006ff */
[----:B------:R-:W0:Y:S01]  /*6990*/  LDC R148, c[0x0][0x2e4] ;  /* 0x0000b900ff947b82 */ /* 0x000e220000000800 */
[----:B------:R-:W-:Y:S02]  /*69a0*/  BSSY B1, `(.L_x_2276) ;  /* 0x0000004000017945 */ /* 0x000fe40003800000 */
[----:B------:R-:W1:Y:S05]  /*69b0*/  SYNCS.PHASECHK.TRANS64.TRYWAIT P5, [R3+URZ+0x34890], R0 ;  /* 0x03489000030075a7 */ /* 0x000e6a00080a017f */
[----:B------:R-:W2:Y:S01]  /*69c0*/  LDC.64 R128, c[0x0][0x2f0] ;  /* 0x0000bc00ff807b82 */ /* 0x000ea20000000a00 */
[----:B-1----:R-:W-:Y:S05]  /*69d0*/  @!P5 BRA `(.L_x_2277) ;  /* 0x000001b80098d947 */ /* 0x002fea0003800000 */
.L_x_2551:
[----:B------:R-:W-:Y:S05]  /*69e0*/  BSYNC B1 ;  /* 0x0000000000017941 */ /* 0x000fea0003800000 */
.L_x_2276:
        /* <DEDUP_REMOVED lines=38> */
[----:B------:R-:W-:-:S04]  /*6c50*/  IMAD R85, R19, 0x6000, R86 ;  /* 0x0000600013557824 */ /* 0x000fc800078e0256 */
[----:B------:R-:W-:Y:S02]  /*6c60*/  IMAD R88, R85, 0x2, R18 ;  /* 0x0000000255587824 */ /* 0x000fe400078e0212 */
[----:B------:R-:W0:Y:S04]  /*6c70*/  LDS.128 R84, [R84+0x1c400] ;  /* 0x01c4000054547984 */ /* 0x000e280000000c00 */
[----:B------:R-:W2:Y:S01]  /*6c80*/  LDS.128 R88, [R88+0x1c400] ;  /* 0x01c4000058587984 */ /* 0x000ea20000000c00 */
[----:B------:R-:W-:Y:S05]  /*6c90*/  @P5 BRA `(.L_x_2283) ;  /* 0x00000004004c5947 */ /* 0x000fea0003800000 */
[--C-:B------:R-:W-:Y:S01]  /*6ca0*/  SHF.R.U64 R44, R44, 0x10, R45.reuse ;  /* 0x000000102c2c7819 */ /* 0x100fe2000000122d */
[----:B--2---:R-:W-:Y:S01]  /*6cb0*/  HADD2.F32 R166, -RZ, R89.H1_H1 ;  /* 0x30000059ffa67230 */ /* 0x004fe20000004100 */
[----:B------:R-:W-:Y:S01]  /*6cc0*/  SHF.R.U32.HI R163, RZ, 0x10, R45 ;  /* 0x00000010ffa37819 */ /* 0x000fe2000001162d */
[----:B------:R-:W-:Y:S01]  /*6cd0*/  HADD2.F32 R164, -RZ, R164.H0_H0 ;  /* 0x200000a4ffa47230 */ /* 0x000fe20000004100 */
[--C-:B------:R-:W-:Y:S02]  /*6ce0*/  SHF.R.U64 R45, R56, 0x10, R57.reuse ;  /* 0x00000010382d7819 */ /* 0x100fe40000001239 */
[----:B------:R-:W-:Y:S01]  /*6cf0*/  SHF.R.U32.HI R56, RZ, 0x10, R57 ;  /* 0x00000010ff387819 */ /* 0x000fe20000011639 */
[----:B------:R-:W-:Y:S01]  /*6d00*/  HADD2.F32 R163, -RZ, R163.H0_H0 ;  /* 0x200000a3ffa37230 */ /* 0x000fe20000004100 */
[--C-:B------:R-:W-:Y:S01]  /*6d10*/  SHF.R.U64 R57, R58, 0x10, R59.reuse ;  /* 0x000000103a397819 */ /* 0x100fe2000000123b */
[----:B------:R-:W-:Y:S01]  /*6d20*/  HADD2.F32 R45, -RZ, R45.H0_H0 ;  /* 0x2000002dff2d7230 */ /* 0x000fe20000004100 */
[----:B------:R-:W-:Y:S01]  /*6d30*/  SHF.R.U32.HI R58, RZ, 0x10, R59 ;  /* 0x00000010ff3a7819 */ /* 0x000fe2000001163b */
[----:B------:R-:W-:Y:S01]  /*6d40*/  HADD2.F32 R59, -RZ, R165.H0_H0 ;  /* 0x200000a5ff3b7230 */ /* 0x000fe20000004100 */
[--C-:B------:R-:W-:Y:S01]  /*6d50*/  SHF.R.U64 R46, R46, 0x10, R47.reuse ;  /* 0x000000102e2e7819 */ /* 0x100fe2000000122f */
[----:B------:R-:W-:Y:S01]  /*6d60*/  HADD2.F32 R165, -RZ, R89.H0_H0 ;  /* 0x20000059ffa57230 */ /* 0x000fe20000004100 */
[----:B------:R-:W-:Y:S01]  /*6d70*/  SHF.R.U32.HI R47, RZ, 0x10, R47 ;  /* 0x00000010ff2f7819 */ /* 0x000fe2000001162f */
[----:B0-----:R-:W-:-:S02]  /*6d80*/  HADD2.F32 R89, -RZ, R85.H0_H0 ;  /* 0x20000055ff597230 */ /* 0x001fc40000004100 */
[----:B------:R-:W-:Y:S02]  /*6d90*/  HADD2.F32 R167, -RZ, R56.H0_H0 ;  /* 0x20000038ffa77230 */ /* 0x000fe40000004100 */
[-C--:B------:R-:W-:Y:S01]  /*6da0*/  FMUL.FTZ R168, R165, R59.reuse ;  /* 0x0000003ba5a87220 */ /* 0x080fe20000410000 */
[----:B------:R-:W-:Y:S02]  /*6db0*/  HADD2.F32 R56, -RZ, R85.H1_H1 ;  /* 0x30000055ff387230 */ /* 0x000fe40000004100 */
[C---:B------:R-:W-:Y:S01]  /*6dc0*/  FMUL.FTZ R170, R89.reuse, R59 ;  /* 0x0000003b59aa7220 */ /* 0x040fe20000410000 */
[----:B------:R-:W-:Y:S02]  /*6dd0*/  HADD2.F32 R58, -RZ, R58.H0_H0 ;  /* 0x2000003aff3a7230 */ /* 0x000fe40000004100 */
[-C--:B------:R-:W-:Y:S01]  /*6de0*/  FMUL.FTZ R59, R166, R167.reuse ;  /* 0x000000a7a63b7220 */ /* 0x080fe20000410000 */
[----:B------:R-:W-:Y:S01]  /*6df0*/  FFMA.FTZ R168, R89, R164, -R168 ;  /* 0x000000a459a87223 */ /* 0x000fe200000108a8 */
[----:B------:R-:W-:Y:S01]  /*6e00*/  FMUL.FTZ R167, R56, R167 ;  /* 0x000000a738a77220 */ /* 0x000fe20000410000 */
[----:B------:R-:W-:-:S02]  /*6e10*/  HADD2.F32 R89, -RZ, R91.H0_H0 ;  /* 0x2000005bff597230 */ /* 0x000fc40000004100 */
[-C--:B------:R-:W-:Y:S01]  /*6e20*/  FFMA.FTZ R59, R56, R163.reuse, -R59 ;  /* 0x000000a3383b7223 */ /* 0x080fe2000001083b */
[----:B------:R-:W-:Y:S02]  /*6e30*/  HADD2.F32 R56, -RZ, R172.H0_H0 ;  /* 0x200000acff387230 */ /* 0x000fe40000004100 */
[----:B------:R-:W-:Y:S01]  /*6e40*/  FFMA.FTZ R167, R166, R163, R167 ;  /* 0x000000a3a6a77223 */ /* 0x000fe200000100a7 */
[----:B------:R-:W-:Y:S02]  /*6e50*/  HADD2.F32 R163, -RZ, R91.H1_H1 ;  /* 0x3000005bffa37230 */ /* 0x000fe40000004100 */
[----:B------:R-:W-:Y:S01]  /*6e60*/  FFMA.FTZ R170, R165, R164, R170 ;  /* 0x000000a4a5aa7223 */ /* 0x000fe200000100aa */
[--C-:B------:R-:W-:Y:S02]  /*6e70*/  HADD2.F32 R91, -RZ, R87.reuse.H0_H0 ;  /* 0x20000057ff5b7230 */ /* 0x100fe40000004100 */
[----:B------:R-:W-:Y:S01]  /*6e80*/  FMUL.FTZ R164, R89, R56 ;  /* 0x0000003859a47220 */ /* 0x000fe20000410000 */
[----:B------:R-:W-:Y:S01]  /*6e90*/  HADD2.F32 R87, -RZ, R87.H1_H1 ;  /* 0x30000057ff577230 */ /* 0x000fe20000004100 */
[----:B------:R-:W-:Y:S01]  /*6ea0*/  F2FP.F16.F32.PACK_AB R59, R59, R168 ;  /* 0x000000a83b3b723e */ /* 0x000fe200000000ff */
[----:B------:R-:W-:-:S02]  /*6eb0*/  HADD2.F32 R85, -RZ, R169.H1_H1 ;  /* 0x300000a9ff557230 */ /* 0x000fc40000004100 */
[----:B------:R-:W-:Y:S01]  /*6ec0*/  FMUL.FTZ R172, R91, R56 ;  /* 0x000000385bac7220 */ /* 0x000fe20000410000 */
[----:B------:R-:W-:Y:S02]  /*6ed0*/  HADD2.F32 R166, -RZ, R47.H0_H0 ;  /* 0x2000002fffa67230 */ /* 0x000fe40000004100 */
[-C--:B------:R-:W-:Y:S01]  /*6ee0*/  FMUL.FTZ R56, R163, R58.reuse ;  /* 0x0000003aa3387220 */ /* 0x080fe20000410000 */
[----:B------:R-:W-:Y:S01]  /*6ef0*/  FMUL.FTZ R58, R87, R58 ;  /* 0x0000003a573a7220 */ /* 0x000fe20000410000 */
[-C--:B------:R-:W-:Y:S01]  /*6f00*/  FFMA.FTZ R164, R91, R85.reuse, -R164 ;  /* 0x000000555ba47223 */ /* 0x080fe200000108a4 */
[----:B------:R-:W-:Y:S01]  /*6f10*/  FFMA.FTZ R172, R89, R85, R172 ;  /* 0x0000005559ac7223 */ /* 0x000fe200000100ac */
[----:B------:R-:W-:Y:S02]  /*6f20*/  HADD2.F32 R47, -RZ, R183.H0_H0 ;  /* 0x200000b7ff2f7230 */ /* 0x000fe40000004100 */
[----:B------:R-:W-:Y:S01]  /*6f30*/  FFMA.FTZ R163, R163, R166, R58 ;  /* 0x000000a6a3a37223 */ /* 0x000fe2000001003a */
[----:B------:R-:W-:-:S02]  /*6f40*/  HADD2.F32 R85, -RZ, R88.H0_H0 ;  /* 0x20000058ff557230 */ /* 0x000fc40000004100 */
[----:B------:R-:W-:Y:S01]  /*6f50*/  FFMA.FTZ R87, R87, R166, -R56 ;  /* 0x000000a657577223 */ /* 0x000fe20000010838 */
[----:B------:R-:W-:Y:S01]  /*6f60*/  HADD2.F32 R58, -RZ, R84.H0_H0 ;  /* 0x20000054ff3a7230 */ /* 0x000fe20000004100 */
[----:B------:R-:W-:Y:S01]  /*6f70*/  F2FP.F16.F32.PACK_AB R167, R167, R170 ;  /* 0x000000aaa7a7723e */ /* 0x000fe200000000ff */
[----:B------:R-:W-:Y:S02]  /*6f80*/  HADD2.F32 R88, -RZ, R88.H1_H1 ;  /* 0x30000058ff587230 */ /* 0x000fe40000004100 */
[-C--:B------:R-:W-:Y:S01]  /*6f90*/  FMUL.FTZ R89, R85, R47.reuse ;  /* 0x0000002f55597220 */ /* 0x080fe20000410000 */
[----:B------:R-:W-:Y:S01]  /*6fa0*/  HADD2.F32 R84, -RZ, R84.H1_H1 ;  /* 0x30000054ff547230 */ /* 0x000fe20000004100 */
[----:B------:R-:W-:Y:S01]  /*6fb0*/  F2FP.F16.F32.PACK_AB R163, R163, R172 ;  /* 0x000000aca3a3723e */ /* 0x000fe200000000ff */
[----:B------:R-:W-:Y:S02]  /*6fc0*/  HADD2.F32 R91, -RZ, R44.H0_H0 ;  /* 0x2000002cff5b7230 */ /* 0x000fe40000004100 */
[----:B------:R-:W-:Y:S01]  /*6fd0*/  FMUL.FTZ R44, R58, R47 ;  /* 0x0000002f3a2c7220 */ /* 0x000fe20000410000 */
[----:B------:R-:W-:-:S02]  /*6fe0*/  HADD2.F32 R56, -RZ, R181.H0_H0 ;  /* 0x200000b5ff387230 */ /* 0x000fc40000004100 */
[-C--:B------:R-:W-:Y:S01]  /*6ff0*/  FMUL.FTZ R47, R88, R45.reuse ;  /* 0x0000002d582f7220 */ /* 0x080fe20000410000 */
[C---:B------:R-:W-:Y:S01]  /*7000*/  FMUL.FTZ R45, R84.reuse, R45 ;  /* 0x0000002d542d7220 */ /* 0x040fe20000410000 */
[----:B------:R-:W-:Y:S01]  /*7010*/  HADD2.F32 R57, -RZ, R57.H0_H0 ;  /* 0x20000039ff397230 */ /* 0x000fe20000004100 */
[----:B------:R-:W-:Y:S01]  /*7020*/  F2FP.F16.F32.PACK_AB R87, R87, R164 ;  /* 0x000000a45757723e */ /* 0x000fe200000000ff */
[-C--:B------:R-:W-:Y:S01]  /*7030*/  FFMA.FTZ R84, R84, R91.reuse, -R47 ;  /* 0x0000005b54547223 */ /* 0x080fe2000001082f */
[-C--:B------:R-:W-:Y:S01]  /*7040*/  FFMA.FTZ R89, R58, R56.reuse, -R89 ;  /* 0x000000383a597223 */ /* 0x080fe20000010859 */
[----:B------:R-:W-:Y:S01]  /*7050*/  FFMA.FTZ R44, R85, R56, R44 ;  /* 0x00000038552c7223 */ /* 0x000fe2000001002c */
[----:B------:R-:W-:Y:S01]  /*7060*/  FFMA.FTZ R91, R88, R91, R45 ;  /* 0x0000005b585b7223 */ /* 0x000fe2000001002d */
[----:B------:R-:W-:Y:S02]  /*7070*/  HADD2.F32 R45, -RZ, R182.H1_H1 ;  /* 0x300000b6ff2d7230 */ /* 0x000fe40000004100 */
[----:B------:R-:W-:Y:S01]  /*7080*/  HADD2.F32 R58, -RZ, R90.H0_H0 ;  /* 0x2000005aff3a7230 */ /* 0x000fe20000004100 */
[----:B------:R-:W-:Y:S01]  /*7090*/  F2FP.F16.F32.PACK_AB R84, R84, R89 ;  /* 0x000000595454723e */ /* 0x000fe200000000ff */
[----:B------:R-:W-:Y:S01]  /*70a0*/  HADD2.F32 R56, -RZ, R86.H0_H0 ;  /* 0x20000056ff387230 */ /* 0x000fe20000004100 */
[----:B------:R-:W-:Y:S01]  /*70b0*/  F2FP.F16.F32.PACK_AB R88, R91, R44 ;  /* 0x0000002c5b58723e */ /* 0x000fe200000000ff */
[----:B------:R-:W-:-:S02]  /*70c0*/  HADD2.F32 R90, -RZ, R90.H1_H1 ;  /* 0x3000005aff5a7230 */ /* 0x000fc40000004100 */
[-C--:B------:R-:W-:Y:S01]  /*70d0*/  FMUL.FTZ R85, R58, R45.reuse ;  /* 0x0000002d3a557220 */ /* 0x080fe20000410000 */
[----:B------:R-:W-:Y:S02]  /*70e0*/  HADD2.F32 R86, -RZ, R86.H1_H1 ;  /* 0x30000056ff567230 */ /* 0x000fe40000004100 */
[----:B------:R-:W-:Y:S02]  /*70f0*/  HADD2.F32 R47, -RZ, R169.H0_H0 ;  /* 0x200000a9ff2f7230 */ /* 0x000fe40000004100 */
[----:B------:R-:W-:Y:S01]  /*7100*/  FMUL.FTZ R169, R56, R45 ;  /* 0x0000002d38a97220 */ /* 0x000fe20000410000 */
[----:B------:R-:W-:Y:S02]  /*7110*/  HADD2.F32 R165, -RZ, R46.H0_H0 ;  /* 0x2000002effa57230 */ /* 0x000fe40000004100 */
[-C--:B------:R-:W-:Y:S01]  /*7120*/  FMUL.FTZ R45, R90, R57.reuse ;  /* 0x000000395a2d7220 */ /* 0x080fe20000410000 */
[----:B------:R-:W-:Y:S01]  /*7130*/  FMUL.FTZ R57, R86, R57 ;  /* 0x0000003956397220 */ /* 0x000fe20000410000 */
[-C--:B------:R-:W-:Y:S01]  /*7140*/  FFMA.FTZ R85, R56, R47.reuse, -R85 ;  /* 0x0000002f38557223 */ /* 0x080fe20000010855 */
[----:B------:R-:W-:Y:S01]  /*7150*/  FFMA.FTZ R169, R58, R47, R169 ;  /* 0x0000002f3aa97223 */ /* 0x000fe200000100a9 */
[-C--:B------:R-:W-:Y:S01]  /*7160*/  FFMA.FTZ R86, R86, R165.reuse, -R45 ;  /* 0x000000a556567223 */ /* 0x080fe2000001082d */
[----:B------:R-:W-:Y:S01]  /*7170*/  FFMA.FTZ R90, R90, R165, R57 ;  /* 0x000000a55a5a7223 */ /* 0x000fe20000010039 */
[----:B------:R-:W-:-:S02]  /*7180*/  IMAD.MOV.U32 R89, RZ, RZ, R167 ;  /* 0x000000ffff597224 */ /* 0x000fc400078e00a7 */
[----:B------:R-:W-:Y:S01]  /*7190*/  IMAD.MOV.U32 R91, RZ, RZ, R163 ;  /* 0x000000ffff5b7224 */ /* 0x000fe200078e00a3 */
[----:B------:R-:W-:Y:S02]  /*71a0*/  F2FP.F16.F32.PACK_AB R86, R86, R85 ;  /* 0x000000555656723e */ /* 0x000fe400000000ff */
[----:B------:R-:W-:Y:S02]  /*71b0*/  F2FP.F16.F32.PACK_AB R90, R90, R169 ;  /* 0x000000a95a5a723e */ /* 0x000fe400000000ff */
[----:B------:R-:W-:-:S07]  /*71c0*/  MOV R85, R59 ;  /* 0x0000003b00557202 */ /* 0x000fce0000000f00 */
.L_x_2283:
[----:B------:R-:W-:Y:S05]  /*71d0*/  BSYNC B3 ;  /* 0x0000000000037941 */ /* 0x000fea0003800000 */
.L_x_2282:
[----:B0-----:R0:W-:Y:S04]  /*71e0*/  STG.E.128 desc[UR56][R138.64], R84 ;  /* 0x000000548a007986 */ /* 0x0011e8000c101d38 */
[----:B--2---:R0:W-:Y:S02]  /*71f0*/  @!P4 STG.E.128 desc[UR56][R140.64], R88 ;  /* 0x000000588c00c986 */ /* 0x0041e4000c101d38 */
.L_x_2281:
[----:B------:R-:W-:Y:S05]  /*7200*/  BSYNC B2 ;  /* 0x0000000000027941 */ /* 0x000fea0003800000 */
.L_x_2280:
        /* <DEDUP_REMOVED lines=24> */
[----:B------:R-:W-:-:S02]  /*7390*/  SHF.L.U32 R44, R44, 0xa, RZ ;  /* 0x0000000a2c2c7819 */ /* 0x000fc400000006ff */
[----:B------:R-:W-:Y:S02]  /*73a0*/  ISETP.GE.AND P5, PT, R186, R121, PT ;  /* 0x00000079ba00720c */ /* 0x000fe40003fa6270 */
[----:B------:R-:W-:Y:S01]  /*73b0*/  LOP3.LUT R45, R44, 0x7fffe000, RZ, 0xc0, !PT ;  /* 0x7fffe0002c2d7812 */ /* 0x000fe200078ec0ff */
[----:B------:R-:W-:-:S04]  /*73c0*/  IMAD R44, R47, 0x2, R18 ;  /* 0x000000022f2c7824 */ /* 0x000fc800078e0212 */
[----:B------:R-:W-:-:S04]  /*73d0*/  IMAD R45, R196, 0x200, R45 ;  /* 0x00000200c42d7824 */ /* 0x000fc800078e022d */
        /* <DEDUP_REMOVED lines=88> */
.L_x_2287:
[----:B------:R-:W-:Y:S05]  /*7960*/  BSYNC B3 ;  /* 0x0000000000037941 */ /* 0x000fea0003800000 */
.L_x_2286:
[----:B0-----:R3:W-:Y:S04]  /*7970*/  STG.E.128 desc[UR56][R84.64], R44 ;  /* 0x0000002c54007986 */ /* 0x0017e8000c101d38 */
[----:B--2---:R3:W-:Y:S02]  /*7980*/  @!P4 STG.E.128 desc[UR56][R86.64], R56 ;  /* 0x000000385600c986 */ /* 0x0047e4000c101d38 */
.L_x_2285:
[----:B------:R-:W-:Y:S05]  /*7990*/  BSYNC B2 ;  /* 0x0000000000027941 */ /* 0x000fea0003800000 */
.L_x_2284:
        /* <DEDUP_REMOVED lines=22> */
[----:B------:R-:W-:Y:S02]  /*7b00*/  SHF.L.U32 R41, R40, 0xa, RZ ;  /* 0x0000000a28297819 */ /* 0x000fe400000006ff */
[----:B------:R-:W-:Y:S02]  /*7b10*/  LOP3.LUT R40, R191, 0x38, R43, 0xf8, !PT ;  /* 0x00000038bf287812 */ /* 0x000fe400078ef82b */
[----:B------:R-:W-:Y:S02]  /*7b20*/  LOP3.LUT R41, R41, 0x7fffe000, RZ, 0xc0, !PT ;  /* 0x7fffe00029297812 */ /* 0x000fe400078ec0ff */
[----:B------:R-:W-:-:S03]  /*7b30*/  LOP3.LUT R40, R40, R197, RZ, 0x3c, !PT ;  /* 0x000000c528287212 */ /* 0x000fc600078e3cff */
[----:B------:R-:W-:-:S04]  /*7b40*/  IMAD R41, R196, 0x200, R41 ;  /* 0x00000200c4297824 */ /* 0x000fc800078e0229 */
        /* <DEDUP_REMOVED lines=13> */
[----:B------:R-:W-:Y:S01]  /*7c20*/  HADD2.F32 R84, -RZ, R174.H0_H0 ;  /* 0x200000aeff547230 */ /* 0x000fe20000004100 */
[--C-:B------:R-:W-:Y:S01]  /*7c30*/  SHF.R.U64 R38, R38, 0x10, R39.reuse ;  /* 0x0000001026267819 */ /* 0x100fe20000001227 */
[----:B------:R-:W-:Y:S01]  /*7c40*/  HADD2.F32 R56, -RZ, R56.H0_H0 ;  /* 0x20000038ff387230 */ /* 0x000fe20000004100 */
[----:B------:R-:W-:Y:S01]  /*7c50*/  SHF.R.U32.HI R48, RZ, 0x10, R39 ;  /* 0x00000010ff307819 */ /* 0x000fe20000011627 */
[----:B------:R-:W-:Y:S01]  /*7c60*/  HADD2.F32 R174, -RZ, R174.H1_H1 ;  /* 0x300000aeffae7230 */ /* 0x000fe20000004100 */
        /* <DEDUP_REMOVED lines=25> */
[----:B------:R-:W-:Y:S02]  /*7e00*/  HADD2.F32 R84, -RZ, R175.H0_H0 ;  /* 0x200000afff547230 */ /* 0x000fe40000004100 */
        /* <DEDUP_REMOVED lines=21> */
[C---:B------:R-:W-:Y:S01]  /*7f60*/  FMUL.FTZ R84, R37.reuse, R84 ;  /* 0x0000005425547220 */ /* 0x040fe20000410000 */
[-C--:B------:R-:W-:Y:S01]  /*7f70*/  FMUL.FTZ R59, R44, R57.reuse ;  /* 0x000000392c3b7220 */ /* 0x080fe20000410000 */
[C---:B------:R-:W-:Y:S01]  /*7f80*/  FMUL.FTZ R57, R40.reuse, R57 ;  /* 0x0000003928397220 */ /* 0x040fe20000410000 */
        /* <DEDUP_REMOVED lines=9> */
[----:B------:R-:W-:Y:S01]  /*8020*/  FMUL.FTZ R85, R46, R57 ;  /* 0x000000392e557220 */ /* 0x000fe20000410000 */
[----:B------:R-:W-:Y:S02]  /*8030*/  HADD2.F32 R42, -RZ, R42.H1_H1 ;  /* 0x3000002aff2a7230 */ /* 0x000fe40000004100 */
[----:B------:R-:W-:Y:S01]  /*8040*/  FMUL.FTZ R59, R39, R176 ;  /* 0x000000b0273b7220 */ /* 0x000fe20000410000 */
[----:B------:R-:W-:-:S02]  /*8050*/  HADD2.F32 R51, -RZ, R38.H0_H0 ;  /* 0x20000026ff337230 */ /* 0x000fc40000004100 */
[----:B------:R-:W-:Y:S01]  /*8060*/  FMUL.FTZ R38, R44, R176 ;  /* 0x000000b02c267220 */ /* 0x000fe20000410000 */
[----:B------:R-:W-:Y:S02]  /*8070*/  IMAD.MOV.U32 R43, RZ, RZ, R48 ;  /* 0x000000ffff2b7224 */ /* 0x000fe400078e0030 */
[----:B------:R-:W-:Y:S01]  /*8080*/  FMUL.FTZ R57, R42, R57 ;  /* 0x000000392a397220 */ /* 0x000fe20000410000 */
[-C--:B------:R-:W-:Y:S01]  /*8090*/  FFMA.FTZ R59, R44, R175.reuse, R59 ;  /* 0x000000af2c3b7223 */ /* 0x080fe2000001003b */
[----:B------:R-:W-:Y:S01]  /*80a0*/  FFMA.FTZ R38, R39, R175, -R38 ;  /* 0x000000af27267223 */ /* 0x000fe20000010826 */
[-C--:B------:R-:W-:Y:S01]  /*80b0*/  FFMA.FTZ R85, R42, R51.reuse, -R85 ;  /* 0x000000332a557223 */ /* 0x080fe20000010855 */
[----:B------:R-:W-:Y:S01]  /*80c0*/  F2FP.F16.F32.PACK_AB R42, R49, R36 ;  /* 0x00000024312a723e */ /* 0x000fe200000000ff */
[----:B------:R-:W-:Y:S01]  /*80d0*/  FFMA.FTZ R46, R46, R51, R57 ;  /* 0x000000332e2e7223 */ /* 0x000fe20000010039 */
[----:B------:R-:W-:Y:S02]  /*80e0*/  F2FP.F16.F32.PACK_AB R44, R40, R37 ;  /* 0x00000025282c723e */ /* 0x000fe400000000ff */
[----:B------:R-:W-:Y:S01]  /*80f0*/  F2FP.F16.F32.PACK_AB R85, R85, R38 ;  /* 0x000000265555723e */ /* 0x000fe200000000ff */
[----:B------:R-:W-:Y:S01]  /*8100*/  IMAD.MOV.U32 R40, RZ, RZ, R42 ;  /* 0x000000ffff287224 */ /* 0x000fe200078e002a */
[----:B------:R-:W-:-:S03]  /*8110*/  F2FP.F16.F32.PACK_AB R46, R46, R59 ;  /* 0x0000003b2e2e723e */ /* 0x000fc600000000ff */
[----:B------:R-:W-:-:S07]  /*8120*/  IMAD.MOV.U32 R42, RZ, RZ, R85 ;  /* 0x000000ffff2a7224 */ /* 0x000fce00078e0055 */
.L_x_2289:
[----:B------:R-:W-:Y:S05]  /*8130*/  BSYNC B2 ;  /* 0x0000000000027941 */ /* 0x000fea0003800000 */
.L_x_2288:
[----:B--2---:R4:W-:Y:S04]  /*8140*/  STG.E.128 desc[UR56][R52.64], R40 ;  /* 0x0000002834007986 */ /* 0x0049e8000c101d38 */
[----:B---3--:R4:W-:Y:S02]  /*8150*/  @!P4 STG.E.128 desc[UR56][R54.64], R44 ;  /* 0x0000002c3600c986 */ /* 0x0089e4000c101d38 */
.L_x_2279:
[----:B------:R-:W-:Y:S05]  /*8160*/  BSYNC B1 ;  /* 0x0000000000017941 */ /* 0x000fea0003800000 */
.L_x_2278:
        /* <DEDUP_REMOVED lines=15> */
[----:B------:R-:W-:Y:S02]  /*8260*/  SHF.L.U32 R37, R36, 0x3, RZ ;  /* 0x0000000324257819 */ /* 0x000fe400000006ff */
[----:B------:R-:W-:Y:S02]  /*8270*/  SHF.R.S32.HI R39, RZ, 0x1f, R36 ;  /* 0x0000001fff277819 */ /* 0x000fe40000011424 */
[----:B------:R-:W-:Y:S02]  /*8280*/  ISETP.GE.AND P0, PT, R37, R148, PT ;  /* 0x000000942500720c */ /* 0x000fe40003f06270 */
[----:B------:R-:W-:Y:S02]  /*8290*/  LEA.HI R39, R39, R36, RZ, 0x3 ;  /* 0x0000002427277211 */ /* 0x000fe400078f18ff */
[----:B------:R-:W-:-:S03]  /*82a0*/  LOP3.LUT R36, R190, 0x38, R37, 0xf8, !PT ;  /* 0x00000038be247812 */ /* 0x000fc600078ef825 */
[----:B------:R-:W-:-:S06]  /*82b0*/  IMAD.SHL.U32 R39, R39, 0x400, RZ ;  /* 0x0000040027277824 */ /* 0x000fcc00078e00ff */
[--C-:B------:R-:W-:Y:S02]  /*82c0*/  @!P0 SHF.R.S32.HI R41, RZ, 0x1f, R37.reuse ;  /* 0x0000001fff298819 */ /* 0x100fe40000011425 */
[----:B------:R-:W-:Y:S02]  /*82d0*/  @!P0 IADD3 R38, P4, P5, R98, R130, R37 ;  /* 0x0000008262268210 */ /* 0x000fe40007d9e025 */
[----:B------:R-:W-:Y:S02]  /*82e0*/  LOP3.LUT R37, R36, R223, RZ, 0x3c, !PT ;  /* 0x000000df24257212 */ /* 0x000fe400078e3cff */
[----:B------:R-:W-:Y:S02]  /*82f0*/  LOP3.LUT R36, R39, 0x7fffe000, RZ, 0xc0, !PT ;  /* 0x7fffe00027247812 */ /* 0x000fe400078ec0ff */
[----:B------:R-:W-:Y:S02]  /*8300*/  @!P0 IADD3.X R41, R96, R49, R41, P4, P5 ;  /* 0x0000003160298210 */ /* 0x000fe400027ea429 */
[----:B------:R-:W-:Y:S01]  /*8310*/  IADD3 R36, R37, R36, R198 ;  /* 0x0000002425247210 */ /* 0x000fe20007ffe0c6 */
[----:B------:R-:W-:Y:S01]  /*8320*/  IMAD R37, R19, 0x6000, R143 ;  /* 0x0000600013257824 */ /* 0x000fe200078e028f */
[----:B---3--:R-:W-:-:S03]  /*8330*/  LEA R44, P4, R40, R118, 0x1 ;  /* 0x00000076282c7211 */ /* 0x008fc600078808ff */
[----:B------:R-:W-:Y:S01]  /*8340*/  IMAD R39, R19, 0x6000, R36 ;  /* 0x0000600013277824 */ /* 0x000fe200078e0224 */
[----:B------:R-:W-:Y:S01]  /*8350*/  LEA.HI.X R45, R40, R119, R42, 0x1, P4 ;  /* 0x00000077282d7211 */ /* 0x000fe200020f0c2a */
[--C-:B------:R-:W-:Y:S01]  /*8360*/  IMAD R37, R37, 0x2, R18.reuse ;  /* 0x0000000225257824 */ /* 0x100fe200078e0212 */
[----:B------:R-:W-:Y:S01]  /*8370*/  @!P0 LEA R46, P4, R38, R118, 0x1 ;  /* 0x00000076262e8211 */ /* 0x000fe200078808ff */
[----:B------:R-:W-:-:S03]  /*8380*/  IMAD R40, R39, 0x2, R18 ;  /* 0x0000000227287824 */ /* 0x000fc600078e0212 */
        /* <DEDUP_REMOVED lines=8> */
[----:B--2---:R-:W-:Y:S01]  /*8410*/  IMAD.MOV.U32 R41, RZ, RZ, R39 ;  /* 0x000000ffff297224 */ /* 0x004fe200078e0027 */
[--C-:B------:R-:W-:Y:S01]  /*8420*/  SHF.R.U32.HI R57, RZ, 0x10, R69.reuse ;  /* 0x00000010ff397819 */ /* 0x100fe20000011645 */
[----:B------:R-:W-:Y:S01]  /*8430*/  HADD2.F32 R58, -RZ, R173.H1_H1 ;  /* 0x300000adff3a7230 */ /* 0x000fe20000004100 */
[----:B------:R-:W-:Y:S01]  /*8440*/  SHF.R.U64 R48, R68, 0x10, R69 ;  /* 0x0000001044307819 */ /* 0x000fe20000001245 */
[----:B------:R-:W-:Y:S01]  /*8450*/  HADD2.F32 R43, -RZ, R53.H0_H0 ;  /* 0x20000035ff2b7230 */ /* 0x000fe20000004100 */
[----:B------:R-:W-:Y:S01]  /*8460*/  SHF.R.U64 R52, R80, 0x10, R81 ;  /* 0x0000001050347819 */ /* 0x000fe20000001251 */
[----:B------:R-:W-:Y:S01]  /*8470*/  HADD2.F32 R39, -RZ, R37.H0_H0 ;  /* 0x20000025ff277230 */ /* 0x000fe20000004100 */
[----:B------:R-:W-:Y:S01]  /*8480*/  SHF.R.U64 R51, R82, 0x10, R83 ;  /* 0x0000001052337819 */ /* 0x000fe20000001253 */
[----:B------:R-:W-:-:S02]  /*8490*/  HADD2.F32 R59, -RZ, R59.H0_H0 ;  /* 0x2000003bff3b7230 */ /* 0x000fc40000004100 */
[-C--:B------:R-:W-:Y:S01]  /*84a0*/  FMUL.FTZ R68, R43, R58.reuse ;  /* 0x0000003a2b447220 */ /* 0x080fe20000410000 */
[----:B------:R-:W-:Y:S02]  /*84b0*/  HADD2.F32 R54, -RZ, R37.H1_H1 ;  /* 0x30000025ff367230 */ /* 0x000fe40000004100 */
        /* <DEDUP_REMOVED lines=11> */
[----:B------:R-:W-:Y:S02]  /*8570*/  HADD2.F32 R80, -RZ, R171.H1_H1 ;  /* 0x300000abff507230 */ /* 0x000fe40000004100 */
[----:B------:R-:W-:Y:S01]  /*8580*/  FFMA.FTZ R54, R54, R57, -R69 ;  /* 0x0000003936367223 */ /* 0x000fe20000010845 */
[----:B------:R-:W-:Y:S01]  /*8590*/  HADD2.F32 R53, -RZ, R55.H0_H0 ;  /* 0x20000037ff357230 */ /* 0x000fe20000004100 */
[--C-:B------:R-:W-:Y:S01]  /*85a0*/  SHF.R.U64 R50, R70, 0x10, R71.reuse ;  /* 0x0000001046327819 */ /* 0x100fe20000001247 */
[----:B------:R-:W-:Y:S01]  /*85b0*/  HADD2.F32 R68, -RZ, R161.H1_H1 ;  /* 0x300000a1ff447230 */ /* 0x000fe20000004100 */
[----:B------:R-:W-:Y:S01]  /*85c0*/  SHF.R.U32.HI R70, RZ, 0x10, R71 ;  /* 0x00000010ff467819 */ /* 0x000fe20000011647 */
[----:B------:R-:W-:Y:S02]  /*85d0*/  HADD2.F32 R57, -RZ, R82.H0_H0 ;  /* 0x20000052ff397230 */ /* 0x000fe40000004100 */
[----:B------:R-:W-:Y:S01]  /*85e0*/  FMUL.FTZ R82, R53, R80 ;  /* 0x0000005035527220 */ /* 0x000fe20000410000 */
[----:B------:R-:W-:-:S02]  /*85f0*/  HADD2.F32 R55, -RZ, R55.H1_H1 ;  /* 0x30000037ff377230 */ /* 0x000fc40000004100 */
[C---:B------:R-:W-:Y:S01]  /*8600*/  FMUL.FTZ R80, R43.reuse, R80 ;  /* 0x000000502b507220 */ /* 0x040fe20000410000 */
[----:B------:R-:W-:Y:S02]  /*8610*/  HADD2.F32 R58, -RZ, R41.H1_H1 ;  /* 0x30000029ff3a7230 */ /* 0x000fe40000004100 */
[-C--:B------:R-:W-:Y:S01]  /*8620*/  FFMA.FTZ R41, R43, R68.reuse, -R82 ;  /* 0x000000442b297223 */ /* 0x080fe20000010852 */
[----:B------:R-:W-:Y:S02]  /*8630*/  HADD2.F32 R70, -RZ, R70.H0_H0 ;  /* 0x20000046ff467230 */ /* 0x000fe40000004100 */
[-C--:B------:R-:W-:Y:S01]  /*8640*/  FMUL.FTZ R59, R55, R57.reuse ;  /* 0x00000039373b7220 */ /* 0x080fe20000410000 */
[----:B------:R-:W-:Y:S01]  /*8650*/  FFMA.FTZ R43, R53, R68, R80 ;  /* 0x00000044352b7223 */ /* 0x000fe20000010050 */
[C---:B0-----:R-:W-:Y:S01]  /*8660*/  FMUL.FTZ R84, R58.reuse, R57 ;  /* 0x000000393a547220 */ /* 0x041fe20000410000 */
[----:B------:R-:W-:Y:S02]  /*8670*/  HADD2.F32 R57, -RZ, R52.H0_H0 ;  /* 0x20000034ff397230 */ /* 0x000fe40000004100 */
[----:B------:R-:W-:Y:S01]  /*8680*/  FFMA.FTZ R58, R58, R70, -R59 ;  /* 0x000000463a3a7223 */ /* 0x000fe2000001083b */
[----:B------:R-:W-:-:S02]  /*8690*/  HADD2.F32 R53, -RZ, R40.H0_H0 ;  /* 0x20000028ff357230 */ /* 0x000fc40000004100 */
[----:B------:R-:W-:Y:S01]  /*86a0*/  FFMA.FTZ R68, R55, R70, R84 ;  /* 0x0000004637447223 */ /* 0x000fe20000010054 */
[----:B------:R-:W-:Y:S01]  /*86b0*/  HADD2.F32 R52, -RZ, R36.H0_H0 ;  /* 0x20000024ff347230 */ /* 0x000fe20000004100 */
[----:B------:R-:W-:Y:S01]  /*86c0*/  F2FP.F16.F32.PACK_AB R37, R54, R37 ;  /* 0x000000253625723e */ /* 0x000fe200000000ff */
[----:B------:R-:W-:Y:S01]  /*86d0*/  HADD2.F32 R40, -RZ, R40.H1_H1 ;  /* 0x30000028ff287230 */ /* 0x000fe20000004100 */
[----:B------:R-:W-:Y:S01]  /*86e0*/  F2FP.F16.F32.PACK_AB R58, R58, R41 ;  /* 0x000000293a3a723e */ /* 0x000fe200000000ff */
[----:B------:R-:W-:Y:S01]  /*86f0*/  HADD2.F32 R173, -RZ, R173.H0_H0 ;  /* 0x200000adffad7230 */ /* 0x000fe20000004100 */
[----:B------:R-:W-:Y:S01]  /*8700*/  F2FP.F16.F32.PACK_AB R41, R56, R39 ;  /* 0x000000273829723e */ /* 0x000fe200000000ff */
[----:B------:R-:W-:Y:S02]  /*8710*/  HADD2.F32 R36, -RZ, R36.H1_H1 ;  /* 0x30000024ff247230 */ /* 0x000fe40000004100 */
[----:B------:R-:W-:Y:S01]  /*8720*/  FMUL.FTZ R69, R40, R57 ;  /* 0x0000003928457220 */ /* 0x000fe20000410000 */
[----:B------:R-:W-:-:S02]  /*8730*/  HADD2.F32 R162, -RZ, R162.H0_H0 ;  /* 0x200000a2ffa27230 */ /* 0x000fc40000004100 */
[C---:B------:R-:W-:Y:S01]  /*8740*/  FMUL.FTZ R59, R53.reuse, R173 ;  /* 0x000000ad353b7220 */ /* 0x040fe20000410000 */
[----:B------:R-:W-:Y:S02]  /*8750*/  HADD2.F32 R55, -RZ, R48.H0_H0 ;  /* 0x20000030ff377230 */ /* 0x000fe40000004100 */
[----:B------:R-:W-:Y:S01]  /*8760*/  FMUL.FTZ R57, R36, R57 ;  /* 0x0000003924397220 */ /* 0x000fe20000410000 */
[C---:B------:R-:W-:Y:S01]  /*8770*/  FMUL.FTZ R48, R52.reuse, R173 ;  /* 0x000000ad34307220 */ /* 0x040fe20000410000 */
[-C--:B------:R-:W-:Y:S01]  /*8780*/  FFMA.FTZ R59, R52, R162.reuse, -R59 ;  /* 0x000000a2343b7223 */ /* 0x080fe2000001083b */
[----:B------:R-:W-:Y:S02]  /*8790*/  HADD2.F32 R171, -RZ, R171.H0_H0 ;  /* 0x200000abffab7230 */ /* 0x000fe40000004100 */
[-C--:B------:R-:W-:Y:S01]  /*87a0*/  FFMA.FTZ R57, R40, R55.reuse, R57 ;  /* 0x0000003728397223 */ /* 0x080fe20000010039 */
[----:B------:R-:W-:Y:S01]  /*87b0*/  FFMA.FTZ R48, R53, R162, R48 ;  /* 0x000000a235307223 */ /* 0x000fe20000010030 */
[----:B------:R-:W-:Y:S01]  /*87c0*/  FFMA.FTZ R52, R36, R55, -R69 ;  /* 0x0000003724347223 */ /* 0x000fe20000010845 */
[----:B------:R-:W-:Y:S01]  /*87d0*/  HADD2.F32 R40, -RZ, R42.H0_H0 ;  /* 0x2000002aff287230 */ /* 0x000fe20000004100 */
[----:B------:R-:W-:Y:S01]  /*87e0*/  F2FP.F16.F32.PACK_AB R43, R68, R43 ;  /* 0x0000002b442b723e */ /* 0x000fe200000000ff */
[----:B------:R-:W-:-:S02]  /*87f0*/  HADD2.F32 R53, -RZ, R51.H0_H0 ;  /* 0x20000033ff357230 */ /* 0x000fc40000004100 */
[----:B------:R-:W-:Y:S02]  /*8800*/  HADD2.F32 R36, -RZ, R38.H0_H0 ;  /* 0x20000026ff247230 */ /* 0x000fe40000004100 */
[-C--:B------:R-:W-:Y:S01]  /*8810*/  FMUL.FTZ R55, R40, R171.reuse ;  /* 0x000000ab28377220 */ /* 0x080fe20000410000 */
[----:B------:R-:W-:Y:S02]  /*8820*/  HADD2.F32 R42, -RZ, R42.H1_H1 ;  /* 0x3000002aff2a7230 */ /* 0x000fe40000004100 */
[----:B------:R-:W-:Y:S02]  /*8830*/  HADD2.F32 R38, -RZ, R38.H1_H1 ;  /* 0x30000026ff267230 */ /* 0x000fe40000004100 */
[----:B------:R-:W-:Y:S01]  /*8840*/  FMUL.FTZ R171, R36, R171 ;  /* 0x000000ab24ab7220 */ /* 0x000fe20000410000 */
[----:B------:R-:W-:Y:S02]  /*8850*/  HADD2.F32 R161, -RZ, R161.H0_H0 ;  /* 0x200000a1ffa17230 */ /* 0x000fe40000004100 */
[----:B------:R-:W-:Y:S01]  /*8860*/  FMUL.FTZ R69, R42, R53 ;  /* 0x000000352a457220 */ /* 0x000fe20000410000 */
[----:B------:R-:W-:-:S02]  /*8870*/  HADD2.F32 R51, -RZ, R50.H0_H0 ;  /* 0x20000032ff337230 */ /* 0x000fc40000004100 */
[----:B------:R-:W-:Y:S01]  /*8880*/  FMUL.FTZ R53, R38, R53 ;  /* 0x0000003526357220 */ /* 0x000fe20000410000 */
[----:B------:R-:W-:Y:S02]  /*8890*/  IMAD.MOV.U32 R39, RZ, RZ, R58 ;  /* 0x000000ffff277224 */ /* 0x000fe400078e003a */
[-C--:B------:R-:W-:Y:S01]  /*88a0*/  FFMA.FTZ R55, R36, R161.reuse, -R55 ;  /* 0x000000a124377223 */ /* 0x080fe20000010837 */
[----:B------:R-:W-:Y:S01]  /*88b0*/  FFMA.FTZ R171, R40, R161, R171 ;  /* 0x000000a128ab7223 */ /* 0x000fe200000100ab */
[-C--:B------:R-:W-:Y:S01]  /*88c0*/  FFMA.FTZ R38, R38, R51.reuse, -R69 ;  /* 0x0000003326267223 */ /* 0x080fe20000010845 */
[----:B------:R-:W-:Y:S01]  /*88d0*/  FFMA.FTZ R42, R42, R51, R53 ;  /* 0x000000332a2a7223 */ /* 0x000fe20000010035 */
[----:B------:R-:W-:Y:S02]  /*88e0*/  F2FP.F16.F32.PACK_AB R36, R52, R59 ;  /* 0x0000003b3424723e */ /* 0x000fe400000000ff */
[----:B------:R-:W-:Y:S02]  /*88f0*/  F2FP.F16.F32.PACK_AB R40, R57, R48 ;  /* 0x000000303928723e */ /* 0x000fe400000000ff */
[----:B------:R-:W-:-:S02]  /*8900*/  F2FP.F16.F32.PACK_AB R38, R38, R55 ;  /* 0x000000372626723e */ /* 0x000fc400000000ff */
[----:B------:R-:W-:-:S07]  /*8910*/  F2FP.F16.F32.PACK_AB R42, R42, R171 ;  /* 0x000000ab2a2a723e */ /* 0x000fce00000000ff */
.L_x_2293:
[----:B------:R-:W-:Y:S05]  /*8920*/  BSYNC B2 ;  /* 0x0000000000027941 */ /* 0x000fea0003800000 */
.L_x_2292:
[----:B--2---:R2:W-:Y:S04]  /*8930*/  STG.E.128 desc[UR56][R44.64], R36 ;  /* 0x000000242c007986 */ /* 0x0045e8000c101d38 */
[----:B---3--:R2:W-:Y:S02]  /*8940*/  @!P0 STG.E.128 desc[UR56][R46.64], R40 ;  /* 0x000000282e008986 */ /* 0x0085e4000c101d38 */
.L_x_2291:
[----:B------:R-:W-:Y:S05]  /*8950*/  BSYNC B1 ;  /* 0x0000000000017941 */ /* 0x000fea0003800000 */
.L_x_2290:
        /* <DEDUP_REMOVED lines=14> */
[----:B------:R-:W-:-:S09]  /*8a40*/  LOP3.LUT R36, R190, 0x38, R39, 0xf8, !PT ;  /* 0x00000038be247812 */ /* 0x000fd200078ef827 */
[--C-:B------:R-:W-:Y:S02]  /*8a50*/  @!P0 SHF.R.S32.HI R41, RZ, 0x1f, R39.reuse ;  /* 0x0000001fff298819 */ /* 0x100fe40000011427 */
[----:B------:R-:W-:Y:S01]  /*8a60*/  @!P0 IADD3 R38, P4, P5, R98, R130, R39 ;  /* 0x0000008262268210 */ /* 0x000fe20007d9e027 */
[----:B------:R-:W-:Y:S01]  /*8a70*/  IMAD.SHL.U32 R39, R37, 0x400, RZ ;  /* 0x0000040025277824 */ /* 0x000fe200078e00ff */
[----:B------:R-:W-:Y:S02]  /*8a80*/  LOP3.LUT R37, R36, R223, RZ, 0x3c, !PT ;  /* 0x000000df24257212 */ /* 0x000fe400078e3cff */
[----:B------:R-:W-:Y:S02]  /*8a90*/  @!P0 IADD3.X R41, R96, R49, R41, P4, P5 ;  /* 0x0000003160298210 */ /* 0x000fe400027ea429 */
[----:B------:R-:W-:Y:S02]  /*8aa0*/  LOP3.LUT R36, R39, 0x7fffe000, RZ, 0xc0, !PT ;  /* 0x7fffe00027247812 */ /* 0x000fe400078ec0ff */
[----:B---3--:R-:W-:-:S02]  /*8ab0*/  LEA R44, P4, R40, R118, 0x1 ;  /* 0x00000076282c7211 */ /* 0x008fc400078808ff */
[----:B------:R-:W-:Y:S01]  /*8ac0*/  IADD3 R36, R37, R36, R198 ;  /* 0x0000002425247210 */ /* 0x000fe20007ffe0c6 */
        /* <DEDUP_REMOVED lines=11> */
[----:B--2---:R-:W-:Y:S01]  /*8b80*/  MOV R53, R36 ;  /* 0x0000002400357202 */ /* 0x004fe20000000f00 */
[----:B---3--:R-:W-:Y:S01]  /*8b90*/  IMAD.MOV.U32 R36, RZ, RZ, R41 ;  /* 0x000000ffff247224 */ /* 0x008fe200078e0029 */
[----:B------:R-:W-:Y:S01]  /*8ba0*/  SHF.R.U32.HI R58, RZ, 0x10, R77 ;  /* 0x00000010ff3a7819 */ /* 0x000fe2000001164d */
[----:B------:R-:W-:Y:S01]  /*8bb0*/  IMAD.MOV.U32 R54, RZ, RZ, R40 ;  /* 0x000000ffff367224 */ /* 0x000fe200078e0028 */
[----:B------:R-:W-:Y:S01]  /*8bc0*/  MOV R55, R43 ;  /* 0x0000002b00377202 */ /* 0x000fe20000000f00 */
[----:B------:R-:W-:Y:S01]  /*8bd0*/  HADD2.F32 R59, -RZ, R160.H1_H1 ;  /* 0x300000a0ff3b7230 */ /* 0x000fe20000004100 */
[--C-:B------:R-:W-:Y:S01]  /*8be0*/  SHF.R.U32.HI R56, RZ, 0x10, R65.reuse ;  /* 0x00000010ff387819 */ /* 0x100fe20000011641 */
[--C-:B------:R-:W-:Y:S01]  /*8bf0*/  HADD2.F32 R40, -RZ, R36.reuse.H0_H0 ;  /* 0x20000024ff287230 */ /* 0x100fe20000004100 */
[----:B------:R-:W-:Y:S01]  /*8c00*/  SHF.R.U64 R51, R64, 0x10, R65 ;  /* 0x0000001040337819 */ /* 0x000fe20000001241 */
[----:B------:R-:W-:Y:S01]  /*8c10*/  HADD2.F32 R43, -RZ, R36.H1_H1 ;  /* 0x30000024ff2b7230 */ /* 0x000fe20000004100 */
[----:B------:R-:W-:Y:S01]  /*8c20*/  SHF.R.U64 R50, R78, 0x10, R79 ;  /* 0x000000104e327819 */ /* 0x000fe2000000124f */
[----:B------:R-:W-:Y:S01]  /*8c30*/  IMAD.MOV.U32 R41, RZ, RZ, R39 ;  /* 0x000000ffff297224 */ /* 0x000fe200078e0027 */
[----:B------:R-:W-:Y:S01]  /*8c40*/  SHF.R.U32.HI R78, RZ, 0x10, R79 ;  /* 0x00000010ff4e7819 */ /* 0x000fe2000001164f */
[--C-:B------:R-:W-:Y:S01]  /*8c50*/  HADD2.F32 R36, -RZ, R37.reuse.H0_H0 ;  /* 0x20000025ff247230 */ /* 0x100fe20000004100 */
[--C-:B------:R-:W-:Y:S01]  /*8c60*/  SHF.R.U64 R48, R66, 0x10, R67.reuse ;  /* 0x0000001042307819 */ /* 0x100fe20000001243 */
[----:B------:R-:W-:Y:S01]  /*8c70*/  HADD2.F32 R58, -RZ, R58.H0_H0 ;  /* 0x2000003aff3a7230 */ /* 0x000fe20000004100 */
[----:B------:R-:W-:Y:S01]  /*8c80*/  SHF.R.U32.HI R66, RZ, 0x10, R67 ;  /* 0x00000010ff427819 */ /* 0x000fe20000011643 */
        /* <DEDUP_REMOVED lines=11> */
[----:B------:R-:W-:Y:S01]  /*8d40*/  HADD2.F32 R59, -RZ, R158.H1_H1 ;  /* 0x3000009eff3b7230 */ /* 0x000fe20000004100 */
[----:B------:R-:W-:Y:S01]  /*8d50*/  SHF.R.U64 R52, R76, 0x10, R77 ;  /* 0x000000104c347819 */ /* 0x000fe2000000124d */
[--C-:B------:R-:W-:Y:S01]  /*8d60*/  HADD2.F32 R56, -RZ, R55.reuse.H0_H0 ;  /* 0x20000037ff387230 */ /* 0x100fe20000004100 */
[----:B------:R-:W-:Y:S01]  /*8d70*/  F2FP.F16.F32.PACK_AB R39, R39, R36 ;  /* 0x000000242727723e */ /* 0x000fe200000000ff */
[----:B------:R-:W-:-:S02]  /*8d80*/  HADD2.F32 R55, -RZ, R55.H1_H1 ;  /* 0x30000037ff377230 */ /* 0x000fc40000004100 */
[----:B------:R-:W-:Y:S02]  /*8d90*/  HADD2.F32 R64, -RZ, R78.H0_H0 ;  /* 0x2000004eff407230 */ /* 0x000fe40000004100 */
[----:B------:R-:W-:Y:S02]  /*8da0*/  HADD2.F32 R57, -RZ, R156.H1_H1 ;  /* 0x3000009cff397230 */ /* 0x000fe40000004100 */
[--C-:B------:R-:W-:Y:S02]  /*8db0*/  HADD2.F32 R43, -RZ, R41.reuse.H0_H0 ;  /* 0x20000029ff2b7230 */ /* 0x100fe40000004100 */
[----:B------:R-:W-:Y:S01]  /*8dc0*/  FMUL.FTZ R68, R55, R64 ;  /* 0x0000004037447220 */ /* 0x000fe20000410000 */
[----:B------:R-:W-:Y:S02]  /*8dd0*/  HADD2.F32 R58, -RZ, R66.H0_H0 ;  /* 0x20000042ff3a7230 */ /* 0x000fe40000004100 */
[----:B------:R-:W-:Y:S01]  /*8de0*/  FMUL.FTZ R66, R56, R59 ;  /* 0x0000003b38427220 */ /* 0x000fe20000410000 */
[----:B------:R-:W-:-:S02]  /*8df0*/  HADD2.F32 R41, -RZ, R41.H1_H1 ;  /* 0x30000029ff297230 */ /* 0x000fc40000004100 */
[C---:B------:R-:W-:Y:S01]  /*8e00*/  FMUL.FTZ R59, R43.reuse, R59 ;  /* 0x0000003b2b3b7220 */ /* 0x040fe20000410000 */
[----:B------:R-:W-:Y:S02]  /*8e10*/  HADD2.F32 R160, -RZ, R160.H0_H0 ;  /* 0x200000a0ffa07230 */ /* 0x000fe40000004100 */
[-C--:B------:R-:W-:Y:S01]  /*8e20*/  FFMA.FTZ R66, R43, R57.reuse, -R66 ;  /* 0x000000392b427223 */ /* 0x080fe20000010842 */
[----:B------:R-:W-:Y:S02]  /*8e30*/  HADD2.F32 R43, -RZ, R54.H0_H0 ;  /* 0x20000036ff2b7230 */ /* 0x000fe40000004100 */
[C---:B------:R-:W-:Y:S01]  /*8e40*/  FMUL.FTZ R64, R41.reuse, R64 ;  /* 0x0000004029407220 */ /* 0x040fe20000410000 */
[----:B------:R-:W-:Y:S01]  /*8e50*/  FFMA.FTZ R67, R41, R58, -R68 ;  /* 0x0000003a29437223 */ /* 0x000fe20000010844 */
[----:B------:R-:W-:Y:S02]  /*8e60*/  HADD2.F32 R41, -RZ, R53.H0_H0 ;  /* 0x20000035ff297230 */ /* 0x000fe40000004100 */
[----:B------:R-:W-:Y:S01]  /*8e70*/  FFMA.FTZ R65, R56, R57, R59 ;  /* 0x0000003938417223 */ /* 0x000fe2000001003b */
[----:B------:R-:W-:-:S02]  /*8e80*/  HADD2.F32 R52, -RZ, R52.H0_H0 ;  /* 0x20000034ff347230 */ /* 0x000fc40000004100 */
[----:B------:R-:W-:Y:S01]  /*8e90*/  FFMA.FTZ R68, R55, R58, R64 ;  /* 0x0000003a37447223 */ /* 0x000fe20000010040 */
[----:B------:R-:W-:Y:S02]  /*8ea0*/  HADD2.F32 R54, -RZ, R54.H1_H1 ;  /* 0x30000036ff367230 */ /* 0x000fe40000004100 */
[-C--:B------:R-:W-:Y:S01]  /*8eb0*/  FMUL.FTZ R58, R43, R160.reuse ;  /* 0x000000a02b3a7220 */ /* 0x080fe20000410000 */
[----:B------:R-:W-:Y:S02]  /*8ec0*/  HADD2.F32 R56, -RZ, R157.H0_H0 ;  /* 0x2000009dff387230 */ /* 0x000fe40000004100 */
[----:B------:R-:W-:Y:S01]  /*8ed0*/  FMUL.FTZ R160, R41, R160 ;  /* 0x000000a029a07220 */ /* 0x000fe20000410000 */
[----:B------:R-:W-:Y:S02]  /*8ee0*/  HADD2.F32 R53, -RZ, R53.H1_H1 ;  /* 0x30000035ff357230 */ /* 0x000fe40000004100 */
[----:B------:R-:W-:Y:S01]  /*8ef0*/  FMUL.FTZ R64, R54, R52 ;  /* 0x0000003436407220 */ /* 0x000fe20000410000 */
[----:B------:R-:W-:-:S02]  /*8f00*/  HADD2.F32 R51, -RZ, R51.H0_H0 ;  /* 0x20000033ff337230 */ /* 0x000fc40000004100 */
[-C--:B------:R-:W-:Y:S01]  /*8f10*/  FFMA.FTZ R160, R43, R56.reuse, R160 ;  /* 0x000000382ba07223 */ /* 0x080fe200000100a0 */
[----:B------:R-:W-:Y:S01]  /*8f20*/  FFMA.FTZ R58, R41, R56, -R58 ;  /* 0x00000038293a7223 */ /* 0x000fe2000001083a */
[C---:B------:R-:W-:Y:S01]  /*8f30*/  FMUL.FTZ R57, R53.reuse, R52 ;  /* 0x0000003435397220 */ /* 0x040fe20000410000 */
[----:B------:R-:W-:Y:S02]  /*8f40*/  HADD2.F32 R43, -RZ, R42.H0_H0 ;  /* 0x2000002aff2b7230 */ /* 0x000fe40000004100 */
[-C--:B------:R-:W-:Y:S01]  /*8f50*/  FFMA.FTZ R55, R53, R51.reuse, -R64 ;  /* 0x0000003335377223 */ /* 0x080fe20000010840 */
[----:B------:R-:W-:Y:S02]  /*8f60*/  HADD2.F32 R158, -RZ, R158.H0_H0 ;  /* 0x2000009eff9e7230 */ /* 0x000fe40000004100 */
[----:B------:R-:W-:Y:S01]  /*8f70*/  FFMA.FTZ R57, R54, R51, R57 ;  /* 0x0000003336397223 */ /* 0x000fe20000010039 */
        /* <DEDUP_REMOVED lines=10> */
[C---:B------:R-:W-:Y:S01]  /*9020*/  FMUL.FTZ R158, R41.reuse, R158 ;  /* 0x0000009e299e7220 */ /* 0x040fe20000410000 */
[----:B------:R-:W-:Y:S01]  /*9030*/  FMUL.FTZ R53, R38, R53 ;  /* 0x0000003526357220 */ /* 0x000fe20000410000 */
[----:B------:R-:W-:-:S02]  /*9040*/  FFMA.FTZ R48, R41, R156, -R48 ;  /* 0x0000009c29307223 */ /* 0x000fc40000010830 */
[----:B------:R-:W-:Y:S01]  /*9050*/  FFMA.FTZ R158, R43, R156, R158 ;  /* 0x0000009c2b9e7223 */ /* 0x000fe2000001009e */
[-C--:B------:R-:W-:Y:S01]  /*9060*/  FFMA.FTZ R59, R38, R51.reuse, -R59 ;  /* 0x00000033263b7223 */ /* 0x080fe2000001083b */
[----:B------:R-:W-:Y:S01]  /*9070*/  FFMA.FTZ R53, R42, R51, R53 ;  /* 0x000000332a357223 */ /* 0x000fe20000010035 */
[----:B------:R-:W-:Y:S01]  /*9080*/  F2FP.F16.F32.PACK_AB R41, R40, R37 ;  /* 0x000000252829723e */ /* 0x000fe200000000ff */
[----:B------:R-:W-:Y:S01]  /*9090*/  IMAD.MOV.U32 R37, RZ, RZ, R39 ;  /* 0x000000ffff257224 */ /* 0x000fe200078e0027 */
[----:B------:R-:W-:Y:S01]  /*90a0*/  F2FP.F16.F32.PACK_AB R43, R68, R65 ;  /* 0x00000041442b723e */ /* 0x000fe200000000ff */
[----:B------:R-:W-:Y:S01]  /*90b0*/  IMAD.MOV.U32 R39, RZ, RZ, R66 ;  /* 0x000000ffff277224 */ /* 0x000fe200078e0042 */
[----:B------:R-:W-:Y:S02]  /*90c0*/  F2FP.F16.F32.PACK_AB R40, R57, R160 ;  /* 0x000000a03928723e */ /* 0x000fe400000000ff */
[----:B------:R-:W-:Y:S02]  /*90d0*/  F2FP.F16.F32.PACK_AB R38, R59, R48 ;  /* 0x000000303b26723e */ /* 0x000fe400000000ff */
[----:B------:R-:W-:-:S07]  /*90e0*/  F2FP.F16.F32.PACK_AB R42, R53, R158 ;  /* 0x0000009e352a723e */ /* 0x000fce00000000ff */
.L_x_2297:
[----:B------:R-:W-:Y:S05]  /*90f0*/  BSYNC B2 ;  /* 0x0000000000027941 */ /* 0x000fea0003800000 */
.L_x_2296:
[----:B--2---:R2:W-:Y:S04]  /*9100*/  STG.E.128 desc[UR56][R44.64], R36 ;  /* 0x000000242c007986 */ /* 0x0045e8000c101d38 */
[----:B---3--:R2:W-:Y:S02]  /*9110*/  @!P0 STG.E.128 desc[UR56][R46.64], R40 ;  /* 0x000000282e008986 */ /* 0x0085e4000c101d38 */
.L_x_2295:
[----:B------:R-:W-:Y:S05]  /*9120*/  BSYNC B1 ;  /* 0x0000000000017941 */ /* 0x000fea0003800000 */
.L_x_2294:
[----:B------:R-:W-:-:S13]  /*9130*/  ISETP.NE.AND P0, PT, R9, RZ, PT ;  /* 0x000000ff0900720c */ /* 0x000fda0003f05270 */
[----:B------:R-:W-:Y:S05]  /*9140*/  @!P0 BRA `(.L_x_2248) ;  /* 0x0000000800cc8947 */ /* 0x000fea0003800000 */
[----:B------:R-:W-:Y:S01]  /*9150*/  ISETP.NE.AND P4, PT, R112, RZ, PT ;  /* 0x000000ff7000720c */ /* 0x000fe20003f85270 */
[----:B------:R-:W-:Y:S03]  /*9160*/  BSSY B1, `(.L_x_2298) ;  /* 0x000006f000017945 */ /* 0x000fe60003800000 */
[----:B------:R-:W-:Y:S02]  /*9170*/  SEL R149, R120, R149, !P4 ;  /* 0x0000009578957207 */ /* 0x000fe40006000000 */
[----:B--234-:R-:W-:Y:S02]  /*9180*/  IADD3 R45, P0, P4, R98, R130, R15 ;  /* 0x00000082622d7210 */ /* 0x01cfe40007c1e00f */
[----:B------:R-:W-:Y:S02]  /*9190*/  SHF.R.S32.HI R36, RZ, 0x1f, R149 ;  /* 0x0000001fff247819 */ /* 0x000fe40000011495 */
[----:B------:R-:W-:-:S02]  /*91a0*/  IADD3.X R46, R96, R49, R11, P0, P4 ;  /* 0x00000031602e7210 */ /* 0x000fc400007e840b */
[----:B------:R-:W-:Y:S02]  /*91b0*/  LEA.HI R149, R36, R149, RZ, 0x4 ;  /* 0x0000009524957211 */ /* 0x000fe400078f20ff */
[----:B------:R-:W-:Y:S02]  /*91c0*/  ISETP.GE.AND P4, PT, R187, R121, PT ;  /* 0x00000079bb00720c */ /* 0x000fe40003f86270 */
[----:B------:R-:W-:Y:S02]  /*91d0*/  LEA.HI.SX32 R149, R149, R20, 0x1c ;  /* 0x0000001495957211 */ /* 0x000fe400078fe2ff */
[----:B------:R-:W-:Y:S02]  /*91e0*/  LEA R44, P0, R45, R118, 0x1 ;  /* 0x000000762d2c7211 */ /* 0x000fe400078008ff */
[----:B------:R-:W-:Y:S01]  /*91f0*/  SHF.R.S32.HI R36, RZ, 0x1f, R149 ;  /* 0x0000001fff247819 */ /* 0x000fe20000011495 */
[----:B------:R-:W-:Y:S01]  /*9200*/  IMAD.SHL.U32 R47, R149, 0x8, RZ ;  /* 0x00000008952f7824 */ /* 0x000fe200078e00ff */
[----:B------:R-:W-:-:S02]  /*9210*/  LEA.HI.X R45, R45, R119, R46, 0x1, P0 ;  /* 0x000000772d2d7211 */ /* 0x000fc400000f0c2e */
[----:B------:R-:W-:Y:S02]  /*9220*/  LEA.HI R149, R36, R149, RZ, 0x3 ;  /* 0x0000009524957211 */ /* 0x000fe400078f18ff */
[----:B------:R-:W-:Y:S02]  /*9230*/  LOP3.LUT R36, R190, 0x38, R47, 0xf8, !PT ;  /* 0x00000038be247812 */ /* 0x000fe400078ef82f */
[----:B------:R-:W-:Y:S02]  /*9240*/  SHF.L.U32 R149, R149, 0xa, RZ ;  /* 0x0000000a95957819 */ /* 0x000fe400000006ff */
[----:B------:R-:W-:Y:S02]  /*9250*/  LOP3.LUT R37, R36, R223, RZ, 0x3c, !PT ;  /* 0x000000df24257212 */ /* 0x000fe400078e3cff */
[----:B------:R-:W-:-:S04]  /*9260*/  LOP3.LUT R36, R149, 0x7fffe000, RZ, 0xc0, !PT ;  /* 0x7fffe00095247812 */ /* 0x000fc800078ec0ff */
[----:B------:R-:W-:Y:S01]  /*9270*/  IADD3 R36, R37, R36, R198 ;  /* 0x0000002425247210 */ /* 0x000fe20007ffe0c6 */
[----:B------:R-:W-:-:S04]  /*9280*/  IMAD R37, R19, 0x6000, R136 ;  /* 0x0000600013257824 */ /* 0x000fc800078e0288 */
[----:B------:R-:W-:Y:S02]  /*9290*/  IMAD R39, R19, 0x6000, R36 ;  /* 0x0000600013277824 */ /* 0x000fe400078e0224 */
[--C-:B------:R-:W-:Y:S02]  /*92a0*/  IMAD R37, R37, 0x2, R18.reuse ;  /* 0x0000000225257824 */ /* 0x100fe400078e0212 */
[----:B------:R-:W-:-:S04]  /*92b0*/  IMAD R40, R39, 0x2, R18 ;  /* 0x0000000227287824 */ /* 0x000fc800078e0212 */
[----:B------:R-:W2:Y:S04]  /*92c0*/  LDS.128 R36, [R37+0x1c400] ;  /* 0x01c4000025247984 */ /* 0x000ea80000000c00 */
[----:B------:R-:W3:Y:S01]  /*92d0*/  LDS.128 R40, [R40+0x1c400] ;  /* 0x01c4000028287984 */ /* 0x000ee20000000c00 */
[----:B------:R-:W-:Y:S05]  /*92e0*/  @P4 BRA `(.L_x_2299) ;  /* 0x0000000400584947 */ /* 0x000fea0003800000 */
[----:B------:R-:W-:Y:S01]  /*92f0*/  SHF.R.U32.HI R54, RZ, 0x10, R73 ;  /* 0x00000010ff367819 */ /* 0x000fe20000011649 */
[----:B---3--:R-:W-:Y:S01]  /*9300*/  IMAD.MOV.U32 R48, RZ, RZ, R40 ;  /* 0x000000ffff307224 */ /* 0x008fe200078e0028 */
[----:B--2---:R-:W-:Y:S01]  /*9310*/  MOV R40, R38 ;  /* 0x0000002600287202 */ /* 0x004fe20000000f00 */
[----:B------:R-:W-:Y:S01]  /*9320*/  IMAD.MOV.U32 R50, RZ, RZ, R42 ;  /* 0x000000ffff327224 */ /* 0x000fe200078e002a */
        /* <DEDUP_REMOVED lines=27> */
[----:B------:R-:W-:Y:S02]  /*94e0*/  HADD2.F32 R52, -RZ, R74.H0_H0 ;  /* 0x2000004aff347230 */ /* 0x000fe40000004100 */
[----:B------:R-:W-:Y:S01]  /*94f0*/  FMUL.FTZ R51, R37, R51 ;  /* 0x0000003325337220 */ /* 0x000fe20000410000 */
[----:B------:R-:W-:Y:S01]  /*9500*/  HADD2.F32 R39, -RZ, R39.H1_H1 ;  /* 0x30000027ff277230 */ /* 0x000fe20000004100 */
[----:B------:R-:W-:Y:S01]  /*9510*/  SHF.R.U64 R65, R60, 0x10, R61 ;  /* 0x000000103c417819 */ /* 0x000fe2000000123d */
[----:B------:R-:W-:-:S02]  /*9520*/  HADD2.F32 R41, -RZ, R152.H1_H1 ;  /* 0x30000098ff297230 */ /* 0x000fc40000004100 */
[-C--:B------:R-:W-:Y:S01]  /*9530*/  FMUL.FTZ R60, R43, R52.reuse ;  /* 0x000000342b3c7220 */ /* 0x080fe20000410000 */
[----:B------:R-:W-:Y:S02]  /*9540*/  HADD2.F32 R42, -RZ, R62.H0_H0 ;  /* 0x2000003eff2a7230 */ /* 0x000fe40000004100 */
[----:B------:R-:W-:Y:S01]  /*9550*/  FMUL.FTZ R62, R39, R52 ;  /* 0x00000034273e7220 */ /* 0x000fe20000410000 */
[----:B------:R-:W-:Y:S02]  /*9560*/  HADD2.F32 R155, -RZ, R155.H0_H0 ;  /* 0x2000009bff9b7230 */ /* 0x000fe40000004100 */
[-C--:B------:R-:W-:Y:S01]  /*9570*/  FFMA.FTZ R52, R38, R41.reuse, R51 ;  /* 0x0000002926347223 */ /* 0x080fe20000010033 */
[----:B------:R-:W-:Y:S01]  /*9580*/  FFMA.FTZ R58, R37, R41, -R58 ;  /* 0x00000029253a7223 */ /* 0x000fe2000001083a */
[----:B------:R-:W-:Y:S02]  /*9590*/  HADD2.F32 R38, -RZ, R48.H0_H0 ;  /* 0x20000030ff267230 */ /* 0x000fe40000004100 */
[----:B------:R-:W-:Y:S01]  /*95a0*/  FFMA.FTZ R59, R39, R42, -R60 ;  /* 0x0000002a273b7223 */ /* 0x000fe2000001083c */
[----:B------:R-:W-:-:S02]  /*95b0*/  HADD2.F32 R41, -RZ, R64.H0_H0 ;  /* 0x20000040ff297230 */ /* 0x000fc40000004100 */
[----:B------:R-:W-:Y:S01]  /*95c0*/  FFMA.FTZ R61, R43, R42, R62 ;  /* 0x0000002a2b3d7223 */ /* 0x000fe2000001003e */
[----:B------:R-:W-:Y:S02]  /*95d0*/  HADD2.F32 R37, -RZ, R36.H0_H0 ;  /* 0x20000024ff257230 */ /* 0x000fe40000004100 */
[----:B------:R-:W-:Y:S01]  /*95e0*/  FMUL.FTZ R42, R38, R155 ;  /* 0x0000009b262a7220 */ /* 0x000fe20000410000 */
[----:B------:R-:W-:Y:S01]  /*95f0*/  HADD2.F32 R48, -RZ, R48.H1_H1 ;  /* 0x30000030ff307230 */ /* 0x000fe20000004100 */
[----:B------:R-:W-:Y:S01]  /*9600*/  F2FP.F16.F32.PACK_AB R53, R54, R53 ;  /* 0x000000353635723e */ /* 0x000fe200000000ff */
[----:B------:R-:W-:Y:S02]  /*9610*/  HADD2.F32 R36, -RZ, R36.H1_H1 ;  /* 0x30000024ff247230 */ /* 0x000fe40000004100 */
[----:B------:R-:W-:Y:S01]  /*9620*/  FMUL.FTZ R155, R37, R155 ;  /* 0x0000009b259b7220 */ /* 0x000fe20000410000 */
[----:B------:R-:W-:Y:S02]  /*9630*/  HADD2.F32 R153, -RZ, R153.H0_H0 ;  /* 0x20000099ff997230 */ /* 0x000fe40000004100 */
[----:B------:R-:W-:Y:S01]  /*9640*/  FMUL.FTZ R43, R48, R41 ;  /* 0x00000029302b7220 */ /* 0x000fe20000410000 */
[----:B------:R-:W-:-:S02]  /*9650*/  HADD2.F32 R39, -RZ, R65.H0_H0 ;  /* 0x20000041ff277230 */ /* 0x000fc40000004100 */
[C---:B------:R-:W-:Y:S01]  /*9660*/  FMUL.FTZ R41, R36.reuse, R41 ;  /* 0x0000002924297220 */ /* 0x040fe20000410000 */
[----:B------:R-:W-:Y:S02]  /*9670*/  HADD2.F32 R154, -RZ, R154.H0_H0 ;  /* 0x2000009aff9a7230 */ /* 0x000fe40000004100 */
[----:B------:R-:W-:Y:S01]  /*9680*/  FFMA.FTZ R42, R37, R153, -R42 ;  /* 0x00000099252a7223 */ /* 0x000fe2000001082a */
[----:B------:R-:W-:Y:S02]  /*9690*/  HADD2.F32 R37, -RZ, R50.H0_H0 ;  /* 0x20000032ff257230 */ /* 0x000fe40000004100 */
[-C--:B------:R-:W-:Y:S01]  /*96a0*/  FFMA.FTZ R43, R36, R39.reuse, -R43 ;  /* 0x00000027242b7223 */ /* 0x080fe2000001082b */
[----:B------:R-:W-:Y:S01]  /*96b0*/  FFMA.FTZ R48, R48, R39, R41 ;  /* 0x0000002730307223 */ /* 0x000fe20000010029 */
[----:B------:R-:W-:Y:S02]  /*96c0*/  HADD2.F32 R41, -RZ, R57.H0_H0 ;  /* 0x20000039ff297230 */ /* 0x000fe40000004100 */
[----:B------:R-:W-:Y:S01]  /*96d0*/  FFMA.FTZ R155, R38, R153, R155 ;  /* 0x00000099269b7223 */ /* 0x000fe2000001009b */
        /* <DEDUP_REMOVED lines=15> */
[----:B------:R-:W-:-:S02]  /*97d0*/  F2FP.F16.F32.PACK_AB R36, R43, R42 ;  /* 0x0000002a2b24723e */ /* 0x000fc400000000ff */
[----:B------:R-:W-:Y:S02]  /*97e0*/  F2FP.F16.F32.PACK_AB R37, R56, R55 ;  /* 0x000000373825723e */ /* 0x000fe400000000ff */
[----:B------:R-:W-:Y:S01]  /*97f0*/  F2FP.F16.F32.PACK_AB R38, R40, R51 ;  /* 0x000000332826723e */ /* 0x000fe200000000ff */
[----:B------:R-:W-:Y:S01]  /*9800*/  IMAD.MOV.U32 R40, RZ, RZ, R52 ;  /* 0x000000ffff287224 */ /* 0x000fe200078e0034 */
[----:B------:R-:W-:Y:S01]  /*9810*/  F2FP.F16.F32.PACK_AB R42, R41, R154 ;  /* 0x0000009a292a723e */ /* 0x000fe200000000ff */
[----:B------:R-:W-:Y:S01]  /*9820*/  IMAD.MOV.U32 R41, RZ, RZ, R53 ;  /* 0x000000ffff297224 */ /* 0x000fe200078e0035 */
[----:B------:R-:W-:Y:S02]  /*9830*/  F2FP.F16.F32.PACK_AB R39, R59, R58 ;  /* 0x0000003a3b27723e */ /* 0x000fe400000000ff */
[----:B------:R-:W-:-:S07]  /*9840*/  MOV R43, R61 ;  /* 0x0000003d002b7202 */ /* 0x000fce0000000f00 */
.L_x_2299:
[----:B------:R-:W-:Y:S05]  /*9850*/  BSYNC B1 ;  /* 0x0000000000017941 */ /* 0x000fea0003800000 */
.L_x_2298:
        /* <DEDUP_REMOVED lines=10> */
.L_x_2215:
[----:B------:R-:W2:Y:S02]  /*9900*/  LDL R36, [R1+0x38] ;  /* 0x0000380001247983 */ /* 0x000ea40000100800 */
[----:B--2---:R-:W-:-:S13]  /*9910*/  R2UR UR4, R36 ;  /* 0x00000000240472ca */ /* 0x004fda00000e0000 */
[----:B------:R-:W-:-:S06]  /*9920*/  UISETP.NE.AND UP0, UPT, UR4, 0x3, UPT ;  /* 0x000000030400788c */ /* 0x000fcc000bf05270 */
[----:B------:R-:W-:-:S13]  /*9930*/  PLOP3.LUT P1, PT, PT, PT, UP0, 0x80, 0x0 ;  /* 0x000000000000781c */ /* 0x000fda0003f2f008 */
[----:B------:R-:W-:Y:S05]  /*9940*/  @!P1 BRA `(.L_x_2300) ;  /* 0x0000000000049947 */ /* 0x000fea0003800000 */
[----:B------:R-:W-:Y:S01]  /*9950*/  BPT.TRAP 0x1 ;  /* 0x000000040000795c */ /* 0x000fe20000300000 */
.L_x_2300:
        /* <DEDUP_REMOVED lines=8> */
.L_x_2552:
[----:B------:R-:W-:Y:S05]  /*99e0*/  BSYNC B1 ;  /* 0x0000000000017941 */ /* 0x000fea0003800000 */
.L_x_2301:
        /* <DEDUP_REMOVED lines=20> */
.L_x_2304:
[----:B------:R-:W-:Y:S05]  /*9b30*/  BSYNC B1 ;  /* 0x0000000000017941 */ /* 0x000fea0003800000 */
.L_x_2303:
        /* <DEDUP_REMOVED lines=20> */
.L_x_2248:
[----:B------:R-:W-:Y:S05]  /*9c80*/  BSYNC B0 ;  /* 0x0000000000007941 */ /* 0x000fea0003800000 */
.L_x_2214:
        /* <DEDUP_REMOVED lines=12> */
[----:B------:R-:W-:-:S05]  /*9d50*/  @!P0 VIADD R36, R3, 0x348a0 ;  /* 0x000348a003248836 */ /* 0x000fca0000000000 */
[----:B------:R-:W-:-:S04]  /*9d60*/  @!P0 PRMT R36, RZ, 0x654, R36 ;  /* 0x00000654ff248816 */ /* 0x000fc80000000024 */
[----:B------:R1:W-:Y:S01]  /*9d70*/  @!P0 SYNCS.ARRIVE.TRANS64.RED.A1T0 RZ, [R36+URZ], RZ ;  /* 0x000000ff24ff89a7 */ /* 0x0003e2000810043f */
[----:B------:R-:W-:Y:S05]  /*9d80*/  @!P1 BRA `(.L_x_2306) ;  /* 0x0000000000049947 */ /* 0x000fea0003800000 */
[----:B------:R-:W-:Y:S01]  /*9d90*/  BPT.TRAP 0x1 ;  /* 0x000000040000795c */ /* 0x000fe20000300000 */
.L_x_2306:
[----:B------:R-:W-:Y:S05]  /*9da0*/  BSYNC B0 ;  /* 0x0000000000007941 */ /* 0x000fea0003800000 */
.L_x_2305:
[----:B------:R-:W2:Y:S01]  /*9db0*/  SYNCS.PHASECHK.TRANS64.TRYWAIT P4, [R3+URZ+0x348b0], R0 ;  /* 0x0348b000030075a7 */ /* 0x000ea2000808017f */
[----:B-1----:R-:W-:Y:S01]  /*9dc0*/  IMAD R36, R19, 0x4000, R30 ;  /* 0x0000400013247824 */ /* 0x002fe200078e021e */
[----:B------:R-:W-:Y:S01]  /*9dd0*/  ULDC.64 UR60, c[0x0][0x318] ;  /* 0x0000c600003c7ab9 */ /* 0x000fe20000000a00 */
[----:B------:R-:W-:Y:S01]  /*9de0*/  ULDC.64 UR58, c[0x0][0x308] ;  /* 0x0000c200003a7ab9 */ /* 0x000fe20000000a00 */
[----:B------:R-:W-:Y:S01]  /*9df0*/  BSSY B0, `(.L_x_2307) ;  /* 0x0000004000007945 */ /* 0x000fe20003800000 */
[----:B------:R-:W-:Y:S02]  /*9e00*/  ISETP.GE.AND P1, PT, R184, R4, PT ;  /* 0x00000004b800720c */ /* 0x000fe40003f26270 */
[----:B------:R-:W-:Y:S01]  /*9e10*/  IADD3 R38, R122, R36, RZ ;  /* 0x000000247a267210 */ /* 0x000fe20007ffe0ff */
[----:B--2---:R-:W-:Y:S10]  /*9e20*/  @!P4 BRA `(.L_x_2308) ;  /* 0x0000018400acc947 */ /* 0x004ff40003800000 */
.L_x_2553:
[----:B------:R-:W-:Y:S05]  /*9e30*/  BSYNC B0 ;  /* 0x0000000000007941 */ /* 0x000fea0003800000 */
.L_x_2307:
[----:B------:R-:W-:Y:S01]  /*9e40*/  BSSY B0, `(.L_x_2309) ;  /* 0x000001a000007945 */ /* 0x000fe20003800000 */
[----:B01----:R-:W-:Y:S02]  /*9e50*/  IMAD R0, R36, 0x2, R113 ;  /* 0x0000000224007824 */ /* 0x003fe400078e0271 */
[----:B------:R-:W-:-:S04]  /*9e60*/  IMAD.WIDE R44, R2, 0x80, R116 ;  /* 0x00000080022c7825 */ /* 0x000fc800078e0274 */
[----:B------:R-:W-:Y:S01]  /*9e70*/  IMAD R48, R38, 0x2, R113 ;  /* 0x0000000226307824 */ /* 0x000fe200078e0271 */
[----:B------:R-:W-:Y:S06]  /*9e80*/  @P1 BRA `(.L_x_2310) ;  /* 0x0000000000541947 */ /* 0x000fec0003800000 */
[----:B------:R-:W-:Y:S01]  /*9e90*/  MOV R37, R5 ;  /* 0x0000000500257202 */ /* 0x000fe20000000f00 */
[----:B------:R-:W-:Y:S01]  /*9ea0*/  IMAD R39, R45, UR60, RZ ;  /* 0x0000003c2d277c24 */ /* 0x000fe2000f8e02ff */
[----:B------:R-:W-:Y:S01]  /*9eb0*/  ULDC UR4, c[0x0][0x310] ;  /* 0x0000c40000047ab9 */ /* 0x000fe20000000800 */
[----:B------:R-:W-:Y:S01]  /*9ec0*/  IMAD.MOV.U32 R36, RZ, RZ, R100 ;  /* 0x000000ffff247224 */ /* 0x000fe200078e0064 */
        /* <DEDUP_REMOVED lines=17> */
.L_x_2310:
[----:B------:R-:W-:Y:S05]  /*9fe0*/  BSYNC B0 ;  /* 0x0000000000007941 */ /* 0x000fea0003800000 */
.L_x_2309:
        /* <DEDUP_REMOVED lines=25> */
.L_x_2312:
[----:B------:R-:W-:Y:S05]  /*a180*/  BSYNC B0 ;  /* 0x0000000000007941 */ /* 0x000fea0003800000 */
.L_x_2311:
[----:B------:R-:W-:Y:S01]  /*a190*/  @!PT LDS RZ, [RZ] ;  /* 0x00000000fffff984 */ /* 0x000fe20000000800 */
[----:B------:R-:W-:Y:S01]  /*a1a0*/  @!PT LDS RZ, [RZ] ;  /* 0x00000000fffff984 */ /* 0x000fe20000000800 */
[----:B------:R-:W-:Y:S01]  /*a1b0*/  @!PT LDS RZ, [RZ] ;  /* 0x00000000fffff984 */ /* 0x000fe20000000800 */
[----:B------:R-:W-:Y:S01]  /*a1c0*/  @!PT LDS RZ, [RZ] ;  /* 0x00000000fffff984 */ /* 0x000fe20000000800 */
[----:B------:R1:W-:Y:S06]  /*a1d0*/  MEMBAR.ALL.CTA ;  /* 0x0000000000007992 */ /* 0x0003ec0000008000 */
[----:B-1----:R-:W1:Y:S02]  /*a1e0*/  FENCE.VIEW.ASYNC.S ;  /* 0x00000000000073c6 */ /* 0x002e640000000000 */
[----:B-1----:R1:W-:Y:S01]  /*a1f0*/  BAR.SYNC.DEFER_BLOCKING R151, 0x80 ;  /* 0x000200970000751d */ /* 0x0023e20000010000 */
[----:B------:R-:W-:Y:S01]  /*a200*/  ISETP.NE.AND P4, PT, R115, RZ, PT ;  /* 0x000000ff7300720c */ /* 0x000fe20003f85270 */
[----:B------:R-:W-:Y:S01]  /*a210*/  @!P0 VIADD R3, R3, 0x348c0 ;  /* 0x000348c003038836 */ /* 0x000fe20000000000 */
[----:B------:R-:W-:-:S04]  /*a220*/  IADD3 R19, R19, 0x1, RZ ;  /* 0x0000000113137810 */ /* 0x000fc80007ffe0ff */
[C---:B------:R-:W-:Y:S02]  /*a230*/  ISETP.NE.AND P1, PT, R19.reuse, 0x2, PT ;  /* 0x000000021300780c */ /* 0x040fe40003f25270 */
[----:B------:R-:W-:Y:S02]  /*a240*/  @!P0 PRMT R3, RZ, 0x654, R3 ;  /* 0x00000654ff038816 */ /* 0x000fe40000000003 */
[----:B------:R-:W-:Y:S02]  /*a250*/  SEL R0, RZ, 0x1, P1 ;  /* 0x00000001ff007807 */ /* 0x000fe40000800000 */
[----:B------:R-:W-:Y:S02]  /*a260*/  SEL R19, R19, RZ, P1 ;  /* 0x000000ff13137207 */ /* 0x000fe40000800000 */
[----:B------:R-:W-:Y:S01]  /*a270*/  LOP3.LUT R189, R189, R0, RZ, 0x3c, !PT ;  /* 0x00000000bdbd7212 */ /* 0x000fe200078e3cff */
[----:B------:R1:W-:Y:S01]  /*a280*/  @!P0 SYNCS.ARRIVE.TRANS64.RED.A1T0 RZ, [R3+URZ], RZ ;  /* 0x000000ff03ff89a7 */ /* 0x0003e2000810043f */
[----:B------:R-:W-:Y:S01]  /*a290*/  PLOP3.LUT P0, PT, PT, PT, PT, 0x8, 0x0 ;  /* 0x000000000000781c */ /* 0x000fe20003f0e170 */
[----:B------:R-:W-:-:S12]  /*a2a0*/  @P4 BRA `(.L_x_2313) ;  /* 0xffffff8400084947 */ /* 0x000fd8000383ffff */
.L_x_2209:
[----:B------:R-:W-:Y:S01]  /*a2b0*/  BSSY B0, `(.L_x_2314) ;  /* 0x000002b000007945 */ /* 0x000fe20003800000 */
[----:B------:R-:W-:Y:S02]  /*a2c0*/  ISETP.GE.AND P2, PT, R150, 0x1, PT ;  /* 0x000000019600780c */ /* 0x000fe40003f46270 */
[----:B-1----:R-:W-:Y:S02]  /*a2d0*/  CS2R R2, SRZ ;  /* 0x0000000000027805 */ /* 0x002fe4000001ff00 */
        /* <DEDUP_REMOVED lines=24> */
[----:B0-----:R-:W-:Y:S02]  /*a460*/  CS2R R46, SRZ ;  /* 0x00000000002e7805 */ /* 0x001fe4000001ff00 */
[----:B--2---:R-:W-:-:S02]  /*a470*/  CS2R R44, SRZ ;  /* 0x00000000002c7805 */ /* 0x004fc4000001ff00 */
[----:B------:R-:W-:Y:S02]  /*a480*/  CS2R R42, SRZ ;  /* 0x00000000002a7805 */ /* 0x000fe4000001ff00 */
[----:B------:R-:W-:Y:S02]  /*a490*/  CS2R R40, SRZ ;  /* 0x0000000000287805 */ /* 0x000fe4000001ff00 */
[----:B------:R-:W-:Y:S02]  /*a4a0*/  CS2R R38, SRZ ;  /* 0x0000000000267805 */ /* 0x000fe4000001ff00 */
[----:B------:R-:W-:Y:S01]  /*a4b0*/  CS2R R36, SRZ ;  /* 0x0000000000247805 */ /* 0x000fe2000001ff00 */
        /* <DEDUP_REMOVED lines=10> */
.L_x_2315:
[----:B------:R-:W-:Y:S05]  /*a560*/  BSYNC B0 ;  /* 0x0000000000007941 */ /* 0x000fea0003800000 */
.L_x_2314:
[----:B------:R-:W-:Y:S01]  /*a570*/  IMAD.MOV.U32 R89, RZ, RZ, RZ ;  /* 0x000000ffff597224 */ /* 0x000fe200078e00ff */
[----:B------:R-:W-:Y:S01]  /*a580*/  MOV R24, RZ ;  /* 0x000000ff00187202 */ /* 0x000fe20000000f00 */
[----:B------:R-:W-:Y:S06]  /*a590*/  @!P2 BRA `(.L_x_2316) ;  /* 0x000000fc0060a947 */ /* 0x000fec0003800000 */
[----:B------:R-:W2:Y:S04]  /*a5a0*/  LDL R4, [R1+0x3c] ;  /* 0x00003c0001047983 */ /* 0x000ea80000100800 */
[----:B------:R-:W0:Y:S02]  /*a5b0*/  SHFL.IDX PT, R0, R224, RZ, 0x1f ;  /* 0x00001fffe0007589 */ /* 0x000e2400000e0000 */
[----:B0-----:R-:W-:-:S04]  /*a5c0*/  LEA.HI R2, R0, R0, RZ, 0x1 ;  /* 0x0000000000027211 */ /* 0x001fc800078f08ff */
[----:B------:R-:W-:-:S05]  /*a5d0*/  LOP3.LUT R3, R2, 0x1e, RZ, 0xc0, !PT ;  /* 0x0000001e02037812 */ /* 0x000fca00078ec0ff */
[----:B------:R-:W-:Y:S01]  /*a5e0*/  IMAD.IADD R3, R0, 0x1, -R3 ;  /* 0x0000000100037824 */ /* 0x000fe200078e0a03 */
[----:B--2---:R-:W-:-:S13]  /*a5f0*/  R2UR UR4, R4 ;  /* 0x00000000040472ca */ /* 0x004fda00000e0000 */
[----:B------:R-:W-:Y:S01]  /*a600*/  IMAD.U32 R0, RZ, RZ, UR4 ;  /* 0x00000004ff007e24 */ /* 0x000fe2000f8e00ff */
[----:B------:R-:W-:-:S04]  /*a610*/  LEA R3, R3, UR4, 0xd ;  /* 0x0000000403037c11 */ /* 0x000fc8000f8e68ff */
[----:B------:R-:W-:Y:S02]  /*a620*/  LOP3.LUT P0, RZ, R0, 0x3ff, RZ, 0xc0, !PT ;  /* 0x000003ff00ff7812 */ /* 0x000fe4000780c0ff */
[----:B------:R-:W-:Y:S02]  /*a630*/  SHF.R.U32.HI R2, RZ, 0x4, R3 ;  /* 0x00000004ff027819 */ /* 0x000fe40000011603 */
[----:B------:R-:W-:Y:S02]  /*a640*/  P2R R24, PR, RZ, 0x1 ;  /* 0x00000001ff187803 */ /* 0x000fe40000000000 */
[----:B------:R-:W-:-:S07]  /*a650*/  LOP3.LUT R2, R2, 0x3fff, RZ, 0xc0, !PT ;  /* 0x00003fff02027812 */ /* 0x000fce00078ec0ff */
        /* <DEDUP_REMOVED lines=17> */
.L_x_2317:
[----:B------:R-:W-:Y:S02]  /*a770*/  ULDC UR4, c[0x0][0x3d4] ;  /* 0x0000f50000047ab9 */ /* 0x000fe40000000800 */
[----:B------:R-:W-:-:S13]  /*a780*/  ISETP.LT.AND P0, PT, RZ, UR4, PT ;  /* 0x00000004ff007c0c */ /* 0x000fda000bf01270 */
[----:B------:R-:W-:Y:S05]  /*a790*/  @P0 BRA `(.L_x_2318) ;  /* 0x00000000003c0947 */ /* 0x000fea0003800000 */
[----:B------:R-:W-:-:S04]  /*a7a0*/  LEA.HI R0, R208, R208, RZ, 0x1 ;  /* 0x000000d0d0007211 */ /* 0x000fc800078f08ff */
[----:B------:R-:W-:-:S04]  /*a7b0*/  LOP3.LUT R3, R0, 0xfffffffe, RZ, 0xc0, !PT ;  /* 0xfffffffe00037812 */ /* 0x000fc800078ec0ff */
[----:B------:R-:W-:-:S04]  /*a7c0*/  IADD3 R3, R208, -R3, RZ ;  /* 0x80000003d0037210 */ /* 0x000fc80007ffe0ff */
[----:B------:R-:W-:-:S04]  /*a7d0*/  SHF.L.U32 R3, R3, 0x1f, RZ ;  /* 0x0000001f03037819 */ /* 0x000fc800000006ff */
[----:B------:R0:W1:Y:S03]  /*a7e0*/  SYNCS.PHASECHK.TRANS64.TRYWAIT P0, [R18+URZ+0x34800], R3 ;  /* 0x03480003120075a7 */ /* 0x000066000800017f */
[----:B-1----:R-:W-:Y:S05]  /*a7f0*/  @!P0 NANOSLEEP.SYNCS 0x989680 ;  /* 0x009896800000895d */ /* 0x002fea0003900000 */
[----:B------:R-:W1:Y:S01]  /*a800*/  @!P0 SYNCS.PHASECHK.TRANS64 P0, [R18+URZ+0x34800], R3 ;  /* 0x03480003120085a7 */ /* 0x000e62000800007f */
[----:B------:R-:W-:Y:S04]  /*a810*/  BSSY B0, `(.L_x_2319) ;  /* 0x0000006000007945 */ /* 0x000fe80003800000 */
[----:B-1----:R-:W-:Y:S05]  /*a820*/  @P0 BRA `(.L_x_2320) ;  /* 0x0000000000100947 */ /* 0x002fea0003800000 */
.L_x_2321:
[----:B-1----:R1:W2:Y:S02]  /*a830*/  SYNCS.PHASECHK.TRANS64.TRYWAIT P0, [R18+URZ+0x34800], R3 ;  /* 0x03480003120075a7 */ /* 0x0022a4000800017f */
[----:B--2---:R-:W-:Y:S05]  /*a840*/  @!P0 NANOSLEEP.SYNCS 0x989680 ;  /* 0x009896800000895d */ /* 0x004fea0003900000 */
[----:B------:R-:W2:Y:S02]  /*a850*/  @!P0 SYNCS.PHASECHK.TRANS64 P0, [R18+URZ+0x34800], R3 ;  /* 0x03480003120085a7 */ /* 0x000ea4000800007f */
[----:B--2---:R-:W-:Y:S05]  /*a860*/  @!P0 BRA `(.L_x_2321) ;  /* 0xfffffffc00f08947 */ /* 0x004fea000383ffff */
.L_x_2320:
[----:B------:R-:W-:Y:S05]  /*a870*/  BSYNC B0 ;  /* 0x0000000000007941 */ /* 0x000fea0003800000 */
.L_x_2319:
[----:B------:R-:W-:Y:S05]  /*a880*/  BRA `(.L_x_2322) ;  /* 0x0000006c00147947 */ /* 0x000fea0003800000 */
.L_x_2318:
[----:B------:R-:W0:Y:S01]  /*a890*/  LDC.64 R70, c[0x0][0x3d8] ;  /* 0x0000f600ff467b82 */ /* 0x000e220000000a00 */
[----:B-----5:R-:W-:Y:S01]  /*a8a0*/  SHF.R.S32.HI R3, RZ, 0x1f, R146 ;  /* 0x0000001fff037819 */ /* 0x020fe20000011492 */
[----:B------:R-:W-:Y:S01]  /*a8b0*/  IMAD.MOV.U32 R4, RZ, RZ, R16 ;  /* 0x000000ffff047224 */ /* 0x000fe200078e0010 */
[----:B------:R-:W-:Y:S01]  /*a8c0*/  ISETP.NE.AND P4, PT, R24, RZ, PT ;  /* 0x000000ff1800720c */ /* 0x000fe20003f85270 */
[----:B------:R-:W-:Y:S01]  /*a8d0*/  IMAD.MOV.U32 R8, RZ, RZ, R22 ;  /* 0x000000ffff087224 */ /* 0x000fe200078e0016 */
[----:B------:R-:W-:Y:S02]  /*a8e0*/  SHF.R.S32.HI R5, RZ, 0x1f, R16 ;  /* 0x0000001fff057819 */ /* 0x000fe40000011410 */
[----:B------:R-:W-:Y:S01]  /*a8f0*/  SHF.R.S32.HI R9, RZ, 0x1f, R22 ;  /* 0x0000001fff097819 */ /* 0x000fe20000011416 */
[----:B------:R-:W1:Y:S01]  /*a900*/  LDC.64 R12, c[0x0][0x3e8] ;  /* 0x0000fa00ff0c7b82 */ /* 0x000e620000000a00 */
[-C--:B0-----:R-:W-:Y:S02]  /*a910*/  IMAD R0, R3, R70.reuse, RZ ;  /* 0x0000004603007224 */ /* 0x081fe400078e02ff */
[----:B------:R-:W-:-:S02]  /*a920*/  IMAD R6, R210, R70, RZ ;  /* 0x00000046d2067224 */ /* 0x000fc400078e02ff */
[----:B------:R-:W-:-:S04]  /*a930*/  IMAD.WIDE.U32 R52, R146, R70, RZ ;  /* 0x0000004692347225 */ /* 0x000fc800078e00ff */
[----:B-1----:R-:W-:Y:S01]  /*a940*/  IMAD R3, R3, R12, RZ ;  /* 0x0000000c03037224 */ /* 0x002fe200078e02ff */
[----:B------:R-:W-:Y:S01]  /*a950*/  SHF.L.U32 R72, R12, 0x6, RZ ;  /* 0x000000060c487819 */ /* 0x000fe200000006ff */
[-C--:B------:R-:W-:Y:S02]  /*a960*/  IMAD R78, R184, R71.reuse, R6 ;  /* 0x00000047b84e7224 */ /* 0x080fe400078e0206 */
[----:B------:R-:W-:Y:S01]  /*a970*/  IMAD R75, R146, R71, R0 ;  /* 0x00000047924b7224 */ /* 0x000fe200078e0200 */
[----:B------:R-:W-:Y:S01]  /*a980*/  SHF.L.U64.HI R71, R70, 0x6, R71 ;  /* 0x0000000646477819 */ /* 0x000fe20000010247 */
[----:B------:R-:W-:Y:S02]  /*a990*/  IMAD R3, R146, R13, R3 ;  /* 0x0000000d92037224 */ /* 0x000fe400078e0203 */
[----:B------:R-:W-:Y:S01]  /*a9a0*/  IMAD.WIDE.U32 R6, R184, R70, R4 ;  /* 0x00000046b8067225 */ /* 0x000fe200078e0004 */
[----:B------:R-:W-:-:S03]  /*a9b0*/  IADD3 R75, R75, R53, RZ ;  /* 0x000000354b4b7210 */ /* 0x000fc60007ffe0ff */
[----:B------:R-:W-:Y:S01]  /*a9c0*/  IMAD.WIDE.U32 R10, R184, R70, R8 ;  /* 0x00000046b80a7225 */ /* 0x000fe200078e0008 */
[----:B------:R-:W-:-:S03]  /*a9d0*/  IADD3 R74, P0, R6, R52, RZ ;  /* 0x00000034064a7210 */ /* 0x000fc60007f1e0ff */
[----:B------:R-:W-:Y:S01]  /*a9e0*/  IMAD R14, R210, R12, RZ ;  /* 0x0000000cd20e7224 */ /* 0x000fe200078e02ff */
[----:B------:R-:W-:Y:S01]  /*a9f0*/  IADD3 R68, P2, R10, R52, RZ ;  /* 0x000000340a447210 */ /* 0x000fe20007f5e0ff */
[----:B------:R-:W-:Y:S01]  /*aa00*/  IMAD.WIDE.U32 R146, R146, R12, RZ ;  /* 0x0000000c92927225 */ /* 0x000fe200078e00ff */
[C---:B------:R-:W-:Y:S02]  /*aa10*/  IADD3.X R76, R75.reuse, R7, R78, P0, !PT ;  /* 0x000000074b4c7210 */ /* 0x040fe400007fe44e */
[----:B------:R-:W-:Y:S01]  /*aa20*/  IADD3.X R78, R75, R78, R11, P2, !PT ;  /* 0x0000004e4b4e7210 */ /* 0x000fe200017fe40b */
[----:B------:R-:W-:-:S04]  /*aa30*/  IMAD.WIDE.U32 R4, R184, R12, R4 ;  /* 0x0000000cb8047225 */ /* 0x000fc800078e0004 */
[----:B------:R-:W-:Y:S01]  /*aa40*/  IMAD.WIDE.U32 R8, R184, R12, R8 ;  /* 0x0000000cb8087225 */ /* 0x000fe200078e0008 */
[----:B------:R-:W-:-:S03]  /*aa50*/  IADD3 R79, P1, R4, R146, RZ ;  /* 0x00000092044f7210 */ /* 0x000fc60007f3e0ff */
[----:B------:R-:W-:Y:S01]  /*aa60*/  IMAD R14, R184, R13, R14 ;  /* 0x0000000db80e7224 */ /* 0x000fe200078e020e */
[----:B------:R-:W-:Y:S01]  /*aa70*/  IADD3 R69, P3, R8, R146, RZ ;  /* 0x0000009208457210 */ /* 0x000fe20007f7e0ff */
[----:B------:R-:W-:Y:S02]  /*aa80*/  IMAD.IADD R77, R3, 0x1, R147 ;  /* 0x00000001034d7824 */ /* 0x000fe400078e0293 */
[----:B------:R-:W-:Y:S01]  /*aa90*/  IMAD.SHL.U32 R73, R70, 0x40, RZ ;  /* 0x0000004046497824 */ /* 0x000fe200078e00ff */
[----:B------:R-:W-:Y:S02]  /*aaa0*/  SHF.L.U64.HI R70, R12, 0x6, R13 ;  /* 0x000000060c467819 */ /* 0x000fe4000001020d */
[C---:B------:R-:W-:Y:S02]  /*aab0*/  IADD3.X R81, R77.reuse, R5, R14, P1, !PT ;  /* 0x000000054d517210 */ /* 0x040fe40000ffe40e */
[----:B------:R-:W-:Y:S01]  /*aac0*/  IADD3.X R83, R77, R14, R9, P3, !PT ;  /* 0x0000000e4d537210 */ /* 0x000fe20001ffe409 */
[----:B------:R-:W-:Y:S06]  /*aad0*/  @!P4 BRA `(.L_x_2323) ;  /* 0x000000000040c947 */ /* 0x000fec0003800000 */
        /* <DEDUP_REMOVED lines=15> */
[----:B-1----:R-:W-:Y:S05]  /*abd0*/  CALL.ABS.NOINC R14 ;  /* 0x000000000e007343 */ /* 0x002fea0003c00000 */
.L_x_2323:
[----:B------:R-:W0:Y:S01]  /*abe0*/  LDC.64 R12, c[0x0][0x3d8] ;  /* 0x0000f600ff0c7b82 */ /* 0x000e220000000a00 */
[----:B------:R-:W-:Y:S01]  /*abf0*/  SHF.R.S32.HI R3, RZ, 0x1f, R193 ;  /* 0x0000001fff037819 */ /* 0x000fe200000114c1 */
[----:B------:R-:W-:Y:S01]  /*ac00*/  ULDC.U8 UR4, c[0x0][0x3f0] ;  /* 0x0000fc0000047ab9 */ /* 0x000fe20000000000 */
[----:B------:R-:W-:Y:S01]  /*ac10*/  BSSY B0, `(.L_x_2324) ;  /* 0x0000684000007945 */ /* 0x000fe20003800000 */
[----:B------:R-:W-:-:S04]  /*ac20*/  ISETP.NE.AND P0, PT, RZ, UR4, PT ;  /* 0x00000004ff007c0c */ /* 0x000fc8000bf05270 */
[----:B------:R-:W1:Y:S01]  /*ac30*/  LDC.64 R10, c[0x0][0x3e8] ;  /* 0x0000fa00ff0a7b82 */ /* 0x000e620000000a00 */
[-C--:B0-----:R-:W-:Y:S02]  /*ac40*/  IMAD R0, R3, R12.reuse, RZ ;  /* 0x0000000c03007224 */ /* 0x081fe400078e02ff */
[----:B------:R-:W-:-:S03]  /*ac50*/  IMAD.WIDE.U32 R4, R193, R12, RZ ;  /* 0x0000000cc1047225 */ /* 0x000fc600078e00ff */
[----:B------:R-:W-:Y:S01]  /*ac60*/  SHF.L.U32 R87, R4, 0x7, RZ ;  /* 0x0000000704577819 */ /* 0x000fe200000006ff */
[-C--:B-1----:R-:W-:Y:S02]  /*ac70*/  IMAD R8, R3, R10.reuse, RZ ;  /* 0x0000000a03087224 */ /* 0x082fe400078e02ff */
[C---:B------:R-:W-:Y:S02]  /*ac80*/  IMAD R3, R193.reuse, R13, R0 ;  /* 0x0000000dc1037224 */ /* 0x040fe400078e0200 */
[----:B------:R-:W-:-:S04]  /*ac90*/  IMAD.WIDE.U32 R6, R193, R10, RZ ;  /* 0x0000000ac1067225 */ /* 0x000fc800078e00ff */
[----:B------:R-:W-:Y:S02]  /*aca0*/  IMAD R9, R193, R11, R8 ;  /* 0x0000000bc1097224 */ /* 0x000fe400078e0208 */
[----:B------:R-:W-:Y:S02]  /*acb0*/  IMAD.IADD R5, R5, 0x1, R3 ;  /* 0x0000000105057824 */ /* 0x000fe400078e0203 */
[----:B------:R-:W-:Y:S02]  /*acc0*/  IMAD R0, R193, -0x80, R192 ;  /* 0xffffff80c1007824 */ /* 0x000fe400078e02c0 */
[----:B------:R-:W-:Y:S01]  /*acd0*/  IMAD.IADD R3, R7, 0x1, R9 ;  /* 0x0000000107037824 */ /* 0x000fe200078e0209 */
[----:B------:R-:W-:Y:S01]  /*ace0*/  SHF.L.U64.HI R85, R4, 0x7, R5 ;  /* 0x0000000704557819 */ /* 0x000fe20000010205 */
[----:B------:R-:W-:Y:S01]  /*acf0*/  IMAD.SHL.U32 R82, R6, 0x80, RZ ;  /* 0x0000008006527824 */ /* 0x000fe200078e00ff */
[----:B------:R-:W-:Y:S02]  /*ad00*/  VIMNMX R8, R0, 0x80, PT ;  /* 0x0000008000087848 */ /* 0x000fe40003fe0100 */
        /* <DEDUP_REMOVED lines=31> */
[----:B------:R-:W-:-:S02]  /*af00*/  IADD3 R0, P4, R82, R79, RZ ;  /* 0x0000004f52007210 */ /* 0x000fc40007f9e0ff */
[----:B------:R-:W-:Y:S02]  /*af10*/  CS2R R66, SRZ ;  /* 0x0000000000427805 */ /* 0x000fe4000001ff00 */
[----:B------:R-:W-:Y:S02]  /*af20*/  ISETP.GE.AND P1, PT, R6, UR4, PT ;  /* 0x0000000406007c0c */ /* 0x000fe4000bf26270 */
[----:B------:R-:W-:Y:S02]  /*af30*/  CS2R R62, SRZ ;  /* 0x00000000003e7805 */ /* 0x000fe4000001ff00 */
[----:B------:R-:W-:Y:S01]  /*af40*/  LEA R6, P6, R0, UR6, 0x1 ;  /* 0x0000000600067c11 */ /* 0x000fe2000f8c08ff */
[----:B------:R-:W-:Y:S01]  /*af50*/  IMAD.X R3, R80, 0x1, R81, P4 ;  /* 0x0000000150037824 */ /* 0x000fe200020e0651 */
[----:B------:R-:W-:Y:S02]  /*af60*/  IADD3 R9, R16, 0x40, RZ ;  /* 0x0000004010097810 */ /* 0x000fe40007ffe0ff */
[----:B------:R-:W-:-:S02]  /*af70*/  CS2R R58, SRZ ;  /* 0x00000000003a7805 */ /* 0x000fc4000001ff00 */
[----:B------:R-:W-:Y:S02]  /*af80*/  ISETP.GE.AND P5, PT, R7, UR4, PT ;  /* 0x0000000407007c0c */ /* 0x000fe4000bfa6270 */
[----:B------:R-:W-:Y:S02]  /*af90*/  CS2R R56, SRZ ;  /* 0x0000000000387805 */ /* 0x000fe4000001ff00 */
[----:B------:R-:W-:Y:S02]  /*afa0*/  LEA.HI.X R7, R0, UR7, R3, 0x1, P6 ;  /* 0x0000000700077c11 */ /* 0x000fe4000b0f0c03 */
[----:B------:R-:W-:Y:S02]  /*afb0*/  CS2R R50, SRZ ;  /* 0x0000000000327805 */ /* 0x000fe4000001ff00 */
[----:B------:R-:W-:Y:S02]  /*afc0*/  ISETP.GE.AND P3, PT, R16, UR4, PT ;  /* 0x0000000410007c0c */ /* 0x000fe4000bf66270 */
[----:B------:R-:W-:-:S02]  /*afd0*/  CS2R R44, SRZ ;  /* 0x00000000002c7805 */ /* 0x000fc4000001ff00 */
[----:B------:R-:W-:Y:S02]  /*afe0*/  ISETP.GE.AND P4, PT, R9, UR4, PT ;  /* 0x0000000409007c0c */ /* 0x000fe4000bf86270 */
[----:B------:R-:W-:Y:S02]  /*aff0*/  CS2R R68, SRZ ;  /* 0x0000000000447805 */ /* 0x000fe4000001ff00 */
[----:B------:R-:W-:Y:S02]  /*b000*/  ISETP.GE.AND P6, PT, R14, UR4, PT ;  /* 0x000000040e007c0c */ /* 0x000fe4000bfc6270 */
        /* <DEDUP_REMOVED lines=17> */
.L_x_2327:
[----:B------:R-:W-:Y:S05]  /*b120*/  BSYNC B1 ;  /* 0x0000000000017941 */ /* 0x000fea0003800000 */
.L_x_2326:
        /* <DEDUP_REMOVED lines=17> */
[----:B------:R-:W-:Y:S01]  /*b240*/  ULDC UR4, c[0x0][0x3d4] ;  /* 0x0000f50000047ab9 */ /* 0x000fe20000000800 */
[----:B------:R-:W-:Y:S01]  /*b250*/  IADD3 R73, P2, P3, R74, R73, R87 ;  /* 0x000000494a497210 */ /* 0x000fe20007b5e057 */
[C---:B-1----:R-:W-:Y:S01]  /*b260*/  VIADD R5, R16.reuse, 0x20 ;  /* 0x0000002010057836 */ /* 0x042fe20000000000 */
[----:B------:R-:W-:Y:S01]  /*b270*/  IADD3 R4, R16, 0x10, RZ ;  /* 0x0000001010047810 */ /* 0x000fe20007ffe0ff */
[----:B------:R-:W-:Y:S01]  /*b280*/  ULDC.64 UR6, c[0x0][0x3c8] ;  /* 0x0000f20000067ab9 */ /* 0x000fe20000000a00 */
[----:B------:R-:W-:Y:S01]  /*b290*/  IADD3.X R3, R81, R70, R80, P4, P5 ;  /* 0x0000004651037210 */ /* 0x000fe200027ea450 */
[----:B------:R-:W-:Y:S01]  /*b2a0*/  ULDC.64 UR8, c[0x0][0x3e0] ;  /* 0x0000f80000087ab9 */ /* 0x000fe20000000a00 */
[----:B------:R-:W-:Y:S01]  /*b2b0*/  IADD3.X R0, R76, R71, R85, P2, P3 ;  /* 0x000000474c007210 */ /* 0x000fe200017e6455 */
[C---:B------:R-:W-:Y:S01]  /*b2c0*/  VIADD R7, R16.reuse, 0x30 ;  /* 0x0000003010077836 */ /* 0x040fe20000000000 */
[----:B------:R-:W-:-:S02]  /*b2d0*/  ISETP.GE.AND P5, PT, R16, UR4, PT ;  /* 0x0000000410007c0c */ /* 0x000fc4000bfa6270 */
[----:B------:R-:W-:Y:S02]  /*b2e0*/  CS2R R42, SRZ ;  /* 0x00000000002a7805 */ /* 0x000fe4000001ff00 */
[----:B------:R-:W-:Y:S02]  /*b2f0*/  ISETP.GE.AND P2, PT, R4, UR4, PT ;  /* 0x0000000404007c0c */ /* 0x000fe4000bf46270 */
[----:B------:R-:W-:Y:S02]  /*b300*/  CS2R R40, SRZ ;  /* 0x0000000000287805 */ /* 0x000fe4000001ff00 */
[----:B------:R-:W-:Y:S02]  /*b310*/  LEA R4, P3, R73, UR6, 0x1 ;  /* 0x0000000649047c11 */ /* 0x000fe4000f8608ff */
[----:B------:R-:W-:Y:S02]  /*b320*/  LEA R6, P6, R72, UR8, 0x1 ;  /* 0x0000000848067c11 */ /* 0x000fe4000f8c08ff */
[----:B------:R-:W-:-:S02]  /*b330*/  ISETP.GE.AND P4, PT, R5, UR4, PT ;  /* 0x0000000405007c0c */ /* 0x000fc4000bf86270 */
[----:B------:R-:W-:Y:S01]  /*b340*/  LEA.HI.X R5, R73, UR7, R0, 0x1, P3 ;  /* 0x0000000749057c11 */ /* 0x000fe200098f0c00 */
[----:B------:R-:W-:Y:S01]  /*b350*/  VIADD R0, R16, 0x50 ;  /* 0x0000005010007836 */ /* 0x000fe20000000000 */
[----:B------:R-:W-:Y:S02]  /*b360*/  ISETP.GE.AND P3, PT, R7, UR4, PT ;  /* 0x0000000407007c0c */ /* 0x000fe4000bf66270 */
[----:B------:R-:W-:Y:S01]  /*b370*/  LEA.HI.X R7, R72, UR9, R3, 0x1, P6 ;  /* 0x0000000948077c11 */ /* 0x000fe2000b0f0c03 */
[----:B------:R2:W5:Y:S01]  /*b380*/  @!P5 LDG.E.64 R42, desc[UR56][R4.64] ;  /* 0x00000038042ad981 */ /* 0x000562000c1e1b00 */
[----:B------:R-:W-:-:S03]  /*b390*/  IADD3 R8, R16, 0x40, RZ ;  /* 0x0000004010087810 */ /* 0x000fc60007ffe0ff */
[----:B------:R2:W5:Y:S01]  /*b3a0*/  @!P5 LDG.E.64 R40, desc[UR56][R6.64] ;  /* 0x000000380628d981 */ /* 0x000562000c1e1b00 */
[----:B------:R-:W-:Y:S02]  /*b3b0*/  ISETP.GE.AND P6, PT, R8, UR4, PT ;  /* 0x0000000408007c0c */ /* 0x000fe4000bfc6270 */
[----:B------:R-:W-:Y:S02]  /*b3c0*/  ISETP.GE.AND P5, PT, R0, UR4, PT ;  /* 0x0000000400007c0c */ /* 0x000fe4000bfa6270 */
        /* <DEDUP_REMOVED lines=20> */
.L_x_2329:
[----:B------:R-:W-:Y:S05]  /*b510*/  BSYNC B1 ;  /* 0x0000000000017941 */ /* 0x000fea0003800000 */
.L_x_2328:
[----:B------:R-:W-:Y:S01]  /*b520*/  IMAD R15, R196, 0x200, R15 ;  /* 0x00000200c40f7824 */ /* 0x000fe200078e020f */
[----:B------:R-:W-:Y:S01]  /*b530*/  LOP3.LUT P2, RZ, R215, 0x4, RZ, 0xc0, !PT ;  /* 0x00000004d7ff7812 */ /* 0x000fe2000784c0ff */
[----:B-----5:R-:W-:Y:S01]  /*b540*/  IMAD.MOV.U32 R0, RZ, RZ, R68 ;  /* 0x000000ffff007224 */ /* 0x020fe200078e0044 */
[----:B-12---:R-:W-:Y:S01]  /*b550*/  MOV R4, R64 ;  /* 0x0000004000047202 */ /* 0x006fe20000000f00 */
[----:B------:R-:W-:Y:S01]  /*b560*/  IMAD.MOV.U32 R3, RZ, RZ, R69 ;  /* 0x000000ffff037224 */ /* 0x000fe200078e0045 */
[----:B------:R-:W-:Y:S01]  /*b570*/  LEA R53, R15, R18, 0x1 ;  /* 0x000000120f357211 */ /* 0x000fe200078e08ff */
[----:B------:R-:W-:Y:S01]  /*b580*/  IMAD.MOV.U32 R6, RZ, RZ, R52 ;  /* 0x000000ffff067224 */ /* 0x000fe200078e0034 */
[----:B------:R-:W-:Y:S01]  /*b590*/  PRMT R85, R0, 0x7610, R85 ;  /* 0x0000761000557816 */ /* 0x000fe20000000055 */
[----:B------:R-:W-:Y:S01]  /*b5a0*/  IMAD.MOV.U32 R0, RZ, RZ, R65 ;  /* 0x000000ffff007224 */ /* 0x000fe200078e0041 */
[----:B------:R-:W-:Y:S01]  /*b5b0*/  PRMT R83, R4, 0x7610, R83 ;  /* 0x0000761004537816 */ /* 0x000fe20000000053 */
[----:B------:R-:W-:Y:S01]  /*b5c0*/  VIADD R5, R53, 0x10400 ;  /* 0x0001040035057836 */ /* 0x000fe20000000000 */
[----:B------:R-:W-:Y:S01]  /*b5d0*/  PRMT R84, R3, 0x7610, R84 ;  /* 0x0000761003547816 */ /* 0x000fe20000000054 */
[----:B------:R-:W-:Y:S01]  /*b5e0*/  IMAD.MOV.U32 R4, RZ, RZ, R61 ;  /* 0x000000ffff047224 */ /* 0x000fe200078e003d */
[----:B------:R-:W-:Y:S01]  /*b5f0*/  MOV R3, R60 ;  /* 0x0000003c00037202 */ /* 0x000fe20000000f00 */
[----:B------:R-:W-:Y:S01]  /*b600*/  IMAD.MOV.U32 R15, RZ, RZ, R77 ;  /* 0x000000ffff0f7224 */ /* 0x000fe200078e004d */
[----:B------:R-:W-:Y:S01]  /*b610*/  IADD3 R52, R53, 0x10440, RZ ;  /* 0x0001044035347810 */ /* 0x000fe20007ffe0ff */
[----:B------:R-:W-:Y:S01]  /*b620*/  @P2 VIADD R52, R5, 0xffffffc0 ;  /* 0xffffffc005342836 */ /* 0x000fe20000000000 */
[----:B0-----:R-:W-:Y:S01]  /*b630*/  ISETP.NE.AND P2, PT, R78, 0x1, PT ;  /* 0x000000014e00780c */ /* 0x001fe20003f45270 */
[----:B------:R-:W-:Y:S01]  /*b640*/  IMAD.MOV.U32 R7, RZ, RZ, R75 ;  /* 0x000000ffff077224 */ /* 0x000fe200078e004b */
[----:B------:R-:W-:Y:S01]  /*b650*/  PRMT R82, R82, 0x5410, R0 ;  /* 0x0000541052527816 */ /* 0x000fe20000000000 */
[----:B------:R-:W-:Y:S01]  /*b660*/  IMAD.MOV.U32 R0, RZ, RZ, R54 ;  /* 0x000000ffff007224 */ /* 0x000fe200078e0036 */
[----:B------:R-:W-:Y:S01]  /*b670*/  PRMT R80, R3, 0x5410, R4 ;  /* 0x0000541003507816 */ /* 0x000fe20000000004 */
[----:B------:R-:W-:Y:S01]  /*b680*/  IMAD.MOV.U32 R4, RZ, RZ, R49 ;  /* 0x000000ffff047224 */ /* 0x000fe200078e0031 */
[----:B------:R-:W-:Y:S01]  /*b690*/  MOV R3, R55 ;  /* 0x0000003700037202 */ /* 0x000fe20000000f00 */
[----:B------:R-:W-:Y:S01]  /*b6a0*/  IMAD.MOV.U32 R71, RZ, RZ, R57 ;  /* 0x000000ffff477224 */ /* 0x000fe200078e0039 */
[----:B------:R-:W-:Y:S01]  /*b6b0*/  MOV R70, R67 ;  /* 0x0000004300467202 */ /* 0x000fe20000000f00 */
[----:B------:R-:W-:Y:S01]  /*b6c0*/  ULDC.64 UR4, c[0x0][0x3c8] ;  /* 0x0000f20000047ab9 */ /* 0x000fe20000000a00 */
[----:B------:R-:W-:Y:S01]  /*b6d0*/  PRMT R77, R0, 0x5410, R3 ;  /* 0x00005410004d7816 */ /* 0x000fe20000000003 */
[----:B------:R-:W-:Y:S01]  /*b6e0*/  IMAD.MOV.U32 R0, RZ, RZ, R48 ;  /* 0x000000ffff007224 */ /* 0x000fe200078e0030 */
[----:B------:R-:W-:Y:S01]  /*b6f0*/  MOV R3, R46 ;  /* 0x0000002e00037202 */ /* 0x000fe20000000f00 */
[----:B------:R-:W0:Y:S01]  /*b700*/  @P2 LDC R5, c[0x0][0x430] ;  /* 0x00010c00ff052b82 */ /* 0x000e220000000800 */
[----:B------:R-:W-:Y:S01]  /*b710*/  PRMT R84, R84, 0x5410, R70 ;  /* 0x0000541054547816 */ /* 0x000fe20000000046 */
[----:B------:R-:W-:Y:S01]  /*b720*/  ULDC.64 UR6, c[0x0][0x3e0] ;  /* 0x0000f80000067ab9 */ /* 0x000fe20000000a00 */
[----:B------:R-:W-:Y:S01]  /*b730*/  PRMT R75, R0, 0x5410, R4 ;  /* 0x00005410004b7816 */ /* 0x000fe20000000004 */
[----:B------:R-:W-:Y:S01]  /*b740*/  IMAD.MOV.U32 R4, RZ, RZ, R66 ;  /* 0x000000ffff047224 */ /* 0x000fe200078e0042 */
[----:B------:R-:W-:Y:S01]  /*b750*/  PRMT R73, R3, 0x7610, R73 ;  /* 0x0000761003497816 */ /* 0x000fe20000000049 */
[----:B------:R-:W-:Y:S01]  /*b760*/  IMAD.MOV.U32 R3, RZ, RZ, R47 ;  /* 0x000000ffff037224 */ /* 0x000fe200078e002f */
[----:B------:R-:W-:Y:S01]  /*b770*/  MOV R70, R58 ;  /* 0x0000003a00467202 */ /* 0x000fe20000000f00 */
[----:B------:R-:W1:Y:S01]  /*b780*/  @P2 LDC R0, c[0x0][0x42c] ;  /* 0x00010b00ff002b82 */ /* 0x000e620000000800 */
        /* <DEDUP_REMOVED lines=9> */
[----:B------:R-:W-:Y:S01]  /*b820*/  IMAD R3, R193, 0x80, R184 ;  /* 0x00000080c1037824 */ /* 0x000fe200078e02b8 */
[----:B------:R-:W-:-:S02]  /*b830*/  MOV R14, R146 ;  /* 0x00000092000e7202 */ /* 0x000fc40000000f00 */
[----:B------:R-:W-:Y:S02]  /*b840*/  PRMT R81, R81, 0x5410, R4 ;  /* 0x0000541051517816 */ /* 0x000fe40000000004 */
[----:B------:R-:W-:Y:S02]  /*b850*/  LEA R3, R212, R3, 0x6 ;  /* 0x00000003d4037211 */ /* 0x000fe400078e30ff */
[----:B------:R-:W-:Y:S02]  /*b860*/  MOV R4, R50 ;  /* 0x0000003200047202 */ /* 0x000fe40000000f00 */
[----:B------:R-:W-:Y:S01]  /*b870*/  PRMT R79, R70, 0x5410, R71 ;  /* 0x00005410464f7816 */ /* 0x000fe20000000047 */
[----:B------:R-:W-:Y:S01]  /*b880*/  IMAD.MOV.U32 R70, RZ, RZ, R44 ;  /* 0x000000ffff467224 */ /* 0x000fe200078e002c */
[----:B------:R-:W-:Y:S01]  /*b890*/  PRMT R76, R4, 0x7610, R76 ;  /* 0x00007610044c7816 */ /* 0x000fe2000000004c */
[----:B------:R-:W-:Y:S01]  /*b8a0*/  IMAD.MOV.U32 R4, RZ, RZ, R51 ;  /* 0x000000ffff047224 */ /* 0x000fe200078e0033 */
[----:B------:R-:W-:Y:S01]  /*b8b0*/  MOV R71, R45 ;  /* 0x0000002d00477202 */ /* 0x000fe20000000f00 */
[----:B-1----:R-:W-:-:S03]  /*b8c0*/  @P2 IMAD.HI.U32 R0, R3, R0, RZ ;  /* 0x0000000003002227 */ /* 0x002fc600078e00ff */
[----:B------:R-:W-:Y:S01]  /*b8d0*/  PRMT R76, R76, 0x5410, R4 ;  /* 0x000054104c4c7816 */ /* 0x000fe20000000004 */
[----:B------:R-:W-:Y:S01]  /*b8e0*/  IMAD.MOV.U32 R4, RZ, RZ, R41 ;  /* 0x000000ffff047224 */ /* 0x000fe200078e0029 */
[----:B0-----:R-:W-:Y:S01]  /*b8f0*/  @P2 SHF.R.U32.HI R3, RZ, R5, R0 ;  /* 0x00000005ff032219 */ /* 0x001fe20000011600 */
[----:B------:R-:W-:Y:S01]  /*b900*/  IMAD.MOV.U32 R0, RZ, RZ, R40 ;  /* 0x000000ffff007224 */ /* 0x000fe200078e0028 */
[----:B------:R-:W-:Y:S01]  /*b910*/  PRMT R74, R70, 0x5410, R71 ;  /* 0x00005410464a7816 */ /* 0x000fe20000000047 */
[----:B------:R-:W-:Y:S01]  /*b920*/  IMAD.MOV.U32 R71, RZ, RZ, R39 ;  /* 0x000000ffff477224 */ /* 0x000fe200078e0027 */
[----:B------:R-:W-:Y:S01]  /*b930*/  SHF.R.S32.HI R5, RZ, 0x1f, R3 ;  /* 0x0000001fff057819 */ /* 0x000fe20000011403 */
[----:B------:R-:W-:Y:S01]  /*b940*/  IMAD.WIDE.U32 R6, R3, R12, R6 ;  /* 0x0000000c03067225 */ /* 0x000fe200078e0006 */
[----:B------:R-:W-:Y:S02]  /*b950*/  PRMT R72, R0, 0x5410, R4 ;  /* 0x0000541000487816 */ /* 0x000fe40000000004 */
[----:B------:R-:W-:Y:S01]  /*b960*/  MOV R70, R38 ;  /* 0x0000002600467202 */ /* 0x000fe20000000f00 */
[----:B------:R-:W-:-:S02]  /*b970*/  IMAD R0, R5, R12, RZ ;  /* 0x0000000c05007224 */ /* 0x000fc400078e02ff */
[-C--:B------:R-:W-:Y:S01]  /*b980*/  IMAD R4, R5, R10.reuse, RZ ;  /* 0x0000000a05047224 */ /* 0x080fe200078e02ff */
[----:B------:R-:W-:Y:S01]  /*b990*/  PRMT R70, R70, 0x5410, R71 ;  /* 0x0000541046467816 */ /* 0x000fe20000000047 */
[----:B------:R-:W-:-:S04]  /*b9a0*/  IMAD.WIDE.U32 R14, R3, R10, R14 ;  /* 0x0000000a030e7225 */ /* 0x000fc800078e000e */
[C---:B------:R-:W-:Y:S01]  /*b9b0*/  IMAD R5, R3.reuse, R13, R0 ;  /* 0x0000000d03057224 */ /* 0x040fe200078e0200 */
[----:B------:R-:W-:Y:S01]  /*b9c0*/  LEA R0, P3, R14, UR6, 0x1 ;  /* 0x000000060e007c11 */ /* 0x000fe2000f8608ff */
[----:B------:R-:W-:Y:S01]  /*b9d0*/  IMAD R3, R3, R11, R4 ;  /* 0x0000000b03037224 */ /* 0x000fe200078e0204 */
[C---:B------:R-:W-:Y:S01]  /*b9e0*/  LEA R4, P2, R6.reuse, UR4, 0x1 ;  /* 0x0000000406047c11 */ /* 0x040fe2000f8408ff */
[----:B------:R-:W-:Y:S01]  /*b9f0*/  IMAD.IADD R5, R7, 0x1, R5 ;  /* 0x0000000107057824 */ /* 0x000fe200078e0205 */
[----:B------:R-:W-:Y:S01]  /*ba00*/  UMOV UR4, 0xffffffff ;  /* 0xffffffff00047882 */ /* 0x000fe20000000000 */
[----:B------:R-:W-:Y:S01]  /*ba10*/  IMAD.IADD R3, R15, 0x1, R3 ;  /* 0x000000010f037824 */ /* 0x000fe200078e0203 */
[----:B------:R-:W-:Y:S01]  /*ba20*/  MOV R11, R33 ;  /* 0x00000021000b7202 */ /* 0x000fe20000000f00 */
[----:B------:R-:W-:Y:S01]  /*ba30*/  IMAD.MOV.U32 R10, RZ, RZ, R32 ;  /* 0x000000ffff0a7224 */ /* 0x000fe200078e0020 */
[----:B------:R-:W-:Y:S02]  /*ba40*/  LEA.HI.X R5, R6, UR5, R5, 0x1, P2 ;  /* 0x0000000506057c11 */ /* 0x000fe400090f0c05 */
[----:B------:R-:W-:-:S02]  /*ba50*/  LEA.HI.X R3, R14, UR7, R3, 0x1, P3 ;  /* 0x000000070e037c11 */ /* 0x000fc400098f0c03 */
[----:B------:R-:W-:Y:S02]  /*ba60*/  PRMT R71, R10, 0x5410, R11 ;  /* 0x000054100a477816 */ /* 0x000fe4000000000b */
[----:B------:R-:W-:Y:S01]  /*ba70*/  LEA.HI R6, R208, R208, RZ, 0x1 ;  /* 0x000000d0d0067211 */ /* 0x000fe200078f08ff */
[----:B------:R-:W-:Y:S06]  /*ba80*/  BRA.DIV UR4, `(.L_x_2330) ;  /* 0x0000016a04a87947 */ /* 0x000fec000b800000 */
.L_x_2556:
[----:B------:R-:W-:-:S03]  /*ba90*/  UMOV UR4, 0xffffffff ;  /* 0xffffffff00047882 */ /* 0x000fc60000000000 */
[----:B------:R-:W-:Y:S05]  /*baa0*/  BRA.DIV UR4, `(.L_x_2331) ;  /* 0x0000016a04c87947 */ /* 0x000fea000b800000 */
.L_x_2559:
[----:B------:R-:W-:-:S03]  /*bab0*/  UMOV UR4, 0xffffffff ;  /* 0xffffffff00047882 */ /* 0x000fc60000000000 */
[----:B------:R-:W-:Y:S05]  /*bac0*/  BRA.DIV UR4, `(.L_x_2332) ;  /* 0x0000016a04e87947 */ /* 0x000fea000b800000 */
.L_x_2562:
[----:B------:R-:W-:-:S03]  /*bad0*/  UMOV UR4, 0xffffffff ;  /* 0xffffffff00047882 */ /* 0x000fc60000000000 */
[----:B------:R-:W-:Y:S05]  /*bae0*/  BRA.DIV UR4, `(.L_x_2333) ;  /* 0x0000016e04087947 */ /* 0x000fea000b800000 */
.L_x_2565:
[----:B------:R-:W-:-:S03]  /*baf0*/  UMOV UR4, 0xffffffff ;  /* 0xffffffff00047882 */ /* 0x000fc60000000000 */
[----:B------:R-:W-:Y:S05]  /*bb00*/  BRA.DIV UR4, `(.L_x_2334) ;  /* 0x0000016e04287947 */ /* 0x000fea000b800000 */
.L_x_2568:
[----:B------:R-:W-:Y:S01]  /*bb10*/  UMOV UR4, 0xffffffff ;  /* 0xffffffff00047882 */ /* 0x000fe20000000000 */
[----:B------:R-:W-:Y:S02]  /*bb20*/  LOP3.LUT R5, R6, 0xfffffffe, RZ, 0xc0, !PT ;  /* 0xfffffffe06057812 */ /* 0x000fe400078ec0ff */
[----:B------:R-:W-:Y:S05]  /*bb30*/  BRA.DIV UR4, `(.L_x_2335) ;  /* 0x0000016e04447947 */ /* 0x000fea000b800000 */
.L_x_2571:
[----:B------:R-:W-:Y:S01]  /*bb40*/  UMOV UR4, 0xffffffff ;  /* 0xffffffff00047882 */ /* 0x000fe20000000000 */
[----:B------:R-:W-:Y:S02]  /*bb50*/  IADD3 R5, R208, -R5, RZ ;  /* 0x80000005d0057210 */ /* 0x000fe40007ffe0ff */
[----:B------:R-:W-:Y:S05]  /*bb60*/  BRA.DIV UR4, `(.L_x_2336) ;  /* 0x0000016e04607947 */ /* 0x000fea000b800000 */
.L_x_2574:
[----:B------:R-:W-:Y:S01]  /*bb70*/  UMOV UR4, 0xffffffff ;  /* 0xffffffff00047882 */ /* 0x000fe20000000000 */
[----:B------:R-:W-:Y:S02]  /*bb80*/  SHF.L.U32 R3, R5, 0x1f, RZ ;  /* 0x0000001f05037819 */ /* 0x000fe400000006ff */
[----:B------:R-:W-:Y:S05]  /*bb90*/  BRA.DIV UR4, `(.L_x_2337) ;  /* 0x0000016e047c7947 */ /* 0x000fea000b800000 */
.L_x_2577:
[----:B------:R-:W0:Y:S01]  /*bba0*/  SYNCS.PHASECHK.TRANS64.TRYWAIT P2, [R18+URZ+0x34800], R3 ;  /* 0x03480003120075a7 */ /* 0x000e22000804017f */
[----:B------:R-:W-:Y:S01]  /*bbb0*/  IMAD.MOV.U32 R6, RZ, RZ, R25 ;  /* 0x000000ffff067224 */ /* 0x000fe200078e0019 */
[----:B------:R-:W-:Y:S01]  /*bbc0*/  MOV R5, R24 ;  /* 0x0000001800057202 */ /* 0x000fe20000000f00 */
[----:B------:R-:W-:Y:S01]  /*bbd0*/  IMAD.MOV.U32 R0, RZ, RZ, R28 ;  /* 0x000000ffff007224 */ /* 0x000fe200078e001c */
[----:B------:R-:W-:Y:S01]  /*bbe0*/  MOV R7, R35 ;  /* 0x0000002300077202 */ /* 0x000fe20000000f00 */
[----:B------:R-:W-:Y:S01]  /*bbf0*/  IMAD.MOV.U32 R4, RZ, RZ, R29 ;  /* 0x000000ffff047224 */ /* 0x000fe200078e001d */
[----:B------:R-:W-:Y:S01]  /*bc00*/  PRMT R10, R5, 0x5410, R6 ;  /* 0x00005410050a7816 */ /* 0x000fe20000000006 */
[----:B------:R-:W-:Y:S01]  /*bc10*/  IMAD.MOV.U32 R5, RZ, RZ, R42 ;  /* 0x000000ffff057224 */ /* 0x000fe200078e002a */
[----:B------:R-:W-:Y:S01]  /*bc20*/  BSSY B1, `(.L_x_2338) ;  /* 0x0000015000017945 */ /* 0x000fe20003800000 */
        /* <DEDUP_REMOVED lines=17> */
[----:B------:R-:W-:Y:S02]  /*bd40*/  PRMT R11, R6, 0x5410, R7 ;  /* 0x00005410060b7816 */ /* 0x000fe40000000007 */
[----:B------:R-:W-:Y:S01]  /*bd50*/  MOV R5, R21 ;  /* 0x0000001500057202 */ /* 0x000fe20000000f00 */
[----:B0-----:R-:W-:Y:S06]  /*bd60*/  @!P2 BRA `(.L_x_2339) ;  /* 0x0000016c0030a947 */ /* 0x001fec0003800000 */
.L_x_2578:
[----:B------:R-:W-:Y:S05]  /*bd70*/  BSYNC B1 ;  /* 0x0000000000017941 */ /* 0x000fea0003800000 */
.L_x_2338:
        /* <DEDUP_REMOVED lines=18> */
[----:B------:R-:W-:Y:S01]  /*bea0*/  SHF.R.U64 R93, R66, 0x10, R67 ;  /* 0x00000010425d7819 */ /* 0x000fe20000001243 */
[--C-:B------:R-:W-:Y:S01]  /*beb0*/  HADD2.F32 R86, -RZ, R85.reuse.H1_H1 ;  /* 0x30000055ff567230 */ /* 0x100fe20000004100 */
[----:B------:R-:W-:Y:S01]  /*bec0*/  SHF.R.U32.HI R88, RZ, 0x10, R69 ;  /* 0x00000010ff587819 */ /* 0x000fe20000011645 */
[----:B------:R-:W-:Y:S01]  /*bed0*/  HADD2.F32 R87, -RZ, R85.H0_H0 ;  /* 0x20000055ff577230 */ /* 0x000fe20000004100 */
[----:B------:R-:W-:Y:S02]  /*bee0*/  SHF.R.U32.HI R66, RZ, 0x10, R67 ;  /* 0x00000010ff427819 */ /* 0x000fe40000011643 */
[----:B------:R-:W-:Y:S01]  /*bef0*/  SHF.R.U64 R91, R68, 0x10, R69 ;  /* 0x00000010445b7819 */ /* 0x000fe20000001245 */
[----:B------:R-:W-:Y:S02]  /*bf00*/  HADD2.F32 R88, -RZ, R88.H0_H0 ;  /* 0x20000058ff587230 */ /* 0x000fe40000004100 */
[----:B------:R-:W-:-:S02]  /*bf10*/  HADD2.F32 R85, -RZ, R66.H0_H0 ;  /* 0x20000042ff557230 */ /* 0x000fc40000004100 */
[--C-:B0-----:R-:W-:Y:S02]  /*bf20*/  HADD2.F32 R69, -RZ, R7.reuse.H1_H1 ;  /* 0x30000007ff457230 */ /* 0x101fe40000004100 */
[----:B------:R-:W-:Y:S02]  /*bf30*/  HADD2.F32 R68, -RZ, R7.H0_H0 ;  /* 0x20000007ff447230 */ /* 0x000fe40000004100 */
[--C-:B------:R-:W-:Y:S02]  /*bf40*/  HADD2.F32 R7, -RZ, R4.reuse.H0_H0 ;  /* 0x20000004ff077230 */ /* 0x100fe40000004100 */
[C---:B------:R-:W-:Y:S01]  /*bf50*/  FMUL.FTZ R89, R69.reuse, R88 ;  /* 0x0000005845597220 */ /* 0x040fe20000410000 */
[----:B------:R-:W-:Y:S01]  /*bf60*/  FMUL.FTZ R69, R69, R85 ;  /* 0x0000005545457220 */ /* 0x000fe20000410000 */
[----:B------:R-:W-:Y:S02]  /*bf70*/  HADD2.F32 R4, -RZ, R4.H1_H1 ;  /* 0x30000004ff047230 */ /* 0x000fe40000004100 */
[----:B------:R-:W-:-:S02]  /*bf80*/  HADD2.F32 R66, -RZ, R6.H0_H0 ;  /* 0x20000006ff427230 */ /* 0x000fc40000004100 */
[----:B------:R-:W-:Y:S01]  /*bf90*/  FFMA.FTZ R92, R68, R88, R69 ;  /* 0x00000058445c7223 */ /* 0x000fe20000010045 */
[----:B------:R-:W-:Y:S02]  /*bfa0*/  HADD2.F32 R67, -RZ, R6.H1_H1 ;  /* 0x30000006ff437230 */ /* 0x000fe40000004100 */
[----:B------:R-:W-:Y:S01]  /*bfb0*/  FMUL.FTZ R90, R4, R87 ;  /* 0x00000057045a7220 */ /* 0x000fe20000410000 */
[--C-:B------:R-:W-:Y:S02]  /*bfc0*/  HADD2.F32 R69, -RZ, R84.reuse.H0_H0 ;  /* 0x20000054ff457230 */ /* 0x100fe40000004100 */
[----:B------:R-:W-:Y:S01]  /*bfd0*/  FFMA.FTZ R89, R68, R85, -R89 ;  /* 0x0000005544597223 */ /* 0x000fe20000010859 */
[----:B------:R-:W-:Y:S02]  /*bfe0*/  HADD2.F32 R6, -RZ, R5.H0_H0 ;  /* 0x20000005ff067230 */ /* 0x000fe40000004100 */
[----:B------:R-:W-:Y:S01]  /*bff0*/  FMUL.FTZ R88, R4, R86 ;  /* 0x0000005604587220 */ /* 0x000fe20000410000 */
[----:B------:R-:W-:-:S02]  /*c000*/  HADD2.F32 R84, -RZ, R84.H1_H1 ;  /* 0x30000054ff547230 */ /* 0x000fc40000004100 */
[C---:B------:R-:W-:Y:S01]  /*c010*/  FFMA.FTZ R90, R7.reuse, R86, -R90 ;  /* 0x00000056075a7223 */ /* 0x040fe2000001085a */
[----:B------:R-:W-:Y:S02]  /*c020*/  HADD2.F32 R5, -RZ, R5.H1_H1 ;  /* 0x30000005ff057230 */ /* 0x000fe40000004100 */
[----:B------:R-:W-:Y:S01]  /*c030*/  FFMA.FTZ R87, R7, R87, R88 ;  /* 0x0000005707577223 */ /* 0x000fe20000010058 */
[----:B------:R-:W-:Y:S02]  /*c040*/  HADD2.F32 R68, -RZ, R91.H0_H0 ;  /* 0x2000005bff447230 */ /* 0x000fe40000004100 */
[CC--:B------:R-:W-:Y:S01]  /*c050*/  FMUL.FTZ R85, R67.reuse, R69.reuse ;  /* 0x0000004543557220 */ /* 0x0c0fe20000410000 */
[----:B------:R-:W-:Y:S02]  /*c060*/  HADD2.F32 R4, -RZ, R93.H0_H0 ;  /* 0x2000005dff047230 */ /* 0x000fe40000004100 */
[----:B------:R-:W-:Y:S01]  /*c070*/  FMUL.FTZ R86, R67, R84 ;  /* 0x0000005443567220 */ /* 0x000fe20000410000 */
        /* <DEDUP_REMOVED lines=11> */
.L_x_2343:
[----:B------:R-:W-:Y:S05]  /*c130*/  BSYNC B2 ;  /* 0x0000000000027941 */ /* 0x000fea0003800000 */
.L_x_2342:
        /* <DEDUP_REMOVED lines=21> */
[--C-:B------:R-:W-:Y:S02]  /*c290*/  HADD2.F32 R65, -RZ, R82.reuse.H1_H1 ;  /* 0x30000052ff417230 */ /* 0x100fe40000004100 */
[----:B------:R-:W-:Y:S01]  /*c2a0*/  FFMA.FTZ R69, R64, R67, -R69 ;  /* 0x0000004340457223 */ /* 0x000fe20000010845 */
[--C-:B------:R-:W-:Y:S02]  /*c2b0*/  HADD2.F32 R6, -RZ, R5.reuse.H0_H0 ;  /* 0x20000005ff067230 */ /* 0x100fe40000004100 */
[-C--:B------:R-:W-:Y:S01]  /*c2c0*/  FMUL.FTZ R68, R4, R66.reuse ;  /* 0x0000004204447220 */ /* 0x080fe20000410000 */
[----:B------:R-:W-:Y:S02]  /*c2d0*/  HADD2.F32 R82, -RZ, R82.H0_H0 ;  /* 0x20000052ff527230 */ /* 0x000fe40000004100 */
[----:B------:R-:W-:Y:S01]  /*c2e0*/  FFMA.FTZ R84, R7, R66, -R84 ;  /* 0x0000004207547223 */ /* 0x000fe20000010854 */
[----:B------:R-:W-:-:S02]  /*c2f0*/  HADD2.F32 R5, -RZ, R5.H1_H1 ;  /* 0x30000005ff057230 */ /* 0x000fc40000004100 */
        /* <DEDUP_REMOVED lines=16> */
.L_x_2345:
[----:B------:R-:W-:Y:S05]  /*c400*/  BSYNC B2 ;  /* 0x0000000000027941 */ /* 0x000fea0003800000 */
.L_x_2344:
[----:B------:R-:W-:Y:S04]  /*c410*/  BSSY B2, `(.L_x_2346) ;  /* 0x000002c000027945 */ /* 0x000fe80003800000 */
[----:B------:R-:W-:Y:S05]  /*c420*/  @P3 BRA `(.L_x_2347) ;  /* 0x0000000000a83947 */ /* 0x000fea0003800000 */
[----:B01----:R-:W0:Y:S01]  /*c430*/  LDS.128 R4, [R53+0x14400] ;  /* 0x0144000035047984 */ /* 0x003e220000000c00 */
        /* <DEDUP_REMOVED lines=41> */
.L_x_2347:
[----:B------:R-:W-:Y:S05]  /*c6d0*/  BSYNC B2 ;  /* 0x0000000000027941 */ /* 0x000fea0003800000 */
.L_x_2346:
[----:B------:R-:W-:Y:S04]  /*c6e0*/  BSSY B2, `(.L_x_2348) ;  /* 0x000002c000027945 */ /* 0x000fe80003800000 */
[----:B------:R-:W-:Y:S05]  /*c6f0*/  @P4 BRA `(.L_x_2349) ;  /* 0x0000000000a84947 */ /* 0x000fea0003800000 */
[----:B012---:R-:W0:Y:S01]  /*c700*/  LDS.128 R4, [R52+0x4000] ;  /* 0x0040000034047984 */ /* 0x007e220000000c00 */
        /* <DEDUP_REMOVED lines=41> */
.L_x_2349:
[----:B------:R-:W-:Y:S05]  /*c9a0*/  BSYNC B2 ;  /* 0x0000000000027941 */ /* 0x000fea0003800000 */
.L_x_2348:
[----:B------:R-:W-:Y:S04]  /*c9b0*/  BSSY B2, `(.L_x_2350) ;  /* 0x000002c000027945 */ /* 0x000fe80003800000 */
[----:B------:R-:W-:Y:S05]  /*c9c0*/  @P5 BRA `(.L_x_2351) ;  /* 0x0000000000a85947 */ /* 0x000fea0003800000 */
[----:B0123--:R-:W0:Y:S01]  /*c9d0*/  LDS.128 R4, [R53+0x18400] ;  /* 0x0184000035047984 */ /* 0x00fe220000000c00 */
        /* <DEDUP_REMOVED lines=41> */
.L_x_2351:
[----:B------:R-:W-:Y:S05]  /*cc70*/  BSYNC B2 ;  /* 0x0000000000027941 */ /* 0x000fea0003800000 */
.L_x_2350:
[----:B------:R-:W-:Y:S05]  /*cc80*/  @P6 BRA `(.L_x_2341) ;  /* 0x0000000000a86947 */ /* 0x000fea0003800000 */
[----:B01234-:R-:W0:Y:S01]  /*cc90*/  LDS.128 R4, [R52+0x8000] ;  /* 0x0080000034047984 */ /* 0x01fe220000000c00 */
        /* <DEDUP_REMOVED lines=41> */
.L_x_2341:
[----:B------:R-:W-:Y:S05]  /*cf30*/  BSYNC B1 ;  /* 0x0000000000017941 */ /* 0x000fea0003800000 */
.L_x_2340:
        /* <DEDUP_REMOVED lines=16> */
[----:B------:R-:W-:Y:S01]  /*d040*/  SHF.R.U32.HI R45, RZ, 0x10, R43 ;  /* 0x00000010ff2d7819 */ /* 0x000fe2000001162b */
[----:B------:R-:W-:Y:S01]  /*d050*/  HADD2.F32 R44, -RZ, R78.H0_H0 ;  /* 0x2000004eff2c7230 */ /* 0x000fe20000004100 */
[----:B------:R-:W-:Y:S01]  /*d060*/  SHF.R.U32.HI R47, RZ, 0x10, R41 ;  /* 0x00000010ff2f7819 */ /* 0x000fe20000011629 */
        /* <DEDUP_REMOVED lines=38> */
.L_x_2354:
[----:B------:R-:W-:Y:S05]  /*d2d0*/  BSYNC B1 ;  /* 0x0000000000017941 */ /* 0x000fea0003800000 */
.L_x_2353:
[----:B------:R-:W-:Y:S04]  /*d2e0*/  BSSY B1, `(.L_x_2355) ;  /* 0x000002c000017945 */ /* 0x000fe80003800000 */
[----:B------:R-:W-:Y:S05]  /*d2f0*/  @P1 BRA `(.L_x_2356) ;  /* 0x0000000000a81947 */ /* 0x000fea0003800000 */
[----:B0-----:R-:W0:Y:S01]  /*d300*/  LDS.128 R4, [R52+0x2000] ;  /* 0x0020000034047984 */ /* 0x001e220000000c00 */
        /* <DEDUP_REMOVED lines=41> */
.L_x_2356:
[----:B------:R-:W-:Y:S05]  /*d5a0*/  BSYNC B1 ;  /* 0x0000000000017941 */ /* 0x000fea0003800000 */
.L_x_2355:
[----:B------:R-:W-:Y:S04]  /*d5b0*/  BSSY B1, `(.L_x_2357) ;  /* 0x000002c000017945 */ /* 0x000fe80003800000 */
[----:B------:R-:W-:Y:S05]  /*d5c0*/  @P2 BRA `(.L_x_2358) ;  /* 0x0000000000a82947 */ /* 0x000fea0003800000 */
[----:B01----:R-:W0:Y:S01]  /*d5d0*/  LDS.128 R4, [R53+0x16400] ;  /* 0x0164000035047984 */ /* 0x003e220000000c00 */
[----:B------:R-:W-:Y:S01]  /*d5e0*/  SHF.R.U32.HI R38, RZ, 0x10, R33 ;  /* 0x00000010ff267819 */ /* 0x000fe20000011621 */
[--C-:B------:R-:W-:Y:S01]  /*d5f0*/  HADD2.F32 R37, -RZ, R71.reuse.H0_H0 ;  /* 0x20000047ff257230 */ /* 0x100fe20000004100 */
[--C-:B------:R-:W-:Y:S01]  /*d600*/  SHF.R.U32.HI R36, RZ, 0x10, R35.reuse ;  /* 0x00000010ff247819 */ /* 0x100fe20000011623 */
[----:B------:R-:W-:Y:S01]  /*d610*/  HADD2.F32 R71, -RZ, R71.H1_H1 ;  /* 0x30000047ff477230 */ /* 0x000fe20000004100 */
        /* <DEDUP_REMOVED lines=37> */
.L_x_2358:
[----:B------:R-:W-:Y:S05]  /*d870*/  BSYNC B1 ;  /* 0x0000000000017941 */ /* 0x000fea0003800000 */
.L_x_2357:
[----:B------:R-:W-:Y:S04]  /*d880*/  BSSY B1, `(.L_x_2359) ;  /* 0x000002c000017945 */ /* 0x000fe80003800000 */
[----:B------:R-:W-:Y:S05]  /*d890*/  @P3 BRA `(.L_x_2360) ;  /* 0x0000000000a83947 */ /* 0x000fea0003800000 */
[----:B012---:R-:W0:Y:S01]  /*d8a0*/  LDS.128 R4, [R52+0x6000] ;  /* 0x0060000034047984 */ /* 0x007e220000000c00 */
[--C-:B------:R-:W-:Y:S01]  /*d8b0*/  SHF.R.U64 R39, R30, 0x10, R31.reuse ;  /* 0x000000101e277819 */ /* 0x100fe2000000121f */
[--C-:B------:R-:W-:Y:S01]  /*d8c0*/  HADD2.F32 R30, -RZ, R13.reuse.H0_H0 ;  /* 0x2000000dff1e7230 */ /* 0x100fe20000004100 */
[----:B------:R-:W-:Y:S01]  /*d8d0*/  SHF.R.U32.HI R31, RZ, 0x10, R31 ;  /* 0x00000010ff1f7819 */ /* 0x000fe2000001161f */
[----:B------:R-:W-:Y:S01]  /*d8e0*/  HADD2.F32 R32, -RZ, R12.H0_H0 ;  /* 0x2000000cff207230 */ /* 0x000fe20000004100 */
[--C-:B------:R-:W-:Y:S01]  /*d8f0*/  SHF.R.U32.HI R33, RZ, 0x10, R29.reuse ;  /* 0x00000010ff217819 */ /* 0x100fe2000001161d */
        /* <DEDUP_REMOVED lines=14> */
[--C-:B------:R-:W-:Y:S02]  /*d9e0*/  HADD2.F32 R6, -RZ, R5.reuse.H0_H0 ;  /* 0x20000005ff067230 */ /* 0x100fe40000004100 */
[C---:B------:R-:W-:Y:S01]  /*d9f0*/  FMUL.FTZ R34, R4.reuse, R32 ;  /* 0x0000002004227220 */ /* 0x040fe20000410000 */
[----:B------:R-:W-:Y:S01]  /*da00*/  FMUL.FTZ R36, R4, R30 ;  /* 0x0000001e04247220 */ /* 0x000fe20000410000 */
[----:B------:R-:W-:Y:S02]  /*da10*/  HADD2.F32 R28, -RZ, R12.H1_H1 ;  /* 0x3000000cff1c7230 */ /* 0x000fe40000004100 */
[----:B------:R-:W-:Y:S01]  /*da20*/  FMUL.FTZ R33, R15, R13 ;  /* 0x0000000d0f217220 */ /* 0x000fe20000410000 */
[----:B------:R-:W-:-:S02]  /*da30*/  HADD2.F32 R5, -RZ, R5.H1_H1 ;  /* 0x30000005ff057230 */ /* 0x000fc40000004100 */
[C---:B------:R-:W-:Y:S01]  /*da40*/  FFMA.FTZ R34, R7.reuse, R30, -R34 ;  /* 0x0000001e07227223 */ /* 0x040fe20000010822 */
[----:B------:R-:W-:Y:S02]  /*da50*/  HADD2.F32 R12, -RZ, R37.H0_H0 ;  /* 0x20000025ff0c7230 */ /* 0x000fe40000004100 */
[----:B------:R-:W-:Y:S01]  /*da60*/  FFMA.FTZ R29, R7, R32, R36 ;  /* 0x00000020071d7223 */ /* 0x000fe20000010024 */
        /* <DEDUP_REMOVED lines=13> */
.L_x_2360:
[----:B------:R-:W-:Y:S05]  /*db40*/  BSYNC B1 ;  /* 0x0000000000017941 */ /* 0x000fea0003800000 */
.L_x_2359:
[----:B------:R-:W-:Y:S04]  /*db50*/  BSSY B1, `(.L_x_2361) ;  /* 0x000002c000017945 */ /* 0x000fe80003800000 */
[----:B------:R-:W-:Y:S05]  /*db60*/  @P4 BRA `(.L_x_2362) ;  /* 0x0000000000a84947 */ /* 0x000fea0003800000 */
[----:B0123--:R-:W0:Y:S01]  /*db70*/  LDS.128 R4, [R53+0x1a400] ;  /* 0x01a4000035047984 */ /* 0x00fe220000000c00 */
[--C-:B------:R-:W-:Y:S01]  /*db80*/  SHF.R.U64 R33, R26, 0x10, R27.reuse ;  /* 0x000000101a217819 */ /* 0x100fe2000000121b */
[----:B------:R-:W-:Y:S01]  /*db90*/  HADD2.F32 R26, -RZ, R10.H0_H0 ;  /* 0x2000000aff1a7230 */ /* 0x000fe20000004100 */
[----:B------:R-:W-:Y:S02]  /*dba0*/  SHF.R.U32.HI R12, RZ, 0x10, R27 ;  /* 0x00000010ff0c7819 */ /* 0x000fe4000001161b */
        /* <DEDUP_REMOVED lines=20> */
[----:B------:R-:W-:Y:S01]  /*dcf0*/  FMUL.FTZ R27, R13, R11 ;  /* 0x0000000b0d1b7220 */ /* 0x000fe20000410000 */
[----:B------:R-:W-:Y:S02]  /*dd00*/  HADD2.F32 R5, -RZ, R5.H1_H1 ;  /* 0x30000005ff057230 */ /* 0x000fe40000004100 */
[C---:B------:R-:W-:Y:S01]  /*dd10*/  FFMA.FTZ R28, R7.reuse, R24, -R28 ;  /* 0x00000018071c7223 */ /* 0x040fe2000001081c */
[----:B------:R-:W-:Y:S02]  /*dd20*/  HADD2.F32 R10, -RZ, R31.H0_H0 ;  /* 0x2000001fff0a7230 */ /* 0x000fe40000004100 */
[----:B------:R-:W-:Y:S01]  /*dd30*/  FFMA.FTZ R15, R7, R26, R30 ;  /* 0x0000001a070f7223 */ /* 0x000fe2000001001e */
        /* <DEDUP_REMOVED lines=13> */
.L_x_2362:
[----:B------:R-:W-:Y:S05]  /*de10*/  BSYNC B1 ;  /* 0x0000000000017941 */ /* 0x000fea0003800000 */
.L_x_2361:
        /* <DEDUP_REMOVED lines=26> */
[----:B------:R-:W-:-:S02]  /*dfc0*/  HADD2.F32 R10, -RZ, R0.H1_H1 ;  /* 0x30000000ff0a7230 */ /* 0x000fc40000004100 */
[----:B------:R-:W-:Y:S01]  /*dfd0*/  FFMA.FTZ R11, R7, R14, R24 ;  /* 0x0000000e070b7223 */ /* 0x000fe20000010018 */
[----:B------:R-:W-:Y:S02]  /*dfe0*/  HADD2.F32 R4, -RZ, R25.H0_H0 ;  /* 0x20000019ff047230 */ /* 0x000fe40000004100 */
[CC--:B------:R-:W-:Y:S01]  /*dff0*/  FMUL.FTZ R15, R9.reuse, R3.reuse ;  /* 0x00000003090f7220 */ /* 0x0c0fe20000410000 */
[----:B------:R-:W-:Y:S02]  /*e000*/  HADD2.F32 R0, -RZ, R27.H0_H0 ;  /* 0x2000001bff007230 */ /* 0x000fe40000004100 */
[----:B------:R-:W-:Y:S01]  /*e010*/  FMUL.FTZ R13, R9, R10 ;  /* 0x0000000a090d7220 */ /* 0x000fe20000410000 */
[C---:B------:R-:W-:Y:S02]  /*e020*/  FMUL.FTZ R7, R5.reuse, R4 ;  /* 0x0000000405077220 */ /* 0x040fe40000410000 */
[-C--:B------:R-:W-:Y:S01]  /*e030*/  FMUL.FTZ R9, R5, R0.reuse ;  /* 0x0000000005097220 */ /* 0x080fe20000410000 */
[----:B------:R-:W-:Y:S01]  /*e040*/  FFMA.FTZ R13, R8, R3, -R13 ;  /* 0x00000003080d7223 */ /* 0x000fe2000001080d */
[----:B------:R-:W-:Y:S01]  /*e050*/  FFMA.FTZ R5, R6, R0, -R7 ;  /* 0x0000000006057223 */ /* 0x000fe20000010807 */
[----:B------:R-:W-:Y:S01]  /*e060*/  FFMA.FTZ R8, R8, R10, R15 ;  /* 0x0000000a08087223 */ /* 0x000fe2000001000f */
[----:B------:R-:W-:Y:S01]  /*e070*/  FFMA.FTZ R0, R6, R4, R9 ;  /* 0x0000000406007223 */ /* 0x000fe20000010009 */
[----:B------:R-:W-:-:S02]  /*e080*/  F2FP.F16.F32.PACK_AB R7, R26, R21 ;  /* 0x000000151a07723e */ /* 0x000fc400000000ff */
[----:B------:R-:W-:Y:S02]  /*e090*/  F2FP.F16.F32.PACK_AB R4, R11, R20 ;  /* 0x000000140b04723e */ /* 0x000fe400000000ff */
[----:B------:R-:W-:Y:S02]  /*e0a0*/  F2FP.F16.F32.PACK_AB R6, R8, R13 ;  /* 0x0000000d0806723e */ /* 0x000fe400000000ff */
[----:B------:R-:W-:-:S05]  /*e0b0*/  F2FP.F16.F32.PACK_AB R5, R0, R5 ;  /* 0x000000050005723e */ /* 0x000fca00000000ff */
[----:B------:R0:W-:Y:S01]  /*e0c0*/  STS.128 [R52+0xa000], R4 ;  /* 0x00a0000434007388 */ /* 0x0001e20000000c00 */
[----:B------:R-:W-:Y:S05]  /*e0d0*/  BRA `(.L_x_2352) ;  /* 0x0000003000dc7947 */ /* 0x000fea0003800000 */
.L_x_2325:
[----:B------:R-:W-:Y:S01]  /*e0e0*/  IMAD.MOV.U32 R9, RZ, RZ, R77 ;  /* 0x000000ffff097224 */ /* 0x000fe200078e004d */
[-C--:B------:R-:W-:Y:S01]  /*e0f0*/  ISETP.GE.AND P0, PT, R184, R8.reuse, PT ;  /* 0x00000008b800720c */ /* 0x080fe20003f06270 */
[----:B------:R-:W0:Y:S01]  /*e100*/  LDC R77, c[0x0][0x428] ;  /* 0x00010a00ff4d7b82 */ /* 0x000e220000000800 */
[----:B------:R-:W-:Y:S01]  /*e110*/  BSSY B1, `(.L_x_2363) ;  /* 0x000003d000017945 */ /* 0x000fe20003800000 */
[----:B------:R-:W-:Y:S01]  /*e120*/  ISETP.GE.AND P1, PT, R209, R8, PT ;  /* 0x00000008d100720c */ /* 0x000fe20003f26270 */
[----:B------:R-:W-:Y:S01]  /*e130*/  IMAD.MOV.U32 R14, RZ, RZ, R52 ;  /* 0x000000ffff0e7224 */ /* 0x000fe200078e0034 */
[----:B------:R-:W-:Y:S01]  /*e140*/  MOV R15, R75 ;  /* 0x0000004b000f7202 */ /* 0x000fe20000000f00 */
[----:B------:R-:W-:Y:S01]  /*e150*/  IMAD.MOV.U32 R8, RZ, RZ, R146 ;  /* 0x000000ffff087224 */ /* 0x000fe200078e0092 */
        /* <DEDUP_REMOVED lines=56> */
.L_x_2364:
[----:B------:R-:W-:Y:S05]  /*e4e0*/  BSYNC B1 ;  /* 0x0000000000017941 */ /* 0x000fea0003800000 */
.L_x_2363:
[----:B------:R-:W-:Y:S01]  /*e4f0*/  BSSY B1, `(.L_x_2365) ;  /* 0x0000026000017945 */ /* 0x000fe20003800000 */
[----:B-----5:R-:W-:Y:S01]  /*e500*/  IMAD.MOV.U32 R74, RZ, RZ, R4 ;  /* 0x000000ffff4a7224 */ /* 0x020fe200078e0004 */
[----:B------:R-:W-:Y:S01]  /*e510*/  MOV R75, R5 ;  /* 0x00000005004b7202 */ /* 0x000fe20000000f00 */
[----:B------:R-:W-:Y:S01]  /*e520*/  IMAD.MOV.U32 R76, RZ, RZ, R6 ;  /* 0x000000ffff4c7224 */ /* 0x000fe200078e0006 */
[----:B0-----:R-:W-:Y:S01]  /*e530*/  CS2R R66, SRZ ;  /* 0x0000000000427805 */ /* 0x001fe2000001ff00 */
        /* <DEDUP_REMOVED lines=33> */
.L_x_2366:
[----:B------:R-:W-:Y:S05]  /*e750*/  BSYNC B1 ;  /* 0x0000000000017941 */ /* 0x000fea0003800000 */
.L_x_2365:
        /* <DEDUP_REMOVED lines=9> */
[----:B------:R-:W-:Y:S01]  /*e7f0*/  MOV R3, R27 ;  /* 0x0000001b00037202 */ /* 0x000fe20000000f00 */
[----:B-----5:R-:W-:Y:S01]  /*e800*/  IMAD.MOV.U32 R71, RZ, RZ, R43 ;  /* 0x000000ffff477224 */ /* 0x020fe200078e002b */
[----:B------:R-:W-:Y:S01]  /*e810*/  PRMT R89, R89, 0x5410, R74 ;  /* 0x0000541059597816 */ /* 0x000fe2000000004a */
        /* <DEDUP_REMOVED lines=17> */
[----:B------:R-:W-:-:S02]  /*e930*/  PRMT R88, R88, 0x5410, R76 ;  /* 0x0000541058587816 */ /* 0x000fc4000000004c */
[----:B------:R-:W-:Y:S02]  /*e940*/  PRMT R90, R90, 0x5410, R68 ;  /* 0x000054105a5a7816 */ /* 0x000fe40000000044 */
[----:B------:R-:W-:Y:S02]  /*e950*/  MOV R68, R36 ;  /* 0x0000002400447202 */ /* 0x000fe40000000f00 */
[----:B------:R-:W-:Y:S01]  /*e960*/  PRMT R88, R3, 0x7610, R88 ;  /* 0x0000761003587816 */ /* 0x000fe20000000058 */
[----:B------:R-:W-:Y:S01]  /*e970*/  IMAD R3, R193, 0x80, R184 ;  /* 0x00000080c1037824 */ /* 0x000fe200078e02b8 */
[----:B------:R-:W-:Y:S01]  /*e980*/  PRMT R87, R87, 0x5410, R20 ;  /* 0x0000541057577816 */ /* 0x000fe20000000014 */
[----:B------:R-:W-:Y:S01]  /*e990*/  IMAD.MOV.U32 R20, RZ, RZ, R37 ;  /* 0x000000ffff147224 */ /* 0x000fe200078e0025 */
[----:B------:R-:W-:Y:S01]  /*e9a0*/  PRMT R82, R68, 0x7610, R82 ;  /* 0x0000761044527816 */ /* 0x000fe20000000052 */
[----:B------:R-:W-:Y:S01]  /*e9b0*/  IMAD.MOV.U32 R68, RZ, RZ, R38 ;  /* 0x000000ffff447224 */ /* 0x000fe200078e0026 */
[----:B------:R-:W-:-:S02]  /*e9c0*/  LEA R3, R212, R3, 0x6 ;  /* 0x00000003d4037211 */ /* 0x000fc400078e30ff */
[----:B------:R-:W-:Y:S02]  /*e9d0*/  PRMT R82, R82, 0x5410, R20 ;  /* 0x0000541052527816 */ /* 0x000fe40000000014 */
[----:B------:R-:W-:Y:S02]  /*e9e0*/  MOV R20, R60 ;  /* 0x0000003c00147202 */ /* 0x000fe40000000f00 */
[----:B------:R-:W-:Y:S01]  /*e9f0*/  PRMT R83, R68, 0x5410, R69 ;  /* 0x0000541044537816 */ /* 0x000fe20000000045 */
[----:B-1----:R-:W-:Y:S01]  /*ea00*/  @P2 IMAD.HI.U32 R0, R3, R0, RZ ;  /* 0x0000000003002227 */ /* 0x002fe200078e00ff */
[----:B------:R-:W-:Y:S02]  /*ea10*/  PRMT R76, R20, 0x7610, R76 ;  /* 0x00007610144c7816 */ /* 0x000fe4000000004c */
[----:B------:R-:W-:Y:S01]  /*ea20*/  MOV R69, R63 ;  /* 0x0000003f00457202 */ /* 0x000fe20000000f00 */
[----:B------:R-:W-:Y:S01]  /*ea30*/  IMAD.MOV.U32 R20, RZ, RZ, R61 ;  /* 0x000000ffff147224 */ /* 0x000fe200078e003d */
[----:B0-----:R-:W-:Y:S01]  /*ea40*/  @P2 SHF.R.U32.HI R3, RZ, R21, R0 ;  /* 0x00000015ff032219 */ /* 0x001fe20000011600 */
[----:B------:R-:W-:-:S02]  /*ea50*/  IMAD.MOV.U32 R68, RZ, RZ, R62 ;  /* 0x000000ffff447224 */ /* 0x000fc400078e003e */
[----:B------:R-:W-:Y:S01]  /*ea60*/  IMAD.MOV.U32 R0, RZ, RZ, R40 ;  /* 0x000000ffff007224 */ /* 0x000fe200078e0028 */
[----:B------:R-:W-:Y:S01]  /*ea70*/  PRMT R76, R76, 0x5410, R20 ;  /* 0x000054104c4c7816 */ /* 0x000fe20000000014 */
[----:B------:R-:W-:Y:S01]  /*ea80*/  IMAD.MOV.U32 R20, RZ, RZ, R41 ;  /* 0x000000ffff147224 */ /* 0x000fe200078e0029 */
[----:B------:R-:W-:Y:S01]  /*ea90*/  PRMT R77, R68, 0x5410, R69 ;  /* 0x00005410444d7816 */ /* 0x000fe20000000045 */
[----:B------:R-:W-:Y:S01]  /*eaa0*/  IMAD.WIDE.U32 R14, R3, R12, R14 ;  /* 0x0000000c030e7225 */ /* 0x000fe200078e000e */
[----:B------:R-:W-:Y:S02]  /*eab0*/  SHF.R.S32.HI R21, RZ, 0x1f, R3 ;  /* 0x0000001fff157819 */ /* 0x000fe40000011403 */
[----:B------:R-:W-:Y:S02]  /*eac0*/  MOV R68, R42 ;  /* 0x0000002a00447202 */ /* 0x000fe40000000f00 */
[----:B------:R-:W-:Y:S01]  /*ead0*/  PRMT R69, R0, 0x5410, R20 ;  /* 0x0000541000457816 */ /* 0x000fe20000000014 */
[C---:B------:R-:W-:Y:S01]  /*eae0*/  IMAD R0, R21.reuse, R12, RZ ;  /* 0x0000000c15007224 */ /* 0x040fe200078e02ff */
[----:B------:R-:W-:Y:S01]  /*eaf0*/  PRMT R70, R68, 0x5410, R71 ;  /* 0x0000541044467816 */ /* 0x000fe20000000047 */
[----:B------:R-:W-:-:S02]  /*eb00*/  IMAD R68, R21, R10, RZ ;  /* 0x0000000a15447224 */ /* 0x000fc400078e02ff */
[C---:B------:R-:W-:Y:S01]  /*eb10*/  IMAD.WIDE.U32 R20, R3.reuse, R10, R8 ;  /* 0x0000000a03147225 */ /* 0x040fe200078e0008 */
[----:B------:R-:W-:Y:S01]  /*eb20*/  LEA R8, P2, R14, UR4, 0x1 ;  /* 0x000000040e087c11 */ /* 0x000fe2000f8408ff */
[----:B------:R-:W-:Y:S02]  /*eb30*/  UMOV UR4, 0xffffffff ;  /* 0xffffffff00047882 */ /* 0x000fe40000000000 */
[C---:B------:R-:W-:Y:S01]  /*eb40*/  IMAD R9, R3.reuse, R13, R0 ;  /* 0x0000000d03097224 */ /* 0x040fe200078e0200 */
[----:B------:R-:W-:Y:S01]  /*eb50*/  LEA R0, P3, R20, UR6, 0x1 ;  /* 0x0000000614007c11 */ /* 0x000fe2000f8608ff */
[----:B------:R-:W-:Y:S01]  /*eb60*/  IMAD R3, R3, R11, R68 ;  /* 0x0000000b03037224 */ /* 0x000fe200078e0244 */
[----:B------:R-:W-:Y:S01]  /*eb70*/  MOV R11, R45 ;  /* 0x0000002d000b7202 */ /* 0x000fe20000000f00 */
[----:B------:R-:W-:Y:S02]  /*eb80*/  IMAD.IADD R9, R15, 0x1, R9 ;  /* 0x000000010f097824 */ /* 0x000fe400078e0209 */
[----:B------:R-:W-:-:S02]  /*eb90*/  IMAD.IADD R3, R21, 0x1, R3 ;  /* 0x0000000115037824 */ /* 0x000fc400078e0203 */
[----:B------:R-:W-:Y:S01]  /*eba0*/  IMAD.MOV.U32 R10, RZ, RZ, R44 ;  /* 0x000000ffff0a7224 */ /* 0x000fe200078e002c */
[----:B------:R-:W-:Y:S02]  /*ebb0*/  LEA.HI.X R9, R14, UR5, R9, 0x1, P2 ;  /* 0x000000050e097c11 */ /* 0x000fe400090f0c09 */
[----:B------:R-:W-:Y:S02]  /*ebc0*/  LEA.HI.X R3, R20, UR7, R3, 0x1, P3 ;  /* 0x0000000714037c11 */ /* 0x000fe400098f0c03 */
[----:B------:R-:W-:Y:S02]  /*ebd0*/  PRMT R68, R10, 0x5410, R11 ;  /* 0x000054100a447816 */ /* 0x000fe4000000000b */
[----:B------:R-:W-:Y:S01]  /*ebe0*/  LEA.HI R10, R208, R208, RZ, 0x1 ;  /* 0x000000d0d00a7211 */ /* 0x000fe200078f08ff */
[----:B------:R-:W-:Y:S06]  /*ebf0*/  BRA.DIV UR4, `(.L_x_2367) ;  /* 0x0000013e04a07947 */ /* 0x000fec000b800000 */
.L_x_2581:
[----:B------:R-:W-:-:S03]  /*ec00*/  UMOV UR4, 0xffffffff ;  /* 0xffffffff00047882 */ /* 0x000fc60000000000 */
[----:B------:R-:W-:Y:S05]  /*ec10*/  BRA.DIV UR4, `(.L_x_2368) ;  /* 0x0000013e04c07947 */ /* 0x000fea000b800000 */
.L_x_2584:
[----:B------:R-:W-:-:S03]  /*ec20*/  UMOV UR4, 0xffffffff ;  /* 0xffffffff00047882 */ /* 0x000fc60000000000 */
[----:B------:R-:W-:Y:S05]  /*ec30*/  BRA.DIV UR4, `(.L_x_2369) ;  /* 0x0000013e04e07947 */ /* 0x000fea000b800000 */
.L_x_2587:
[----:B------:R-:W-:-:S03]  /*ec40*/  UMOV UR4, 0xffffffff ;  /* 0xffffffff00047882 */ /* 0x000fc60000000000 */
[----:B------:R-:W-:Y:S05]  /*ec50*/  BRA.DIV UR4, `(.L_x_2370) ;  /* 0x0000014204007947 */ /* 0x000fea000b800000 */
.L_x_2590:
[----:B------:R-:W-:-:S03]  /*ec60*/  UMOV UR4, 0xffffffff ;  /* 0xffffffff00047882 */ /* 0x000fc60000000000 */
[----:B------:R-:W-:Y:S05]  /*ec70*/  BRA.DIV UR4, `(.L_x_2371) ;  /* 0x0000014204207947 */ /* 0x000fea000b800000 */
.L_x_2593:
[----:B------:R-:W-:Y:S01]  /*ec80*/  UMOV UR4, 0xffffffff ;  /* 0xffffffff00047882 */ /* 0x000fe20000000000 */
[----:B------:R-:W-:Y:S02]  /*ec90*/  LOP3.LUT R9, R10, 0xfffffffe, RZ, 0xc0, !PT ;  /* 0xfffffffe0a097812 */ /* 0x000fe400078ec0ff */
[----:B------:R-:W-:Y:S05]  /*eca0*/  BRA.DIV UR4, `(.L_x_2372) ;  /* 0x00000142043c7947 */ /* 0x000fea000b800000 */
.L_x_2596:
[----:B------:R-:W-:Y:S01]  /*ecb0*/  UMOV UR4, 0xffffffff ;  /* 0xffffffff00047882 */ /* 0x000fe20000000000 */
[----:B------:R-:W-:Y:S02]  /*ecc0*/  IADD3 R9, R208, -R9, RZ ;  /* 0x80000009d0097210 */ /* 0x000fe40007ffe0ff */
[----:B------:R-:W-:Y:S05]  /*ecd0*/  BRA.DIV UR4, `(.L_x_2373) ;  /* 0x0000014204587947 */ /* 0x000fea000b800000 */
.L_x_2599:
[----:B------:R-:W-:Y:S01]  /*ece0*/  UMOV UR4, 0xffffffff ;  /* 0xffffffff00047882 */ /* 0x000fe20000000000 */
[----:B------:R-:W-:Y:S02]  /*ecf0*/  SHF.L.U32 R9, R9, 0x1f, RZ ;  /* 0x0000001f09097819 */ /* 0x000fe400000006ff */
[----:B------:R-:W-:Y:S05]  /*ed00*/  BRA.DIV UR4, `(.L_x_2374) ;  /* 0x0000014204747947 */ /* 0x000fea000b800000 */
.L_x_2602:
[----:B------:R-:W0:Y:S01]  /*ed10*/  SYNCS.PHASECHK.TRANS64.TRYWAIT P2, [R18+URZ+0x34800], R9 ;  /* 0x03480009120075a7 */ /* 0x000e22000804017f */
[----:B------:R-:W-:Y:S01]  /*ed20*/  IMAD.MOV.U32 R0, RZ, RZ, R46 ;  /* 0x000000ffff007224 */ /* 0x000fe200078e002e */
[----:B------:R-:W-:Y:S01]  /*ed30*/  MOV R8, R48 ;  /* 0x0000003000087202 */ /* 0x000fe20000000f00 */
[----:B------:R-:W-:Y:S01]  /*ed40*/  IMAD.MOV.U32 R3, RZ, RZ, R47 ;  /* 0x000000ffff037224 */ /* 0x000fe200078e002f */
[----:B------:R-:W-:Y:S01]  /*ed50*/  MOV R12, R57 ;  /* 0x00000039000c7202 */ /* 0x000fe20000000f00 */
[----:B------:R-:W-:Y:S01]  /*ed60*/  IMAD.MOV.U32 R10, RZ, RZ, R49 ;  /* 0x000000ffff0a7224 */ /* 0x000fe200078e0031 */
[----:B------:R-:W-:Y:S01]  /*ed70*/  BSSY B1, `(.L_x_2375) ;  /* 0x0000017000017945 */ /* 0x000fe20003800000 */
        /* <DEDUP_REMOVED lines=22> */
.L_x_2603:
[----:B------:R-:W-:Y:S05]  /*eee0*/  BSYNC B1 ;  /* 0x0000000000017941 */ /* 0x000fea0003800000 */
.L_x_2375:
        /* <DEDUP_REMOVED lines=13> */
[----:B0-----:R-:W-:Y:S02]  /*efc0*/  SHF.R.S32.HI R9, RZ, 0x1f, R10 ;  /* 0x0000001fff097819 */ /* 0x001fe4000001140a */
[----:B------:R-:W-:Y:S02]  /*efd0*/  SHF.R.U64 R102, R32, 0x10, R33 ;  /* 0x0000001020667819 */ /* 0x000fe40000001221 */
[----:B------:R-:W-:Y:S01]  /*efe0*/  LEA.HI R11, R9, R10, RZ, 0x3 ;  /* 0x0000000a090b7211 */ /* 0x000fe200078f18ff */
[----:B------:R-:W-:Y:S01]  /*eff0*/  IMAD.SHL.U32 R10, R10, 0x8, RZ ;  /* 0x000000080a0a7824 */ /* 0x000fe200078e00ff */
[----:B------:R-:W-:-:S02]  /*f000*/  LOP3.LUT R9, R8, R197, RZ, 0x3c, !PT ;  /* 0x000000c508097212 */ /* 0x000fc400078e3cff */
[--C-:B------:R-:W-:Y:S01]  /*f010*/  SHF.R.U64 R99, R4, 0x10, R5.reuse ;  /* 0x0000001004637819 */ /* 0x100fe20000001205 */
[----:B------:R-:W-:Y:S01]  /*f020*/  IMAD.SHL.U32 R11, R11, 0x400, RZ ;  /* 0x000004000b0b7824 */ /* 0x000fe200078e00ff */
[----:B------:R-:W-:Y:S02]  /*f030*/  LOP3.LUT R10, R191, 0x38, R10, 0xf8, !PT ;  /* 0x00000038bf0a7812 */ /* 0x000fe400078ef80a */
[----:B------:R-:W-:Y:S02]  /*f040*/  LEA R9, R196, R9, 0x9 ;  /* 0x00000009c4097211 */ /* 0x000fe400078e48ff */
[----:B------:R-:W-:Y:S02]  /*f050*/  LOP3.LUT R11, R11, 0x7fffe000, RZ, 0xc0, !PT ;  /* 0x7fffe0000b0b7812 */ /* 0x000fe400078ec0ff */
[----:B------:R-:W-:Y:S01]  /*f060*/  LOP3.LUT R13, R10, R197, RZ, 0x3c, !PT ;  /* 0x000000c50a0d7212 */ /* 0x000fe200078e3cff */
[----:B------:R-:W-:Y:S01]  /*f070*/  IMAD R84, R9, 0x2, R18 ;  /* 0x0000000209547824 */ /* 0x000fe200078e0212 */
[----:B------:R-:W-:Y:S01]  /*f080*/  SHF.R.U32.HI R94, RZ, 0x10, R5 ;  /* 0x00000010ff5e7819 */ /* 0x000fe20000011605 */
[----:B------:R-:W-:Y:S01]  /*f090*/  IMAD R12, R196, 0x200, R11 ;  /* 0x00000200c40c7824 */ /* 0x000fe200078e020b */
[----:B------:R-:W-:-:S02]  /*f0a0*/  SHF.R.U32.HI R93, RZ, 0x10, R33 ;  /* 0x00000010ff5d7819 */ /* 0x000fc40000011621 */
[----:B------:R-:W0:Y:S01]  /*f0b0*/  LDS.128 R8, [R84+0x10400] ;  /* 0x0104000054087984 */ /* 0x000e220000000c00 */
[----:B------:R-:W-:Y:S01]  /*f0c0*/  HADD2.F32 R94, -RZ, R94.H0_H0 ;  /* 0x2000005eff5e7230 */ /* 0x000fe20000004100 */
[----:B------:R-:W-:Y:S02]  /*f0d0*/  IADD3 R13, R12, R13, RZ ;  /* 0x0000000d0c0d7210 */ /* 0x000fe40007ffe0ff */
[--C-:B------:R-:W-:Y:S02]  /*f0e0*/  SHF.R.U64 R101, R34, 0x10, R35.reuse ;  /* 0x0000001022657819 */ /* 0x100fe40000001223 */
[----:B------:R-:W-:Y:S01]  /*f0f0*/  SHF.R.U32.HI R100, RZ, 0x10, R35 ;  /* 0x00000010ff647819 */ /* 0x000fe20000011623 */
[----:B------:R-:W-:Y:S01]  /*f100*/  IMAD R86, R13, 0x2, R18 ;  /* 0x000000020d567824 */ /* 0x000fe200078e0212 */
[--C-:B------:R-:W-:Y:S02]  /*f110*/  SHF.R.U32.HI R95, RZ, 0x10, R7.reuse ;  /* 0x00000010ff5f7819 */ /* 0x100fe40000011607 */
[----:B------:R-:W-:-:S02]  /*f120*/  SHF.R.U64 R97, R6, 0x10, R7 ;  /* 0x0000001006617819 */ /* 0x000fc40000001207 */
[----:B------:R-:W1:Y:S01]  /*f130*/  LDS.128 R12, [R86+0x10400] ;  /* 0x01040000560c7984 */ /* 0x000e620000000c00 */
[--C-:B0-----:R-:W-:Y:S02]  /*f140*/  HADD2.F32 R5, -RZ, R9.reuse.H0_H0 ;  /* 0x20000009ff057230 */ /* 0x101fe40000004100 */
[----:B------:R-:W-:Y:S02]  /*f150*/  HADD2.F32 R4, -RZ, R8.H0_H0 ;  /* 0x20000008ff047230 */ /* 0x000fe40000004100 */
[----:B------:R-:W-:Y:S02]  /*f160*/  HADD2.F32 R9, -RZ, R9.H1_H1 ;  /* 0x30000009ff097230 */ /* 0x000fe40000004100 */
[----:B------:R-:W-:Y:S02]  /*f170*/  HADD2.F32 R6, -RZ, R10.H0_H0 ;  /* 0x2000000aff067230 */ /* 0x000fe40000004100 */
        /* <DEDUP_REMOVED lines=9> */
[----:B------:R-:W-:Y:S01]  /*f210*/  FFMA.FTZ R91, R5, R91, -R90 ;  /* 0x0000005b055b7223 */ /* 0x000fe2000001085a */
[----:B------:R-:W-:-:S02]  /*f220*/  HADD2.F32 R90, -RZ, R89.H1_H1 ;  /* 0x30000059ff5a7230 */ /* 0x000fc40000004100 */
[----:B------:R-:W-:Y:S01]  /*f230*/  FFMA.FTZ R96, R5, R92, R96 ;  /* 0x0000005c05607223 */ /* 0x000fe20000010060 */
[----:B------:R-:W-:Y:S02]  /*f240*/  HADD2.F32 R89, -RZ, R89.H0_H0 ;  /* 0x20000059ff597230 */ /* 0x000fe40000004100 */
[----:B------:R-:W-:Y:S01]  /*f250*/  FMUL.FTZ R92, R33, R32 ;  /* 0x00000020215c7220 */ /* 0x000fe20000410000 */
[----:B------:R-:W-:Y:S02]  /*f260*/  HADD2.F32 R34, -RZ, R14.H0_H0 ;  /* 0x2000000eff227230 */ /* 0x000fe40000004100 */
[C---:B------:R-:W-:Y:S01]  /*f270*/  FMUL.FTZ R5, R13.reuse, R90 ;  /* 0x0000005a0d057220 */ /* 0x040fe20000410000 */
[----:B------:R-:W-:Y:S02]  /*f280*/  HADD2.F32 R33, -RZ, R88.H1_H1 ;  /* 0x30000058ff217230 */ /* 0x000fe40000004100 */
[----:B------:R-:W-:Y:S01]  /*f290*/  FMUL.FTZ R13, R13, R89 ;  /* 0x000000590d0d7220 */ /* 0x000fe20000410000 */
[----:B------:R-:W-:-:S02]  /*f2a0*/  HADD2.F32 R35, -RZ, R15.H0_H0 ;  /* 0x2000000fff237230 */ /* 0x000fc40000004100 */
[C---:B------:R-:W-:Y:S01]  /*f2b0*/  FFMA.FTZ R89, R4.reuse, R89, -R5 ;  /* 0x0000005904597223 */ /* 0x040fe20000010805 */
[----:B------:R-:W-:Y:S02]  /*f2c0*/  HADD2.F32 R5, -RZ, R88.H0_H0 ;  /* 0x20000058ff057230 */ /* 0x000fe40000004100 */
[----:B------:R-:W-:Y:S01]  /*f2d0*/  FFMA.FTZ R90, R4, R90, R13 ;  /* 0x0000005a045a7223 */ /* 0x000fe2000001000d */
[--C-:B------:R-:W-:Y:S02]  /*f2e0*/  HADD2.F32 R88, -RZ, R87.reuse.H0_H0 ;  /* 0x20000057ff587230 */ /* 0x100fe40000004100 */
[C---:B------:R-:W-:Y:S01]  /*f2f0*/  FFMA.FTZ R98, R9.reuse, R32, -R98 ;  /* 0x0000002009627223 */ /* 0x040fe20000010862 */
[----:B------:R-:W-:Y:S02]  /*f300*/  HADD2.F32 R4, -RZ, R87.H1_H1 ;  /* 0x30000057ff047230 */ /* 0x000fe40000004100 */
[----:B------:R-:W-:Y:S01]  /*f310*/  FFMA.FTZ R93, R9, R94, R92 ;  /* 0x0000005e095d7223 */ /* 0x000fe2000001005c */
[C---:B------:R-:W-:Y:S01]  /*f320*/  FMUL.FTZ R9, R34.reuse, R33 ;  /* 0x0000002122097220 */ /* 0x040fe20000410000 */
[----:B------:R-:W-:Y:S01]  /*f330*/  FMUL.FTZ R13, R34, R5 ;  /* 0x00000005220d7220 */ /* 0x000fe20000410000 */
[----:B------:R-:W-:-:S02]  /*f340*/  HADD2.F32 R15, -RZ, R15.H1_H1 ;  /* 0x3000000fff0f7230 */ /* 0x000fc40000004100 */
[C---:B------:R-:W-:Y:S01]  /*f350*/  FMUL.FTZ R92, R35.reuse, R88 ;  /* 0x00000058235c7220 */ /* 0x040fe20000410000 */
[----:B------:R-:W-:Y:S02]  /*f360*/  HADD2.F32 R34, -RZ, R95.H0_H0 ;  /* 0x2000005fff227230 */ /* 0x000fe40000004100 */
[-C--:B------:R-:W-:Y:S01]  /*f370*/  FMUL.FTZ R35, R35, R4.reuse ;  /* 0x0000000423237220 */ /* 0x080fe20000410000 */
[----:B------:R-:W-:Y:S02]  /*f380*/  HADD2.F32 R32, -RZ, R100.H0_H0 ;  /* 0x20000064ff207230 */ /* 0x000fe40000004100 */
[C---:B------:R-:W-:Y:S01]  /*f390*/  FFMA.FTZ R87, R6.reuse, R5, -R9 ;  /* 0x0000000506577223 */ /* 0x040fe20000010809 */
[----:B------:R-:W-:Y:S01]  /*f3a0*/  FFMA.FTZ R33, R6, R33, R13 ;  /* 0x0000002106217223 */ /* 0x000fe2000001000d */
[----:B------:R-:W-:Y:S01]  /*f3b0*/  FFMA.FTZ R92, R7, R4, -R92 ;  /* 0x00000004075c7223 */ /* 0x000fe2000001085c */
[----:B------:R-:W-:Y:S02]  /*f3c0*/  HADD2.F32 R12, -RZ, R12.H1_H1 ;  /* 0x3000000cff0c7230 */ /* 0x000fe40000004100 */
[----:B------:R-:W-:Y:S01]  /*f3d0*/  FMUL.FTZ R6, R15, R34 ;  /* 0x000000220f067220 */ /* 0x000fe20000410000 */
[----:B------:R-:W-:-:S02]  /*f3e0*/  HADD2.F32 R14, -RZ, R14.H1_H1 ;  /* 0x3000000eff0e7230 */ /* 0x000fc40000004100 */
[----:B------:R-:W-:Y:S01]  /*f3f0*/  FFMA.FTZ R88, R7, R88, R35 ;  /* 0x0000005807587223 */ /* 0x000fe20000010023 */
[-C--:B------:R-:W-:Y:S01]  /*f400*/  FMUL.FTZ R4, R15, R32.reuse ;  /* 0x000000200f047220 */ /* 0x080fe20000410000 */
[----:B------:R-:W-:Y:S02]  /*f410*/  HADD2.F32 R9, -RZ, R99.H0_H0 ;  /* 0x20000063ff097230 */ /* 0x000fe40000004100 */
[C---:B------:R-:W-:Y:S01]  /*f420*/  FFMA.FTZ R95, R11.reuse, R32, -R6 ;  /* 0x000000200b5f7223 */ /* 0x040fe20000010806 */
[----:B------:R-:W-:Y:S02]  /*f430*/  HADD2.F32 R13, -RZ, R97.H0_H0 ;  /* 0x20000061ff0d7230 */ /* 0x000fe40000004100 */
[----:B------:R-:W-:Y:S01]  /*f440*/  FFMA.FTZ R97, R11, R34, R4 ;  /* 0x000000220b617223 */ /* 0x000fe20000010004 */
[----:B------:R-:W-:Y:S02]  /*f450*/  HADD2.F32 R5, -RZ, R102.H0_H0 ;  /* 0x20000066ff057230 */ /* 0x000fe40000004100 */
[----:B------:R-:W-:Y:S01]  /*f460*/  FMUL.FTZ R11, R12, R9 ;  /* 0x000000090c0b7220 */ /* 0x000fe20000410000 */
[----:B------:R-:W-:-:S02]  /*f470*/  HADD2.F32 R7, -RZ, R101.H0_H0 ;  /* 0x20000065ff077230 */ /* 0x000fc40000004100 */
[----:B------:R-:W-:Y:S01]  /*f480*/  FMUL.FTZ R35, R14, R13 ;  /* 0x0000000d0e237220 */ /* 0x000fe20000410000 */
[----:B------:R-:W-:Y:S02]  /*f490*/  HADD2.F32 R8, -RZ, R8.H1_H1 ;  /* 0x30000008ff087230 */ /* 0x000fe40000004100 */
[----:B------:R-:W-:Y:S01]  /*f4a0*/  FMUL.FTZ R12, R12, R5 ;  /* 0x000000050c0c7220 */ /* 0x000fe20000410000 */
[----:B------:R-:W-:Y:S02]  /*f4b0*/  HADD2.F32 R10, -RZ, R10.H1_H1 ;  /* 0x3000000aff0a7230 */ /* 0x000fe40000004100 */
        /* <DEDUP_REMOVED lines=12> */
[----:B------:R-:W-:-:S02]  /*f580*/  F2FP.F16.F32.PACK_AB R8, R15, R90 ;  /* 0x0000005a0f08723e */ /* 0x000fc400000000ff */
[----:B------:R-:W-:-:S05]  /*f590*/  F2FP.F16.F32.PACK_AB R10, R10, R33 ;  /* 0x000000210a0a723e */ /* 0x000fca00000000ff */
[----:B------:R1:W-:Y:S02]  /*f5a0*/  STS.128 [R86+0x10400], R8 ;  /* 0x0104000856007388 */ /* 0x0003e40000000c00 */
.L_x_2380:
[----:B------:R-:W-:Y:S05]  /*f5b0*/  BSYNC B2 ;  /* 0x0000000000027941 */ /* 0x000fea0003800000 */
.L_x_2379:
[----:B------:R-:W-:Y:S04]  /*f5c0*/  BSSY B2, `(.L_x_2381) ;  /* 0x0000061000027945 */ /* 0x000fe80003800000 */
[----:B------:R-:W-:Y:S05]  /*f5d0*/  @P2 BRA `(.L_x_2382) ;  /* 0x00000004007c2947 */ /* 0x000fea0003800000 */
[----:B-1----:R-:W-:Y:S01]  /*f5e0*/  LEA.HI R4, R85, R214, RZ, 0x1d ;  /* 0x000000d655047211 */ /* 0x002fe200078fe8ff */
[----:B------:R-:W-:Y:S01]  /*f5f0*/  HADD2.F32 R34, -RZ, R82.H1_H1 ;  /* 0x30000052ff227230 */ /* 0x000fe20000004100 */
[----:B------:R-:W-:Y:S01]  /*f600*/  SHF.R.U64 R89, R36, 0x10, R37 ;  /* 0x0000001024597819 */ /* 0x000fe20000001225 */
[--C-:B------:R-:W-:Y:S01]  /*f610*/  HADD2.F32 R36, -RZ, R80.reuse.H1_H1 ;  /* 0x30000050ff247230 */ /* 0x100fe20000004100 */
[----:B------:R-:W-:Y:S01]  /*f620*/  SHF.R.S32.HI R5, RZ, 0x1f, R4 ;  /* 0x0000001fff057819 */ /* 0x000fe20000011404 */
[----:B------:R-:W-:Y:S01]  /*f630*/  HADD2.F32 R80, -RZ, R80.H0_H0 ;  /* 0x20000050ff507230 */ /* 0x000fe20000004100 */
[--C-:B------:R-:W-:Y:S01]  /*f640*/  SHF.R.U64 R86, R24, 0x10, R25.reuse ;  /* 0x0000001018567819 */ /* 0x100fe20000001219 */
[----:B------:R-:W-:Y:S01]  /*f650*/  HADD2.F32 R82, -RZ, R82.H0_H0 ;  /* 0x20000052ff527230 */ /* 0x000fe20000004100 */
[----:B------:R-:W-:Y:S01]  /*f660*/  LEA.HI R5, R5, R4, RZ, 0x3 ;  /* 0x0000000405057211 */ /* 0x000fe200078f18ff */
[----:B------:R-:W-:Y:S01]  /*f670*/  IMAD.SHL.U32 R4, R4, 0x8, RZ ;  /* 0x0000000804047824 */ /* 0x000fe200078e00ff */
[----:B------:R-:W-:-:S02]  /*f680*/  SHF.R.U32.HI R33, RZ, 0x10, R25 ;  /* 0x00000010ff217819 */ /* 0x000fc40000011619 */
[----:B------:R-:W-:Y:S02]  /*f690*/  SHF.L.U32 R5, R5, 0xa, RZ ;  /* 0x0000000a05057819 */ /* 0x000fe400000006ff */
[----:B------:R-:W-:Y:S01]  /*f6a0*/  LOP3.LUT R4, R191, 0x38, R4, 0xf8, !PT ;  /* 0x00000038bf047812 */ /* 0x000fe200078ef804 */
[----:B------:R-:W-:Y:S01]  /*f6b0*/  HADD2.F32 R33, -RZ, R33.H0_H0 ;  /* 0x20000021ff217230 */ /* 0x000fe20000004100 */
[----:B------:R-:W-:Y:S02]  /*f6c0*/  LOP3.LUT R5, R5, 0x7fffe000, RZ, 0xc0, !PT ;  /* 0x7fffe00005057812 */ /* 0x000fe400078ec0ff */
[----:B0-----:R-:W-:Y:S02]  /*f6d0*/  LOP3.LUT R9, R4, R197, RZ, 0x3c, !PT ;  /* 0x000000c504097212 */ /* 0x001fe400078e3cff */
[----:B------:R-:W-:Y:S01]  /*f6e0*/  SHF.R.U32.HI R35, RZ, 0x10, R37 ;  /* 0x00000010ff237819 */ /* 0x000fe20000011625 */
[----:B------:R-:W-:Y:S01]  /*f6f0*/  IMAD R8, R196, 0x200, R5 ;  /* 0x00000200c4087824 */ /* 0x000fe200078e0205 */
[--C-:B------:R-:W-:Y:S01]  /*f700*/  SHF.R.U64 R88, R38, 0x10, R39.reuse ;  /* 0x0000001026587819 */ /* 0x100fe20000001227 */
[----:B------:R-:W0:Y:S01]  /*f710*/  LDS.128 R4, [R222] ;  /* 0x00000000de047984 */ /* 0x000e220000000c00 */
[----:B------:R-:W-:Y:S01]  /*f720*/  SHF.R.U32.HI R87, RZ, 0x10, R39 ;  /* 0x00000010ff577819 */ /* 0x000fe20000011627 */
[----:B------:R-:W-:Y:S01]  /*f730*/  IMAD.IADD R9, R8, 0x1, R9 ;  /* 0x0000000108097824 */ /* 0x000fe200078e0209 */
[----:B------:R-:W-:-:S02]  /*f740*/  SHF.R.U64 R39, R26, 0x10, R27 ;  /* 0x000000101a277819 */ /* 0x000fc4000000121b */
[----:B------:R-:W-:Y:S02]  /*f750*/  SHF.R.U32.HI R37, RZ, 0x10, R27 ;  /* 0x00000010ff257819 */ /* 0x000fe4000001161b */
[----:B------:R-:W-:-:S05]  /*f760*/  LEA R12, R9, R18, 0x1 ;  /* 0x00000012090c7211 */ /* 0x000fca00078e08ff */
[----:B------:R-:W1:Y:S01]  /*f770*/  LDS.128 R8, [R12+0x10400] ;  /* 0x010400000c087984 */ /* 0x000e620000000c00 */
[--C-:B0-----:R-:W-:Y:S02]  /*f780*/  HADD2.F32 R13, -RZ, R5.reuse.H0_H0 ;  /* 0x20000005ff0d7230 */ /* 0x101fe40000004100 */
[----:B------:R-:W-:Y:S02]  /*f790*/  HADD2.F32 R14, -RZ, R5.H1_H1 ;  /* 0x30000005ff0e7230 */ /* 0x000fe40000004100 */
[----:B------:R-:W-:Y:S02]  /*f7a0*/  HADD2.F32 R5, -RZ, R4.H0_H0 ;  /* 0x20000004ff057230 */ /* 0x000fe40000004100 */
        /* <DEDUP_REMOVED lines=14> */
[C---:B------:R-:W-:Y:S01]  /*f890*/  FMUL.FTZ R34, R9.reuse, R80 ;  /* 0x0000005009227220 */ /* 0x040fe20000410000 */
[----:B------:R-:W-:Y:S02]  /*f8a0*/  HADD2.F32 R26, -RZ, R81.H0_H0 ;  /* 0x20000051ff1a7230 */ /* 0x000fe40000004100 */
[C---:B------:R-:W-:Y:S01]  /*f8b0*/  FFMA.FTZ R35, R14.reuse, R25, -R35 ;  /* 0x000000190e237223 */ /* 0x040fe20000010823 */
[----:B------:R-:W-:Y:S01]  /*f8c0*/  FFMA.FTZ R33, R14, R33, R13 ;  /* 0x000000210e217223 */ /* 0x000fe2000001000d */
[-C--:B------:R-:W-:Y:S01]  /*f8d0*/  FMUL.FTZ R9, R9, R82.reuse ;  /* 0x0000005209097220 */ /* 0x080fe20000410000 */
[----:B------:R-:W-:Y:S02]  /*f8e0*/  HADD2.F32 R14, -RZ, R83.H0_H0 ;  /* 0x20000053ff0e7230 */ /* 0x000fe40000004100 */
[----:B------:R-:W-:Y:S01]  /*f8f0*/  FFMA.FTZ R82, R5, R82, -R34 ;  /* 0x0000005205527223 */ /* 0x000fe20000010822 */
        /* <DEDUP_REMOVED lines=21> */
[----:B------:R-:W-:Y:S02]  /*fa50*/  HADD2.F32 R13, -RZ, R39.H0_H0 ;  /* 0x20000027ff0d7230 */ /* 0x000fe40000004100 */
[----:B------:R-:W-:Y:S01]  /*fa60*/  FFMA.FTZ R39, R7, R34, R24 ;  /* 0x0000002207277223 */ /* 0x000fe20000010018 */
        /* <DEDUP_REMOVED lines=22> */
.L_x_2382:
[----:B------:R-:W-:Y:S05]  /*fbd0*/  BSYNC B2 ;  /* 0x0000000000027941 */ /* 0x000fea0003800000 */
.L_x_2381:
[----:B------:R-:W-:Y:S05]  /*fbe0*/  @P3 BRA `(.L_x_2378) ;  /* 0x00000004007c3947 */ /* 0x000fea0003800000 */
[----:B------:R-:W-:Y:S01]  /*fbf0*/  LEA.HI R85, R85, R220, RZ, 0x1d ;  /* 0x000000dc55557211 */ /* 0x000fe200078fe8ff */
[----:B------:R-:W-:Y:S01]  /*fc00*/  HADD2.F32 R32, -RZ, R74.H1_H1 ;  /* 0x3000004aff207230 */ /* 0x000fe20000004100 */
[----:B------:R-:W-:Y:S01]  /*fc10*/  SHF.R.U64 R35, R30, 0x10, R31 ;  /* 0x000000101e237819 */ /* 0x000fe2000000121f */
[----:B------:R-:W-:Y:S01]  /*fc20*/  HADD2.F32 R30, -RZ, R76.H1_H1 ;  /* 0x3000004cff1e7230 */ /* 0x000fe20000004100 */
[----:B-12---:R-:W-:Y:S01]  /*fc30*/  SHF.R.S32.HI R4, RZ, 0x1f, R85 ;  /* 0x0000001fff047819 */ /* 0x006fe20000011455 */
[----:B------:R-:W-:Y:S01]  /*fc40*/  HADD2.F32 R74, -RZ, R74.H0_H0 ;  /* 0x2000004aff4a7230 */ /* 0x000fe20000004100 */
[----:B------:R-:W-:Y:S01]  /*fc50*/  SHF.R.U64 R39, R60, 0x10, R61 ;  /* 0x000000103c277819 */ /* 0x000fe2000000123d */
[----:B------:R-:W-:Y:S01]  /*fc60*/  HADD2.F32 R76, -RZ, R76.H0_H0 ;  /* 0x2000004cff4c7230 */ /* 0x000fe20000004100 */
[----:B------:R-:W-:Y:S01]  /*fc70*/  LEA.HI R5, R4, R85, RZ, 0x3 ;  /* 0x0000005504057211 */ /* 0x000fe200078f18ff */
[----:B------:R-:W-:Y:S01]  /*fc80*/  IMAD.SHL.U32 R4, R85, 0x8, RZ ;  /* 0x0000000855047824 */ /* 0x000fe200078e00ff */
[----:B------:R-:W-:-:S02]  /*fc90*/  SHF.R.U64 R37, R28, 0x10, R29 ;  /* 0x000000101c257819 */ /* 0x000fc4000000121d */
[----:B------:R-:W-:Y:S01]  /*fca0*/  SHF.R.U32.HI R60, RZ, 0x10, R61 ;  /* 0x00000010ff3c7819 */ /* 0x000fe2000001163d */
[----:B------:R-:W-:Y:S01]  /*fcb0*/  IMAD.SHL.U32 R5, R5, 0x400, RZ ;  /* 0x0000040005057824 */ /* 0x000fe200078e00ff */
[----:B------:R-:W-:Y:S02]  /*fcc0*/  LOP3.LUT R4, R191, 0x38, R4, 0xf8, !PT ;  /* 0x00000038bf047812 */ /* 0x000fe400078ef804 */
[----:B------:R-:W-:Y:S02]  /*fcd0*/  SHF.R.U32.HI R29, RZ, 0x10, R29 ;  /* 0x00000010ff1d7819 */ /* 0x000fe4000001161d */
[----:B------:R-:W-:Y:S02]  /*fce0*/  LOP3.LUT R5, R5, 0x7fffe000, RZ, 0xc0, !PT ;  /* 0x7fffe00005057812 */ /* 0x000fe400078ec0ff */
[----:B0-----:R-:W-:Y:S01]  /*fcf0*/  LOP3.LUT R9, R4, R197, RZ, 0x3c, !PT ;  /* 0x000000c504097212 */ /* 0x001fe200078e3cff */
[----:B------:R-:W-:Y:S01]  /*fd00*/  HADD2.F32 R29, -RZ, R29.H0_H0 ;  /* 0x2000001dff1d7230 */ /* 0x000fe20000004100 */
[----:B------:R-:W-:-:S02]  /*fd10*/  LEA R8, R196, R5, 0x9 ;  /* 0x00000005c4087211 */ /* 0x000fc400078e48ff */
[----:B------:R-:W0:Y:S01]  /*fd20*/  LDS.128 R4, [R219] ;  /* 0x00000000db047984 */ /* 0x000e220000000c00 */
[----:B------:R-:W-:Y:S02]  /*fd30*/  SHF.R.U32.HI R33, RZ, 0x10, R31 ;  /* 0x00000010ff217819 */ /* 0x000fe4000001161f */
[----:B------:R-:W-:Y:S01]  /*fd40*/  IMAD.IADD R9, R8, 0x1, R9 ;  /* 0x0000000108097824 */ /* 0x000fe200078e0209 */
[--C-:B------:R-:W-:Y:S02]  /*fd50*/  SHF.R.U64 R38, R62, 0x10, R63.reuse ;  /* 0x000000103e267819 */ /* 0x100fe4000000123f */
[----:B------:R-:W-:Y:S01]  /*fd60*/  SHF.R.U32.HI R62, RZ, 0x10, R63 ;  /* 0x00000010ff3e7819 */ /* 0x000fe2000001163f */
[----:B------:R-:W-:-:S05]  /*fd70*/  IMAD R12, R9, 0x2, R18 ;  /* 0x00000002090c7824 */ /* 0x000fca00078e0212 */
        /* <DEDUP_REMOVED lines=70> */
.L_x_2378:
[----:B------:R-:W-:Y:S05]  /*101e0*/  BSYNC B1 ;  /* 0x0000000000017941 */ /* 0x000fea0003800000 */
.L_x_2377:
[----:B------:R-:W-:Y:S05]  /*101f0*/  @P1 BRA `(.L_x_2352) ;  /* 0x0000001000941947 */ /* 0x000fea0003800000 */
[----:B------:R-:W4:Y:S01]  /*10200*/  LDC R13, c[0x0][0x3d4] ;  /* 0x0000f500ff0d7b82 */ /* 0x000f220000000800 */
[----:B------:R-:W-:Y:S01]  /*10210*/  BSSY B1, `(.L_x_2383) ;  /* 0x0000063000017945 */ /* 0x000fe20003800000 */
[-C--:B----4-:R-:W-:Y:S02]  /*10220*/  ISETP.GE.AND P0, PT, R22, R13.reuse, PT ;  /* 0x0000000d1600720c */ /* 0x090fe40003f06270 */
[-C--:B------:R-:W-:Y:S02]  /*10230*/  ISETP.GE.AND P1, PT, R186, R13.reuse, PT ;  /* 0x0000000dba00720c */ /* 0x080fe40003f26270 */
[----:B------:R-:W-:-:S09]  /*10240*/  ISETP.GE.AND P2, PT, R187, R13, PT ;  /* 0x0000000dbb00720c */ /* 0x000fd20003f46270 */
[----:B------:R-:W-:Y:S05]  /*10250*/  @P0 BRA `(.L_x_2384) ;  /* 0x0000000400780947 */ /* 0x000fea0003800000 */
[----:B-123--:R-:W-:Y:S01]  /*10260*/  LEA.HI R4, R13, R212, RZ, 0x1d ;  /* 0x000000d40d047211 */ /* 0x00efe200078fe8ff */
[--C-:B------:R-:W-:Y:S01]  /*10270*/  HADD2.F32 R31, -RZ, R78.reuse.H1_H1 ;  /* 0x3000004eff1f7230 */ /* 0x100fe20000004100 */
[----:B------:R-:W-:Y:S01]  /*10280*/  SHF.R.U64 R60, R52, 0x10, R53 ;  /* 0x00000010343c7819 */ /* 0x000fe20000001235 */
[--C-:B------:R-:W-:Y:S01]  /*10290*/  HADD2.F32 R33, -RZ, R69.reuse.H1_H1 ;  /* 0x30000045ff217230 */ /* 0x100fe20000004100 */
[----:B------:R-:W-:Y:S01]  /*102a0*/  SHF.R.S32.HI R7, RZ, 0x1f, R4 ;  /* 0x0000001fff077819 */ /* 0x000fe20000011404 */
[----:B------:R-:W-:Y:S01]  /*102b0*/  HADD2.F32 R30, -RZ, R69.H0_H0 ;  /* 0x20000045ff1e7230 */ /* 0x000fe20000004100 */
[----:B------:R-:W-:Y:S01]  /*102c0*/  SHF.L.U32 R5, R4, 0x3, RZ ;  /* 0x0000000304057819 */ /* 0x000fe200000006ff */
[----:B------:R-:W-:Y:S01]  /*102d0*/  HADD2.F32 R78, -RZ, R78.H0_H0 ;  /* 0x2000004eff4e7230 */ /* 0x000fe20000004100 */
[----:B------:R-:W-:Y:S02]  /*102e0*/  LEA.HI R7, R7, R4, RZ, 0x3 ;  /* 0x0000000407077211 */ /* 0x000fe400078f18ff */
[----:B------:R-:W-:-:S02]  /*102f0*/  LOP3.LUT R4, R190, 0x38, R5, 0xf8, !PT ;  /* 0x00000038be047812 */ /* 0x000fc400078ef805 */
[----:B------:R-:W-:Y:S01]  /*10300*/  SHF.R.U32.HI R52, RZ, 0x10, R53 ;  /* 0x00000010ff347819 */ /* 0x000fe20000011635 */
[----:B------:R-:W-:Y:S01]  /*10310*/  IMAD.SHL.U32 R7, R7, 0x400, RZ ;  /* 0x0000040007077824 */ /* 0x000fe200078e00ff */
[----:B0-----:R-:W-:Y:S02]  /*10320*/  LOP3.LUT R9, R4, R223, RZ, 0x3c, !PT ;  /* 0x000000df04097212 */ /* 0x001fe400078e3cff */
[----:B------:R-:W-:Y:S02]  /*10330*/  SHF.R.U32.HI R32, RZ, 0x10, R41 ;  /* 0x00000010ff207819 */ /* 0x000fe40000011629 */
[----:B------:R-:W-:Y:S02]  /*10340*/  LOP3.LUT R8, R7, 0x7fffe000, RZ, 0xc0, !PT ;  /* 0x7fffe00007087812 */ /* 0x000fe400078ec0ff */
[----:B------:R-:W0:Y:S01]  /*10350*/  LDS.128 R4, [R221] ;  /* 0x00000000dd047984 */ /* 0x000e220000000c00 */
[----:B------:R-:W-:Y:S01]  /*10360*/  HADD2.F32 R32, -RZ, R32.H0_H0 ;  /* 0x20000020ff207230 */ /* 0x000fe20000004100 */
[----:B------:R-:W-:-:S02]  /*10370*/  IADD3 R9, R9, R8, R198 ;  /* 0x0000000809097210 */ /* 0x000fc40007ffe0c6 */
[----:B------:R-:W-:Y:S02]  /*10380*/  SHF.R.U64 R40, R40, 0x10, R41 ;  /* 0x0000001028287819 */ /* 0x000fe40000001229 */
[----:B------:R-:W-:Y:S01]  /*10390*/  SHF.R.U64 R41, R54, 0x10, R55 ;  /* 0x0000001036297819 */ /* 0x000fe20000001237 */
[----:B------:R-:W-:Y:S01]  /*103a0*/  IMAD R12, R9, 0x2, R18 ;  /* 0x00000002090c7824 */ /* 0x000fe200078e0212 */
[----:B------:R-:W-:Y:S02]  /*103b0*/  SHF.R.U64 R39, R42, 0x10, R43 ;  /* 0x000000102a277819 */ /* 0x000fe4000000122b */
[----:B------:R-:W-:Y:S02]  /*103c0*/  SHF.R.U32.HI R54, RZ, 0x10, R55 ;  /* 0x00000010ff367819 */ /* 0x000fe40000011637 */
[----:B------:R-:W1:Y:S01]  /*103d0*/  LDS.128 R8, [R12+0x10400] ;  /* 0x010400000c087984 */ /* 0x000e620000000c00 */
[----:B------:R-:W-:Y:S01]  /*103e0*/  SHF.R.U32.HI R42, RZ, 0x10, R43 ;  /* 0x00000010ff2a7819 */ /* 0x000fe2000001162b */
        /* <DEDUP_REMOVED lines=15> */
[----:B------:R-:W-:Y:S01]  /*104e0*/  FMUL.FTZ R14, R9, R30 ;  /* 0x0000001e090e7220 */ /* 0x000fe20000410000 */
[----:B------:R-:W-:Y:S01]  /*104f0*/  FMUL.FTZ R36, R27, R26 ;  /* 0x0000001a1b247220 */ /* 0x000fe20000410000 */
[----:B------:R-:W-:Y:S01]  /*10500*/  FMUL.FTZ R31, R9, R78 ;  /* 0x0000004e091f7220 */ /* 0x000fe20000410000 */
[----:B------:R-:W-:-:S02]  /*10510*/  HADD2.F32 R28, -RZ, R10.H0_H0 ;  /* 0x2000000aff1c7230 */ /* 0x000fc40000004100 */
[C---:B------:R-:W-:Y:S01]  /*10520*/  FFMA.FTZ R34, R15.reuse, R26, -R34 ;  /* 0x0000001a0f227223 */ /* 0x040fe20000010822 */
[--C-:B------:R-:W-:Y:S02]  /*10530*/  HADD2.F32 R27, -RZ, R70.reuse.H0_H0 ;  /* 0x20000046ff1b7230 */ /* 0x100fe40000004100 */
[----:B------:R-:W-:Y:S01]  /*10540*/  FFMA.FTZ R36, R15, R32, R36 ;  /* 0x000000200f247223 */ /* 0x000fe20000010024 */
[----:B------:R-:W-:Y:S02]  /*10550*/  HADD2.F32 R9, -RZ, R79.H0_H0 ;  /* 0x2000004fff097230 */ /* 0x000fe40000004100 */
[C---:B------:R-:W-:Y:S01]  /*10560*/  FFMA.FTZ R78, R5.reuse, R78, -R14 ;  /* 0x0000004e054e7223 */ /* 0x040fe2000001080e */
[----:B------:R-:W-:Y:S02]  /*10570*/  HADD2.F32 R29, -RZ, R11.H0_H0 ;  /* 0x2000000bff1d7230 */ /* 0x000fe40000004100 */
[----:B------:R-:W-:Y:S01]  /*10580*/  FFMA.FTZ R31, R5, R30, R31 ;  /* 0x0000001e051f7223 */ /* 0x000fe2000001001f */
[----:B------:R-:W-:-:S02]  /*10590*/  HADD2.F32 R70, -RZ, R70.H1_H1 ;  /* 0x30000046ff467230 */ /* 0x000fc40000004100 */
[C---:B------:R-:W-:Y:S01]  /*105a0*/  FMUL.FTZ R5, R28.reuse, R27 ;  /* 0x0000001b1c057220 */ /* 0x040fe20000410000 */
[----:B------:R-:W-:Y:S02]  /*105b0*/  HADD2.F32 R14, -RZ, R79.H1_H1 ;  /* 0x3000004fff0e7230 */ /* 0x000fe40000004100 */
[-C--:B------:R-:W-:Y:S01]  /*105c0*/  FMUL.FTZ R15, R28, R9.reuse ;  /* 0x000000091c0f7220 */ /* 0x080fe20000410000 */
[----:B------:R-:W-:Y:S02]  /*105d0*/  HADD2.F32 R11, -RZ, R11.H1_H1 ;  /* 0x3000000bff0b7230 */ /* 0x000fe40000004100 */
[----:B------:R-:W-:Y:S01]  /*105e0*/  FMUL.FTZ R32, R29, R70 ;  /* 0x000000461d207220 */ /* 0x000fe20000410000 */
[----:B------:R-:W-:Y:S02]  /*105f0*/  HADD2.F32 R28, -RZ, R42.H0_H0 ;  /* 0x2000002aff1c7230 */ /* 0x000fe40000004100 */
[----:B------:R-:W-:Y:S01]  /*10600*/  FFMA.FTZ R30, R24, R9, -R5 ;  /* 0x00000009181e7223 */ /* 0x000fe20000010805 */
[----:B------:R-:W-:-:S02]  /*10610*/  HADD2.F32 R26, -RZ, R54.H0_H0 ;  /* 0x20000036ff1a7230 */ /* 0x000fc40000004100 */
[-C--:B------:R-:W-:Y:S01]  /*10620*/  FMUL.FTZ R29, R29, R14.reuse ;  /* 0x0000000e1d1d7220 */ /* 0x080fe20000410000 */
[----:B------:R-:W-:Y:S01]  /*10630*/  FFMA.FTZ R32, R25, R14, -R32 ;  /* 0x0000000e19207223 */ /* 0x000fe20000010820 */
[----:B------:R-:W-:Y:S01]  /*10640*/  FFMA.FTZ R24, R24, R27, R15 ;  /* 0x0000001b18187223 */ /* 0x000fe2000001000f */
[C---:B------:R-:W-:Y:S01]  /*10650*/  FMUL.FTZ R38, R11.reuse, R28 ;  /* 0x0000001c0b267220 */ /* 0x040fe20000410000 */
[----:B------:R-:W-:Y:S01]  /*10660*/  FMUL.FTZ R14, R11, R26 ;  /* 0x0000001a0b0e7220 */ /* 0x000fe20000410000 */
[----:B------:R-:W-:Y:S02]  /*10670*/  HADD2.F32 R8, -RZ, R8.H1_H1 ;  /* 0x30000008ff087230 */ /* 0x000fe40000004100 */
[----:B------:R-:W-:Y:S01]  /*10680*/  FFMA.FTZ R29, R25, R70, R29 ;  /* 0x00000046191d7223 */ /* 0x000fe2000001001d */
        /* <DEDUP_REMOVED lines=27> */
.L_x_2384:
[----:B------:R-:W-:Y:S05]  /*10840*/  BSYNC B1 ;  /* 0x0000000000017941 */ /* 0x000fea0003800000 */
.L_x_2383:
[----:B------:R-:W-:Y:S04]  /*10850*/  BSSY B1, `(.L_x_2385) ;  /* 0x0000060000017945 */ /* 0x000fe80003800000 */
[----:B------:R-:W-:Y:S05]  /*10860*/  @P1 BRA `(.L_x_2386) ;  /* 0x0000000400781947 */ /* 0x000fea0003800000 */
[----:B-1234-:R-:W-:Y:S01]  /*10870*/  LEA.HI R4, R13, R214, RZ, 0x1d ;  /* 0x000000d60d047211 */ /* 0x01efe200078fe8ff */
[----:B------:R-:W-:Y:S01]  /*10880*/  HADD2.F32 R31, -RZ, R72.H1_H1 ;  /* 0x30000048ff1f7230 */ /* 0x000fe20000004100 */
        /* <DEDUP_REMOVED lines=43> */
[----:B------:R-:W-:Y:S02]  /*10b40*/  HADD2.F32 R27, -RZ, R71.H0_H0 ;  /* 0x20000047ff1b7230 */ /* 0x000fe40000004100 */
        /* <DEDUP_REMOVED lines=48> */
.L_x_2386:
[----:B------:R-:W-:Y:S05]  /*10e50*/  BSYNC B1 ;  /* 0x0000000000017941 */ /* 0x000fea0003800000 */
.L_x_2385:
[----:B------:R-:W-:Y:S05]  /*10e60*/  @P2 BRA `(.L_x_2352) ;  /* 0x0000000400782947 */ /* 0x000fea0003800000 */
[----:B------:R-:W-:Y:S01]  /*10e70*/  LEA.HI R13, R13, R220, RZ, 0x1d ;  /* 0x000000dc0d0d7211 */ /* 0x000fe200078fe8ff */
[----:B------:R-:W-:Y:S01]  /*10e80*/  HADD2.F32 R32, -RZ, R0.H1_H1 ;  /* 0x30000000ff207230 */ /* 0x000fe20000004100 */
[----:B------:R-:W-:Y:S01]  /*10e90*/  SHF.R.U64 R38, R64, 0x10, R65 ;  /* 0x0000001040267819 */ /* 0x000fe20000001241 */
[--C-:B------:R-:W-:Y:S01]  /*10ea0*/  HADD2.F32 R30, -RZ, R20.reuse.H1_H1 ;  /* 0x30000014ff1e7230 */ /* 0x100fe20000004100 */
[----:B01234-:R-:W-:Y:S01]  /*10eb0*/  SHF.R.S32.HI R4, RZ, 0x1f, R13 ;  /* 0x0000001fff047819 */ /* 0x01ffe2000001140d */
[----:B------:R-:W-:Y:S01]  /*10ec0*/  HADD2.F32 R20, -RZ, R20.H0_H0 ;  /* 0x20000014ff147230 */ /* 0x000fe20000004100 */
[----:B------:R-:W-:Y:S02]  /*10ed0*/  SHF.L.U32 R5, R13, 0x3, RZ ;  /* 0x000000030d057819 */ /* 0x000fe400000006ff */
[----:B------:R-:W-:Y:S02]  /*10ee0*/  LEA.HI R13, R4, R13, RZ, 0x3 ;  /* 0x0000000d040d7211 */ /* 0x000fe400078f18ff */
[----:B------:R-:W-:-:S02]  /*10ef0*/  LOP3.LUT R4, R190, 0x38, R5, 0xf8, !PT ;  /* 0x00000038be047812 */ /* 0x000fc400078ef805 */
[----:B------:R-:W-:Y:S01]  /*10f00*/  SHF.R.U32.HI R64, RZ, 0x10, R65 ;  /* 0x00000010ff407819 */ /* 0x000fe20000011641 */
[----:B------:R-:W-:Y:S01]  /*10f10*/  IMAD.SHL.U32 R13, R13, 0x400, RZ ;  /* 0x000004000d0d7824 */ /* 0x000fe200078e00ff */
[----:B------:R-:W-:Y:S02]  /*10f20*/  LOP3.LUT R9, R4, R223, RZ, 0x3c, !PT ;  /* 0x000000df04097212 */ /* 0x000fe400078e3cff */
[----:B------:R-:W0:Y:S01]  /*10f30*/  LDS.128 R4, [R217] ;  /* 0x00000000d9047984 */ /* 0x000e220000000c00 */
[----:B------:R-:W-:Y:S02]  /*10f40*/  SHF.R.U32.HI R29, RZ, 0x10, R49 ;  /* 0x00000010ff1d7819 */ /* 0x000fe40000011631 */
[----:B------:R-:W-:Y:S02]  /*10f50*/  LOP3.LUT R13, R13, 0x7fffe000, RZ, 0xc0, !PT ;  /* 0x7fffe0000d0d7812 */ /* 0x000fe400078ec0ff */
[----:B------:R-:W-:Y:S01]  /*10f60*/  SHF.R.U64 R37, R66, 0x10, R67 ;  /* 0x0000001042257819 */ /* 0x000fe20000001243 */
[----:B------:R-:W-:Y:S01]  /*10f70*/  HADD2.F32 R29, -RZ, R29.H0_H0 ;  /* 0x2000001dff1d7230 */ /* 0x000fe20000004100 */
[----:B------:R-:W-:-:S02]  /*10f80*/  IADD3 R9, R9, R13, R198 ;  /* 0x0000000d09097210 */ /* 0x000fc40007ffe0c6 */
[----:B------:R-:W-:Y:S02]  /*10f90*/  SHF.R.U64 R33, R50, 0x10, R51 ;  /* 0x0000001032217819 */ /* 0x000fe40000001233 */
[----:B------:R-:W-:Y:S01]  /*10fa0*/  SHF.R.U32.HI R66, RZ, 0x10, R67 ;  /* 0x00000010ff427819 */ /* 0x000fe20000011643 */
[----:B------:R-:W-:Y:S01]  /*10fb0*/  IMAD R12, R9, 0x2, R18 ;  /* 0x00000002090c7824 */ /* 0x000fe200078e0212 */
[----:B------:R-:W-:Y:S02]  /*10fc0*/  SHF.R.U32.HI R50, RZ, 0x10, R51 ;  /* 0x00000010ff327819 */ /* 0x000fe40000011633 */
[----:B------:R-:W-:Y:S02]  /*10fd0*/  SHF.R.U64 R35, R48, 0x10, R49 ;  /* 0x0000001030237819 */ /* 0x000fe40000001231 */
        /* <DEDUP_REMOVED lines=55> */
[-C--:B------:R-:W-:Y:S01]  /*11350*/  FMUL.FTZ R8, R8, R3.reuse ;  /* 0x0000000308087220 */ /* 0x080fe20000410000 */
[----:B------:R-:W-:Y:S01]  /*11360*/  FFMA.FTZ R3, R4, R3, -R7 ;  /* 0x0000000304037223 */ /* 0x000fe20000010807 */
[-C--:B------:R-:W-:Y:S01]  /*11370*/  FMUL.FTZ R10, R10, R5.reuse ;  /* 0x000000050a0a7220 */ /* 0x080fe20000410000 */
[----:B------:R-:W-:Y:S01]  /*11380*/  FFMA.FTZ R0, R6, R5, -R15 ;  /* 0x0000000506007223 */ /* 0x000fe2000001080f */
[----:B------:R-:W-:Y:S01]  /*11390*/  FFMA.FTZ R13, R4, R9, R8 ;  /* 0x00000009040d7223 */ /* 0x000fe20000010008 */
[----:B------:R-:W-:Y:S01]  /*113a0*/  F2FP.F16.F32.PACK_AB R7, R26, R21 ;  /* 0x000000151a07723e */ /* 0x000fe200000000ff */
        /* <DEDUP_REMOVED lines=10> */
.L_x_2352:
[----:B------:R-:W-:Y:S05]  /*11450*/  BSYNC B0 ;  /* 0x0000000000007941 */ /* 0x000fea0003800000 */
.L_x_2324:
        /* <DEDUP_REMOVED lines=8> */
.L_x_2322:
[----:B------:R-:W2:Y:S02]  /*114e0*/  LDL R0, [R1+0x38] ;  /* 0x0000380001007983 */ /* 0x000ea40000100800 */
[----:B--2---:R-:W-:-:S13]  /*114f0*/  R2UR UR4, R0 ;  /* 0x00000000000472ca */ /* 0x004fda00000e0000 */
[----:B------:R-:W-:-:S04]  /*11500*/  MOV R0, UR4 ;  /* 0x0000000400007c02 */ /* 0x000fc80008000f00 */
[----:B------:R-:W-:-:S13]  /*11510*/  ISETP.NE.AND P0, PT, R0, 0x3, PT ;  /* 0x000000030000780c */ /* 0x000fda0003f05270 */
[----:B------:R-:W-:Y:S05]  /*11520*/  @!P0 BRA `(.L_x_2387) ;  /* 0x0000000000048947 */ /* 0x000fea0003800000 */
[----:B------:R-:W-:Y:S01]  /*11530*/  BPT.TRAP 0x1 ;  /* 0x000000040000795c */ /* 0x000fe20000300000 */
.L_x_2387:
[----:B01----:R-:W-:Y:S01]  /*11540*/  IMAD R3, R185, 0x8, R18 ;  /* 0x00000008b9037824 */ /* 0x003fe200078e0212 */
[----:B------:R-:W-:-:S04]  /*11550*/  SHF.L.U32 R0, R188, 0x1f, RZ ;  /* 0x0000001fbc007819 */ /* 0x000fc800000006ff */
[----:B------:R0:W1:Y:S01]  /*11560*/  SYNCS.PHASECHK.TRANS64.TRYWAIT P2, [R3+URZ+0x34830], R0 ;  /* 0x03483000030075a7 */ /* 0x000062000804017f */
[----:B------:R-:W-:Y:S05]  /*11570*/  @!P0 BRA `(.L_x_2388) ;  /* 0x0000000000048947 */ /* 0x000fea0003800000 */
[----:B------:R-:W-:Y:S01]  /*11580*/  BPT.TRAP 0x1 ;  /* 0x000000040000795c */ /* 0x000fe20000300000 */
.L_x_2388:
[----:B---34-:R-:W2:Y:S01]  /*11590*/  S2R R4, SR_TID.X ;  /* 0x0000000000047919 */ /* 0x018ea20000002100 */
[----:B------:R-:W-:Y:S01]  /*115a0*/  IMAD.MOV.U32 R151, RZ, RZ, RZ ;  /* 0x000000ffff977224 */ /* 0x000fe200078e00ff */
[----:B--2---:R-:W-:-:S04]  /*115b0*/  LOP3.LUT R4, R4, 0x7f, RZ, 0xc0, !PT ;  /* 0x0000007f04047812 */ /* 0x004fc800078ec0ff */
[----:B------:R-:W-:Y:S01]  /*115c0*/  ISETP.NE.AND P1, PT, R4, RZ, PT ;  /* 0x000000ff0400720c */ /* 0x000fe20003f25270 */
[----:B-1----:R-:W-:-:S12]  /*115d0*/  @P2 BRA `(.L_x_2389) ;  /* 0x0000000000082947 */ /* 0x002fd80003800000 */
[----:B------:R-:W1:Y:S02]  /*115e0*/  SYNCS.PHASECHK.TRANS64.TRYWAIT P2, [R3+URZ+0x34830], R0 ;  /* 0x03483000030075a7 */ /* 0x000e64000804017f */
[----:B-1----:R-:W-:Y:S05]  /*115f0*/  @!P2 BRA `(.L_x_2390) ;  /* 0x000001180074a947 */ /* 0x002fea0003800000 */
.L_x_2389:
[----:B------:R-:W-:Y:S05]  /*11600*/  WARPSYNC.ALL ;  /* 0x0000000000007948 */ /* 0x000fea0003800000 */
[----:B01----:R-:W-:Y:S01]  /*11610*/  IADD3 R0, R18, 0x1c400, RZ ;  /* 0x0001c40012007810 */ /* 0x003fe20007ffe0ff */
[----:B------:R-:W-:Y:S01]  /*11620*/  IMAD.MOV.U32 R5, RZ, RZ, 0x40000040 ;  /* 0x40000040ff057424 */ /* 0x000fe200078e00ff */
[----:B------:R-:W-:Y:S01]  /*11630*/  R2UR UR4, R2 ;  /* 0x00000000020472ca */ /* 0x000fe200000e0000 */
[----:B------:R-:W-:Y:S01]  /*11640*/  WARPGROUP.ARRIVE ;  /* 0x00000000000079c5 */ /* 0x000fe20000000000 */
[----:B------:R-:W-:Y:S01]  /*11650*/  SHF.R.U32.HI R0, RZ, 0x4, R0 ;  /* 0x00000004ff007819 */ /* 0x000fe20000011600 */
[----:B------:R-:W-:Y:S01]  /*11660*/  UMOV UR9, 0x40000040 ;  /* 0x4000004000097882 */ /* 0x000fe20000000000 */
[----:B------:R-:W-:Y:S01]  /*11670*/  R2UR UR11, R5 ;  /* 0x00000000050b72ca */ /* 0x000fe200000e0000 */
[----:B------:R-:W-:Y:S01]  /*11680*/  IMAD.MOV.U32 R7, RZ, RZ, 0x40000040 ;  /* 0x40000040ff077424 */ /* 0x000fe200078e00ff */
[----:B------:R-:W-:Y:S01]  /*11690*/  LOP3.LUT R0, R0, 0x3fff, RZ, 0xc0, !PT ;  /* 0x00003fff00007812 */ /* 0x000fe200078ec0ff */
[----:B------:R-:W-:Y:S01]  /*116a0*/  UMOV UR53, 0x40000040 ;  /* 0x4000004000357882 */ /* 0x000fe20000000000 */
[----:B------:R-:W-:Y:S01]  /*116b0*/  MOV R11, UR9 ;  /* 0x00000009000b7c02 */ /* 0x000fe20008000f00 */
[----:B------:R-:W-:Y:S01]  /*116c0*/  UMOV UR49, 0x40000040 ;  /* 0x4000004000317882 */ /* 0x000fe20000000000 */
[----:B------:R-:W-:Y:S01]  /*116d0*/  LOP3.LUT R8, R0, 0x10000, RZ, 0xfc, !PT ;  /* 0x0001000000087812 */ /* 0x000fe200078efcff */
[----:B------:R-:W-:Y:S01]  /*116e0*/  UMOV UR45, 0x40000040 ;  /* 0x40000040002d7882 */ /* 0x000fe20000000000 */
[----:B------:R-:W-:Y:S01]  /*116f0*/  UMOV UR41, 0x40000040 ;  /* 0x4000004000297882 */ /* 0x000fe20000000000 */
[----:B------:R-:W-:Y:S01]  /*11700*/  ULOP3.LUT UR4, UR4, 0x10000, URZ, 0xfc, !UPT ;  /* 0x0001000004047892 */ /* 0x000fe2000f8efc3f */
[----:B------:R-:W-:Y:S01]  /*11710*/  IMAD.MOV.U32 R5, RZ, RZ, 0x40000040 ;  /* 0x40000040ff057424 */ /* 0x000fe200078e00ff */
[----:B------:R-:W-:Y:S01]  /*11720*/  UMOV UR37, 0x40000040 ;  /* 0x4000004000257882 */ /* 0x000fe20000000000 */
[----:B------:R-:W-:Y:S01]  /*11730*/  IMAD R4, R185, 0xc00, R8 ;  /* 0x00000c00b9047824 */ /* 0x000fe200078e0208 */
[----:B------:R-:W-:Y:S01]  /*11740*/  UIADD3 UR5, UR4, 0x2, URZ ;  /* 0x0000000204057890 */ /* 0x000fe2000fffe03f */
[----:B------:R-:W-:Y:S01]  /*11750*/  @!P1 VIADD R3, R3, 0x34840 ;  /* 0x0003484003039836 */ /* 0x000fe20000000000 */
[----:B------:R-:W-:Y:S01]  /*11760*/  UIADD3 UR52, UR4, 0x406, URZ ;  /* 0x0000040604347890 */ /* 0x000fe2000fffe03f */
[C---:B------:R-:W-:Y:S01]  /*11770*/  VIADD R6, R4.reuse, 0x2 ;  /* 0x0000000204067836 */ /* 0x040fe20000000000 */
[----:B------:R-:W-:Y:S01]  /*11780*/  R2UR UR10, R4 ;  /* 0x00000000040a72ca */ /* 0x000fe200000e0000 */
[----:B------:R-:W-:Y:S01]  /*11790*/  UMOV UR8, UR4 ;  /* 0x0000000400087c82 */ /* 0x000fe20008000000 */
[----:B------:R-:W-:Y:S01]  /*117a0*/  UIADD3 UR48, UR4, 0x800, URZ ;  /* 0x0000080004307890 */ /* 0x000fe2000fffe03f */
[----:B------:R-:W-:Y:S01]  /*117b0*/  IMAD.U32 R10, RZ, RZ, UR8 ;  /* 0x00000008ff0a7e24 */ /* 0x000fe2000f8e00ff */
[----:B------:R-:W-:Y:S01]  /*117c0*/  UIADD3 UR44, UR4, 0x802, URZ ;  /* 0x00000802042c7890 */ /* 0x000fe2000fffe03f */
[----:B------:R-:W-:Y:S01]  /*117d0*/  R2UR UR39, R5 ;  /* 0x00000000052772ca */ /* 0x000fe200000e0000 */
[----:B------:R-:W-:Y:S01]  /*117e0*/  UIADD3 UR40, UR4, 0x804, URZ ;  /* 0x0000080404287890 */ /* 0x000fe2000fffe03f */
[----:B------:R-:W-:Y:S01]  /*117f0*/  IMAD.MOV.U32 R5, RZ, RZ, -0x80 ;  /* 0xffffff80ff057424 */ /* 0x000fe200078e00ff */
[----:B------:R0:W-:Y:S01]  /*11800*/  STL.64 [R1+0x30], R10 ;  /* 0x0000300a01007387 */ /* 0x0001e20000100a00 */
[----:B------:R-:W-:Y:S01]  /*11810*/  UIADD3 UR36, UR4, 0x806, URZ ;  /* 0x0000080604247890 */ /* 0x000fe2000fffe03f */
[----:B------:R-:W-:Y:S01]  /*11820*/  @!P1 PRMT R3, RZ, 0x654, R3 ;  /* 0x00000654ff039816 */ /* 0x000fe20000000003 */
[----:B------:R-:W-:Y:S01]  /*11830*/  IMAD R0, R150, R5, 0x80 ;  /* 0x0000008096007424 */ /* 0x000fe200078e0205 */
[----:B------:R-:W-:Y:S01]  /*11840*/  BSSY B0, `(.L_x_2391) ;  /* 0x000056e000007945 */ /* 0x000fe20003800000 */
[----:B------:R-:W-:Y:S01]  /*11850*/  HGMMA.64x128x16.F32 R24, gdesc[UR8], RZ, !UPT, gsb0 ;  /* 0x01e00000081879f0 */ /* 0x000fe2000c0008ff */
        /* <DEDUP_REMOVED lines=9> */
[----:B------:R-:W-:Y:S01]  /*118f0*/  IADD3 R5, R195, R0, RZ ;  /* 0x00000000c3057210 */ /* 0x000fe20007ffe0ff */
[--C-:B------:R-:W-:Y:S01]  /*11900*/  IMAD.MOV.U32 R149, RZ, RZ, R151.reuse ;  /* 0x000000ffff957224 */ /* 0x100fe200078e0097 */
[-C--:B------:R-:W-:Y:S01]  /*11910*/  MOV R147, R151.reuse ;  /* 0x0000009700937202 */ /* 0x080fe20000000f00 */
[----:B------:R-:W-:Y:S01]  /*11920*/  IMAD.MOV.U32 R148, RZ, RZ, R151 ;  /* 0x000000ffff947224 */ /* 0x000fe200078e0097 */
[----:B------:R0:W-:Y:S01]  /*11930*/  STL.64 [R1+0x28], R10 ;  /* 0x0000280a01007387 */ /* 0x0001e20000100a00 */
[----:B------:R-:W-:Y:S01]  /*11940*/  IMAD R2, R202, -0x2, R5 ;  /* 0xfffffffeca027824 */ /* 0x000fe200078e0205 */
[-C--:B------:R-:W-:Y:S01]  /*11950*/  MOV R144, R151.reuse ;  /* 0x0000009700907202 */ /* 0x080fe20000000f00 */
[--C-:B-----5:R-:W-:Y:S01]  /*11960*/  IMAD.MOV.U32 R146, RZ, RZ, R151.reuse ;  /* 0x000000ffff927224 */ /* 0x120fe200078e0097 */
[-C--:B------:R-:W-:Y:S01]  /*11970*/  MOV R141, R151.reuse ;  /* 0x00000097008d7202 */ /* 0x080fe20000000f00 */
[--C-:B------:R-:W-:Y:S01]  /*11980*/  IMAD.MOV.U32 R145, RZ, RZ, R151.reuse ;  /* 0x000000ffff917224 */ /* 0x100fe200078e0097 */
        /* <DEDUP_REMOVED lines=104> */
[----:B0-----:R-:W-:Y:S01]  /*12010*/  MOV R11, UR9 ;  /* 0x00000009000b7c02 */ /* 0x001fe20008000f00 */
[----:B------:R-:W-:Y:S02]  /*12020*/  IMAD.MOV.U32 R7, RZ, RZ, 0x40000040 ;  /* 0x40000040ff077424 */ /* 0x000fe400078e00ff */
[----:B------:R-:W-:Y:S01]  /*12030*/  IMAD.U32 R10, RZ, RZ, UR8 ;  /* 0x00000008ff0a7e24 */ /* 0x000fe2000f8e00ff */
[----:B------:R-:W-:-:S02]  /*12040*/  R2UR UR54, R6 ;  /* 0x00000000063672ca */ /* 0x000fc400000e0000 */
[----:B------:R-:W-:Y:S01]  /*12050*/  R2UR UR55, R7 ;  /* 0x00000000073772ca */ /* 0x000fe200000e0000 */
[----:B------:R-:W-:Y:S01]  /*12060*/  IMAD.MOV.U32 R7, RZ, RZ, 0x40000040 ;  /* 0x40000040ff077424 */ /* 0x000fe200078e00ff */
[----:B------:R-:W-:Y:S01]  /*12070*/  IADD3 R6, R4, 0x800, RZ ;  /* 0x0000080004067810 */ /* 0x000fe20007ffe0ff */
[----:B------:R0:W-:Y:S03]  /*12080*/  STL.64 [R1], R10 ;  /* 0x0000000a01007387 */ /* 0x0001e60000100a00 */
[----:B------:R-:W-:Y:S01]  /*12090*/  R2UR UR50, R6 ;  /* 0x00000000063272ca */ /* 0x000fe200000e0000 */
[----:B------:R-:W-:Y:S01]  /*120a0*/  VIADD R6, R4, 0x802 ;  /* 0x0000080204067836 */ /* 0x000fe20000000000 */
[----:B------:R-:W-:Y:S02]  /*120b0*/  R2UR UR51, R7 ;  /* 0x00000000073372ca */ /* 0x000fe400000e0000 */
[----:B------:R-:W-:-:S02]  /*120c0*/  MOV R7, 0x40000040 ;  /* 0x4000004000077802 */ /* 0x000fc40000000f00 */
[----:B------:R-:W-:Y:S01]  /*120d0*/  R2UR UR46, R6 ;  /* 0x00000000062e72ca */ /* 0x000fe200000e0000 */
[C---:B------:R-:W-:Y:S01]  /*120e0*/  VIADD R6, R4.reuse, 0x804 ;  /* 0x0000080404067836 */ /* 0x040fe20000000000 */
[----:B------:R-:W-:Y:S01]  /*120f0*/  R2UR UR47, R7 ;  /* 0x00000000072f72ca */ /* 0x000fe200000e0000 */
[----:B------:R-:W-:Y:S01]  /*12100*/  IMAD.MOV.U32 R7, RZ, RZ, 0x40000040 ;  /* 0x40000040ff077424 */ /* 0x000fe200078e00ff */
[----:B------:R-:W-:Y:S02]  /*12110*/  IADD3 R4, R4, 0x806, RZ ;  /* 0x0000080604047810 */ /* 0x000fe40007ffe0ff */
[----:B------:R-:W-:Y:S02]  /*12120*/  R2UR UR42, R6 ;  /* 0x00000000062a72ca */ /* 0x000fe400000e0000 */
[----:B------:R-:W-:Y:S02]  /*12130*/  R2UR UR43, R7 ;  /* 0x00000000072b72ca */ /* 0x000fe400000e0000 */
[----:B------:R-:W-:Y:S01]  /*12140*/  R2UR UR38, R4 ;  /* 0x00000000042672ca */ /* 0x000fe200000e0000 */
[----:B------:R-:W-:Y:S01]  /*12150*/  IMAD R4, R193, 0x80, R203 ;  /* 0x00000080c1047824 */ /* 0x000fe200078e02cb */
[----:B------:R-:W-:-:S05]  /*12160*/  IADD3 R7, -R192, 0x1, R5 ;  /* 0x00000001c0077810 */ /* 0x000fca0007ffe105 */
[----:B------:R-:W-:-:S05]  /*12170*/  IMAD R89, R202, -0x2, R7 ;  /* 0xfffffffeca597824 */ /* 0x000fca00078e0207 */
[----:B------:R-:W-:Y:S02]  /*12180*/  IADD3 R5, R89, 0x8, R4 ;  /* 0x0000000859057810 */ /* 0x000fe40007ffe004 */
[----:B------:R-:W-:Y:S02]  /*12190*/  VIADDMNMX R4, R4, R89, R2, PT ;  /* 0x0000005904047246 */ /* 0x000fe40003800102 */
[----:B------:R-:W-:-:S04]  /*121a0*/  VIMNMX R5, R2, R5, PT ;  /* 0x0000000502057248 */ /* 0x000fc80003fe0100 */
        /* <DEDUP_REMOVED lines=21> */
[----:B------:R-:W-:Y:S01]  /*12300*/  ULDC UR38, c[0x0][0x988] ;  /* 0x0002620000267ab9 */ /* 0x000fe20000000800 */
[----:B------:R-:W-:Y:S01]  /*12310*/  ULDC UR39, c[0x0][0x988] ;  /* 0x0002620000277ab9 */ /* 0x000fe20000000800 */
[----:B------:R-:W-:Y:S02]  /*12320*/  WARPGROUP.DEPBAR.LE gsb0, 0x0 ;  /* 0x00008000000079c5 */ /* 0x000fe40000010000 */
[----:B------:R-:W-:Y:S01]  /*12330*/  FSEL R93, R26, -INF , P2 ;  /* 0xff8000001a5d7808 */ /* 0x000fe20001000000 */
[----:B------:R1:W-:Y:S01]  /*12340*/  @!P1 SYNCS.ARRIVE.TRANS64.RED.A1T0 RZ, [R3+URZ], RZ ;  /* 0x000000ff03ff99a7 */ /* 0x0003e2000810043f */
[----:B------:R-:W-:Y:S02]  /*12350*/  FSEL R95, R27, -INF , P3 ;  /* 0xff8000001b5f7808 */ /* 0x000fe40001800000 */
[----:B------:R-:W-:Y:S02]  /*12360*/  ISETP.GT.AND P2, PT, R5, 0x9, PT ;  /* 0x000000090500780c */ /* 0x000fe40003f44270 */
[----:B------:R-:W-:-:S02]  /*12370*/  FSEL R99, R30, -INF , P4 ;  /* 0xff8000001e637808 */ /* 0x000fc40002000000 */
[----:B------:R-:W-:Y:S02]  /*12380*/  FMNMX.FTZ R0, R93, R95, !PT ;  /* 0x0000005f5d007209 */ /* 0x000fe40007810000 */
[----:B------:R-:W-:Y:S02]  /*12390*/  ISETP.GT.AND P3, PT, R5, 0x10, PT ;  /* 0x000000100500780c */ /* 0x000fe40003f64270 */
[----:B------:R-:W-:Y:S02]  /*123a0*/  FSEL R101, R31, -INF , P2 ;  /* 0xff8000001f657808 */ /* 0x000fe40001000000 */
[----:B------:R-:W-:Y:S02]  /*123b0*/  FMNMX.FTZ R0, R99, R0, !PT ;  /* 0x0000000063007209 */ /* 0x000fe40007810000 */
        /* <DEDUP_REMOVED lines=49> */
[----:B0-----:R-:W-:-:S02]  /*126d0*/  FSEL R11, R66, -INF , P3 ;  /* 0xff800000420b7808 */ /* 0x001fc40001800000 */
        /* <DEDUP_REMOVED lines=31> */
[----:B------:R-:W-:Y:S02]  /*128d0*/  FSEL R87, R87, -INF , P2 ;  /* 0xff80000057577808 */ /* 0x000fe40001000000 */
[----:B------:R-:W-:Y:S02]  /*128e0*/  FMNMX.FTZ R0, R35, R0, !PT ;  /* 0x0000000023007209 */ /* 0x000fe40007810000 */
[C---:B------:R-:W-:Y:S02]  /*128f0*/  ISETP.GT.AND P3, PT, R4.reuse, 0x1, PT ;  /* 0x000000010400780c */ /* 0x040fe40003f64270 */
[----:B------:R-:W-:Y:S01]  /*12900*/  FMNMX.FTZ R6, R87, R0, !PT ;  /* 0x0000000057067209 */ /* 0x000fe20007810000 */
[----:B------:R-:W-:Y:S01]  /*12910*/  IMAD.U32 R0, RZ, RZ, UR4 ;  /* 0x00000004ff007e24 */ /* 0x000fe2000f8e00ff */
[----:B------:R-:W-:-:S02]  /*12920*/  ISETP.GT.AND P4, PT, R4, 0x8, PT ;  /* 0x000000080400780c */ /* 0x000fc40003f84270 */
[----:B------:R-:W-:Y:S01]  /*12930*/  FSEL R30, R25, -INF , P3 ;  /* 0xff800000191e7808 */ /* 0x000fe20001800000 */
[----:B------:R-:W0:Y:S01]  /*12940*/  SHFL.BFLY PT, R5, R6, 0x2, 0x1f ;  /* 0x0c401f0006057f89 */ /* 0x000e2200000e0000 */
[----:B------:R-:W-:Y:S02]  /*12950*/  FSEL R25, R28, -INF , P4 ;  /* 0xff8000001c197808 */ /* 0x000fe40002000000 */
[----:B------:R-:W-:Y:S02]  /*12960*/  ISETP.GT.AND P3, PT, R4, 0x10, PT ;  /* 0x000000100400780c */ /* 0x000fe40003f64270 */
[----:B------:R-:W-:Y:S02]  /*12970*/  IADD3 R50, R195, -R192, RZ ;  /* 0x800000c0c3327210 */ /* 0x000fe40007ffe0ff */
[----:B------:R-:W-:Y:S02]  /*12980*/  FSEL R89, R32, -INF , P3 ;  /* 0xff80000020597808 */ /* 0x000fe40001800000 */
[----:B------:R-:W-:Y:S01]  /*12990*/  ISETP.GT.AND P3, PT, R4, 0x18, PT ;  /* 0x000000180400780c */ /* 0x000fe20003f64270 */
[----:B------:R-:W-:Y:S01]  /*129a0*/  IMAD R50, R193, 0x80, R50 ;  /* 0x00000080c1327824 */ /* 0x000fe200078e0232 */
[----:B0-----:R-:W-:-:S05]  /*129b0*/  FMNMX.FTZ R10, R6, R5, !PT ;  /* 0x00000005060a7209 */ /* 0x001fca0007810000 */
[----:B------:R-:W0:Y:S02]  /*129c0*/  SHFL.BFLY PT, R5, R10, 0x1, 0x1f ;  /* 0x0c201f000a057f89 */ /* 0x000e2400000e0000 */
[----:B0-----:R-:W-:-:S04]  /*129d0*/  FMNMX.FTZ R5, R10, R5, !PT ;  /* 0x000000050a057209 */ /* 0x001fc80007810000 */
[C---:B------:R-:W-:Y:S01]  /*129e0*/  FSETP.NEU.FTZ.AND P2, PT, R5.reuse, -INF , PT ;  /* 0xff8000000500780b */ /* 0x040fe20003f5d000 */
[----:B------:R-:W-:-:S05]  /*129f0*/  FMUL.FTZ R12, R5, R0 ;  /* 0x00000000050c7220 */ /* 0x000fca0000410000 */
[----:B------:R-:W-:Y:S02]  /*12a00*/  FSEL R12, R12, RZ, P2 ;  /* 0x000000ff0c0c7208 */ /* 0x000fe40001000000 */
[----:B------:R-:W-:-:S03]  /*12a10*/  ISETP.GT.AND P2, PT, R4, RZ, PT ;  /* 0x000000ff0400720c */ /* 0x000fc60003f44270 */
[-CC-:B------:R-:W-:Y:S01]  /*12a20*/  FFMA.FTZ R181, R93, R0.reuse, -R12.reuse ;  /* 0x000000005db57223 */ /* 0x180fe2000001080c */
[----:B------:R-:W-:Y:S01]  /*12a30*/  FSEL R43, R24, -INF , P2 ;  /* 0xff800000182b7808 */ /* 0x000fe20001000000 */
[-CC-:B------:R-:W-:Y:S01]  /*12a40*/  FFMA.FTZ R95, R95, R0.reuse, -R12.reuse ;  /* 0x000000005f5f7223 */ /* 0x180fe2000001080c */
[C---:B------:R-:W-:Y:S01]  /*12a50*/  ISETP.GT.AND P2, PT, R4.reuse, 0x9, PT ;  /* 0x000000090400780c */ /* 0x040fe20003f44270 */
[--C-:B------:R-:W-:Y:S01]  /*12a60*/  FFMA.FTZ R183, R99, R0, -R12.reuse ;  /* 0x0000000063b77223 */ /* 0x100fe2000001080c */
[----:B------:R-:W-:Y:S01]  /*12a70*/  FMNMX.FTZ R10, R43, R30, !PT ;  /* 0x0000001e2b0a7209 */ /* 0x000fe20007810000 */
[----:B------:R0:W-:Y:S01]  /*12a80*/  MUFU.EX2 R2, R95 ;  /* 0x0000005f00027308 */ /* 0x0001e20000000800 */
[----:B------:R-:W-:Y:S01]  /*12a90*/  FSEL R29, R29, -INF , P2 ;  /* 0xff8000001d1d7808 */ /* 0x000fe20001000000 */
[--C-:B------:R-:W-:Y:S01]  /*12aa0*/  FFMA.FTZ R6, R101, R0, -R12.reuse ;  /* 0x0000000065067223 */ /* 0x100fe2000001080c */
[----:B------:R-:W-:Y:S01]  /*12ab0*/  FMNMX.FTZ R10, R25, R10, !PT ;  /* 0x0000000a190a7209 */ /* 0x000fe20007810000 */
[-CC-:B------:R-:W-:Y:S01]  /*12ac0*/  FFMA.FTZ R177, R103, R0.reuse, -R12.reuse ;  /* 0x0000000067b17223 */ /* 0x180fe2000001080c */
[C---:B------:R-:W-:Y:S01]  /*12ad0*/  ISETP.GT.AND P2, PT, R4.reuse, 0x11, PT ;  /* 0x000000110400780c */ /* 0x040fe20003f44270 */
[--C-:B------:R-:W-:Y:S01]  /*12ae0*/  FFMA.FTZ R26, R97, R0, -R12.reuse ;  /* 0x00000000611a7223 */ /* 0x100fe2000001080c */
        /* <DEDUP_REMOVED lines=12> */
[C---:B------:R-:W-:Y:S01]  /*12bb0*/  ISETP.GT.AND P3, PT, R4.reuse, 0x20, PT ;  /* 0x000000200400780c */ /* 0x040fe20003f64270 */
[-CC-:B------:R-:W-:Y:S01]  /*12bc0*/  FFMA.FTZ R165, R9, R0.reuse, -R12.reuse ;  /* 0x0000000009a57223 */ /* 0x180fe2000001080c */
[----:B------:R-:W-:Y:S01]  /*12bd0*/  FSEL R37, R37, -INF , P2 ;  /* 0xff80000025257808 */ /* 0x000fe20001000000 */
[--C-:B------:R-:W-:Y:S01]  /*12be0*/  FFMA.FTZ R167, R7, R0, -R12.reuse ;  /* 0x0000000007a77223 */ /* 0x100fe2000001080c */
[----:B------:R-:W-:Y:S01]  /*12bf0*/  FMNMX.FTZ R14, R93, R14, !PT ;  /* 0x0000000e5d0e7209 */ /* 0x000fe20007810000 */
[----:B------:R-:W2:Y:S01]  /*12c00*/  MUFU.EX2 R181, R181 ;  /* 0x000000b500b57308 */ /* 0x000ea20000000800 */
[----:B------:R-:W-:Y:S01]  /*12c10*/  ISETP.GT.AND P2, PT, R4, 0x21, PT ;  /* 0x000000210400780c */ /* 0x000fe20003f44270 */
[-CC-:B------:R-:W-:Y:S01]  /*12c20*/  FFMA.FTZ R105, R105, R0.reuse, -R12.reuse ;  /* 0x0000000069697223 */ /* 0x180fe2000001080c */
[----:B0-----:R-:W-:Y:S01]  /*12c30*/  FSEL R95, R40, -INF , P3 ;  /* 0xff800000285f7808 */ /* 0x001fe20001800000 */
[--C-:B------:R-:W-:Y:S01]  /*12c40*/  FFMA.FTZ R179, R107, R0, -R12.reuse ;  /* 0x000000006bb37223 */ /* 0x100fe2000001080c */
[----:B------:R-:W-:Y:S01]  /*12c50*/  FMNMX.FTZ R14, R37, R14, !PT ;  /* 0x0000000e250e7209 */ /* 0x000fe20007810000 */
[-CC-:B------:R-:W-:Y:S01]  /*12c60*/  FFMA.FTZ R109, R109, R0.reuse, -R12.reuse ;  /* 0x000000006d6d7223 */ /* 0x180fe2000001080c */
[C---:B------:R-:W-:Y:S01]  /*12c70*/  ISETP.GT.AND P3, PT, R4.reuse, 0x28, PT ;  /* 0x000000280400780c */ /* 0x040fe20003f64270 */
[----:B------:R-:W0:Y:S01]  /*12c80*/  MUFU.EX2 R183, R183 ;  /* 0x000000b700b77308 */ /* 0x000e220000000800 */
[----:B------:R-:W-:Y:S01]  /*12c90*/  FSEL R41, R41, -INF , P2 ;  /* 0xff80000029297808 */ /* 0x000fe20001000000 */
[--C-:B------:R-:W-:Y:S01]  /*12ca0*/  FFMA.FTZ R161, R11, R0, -R12.reuse ;  /* 0x000000000ba17223 */ /* 0x100fe2000001080c */
[----:B------:R-:W-:Y:S01]  /*12cb0*/  FMNMX.FTZ R14, R95, R14, !PT ;  /* 0x0000000e5f0e7209 */ /* 0x000fe20007810000 */
[-CC-:B------:R-:W-:Y:S01]  /*12cc0*/  FFMA.FTZ R173, R111, R0.reuse, -R12.reuse ;  /* 0x000000006fad7223 */ /* 0x180fe2000001080c */
[----:B------:R-:W-:Y:S01]  /*12cd0*/  ISETP.GT.AND P2, PT, R4, 0x29, PT ;  /* 0x000000290400780c */ /* 0x000fe20003f44270 */
[--C-:B------:R-:W-:Y:S01]  /*12ce0*/  FFMA.FTZ R163, R13, R0, -R12.reuse ;  /* 0x000000000da37223 */ /* 0x100fe2000001080c */
[----:B------:R-:W-:Y:S01]  /*12cf0*/  FSEL R99, R44, -INF , P3 ;  /* 0xff8000002c637808 */ /* 0x000fe20001800000 */
[----:B------:R-:W3:Y:S01]  /*12d00*/  MUFU.EX2 R6, R6 ;  /* 0x0000000600067308 */ /* 0x000ee20000000800 */
[----:B------:R-:W-:Y:S01]  /*12d10*/  FMNMX.FTZ R20, R41, R14, !PT ;  /* 0x0000000e29147209 */ /* 0x000fe20007810000 */
[-CC-:B------:R-:W-:Y:S01]  /*12d20*/  FFMA.FTZ R157, R15, R0.reuse, -R12.reuse ;  /* 0x000000000f9d7223 */ /* 0x180fe2000001080c */
[C---:B------:R-:W-:Y:S01]  /*12d30*/  ISETP.GT.AND P3, PT, R4.reuse, 0x30, PT ;  /* 0x000000300400780c */ /* 0x040fe20003f64270 */
[-CC-:B------:R-:W-:Y:S01]  /*12d40*/  FFMA.FTZ R159, R21, R0.reuse, -R12.reuse ;  /* 0x00000000159f7223 */ /* 0x180fe2000001080c */
[----:B------:R-:W-:Y:S01]  /*12d50*/  FSEL R45, R45, -INF , P2 ;  /* 0xff8000002d2d7808 */ /* 0x000fe20001000000 */
[--C-:B------:R-:W-:Y:S01]  /*12d60*/  FFMA.FTZ R153, R27, R0, -R12.reuse ;  /* 0x000000001b997223 */ /* 0x100fe2000001080c */
[----:B------:R-:W-:Y:S01]  /*12d70*/  FMNMX.FTZ R20, R99, R20, !PT ;  /* 0x0000001463147209 */ /* 0x000fe20007810000 */
[----:B------:R-:W4:Y:S01]  /*12d80*/  MUFU.EX2 R177, R177 ;  /* 0x000000b100b17308 */ /* 0x000f220000000800 */
[----:B------:R-:W-:Y:S01]  /*12d90*/  ISETP.GT.AND P2, PT, R4, 0x31, PT ;  /* 0x000000310400780c */ /* 0x000fe20003f44270 */
[-CC-:B------:R-:W-:Y:S01]  /*12da0*/  FFMA.FTZ R59, R59, R0.reuse, -R12.reuse ;  /* 0x000000003b3b7223 */ /* 0x180fe2000001080c */
[----:B------:R-:W-:Y:S01]  /*12db0*/  FSEL R101, R48, -INF , P3 ;  /* 0xff80000030657808 */ /* 0x000fe20001800000 */
[--C-:B------:R-:W-:Y:S01]  /*12dc0*/  FFMA.FTZ R36, R67, R0, -R12.reuse ;  /* 0x0000000043247223 */ /* 0x100fe2000001080c */
[----:B------:R-:W-:Y:S01]  /*12dd0*/  FMNMX.FTZ R20, R45, R20, !PT ;  /* 0x000000142d147209 */ /* 0x000fe20007810000 */
[-CC-:B------:R-:W-:Y:S01]  /*12de0*/  FFMA.FTZ R155, R35, R0.reuse, -R12.reuse ;  /* 0x00000000239b7223 */ /* 0x180fe2000001080c */
[C---:B------:R-:W-:Y:S01]  /*12df0*/  ISETP.GT.AND P3, PT, R4.reuse, 0x38, PT ;  /* 0x000000380400780c */ /* 0x040fe20003f64270 */
[----:B------:R-:W1:Y:S01]  /*12e00*/  MUFU.EX2 R10, R105 ;  /* 0x00000069000a7308 */ /* 0x000e620000000800 */
        /* <DEDUP_REMOVED lines=9> */
[----:B------:R-:W-:Y:S01]  /*12ea0*/  FFMA.FTZ R44, R83, R0, -R12 ;  /* 0x00000000532c7223 */ /* 0x000fe2000001080c */
[----:B------:R-:W-:Y:S01]  /*12eb0*/  ISETP.GT.AND P3, PT, R4, 0x40, PT ;  /* 0x000000400400780c */ /* 0x000fe20003f64270 */
[----:B------:R-:W-:Y:S01]  /*12ec0*/  IMAD.MOV.U32 R107, RZ, RZ, R151 ;  /* 0x000000ffff6b7224 */ /* 0x000fe200078e0097 */
[----:B------:R-:W-:-:S02]  /*12ed0*/  FSEL R53, R53, -INF , P2 ;  /* 0xff80000035357808 */ /* 0x000fc40001000000 */
[----:B------:R-:W-:Y:S01]  /*12ee0*/  FMNMX.FTZ R24, R103, R24, !PT ;  /* 0x0000001867187209 */ /* 0x000fe20007810000 */
[----:B------:R2:W-:Y:S01]  /*12ef0*/  MUFU.EX2 R20, R26 ;  /* 0x0000001a00147308 */ /* 0x0005e20000000800 */
[----:B------:R-:W-:Y:S02]  /*12f00*/  ISETP.GT.AND P2, PT, R4, 0x41, PT ;  /* 0x000000410400780c */ /* 0x000fe40003f44270 */
[----:B------:R-:W-:Y:S02]  /*12f10*/  FSEL R97, R56, -INF , P3 ;  /* 0xff80000038617808 */ /* 0x000fe40001800000 */
[----:B------:R-:W-:Y:S02]  /*12f20*/  FMNMX.FTZ R24, R53, R24, !PT ;  /* 0x0000001835187209 */ /* 0x000fe40007810000 */
[----:B------:R-:W-:Y:S01]  /*12f30*/  ISETP.GT.AND P3, PT, R4, 0x48, PT ;  /* 0x000000480400780c */ /* 0x000fe20003f64270 */
[----:B------:R0:W1:Y:S01]  /*12f40*/  MUFU.EX2 R14, R109 ;  /* 0x0000006d000e7308 */ /* 0x0000620000000800 */
[----:B------:R-:W-:-:S02]  /*12f50*/  FSEL R57, R57, -INF , P2 ;  /* 0xff80000039397808 */ /* 0x000fc40001000000 */
[----:B------:R-:W-:Y:S02]  /*12f60*/  FMNMX.FTZ R24, R97, R24, !PT ;  /* 0x0000001861187209 */ /* 0x000fe40007810000 */
[----:B------:R-:W-:Y:S02]  /*12f70*/  ISETP.GT.AND P2, PT, R4, 0x49, PT ;  /* 0x000000490400780c */ /* 0x000fe40003f44270 */
[----:B------:R-:W-:Y:S01]  /*12f80*/  FSEL R91, R60, -INF , P3 ;  /* 0xff8000003c5b7808 */ /* 0x000fe20001800000 */
[----:B------:R-:W1:Y:S01]  /*12f90*/  MUFU.EX2 R173, R173 ;  /* 0x000000ad00ad7308 */ /* 0x000e620000000800 */
[----:B--2---:R-:W-:Y:S01]  /*12fa0*/  FMNMX.FTZ R26, R57, R24, !PT ;  /* 0x00000018391a7209 */ /* 0x004fe20007810000 */
[----:B0-----:R-:W-:Y:S01]  /*12fb0*/  IMAD.MOV.U32 R109, RZ, RZ, R151 ;  /* 0x000000ffff6d7224 */ /* 0x001fe200078e0097 */
[----:B------:R-:W-:Y:S02]  /*12fc0*/  ISETP.GT.AND P3, PT, R4, 0x50, PT ;  /* 0x000000500400780c */ /* 0x000fe40003f64270 */
[----:B------:R-:W-:-:S02]  /*12fd0*/  FSEL R61, R61, -INF , P2 ;  /* 0xff8000003d3d7808 */ /* 0x000fc40001000000 */
[----:B------:R-:W-:Y:S01]  /*12fe0*/  FMNMX.FTZ R26, R91, R26, !PT ;  /* 0x0000001a5b1a7209 */ /* 0x000fe20007810000 */
[----:B------:R0:W-:Y:S01]  /*12ff0*/  MUFU.EX2 R24, R28 ;  /* 0x0000001c00187308 */ /* 0x0001e20000000800 */
[----:B------:R-:W-:Y:S02]  /*13000*/  ISETP.GT.AND P2, PT, R4, 0x51, PT ;  /* 0x000000510400780c */ /* 0x000fe40003f44270 */
[----:B------:R-:W-:Y:S02]  /*13010*/  FSEL R47, R64, -INF , P3 ;  /* 0xff800000402f7808 */ /* 0x000fe40001800000 */
[----:B------:R-:W-:Y:S02]  /*13020*/  FMNMX.FTZ R26, R61, R26, !PT ;  /* 0x0000001a3d1a7209 */ /* 0x000fe40007810000 */
[----:B------:R-:W-:Y:S01]  /*13030*/  ISETP.GT.AND P3, PT, R4, 0x58, PT ;  /* 0x000000580400780c */ /* 0x000fe20003f64270 */
[----:B------:R-:W-:Y:S01]  /*13040*/  MUFU.EX2 R175, R175 ;  /* 0x000000af00af7308 */ /* 0x000fe20000000800 */
[----:B------:R-:W-:-:S02]  /*13050*/  FSEL R65, R65, -INF , P2 ;  /* 0xff80000041417808 */ /* 0x000fc40001000000 */
[----:B------:R-:W-:Y:S02]  /*13060*/  FMNMX.FTZ R26, R47, R26, !PT ;  /* 0x0000001a2f1a7209 */ /* 0x000fe40007810000 */
[----:B------:R-:W-:Y:S02]  /*13070*/  ISETP.GT.AND P2, PT, R4, 0x59, PT ;  /* 0x000000590400780c */ /* 0x000fe40003f44270 */
[----:B------:R-:W-:Y:S01]  /*13080*/  FSEL R39, R68, -INF , P3 ;  /* 0xff80000044277808 */ /* 0x000fe20001800000 */
[----:B------:R-:W-:Y:S01]  /*13090*/  MUFU.EX2 R169, R169 ;  /* 0x000000a900a97308 */ /* 0x000fe20000000800 */
[----:B0-----:R-:W-:Y:S02]  /*130a0*/  FMNMX.FTZ R28, R65, R26, !PT ;  /* 0x0000001a411c7209 */ /* 0x001fe40007810000 */
        /* <DEDUP_REMOVED lines=22> */
[C---:B------:R-:W-:Y:S01]  /*13210*/  ISETP.GT.AND P3, PT, R4.reuse, 0x78, PT ;  /* 0x000000780400780c */ /* 0x040fe20003f64270 */
[----:B------:R-:W-:Y:S01]  /*13220*/  MUFU.EX2 R167, R167 ;  /* 0x000000a700a77308 */ /* 0x000fe20000000800 */
[----:B------:R-:W-:Y:S01]  /*13230*/  FSEL R81, R81, -INF , P2 ;  /* 0xff80000051517808 */ /* 0x000fe20001000000 */
[--C-:B0-----:R-:W-:Y:S01]  /*13240*/  FFMA.FTZ R34, R63, R0, -R12.reuse ;  /* 0x000000003f227223 */ /* 0x101fe2000001080c */
[----:B------:R-:W-:Y:S01]  /*13250*/  FMNMX.FTZ R32, R55, R32, !PT ;  /* 0x0000002037207209 */ /* 0x000fe20007810000 */
[----:B------:R-:W-:Y:S01]  /*13260*/  FFMA.FTZ R12, R87, R0, -R12 ;  /* 0x00000000570c7223 */ /* 0x000fe2000001080c */
[----:B------:R-:W-:-:S02]  /*13270*/  ISETP.GT.AND P2, PT, R4, 0x79, PT ;  /* 0x000000790400780c */ /* 0x000fc40003f44270 */
[----:B------:R-:W-:Y:S01]  /*13280*/  FSEL R9, R84, -INF , P3 ;  /* 0xff80000054097808 */ /* 0x000fe20001800000 */
[----:B------:R-:W-:Y:S01]  /*13290*/  MUFU.EX2 R34, R34 ;  /* 0x0000002200227308 */ /* 0x000fe20000000800 */
[----:B------:R-:W-:Y:S02]  /*132a0*/  FMNMX.FTZ R4, R81, R32, !PT ;  /* 0x0000002051047209 */ /* 0x000fe40007810000 */
[----:B------:R-:W-:Y:S02]  /*132b0*/  FSEL R85, R85, -INF , P2 ;  /* 0xff80000055557808 */ /* 0x000fe40001000000 */
[----:B------:R-:W-:Y:S02]  /*132c0*/  FMNMX.FTZ R4, R9, R4, !PT ;  /* 0x0000000409047209 */ /* 0x000fe40007810000 */
[----:B------:R-:W-:Y:S01]  /*132d0*/  MOV R111, R151 ;  /* 0x00000097006f7202 */ /* 0x000fe20000000f00 */
[----:B------:R-:W-:Y:S01]  /*132e0*/  MUFU.EX2 R32, R59 ;  /* 0x0000003b00207308 */ /* 0x000fe20000000800 */
[----:B------:R-:W-:-:S02]  /*132f0*/  FMNMX.FTZ R4, R85, R4, !PT ;  /* 0x0000000455047209 */ /* 0x000fc40007810000 */
[----:B------:R-:W-:-:S03]  /*13300*/  MOV R105, R151 ;  /* 0x0000009700697202 */ /* 0x000fc60000000f00 */
[----:B------:R-:W0:Y:S02]  /*13310*/  SHFL.BFLY PT, R7, R4, 0x2, 0x1f ;  /* 0x0c401f0004077f89 */ /* 0x000e2400000e0000 */
        /* <DEDUP_REMOVED lines=13> */
[----:B------:R-:W-:-:S05]  /*133f0*/  FSEL R46, R7, RZ, P2 ;  /* 0x000000ff072e7208 */ /* 0x000fca0001000000 */
[----:B------:R-:W-:Y:S01]  /*13400*/  MUFU.EX2 R153, R153 ;  /* 0x0000009900997308 */ /* 0x000fe20000000800 */
[-CC-:B------:R-:W-:Y:S01]  /*13410*/  FFMA.FTZ R180, R43, R0.reuse, -R46.reuse ;  /* 0x000000002bb47223 */ /* 0x180fe2000001082e */
[-C--:B------:R-:W-:Y:S01]  /*13420*/  FFMA.FTZ R7, R30, R0.reuse, -R46 ;  /* 0x000000001e077223 */ /* 0x080fe2000001082e */
[----:B------:R-:W-:Y:S01]  /*13430*/  FADD.FTZ R30, R181, R2 ;  /* 0x00000002b51e7221 */ /* 0x000fe20000010000 */
[-CC-:B------:R-:W-:Y:S01]  /*13440*/  FFMA.FTZ R182, R25, R0.reuse, -R46.reuse ;  /* 0x0000000019b67223 */ /* 0x180fe2000001082e */
[-CC-:B------:R-:W-:Y:S01]  /*13450*/  FFMA.FTZ R13, R29, R0.reuse, -R46.reuse ;  /* 0x000000001d0d7223 */ /* 0x180fe2000001082e */
[-C--:B------:R-:W-:Y:S01]  /*13460*/  FFMA.FTZ R176, R89, R0.reuse, -R46 ;  /* 0x0000000059b07223 */ /* 0x080fe2000001082e */
[----:B------:R-:W-:Y:S01]  /*13470*/  FADD.FTZ R11, R183, R30 ;  /* 0x0000001eb70b7221 */ /* 0x000fe20000010000 */
[----:B------:R-:W-:Y:S01]  /*13480*/  MUFU.EX2 R180, R180 ;  /* 0x000000b400b47308 */ /* 0x000fe20000000800 */
[-CC-:B------:R-:W-:Y:S01]  /*13490*/  FFMA.FTZ R15, R33, R0.reuse, -R46.reuse ;  /* 0x00000000210f7223 */ /* 0x180fe2000001082e */
[-CC-:B------:R-:W-:Y:S01]  /*134a0*/  FFMA.FTZ R178, R93, R0.reuse, -R46.reuse ;  /* 0x000000005db27223 */ /* 0x180fe2000001082e */
[----:B---3--:R-:W-:Y:S01]  /*134b0*/  FADD.FTZ R30, R6, R11 ;  /* 0x0000000b061e7221 */ /* 0x008fe20000010000 */
[-CC-:B------:R-:W-:Y:S01]  /*134c0*/  FFMA.FTZ R21, R37, R0.reuse, -R46.reuse ;  /* 0x0000000025157223 */ /* 0x180fe2000001082e */
[-CC-:B------:R-:W-:Y:S01]  /*134d0*/  FFMA.FTZ R172, R95, R0.reuse, -R46.reuse ;  /* 0x000000005fac7223 */ /* 0x180fe2000001082e */
[-C--:B------:R-:W-:Y:S01]  /*134e0*/  FFMA.FTZ R25, R41, R0.reuse, -R46 ;  /* 0x0000000029197223 */ /* 0x080fe2000001082e */
[----:B----4-:R-:W-:Y:S01]  /*134f0*/  FADD.FTZ R11, R177, R30 ;  /* 0x0000001eb10b7221 */ /* 0x010fe20000010000 */
[----:B------:R-:W0:Y:S01]  /*13500*/  MUFU.EX2 R7, R7 ;  /* 0x0000000700077308 */ /* 0x000e220000000800 */
[-CC-:B------:R-:W-:Y:S01]  /*13510*/  FFMA.FTZ R174, R99, R0.reuse, -R46.reuse ;  /* 0x0000000063ae7223 */ /* 0x180fe2000001082e */
[-C--:B------:R-:W-:Y:S01]  /*13520*/  FFMA.FTZ R27, R45, R0.reuse, -R46 ;  /* 0x000000002d1b7223 */ /* 0x080fe2000001082e */
[----:B-1----:R-:W-:Y:S01]  /*13530*/  FADD.FTZ R30, R10, R11 ;  /* 0x0000000b0a1e7221 */ /* 0x002fe20000010000 */
[----:B------:R-:W-:Y:S01]  /*13540*/  SHF.R.S32.HI R43, RZ, 0x1f, R50 ;  /* 0x0000001fff2b7819 */ /* 0x000fe20000011432 */
[-CC-:B------:R-:W-:Y:S01]  /*13550*/  FFMA.FTZ R168, R101, R0.reuse, -R46.reuse ;  /* 0x0000000065a87223 */ /* 0x180fe2000001082e */
[-C--:B------:R-:W-:Y:S01]  /*13560*/  FFMA.FTZ R29, R49, R0.reuse, -R46 ;  /* 0x00000000311d7223 */ /* 0x080fe2000001082e */
[----:B------:R-:W-:Y:S01]  /*13570*/  FADD.FTZ R37, R179, R30 ;  /* 0x0000001eb3257221 */ /* 0x000fe20000010000 */
[----:B------:R-:W1:Y:S01]  /*13580*/  MUFU.EX2 R182, R182 ;  /* 0x000000b600b67308 */ /* 0x000e620000000800 */
[-CC-:B------:R-:W-:Y:S01]  /*13590*/  FFMA.FTZ R170, R103, R0.reuse, -R46.reuse ;  /* 0x0000000067aa7223 */ /* 0x180fe2000001082e */
[-CC-:B------:R-:W-:Y:S01]  /*135a0*/  FFMA.FTZ R33, R53, R0.reuse, -R46.reuse ;  /* 0x0000000035217223 */ /* 0x180fe2000001082e */
[----:B------:R-:W-:Y:S01]  /*135b0*/  FADD.FTZ R48, R14, R37 ;  /* 0x000000250e307221 */ /* 0x000fe20000010000 */
[-CC-:B------:R-:W-:Y:S01]  /*135c0*/  FFMA.FTZ R164, R97, R0.reuse, -R46.reuse ;  /* 0x0000000061a47223 */ /* 0x180fe2000001082e */
[-CC-:B------:R-:W-:Y:S01]  /*135d0*/  FFMA.FTZ R35, R57, R0.reuse, -R46.reuse ;  /* 0x0000000039237223 */ /* 0x180fe2000001082e */
[-C--:B------:R-:W-:Y:S01]  /*135e0*/  FFMA.FTZ R166, R91, R0.reuse, -R46 ;  /* 0x000000005ba67223 */ /* 0x080fe2000001082e */
[----:B------:R-:W-:Y:S01]  /*135f0*/  FADD.FTZ R41, R173, R48 ;  /* 0x00000030ad297221 */ /* 0x000fe20000010000 */
[----:B------:R-:W2:Y:S01]  /*13600*/  MUFU.EX2 R13, R13 ;  /* 0x0000000d000d7308 */ /* 0x000ea20000000800 */
[----:B0-----:R-:W-:Y:S01]  /*13610*/  FADD.FTZ R11, R180, R7 ;  /* 0x00000007b40b7221 */ /* 0x001fe20000010000 */
[-CC-:B------:R-:W-:Y:S01]  /*13620*/  FFMA.FTZ R37, R61, R0.reuse, -R46.reuse ;  /* 0x000000003d257223 */ /* 0x180fe2000001082e */
[----:B------:R-:W-:Y:S01]  /*13630*/  FADD.FTZ R48, R20, R41 ;  /* 0x0000002914307221 */ /* 0x000fe20000010000 */
[-CC-:B------:R-:W-:Y:S01]  /*13640*/  FFMA.FTZ R160, R47, R0.reuse, -R46.reuse ;  /* 0x000000002fa07223 */ /* 0x180fe2000001082e */
[-CC-:B------:R-:W-:Y:S01]  /*13650*/  FFMA.FTZ R65, R65, R0.reuse, -R46.reuse ;  /* 0x0000000041417223 */ /* 0x180fe2000001082e */
[----:B------:R-:W-:Y:S01]  /*13660*/  F2FP.F16.F32.PACK_AB R181, R2, R181 ;  /* 0x000000b502b5723e */ /* 0x000fe200000000ff */
[-CC-:B------:R-:W-:Y:S01]  /*13670*/  FFMA.FTZ R39, R39, R0.reuse, -R46.reuse ;  /* 0x0000000027277223 */ /* 0x180fe2000001082e */
[----:B------:R-:W0:Y:S01]  /*13680*/  MUFU.EX2 R176, R176 ;  /* 0x000000b000b07308 */ /* 0x000e220000000800 */
[----:B-1----:R-:W-:Y:S01]  /*13690*/  FADD.FTZ R30, R182, R11 ;  /* 0x0000000bb61e7221 */ /* 0x002fe20000010000 */
[----:B------:R-:W-:Y:S01]  /*136a0*/  F2FP.F16.F32.PACK_AB R183, R6, R183 ;  /* 0x000000b706b7723e */ /* 0x000fe200000000ff */
[-CC-:B------:R-:W-:Y:S01]  /*136b0*/  FFMA.FTZ R69, R69, R0.reuse, -R46.reuse ;  /* 0x0000000045457223 */ /* 0x180fe2000001082e */
[-CC-:B------:R-:W-:Y:S01]  /*136c0*/  FFMA.FTZ R51, R51, R0.reuse, -R46.reuse ;  /* 0x0000000033337223 */ /* 0x180fe2000001082e */
[-CC-:B------:R-:W-:Y:S01]  /*136d0*/  FFMA.FTZ R73, R73, R0.reuse, -R46.reuse ;  /* 0x0000000049497223 */ /* 0x180fe2000001082e */
[-CC-:B------:R-:W-:Y:S01]  /*136e0*/  FFMA.FTZ R31, R31, R0.reuse, -R46.reuse ;  /* 0x000000001f1f7223 */ /* 0x180fe2000001082e */
[-C--:B------:R-:W-:Y:S01]  /*136f0*/  FFMA.FTZ R77, R77, R0.reuse, -R46 ;  /* 0x000000004d4d7223 */ /* 0x080fe2000001082e */
[----:B------:R-:W1:Y:S01]  /*13700*/  MUFU.EX2 R15, R15 ;  /* 0x0000000f000f7308 */ /* 0x000e620000000800 */
[----:B--2---:R-:W-:Y:S01]  /*13710*/  FADD.FTZ R11, R13, R30 ;  /* 0x0000001e0d0b7221 */ /* 0x004fe20000010000 */
[-CC-:B------:R-:W-:Y:S01]  /*13720*/  FFMA.FTZ R55, R55, R0.reuse, -R46.reuse ;  /* 0x0000000037377223 */ /* 0x180fe2000001082e */
[-CC-:B------:R-:W-:Y:S01]  /*13730*/  FFMA.FTZ R81, R81, R0.reuse, -R46.reuse ;  /* 0x0000000051517223 */ /* 0x180fe2000001082e */
[-CC-:B------:R-:W-:Y:S01]  /*13740*/  FFMA.FTZ R9, R9, R0.reuse, -R46.reuse ;  /* 0x0000000009097223 */ /* 0x180fe2000001082e */
[----:B------:R-:W-:Y:S01]  /*13750*/  FFMA.FTZ R46, R85, R0, -R46 ;  /* 0x00000000552e7223 */ /* 0x000fe2000001082e */
[----:B------:R-:W-:Y:S01]  /*13760*/  F2FP.F16.F32.PACK_AB R180, R7, R180 ;  /* 0x000000b407b4723e */ /* 0x000fe200000000ff */
[----:B------:R-:W-:Y:S01]  /*13770*/  IMAD.MOV.U32 R103, RZ, RZ, R151 ;  /* 0x000000ffff677224 */ /* 0x000fe200078e0097 */
[----:B------:R-:W2:Y:S01]  /*13780*/  MUFU.EX2 R178, R178 ;  /* 0x000000b200b27308 */ /* 0x000ea20000000800 */
[----:B0-----:R-:W-:Y:S01]  /*13790*/  FADD.FTZ R30, R176, R11 ;  /* 0x0000000bb01e7221 */ /* 0x001fe20000010000 */
[----:B------:R-:W-:Y:S01]  /*137a0*/  FADD.FTZ R11, R175, R48 ;  /* 0x00000030af0b7221 */ /* 0x000fe20000010000 */
[----:B------:R-:W-:Y:S01]  /*137b0*/  F2FP.F16.F32.PACK_AB R179, R14, R179 ;  /* 0x000000b30eb3723e */ /* 0x000fe200000000ff */
[----:B------:R-:W-:Y:S01]  /*137c0*/  IMAD.MOV.U32 R101, RZ, RZ, R151 ;  /* 0x000000ffff657224 */ /* 0x000fe200078e0097 */
[----:B------:R-:W-:Y:S01]  /*137d0*/  F2FP.F16.F32.PACK_AB R177, R10, R177 ;  /* 0x000000b10ab1723e */ /* 0x000fe200000000ff */
[----:B------:R-:W-:Y:S01]  /*137e0*/  FADD.FTZ R48, R24, R11 ;  /* 0x0000000b18307221 */ /* 0x000fe20000010000 */
[----:B------:R-:W-:Y:S01]  /*137f0*/  LEA.HI R11, R43, R50, RZ, 0x7 ;  /* 0x000000322b0b7211 */ /* 0x000fe200078f38ff */
[----:B------:R-:W0:Y:S01]  /*13800*/  MUFU.EX2 R21, R21 ;  /* 0x0000001500157308 */ /* 0x000e220000000800 */
[----:B-1----:R-:W-:Y:S01]  /*13810*/  FADD.FTZ R41, R15, R30 ;  /* 0x0000001e0f297221 */ /* 0x002fe20000010000 */
[----:B------:R-:W-:Y:S01]  /*13820*/  FADD.FTZ R43, R169, R48 ;  /* 0x00000030a92b7221 */ /* 0x000fe20000010000 */
[----:B------:R-:W-:Y:S01]  /*13830*/  SHF.R.S32.HI R11, RZ, 0x7, R11 ;  /* 0x00000007ff0b7819 */ /* 0x000fe2000001140b */
[----:B------:R-:W-:Y:S01]  /*13840*/  IMAD.MOV.U32 R97, RZ, RZ, R151 ;  /* 0x000000ffff617224 */ /* 0x000fe200078e0097 */
[----:B------:R-:W-:Y:S01]  /*13850*/  F2FP.F16.F32.PACK_AB R173, R20, R173 ;  /* 0x000000ad14ad723e */ /* 0x000fe200000000ff */
[----:B------:R-:W-:Y:S01]  /*13860*/  FADD.FTZ R48, R26, R43 ;  /* 0x0000002b1a307221 */ /* 0x000fe20000010000 */
[----:B------:R-:W-:Y:S01]  /*13870*/  VIMNMX R14, RZ, R11, !PT ;  /* 0x0000000bff0e7248 */ /* 0x000fe20007fe0100 */
[----:B------:R-:W1:Y:S01]  /*13880*/  MUFU.EX2 R172, R172 ;  /* 0x000000ac00ac7308 */ /* 0x000e620000000800 */
[----:B--2---:R-:W-:Y:S01]  /*13890*/  FADD.FTZ R30, R178, R41 ;  /* 0x00000029b21e7221 */ /* 0x004fe20000010000 */
[----:B------:R-:W-:Y:S01]  /*138a0*/  F2FP.F16.F32.PACK_AB R175, R24, R175 ;  /* 0x000000af18af723e */ /* 0x000fe200000000ff */
[--C-:B------:R-:W-:Y:S01]  /*138b0*/  IMAD.MOV.U32 R95, RZ, RZ, R151.reuse ;  /* 0x000000ffff5f7224 */ /* 0x100fe200078e0097 */
[----:B------:R-:W-:Y:S01]  /*138c0*/  F2FP.F16.F32.PACK_AB R169, R26, R169 ;  /* 0x000000a91aa9723e */ /* 0x000fe200000000ff */
[--C-:B------:R-:W-:Y:S01]  /*138d0*/  IMAD.MOV.U32 R91, RZ, RZ, R151.reuse ;  /* 0x000000ffff5b7224 */ /* 0x100fe200078e0097 */
[----:B------:R-:W-:Y:S01]  /*138e0*/  F2FP.F16.F32.PACK_AB R182, R13, R182 ;  /* 0x000000b60db6723e */ /* 0x000fe200000000ff */
[----:B------:R-:W-:Y:S01]  /*138f0*/  IMAD.MOV.U32 R89, RZ, RZ, R151 ;  /* 0x000000ffff597224 */ /* 0x000fe200078e0097 */
[----:B------:R-:W2:Y:S01]  /*13900*/  MUFU.EX2 R25, R25 ;  /* 0x0000001900197308 */ /* 0x000ea20000000800 */
[----:B0-----:R-:W-:Y:S01]  /*13910*/  FADD.FTZ R41, R21, R30 ;  /* 0x0000001e15297221 */ /* 0x001fe20000010000 */
[----:B------:R-:W-:-:S02]  /*13920*/  F2FP.F16.F32.PACK_AB R176, R15, R176 ;  /* 0x000000b00fb0723e */ /* 0x000fc400000000ff */
[----:B------:R-:W-:Y:S02]  /*13930*/  F2FP.F16.F32.PACK_AB R178, R21, R178 ;  /* 0x000000b215b2723e */ /* 0x000fe400000000ff */
[----:B------:R-:W-:Y:S02]  /*13940*/  MOV R99, R151 ;  /* 0x0000009700637202 */ /* 0x000fe40000000f00 */
[----:B------:R-:W0:Y:S01]  /*13950*/  MUFU.EX2 R174, R174 ;  /* 0x000000ae00ae7308 */ /* 0x000e220000000800 */
[----:B-1----:R-:W-:Y:S01]  /*13960*/  FADD.FTZ R30, R172, R41 ;  /* 0x00000029ac1e7221 */ /* 0x002fe20000010000 */
[----:B------:R-:W-:Y:S01]  /*13970*/  FADD.FTZ R41, R171, R48 ;  /* 0x00000030ab297221 */ /* 0x000fe20000010000 */
[C---:B------:R-:W-:Y:S02]  /*13980*/  F2FP.F16.F32.PACK_AB R171, R28.reuse, R171 ;  /* 0x000000ab1cab723e */ /* 0x040fe400000000ff */
[----:B------:R-:W-:Y:S01]  /*13990*/  MOV R93, R151 ;  /* 0x00000097005d7202 */ /* 0x000fe20000000f00 */
[----:B------:R-:W-:-:S02]  /*139a0*/  FADD.FTZ R48, R28, R41 ;  /* 0x000000291c307221 */ /* 0x000fc40000010000 */
[----:B------:R-:W1:Y:S01]  /*139b0*/  MUFU.EX2 R27, R27 ;  /* 0x0000001b001b7308 */ /* 0x000e620000000800 */
[----:B--2---:R-:W-:Y:S01]  /*139c0*/  FADD.FTZ R3, R25, R30 ;  /* 0x0000001e19037221 */ /* 0x004fe20000010000 */
[----:B------:R-:W-:Y:S01]  /*139d0*/  FADD.FTZ R41, R165, R48 ;  /* 0x00000030a5297221 */ /* 0x000fe20000010000 */
[C---:B------:R-:W-:Y:S02]  /*139e0*/  F2FP.F16.F32.PACK_AB R165, R32.reuse, R165 ;  /* 0x000000a520a5723e */ /* 0x040fe400000000ff */
[----:B------:R-:W-:Y:S01]  /*139f0*/  F2FP.F16.F32.PACK_AB R172, R25, R172 ;  /* 0x000000ac19ac723e */ /* 0x000fe200000000ff */
[----:B------:R-:W-:Y:S02]  /*13a00*/  FADD.FTZ R48, R32, R41 ;  /* 0x0000002920307221 */ /* 0x000fe40000010000 */
[----:B------:R-:W2:Y:S01]  /*13a10*/  MUFU.EX2 R168, R168 ;  /* 0x000000a800a87308 */ /* 0x000ea20000000800 */
[----:B0-----:R-:W-:Y:S01]  /*13a20*/  FADD.FTZ R30, R174, R3 ;  /* 0x00000003ae1e7221 */ /* 0x001fe20000010000 */
[----:B------:R-:W-:Y:S01]  /*13a30*/  FADD.FTZ R41, R167, R48 ;  /* 0x00000030a7297221 */ /* 0x000fe20000010000 */
[----:B------:R-:W-:-:S03]  /*13a40*/  F2FP.F16.F32.PACK_AB R167, R34, R167 ;  /* 0x000000a722a7723e */ /* 0x000fc600000000ff */
[----:B------:R-:W-:Y:S02]  /*13a50*/  FADD.FTZ R48, R34, R41 ;  /* 0x0000002922307221 */ /* 0x000fe40000010000 */
[----:B------:R-:W0:Y:S01]  /*13a60*/  MUFU.EX2 R29, R29 ;  /* 0x0000001d001d7308 */ /* 0x000e220000000800 */
[----:B-1----:R-:W-:Y:S01]  /*13a70*/  FADD.FTZ R3, R27, R30 ;  /* 0x0000001e1b037221 */ /* 0x002fe20000010000 */
[----:B------:R-:W-:Y:S01]  /*13a80*/  FADD.FTZ R41, R161, R48 ;  /* 0x00000030a1297221 */ /* 0x000fe20000010000 */
[----:B------:R-:W-:Y:S02]  /*13a90*/  F2FP.F16.F32.PACK_AB R161, R36, R161 ;  /* 0x000000a124a1723e */ /* 0x000fe400000000ff */
[----:B------:R-:W-:-:S03]  /*13aa0*/  F2FP.F16.F32.PACK_AB R174, R27, R174 ;  /* 0x000000ae1bae723e */ /* 0x000fc600000000ff */
        /* <DEDUP_REMOVED lines=9> */
[----:B------:R-:W-:Y:S01]  /*13b40*/  FADD.FTZ R30, R36, R41 ;  /* 0x00000029241e7221 */ /* 0x000fe20000010000 */
[----:B------:R-:W-:-:S03]  /*13b50*/  F2FP.F16.F32.PACK_AB R170, R33, R170 ;  /* 0x000000aa21aa723e */ /* 0x000fc600000000ff */
        /* <DEDUP_REMOVED lines=10> */
[----:B------:R-:W-:-:S05]  /*13c00*/  F2FP.F16.F32.PACK_AB R164, R35, R164 ;  /* 0x000000a423a4723e */ /* 0x000fca00000000ff */
[----:B------:R-:W1:Y:S01]  /*13c10*/  MUFU.EX2 R160, R160 ;  /* 0x000000a000a07308 */ /* 0x000e620000000800 */
[----:B--2---:R-:W-:-:S07]  /*13c20*/  FADD.FTZ R2, R166, R3 ;  /* 0x00000003a6027221 */ /* 0x004fce0000010000 */
[----:B------:R-:W2:Y:S01]  /*13c30*/  MUFU.EX2 R65, R65 ;  /* 0x0000004100417308 */ /* 0x000ea20000000800 */
[C---:B0-----:R-:W-:Y:S01]  /*13c40*/  FADD.FTZ R3, R37.reuse, R2 ;  /* 0x0000000225037221 */ /* 0x041fe20000010000 */
[----:B------:R-:W-:-:S06]  /*13c50*/  F2FP.F16.F32.PACK_AB R166, R37, R166 ;  /* 0x000000a625a6723e */ /* 0x000fcc00000000ff */
[----:B------:R-:W0:Y:S01]  /*13c60*/  MUFU.EX2 R39, R39 ;  /* 0x0000002700277308 */ /* 0x000e220000000800 */
[----:B-1----:R-:W-:Y:S01]  /*13c70*/  FADD.FTZ R2, R160, R3 ;  /* 0x00000003a0027221 */ /* 0x002fe20000010000 */
[----:B------:R-:W-:Y:S01]  /*13c80*/  FADD.FTZ R3, R159, R6 ;  /* 0x000000069f037221 */ /* 0x000fe20000010000 */
[----:B------:R-:W-:-:S03]  /*13c90*/  F2FP.F16.F32.PACK_AB R159, R42, R159 ;  /* 0x0000009f2a9f723e */ /* 0x000fc600000000ff */
[----:B------:R-:W-:Y:S02]  /*13ca0*/  FADD.FTZ R6, R42, R3 ;  /* 0x000000032a067221 */ /* 0x000fe40000010000 */
[----:B------:R-:W1:Y:S01]  /*13cb0*/  MUFU.EX2 R162, R69 ;  /* 0x0000004500a27308 */ /* 0x000e620000000800 */
[----:B--2---:R-:W-:Y:S01]  /*13cc0*/  FADD.FTZ R2, R65, R2 ;  /* 0x0000000241027221 */ /* 0x004fe20000010000 */
[----:B------:R-:W-:Y:S01]  /*13cd0*/  FADD.FTZ R41, R153, R6 ;  /* 0x0000000699297221 */ /* 0x000fe20000010000 */
[----:B------:R-:W-:-:S05]  /*13ce0*/  F2FP.F16.F32.PACK_AB R160, R65, R160 ;  /* 0x000000a041a0723e */ /* 0x000fca00000000ff */
        /* <DEDUP_REMOVED lines=19> */
[----:B------:R-:W-:Y:S01]  /*13e20*/  F2FP.F16.F32.PACK_AB R152, R152, R55 ;  /* 0x000000379898723e */ /* 0x000fe200000000ff */
[----:B------:R-:W-:-:S05]  /*13e30*/  IMAD.MOV.U32 R3, RZ, RZ, 0x3f800000 ;  /* 0x3f800000ff037424 */ /* 0x000fca00078e00ff */
[----:B------:R-:W1:Y:S01]  /*13e40*/  MUFU.EX2 R44, R44 ;  /* 0x0000002c002c7308 */ /* 0x000e620000000800 */
[----:B--2---:R-:W-:Y:S01]  /*13e50*/  FADD.FTZ R7, R9, R2 ;  /* 0x0000000209077221 */ /* 0x004fe20000010000 */
[----:B------:R-:W-:-:S06]  /*13e60*/  IMAD.MOV.U32 R2, RZ, RZ, 0x3f800000 ;  /* 0x3f800000ff027424 */ /* 0x000fcc00078e00ff */
[----:B------:R-:W2:Y:S01]  /*13e70*/  MUFU.EX2 R155, R155 ;  /* 0x0000009b009b7308 */ /* 0x000ea20000000800 */
[C---:B0-----:R-:W-:Y:S01]  /*13e80*/  F2FP.F16.F32.PACK_AB R154, R46.reuse, R9 ;  /* 0x000000092e9a723e */ /* 0x041fe200000000ff */
[----:B------:R-:W-:Y:S01]  /*13e90*/  FADD.FTZ R7, R46, R7 ;  /* 0x000000072e077221 */ /* 0x000fe20000010000 */
[----:B------:R-:W-:Y:S02]  /*13ea0*/  IADD3 R9, R150, -0x2, RZ ;  /* 0xfffffffe96097810 */ /* 0x000fe40007ffe0ff */
[----:B------:R-:W-:Y:S02]  /*13eb0*/  MOV R150, R151 ;  /* 0x0000009700967202 */ /* 0x000fe40000000f00 */
[----:B------:R-:W-:Y:S01]  /*13ec0*/  ISETP.GE.AND P2, PT, R9, R14, PT ;  /* 0x0000000e0900720c */ /* 0x000fe20003f46270 */
[----:B------:R-:W0:Y:S01]  /*13ed0*/  MUFU.EX2 R12, R12 ;  /* 0x0000000c000c7308 */ /* 0x000e220000000800 */
[C---:B-1----:R-:W-:Y:S01]  /*13ee0*/  FADD.FTZ R6, R44.reuse, R41 ;  /* 0x000000292c067221 */ /* 0x042fe20000010000 */
[----:B------:R-:W-:-:S03]  /*13ef0*/  F2FP.F16.F32.PACK_AB R153, R44, R153 ;  /* 0x000000992c99723e */ /* 0x000fc600000000ff */
[----:B--2---:R-:W-:-:S04]  /*13f00*/  FADD.FTZ R41, R155, R6 ;  /* 0x000000069b297221 */ /* 0x004fc80000010000 */
[C---:B0-----:R-:W-:Y:S01]  /*13f10*/  FADD.FTZ R6, R12.reuse, R41 ;  /* 0x000000290c067221 */ /* 0x041fe20000010000 */
[----:B------:R-:W-:Y:S02]  /*13f20*/  F2FP.F16.F32.PACK_AB R155, R12, R155 ;  /* 0x0000009b0c9b723e */ /* 0x000fe400000000ff */
[----:B------:R-:W-:Y:S05]  /*13f30*/  @!P2 BRA `(.L_x_2392) ;  /* 0x0000002c00f8a947 */ /* 0x000fea0003800000 */
[----:B------:R-:W-:Y:S01]  /*13f40*/  BSSY B1, `(.L_x_2392) ;  /* 0x00002fd000017945 */ /* 0x000fe20003800000 */
[----:B------:R-:W-:Y:S01]  /*13f50*/  MOV R13, R5 ;  /* 0x00000005000d7202 */ /* 0x000fe20000000f00 */
[----:B------:R-:W-:Y:S01]  /*13f60*/  IMAD.MOV.U32 R12, RZ, RZ, R4 ;  /* 0x000000ffff0c7224 */ /* 0x000fe200078e0004 */
[----:B------:R-:W-:Y:S01]  /*13f70*/  MOV R21, R185 ;  /* 0x000000b900157202 */ /* 0x000fe20000000f00 */
        /* <DEDUP_REMOVED lines=33> */
[----:B------:R-:W-:-:S07]  /*14190*/  CS2R R88, SRZ ;  /* 0x0000000000587805 */ /* 0x000fce000001ff00 */
.L_x_2403:
[----:B------:R-:W-:-:S05]  /*141a0*/  VIADD R0, R21, 0x1 ;  /* 0x0000000115007836 */ /* 0x000fca0000000000 */
[----:B------:R-:W-:-:S04]  /*141b0*/  ISETP.NE.AND P2, PT, R0, 0x2, PT ;  /* 0x000000020000780c */ /* 0x000fc80003f45270 */
[----:B------:R-:W-:Y:S02]  /*141c0*/  SEL R5, RZ, 0x1, P2 ;  /* 0x00000001ff057807 */ /* 0x000fe40001000000 */
[----:B------:R-:W-:Y:S02]  /*141d0*/  SEL R185, R0, RZ, P2 ;  /* 0x000000ff00b97207 */ /* 0x000fe40001000000 */
[----:B------:R-:W-:Y:S01]  /*141e0*/  LOP3.LUT R188, R20, R5, RZ, 0x3c, !PT ;  /* 0x0000000514bc7212 */ /* 0x000fe200078e3cff */
[----:B------:R-:W-:Y:S06]  /*141f0*/  @!P0 BRA `(.L_x_2393) ;  /* 0x0000000000048947 */ /* 0x000fec0003800000 */
[----:B------:R-:W-:Y:S01]  /*14200*/  BPT.TRAP 0x1 ;  /* 0x000000040000795c */ /* 0x000fe20000300000 */
.L_x_2393:
[----:B------:R-:W-:Y:S02]  /*14210*/  LEA R15, R185, R18, 0x3 ;  /* 0x00000012b90f7211 */ /* 0x000fe400078e18ff */
[----:B------:R-:W-:-:S04]  /*14220*/  SHF.L.U32 R0, R188, 0x1f, RZ ;  /* 0x0000001fbc007819 */ /* 0x000fc800000006ff */
[----:B------:R0:W1:Y:S01]  /*14230*/  SYNCS.PHASECHK.TRANS64.TRYWAIT P2, [R15+URZ+0x34830], R0 ;  /* 0x034830000f0075a7 */ /* 0x000062000804017f */
[----:B------:R-:W-:Y:S05]  /*14240*/  @!P0 BRA `(.L_x_2394) ;  /* 0x0000000000048947 */ /* 0x000fea0003800000 */
[----:B------:R-:W-:Y:S01]  /*14250*/  BPT.TRAP 0x1 ;  /* 0x000000040000795c */ /* 0x000fe20000300000 */
.L_x_2394:
[----:B------:R-:W-:Y:S01]  /*14260*/  BSSY B2, `(.L_x_2395) ;  /* 0x0000006000027945 */ /* 0x000fe20003800000 */
[----:B------:R-:W-:Y:S02]  /*14270*/  IMAD R4, R185, 0xc00, R8 ;  /* 0x00000c00b9047824 */ /* 0x000fe400078e0208 */
[----:B------:R-:W-:Y:S01]  /*14280*/  IMAD.MOV.U32 R5, RZ, RZ, 0x40000040 ;  /* 0x40000040ff057424 */ /* 0x000fe200078e00ff */
[----:B-1----:R-:W-:Y:S06]  /*14290*/  @P2 BRA `(.L_x_2396) ;  /* 0x0000000000082947 */ /* 0x002fec0003800000 */
[----:B------:R-:W1:Y:S02]  /*142a0*/  SYNCS.PHASECHK.TRANS64.TRYWAIT P2, [R15+URZ+0x34830], R0 ;  /* 0x034830000f0075a7 */ /* 0x000e64000804017f */
[----:B-1----:R-:W-:Y:S05]  /*142b0*/  @!P2 BRA `(.L_x_2397) ;  /* 0x000000ec0058a947 */ /* 0x002fea0003800000 */
.L_x_2396:
[----:B------:R-:W-:Y:S05]  /*142c0*/  BSYNC B2 ;  /* 0x0000000000027941 */ /* 0x000fea0003800000 */
.L_x_2395:
        /* <DEDUP_REMOVED lines=18> */
[----:B------:R-:W2:Y:S01]  /*143f0*/  LDL.64 R230, [R1+0x8] ;  /* 0x0000080001e67983 */ /* 0x000ea20000100a00 */
[----:B------:R-:W-:Y:S01]  /*14400*/  IMAD.MOV.U32 R11, RZ, RZ, 0x40000040 ;  /* 0x40000040ff0b7424 */ /* 0x000fe200078e00ff */
[----:B------:R-:W-:-:S02]  /*14410*/  WARPGROUP.DEPBAR.LE gsb0, 0x0 ;  /* 0x00008000000079c5 */ /* 0x000fc40000010000 */
[----:B------:R-:W-:-:S07]  /*14420*/  WARPGROUP.ARRIVE ;  /* 0x00000000000079c5 */ /* 0x000fce0000000000 */
[----:B------:R-:W-:Y:S01]  /*14430*/  HGMMA.64x128x16.F32 R24, gdesc[UR4], R24, gsb0 ;  /* 0x01e00000041879f0 */ /* 0x000fe20008000818 */
[----:B------:R-:W-:Y:S02]  /*14440*/  R2UR UR6, R10 ;  /* 0x000000000a0672ca */ /* 0x000fe400000e0000 */
[----:B------:R-:W-:Y:S02]  /*14450*/  R2UR UR7, R11 ;  /* 0x000000000b0772ca */ /* 0x000fe400000e0000 */
[----:B----4-:R-:W-:Y:S02]  /*14460*/  R2UR UR4, R228 ;  /* 0x00000000e40472ca */ /* 0x010fe400000e0000 */
[----:B------:R-:W-:Y:S01]  /*14470*/  R2UR UR5, R229 ;  /* 0x00000000e50572ca */ /* 0x000fe200000e0000 */
[----:B------:R-:W-:Y:S01]  /*14480*/  IMAD.MOV.U32 R11, RZ, RZ, 0x40000040 ;  /* 0x40000040ff0b7424 */ /* 0x000fe200078e00ff */
[----:B------:R-:W-:Y:S01]  /*14490*/  IADD3 R10, R4, 0x6, RZ ;  /* 0x00000006040a7810 */ /* 0x000fe20007ffe0ff */
[----:B------:R-:W3:Y:S01]  /*144a0*/  LDL.64 R228, [R1] ;  /* 0x0000000001e47983 */ /* 0x000ee20000100a00 */
[----:B------:R-:W-:-:S02]  /*144b0*/  WARPGROUP.DEPBAR.LE gsb0, 0x0 ;  /* 0x00008000000079c5 */ /* 0x000fc40000010000 */
[----:B------:R-:W-:-:S07]  /*144c0*/  WARPGROUP.ARRIVE ;  /* 0x00000000000079c5 */ /* 0x000fce0000000000 */
        /* <DEDUP_REMOVED lines=18> */
[----:B------:R-:W-:Y:S01]  /*145f0*/  HGMMA.64x128x16.F32 R24, gdesc[UR4], R24, gsb0 ;  /* 0x01e00000041879f0 */ /* 0x000fe20008000818 */
[----:B------:R-:W-:Y:S02]  /*14600*/  R2UR UR6, R10 ;  /* 0x000000000a0672ca */ /* 0x000fe400000e0000 */
[----:B------:R-:W-:Y:S02]  /*14610*/  R2UR UR7, R11 ;  /* 0x000000000b0772ca */ /* 0x000fe400000e0000 */
[----:B--2---:R-:W-:Y:S02]  /*14620*/  R2UR UR4, R230 ;  /* 0x00000000e60472ca */ /* 0x004fe400000e0000 */
[----:B------:R-:W-:Y:S01]  /*14630*/  R2UR UR5, R231 ;  /* 0x00000000e70572ca */ /* 0x000fe200000e0000 */
[----:B------:R-:W-:Y:S01]  /*14640*/  IMAD.MOV.U32 R11, RZ, RZ, 0x40000040 ;  /* 0x40000040ff0b7424 */ /* 0x000fe200078e00ff */
[----:B------:R-:W-:Y:S01]  /*14650*/  IADD3 R10, R4, 0x404, RZ ;  /* 0x00000404040a7810 */ /* 0x000fe20007ffe0ff */
[----:B------:R-:W-:-:S02]  /*14660*/  WARPGROUP.DEPBAR.LE gsb0, 0x0 ;  /* 0x00008000000079c5 */ /* 0x000fc40000010000 */
[----:B------:R-:W-:-:S08]  /*14670*/  WARPGROUP.ARRIVE ;  /* 0x00000000000079c5 */ /* 0x000fd00000000000 */
[----:B------:R-:W-:Y:S01]  /*14680*/  HGMMA.64x128x16.F32 R24, gdesc[UR4], R24, gsb0 ;  /* 0x01e00000041879f0 */ /* 0x000fe20008000818 */
        /* <DEDUP_REMOVED lines=17> */
[----:B------:R-:W-:Y:S01]  /*147a0*/  HGMMA.64x128x16.F32 R24, gdesc[UR4], R24, gsb0 ;  /* 0x01e00000041879f0 */ /* 0x000fe20008000818 */
        /* <DEDUP_REMOVED lines=101> */
.L_x_2398:
[----:B------:R-:W-:Y:S02]  /*14e00*/  SHF.L.U32 R3, R20, 0x1f, RZ ;  /* 0x0000001f14037819 */ /* 0x000fe400000006ff */
[----:B------:R-:W-:-:S04]  /*14e10*/  LEA R20, R21, R18, 0x3 ;  /* 0x0000001215147211 */ /* 0x000fc800078e18ff */
[----:B------:R2:W3:Y:S01]  /*14e20*/  SYNCS.PHASECHK.TRANS64.TRYWAIT P2, [R20+URZ+0x34850], R3 ;  /* 0x03485003140075a7 */ /* 0x0004e2000804017f */
[----:B------:R-:W-:Y:S05]  /*14e30*/  @!P0 BRA `(.L_x_2399) ;  /* 0x0000000000048947 */ /* 0x000fea0003800000 */
[----:B------:R-:W-:Y:S01]  /*14e40*/  BPT.TRAP 0x1 ;  /* 0x000000040000795c */ /* 0x000fe20000300000 */
.L_x_2399:
[----:B------:R-:W-:Y:S04]  /*14e50*/  BSSY B2, `(.L_x_2400) ;  /* 0x0000004000027945 */ /* 0x000fe80003800000 */
[----:B---3--:R-:W-:Y:S05]  /*14e60*/  @P2 BRA `(.L_x_2401) ;  /* 0x0000000000082947 */ /* 0x008fea0003800000 */
[----:B------:R-:W3:Y:S02]  /*14e70*/  SYNCS.PHASECHK.TRANS64.TRYWAIT P2, [R20+URZ+0x34850], R3 ;  /* 0x03485003140075a7 */ /* 0x000ee4000804017f */
[----:B---3--:R-:W-:Y:S05]  /*14e80*/  @!P2 BRA `(.L_x_2402) ;  /* 0x000000e00078a947 */ /* 0x008fea0003800000 */
.L_x_2401:
[----:B------:R-:W-:Y:S05]  /*14e90*/  BSYNC B2 ;  /* 0x0000000000027941 */ /* 0x000fea0003800000 */
.L_x_2400:
[----:B01----:R-:W-:Y:S01]  /*14ea0*/  VIADD R0, R18, 0x400 ;  /* 0x0000040012007836 */ /* 0x003fe20000000000 */
[----:B------:R-:W-:Y:S01]  /*14eb0*/  MOV R11, 0x40000040 ;  /* 0x40000040000b7802 */ /* 0x000fe20000000f00 */
[----:B------:R-:W-:Y:S01]  /*14ec0*/  WARPGROUP.ARRIVE ;  /* 0x00000000000079c5 */ /* 0x000fe20000000000 */
[----:B--23--:R-:W-:Y:S01]  /*14ed0*/  IMAD.MOV.U32 R3, RZ, RZ, 0x40000040 ;  /* 0x40000040ff037424 */ /* 0x00cfe200078e00ff */
[----:B------:R-:W-:Y:S01]  /*14ee0*/  @!P1 IADD3 R20, R20, 0x34860, RZ ;  /* 0x0003486014149810 */ /* 0x000fe20007ffe0ff */
[----:B------:R-:W-:Y:S01]  /*14ef0*/  @!P1 VIADD R15, R15, 0x34840 ;  /* 0x000348400f0f9836 */ /* 0x000fe20000000000 */
[----:B------:R-:W-:Y:S02]  /*14f00*/  SHF.R.U32.HI R0, RZ, 0x4, R0 ;  /* 0x00000004ff007819 */ /* 0x000fe40000011600 */
[----:B------:R-:W-:Y:S02]  /*14f10*/  R2UR UR7, R11 ;  /* 0x000000000b0772ca */ /* 0x000fe400000e0000 */
[----:B------:R-:W-:-:S02]  /*14f20*/  LOP3.LUT R0, R0, 0x3fff, RZ, 0xc0, !PT ;  /* 0x00003fff00007812 */ /* 0x000fc400078ec0ff */
[----:B------:R-:W-:Y:S02]  /*14f30*/  @!P1 PRMT R15, RZ, 0x654, R15 ;  /* 0x00000654ff0f9816 */ /* 0x000fe4000000000f */
[----:B------:R-:W-:-:S05]  /*14f40*/  LOP3.LUT R0, R0, 0x4000000, RZ, 0xfc, !PT ;  /* 0x0400000000007812 */ /* 0x000fca00078efcff */
[----:B------:R-:W-:Y:S01]  /*14f50*/  IMAD R10, R21, 0x800, R0 ;  /* 0x00000800150a7824 */ /* 0x000fe200078e0200 */
[----:B------:R-:W-:-:S03]  /*14f60*/  MOV R0, 0xffffff80 ;  /* 0xffffff8000007802 */ /* 0x000fc60000000f00 */
[C---:B------:R-:W-:Y:S01]  /*14f70*/  VIADD R2, R10.reuse, 0x80 ;  /* 0x000000800a027836 */ /* 0x040fe20000000000 */
[----:B------:R-:W-:Y:S01]  /*14f80*/  R2UR UR6, R10 ;  /* 0x000000000a0672ca */ /* 0x000fe200000e0000 */
[----:B------:R-:W-:-:S04]  /*14f90*/  IMAD R0, R9, R0, 0x1 ;  /* 0x0000000109007424 */ /* 0x000fc800078e0200 */
[----:B------:R-:W-:-:S08]  /*14fa0*/  IMAD R0, R193, 0x80, R0 ;  /* 0x00000080c1007824 */ /* 0x000fd000078e0200 */
[----:B------:R-:W-:Y:S01]  /*14fb0*/  HGMMA.64x128x16.F32 R88, R180, gdesc[UR4].tnspB, R88, gsb0 ;  /* 0x41e00004b4587df0 */ /* 0x000fe20008000858 */
[----:B------:R-:W-:Y:S02]  /*14fc0*/  R2UR UR6, R2 ;  /* 0x00000000020672ca */ /* 0x000fe400000e0000 */
[----:B------:R-:W-:Y:S02]  /*14fd0*/  R2UR UR7, R3 ;  /* 0x00000000030772ca */ /* 0x000fe400000e0000 */
[----:B------:R-:W-:Y:S02]  /*14fe0*/  IADD3 R3, -R192, R0, R195 ;  /* 0x00000000c0037210 */ /* 0x000fe40007ffe1c3 */
[----:B------:R-:W-:-:S03]  /*14ff0*/  IADD3 R2, R10, 0x100, RZ ;  /* 0x000001000a027810 */ /* 0x000fc60007ffe0ff */
[----:B------:R-:W-:Y:S02]  /*15000*/  IMAD R0, R202, -0x2, R3 ;  /* 0xfffffffeca007824 */ /* 0x000fe400078e0203 */
[----:B------:R-:W-:Y:S02]  /*15010*/  IMAD.MOV.U32 R3, RZ, RZ, 0x40000040 ;  /* 0x40000040ff037424 */ /* 0x000fe400078e00ff */
[----:B------:R-:W-:-:S05]  /*15020*/  IMAD.IADD R5, R203, 0x1, R0 ;  /* 0x00000001cb057824 */ /* 0x000fca00078e0200 */
[C---:B------:R-:W-:Y:S02]  /*15030*/  ISETP.GT.AND P2, PT, R5.reuse, RZ, PT ;  /* 0x000000ff0500720c */ /* 0x040fe40003f44270 */
[C---:B------:R-:W-:Y:S02]  /*15040*/  ISETP.GT.AND P3, PT, R5.reuse, 0x1, PT ;  /* 0x000000010500780c */ /* 0x040fe40003f64270 */
[----:B------:R-:W-:Y:S02]  /*15050*/  FSEL R11, R24, -INF , P2 ;  /* 0xff800000180b7808 */ /* 0x000fe40001000000 */
        /* <DEDUP_REMOVED lines=10> */
[----:B------:R-:W-:Y:S02]  /*15100*/  FMNMX.FTZ R0, R29, R0, !PT ;  /* 0x000000001d007209 */ /* 0x000fe40007810000 */
[----:B------:R-:W-:Y:S02]  /*15110*/  FSEL R33, R33, -INF , P3 ;  /* 0xff80000021217808 */ /* 0x000fe40001800000 */
[----:B------:R-:W-:-:S04]  /*15120*/  ISETP.GT.AND P3, PT, R5, 0x19, PT ;  /* 0x000000190500780c */ /* 0x000fc80003f64270 */
        /* <DEDUP_REMOVED lines=24> */
[----:B------:R-:W-:Y:S01]  /*152b0*/  FSEL R85, R85, -INF , P3 ;  /* 0xff80000055557808 */ /* 0x000fe20001800000 */
        /* <DEDUP_REMOVED lines=13> */
[----:B------:R-:W-:Y:S02]  /*15390*/  WARPGROUP.DEPBAR.LE gsb0, 0x0 ;  /* 0x00008000000079c5 */ /* 0x000fe40000010000 */
[----:B------:R-:W-:Y:S01]  /*153a0*/  WARPGROUP.ARRIVE ;  /* 0x00000000000079c5 */ /* 0x000fe20000000000 */
[----:B------:R-:W-:Y:S02]  /*153b0*/  FSEL R173, R32, -INF , P2 ;  /* 0xff80000020ad7808 */ /* 0x000fe40001000000 */
[----:B------:R-:W-:Y:S02]  /*153c0*/  ISETP.GT.AND P2, PT, R5, 0x18, PT ;  /* 0x000000180500780c */ /* 0x000fe40003f44270 */
[----:B------:R-:W-:-:S05]  /*153d0*/  FMNMX.FTZ R0, R173, R0, !PT ;  /* 0x00000000ad007209 */ /* 0x000fca0007810000 */
[----:B------:R-:W-:Y:S01]  /*153e0*/  HGMMA.64x128x16.F32 R88, R168, gdesc[UR4].tnspB, R88, gsb0 ;  /* 0x41e00004a8587df0 */ /* 0x000fe20008000858 */
[----:B------:R-:W-:Y:S02]  /*153f0*/  FSEL R175, R36, -INF , P2 ;  /* 0xff80000024af7808 */ /* 0x000fe40001000000 */
[----:B------:R-:W-:Y:S02]  /*15400*/  FMNMX.FTZ R0, R33, R0, !PT ;  /* 0x0000000021007209 */ /* 0x000fe40007810000 */
[----:B------:R-:W-:Y:S02]  /*15410*/  ISETP.GT.AND P2, PT, R5, 0x20, PT ;  /* 0x000000200500780c */ /* 0x000fe40003f44270 */
[----:B------:R-:W-:Y:S02]  /*15420*/  FMNMX.FTZ R0, R175, R0, !PT ;  /* 0x00000000af007209 */ /* 0x000fe40007810000 */
[----:B------:R-:W-:Y:S02]  /*15430*/  FSEL R177, R40, -INF , P2 ;  /* 0xff80000028b17808 */ /* 0x000fe40001000000 */
[----:B------:R-:W-:-:S02]  /*15440*/  FMNMX.FTZ R0, R37, R0, !PT ;  /* 0x0000000025007209 */ /* 0x000fc40007810000 */
[----:B------:R-:W-:Y:S02]  /*15450*/  ISETP.GT.AND P2, PT, R5, 0x28, PT ;  /* 0x000000280500780c */ /* 0x000fe40003f44270 */
[----:B------:R-:W-:Y:S02]  /*15460*/  FMNMX.FTZ R0, R177, R0, !PT ;  /* 0x00000000b1007209 */ /* 0x000fe40007810000 */
[----:B------:R-:W-:Y:S02]  /*15470*/  FSEL R179, R44, -INF , P2 ;  /* 0xff8000002cb37808 */ /* 0x000fe40001000000 */
[----:B------:R-:W-:Y:S02]  /*15480*/  FMNMX.FTZ R0, R41, R0, !PT ;  /* 0x0000000029007209 */ /* 0x000fe40007810000 */
[----:B------:R-:W-:Y:S02]  /*15490*/  ISETP.GT.AND P2, PT, R5, 0x30, PT ;  /* 0x000000300500780c */ /* 0x000fe40003f44270 */
[----:B------:R-:W-:-:S02]  /*154a0*/  FMNMX.FTZ R0, R179, R0, !PT ;  /* 0x00000000b3007209 */ /* 0x000fc40007810000 */
        /* <DEDUP_REMOVED lines=34> */
[C---:B------:R-:W-:Y:S01]  /*156d0*/  ISETP.GT.AND P2, PT, R5.reuse, 0x78, PT ;  /* 0x000000780500780c */ /* 0x040fe20003f44270 */
[----:B------:R-:W-:Y:S01]  /*156e0*/  VIADD R5, R5, 0x8 ;  /* 0x0000000805057836 */ /* 0x000fe20000000000 */
[----:B------:R-:W-:-:S02]  /*156f0*/  FMNMX.FTZ R0, R80, R3, !PT ;  /* 0x0000000350007209 */ /* 0x000fc40007810000 */
[----:B------:R-:W-:Y:S01]  /*15700*/  R2UR UR6, R2 ;  /* 0x00000000020672ca */ /* 0x000fe200000e0000 */
[----:B------:R-:W-:Y:S01]  /*15710*/  VIADD R2, R10, 0x280 ;  /* 0x000002800a027836 */ /* 0x000fe20000000000 */
[----:B------:R-:W-:Y:S02]  /*15720*/  FMNMX.FTZ R0, R81, R0, !PT ;  /* 0x0000000051007209 */ /* 0x000fe40007810000 */
[C---:B------:R-:W-:Y:S02]  /*15730*/  ISETP.GT.AND P5, PT, R5.reuse, RZ, PT ;  /* 0x000000ff0500720c */ /* 0x040fe40003fa4270 */
[C---:B------:R-:W-:Y:S02]  /*15740*/  ISETP.GT.AND P6, PT, R5.reuse, 0x1, PT ;  /* 0x000000010500780c */ /* 0x040fe40003fc4270 */
[----:B------:R-:W-:Y:S02]  /*15750*/  FSEL R26, R26, -INF , P5 ;  /* 0xff8000001a1a7808 */ /* 0x000fe40002800000 */
[----:B------:R-:W-:-:S02]  /*15760*/  ISETP.GT.AND P3, PT, R5, 0x8, PT ;  /* 0x000000080500780c */ /* 0x000fc40003f64270 */
[----:B------:R-:W-:Y:S02]  /*15770*/  FSEL R27, R27, -INF , P6 ;  /* 0xff8000001b1b7808 */ /* 0x000fe40003000000 */
[C---:B------:R-:W-:Y:S02]  /*15780*/  ISETP.GT.AND P4, PT, R5.reuse, 0x9, PT ;  /* 0x000000090500780c */ /* 0x040fe40003f84270 */
[----:B------:R-:W-:Y:S02]  /*15790*/  ISETP.GT.AND P5, PT, R5, 0x10, PT ;  /* 0x000000100500780c */ /* 0x000fe40003fa4270 */
[----:B------:R-:W-:Y:S02]  /*157a0*/  FSEL R31, R31, -INF , P4 ;  /* 0xff8000001f1f7808 */ /* 0x000fe40002000000 */
[C---:B------:R-:W-:Y:S02]  /*157b0*/  ISETP.GT.AND P6, PT, R5.reuse, 0x11, PT ;  /* 0x000000110500780c */ /* 0x040fe40003fc4270 */
[----:B------:R-:W-:-:S02]  /*157c0*/  ISETP.GT.AND P4, PT, R5, 0x19, PT ;  /* 0x000000190500780c */ /* 0x000fc40003f84270 */
[----:B------:R-:W-:Y:S02]  /*157d0*/  FSEL R35, R35, -INF , P6 ;  /* 0xff80000023237808 */ /* 0x000fe40003000000 */
[----:B------:R-:W-:Y:S02]  /*157e0*/  FSEL R39, R39, -INF , P4 ;  /* 0xff80000027277808 */ /* 0x000fe40002000000 */
[C---:B------:R-:W-:Y:S02]  /*157f0*/  ISETP.GT.AND P6, PT, R5.reuse, 0x21, PT ;  /* 0x000000210500780c */ /* 0x040fe40003fc4270 */
[----:B------:R-:W-:Y:S02]  /*15800*/  ISETP.GT.AND P4, PT, R5, 0x29, PT ;  /* 0x000000290500780c */ /* 0x000fe40003f84270 */
[----:B------:R-:W-:Y:S02]  /*15810*/  FSEL R43, R43, -INF , P6 ;  /* 0xff8000002b2b7808 */ /* 0x000fe40003000000 */
[----:B------:R-:W-:-:S02]  /*15820*/  FSEL R47, R47, -INF , P4 ;  /* 0xff8000002f2f7808 */ /* 0x000fc40002000000 */
[C---:B------:R-:W-:Y:S02]  /*15830*/  ISETP.GT.AND P6, PT, R5.reuse, 0x31, PT ;  /* 0x000000310500780c */ /* 0x040fe40003fc4270 */
[----:B------:R-:W-:Y:S02]  /*15840*/  ISETP.GT.AND P4, PT, R5, 0x39, PT ;  /* 0x000000390500780c */ /* 0x000fe40003f84270 */
[----:B------:R-:W-:Y:S02]  /*15850*/  FSEL R51, R51, -INF , P6 ;  /* 0xff80000033337808 */ /* 0x000fe40003000000 */
[----:B------:R-:W-:Y:S01]  /*15860*/  ISETP.GT.AND P6, PT, R5, 0x41, PT ;  /* 0x000000410500780c */ /* 0x000fe20003fc4270 */
[----:B------:R-:W-:Y:S02]  /*15870*/  WARPGROUP.DEPBAR.LE gsb0, 0x0 ;  /* 0x00008000000079c5 */ /* 0x000fe40000010000 */
[----:B------:R-:W-:Y:S01]  /*15880*/  FSEL R169, R84, -INF , P2 ;  /* 0xff80000054a97808 */ /* 0x000fe20001000000 */
[----:B------:R-:W-:Y:S01]  /*15890*/  WARPGROUP.ARRIVE ;  /* 0x00000000000079c5 */ /* 0x000fe20000000000 */
[----:B------:R-:W-:-:S02]  /*158a0*/  FSEL R59, R59, -INF , P6 ;  /* 0xff8000003b3b7808 */ /* 0x000fc40003000000 */
[----:B------:R-:W-:Y:S02]  /*158b0*/  FMNMX.FTZ R0, R169, R0, !PT ;  /* 0x00000000a9007209 */ /* 0x000fe40007810000 */
[----:B------:R-:W-:Y:S02]  /*158c0*/  ISETP.GT.AND P6, PT, R5, 0x51, PT ;  /* 0x000000510500780c */ /* 0x000fe40003fc4270 */
[----:B------:R-:W-:Y:S01]  /*158d0*/  FMNMX.FTZ R28, R85, R0, !PT ;  /* 0x00000000551c7209 */ /* 0x000fe20007810000 */
[----:B------:R-:W-:Y:S01]  /*158e0*/  IMAD.U32 R0, RZ, RZ, UR39 ;  /* 0x00000027ff007e24 */ /* 0x000fe2000f8e00ff */
[----:B------:R-:W-:Y:S02]  /*158f0*/  FSEL R67, R67, -INF , P6 ;  /* 0xff80000043437808 */ /* 0x000fe40003000000 */
[----:B------:R-:W-:Y:S01]  /*15900*/  ISETP.GT.AND P6, PT, R5, 0x61, PT ;  /* 0x000000610500780c */ /* 0x000fe20003fc4270 */
[----:B------:R-:W0:Y:S03]  /*15910*/  SHFL.BFLY PT, R3, R28, 0x2, 0x1f ;  /* 0x0c401f001c037f89 */ /* 0x000e2600000e0000 */
[----:B------:R-:W-:-:S02]  /*15920*/  FSEL R75, R75, -INF , P6 ;  /* 0xff8000004b4b7808 */ /* 0x000fc40003000000 */
[----:B------:R-:W-:-:S04]  /*15930*/  ISETP.GT.AND P6, PT, R5, 0x71, PT ;  /* 0x000000710500780c */ /* 0x000fc80003fc4270 */
[----:B------:R-:W-:Y:S02]  /*15940*/  FSEL R83, R83, -INF , P6 ;  /* 0xff80000053537808 */ /* 0x000fe40003000000 */
[----:B0-----:R-:W-:Y:S02]  /*15950*/  FMNMX.FTZ R32, R28, R3, !PT ;  /* 0x000000031c207209 */ /* 0x001fe40007810000 */
[----:B------:R-:W-:-:S03]  /*15960*/  FMNMX.FTZ R28, R26, R13, !PT ;  /* 0x0000000d1a1c7209 */ /* 0x000fc60007810000 */
[----:B------:R-:W0:Y:S01]  /*15970*/  SHFL.BFLY PT, R3, R32, 0x1, 0x1f ;  /* 0x0c201f0020037f89 */ /* 0x000e2200000e0000 */
[----:B------:R-:W-:Y:S02]  /*15980*/  FMNMX.FTZ R28, R27, R28, !PT ;  /* 0x0000001c1b1c7209 */ /* 0x000fe40007810000 */
[----:B0-----:R-:W-:Y:S02]  /*15990*/  FMNMX.FTZ R4, R32, R3, !PT ;  /* 0x0000000320047209 */ /* 0x001fe40007810000 */
[----:B------:R-:W-:Y:S02]  /*159a0*/  MOV R3, 0x40000040 ;  /* 0x4000004000037802 */ /* 0x000fe40000000f00 */
[C---:B------:R-:W-:Y:S01]  /*159b0*/  FSETP.NEU.FTZ.AND P2, PT, R4.reuse, -INF , PT ;  /* 0xff8000000400780b */ /* 0x040fe20003f5d000 */
[----:B------:R-:W-:Y:S01]  /*159c0*/  FMUL.FTZ R24, R4, R0 ;  /* 0x0000000004187220 */ /* 0x000fe20000410000 */
[----:B------:R-:W-:-:S04]  /*159d0*/  R2UR UR7, R3 ;  /* 0x00000000030772ca */ /* 0x000fc800000e0000 */
[----:B------:R-:W-:-:S05]  /*159e0*/  FSEL R24, R24, RZ, P2 ;  /* 0x000000ff18187208 */ /* 0x000fca0001000000 */
[-CC-:B------:R-:W-:Y:S01]  /*159f0*/  FFMA.FTZ R182, R21, R0.reuse, -R24.reuse ;  /* 0x0000000015b67223 */ /* 0x180fe20000010818 */
[-CC-:B------:R-:W-:Y:S01]  /*15a00*/  FFMA.FTZ R21, R29, R0.reuse, -R24.reuse ;  /* 0x000000001d157223 */ /* 0x180fe20000010818 */
[-CC-:B------:R-:W-:Y:S01]  /*15a10*/  FFMA.FTZ R29, R33, R0.reuse, -R24.reuse ;  /* 0x00000000211d7223 */ /* 0x180fe20000010818 */
[----:B------:R-:W-:Y:S01]  /*15a20*/  FSEL R33, R34, -INF , P5 ;  /* 0xff80000022217808 */ /* 0x000fe20002800000 */
[----:B------:R-:W-:Y:S01]  /*15a30*/  HGMMA.64x128x16.F32 R88, R164, gdesc[UR4].tnspB, R88, gsb0 ;  /* 0x41e00004a4587df0 */ /* 0x000fe20008000858 */
[----:B------:R-:W-:Y:S01]  /*15a40*/  ISETP.GT.AND P5, PT, R5, 0x20, PT ;  /* 0x000000200500780c */ /* 0x000fe20003fa4270 */
[-CC-:B------:R-:W-:Y:S01]  /*15a50*/  FFMA.FTZ R176, R173, R0.reuse, -R24.reuse ;  /* 0x00000000adb07223 */ /* 0x180fe20000010818 */
[-CC-:B------:R-:W-:Y:S01]  /*15a60*/  FFMA.FTZ R178, R175, R0.reuse, -R24.reuse ;  /* 0x00000000afb27223 */ /* 0x180fe20000010818 */
[-CC-:B------:R-:W-:Y:S01]  /*15a70*/  FFMA.FTZ R172, R177, R0.reuse, -R24.reuse ;  /* 0x00000000b1ac7223 */ /* 0x180fe20000010818 */
[----:B------:R-:W-:Y:S01]  /*15a80*/  FSEL R171, R42, -INF , P5 ;  /* 0xff8000002aab7808 */ /* 0x000fe20002800000 */
[-CC-:B------:R-:W-:Y:S01]  /*15a90*/  FFMA.FTZ R174, R179, R0.reuse, -R24.reuse ;  /* 0x00000000b3ae7223 */ /* 0x180fe20000010818 */
[----:B------:R-:W-:Y:S01]  /*15aa0*/  ISETP.GT.AND P5, PT, R5, 0x30, PT ;  /* 0x000000300500780c */ /* 0x000fe20003fa4270 */
[-CC-:B------:R-:W-:Y:S01]  /*15ab0*/  FFMA.FTZ R168, R181, R0.reuse, -R24.reuse ;  /* 0x00000000b5a87223 */ /* 0x180fe20000010818 */
[----:B------:R-:W-:Y:S01]  /*15ac0*/  FSEL R179, R55, -INF , P4 ;  /* 0xff80000037b37808 */ /* 0x000fe20002000000 */
[-CC-:B------:R-:W-:Y:S01]  /*15ad0*/  FFMA.FTZ R170, R183, R0.reuse, -R24.reuse ;  /* 0x00000000b7aa7223 */ /* 0x180fe20000010818 */
[----:B------:R-:W-:Y:S01]  /*15ae0*/  FSEL R175, R50, -INF , P5 ;  /* 0xff80000032af7808 */ /* 0x000fe20002800000 */
[-CC-:B------:R-:W-:Y:S01]  /*15af0*/  FFMA.FTZ R180, R11, R0.reuse, -R24.reuse ;  /* 0x000000000bb47223 */ /* 0x180fe20000010818 */
[----:B------:R-:W-:Y:S01]  /*15b00*/  ISETP.GT.AND P5, PT, R5, 0x40, PT ;  /* 0x000000400500780c */ /* 0x000fe20003fa4270 */
[-CC-:B------:R-:W-:Y:S01]  /*15b10*/  FFMA.FTZ R11, R25, R0.reuse, -R24.reuse ;  /* 0x00000000190b7223 */ /* 0x180fe20000010818 */
[----:B------:R-:W-:Y:S01]  /*15b20*/  ISETP.GT.AND P4, PT, R5, 0x49, PT ;  /* 0x000000490500780c */ /* 0x000fe20003f84270 */
        /* <DEDUP_REMOVED lines=15> */
[----:B------:R-:W-:Y:S01]  /*15c20*/  FSEL R74, R74, -INF , P5 ;  /* 0xff8000004a4a7808 */ /* 0x000fe20002800000 */
[-CC-:B------:R-:W-:Y:S01]  /*15c30*/  FFMA.FTZ R69, R69, R0.reuse, -R24.reuse ;  /* 0x0000000045457223 */ /* 0x180fe20000010818 */
[----:B------:R-:W-:Y:S01]  /*15c40*/  R2UR UR6, R2 ;  /* 0x00000000020672ca */ /* 0x000fe200000e0000 */
        /* <DEDUP_REMOVED lines=10> */
[----:B------:R-:W-:Y:S01]  /*15cf0*/  FFMA.FTZ R85, R85, R0, -R24 ;  /* 0x0000000055557223 */ /* 0x000fe20000010818 */
[----:B------:R-:W-:Y:S01]  /*15d00*/  FSEL R87, R87, -INF , P4 ;  /* 0xff80000057577808 */ /* 0x000fe20002000000 */
[----:B------:R-:W-:Y:S01]  /*15d10*/  IMAD.MOV.U32 R25, RZ, RZ, 0x40000040 ;  /* 0x40000040ff197424 */ /* 0x000fe200078e00ff */
        /* <DEDUP_REMOVED lines=13> */
[----:B------:R-:W-:Y:S01]  /*15df0*/  FSEL R165, R30, -INF , P3 ;  /* 0xff8000001ea57808 */ /* 0x000fe20001800000 */
[----:B------:R-:W-:Y:S01]  /*15e00*/  WARPGROUP.ARRIVE ;  /* 0x00000000000079c5 */ /* 0x000fe20000000000 */
[----:B------:R-:W-:Y:S01]  /*15e10*/  ISETP.GT.AND P3, PT, R5, 0x18, PT ;  /* 0x000000180500780c */ /* 0x000fe20003f64270 */
        /* <DEDUP_REMOVED lines=9> */
[----:B------:R-:W-:Y:S02]  /*15eb0*/  FSEL R173, R46, -INF , P3 ;  /* 0xff8000002ead7808 */ /* 0x000fe40001800000 */
[----:B------:R-:W-:Y:S01]  /*15ec0*/  FMNMX.FTZ R28, R35, R28, !PT ;  /* 0x0000001c231c7209 */ /* 0x000fe20007810000 */
[----:B------:R-:W-:Y:S01]  /*15ed0*/  MUFU.EX2 R49, R49 ;  /* 0x0000003100317308 */ /* 0x000fe20000000800 */
[----:B------:R-:W-:Y:S02]  /*15ee0*/  ISETP.GT.AND P3, PT, R5, 0x38, PT ;  /* 0x000000380500780c */ /* 0x000fe40003f64270 */
[----:B------:R-:W-:Y:S02]  /*15ef0*/  FMNMX.FTZ R28, R167, R28, !PT ;  /* 0x0000001ca71c7209 */ /* 0x000fe40007810000 */
[----:B------:R-:W-:-:S02]  /*15f00*/  FSEL R177, R54, -INF , P3 ;  /* 0xff80000036b17808 */ /* 0x000fc40001800000 */
[----:B------:R-:W-:Y:S01]  /*15f10*/  FMNMX.FTZ R28, R39, R28, !PT ;  /* 0x0000001c271c7209 */ /* 0x000fe20007810000 */
[----:B------:R-:W-:Y:S01]  /*15f20*/  MUFU.EX2 R170, R170 ;  /* 0x000000aa00aa7308 */ /* 0x000fe20000000800 */
[----:B------:R-:W-:Y:S02]  /*15f30*/  ISETP.GT.AND P3, PT, R5, 0x48, PT ;  /* 0x000000480500780c */ /* 0x000fe40003f64270 */
[----:B------:R-:W-:Y:S02]  /*15f40*/  FMNMX.FTZ R28, R171, R28, !PT ;  /* 0x0000001cab1c7209 */ /* 0x000fe40007810000 */
[----:B------:R-:W-:Y:S02]  /*15f50*/  FSEL R181, R62, -INF , P3 ;  /* 0xff8000003eb57808 */ /* 0x000fe40001800000 */
        /* <DEDUP_REMOVED lines=29> */
[----:B------:R-:W-:Y:S02]  /*16130*/  FMNMX.FTZ R28, R74, R3, !PT ;  /* 0x000000034a1c7209 */ /* 0x000fe40007810000 */
[----:B------:R-:W-:Y:S02]  /*16140*/  MOV R3, 0x40000040 ;  /* 0x4000004000037802 */ /* 0x000fe40000000f00 */
[----:B------:R-:W-:Y:S01]  /*16150*/  FMNMX.FTZ R28, R75, R28, !PT ;  /* 0x0000001c4b1c7209 */ /* 0x000fe20007810000 */
[----:B------:R-:W-:Y:S01]  /*16160*/  MUFU.EX2 R30, R30 ;  /* 0x0000001e001e7308 */ /* 0x000fe20000000800 */
[----:B------:R-:W-:-:S02]  /*16170*/  R2UR UR7, R3 ;  /* 0x00000000030772ca */ /* 0x000fc400000e0000 */
[----:B------:R-:W-:-:S04]  /*16180*/  FMNMX.FTZ R28, R227, R28, !PT ;  /* 0x0000001ce31c7209 */ /* 0x000fc80007810000 */
[----:B------:R-:W-:Y:S01]  /*16190*/  FMNMX.FTZ R5, R79, R28, !PT ;  /* 0x0000001c4f057209 */ /* 0x000fe20007810000 */
[----:B------:R-:W-:Y:S03]  /*161a0*/  MUFU.EX2 R77, R77 ;  /* 0x0000004d004d7308 */ /* 0x000fe60000000800 */
[----:B------:R-:W-:-:S03]  /*161b0*/  FMNMX.FTZ R28, R82, R5, !PT ;  /* 0x00000005521c7209 */ /* 0x000fc60007810000 */
[----:B------:R-:W-:Y:S01]  /*161c0*/  HGMMA.64x128x16.F32 R88, R160, gdesc[UR4].tnspB, R88, gsb0 ;  /* 0x41e00004a0587df0 */ /* 0x000fe20008000858 */
[----:B------:R-:W-:Y:S01]  /*161d0*/  FMNMX.FTZ R28, R83, R28, !PT ;  /* 0x0000001c531c7209 */ /* 0x000fe20007810000 */
[----:B------:R-:W-:Y:S01]  /*161e0*/  MUFU.EX2 R32, R32 ;  /* 0x0000002000207308 */ /* 0x000fe20000000800 */
[----:B------:R-:W-:Y:S02]  /*161f0*/  R2UR UR7, R25 ;  /* 0x00000000190772ca */ /* 0x000fe400000e0000 */
[----:B------:R-:W-:-:S04]  /*16200*/  FMNMX.FTZ R28, R229, R28, !PT ;  /* 0x0000001ce51c7209 */ /* 0x000fc80007810000 */
[----:B------:R-:W-:Y:S01]  /*16210*/  FMNMX.FTZ R2, R87, R28, !PT ;  /* 0x0000001c57027209 */ /* 0x000fe20007810000 */
[----:B------:R-:W-:Y:S01]  /*16220*/  FFMA.FTZ R28, R235, R0, -R24 ;  /* 0x00000000eb1c7223 */ /* 0x000fe20000010818 */
[----:B------:R-:W-:Y:S03]  /*16230*/  MUFU.EX2 R81, R81 ;  /* 0x0000005100517308 */ /* 0x000fe60000000800 */
[----:B------:R-:W0:Y:S05]  /*16240*/  SHFL.BFLY PT, R3, R2, 0x2, 0x1f ;  /* 0x0c401f0002037f89 */ /* 0x000e2a00000e0000 */
[----:B------:R-:W-:Y:S08]  /*16250*/  MUFU.EX2 R28, R28 ;  /* 0x0000001c001c7308 */ /* 0x000ff00000000800 */
[----:B------:R-:W-:Y:S08]  /*16260*/  MUFU.EX2 R34, R34 ;  /* 0x0000002200227308 */ /* 0x000ff00000000800 */
[----:B------:R-:W-:Y:S01]  /*16270*/  MUFU.EX2 R85, R85 ;  /* 0x0000005500557308 */ /* 0x000fe20000000800 */
[----:B0-----:R-:W-:-:S05]  /*16280*/  FMNMX.FTZ R3, R2, R3, !PT ;  /* 0x0000000302037209 */ /* 0x001fca0007810000 */
[----:B------:R-:W0:Y:S02]  /*16290*/  SHFL.BFLY PT, R2, R3, 0x1, 0x1f ;  /* 0x0c201f0003027f89 */ /* 0x000e2400000e0000 */
[----:B0-----:R-:W-:Y:S02]  /*162a0*/  FMNMX.FTZ R5, R3, R2, !PT ;  /* 0x0000000203057209 */ /* 0x001fe40007810000 */
[----:B------:R-:W-:Y:S02]  /*162b0*/  FSEL R3, R4, RZ, P2 ;  /* 0x000000ff04037208 */ /* 0x000fe40001000000 */
[C---:B------:R-:W-:Y:S01]  /*162c0*/  FSETP.NEU.FTZ.AND P2, PT, R5.reuse, -INF , PT ;  /* 0xff8000000500780b */ /* 0x040fe20003f5d000 */
[----:B------:R-:W-:Y:S02]  /*162d0*/  FMUL.FTZ R46, R5, R0 ;  /* 0x00000000052e7220 */ /* 0x000fe40000410000 */
[----:B------:R-:W-:Y:S01]  /*162e0*/  FADD.FTZ R3, -R3, R12 ;  /* 0x0000000c03037221 */ /* 0x000fe20000010100 */
[----:B------:R-:W-:-:S02]  /*162f0*/  FSEL R2, R5, RZ, P2 ;  /* 0x000000ff05027208 */ /* 0x000fc40001000000 */
[----:B------:R-:W-:Y:S01]  /*16300*/  FSEL R46, R46, RZ, P2 ;  /* 0x000000ff2e2e7208 */ /* 0x000fe20001000000 */
[----:B------:R-:W-:Y:S01]  /*16310*/  FMUL.FTZ R3, R3, R0 ;  /* 0x0000000003037220 */ /* 0x000fe20000410000 */
[C---:B------:R-:W-:Y:S01]  /*16320*/  ISETP.GT.AND P2, PT, R9.reuse, R14, PT ;  /* 0x0000000e0900720c */ /* 0x040fe20003f44270 */
[----:B------:R-:W-:Y:S01]  /*16330*/  FADD.FTZ R13, -R2, R13 ;  /* 0x0000000d020d7221 */ /* 0x000fe20000010100 */
[----:B------:R-:W-:Y:S02]  /*16340*/  VIADD R9, R9, 0xffffffff ;  /* 0xffffffff09097836 */ /* 0x000fe40000000000 */
[-CC-:B------:R-:W-:Y:S01]  /*16350*/  FFMA.FTZ R25, R31, R0.reuse, -R46.reuse ;  /* 0x000000001f197223 */ /* 0x180fe2000001082e */
[-C--:B------:R-:W-:Y:S01]  /*16360*/  FFMA.FTZ R36, R35, R0.reuse, -R46 ;  /* 0x0000000023247223 */ /* 0x080fe2000001082e */
[----:B------:R-:W0:Y:S01]  /*16370*/  MUFU.EX2 R3, R3 ;  /* 0x0000000300037308 */ /* 0x000e220000000800 */
[----:B------:R-:W-:Y:S01]  /*16380*/  FMUL.FTZ R2, R13, R0 ;  /* 0x000000000d027220 */ /* 0x000fe20000410000 */
[----:B------:R-:W-:-:S02]  /*16390*/  IMAD.MOV.U32 R13, RZ, RZ, 0x40000040 ;  /* 0x40000040ff0d7424 */ /* 0x000fc400078e00ff */
[-CC-:B------:R-:W-:Y:S01]  /*163a0*/  FFMA.FTZ R31, R167, R0.reuse, -R46.reuse ;  /* 0x00000000a71f7223 */ /* 0x180fe2000001082e */
[-CC-:B------:R-:W-:Y:S01]  /*163b0*/  FFMA.FTZ R38, R39, R0.reuse, -R46.reuse ;  /* 0x0000000027267223 */ /* 0x180fe2000001082e */
[-CC-:B------:R-:W-:Y:S01]  /*163c0*/  FFMA.FTZ R40, R43, R0.reuse, -R46.reuse ;  /* 0x000000002b287223 */ /* 0x180fe2000001082e */
[-CC-:B------:R-:W-:Y:S01]  /*163d0*/  FFMA.FTZ R35, R173, R0.reuse, -R46.reuse ;  /* 0x00000000ad237223 */ /* 0x180fe2000001082e */
[-CC-:B------:R-:W-:Y:S01]  /*163e0*/  FFMA.FTZ R42, R47, R0.reuse, -R46.reuse ;  /* 0x000000002f2a7223 */ /* 0x180fe2000001082e */
[----:B------:R-:W-:Y:S01]  /*163f0*/  MUFU.EX2 R2, R2 ;  /* 0x0000000200027308 */ /* 0x000fe20000000800 */
[-C--:B------:R-:W-:Y:S01]  /*16400*/  FFMA.FTZ R169, R175, R0.reuse, -R46 ;  /* 0x00000000afa97223 */ /* 0x080fe2000001082e */
[----:B------:R-:W-:Y:S01]  /*16410*/  @!P1 PRMT R39, RZ, 0x654, R20 ;  /* 0x00000654ff279816 */ /* 0x000fe20000000014 */
[-CC-:B------:R-:W-:Y:S01]  /*16420*/  FFMA.FTZ R44, R51, R0.reuse, -R46.reuse ;  /* 0x00000000332c7223 */ /* 0x180fe2000001082e */
[-CC-:B------:R-:W-:Y:S01]  /*16430*/  FFMA.FTZ R48, R179, R0.reuse, -R46.reuse ;  /* 0x00000000b3307223 */ /* 0x180fe2000001082e */
[-CC-:B------:R-:W-:Y:S01]  /*16440*/  FFMA.FTZ R167, R181, R0.reuse, -R46.reuse ;  /* 0x00000000b5a77223 */ /* 0x180fe2000001082e */
[-CC-:B------:R-:W-:Y:S01]  /*16450*/  FFMA.FTZ R75, R75, R0.reuse, -R46.reuse ;  /* 0x000000004b4b7223 */ /* 0x180fe2000001082e */
[----:B------:R-:W-:Y:S01]  /*16460*/  FFMA.FTZ R82, R82, R0, -R46 ;  /* 0x0000000052527223 */ /* 0x000fe2000001082e */
[----:B------:R-:W-:Y:S01]  /*16470*/  MUFU.EX2 R25, R25 ;  /* 0x0000001900197308 */ /* 0x000fe20000000800 */
[----:B0-----:R-:W-:Y:S01]  /*16480*/  FFMA.FTZ R12, R3, R7, R180 ;  /* 0x00000007030c7223 */ /* 0x001fe200000100b4 */
[----:B------:R-:W-:Y:S01]  /*16490*/  F2FP.F16.F32.PACK_AB R180, R11, R180 ;  /* 0x000000b40bb4723e */ /* 0x000fe200000000ff */
[-CC-:B------:R-:W-:Y:S01]  /*164a0*/  FFMA.FTZ R83, R83, R0.reuse, -R46.reuse ;  /* 0x0000000053537223 */ /* 0x180fe2000001082e */
[-C--:B------:R-:W-:Y:S01]  /*164b0*/  FFMA.FTZ R229, R229, R0.reuse, -R46 ;  /* 0x00000000e5e57223 */ /* 0x080fe2000001082e */
[----:B------:R-:W-:Y:S01]  /*164c0*/  FADD.FTZ R7, R11, R12 ;  /* 0x0000000c0b077221 */ /* 0x000fe20000010000 */
[----:B------:R-:W-:Y:S01]  /*164d0*/  IADD3 R12, R10, 0x380, RZ ;  /* 0x000003800a0c7810 */ /* 0x000fe20007ffe0ff */
[----:B------:R-:W-:Y:S01]  /*164e0*/  FFMA.FTZ R87, R87, R0, -R46 ;  /* 0x0000000057577223 */ /* 0x000fe2000001082e */
[----:B------:R-:W-:Y:S01]  /*164f0*/  MUFU.EX2 R36, R36 ;  /* 0x0000002400247308 */ /* 0x000fe20000000800 */
[----:B------:R-:W-:Y:S01]  /*16500*/  FADD.FTZ R50, R182, R7 ;  /* 0x00000007b6327221 */ /* 0x000fe20000010000 */
[----:B------:R-:W-:-:S03]  /*16510*/  F2FP.F16.F32.PACK_AB R182, R21, R182 ;  /* 0x000000b615b6723e */ /* 0x000fc600000000ff */
[----:B------:R-:W-:Y:S01]  /*16520*/  FADD.FTZ R7, R21, R50 ;  /* 0x0000003215077221 */ /* 0x000fe20000010000 */
[----:B------:R-:W-:Y:S02]  /*16530*/  MOV R21, R185 ;  /* 0x000000b900157202 */ /* 0x000fe40000000f00 */
[----:B------:R-:W-:Y:S01]  /*16540*/  MUFU.EX2 R31, R31 ;  /* 0x0000001f001f7308 */ /* 0x000fe20000000800 */
[----:B------:R-:W-:Y:S01]  /*16550*/  FADD.FTZ R50, R176, R7 ;  /* 0x00000007b0327221 */ /* 0x000fe20000010000 */
[----:B------:R-:W-:-:S03]  /*16560*/  F2FP.F16.F32.PACK_AB R176, R29, R176 ;  /* 0x000000b01db0723e */ /* 0x000fc600000000ff */
[----:B------:R-:W-:-:S03]  /*16570*/  FADD.FTZ R7, R29, R50 ;  /* 0x000000321d077221 */ /* 0x000fc60000010000 */
[----:B------:R-:W0:Y:S08]  /*16580*/  MUFU.EX2 R38, R38 ;  /* 0x0000002600267308 */ /* 0x000e300000000800 */
[----:B------:R-:W-:Y:S08]  /*16590*/  MUFU.EX2 R40, R40 ;  /* 0x0000002800287308 */ /* 0x000ff00000000800 */
[----:B------:R-:W-:Y:S01]  /*165a0*/  MUFU.EX2 R35, R35 ;  /* 0x0000002300237308 */ /* 0x000fe20000000800 */
[----:B0-----:R-:W-:Y:S01]  /*165b0*/  F2FP.F16.F32.PACK_AB R179, R38, R31 ;  /* 0x0000001f26b3723e */ /* 0x001fe200000000ff */
[----:B------:R-:W-:-:S02]  /*165c0*/  WARPGROUP.DEPBAR.LE gsb0, 0x0 ;  /* 0x00008000000079c5 */ /* 0x000fc40000010000 */
[-CC-:B------:R-:W-:Y:S01]  /*165d0*/  FFMA.FTZ R160, R231, R0.reuse, -R24.reuse ;  /* 0x00000000e7a07223 */ /* 0x180fe20000010818 */
[-C--:B------:R-:W-:Y:S01]  /*165e0*/  FFMA.FTZ R162, R233, R0.reuse, -R24 ;  /* 0x00000000e9a27223 */ /* 0x080fe20000010818 */
[----:B------:R-:W-:Y:S01]  /*165f0*/  VIADD R24, R10, 0x300 ;  /* 0x000003000a187836 */ /* 0x000fe20000000000 */
[----:B------:R-:W-:Y:S01]  /*16600*/  WARPGROUP.ARRIVE ;  /* 0x00000000000079c5 */ /* 0x000fe20000000000 */
[-CC-:B------:R-:W-:Y:S01]  /*16610*/  FFMA.FTZ R161, R26, R0.reuse, -R46.reuse ;  /* 0x000000001aa17223 */ /* 0x180fe2000001082e */
[-CC-:B------:R-:W-:Y:S01]  /*16620*/  FFMA.FTZ R26, R27, R0.reuse, -R46.reuse ;  /* 0x000000001b1a7223 */ /* 0x180fe2000001082e */
[-CC-:B------:R-:W-:Y:S01]  /*16630*/  FFMA.FTZ R27, R33, R0.reuse, -R46.reuse ;  /* 0x00000000211b7223 */ /* 0x180fe2000001082e */
[----:B------:R-:W-:Y:S01]  /*16640*/  R2UR UR6, R24 ;  /* 0x00000000180672ca */ /* 0x000fe200000e0000 */
[-CC-:B------:R-:W-:Y:S01]  /*16650*/  FFMA.FTZ R24, R165, R0.reuse, -R46.reuse ;  /* 0x00000000a5187223 */ /* 0x180fe2000001082e */
[-CC-:B------:R-:W-:Y:S01]  /*16660*/  FFMA.FTZ R33, R171, R0.reuse, -R46.reuse ;  /* 0x00000000ab217223 */ /* 0x180fe2000001082e */
[----:B------:R-:W0:Y:S01]  /*16670*/  MUFU.EX2 R161, R161 ;  /* 0x000000a100a17308 */ /* 0x000e220000000800 */
[-CC-:B------:R-:W-:Y:S01]  /*16680*/  FFMA.FTZ R171, R177, R0.reuse, -R46.reuse ;  /* 0x00000000b1ab7223 */ /* 0x180fe2000001082e */
[-CC-:B------:R-:W-:Y:S01]  /*16690*/  FFMA.FTZ R165, R55, R0.reuse, -R46.reuse ;  /* 0x0000000037a57223 */ /* 0x180fe2000001082e */
[-CC-:B------:R-:W-:Y:S01]  /*166a0*/  FFMA.FTZ R10, R59, R0.reuse, -R46.reuse ;  /* 0x000000003b0a7223 */ /* 0x180fe2000001082e */
[----:B------:R-:W-:-:S04]  /*166b0*/  FFMA.FTZ R163, R183, R0, -R46 ;  /* 0x00000000b7a37223 */ /* 0x000fc8000001082e */
[----:B------:R-:W1:Y:S02]  /*166c0*/  MUFU.EX2 R26, R26 ;  /* 0x0000001a001a7308 */ /* 0x000e640000000800 */
[----:B------:R-:W-:Y:S01]  /*166d0*/  HGMMA.64x128x16.F32 R88, R156, gdesc[UR4].tnspB, R88, gsb0 ;  /* 0x41e000049c587df0 */ /* 0x000fe20008000858 */
[----:B------:R-:W-:Y:S01]  /*166e0*/  R2UR UR6, R12 ;  /* 0x000000000c0672ca */ /* 0x000fe200000e0000 */
[----:B------:R-:W-:Y:S01]  /*166f0*/  FADD.FTZ R12, R178, R7 ;  /* 0x00000007b20c7221 */ /* 0x000fe20000010000 */
[----:B------:R-:W-:Y:S02]  /*16700*/  R2UR UR7, R13 ;  /* 0x000000000d0772ca */ /* 0x000fe400000e0000 */
[C---:B------:R-:W-:Y:S01]  /*16710*/  F2FP.F16.F32.PACK_AB R178, R37.reuse, R178 ;  /* 0x000000b225b2723e */ /* 0x040fe200000000ff */
[----:B------:R-:W2:Y:S01]  /*16720*/  MUFU.EX2 R24, R24 ;  /* 0x0000001800187308 */ /* 0x000ea20000000800 */
[----:B0-----:R-:W-:Y:S01]  /*16730*/  FFMA.FTZ R7, R2, R6, R161 ;  /* 0x0000000602077223 */ /* 0x001fe200000100a1 */
[----:B------:R-:W-:Y:S01]  /*16740*/  FADD.FTZ R13, R37, R12 ;  /* 0x0000000c250d7221 */ /* 0x000fe20000010000 */
[----:B------:R-:W-:-:S03]  /*16750*/  FFMA.FTZ R6, R63, R0, -R46 ;  /* 0x000000003f067223 */ /* 0x000fc6000001082e */
[----:B------:R-:W-:Y:S01]  /*16760*/  FADD.FTZ R50, R172, R13 ;  /* 0x0000000dac327221 */ /* 0x000fe20000010000 */
[----:B------:R-:W-:Y:S01]  /*16770*/  F2FP.F16.F32.PACK_AB R172, R41, R172 ;  /* 0x000000ac29ac723e */ /* 0x000fe200000000ff */
[----:B------:R-:W0:Y:S01]  /*16780*/  MUFU.EX2 R27, R27 ;  /* 0x0000001b001b7308 */ /* 0x000e220000000800 */
[C---:B-1----:R-:W-:Y:S01]  /*16790*/  FADD.FTZ R7, R26.reuse, R7 ;  /* 0x000000071a077221 */ /* 0x042fe20000010000 */
[----:B------:R-:W-:-:S06]  /*167a0*/  F2FP.F16.F32.PACK_AB R181, R26, R161 ;  /* 0x000000a11ab5723e */ /* 0x000fcc00000000ff */
[----:B------:R-:W1:Y:S01]  /*167b0*/  MUFU.EX2 R33, R33 ;  /* 0x0000002100217308 */ /* 0x000e620000000800 */
[----:B--2---:R-:W-:Y:S01]  /*167c0*/  FADD.FTZ R12, R24, R7 ;  /* 0x00000007180c7221 */ /* 0x004fe20000010000 */
[----:B------:R-:W-:Y:S01]  /*167d0*/  FADD.FTZ R7, R41, R50 ;  /* 0x0000003229077221 */ /* 0x000fe20000010000 */
[C---:B------:R-:W-:Y:S02]  /*167e0*/  F2FP.F16.F32.PACK_AB R183, R25.reuse, R24 ;  /* 0x0000001819b7723e */ /* 0x040fe400000000ff */
[----:B------:R-:W-:Y:S01]  /*167f0*/  FADD.FTZ R50, R25, R12 ;  /* 0x0000000c19327221 */ /* 0x000fe20000010000 */
[----:B------:R-:W-:Y:S01]  /*16800*/  FADD.FTZ R52, R174, R7 ;  /* 0x00000007ae347221 */ /* 0x000fe20000010000 */
[----:B------:R-:W-:Y:S01]  /*16810*/  FFMA.FTZ R12, R66, R0, -R46 ;  /* 0x00000000420c7223 */ /* 0x000fe2000001082e */
[----:B------:R-:W2:Y:S01]  /*16820*/  MUFU.EX2 R42, R42 ;  /* 0x0000002a002a7308 */ /* 0x000ea20000000800 */
[----:B0-----:R-:W-:Y:S01]  /*16830*/  FADD.FTZ R7, R27, R50 ;  /* 0x000000321b077221 */ /* 0x001fe20000010000 */
[C---:B------:R-:W-:Y:S01]  /*16840*/  FADD.FTZ R13, R45.reuse, R52 ;  /* 0x000000342d0d7221 */ /* 0x040fe20000010000 */
[----:B------:R-:W-:-:S02]  /*16850*/  F2FP.F16.F32.PACK_AB R174, R45, R174 ;  /* 0x000000ae2dae723e */ /* 0x000fc400000000ff */
[----:B------:R-:W-:Y:S01]  /*16860*/  FADD.FTZ R50, R36, R7 ;  /* 0x0000000724327221 */ /* 0x000fe20000010000 */
[----:B------:R-:W-:Y:S01]  /*16870*/  FADD.FTZ R52, R168, R13 ;  /* 0x0000000da8347221 */ /* 0x000fe20000010000 */
[----:B------:R-:W-:Y:S01]  /*16880*/  FFMA.FTZ R13, R67, R0, -R46 ;  /* 0x00000000430d7223 */ /* 0x000fe2000001082e */
[----:B------:R-:W-:Y:S01]  /*16890*/  MUFU.EX2 R169, R169 ;  /* 0x000000a900a97308 */ /* 0x000fe20000000800 */
[----:B------:R-:W-:Y:S01]  /*168a0*/  FADD.FTZ R7, R31, R50 ;  /* 0x000000321f077221 */ /* 0x000fe20000010000 */
[----:B------:R-:W-:Y:S02]  /*168b0*/  F2FP.F16.F32.PACK_AB R168, R49, R168 ;  /* 0x000000a831a8723e */ /* 0x000fe400000000ff */
[----:B------:R-:W-:Y:S01]  /*168c0*/  F2FP.F16.F32.PACK_AB R177, R36, R27 ;  /* 0x0000001b24b1723e */ /* 0x000fe200000000ff */
[----:B------:R-:W-:Y:S01]  /*168d0*/  FADD.FTZ R20, R38, R7 ;  /* 0x0000000726147221 */ /* 0x000fe20000010000 */
[----:B-1----:R-:W-:Y:S02]  /*168e0*/  F2FP.F16.F32.PACK_AB R173, R40, R33 ;  /* 0x0000002128ad723e */ /* 0x002fe400000000ff */
[----:B------:R-:W-:Y:S01]  /*168f0*/  MUFU.EX2 R44, R44 ;  /* 0x0000002c002c7308 */ /* 0x000fe20000000800 */
[----:B------:R-:W-:Y:S01]  /*16900*/  FADD.FTZ R7, R33, R20 ;  /* 0x0000001421077221 */ /* 0x000fe20000010000 */
[----:B------:R-:W-:Y:S01]  /*16910*/  FFMA.FTZ R20, R71, R0, -R46 ;  /* 0x0000000047147223 */ /* 0x000fe2000001082e */
[----:B--2---:R-:W-:-:S05]  /*16920*/  F2FP.F16.F32.PACK_AB R175, R42, R35 ;  /* 0x000000232aaf723e */ /* 0x004fca00000000ff */
        /* <DEDUP_REMOVED lines=10> */
[----:B------:R-:W-:Y:S01]  /*169d0*/  MUFU.EX2 R163, R163 ;  /* 0x000000a300a37308 */ /* 0x000fe20000000800 */
[----:B------:R-:W-:-:S02]  /*169e0*/  WARPGROUP.DEPBAR.LE gsb0, 0x0 ;  /* 0x00008000000079c5 */ /* 0x000fc40000010000 */
[----:B------:R-:W-:Y:S01]  /*169f0*/  WARPGROUP.ARRIVE ;  /* 0x00000000000079c5 */ /* 0x000fe20000000000 */
[----:B------:R-:W-:-:S04]  /*16a00*/  FFMA.FTZ R157, R74, R0, -R46 ;  /* 0x000000004a9d7223 */ /* 0x000fc8000001082e */
[----:B------:R-:W-:Y:S01]  /*16a10*/  MUFU.EX2 R20, R20 ;  /* 0x0000001400147308 */ /* 0x000fe20000000800 */
[----:B------:R-:W-:Y:S01]  /*16a20*/  FFMA.FTZ R159, R227, R0, -R46 ;  /* 0x00000000e39f7223 */ /* 0x000fe2000001082e */
[----:B------:R-:W-:Y:S01]  /*16a30*/  F2FP.F16.F32.PACK_AB R156, R73, R28 ;  /* 0x0000001c499c723e */ /* 0x000fe200000000ff */
[----:B------:R-:W-:Y:S01]  /*16a40*/  HGMMA.64x128x16.F32 R88, R152, gdesc[UR4].tnspB, R88, gsb0 ;  /* 0x41e0000498587df0 */ /* 0x000fe20008000858 */
[----:B------:R-:W-:Y:S02]  /*16a50*/  F2FP.F16.F32.PACK_AB R158, R77, R30 ;  /* 0x0000001e4d9e723e */ /* 0x000fe400000000ff */
[----:B0-----:R-:W-:Y:S02]  /*16a60*/  F2FP.F16.F32.PACK_AB R161, R13, R12 ;  /* 0x0000000c0da1723e */ /* 0x001fe400000000ff */
[----:B------:R-:W-:Y:S08]  /*16a70*/  MUFU.EX2 R157, R157 ;  /* 0x0000009d009d7308 */ /* 0x000ff00000000800 */
[----:B------:R-:W-:Y:S08]  /*16a80*/  MUFU.EX2 R159, R159 ;  /* 0x0000009f009f7308 */ /* 0x000ff00000000800 */
[----:B------:R-:W-:Y:S08]  /*16a90*/  MUFU.EX2 R82, R82 ;  /* 0x0000005200527308 */ /* 0x000ff00000000800 */
[----:B------:R-:W0:Y:S08]  /*16aa0*/  MUFU.EX2 R83, R83 ;  /* 0x0000005300537308 */ /* 0x000e300000000800 */
[----:B------:R-:W-:Y:S01]  /*16ab0*/  MUFU.EX2 R87, R87 ;  /* 0x0000005700577308 */ /* 0x000fe20000000800 */
[----:B------:R-:W-:-:S02]  /*16ac0*/  WARPGROUP.DEPBAR.LE gsb0, 0x0 ;  /* 0x00008000000079c5 */ /* 0x000fc40000010000 */
[----:B------:R1:W-:Y:S01]  /*16ad0*/  @!P1 SYNCS.ARRIVE.TRANS64.RED.A1T0 RZ, [R15+URZ], RZ ;  /* 0x000000ff0fff99a7 */ /* 0x0003e2000810043f */
[----:B------:R-:W-:Y:S02]  /*16ae0*/  F2FP.F16.F32.PACK_AB R152, R81, R32 ;  /* 0x000000205198723e */ /* 0x000fe400000000ff */
[----:B------:R-:W-:Y:S02]  /*16af0*/  F2FP.F16.F32.PACK_AB R154, R85, R34 ;  /* 0x00000022559a723e */ /* 0x000fe400000000ff */
[----:B0-----:R-:W-:Y:S01]  /*16b00*/  F2FP.F16.F32.PACK_AB R153, R83, R82 ;  /* 0x000000525399723e */ /* 0x001fe200000000ff */
[----:B-1----:R-:W-:Y:S01]  /*16b10*/  FADD.FTZ R15, R49, R52 ;  /* 0x00000034310f7221 */ /* 0x002fe20000010000 */
[----:B------:R0:W-:Y:S03]  /*16b20*/  @!P1 SYNCS.ARRIVE.TRANS64.RED.A1T0 RZ, [R39+URZ], RZ ;  /* 0x000000ff27ff99a7 */ /* 0x0001e6000810043f */
[----:B------:R-:W-:Y:S01]  /*16b30*/  FADD.FTZ R50, R170, R15 ;  /* 0x0000000faa327221 */ /* 0x000fe20000010000 */
[----:B------:R-:W-:-:S03]  /*16b40*/  F2FP.F16.F32.PACK_AB R170, R53, R170 ;  /* 0x000000aa35aa723e */ /* 0x000fc600000000ff */
[----:B------:R-:W-:Y:S01]  /*16b50*/  FADD.FTZ R15, R53, R50 ;  /* 0x00000032350f7221 */ /* 0x000fe20000010000 */
[----:B------:R-:W-:-:S03]  /*16b60*/  FADD.FTZ R50, R40, R7 ;  /* 0x0000000728327221 */ /* 0x000fc60000010000 */
[----:B------:R-:W-:Y:S01]  /*16b70*/  FADD.FTZ R52, R164, R15 ;  /* 0x0000000fa4347221 */ /* 0x000fe20000010000 */
[----:B------:R-:W-:Y:S01]  /*16b80*/  FADD.FTZ R7, R35, R50 ;  /* 0x0000003223077221 */ /* 0x000fe20000010000 */
[----:B------:R-:W-:Y:S01]  /*16b90*/  FFMA.FTZ R50, R79, R0, -R46 ;  /* 0x000000004f327223 */ /* 0x000fe2000001082e */
[C---:B------:R-:W-:Y:S01]  /*16ba0*/  F2FP.F16.F32.PACK_AB R164, R57.reuse, R164 ;  /* 0x000000a439a4723e */ /* 0x040fe200000000ff */
[----:B------:R-:W-:Y:S01]  /*16bb0*/  FADD.FTZ R15, R57, R52 ;  /* 0x00000034390f7221 */ /* 0x000fe20000010000 */
[----:B------:R-:W-:Y:S01]  /*16bc0*/  FADD.FTZ R52, R42, R7 ;  /* 0x000000072a347221 */ /* 0x000fe20000010000 */
[----:B------:R-:W1:Y:S02]  /*16bd0*/  MUFU.EX2 R46, R75 ;  /* 0x0000004b002e7308 */ /* 0x000e640000000800 */
[----:B------:R-:W-:Y:S01]  /*16be0*/  FADD.FTZ R54, R166, R15 ;  /* 0x0000000fa6367221 */ /* 0x000fe20000010000 */
[----:B------:R-:W-:Y:S01]  /*16bf0*/  FADD.FTZ R7, R169, R52 ;  /* 0x00000034a9077221 */ /* 0x000fe20000010000 */
[----:B------:R-:W-:-:S02]  /*16c00*/  F2FP.F16.F32.PACK_AB R166, R61, R166 ;  /* 0x000000a63da6723e */ /* 0x000fc400000000ff */
[----:B------:R-:W-:Y:S01]  /*16c10*/  FADD.FTZ R15, R61, R54 ;  /* 0x000000363d0f7221 */ /* 0x000fe20000010000 */
[C---:B------:R-:W-:Y:S01]  /*16c20*/  FADD.FTZ R52, R44.reuse, R7 ;  /* 0x000000072c347221 */ /* 0x040fe20000010000 */
[----:B------:R-:W-:Y:S01]  /*16c30*/  MUFU.EX2 R50, R50 ;  /* 0x0000003200327308 */ /* 0x000fe20000000800 */
[----:B------:R-:W-:Y:S01]  /*16c40*/  F2FP.F16.F32.PACK_AB R169, R44, R169 ;  /* 0x000000a92ca9723e */ /* 0x000fe200000000ff */
        /* <DEDUP_REMOVED lines=16> */
[----:B------:R-:W-:-:S03]  /*16d50*/  FADD.FTZ R7, R6, R7 ;  /* 0x0000000706077221 */ /* 0x000fc60000010000 */
[----:B------:R-:W-:Y:S01]  /*16d60*/  FADD.FTZ R54, R30, R11 ;  /* 0x0000000b1e367221 */ /* 0x000fe20000010000 */
[----:B------:R-:W-:Y:S01]  /*16d70*/  FADD.FTZ R52, R12, R7 ;  /* 0x000000070c347221 */ /* 0x000fe20000010000 */
[----:B------:R-:W2:Y:S01]  /*16d80*/  MUFU.EX2 R30, R229 ;  /* 0x000000e5001e7308 */ /* 0x000ea20000000800 */
[----:B------:R-:W-:Y:S02]  /*16d90*/  IMAD.MOV.U32 R12, RZ, RZ, R4 ;  /* 0x000000ffff0c7224 */ /* 0x000fe400078e0004 */
[----:B------:R-:W-:Y:S01]  /*16da0*/  FADD.FTZ R7, R77, R54 ;  /* 0x000000364d077221 */ /* 0x000fe20000010000 */
[----:B------:R-:W-:Y:S01]  /*16db0*/  FADD.FTZ R52, R13, R52 ;  /* 0x000000340d347221 */ /* 0x000fe20000010000 */
[----:B------:R-:W-:Y:S02]  /*16dc0*/  IMAD.MOV.U32 R13, RZ, RZ, R5 ;  /* 0x000000ffff0d7224 */ /* 0x000fe400078e0005 */
[----:B------:R-:W-:Y:S01]  /*16dd0*/  FADD.FTZ R54, R32, R7 ;  /* 0x0000000720367221 */ /* 0x000fe20000010000 */
[----:B------:R-:W-:Y:S01]  /*16de0*/  FADD.FTZ R7, R163, R52 ;  /* 0x00000034a3077221 */ /* 0x000fe20000010000 */
[----:B------:R-:W-:-:S02]  /*16df0*/  F2FP.F16.F32.PACK_AB R163, R20, R163 ;  /* 0x000000a314a3723e */ /* 0x000fc400000000ff */
[----:B------:R-:W-:Y:S01]  /*16e00*/  FADD.FTZ R11, R81, R54 ;  /* 0x00000036510b7221 */ /* 0x000fe20000010000 */
[----:B------:R-:W-:Y:S01]  /*16e10*/  FADD.FTZ R28, R20, R7 ;  /* 0x00000007141c7221 */ /* 0x000fe20000010000 */
[----:B------:R-:W-:Y:S02]  /*16e20*/  IMAD.MOV.U32 R20, RZ, RZ, R188 ;  /* 0x000000ffff147224 */ /* 0x000fe400078e00bc */
[----:B------:R-:W-:Y:S01]  /*16e30*/  FADD.FTZ R52, R34, R11 ;  /* 0x0000000b22347221 */ /* 0x000fe20000010000 */
[----:B------:R-:W-:Y:S01]  /*16e40*/  FADD.FTZ R11, R157, R28 ;  /* 0x0000001c9d0b7221 */ /* 0x000fe20000010000 */
[C---:B-1----:R-:W-:Y:S02]  /*16e50*/  F2FP.F16.F32.PACK_AB R157, R46.reuse, R157 ;  /* 0x0000009d2e9d723e */ /* 0x042fe400000000ff */
[----:B------:R-:W-:Y:S01]  /*16e60*/  FADD.FTZ R7, R85, R52 ;  /* 0x0000003455077221 */ /* 0x000fe20000010000 */
[----:B------:R-:W-:Y:S01]  /*16e70*/  FADD.FTZ R28, R46, R11 ;  /* 0x0000000b2e1c7221 */ /* 0x000fe20000010000 */
[----:B--2---:R-:W-:-:S03]  /*16e80*/  F2FP.F16.F32.PACK_AB R155, R87, R30 ;  /* 0x0000001e579b723e */ /* 0x004fc600000000ff */
[----:B------:R-:W-:Y:S01]  /*16e90*/  FADD.FTZ R11, R159, R28 ;  /* 0x0000001c9f0b7221 */ /* 0x000fe20000010000 */
[----:B------:R-:W-:-:S03]  /*16ea0*/  F2FP.F16.F32.PACK_AB R159, R50, R159 ;  /* 0x0000009f329f723e */ /* 0x000fc600000000ff */
[----:B------:R-:W-:-:S04]  /*16eb0*/  FADD.FTZ R11, R50, R11 ;  /* 0x0000000b320b7221 */ /* 0x000fc80000010000 */
[----:B------:R-:W-:-:S04]  /*16ec0*/  FADD.FTZ R11, R82, R11 ;  /* 0x0000000b520b7221 */ /* 0x000fc80000010000 */
[----:B------:R-:W-:-:S04]  /*16ed0*/  FADD.FTZ R11, R83, R11 ;  /* 0x0000000b530b7221 */ /* 0x000fc80000010000 */
[----:B------:R-:W-:-:S04]  /*16ee0*/  FADD.FTZ R11, R30, R11 ;  /* 0x0000000b1e0b7221 */ /* 0x000fc80000010000 */
[----:B------:R-:W-:Y:S01]  /*16ef0*/  FADD.FTZ R6, R87, R11 ;  /* 0x0000000b57067221 */ /* 0x000fe20000010000 */
[----:B0-----:R-:W-:Y:S06]  /*16f00*/  @P2 BRA `(.L_x_2403) ;  /* 0xffffffd000a42947 */ /* 0x001fec000383ffff */
[----:B------:R-:W-:Y:S05]  /*16f10*/  BSYNC B1 ;  /* 0x0000000000017941 */ /* 0x000fea0003800000 */
.L_x_2392:
[----:B------:R-:W-:Y:S05]  /*16f20*/  BSYNC B0 ;  /* 0x0000000000007941 */ /* 0x000fea0003800000 */
.L_x_2391:
[----:B------:R-:W-:Y:S01]  /*16f30*/  ISETP.GE.AND P2, PT, R9, RZ, PT ;  /* 0x000000ff0900720c */ /* 0x000fe20003f46270 */
[----:B------:R-:W-:-:S12]  /*16f40*/  BSSY B0, `(.L_x_2404) ;  /* 0x0000252000007945 */ /* 0x000fd80003800000 */
[----:B------:R-:W-:Y:S05]  /*16f50*/  @!P2 BRA `(.L_x_2405) ;  /* 0x000000240040a947 */ /* 0x000fea0003800000 */
[----:B------:R-:W-:Y:S01]  /*16f60*/  MOV R13, R5 ;  /* 0x00000005000d7202 */ /* 0x000fe20000000f00 */
[----:B------:R-:W-:Y:S01]  /*16f70*/  IMAD.MOV.U32 R12, RZ, RZ, R4 ;  /* 0x000000ffff0c7224 */ /* 0x000fe200078e0004 */
[----:B------:R-:W-:Y:S01]  /*16f80*/  MOV R20, R185 ;  /* 0x000000b900147202 */ /* 0x000fe20000000f00 */
[----:B------:R-:W-:-:S07]  /*16f90*/  IMAD.MOV.U32 R15, RZ, RZ, R188 ;  /* 0x000000ffff0f7224 */ /* 0x000fce00078e00bc */
.L_x_2416:
[----:B------:R-:W-:-:S05]  /*16fa0*/  VIADD R14, R20, 0x1 ;  /* 0x00000001140e7836 */ /* 0x000fca0000000000 */
[----:B------:R-:W-:-:S04]  /*16fb0*/  ISETP.NE.AND P2, PT, R14, 0x2, PT ;  /* 0x000000020e00780c */ /* 0x000fc80003f45270 */
[----:B------:R-:W-:Y:S02]  /*16fc0*/  SEL R14, R14, RZ, P2 ;  /* 0x000000ff0e0e7207 */ /* 0x000fe40001000000 */
[----:B------:R-:W-:-:S03]  /*16fd0*/  SEL R188, RZ, 0x1, P2 ;  /* 0x00000001ffbc7807 */ /* 0x000fc60001000000 */
[----:B------:R-:W-:Y:S01]  /*16fe0*/  IMAD.MOV.U32 R185, RZ, RZ, R14 ;  /* 0x000000ffffb97224 */ /* 0x000fe200078e000e */
[----:B------:R-:W-:Y:S01]  /*16ff0*/  LOP3.LUT R188, R15, R188, RZ, 0x3c, !PT ;  /* 0x000000bc0fbc7212 */ /* 0x000fe200078e3cff */
[----:B------:R-:W-:Y:S06]  /*17000*/  @!P0 BRA `(.L_x_2406) ;  /* 0x0000000000048947 */ /* 0x000fec0003800000 */
[----:B------:R-:W-:Y:S01]  /*17010*/  BPT.TRAP 0x1 ;  /* 0x000000040000795c */ /* 0x000fe20000300000 */
.L_x_2406:
[----:B------:R-:W-:Y:S02]  /*17020*/  LEA R0, R185, R18, 0x3 ;  /* 0x00000012b9007211 */ /* 0x000fe400078e18ff */
[----:B------:R-:W-:-:S04]  /*17030*/  SHF.L.U32 R11, R188, 0x1f, RZ ;  /* 0x0000001fbc0b7819 */ /* 0x000fc800000006ff */
[----:B------:R0:W1:Y:S01]  /*17040*/  SYNCS.PHASECHK.TRANS64.TRYWAIT P2, [R0+URZ+0x34830], R11 ;  /* 0x0348300b000075a7 */ /* 0x000062000804017f */
[----:B------:R-:W-:Y:S05]  /*17050*/  @!P0 BRA `(.L_x_2407) ;  /* 0x0000000000048947 */ /* 0x000fea0003800000 */
[----:B------:R-:W-:Y:S01]  /*17060*/  BPT.TRAP 0x1 ;  /* 0x000000040000795c */ /* 0x000fe20000300000 */
.L_x_2407:
[----:B------:R-:W-:Y:S01]  /*17070*/  BSSY B1, `(.L_x_2408) ;  /* 0x0000006000017945 */ /* 0x000fe20003800000 */
[----:B------:R-:W-:Y:S02]  /*17080*/  IMAD R4, R185, 0xc00, R8 ;  /* 0x00000c00b9047824 */ /* 0x000fe400078e0208 */
[----:B------:R-:W-:Y:S01]  /*17090*/  IMAD.MOV.U32 R5, RZ, RZ, 0x40000040 ;  /* 0x40000040ff057424 */ /* 0x000fe200078e00ff */
[----:B-1----:R-:W-:Y:S06]  /*170a0*/  @P2 BRA `(.L_x_2409) ;  /* 0x0000000000082947 */ /* 0x002fec0003800000 */
[----:B------:R-:W1:Y:S02]  /*170b0*/  SYNCS.PHASECHK.TRANS64.TRYWAIT P2, [R0+URZ+0x34830], R11 ;  /* 0x0348300b000075a7 */ /* 0x000e64000804017f */
[----:B-1----:R-:W-:Y:S05]  /*170c0*/  @!P2 BRA `(.L_x_2410) ;  /* 0x000000bc00fca947 */ /* 0x002fea0003800000 */
.L_x_2409:
[----:B------:R-:W-:Y:S05]  /*170d0*/  BSYNC B1 ;  /* 0x0000000000017941 */ /* 0x000fea0003800000 */
.L_x_2408:
[----:B------:R-:W2:Y:S04]  /*170e0*/  LDL.64 R24, [R1+0x30] ;  /* 0x0000300001187983 */ /* 0x000ea80000100a00 */
[----:B------:R-:W3:Y:S04]  /*170f0*/  LDL.64 R234, [R1+0x28] ;  /* 0x0000280001ea7983 */ /* 0x000ee80000100a00 */
[----:B------:R-:W4:Y:S01]  /*17100*/  LDL.64 R232, [R1+0x20] ;  /* 0x0000200001e87983 */ /* 0x000f220000100a00 */
[C---:B------:R-:W-:Y:S02]  /*17110*/  R2UR UR6, R4.reuse ;  /* 0x00000000040672ca */ /* 0x040fe400000e0000 */
[----:B------:R-:W-:Y:S01]  /*17120*/  R2UR UR7, R5 ;  /* 0x00000000050772ca */ /* 0x000fe200000e0000 */
[----:B------:R-:W5:Y:S01]  /*17130*/  LDL.64 R230, [R1+0x18] ;  /* 0x0000180001e67983 */ /* 0x000f620000100a00 */
[----:B------:R-:W-:Y:S01]  /*17140*/  VIADD R10, R4, 0x2 ;  /* 0x00000002040a7836 */ /* 0x000fe20000000000 */
[----:B01----:R-:W-:-:S02]  /*17150*/  MOV R11, 0x40000040 ;  /* 0x40000040000b7802 */ /* 0x003fc40000000f00 */
[----:B------:R-:W5:Y:S04]  /*17160*/  LDL.64 R228, [R1+0x10] ;  /* 0x0000100001e47983 */ /* 0x000f680000100a00 */
[----:B------:R-:W5:Y:S04]  /*17170*/  LDL.64 R194, [R1+0x8] ;  /* 0x0000080001c27983 */ /* 0x000f680000100a00 */
[----:B------:R-:W5:Y:S01]  /*17180*/  LDL.64 R192, [R1] ;  /* 0x0000000001c07983 */ /* 0x000f620000100a00 */
[----:B--2---:R-:W-:Y:S02]  /*17190*/  R2UR UR4, R24 ;  /* 0x00000000180472ca */ /* 0x004fe400000e0000 */
[----:B------:R-:W-:-:S02]  /*171a0*/  R2UR UR5, R25 ;  /* 0x00000000190572ca */ /* 0x000fc400000e0000 */
[----:B------:R-:W-:-:S11]  /*171b0*/  WARPGROUP.ARRIVE ;  /* 0x00000000000079c5 */ /* 0x000fd60000000000 */
[----:B------:R-:W-:Y:S01]  /*171c0*/  HGMMA.64x128x16.F32 R24, gdesc[UR4], RZ, !UPT, gsb0 ;  /* 0x01e00000041879f0 */ /* 0x000fe2000c0008ff */
        /* <DEDUP_REMOVED lines=164> */
.L_x_2411:
[----:B------:R-:W-:Y:S02]  /*17c10*/  SHF.L.U32 R0, R15, 0x1f, RZ ;  /* 0x0000001f0f007819 */ /* 0x000fe400000006ff */
[----:B------:R-:W-:-:S04]  /*17c20*/  LEA R15, R20, R18, 0x3 ;  /* 0x00000012140f7211 */ /* 0x000fc800078e18ff */
[----:B------:R0:W1:Y:S01]  /*17c30*/  SYNCS.PHASECHK.TRANS64.TRYWAIT P2, [R15+URZ+0x34850], R0 ;  /* 0x034850000f0075a7 */ /* 0x000062000804017f */
[----:B------:R-:W-:Y:S05]  /*17c40*/  @!P0 BRA `(.L_x_2412) ;  /* 0x0000000000048947 */ /* 0x000fea0003800000 */
[----:B------:R-:W-:Y:S01]  /*17c50*/  BPT.TRAP 0x1 ;  /* 0x000000040000795c */ /* 0x000fe20000300000 */
.L_x_2412:
[----:B------:R-:W-:Y:S04]  /*17c60*/  BSSY B1, `(.L_x_2413) ;  /* 0x0000004000017945 */ /* 0x000fe80003800000 */
[----:B-1----:R-:W-:Y:S05]  /*17c70*/  @P2 BRA `(.L_x_2414) ;  /* 0x0000000000082947 */ /* 0x002fea0003800000 */
[----:B------:R-:W1:Y:S02]  /*17c80*/  SYNCS.PHASECHK.TRANS64.TRYWAIT P2, [R15+URZ+0x34850], R0 ;  /* 0x034850000f0075a7 */ /* 0x000e64000804017f */
[----:B-1----:R-:W-:Y:S05]  /*17c90*/  @!P2 BRA `(.L_x_2415) ;  /* 0x000000b4001ca947 */ /* 0x002fea0003800000 */
.L_x_2414:
[----:B------:R-:W-:Y:S05]  /*17ca0*/  BSYNC B1 ;  /* 0x0000000000017941 */ /* 0x000fea0003800000 */
.L_x_2413:
[----:B01----:R-:W-:Y:S01]  /*17cb0*/  VIADD R0, R18, 0x400 ;  /* 0x0000040012007836 */ /* 0x003fe20000000000 */
[----:B------:R-:W-:Y:S01]  /*17cc0*/  WARPGROUP.ARRIVE ;  /* 0x00000000000079c5 */ /* 0x000fe20000000000 */
[----:B------:R-:W-:Y:S01]  /*17cd0*/  IMAD.MOV.U32 R3, RZ, RZ, 0x40000040 ;  /* 0x40000040ff037424 */ /* 0x000fe200078e00ff */
[----:B------:R-:W-:Y:S02]  /*17ce0*/  MOV R21, 0x40000040 ;  /* 0x4000004000157802 */ /* 0x000fe40000000f00 */
[----:B------:R-:W-:Y:S02]  /*17cf0*/  SHF.R.U32.HI R0, RZ, 0x4, R0 ;  /* 0x00000004ff007819 */ /* 0x000fe40000011600 */
[C---:B------:R-:W-:Y:S01]  /*17d00*/  ISETP.GT.AND P2, PT, R9.reuse, RZ, PT ;  /* 0x000000ff0900720c */ /* 0x040fe20003f44270 */
[----:B------:R-:W-:Y:S01]  /*17d10*/  VIADD R9, R9, 0xffffffff ;  /* 0xffffffff09097836 */ /* 0x000fe20000000000 */
[----:B------:R-:W-:Y:S02]  /*17d20*/  LOP3.LUT R0, R0, 0x3fff, RZ, 0xc0, !PT ;  /* 0x00003fff00007812 */ /* 0x000fe400078ec0ff */
[----:B------:R-:W-:-:S02]  /*17d30*/  @!P1 IADD3 R15, R15, 0x34860, RZ ;  /* 0x000348600f0f9810 */ /* 0x000fc40007ffe0ff */
[----:B------:R-:W-:Y:S02]  /*17d40*/  LOP3.LUT R11, R0, 0x4000000, RZ, 0xfc, !PT ;  /* 0x04000000000b7812 */ /* 0x000fe400078efcff */
[----:B------:R-:W-:Y:S02]  /*17d50*/  FMNMX.FTZ R0, R24, R12, !PT ;  /* 0x0000000c18007209 */ /* 0x000fe40007810000 */
[----:B------:R-:W-:Y:S01]  /*17d60*/  @!P1 PRMT R15, RZ, 0x654, R15 ;  /* 0x00000654ff0f9816 */ /* 0x000fe2000000000f */
[----:B------:R-:W-:Y:S01]  /*17d70*/  IMAD R10, R20, 0x800, R11 ;  /* 0x00000800140a7824 */ /* 0x000fe200078e020b */
[----:B------:R-:W-:-:S03]  /*17d80*/  MOV R11, 0x40000040 ;  /* 0x40000040000b7802 */ /* 0x000fc60000000f00 */
[C---:B------:R-:W-:Y:S01]  /*17d90*/  VIADD R2, R10.reuse, 0x80 ;  /* 0x000000800a027836 */ /* 0x040fe20000000000 */
[C---:B------:R-:W-:Y:S01]  /*17da0*/  R2UR UR6, R10.reuse ;  /* 0x000000000a0672ca */ /* 0x040fe200000e0000 */
[----:B------:R-:W-:Y:S01]  /*17db0*/  VIADD R20, R10, 0x200 ;  /* 0x000002000a147836 */ /* 0x000fe20000000000 */
[----:B------:R-:W-:-:S13]  /*17dc0*/  R2UR UR7, R11 ;  /* 0x000000000b0772ca */ /* 0x000fda00000e0000 */
[----:B------:R-:W-:Y:S01]  /*17dd0*/  HGMMA.64x128x16.F32 R88, R180, gdesc[UR4].tnspB, R88, gsb0 ;  /* 0x41e00004b4587df0 */ /* 0x000fe20008000858 */
[----:B------:R-:W-:Y:S02]  /*17de0*/  R2UR UR6, R2 ;  /* 0x00000000020672ca */ /* 0x000fe400000e0000 */
[----:B------:R-:W-:Y:S02]  /*17df0*/  R2UR UR7, R3 ;  /* 0x00000000030772ca */ /* 0x000fe400000e0000 */
[----:B------:R-:W-:Y:S02]  /*17e00*/  FMNMX.FTZ R3, R25, R0, !PT ;  /* 0x0000000019037209 */ /* 0x000fe40007810000 */
[----:B------:R-:W-:Y:S02]  /*17e10*/  IADD3 R2, R10, 0x100, RZ ;  /* 0x000001000a027810 */ /* 0x000fe40007ffe0ff */
[----:B------:R-:W-:Y:S01]  /*17e20*/  FMNMX.FTZ R0, R28, R3, !PT ;  /* 0x000000031c007209 */ /* 0x000fe20007810000 */
[----:B------:R-:W-:-:S03]  /*17e30*/  IMAD.MOV.U32 R3, RZ, RZ, 0x40000040 ;  /* 0x40000040ff037424 */ /* 0x000fc600078e00ff */
[----:B------:R-:W-:-:S04]  /*17e40*/  FMNMX.FTZ R5, R29, R0, !PT ;  /* 0x000000001d057209 */ /* 0x000fc80007810000 */
[----:B------:R-:W-:Y:S01]  /*17e50*/  FMNMX.FTZ R0, R32, R5, !PT ;  /* 0x0000000520007209 */ /* 0x000fe20007810000 */
[----:B------:R-:W-:Y:S02]  /*17e60*/  WARPGROUP.DEPBAR.LE gsb0, 0x0 ;  /* 0x00008000000079c5 */ /* 0x000fe40000010000 */
[----:B------:R-:W-:-:S06]  /*17e70*/  WARPGROUP.ARRIVE ;  /* 0x00000000000079c5 */ /* 0x000fcc0000000000 */
        /* <DEDUP_REMOVED lines=27> */
[----:B------:R-:W-:-:S04]  /*18030*/  FMNMX.FTZ R5, R77, R0, !PT ;  /* 0x000000004d057209 */ /* 0x000fc80007810000 */
[----:B------:R-:W-:Y:S01]  /*18040*/  FMNMX.FTZ R0, R80, R5, !PT ;  /* 0x0000000550007209 */ /* 0x000fe20007810000 */
[----:B------:R-:W-:Y:S02]  /*18050*/  WARPGROUP.DEPBAR.LE gsb0, 0x0 ;  /* 0x00008000000079c5 */ /* 0x000fe40000010000 */
[----:B------:R-:W-:-:S06]  /*18060*/  WARPGROUP.ARRIVE ;  /* 0x00000000000079c5 */ /* 0x000fcc0000000000 */
[----:B------:R-:W-:Y:S01]  /*18070*/  HGMMA.64x128x16.F32 R88, R172, gdesc[UR4].tnspB, R88, gsb0 ;  /* 0x41e00004ac587df0 */ /* 0x000fe20008000858 */
[----:B------:R-:W-:Y:S02]  /*18080*/  R2UR UR6, R2 ;  /* 0x00000000020672ca */ /* 0x000fe400000e0000 */
[----:B------:R-:W-:Y:S02]  /*18090*/  R2UR UR7, R3 ;  /* 0x00000000030772ca */ /* 0x000fe400000e0000 */
[----:B------:R-:W-:-:S04]  /*180a0*/  FMNMX.FTZ R3, R81, R0, !PT ;  /* 0x0000000051037209 */ /* 0x000fc80007810000 */
[----:B------:R-:W-:-:S04]  /*180b0*/  FMNMX.FTZ R0, R84, R3, !PT ;  /* 0x0000000354007209 */ /* 0x000fc80007810000 */
[----:B------:R-:W-:Y:S01]  /*180c0*/  FMNMX.FTZ R2, R85, R0, !PT ;  /* 0x0000000055027209 */ /* 0x000fe20007810000 */
[----:B------:R-:W-:-:S04]  /*180d0*/  IMAD.U32 R0, RZ, RZ, UR38 ;  /* 0x00000026ff007e24 */ /* 0x000fc8000f8e00ff */
[----:B------:R-:W0:Y:S02]  /*180e0*/  SHFL.BFLY PT, R3, R2, 0x2, 0x1f ;  /* 0x0c401f0002037f89 */ /* 0x000e2400000e0000 */
[----:B0-----:R-:W-:Y:S02]  /*180f0*/  FMNMX.FTZ R5, R2, R3, !PT ;  /* 0x0000000302057209 */ /* 0x001fe40007810000 */
[----:B------:R-:W-:-:S03]  /*18100*/  FMNMX.FTZ R2, R26, R13, !PT ;  /* 0x0000000d1a027209 */ /* 0x000fc60007810000 */
[----:B------:R-:W0:Y:S02]  /*18110*/  SHFL.BFLY PT, R4, R5, 0x1, 0x1f ;  /* 0x0c201f0005047f89 */ /* 0x000e2400000e0000 */
[----:B0-----:R-:W-:Y:S02]  /*18120*/  FMNMX.FTZ R4, R5, R4, !PT ;  /* 0x0000000405047209 */ /* 0x001fe40007810000 */
[----:B------:R-:W-:-:S03]  /*18130*/  FMNMX.FTZ R5, R27, R2, !PT ;  /* 0x000000021b057209 */ /* 0x000fc60007810000 */
[-C--:B------:R-:W-:Y:S01]  /*18140*/  FMUL.FTZ R11, R4, R0.reuse ;  /* 0x00000000040b7220 */ /* 0x080fe20000410000 */
[----:B------:R-:W-:Y:S01]  /*18150*/  FMNMX.FTZ R2, R30, R5, !PT ;  /* 0x000000051e027209 */ /* 0x000fe20007810000 */
[----:B------:R-:W-:Y:S02]  /*18160*/  FADD.FTZ R3, -R4, R12 ;  /* 0x0000000c04037221 */ /* 0x000fe40000010100 */
        /* <DEDUP_REMOVED lines=23> */
[-C--:B------:R-:W-:Y:S01]  /*182e0*/  FFMA.FTZ R85, R85, R0.reuse, -R11 ;  /* 0x0000000055557223 */ /* 0x080fe2000001080b */
[----:B------:R-:W-:Y:S01]  /*182f0*/  FMUL.FTZ R3, R3, R0 ;  /* 0x0000000003037220 */ /* 0x000fe20000410000 */
[----:B------:R-:W-:Y:S01]  /*18300*/  FMNMX.FTZ R5, R43, R2, !PT ;  /* 0x000000022b057209 */ /* 0x000fe20007810000 */
[----:B------:R-:W-:Y:S03]  /*18310*/  MUFU.EX2 R180, R180 ;  /* 0x000000b400b47308 */ /* 0x000fe60000000800 */
[----:B------:R-:W-:-:S04]  /*18320*/  FMNMX.FTZ R2, R46, R5, !PT ;  /* 0x000000052e027209 */ /* 0x000fc80007810000 */
[----:B------:R-:W-:Y:S01]  /*18330*/  FMNMX.FTZ R5, R47, R2, !PT ;  /* 0x000000022f057209 */ /* 0x000fe20007810000 */
[----:B------:R-:W0:Y:S03]  /*18340*/  MUFU.EX2 R3, R3 ;  /* 0x0000000300037308 */ /* 0x000e260000000800 */
[----:B------:R-:W-:-:S04]  /*18350*/  FMNMX.FTZ R2, R50, R5, !PT ;  /* 0x0000000532027209 */ /* 0x000fc80007810000 */
[----:B------:R-:W-:Y:S01]  /*18360*/  FMNMX.FTZ R5, R51, R2, !PT ;  /* 0x0000000233057209 */ /* 0x000fe20007810000 */
[----:B------:R-:W1:Y:S03]  /*18370*/  MUFU.EX2 R12, R12 ;  /* 0x0000000c000c7308 */ /* 0x000e660000000800 */
[----:B------:R-:W-:-:S04]  /*18380*/  FMNMX.FTZ R2, R54, R5, !PT ;  /* 0x0000000536027209 */ /* 0x000fc80007810000 */
[----:B------:R-:W-:Y:S01]  /*18390*/  FMNMX.FTZ R5, R55, R2, !PT ;  /* 0x0000000237057209 */ /* 0x000fe20007810000 */
[----:B------:R-:W2:Y:S01]  /*183a0*/  MUFU.EX2 R182, R182 ;  /* 0x000000b600b67308 */ /* 0x000ea20000000800 */
[----:B0-----:R-:W-:Y:S02]  /*183b0*/  FFMA.FTZ R7, R3, R7, R180 ;  /* 0x0000000703077223 */ /* 0x001fe400000100b4 */
[----:B------:R-:W-:-:S04]  /*183c0*/  FMNMX.FTZ R2, R58, R5, !PT ;  /* 0x000000053a027209 */ /* 0x000fc80007810000 */
[----:B------:R-:W-:Y:S01]  /*183d0*/  FMNMX.FTZ R5, R59, R2, !PT ;  /* 0x000000023b057209 */ /* 0x000fe20007810000 */
[----:B------:R-:W0:Y:S01]  /*183e0*/  MUFU.EX2 R24, R24 ;  /* 0x0000001800187308 */ /* 0x000e220000000800 */
[C---:B-1----:R-:W-:Y:S01]  /*183f0*/  FADD.FTZ R7, R12.reuse, R7 ;  /* 0x000000070c077221 */ /* 0x042fe20000010000 */
[----:B------:R-:W-:Y:S01]  /*18400*/  F2FP.F16.F32.PACK_AB R180, R12, R180 ;  /* 0x000000b40cb4723e */ /* 0x000fe200000000ff */
[----:B------:R-:W-:Y:S02]  /*18410*/  WARPGROUP.DEPBAR.LE gsb0, 0x0 ;  /* 0x00008000000079c5 */ /* 0x000fe40000010000 */
[----:B------:R-:W-:Y:S01]  /*18420*/  WARPGROUP.ARRIVE ;  /* 0x00000000000079c5 */ /* 0x000fe20000000000 */
[----:B------:R-:W-:Y:S01]  /*18430*/  FMNMX.FTZ R2, R62, R5, !PT ;  /* 0x000000053e027209 */ /* 0x000fe20007810000 */
[-CC-:B------:R-:W-:Y:S01]  /*18440*/  FFMA.FTZ R172, R40, R0.reuse, -R11.reuse ;  /* 0x0000000028ac7223 */ /* 0x180fe2000001080b */
[-CC-:B------:R-:W-:Y:S01]  /*18450*/  FFMA.FTZ R174, R44, R0.reuse, -R11.reuse ;  /* 0x000000002cae7223 */ /* 0x180fe2000001080b */
[--C-:B------:R-:W-:Y:S01]  /*18460*/  FFMA.FTZ R40, R57, R0, -R11.reuse ;  /* 0x0000000039287223 */ /* 0x100fe2000001080b */
[----:B------:R-:W-:Y:S01]  /*18470*/  FMNMX.FTZ R5, R63, R2, !PT ;  /* 0x000000023f057209 */ /* 0x000fe20007810000 */
[----:B------:R-:W-:Y:S01]  /*18480*/  HGMMA.64x128x16.F32 R88, R168, gdesc[UR4].tnspB, R88, gsb0 ;  /* 0x41e00004a8587df0 */ /* 0x000fe20008000858 */
[----:B------:R-:W-:Y:S01]  /*18490*/  R2UR UR6, R20 ;  /* 0x00000000140672ca */ /* 0x000fe200000e0000 */
[----:B------:R-:W-:Y:S01]  /*184a0*/  VIADD R20, R10, 0x280 ;  /* 0x000002800a147836 */ /* 0x000fe20000000000 */
[----:B------:R-:W-:Y:S01]  /*184b0*/  R2UR UR7, R21 ;  /* 0x00000000150772ca */ /* 0x000fe200000e0000 */
[----:B------:R-:W-:Y:S01]  /*184c0*/  IMAD.MOV.U32 R21, RZ, RZ, 0x40000040 ;  /* 0x40000040ff157424 */ /* 0x000fe200078e00ff */
[----:B------:R-:W-:Y:S01]  /*184d0*/  FMNMX.FTZ R2, R66, R5, !PT ;  /* 0x0000000542027209 */ /* 0x000fe20007810000 */
[-CC-:B------:R-:W-:Y:S01]  /*184e0*/  FFMA.FTZ R44, R73, R0.reuse, -R11.reuse ;  /* 0x00000000492c7223 */ /* 0x180fe2000001080b */
[----:B------:R-:W-:Y:S01]  /*184f0*/  FFMA.FTZ R57, R84, R0, -R11 ;  /* 0x0000000054397223 */ /* 0x000fe2000001080b */
[----:B------:R-:W1:Y:S01]  /*18500*/  MUFU.EX2 R176, R176 ;  /* 0x000000b000b07308 */ /* 0x000e620000000800 */
[----:B------:R-:W-:Y:S01]  /*18510*/  FMNMX.FTZ R5, R67, R2, !PT ;  /* 0x0000000243057209 */ /* 0x000fe20007810000 */
[----:B--2---:R-:W-:Y:S01]  /*18520*/  FADD.FTZ R7, R182, R7 ;  /* 0x00000007b6077221 */ /* 0x004fe20000010000 */
[----:B0-----:R-:W-:-:S02]  /*18530*/  F2FP.F16.F32.PACK_AB R182, R24, R182 ;  /* 0x000000b618b6723e */ /* 0x001fc400000000ff */
[----:B------:R-:W-:Y:S01]  /*18540*/  FMNMX.FTZ R2, R70, R5, !PT ;  /* 0x0000000546027209 */ /* 0x000fe20007810000 */
[----:B------:R-:W-:Y:S02]  /*18550*/  FADD.FTZ R7, R24, R7 ;  /* 0x0000000718077221 */ /* 0x000fe40000010000 */
[----:B------:R-:W0:Y:S01]  /*18560*/  MUFU.EX2 R25, R25 ;  /* 0x0000001900197308 */ /* 0x000e220000000800 */
        /* <DEDUP_REMOVED lines=12> */
[----:B------:R-:W-:-:S05]  /*18630*/  FMNMX.FTZ R2, R87, R2, !PT ;  /* 0x0000000257027209 */ /* 0x000fca0007810000 */
[----:B------:R-:W2:Y:S02]  /*18640*/  SHFL.BFLY PT, R5, R2, 0x2, 0x1f ;  /* 0x0c401f0002057f89 */ /* 0x000ea400000e0000 */
[----:B------:R-:W-:Y:S08]  /*18650*/  MUFU.EX2 R174, R174 ;  /* 0x000000ae00ae7308 */ /* 0x000ff00000000800 */
[----:B------:R-:W-:Y:S08]  /*18660*/  MUFU.EX2 R28, R28 ;  /* 0x0000001c001c7308 */ /* 0x000ff00000000800 */
[----:B------:R-:W-:Y:S01]  /*18670*/  MUFU.EX2 R32, R32 ;  /* 0x0000002000207308 */ /* 0x000fe20000000800 */
[----:B--2---:R-:W-:-:S07]  /*18680*/  FMNMX.FTZ R5, R2, R5, !PT ;  /* 0x0000000502057209 */ /* 0x004fce0007810000 */
[----:B------:R-:W-:Y:S01]  /*18690*/  MUFU.EX2 R36, R36 ;  /* 0x0000002400247308 */ /* 0x000fe20000000800 */
[----:B------:R-:W2:Y:S07]  /*186a0*/  SHFL.BFLY PT, R2, R5, 0x1, 0x1f ;  /* 0x0c201f0005027f89 */ /* 0x000eae00000e0000 */
[----:B------:R-:W-:Y:S08]  /*186b0*/  MUFU.EX2 R40, R40 ;  /* 0x0000002800287308 */ /* 0x000ff00000000800 */
[----:B------:R-:W-:Y:S08]  /*186c0*/  MUFU.EX2 R45, R45 ;  /* 0x0000002d002d7308 */ /* 0x000ff00000000800 */
[----:B------:R-:W-:Y:S01]  /*186d0*/  MUFU.EX2 R41, R41 ;  /* 0x0000002900297308 */ /* 0x000fe20000000800 */
[----:B--2---:R-:W-:-:S07]  /*186e0*/  FMNMX.FTZ R5, R5, R2, !PT ;  /* 0x0000000205057209 */ /* 0x004fce0007810000 */
[----:B------:R-:W-:Y:S08]  /*186f0*/  MUFU.EX2 R37, R37 ;  /* 0x0000002500257308 */ /* 0x000ff00000000800 */
[----:B------:R-:W2:Y:S08]  /*18700*/  MUFU.EX2 R44, R44 ;  /* 0x0000002c002c7308 */ /* 0x000eb00000000800 */
        /* <DEDUP_REMOVED lines=11> */
[----:B------:R-:W-:Y:S01]  /*187c0*/  R2UR UR7, R21 ;  /* 0x00000000150772ca */ /* 0x000fe200000e0000 */
[----:B------:R-:W-:Y:S01]  /*187d0*/  IMAD.MOV.U32 R21, RZ, RZ, 0x40000040 ;  /* 0x40000040ff157424 */ /* 0x000fe200078e00ff */
[C---:B------:R-:W-:Y:S01]  /*187e0*/  IADD3 R20, R10.reuse, 0x300, RZ ;  /* 0x000003000a147810 */ /* 0x040fe20007ffe0ff */
[----:B------:R-:W-:Y:S01]  /*187f0*/  VIADD R10, R10, 0x380 ;  /* 0x000003800a0a7836 */ /* 0x000fe20000000000 */
[----:B------:R-:W-:Y:S08]  /*18800*/  MUFU.EX2 R168, R168 ;  /* 0x000000a800a87308 */ /* 0x000ff00000000800 */
[----:B------:R-:W-:Y:S08]  /*18810*/  MUFU.EX2 R170, R170 ;  /* 0x000000aa00aa7308 */ /* 0x000ff00000000800 */
[----:B------:R-:W-:Y:S08]  /*18820*/  MUFU.EX2 R48, R48 ;  /* 0x0000003000307308 */ /* 0x000ff00000000800 */
[----:B------:R-:W3:Y:S01]  /*18830*/  MUFU.EX2 R52, R52 ;  /* 0x0000003400347308 */ /* 0x000ee20000000800 */
[----:B------:R-:W-:-:S02]  /*18840*/  WARPGROUP.DEPBAR.LE gsb0, 0x0 ;  /* 0x00008000000079c5 */ /* 0x000fc40000010000 */
[----:B------:R-:W-:Y:S01]  /*18850*/  WARPGROUP.ARRIVE ;  /* 0x00000000000079c5 */ /* 0x000fe20000000000 */
[-CC-:B------:R-:W-:Y:S01]  /*18860*/  FFMA.FTZ R164, R56, R0.reuse, -R11.reuse ;  /* 0x0000000038a47223 */ /* 0x180fe2000001080b */
[-CC-:B------:R-:W-:Y:S01]  /*18870*/  FFMA.FTZ R166, R60, R0.reuse, -R11.reuse ;  /* 0x000000003ca67223 */ /* 0x180fe2000001080b */
[----:B------:R-:W-:-:S03]  /*18880*/  FFMA.FTZ R56, R81, R0, -R11 ;  /* 0x0000000051387223 */ /* 0x000fc6000001080b */
[----:B------:R-:W-:Y:S01]  /*18890*/  HGMMA.64x128x16.F32 R88, R160, gdesc[UR4].tnspB, R88, gsb0 ;  /* 0x41e00004a0587df0 */ /* 0x000fe20008000858 */
[----:B------:R-:W-:Y:S01]  /*188a0*/  R2UR UR6, R20 ;  /* 0x00000000140672ca */ /* 0x000fe200000e0000 */
[----:B------:R-:W-:Y:S01]  /*188b0*/  MUFU.EX2 R164, R164 ;  /* 0x000000a400a47308 */ /* 0x000fe20000000800 */
[----:B------:R-:W-:Y:S01]  /*188c0*/  R2UR UR7, R21 ;  /* 0x00000000150772ca */ /* 0x000fe200000e0000 */
        /* <DEDUP_REMOVED lines=13> */
[-C--:B------:R-:W-:Y:S01]  /*189a0*/  FFMA.FTZ R171, R54, R0.reuse, -R21 ;  /* 0x0000000036ab7223 */ /* 0x080fe20000010815 */
[----:B-1----:R-:W-:Y:S01]  /*189b0*/  FADD.FTZ R54, R176, R7 ;  /* 0x00000007b0367221 */ /* 0x002fe20000010000 */
        /* <DEDUP_REMOVED lines=13> */
[----:B------:R-:W-:Y:S01]  /*18a90*/  FFMA.FTZ R86, R86, R0, -R21 ;  /* 0x0000000056567223 */ /* 0x000fe20000010815 */
[----:B0-----:R-:W-:-:S02]  /*18aa0*/  F2FP.F16.F32.PACK_AB R176, R25, R176 ;  /* 0x000000b019b0723e */ /* 0x001fc400000000ff */
        /* <DEDUP_REMOVED lines=17> */
[----:B------:R-:W-:Y:S02]  /*18bc0*/  FADD.FTZ R11, -R5, R13 ;  /* 0x0000000d050b7221 */ /* 0x000fe40000010100 */
[----:B------:R-:W-:Y:S01]  /*18bd0*/  MUFU.EX2 R165, R165 ;  /* 0x000000a500a57308 */ /* 0x000fe20000000800 */
[-C--:B------:R-:W-:Y:S01]  /*18be0*/  FFMA.FTZ R161, R66, R0.reuse, -R21 ;  /* 0x0000000042a17223 */ /* 0x080fe20000010815 */
[----:B------:R-:W-:Y:S01]  /*18bf0*/  HGMMA.64x128x16.F32 R88, R156, gdesc[UR4].tnspB, R88, gsb0 ;  /* 0x41e000049c587df0 */ /* 0x000fe20008000858 */
[----:B------:R-:W-:Y:S01]  /*18c00*/  FMUL.FTZ R11, R11, R0 ;  /* 0x000000000b0b7220 */ /* 0x000fe20000410000 */
[----:B------:R-:W-:Y:S01]  /*18c10*/  R2UR UR6, R10 ;  /* 0x000000000a0672ca */ /* 0x000fe200000e0000 */
[----:B------:R-:W-:-:S02]  /*18c20*/  @!P1 IMAD R10, R14, 0x8, R18 ;  /* 0x000000080e0a9824 */ /* 0x000fc400078e0212 */
[----:B------:R-:W-:Y:S01]  /*18c30*/  FFMA.FTZ R163, R70, R0, -R21 ;  /* 0x0000000046a37223 */ /* 0x000fe20000010815 */
[----:B------:R0:W-:Y:S01]  /*18c40*/  MUFU.EX2 R2, R11 ;  /* 0x0000000b00027308 */ /* 0x0001e20000000800 */
[----:B------:R-:W-:-:S07]  /*18c50*/  @!P1 VIADD R10, R10, 0x34840 ;  /* 0x000348400a0a9836 */ /* 0x000fce0000000000 */
[----:B------:R-:W-:Y:S01]  /*18c60*/  MUFU.EX2 R166, R166 ;  /* 0x000000a600a67308 */ /* 0x000fe20000000800 */
[----:B0-----:R-:W-:-:S04]  /*18c70*/  MOV R11, 0x40000040 ;  /* 0x40000040000b7802 */ /* 0x001fc80000000f00 */
[----:B------:R-:W-:Y:S02]  /*18c80*/  R2UR UR7, R11 ;  /* 0x000000000b0772ca */ /* 0x000fe400000e0000 */
[----:B------:R-:W-:Y:S01]  /*18c90*/  @!P1 PRMT R11, RZ, 0x654, R10 ;  /* 0x00000654ff0b9816 */ /* 0x000fe2000000000a */
        /* <DEDUP_REMOVED lines=14> */
[----:B--2---:R-:W-:Y:S02]  /*18d80*/  F2FP.F16.F32.PACK_AB R156, R44, R37 ;  /* 0x000000252c9c723e */ /* 0x004fe400000000ff */
[----:B---3--:R-:W-:Y:S01]  /*18d90*/  F2FP.F16.F32.PACK_AB R158, R52, R49 ;  /* 0x00000031349e723e */ /* 0x008fe200000000ff */
[----:B------:R-:W-:Y:S01]  /*18da0*/  HGMMA.64x128x16.F32 R88, R152, gdesc[UR4].tnspB, R88, gsb0 ;  /* 0x41e0000498587df0 */ /* 0x000fe20008000858 */
[----:B------:R-:W-:Y:S08]  /*18db0*/  MUFU.EX2 R157, R157 ;  /* 0x0000009d009d7308 */ /* 0x000ff00000000800 */
[----:B------:R-:W-:Y:S01]  /*18dc0*/  MUFU.EX2 R159, R159 ;  /* 0x0000009f009f7308 */ /* 0x000fe20000000800 */
[----:B------:R-:W-:-:S02]  /*18dd0*/  WARPGROUP.DEPBAR.LE gsb0, 0x0 ;  /* 0x00008000000079c5 */ /* 0x000fc40000010000 */
[----:B------:R1:W-:Y:S05]  /*18de0*/  @!P1 SYNCS.ARRIVE.TRANS64.RED.A1T0 RZ, [R11+URZ], RZ ;  /* 0x000000ff0bff99a7 */ /* 0x0003ea000810043f */
[----:B------:R-:W-:Y:S01]  /*18df0*/  MUFU.EX2 R153, R82 ;  /* 0x0000005200997308 */ /* 0x000fe20000000800 */
[----:B0-----:R-:W-:Y:S02]  /*18e00*/  F2FP.F16.F32.PACK_AB R154, R13, R57 ;  /* 0x000000390d9a723e */ /* 0x001fe400000000ff */
[----:B------:R-:W-:Y:S01]  /*18e10*/  F2FP.F16.F32.PACK_AB R152, R56, R53 ;  /* 0x000000353898723e */ /* 0x000fe200000000ff */
[----:B-1----:R-:W-:Y:S01]  /*18e20*/  FFMA.FTZ R11, R2, R6, R181 ;  /* 0x00000006020b7223 */ /* 0x002fe200000100b5 */
[----:B------:R-:W-:Y:S01]  /*18e30*/  FFMA.FTZ R6, R63, R0, -R21 ;  /* 0x000000003f067223 */ /* 0x000fe20000010815 */
[----:B------:R-:W-:-:S02]  /*18e40*/  F2FP.F16.F32.PACK_AB R181, R20, R181 ;  /* 0x000000b514b5723e */ /* 0x000fc400000000ff */
[----:B------:R-:W-:Y:S01]  /*18e50*/  MUFU.EX2 R155, R86 ;  /* 0x00000056009b7308 */ /* 0x000fe20000000800 */
[----:B------:R-:W-:Y:S01]  /*18e60*/  FADD.FTZ R14, R20, R11 ;  /* 0x0000000b140e7221 */ /* 0x000fe20000010000 */
[----:B------:R0:W-:Y:S03]  /*18e70*/  @!P1 SYNCS.ARRIVE.TRANS64.RED.A1T0 RZ, [R15+URZ], RZ ;  /* 0x000000ff0fff99a7 */ /* 0x0001e6000810043f */
[----:B------:R-:W-:Y:S01]  /*18e80*/  FADD.FTZ R11, R183, R14 ;  /* 0x0000000eb70b7221 */ /* 0x000fe20000010000 */
[----:B------:R-:W-:Y:S01]  /*18e90*/  FFMA.FTZ R14, R67, R0, -R21 ;  /* 0x00000000430e7223 */ /* 0x000fe20000010815 */
[C---:B------:R-:W-:Y:S01]  /*18ea0*/  F2FP.F16.F32.PACK_AB R183, R60.reuse, R183 ;  /* 0x000000b73cb7723e */ /* 0x040fe200000000ff */
[----:B------:R-:W1:Y:S01]  /*18eb0*/  MUFU.EX2 R6, R6 ;  /* 0x0000000600067308 */ /* 0x000e620000000800 */
[----:B------:R-:W-:Y:S01]  /*18ec0*/  FADD.FTZ R50, R60, R11 ;  /* 0x0000000b3c327221 */ /* 0x000fe20000010000 */
[----:B------:R-:W-:Y:S01]  /*18ed0*/  FADD.FTZ R11, R25, R54 ;  /* 0x00000036190b7221 */ /* 0x000fe20000010000 */
[----:B0-----:R-:W-:-:S02]  /*18ee0*/  IMAD.MOV.U32 R15, RZ, RZ, R188 ;  /* 0x000000ffff0f7224 */ /* 0x001fc400078e00bc */
[----:B------:R-:W-:Y:S01]  /*18ef0*/  FADD.FTZ R7, R177, R50 ;  /* 0x00000032b1077221 */ /* 0x000fe20000010000 */
[----:B------:R-:W-:Y:S01]  /*18f00*/  FADD.FTZ R58, R178, R11 ;  /* 0x0000000bb23a7221 */ /* 0x000fe20000010000 */
[-C--:B------:R-:W-:Y:S01]  /*18f10*/  FFMA.FTZ R50, R71, R0.reuse, -R21 ;  /* 0x0000000047327223 */ /* 0x080fe20000010815 */
[----:B------:R-:W0:Y:S01]  /*18f20*/  MUFU.EX2 R14, R14 ;  /* 0x0000000e000e7308 */ /* 0x000e220000000800 */
[C---:B------:R-:W-:Y:S01]  /*18f30*/  FADD.FTZ R54, R26.reuse, R7 ;  /* 0x000000071a367221 */ /* 0x040fe20000010000 */
[----:B------:R-:W-:Y:S01]  /*18f40*/  FADD.FTZ R11, R33, R58 ;  /* 0x0000003a210b7221 */ /* 0x000fe20000010000 */
[----:B------:R-:W-:Y:S01]  /*18f50*/  FFMA.FTZ R21, R87, R0, -R21 ;  /* 0x0000000057157223 */ /* 0x000fe20000010815 */
[----:B------:R-:W-:Y:S01]  /*18f60*/  F2FP.F16.F32.PACK_AB R177, R26, R177 ;  /* 0x000000b11ab1723e */ /* 0x000fe200000000ff */
[----:B------:R-:W-:Y:S01]  /*18f70*/  FADD.FTZ R7, R179, R54 ;  /* 0x00000036b3077221 */ /* 0x000fe20000010000 */
[----:B------:R-:W-:Y:S01]  /*18f80*/  FADD.FTZ R58, R172, R11 ;  /* 0x0000000bac3a7221 */ /* 0x000fe20000010000 */
[----:B------:R-:W-:Y:S01]  /*18f90*/  F2FP.F16.F32.PACK_AB R178, R33, R178 ;  /* 0x000000b221b2723e */ /* 0x000fe200000000ff */
[----:B------:R-:W2:Y:S01]  /*18fa0*/  MUFU.EX2 R50, R50 ;  /* 0x0000003200327308 */ /* 0x000ea20000000800 */
[C---:B------:R-:W-:Y:S01]  /*18fb0*/  FADD.FTZ R54, R34.reuse, R7 ;  /* 0x0000000722367221 */ /* 0x040fe20000010000 */
[----:B------:R-:W-:Y:S01]  /*18fc0*/  FADD.FTZ R11, R29, R58 ;  /* 0x0000003a1d0b7221 */ /* 0x000fe20000010000 */
[----:B------:R-:W-:-:S02]  /*18fd0*/  F2FP.F16.F32.PACK_AB R179, R34, R179 ;  /* 0x000000b322b3723e */ /* 0x000fc400000000ff */
[----:B------:R-:W-:Y:S01]  /*18fe0*/  FADD.FTZ R7, R173, R54 ;  /* 0x00000036ad077221 */ /* 0x000fe20000010000 */
[----:B------:R-:W-:Y:S01]  /*18ff0*/  FADD.FTZ R11, R174, R11 ;  /* 0x0000000bae0b7221 */ /* 0x000fe20000010000 */
[----:B------:R-:W-:Y:S01]  /*19000*/  F2FP.F16.F32.PACK_AB R172, R29, R172 ;  /* 0x000000ac1dac723e */ /* 0x000fe200000000ff */
[----:B------:R-:W-:Y:S01]  /*19010*/  MUFU.EX2 R21, R21 ;  /* 0x0000001500157308 */ /* 0x000fe20000000800 */
        /* <DEDUP_REMOVED lines=17> */
[----:B------:R-:W3:Y:S01]  /*19130*/  MUFU.EX2 R12, R75 ;  /* 0x0000004b000c7308 */ /* 0x000ee20000000800 */
[----:B------:R-:W-:Y:S01]  /*19140*/  F2FP.F16.F32.PACK_AB R170, R36, R170 ;  /* 0x000000aa24aa723e */ /* 0x000fe200000000ff */
        /* <DEDUP_REMOVED lines=11> */
[C---:B-1----:R-:W-:Y:S02]  /*19200*/  F2FP.F16.F32.PACK_AB R167, R6.reuse, R167 ;  /* 0x000000a706a7723e */ /* 0x042fe400000000ff */
[----:B------:R-:W-:Y:S01]  /*19210*/  FADD.FTZ R20, R6, R7 ;  /* 0x0000000706147221 */ /* 0x000fe20000010000 */
[----:B------:R-:W-:Y:S01]  /*19220*/  FADD.FTZ R11, R45, R24 ;  /* 0x000000182d0b7221 */ /* 0x000fe20000010000 */
[----:B------:R-:W-:-:S02]  /*19230*/  F2FP.F16.F32.PACK_AB R166, R48, R166 ;  /* 0x000000a630a6723e */ /* 0x000fc400000000ff */
[----:B------:R-:W-:Y:S01]  /*19240*/  FADD.FTZ R7, R161, R20 ;  /* 0x00000014a1077221 */ /* 0x000fe20000010000 */
[----:B------:R-:W-:Y:S01]  /*19250*/  FADD.FTZ R24, R162, R11 ;  /* 0x0000000ba2187221 */ /* 0x000fe20000010000 */
[----:B------:R-:W-:Y:S02]  /*19260*/  F2FP.F16.F32.PACK_AB R160, R45, R160 ;  /* 0x000000a02da0723e */ /* 0x000fe400000000ff */
[C---:B0-----:R-:W-:Y:S01]  /*19270*/  FADD.FTZ R20, R14.reuse, R7 ;  /* 0x000000070e147221 */ /* 0x041fe20000010000 */
[----:B------:R-:W-:Y:S01]  /*19280*/  FADD.FTZ R24, R41, R24 ;  /* 0x0000001829187221 */ /* 0x000fe20000010000 */
[----:B------:R-:W-:Y:S02]  /*19290*/  F2FP.F16.F32.PACK_AB R161, R14, R161 ;  /* 0x000000a10ea1723e */ /* 0x000fe400000000ff */
[----:B------:R-:W-:Y:S01]  /*192a0*/  FADD.FTZ R7, R163, R20 ;  /* 0x00000014a3077221 */ /* 0x000fe20000010000 */
[----:B------:R-:W-:Y:S02]  /*192b0*/  F2FP.F16.F32.PACK_AB R162, R41, R162 ;  /* 0x000000a229a2723e */ /* 0x000fe400000000ff */
[C---:B--2---:R-:W-:Y:S01]  /*192c0*/  F2FP.F16.F32.PACK_AB R163, R50.reuse, R163 ;  /* 0x000000a332a3723e */ /* 0x044fe200000000ff */
[----:B------:R-:W-:Y:S01]  /*192d0*/  FADD.FTZ R10, R50, R7 ;  /* 0x00000007320a7221 */ /* 0x000fe20000010000 */
[----:B------:R-:W-:Y:S01]  /*192e0*/  FADD.FTZ R7, R37, R24 ;  /* 0x0000001825077221 */ /* 0x000fe20000010000 */
[----:B------:R-:W-:-:S02]  /*192f0*/  MOV R20, R185 ;  /* 0x000000b900147202 */ /* 0x000fc40000000f00 */
[----:B------:R-:W-:Y:S01]  /*19300*/  FADD.FTZ R11, R157, R10 ;  /* 0x0000000a9d0b7221 */ /* 0x000fe20000010000 */
[----:B------:R-:W-:Y:S01]  /*19310*/  FADD.FTZ R6, R44, R7 ;  /* 0x000000072c067221 */ /* 0x000fe20000010000 */
[C---:B---3--:R-:W-:Y:S02]  /*19320*/  F2FP.F16.F32.PACK_AB R157, R12.reuse, R157 ;  /* 0x0000009d0c9d723e */ /* 0x048fe400000000ff */
[----:B------:R-:W-:Y:S01]  /*19330*/  FADD.FTZ R10, R12, R11 ;  /* 0x0000000b0c0a7221 */ /* 0x000fe20000010000 */
[----:B------:R-:W-:Y:S01]  /*19340*/  FADD.FTZ R7, R49, R6 ;  /* 0x0000000631077221 */ /* 0x000fe20000010000 */
[----:B------:R-:W-:Y:S02]  /*19350*/  IMAD.MOV.U32 R12, RZ, RZ, R4 ;  /* 0x000000ffff0c7224 */ /* 0x000fe400078e0004 */
[----:B------:R-:W-:Y:S01]  /*19360*/  FADD.FTZ R10, R159, R10 ;  /* 0x0000000a9f0a7221 */ /* 0x000fe20000010000 */
[----:B------:R-:W-:Y:S01]  /*19370*/  FADD.FTZ R6, R52, R7 ;  /* 0x0000000734067221 */ /* 0x000fe20000010000 */
[----:B------:R-:W-:-:S02]  /*19380*/  F2FP.F16.F32.PACK_AB R159, R79, R159 ;  /* 0x0000009f4f9f723e */ /* 0x000fc400000000ff */
        /* <DEDUP_REMOVED lines=9> */
[C---:B------:R-:W-:Y:S01]  /*19420*/  F2FP.F16.F32.PACK_AB R155, R21.reuse, R155 ;  /* 0x0000009b159b723e */ /* 0x040fe200000000ff */
[----:B------:R-:W-:Y:S02]  /*19430*/  IMAD.MOV.U32 R13, RZ, RZ, R5 ;  /* 0x000000ffff0d7224 */ /* 0x000fe400078e0005 */
[----:B------:R-:W-:Y:S01]  /*19440*/  FADD.FTZ R6, R21, R10 ;  /* 0x0000000a15067221 */ /* 0x000fe20000010000 */
[----:B------:R-:W-:Y:S06]  /*19450*/  @P2 BRA `(.L_x_2416) ;  /* 0xffffffd800d02947 */ /* 0x000fec000383ffff */
.L_x_2405:
[----:B------:R-:W-:Y:S05]  /*19460*/  BSYNC B0 ;  /* 0x0000000000007941 */ /* 0x000fea0003800000 */
.L_x_2404:
        /* <DEDUP_REMOVED lines=67> */
.L_x_2417:
[----:B------:R-:W-:Y:S02]  /*198a0*/  LEA R12, R185, R18, 0x3 ;  /* 0x00000012b90c7211 */ /* 0x000fe400078e18ff */
[----:B------:R-:W-:-:S04]  /*198b0*/  SHF.L.U32 R3, R188, 0x1f, RZ ;  /* 0x0000001fbc037819 */ /* 0x000fc800000006ff */
[----:B------:R0:W1:Y:S01]  /*198c0*/  SYNCS.PHASECHK.TRANS64.TRYWAIT P2, [R12+URZ+0x34850], R3 ;  /* 0x034850030c0075a7 */ /* 0x000062000804017f */
[----:B------:R-:W-:Y:S05]  /*198d0*/  @!P0 BRA `(.L_x_2418) ;  /* 0x0000000000048947 */ /* 0x000fea0003800000 */
[----:B------:R-:W-:Y:S01]  /*198e0*/  BPT.TRAP 0x1 ;  /* 0x000000040000795c */ /* 0x000fe20000300000 */
.L_x_2418:
        /* <DEDUP_REMOVED lines=9> */
.L_x_2420:
[----:B------:R-:W-:Y:S05]  /*19980*/  BSYNC B0 ;  /* 0x0000000000007941 */ /* 0x000fea0003800000 */
.L_x_2419:
[----:B01----:R-:W-:Y:S01]  /*19990*/  MOV R3, 0x40000040 ;  /* 0x4000004000037802 */ /* 0x003fe20000000f00 */
[----:B------:R-:W-:Y:S01]  /*199a0*/  WARPGROUP.ARRIVE ;  /* 0x00000000000079c5 */ /* 0x000fe20000000000 */
[C---:B------:R-:W-:Y:S01]  /*199b0*/  R2UR UR6, R2.reuse ;  /* 0x00000000020672ca */ /* 0x040fe200000e0000 */
[----:B------:R-:W-:Y:S01]  /*199c0*/  VIADD R8, R2, 0x80 ;  /* 0x0000008002087836 */ /* 0x000fe20000000000 */
[----:B------:R-:W-:Y:S01]  /*199d0*/  R2UR UR7, R3 ;  /* 0x00000000030772ca */ /* 0x000fe200000e0000 */
[----:B------:R-:W-:Y:S01]  /*199e0*/  IMAD.MOV.U32 R9, RZ, RZ, 0x40000040 ;  /* 0x40000040ff097424 */ /* 0x000fe200078e00ff */
[----:B------:R-:W-:Y:S01]  /*199f0*/  IADD3 R185, R185, 0x1, RZ ;  /* 0x00000001b9b97810 */ /* 0x000fe20007ffe0ff */
[----:B------:R-:W-:Y:S01]  /*19a00*/  IMAD.MOV.U32 R3, RZ, RZ, 0x40000040 ;  /* 0x40000040ff037424 */ /* 0x000fe200078e00ff */
[----:B------:R-:W-:Y:S01]  /*19a10*/  IADD3 R208, R208, 0x1, RZ ;  /* 0x00000001d0d07810 */ /* 0x000fe20007ffe0ff */
[----:B------:R-:W-:Y:S01]  /*19a20*/  @!P1 VIADD R11, R12, 0x34860 ;  /* 0x000348600c0b9836 */ /* 0x000fe20000000000 */
[----:B------:R-:W-:-:S04]  /*19a30*/  ISETP.NE.AND P0, PT, R185, 0x2, PT ;  /* 0x00000002b900780c */ /* 0x000fc80003f05270 */
[----:B------:R-:W-:Y:S02]  /*19a40*/  @!P1 PRMT R11, RZ, 0x654, R11 ;  /* 0x00000654ff0b9816 */ /* 0x000fe4000000000b */
[----:B------:R-:W-:Y:S01]  /*19a50*/  SEL R185, R185, RZ, P0 ;  /* 0x000000ffb9b97207 */ /* 0x000fe20000000000 */
[----:B------:R-:W-:Y:S01]  /*19a60*/  HGMMA.64x128x16.F32 R24, R180, gdesc[UR4].tnspB, R24, gsb0 ;  /* 0x41e00004b4187df0 */ /* 0x000fe20008000818 */
[----:B------:R-:W-:Y:S02]  /*19a70*/  R2UR UR6, R8 ;  /* 0x00000000080672ca */ /* 0x000fe400000e0000 */
[----:B------:R-:W-:Y:S01]  /*19a80*/  R2UR UR7, R9 ;  /* 0x00000000090772ca */ /* 0x000fe200000e0000 */
[----:B------:R-:W-:Y:S01]  /*19a90*/  IMAD.MOV.U32 R9, RZ, RZ, 0x40000040 ;  /* 0x40000040ff097424 */ /* 0x000fe200078e00ff */
[----:B------:R-:W-:Y:S01]  /*19aa0*/  IADD3 R8, R2, 0x100, RZ ;  /* 0x0000010002087810 */ /* 0x000fe20007ffe0ff */
        /* <DEDUP_REMOVED lines=37> */
[----:B------:R-:W-:Y:S02]  /*19d00*/  R2UR UR6, R2 ;  /* 0x00000000020672ca */ /* 0x000fe400000e0000 */
[----:B------:R-:W-:Y:S01]  /*19d10*/  R2UR UR7, R3 ;  /* 0x00000000030772ca */ /* 0x000fe200000e0000 */
[----:B------:R-:W0:Y:S04]  /*19d20*/  SHFL.BFLY PT, R2, R7, 0x2, 0x1f ;  /* 0x0c401f0007027f89 */ /* 0x000e2800000e0000 */
[----:B------:R-:W1:Y:S01]  /*19d30*/  SHFL.BFLY PT, R3, R6, 0x2, 0x1f ;  /* 0x0c401f0006037f89 */ /* 0x000e6200000e0000 */
[----:B0-----:R-:W-:Y:S01]  /*19d40*/  FADD.FTZ R2, R2, R7 ;  /* 0x0000000702027221 */ /* 0x001fe20000010000 */
[----:B-1----:R-:W-:Y:S01]  /*19d50*/  FADD.FTZ R8, R3, R6 ;  /* 0x0000000603087221 */ /* 0x002fe20000010000 */
[----:B------:R-:W-:-:S03]  /*19d60*/  IMAD.MOV.U32 R6, RZ, RZ, RZ ;  /* 0x000000ffff067224 */ /* 0x000fc600078e00ff */
[----:B------:R-:W0:Y:S04]  /*19d70*/  SHFL.BFLY PT, R3, R2, 0x1, 0x1f ;  /* 0x0c201f0002037f89 */ /* 0x000e2800000e0000 */
[----:B------:R-:W1:Y:S01]  /*19d80*/  SHFL.BFLY PT, R9, R8, 0x1, 0x1f ;  /* 0x0c201f0008097f89 */ /* 0x000e6200000e0000 */
[----:B0-----:R-:W-:Y:S01]  /*19d90*/  FADD.FTZ R13, R2, R3 ;  /* 0x00000003020d7221 */ /* 0x001fe20000010000 */
[----:B------:R-:W-:Y:S01]  /*19da0*/  SEL R3, RZ, 0x1, P0 ;  /* 0x00000001ff037807 */ /* 0x000fe20000000000 */
[----:B------:R-:W-:Y:S02]  /*19db0*/  IMAD.MOV.U32 R2, RZ, RZ, -0x800000 ;  /* 0xff800000ff027424 */ /* 0x000fe400078e00ff */
[----:B-1----:R-:W-:Y:S01]  /*19dc0*/  FADD.FTZ R14, R8, R9 ;  /* 0x00000009080e7221 */ /* 0x002fe20000010000 */
[----:B------:R-:W-:Y:S01]  /*19dd0*/  FSETP.NE.FTZ.AND P2, PT, R13, RZ, PT ;  /* 0x000000ff0d00720b */ /* 0x000fe20003f55000 */
[----:B------:R-:W-:Y:S01]  /*19de0*/  IMAD.MOV.U32 R8, RZ, RZ, RZ ;  /* 0x000000ffff087224 */ /* 0x000fe200078e00ff */
[----:B------:R-:W-:-:S02]  /*19df0*/  LOP3.LUT R188, R188, R3, RZ, 0x3c, !PT ;  /* 0x00000003bcbc7212 */ /* 0x000fc400078e3cff */
[----:B------:R-:W-:Y:S02]  /*19e00*/  FSETP.NE.FTZ.AND P3, PT, R14, RZ, PT ;  /* 0x000000ff0e00720b */ /* 0x000fe40003f75000 */
[----:B------:R-:W-:-:S07]  /*19e10*/  MOV R3, 0xff800000 ;  /* 0xff80000000037802 */ /* 0x000fce0000000f00 */
[----:B------:R-:W0:Y:S01]  /*19e20*/  @P2 MUFU.LG2 R9, R13 ;  /* 0x0000000d00092308 */ /* 0x000e220000000c00 */
[----:B------:R-:W-:-:S03]  /*19e30*/  @P2 FMUL.FTZ R7, R0, 0.69314718246459960938 ;  /* 0x3f31721800072820 */ /* 0x000fc60000410000 */
[----:B------:R-:W-:-:S04]  /*19e40*/  @P3 FMUL.FTZ R15, R0, 0.69314718246459960938 ;  /* 0x3f317218000f3820 */ /* 0x000fc80000410000 */
[----:B------:R-:W1:Y:S08]  /*19e50*/  @P3 MUFU.LG2 R10, R14 ;  /* 0x0000000e000a3308 */ /* 0x000e700000000c00 */
[----:B------:R-:W2:Y:S01]  /*19e60*/  @P3 MUFU.RCP R8, R14 ;  /* 0x0000000e00083308 */ /* 0x000ea20000001000 */
[----:B0-----:R-:W-:-:S04]  /*19e70*/  @P2 FMUL.FTZ R0, R9, 0.69314718246459960938 ;  /* 0x3f31721809002820 */ /* 0x001fc80000410000 */
[----:B------:R-:W-:-:S03]  /*19e80*/  @P2 FFMA.FTZ R3, R7, R4, R0 ;  /* 0x0000000407032223 */ /* 0x000fc60000010000 */
[----:B------:R-:W0:Y:S01]  /*19e90*/  @P2 MUFU.RCP R6, R13 ;  /* 0x0000000d00062308 */ /* 0x000e220000001000 */
[----:B-1----:R-:W-:-:S04]  /*19ea0*/  @P3 FMUL.FTZ R10, R10, 0.69314718246459960938 ;  /* 0x3f3172180a0a3820 */ /* 0x002fc80000410000 */
[----:B------:R-:W-:Y:S01]  /*19eb0*/  @P3 FFMA.FTZ R2, R15, R5, R10 ;  /* 0x000000050f023223 */ /* 0x000fe2000001000a */
[----:B------:R-:W-:Y:S02]  /*19ec0*/  WARPGROUP.DEPBAR.LE gsb0, 0x0 ;  /* 0x00008000000079c5 */ /* 0x000fe40000010000 */
[----:B------:R-:W-:-:S06]  /*19ed0*/  WARPGROUP.ARRIVE ;  /* 0x00000000000079c5 */ /* 0x000fcc0000000000 */
[----:B------:R-:W-:Y:S03]  /*19ee0*/  HGMMA.64x128x16.F32 R24, R152, gdesc[UR4].tnspB, R24, gsb0 ;  /* 0x41e0000498187df0 */ /* 0x000fe60008000818 */
[----:B------:R-:W-:Y:S02]  /*19ef0*/  WARPGROUP.DEPBAR.LE gsb0, 0x0 ;  /* 0x00008000000079c5 */ /* 0x000fe40000010000 */
[-C--:B--2---:R-:W-:Y:S01]  /*19f00*/  FMUL.FTZ R95, R26, R8.reuse ;  /* 0x000000081a5f7220 */ /* 0x084fe20000410000 */
[----:B------:R-:W-:Y:S01]  /*19f10*/  FMUL.FTZ R93, R30, R8 ;  /* 0x000000081e5d7220 */ /* 0x000fe20000410000 */
[----:B------:R1:W-:Y:S01]  /*19f20*/  @!P1 SYNCS.ARRIVE.TRANS64.RED.A1T0 RZ, [R11+URZ], RZ ;  /* 0x000000ff0bff99a7 */ /* 0x0003e2000810043f */
[-C--:B0-----:R-:W-:Y:S01]  /*19f30*/  FMUL.FTZ R10, R28, R6.reuse ;  /* 0x000000061c0a7220 */ /* 0x081fe20000410000 */
[----:B------:R-:W-:Y:S01]  /*19f40*/  FMUL.FTZ R0, R32, R6 ;  /* 0x0000000620007220 */ /* 0x000fe20000410000 */
[-C--:B------:R-:W-:Y:S01]  /*19f50*/  FMUL.FTZ R26, R31, R8.reuse ;  /* 0x000000081f1a7220 */ /* 0x080fe20000410000 */
[----:B------:R-:W-:Y:S01]  /*19f60*/  FMUL.FTZ R30, R35, R8 ;  /* 0x00000008231e7220 */ /* 0x000fe20000410000 */
[-C--:B------:R-:W-:Y:S01]  /*19f70*/  FMUL.FTZ R24, R24, R6.reuse ;  /* 0x0000000618187220 */ /* 0x080fe20000410000 */
        /* <DEDUP_REMOVED lines=58> */
.L_x_2316:
        /* <DEDUP_REMOVED lines=29> */
[----:B------:R-:W-:Y:S02]  /*1a4f0*/  IADD3 R105, P0, R8, 0x4060, RZ ;  /* 0x0000406008697810 */ /* 0x000fe40007f1e0ff */
[----:B------:R-:W-:Y:S01]  /*1a500*/  LOP3.LUT R8, R15, R8, RZ, 0x3c, !PT ;  /* 0x000000080f087212 */ /* 0x000fe200078e3cff */
[--C-:B------:R-:W-:Y:S01]  /*1a510*/  IMAD.X R15, RZ, RZ, R9.reuse, P3 ;  /* 0x000000ffff0f7224 */ /* 0x100fe200018e0609 */
[-C--:B------:R-:W-:Y:S01]  /*1a520*/  IADD3.X R7, RZ, R9.reuse, RZ, P5, !PT ;  /* 0x00000009ff077210 */ /* 0x080fe20002ffe4ff */
[--C-:B------:R-:W-:Y:S01]  /*1a530*/  IMAD.X R27, RZ, RZ, R9.reuse, P1 ;  /* 0x000000ffff1b7224 */ /* 0x100fe200008e0609 */
[----:B------:R-:W-:Y:S01]  /*1a540*/  IADD3.X R25, RZ, R9, RZ, P2, !PT ;  /* 0x00000009ff197210 */ /* 0x000fe200017fe4ff */
[----:B------:R-:W-:Y:S01]  /*1a550*/  IMAD.X R29, RZ, RZ, R9, P0 ;  /* 0x000000ffff1d7224 */ /* 0x000fe200000e0609 */
[----:B------:R-:W-:-:S02]  /*1a560*/  LOP3.LUT R4, R71, 0x380, RZ, 0xc0, !PT ;  /* 0x0000038047047812 */ /* 0x000fc400078ec0ff */
[----:B------:R-:W-:Y:S02]  /*1a570*/  LOP3.LUT R6, R79, 0x380, RZ, 0xc0, !PT ;  /* 0x000003804f067812 */ /* 0x000fe400078ec0ff */
[----:B------:R-:W-:Y:S02]  /*1a580*/  MOV R90, R8 ;  /* 0x00000008005a7202 */ /* 0x000fe40000000f00 */
[----:B------:R-:W-:Y:S02]  /*1a590*/  F2FP.F16.F32.PACK_AB R9, R28, R95 ;  /* 0x0000005f1c09723e */ /* 0x000fe400000000ff */
[----:B------:R-:W-:Y:S02]  /*1a5a0*/  LOP3.LUT R28, R103, 0x380, RZ, 0xc0, !PT ;  /* 0x00000380671c7812 */ /* 0x000fe400078ec0ff */
[----:B------:R-:W-:Y:S02]  /*1a5b0*/  LOP3.LUT R34, R105, 0x380, RZ, 0xc0, !PT ;  /* 0x0000038069227812 */ /* 0x000fe400078ec0ff */
[----:B------:R-:W-:-:S02]  /*1a5c0*/  SHF.R.U64 R4, R4, 0x3, RZ ;  /* 0x0000000304047819 */ /* 0x000fc400000012ff */
[----:B------:R-:W-:Y:S02]  /*1a5d0*/  SHF.R.U64 R6, R6, 0x3, RZ ;  /* 0x0000000306067819 */ /* 0x000fe400000012ff */
[----:B------:R-:W-:Y:S02]  /*1a5e0*/  LOP3.LUT R12, R97, 0x380, RZ, 0xc0, !PT ;  /* 0x00000380610c7812 */ /* 0x000fe400078ec0ff */
[----:B------:R-:W-:Y:S02]  /*1a5f0*/  LOP3.LUT R14, R99, 0x380, RZ, 0xc0, !PT ;  /* 0x00000380630e7812 */ /* 0x000fe400078ec0ff */
[----:B------:R-:W-:Y:S01]  /*1a600*/  F2FP.F16.F32.PACK_AB R8, R89, R24 ;  /* 0x000000185908723e */ /* 0x000fe200000000ff */
[----:B------:R-:W-:Y:S01]  /*1a610*/  BAR.SYNC.DEFER_BLOCKING 0x1, 0x100 ;  /* 0x0044000000007b1d */ /* 0x000fe20000010000 */
[----:B------:R-:W-:Y:S02]  /*1a620*/  SHF.R.U64 R28, R28, 0x3, RZ ;  /* 0x000000031c1c7819 */ /* 0x000fe400000012ff */
[----:B------:R-:W-:-:S02]  /*1a630*/  LOP3.LUT R24, R101, 0x380, RZ, 0xc0, !PT ;  /* 0x0000038065187812 */ /* 0x000fc400078ec0ff */
[----:B------:R-:W-:Y:S02]  /*1a640*/  SHF.R.U64 R34, R34, 0x3, RZ ;  /* 0x0000000322227819 */ /* 0x000fe400000012ff */
[----:B------:R-:W-:Y:S02]  /*1a650*/  LOP3.LUT R4, R4, R71, RZ, 0x3c, !PT ;  /* 0x0000004704047212 */ /* 0x000fe400078e3cff */
[----:B------:R-:W-:Y:S02]  /*1a660*/  LOP3.LUT R6, R6, R79, RZ, 0x3c, !PT ;  /* 0x0000004f06067212 */ /* 0x000fe400078e3cff */
[----:B------:R-:W-:Y:S02]  /*1a670*/  SHF.R.U64 R12, R12, 0x3, RZ ;  /* 0x000000030c0c7819 */ /* 0x000fe400000012ff */
[----:B------:R-:W-:Y:S02]  /*1a680*/  SHF.R.U64 R14, R14, 0x3, RZ ;  /* 0x000000030e0e7819 */ /* 0x000fe400000012ff */
[----:B------:R-:W-:-:S02]  /*1a690*/  LOP3.LUT R26, R28, R103, RZ, 0x3c, !PT ;  /* 0x000000671c1a7212 */ /* 0x000fc400078e3cff */
[----:B------:R-:W-:Y:S02]  /*1a6a0*/  SHF.R.U64 R24, R24, 0x3, RZ ;  /* 0x0000000318187819 */ /* 0x000fe400000012ff */
[----:B------:R-:W-:Y:S02]  /*1a6b0*/  LOP3.LUT R28, R34, R105, RZ, 0x3c, !PT ;  /* 0x00000069221c7212 */ /* 0x000fe400078e3cff */
[----:B------:R-:W-:Y:S02]  /*1a6c0*/  MOV R89, R4 ;  /* 0x0000000400597202 */ /* 0x000fe40000000f00 */
[----:B------:R-:W-:Y:S01]  /*1a6d0*/  MOV R34, R6 ;  /* 0x0000000600227202 */ /* 0x000fe20000000f00 */
[----:B------:R2:W-:Y:S01]  /*1a6e0*/  STSM.16.M88.4 [R90], R8 ;  /* 0x000000085a007844 */ /* 0x0005e20000000200 */
[----:B------:R-:W-:Y:S02]  /*1a6f0*/  F2FP.F16.F32.PACK_AB R4, R33, R0 ;  /* 0x000000002104723e */ /* 0x000fe400000000ff */
[----:B------:R-:W-:-:S02]  /*1a700*/  F2FP.F16.F32.PACK_AB R5, R30, R91 ;  /* 0x0000005b1e05723e */ /* 0x000fc400000000ff */
[----:B------:R-:W-:Y:S02]  /*1a710*/  F2FP.F16.F32.PACK_AB R6, R37, R36 ;  /* 0x000000242506723e */ /* 0x000fe400000000ff */
[----:B------:R-:W-:Y:S02]  /*1a720*/  F2FP.F16.F32.PACK_AB R7, R39, R38 ;  /* 0x000000262707723e */ /* 0x000fe400000000ff */
[----:B------:R-:W-:Y:S02]  /*1a730*/  LOP3.LUT R12, R12, R97, RZ, 0x3c, !PT ;  /* 0x000000610c0c7212 */ /* 0x000fe400078e3cff */
[----:B------:R-:W-:Y:S01]  /*1a740*/  LOP3.LUT R14, R14, R99, RZ, 0x3c, !PT ;  /* 0x000000630e0e7212 */ /* 0x000fe200078e3cff */
[----:B------:R-:W-:Y:S01]  /*1a750*/  STSM.16.M88.4 [R89], R4 ;  /* 0x0000000459007844 */ /* 0x000fe20000000200 */
[----:B------:R-:W-:Y:S02]  /*1a760*/  LOP3.LUT R24, R24, R101, RZ, 0x3c, !PT ;  /* 0x0000006518187212 */ /* 0x000fe400078e3cff */
[----:B------:R-:W-:-:S02]  /*1a770*/  MOV R88, R12 ;  /* 0x0000000c00587202 */ /* 0x000fc40000000f00 */
[----:B--2---:R-:W-:Y:S02]  /*1a780*/  F2FP.F16.F32.PACK_AB R8, R41, R40 ;  /* 0x000000282908723e */ /* 0x004fe400000000ff */
[----:B------:R-:W-:Y:S02]  /*1a790*/  F2FP.F16.F32.PACK_AB R9, R43, R42 ;  /* 0x0000002a2b09723e */ /* 0x000fe400000000ff */
[----:B------:R-:W-:Y:S02]  /*1a7a0*/  F2FP.F16.F32.PACK_AB R10, R45, R44 ;  /* 0x0000002c2d0a723e */ /* 0x000fe400000000ff */
[----:B------:R-:W-:Y:S02]  /*1a7b0*/  F2FP.F16.F32.PACK_AB R11, R47, R46 ;  /* 0x0000002e2f0b723e */ /* 0x000fe400000000ff */
[----:B------:R-:W-:Y:S02]  /*1a7c0*/  MOV R79, R14 ;  /* 0x0000000e004f7202 */ /* 0x000fe40000000f00 */
[----:B------:R-:W-:Y:S01]  /*1a7d0*/  MOV R72, R24 ;  /* 0x0000001800487202 */ /* 0x000fe20000000f00 */
[----:B------:R2:W-:Y:S01]  /*1a7e0*/  STSM.16.M88.4 [R34], R8 ;  /* 0x0000000822007844 */ /* 0x0005e20000000200 */
[----:B------:R-:W-:-:S02]  /*1a7f0*/  MOV R71, R26 ;  /* 0x0000001a00477202 */ /* 0x000fc40000000f00 */
[----:B------:R-:W-:Y:S02]  /*1a800*/  F2FP.F16.F32.PACK_AB R12, R49, R48 ;  /* 0x00000030310c723e */ /* 0x000fe400000000ff */
        /* <DEDUP_REMOVED lines=8> */
[----:B------:R-:W-:Y:S02]  /*1a890*/  MOV R36, R28 ;  /* 0x0000001c00247202 */ /* 0x000fe40000000f00 */
[----:B------:R-:W-:Y:S01]  /*1a8a0*/  ISETP.NE.U32.AND P0, PT, RZ, UR4, PT ;  /* 0x00000004ff007c0c */ /* 0x000fe2000bf05070 */
[----:B------:R-:W-:Y:S01]  /*1a8b0*/  STSM.16.M88.4 [R79], R24 ;  /* 0x000000184f007844 */ /* 0x000fe20000000200 */
[----:B--2---:R-:W-:Y:S02]  /*1a8c0*/  IADD3 R10, P1, R205, UR4, RZ ;  /* 0x00000004cd0a7c10 */ /* 0x004fe4000ff3e0ff */
[----:B------:R-:W-:Y:S02]  /*1a8d0*/  F2FP.F16.F32.PACK_AB R28, R65, R64 ;  /* 0x00000040411c723e */ /* 0x000fe400000000ff */
[----:B------:R-:W-:-:S02]  /*1a8e0*/  F2FP.F16.F32.PACK_AB R29, R67, R66 ;  /* 0x00000042431d723e */ /* 0x000fc400000000ff */
[----:B------:R-:W-:Y:S02]  /*1a8f0*/  F2FP.F16.F32.PACK_AB R30, R69, R68 ;  /* 0x00000044451e723e */ /* 0x000fe400000000ff */
[----:B------:R-:W-:Y:S02]  /*1a900*/  F2FP.F16.F32.PACK_AB R33, R75, R74 ;  /* 0x0000004a4b21723e */ /* 0x000fe400000000ff */
[----:B------:R-:W-:Y:S01]  /*1a910*/  F2FP.F16.F32.PACK_AB R34, R77, R76 ;  /* 0x0000004c4d22723e */ /* 0x000fe200000000ff */
[----:B------:R-:W-:Y:S01]  /*1a920*/  STSM.16.M88.4 [R72], R28 ;  /* 0x0000001c48007844 */ /* 0x000fe20000000200 */
[----:B------:R-:W-:Y:S02]  /*1a930*/  F2FP.F16.F32.PACK_AB R4, R81, R80 ;  /* 0x000000505104723e */ /* 0x000fe400000000ff */
[----:B------:R-:W-:Y:S01]  /*1a940*/  F2FP.F16.F32.PACK_AB R5, R83, R82 ;  /* 0x000000525305723e */ /* 0x000fe200000000ff */
[----:B------:R-:W-:Y:S01]  /*1a950*/  STSM.16.M88.4 [R71], R32 ;  /* 0x0000002047007844 */ /* 0x000fe20000000200 */
[----:B------:R-:W-:-:S02]  /*1a960*/  F2FP.F16.F32.PACK_AB R6, R85, R84 ;  /* 0x000000545506723e */ /* 0x000fc400000000ff */
[----:B------:R-:W-:Y:S02]  /*1a970*/  F2FP.F16.F32.PACK_AB R7, R87, R86 ;  /* 0x000000565707723e */ /* 0x000fe400000000ff */
[----:B------:R-:W-:Y:S02]  /*1a980*/  ISETP.NE.AND.EX P0, PT, RZ, UR5, PT, P0 ;  /* 0x00000005ff007c0c */ /* 0x000fe4000bf05300 */
[----:B------:R-:W-:Y:S01]  /*1a990*/  IADD3.X R11, R206, UR5, RZ, P1, !PT ;  /* 0x00000005ce0b7c10 */ /* 0x000fe20008ffe4ff */
[----:B------:R-:W-:Y:S01]  /*1a9a0*/  ULDC.64 UR4, c[0x0][0xbe0] ;  /* 0x0002f80000047ab9 */ /* 0x000fe20000000a00 */
[----:B------:R2:W-:Y:S01]  /*1a9b0*/  STSM.16.M88.4 [R36], R4 ;  /* 0x0000000424007844 */ /* 0x0005e20000000200 */
[----:B------:R-:W-:Y:S01]  /*1a9c0*/  BAR.SYNC.DEFER_BLOCKING 0x1, 0x100 ;  /* 0x0044000000007b1d */ /* 0x000fe20000010000 */
[----:B------:R-:W-:Y:S02]  /*1a9d0*/  ISETP.NE.U32.AND P1, PT, RZ, UR4, PT ;  /* 0x00000004ff007c0c */ /* 0x000fe4000bf25070 */
[----:B------:R-:W-:-:S02]  /*1a9e0*/  MOV R49, RZ ;  /* 0x000000ff00317202 */ /* 0x000fc40000000f00 */
[----:B------:R-:W-:-:S13]  /*1a9f0*/  ISETP.NE.AND.EX P1, PT, RZ, UR5, PT, P1 ;  /* 0x00000005ff007c0c */ /* 0x000fda000bf25310 */
[----:B------:R-:W-:Y:S01]  /*1aa00*/  @P1 IADD3 R8, P2, R205, UR4, RZ ;  /* 0x00000004cd081c10 */ /* 0x000fe2000ff5e0ff */
[----:B------:R-:W-:Y:S02]  /*1aa10*/  ULDC UR4, c[0x0][0xa88] ;  /* 0x0002a20000047ab9 */ /* 0x000fe40000000800 */
[----:B------:R-:W-:Y:S01]  /*1aa20*/  IMAD.U32 R0, RZ, RZ, UR4 ;  /* 0x00000004ff007e24 */ /* 0x000fe2000f8e00ff */
[----:B------:R-:W-:Y:S01]  /*1aa30*/  @P1 IADD3.X R9, R206, UR5, RZ, P2, !PT ;  /* 0x00000005ce091c10 */ /* 0x000fe200097fe4ff */
[----:B------:R4:W5:Y:S01]  /*1aa40*/  @P0 LDG.E R49, desc[UR56][R10.64] ;  /* 0x000000380a310981 */ /* 0x000962000c1e1900 */
[----:B---3--:R-:W-:-:S03]  /*1aa50*/  IMAD R13, R200, 0x40, R199 ;  /* 0x00000040c80d7824 */ /* 0x008fc600078e02c7 */
[----:B------:R4:W5:Y:S01]  /*1aa60*/  @P1 LDG.E R0, desc[UR56][R8.64] ;  /* 0x0000003808001981 */ /* 0x000962000c1e1900 */
[----:B--2---:R-:W-:Y:S01]  /*1aa70*/  IMAD.WIDE R4, R13, 0x2, R20 ;  /* 0x000000020d047825 */ /* 0x004fe200078e0214 */
[----:B------:R-:W-:Y:S06]  /*1aa80*/  @P1 BRA `(.L_x_2424) ;  /* 0x0000000000101947 */ /* 0x000fec0003800000 */
[----:B------:R-:W-:Y:S05]  /*1aa90*/  @!P0 BRA `(.L_x_2424) ;  /* 0x00000000000c8947 */ /* 0x000fea0003800000 */
[----:B------:R-:W2:Y:S04]  /*1aaa0*/  LDG.E R7, desc[UR56][R10.64] ;  /* 0x000000380a077981 */ /* 0x000ea8000c1e1900 */
[----:B-----5:R-:W2:Y:S02]  /*1aab0*/  LDG.E R0, desc[UR56][R10.64+0x4] ;  /* 0x000004380a007981 */ /* 0x020ea4000c1e1900 */
[----:B--2---:R-:W-:-:S07]  /*1aac0*/  IADD3 R0, -R7, R0, RZ ;  /* 0x0000000007007210 */ /* 0x004fce0007ffe1ff */
.L_x_2424:
[----:B------:R-:W-:Y:S01]  /*1aad0*/  SHF.R.S32.HI R48, RZ, 0x1f, R204 ;  /* 0x0000001fff307819 */ /* 0x000fe200000114cc */
[----:B------:R-:W-:Y:S01]  /*1aae0*/  ULDC.64 UR4, c[0x0][0xb70] ;  /* 0x0002dc0000047ab9 */ /* 0x000fe20000000a00 */
[--C-:B-----5:R-:W-:Y:S01]  /*1aaf0*/  SHF.R.S32.HI R21, RZ, 0x1f, R49.reuse ;  /* 0x0000001fff157819 */ /* 0x120fe20000011431 */
[----:B------:R-:W-:Y:S01]  /*1ab00*/  IMAD.MOV.U32 R20, RZ, RZ, R49 ;  /* 0x000000ffff147224 */ /* 0x000fe200078e0031 */
[----:B------:R-:W-:Y:S01]  /*1ab10*/  SEL R213, R213, RZ, !P0 ;  /* 0x000000ffd5d57207 */ /* 0x000fe20004000000 */
[----:B------:R-:W-:Y:S01]  /*1ab20*/  IMAD R7, R48, UR4, RZ ;  /* 0x0000000430077c24 */ /* 0x000fe2000f8e02ff */
[----:B------:R-:W-:Y:S02]  /*1ab30*/  SEL R207, R207, RZ, !P0 ;  /* 0x000000ffcfcf7207 */ /* 0x000fe40004000000 */
[----:B----4-:R-:W-:Y:S01]  /*1ab40*/  LEA R11, R211, R203, 0x7 ;  /* 0x000000cbd30b7211 */ /* 0x010fe200078e38ff */
[----:B------:R-:W-:Y:S01]  /*1ab50*/  IMAD R9, R204, UR5, R7 ;  /* 0x00000005cc097c24 */ /* 0x000fe2000f8e0207 */
[----:B------:R-:W-:Y:S01]  /*1ab60*/  IADD3 R37, P1, R4, 0x1000, RZ ;  /* 0x0000100004257810 */ /* 0x000fe20007f3e0ff */
[----:B------:R-:W-:Y:S01]  /*1ab70*/  IMAD.WIDE.U32 R6, R204, UR4, R20 ;  /* 0x00000004cc067c25 */ /* 0x000fe2000f8e0014 */
[----:B------:R-:W-:Y:S01]  /*1ab80*/  ULDC.64 UR4, c[0x0][0xb78] ;  /* 0x0002de0000047ab9 */ /* 0x000fe20000000a00 */
[----:B------:R-:W-:-:S02]  /*1ab90*/  IADD3 R33, P2, R4, 0x2000, RZ ;  /* 0x0000200004217810 */ /* 0x000fc40007f5e0ff */
[----:B------:R-:W-:Y:S01]  /*1aba0*/  IMAD.IADD R7, R7, 0x1, R9 ;  /* 0x0000000107077824 */ /* 0x000fe200078e0209 */
[----:B------:R-:W-:Y:S01]  /*1abb0*/  SHF.R.S32.HI R9, RZ, 0x1f, R11 ;  /* 0x0000001fff097819 */ /* 0x000fe2000001140b */
[----:B------:R-:W-:Y:S01]  /*1abc0*/  IMAD R8, R213, UR4, RZ ;  /* 0x00000004d5087c24 */ /* 0x000fe2000f8e02ff */
[----:B------:R-:W-:Y:S01]  /*1abd0*/  LOP3.LUT R36, R37, 0x380, RZ, 0xc0, !PT ;  /* 0x0000038025247812 */ /* 0x000fe200078ec0ff */
[----:B------:R-:W-:Y:S01]  /*1abe0*/  IMAD.WIDE.U32 R6, R207, UR4, R6 ;  /* 0x00000004cf067c25 */ /* 0x000fe2000f8e0006 */
[----:B------:R-:W-:Y:S02]  /*1abf0*/  LOP3.LUT R32, R33, 0x380, RZ, 0xc0, !PT ;  /* 0x0000038021207812 */ /* 0x000fe400078ec0ff */
[----:B------:R-:W-:Y:S01]  /*1ac00*/  SHF.R.U64 R36, R36, 0x3, RZ ;  /* 0x0000000324247819 */ /* 0x000fe200000012ff */
[----:B------:R-:W-:Y:S01]  /*1ac10*/  IMAD R8, R207, UR5, R8 ;  /* 0x00000005cf087c24 */ /* 0x000fe2000f8e0208 */
[----:B------:R-:W-:Y:S01]  /*1ac20*/  IADD3 R6, P0, R11, R6, RZ ;  /* 0x000000060b067210 */ /* 0x000fe20007f1e0ff */
[----:B------:R-:W-:Y:S01]  /*1ac30*/  ULDC.64 UR4, c[0x0][0xb40] ;  /* 0x0002d00000047ab9 */ /* 0x000fe20000000a00 */
[----:B------:R-:W-:-:S02]  /*1ac40*/  SHF.R.U64 R32, R32, 0x3, RZ ;  /* 0x0000000320207819 */ /* 0x000fc400000012ff */
[----:B------:R-:W-:Y:S02]  /*1ac50*/  IADD3.X R7, R9, R7, R8, P0, !PT ;  /* 0x0000000709077210 */ /* 0x000fe400007fe408 */
[----:B------:R-:W-:Y:S02]  /*1ac60*/  LEA R46, P0, R6, UR4, 0x2 ;  /* 0x00000004062e7c11 */ /* 0x000fe4000f8010ff */
[----:B------:R-:W-:Y:S01]  /*1ac70*/  LOP3.LUT R36, R36, R37, RZ, 0x3c, !PT ;  /* 0x0000002524247212 */ /* 0x000fe200078e3cff */
[----:B------:R-:W-:Y:S01]  /*1ac80*/  IMAD.X R37, RZ, RZ, R5, P1 ;  /* 0x000000ffff257224 */ /* 0x000fe200008e0605 */
[----:B------:R-:W-:Y:S01]  /*1ac90*/  LEA.HI.X R47, R6, UR5, R7, 0x2, P0 ;  /* 0x00000005062f7c11 */ /* 0x000fe200080f1407 */
[----:B------:R-:W-:Y:S01]  /*1aca0*/  VIADD R7, R11, 0x8 ;  /* 0x000000080b077836 */ /* 0x000fe20000000000 */
[----:B------:R-:W-:Y:S01]  /*1acb0*/  LOP3.LUT P0, RZ, R216, 0x3, RZ, 0xc0, !PT ;  /* 0x00000003d8ff7812 */ /* 0x000fe2000780c0ff */
[----:B------:R-:W-:Y:S01]  /*1acc0*/  ULDC.64 UR4, c[0x0][0xaa0] ;  /* 0x0002a80000047ab9 */ /* 0x000fe20000000a00 */
[----:B------:R-:W-:-:S02]  /*1acd0*/  LOP3.LUT R32, R32, R33, RZ, 0x3c, !PT ;  /* 0x0000002120207212 */ /* 0x000fc400078e3cff */
[C---:B------:R-:W-:Y:S02]  /*1ace0*/  IADD3 R29, P6, R4.reuse, 0x3000, RZ ;  /* 0x00003000041d7810 */ /* 0x040fe40007fde0ff */
[C---:B------:R-:W-:Y:S02]  /*1acf0*/  IADD3 R25, P5, R4.reuse, 0x4000, RZ ;  /* 0x0000400004197810 */ /* 0x040fe40007fbe0ff */
[C---:B------:R-:W-:Y:S02]  /*1ad00*/  IADD3 R13, P4, R4.reuse, 0x5000, RZ ;  /* 0x00005000040d7810 */ /* 0x040fe40007f9e0ff */
[C---:B------:R-:W-:Y:S02]  /*1ad10*/  IADD3 R9, P3, R4.reuse, 0x6000, RZ ;  /* 0x0000600004097810 */ /* 0x040fe40007f7e0ff */
[----:B------:R-:W-:Y:S02]  /*1ad20*/  ISETP.GE.OR P1, PT, R11, R0, P0 ;  /* 0x000000000b00720c */ /* 0x000fe40000726670 */
[----:B------:R-:W-:-:S02]  /*1ad30*/  LOP3.LUT R41, R4, 0x380, RZ, 0xc0, !PT ;  /* 0x0000038004297812 */ /* 0x000fc400078ec0ff */
[----:B------:R-:W-:Y:S02]  /*1ad40*/  IADD3.X R33, RZ, R5, RZ, P2, !PT ;  /* 0x00000005ff217210 */ /* 0x000fe400017fe4ff */
[----:B------:R-:W-:Y:S02]  /*1ad50*/  IADD3 R11, P2, R4, 0x7000, RZ ;  /* 0x00007000040b7810 */ /* 0x000fe40007f5e0ff */
[----:B------:R-:W-:Y:S02]  /*1ad60*/  LOP3.LUT R28, R29, 0x380, RZ, 0xc0, !PT ;  /* 0x000003801d1c7812 */ /* 0x000fe400078ec0ff */
[----:B------:R-:W-:Y:S02]  /*1ad70*/  LOP3.LUT R24, R25, 0x380, RZ, 0xc0, !PT ;  /* 0x0000038019187812 */ /* 0x000fe400078ec0ff */
[----:B------:R-:W-:Y:S01]  /*1ad80*/  LOP3.LUT R12, R13, 0x380, RZ, 0xc0, !PT ;  /* 0x000003800d0c7812 */ /* 0x000fe200078ec0ff */
[----:B------:R-:W-:Y:S01]  /*1ad90*/  @!P1 STG.E desc[UR56][R46.64], R3 ;  /* 0x000000032e009986 */ /* 0x000fe2000c101938 */
[----:B------:R-:W-:-:S02]  /*1ada0*/  LOP3.LUT R8, R9, 0x380, RZ, 0xc0, !PT ;  /* 0x0000038009087812 */ /* 0x000fc400078ec0ff */
[----:B------:R-:W-:Y:S02]  /*1adb0*/  SHF.R.U64 R41, R41, 0x3, RZ ;  /* 0x0000000329297819 */ /* 0x000fe400000012ff */
[----:B------:R-:W-:Y:S01]  /*1adc0*/  ISETP.GE.OR P0, PT, R7, R0, P0 ;  /* 0x000000000700720c */ /* 0x000fe20000706670 */
[----:B------:R-:W-:Y:S01]  /*1add0*/  IMAD.X R7, RZ, RZ, R5, P2 ;  /* 0x000000ffff077224 */ /* 0x000fe200010e0605 */
[----:B------:R-:W-:Y:S02]  /*1ade0*/  LOP3.LUT R6, R11, 0x380, RZ, 0xc0, !PT ;  /* 0x000003800b067812 */ /* 0x000fe400078ec0ff */
[----:B------:R-:W-:Y:S02]  /*1adf0*/  SHF.R.U64 R28, R28, 0x3, RZ ;  /* 0x000000031c1c7819 */ /* 0x000fe400000012ff */
[----:B------:R-:W-:Y:S02]  /*1ae00*/  SHF.R.U64 R24, R24, 0x3, RZ ;  /* 0x0000000318187819 */ /* 0x000fe400000012ff */
[----:B------:R-:W-:-:S02]  /*1ae10*/  SHF.R.U64 R12, R12, 0x3, RZ ;  /* 0x000000030c0c7819 */ /* 0x000fc400000012ff */
[----:B------:R-:W-:Y:S02]  /*1ae20*/  SHF.R.U64 R8, R8, 0x3, RZ ;  /* 0x0000000308087819 */ /* 0x000fe400000012ff */
[----:B------:R-:W-:Y:S01]  /*1ae30*/  LOP3.LUT R40, R41, R4, RZ, 0x3c, !PT ;  /* 0x0000000429287212 */ /* 0x000fe200078e3cff */
[----:B------:R2:W-:Y:S01]  /*1ae40*/  @!P0 STG.E desc[UR56][R46.64+0x20], R2 ;  /* 0x000020022e008986 */ /* 0x0005e2000c101938 */
[----:B------:R-:W-:Y:S02]  /*1ae50*/  SHF.R.U64 R4, R6, 0x3, RZ ;  /* 0x0000000306047819 */ /* 0x000fe400000012ff */
[----:B------:R-:W-:Y:S01]  /*1ae60*/  LOP3.LUT R28, R28, R29, RZ, 0x3c, !PT ;  /* 0x0000001d1c1c7212 */ /* 0x000fe200078e3cff */
[--C-:B------:R-:W-:Y:S01]  /*1ae70*/  IMAD.X R29, RZ, RZ, R5.reuse, P6 ;  /* 0x000000ffff1d7224 */ /* 0x100fe200030e0605 */
[----:B------:R-:W-:Y:S01]  /*1ae80*/  LOP3.LUT R24, R24, R25, RZ, 0x3c, !PT ;  /* 0x0000001918187212 */ /* 0x000fe200078e3cff */
[--C-:B------:R-:W-:Y:S01]  /*1ae90*/  IMAD.X R25, RZ, RZ, R5.reuse, P5 ;  /* 0x000000ffff197224 */ /* 0x100fe200028e0605 */
[----:B------:R-:W-:Y:S01]  /*1aea0*/  LOP3.LUT R12, R12, R13, RZ, 0x3c, !PT ;  /* 0x0000000d0c0c7212 */ /* 0x000fe200078e3cff */
[----:B------:R-:W5:Y:S01]  /*1aeb0*/  LD.E.128 R36, desc[UR56][R36.64] ;  /* 0x0000003824247980 */ /* 0x000f62000c101d00 */
[----:B------:R-:W-:Y:S01]  /*1aec0*/  LOP3.LUT R8, R8, R9, RZ, 0x3c, !PT ;  /* 0x0000000908087212 */ /* 0x000fe200078e3cff */
[----:B------:R-:W-:Y:S01]  /*1aed0*/  IMAD.X R9, RZ, RZ, R5, P3 ;  /* 0x000000ffff097224 */ /* 0x000fe200018e0605 */
[-C--:B------:R-:W-:Y:S01]  /*1aee0*/  IADD3.X R13, RZ, R5.reuse, RZ, P4, !PT ;  /* 0x00000005ff0d7210 */ /* 0x080fe200027fe4ff */
[----:B------:R-:W5:Y:S01]  /*1aef0*/  LD.E.128 R32, desc[UR56][R32.64] ;  /* 0x0000003820207980 */ /* 0x000f62000c101d00 */
[----:B------:R-:W-:-:S02]  /*1af00*/  MOV R41, R5 ;  /* 0x0000000500297202 */ /* 0x000fc40000000f00 */
[----:B------:R-:W-:Y:S01]  /*1af10*/  LOP3.LUT R6, R4, R11, RZ, 0x3c, !PT ;  /* 0x0000000b04067212 */ /* 0x000fe200078e3cff */
[----:B------:R-:W5:Y:S01]  /*1af20*/  LD.E.128 R28, desc[UR56][R28.64] ;  /* 0x000000381c1c7980 */ /* 0x000f62000c101d00 */
[--C-:B------:R-:W-:Y:S01]  /*1af30*/  SHF.R.S32.HI R45, RZ, 0x1f, R199.reuse ;  /* 0x0000001fff2d7819 */ /* 0x100fe200000114c7 */
[----:B------:R-:W-:Y:S02]  /*1af40*/  IMAD.MOV.U32 R44, RZ, RZ, R199 ;  /* 0x000000ffff2c7224 */ /* 0x000fe400078e00c7 */
[----:B------:R-:W5:Y:S01]  /*1af50*/  LD.E.128 R40, desc[UR56][R40.64] ;  /* 0x0000003828287980 */ /* 0x000f62000c101d00 */
[----:B------:R-:W-:-:S03]  /*1af60*/  IMAD R20, R21, UR4, RZ ;  /* 0x0000000415147c24 */ /* 0x000fc6000f8e02ff */
[----:B------:R-:W5:Y:S04]  /*1af70*/  LD.E.128 R24, desc[UR56][R24.64] ;  /* 0x0000003818187980 */ /* 0x000f68000c101d00 */
        /* <DEDUP_REMOVED lines=8> */
[----:B---3--:R-:W3:Y:S01]  /*1b000*/  FENCE.VIEW.ASYNC.S ;  /* 0x00000000000073c6 */ /* 0x008ee20000000000 */
[----:B--2---:R-:W-:-:S04]  /*1b010*/  IMAD.WIDE.U32 R2, R49, UR4, R44 ;  /* 0x0000000431027c25 */ /* 0x004fc8000f8e002c */
[----:B------:R-:W-:Y:S01]  /*1b020*/  IMAD R49, R49, UR5, R20 ;  /* 0x0000000531317c24 */ /* 0x000fe2000f8e0214 */
[----:B------:R-:W-:Y:S01]  /*1b030*/  ULDC.64 UR4, c[0x0][0xae0] ;  /* 0x0002b80000047ab9 */ /* 0x000fe20000000a00 */
[----:B------:R-:W-:Y:S02]  /*1b040*/  IMAD R47, R211, -0x80, R0 ;  /* 0xffffff80d32f7824 */ /* 0x000fe400078e0200 */
[----:B------:R-:W-:Y:S02]  /*1b050*/  IMAD.IADD R3, R3, 0x1, R49 ;  /* 0x0000000103037824 */ /* 0x000fe400078e0231 */
[----:B------:R-:W-:Y:S02]  /*1b060*/  IMAD R45, R48, UR4, RZ ;  /* 0x00000004302d7c24 */ /* 0x000fe4000f8e02ff */
[C---:B------:R-:W-:Y:S01]  /*1b070*/  VIADD R0, R200.reuse, 0x40 ;  /* 0x00000040c8007836 */ /* 0x040fe20000000000 */
[-C--:B------:R-:W-:Y:S01]  /*1b080*/  ISETP.GE.AND P2, PT, R200, R47.reuse, PT ;  /* 0x0000002fc800720c */ /* 0x080fe20003f46270 */
[----:B------:R-:W-:Y:S01]  /*1b090*/  IMAD R45, R204, UR5, R45 ;  /* 0x00000005cc2d7c24 */ /* 0x000fe2000f8e022d */
[----:B------:R-:W-:Y:S01]  /*1b0a0*/  IADD3 R20, R200, 0x20, RZ ;  /* 0x00000020c8147810 */ /* 0x000fe20007ffe0ff */
[----:B------:R-:W-:Y:S01]  /*1b0b0*/  IMAD.WIDE.U32 R2, R204, UR4, R2 ;  /* 0x00000004cc027c25 */ /* 0x000fe2000f8e0002 */
[----:B------:R-:W-:Y:S01]  /*1b0c0*/  ISETP.GE.AND P0, PT, R0, R47, PT ;  /* 0x0000002f0000720c */ /* 0x000fe20003f06270 */
[----:B------:R-:W-:-:S02]  /*1b0d0*/  ULDC.64 UR4, c[0x0][0xae8] ;  /* 0x0002ba0000047ab9 */ /* 0x000fc40000000a00 */
[----:B------:R-:W-:Y:S01]  /*1b0e0*/  VIADD R0, R18, 0x34820 ;  /* 0x0003482012007836 */ /* 0x000fe20000000000 */
[----:B------:R-:W-:Y:S01]  /*1b0f0*/  ISETP.GE.AND P4, PT, R20, R47, PT ;  /* 0x0000002f1400720c */ /* 0x000fe20003f86270 */
[----:B------:R-:W-:Y:S01]  /*1b100*/  VIADD R21, R200, 0x60 ;  /* 0x00000060c8157836 */ /* 0x000fe20000000000 */
[----:B------:R-:W-:Y:S01]  /*1b110*/  IADD3 R3, R3, R45, RZ ;  /* 0x0000002d03037210 */ /* 0x000fe20007ffe0ff */
[----:B------:R-:W-:Y:S01]  /*1b120*/  IMAD R20, R213, UR4, RZ ;  /* 0x00000004d5147c24 */ /* 0x000fe2000f8e02ff */
[----:B------:R-:W-:Y:S02]  /*1b130*/  PRMT R0, RZ, 0x654, R0 ;  /* 0x00000654ff007816 */ /* 0x000fe40000000000 */
[----:B------:R-:W-:Y:S01]  /*1b140*/  ISETP.GE.AND P1, PT, R21, R47, PT ;  /* 0x0000002f1500720c */ /* 0x000fe20003f26270 */
[C---:B------:R-:W-:Y:S01]  /*1b150*/  IMAD R47, R207.reuse, UR5, R20 ;  /* 0x00000005cf2f7c24 */ /* 0x040fe2000f8e0214 */
[----:B------:R-:W-:Y:S01]  /*1b160*/  SHF.R.S32.HI R201, RZ, 0x1f, R200 ;  /* 0x0000001fffc97819 */ /* 0x000fe200000114c8 */
[----:B------:R-:W-:Y:S01]  /*1b170*/  IMAD.WIDE.U32 R44, R207, UR4, R2 ;  /* 0x00000004cf2c7c25 */ /* 0x000fe2000f8e0002 */
[----:B---3--:R2:W-:Y:S01]  /*1b180*/  SYNCS.ARRIVE.TRANS64.RED.A1T0 RZ, [R0+URZ], RZ ;  /* 0x000000ff00ff79a7 */ /* 0x0085e2000810043f */
[----:B------:R-:W-:Y:S02]  /*1b190*/  BSSY B1, `(.L_x_2425) ;  /* 0x0000014000017945 */ /* 0x000fe40003800000 */
[----:B------:R-:W-:-:S04]  /*1b1a0*/  IMAD.WIDE R20, R211, 0x80, R200 ;  /* 0x00000080d3147825 */ /* 0x000fc800078e02c8 */
[----:B------:R-:W-:Y:S01]  /*1b1b0*/  IMAD.IADD R49, R45, 0x1, R47 ;  /* 0x000000012d317824 */ /* 0x000fe200078e022f */
[----:B--2---:R-:W-:Y:S06]  /*1b1c0*/  @P2 BRA `(.L_x_2426) ;  /* 0x0000000000402947 */ /* 0x004fec0003800000 */
[----:B------:R-:W-:Y:S01]  /*1b1d0*/  ULDC.64 UR4, c[0x0][0xad8] ;  /* 0x0002b60000047ab9 */ /* 0x000fe20000000a00 */
[----:B------:R-:W-:Y:S01]  /*1b1e0*/  IMAD.MOV.U32 R2, RZ, RZ, R44 ;  /* 0x000000ffff027224 */ /* 0x000fe200078e002c */
[----:B------:R-:W-:Y:S01]  /*1b1f0*/  IADD3 R0, R199, 0x40, RZ ;  /* 0x00000040c7007810 */ /* 0x000fe20007ffe0ff */
[----:B------:R-:W-:Y:S01]  /*1b200*/  IMAD.MOV.U32 R3, RZ, RZ, R49 ;  /* 0x000000ffff037224 */ /* 0x000fe200078e0031 */
[----:B------:R-:W-:Y:S01]  /*1b210*/  ULDC.64 UR6, c[0x0][0xa80] ;  /* 0x0002a00000067ab9 */ /* 0x000fe20000000a00 */
[----:B------:R-:W-:Y:S02]  /*1b220*/  IMAD R47, R21, UR4, RZ ;  /* 0x00000004152f7c24 */ /* 0x000fe4000f8e02ff */
        /* <DEDUP_REMOVED lines=10> */
.L_x_2426:
[----:B------:R-:W-:Y:S05]  /*1b2d0*/  BSYNC B1 ;  /* 0x0000000000017941 */ /* 0x000fea0003800000 */
.L_x_2425:
[----:B------:R-:W-:Y:S04]  /*1b2e0*/  BSSY B1, `(.L_x_2427) ;  /* 0x0000014000017945 */ /* 0x000fe80003800000 */
[----:B------:R-:W-:Y:S05]  /*1b2f0*/  @P4 BRA `(.L_x_2428) ;  /* 0x0000000000484947 */ /* 0x000fea0003800000 */
[----:B--2--5:R-:W-:Y:S01]  /*1b300*/  IADD3 R25, P2, R20, 0x20, RZ ;  /* 0x0000002014197810 */ /* 0x024fe20007f5e0ff */
[----:B------:R-:W-:Y:S01]  /*1b310*/  ULDC.64 UR4, c[0x0][0xad8] ;  /* 0x0002b60000047ab9 */ /* 0x000fe20000000a00 */
[----:B------:R-:W-:Y:S01]  /*1b320*/  MOV R2, R44 ;  /* 0x0000002c00027202 */ /* 0x000fe20000000f00 */
[----:B------:R-:W-:Y:S01]  /*1b330*/  IMAD.MOV.U32 R3, RZ, RZ, R49 ;  /* 0x000000ffff037224 */ /* 0x000fe200078e0031 */
[----:B------:R-:W-:Y:S01]  /*1b340*/  ULDC.64 UR6, c[0x0][0xa80] ;  /* 0x0002a00000067ab9 */ /* 0x000fe20000000a00 */
[----:B------:R-:W-:Y:S02]  /*1b350*/  IMAD.X R0, RZ, RZ, R21, P2 ;  /* 0x000000ffff007224 */ /* 0x000fe400010e0615 */
[----:B------:R-:W-:Y:S02]  /*1b360*/  VIADD R24, R199, 0x40 ;  /* 0x00000040c7187836 */ /* 0x000fe40000000000 */
[----:B------:R-:W-:Y:S02]  /*1b370*/  IMAD R0, R0, UR4, RZ ;  /* 0x0000000400007c24 */ /* 0x000fe4000f8e02ff */
        /* <DEDUP_REMOVED lines=10> */
.L_x_2428:
[----:B------:R-:W-:Y:S05]  /*1b420*/  BSYNC B1 ;  /* 0x0000000000017941 */ /* 0x000fea0003800000 */
.L_x_2427:
[----:B------:R-:W-:Y:S04]  /*1b430*/  BSSY B1, `(.L_x_2429) ;  /* 0x0000014000017945 */ /* 0x000fe80003800000 */
[----:B------:R-:W-:Y:S05]  /*1b440*/  @P0 BRA `(.L_x_2430) ;  /* 0x0000000000480947 */ /* 0x000fea0003800000 */
[----:B---3-5:R-:W-:Y:S01]  /*1b450*/  IADD3 R13, P0, R20, 0x40, RZ ;  /* 0x00000040140d7810 */ /* 0x028fe20007f1e0ff */
        /* <DEDUP_REMOVED lines=17> */
.L_x_2430:
[----:B------:R-:W-:Y:S05]  /*1b570*/  BSYNC B1 ;  /* 0x0000000000017941 */ /* 0x000fea0003800000 */
.L_x_2429:
[----:B------:R-:W-:Y:S05]  /*1b580*/  @P1 BRA `(.L_x_2431) ;  /* 0x0000000800cc1947 */ /* 0x000fea0003800000 */
[----:B----45:R-:W-:Y:S01]  /*1b590*/  IADD3 R9, P0, R20, 0x60, RZ ;  /* 0x0000006014097810 */ /* 0x030fe20007f1e0ff */
[----:B------:R-:W-:Y:S01]  /*1b5a0*/  ULDC.64 UR6, c[0x0][0xad8] ;  /* 0x0002b60000067ab9 */ /* 0x000fe20000000a00 */
[----:B------:R-:W-:Y:S01]  /*1b5b0*/  MOV R2, R44 ;  /* 0x0000002c00027202 */ /* 0x000fe20000000f00 */
[----:B------:R-:W-:Y:S01]  /*1b5c0*/  IMAD.MOV.U32 R3, RZ, RZ, R49 ;  /* 0x000000ffff037224 */ /* 0x000fe200078e0031 */
[----:B------:R-:W-:Y:S01]  /*1b5d0*/  ULDC UR4, c[0x0][0xa8c] ;  /* 0x0002a30000047ab9 */ /* 0x000fe20000000800 */
[----:B------:R-:W-:Y:S01]  /*1b5e0*/  IMAD.X R20, RZ, RZ, R21, P0 ;  /* 0x000000ffff147224 */ /* 0x000fe200000e0615 */
[----:B------:R-:W-:Y:S01]  /*1b5f0*/  ISETP.GE.AND P1, PT, R199, UR4, PT ;  /* 0x00000004c7007c0c */ /* 0x000fe2000bf26270 */
[----:B------:R-:W-:Y:S01]  /*1b600*/  IMAD.WIDE.U32 R2, R9, UR6, R2 ;  /* 0x0000000609027c25 */ /* 0x000fe2000f8e0002 */
[----:B------:R-:W-:-:S03]  /*1b610*/  IADD3 R0, R199, 0x40, RZ ;  /* 0x00000040c7007810 */ /* 0x000fc60007ffe0ff */
        /* <DEDUP_REMOVED lines=11> */
.L_x_2423:
[----:B------:R-:W-:Y:S01]  /*1b6d0*/  ULDC.64 UR4, c[0x0][0xbd8] ;  /* 0x0002f60000047ab9 */ /* 0x000fe20000000a00 */
[----:B------:R-:W-:Y:S01]  /*1b6e0*/  IMAD.MOV.U32 R7, RZ, RZ, RZ ;  /* 0x000000ffff077224 */ /* 0x000fe200078e00ff */
[----:B------:R-:W-:Y:S02]  /*1b6f0*/  ISETP.NE.U32.AND P0, PT, RZ, UR4, PT ;  /* 0x00000004ff007c0c */ /* 0x000fe4000bf05070 */
[----:B------:R-:W-:Y:S02]  /*1b700*/  IADD3 R2, P1, R205, UR4, RZ ;  /* 0x00000004cd027c10 */ /* 0x000fe4000ff3e0ff */
[----:B------:R-:W-:Y:S02]  /*1b710*/  ISETP.NE.AND.EX P0, PT, RZ, UR5, PT, P0 ;  /* 0x00000005ff007c0c */ /* 0x000fe4000bf05300 */
[----:B------:R-:W-:Y:S01]  /*1b720*/  IADD3.X R3, R206, UR5, RZ, P1, !PT ;  /* 0x00000005ce037c10 */ /* 0x000fe20008ffe4ff */
[----:B------:R-:W-:Y:S02]  /*1b730*/  ULDC.64 UR4, c[0x0][0xbe0] ;  /* 0x0002f80000047ab9 */ /* 0x000fe40000000a00 */
        /* <DEDUP_REMOVED lines=8> */
[----:B------:R-:W-:Y:S01]  /*1b7c0*/  ISETP.GT.AND P2, PT, R226, 0x7f, PT ;  /* 0x0000007fe200780c */ /* 0x000fe20003f44270 */
[----:B------:R-:W-:-:S12]  /*1b7d0*/  @P1 BRA `(.L_x_2432) ;  /* 0x0000000000101947 */ /* 0x000fd80003800000 */
[----:B------:R-:W-:Y:S05]  /*1b7e0*/  @!P0 BRA `(.L_x_2432) ;  /* 0x00000000000c8947 */ /* 0x000fea0003800000 */
[----:B--2---:R-:W2:Y:S04]  /*1b7f0*/  LDG.E R5, desc[UR56][R2.64] ;  /* 0x0000003802057981 */ /* 0x004ea8000c1e1900 */
[----:B-----5:R-:W2:Y:S02]  /*1b800*/  LDG.E R0, desc[UR56][R2.64+0x4] ;  /* 0x0000043802007981 */ /* 0x020ea4000c1e1900 */
[----:B--2---:R-:W-:-:S07]  /*1b810*/  IADD3 R0, -R5, R0, RZ ;  /* 0x0000000005007210 */ /* 0x004fce0007ffe1ff */
.L_x_2432:
        /* <DEDUP_REMOVED lines=8> */
[----:B--2---:R-:W-:-:S04]  /*1b8a0*/  IMAD R2, R211, 0x80, R2 ;  /* 0x00000080d3027824 */ /* 0x004fc800078e0202 */
[----:B------:R-:W-:-:S05]  /*1b8b0*/  VIADD R3, R2, 0xffffff80 ;  /* 0xffffff8002037836 */ /* 0x000fca0000000000 */
[----:B------:R-:W-:-:S13]  /*1b8c0*/  ISETP.GE.AND P0, PT, R3, R0, PT ;  /* 0x000000000300720c */ /* 0x000fda0003f06270 */
[----:B------:R-:W-:Y:S05]  /*1b8d0*/  @P0 BRA `(.L_x_2434) ;  /* 0x0000000000440947 */ /* 0x000fea0003800000 */
[C---:B------:R-:W-:Y:S01]  /*1b8e0*/  IADD3 R2, P0, R3.reuse, R7, RZ ;  /* 0x0000000703027210 */ /* 0x040fe20007f1e0ff */
[----:B------:R-:W-:Y:S02]  /*1b8f0*/  ULDC.64 UR4, c[0x0][0xb70] ;  /* 0x0002dc0000047ab9 */ /* 0x000fe40000000a00 */
[----:B------:R-:W-:Y:S01]  /*1b900*/  IMAD R5, R8, UR4, RZ ;  /* 0x0000000408057c24 */ /* 0x000fe2000f8e02ff */
[----:B------:R-:W-:-:S03]  /*1b910*/  LEA.HI.X.SX32 R3, R3, R6, 0x1, P0 ;  /* 0x0000000603037211 */ /* 0x000fc600000f0eff */
[C---:B------:R-:W-:Y:S02]  /*1b920*/  IMAD R5, R204.reuse, UR5, R5 ;  /* 0x00000005cc057c24 */ /* 0x040fe4000f8e0205 */
[----:B------:R-:W-:Y:S01]  /*1b930*/  IMAD.WIDE.U32 R2, R204, UR4, R2 ;  /* 0x00000004cc027c25 */ /* 0x000fe2000f8e0002 */
[----:B------:R-:W-:-:S03]  /*1b940*/  ULDC.64 UR4, c[0x0][0xb78] ;  /* 0x0002de0000047ab9 */ /* 0x000fc60000000a00 */
[----:B------:R-:W-:Y:S01]  /*1b950*/  IMAD R4, R213, UR4, RZ ;  /* 0x00000004d5047c24 */ /* 0x000fe2000f8e02ff */
[----:B------:R-:W-:-:S03]  /*1b960*/  IADD3 R3, R3, R5, RZ ;  /* 0x0000000503037210 */ /* 0x000fc60007ffe0ff */
        /* <DEDUP_REMOVED lines=8> */
.L_x_2434:
[----:B------:R-:W-:Y:S05]  /*1b9f0*/  BSYNC B1 ;  /* 0x0000000000017941 */ /* 0x000fea0003800000 */
.L_x_2433:
[----:B------:R-:W-:Y:S01]  /*1ba00*/  ULDC.64 UR4, c[0x0][0xaa0] ;  /* 0x0002a80000047ab9 */ /* 0x000fe20000000a00 */
[----:B--2---:R-:W-:Y:S01]  /*1ba10*/  MOV R2, R199 ;  /* 0x000000c700027202 */ /* 0x004fe20000000f00 */
[----:B---3--:R-:W-:Y:S01]  /*1ba20*/  IMAD.MOV.U32 R3, RZ, RZ, R10 ;  /* 0x000000ffff037224 */ /* 0x008fe200078e000a */
[----:B------:R-:W-:Y:S01]  /*1ba30*/  BSSY B1, `(.L_x_2435) ;  /* 0x000002b000017945 */ /* 0x000fe20003800000 */
[----:B------:R-:W-:Y:S02]  /*1ba40*/  IMAD R4, R6, UR4, RZ ;  /* 0x0000000406047c24 */ /* 0x000fe4000f8e02ff */
[----:B------:R-:W-:-:S04]  /*1ba50*/  IMAD.WIDE.U32 R2, R7, UR4, R2 ;  /* 0x0000000407027c25 */ /* 0x000fc8000f8e0002 */
[----:B------:R-:W-:Y:S01]  /*1ba60*/  IMAD R7, R7, UR5, R4 ;  /* 0x0000000507077c24 */ /* 0x000fe2000f8e0204 */
[----:B------:R-:W-:Y:S01]  /*1ba70*/  ULDC.64 UR4, c[0x0][0xae0] ;  /* 0x0002b80000047ab9 */ /* 0x000fe20000000a00 */
[----:B------:R-:W-:Y:S01]  /*1ba80*/  IADD3 R4, R200, 0x20, RZ ;  /* 0x00000020c8047810 */ /* 0x000fe20007ffe0ff */
[----:B------:R-:W-:Y:S02]  /*1ba90*/  IMAD R5, R8, UR4, RZ ;  /* 0x0000000408057c24 */ /* 0x000fe4000f8e02ff */
[----:B------:R-:W-:Y:S02]  /*1baa0*/  IMAD.IADD R3, R3, 0x1, R7 ;  /* 0x0000000103037824 */ /* 0x000fe400078e0207 */
[----:B------:R-:W-:Y:S02]  /*1bab0*/  IMAD R7, R211, -0x80, R0 ;  /* 0xffffff80d3077824 */ /* 0x000fe400078e0200 */
[C---:B------:R-:W-:Y:S02]  /*1bac0*/  IMAD R5, R204.reuse, UR5, R5 ;  /* 0x00000005cc057c24 */ /* 0x040fe4000f8e0205 */
[----:B------:R-:W-:Y:S01]  /*1bad0*/  IMAD.WIDE.U32 R2, R204, UR4, R2 ;  /* 0x00000004cc027c25 */ /* 0x000fe2000f8e0002 */
[-C--:B------:R-:W-:Y:S01]  /*1bae0*/  ISETP.GE.AND P2, PT, R200, R7.reuse, PT ;  /* 0x00000007c800720c */ /* 0x080fe20003f46270 */
[----:B------:R-:W-:Y:S01]  /*1baf0*/  ULDC.64 UR4, c[0x0][0xae8] ;  /* 0x0002ba0000047ab9 */ /* 0x000fe20000000a00 */
[----:B------:R-:W-:Y:S01]  /*1bb00*/  ISETP.GE.AND P3, PT, R4, R7, PT ;  /* 0x000000070400720c */ /* 0x000fe20003f66270 */
[C---:B------:R-:W-:Y:S01]  /*1bb10*/  VIADD R0, R200.reuse, 0x40 ;  /* 0x00000040c8007836 */ /* 0x040fe20000000000 */
[----:B------:R-:W-:Y:S01]  /*1bb20*/  IADD3 R3, R3, R5, RZ ;  /* 0x0000000503037210 */ /* 0x000fe20007ffe0ff */
[----:B------:R-:W-:-:S02]  /*1bb30*/  VIADD R4, R200, 0x60 ;  /* 0x00000060c8047836 */ /* 0x000fc40000000000 */
[----:B------:R-:W-:Y:S01]  /*1bb40*/  IMAD.MOV.U32 R6, RZ, RZ, R200 ;  /* 0x000000ffff067224 */ /* 0x000fe200078e00c8 */
[-C--:B------:R-:W-:Y:S01]  /*1bb50*/  ISETP.GE.AND P1, PT, R0, R7.reuse, PT ;  /* 0x000000070000720c */ /* 0x080fe20003f26270 */
[----:B------:R-:W-:Y:S01]  /*1bb60*/  IMAD R0, R213, UR4, RZ ;  /* 0x00000004d5007c24 */ /* 0x000fe2000f8e02ff */
[----:B------:R-:W-:Y:S01]  /*1bb70*/  ISETP.GE.AND P0, PT, R4, R7, PT ;  /* 0x000000070400720c */ /* 0x000fe20003f06270 */
[----:B------:R-:W-:Y:S01]  /*1bb80*/  IMAD.WIDE.U32 R4, R207, UR4, R2 ;  /* 0x00000004cf047c25 */ /* 0x000fe2000f8e0002 */
[----:B------:R-:W-:-:S03]  /*1bb90*/  SHF.R.S32.HI R7, RZ, 0x1f, R200 ;  /* 0x0000001fff077819 */ /* 0x000fc600000114c8 */
[----:B------:R-:W-:Y:S02]  /*1bba0*/  IMAD R9, R207, UR5, R0 ;  /* 0x00000005cf097c24 */ /* 0x000fe4000f8e0200 */
[----:B------:R-:W-:-:S04]  /*1bbb0*/  IMAD.WIDE R6, R211, 0x80, R6 ;  /* 0x00000080d3067825 */ /* 0x000fc800078e0206 */
[----:B------:R-:W-:Y:S01]  /*1bbc0*/  IMAD.IADD R11, R5, 0x1, R9 ;  /* 0x00000001050b7824 */ /* 0x000fe200078e0209 */
[----:B------:R-:W-:Y:S06]  /*1bbd0*/  @P2 BRA `(.L_x_2436) ;  /* 0x0000000000402947 */ /* 0x000fec0003800000 */
        /* <DEDUP_REMOVED lines=16> */
.L_x_2436:
[----:B------:R-:W-:Y:S05]  /*1bce0*/  BSYNC B1 ;  /* 0x0000000000017941 */ /* 0x000fea0003800000 */
.L_x_2435:
[----:B------:R-:W-:Y:S04]  /*1bcf0*/  BSSY B1, `(.L_x_2437) ;  /* 0x0000014000017945 */ /* 0x000fe80003800000 */
[----:B------:R-:W-:Y:S05]  /*1bd00*/  @P3 BRA `(.L_x_2438) ;  /* 0x0000000000483947 */ /* 0x000fea0003800000 */
[----:B--2---:R-:W-:Y:S01]  /*1bd10*/  IADD3 R9, P2, R6, 0x20, RZ ;  /* 0x0000002006097810 */ /* 0x004fe20007f5e0ff */
        /* <DEDUP_REMOVED lines=17> */
.L_x_2438:
[----:B------:R-:W-:Y:S05]  /*1be30*/  BSYNC B1 ;  /* 0x0000000000017941 */ /* 0x000fea0003800000 */
.L_x_2437:
[----:B------:R-:W-:Y:S04]  /*1be40*/  BSSY B1, `(.L_x_2439) ;  /* 0x0000014000017945 */ /* 0x000fe80003800000 */
[----:B------:R-:W-:Y:S05]  /*1be50*/  @P1 BRA `(.L_x_2440) ;  /* 0x0000000000481947 */ /* 0x000fea0003800000 */
[----:B--23--:R-:W-:Y:S01]  /*1be60*/  IADD3 R9, P1, R6, 0x40, RZ ;  /* 0x0000004006097810 */ /* 0x00cfe20007f3e0ff */
        /* <DEDUP_REMOVED lines=17> */
.L_x_2440:
[----:B------:R-:W-:Y:S05]  /*1bf80*/  BSYNC B1 ;  /* 0x0000000000017941 */ /* 0x000fea0003800000 */
.L_x_2439:
[----:B------:R-:W-:Y:S05]  /*1bf90*/  @P0 BRA `(.L_x_2431) ;  /* 0x0000000000480947 */ /* 0x000fea0003800000 */
[----:B------:R-:W-:Y:S01]  /*1bfa0*/  IADD3 R5, P0, R6, 0x60, RZ ;  /* 0x0000006006057810 */ /* 0x000fe20007f1e0ff */
        /* <DEDUP_REMOVED lines=12> */
[----:B------:R-:W-:Y:S02]  /*1c070*/  LEA R4, P0, R2, UR6, 0x1 ;  /* 0x0000000602047c11 */ /* 0x000fe4000f8008ff */
[----:B------:R-:W-:-:S04]  /*1c080*/  IADD3 R3, R3, R5, RZ ;  /* 0x0000000503037210 */ /* 0x000fc80007ffe0ff */
[----:B------:R-:W-:-:S05]  /*1c090*/  LEA.HI.X R5, R2, UR7, R3, 0x1, P0 ;  /* 0x0000000702057c11 */ /* 0x000fca00080f0c03 */
[----:B------:R0:W-:Y:S04]  /*1c0a0*/  @!P1 STG.E.128 desc[UR56][R4.64], RZ ;  /* 0x000000ff04009986 */ /* 0x0001e8000c101d38 */
[----:B------:R0:W-:Y:S02]  /*1c0b0*/  @!P2 STG.E.128 desc[UR56][R4.64+0x80], RZ ;  /* 0x000080ff0400a986 */ /* 0x0001e4000c101d38 */
.L_x_2431:
[----:B------:R-:W-:Y:S05]  /*1c0c0*/  BSYNC B0 ;  /* 0x0000000000007941 */ /* 0x000fea0003800000 */
.L_x_2422:
[----:B------:R-:W-:Y:S02]  /*1c0d0*/  ULDC UR4, c[0x0][0xc14] ;  /* 0x0003050000047ab9 */ /* 0x000fe40000000800 */
[----:B-1----:R-:W-:-:S13]  /*1c0e0*/  ISETP.GE.AND P0, PT, R195, UR4, PT ;  /* 0x00000004c3007c0c */ /* 0x002fda000bf06270 */
[----:B------:R-:W-:Y:S05]  /*1c0f0*/  @!P0 BRA `(.L_x_2441) ;  /* 0xfffffe50003c8947 */ /* 0x000fea000383ffff */
[----:B------:R-:W-:Y:S05]  /*1c100*/  BRA `(.L_x_2205) ;  /* 0x0000006000b07947 */ /* 0x000fea0003800000 */
.L_x_2203:
        /* <DEDUP_REMOVED lines=19> */
[C---:B------:R-:W-:Y:S02]  /*1c240*/  ISETP.NE.AND P1, PT, R7.reuse, RZ, PT ;  /* 0x000000ff0700720c */ /* 0x040fe40003f25270 */
        /* <DEDUP_REMOVED lines=37> */
[----:B------:R-:W-:Y:S01]  /*1c4a0*/  MOV R19, RZ ;  /* 0x000000ff00137202 */ /* 0x000fe20000000f00 */
[----:B------:R-:W-:Y:S01]  /*1c4b0*/  ULDC UR5, c[0x0][0xc14] ;  /* 0x0003050000057ab9 */ /* 0x000fe20000000800 */
[----:B------:R-:W-:Y:S01]  /*1c4c0*/  ULDC UR7, c[0x0][0xc14] ;  /* 0x0003050000077ab9 */ /* 0x000fe20000000800 */
[----:B------:R-:W-:-:S05]  /*1c4d0*/  ULDC UR4, c[0x0][0xc10] ;  /* 0x0003040000047ab9 */ /* 0x000fca0000000800 */
.L_x_2446:
[----:B------:R-:W-:Y:S02]  /*1c4e0*/  VIADD R0, R19, 0x1f ;  /* 0x0000001f13007836 */ /* 0x000fe40000000000 */
[----:B------:R-:W-:-:S03]  /*1c4f0*/  IMAD.U32 R19, RZ, RZ, UR7 ;  /* 0x00000007ff137e24 */ /* 0x000fc6000f8e00ff */
[----:B------:R-:W-:-:S13]  /*1c500*/  ISETP.GE.AND P0, PT, R0, UR5, PT ;  /* 0x0000000500007c0c */ /* 0x000fda000bf06270 */
[----:B------:R-:W-:Y:S05]  /*1c510*/  @P0 BRA `(.L_x_2443) ;  /* 0x0000000400c80947 */ /* 0x000fea0003800000 */
[----:B------:R-:W0:Y:S01]  /*1c520*/  S2R R6, SR_TID.X ;  /* 0x0000000000067919 */ /* 0x000e220000002100 */
[----:B------:R-:W-:Y:S01]  /*1c530*/  MOV R19, R0 ;  /* 0x0000000000137202 */ /* 0x000fe20000000f00 */
        /* <DEDUP_REMOVED lines=10> */
.L_x_2445:
[----:B------:R-:W-:Y:S05]  /*1c5e0*/  BSYNC B0 ;  /* 0x0000000000007941 */ /* 0x000fea0003800000 */
.L_x_2444:
[----:B-----5:R-:W1:Y:S01]  /*1c5f0*/  SHFL.UP PT, R0, R17, 0x1, RZ ;  /* 0x0420000011007989 */ /* 0x020e6200000e00ff */
[C---:B------:R-:W-:Y:S02]  /*1c600*/  ISETP.NE.AND P0, PT, R6.reuse, RZ, PT ;  /* 0x000000ff0600720c */ /* 0x040fe40003f05270 */
[----:B------:R-:W-:Y:S02]  /*1c610*/  ISETP.GE.U32.AND P1, PT, R6, 0x2, PT ;  /* 0x000000020600780c */ /* 0x000fe40003f26070 */
[----:B-1----:R-:W-:Y:S02]  /*1c620*/  SEL R0, R0, RZ, P0 ;  /* 0x000000ff00007207 */ /* 0x002fe40000000000 */
[----:B------:R-:W-:Y:S02]  /*1c630*/  ISETP.GE.U32.AND P0, PT, R6, 0x4, PT ;  /* 0x000000040600780c */ /* 0x000fe40003f06070 */
[----:B------:R-:W-:-:S05]  /*1c640*/  IADD3 R0, R17, R0, RZ ;  /* 0x0000000011007210 */ /* 0x000fca0007ffe0ff */
        /* <DEDUP_REMOVED lines=19> */
.L_x_2442:
[----:B------:R-:W-:-:S05]  /*1c780*/  IADD3 R5, -R5, R4, RZ ;  /* 0x0000000405057210 */ /* 0x000fca0007ffe1ff */
        /* <DEDUP_REMOVED lines=17> */
[----:B------:R-:W-:-:S05]  /*1c8a0*/  IADD3 R7, R4, -0x1, RZ ;  /* 0xffffffff04077810 */ /* 0x000fca0007ffe0ff */
[----:B------:R2:W3:Y:S02]  /*1c8b0*/  SHFL.IDX PT, R16, R0, R7, 0x1f ;  /* 0x00001f0700107589 */ /* 0x0004e400000e0000 */
.L_x_2447:
[----:B-12---:R-:W-:Y:S02]  /*1c8c0*/  IMAD.MOV R0, RZ, RZ, -R3 ;  /* 0x000000ffff007224 */ /* 0x006fe400078e0a03 */
[----:B---3--:R-:W-:Y:S02]  /*1c8d0*/  IMAD R16, R16, UR4, R5 ;  /* 0x0000000410107c24 */ /* 0x008fe4000f8e0205 */
[----:B------:R-:W-:Y:S02]  /*1c8e0*/  IMAD R5, R0, R9, RZ ;  /* 0x0000000900057224 */ /* 0x000fe400078e02ff */
[----:B------:R-:W-:-:S04]  /*1c8f0*/  IMAD.MOV.U32 R2, RZ, RZ, RZ ;  /* 0x000000ffff027224 */ /* 0x000fc800078e00ff */
[----:B------:R-:W-:Y:S01]  /*1c900*/  IMAD.HI.U32 R2, R3, R5, R2 ;  /* 0x0000000503027227 */ /* 0x000fe200078e0002 */
[----:B------:R-:W-:Y:S02]  /*1c910*/  IADD3 R5, -R16, UR6, RZ ;  /* 0x0000000610057c10 */ /* 0x000fe4000fffe1ff */
[----:B------:R-:W-:Y:S02]  /*1c920*/  IABS R3, R6 ;  /* 0x0000000600037213 */ /* 0x000fe40000000000 */
[----:B------:R-:W-:Y:S02]  /*1c930*/  IABS R0, R5 ;  /* 0x0000000500007213 */ /* 0x000fe40000000000 */
[----:B------:R-:W-:-:S03]  /*1c940*/  IADD3 R3, RZ, -R3, RZ ;  /* 0x80000003ff037210 */ /* 0x000fc60007ffe0ff */
[----:B------:R-:W-:-:S04]  /*1c950*/  IMAD.HI.U32 R7, R2, R0, RZ ;  /* 0x0000000002077227 */ /* 0x000fc800078e00ff */
[----:B------:R-:W-:-:S05]  /*1c960*/  IMAD R0, R7, R3, R0 ;  /* 0x0000000307007224 */ /* 0x000fca00078e0200 */
[----:B------:R-:W-:-:S13]  /*1c970*/  ISETP.GT.U32.AND P0, PT, R9, R0, PT ;  /* 0x000000000900720c */ /* 0x000fda0003f04070 */
[----:B------:R-:W-:Y:S02]  /*1c980*/  @!P0 IMAD.IADD R0, R0, 0x1, -R9 ;  /* 0x0000000100008824 */ /* 0x000fe400078e0a09 */
[----:B------:R-:W-:-:S03]  /*1c990*/  @!P0 VIADD R7, R7, 0x1 ;  /* 0x0000000107078836 */ /* 0x000fc60000000000 */
[----:B------:R-:W-:Y:S02]  /*1c9a0*/  ISETP.GE.U32.AND P0, PT, R0, R9, PT ;  /* 0x000000090000720c */ /* 0x000fe40003f06070 */
[----:B------:R-:W-:-:S11]  /*1c9b0*/  LOP3.LUT R0, R5, R6, RZ, 0x3c, !PT ;  /* 0x0000000605007212 */ /* 0x000fd600078e3cff */
[----:B------:R-:W-:Y:S02]  /*1c9c0*/  @P0 IADD3 R7, R7, 0x1, RZ ;  /* 0x0000000107070810 */ /* 0x000fe40007ffe0ff */
        /* <DEDUP_REMOVED lines=8> */
[----:B------:R-:W-:Y:S02]  /*1ca50*/  VIADDMNMX R8, R3, UR4, R8, PT ;  /* 0x0000000403087c46 */ /* 0x000fe4000b800108 */
[----:B------:R-:W-:Y:S02]  /*1ca60*/  IABS R6, R5 ;  /* 0x0000000500067213 */ /* 0x000fe40000000000 */
[----:B------:R-:W-:Y:S02]  /*1ca70*/  IABS R4, R8 ;  /* 0x0000000800047213 */ /* 0x000fe40000000000 */
[----:B------:R-:W-:Y:S02]  /*1ca80*/  IADD3 R0, R5, R0, RZ ;  /* 0x0000000005007210 */ /* 0x000fe40007ffe0ff */
[----:B------:R-:W1:Y:S08]  /*1ca90*/  I2F.RP R9, R4 ;  /* 0x0000000400097306 */ /* 0x000e700000209400 */
[----:B-1----:R-:W1:Y:S02]  /*1caa0*/  MUFU.RCP R9, R9 ;  /* 0x0000000900097308 */ /* 0x002e640000001000 */
[----:B-1----:R-:W-:-:S06]  /*1cab0*/  IADD3 R2, R9, 0xffffffe, RZ ;  /* 0x0ffffffe09027810 */ /* 0x002fcc0007ffe0ff */
[----:B------:R1:W2:Y:S02]  /*1cac0*/  F2I.FTZ.U32.TRUNC.NTZ R3, R2 ;  /* 0x0000000200037305 */ /* 0x0002a4000021f000 */
[----:B-1----:R-:W-:Y:S01]  /*1cad0*/  MOV R2, RZ ;  /* 0x000000ff00027202 */ /* 0x002fe20000000f00 */
        /* <DEDUP_REMOVED lines=9> */
[----:B------:R-:W-:Y:S01]  /*1cb70*/  @!P0 IADD3 R7, R7, -R4, RZ ;  /* 0x8000000407078210 */ /* 0x000fe20007ffe0ff */
        /* <DEDUP_REMOVED lines=12> */
.L_x_2443:
[----:B------:R-:W-:Y:S01]  /*1cc40*/  MOV R17, RZ ;  /* 0x000000ff00117202 */ /* 0x000fe20000000f00 */
[----:B------:R-:W-:Y:S02]  /*1cc50*/  IMAD.U32 R16, RZ, RZ, UR6 ;  /* 0x00000006ff107e24 */ /* 0x000fe4000f8e00ff */
[----:B------:R-:W-:-:S07]  /*1cc60*/  IMAD.MOV.U32 R18, RZ, RZ, RZ ;  /* 0x000000ffff127224 */ /* 0x000fce00078e00ff */
.L_x_2448:
        /* <DEDUP_REMOVED lines=8> */
[----:B-1----:R-:W-:Y:S02]  /*1ccf0*/  MOV R0, 0x1 ;  /* 0x0000000100007802 */ /* 0x002fe40000000f00 */
        /* <DEDUP_REMOVED lines=11> */
[----:B-1----:R-:W-:Y:S01]  /*1cdb0*/  IMAD.MOV.U32 R0, RZ, RZ, 0x1 ;  /* 0x00000001ff007424 */ /* 0x002fe200078e00ff */
[----:B------:R-:W-:Y:S01]  /*1cdc0*/  LOP3.LUT R2, R2, 0xffffffbf, RZ, 0xc0, !PT ;  /* 0xffffffbf02027812 */ /* 0x000fe200078ec0ff */
[----:B------:R1:W-:Y:S01]  /*1cdd0*/  STL [R1+0x4], RZ ;  /* 0x000004ff01007387 */ /* 0x0003e20000100800 */
[----:B------:R-:W-:Y:S01]  /*1cde0*/  ULDC.64 UR36, c[0x0][0x198] ;  /* 0x0000660000247ab9 */ /* 0x000fe20000000a00 */
[----:B------:R-:W-:Y:S01]  /*1cdf0*/  ULDC UR39, c[0x0][0xc] ;  /* 0x0000030000277ab9 */ /* 0x000fe20000000800 */
[----:B------:R-:W-:Y:S01]  /*1ce00*/  LOP3.LUT R2, R2, 0xfffffffd, RZ, 0xc0, !PT ;  /* 0xfffffffd02027812 */ /* 0x000fe200078ec0ff */
[----:B------:R1:W-:Y:S04]  /*1ce10*/  STL [R1+0x10], R0 ;  /* 0x0000100001007387 */ /* 0x0003e80000100800 */
[----:B------:R1:W-:Y:S04]  /*1ce20*/  STL [R1+0x30], RZ ;  /* 0x000030ff01007387 */ /* 0x0003e80000100800 */
[----:B------:R1:W-:Y:S04]  /*1ce30*/  STL [R1], RZ ;  /* 0x000000ff01007387 */ /* 0x0003e80000100800 */
[----:B------:R1:W-:Y:S01]  /*1ce40*/  STL [R1+0xc], R0 ;  /* 0x00000c0001007387 */ /* 0x0003e20000100800 */
[----:B--2---:R-:W-:-:S02]  /*1ce50*/  R2UR UR4, R4 ;  /* 0x00000000040472ca */ /* 0x004fc400000e0000 */
[----:B------:R-:W2:Y:S11]  /*1ce60*/  S2R R4, SR_TID.X ;  /* 0x0000000000047919 */ /* 0x000eb60000002100 */
[----:B------:R-:W-:Y:S01]  /*1ce70*/  ULOP3.LUT UR38, UR4, 0x2, URZ, 0xfc, !UPT ;  /* 0x0000000204267892 */ /* 0x000fe2000f8efc3f */
[----:B--2---:R-:W-:-:S04]  /*1ce80*/  LOP3.LUT R4, R4, 0x7f, RZ, 0xc0, !PT ;  /* 0x0000007f04047812 */ /* 0x004fc800078ec0ff */
[C---:B------:R-:W-:Y:S02]  /*1ce90*/  ISETP.NE.AND P2, PT, R4.reuse, RZ, PT ;  /* 0x000000ff0400720c */ /* 0x040fe40003f45270 */
[----:B------:R-:W-:-:S11]  /*1cea0*/  ISETP.NE.OR P0, PT, R4, RZ, !P1 ;  /* 0x000000ff0400720c */ /* 0x000fd60004f05670 */
[----:B------:R-:W-:-:S04]  /*1ceb0*/  @P2 LOP3.LUT R2, R2, 0x2, RZ, 0xfc, !PT ;  /* 0x0000000202022812 */ /* 0x000fc800078efcff */
[----:B------:R-:W-:-:S05]  /*1cec0*/  @P0 LOP3.LUT R2, R2, 0x40, RZ, 0xfc, !PT ;  /* 0x0000004002020812 */ /* 0x000fca00078efcff */
[----:B------:R1:W-:Y:S02]  /*1ced0*/  STL [R1+0x14], R2 ;  /* 0x0000140201007387 */ /* 0x0003e40000100800 */
.L_x_2539:
[----:B-12---:R-:W1:Y:S02]  /*1cee0*/  LDC.64 R2, c[0x0][0xc60] ;  /* 0x00031800ff027b82 */ /* 0x006e640000000a00 */
[----:B-1----:R-:W-:-:S05]  /*1cef0*/  IMAD.WIDE R2, R19, 0x4, R2 ;  /* 0x0000000413027825 */ /* 0x002fca00078e0202 */
[----:B0-----:R-:W2:Y:S01]  /*1cf00*/  LDG.E R11, desc[UR56][R2.64] ;  /* 0x00000038020b7981 */ /* 0x001ea2000c1e1900 */
[----:B------:R-:W-:Y:S05]  /*1cf10*/  YIELD ;  /* 0x0000000000007946 */ /* 0x000fea0003800000 */
[----:B------:R-:W-:Y:S01]  /*1cf20*/  ULDC.64 UR4, c[0x0][0xa28] ;  /* 0x00028a0000047ab9 */ /* 0x000fe20000000a00 */
[----:B------:R-:W-:Y:S02]  /*1cf30*/  CS2R R8, SRZ ;  /* 0x0000000000087805 */ /* 0x000fe4000001ff00 */
[----:B------:R-:W-:Y:S01]  /*1cf40*/  ISETP.NE.U32.AND P0, PT, RZ, UR4, PT ;  /* 0x00000004ff007c0c */ /* 0x000fe2000bf05070 */
[----:B------:R-:W-:Y:S01]  /*1cf50*/  ULDC.64 UR8, c[0x0][0xa08] ;  /* 0x0002820000087ab9 */ /* 0x000fe20000000a00 */
[----:B------:R-:W-:-:S02]  /*1cf60*/  ULDC.64 UR10, c[0x0][0xa10] ;  /* 0x00028400000a7ab9 */ /* 0x000fc40000000a00 */
[----:B------:R-:W-:Y:S02]  /*1cf70*/  ISETP.NE.AND.EX P0, PT, RZ, UR5, PT, P0 ;  /* 0x00000005ff007c0c */ /* 0x000fe4000bf05300 */
[----:B--2---:R-:W-:Y:S01]  /*1cf80*/  SHF.R.S32.HI R0, RZ, 0x1f, R11 ;  /* 0x0000001fff007819 */ /* 0x004fe2000001140b */
[----:B------:R-:W-:-:S10]  /*1cf90*/  IMAD.SHL.U32 R15, R11, 0x4, RZ ;  /* 0x000000040b0f7824 */ /* 0x000fd400078e00ff */
[C---:B------:R-:W-:Y:S01]  /*1cfa0*/  @P0 LEA R2, P1, R11.reuse, UR4, 0x2 ;  /* 0x000000040b020c11 */ /* 0x040fe2000f8210ff */
[----:B------:R-:W-:Y:S03]  /*1cfb0*/  STL [R1+0x20], R11 ;  /* 0x0000200b01007387 */ /* 0x000fe60000100800 */
[----:B------:R-:W-:Y:S01]  /*1cfc0*/  @P0 LEA.HI.X R3, R11, UR5, R0, 0x2, P1 ;  /* 0x000000050b030c11 */ /* 0x000fe200088f1400 */
[----:B------:R-:W-:-:S04]  /*1cfd0*/  ULDC.64 UR4, c[0x0][0xa18] ;  /* 0x0002860000047ab9 */ /* 0x000fc80000000a00 */
[----:B------:R0:W5:Y:S01]  /*1cfe0*/  @P0 LDG.E R8, desc[UR56][R2.64] ;  /* 0x0000003802080981 */ /* 0x000162000c1e1900 */
[----:B------:R-:W-:Y:S02]  /*1cff0*/  ISETP.NE.U32.AND P0, PT, RZ, UR4, PT ;  /* 0x00000004ff007c0c */ /* 0x000fe4000bf05070 */
[----:B------:R-:W-:Y:S01]  /*1d000*/  SHF.L.U64.HI R14, R11, 0x2, R0 ;  /* 0x000000020b0e7819 */ /* 0x000fe20000010200 */
[----:B------:R-:W-:Y:S01]  /*1d010*/  STL [R1+0x28], R15 ;  /* 0x0000280f01007387 */ /* 0x000fe20000100800 */
[----:B------:R-:W-:Y:S01]  /*1d020*/  ISETP.NE.AND.EX P0, PT, RZ, UR5, PT, P0 ;  /* 0x00000005ff007c0c */ /* 0x000fe2000bf05300 */
[----:B------:R-:W-:Y:S02]  /*1d030*/  ULDC UR6, c[0x0][0x338] ;  /* 0x0000ce0000067ab9 */ /* 0x000fe40000000800 */
[----:B------:R-:W-:Y:S10]  /*1d040*/  STL [R1+0x2c], R14 ;  /* 0x00002c0e01007387 */ /* 0x000ff40000100800 */
[----:B------:R-:W-:-:S04]  /*1d050*/  @P0 IADD3 R12, P1, R15, UR4, RZ ;  /* 0x000000040f0c0c10 */ /* 0x000fc8000ff3e0ff */
[C---:B------:R-:W-:Y:S01]  /*1d060*/  @P0 IADD3.X R13, R14.reuse, UR5, RZ, P1, !PT ;  /* 0x000000050e0d0c10 */ /* 0x040fe20008ffe4ff */
[----:B------:R-:W-:Y:S02]  /*1d070*/  ULDC.64 UR4, c[0x0][0xa00] ;  /* 0x0002800000047ab9 */ /* 0x000fe40000000a00 */
[----:B------:R-:W-:Y:S02]  /*1d080*/  ISETP.NE.U32.AND P2, PT, RZ, UR4, PT ;  /* 0x00000004ff007c0c */ /* 0x000fe4000bf45070 */
[C---:B0-----:R-:W-:Y:S02]  /*1d090*/  IADD3 R2, P1, R15.reuse, UR4, RZ ;  /* 0x000000040f027c10 */ /* 0x041fe4000ff3e0ff */
[----:B------:R-:W-:Y:S02]  /*1d0a0*/  ISETP.NE.AND.EX P2, PT, RZ, UR5, PT, P2 ;  /* 0x00000005ff007c0c */ /* 0x000fe4000bf45320 */
[----:B------:R-:W-:Y:S01]  /*1d0b0*/  IADD3.X R3, R14, UR5, RZ, P1, !PT ;  /* 0x000000050e037c10 */ /* 0x000fe20008ffe4ff */
[----:B------:R-:W-:Y:S01]  /*1d0c0*/  ULDC UR4, c[0x0][0x288] ;  /* 0x0000a20000047ab9 */ /* 0x000fe20000000800 */
[----:B------:R-:W-:-:S02]  /*1d0d0*/  IADD3 R6, P1, R15, UR8, RZ ;  /* 0x000000080f067c10 */ /* 0x000fc4000ff3e0ff */
[----:B------:R-:W-:Y:S01]  /*1d0e0*/  MOV R10, UR4 ;  /* 0x00000004000a7c02 */ /* 0x000fe20008000f00 */
[----:B------:R-:W-:Y:S01]  /*1d0f0*/  ULDC.64 UR4, c[0x0][0x3f8] ;  /* 0x0000fe0000047ab9 */ /* 0x000fe20000000a00 */
[----:B------:R-:W-:-:S04]  /*1d100*/  IADD3.X R7, R14, UR9, RZ, P1, !PT ;  /* 0x000000090e077c10 */ /* 0x000fc80008ffe4ff */
[----:B------:R0:W5:Y:S04]  /*1d110*/  @P0 LDG.E R10, desc[UR56][R12.64] ;  /* 0x000000380c0a0981 */ /* 0x000168000c1e1900 */
[----:B------:R-:W2:Y:S01]  /*1d120*/  @P2 LDG.E R9, desc[UR56][R2.64] ;  /* 0x0000003802092981 */ /* 0x000ea2000c1e1900 */
[----:B------:R-:W-:Y:S01]  /*1d130*/  UISETP.NE.U32.AND UP0, UPT, UR4, URZ, UPT ;  /* 0x0000003f0400728c */ /* 0x000fe2000bf05070 */
[----:B------:R-:W-:Y:S02]  /*1d140*/  IADD3 R4, P1, R15, UR10, RZ ;  /* 0x0000000a0f047c10 */ /* 0x000fe4000ff3e0ff */
[----:B------:R-:W-:Y:S01]  /*1d150*/  ULDC UR4, c[0x0][0x404] ;  /* 0x0001010000047ab9 */ /* 0x000fe20000000800 */
[----:B------:R-:W-:Y:S01]  /*1d160*/  UISETP.NE.AND.EX UP0, UPT, UR5, URZ, UPT, UP0 ;  /* 0x0000003f0500728c */ /* 0x000fe2000bf05300 */
[----:B------:R-:W-:-:S02]  /*1d170*/  IADD3.X R5, R14, UR11, RZ, P1, !PT ;  /* 0x0000000b0e057c10 */ /* 0x000fc40008ffe4ff */
[----:B------:R-:W-:Y:S01]  /*1d180*/  ISETP.NE.U32.AND P1, PT, RZ, UR8, PT ;  /* 0x00000008ff007c0c */ /* 0x000fe2000bf25070 */
[----:B------:R-:W-:Y:S01]  /*1d190*/  USEL UR4, UR4, 0x1, UP0 ;  /* 0x0000000104047887 */ /* 0x000fe20008000000 */
[----:B------:R-:W-:Y:S02]  /*1d1a0*/  ULDC UR5, c[0x0][0x2e0] ;  /* 0x0000b80000057ab9 */ /* 0x000fe40000000800 */
[----:B------:R-:W-:Y:S01]  /*1d1b0*/  ISETP.NE.AND.EX P3, PT, RZ, UR9, PT, P1 ;  /* 0x00000009ff007c0c */ /* 0x000fe2000bf65310 */
[----:B------:R-:W-:Y:S01]  /*1d1c0*/  UIMAD UR4, UR4, UR5, URZ ;  /* 0x00000005040472a4 */ /* 0x000fe2000f8e023f */
[----:B------:R-:W-:Y:S01]  /*1d1d0*/  ISETP.NE.U32.AND P1, PT, RZ, UR10, PT ;  /* 0x0000000aff007c0c */ /* 0x000fe2000bf25070 */
[----:B------:R-:W-:-:S03]  /*1d1e0*/  IMAD.U32 R0, RZ, RZ, UR6 ;  /* 0x00000006ff007e24 */ /* 0x000fc6000f8e00ff */
[----:B------:R-:W-:Y:S01]  /*1d1f0*/  ISETP.NE.AND.EX P1, PT, RZ, UR11, PT, P1 ;  /* 0x0000000bff007c0c */ /* 0x000fe2000bf25310 */
[----:B--2---:R1:W-:Y:S02]  /*1d200*/  STL [R1+0x34], R9 ;  /* 0x0000340901007387 */ /* 0x0043e40000100800 */
[----:B-1----:R-:W-:Y:S01]  /*1d210*/  IMAD.U32 R9, RZ, RZ, UR4 ;  /* 0x00000004ff097e24 */ /* 0x002fe2000f8e00ff */
[----:B0-----:R-:W-:Y:S09]  /*1d220*/  @P0 BRA `(.L_x_2450) ;  /* 0x0000000000100947 */ /* 0x001ff20003800000 */
[----:B------:R-:W-:Y:S05]  /*1d230*/  @!P2 BRA `(.L_x_2450) ;  /* 0x00000000000ca947 */ /* 0x000fea0003800000 */
[----:B-----5:R-:W2:Y:S04]  /*1d240*/  LDG.E R10, desc[UR56][R2.64] ;  /* 0x00000038020a7981 */ /* 0x020ea8000c1e1900 */
[----:B------:R-:W2:Y:S02]  /*1d250*/  LDG.E R2, desc[UR56][R2.64+0x4] ;  /* 0x0000043802027981 */ /* 0x000ea4000c1e1900 */
[----:B--2---:R-:W-:-:S07]  /*1d260*/  IADD3 R10, -R10, R2, RZ ;  /* 0x000000020a0a7210 */ /* 0x004fce0007ffe1ff */
.L_x_2450:
[----:B------:R-:W-:Y:S01]  /*1d270*/  IMAD.MOV.U32 R2, RZ, RZ, RZ ;  /* 0x000000ffff027224 */ /* 0x000fe200078e00ff */
[----:B------:R-:W-:-:S05]  /*1d280*/  ULDC.64 UR4, c[0x0][0xa20] ;  /* 0x0002880000047ab9 */ /* 0x000fca0000000a00 */
[----:B------:R-:W2:Y:S01]  /*1d290*/  @P3 LDG.E R2, desc[UR56][R6.64] ;  /* 0x0000003806023981 */ /* 0x000ea2000c1e1900 */
[----:B------:R-:W-:-:S06]  /*1d2a0*/  IMAD.MOV.U32 R20, RZ, RZ, RZ ;  /* 0x000000ffff147224 */ /* 0x000fcc00078e00ff */
[----:B------:R0:W5:Y:S01]  /*1d2b0*/  @P1 LDG.E R20, desc[UR56][R4.64] ;  /* 0x0000003804141981 */ /* 0x000162000c1e1900 */
[----:B------:R-:W-:-:S04]  /*1d2c0*/  ISETP.NE.U32.AND P0, PT, RZ, UR4, PT ;  /* 0x00000004ff007c0c */ /* 0x000fc8000bf05070 */
[----:B------:R-:W-:Y:S02]  /*1d2d0*/  ISETP.NE.AND.EX P0, PT, RZ, UR5, PT, P0 ;  /* 0x00000005ff007c0c */ /* 0x000fe4000bf05300 */
[----:B--2--5:R-:W-:-:S05]  /*1d2e0*/  IADD3 R2, R2, R8, RZ ;  /* 0x0000000802027210 */ /* 0x024fca0007ffe0ff */
[----:B------:R0:W-:Y:S06]  /*1d2f0*/  STL [R1+0x8], R2 ;  /* 0x0000080201007387 */ /* 0x0001ec0000100800 */
[----:B------:R-:W-:Y:S05]  /*1d300*/  @!P0 BRA `(.L_x_2451) ;  /* 0x0000000000108947 */ /* 0x000fea0003800000 */
[----:B0-----:R-:W-:-:S04]  /*1d310*/  IADD3 R2, P0, R15, UR4, RZ ;  /* 0x000000040f027c10 */ /* 0x001fc8000ff1e0ff */
[----:B------:R-:W-:-:S05]  /*1d320*/  IADD3.X R3, R14, UR5, RZ, P0, !PT ;  /* 0x000000050e037c10 */ /* 0x000fca00087fe4ff */
[----:B------:R0:W5:Y:S01]  /*1d330*/  LDG.E R9, desc[UR56][R2.64] ;  /* 0x0000003802097981 */ /* 0x000162000c1e1900 */
[----:B------:R-:W-:Y:S05]  /*1d340*/  BRA `(.L_x_2452) ;  /* 0x0000000000107947 */ /* 0x000fea0003800000 */
.L_x_2451:
[----:B------:R-:W-:Y:S05]  /*1d350*/  @!P3 BRA `(.L_x_2452) ;  /* 0x00000000000cb947 */ /* 0x000fea0003800000 */
[----:B------:R-:W2:Y:S04]  /*1d360*/  LDG.E R9, desc[UR56][R6.64] ;  /* 0x0000003806097981 */ /* 0x000ea8000c1e1900 */
[----:B------:R-:W2:Y:S02]  /*1d370*/  LDG.E R6, desc[UR56][R6.64+0x4] ;  /* 0x0000043806067981 */ /* 0x000ea4000c1e1900 */
[----:B--2---:R-:W-:-:S07]  /*1d380*/  IMAD.IADD R9, R6, 0x1, -R9 ;  /* 0x0000000106097824 */ /* 0x004fce00078e0a09 */
.L_x_2452:
[----:B0-----:R-:W2:Y:S01]  /*1d390*/  @P1 LDG.E R2, desc[UR56][R4.64] ;  /* 0x0000003804021981 */ /* 0x001ea2000c1e1900 */
[----:B-----5:R-:W-:-:S03]  /*1d3a0*/  IMAD.IADD R9, R9, 0x1, -R8 ;  /* 0x0000000109097824 */ /* 0x020fc600078e0a08 */
[----:B------:R-:W2:Y:S01]  /*1d3b0*/  @P1 LDG.E R4, desc[UR56][R4.64+0x4] ;  /* 0x0000043804041981 */ /* 0x000ea2000c1e1900 */
[----:B------:R-:W-:Y:S01]  /*1d3c0*/  LEA R3, R17, 0xff, 0x7 ;  /* 0x000000ff11037811 */ /* 0x000fe200078e38ff */
[----:B------:R-:W-:Y:S01]  /*1d3d0*/  BSSY B0, `(.L_x_2453) ;  /* 0x00000f5000007945 */ /* 0x000fe20003800000 */
[----:B------:R-:W-:Y:S02]  /*1d3e0*/  PLOP3.LUT P2, PT, PT, PT, PT, 0x80, 0x0 ;  /* 0x000000000000781c */ /* 0x000fe40003f4f070 */
[----:B--2---:R-:W-:-:S05]  /*1d3f0*/  @P1 IADD3 R0, -R2, R4, RZ ;  /* 0x0000000402001210 */ /* 0x004fca0007ffe1ff */
[----:B------:R-:W-:-:S05]  /*1d400*/  IMAD.IADD R2, R9, 0x1, R0 ;  /* 0x0000000109027824 */ /* 0x000fca00078e0200 */
[C---:B------:R-:W-:Y:S01]  /*1d410*/  IADD3 R3, R2.reuse, R3, -R10 ;  /* 0x0000000302037210 */ /* 0x040fe20007ffe80a */
[----:B------:R-:W-:-:S05]  /*1d420*/  VIADD R2, R2, 0x7f ;  /* 0x0000007f02027836 */ /* 0x000fca0000000000 */
[----:B------:R-:W-:-:S04]  /*1d430*/  SHF.R.S32.HI R4, RZ, 0x1f, R2 ;  /* 0x0000001fff047819 */ /* 0x000fc80000011402 */
[----:B------:R-:W-:Y:S02]  /*1d440*/  LEA.HI R4, R4, R2, RZ, 0x7 ;  /* 0x0000000204047211 */ /* 0x000fe400078f38ff */
[----:B------:R-:W-:-:S04]  /*1d450*/  SHF.R.S32.HI R2, RZ, 0x1f, R3 ;  /* 0x0000001fff027819 */ /* 0x000fc80000011403 */
[----:B------:R-:W-:Y:S02]  /*1d460*/  LEA.HI R2, R2, R3, RZ, 0x7 ;  /* 0x0000000302027211 */ /* 0x000fe400078f38ff */
[----:B------:R-:W-:Y:S02]  /*1d470*/  SHF.R.S32.HI R4, RZ, 0x7, R4 ;  /* 0x00000007ff047819 */ /* 0x000fe40000011404 */
[----:B------:R-:W-:-:S04]  /*1d480*/  SHF.R.S32.HI R2, RZ, 0x7, R2 ;  /* 0x00000007ff027819 */ /* 0x000fc80000011402 */
[----:B------:R-:W-:-:S04]  /*1d490*/  VIMNMX R6, R4, R2, PT ;  /* 0x0000000204067248 */ /* 0x000fc80003fe0100 */
[----:B------:R-:W-:Y:S01]  /*1d4a0*/  LEA R2, R6, -R9, 0x7 ;  /* 0x8000000906027211 */ /* 0x000fe200078e38ff */
[----:B------:R-:W-:-:S03]  /*1d4b0*/  IMAD.MOV R9, RZ, RZ, -R9 ;  /* 0x000000ffff097224 */ /* 0x000fc600078e0a09 */
[----:B------:R-:W-:Y:S02]  /*1d4c0*/  VIMNMX R0, R2, R0, PT ;  /* 0x0000000002007248 */ /* 0x000fe40003fe0100 */
[----:B------:R-:W-:-:S04]  /*1d4d0*/  VIMNMX R9, RZ, R9, !PT ;  /* 0x00000009ff097248 */ /* 0x000fc80007fe0100 */
[----:B------:R-:W-:Y:S02]  /*1d4e0*/  ISETP.GT.AND P0, PT, R0, R9, PT ;  /* 0x000000090000720c */ /* 0x000fe40003f04270 */
[----:B------:R-:W-:-:S11]  /*1d4f0*/  SHF.R.U32.HI R3, RZ, 0x7, R9 ;  /* 0x00000007ff037819 */ /* 0x000fd60000011609 */
[----:B------:R-:W-:-:S05]  /*1d500*/  @P0 VIADD R0, R0, 0x7f ;  /* 0x0000007f00000836 */ /* 0x000fca0000000000 */
[----:B------:R-:W-:Y:S01]  /*1d510*/  @P0 SHF.R.S32.HI R2, RZ, 0x1f, R0 ;  /* 0x0000001fff020819 */ /* 0x000fe20000011400 */
[----:B------:R0:W-:Y:S03]  /*1d520*/  STL [R1+0x24], R6 ;  /* 0x0000240601007387 */ /* 0x0001e60000100800 */
[----:B------:R-:W-:Y:S02]  /*1d530*/  @P0 LEA.HI R2, R2, R0, RZ, 0x7 ;  /* 0x0000000002020211 */ /* 0x000fe400078f38ff */
[----:B------:R-:W-:Y:S02]  /*1d540*/  MOV R5, R3 ;  /* 0x0000000300057202 */ /* 0x000fe40000000f00 */
[----:B------:R-:W-:-:S04]  /*1d550*/  @P0 SHF.R.S32.HI R5, RZ, 0x7, R2 ;  /* 0x00000007ff050819 */ /* 0x000fc80000011402 */
[----:B------:R-:W-:-:S13]  /*1d560*/  ISETP.GT.AND P0, PT, R5, R3, PT ;  /* 0x000000030500720c */ /* 0x000fda0003f04270 */
[----:B0-----:R-:W-:Y:S05]  /*1d570*/  @!P0 BRA `(.L_x_2454) ;  /* 0x0000000c00688947 */ /* 0x001fea0003800000 */
[----:B------:R-:W0:Y:S01]  /*1d580*/  LDC R0, c[0x0][0x428] ;  /* 0x00010a00ff007b82 */ /* 0x000e220000000800 */
[----:B------:R-:W-:Y:S01]  /*1d590*/  UMOV UR4, 0xffffffff ;  /* 0xffffffff00047882 */ /* 0x000fe20000000000 */
[----:B------:R-:W-:Y:S01]  /*1d5a0*/  IMAD.MOV.U32 R2, RZ, RZ, R18 ;  /* 0x000000ffff027224 */ /* 0x000fe200078e0012 */
[----:B0-----:R-:W-:-:S13]  /*1d5b0*/  ISETP.NE.AND P0, PT, R0, 0x1, PT ;  /* 0x000000010000780c */ /* 0x001fda0003f05270 */
[----:B------:R-:W0:Y:S08]  /*1d5c0*/  @P0 LDC R0, c[0x0][0x42c] ;  /* 0x00010b00ff000b82 */ /* 0x000e300000000800 */
[----:B------:R-:W1:Y:S01]  /*1d5d0*/  @P0 LDC R4, c[0x0][0x430] ;  /* 0x00010c00ff040b82 */ /* 0x000e620000000800 */
[----:B0-----:R-:W-:-:S05]  /*1d5e0*/  @P0 IMAD.HI.U32 R0, R18, R0, RZ ;  /* 0x0000000012000227 */ /* 0x001fca00078e00ff */
[----:B-1----:R-:W-:Y:S02]  /*1d5f0*/  @P0 SHF.R.U32.HI R2, RZ, R4, R0 ;  /* 0x00000004ff020219 */ /* 0x002fe40000011600 */
[----:B------:R-:W-:Y:S01]  /*1d600*/  SEL R0, R11, RZ, !P1 ;  /* 0x000000ff0b007207 */ /* 0x000fe20004800000 */
[----:B------:R-:W-:Y:S06]  /*1d610*/  BRA.DIV UR4, `(.L_x_2455) ;  /* 0x0000005a04e47947 */ /* 0x000fec000b800000 */
.L_x_2606:
[----:B------:R-:W-:-:S03]  /*1d620*/  UMOV UR4, 0xffffffff ;  /* 0xffffffff00047882 */ /* 0x000fc60000000000 */
[----:B------:R-:W-:Y:S05]  /*1d630*/  BRA.DIV UR4, `(.L_x_2456) ;  /* 0x0000005e04107947 */ /* 0x000fea000b800000 */
[----:B------:R-:W-:-:S13]  /*1d640*/  ELECT P6, URZ, PT ;  /* 0x00000000003f782f */ /* 0x000fda00038c0000 */
.L_x_2609:
[----:B------:R-:W2:Y:S01]  /*1d650*/  LDL R4, [R1+0x30] ;  /* 0x0000300001047983 */ /* 0x000ea20000100800 */
[----:B------:R-:W-:Y:S01]  /*1d660*/  MOV R7, 0x400 ;  /* 0x0000040000077802 */ /* 0x000fe20000000f00 */
[----:B------:R-:W-:Y:S01]  /*1d670*/  BSSY B1, `(.L_x_2457) ;  /* 0x000000a000017945 */ /* 0x000fe20003800000 */
[----:B--2---:R-:W-:-:S05]  /*1d680*/  VIADD R4, R4, 0x1 ;  /* 0x0000000104047836 */ /* 0x004fca0000000000 */
[----:B------:R-:W-:-:S04]  /*1d690*/  LEA.HI R6, R4, R4, RZ, 0x1 ;  /* 0x0000000404067211 */ /* 0x000fc800078f08ff */
[----:B------:R-:W-:-:S04]  /*1d6a0*/  LOP3.LUT R6, R6, 0xfffffffe, RZ, 0xc0, !PT ;  /* 0xfffffffe06067812 */ /* 0x000fc800078ec0ff */
[----:B------:R-:W-:Y:S02]  /*1d6b0*/  IADD3 R6, R4, -R6, RZ ;  /* 0x8000000604067210 */ /* 0x000fe40007ffe0ff */
[----:B------:R-:W0:Y:S02]  /*1d6c0*/  S2R R4, SR_CgaCtaId ;  /* 0x0000000000047919 */ /* 0x000e240000008800 */
[----:B------:R-:W-:Y:S02]  /*1d6d0*/  SHF.L.U32 R6, R6, 0x1f, RZ ;  /* 0x0000001f06067819 */ /* 0x000fe400000006ff */
[----:B0-----:R-:W-:-:S04]  /*1d6e0*/  LEA R4, R4, R7, 0x18 ;  /* 0x0000000704047211 */ /* 0x001fc800078ec0ff */
[----:B------:R-:W0:Y:S02]  /*1d6f0*/  SYNCS.PHASECHK.TRANS64.TRYWAIT P0, [R4+URZ+0x34820], R6 ;  /* 0x03482006040075a7 */ /* 0x000e24000800017f */
[----:B0-----:R-:W-:Y:S05]  /*1d700*/  @!P0 BRA `(.L_x_2458) ;  /* 0x0000005800fc8947 */ /* 0x001fea0003800000 */
.L_x_2610:
[----:B------:R-:W-:Y:S05]  /*1d710*/  BSYNC B1 ;  /* 0x0000000000017941 */ /* 0x000fea0003800000 */
.L_x_2457:
        /* <DEDUP_REMOVED lines=8> */
.L_x_2611:
        /* <DEDUP_REMOVED lines=11> */
.L_x_2462:
        /* <DEDUP_REMOVED lines=12> */
[----:B------:R-:W-:Y:S02]  /*1d910*/  R2UR UR8, R7 ;  /* 0x00000000070872ca */ /* 0x000fe400000e0000 */
[----:B------:R-:W-:-:S05]  /*1d920*/  LEA R7, R5, R20, 0x7 ;  /* 0x0000001405077211 */ /* 0x000fca00078e38ff */
[----:B------:R-:W-:-:S05]  /*1d930*/  VIADD R7, R7, 0xffffff80 ;  /* 0xffffff8007077836 */ /* 0x000fca0000000000 */
[----:B------:R-:W-:Y:S01]  /*1d940*/  R2UR UR11, R7 ;  /* 0x00000000070b72ca */ /* 0x000fe200000e0000 */
[----:B------:R-:W-:Y:S02]  /*1d950*/  UIADD3 UR14, UR8, 0x1c400, URZ ;  /* 0x0001c400080e7890 */ /* 0x000fe4000fffe03f */
[----:B------:R-:W-:Y:S02]  /*1d960*/  UIADD3 UR15, UR8, 0x20400, URZ ;  /* 0x00020400080f7890 */ /* 0x000fe4000fffe03f */
[----:B------:R-:W-:-:S03]  /*1d970*/  UIADD3 UR16, UR8, 0x24400, URZ ;  /* 0x0002440008107890 */ /* 0x000fc6000fffe03f */
[----:B------:R-:W-:Y:S01]  /*1d980*/  UMOV UR8, UR14 ;  /* 0x0000000e00087c82 */ /* 0x000fe20008000000 */
[----:B------:R-:W-:-:S04]  /*1d990*/  UMOV UR14, 0x80 ;  /* 0x00000080000e7882 */ /* 0x000fc80000000000 */
        /* <DEDUP_REMOVED lines=9> */
.L_x_2612:
        /* <DEDUP_REMOVED lines=8> */
.L_x_2464:
        /* <DEDUP_REMOVED lines=14> */
[----:B------:R-:W-:Y:S01]  /*1db90*/  R2UR UR8, R6 ;  /* 0x00000000060872ca */ /* 0x000fe200000e0000 */
[----:B------:R-:W-:-:S04]  /*1dba0*/  IMAD.MOV.U32 R6, RZ, RZ, 0x6000 ;  /* 0x00006000ff067424 */ /* 0x000fc800078e00ff */
[----:B------:R-:W-:-:S04]  /*1dbb0*/  IMAD R6, R8, R6, 0x2000 ;  /* 0x0000200008067424 */ /* 0x000fc800078e0206 */
[----:B------:R-:W-:-:S04]  /*1dbc0*/  IMAD R6, R8, -0x2000, R6 ;  /* 0xffffe00008067824 */ /* 0x000fc800078e0206 */
[----:B------:R0:W-:Y:S01]  /*1dbd0*/  UTMALDG.4D [UR8], [UR4], desc[UR6] ;  /* 0x00000608040075b4 */ /* 0x0001e20008019000 */
[----:B------:R-:W-:-:S13]  /*1dbe0*/  R2UR UR14, R6 ;  /* 0x00000000060e72ca */ /* 0x000fda00000e0000 */
[----:B------:R-:W-:-:S03]  /*1dbf0*/  ULEA UR14, UR14, UR15, 0x1 ;  /* 0x0000000f0e0e7291 */ /* 0x000fc6000f8e083f */
[----:B------:R-:W-:Y:S02]  /*1dc00*/  UMOV UR15, 0x40 ;  /* 0x00000040000f7882 */ /* 0x000fe40000000000 */
[----:B0-----:R-:W-:Y:S02]  /*1dc10*/  UMOV UR10, UR15 ;  /* 0x0000000f000a7c82 */ /* 0x001fe40008000000 */
[----:B------:R-:W-:Y:S02]  /*1dc20*/  UMOV UR8, UR14 ;  /* 0x0000000e00087c82 */ /* 0x000fe40008000000 */
[----:B------:R1:W-:Y:S02]  /*1dc30*/  UTMALDG.4D [UR8], [UR4], desc[UR6] ;  /* 0x00000608040075b4 */ /* 0x0003e40008019000 */
[----:B-1----:R-:W-:Y:S01]  /*1dc40*/  NOP ;  /* 0x0000000000007918 */ /* 0x002fe20000000000 */
.L_x_2460:
[----:B------:R-:W-:Y:S05]  /*1dc50*/  BSYNC B1 ;  /* 0x0000000000017941 */ /* 0x000fea0003800000 */
.L_x_2459:
[----:B0-----:R-:W2:Y:S04]  /*1dc60*/  LDL.LU R6, [R1+0x4] ;  /* 0x0000040001067983 */ /* 0x001ea80000300800 */
[----:B------:R-:W3:Y:S01]  /*1dc70*/  LDL.LU R8, [R1+0x10] ;  /* 0x0000100001087983 */ /* 0x000ee20000300800 */
[----:B------:R-:W-:Y:S02]  /*1dc80*/  PLOP3.LUT P2, PT, PT, PT, PT, 0x8, 0x0 ;  /* 0x000000000000781c */ /* 0x000fe40003f4e170 */
[----:B--2---:R-:W-:-:S04]  /*1dc90*/  IADD3 R6, R6, 0x1, RZ ;  /* 0x0000000106067810 */ /* 0x004fc80007ffe0ff */
[----:B------:R-:W-:-:S04]  /*1dca0*/  ISETP.NE.AND P0, PT, R6, 0x2, PT ;  /* 0x000000020600780c */ /* 0x000fc80003f05270 */
[----:B------:R-:W-:Y:S02]  /*1dcb0*/  SEL R7, RZ, 0x1, P0 ;  /* 0x00000001ff077807 */ /* 0x000fe40000000000 */
[----:B------:R-:W-:Y:S01]  /*1dcc0*/  SEL R9, R6, RZ, P0 ;  /* 0x000000ff06097207 */ /* 0x000fe20000000000 */
[----:B------:R-:W-:Y:S01]  /*1dcd0*/  VIADD R6, R5, 0xfffffffe ;  /* 0xfffffffe05067836 */ /* 0x000fe20000000000 */
[----:B---3--:R-:W-:-:S03]  /*1dce0*/  LOP3.LUT R8, R8, R7, RZ, 0x3c, !PT ;  /* 0x0000000708087212 */ /* 0x008fc600078e3cff */
[----:B------:R0:W-:Y:S01]  /*1dcf0*/  STL [R1+0x4], R9 ;  /* 0x0000040901007387 */ /* 0x0001e20000100800 */
[----:B------:R-:W-:-:S03]  /*1dd00*/  ISETP.GE.AND P0, PT, R6, R3, PT ;  /* 0x000000030600720c */ /* 0x000fc60003f06270 */
[----:B------:R0:W-:Y:S10]  /*1dd10*/  STL [R1+0x10], R8 ;  /* 0x0000100801007387 */ /* 0x0001f40000100800 */
[----:B0-----:R-:W-:Y:S05]  /*1dd20*/  @!P0 BRA `(.L_x_2454) ;  /* 0x00000004007c8947 */ /* 0x001fea0003800000 */
[C---:B------:R-:W-:Y:S01]  /*1dd30*/  IMAD R6, R5.reuse, 0x80, R20 ;  /* 0x0000008005067824 */ /* 0x040fe200078e0214 */
[----:B------:R-:W-:-:S03]  /*1dd40*/  IADD3 R5, R5, -0x1, RZ ;  /* 0xffffffff05057810 */ /* 0x000fc60007ffe0ff */
[----:B------:R-:W-:-:S07]  /*1dd50*/  VIADD R6, R6, 0xffffff00 ;  /* 0xffffff0006067836 */ /* 0x000fce0000000000 */
.L_x_2471:
[----:B------:R-:W-:Y:S05]  /*1dd60*/  YIELD ;  /* 0x0000000000007946 */ /* 0x000fea0003800000 */
[----:B------:R-:W-:Y:S04]  /*1dd70*/  BSSY B1, `(.L_x_2465) ;  /* 0x000004d000017945 */ /* 0x000fe80003800000 */
[----:B0-----:R-:W-:Y:S05]  /*1dd80*/  @!P6 BRA `(.L_x_2466) ;  /* 0x00000004002ce947 */ /* 0x001fea0003800000 */
[----:B------:R-:W2:Y:S04]  /*1dd90*/  LDL R7, [R1+0x4] ;  /* 0x0000040001077983 */ /* 0x000ea80000100800 */
[----:B------:R-:W3:Y:S01]  /*1dda0*/  LDL R8, [R1+0x10] ;  /* 0x0000100001087983 */ /* 0x000ee20000100800 */
[----:B--2---:R-:W-:Y:S01]  /*1ddb0*/  IMAD R7, R7, 0x8, R4 ;  /* 0x0000000807077824 */ /* 0x004fe200078e0204 */
[----:B---3--:R-:W-:-:S04]  /*1ddc0*/  SHF.L.U32 R8, R8, 0x1f, RZ ;  /* 0x0000001f08087819 */ /* 0x008fc800000006ff */
[----:B------:R-:W0:Y:S02]  /*1ddd0*/  SYNCS.PHASECHK.TRANS64.TRYWAIT P0, [R7+URZ+0x348a0], R8 ;  /* 0x0348a008070075a7 */ /* 0x000e24000800017f */
[----:B0-----:R-:W-:Y:S05]  /*1dde0*/  @!P0 BRA `(.L_x_2467) ;  /* 0x0000005400808947 */ /* 0x001fea0003800000 */
.L_x_2613:
        /* <DEDUP_REMOVED lines=11> */
.L_x_2468:
        /* <DEDUP_REMOVED lines=28> */
.L_x_2614:
        /* <DEDUP_REMOVED lines=8> */
.L_x_2470:
        /* <DEDUP_REMOVED lines=22> */
.L_x_2466:
[----:B------:R-:W-:Y:S05]  /*1e240*/  BSYNC B1 ;  /* 0x0000000000017941 */ /* 0x000fea0003800000 */
.L_x_2465:
        /* <DEDUP_REMOVED lines=13> */
.L_x_2454:
[----:B------:R-:W-:Y:S05]  /*1e320*/  BSYNC B0 ;  /* 0x0000000000007941 */ /* 0x000fea0003800000 */
.L_x_2453:
        /* <DEDUP_REMOVED lines=23> */
.L_x_2473:
        /* <DEDUP_REMOVED lines=11> */
[----:B------:R-:W-:Y:S01]  /*1e550*/  MOV R4, UR6 ;  /* 0x0000000600047c02 */ /* 0x000fe20008000f00 */
[----:B------:R-:W-:Y:S01]  /*1e560*/  IMAD.U32 R5, RZ, RZ, UR7 ;  /* 0x00000007ff057e24 */ /* 0x000fe2000f8e00ff */
[----:B------:R-:W1:Y:S01]  /*1e570*/  LDC.64 R2, c[0x4][R2] ;  /* 0x0100000002027b82 */ /* 0x000e620000000a00 */
[----:B------:R-:W-:Y:S01]  /*1e580*/  IMAD.U32 R6, RZ, RZ, UR8 ;  /* 0x00000008ff067e24 */ /* 0x000fe2000f8e00ff */
[----:B------:R-:W-:Y:S01]  /*1e590*/  MOV R7, UR9 ;  /* 0x0000000900077c02 */ /* 0x000fe20008000f00 */
[----:B------:R-:W-:Y:S01]  /*1e5a0*/  IMAD.U32 R10, RZ, RZ, UR4 ;  /* 0x00000004ff0a7e24 */ /* 0x000fe2000f8e00ff */
[----:B0-----:R-:W-:Y:S01]  /*1e5b0*/  MOV R8, 0x70 ;  /* 0x0000007000087802 */ /* 0x001fe20000000f00 */
[----:B------:R-:W-:-:S02]  /*1e5c0*/  IMAD.U32 R11, RZ, RZ, UR5 ;  /* 0x00000005ff0b7e24 */ /* 0x000fc4000f8e00ff */
[----:B------:R-:W-:Y:S02]  /*1e5d0*/  IMAD.MOV.U32 R12, RZ, RZ, 0x1 ;  /* 0x00000001ff0c7424 */ /* 0x000fe400078e00ff */
[----:B------:R-:W-:-:S07]  /*1e5e0*/  IMAD.MOV.U32 R13, RZ, RZ, RZ ;  /* 0x000000ffff0d7224 */ /* 0x000fce00078e00ff */
[----:B------:R-:W-:-:S07]  /*1e5f0*/  LEPC R20, `(.L_x_2475) ;  /* 0x000000001014794e */ /* 0x000fce0000000000 */
[----:B-1----:R-:W-:Y:S05]  /*1e600*/  CALL.ABS.NOINC R2 ;  /* 0x0000000002007343 */ /* 0x002fea0003c00000 */
.L_x_2475:
        /* <DEDUP_REMOVED lines=12> */
[----:B------:R-:W-:Y:S01]  /*1e6d0*/  MOV R11, UR5 ;  /* 0x00000005000b7c02 */ /* 0x000fe20008000f00 */
[----:B------:R-:W-:Y:S01]  /*1e6e0*/  IMAD.U32 R7, RZ, RZ, UR9 ;  /* 0x00000009ff077e24 */ /* 0x000fe2000f8e00ff */
[----:B------:R-:W-:Y:S01]  /*1e6f0*/  MOV R13, RZ ;  /* 0x000000ff000d7202 */ /* 0x000fe20000000f00 */
[----:B------:R-:W-:-:S02]  /*1e700*/  IMAD.U32 R10, RZ, RZ, UR4 ;  /* 0x00000004ff0a7e24 */ /* 0x000fc4000f8e00ff */
[----:B0-----:R-:W-:Y:S02]  /*1e710*/  IMAD.MOV.U32 R8, RZ, RZ, 0x70 ;  /* 0x00000070ff087424 */ /* 0x001fe400078e00ff */
[----:B-1----:R-:W-:-:S07]  /*1e720*/  IMAD.MOV.U32 R12, RZ, RZ, 0x1 ;  /* 0x00000001ff0c7424 */ /* 0x002fce00078e00ff */
[----:B------:R-:W-:-:S07]  /*1e730*/  LEPC R20, `(.L_x_2477) ;  /* 0x000000001014794e */ /* 0x000fce0000000000 */
[----:B--2---:R-:W-:Y:S05]  /*1e740*/  CALL.ABS.NOINC R2 ;  /* 0x0000000002007343 */ /* 0x004fea0003c00000 */
.L_x_2477:
[----:B------:R-:W-:Y:S01]  /*1e750*/  MOV R2, 0x0 ;  /* 0x0000000000027802 */ /* 0x000fe20000000f00 */
[----:B------:R-:W-:Y:S01]  /*1e760*/  ULDC.64 UR4, c[0x4][0x108] ;  /* 0x0100420000047ab9 */ /* 0x000fe20000000a00 */
[----:B------:R-:W-:Y:S01]  /*1e770*/  ULDC.64 UR6, c[0x4][0x110] ;  /* 0x0100440000067ab9 */ /* 0x000fe20000000a00 */
[----:B------:R-:W-:Y:S01]  /*1e780*/  ULDC.64 UR8, c[0x4][0x70] ;  /* 0x01001c0000087ab9 */ /* 0x000fe20000000a00 */
[----:B------:R-:W-:Y:S01]  /*1e790*/  IMAD.U32 R4, RZ, RZ, UR4 ;  /* 0x00000004ff047e24 */ /* 0x000fe2000f8e00ff */
[----:B------:R-:W-:Y:S01]  /*1e7a0*/  MOV R6, UR6 ;  /* 0x0000000600067c02 */ /* 0x000fe20008000f00 */
[----:B------:R-:W0:Y:S01]  /*1e7b0*/  LDC.64 R2, c[0x4][R2] ;  /* 0x0100000002027b82 */ /* 0x000e220000000a00 */
[----:B------:R-:W-:Y:S01]  /*1e7c0*/  IMAD.U32 R5, RZ, RZ, UR5 ;  /* 0x00000005ff057e24 */ /* 0x000fe2000f8e00ff */
[----:B------:R-:W-:Y:S01]  /*1e7d0*/  MOV R11, UR9 ;  /* 0x00000009000b7c02 */ /* 0x000fe20008000f00 */
[----:B------:R-:W-:Y:S01]  /*1e7e0*/  IMAD.U32 R7, RZ, RZ, UR7 ;  /* 0x00000007ff077e24 */ /* 0x000fe2000f8e00ff */
[----:B------:R-:W-:Y:S01]  /*1e7f0*/  MOV R13, RZ ;  /* 0x000000ff000d7202 */ /* 0x000fe20000000f00 */
[----:B------:R-:W-:-:S02]  /*1e800*/  IMAD.U32 R10, RZ, RZ, UR8 ;  /* 0x00000008ff0a7e24 */ /* 0x000fc4000f8e00ff */
[----:B------:R-:W-:Y:S02]  /*1e810*/  IMAD.MOV.U32 R8, RZ, RZ, 0x70 ;  /* 0x00000070ff087424 */ /* 0x000fe400078e00ff */
[----:B------:R-:W-:-:S07]  /*1e820*/  IMAD.MOV.U32 R12, RZ, RZ, 0x1 ;  /* 0x00000001ff0c7424 */ /* 0x000fce00078e00ff */
[----:B------:R-:W-:-:S07]  /*1e830*/  LEPC R20, `(.L_x_2476) ;  /* 0x000000001014794e */ /* 0x000fce0000000000 */
[----:B0-----:R-:W-:Y:S05]  /*1e840*/  CALL.ABS.NOINC R2 ;  /* 0x0000000002007343 */ /* 0x001fea0003c00000 */
.L_x_2476:
        /* <DEDUP_REMOVED lines=19> */
[----:B------:R-:W-:Y:S01]  /*1e980*/  PLOP3.LUT P1, PT, P6, PT, PT, 0x8, 0x0 ;  /* 0x000000000000781c */ /* 0x000fe2000372e170 */
[----:B-1----:R-:W-:Y:S02]  /*1e990*/  IMAD R3, R17, 0x80, R4 ;  /* 0x0000008011037824 */ /* 0x002fe400078e0204 */
[----:B------:R-:W1:Y:S02]  /*1e9a0*/  LDC R4, c[0x0][0x428] ;  /* 0x00010a00ff047b82 */ /* 0x000e640000000800 */
[----:B-1----:R-:W-:Y:S02]  /*1e9b0*/  ISETP.NE.AND P0, PT, R4, 0x1, PT ;  /* 0x000000010400780c */ /* 0x002fe40003f05270 */
[----:B------:R-:W-:-:S11]  /*1e9c0*/  MOV R4, R18 ;  /* 0x0000001200047202 */ /* 0x000fd60000000f00 */
[----:B------:R-:W1:Y:S08]  /*1e9d0*/  @P0 LDC R5, c[0x0][0x42c] ;  /* 0x00010b00ff050b82 */ /* 0x000e700000000800 */
[----:B------:R-:W2:Y:S01]  /*1e9e0*/  @P0 LDC R2, c[0x0][0x430] ;  /* 0x00010c00ff020b82 */ /* 0x000ea20000000800 */
[----:B-1----:R-:W-:-:S05]  /*1e9f0*/  @P0 IMAD.HI.U32 R5, R18, R5, RZ ;  /* 0x0000000512050227 */ /* 0x002fca00078e00ff */
[----:B--2---:R-:W-:Y:S02]  /*1ea00*/  @P0 SHF.R.U32.HI R4, RZ, R2, R5 ;  /* 0x00000002ff040219 */ /* 0x004fe40000011605 */
[----:B------:R-:W-:-:S04]  /*1ea10*/  ISETP.NE.U32.AND P0, PT, RZ, UR4, PT ;  /* 0x00000004ff007c0c */ /* 0x000fc8000bf05070 */
[----:B------:R-:W-:-:S04]  /*1ea20*/  ISETP.NE.AND.EX P0, PT, RZ, UR5, PT, P0 ;  /* 0x00000005ff007c0c */ /* 0x000fc8000bf05300 */
[----:B------:R-:W-:-:S09]  /*1ea30*/  SEL R2, R6, RZ, !P0 ;  /* 0x000000ff06027207 */ /* 0x000fd20004000000 */
.L_x_2478:
        /* <DEDUP_REMOVED lines=16> */
.L_x_2479:
        /* <DEDUP_REMOVED lines=15> */
.L_x_2480:
        /* <DEDUP_REMOVED lines=10> */
[----:B0-----:R-:W0:Y:S01]  /*1ecd0*/  LDC.64 R8, c[0x0][0x3f8] ;  /* 0x0000fe00ff087b82 */ /* 0x001e220000000a00 */
[----:B------:R-:W-:Y:S02]  /*1ece0*/  ULDC.64 UR4, c[0x0][0xa08] ;  /* 0x0002820000047ab9 */ /* 0x000fe40000000a00 */
[----:B0-----:R-:W-:Y:S01]  /*1ecf0*/  LOP3.LUT P0, RZ, R8, UR4, RZ, 0xfc, !PT ;  /* 0x0000000408ff7c12 */ /* 0x001fe2000f80fcff */
[----:B------:R-:W-:-:S03]  /*1ed00*/  UMOV UR4, 0xffffffff ;  /* 0xffffffff00047882 */ /* 0x000fc60000000000 */
[----:B------:R-:W-:-:S04]  /*1ed10*/  LOP3.LUT P0, RZ, R9, UR5, RZ, 0xfc, P0 ;  /* 0x0000000509ff7c12 */ /* 0x000fc8000800fcff */
[----:B-----5:R-:W-:Y:S01]  /*1ed20*/  SEL R6, R0, RZ, !P0 ;  /* 0x000000ff00067207 */ /* 0x020fe20004000000 */
[----:B--2---:R-:W-:Y:S01]  /*1ed30*/  VIADD R5, R5, 0xffffffff ;  /* 0xffffffff05057836 */ /* 0x004fe20000000000 */
[----:B------:R-:W-:Y:S07]  /*1ed40*/  BRA.DIV UR4, `(.L_x_2481) ;  /* 0x0000004604d07947 */ /* 0x000fee000b800000 */
.L_x_2617:
[----:B------:R-:W-:Y:S01]  /*1ed50*/  UMOV UR4, 0xffffffff ;  /* 0xffffffff00047882 */ /* 0x000fe20000000000 */
[----:B------:R-:W-:Y:S02]  /*1ed60*/  SHF.R.S32.HI R17, RZ, 0x1f, R0 ;  /* 0x0000001fff117819 */ /* 0x000fe40000011400 */
[----:B------:R-:W-:Y:S05]  /*1ed70*/  BRA.DIV UR4, `(.L_x_2482) ;  /* 0x0000004604f87947 */ /* 0x000fea000b800000 */
[----:B------:R-:W-:-:S13]  /*1ed80*/  ELECT P6, URZ, PT ;  /* 0x00000000003f782f */ /* 0x000fda00038c0000 */
.L_x_2620:
[----:B------:R-:W-:Y:S05]  /*1ed90*/  @!P6 BRA `(.L_x_2483) ;  /* 0x000000040024e947 */ /* 0x000fea0003800000 */
[----:B------:R-:W-:-:S04]  /*1eda0*/  ISETP.NE.U32.AND P0, PT, R8, RZ, PT ;  /* 0x000000ff0800720c */ /* 0x000fc80003f05070 */
        /* <DEDUP_REMOVED lines=19> */
.L_x_2484:
        /* <DEDUP_REMOVED lines=9> */
.L_x_2621:
        /* <DEDUP_REMOVED lines=11> */
.L_x_2486:
        /* <DEDUP_REMOVED lines=33> */
.L_x_2483:
        /* <DEDUP_REMOVED lines=42> */
[----:B------:R-:W-:-:S04]  /*1f4d0*/  LOP3.LUT R2, R2, 0xfffffffe, RZ, 0xc0, !PT ;  /* 0xfffffffe02027812 */ /* 0x000fc800078ec0ff */
[----:B------:R-:W-:-:S04]  /*1f4e0*/  IADD3 R2, R12, -R2, RZ ;  /* 0x800000020c027210 */ /* 0x000fc80007ffe0ff */
[----:B------:R-:W-:-:S04]  /*1f4f0*/  SHF.L.U32 R2, R2, 0x1f, RZ ;  /* 0x0000001f02027819 */ /* 0x000fc800000006ff */
[----:B------:R-:W1:Y:S02]  /*1f500*/  SYNCS.PHASECHK.TRANS64.TRYWAIT P0, [R10+URZ+0x34820], R2 ;  /* 0x034820020a0075a7 */ /* 0x000e64000800017f */
[----:B01----:R-:W-:Y:S05]  /*1f510*/  @!P0 BRA `(.L_x_2488) ;  /* 0x0000004000448947 */ /* 0x003fea0003800000 */
.L_x_2622:
[----:B------:R-:W-:Y:S05]  /*1f520*/  BSYNC B0 ;  /* 0x0000000000007941 */ /* 0x000fea0003800000 */
.L_x_2487:
[----:B0-----:R-:W2:Y:S01]  /*1f530*/  LDL R3, [R1+0x24] ;  /* 0x0000240001037983 */ /* 0x001ea20000100800 */
[----:B------:R-:W-:Y:S01]  /*1f540*/  BSSY B0, `(.L_x_2489) ;  /* 0x000019a000007945 */ /* 0x000fe20003800000 */
[----:B--2---:R-:W-:-:S13]  /*1f550*/  ISETP.GE.AND P0, PT, R3, 0x2, PT ;  /* 0x000000020300780c */ /* 0x004fda0003f06270 */
[----:B------:R-:W-:Y:S05]  /*1f560*/  @!P0 BRA `(.L_x_2490) ;  /* 0x00000018005c8947 */ /* 0x000fea0003800000 */
[C---:B------:R-:W-:Y:S01]  /*1f570*/  LOP3.LUT R2, R3.reuse, 0x1, RZ, 0xc0, !PT ;  /* 0x0000000103027812 */ /* 0x040fe200078ec0ff */
[----:B------:R-:W-:Y:S03]  /*1f580*/  BSSY B1, `(.L_x_2491) ;  /* 0x000008c000017945 */ /* 0x000fe60003800000 */
[----:B------:R-:W-:Y:S01]  /*1f590*/  ISETP.NE.U32.AND P0, PT, R2, 0x1, PT ;  /* 0x000000010200780c */ /* 0x000fe20003f05070 */
[----:B------:R-:W-:-:S04]  /*1f5a0*/  VIADD R2, R3, 0xfffffffe ;  /* 0xfffffffe03027836 */ /* 0x000fc80000000000 */
[----:B------:R-:W-:-:S08]  /*1f5b0*/  IMAD.MOV.U32 R7, RZ, RZ, R2 ;  /* 0x000000ffff077224 */ /* 0x000fd000078e0002 */
[----:B------:R-:W-:Y:S05]  /*1f5c0*/  @!P0 BRA `(.L_x_2492) ;  /* 0x00000008001c8947 */ /* 0x000fea0003800000 */
        /* <DEDUP_REMOVED lines=24> */
[----:B------:R-:W-:Y:S01]  /*1f750*/  IMAD.MOV.U32 R10, RZ, RZ, R3 ;  /* 0x000000ffff0a7224 */ /* 0x000fe200078e0003 */
[----:B------:R-:W-:-:S03]  /*1f760*/  IADD3 R3, -R3, RZ, RZ ;  /* 0x000000ff03037210 */ /* 0x000fc60007ffe1ff */
[----:B------:R-:W-:-:S04]  /*1f770*/  IMAD.WIDE.U32 R10, R0, UR4, R10 ;  /* 0x00000004000a7c25 */ /* 0x000fc8000f8e000a */
[----:B------:R-:W-:Y:S01]  /*1f780*/  IMAD.IADD R7, R7, 0x1, R11 ;  /* 0x0000000107077824 */ /* 0x000fe200078e020b */
[----:B------:R-:W-:Y:S01]  /*1f790*/  LEA R8, P0, R10, R8, 0x2 ;  /* 0x000000080a087211 */ /* 0x000fe200078010ff */
[----:B------:R-:W-:-:S03]  /*1f7a0*/  IMAD R3, R14, R3, R2 ;  /* 0x000000030e037224 */ /* 0x000fc600078e0202 */
[----:B------:R-:W-:-:S05]  /*1f7b0*/  LEA.HI.X R9, R10, R9, R7, 0x2, P0 ;  /* 0x000000090a097211 */ /* 0x000fca00000f1407 */
[----:B------:R0:W5:Y:S04]  /*1f7c0*/  LDG.E R7, desc[UR56][R8.64] ;  /* 0x0000003808077981 */ /* 0x000168000c1e1900 */
.L_x_2495:
[----:B0-----:R-:W0:Y:S01]  /*1f7d0*/  S2R R9, SR_CgaCtaId ;  /* 0x0000000000097919 */ /* 0x001e220000008800 */
[----:B------:R-:W-:-:S04]  /*1f7e0*/  MOV R8, 0x400 ;  /* 0x0000040000087802 */ /* 0x000fc80000000f00 */
[----:B0-----:R-:W-:Y:S02]  /*1f7f0*/  LEA R8, R9, R8, 0x18 ;  /* 0x0000000809087211 */ /* 0x001fe400078ec0ff */
[----:B------:R-:W-:-:S03]  /*1f800*/  SHF.L.U32 R9, R13, 0x1f, RZ ;  /* 0x0000001f0d097819 */ /* 0x000fc600000006ff */
[----:B------:R-:W-:-:S04]  /*1f810*/  IMAD R8, R12, 0x8, R8 ;  /* 0x000000080c087824 */ /* 0x000fc800078e0208 */
[----:B------:R-:W0:Y:S02]  /*1f820*/  SYNCS.PHASECHK.TRANS64.TRYWAIT P0, [R8+URZ+0x34840], R9 ;  /* 0x03484009080075a7 */ /* 0x000e24000800017f */
[----:B0-----:R-:W-:Y:S05]  /*1f830*/  @!P0 BRA `(.L_x_2496) ;  /* 0x0000003c009c8947 */ /* 0x001fea0003800000 */
.L_x_2623:
        /* <DEDUP_REMOVED lines=11> */
.L_x_2497:
        /* <DEDUP_REMOVED lines=37> */
.L_x_2624:
        /* <DEDUP_REMOVED lines=10> */
.L_x_2499:
[----:B------:R-:W2:Y:S02]  /*1fbe0*/  LDL R9, [R1+0x14] ;  /* 0x0000140001097983 */ /* 0x000ea40000100800 */
[----:B--2---:R-:W-:-:S13]  /*1fbf0*/  LOP3.LUT P0, RZ, R9, 0x40, RZ, 0xc0, !PT ;  /* 0x0000004009ff7812 */ /* 0x004fda000780c0ff */
[----:B------:R-:W-:Y:S05]  /*1fc00*/  @P0 BRA `(.L_x_2500) ;  /* 0x0000000000040947 */ /* 0x000fea0003800000 */
[----:B------:R-:W-:Y:S01]  /*1fc10*/  BPT.TRAP 0x1 ;  /* 0x000000040000795c */ /* 0x000fe20000300000 */
.L_x_2500:
        /* <DEDUP_REMOVED lines=14> */
[----:B------:R-:W-:Y:S01]  /*1fd00*/  MOV R6, R7 ;  /* 0x0000000700067202 */ /* 0x000fe20000000f00 */
        /* <DEDUP_REMOVED lines=14> */
.L_x_2494:
[----:B------:R-:W-:Y:S05]  /*1fdf0*/  BSYNC B2 ;  /* 0x0000000000027941 */ /* 0x000fea0003800000 */
.L_x_2493:
[----:B------:R-:W2:Y:S04]  /*1fe00*/  LDL.LU R3, [R1+0x24] ;  /* 0x0000240001037983 */ /* 0x000ea80000300800 */
[----:B------:R0:W-:Y:S04]  /*1fe10*/  STL [R1], R12 ;  /* 0x0000000c01007387 */ /* 0x0001e80000100800 */
[----:B------:R0:W-:Y:S02]  /*1fe20*/  STL [R1+0xc], R13 ;  /* 0x00000c0d01007387 */ /* 0x0001e40000100800 */
[----:B0-2---:R-:W-:-:S07]  /*1fe30*/  VIADD R7, R3, 0xfffffffd ;  /* 0xfffffffd03077836 */ /* 0x005fce0000000000 */
.L_x_2492:
[----:B------:R-:W-:Y:S05]  /*1fe40*/  BSYNC B1 ;  /* 0x0000000000017941 */ /* 0x000fea0003800000 */
.L_x_2491:
[----:B------:R-:W-:-:S13]  /*1fe50*/  ISETP.NE.AND P0, PT, R2, RZ, PT ;  /* 0x000000ff0200720c */ /* 0x000fda0003f05270 */
[----:B------:R-:W-:Y:S05]  /*1fe60*/  @!P0 BRA `(.L_x_2490) ;  /* 0x00000010001c8947 */ /* 0x000fea0003800000 */
[----:B------:R-:W-:-:S07]  /*1fe70*/  MOV R11, R6 ;  /* 0x00000006000b7202 */ /* 0x000fce0000000f00 */
.L_x_2517:
        /* <DEDUP_REMOVED lines=19> */
[----:B0-----:R-:W-:Y:S01]  /*1ffb0*/  @P0 IMAD.HI.U32 R10, R7, R2, RZ ;  /* 0x00000002070a0227 */ /* 0x001fe200078e00ff */
[----:B------:R-:W-:-:S04]  /*1ffc0*/  MOV R2, R7 ;  /* 0x0000000700027202 */ /* 0x000fc80000000f00 */
[----:B------:R-:W-:Y:S01]  /*1ffd0*/  @P0 SHF.R.U32.HI R2, RZ, R3, R10 ;  /* 0x00000003ff020219 */ /* 0x000fe2000001160a */
[----:B------:R-:W-:-:S03]  /*1ffe0*/  IMAD R10, R17, UR6, RZ ;  /* 0x00000006110a7c24 */ /* 0x000fc6000f8e02ff */
[--C-:B------:R-:W-:Y:S01]  /*1fff0*/  SHF.R.S32.HI R3, RZ, 0x1f, R2.reuse ;  /* 0x0000001fff037819 */ /* 0x100fe20000011402 */
[----:B------:R-:W-:Y:S02]  /*20000*/  IMAD.MOV R12, RZ, RZ, -R2 ;  /* 0x000000ffff0c7224 */ /* 0x000fe400078e0a02 */
[C---:B------:R-:W-:Y:S02]  /*20010*/  IMAD R10, R0.reuse, UR7, R10 ;  /* 0x00000007000a7c24 */ /* 0x040fe4000f8e020a */
[----:B------:R-:W-:-:S04]  /*20020*/  IMAD.WIDE.U32 R2, R0, UR6, R2 ;  /* 0x0000000600027c25 */ /* 0x000fc8000f8e0002 */
[----:B------:R-:W-:Y:S01]  /*20030*/  IMAD.IADD R3, R10, 0x1, R3 ;  /* 0x000000010a037824 */ /* 0x000fe200078e0203 */
[----:B------:R-:W-:Y:S01]  /*20040*/  LEA R10, P0, R2, UR4, 0x2 ;  /* 0x00000004020a7c11 */ /* 0x000fe2000f8010ff */
[----:B------:R-:W-:-:S03]  /*20050*/  IMAD R12, R11, R12, R7 ;  /* 0x0000000c0b0c7224 */ /* 0x000fc600078e0207 */
[----:B------:R-:W-:-:S06]  /*20060*/  LEA.HI.X R11, R2, UR5, R3, 0x2, P0 ;  /* 0x00000005020b7c11 */ /* 0x000fcc00080f1403 */
[----:B------:R0:W5:Y:S03]  /*20070*/  LDG.E R11, desc[UR56][R10.64] ;  /* 0x000000380a0b7981 */ /* 0x000166000c1e1900 */
.L_x_2503:
[----:B------:R-:W1:Y:S01]  /*20080*/  S2R R3, SR_CgaCtaId ;  /* 0x0000000000037919 */ /* 0x000e620000008800 */
[----:B------:R-:W-:-:S04]  /*20090*/  MOV R2, 0x400 ;  /* 0x0000040000027802 */ /* 0x000fc80000000f00 */
[----:B-1----:R-:W-:Y:S02]  /*200a0*/  LEA R2, R3, R2, 0x18 ;  /* 0x0000000203027211 */ /* 0x002fe400078ec0ff */
[----:B------:R-:W-:Y:S02]  /*200b0*/  SHF.L.U32 R3, R9, 0x1f, RZ ;  /* 0x0000001f09037819 */ /* 0x000fe400000006ff */
[----:B------:R-:W-:-:S04]  /*200c0*/  LEA R2, R8, R2, 0x3 ;  /* 0x0000000208027211 */ /* 0x000fc800078e18ff */
[----:B------:R-:W1:Y:S02]  /*200d0*/  SYNCS.PHASECHK.TRANS64.TRYWAIT P0, [R2+URZ+0x34840], R3 ;  /* 0x03484003020075a7 */ /* 0x000e64000800017f */
[----:B-1----:R-:W-:Y:S05]  /*200e0*/  @!P0 BRA `(.L_x_2504) ;  /* 0x0000003400988947 */ /* 0x002fea0003800000 */
.L_x_2625:
        /* <DEDUP_REMOVED lines=11> */
.L_x_2505:
        /* <DEDUP_REMOVED lines=37> */
.L_x_2626:
[----:B------:R-:W1:Y:S01]  /*203f0*/  S2R R10, SR_TID.X ;  /* 0x00000000000a7919 */ /* 0x000e620000002100 */
[----:B------:R-:W-:-:S04]  /*20400*/  UPRMT UR4, UR38, 0x9910, URZ ;  /* 0x0000991026047896 */ /* 0x000fc8000800003f */
[----:B------:R-:W-:Y:S01]  /*20410*/  UISETP.NE.AND UP0, UPT, UR4, 0x2, UPT ;  /* 0x000000020400788c */ /* 0x000fe2000bf05270 */
[----:B-1----:R-:W-:-:S04]  /*20420*/  LOP3.LUT R10, R10, 0x7f, RZ, 0xc0, !PT ;  /* 0x0000007f0a0a7812 */ /* 0x002fc800078ec0ff */
[----:B------:R-:W-:-:S13]  /*20430*/  ISETP.NE.AND P0, PT, R10, RZ, PT ;  /* 0x000000ff0a00720c */ /* 0x000fda0003f05270 */
[----:B0-----:R-:W-:-:S04]  /*20440*/  @!P0 MOV R3, 0x8000 ;  /* 0x0000800000038802 */ /* 0x001fc80000000f00 */
[----:B------:R0:W-:Y:S01]  /*20450*/  @!P0 SYNCS.ARRIVE.TRANS64 RZ, [R2+URZ+0x34850], R3 ;  /* 0x0348500302ff89a7 */ /* 0x0001e2000800003f */
[----:B------:R-:W-:-:S13]  /*20460*/  PLOP3.LUT P0, PT, PT, PT, UP0, 0x40, 0x0 ;  /* 0x000000000000781c */ /* 0x000fda0003f0e808 */
[----:B0-----:R-:W-:Y:S05]  /*20470*/  @!P0 BRA `(.L_x_2507) ;  /* 0x0000000000048947 */ /* 0x001fea0003800000 */
[----:B------:R-:W-:Y:S01]  /*20480*/  BPT.TRAP 0x1 ;  /* 0x000000040000795c */ /* 0x000fe20000300000 */
.L_x_2507:
[----:B------:R-:W2:Y:S02]  /*20490*/  LDL R3, [R1+0x14] ;  /* 0x0000140001037983 */ /* 0x000ea40000100800 */
[----:B--2---:R-:W-:-:S13]  /*204a0*/  LOP3.LUT P0, RZ, R3, 0x40, RZ, 0xc0, !PT ;  /* 0x0000004003ff7812 */ /* 0x004fda000780c0ff */
[----:B------:R-:W-:Y:S05]  /*204b0*/  @P0 BRA `(.L_x_2508) ;  /* 0x0000000000040947 */ /* 0x000fea0003800000 */
[----:B------:R-:W-:Y:S01]  /*204c0*/  BPT.TRAP 0x1 ;  /* 0x000000040000795c */ /* 0x000fe20000300000 */
.L_x_2508:
        /* <DEDUP_REMOVED lines=29> */
.L_x_2502:
[----:B------:R-:W-:Y:S05]  /*206a0*/  BSYNC B1 ;  /* 0x0000000000017941 */ /* 0x000fea0003800000 */
.L_x_2501:
        /* <DEDUP_REMOVED lines=31> */
.L_x_2511:
[----:B------:R-:W2:Y:S01]  /*208a0*/  S2R R3, SR_CgaCtaId ;  /* 0x0000000000037919 */ /* 0x000ea20000008800 */
[----:B------:R-:W-:-:S04]  /*208b0*/  MOV R2, 0x400 ;  /* 0x0000040000027802 */ /* 0x000fc80000000f00 */
[----:B--2---:R-:W-:Y:S02]  /*208c0*/  LEA R2, R3, R2, 0x18 ;  /* 0x0000000203027211 */ /* 0x004fe400078ec0ff */
[----:B------:R-:W-:Y:S02]  /*208d0*/  SHF.L.U32 R3, R14, 0x1f, RZ ;  /* 0x0000001f0e037819 */ /* 0x000fe400000006ff */
[----:B------:R-:W-:-:S04]  /*208e0*/  LEA R2, R15, R2, 0x3 ;  /* 0x000000020f027211 */ /* 0x000fc800078e18ff */
[----:B------:R-:W2:Y:S02]  /*208f0*/  SYNCS.PHASECHK.TRANS64.TRYWAIT P0, [R2+URZ+0x34840], R3 ;  /* 0x03484003020075a7 */ /* 0x000ea4000800017f */
[----:B--2---:R-:W-:Y:S05]  /*20900*/  @!P0 BRA `(.L_x_2512) ;  /* 0x0000002c00b88947 */ /* 0x004fea0003800000 */
.L_x_2627:
        /* <DEDUP_REMOVED lines=11> */
.L_x_2513:
        /* <DEDUP_REMOVED lines=36> */
.L_x_2628:
[----:B------:R-:W1:Y:S01]  /*20c00*/  S2R R3, SR_TID.X ;  /* 0x0000000000037919 */ /* 0x000e620000002100 */
[----:B------:R-:W-:-:S04]  /*20c10*/  UPRMT UR4, UR38, 0x9910, URZ ;  /* 0x0000991026047896 */ /* 0x000fc8000800003f */
[----:B------:R-:W-:Y:S01]  /*20c20*/  UISETP.NE.AND UP0, UPT, UR4, 0x2, UPT ;  /* 0x000000020400788c */ /* 0x000fe2000bf05270 */
[----:B-1----:R-:W-:-:S04]  /*20c30*/  LOP3.LUT R3, R3, 0x7f, RZ, 0xc0, !PT ;  /* 0x0000007f03037812 */ /* 0x002fc800078ec0ff */
[----:B------:R-:W-:-:S13]  /*20c40*/  ISETP.NE.AND P0, PT, R3, RZ, PT ;  /* 0x000000ff0300720c */ /* 0x000fda0003f05270 */
[----:B------:R-:W-:-:S04]  /*20c50*/  @!P0 MOV R3, 0x8000 ;  /* 0x0000800000038802 */ /* 0x000fc80000000f00 */
[----:B------:R1:W-:Y:S01]  /*20c60*/  @!P0 SYNCS.ARRIVE.TRANS64 RZ, [R2+URZ+0x34850], R3 ;  /* 0x0348500302ff89a7 */ /* 0x0003e2000800003f */
[----:B------:R-:W-:-:S13]  /*20c70*/  PLOP3.LUT P0, PT, PT, PT, UP0, 0x40, 0x0 ;  /* 0x000000000000781c */ /* 0x000fda0003f0e808 */
[----:B-1----:R-:W-:Y:S05]  /*20c80*/  @!P0 BRA `(.L_x_2515) ;  /* 0x0000000000048947 */ /* 0x002fea0003800000 */
[----:B------:R-:W-:Y:S01]  /*20c90*/  BPT.TRAP 0x1 ;  /* 0x000000040000795c */ /* 0x000fe20000300000 */
.L_x_2515:
[----:B------:R-:W2:Y:S02]  /*20ca0*/  LDL R3, [R1+0x14] ;  /* 0x0000140001037983 */ /* 0x000ea40000100800 */
[----:B--2---:R-:W-:-:S13]  /*20cb0*/  LOP3.LUT P0, RZ, R3, 0x40, RZ, 0xc0, !PT ;  /* 0x0000004003ff7812 */ /* 0x004fda000780c0ff */
[----:B------:R-:W-:Y:S05]  /*20cc0*/  @P0 BRA `(.L_x_2516) ;  /* 0x0000000000040947 */ /* 0x000fea0003800000 */
[----:B------:R-:W-:Y:S01]  /*20cd0*/  BPT.TRAP 0x1 ;  /* 0x000000040000795c */ /* 0x000fe20000300000 */
.L_x_2516:
        /* <DEDUP_REMOVED lines=28> */
.L_x_2510:
[----:B------:R-:W-:Y:S05]  /*20ea0*/  BSYNC B1 ;  /* 0x0000000000017941 */ /* 0x000fea0003800000 */
.L_x_2509:
[C---:B------:R-:W-:Y:S01]  /*20eb0*/  ISETP.GT.AND P0, PT, R7.reuse, 0x1, PT ;  /* 0x000000010700780c */ /* 0x040fe20003f04270 */
[----:B------:R-:W-:-:S12]  /*20ec0*/  VIADD R7, R7, 0xfffffffe ;  /* 0xfffffffe07077836 */ /* 0x000fd80000000000 */
[----:B------:R-:W-:Y:S05]  /*20ed0*/  @P0 BRA `(.L_x_2517) ;  /* 0xffffffec00e80947 */ /* 0x000fea000383ffff */
.L_x_2490:
[----:B------:R-:W-:Y:S05]  /*20ee0*/  BSYNC B0 ;  /* 0x0000000000007941 */ /* 0x000fea0003800000 */
.L_x_2489:
        /* <DEDUP_REMOVED lines=17> */
.L_x_2519:
[----:B------:R-:W-:Y:S05]  /*21000*/  BSYNC B0 ;  /* 0x0000000000007941 */ /* 0x000fea0003800000 */
.L_x_2518:
        /* <DEDUP_REMOVED lines=11> */
.L_x_2629:
[----:B------:R-:W2:Y:S01]  /*210c0*/  S2R R2, SR_TID.X ;  /* 0x0000000000027919 */ /* 0x000ea20000002100 */
[----:B------:R-:W-:-:S04]  /*210d0*/  UPRMT UR4, UR38, 0x9910, URZ ;  /* 0x0000991026047896 */ /* 0x000fc8000800003f */
[----:B------:R-:W-:Y:S01]  /*210e0*/  UISETP.NE.AND UP0, UPT, UR4, 0x2, UPT ;  /* 0x000000020400788c */ /* 0x000fe2000bf05270 */
[----:B--2---:R-:W-:-:S04]  /*210f0*/  LOP3.LUT R2, R2, 0x7f, RZ, 0xc0, !PT ;  /* 0x0000007f02027812 */ /* 0x004fc800078ec0ff */
[----:B------:R-:W-:-:S13]  /*21100*/  ISETP.NE.AND P0, PT, R2, RZ, PT ;  /* 0x000000ff0200720c */ /* 0x000fda0003f05270 */
[----:B-1----:R-:W-:-:S04]  /*21110*/  @!P0 MOV R0, 0x8000 ;  /* 0x0000800000008802 */ /* 0x002fc80000000f00 */
[----:B------:R1:W-:Y:S01]  /*21120*/  @!P0 SYNCS.ARRIVE.TRANS64 RZ, [R3+URZ+0x34850], R0 ;  /* 0x0348500003ff89a7 */ /* 0x0003e2000800003f */
[----:B------:R-:W-:-:S13]  /*21130*/  PLOP3.LUT P0, PT, PT, PT, UP0, 0x40, 0x0 ;  /* 0x000000000000781c */ /* 0x000fda0003f0e808 */
[----:B-1----:R-:W-:Y:S05]  /*21140*/  @!P0 BRA `(.L_x_2523) ;  /* 0x0000000000048947 */ /* 0x002fea0003800000 */
[----:B------:R-:W-:Y:S01]  /*21150*/  BPT.TRAP 0x1 ;  /* 0x000000040000795c */ /* 0x000fe20000300000 */
.L_x_2523:
[----:B------:R-:W2:Y:S02]  /*21160*/  LDL R0, [R1+0x14] ;  /* 0x0000140001007983 */ /* 0x000ea40000100800 */
[----:B--2---:R-:W-:-:S13]  /*21170*/  LOP3.LUT P0, RZ, R0, 0x40, RZ, 0xc0, !PT ;  /* 0x0000004000ff7812 */ /* 0x004fda000780c0ff */
[----:B------:R-:W-:Y:S05]  /*21180*/  @P0 BRA `(.L_x_2524) ;  /* 0x0000000000040947 */ /* 0x000fea0003800000 */
[----:B------:R-:W-:Y:S01]  /*21190*/  BPT.TRAP 0x1 ;  /* 0x000000040000795c */ /* 0x000fe20000300000 */
.L_x_2524:
[----:B------:R-:W2:Y:S01]  /*211a0*/  LDL.LU R8, [R1+0x8] ;  /* 0x0000080001087983 */ /* 0x000ea20000300800 */
[----:B------:R-:W-:-:S03]  /*211b0*/  MOV R2, 0x400 ;  /* 0x0000040000027802 */ /* 0x000fc60000000f00 */
[----:B------:R-:W3:Y:S01]  /*211c0*/  LDL R0, [R1] ;  /* 0x0000000001007983 */ /* 0x000ee20000100800 */
        /* <DEDUP_REMOVED lines=24> */
.L_x_2521:
[----:B------:R-:W-:Y:S05]  /*21350*/  BSYNC B0 ;  /* 0x0000000000007941 */ /* 0x000fea0003800000 */
.L_x_2520:
        /* <DEDUP_REMOVED lines=9> */
.L_x_2474:
[----:B------:R-:W-:Y:S05]  /*213f0*/  BSYNC B6 ;  /* 0x0000000000067941 */ /* 0x000fea0003800000 */
.L_x_2472:
[----:B------:R-:W-:-:S03]  /*21400*/  UMOV UR4, 0xffffffff ;  /* 0xffffffff00047882 */ /* 0x000fc60000000000 */
[----:B------:R-:W-:Y:S05]  /*21410*/  BRA.DIV UR4, `(.L_x_2525) ;  /* 0x0000002604307947 */ /* 0x000fea000b800000 */
[----:B------:R2:W3:Y:S04]  /*21420*/  SHFL.IDX PT, R4, R16, RZ, 0x1f ;  /* 0x00001fff10047589 */ /* 0x0004e800000e0000 */
[----:B------:R-:W4:Y:S02]  /*21430*/  SHFL.IDX PT, R16, R16, 0x1, 0x1f ;  /* 0x00201f0010107f89 */ /* 0x000f2400000e0000 */
.L_x_2633:
[----:B------:R-:W5:Y:S01]  /*21440*/  S2R R7, SR_TID.X ;  /* 0x0000000000077919 */ /* 0x000f620000002100 */
[----:B------:R-:W-:Y:S01]  /*21450*/  ULDC UR4, c[0x0][0xc14] ;  /* 0x0003050000047ab9 */ /* 0x000fe20000000800 */
[----:B------:R-:W-:Y:S01]  /*21460*/  BSSY B0, `(.L_x_2526) ;  /* 0x000000b000007945 */ /* 0x000fe20003800000 */
[----:B-1----:R-:W-:Y:S02]  /*21470*/  IMAD.U32 R0, RZ, RZ, UR4 ;  /* 0x00000004ff007e24 */ /* 0x002fe4000f8e00ff */
[----:B------:R-:W-:Y:S01]  /*21480*/  IMAD.MOV.U32 R17, RZ, RZ, RZ ;  /* 0x000000ffff117224 */ /* 0x000fe200078e00ff */
[----:B-----5:R-:W-:-:S04]  /*21490*/  LOP3.LUT R7, R7, 0x1f, RZ, 0xc0, !PT ;  /* 0x0000001f07077812 */ /* 0x020fc800078ec0ff */
[C---:B------:R-:W-:Y:S02]  /*214a0*/  ISETP.NE.AND P0, PT, R7.reuse, 0x1f, PT ;  /* 0x0000001f0700780c */ /* 0x040fe40003f05270 */
[----:B------:R-:W-:-:S04]  /*214b0*/  IADD3 R5, R7, R19, RZ ;  /* 0x0000001307057210 */ /* 0x000fc80007ffe0ff */
[----:B------:R-:W-:-:S13]  /*214c0*/  ISETP.GE.OR P0, PT, R5, R0, !P0 ;  /* 0x000000000500720c */ /* 0x000fda0004706670 */
[----:B------:R-:W-:Y:S05]  /*214d0*/  @P0 BRA `(.L_x_2527) ;  /* 0x00000000000c0947 */ /* 0x000fea0003800000 */
[----:B------:R-:W1:Y:S02]  /*214e0*/  LDC.64 R2, c[0x0][0xc58] ;  /* 0x00031600ff027b82 */ /* 0x000e640000000a00 */
[----:B-1----:R-:W-:-:S05]  /*214f0*/  IMAD.WIDE R2, R5, 0x4, R2 ;  /* 0x0000000405027825 */ /* 0x002fca00078e0202 */
[----:B------:R1:W5:Y:S02]  /*21500*/  LDG.E R17, desc[UR56][R2.64] ;  /* 0x0000003802117981 */ /* 0x000364000c1e1900 */
.L_x_2527:
[----:B------:R-:W-:Y:S05]  /*21510*/  BSYNC B0 ;  /* 0x0000000000007941 */ /* 0x000fea0003800000 */
.L_x_2526:
[----:B------:R-:W-:-:S03]  /*21520*/  UMOV UR4, 0xffffffff ;  /* 0xffffffff00047882 */ /* 0x000fc60000000000 */
[----:B------:R-:W-:Y:S05]  /*21530*/  BRA.DIV UR4, `(.L_x_2528) ;  /* 0x0000002604347947 */ /* 0x000fea000b800000 */
        /* <DEDUP_REMOVED lines=21> */
.L_x_2641:
[----:B------:R-:W-:Y:S02]  /*21690*/  ULDC UR4, c[0x0][0xc10] ;  /* 0x0003040000047ab9 */ /* 0x000fe40000000800 */
[----:B------:R-:W-:-:S04]  /*216a0*/  IMAD.U32 R5, RZ, RZ, UR4 ;  /* 0x00000004ff057e24 */ /* 0x000fc8000f8e00ff */
[----:B-1----:R-:W-:-:S05]  /*216b0*/  IMAD R3, R14, R5, RZ ;  /* 0x000000050e037224 */ /* 0x002fca00078e02ff */
[----:B--2-4-:R-:W-:-:S04]  /*216c0*/  IADD3 R16, R16, R3, RZ ;  /* 0x0000000310107210 */ /* 0x014fc80007ffe0ff */
[----:B---3--:R-:W-:-:S13]  /*216d0*/  ISETP.GT.AND P0, PT, R16, R4, PT ;  /* 0x000000041000720c */ /* 0x008fda0003f04270 */
[----:B------:R-:W-:Y:S05]  /*216e0*/  @P0 BRA `(.L_x_2529) ;  /* 0x0000000000b40947 */ /* 0x000fea0003800000 */
[----:B------:R-:W1:Y:S02]  /*216f0*/  LDC R0, c[0x0][0xc14] ;  /* 0x00030500ff007b82 */ /* 0x000e640000000800 */
.L_x_2534:
[----:B------:R-:W-:-:S05]  /*21700*/  VIADD R19, R19, 0x1f ;  /* 0x0000001f13137836 */ /* 0x000fca0000000000 */
        /* <DEDUP_REMOVED lines=10> */
[----:B0-----:R-:W0:Y:S02]  /*217b0*/  LDC.64 R2, c[0x0][0xc58] ;  /* 0x00031600ff027b82 */ /* 0x001e240000000a00 */
[----:B0-----:R-:W-:-:S05]  /*217c0*/  IMAD.WIDE R2, R5, 0x4, R2 ;  /* 0x0000000405027825 */ /* 0x001fca00078e0202 */
[----:B------:R1:W5:Y:S02]  /*217d0*/  LDG.E R17, desc[UR56][R2.64] ;  /* 0x0000003802117981 */ /* 0x000364000c1e1900 */
.L_x_2532:
[----:B------:R-:W-:Y:S05]  /*217e0*/  BSYNC B0 ;  /* 0x0000000000007941 */ /* 0x000fea0003800000 */
.L_x_2531:
[----:B------:R-:W-:-:S03]  /*217f0*/  UMOV UR4, 0xffffffff ;  /* 0xffffffff00047882 */ /* 0x000fc60000000000 */
[----:B------:R-:W-:Y:S05]  /*21800*/  BRA.DIV UR4, `(.L_x_2533) ;  /* 0x0000002604507947 */ /* 0x000fea000b800000 */
[----:B-----5:R-:W2:Y:S01]  /*21810*/  SHFL.UP PT, R14, R17, 0x1, RZ ;  /* 0x04200000110e7989 */ /* 0x020ea200000e00ff */
[C---:B------:R-:W-:Y:S02]  /*21820*/  ISETP.NE.AND P0, PT, R7.reuse, RZ, PT ;  /* 0x000000ff0700720c */ /* 0x040fe40003f05270 */
[C---:B------:R-:W-:Y:S02]  /*21830*/  ISETP.GE.U32.AND P1, PT, R7.reuse, 0x2, PT ;  /* 0x000000020700780c */ /* 0x040fe40003f26070 */
[----:B--2---:R-:W-:Y:S02]  /*21840*/  SEL R14, R14, RZ, P0 ;  /* 0x000000ff0e0e7207 */ /* 0x004fe40000000000 */
[----:B------:R-:W-:-:S03]  /*21850*/  ISETP.GE.U32.AND P0, PT, R7, 0x4, PT ;  /* 0x000000040700780c */ /* 0x000fc60003f06070 */
[----:B------:R-:W-:-:S05]  /*21860*/  IMAD.IADD R13, R17, 0x1, R14 ;  /* 0x00000001110d7824 */ /* 0x000fca00078e020e */
[----:B------:R-:W2:Y:S02]  /*21870*/  SHFL.UP PT, R14, R13, 0x2, RZ ;  /* 0x044000000d0e7989 */ /* 0x000ea400000e00ff */
[----:B--2---:R-:W-:Y:S02]  /*21880*/  SEL R14, R14, RZ, P1 ;  /* 0x000000ff0e0e7207 */ /* 0x004fe40000800000 */
[----:B------:R-:W-:-:S03]  /*21890*/  ISETP.GE.U32.AND P1, PT, R7, 0x8, PT ;  /* 0x000000080700780c */ /* 0x000fc60003f26070 */
[----:B-1----:R-:W-:-:S05]  /*218a0*/  IMAD.IADD R3, R13, 0x1, R14 ;  /* 0x000000010d037824 */ /* 0x002fca00078e020e */
[----:B------:R-:W1:Y:S02]  /*218b0*/  SHFL.UP PT, R14, R3, 0x4, RZ ;  /* 0x04800000030e7989 */ /* 0x000e6400000e00ff */
[----:B-1----:R-:W-:Y:S02]  /*218c0*/  SEL R14, R14, RZ, P0 ;  /* 0x000000ff0e0e7207 */ /* 0x002fe40000000000 */
[----:B------:R-:W-:Y:S02]  /*218d0*/  ISETP.GE.U32.AND P0, PT, R7, 0x10, PT ;  /* 0x000000100700780c */ /* 0x000fe40003f06070 */
[----:B------:R-:W-:-:S05]  /*218e0*/  IADD3 R5, R3, R14, RZ ;  /* 0x0000000e03057210 */ /* 0x000fca0007ffe0ff */
[----:B------:R-:W1:Y:S02]  /*218f0*/  SHFL.UP PT, R14, R5, 0x8, RZ ;  /* 0x05000000050e7989 */ /* 0x000e6400000e00ff */
[----:B-1----:R-:W-:-:S05]  /*21900*/  SEL R6, R14, RZ, P1 ;  /* 0x000000ff0e067207 */ /* 0x002fca0000800000 */
[----:B------:R-:W-:-:S05]  /*21910*/  IMAD.IADD R6, R5, 0x1, R6 ;  /* 0x0000000105067824 */ /* 0x000fca00078e0206 */
[----:B------:R-:W1:Y:S02]  /*21920*/  SHFL.UP PT, R14, R6, 0x10, RZ ;  /* 0x06000000060e7989 */ /* 0x000e6400000e00ff */
[----:B-1----:R-:W-:-:S05]  /*21930*/  SEL R7, R14, RZ, P0 ;  /* 0x000000ff0e077207 */ /* 0x002fca0000000000 */
[----:B0-----:R-:W-:-:S05]  /*21940*/  IMAD.IADD R2, R6, 0x1, R7 ;  /* 0x0000000106027824 */ /* 0x001fca00078e0207 */
[----:B------:R0:W1:Y:S02]  /*21950*/  SHFL.IDX PT, R14, R2, 0x1f, 0x1f ;  /* 0x03e01f00020e7f89 */ /* 0x00006400000e0000 */
.L_x_2649:
[----:B------:R-:W-:Y:S02]  /*21960*/  ULDC UR4, c[0x0][0xc10] ;  /* 0x0003040000047ab9 */ /* 0x000fe40000000800 */
[----:B------:R-:W-:-:S05]  /*21970*/  MOV R5, UR4 ;  /* 0x0000000400057c02 */ /* 0x000fca0008000f00 */
[----:B-1----:R-:W-:-:S04]  /*21980*/  IMAD R3, R14, R5, RZ ;  /* 0x000000050e037224 */ /* 0x002fc800078e02ff */
[----:B------:R-:W-:-:S05]  /*21990*/  IMAD.IADD R16, R3, 0x1, R16 ;  /* 0x0000000103107824 */ /* 0x000fca00078e0210 */
[----:B------:R-:W-:-:S13]  /*219a0*/  ISETP.GT.AND P0, PT, R16, R4, PT ;  /* 0x000000041000720c */ /* 0x000fda0003f04270 */
[----:B------:R-:W-:Y:S05]  /*219b0*/  @!P0 BRA `(.L_x_2534) ;  /* 0xfffffffc00508947 */ /* 0x000fea000383ffff */
.L_x_2529:
        /* <DEDUP_REMOVED lines=8> */
.L_x_2653:
[----:B------:R-:W-:Y:S02]  /*21a40*/  ISETP.NE.AND P0, PT, R3, RZ, PT ;  /* 0x000000ff0300720c */ /* 0x000fe40003f05270 */
[----:B------:R-:W-:-:S11]  /*21a50*/  MOV R7, RZ ;  /* 0x000000ff00077202 */ /* 0x000fd60000000f00 */
[----:B------:R-:W-:Y:S05]  /*21a60*/  @!P0 BRA `(.L_x_2536) ;  /* 0x0000000000108947 */ /* 0x000fea0003800000 */
[----:B------:R-:W-:Y:S01]  /*21a70*/  UMOV UR4, 0xffffffff ;  /* 0xffffffff00047882 */ /* 0x000fe20000000000 */
[----:B------:R-:W-:Y:S02]  /*21a80*/  VIADD R12, R6, 0xffffffff ;  /* 0xffffffff060c7836 */ /* 0x000fe40000000000 */
[----:B------:R-:W-:Y:S05]  /*21a90*/  BRA.DIV UR4, `(.L_x_2537) ;  /* 0x0000002604c47947 */ /* 0x000fea000b800000 */
[----:B------:R3:W4:Y:S02]  /*21aa0*/  SHFL.IDX PT, R7, R2, R12, 0x1f ;  /* 0x00001f0c02077589 */ /* 0x00072400000e0000 */
.L_x_2536:
[----:B0--3--:R-:W0:Y:S01]  /*21ab0*/  LDC.64 R2, c[0x0][0xc68] ;  /* 0x00031a00ff027b82 */ /* 0x009e220000000a00 */
[----:B------:R-:W-:-:S04]  /*21ac0*/  IMAD.IADD R19, R6, 0x1, R19 ;  /* 0x0000000106137824 */ /* 0x000fc800078e0213 */
[----:B0-----:R-:W-:-:S05]  /*21ad0*/  IMAD.WIDE R2, R19, 0x4, R2 ;  /* 0x0000000413027825 */ /* 0x001fca00078e0202 */
[----:B------:R-:W1:Y:S01]  /*21ae0*/  LDG.E R9, desc[UR56][R2.64] ;  /* 0x0000003802097981 */ /* 0x000e62000c1e1900 */
[----:B----4-:R-:W-:Y:S02]  /*21af0*/  IMAD R16, R7, R5, R16 ;  /* 0x0000000507107224 */ /* 0x010fe400078e0210 */
[----:B-12---:R-:W-:-:S05]  /*21b00*/  IMAD R6, R17, R9, RZ ;  /* 0x0000000911067224 */ /* 0x006fca00078e02ff */
[----:B------:R-:W-:-:S04]  /*21b10*/  IABS R8, R6 ;  /* 0x0000000600087213 */ /* 0x000fc80000000000 */
[----:B------:R-:W0:Y:S08]  /*21b20*/  I2F.RP R11, R8 ;  /* 0x00000008000b7306 */ /* 0x000e300000209400 */
[----:B0-----:R-:W0:Y:S02]  /*21b30*/  MUFU.RCP R11, R11 ;  /* 0x0000000b000b7308 */ /* 0x001e240000001000 */
[----:B0-----:R-:W-:-:S06]  /*21b40*/  IADD3 R12, R11, 0xffffffe, RZ ;  /* 0x0ffffffe0b0c7810 */ /* 0x001fcc0007ffe0ff */
[----:B------:R-:W0:Y:S02]  /*21b50*/  F2I.FTZ.U32.TRUNC.NTZ R3, R12 ;  /* 0x0000000c00037305 */ /* 0x000e24000021f000 */
[----:B0-----:R-:W-:-:S04]  /*21b60*/  IMAD.MOV R2, RZ, RZ, -R3 ;  /* 0x000000ffff027224 */ /* 0x001fc800078e0a03 */
        /* <DEDUP_REMOVED lines=8> */
[----:B------:R-:W-:-:S05]  /*21bf0*/  IMAD R3, R10, R4, R3 ;  /* 0x000000040a037224 */ /* 0x000fca00078e0203 */
[----:B------:R-:W-:-:S13]  /*21c00*/  ISETP.GT.U32.AND P0, PT, R8, R3, PT ;  /* 0x000000030800720c */ /* 0x000fda0003f04070 */
[----:B------:R-:W-:Y:S01]  /*21c10*/  @!P0 IMAD.IADD R3, R3, 0x1, -R8 ;  /* 0x0000000103038824 */ /* 0x000fe200078e0a08 */
[----:B------:R-:W-:-:S04]  /*21c20*/  @!P0 IADD3 R10, R10, 0x1, RZ ;  /* 0x000000010a0a8810 */ /* 0x000fc80007ffe0ff */
[----:B------:R-:W-:Y:S02]  /*21c30*/  ISETP.GE.U32.AND P0, PT, R3, R8, PT ;  /* 0x000000080300720c */ /* 0x000fe40003f06070 */
[----:B------:R-:W-:-:S11]  /*21c40*/  LOP3.LUT R3, R2, R6, RZ, 0x3c, !PT ;  /* 0x0000000602037212 */ /* 0x000fd600078e3cff */
[----:B------:R-:W-:Y:S01]  /*21c50*/  @P0 VIADD R10, R10, 0x1 ;  /* 0x000000010a0a0836 */ /* 0x000fe20000000000 */
[----:B------:R-:W-:-:S03]  /*21c60*/  ISETP.GE.AND P0, PT, R3, RZ, PT ;  /* 0x000000ff0300720c */ /* 0x000fc60003f06270 */
[----:B------:R-:W-:-:S10]  /*21c70*/  IMAD.MOV.U32 R4, RZ, RZ, R10 ;  /* 0x000000ffff047224 */ /* 0x000fd400078e000a */
[----:B------:R-:W-:Y:S02]  /*21c80*/  @!P0 IADD3 R4, -R4, RZ, RZ ;  /* 0x000000ff04048210 */ /* 0x000fe40007ffe1ff */
[----:B------:R-:W-:-:S13]  /*21c90*/  ISETP.NE.AND P0, PT, R6, RZ, PT ;  /* 0x000000ff0600720c */ /* 0x000fda0003f05270 */
[----:B------:R-:W-:-:S05]  /*21ca0*/  @!P0 LOP3.LUT R4, RZ, R6, RZ, 0x33, !PT ;  /* 0x00000006ff048212 */ /* 0x000fca00078e33ff */
[----:B------:R-:W-:Y:S01]  /*21cb0*/  IMAD R7, R9, R4, RZ ;  /* 0x0000000409077224 */ /* 0x000fe200078e02ff */
[----:B------:R-:W-:-:S03]  /*21cc0*/  IADD3 R4, -R4, RZ, RZ ;  /* 0x000000ff04047210 */ /* 0x000fc60007ffe1ff */
        /* <DEDUP_REMOVED lines=8> */
[----:B0-----:R-:W-:-:S04]  /*21d50*/  IMAD.MOV R2, RZ, RZ, -R3 ;  /* 0x000000ffff027224 */ /* 0x001fc800078e0a03 */
[----:B------:R-:W-:Y:S02]  /*21d60*/  IMAD R11, R2, R5, RZ ;  /* 0x00000005020b7224 */ /* 0x000fe400078e02ff */
[----:B------:R-:W-:-:S04]  /*21d70*/  IMAD.MOV.U32 R2, RZ, RZ, RZ ;  /* 0x000000ffff027224 */ /* 0x000fc800078e00ff */
[----:B------:R-:W-:Y:S01]  /*21d80*/  IMAD.HI.U32 R11, R3, R11, R2 ;  /* 0x0000000b030b7227 */ /* 0x000fe200078e0002 */
[----:B------:R-:W-:Y:S02]  /*21d90*/  IABS R2, R4 ;  /* 0x0000000400027213 */ /* 0x000fe40000000000 */
[----:B------:R-:W-:-:S03]  /*21da0*/  IABS R3, R9 ;  /* 0x0000000900037213 */ /* 0x000fc60000000000 */
[----:B------:R-:W-:Y:S01]  /*21db0*/  IMAD.HI.U32 R11, R11, R2, RZ ;  /* 0x000000020b0b7227 */ /* 0x000fe200078e00ff */
[----:B------:R-:W-:-:S05]  /*21dc0*/  IADD3 R3, RZ, -R3, RZ ;  /* 0x80000003ff037210 */ /* 0x000fca0007ffe0ff */
[----:B------:R-:W-:-:S05]  /*21dd0*/  IMAD R2, R11, R3, R2 ;  /* 0x000000030b027224 */ /* 0x000fca00078e0202 */
[----:B------:R-:W-:-:S13]  /*21de0*/  ISETP.GT.U32.AND P0, PT, R5, R2, PT ;  /* 0x000000020500720c */ /* 0x000fda0003f04070 */
[----:B------:R-:W-:Y:S02]  /*21df0*/  @!P0 IMAD.IADD R2, R2, 0x1, -R5 ;  /* 0x0000000102028824 */ /* 0x000fe400078e0a05 */
[----:B------:R-:W-:-:S03]  /*21e00*/  @!P0 VIADD R11, R11, 0x1 ;  /* 0x000000010b0b8836 */ /* 0x000fc60000000000 */
[----:B------:R-:W-:Y:S02]  /*21e10*/  ISETP.GE.U32.AND P0, PT, R2, R5, PT ;  /* 0x000000050200720c */ /* 0x000fe40003f06070 */
[C---:B------:R-:W-:Y:S01]  /*21e20*/  LOP3.LUT R2, R4.reuse, R9, RZ, 0x3c, !PT ;  /* 0x0000000904027212 */ /* 0x040fe200078e3cff */
[----:B------:R-:W-:-:S10]  /*21e30*/  IMAD.IADD R4, R4, 0x1, R7 ;  /* 0x0000000104047824 */ /* 0x000fd400078e0207 */
[----:B------:R-:W-:Y:S02]  /*21e40*/  @P0 IADD3 R11, R11, 0x1, RZ ;  /* 0x000000010b0b0810 */ /* 0x000fe40007ffe0ff */
[----:B------:R-:W-:-:S13]  /*21e50*/  ISETP.GE.AND P0, PT, R2, RZ, PT ;  /* 0x000000ff0200720c */ /* 0x000fda0003f06270 */
[----:B------:R-:W-:Y:S01]  /*21e60*/  @!P0 IMAD.MOV R11, RZ, RZ, -R11 ;  /* 0x000000ffff0b8224 */ /* 0x000fe200078e0a0b */
[----:B------:R-:W-:-:S13]  /*21e70*/  ISETP.NE.AND P0, PT, R9, RZ, PT ;  /* 0x000000ff0900720c */ /* 0x000fda0003f05270 */
[----:B------:R-:W-:Y:S02]  /*21e80*/  @!P0 LOP3.LUT R11, RZ, R9, RZ, 0x33, !PT ;  /* 0x00000009ff0b8212 */ /* 0x000fe400078e33ff */
[----:B------:R-:W-:Y:S02]  /*21e90*/  IADD3 R9, -R9, RZ, RZ ;  /* 0x000000ff09097210 */ /* 0x000fe40007ffe1ff */
[----:B------:R-:W-:-:S03]  /*21ea0*/  LOP3.LUT R2, RZ, R11, RZ, 0x33, !PT ;  /* 0x0000000bff027212 */ /* 0x000fc600078e33ff */
[----:B------:R-:W-:Y:S02]  /*21eb0*/  IMAD R18, R11, R9, R4 ;  /* 0x000000090b127224 */ /* 0x000fe400078e0204 */
[----:B------:R-:W-:Y:S01]  /*21ec0*/  IMAD.IADD R17, R17, 0x1, R2 ;  /* 0x0000000111117824 */ /* 0x000fe200078e0202 */
[----:B------:R-:W-:Y:S06]  /*21ed0*/  BRA `(.L_x_2538) ;  /* 0x00000000001c7947 */ /* 0x000fec0003800000 */
.L_x_2530:
[----:B------:R-:W-:Y:S01]  /*21ee0*/  UMOV UR4, URZ ;  /* 0x0000003f00047c82 */ /* 0x000fe20008000000 */
[----:B------:R-:W-:Y:S01]  /*21ef0*/  UMOV UR5, URZ ;  /* 0x0000003f00057c82 */ /* 0x000fe20008000000 */
[----:B------:R-:W-:Y:S01]  /*21f00*/  ULDC UR6, c[0x0][0xc14] ;  /* 0x0003050000067ab9 */ /* 0x000fe20000000800 */
[----:B------:R-:W-:Y:S01]  /*21f10*/  IMAD.MOV.U32 R16, RZ, RZ, R4 ;  /* 0x000000ffff107224 */ /* 0x000fe200078e0004 */
[----:B------:R-:W-:Y:S01]  /*21f20*/  MOV R17, UR4 ;  /* 0x0000000400117c02 */ /* 0x000fe20008000f00 */
[----:B------:R-:W-:Y:S02]  /*21f30*/  IMAD.U32 R18, RZ, RZ, UR5 ;  /* 0x00000005ff127e24 */ /* 0x000fe4000f8e00ff */
[----:B------:R-:W-:-:S07]  /*21f40*/  IMAD.U32 R19, RZ, RZ, UR6 ;  /* 0x00000006ff137e24 */ /* 0x000fce000f8e00ff */
.L_x_2538:
        /* <DEDUP_REMOVED lines=12> */
.L_x_2449:
[----:B-1----:R-:W3:Y:S01]  /*22010*/  LDL.LU R0, [R1+0x30] ;  /* 0x0000300001007983 */ /* 0x002ee20000300800 */
[----:B------:R-:W-:Y:S01]  /*22020*/  BSSY B0, `(.L_x_2540) ;  /* 0x000000b000007945 */ /* 0x000fe20003800000 */
[----:B------:R-:W1:Y:S01]  /*22030*/  S2R R5, SR_CgaCtaId ;  /* 0x0000000000057919 */ /* 0x000e620000008800 */
[----:B---3--:R-:W-:-:S04]  /*22040*/  IADD3 R0, R0, 0x1, RZ ;  /* 0x0000000100007810 */ /* 0x008fc80007ffe0ff */
        /* <DEDUP_REMOVED lines=8> */
.L_x_2656:
[----:B------:R-:W-:Y:S05]  /*220d0*/  BSYNC B0 ;  /* 0x0000000000007941 */ /* 0x000fea0003800000 */
.L_x_2540:
[----:B------:R-:W-:-:S03]  /*220e0*/  UMOV UR4, 0xffffffff ;  /* 0xffffffff00047882 */ /* 0x000fc60000000000 */
[----:B------:R-:W-:Y:S05]  /*220f0*/  BRA.DIV UR4, `(.L_x_2542) ;  /* 0x0000002204687947 */ /* 0x000fea000b800000 */
[----:B------:R-:W2:Y:S02]  /*22100*/  S2R R2, SR_TID.X ;  /* 0x0000000000027919 */ /* 0x000ea40000002100 */
[----:B--2---:R-:W-:-:S04]  /*22110*/  SHF.R.U32.HI R2, RZ, 0x5, R2 ;  /* 0x00000005ff027819 */ /* 0x004fc80000011602 */
[----:B------:R-:W-:-:S05]  /*22120*/  LOP3.LUT R2, R2, 0x3, RZ, 0xc0, !PT ;  /* 0x0000000302027812 */ /* 0x000fca00078ec0ff */
[----:B------:R2:W3:Y:S02]  /*22130*/  SHFL.IDX PT, R14, R2, RZ, 0x1f ;  /* 0x00001fff020e7589 */ /* 0x0004e400000e0000 */
.L_x_2659:
[----:B---3--:R-:W-:-:S13]  /*22140*/  ISETP.NE.AND P0, PT, R14, RZ, PT ;  /* 0x000000ff0e00720c */ /* 0x008fda0003f05270 */
[----:B------:R-:W-:Y:S05]  /*22150*/  @P0 BRA `(.L_x_2205) ;  /* 0x00000000009c0947 */ /* 0x000fea0003800000 */
[----:B------:R-:W-:-:S03]  /*22160*/  UMOV UR4, 0xffffffff ;  /* 0xffffffff00047882 */ /* 0x000fc60000000000 */
[----:B------:R-:W-:Y:S05]  /*22170*/  BRA.DIV UR4, `(.L_x_2543) ;  /* 0x00000022047c7947 */ /* 0x000fea000b800000 */
[----:B------:R-:W-:-:S13]  /*22180*/  ELECT P6, URZ, PT ;  /* 0x00000000003f782f */ /* 0x000fda00038c0000 */
.L_x_2662:
        /* <DEDUP_REMOVED lines=8> */
.L_x_2544:
[----:B-1----:R-:W2:Y:S04]  /*22210*/  LDL R3, [R1] ;  /* 0x0000000001037983 */ /* 0x002ea80000100800 */
[----:B------:R-:W3:Y:S01]  /*22220*/  LDL.LU R7, [R1+0xc] ;  /* 0x00000c0001077983 */ /* 0x000ee20000300800 */
[----:B------:R-:W-:-:S05]  /*22230*/  IADD3 R2, R0, 0x34840, RZ ;  /* 0x0003484000027810 */ /* 0x000fca0007ffe0ff */
[C---:B--2---:R-:W-:Y:S02]  /*22240*/  IMAD R6, R3.reuse, 0x8, R2 ;  /* 0x0000000803067824 */ /* 0x044fe400078e0202 */
[----:B------:R-:W-:Y:S01]  /*22250*/  VIADD R3, R3, 0x1 ;  /* 0x0000000103037836 */ /* 0x000fe20000000000 */
[----:B---3--:R-:W-:-:S04]  /*22260*/  SHF.L.U32 R5, R7, 0x1f, RZ ;  /* 0x0000001f07057819 */ /* 0x008fc800000006ff */
[C---:B------:R-:W-:Y:S01]  /*22270*/  ISETP.NE.AND P1, PT, R3.reuse, 0x2, PT ;  /* 0x000000020300780c */ /* 0x040fe20003f25270 */
[----:B------:R-:W1:Y:S03]  /*22280*/  SYNCS.PHASECHK.TRANS64.TRYWAIT P0, [R6+URZ], R5 ;  /* 0x00000005060075a7 */ /* 0x000e66000800017f */
[----:B------:R-:W-:Y:S02]  /*22290*/  SEL R4, RZ, 0x1, P1 ;  /* 0x00000001ff047807 */ /* 0x000fe40000800000 */
[----:B------:R-:W-:Y:S02]  /*222a0*/  SEL R3, R3, RZ, P1 ;  /* 0x000000ff03037207 */ /* 0x000fe40000800000 */
[----:B------:R-:W-:Y:S02]  /*222b0*/  LOP3.LUT R4, R7, R4, RZ, 0x3c, !PT ;  /* 0x0000000407047212 */ /* 0x000fe400078e3cff */
[----:B------:R-:W-:-:S02]  /*222c0*/  LEA R7, R3, R2, 0x3 ;  /* 0x0000000203077211 */ /* 0x000fc400078e18ff */
[----:B------:R-:W-:Y:S01]  /*222d0*/  SHF.L.U32 R2, R4, 0x1f, RZ ;  /* 0x0000001f04027819 */ /* 0x000fe200000006ff */
[----:B-1----:R-:W-:Y:S06]  /*222e0*/  @!P0 BRA `(.L_x_2545) ;  /* 0x0000002000408947 */ /* 0x002fec0003800000 */
.L_x_2663:
[----:B------:R-:W2:Y:S02]  /*222f0*/  SYNCS.PHASECHK.TRANS64.TRYWAIT P0, [R7+URZ], R2 ;  /* 0x00000002070075a7 */ /* 0x000ea4000800017f */
[----:B--2---:R-:W-:Y:S05]  /*22300*/  @!P0 BRA `(.L_x_2546) ;  /* 0x00000020004c8947 */ /* 0x004fea0003800000 */
.L_x_2664:
[----:B------:R-:W-:Y:S05]  /*22310*/  @!P2 BRA `(.L_x_2547) ;  /* 0x000000000004a947 */ /* 0x000fea0003800000 */
[----:B------:R-:W-:Y:S01]  /*22320*/  BPT.TRAP 0x1 ;  /* 0x000000040000795c */ /* 0x000fe20000300000 */
.L_x_2547:
[----:B------:R-:W3:Y:S01]  /*22330*/  LDL.LU R4, [R1] ;  /* 0x0000000001047983 */ /* 0x000ee20000300800 */
[----:B------:R-:W-:-:S04]  /*22340*/  VIADD R0, R0, 0x34860 ;  /* 0x0003486000007836 */ /* 0x000fc80000000000 */
[----:B---3--:R-:W-:-:S04]  /*22350*/  IMAD R4, R4, 0x8, R0 ;  /* 0x0000000804047824 */ /* 0x008fc800078e0200 */
[----:B------:R-:W3:Y:S02]  /*22360*/  SYNCS.PHASECHK.TRANS64.TRYWAIT P0, [R4+URZ], R5 ;  /* 0x00000005040075a7 */ /* 0x000ee4000800017f */
[----:B---3--:R-:W-:Y:S05]  /*22370*/  @!P0 BRA `(.L_x_2548) ;  /* 0x0000002000448947 */ /* 0x008fea0003800000 */
.L_x_2665:
[----:B------:R-:W-:-:S07]  /*22380*/  LEA R3, R3, R0, 0x3 ;  /* 0x0000000003037211 */ /* 0x000fce00078e18ff */
.L_x_2549:
[----:B----4-:R4:W0:Y:S02]  /*22390*/  SYNCS.PHASECHK.TRANS64.TRYWAIT P0, [R3+URZ], R2 ;  /* 0x00000002030075a7 */ /* 0x010824000800017f */
[----:B0-----:R-:W-:Y:S05]  /*223a0*/  @!P0 NANOSLEEP.SYNCS 0x989680 ;  /* 0x009896800000895d */ /* 0x001fea0003900000 */
[----:B------:R-:W0:Y:S02]  /*223b0*/  @!P0 SYNCS.PHASECHK.TRANS64 P0, [R3+URZ], R2 ;  /* 0x00000002030085a7 */ /* 0x000e24000800007f */
[----:B0-----:R-:W-:Y:S05]  /*223c0*/  @!P0 BRA `(.L_x_2549) ;  /* 0xfffffffc00f08947 */ /* 0x001fea000383ffff */
.L_x_2205:
[----:B------:R-:W-:Y:S05]  /*223d0*/  BSYNC B7 ;  /* 0x0000000000077941 */ /* 0x000fea0003800000 */
.L_x_2202:
[----:B------:R-:W-:Y:S05]  /*223e0*/  EXIT ;  /* 0x000000000000794d */ /* 0x000fea0003800000 */
.L_x_2223:
[----:B0-----:R0:W1:Y:S02]  /*223f0*/  SYNCS.PHASECHK.TRANS64.TRYWAIT P5, [R3+URZ+0x34890], R0 ;  /* 0x03489000030075a7 */ /* 0x00106400080a017f */
[----:B-1----:R-:W-:Y:S05]  /*22400*/  @!P5 NANOSLEEP.SYNCS 0x989680 ;  /* 0x009896800000d95d */ /* 0x002fea0003900000 */
[----:B------:R-:W1:Y:S02]  /*22410*/  @!P5 SYNCS.PHASECHK.TRANS64 P5, [R3+URZ+0x34890], R0 ;  /* 0x034890000300d5a7 */ /* 0x000e6400080a007f */
[----:B-1----:R-:W-:Y:S05]  /*22420*/  @!P5 BRA `(.L_x_2223) ;  /* 0xfffffffc00f0d947 */ /* 0x002fea000383ffff */
[----:B------:R-:W-:Y:S05]  /*22430*/  BRA `(.L_x_2550) ;  /* 0xfffffe1000a87947 */ /* 0x000fea000383ffff */
.L_x_2277:
[----:B-1----:R1:W3:Y:S02]  /*22440*/  SYNCS.PHASECHK.TRANS64.TRYWAIT P5, [R3+URZ+0x34890], R0 ;  /* 0x03489000030075a7 */ /* 0x0022e400080a017f */
[----:B---3--:R-:W-:Y:S05]  /*22450*/  @!P5 NANOSLEEP.SYNCS 0x989680 ;  /* 0x009896800000d95d */ /* 0x008fea0003900000 */
[----:B------:R-:W3:Y:S02]  /*22460*/  @!P5 SYNCS.PHASECHK.TRANS64 P5, [R3+URZ+0x34890], R0 ;  /* 0x034890000300d5a7 */ /* 0x000ee400080a007f */
[----:B---3--:R-:W-:Y:S05]  /*22470*/  @!P5 BRA `(.L_x_2277) ;  /* 0xfffffffc00f0d947 */ /* 0x008fea000383ffff */
[----:B------:R-:W-:Y:S05]  /*22480*/  BRA `(.L_x_2551) ;  /* 0xfffffe4400547947 */ /* 0x000fea000383ffff */
.L_x_2302:
[----:B0-----:R0:W1:Y:S02]  /*22490*/  SYNCS.PHASECHK.TRANS64.TRYWAIT P4, [R3+URZ+0x34890], R0 ;  /* 0x03489000030075a7 */ /* 0x001064000808017f */
[----:B-1----:R-:W-:Y:S05]  /*224a0*/  @!P4 NANOSLEEP.SYNCS 0x989680 ;  /* 0x009896800000c95d */ /* 0x002fea0003900000 */
[----:B------:R-:W1:Y:S02]  /*224b0*/  @!P4 SYNCS.PHASECHK.TRANS64 P4, [R3+URZ+0x34890], R0 ;  /* 0x034890000300c5a7 */ /* 0x000e64000808007f */
[----:B-1----:R-:W-:Y:S05]  /*224c0*/  @!P4 BRA `(.L_x_2302) ;  /* 0xfffffffc00f0c947 */ /* 0x002fea000383ffff */
[----:B------:R-:W-:Y:S05]  /*224d0*/  BRA `(.L_x_2552) ;  /* 0xfffffe7400407947 */ /* 0x000fea000383ffff */
.L_x_2308:
[----:B-1----:R1:W2:Y:S02]  /*224e0*/  SYNCS.PHASECHK.TRANS64.TRYWAIT P4, [R3+URZ+0x348b0], R0 ;  /* 0x0348b000030075a7 */ /* 0x0022a4000808017f */
[----:B--2---:R-:W-:Y:S05]  /*224f0*/  @!P4 NANOSLEEP.SYNCS 0x989680 ;  /* 0x009896800000c95d */ /* 0x004fea0003900000 */
[----:B------:R-:W2:Y:S02]  /*22500*/  @!P4 SYNCS.PHASECHK.TRANS64 P4, [R3+URZ+0x348b0], R0 ;  /* 0x0348b0000300c5a7 */ /* 0x000ea4000808007f */
[----:B--2---:R-:W-:Y:S05]  /*22510*/  @!P4 BRA `(.L_x_2308) ;  /* 0xfffffffc00f0c947 */ /* 0x004fea000383ffff */
[----:B------:R-:W-:Y:S05]  /*22520*/  BRA `(.L_x_2553) ;  /* 0xfffffe7800407947 */ /* 0x000fea000383ffff */
.L_x_2330:
        /* <DEDUP_REMOVED lines=8> */
.L_x_2555:
[----:B------:R-:W-:Y:S05]  /*225b0*/  BSYNC B1 ;  /* 0x0000000000017941 */ /* 0x000fea0003800000 */
.L_x_2554:
[----:B------:R-:W-:Y:S05]  /*225c0*/  BRA `(.L_x_2556) ;  /* 0xfffffe9400307947 */ /* 0x000fea000383ffff */
.L_x_2331:
[----:B------:R-:W-:Y:S01]  /*225d0*/  BSSY B1, `(.L_x_2557) ;  /* 0x0000008000017945 */ /* 0x000fe20003800000 */
[----:B------:R-:W-:Y:S01]  /*225e0*/  IMAD.MOV.U32 R13, RZ, RZ, R4 ;  /* 0x000000ffff0d7224 */ /* 0x000fe200078e0004 */
[----:B------:R-:W-:Y:S01]  /*225f0*/  MOV R12, RZ ;  /* 0x000000ff000c7202 */ /* 0x000fe20000000f00 */
[----:B------:R-:W-:Y:S02]  /*22600*/  IMAD.MOV.U32 R11, RZ, RZ, 0x1c1f ;  /* 0x00001c1fff0b7424 */ /* 0x000fe400078e00ff */
[----:B------:R-:W-:-:S07]  /*22610*/  IMAD.MOV.U32 R15, RZ, RZ, -0x1 ;  /* 0xffffffffff0f7424 */ /* 0x000fce00078e00ff */
[----:B------:R-:W-:Y:S05]  /*22620*/  WARPSYNC.COLLECTIVE R15, `(.L_x_2558) ;  /* 0x000000000f087348 */ /* 0x000fea0003c00000 */
[----:B------:R0:W1:Y:S02]  /*22630*/  SHFL.IDX P6, R14, R13, R12, R11 ;  /* 0x0000000c0d0e7389 */ /* 0x00006400000c000b */
[----:B01----:R-:W-:Y:S01]  /*22640*/  ENDCOLLECTIVE ;  /* 0x000000000000791b */ /* 0x003fe20003800000 */
.L_x_2558:
[----:B------:R-:W-:Y:S05]  /*22650*/  BSYNC B1 ;  /* 0x0000000000017941 */ /* 0x000fea0003800000 */
.L_x_2557:
[----:B------:R-:W-:Y:S05]  /*22660*/  BRA `(.L_x_2559) ;  /* 0xfffffe9400107947 */ /* 0x000fea000383ffff */
.L_x_2332:
[----:B------:R-:W-:Y:S01]  /*22670*/  BSSY B1, `(.L_x_2560) ;  /* 0x0000008000017945 */ /* 0x000fe20003800000 */
[----:B------:R-:W-:Y:S01]  /*22680*/  MOV R13, R3 ;  /* 0x00000003000d7202 */ /* 0x000fe20000000f00 */
[----:B------:R-:W-:Y:S01]  /*22690*/  IMAD.MOV.U32 R12, RZ, RZ, RZ ;  /* 0x000000ffff0c7224 */ /* 0x000fe200078e00ff */
[----:B------:R-:W-:Y:S01]  /*226a0*/  MOV R15, 0xffffffff ;  /* 0xffffffff000f7802 */ /* 0x000fe20000000f00 */
[----:B------:R-:W-:-:S07]  /*226b0*/  IMAD.MOV.U32 R11, RZ, RZ, 0x1c1f ;  /* 0x00001c1fff0b7424 */ /* 0x000fce00078e00ff */
[----:B------:R-:W-:Y:S05]  /*226c0*/  WARPSYNC.COLLECTIVE R15, `(.L_x_2561) ;  /* 0x000000000f087348 */ /* 0x000fea0003c00000 */
[----:B------:R0:W1:Y:S02]  /*226d0*/  SHFL.IDX P6, R14, R13, R12, R11 ;  /* 0x0000000c0d0e7389 */ /* 0x00006400000c000b */
[----:B01----:R-:W-:Y:S01]  /*226e0*/  ENDCOLLECTIVE ;  /* 0x000000000000791b */ /* 0x003fe20003800000 */
.L_x_2561:
[----:B------:R-:W-:Y:S05]  /*226f0*/  BSYNC B1 ;  /* 0x0000000000017941 */ /* 0x000fea0003800000 */
.L_x_2560:
[----:B------:R-:W-:Y:S05]  /*22700*/  BRA `(.L_x_2562) ;  /* 0xfffffe9000f07947 */ /* 0x000fea000383ffff */
.L_x_2333:
        /* <DEDUP_REMOVED lines=8> */
.L_x_2564:
[----:B------:R-:W-:Y:S05]  /*22790*/  BSYNC B1 ;  /* 0x0000000000017941 */ /* 0x000fea0003800000 */
.L_x_2563:
[----:B------:R-:W-:Y:S05]  /*227a0*/  BRA `(.L_x_2565) ;  /* 0xfffffe9000d07947 */ /* 0x000fea000383ffff */
.L_x_2334:
        /* <DEDUP_REMOVED lines=8> */
.L_x_2567:
[----:B------:R-:W-:Y:S05]  /*22830*/  BSYNC B1 ;  /* 0x0000000000017941 */ /* 0x000fea0003800000 */
.L_x_2566:
[----:B------:R-:W-:Y:S05]  /*22840*/  BRA `(.L_x_2568) ;  /* 0xfffffe9000b07947 */ /* 0x000fea000383ffff */
.L_x_2335:
[----:B------:R-:W-:Y:S01]  /*22850*/  BSSY B1, `(.L_x_2569) ;  /* 0x0000008000017945 */ /* 0x000fe20003800000 */
[----:B------:R-:W-:Y:S01]  /*22860*/  MOV R13, R4 ;  /* 0x00000004000d7202 */ /* 0x000fe20000000f00 */
[----:B------:R-:W-:Y:S01]  /*22870*/  IMAD.MOV.U32 R12, RZ, RZ, 0x1 ;  /* 0x00000001ff0c7424 */ /* 0x000fe200078e00ff */
[----:B------:R-:W-:Y:S01]  /*22880*/  MOV R15, 0xffffffff ;  /* 0xffffffff000f7802 */ /* 0x000fe20000000f00 */
[----:B------:R-:W-:-:S07]  /*22890*/  IMAD.MOV.U32 R11, RZ, RZ, 0x1c1f ;  /* 0x00001c1fff0b7424 */ /* 0x000fce00078e00ff */
[----:B------:R-:W-:Y:S05]  /*228a0*/  WARPSYNC.COLLECTIVE R15, `(.L_x_2570) ;  /* 0x000000000f087348 */ /* 0x000fea0003c00000 */
[----:B------:R0:W1:Y:S02]  /*228b0*/  SHFL.IDX P6, R14, R13, R12, R11 ;  /* 0x0000000c0d0e7389 */ /* 0x00006400000c000b */
[----:B01----:R-:W-:Y:S01]  /*228c0*/  ENDCOLLECTIVE ;  /* 0x000000000000791b */ /* 0x003fe20003800000 */
.L_x_2570:
[----:B------:R-:W-:Y:S05]  /*228d0*/  BSYNC B1 ;  /* 0x0000000000017941 */ /* 0x000fea0003800000 */
.L_x_2569:
[----:B------:R-:W-:Y:S05]  /*228e0*/  BRA `(.L_x_2571) ;  /* 0xfffffe9000947947 */ /* 0x000fea000383ffff */
.L_x_2336:
        /* <DEDUP_REMOVED lines=8> */
.L_x_2573:
[----:B------:R-:W-:Y:S05]  /*22970*/  BSYNC B1 ;  /* 0x0000000000017941 */ /* 0x000fea0003800000 */
.L_x_2572:
[----:B------:R-:W-:Y:S05]  /*22980*/  BRA `(.L_x_2574) ;  /* 0xfffffe9000787947 */ /* 0x000fea000383ffff */
.L_x_2337:
        /* <DEDUP_REMOVED lines=8> */
.L_x_2576:
[----:B------:R-:W-:Y:S05]  /*22a10*/  BSYNC B1 ;  /* 0x0000000000017941 */ /* 0x000fea0003800000 */
.L_x_2575:
[----:B------:R-:W-:Y:S05]  /*22a20*/  BRA `(.L_x_2577) ;  /* 0xfffffe90005c7947 */ /* 0x000fea000383ffff */
.L_x_2339:
[----:B0-----:R0:W1:Y:S02]  /*22a30*/  SYNCS.PHASECHK.TRANS64.TRYWAIT P2, [R18+URZ+0x34800], R3 ;  /* 0x03480003120075a7 */ /* 0x001064000804017f */
[----:B-1----:R-:W-:Y:S05]  /*22a40*/  @!P2 NANOSLEEP.SYNCS 0x989680 ;  /* 0x009896800000a95d */ /* 0x002fea0003900000 */
[----:B------:R-:W1:Y:S02]  /*22a50*/  @!P2 SYNCS.PHASECHK.TRANS64 P2, [R18+URZ+0x34800], R3 ;  /* 0x034800031200a5a7 */ /* 0x000e64000804007f */
[----:B-1----:R-:W-:Y:S05]  /*22a60*/  @!P2 BRA `(.L_x_2339) ;  /* 0xfffffffc00f0a947 */ /* 0x002fea000383ffff */
[----:B------:R-:W-:Y:S05]  /*22a70*/  BRA `(.L_x_2578) ;  /* 0xfffffe9000bc7947 */ /* 0x000fea000383ffff */
.L_x_2367:
        /* <DEDUP_REMOVED lines=8> */
.L_x_2580:
[----:B------:R-:W-:Y:S05]  /*22b00*/  BSYNC B1 ;  /* 0x0000000000017941 */ /* 0x000fea0003800000 */
.L_x_2579:
[----:B------:R-:W-:Y:S05]  /*22b10*/  BRA `(.L_x_2581) ;  /* 0xfffffec000387947 */ /* 0x000fea000383ffff */
.L_x_2368:
        /* <DEDUP_REMOVED lines=8> */
.L_x_2583:
[----:B------:R-:W-:Y:S05]  /*22ba0*/  BSYNC B1 ;  /* 0x0000000000017941 */ /* 0x000fea0003800000 */
.L_x_2582:
[----:B------:R-:W-:Y:S05]  /*22bb0*/  BRA `(.L_x_2584) ;  /* 0xfffffec000187947 */ /* 0x000fea000383ffff */
.L_x_2369:
        /* <DEDUP_REMOVED lines=8> */
.L_x_2586:
[----:B------:R-:W-:Y:S05]  /*22c40*/  BSYNC B1 ;  /* 0x0000000000017941 */ /* 0x000fea0003800000 */
.L_x_2585:
[----:B------:R-:W-:Y:S05]  /*22c50*/  BRA `(.L_x_2587) ;  /* 0xfffffebc00f87947 */ /* 0x000fea000383ffff */
.L_x_2370:
        /* <DEDUP_REMOVED lines=8> */
.L_x_2589:
[----:B------:R-:W-:Y:S05]  /*22ce0*/  BSYNC B1 ;  /* 0x0000000000017941 */ /* 0x000fea0003800000 */
.L_x_2588:
[----:B------:R-:W-:Y:S05]  /*22cf0*/  BRA `(.L_x_2590) ;  /* 0xfffffebc00d87947 */ /* 0x000fea000383ffff */
.L_x_2371:
        /* <DEDUP_REMOVED lines=8> */
.L_x_2592:
[----:B------:R-:W-:Y:S05]  /*22d80*/  BSYNC B1 ;  /* 0x0000000000017941 */ /* 0x000fea0003800000 */
.L_x_2591:
[----:B------:R-:W-:Y:S05]  /*22d90*/  BRA `(.L_x_2593) ;  /* 0xfffffebc00b87947 */ /* 0x000fea000383ffff */
.L_x_2372:
        /* <DEDUP_REMOVED lines=8> */
.L_x_2595:
[----:B------:R-:W-:Y:S05]  /*22e20*/  BSYNC B1 ;  /* 0x0000000000017941 */ /* 0x000fea0003800000 */
.L_x_2594:
[----:B------:R-:W-:Y:S05]  /*22e30*/  BRA `(.L_x_2596) ;  /* 0xfffffebc009c7947 */ /* 0x000fea000383ffff */
.L_x_2373:
        /* <DEDUP_REMOVED lines=8> */
.L_x_2598:
[----:B------:R-:W-:Y:S05]  /*22ec0*/  BSYNC B1 ;  /* 0x0000000000017941 */ /* 0x000fea0003800000 */
.L_x_2597:
[----:B------:R-:W-:Y:S05]  /*22ed0*/  BRA `(.L_x_2599) ;  /* 0xfffffebc00807947 */ /* 0x000fea000383ffff */
.L_x_2374:
        /* <DEDUP_REMOVED lines=8> */
.L_x_2601:
[----:B------:R-:W-:Y:S05]  /*22f60*/  BSYNC B1 ;  /* 0x0000000000017941 */ /* 0x000fea0003800000 */
.L_x_2600:
[----:B------:R-:W-:Y:S05]  /*22f70*/  BRA `(.L_x_2602) ;  /* 0xfffffebc00647947 */ /* 0x000fea000383ffff */
.L_x_2376:
[----:B0-----:R0:W1:Y:S02]  /*22f80*/  SYNCS.PHASECHK.TRANS64.TRYWAIT P2, [R18+URZ+0x34800], R9 ;  /* 0x03480009120075a7 */ /* 0x001064000804017f */
[----:B-1----:R-:W-:Y:S05]  /*22f90*/  @!P2 NANOSLEEP.SYNCS 0x989680 ;  /* 0x009896800000a95d */ /* 0x002fea0003900000 */
[----:B------:R-:W1:Y:S02]  /*22fa0*/  @!P2 SYNCS.PHASECHK.TRANS64 P2, [R18+URZ+0x34800], R9 ;  /* 0x034800091200a5a7 */ /* 0x000e64000804007f */
[----:B-1----:R-:W-:Y:S05]  /*22fb0*/  @!P2 BRA `(.L_x_2376) ;  /* 0xfffffffc00f0a947 */ /* 0x002fea000383ffff */
[----:B------:R-:W-:Y:S05]  /*22fc0*/  BRA `(.L_x_2603) ;  /* 0xfffffebc00c47947 */ /* 0x000fea000383ffff */
.L_x_2390:
[----:B-1----:R1:W2:Y:S02]  /*22fd0*/  SYNCS.PHASECHK.TRANS64.TRYWAIT P2, [R3+URZ+0x34830], R0 ;  /* 0x03483000030075a7 */ /* 0x0022a4000804017f */
[----:B--2---:R-:W-:Y:S05]  /*22fe0*/  @!P2 NANOSLEEP.SYNCS 0x989680 ;  /* 0x009896800000a95d */ /* 0x004fea0003900000 */
[----:B------:R-:W2:Y:S02]  /*22ff0*/  @!P2 SYNCS.PHASECHK.TRANS64 P2, [R3+URZ+0x34830], R0 ;  /* 0x034830000300a5a7 */ /* 0x000ea4000804007f */
[----:B--2---:R-:W-:Y:S05]  /*23000*/  @!P2 BRA `(.L_x_2390) ;  /* 0xfffffffc00f0a947 */ /* 0x004fea000383ffff */
[----:B------:R-:W-:Y:S05]  /*23010*/  BRA `(.L_x_2389) ;  /* 0xfffffee400787947 */ /* 0x000fea000383ffff */
.L_x_2397:
[----:B-1----:R1:W2:Y:S02]  /*23020*/  SYNCS.PHASECHK.TRANS64.TRYWAIT P2, [R15+URZ+0x34830], R0 ;  /* 0x034830000f0075a7 */ /* 0x0022a4000804017f */
[----:B--2---:R-:W-:Y:S05]  /*23030*/  @!P2 NANOSLEEP.SYNCS 0x989680 ;  /* 0x009896800000a95d */ /* 0x004fea0003900000 */
[----:B------:R-:W2:Y:S02]  /*23040*/  @!P2 SYNCS.PHASECHK.TRANS64 P2, [R15+URZ+0x34830], R0 ;  /* 0x034830000f00a5a7 */ /* 0x000ea4000804007f */
[----:B--2---:R-:W-:Y:S05]  /*23050*/  @!P2 BRA `(.L_x_2397) ;  /* 0xfffffffc00f0a947 */ /* 0x004fea000383ffff */
[----:B------:R-:W-:Y:S05]  /*23060*/  BRA `(.L_x_2396) ;  /* 0xffffff1000947947 */ /* 0x000fea000383ffff */
.L_x_2402:
[----:B---3--:R3:W4:Y:S02]  /*23070*/  SYNCS.PHASECHK.TRANS64.TRYWAIT P2, [R20+URZ+0x34850], R3 ;  /* 0x03485003140075a7 */ /* 0x008724000804017f */
[----:B----4-:R-:W-:Y:S05]  /*23080*/  @!P2 NANOSLEEP.SYNCS 0x989680 ;  /* 0x009896800000a95d */ /* 0x010fea0003900000 */
[----:B------:R-:W4:Y:S02]  /*23090*/  @!P2 SYNCS.PHASECHK.TRANS64 P2, [R20+URZ+0x34850], R3 ;  /* 0x034850031400a5a7 */ /* 0x000f24000804007f */
[----:B----4-:R-:W-:Y:S05]  /*230a0*/  @!P2 BRA `(.L_x_2402) ;  /* 0xfffffffc00f0a947 */ /* 0x010fea000383ffff */
[----:B------:R-:W-:Y:S05]  /*230b0*/  BRA `(.L_x_2401) ;  /* 0xffffff1c00747947 */ /* 0x000fea000383ffff */
.L_x_2410:
[----:B-1----:R1:W2:Y:S02]  /*230c0*/  SYNCS.PHASECHK.TRANS64.TRYWAIT P2, [R0+URZ+0x34830], R11 ;  /* 0x0348300b000075a7 */ /* 0x0022a4000804017f */
[----:B--2---:R-:W-:Y:S05]  /*230d0*/  @!P2 NANOSLEEP.SYNCS 0x989680 ;  /* 0x009896800000a95d */ /* 0x004fea0003900000 */
[----:B------:R-:W2:Y:S02]  /*230e0*/  @!P2 SYNCS.PHASECHK.TRANS64 P2, [R0+URZ+0x34830], R11 ;  /* 0x0348300b0000a5a7 */ /* 0x000ea4000804007f */
[----:B--2---:R-:W-:Y:S05]  /*230f0*/  @!P2 BRA `(.L_x_2410) ;  /* 0xfffffffc00f0a947 */ /* 0x004fea000383ffff */
[----:B------:R-:W-:Y:S05]  /*23100*/  BRA `(.L_x_2409) ;  /* 0xffffff3c00f07947 */ /* 0x000fea000383ffff */
.L_x_2415:
[----:B-1----:R1:W2:Y:S02]  /*23110*/  SYNCS.PHASECHK.TRANS64.TRYWAIT P2, [R15+URZ+0x34850], R0 ;  /* 0x034850000f0075a7 */ /* 0x0022a4000804017f */
[----:B--2---:R-:W-:Y:S05]  /*23120*/  @!P2 NANOSLEEP.SYNCS 0x989680 ;  /* 0x009896800000a95d */ /* 0x004fea0003900000 */
[----:B------:R-:W2:Y:S02]  /*23130*/  @!P2 SYNCS.PHASECHK.TRANS64 P2, [R15+URZ+0x34850], R0 ;  /* 0x034850000f00a5a7 */ /* 0x000ea4000804007f */
[----:B--2---:R-:W-:Y:S05]  /*23140*/  @!P2 BRA `(.L_x_2415) ;  /* 0xfffffffc00f0a947 */ /* 0x004fea000383ffff */
[----:B------:R-:W-:Y:S05]  /*23150*/  BRA `(.L_x_2414) ;  /* 0xffffff4800d07947 */ /* 0x000fea000383ffff */
.L_x_2421:
[----:B-1----:R1:W2:Y:S02]  /*23160*/  SYNCS.PHASECHK.TRANS64.TRYWAIT P0, [R12+URZ+0x34850], R3 ;  /* 0x034850030c0075a7 */ /* 0x0022a4000800017f */
[----:B--2---:R-:W-:Y:S05]  /*23170*/  @!P0 NANOSLEEP.SYNCS 0x989680 ;  /* 0x009896800000895d */ /* 0x004fea0003900000 */
[----:B------:R-:W2:Y:S02]  /*23180*/  @!P0 SYNCS.PHASECHK.TRANS64 P0, [R12+URZ+0x34850], R3 ;  /* 0x034850030c0085a7 */ /* 0x000ea4000800007f */
[----:B--2---:R-:W-:Y:S05]  /*23190*/  @!P0 BRA `(.L_x_2421) ;  /* 0xfffffffc00f08947 */ /* 0x004fea000383ffff */
[----:B------:R-:W-:Y:S05]  /*231a0*/  BRA `(.L_x_2420) ;  /* 0xffffff6400f47947 */ /* 0x000fea000383ffff */
.L_x_2455:
[----:B------:R-:W0:Y:S01]  /*231b0*/  S2R R6, SR_TID.X ;  /* 0x0000000000067919 */ /* 0x000e220000002100 */
[----:B------:R-:W-:Y:S01]  /*231c0*/  BSSY B1, `(.L_x_2604) ;  /* 0x000000a000017945 */ /* 0x000fe20003800000 */
[----:B------:R-:W-:Y:S01]  /*231d0*/  MOV R12, RZ ;  /* 0x000000ff000c7202 */ /* 0x000fe20000000f00 */
        /* <DEDUP_REMOVED lines=8> */
.L_x_2605:
[----:B------:R-:W-:Y:S05]  /*23260*/  BSYNC B1 ;  /* 0x0000000000017941 */ /* 0x000fea0003800000 */
.L_x_2604:
[----:B------:R-:W-:Y:S05]  /*23270*/  BRA `(.L_x_2606) ;  /* 0xffffffa000e87947 */ /* 0x000fea000383ffff */
.L_x_2456:
[----:B------:R-:W-:Y:S01]  /*23280*/  BSSY B1, `(.L_x_2607) ;  /* 0x0000006000017945 */ /* 0x000fe20003800000 */
[----:B------:R-:W-:-:S07]  /*23290*/  MOV R15, 0xffffffff ;  /* 0xffffffff000f7802 */ /* 0x000fce0000000f00 */
[----:B------:R-:W-:Y:S05]  /*232a0*/  WARPSYNC.COLLECTIVE R15, `(.L_x_2608) ;  /* 0x000000000f0c7348 */ /* 0x000fea0003c00000 */
[----:B------:R-:W-:Y:S02]  /*232b0*/  ELECT P6, UR62, PT ;  /* 0x00000000003e782f */ /* 0x000fe400038c0000 */
[----:B------:R-:W-:Y:S01]  /*232c0*/  MOV R14, UR62 ;  /* 0x0000003e000e7c02 */ /* 0x000fe20008000f00 */
[----:B------:R-:W-:Y:S10]  /*232d0*/  ENDCOLLECTIVE ;  /* 0x000000000000791b */ /* 0x000ff40003800000 */
.L_x_2608:
[----:B------:R-:W-:Y:S05]  /*232e0*/  BSYNC B1 ;  /* 0x0000000000017941 */ /* 0x000fea0003800000 */
.L_x_2607:
[----:B------:R-:W-:Y:S05]  /*232f0*/  BRA `(.L_x_2609) ;  /* 0xffffffa000d47947 */ /* 0x000fea000383ffff */
.L_x_2458:
[----:B0-----:R0:W1:Y:S02]  /*23300*/  SYNCS.PHASECHK.TRANS64.TRYWAIT P0, [R4+URZ+0x34820], R6 ;  /* 0x03482006040075a7 */ /* 0x001064000800017f */
[----:B-1----:R-:W-:Y:S05]  /*23310*/  @!P0 NANOSLEEP.SYNCS 0x989680 ;  /* 0x009896800000895d */ /* 0x002fea0003900000 */
[----:B------:R-:W1:Y:S02]  /*23320*/  @!P0 SYNCS.PHASECHK.TRANS64 P0, [R4+URZ+0x34820], R6 ;  /* 0x03482006040085a7 */ /* 0x000e64000800007f */
[----:B-1----:R-:W-:Y:S05]  /*23330*/  @!P0 BRA `(.L_x_2458) ;  /* 0xfffffffc00f08947 */ /* 0x002fea000383ffff */
[----:B------:R-:W-:Y:S05]  /*23340*/  BRA `(.L_x_2610) ;  /* 0xffffffa000f07947 */ /* 0x000fea000383ffff */
.L_x_2461:
[----:B0-----:R0:W1:Y:S02]  /*23350*/  SYNCS.PHASECHK.TRANS64.TRYWAIT P0, [R6+URZ+0x348a0], R8 ;  /* 0x0348a008060075a7 */ /* 0x001064000800017f */
[----:B-1----:R-:W-:Y:S05]  /*23360*/  @!P0 NANOSLEEP.SYNCS 0x989680 ;  /* 0x009896800000895d */ /* 0x002fea0003900000 */
[----:B------:R-:W1:Y:S02]  /*23370*/  @!P0 SYNCS.PHASECHK.TRANS64 P0, [R6+URZ+0x348a0], R8 ;  /* 0x0348a008060085a7 */ /* 0x000e64000800007f */
[----:B-1----:R-:W-:Y:S05]  /*23380*/  @!P0 BRA `(.L_x_2461) ;  /* 0xfffffffc00f08947 */ /* 0x002fea000383ffff */
[----:B------:R-:W-:Y:S05]  /*23390*/  BRA `(.L_x_2611) ;  /* 0xffffffa400007947 */ /* 0x000fea000383ffff */
.L_x_2463:
[----:B-1----:R1:W2:Y:S02]  /*233a0*/  SYNCS.PHASECHK.TRANS64.TRYWAIT P0, [R6+URZ+0x348c0], R8 ;  /* 0x0348c008060075a7 */ /* 0x0022a4000800017f */
[----:B--2---:R-:W-:Y:S05]  /*233b0*/  @!P0 NANOSLEEP.SYNCS 0x989680 ;  /* 0x009896800000895d */ /* 0x004fea0003900000 */
[----:B------:R-:W2:Y:S02]  /*233c0*/  @!P0 SYNCS.PHASECHK.TRANS64 P0, [R6+URZ+0x348c0], R8 ;  /* 0x0348c008060085a7 */ /* 0x000ea4000800007f */
[----:B--2---:R-:W-:Y:S05]  /*233d0*/  @!P0 BRA `(.L_x_2463) ;  /* 0xfffffffc00f08947 */ /* 0x004fea000383ffff */
[----:B------:R-:W-:Y:S05]  /*233e0*/  BRA `(.L_x_2612) ;  /* 0xffffffa400907947 */ /* 0x000fea000383ffff */
.L_x_2467:
[----:B0-----:R0:W1:Y:S02]  /*233f0*/  SYNCS.PHASECHK.TRANS64.TRYWAIT P0, [R7+URZ+0x348a0], R8 ;  /* 0x0348a008070075a7 */ /* 0x001064000800017f */
[----:B-1----:R-:W-:Y:S05]  /*23400*/  @!P0 NANOSLEEP.SYNCS 0x989680 ;  /* 0x009896800000895d */ /* 0x002fea0003900000 */
[----:B------:R-:W1:Y:S02]  /*23410*/  @!P0 SYNCS.PHASECHK.TRANS64 P0, [R7+URZ+0x348a0], R8 ;  /* 0x0348a008070085a7 */ /* 0x000e64000800007f */
[----:B-1----:R-:W-:Y:S05]  /*23420*/  @!P0 BRA `(.L_x_2467) ;  /* 0xfffffffc00f08947 */ /* 0x002fea000383ffff */
[----:B------:R-:W-:Y:S05]  /*23430*/  BRA `(.L_x_2613) ;  /* 0xffffffa8006c7947 */ /* 0x000fea000383ffff */
.L_x_2469:
[----:B-1----:R1:W2:Y:S02]  /*23440*/  SYNCS.PHASECHK.TRANS64.TRYWAIT P1, [R7+URZ+0x348c0], R8 ;  /* 0x0348c008070075a7 */ /* 0x0022a4000802017f */
[----:B--2---:R-:W-:Y:S05]  /*23450*/  @!P1 NANOSLEEP.SYNCS 0x989680 ;  /* 0x009896800000995d */ /* 0x004fea0003900000 */
[----:B------:R-:W2:Y:S02]  /*23460*/  @!P1 SYNCS.PHASECHK.TRANS64 P1, [R7+URZ+0x348c0], R8 ;  /* 0x0348c008070095a7 */ /* 0x000ea4000802007f */
[----:B--2---:R-:W-:Y:S05]  /*23470*/  @!P1 BRA `(.L_x_2469) ;  /* 0xfffffffc00f09947 */ /* 0x004fea000383ffff */
[----:B------:R-:W-:Y:S05]  /*23480*/  BRA `(.L_x_2614) ;  /* 0xffffffa800f47947 */ /* 0x000fea000383ffff */
.L_x_2481:
[----:B------:R-:W0:Y:S01]  /*23490*/  S2R R7, SR_TID.X ;  /* 0x0000000000077919 */ /* 0x000e220000002100 */
[----:B------:R-:W-:Y:S01]  /*234a0*/  BSSY B0, `(.L_x_2615) ;  /* 0x000000a000007945 */ /* 0x000fe20003800000 */
[----:B------:R-:W-:Y:S01]  /*234b0*/  IMAD.MOV.U32 R12, RZ, RZ, RZ ;  /* 0x000000ffff0c7224 */ /* 0x000fe200078e00ff */
[----:B------:R-:W-:Y:S01]  /*234c0*/  MOV R11, 0x1f ;  /* 0x0000001f000b7802 */ /* 0x000fe20000000f00 */
[----:B------:R-:W-:Y:S01]  /*234d0*/  IMAD.MOV.U32 R15, RZ, RZ, -0x1 ;  /* 0xffffffffff0f7424 */ /* 0x000fe200078e00ff */
[----:B0-----:R-:W-:-:S04]  /*234e0*/  SHF.R.U32.HI R7, RZ, 0x5, R7 ;  /* 0x00000005ff077819 */ /* 0x001fc80000011607 */
[----:B------:R-:W-:-:S05]  /*234f0*/  LOP3.LUT R7, R7, 0x3, RZ, 0xc0, !PT ;  /* 0x0000000307077812 */ /* 0x000fca00078ec0ff */
[----:B------:R-:W-:-:S07]  /*23500*/  IMAD.MOV.U32 R13, RZ, RZ, R7 ;  /* 0x000000ffff0d7224 */ /* 0x000fce00078e0007 */
[----:B------:R-:W-:Y:S05]  /*23510*/  WARPSYNC.COLLECTIVE R15, `(.L_x_2616) ;  /* 0x000000000f087348 */ /* 0x000fea0003c00000 */
[----:B------:R0:W1:Y:S02]  /*23520*/  SHFL.IDX P6, R14, R13, R12, R11 ;  /* 0x0000000c0d0e7389 */ /* 0x00006400000c000b */
[----:B01----:R-:W-:Y:S01]  /*23530*/  ENDCOLLECTIVE ;  /* 0x000000000000791b */ /* 0x003fe20003800000 */
.L_x_2616:
[----:B------:R-:W-:Y:S05]  /*23540*/  BSYNC B0 ;  /* 0x0000000000007941 */ /* 0x000fea0003800000 */
.L_x_2615:
[----:B------:R-:W-:Y:S05]  /*23550*/  BRA `(.L_x_2617) ;  /* 0xffffffb400fc7947 */ /* 0x000fea000383ffff */
.L_x_2482:
[----:B------:R-:W-:Y:S01]  /*23560*/  BSSY B0, `(.L_x_2618) ;  /* 0x0000006000007945 */ /* 0x000fe20003800000 */
[----:B------:R-:W-:-:S07]  /*23570*/  IMAD.MOV.U32 R15, RZ, RZ, -0x1 ;  /* 0xffffffffff0f7424 */ /* 0x000fce00078e00ff */
[----:B------:R-:W-:Y:S05]  /*23580*/  WARPSYNC.COLLECTIVE R15, `(.L_x_2619) ;  /* 0x000000000f0c7348 */ /* 0x000fea0003c00000 */
[----:B------:R-:W-:Y:S02]  /*23590*/  ELECT P6, UR62, PT ;  /* 0x00000000003e782f */ /* 0x000fe400038c0000 */
[----:B------:R-:W-:Y:S01]  /*235a0*/  MOV R14, UR62 ;  /* 0x0000003e000e7c02 */ /* 0x000fe20008000f00 */
[----:B------:R-:W-:Y:S10]  /*235b0*/  ENDCOLLECTIVE ;  /* 0x000000000000791b */ /* 0x000ff40003800000 */
.L_x_2619:
[----:B------:R-:W-:Y:S05]  /*235c0*/  BSYNC B0 ;  /* 0x0000000000007941 */ /* 0x000fea0003800000 */
.L_x_2618:
[----:B------:R-:W-:Y:S05]  /*235d0*/  BRA `(.L_x_2620) ;  /* 0xffffffb400ec7947 */ /* 0x000fea000383ffff */
.L_x_2485:
[----:B0-----:R0:W1:Y:S02]  /*235e0*/  SYNCS.PHASECHK.TRANS64.TRYWAIT P0, [R7+URZ+0x34840], R10 ;  /* 0x0348400a070075a7 */ /* 0x001064000800017f */
[----:B-1----:R-:W-:Y:S05]  /*235f0*/  @!P0 NANOSLEEP.SYNCS 0x989680 ;  /* 0x009896800000895d */ /* 0x002fea0003900000 */
[----:B------:R-:W1:Y:S02]  /*23600*/  @!P0 SYNCS.PHASECHK.TRANS64 P0, [R7+URZ+0x34840], R10 ;  /* 0x0348400a070085a7 */ /* 0x000e64000800007f */
[----:B-1----:R-:W-:Y:S05]  /*23610*/  @!P0 BRA `(.L_x_2485) ;  /* 0xfffffffc00f08947 */ /* 0x002fea000383ffff */
[----:B------:R-:W-:Y:S05]  /*23620*/  BRA `(.L_x_2621) ;  /* 0xffffffb800507947 */ /* 0x000fea000383ffff */
.L_x_2488:
        /* <DEDUP_REMOVED lines=8> */
.L_x_2496:
[----:B0-----:R0:W1:Y:S02]  /*236b0*/  SYNCS.PHASECHK.TRANS64.TRYWAIT P0, [R8+URZ+0x34840], R9 ;  /* 0x03484009080075a7 */ /* 0x001064000800017f */
[----:B-1----:R-:W-:Y:S05]  /*236c0*/  @!P0 NANOSLEEP.SYNCS 0x989680 ;  /* 0x009896800000895d */ /* 0x002fea0003900000 */
[----:B------:R-:W1:Y:S02]  /*236d0*/  @!P0 SYNCS.PHASECHK.TRANS64 P0, [R8+URZ+0x34840], R9 ;  /* 0x03484009080085a7 */ /* 0x000e64000800007f */
[----:B-1----:R-:W-:Y:S05]  /*236e0*/  @!P0 BRA `(.L_x_2496) ;  /* 0xfffffffc00f08947 */ /* 0x002fea000383ffff */
[----:B------:R-:W-:Y:S05]  /*236f0*/  BRA `(.L_x_2623) ;  /* 0xffffffc000507947 */ /* 0x000fea000383ffff */
.L_x_2498:
[----:B0-----:R0:W1:Y:S02]  /*23700*/  SYNCS.PHASECHK.TRANS64.TRYWAIT P0, [R8+URZ+0x34860], R9 ;  /* 0x03486009080075a7 */ /* 0x001064000800017f */
[----:B-1----:R-:W-:Y:S05]  /*23710*/  @!P0 NANOSLEEP.SYNCS 0x989680 ;  /* 0x009896800000895d */ /* 0x002fea0003900000 */
[----:B------:R-:W1:Y:S02]  /*23720*/  @!P0 SYNCS.PHASECHK.TRANS64 P0, [R8+URZ+0x34860], R9 ;  /* 0x03486009080085a7 */ /* 0x000e64000800007f */
[----:B-1----:R-:W-:Y:S05]  /*23730*/  @!P0 BRA `(.L_x_2498) ;  /* 0xfffffffc00f08947 */ /* 0x002fea000383ffff */
[----:B------:R-:W-:Y:S05]  /*23740*/  BRA `(.L_x_2624) ;  /* 0xffffffc000fc7947 */ /* 0x000fea000383ffff */
.L_x_2504:
[----:B-1----:R1:W2:Y:S02]  /*23750*/  SYNCS.PHASECHK.TRANS64.TRYWAIT P0, [R2+URZ+0x34840], R3 ;  /* 0x03484003020075a7 */ /* 0x0022a4000800017f */
[----:B--2---:R-:W-:Y:S05]  /*23760*/  @!P0 NANOSLEEP.SYNCS 0x989680 ;  /* 0x009896800000895d */ /* 0x004fea0003900000 */
[----:B------:R-:W2:Y:S02]  /*23770*/  @!P0 SYNCS.PHASECHK.TRANS64 P0, [R2+URZ+0x34840], R3 ;  /* 0x03484003020085a7 */ /* 0x000ea4000800007f */
[----:B--2---:R-:W-:Y:S05]  /*23780*/  @!P0 BRA `(.L_x_2504) ;  /* 0xfffffffc00f08947 */ /* 0x004fea000383ffff */
[----:B------:R-:W-:Y:S05]  /*23790*/  BRA `(.L_x_2625) ;  /* 0xffffffc800547947 */ /* 0x000fea000383ffff */
.L_x_2506:
[----:B0-----:R0:W1:Y:S02]  /*237a0*/  SYNCS.PHASECHK.TRANS64.TRYWAIT P0, [R2+URZ+0x34860], R3 ;  /* 0x03486003020075a7 */ /* 0x001064000800017f */
[----:B-1----:R-:W-:Y:S05]  /*237b0*/  @!P0 NANOSLEEP.SYNCS 0x989680 ;  /* 0x009896800000895d */ /* 0x002fea0003900000 */
[----:B------:R-:W1:Y:S02]  /*237c0*/  @!P0 SYNCS.PHASECHK.TRANS64 P0, [R2+URZ+0x34860], R3 ;  /* 0x03486003020085a7 */ /* 0x000e64000800007f */
[----:B-1----:R-:W-:Y:S05]  /*237d0*/  @!P0 BRA `(.L_x_2506) ;  /* 0xfffffffc00f08947 */ /* 0x002fea000383ffff */
[----:B------:R-:W-:Y:S05]  /*237e0*/  BRA `(.L_x_2626) ;  /* 0xffffffcc00007947 */ /* 0x000fea000383ffff */
.L_x_2512:
[----:B--2---:R2:W3:Y:S02]  /*237f0*/  SYNCS.PHASECHK.TRANS64.TRYWAIT P0, [R2+URZ+0x34840], R3 ;  /* 0x03484003020075a7 */ /* 0x0044e4000800017f */
[----:B---3--:R-:W-:Y:S05]  /*23800*/  @!P0 NANOSLEEP.SYNCS 0x989680 ;  /* 0x009896800000895d */ /* 0x008fea0003900000 */
[----:B------:R-:W3:Y:S02]  /*23810*/  @!P0 SYNCS.PHASECHK.TRANS64 P0, [R2+URZ+0x34840], R3 ;  /* 0x03484003020085a7 */ /* 0x000ee4000800007f */
[----:B---3--:R-:W-:Y:S05]  /*23820*/  @!P0 BRA `(.L_x_2512) ;  /* 0xfffffffc00f08947 */ /* 0x008fea000383ffff */
[----:B------:R-:W-:Y:S05]  /*23830*/  BRA `(.L_x_2627) ;  /* 0xffffffd000347947 */ /* 0x000fea000383ffff */
.L_x_2514:
[----:B0-----:R0:W1:Y:S02]  /*23840*/  SYNCS.PHASECHK.TRANS64.TRYWAIT P0, [R2+URZ+0x34860], R9 ;  /* 0x03486009020075a7 */ /* 0x001064000800017f */
[----:B-1----:R-:W-:Y:S05]  /*23850*/  @!P0 NANOSLEEP.SYNCS 0x989680 ;  /* 0x009896800000895d */ /* 0x002fea0003900000 */
[----:B------:R-:W1:Y:S02]  /*23860*/  @!P0 SYNCS.PHASECHK.TRANS64 P0, [R2+URZ+0x34860], R9 ;  /* 0x03486009020085a7 */ /* 0x000e64000800007f */
[----:B-1----:R-:W-:Y:S05]  /*23870*/  @!P0 BRA `(.L_x_2514) ;  /* 0xfffffffc00f08947 */ /* 0x002fea000383ffff */
[----:B------:R-:W-:Y:S05]  /*23880*/  BRA `(.L_x_2628) ;  /* 0xffffffd000dc7947 */ /* 0x000fea000383ffff */
.L_x_2522:
[----:B-1----:R1:W2:Y:S02]  /*23890*/  SYNCS.PHASECHK.TRANS64.TRYWAIT P0, [R3+URZ+0x34860], R0 ;  /* 0x03486000030075a7 */ /* 0x0022a4000800017f */
[----:B--2---:R-:W-:Y:S05]  /*238a0*/  @!P0 NANOSLEEP.SYNCS 0x989680 ;  /* 0x009896800000895d */ /* 0x004fea0003900000 */
[----:B------:R-:W2:Y:S02]  /*238b0*/  @!P0 SYNCS.PHASECHK.TRANS64 P0, [R3+URZ+0x34860], R0 ;  /* 0x03486000030085a7 */ /* 0x000ea4000800007f */
[----:B--2---:R-:W-:Y:S05]  /*238c0*/  @!P0 BRA `(.L_x_2522) ;  /* 0xfffffffc00f08947 */ /* 0x004fea000383ffff */
[----:B------:R-:W-:Y:S05]  /*238d0*/  BRA `(.L_x_2629) ;  /* 0xffffffd400f87947 */ /* 0x000fea000383ffff */
.L_x_2525:
[----:B------:R-:W-:Y:S01]  /*238e0*/  BSSY B0, `(.L_x_2630) ;  /* 0x0000008000007945 */ /* 0x000fe20003800000 */
[----:B------:R-:W-:Y:S01]  /*238f0*/  MOV R13, R16 ;  /* 0x00000010000d7202 */ /* 0x000fe20000000f00 */
[----:B------:R-:W-:Y:S01]  /*23900*/  IMAD.MOV.U32 R12, RZ, RZ, RZ ;  /* 0x000000ffff0c7224 */ /* 0x000fe200078e00ff */
[----:B0-----:R-:W-:Y:S01]  /*23910*/  MOV R15, 0xffffffff ;  /* 0xffffffff000f7802 */ /* 0x001fe20000000f00 */
[----:B------:R-:W-:-:S07]  /*23920*/  IMAD.MOV.U32 R11, RZ, RZ, 0x1f ;  /* 0x0000001fff0b7424 */ /* 0x000fce00078e00ff */
[----:B-1----:R-:W-:Y:S05]  /*23930*/  WARPSYNC.COLLECTIVE R15, `(.L_x_2631) ;  /* 0x000000000f087348 */ /* 0x002fea0003c00000 */
[----:B------:R0:W2:Y:S02]  /*23940*/  SHFL.IDX P6, R14, R13, R12, R11 ;  /* 0x0000000c0d0e7389 */ /* 0x0000a400000c000b */
[----:B012---:R-:W-:Y:S01]  /*23950*/  ENDCOLLECTIVE ;  /* 0x000000000000791b */ /* 0x007fe20003800000 */
.L_x_2631:
[----:B------:R-:W-:Y:S05]  /*23960*/  BSYNC B0 ;  /* 0x0000000000007941 */ /* 0x000fea0003800000 */
.L_x_2630:
[----:B------:R-:W-:Y:S01]  /*23970*/  IMAD.MOV.U32 R13, RZ, RZ, R16 ;  /* 0x000000ffff0d7224 */ /* 0x000fe200078e0010 */
[----:B------:R-:W-:Y:S01]  /*23980*/  MOV R12, 0x1 ;  /* 0x00000001000c7802 */ /* 0x000fe20000000f00 */
[----:B------:R-:W-:Y:S02]  /*23990*/  IMAD.MOV.U32 R11, RZ, RZ, 0x1f ;  /* 0x0000001fff0b7424 */ /* 0x000fe400078e00ff */
[----:B------:R-:W-:Y:S02]  /*239a0*/  IMAD.MOV.U32 R15, RZ, RZ, -0x1 ;  /* 0xffffffffff0f7424 */ /* 0x000fe400078e00ff */
[----:B------:R-:W-:-:S07]  /*239b0*/  IMAD.MOV.U32 R4, RZ, RZ, R14 ;  /* 0x000000ffff047224 */ /* 0x000fce00078e000e */
[----:B------:R-:W-:Y:S05]  /*239c0*/  WARPSYNC.COLLECTIVE R15, `(.L_x_2632) ;  /* 0x000000000f087348 */ /* 0x000fea0003c00000 */
[----:B------:R0:W1:Y:S02]  /*239d0*/  SHFL.IDX P6, R14, R13, R12, R11 ;  /* 0x0000000c0d0e7389 */ /* 0x00006400000c000b */
[----:B01----:R-:W-:Y:S01]  /*239e0*/  ENDCOLLECTIVE ;  /* 0x000000000000791b */ /* 0x003fe20003800000 */
.L_x_2632:
[----:B------:R-:W-:Y:S01]  /*239f0*/  MOV R16, R14 ;  /* 0x0000000e00107202 */ /* 0x000fe20000000f00 */
[----:B------:R-:W-:Y:S06]  /*23a00*/  BRA `(.L_x_2633) ;  /* 0xffffffd8008c7947 */ /* 0x000fec000383ffff */
.L_x_2528:
[----:B------:R-:W-:Y:S01]  /*23a10*/  BSSY B0, `(.L_x_2634) ;  /* 0x0000008000007945 */ /* 0x000fe20003800000 */
[----:B-----5:R-:W-:Y:S01]  /*23a20*/  IMAD.MOV.U32 R13, RZ, RZ, R17 ;  /* 0x000000ffff0d7224 */ /* 0x020fe200078e0011 */
[----:B------:R-:W-:Y:S01]  /*23a30*/  MOV R11, RZ ;  /* 0x000000ff000b7202 */ /* 0x000fe20000000f00 */
[----:B------:R-:W-:Y:S02]  /*23a40*/  IMAD.MOV.U32 R12, RZ, RZ, 0x1 ;  /* 0x00000001ff0c7424 */ /* 0x000fe400078e00ff */
[----:B0-----:R-:W-:-:S07]  /*23a50*/  IMAD.MOV.U32 R15, RZ, RZ, -0x1 ;  /* 0xffffffffff0f7424 */ /* 0x001fce00078e00ff */
[----:B-1234-:R-:W-:Y:S05]  /*23a60*/  WARPSYNC.COLLECTIVE R15, `(.L_x_2635) ;  /* 0x000000000f087348 */ /* 0x01efea0003c00000 */
[----:B------:R0:W0:Y:S02]  /*23a70*/  SHFL.UP P6, R14, R13, R12, R11 ;  /* 0x0400000c0d0e7389 */ /* 0x00002400000c000b */
[----:B01234-:R-:W-:Y:S01]  /*23a80*/  ENDCOLLECTIVE ;  /* 0x000000000000791b */ /* 0x01ffe20003800000 */
.L_x_2635:
[----:B------:R-:W-:Y:S05]  /*23a90*/  BSYNC B0 ;  /* 0x0000000000007941 */ /* 0x000fea0003800000 */
.L_x_2634:
[C---:B------:R-:W-:Y:S01]  /*23aa0*/  ISETP.NE.AND P0, PT, R7.reuse, RZ, PT ;  /* 0x000000ff0700720c */ /* 0x040fe20003f05270 */
[----:B------:R-:W-:Y:S01]  /*23ab0*/  IMAD.MOV.U32 R11, RZ, RZ, RZ ;  /* 0x000000ffff0b7224 */ /* 0x000fe200078e00ff */
[----:B------:R-:W-:Y:S01]  /*23ac0*/  MOV R12, 0x2 ;  /* 0x00000002000c7802 */ /* 0x000fe20000000f00 */
[----:B------:R-:W-:Y:S01]  /*23ad0*/  IMAD.MOV.U32 R15, RZ, RZ, -0x1 ;  /* 0xffffffffff0f7424 */ /* 0x000fe200078e00ff */
[----:B------:R-:W-:Y:S02]  /*23ae0*/  SEL R14, R14, RZ, P0 ;  /* 0x000000ff0e0e7207 */ /* 0x000fe40000000000 */
[----:B------:R-:W-:-:S03]  /*23af0*/  ISETP.GE.U32.AND P0, PT, R7, 0x2, PT ;  /* 0x000000020700780c */ /* 0x000fc60003f06070 */
[----:B------:R-:W-:-:S10]  /*23b00*/  IMAD.IADD R13, R17, 0x1, R14 ;  /* 0x00000001110d7824 */ /* 0x000fd400078e020e */
[----:B------:R-:W-:Y:S05]  /*23b10*/  WARPSYNC.COLLECTIVE R15, `(.L_x_2636) ;  /* 0x000000000f087348 */ /* 0x000fea0003c00000 */
[----:B------:R0:W1:Y:S02]  /*23b20*/  SHFL.UP P6, R14, R13, R12, R11 ;  /* 0x0400000c0d0e7389 */ /* 0x00006400000c000b */
[----:B01----:R-:W-:Y:S01]  /*23b30*/  ENDCOLLECTIVE ;  /* 0x000000000000791b */ /* 0x003fe20003800000 */
.L_x_2636:
        /* <DEDUP_REMOVED lines=8> */
.L_x_2637:
        /* <DEDUP_REMOVED lines=8> */
.L_x_2638:
        /* <DEDUP_REMOVED lines=8> */
.L_x_2639:
[----:B------:R-:W-:Y:S01]  /*23cc0*/  IMAD.MOV.U32 R12, RZ, RZ, 0x1f ;  /* 0x0000001fff0c7424 */ /* 0x000fe200078e00ff */
[----:B------:R-:W-:Y:S02]  /*23cd0*/  MOV R11, 0x1f ;  /* 0x0000001f000b7802 */ /* 0x000fe40000000f00 */
[----:B------:R-:W-:-:S04]  /*23ce0*/  SEL R3, R14, RZ, P0 ;  /* 0x000000ff0e037207 */ /* 0x000fc80000000000 */
[----:B------:R-:W-:-:S05]  /*23cf0*/  IADD3 R2, R6, R3, RZ ;  /* 0x0000000306027210 */ /* 0x000fca0007ffe0ff */
[----:B------:R-:W-:-:S07]  /*23d00*/  IMAD.MOV.U32 R13, RZ, RZ, R2 ;  /* 0x000000ffff0d7224 */ /* 0x000fce00078e0002 */
[----:B------:R-:W-:Y:S05]  /*23d10*/  WARPSYNC.COLLECTIVE R15, `(.L_x_2640) ;  /* 0x000000000f087348 */ /* 0x000fea0003c00000 */
[----:B------:R0:W1:Y:S02]  /*23d20*/  SHFL.IDX P6, R14, R13, R12, R11 ;  /* 0x0000000c0d0e7389 */ /* 0x00006400000c000b */
[----:B01----:R-:W-:Y:S01]  /*23d30*/  ENDCOLLECTIVE ;  /* 0x000000000000791b */ /* 0x003fe20003800000 */
.L_x_2640:
[----:B------:R-:W-:Y:S05]  /*23d40*/  BRA `(.L_x_2641) ;  /* 0xffffffd800507947 */ /* 0x000fea000383ffff */
.L_x_2533:
[----:B------:R-:W-:Y:S01]  /*23d50*/  BSSY B0, `(.L_x_2642) ;  /* 0x0000008000007945 */ /* 0x000fe20003800000 */
[----:B-----5:R-:W-:Y:S01]  /*23d60*/  IMAD.MOV.U32 R13, RZ, RZ, R17 ;  /* 0x000000ffff0d7224 */ /* 0x020fe200078e0011 */
[----:B------:R-:W-:Y:S01]  /*23d70*/  MOV R11, RZ ;  /* 0x000000ff000b7202 */ /* 0x000fe20000000f00 */
[----:B------:R-:W-:Y:S02]  /*23d80*/  IMAD.MOV.U32 R12, RZ, RZ, 0x1 ;  /* 0x00000001ff0c7424 */ /* 0x000fe400078e00ff */
[----:B------:R-:W-:-:S07]  /*23d90*/  IMAD.MOV.U32 R15, RZ, RZ, -0x1 ;  /* 0xffffffffff0f7424 */ /* 0x000fce00078e00ff */
[----:B01----:R-:W-:Y:S05]  /*23da0*/  WARPSYNC.COLLECTIVE R15, `(.L_x_2643) ;  /* 0x000000000f087348 */ /* 0x003fea0003c00000 */
[----:B------:R2:W3:Y:S02]  /*23db0*/  SHFL.UP P6, R14, R13, R12, R11 ;  /* 0x0400000c0d0e7389 */ /* 0x0004e400000c000b */
[----:B0123--:R-:W-:Y:S01]  /*23dc0*/  ENDCOLLECTIVE ;  /* 0x000000000000791b */ /* 0x00ffe20003800000 */
.L_x_2643:
[----:B------:R-:W-:Y:S05]  /*23dd0*/  BSYNC B0 ;  /* 0x0000000000007941 */ /* 0x000fea0003800000 */
.L_x_2642:
        /* <DEDUP_REMOVED lines=10> */
.L_x_2644:
        /* <DEDUP_REMOVED lines=8> */
.L_x_2645:
        /* <DEDUP_REMOVED lines=8> */
.L_x_2646:
        /* <DEDUP_REMOVED lines=8> */
.L_x_2647:
        /* <DEDUP_REMOVED lines=8> */
.L_x_2648:
[----:B------:R-:W-:Y:S05]  /*24080*/  BRA `(.L_x_2649) ;  /* 0xffffffd800347947 */ /* 0x000fea000383ffff */
.L_x_2535:
[----:B------:R-:W-:Y:S01]  /*24090*/  BSSY B0, `(.L_x_2650) ;  /* 0x0000006000007945 */ /* 0x000fe20003800000 */
[----:B------:R-:W-:Y:S01]  /*240a0*/  PLOP3.LUT P6, PT, P6, PT, PT, 0x8, 0x0 ;  /* 0x000000000000781c */ /* 0x000fe200037ce170 */
[----:B------:R-:W-:-:S12]  /*240b0*/  IMAD.MOV.U32 R15, RZ, RZ, -0x1 ;  /* 0xffffffffff0f7424 */ /* 0x000fd800078e00ff */
[----:B0-----:R-:W-:Y:S05]  /*240c0*/  WARPSYNC.COLLECTIVE R15, `(.L_x_2651) ;  /* 0x000000000f087348 */ /* 0x001fea0003c00000 */
[----:B------:R-:W-:Y:S01]  /*240d0*/  VOTE.ANY R14, PT, P6 ;  /* 0x00000000000e7806 */ /* 0x000fe200030e0100 */
[----:B0-----:R-:W-:Y:S06]  /*240e0*/  ENDCOLLECTIVE ;  /* 0x000000000000791b */ /* 0x001fec0003800000 */
.L_x_2651:
[----:B------:R-:W-:Y:S05]  /*240f0*/  BSYNC B0 ;  /* 0x0000000000007941 */ /* 0x000fea0003800000 */
.L_x_2650:
[----:B------:R-:W-:Y:S01]  /*24100*/  IMAD.MOV.U32 R3, RZ, RZ, R14 ;  /* 0x000000ffff037224 */ /* 0x000fe200078e000e */
[----:B------:R-:W-:Y:S01]  /*24110*/  MOV R13, R17 ;  /* 0x00000011000d7202 */ /* 0x000fe20000000f00 */
[----:B------:R-:W-:Y:S01]  /*24120*/  IMAD.MOV.U32 R11, RZ, RZ, 0x1f ;  /* 0x0000001fff0b7424 */ /* 0x000fe200078e00ff */
[----:B------:R-:W-:Y:S01]  /*24130*/  MOV R15, 0xffffffff ;  /* 0xffffffff000f7802 */ /* 0x000fe20000000f00 */
[----:B------:R-:W0:Y:S02]  /*24140*/  POPC R6, R3 ;  /* 0x0000000300067309 */ /* 0x000e240000000000 */
[----:B0-----:R-:W-:-:S07]  /*24150*/  IMAD.MOV.U32 R12, RZ, RZ, R6 ;  /* 0x000000ffff0c7224 */ /* 0x001fce00078e0006 */
[----:B------:R-:W-:Y:S05]  /*24160*/  WARPSYNC.COLLECTIVE R15, `(.L_x_2652) ;  /* 0x000000000f087348 */ /* 0x000fea0003c00000 */
[----:B------:R0:W1:Y:S02]  /*24170*/  SHFL.IDX P6, R14, R13, R12, R11 ;  /* 0x0000000c0d0e7389 */ /* 0x00006400000c000b */
[----:B01----:R-:W-:Y:S01]  /*24180*/  ENDCOLLECTIVE ;  /* 0x000000000000791b */ /* 0x003fe20003800000 */
.L_x_2652:
[----:B------:R-:W-:Y:S01]  /*24190*/  IMAD.MOV.U32 R17, RZ, RZ, R14 ;  /* 0x000000ffff117224 */ /* 0x000fe200078e000e */
[----:B------:R-:W-:Y:S06]  /*241a0*/  BRA `(.L_x_2653) ;  /* 0xffffffd800247947 */ /* 0x000fec000383ffff */
.L_x_2537:
[----:B------:R-:W-:Y:S01]  /*241b0*/  BSSY B0, `(.L_x_2654) ;  /* 0x0000007000007945 */ /* 0x000fe20003800000 */
[----:B------:R-:W-:Y:S01]  /*241c0*/  IMAD.MOV.U32 R13, RZ, RZ, R2 ;  /* 0x000000ffff0d7224 */ /* 0x000fe200078e0002 */
[----:B------:R-:W-:Y:S01]  /*241d0*/  MOV R11, 0x1f ;  /* 0x0000001f000b7802 */ /* 0x000fe20000000f00 */
[----:B------:R-:W-:-:S07]  /*241e0*/  IMAD.MOV.U32 R15, RZ, RZ, -0x1 ;  /* 0xffffffffff0f7424 */ /* 0x000fce00078e00ff */
[----:B012---:R-:W-:Y:S05]  /*241f0*/  WARPSYNC.COLLECTIVE R15, `(.L_x_2655) ;  /* 0x000000000f087348 */ /* 0x007fea0003c00000 */
[----:B------:R3:W4:Y:S02]  /*24200*/  SHFL.IDX P6, R14, R13, R12, R11 ;  /* 0x0000000c0d0e7389 */ /* 0x00072400000c000b */
[----:B01234-:R-:W-:Y:S01]  /*24210*/  ENDCOLLECTIVE ;  /* 0x000000000000791b */ /* 0x01ffe20003800000 */
.L_x_2655:
[----:B------:R-:W-:Y:S05]  /*24220*/  BSYNC B0 ;  /* 0x0000000000007941 */ /* 0x000fea0003800000 */
.L_x_2654:
[----:B------:R-:W-:Y:S01]  /*24230*/  IMAD.MOV.U32 R7, RZ, RZ, R14 ;  /* 0x000000ffff077224 */ /* 0x000fe200078e000e */
[----:B------:R-:W-:Y:S06]  /*24240*/  BRA `(.L_x_2536) ;  /* 0xffffffd800187947 */ /* 0x000fec000383ffff */
.L_x_2541:
[----:B-1----:R1:W2:Y:S02]  /*24250*/  SYNCS.PHASECHK.TRANS64.TRYWAIT P0, [R0+URZ+0x34820], R3 ;  /* 0x03482003000075a7 */ /* 0x0022a4000800017f */
[----:B--2---:R-:W-:Y:S05]  /*24260*/  @!P0 NANOSLEEP.SYNCS 0x989680 ;  /* 0x009896800000895d */ /* 0x004fea0003900000 */
[----:B------:R-:W2:Y:S02]  /*24270*/  @!P0 SYNCS.PHASECHK.TRANS64 P0, [R0+URZ+0x34820], R3 ;  /* 0x03482003000085a7 */ /* 0x000ea4000800007f */
[----:B--2---:R-:W-:Y:S05]  /*24280*/  @!P0 BRA `(.L_x_2541) ;  /* 0xfffffffc00f08947 */ /* 0x004fea000383ffff */
[----:B------:R-:W-:Y:S05]  /*24290*/  BRA `(.L_x_2656) ;  /* 0xffffffdc008c7947 */ /* 0x000fea000383ffff */
.L_x_2542:
[----:B------:R-:W2:Y:S01]  /*242a0*/  S2R R2, SR_TID.X ;  /* 0x0000000000027919 */ /* 0x000ea20000002100 */
[----:B------:R-:W-:Y:S01]  /*242b0*/  BSSY B0, `(.L_x_2657) ;  /* 0x000000a000007945 */ /* 0x000fe20003800000 */
[----:B------:R-:W-:Y:S01]  /*242c0*/  IMAD.MOV.U32 R12, RZ, RZ, RZ ;  /* 0x000000ffff0c7224 */ /* 0x000fe200078e00ff */
[----:B------:R-:W-:Y:S01]  /*242d0*/  MOV R15, 0xffffffff ;  /* 0xffffffff000f7802 */ /* 0x000fe20000000f00 */
[----:B0-----:R-:W-:Y:S01]  /*242e0*/  IMAD.MOV.U32 R11, RZ, RZ, 0x1f ;  /* 0x0000001fff0b7424 */ /* 0x001fe200078e00ff */
[----:B--2---:R-:W-:-:S04]  /*242f0*/  SHF.R.U32.HI R2, RZ, 0x5, R2 ;  /* 0x00000005ff027819 */ /* 0x004fc80000011602 */
[----:B------:R-:W-:-:S04]  /*24300*/  LOP3.LUT R2, R2, 0x3, RZ, 0xc0, !PT ;  /* 0x0000000302027812 */ /* 0x000fc800078ec0ff */
[----:B------:R-:W-:-:S07]  /*24310*/  MOV R13, R2 ;  /* 0x00000002000d7202 */ /* 0x000fce0000000f00 */
[----:B-1----:R-:W-:Y:S05]  /*24320*/  WARPSYNC.COLLECTIVE R15, `(.L_x_2658) ;  /* 0x000000000f087348 */ /* 0x002fea0003c00000 */
[----:B------:R0:W2:Y:S02]  /*24330*/  SHFL.IDX P6, R14, R13, R12, R11 ;  /* 0x0000000c0d0e7389 */ /* 0x0000a400000c000b */
[----:B012---:R-:W-:Y:S01]  /*24340*/  ENDCOLLECTIVE ;  /* 0x000000000000791b */ /* 0x007fe20003800000 */
.L_x_2658:
[----:B------:R-:W-:Y:S05]  /*24350*/  BSYNC B0 ;  /* 0x0000000000007941 */ /* 0x000fea0003800000 */
.L_x_2657:
[----:B------:R-:W-:Y:S05]  /*24360*/  BRA `(.L_x_2659) ;  /* 0xffffffdc00747947 */ /* 0x000fea000383ffff */
.L_x_2543:
[----:B------:R-:W-:Y:S01]  /*24370*/  BSSY B0, `(.L_x_2660) ;  /* 0x0000006000007945 */ /* 0x000fe20003800000 */
[----:B------:R-:W-:-:S07]  /*24380*/  IMAD.MOV.U32 R15, RZ, RZ, -0x1 ;  /* 0xffffffffff0f7424 */ /* 0x000fce00078e00ff */
[----:B012---:R-:W-:Y:S05]  /*24390*/  WARPSYNC.COLLECTIVE R15, `(.L_x_2661) ;  /* 0x000000000f0c7348 */ /* 0x007fea0003c00000 */
[----:B------:R-:W-:Y:S02]  /*243a0*/  ELECT P6, UR62, PT ;  /* 0x00000000003e782f */ /* 0x000fe400038c0000 */
[----:B------:R-:W-:Y:S01]  /*243b0*/  MOV R14, UR62 ;  /* 0x0000003e000e7c02 */ /* 0x000fe20008000f00 */
[----:B012---:R-:W-:Y:S10]  /*243c0*/  ENDCOLLECTIVE ;  /* 0x000000000000791b */ /* 0x007ff40003800000 */
.L_x_2661:
[----:B------:R-:W-:Y:S05]  /*243d0*/  BSYNC B0 ;  /* 0x0000000000007941 */ /* 0x000fea0003800000 */
.L_x_2660:
[----:B------:R-:W-:Y:S05]  /*243e0*/  BRA `(.L_x_2662) ;  /* 0xffffffdc00687947 */ /* 0x000fea000383ffff */
.L_x_2545:
[----:B-1----:R1:W2:Y:S02]  /*243f0*/  SYNCS.PHASECHK.TRANS64.TRYWAIT P0, [R6+URZ], R5 ;  /* 0x00000005060075a7 */ /* 0x0022a4000800017f */
[----:B--2---:R-:W-:Y:S05]  /*24400*/  @!P0 NANOSLEEP.SYNCS 0x989680 ;  /* 0x009896800000895d */ /* 0x004fea0003900000 */
[----:B------:R-:W2:Y:S02]  /*24410*/  @!P0 SYNCS.PHASECHK.TRANS64 P0, [R6+URZ], R5 ;  /* 0x00000005060085a7 */ /* 0x000ea4000800007f */
[----:B--2---:R-:W-:Y:S05]  /*24420*/  @!P0 BRA `(.L_x_2545) ;  /* 0xfffffffc00f08947 */ /* 0x004fea000383ffff */
[----:B------:R-:W-:Y:S05]  /*24430*/  BRA `(.L_x_2663) ;  /* 0xffffffdc00ac7947 */ /* 0x000fea000383ffff */
.L_x_2546:
[----:B--2---:R2:W3:Y:S02]  /*24440*/  SYNCS.PHASECHK.TRANS64.TRYWAIT P0, [R7+URZ], R2 ;  /* 0x00000002070075a7 */ /* 0x0044e4000800017f */
[----:B---3--:R-:W-:Y:S05]  /*24450*/  @!P0 NANOSLEEP.SYNCS 0x989680 ;  /* 0x009896800000895d */ /* 0x008fea0003900000 */
[----:B------:R-:W3:Y:S02]  /*24460*/  @!P0 SYNCS.PHASECHK.TRANS64 P0, [R7+URZ], R2 ;  /* 0x00000002070085a7 */ /* 0x000ee4000800007f */
[----:B---3--:R-:W-:Y:S05]  /*24470*/  @!P0 BRA `(.L_x_2546) ;  /* 0xfffffffc00f08947 */ /* 0x008fea000383ffff */
[----:B------:R-:W-:Y:S05]  /*24480*/  BRA `(.L_x_2664) ;  /* 0xffffffdc00a07947 */ /* 0x000fea000383ffff */
.L_x_2548:
[----:B---3--:R3:W4:Y:S02]  /*24490*/  SYNCS.PHASECHK.TRANS64.TRYWAIT P0, [R4+URZ], R5 ;  /* 0x00000005040075a7 */ /* 0x008724000800017f */
[----:B----4-:R-:W-:Y:S05]  /*244a0*/  @!P0 NANOSLEEP.SYNCS 0x989680 ;  /* 0x009896800000895d */ /* 0x010fea0003900000 */
[----:B------:R-:W4:Y:S02]  /*244b0*/  @!P0 SYNCS.PHASECHK.TRANS64 P0, [R4+URZ], R5 ;  /* 0x00000005040085a7 */ /* 0x000f24000800007f */
[----:B----4-:R-:W-:Y:S05]  /*244c0*/  @!P0 BRA `(.L_x_2548) ;  /* 0xfffffffc00f08947 */ /* 0x010fea000383ffff */
[----:B------:R-:W-:Y:S05]  /*244d0*/  BRA `(.L_x_2665) ;  /* 0xffffffdc00a87947 */ /* 0x000fea000383ffff */
.L_x_2666:
        /* <DEDUP_REMOVED lines=10> */
.L_x_11939:


//--------------------- .text._ZN7cutlass13device_kernelIN5flash11enable_sm90INS1_16FlashAttnFwdSm90INS1_25CollectiveMainloopFwdSm90ILi2EN4cute5tupleIJNS5_1CILi1EEES8_S8_EEENS6_IJNS7_ILi64EEESA_SA_EEELi512ENS_6half_tEfNS_4arch4Sm90ELb0ELb0ELb0ELb0ELb0ELb0ELb0ELb0ELb0ELb0ELb0ELb0EEENS1_21CollectiveEpilogueFwdINS6_IJSA_NS7_ILi512EEESA_EEES9_SC_SE_Li256ELb0ELb0ELb0ELb0EEENS1_29StaticPersistentTileSchedulerILb0EEEEEEEEEvNT_6ParamsE --------------------------
	.section	.text._ZN7cutlass13device_kernelIN5flash11enable_sm90INS1_16FlashAttnFwdSm90INS1_25CollectiveMainloopFwdSm90ILi2EN4cute5tupleIJNS5_1CILi1EEES8_S8_EEENS6_IJNS7_ILi64EEESA_SA_EEELi512ENS_6half_tEfNS_4arch4Sm90ELb0ELb0ELb0ELb0ELb0ELb0ELb0ELb0ELb0ELb0ELb0ELb0EEENS1_21CollectiveEpilogueFwdINS6_IJSA_NS7_ILi512EEESA_EEES9_SC_SE_Li256ELb0ELb0ELb0ELb0EEENS1_29StaticPersistentTileSchedulerILb0EEEEEEEEEvNT_6ParamsE,"ax",@progbits
	.align	128
.text._ZN7cutlass13device_kernelIN5flash11enable_sm90INS1_16FlashAttnFwdSm90INS1_25CollectiveMainloopFwdSm90ILi2EN4cute5tupleIJNS5_1CILi1EEES8_S8_EEENS6_IJNS7_ILi64EEESA_SA_EEELi512ENS_6half_tEfNS_4arch4Sm90ELb0ELb0ELb0ELb0ELb0ELb0ELb0ELb0ELb0ELb0ELb0ELb0EEENS1_21CollectiveEpilogueFwdINS6_IJSA_NS7_ILi512EEESA_EEES9_SC_SE_Li256ELb0ELb0ELb0ELb0EEENS1_29StaticPersistentTileSchedulerILb0EEEEEEEEEvNT_6ParamsE:
        .type           _ZN7cutlass13device_kernelIN5flash11enable_sm90INS1_16FlashAttnFwdSm90INS1_25CollectiveMainloopFwdSm90ILi2EN4cute5tupleIJNS5_1CILi1EEES8_S8_EEENS6_IJNS7_ILi64EEESA_SA_EEELi512ENS_6half_tEfNS_4arch4Sm90ELb0ELb0ELb0ELb0ELb0ELb0ELb0ELb0ELb0ELb0ELb0ELb0EEENS1_21CollectiveEpilogueFwdINS6_IJSA_NS7_ILi512EEESA_EEES9_SC_SE_Li256ELb0ELb0ELb0ELb0EEENS1_29StaticPersistentTileSchedulerILb0EEEEEEEEEvNT_6ParamsE,@function
        .size           _ZN7cutlass13device_kernelIN5flash11enable_sm90INS1_16FlashAttnFwdSm90INS1_25CollectiveMainloopFwdSm90ILi2EN4cute5tupleIJNS5_1CILi1EEES8_S8_EEENS6_IJNS7_ILi64EEESA_SA_EEELi512ENS_6half_tEfNS_4arch4Sm90ELb0ELb0ELb0ELb0ELb0ELb0ELb0ELb0ELb0ELb0ELb0ELb0EEENS1_21CollectiveEpilogueFwdINS6_IJSA_NS7_ILi512EEESA_EEES9_SC_SE_Li256ELb0ELb0ELb0ELb0EEENS1_29StaticPersistentTileSchedulerILb0EEEEEEEEEvNT_6ParamsE,(.L_x_11940 - _ZN7cutlass13device_kernelIN5flash11enable_sm90INS1_16FlashAttnFwdSm90INS1_25CollectiveMainloopFwdSm90ILi2EN4cute5tupleIJNS5_1CILi1EEES8_S8_EEENS6_IJNS7_ILi64EEESA_SA_EEELi512ENS_6half_tEfNS_4arch4Sm90ELb0ELb0ELb0ELb0ELb0ELb0ELb0ELb0ELb0ELb0ELb0ELb0EEENS1_21CollectiveEpilogueFwdINS6_IJSA_NS7_ILi512EEESA_EEES9_SC_SE_Li256ELb0ELb0ELb0ELb0EEENS1_29StaticPersistentTileSchedulerILb0EEEEEEEEEvNT_6ParamsE)
        .other          _ZN7cutlass13device_kernelIN5flash11enable_sm90INS1_16FlashAttnFwdSm90INS1_25CollectiveMainloopFwdSm90ILi2EN4cute5tupleIJNS5_1CILi1EEES8_S8_EEENS6_IJNS7_ILi64EEESA_SA_EEELi512ENS_6half_tEfNS_4arch4Sm90ELb0ELb0ELb0ELb0ELb0ELb0ELb0ELb0ELb0ELb0ELb0ELb0EEENS1_21CollectiveEpilogueFwdINS6_IJSA_NS7_ILi512EEESA_EEES9_SC_SE_Li256ELb0ELb0ELb0ELb0EEENS1_29StaticPersistentTileSchedulerILb0EEEEEEEEEvNT_6ParamsE,@"STO_CUDA_ENTRY STV_DEFAULT"
_ZN7cutlass13device_kernelIN5flash11enable_sm90INS1_16FlashAttnFwdSm90INS1_25CollectiveMainloopFwdSm90ILi2EN4cute5tupleIJNS5_1CILi1EEES8_S8_EEENS6_IJNS7_ILi64EEESA_SA_EEELi512ENS_6half_tEfNS_4arch4Sm90ELb0ELb0ELb0ELb0ELb0ELb0ELb0ELb0ELb0ELb0ELb0ELb0EEENS1_21CollectiveEpilogueFwdINS6_IJSA_NS7_ILi512EEESA_EEES9_SC_SE_Li256ELb0ELb0ELb0ELb0EEENS1_29StaticPersistentTileSchedulerILb0EEEEEEEEEvNT_6ParamsE:
[----:B------:R-:W1:Y:S02]  /*0000*/  LDC R1, c[0x0][0x28] ;  /* 0x00000a00ff017b82 */ /* 0x000e640000000800 */
[----:B-1----:R-:W-:Y:S01]  /*0010*/  IADD3 R1, R1, -0x20, RZ ;  /* 0xffffffe001017810 */ /* 0x002fe20007ffe0ff */
        /* <DEDUP_REMOVED lines=22> */
.L_x_2668:
[----:B------:R-:W-:Y:S05]  /*0180*/  BSYNC B0 ;  /* 0x0000000000007941 */ /* 0x000fea0003800000 */
.L_x_2667:
        /* <DEDUP_REMOVED lines=33> */
.L_x_2669:
        /* <DEDUP_REMOVED lines=22> */
.L_x_2670:
        /* <DEDUP_REMOVED lines=18> */
.L_x_2671:
        /* <DEDUP_REMOVED lines=22> */
.L_x_2672:
        /* <DEDUP_REMOVED lines=22> */
.L_x_2673:
[----:B------:R-:W-:Y:S01]  /*08e0*/  PLOP3.LUT P0, PT, PT, PT, UP0, 0x80, 0x0 ;  /* 0x000000000000781c */ /* 0x000fe20003f0f008 */
[----:B------:R-:W-:Y:S01]  /*08f0*/  UMOV UR38, 0x1 ;  /* 0x0000000100267882 */ /* 0x000fe20000000000 */
[----:B------:R-:W-:Y:S01]  /*0900*/  NOP ;  /* 0x0000000000007918 */ /* 0x000fe20000000000 */
[----:B------:R-:W-:Y:S01]  /*0910*/  USEL UR38, UR38, 0x2, !UP0 ;  /* 0x0000000226267887 */ /* 0x000fe2000c000000 */
[----:B------:R-:W-:Y:S01]  /*0920*/  ULDC.64 UR48, c[0x0][0x208] ;  /* 0x0000820000307ab9 */ /* 0x000fe20000000a00 */
[----:B-123--:R-:W-:Y:S08]  /*0930*/  BAR.SYNC.DEFER_BLOCKING 0x0 ;  /* 0x0000000000007b1d */ /* 0x00eff00000010000 */
[----:B------:R-:W-:Y:S05]  /*0940*/  @!P0 BRA `(.L_x_2674) ;  /* 0x0000006c00088947 */ /* 0x000fea0003800000 */
.L_x_2675:
[----:B------:R-:W-:-:S08]  /*0950*/  NOP ;  /* 0x0000000000007918 */ /* 0x000fd00000000000 */
[----:B------:R-:W1:Y:S02]  /*0960*/  USETMAXREG.TRY_ALLOC.CTAPOOL UP0, 0xf0 ;  /* 0x000000f0000079c8 */ /* 0x000e640008000600 */
[----:B-1----:R-:W-:-:S13]  /*0970*/  PLOP3.LUT P0, PT, PT, PT, UP0, 0x80, 0x0 ;  /* 0x000000000000781c */ /* 0x002fda0003f0f008 */
[----:B------:R-:W-:Y:S05]  /*0980*/  @!P0 BRA `(.L_x_2675) ;  /* 0xfffffffc00f08947 */ /* 0x000fea000383ffff */
[----:B------:R-:W-:Y:S01]  /*0990*/  LOP3.LUT R0, R4, 0xffffff80, RZ, 0xc0, !PT ;  /* 0xffffff8004007812 */ /* 0x000fe200078ec0ff */
[----:B------:R-:W1:Y:S03]  /*09a0*/  S2UR UR45, SR_CTAID.X ;  /* 0x00000000002d79c3 */ /* 0x000e660000002500 */
[----:B------:R-:W-:-:S05]  /*09b0*/  ISETP.NE.AND P0, PT, R0, 0x80, PT ;  /* 0x000000800000780c */ /* 0x000fca0003f05270 */
[----:B------:R-:W1:Y:S08]  /*09c0*/  LDC R0, c[0x0][0xda4] ;  /* 0x00036900ff007b82 */ /* 0x000e700000000800 */
[----:B------:R-:W-:Y:S06]  /*09d0*/  @!P0 BAR.ARV 0x8, 0xa0 ;  /* 0x0202800000008b1d */ /* 0x000fec0000002000 */
[----:B------:R-:W-:-:S13]  /*09e0*/  ISETP.GE.U32.AND P0, PT, R4, 0x100, PT ;  /* 0x000001000400780c */ /* 0x000fda0003f06070 */
[----:B------:R-:W-:Y:S06]  /*09f0*/  @P0 BAR.ARV 0xf, 0x100 ;  /* 0x03c4000000000b1d */ /* 0x000fec0000002000 */
[----:B-1----:R-:W-:-:S13]  /*0a00*/  ISETP.LE.AND P0, PT, R0, UR45, PT ;  /* 0x0000002d00007c0c */ /* 0x002fda000bf03270 */
[----:B------:R-:W-:Y:S05]  /*0a10*/  @P0 EXIT ;  /* 0x000000000000094d */ /* 0x000fea0003800000 */
[----:B------:R-:W-:Y:S01]  /*0a20*/  VIADD R0, R4, 0xffffff80 ;  /* 0xffffff8004007836 */ /* 0x000fe20000000000 */
[----:B------:R-:W1:Y:S01]  /*0a30*/  S2UR UR4, SR_CgaCtaId ;  /* 0x00000000000479c3 */ /* 0x000e620000008800 */
[----:B------:R-:W-:Y:S01]  /*0a40*/  UMOV UR46, 0x400 ;  /* 0x00000400002e7882 */ /* 0x000fe20000000000 */
[----:B------:R-:W-:Y:S01]  /*0a50*/  MOV R22, 0x20 ;  /* 0x0000002000167802 */ /* 0x000fe20000000f00 */
[----:B------:R-:W-:Y:S01]  /*0a60*/  ULOP3.LUT UR44, UR38, 0x1, URZ, 0xfc, !UPT ;  /* 0x00000001262c7892 */ /* 0x000fe2000f8efc3f */
[----:B------:R-:W-:Y:S01]  /*0a70*/  SHF.R.S32.HI R3, RZ, 0x1f, R0 ;  /* 0x0000001fff037819 */ /* 0x000fe20000011400 */
[----:B------:R-:W-:Y:S01]  /*0a80*/  ULDC.64 UR52, c[0x0][0x198] ;  /* 0x0000660000347ab9 */ /* 0x000fe20000000a00 */
[----:B------:R-:W-:Y:S01]  /*0a90*/  UMOV UR41, URZ ;  /* 0x0000003f00297c82 */ /* 0x000fe20008000000 */
[----:B------:R-:W-:Y:S01]  /*0aa0*/  UMOV UR40, URZ ;  /* 0x0000003f00287c82 */ /* 0x000fe20008000000 */
[CC--:B------:R-:W-:Y:S01]  /*0ab0*/  LEA.HI R2, R3.reuse, R0.reuse, RZ, 0x4 ;  /* 0x0000000003027211 */ /* 0x0c0fe200078f20ff */
[----:B------:R-:W-:Y:S01]  /*0ac0*/  UMOV UR39, URZ ;  /* 0x0000003f00277c82 */ /* 0x000fe20008000000 */
[----:B------:R-:W-:-:S02]  /*0ad0*/  LEA.HI R4, R3, R0, RZ, 0x5 ;  /* 0x0000000003047211 */ /* 0x000fc400078f28ff */
[----:B------:R-:W-:Y:S02]  /*0ae0*/  LEA.HI R5, R3, R0, RZ, 0x7 ;  /* 0x0000000003057211 */ /* 0x000fe400078f38ff */
[----:B------:R-:W-:Y:S02]  /*0af0*/  LOP3.LUT R7, R2, 0xfffffff0, RZ, 0xc0, !PT ;  /* 0xfffffff002077812 */ /* 0x000fe400078ec0ff */
[--C-:B------:R-:W-:Y:S02]  /*0b00*/  SHF.R.S32.HI R185, RZ, 0x5, R4.reuse ;  /* 0x00000005ffb97819 */ /* 0x100fe40000011404 */
[----:B------:R-:W-:Y:S02]  /*0b10*/  LOP3.LUT R3, R5, 0xffffff80, RZ, 0xc0, !PT ;  /* 0xffffff8005037812 */ /* 0x000fe400078ec0ff */
[----:B------:R-:W-:Y:S02]  /*0b20*/  SHF.R.S32.HI R4, RZ, 0x1f, R4 ;  /* 0x0000001fff047819 */ /* 0x000fe40000011404 */
[C---:B------:R-:W-:Y:S01]  /*0b30*/  IADD3 R7, R0.reuse, -R7, RZ ;  /* 0x8000000700077210 */ /* 0x040fe20007ffe0ff */
[----:B------:R-:W-:Y:S01]  /*0b40*/  IMAD.IADD R3, R0, 0x1, -R3 ;  /* 0x0000000100037824 */ /* 0x000fe200078e0a03 */
[----:B------:R-:W-:Y:S01]  /*0b50*/  LEA.HI R4, R4, R185, RZ, 0x2 ;  /* 0x000000b904047211 */ /* 0x000fe200078f10ff */
[----:B-1----:R-:W-:Y:S01]  /*0b60*/  ULEA UR46, UR4, UR46, 0x18 ;  /* 0x0000002e042e7291 */ /* 0x002fe2000f8ec03f */
[----:B------:R-:W-:-:S02]  /*0b70*/  SHF.R.S32.HI R0, RZ, 0x1f, R7 ;  /* 0x0000001fff007819 */ /* 0x000fc40000011407 */
[----:B------:R-:W-:Y:S02]  /*0b80*/  SHF.R.S32.HI R184, RZ, 0x7, R5 ;  /* 0x00000007ffb87819 */ /* 0x000fe40000011405 */
[----:B------:R-:W-:Y:S02]  /*0b90*/  LOP3.LUT R4, R4, 0x3ffffc, RZ, 0xc0, !PT ;  /* 0x003ffffc04047812 */ /* 0x000fe400078ec0ff */
[----:B------:R-:W-:Y:S01]  /*0ba0*/  LEA.HI R6, R0, R7, RZ, 0x3 ;  /* 0x0000000700067211 */ /* 0x000fe200078f18ff */
[----:B------:R-:W-:Y:S01]  /*0bb0*/  IMAD R11, R184, 0x100, R7 ;  /* 0x00000100b80b7824 */ /* 0x000fe200078e0207 */
[----:B------:R-:W-:Y:S02]  /*0bc0*/  SHF.R.S32.HI R9, RZ, 0x4, R2 ;  /* 0x00000004ff097819 */ /* 0x000fe40000011402 */
[----:B------:R-:W-:Y:S02]  /*0bd0*/  IADD3 R8, R185, -R4, RZ ;  /* 0x80000004b9087210 */ /* 0x000fe40007ffe0ff */
[C---:B------:R-:W-:Y:S01]  /*0be0*/  LOP3.LUT R4, R6.reuse, 0xfffffff8, RZ, 0xc0, !PT ;  /* 0xfffffff806047812 */ /* 0x040fe200078ec0ff */
[----:B------:R-:W-:Y:S01]  /*0bf0*/  IMAD.SHL.U32 R6, R6, 0x40, RZ ;  /* 0x0000004006067824 */ /* 0x000fe200078e00ff */
[----:B------:R-:W-:Y:S01]  /*0c00*/  LEA.HI R2, R2, R9, RZ, 0x1 ;  /* 0x0000000902027211 */ /* 0x000fe200078f08ff */
[----:B------:R-:W-:Y:S01]  /*0c10*/  IMAD R186, R8, 0x10, R11 ;  /* 0x0000001008ba7824 */ /* 0x000fe200078e020b */
[----:B------:R-:W-:-:S02]  /*0c20*/  IADD3 R8, R7, -R4, RZ ;  /* 0x8000000407087210 */ /* 0x000fc40007ffe0ff */
[----:B------:R-:W-:Y:S02]  /*0c30*/  LOP3.LUT R2, R2, 0x1ffffffe, RZ, 0xc0, !PT ;  /* 0x1ffffffe02027812 */ /* 0x000fe400078ec0ff */
[----:B------:R-:W-:Y:S01]  /*0c40*/  LOP3.LUT R6, R6, 0x7ffffe00, RZ, 0xc0, !PT ;  /* 0x7ffffe0006067812 */ /* 0x000fe200078ec0ff */
[----:B------:R-:W-:Y:S01]  /*0c50*/  IMAD.SHL.U32 R10, R8, 0x40, RZ ;  /* 0x00000040080a7824 */ /* 0x000fe200078e00ff */
[----:B------:R-:W-:Y:S02]  /*0c60*/  IADD3 R9, R9, -R2, RZ ;  /* 0x8000000209097210 */ /* 0x000fe40007ffe0ff */
[----:B------:R-:W-:Y:S01]  /*0c70*/  SHF.R.S32.HI R0, RZ, 0x1f, R3 ;  /* 0x0000001fff007819 */ /* 0x000fe20000011403 */
[----:B------:R-:W-:Y:S01]  /*0c80*/  IMAD R6, R185, 0x400, R6 ;  /* 0x00000400b9067824 */ /* 0x000fe200078e0206 */
[----:B------:R-:W-:Y:S02]  /*0c90*/  SHF.L.U32 R9, R9, 0x3, RZ ;  /* 0x0000000309097819 */ /* 0x000fe400000006ff */
[----:B------:R-:W-:-:S02]  /*0ca0*/  LOP3.LUT R10, R10, 0x1c0, RZ, 0xc0, !PT ;  /* 0x000001c00a0a7812 */ /* 0x000fc400078ec0ff */
[----:B------:R-:W-:Y:S02]  /*0cb0*/  LEA R186, R186, R9, 0x6 ;  /* 0x00000009baba7211 */ /* 0x000fe400078e30ff */
[----:B------:R-:W-:Y:S02]  /*0cc0*/  LOP3.LUT R9, R10, 0x8, R9, 0xf8, !PT ;  /* 0x000000080a097812 */ /* 0x000fe400078ef809 */
[----:B------:R-:W-:Y:S02]  /*0cd0*/  SHF.R.U32.HI R10, RZ, 0x3, R10 ;  /* 0x00000003ff0a7819 */ /* 0x000fe4000001160a */
[CC--:B------:R-:W-:Y:S02]  /*0ce0*/  LEA.HI R2, R0.reuse, R3.reuse, RZ, 0x2 ;  /* 0x0000000300027211 */ /* 0x0c0fe400078f10ff */
[----:B------:R-:W-:Y:S02]  /*0cf0*/  LOP3.LUT R9, R9, R10, RZ, 0x3c, !PT ;  /* 0x0000000a09097212 */ /* 0x000fe400078e3cff */
[----:B------:R-:W-:-:S02]  /*0d00*/  LEA.HI R4, R0, R3, RZ, 0x5 ;  /* 0x0000000300047211 */ /* 0x000fc400078f28ff */
[----:B------:R-:W-:Y:S01]  /*0d10*/  R2P PR, R8, 0x6 ;  /* 0x0000000608007804 */ /* 0x000fe20000000000 */
[----:B------:R-:W-:Y:S01]  /*0d20*/  IMAD.IADD R6, R6, 0x1, R9 ;  /* 0x0000000106067824 */ /* 0x000fe200078e0209 */
[--C-:B------:R-:W-:Y:S02]  /*0d30*/  SHF.R.S32.HI R0, RZ, 0x2, R2.reuse ;  /* 0x00000002ff007819 */ /* 0x100fe40000011402 */
[----:B------:R-:W-:Y:S02]  /*0d40*/  SHF.R.S32.HI R7, RZ, 0x1f, R2 ;  /* 0x0000001fff077819 */ /* 0x000fe40000011402 */
[----:B------:R-:W-:Y:S02]  /*0d50*/  LEA.HI R5, R5, R184, RZ, 0x1 ;  /* 0x000000b805057211 */ /* 0x000fe400078f08ff */
[----:B------:R-:W-:Y:S02]  /*0d60*/  LEA R19, R6, UR46, 0x1 ;  /* 0x0000002e06137c11 */ /* 0x000fe4000f8e08ff */
[----:B------:R-:W-:-:S02]  /*0d70*/  LEA.HI R7, R7, R0, RZ, 0x3 ;  /* 0x0000000007077211 */ /* 0x000fc400078f18ff */
[----:B------:R-:W-:Y:S01]  /*0d80*/  LOP3.LUT R2, R2, 0x7ffffffc, RZ, 0xc0, !PT ;  /* 0x7ffffffc02027812 */ /* 0x000fe200078ec0ff */
[----:B------:R-:W-:Y:S01]  /*0d90*/  VIADD R23, R19, 0x26800 ;  /* 0x0002680013177836 */ /* 0x000fe20000000000 */
[----:B------:R-:W-:Y:S02]  /*0da0*/  LOP3.LUT R5, R5, 0xfffffe, RZ, 0xc0, !PT ;  /* 0x00fffffe05057812 */ /* 0x000fe400078ec0ff */
[----:B------:R-:W-:Y:S01]  /*0db0*/  LOP3.LUT R7, R7, 0xfffffff8, RZ, 0xc0, !PT ;  /* 0xfffffff807077812 */ /* 0x000fe200078ec0ff */
[----:B------:R-:W-:Y:S01]  /*0dc0*/  IMAD.IADD R16, R3, 0x1, -R2 ;  /* 0x0000000103107824 */ /* 0x000fe200078e0a02 */
[----:B------:R-:W-:Y:S01]  /*0dd0*/  IADD3 R18, R19, 0x26840, RZ ;  /* 0x0002684013127810 */ /* 0x000fe20007ffe0ff */
[----:B------:R-:W-:Y:S01]  /*0de0*/  IMAD.IADD R5, R184, 0x1, -R5 ;  /* 0x00000001b8057824 */ /* 0x000fe200078e0a05 */
[----:B------:R-:W-:Y:S01]  /*0df0*/  SEL R22, R22, 0xffffffe0, !P1 ;  /* 0xffffffe016167807 */ /* 0x000fe20004800000 */
[----:B------:R-:W-:Y:S01]  /*0e00*/  IMAD.SHL.U32 R16, R16, 0x2, RZ ;  /* 0x0000000210107824 */ /* 0x000fe200078e00ff */
[----:B------:R-:W-:-:S02]  /*0e10*/  IADD3 R7, R0, -R7, RZ ;  /* 0x8000000700077210 */ /* 0x000fc40007ffe0ff */
[----:B------:R-:W-:Y:S02]  /*0e20*/  SHF.R.S32.HI R2, RZ, 0x5, R4 ;  /* 0x00000005ff027819 */ /* 0x000fe40000011404 */
[C---:B------:R-:W-:Y:S02]  /*0e30*/  @P2 IADD3 R18, R23.reuse, -0x40, RZ ;  /* 0xffffffc017122810 */ /* 0x040fe40007ffe0ff */
[----:B------:R-:W-:Y:S02]  /*0e40*/  IADD3 R23, R23, R22, RZ ;  /* 0x0000001617177210 */ /* 0x000fe40007ffe0ff */
[----:B------:R-:W-:Y:S02]  /*0e50*/  LEA R2, R2, R7, 0x4 ;  /* 0x0000000702027211 */ /* 0x000fe400078e20ff */
[----:B------:R-:W-:Y:S02]  /*0e60*/  SHF.L.U32 R17, R5, 0x8, RZ ;  /* 0x0000000805117819 */ /* 0x000fe400000006ff */
[----:B------:R-:W-:-:S07]  /*0e70*/  IADD3 R22, R22, R18, RZ ;  /* 0x0000001216167210 */ /* 0x000fce0007ffe0ff */
.L_x_2709:
[----:B------:R-:W-:Y:S01]  /*0e80*/  ULDC UR4, c[0x0][0xda8] ;  /* 0x00036a0000047ab9 */ /* 0x000fe20000000800 */
[----:B------:R-:W-:Y:S01]  /*0e90*/  ULDC UR50, c[0x0][0x404] ;  /* 0x0001010000327ab9 */ /* 0x000fe20000000800 */
[----:B------:R-:W-:Y:S01]  /*0ea0*/  UISETP.NE.AND UP1, UPT, UR4, 0x1, UPT ;  /* 0x000000010400788c */ /* 0x000fe2000bf25270 */
[----:B------:R-:W-:Y:S02]  /*0eb0*/  ULDC UR6, c[0x0][0x2e0] ;  /* 0x0000b80000067ab9 */ /* 0x000fe40000000800 */
[----:B------:R-:W-:Y:S01]  /*0ec0*/  ULDC.64 UR4, c[0x0][0x3f8] ;  /* 0x0000fe0000047ab9 */ /* 0x000fe20000000a00 */
[----:B------:R-:W-:Y:S01]  /*0ed0*/  UMOV UR43, UR45 ;  /* 0x0000002d002b7c82 */ /* 0x000fe20008000000 */
[----:B------:R-:W-:Y:S01]  /*0ee0*/  UISETP.NE.U32.AND UP0, UPT, UR4, URZ, UPT ;  /* 0x0000003f0400728c */ /* 0x000fe2000bf05070 */
[----:B------:R-:W-:Y:S02]  /*0ef0*/  UMOV UR42, UR45 ;  /* 0x0000002d002a7c82 */ /* 0x000fe40008000000 */
[----:B------:R-:W-:Y:S01]  /*0f00*/  ULDC UR4, c[0x0][0xdb4] ;  /* 0x00036d0000047ab9 */ /* 0x000fe20000000800 */
[----:B------:R-:W-:-:S02]  /*0f10*/  UISETP.NE.AND.EX UP0, UPT, UR5, URZ, UPT, UP0 ;  /* 0x0000003f0500728c */ /* 0x000fc4000bf05300 */
[----:B------:R-:W-:Y:S02]  /*0f20*/  UISETP.NE.AND UP2, UPT, UR4, 0x1, UPT ;  /* 0x000000010400788c */ /* 0x000fe4000bf45270 */
[----:B------:R-:W-:Y:S01]  /*0f30*/  USEL UR50, UR50, 0x1, UP0 ;  /* 0x0000000132327887 */ /* 0x000fe20008000000 */
[----:B------:R-:W-:Y:S01]  /*0f40*/  @UP1 ULDC UR4, c[0x0][0xdac] ;  /* 0x00036b0000041ab9 */ /* 0x000fe20000000800 */
[----:B------:R-:W-:Y:S02]  /*0f50*/  UISETP.NE.AND UP0, UPT, UR47, 0x1, UPT ;  /* 0x000000012f00788c */ /* 0x000fe4000bf05270 */
[----:B------:R-:W-:Y:S02]  /*0f60*/  UIMAD.WIDE.U32 UR4, UR45, UR4, URZ ;  /* 0x000000042d0472a5 */ /* 0x000fe4000f8e003f */
[----:B------:R-:W-:Y:S02]  /*0f70*/  UIMAD UR50, UR50, UR6, URZ ;  /* 0x00000006323272a4 */ /* 0x000fe4000f8e023f */
[----:B------:R-:W-:Y:S01]  /*0f80*/  PLOP3.LUT P0, PT, PT, PT, UP0, 0x80, 0x0 ;  /* 0x000000000000781c */ /* 0x000fe20003f0f008 */
[----:B------:R-:W-:Y:S01]  /*0f90*/  @UP1 ULDC UR6, c[0x0][0xdb0] ;  /* 0x00036c0000061ab9 */ /* 0x000fe20000000800 */
[----:B------:R-:W-:Y:S01]  /*0fa0*/  @UP2 ULDC.64 UR8, c[0x0][0xdb8] ;  /* 0x00036e0000082ab9 */ /* 0x000fe20000000a00 */
[----:B------:R-:W-:-:S02]  /*0fb0*/  @UP1 USHF.R.U32.HI UR43, URZ, UR6, UR5 ;  /* 0x000000063f2b1299 */ /* 0x000fc40008011605 */
[----:B------:R-:W-:Y:S02]  /*0fc0*/  UIADD3 UR6, UR50, 0x3f, URZ ;  /* 0x0000003f32067890 */ /* 0x000fe4000fffe03f */
[----:B------:R-:W-:Y:S02]  /*0fd0*/  UIMAD.WIDE.U32 UR4, UR43, UR8, URZ ;  /* 0x000000082b0472a5 */ /* 0x000fe4000f8e003f */
[----:B------:R-:W-:Y:S01]  /*0fe0*/  USHF.R.S32.HI UR7, URZ, 0x1f, UR6 ;  /* 0x0000001f3f077899 */ /* 0x000fe20008011406 */
[----:B------:R-:W-:Y:S01]  /*0ff0*/  UMOV UR36, UR43 ;  /* 0x0000002b00247c82 */ /* 0x000fe20008000000 */
[----:B------:R-:W-:Y:S02]  /*1000*/  @UP2 USHF.R.U32.HI UR36, URZ, UR9, UR5 ;  /* 0x000000093f242299 */ /* 0x000fe40008011605 */
[----:B------:R-:W-:-:S04]  /*1010*/  ULEA.HI UR7, UR7, UR6, URZ, 0x6 ;  /* 0x0000000607077291 */ /* 0x000fc8000f8f303f */
[----:B------:R-:W-:Y:S01]  /*1020*/  USHF.R.S32.HI UR37, URZ, 0x6, UR7 ;  /* 0x000000063f257899 */ /* 0x000fe20008011407 */
[----:B-1----:R-:W-:Y:S11]  /*1030*/  @!P0 BRA `(.L_x_2676) ;  /* 0x0000001800448947 */ /* 0x002ff60003800000 */
[----:B------:R-:W1:Y:S01]  /*1040*/  SHFL.IDX PT, R0, R184, RZ, 0x1f ;  /* 0x00001fffb8007589 */ /* 0x000e6200000e0000 */
[----:B------:R-:W-:-:S06]  /*1050*/  UISETP.NE.AND UP0, UPT, UR44, 0x3, UPT ;  /* 0x000000032c00788c */ /* 0x000fcc000bf05270 */
[----:B------:R-:W-:Y:S02]  /*1060*/  PLOP3.LUT P0, PT, PT, PT, UP0, 0x80, 0x0 ;  /* 0x000000000000781c */ /* 0x000fe40003f0f008 */
[----:B-1----:R-:W-:-:S13]  /*1070*/  R2UR UR4, R0 ;  /* 0x00000000000472ca */ /* 0x002fda00000e0000 */
[----:B------:R-:W-:-:S04]  /*1080*/  ULEA.HI UR5, UR4, UR4, URZ, 0x1 ;  /* 0x0000000404057291 */ /* 0x000fc8000f8f083f */
[----:B------:R-:W-:-:S04]  /*1090*/  ULOP3.LUT UR5, UR5, 0x1fffe, URZ, 0xc0, !UPT ;  /* 0x0001fffe05057892 */ /* 0x000fc8000f8ec03f */
[----:B------:R-:W-:-:S04]  /*10a0*/  UIADD3 UR5, UR4, -UR5, URZ ;  /* 0x8000000504057290 */ /* 0x000fc8000fffe03f */
[----:B------:R-:W-:-:S04]  /*10b0*/  ULEA UR5, UR5, UR46, 0xf ;  /* 0x0000002e05057291 */ /* 0x000fc8000f8e783f */
[----:B------:R-:W-:-:S04]  /*10c0*/  UIADD3 UR5, UR5, 0x400, URZ ;  /* 0x0000040005057890 */ /* 0x000fc8000fffe03f */
[----:B------:R-:W-:-:S04]  /*10d0*/  USHF.R.U32.HI UR5, URZ, 0x4, UR5 ;  /* 0x000000043f057899 */ /* 0x000fc80008011605 */
[----:B------:R-:W-:-:S04]  /*10e0*/  ULOP3.LUT UR5, UR5, 0x3fff, URZ, 0xc0, !UPT ;  /* 0x00003fff05057892 */ /* 0x000fc8000f8ec03f */
[----:B------:R-:W-:Y:S01]  /*10f0*/  ULOP3.LUT UR20, UR5, 0x2000000, URZ, 0xfc, !UPT ;  /* 0x0200000005147892 */ /* 0x000fe2000f8efc3f */
[----:B------:R-:W-:Y:S11]  /*1100*/  @!P0 BRA `(.L_x_2677) ;  /* 0x0000000000048947 */ /* 0x000ff60003800000 */
[----:B------:R-:W-:Y:S01]  /*1110*/  BPT.TRAP 0x1 ;  /* 0x000000040000795c */ /* 0x000fe20000300000 */
.L_x_2677:
[----:B------:R-:W-:Y:S01]  /*1120*/  ULEA UR16, UR39, UR46, 0x3 ;  /* 0x0000002e27107291 */ /* 0x000fe2000f8e183f */
[----:B------:R-:W-:-:S05]  /*1130*/  IMAD.U32 R0, RZ, RZ, UR40 ;  /* 0x00000028ff007e24 */ /* 0x000fca000f8e00ff */
[----:B------:R-:W-:-:S04]  /*1140*/  SHF.L.U32 R0, R0, 0x1f, RZ ;  /* 0x0000001f00007819 */ /* 0x000fc800000006ff */
[----:B------:R-:W1:Y:S02]  /*1150*/  SYNCS.PHASECHK.TRANS64.TRYWAIT P0, [UR16+0x28c50], R0 ;  /* 0x028c5000ff0075a7 */ /* 0x000e640008000150 */
[----:B-1----:R-:W-:Y:S05]  /*1160*/  @!P0 BRA `(.L_x_2678) ;  /* 0x0000009400648947 */ /* 0x002fea0003800000 */
.L_x_2765:
[----:B------:R-:W-:Y:S01]  /*1170*/  BAR.SYNC.DEFER_BLOCKING 0xe, 0x100 ;  /* 0x0384000000007b1d */ /* 0x000fe20000010000 */
[----:B------:R-:W-:Y:S01]  /*1180*/  UIADD3 UR4, UR46, 0x26800, URZ ;  /* 0x000268002e047890 */ /* 0x000fe2000fffe03f */
[----:B-1----:R-:W-:Y:S01]  /*1190*/  MOV R0, UR16 ;  /* 0x0000001000007c02 */ /* 0x002fe20008000f00 */
[----:B------:R-:W-:Y:S02]  /*11a0*/  ULEA UR12, UR39, UR20, 0xc ;  /* 0x00000014270c7291 */ /* 0x000fe4000f8e603f */
[----:B------:R-:W-:Y:S01]  /*11b0*/  USHF.R.U32.HI UR4, URZ, 0x4, UR4 ;  /* 0x000000043f047899 */ /* 0x000fe20008011604 */
[----:B------:R-:W-:Y:S01]  /*11c0*/  UMOV UR7, 0x40000040 ;  /* 0x4000004000077882 */ /* 0x000fe20000000000 */
[----:B------:R-:W-:Y:S02]  /*11d0*/  UMOV UR5, 0x40000040 ;  /* 0x4000004000057882 */ /* 0x000fe40000000000 */
[----:B------:R-:W-:Y:S01]  /*11e0*/  ULOP3.LUT UR4, UR4, 0x3fff, URZ, 0xc0, !UPT ;  /* 0x00003fff04047892 */ /* 0x000fe2000f8ec03f */
[----:B------:R-:W1:Y:S01]  /*11f0*/  S2R R3, SR_TID.X ;  /* 0x0000000000037919 */ /* 0x000e620000002100 */
[----:B------:R-:W-:Y:S01]  /*1200*/  UMOV UR6, UR12 ;  /* 0x0000000c00067c82 */ /* 0x000fe20008000000 */
[----:B------:R-:W-:-:S02]  /*1210*/  UIADD3 UR10, UR12, 0x100, URZ ;  /* 0x000001000c0a7890 */ /* 0x000fc4000fffe03f */
[----:B------:R-:W-:Y:S01]  /*1220*/  ULOP3.LUT UR13, UR4, 0x10000, URZ, 0xfc, !UPT ;  /* 0x00010000040d7892 */ /* 0x000fe2000f8efc3f */
[----:B------:R-:W-:Y:S01]  /*1230*/  UMOV UR11, 0x40000040 ;  /* 0x40000040000b7882 */ /* 0x000fe20000000000 */
[----:B------:R-:W-:Y:S02]  /*1240*/  UMOV UR9, 0x40000040 ;  /* 0x4000004000097882 */ /* 0x000fe40000000000 */
[----:B------:R-:W-:Y:S02]  /*1250*/  UIADD3 UR8, UR13, 0x4, URZ ;  /* 0x000000040d087890 */ /* 0x000fe4000fffe03f */
[----:B------:R-:W-:Y:S01]  /*1260*/  UIADD3 UR14, UR12, 0x180, URZ ;  /* 0x000001800c0e7890 */ /* 0x000fe2000fffe03f */
[----:B------:R-:W-:Y:S01]  /*1270*/  UMOV UR4, UR13 ;  /* 0x0000000d00047c82 */ /* 0x000fe20008000000 */
[----:B------:R-:W-:Y:S01]  /*1280*/  UMOV UR15, 0x40000040 ;  /* 0x40000040000f7882 */ /* 0x000fe20000000000 */
[----:B------:R-:W-:Y:S01]  /*1290*/  WARPGROUP.ARRIVE ;  /* 0x00000000000079c5 */ /* 0x000fe20000000000 */
[----:B------:R-:W-:-:S05]  /*12a0*/  UISETP.GE.AND UP0, UPT, UR50, 0x41, UPT ;  /* 0x000000413200788c */ /* 0x000fca000bf06270 */
[----:B------:R-:W-:Y:S01]  /*12b0*/  HGMMA.64x256x16.F32 R24, gdesc[UR4].tnspB, RZ, !UPT, gsb0 ;  /* 0x43e00000041879f0 */ /* 0x000fe2000c0008ff */
[----:B------:R-:W-:Y:S02]  /*12c0*/  UIADD3 UR6, UR12, 0x80, URZ ;  /* 0x000000800c067890 */ /* 0x000fe4000fffe03f */
[----:B------:R-:W-:Y:S01]  /*12d0*/  UIADD3 UR4, UR13, 0x2, URZ ;  /* 0x000000020d047890 */ /* 0x000fe2000fffe03f */
[----:B------:R-:W-:Y:S01]  /*12e0*/  UMOV UR7, 0x40000040 ;  /* 0x4000004000077882 */ /* 0x000fe20000000000 */
[----:B------:R-:W-:Y:S01]  /*12f0*/  UMOV UR5, 0x40000040 ;  /* 0x4000004000057882 */ /* 0x000fe20000000000 */
[----:B------:R-:W-:-:S03]  /*1300*/  UIADD3 UR12, UR13, 0x6, URZ ;  /* 0x000000060d0c7890 */ /* 0x000fc6000fffe03f */
[----:B------:R-:W-:Y:S01]  /*1310*/  UMOV UR13, 0x40000040 ;  /* 0x40000040000d7882 */ /* 0x000fe20000000000 */
[----:B-1----:R-:W-:-:S04]  /*1320*/  LOP3.LUT R3, R3, 0x7f, RZ, 0xc0, !PT ;  /* 0x0000007f03037812 */ /* 0x002fc800078ec0ff */
[----:B------:R-:W-:-:S13]  /*1330*/  ISETP.NE.AND P0, PT, R3, RZ, PT ;  /* 0x000000ff0300720c */ /* 0x000fda0003f05270 */
[----:B------:R-:W-:-:S04]  /*1340*/  @!P0 IADD3 R0, R0, 0x28c60, RZ ;  /* 0x00028c6000008810 */ /* 0x000fc80007ffe0ff */
[----:B------:R-:W-:Y:S01]  /*1350*/  @!P0 PRMT R0, RZ, 0x654, R0 ;  /* 0x00000654ff008816 */ /* 0x000fe20000000000 */
[----:B------:R-:W-:Y:S02]  /*1360*/  WARPGROUP.DEPBAR.LE gsb0, 0x0 ;  /* 0x00008000000079c5 */ /* 0x000fe40000010000 */
[----:B------:R-:W-:-:S06]  /*1370*/  WARPGROUP.ARRIVE ;  /* 0x00000000000079c5 */ /* 0x000fcc0000000000 */
[----:B------:R-:W-:Y:S03]  /*1380*/  HGMMA.64x256x16.F32 R24, gdesc[UR4].tnspB, R24, gsb0 ;  /* 0x43e00000041879f0 */ /* 0x000fe60008000818 */
[----:B------:R-:W-:Y:S02]  /*1390*/  WARPGROUP.DEPBAR.LE gsb0, 0x0 ;  /* 0x00008000000079c5 */ /* 0x000fe40000010000 */
[----:B------:R-:W-:-:S15]  /*13a0*/  WARPGROUP.ARRIVE ;  /* 0x00000000000079c5 */ /* 0x000fde0000000000 */
[----:B------:R-:W-:-:S08]  /*13b0*/  NOP ;  /* 0x0000000000007918 */ /* 0x000fd00000000000 */
[----:B------:R-:W-:Y:S03]  /*13c0*/  HGMMA.64x256x16.F32 R24, gdesc[UR8].tnspB, R24, gsb0 ;  /* 0x43e00000081879f0 */ /* 0x000fe60008000818 */
[----:B------:R-:W-:Y:S02]  /*13d0*/  WARPGROUP.DEPBAR.LE gsb0, 0x0 ;  /* 0x00008000000079c5 */ /* 0x000fe40000010000 */
[----:B------:R-:W-:-:S15]  /*13e0*/  WARPGROUP.ARRIVE ;  /* 0x00000000000079c5 */ /* 0x000fde0000000000 */
[----:B------:R-:W-:-:S08]  /*13f0*/  NOP ;  /* 0x0000000000007918 */ /* 0x000fd00000000000 */
[----:B------:R-:W-:Y:S03]  /*1400*/  HGMMA.64x256x16.F32 R24, gdesc[UR12].tnspB, R24, gsb0 ;  /* 0x43e000000c1879f0 */ /* 0x000fe60008000818 */
[----:B------:R-:W-:Y:S02]  /*1410*/  WARPGROUP.DEPBAR.LE gsb0, 0x0 ;  /* 0x00008000000079c5 */ /* 0x000fe40000010000 */
[----:B------:R-:W-:Y:S06]  /*1420*/  BAR.ARV 0xf, 0x100 ;  /* 0x03c4000000007b1d */ /* 0x000fec0000002000 */
[----:B------:R1:W-:Y:S01]  /*1430*/  @!P0 SYNCS.ARRIVE.TRANS64.RED.A1T0 RZ, [R0+URZ], RZ ;  /* 0x000000ff00ff89a7 */ /* 0x0003e2000810043f */
[----:B------:R-:W-:-:S13]  /*1440*/  PLOP3.LUT P0, PT, PT, PT, UP0, 0x80, 0x0 ;  /* 0x000000000000781c */ /* 0x000fda0003f0f008 */
[----:B-1----:R-:W-:Y:S05]  /*1450*/  @!P0 BRA `(.L_x_2679) ;  /* 0x0000000c00048947 */ /* 0x002fea0003800000 */
[----:B------:R-:W-:-:S06]  /*1460*/  UIADD3 UR37, UR37, -0x2, URZ ;  /* 0xfffffffe25257890 */ /* 0x000fcc000fffe03f */
[----:B------:R-:W-:-:S07]  /*1470*/  IMAD.U32 R0, RZ, RZ, UR37 ;  /* 0x00000025ff007e24 */ /* 0x000fce000f8e00ff */
.L_x_2684:
[----:B------:R-:W-:Y:S01]  /*1480*/  BAR.SYNC.DEFER_BLOCKING 0xe, 0x100 ;  /* 0x0384000000007b1d */ /* 0x000fe20000010000 */
[----:B-1----:R-:W-:Y:S01]  /*1490*/  MOV R3, UR39 ;  /* 0x0000002700037c02 */ /* 0x002fe20008000f00 */
[----:B------:R-:W-:Y:S01]  /*14a0*/  UISETP.NE.AND UP1, UPT, UR44, 0x3, UPT ;  /* 0x000000032c00788c */ /* 0x000fe2000bf25270 */
[C---:B------:R-:W-:Y:S01]  /*14b0*/  ISETP.GT.AND P1, PT, R0.reuse, RZ, PT ;  /* 0x000000ff0000720c */ /* 0x040fe20003f24270 */
[----:B------:R-:W-:Y:S01]  /*14c0*/  UIADD3 UR39, UR39, 0x1, URZ ;  /* 0x0000000127277890 */ /* 0x000fe2000fffe03f */
[----:B------:R-:W-:Y:S01]  /*14d0*/  LEA R3, R3, R2, 0x6 ;  /* 0x0000000203037211 */ /* 0x000fe200078e30ff */
[----:B------:R-:W-:Y:S02]  /*14e0*/  VIADD R0, R0, 0xffffffff ;  /* 0xffffffff00007836 */ /* 0x000fe40000000000 */
[----:B------:R-:W-:Y:S01]  /*14f0*/  PLOP3.LUT P2, PT, PT, PT, UP1, 0x80, 0x0 ;  /* 0x000000000000781c */ /* 0x000fe20003f4f018 */
[----:B------:R-:W-:Y:S01]  /*1500*/  UISETP.NE.AND UP0, UPT, UR39, 0x2, UPT ;  /* 0x000000022700788c */ /* 0x000fe2000bf05270 */
[----:B------:R-:W-:-:S03]  /*1510*/  LEA R3, R3, UR46, 0x2 ;  /* 0x0000002e03037c11 */ /* 0x000fc6000f8e10ff */
[----:B------:R-:W-:Y:S02]  /*1520*/  USEL UR6, URZ, 0x1, UP0 ;  /* 0x000000013f067887 */ /* 0x000fe40008000000 */
[----:B------:R-:W-:Y:S02]  /*1530*/  USEL UR39, UR39, URZ, UP0 ;  /* 0x0000003f27277287 */ /* 0x000fe40008000000 */
[----:B------:R-:W-:Y:S01]  /*1540*/  ULOP3.LUT UR40, UR40, UR6, URZ, 0x3c, !UPT ;  /* 0x0000000628287292 */ /* 0x000fe2000f8e3c3f */
[----:B------:R-:W1:Y:S04]  /*1550*/  LDS R4, [R3+0x28800] ;  /* 0x0288000003047984 */ /* 0x000e680000000800 */
[----:B------:R-:W2:Y:S01]  /*1560*/  LDS R5, [R3+0x28820] ;  /* 0x0288200003057984 */ /* 0x000ea20000000800 */
        /* <DEDUP_REMOVED lines=130> */
.L_x_2680:
[----:B------:R-:W-:Y:S01]  /*1d90*/  ULEA UR6, UR39, UR46, 0x3 ;  /* 0x0000002e27067291 */ /* 0x000fe2000f8e183f */
[----:B------:R-:W-:-:S04]  /*1da0*/  MOV R3, UR40 ;  /* 0x0000002800037c02 */ /* 0x000fc80008000f00 */
[----:B------:R-:W-:-:S04]  /*1db0*/  SHF.L.U32 R3, R3, 0x1f, RZ ;  /* 0x0000001f03037819 */ /* 0x000fc800000006ff */
[----:B------:R1:W2:Y:S01]  /*1dc0*/  SYNCS.PHASECHK.TRANS64.TRYWAIT P0, [UR6+0x28c50], R3 ;  /* 0x028c5003ff0075a7 */ /* 0x0002a20008000146 */
[----:B------:R-:W-:Y:S05]  /*1dd0*/  @!P2 BRA `(.L_x_2681) ;  /* 0x000000000004a947 */ /* 0x000fea0003800000 */
[----:B------:R-:W-:Y:S01]  /*1de0*/  BPT.TRAP 0x1 ;  /* 0x000000040000795c */ /* 0x000fe20000300000 */
.L_x_2681:
[----:B--2---:R-:W-:Y:S05]  /*1df0*/  @P0 BRA `(.L_x_2682) ;  /* 0x0000000000080947 */ /* 0x004fea0003800000 */
[----:B------:R-:W2:Y:S02]  /*1e00*/  SYNCS.PHASECHK.TRANS64.TRYWAIT P0, [UR6+0x28c50], R3 ;  /* 0x028c5003ff0075a7 */ /* 0x000ea40008000146 */
[----:B--2---:R-:W-:Y:S05]  /*1e10*/  @!P0 BRA `(.L_x_2683) ;  /* 0x0000008800508947 */ /* 0x004fea0003800000 */
.L_x_2682:
[----:B------:R-:W-:Y:S01]  /*1e20*/  UIADD3 UR6, UR46, 0x26800, URZ ;  /* 0x000268002e067890 */ /* 0x000fe2000fffe03f */
[----:B------:R-:W-:Y:S01]  /*1e30*/  WARPGROUP.ARRIVE ;  /* 0x00000000000079c5 */ /* 0x000fe20000000000 */
[----:B------:R-:W-:-:S05]  /*1e40*/  ULEA UR18, UR39, UR20, 0xc ;  /* 0x0000001427127291 */ /* 0x000fca000f8e603f */
[----:B--2---:R-:W2:Y:S01]  /*1e50*/  S2R R4, SR_TID.X ;  /* 0x0000000000047919 */ /* 0x004ea20000002100 */
[----:B------:R-:W-:Y:S01]  /*1e60*/  USHF.R.U32.HI UR6, URZ, 0x4, UR6 ;  /* 0x000000043f067899 */ /* 0x000fe20008011606 */
[----:B-1----:R-:W-:Y:S01]  /*1e70*/  MOV R3, UR39 ;  /* 0x0000002700037c02 */ /* 0x002fe20008000f00 */
[----:B------:R-:W-:Y:S01]  /*1e80*/  UMOV UR19, 0x40000040 ;  /* 0x4000004000137882 */ /* 0x000fe20000000000 */
[----:B------:R-:W-:Y:S01]  /*1e90*/  UMOV UR17, 0x40000040 ;  /* 0x4000004000117882 */ /* 0x000fe20000000000 */
[----:B------:R-:W-:Y:S01]  /*1ea0*/  ULOP3.LUT UR6, UR6, 0x3fff, URZ, 0xc0, !UPT ;  /* 0x00003fff06067892 */ /* 0x000fe2000f8ec03f */
[----:B------:R-:W-:Y:S01]  /*1eb0*/  UMOV UR7, 0x40000040 ;  /* 0x4000004000077882 */ /* 0x000fe20000000000 */
[----:B------:R-:W-:Y:S02]  /*1ec0*/  UIADD3 UR10, UR18, 0x100, URZ ;  /* 0x00000100120a7890 */ /* 0x000fe4000fffe03f */
[----:B------:R-:W-:Y:S02]  /*1ed0*/  ULOP3.LUT UR16, UR6, 0x10000, URZ, 0xfc, !UPT ;  /* 0x0001000006107892 */ /* 0x000fe4000f8efc3f */
[----:B------:R-:W-:Y:S01]  /*1ee0*/  UIADD3 UR6, UR18, 0x80, URZ ;  /* 0x0000008012067890 */ /* 0x000fe2000fffe03f */
[----:B------:R-:W-:Y:S01]  /*1ef0*/  UMOV UR11, 0x40000040 ;  /* 0x40000040000b7882 */ /* 0x000fe20000000000 */
[----:B------:R-:W-:Y:S01]  /*1f00*/  UIADD3 UR14, UR18, 0x180, URZ ;  /* 0x00000180120e7890 */ /* 0x000fe2000fffe03f */
[----:B------:R-:W-:-:S04]  /*1f10*/  UMOV UR15, 0x40000040 ;  /* 0x40000040000f7882 */ /* 0x000fc80000000000 */
[----:B------:R-:W-:Y:S01]  /*1f20*/  HGMMA.64x256x16.F32 R24, gdesc[UR16].tnspB, R24, gsb0 ;  /* 0x43e00000101879f0 */ /* 0x000fe20008000818 */
[----:B--2---:R-:W-:-:S04]  /*1f30*/  LOP3.LUT R4, R4, 0x7f, RZ, 0xc0, !PT ;  /* 0x0000007f04047812 */ /* 0x004fc800078ec0ff */
[----:B------:R-:W-:-:S13]  /*1f40*/  ISETP.NE.AND P0, PT, R4, RZ, PT ;  /* 0x000000ff0400720c */ /* 0x000fda0003f05270 */
[----:B------:R-:W-:-:S05]  /*1f50*/  @!P0 LEA R3, R3, UR46, 0x3 ;  /* 0x0000002e03038c11 */ /* 0x000fca000f8e18ff */
[----:B------:R-:W-:-:S05]  /*1f60*/  @!P0 VIADD R3, R3, 0x28c60 ;  /* 0x00028c6003038836 */ /* 0x000fca0000000000 */
        /* <DEDUP_REMOVED lines=15> */
[----:B------:R-:W-:Y:S05]  /*2060*/  @P1 BRA `(.L_x_2684) ;  /* 0xfffffff400041947 */ /* 0x000fea000383ffff */
.L_x_2679:
[----:B------:R-:W-:Y:S01]  /*2070*/  BAR.SYNC.DEFER_BLOCKING 0xe, 0x100 ;  /* 0x0384000000007b1d */ /* 0x000fe20000010000 */
[----:B-1----:R-:W-:Y:S01]  /*2080*/  MOV R3, UR39 ;  /* 0x0000002700037c02 */ /* 0x002fe20008000f00 */
[----:B------:R-:W-:Y:S01]  /*2090*/  UIADD3 UR39, UR39, 0x1, URZ ;  /* 0x0000000127277890 */ /* 0x000fe2000fffe03f */
[----:B------:R-:W-:Y:S02]  /*20a0*/  CS2R R156, SRZ ;  /* 0x00000000009c7805 */ /* 0x000fe4000001ff00 */
[----:B------:R-:W-:Y:S01]  /*20b0*/  LEA R0, R3, R2, 0x6 ;  /* 0x0000000203007211 */ /* 0x000fe200078e30ff */
[----:B------:R-:W-:-:S03]  /*20c0*/  UISETP.NE.AND UP0, UPT, UR39, 0x2, UPT ;  /* 0x000000022700788c */ /* 0x000fc6000bf05270 */
[----:B------:R-:W-:Y:S01]  /*20d0*/  LEA R3, R0, UR46, 0x2 ;  /* 0x0000002e00037c11 */ /* 0x000fe2000f8e10ff */
        /* <DEDUP_REMOVED lines=133> */
[----:B------:R-:W-:Y:S06]  /*2930*/  BAR.ARV 0xf, 0x100 ;  /* 0x03c4000000007b1d */ /* 0x000fec0000002000 */
[----:B------:R-:W-:Y:S05]  /*2940*/  BRA `(.L_x_2685) ;  /* 0x0000003800747947 */ /* 0x000fea0003800000 */
.L_x_2676:
[----:B------:R-:W1:Y:S02]  /*2950*/  SHFL.IDX PT, R0, R184, RZ, 0x1f ;  /* 0x00001fffb8007589 */ /* 0x000e6400000e0000 */
[----:B-1----:R-:W-:-:S13]  /*2960*/  R2UR UR4, R0 ;  /* 0x00000000000472ca */ /* 0x002fda00000e0000 */
[----:B------:R-:W-:-:S04]  /*2970*/  ULEA.HI UR5, UR4, UR4, URZ, 0x1 ;  /* 0x0000000404057291 */ /* 0x000fc8000f8f083f */
[----:B------:R-:W-:-:S04]  /*2980*/  ULOP3.LUT UR5, UR5, 0x1fffe, URZ, 0xc0, !UPT ;  /* 0x0001fffe05057892 */ /* 0x000fc8000f8ec03f */
[----:B------:R-:W-:Y:S02]  /*2990*/  UIADD3 UR5, UR4, -UR5, URZ ;  /* 0x8000000504057290 */ /* 0x000fe4000fffe03f */
[----:B------:R-:W-:Y:S02]  /*29a0*/  UIADD3 UR4, UR46, 0x26800, URZ ;  /* 0x000268002e047890 */ /* 0x000fe4000fffe03f */
[----:B------:R-:W-:Y:S02]  /*29b0*/  ULEA UR5, UR5, UR46, 0xf ;  /* 0x0000002e05057291 */ /* 0x000fe4000f8e783f */
[----:B------:R-:W-:Y:S02]  /*29c0*/  ULOP3.LUT UP0, URZ, UR4, 0x3ff, URZ, 0xc0, !UPT ;  /* 0x000003ff043f7892 */ /* 0x000fe4000f80c03f */
[----:B------:R-:W-:-:S04]  /*29d0*/  UIADD3 UR5, UR5, 0x400, URZ ;  /* 0x0000040005057890 */ /* 0x000fc8000fffe03f */
[----:B------:R-:W-:Y:S01]  /*29e0*/  PLOP3.LUT P0, PT, PT, PT, UP0, 0x80, 0x0 ;  /* 0x000000000000781c */ /* 0x000fe20003f0f008 */
[----:B------:R-:W-:-:S04]  /*29f0*/  USHF.R.U32.HI UR5, URZ, 0x4, UR5 ;  /* 0x000000043f057899 */ /* 0x000fc80008011605 */
[----:B------:R-:W-:-:S08]  /*2a00*/  ULOP3.LUT UR51, UR5, 0x3fff, URZ, 0xc0, !UPT ;  /* 0x00003fff05337892 */ /* 0x000fd0000f8ec03f */
[----:B------:R-:W-:Y:S05]  /*2a10*/  @!P0 BRA `(.L_x_2686) ;  /* 0x0000000000408947 */ /* 0x000fea0003800000 */
[----:B------:R-:W-:Y:S01]  /*2a20*/  MOV R0, 0x0 ;  /* 0x0000000000007802 */ /* 0x000fe20000000f00 */
[----:B------:R-:W-:Y:S01]  /*2a30*/  ULDC.64 UR4, c[0x4][0x108] ;  /* 0x0100420000047ab9 */ /* 0x000fe20000000a00 */
[----:B------:R-:W-:Y:S01]  /*2a40*/  ULDC.64 UR6, c[0x4][0x58] ;  /* 0x0100160000067ab9 */ /* 0x000fe20000000a00 */
[----:B------:R-:W-:Y:S01]  /*2a50*/  IMAD.U32 R4, RZ, RZ, UR4 ;  /* 0x00000004ff047e24 */ /* 0x000fe2000f8e00ff */
[----:B------:R1:W2:Y:S01]  /*2a60*/  LDC.64 R14, c[0x4][R0] ;  /* 0x01000000000e7b82 */ /* 0x0002a20000000a00 */
[----:B------:R-:W-:Y:S01]  /*2a70*/  MOV R5, UR5 ;  /* 0x0000000500057c02 */ /* 0x000fe20008000f00 */
[----:B------:R-:W-:Y:S01]  /*2a80*/  ULDC.64 UR4, c[0x4][0x110] ;  /* 0x0100440000047ab9 */ /* 0x000fe20000000a00 */
[----:B------:R-:W-:Y:S01]  /*2a90*/  MOV R10, UR6 ;  /* 0x00000006000a7c02 */ /* 0x000fe20008000f00 */
[----:B------:R-:W-:Y:S01]  /*2aa0*/  IMAD.U32 R7, RZ, RZ, UR5 ;  /* 0x00000005ff077e24 */ /* 0x000fe2000f8e00ff */
[----:B------:R-:W-:Y:S01]  /*2ab0*/  MOV R6, UR4 ;  /* 0x0000000400067c02 */ /* 0x000fe20008000f00 */
[----:B------:R-:W-:Y:S01]  /*2ac0*/  IMAD.MOV.U32 R8, RZ, RZ, 0x70 ;  /* 0x00000070ff087424 */ /* 0x000fe200078e00ff */
[----:B------:R-:W-:-:S02]  /*2ad0*/  MOV R11, UR7 ;  /* 0x00000007000b7c02 */ /* 0x000fc40008000f00 */
[----:B------:R-:W-:Y:S02]  /*2ae0*/  MOV R12, 0x1 ;  /* 0x00000001000c7802 */ /* 0x000fe40000000f00 */
[----:B-1----:R-:W-:-:S07]  /*2af0*/  MOV R13, RZ ;  /* 0x000000ff000d7202 */ /* 0x002fce0000000f00 */
[----:B------:R-:W-:-:S07]  /*2b00*/  LEPC R20, `(.L_x_2686) ;  /* 0x000000001014794e */ /* 0x000fce0000000000 */
[----:B--2---:R-:W-:Y:S05]  /*2b10*/  CALL.ABS.NOINC R14 ;  /* 0x000000000e007343 */ /* 0x004fea0003c00000 */
.L_x_2686:
[----:B------:R-:W-:Y:S01]  /*2b20*/  ULEA.HI UR4, UR41, UR41, URZ, 0x1 ;  /* 0x0000002929047291 */ /* 0x000fe2000f8f083f */
[----:B------:R-:W-:-:S03]  /*2b30*/  MOV R3, UR44 ;  /* 0x0000002c00037c02 */ /* 0x000fc60008000f00 */
[----:B------:R-:W-:Y:S01]  /*2b40*/  ULOP3.LUT UR4, UR4, 0xfffffffe, URZ, 0xc0, !UPT ;  /* 0xfffffffe04047892 */ /* 0x000fe2000f8ec03f */
[----:B------:R-:W-:-:S03]  /*2b50*/  ISETP.NE.AND P0, PT, R3, 0x3, PT ;  /* 0x000000030300780c */ /* 0x000fc60003f05270 */
[----:B------:R-:W-:-:S06]  /*2b60*/  UIADD3 UR4, UR41, -UR4, URZ ;  /* 0x8000000429047290 */ /* 0x000fcc000fffe03f */
[----:B------:R-:W-:-:S05]  /*2b70*/  IMAD.U32 R0, RZ, RZ, UR4 ;  /* 0x00000004ff007e24 */ /* 0x000fca000f8e00ff */
[----:B------:R-:W-:-:S04]  /*2b80*/  SHF.L.U32 R0, R0, 0x1f, RZ ;  /* 0x0000001f00007819 */ /* 0x000fc800000006ff */
[----:B------:R-:W1:Y:S02]  /*2b90*/  SYNCS.PHASECHK.TRANS64.TRYWAIT P1, [UR46+0x28c00], R0 ;  /* 0x028c0000ff0075a7 */ /* 0x000e64000802016e */
[----:B-1----:R-:W-:Y:S05]  /*2ba0*/  @!P1 BRA `(.L_x_2687) ;  /* 0x0000007c00049947 */ /* 0x002fea0003800000 */
.L_x_2766:
[----:B------:R-:W-:Y:S05]  /*2bb0*/  @!P0 BRA `(.L_x_2688) ;  /* 0x0000000000048947 */ /* 0x000fea0003800000 */
[----:B------:R-:W-:Y:S01]  /*2bc0*/  BPT.TRAP 0x1 ;  /* 0x000000040000795c */ /* 0x000fe20000300000 */
.L_x_2688:
[----:B------:R-:W-:Y:S01]  /*2bd0*/  IMAD.U32 R12, RZ, RZ, UR40 ;  /* 0x00000028ff0c7e24 */ /* 0x000fe2000f8e00ff */
[----:B------:R-:W-:-:S04]  /*2be0*/  MOV R7, UR39 ;  /* 0x0000002700077c02 */ /* 0x000fc80008000f00 */
[----:B------:R-:W-:Y:S02]  /*2bf0*/  LEA R7, R7, UR46, 0x3 ;  /* 0x0000002e07077c11 */ /* 0x000fe4000f8e18ff */
[----:B------:R-:W-:-:S04]  /*2c00*/  SHF.L.U32 R12, R12, 0x1f, RZ ;  /* 0x0000001f0c0c7819 */ /* 0x000fc800000006ff */
[----:B------:R2:W3:Y:S01]  /*2c10*/  SYNCS.PHASECHK.TRANS64.TRYWAIT P1, [R7+URZ+0x28c30], R12 ;  /* 0x028c300c070075a7 */ /* 0x0004e2000802017f */
[----:B------:R-:W-:Y:S05]  /*2c20*/  @!P0 BRA `(.L_x_2689) ;  /* 0x0000000000048947 */ /* 0x000fea0003800000 */
[----:B------:R-:W-:Y:S01]  /*2c30*/  BPT.TRAP 0x1 ;  /* 0x000000040000795c */ /* 0x000fe20000300000 */
.L_x_2689:
[----:B---3--:R-:W-:Y:S05]  /*2c40*/  @P1 BRA `(.L_x_2690) ;  /* 0x0000000000081947 */ /* 0x008fea0003800000 */
[----:B------:R-:W3:Y:S02]  /*2c50*/  SYNCS.PHASECHK.TRANS64.TRYWAIT P1, [R7+URZ+0x28c30], R12 ;  /* 0x028c300c070075a7 */ /* 0x000ee4000802017f */
[----:B---3--:R-:W-:Y:S05]  /*2c60*/  @!P1 BRA `(.L_x_2691) ;  /* 0x0000007800ec9947 */ /* 0x008fea0003800000 */
.L_x_2690:
[----:B-1----:R-:W1:Y:S01]  /*2c70*/  S2R R0, SR_TID.X ;  /* 0x0000000000007919 */ /* 0x002e620000002100 */
[----:B------:R-:W-:-:S04]  /*2c80*/  UIADD3 UR4, UR46, 0x22400, URZ ;  /* 0x000224002e047890 */ /* 0x000fc8000fffe03f */
[----:B------:R-:W-:-:S04]  /*2c90*/  USHF.R.U32.HI UR4, URZ, 0x4, UR4 ;  /* 0x000000043f047899 */ /* 0x000fc80008011604 */
[----:B------:R-:W-:-:S06]  /*2ca0*/  ULOP3.LUT UR4, UR4, 0x3fff, URZ, 0xc0, !UPT ;  /* 0x00003fff04047892 */ /* 0x000fcc000f8ec03f */
[----:B------:R-:W-:Y:S01]  /*2cb0*/  MOV R4, UR4 ;  /* 0x0000000400047c02 */ /* 0x000fe20008000f00 */
[----:B------:R-:W-:Y:S05]  /*2cc0*/  WARPSYNC.ALL ;  /* 0x0000000000007948 */ /* 0x000fea0003800000 */
[----:B------:R-:W-:Y:S02]  /*2cd0*/  LOP3.LUT R4, R4, 0x10000, RZ, 0xfc, !PT ;  /* 0x0001000004047812 */ /* 0x000fe400078efcff */
[----:B-1----:R-:W-:-:S04]  /*2ce0*/  LOP3.LUT R0, R0, 0x7f, RZ, 0xc0, !PT ;  /* 0x0000007f00007812 */ /* 0x002fc800078ec0ff */
[----:B------:R-:W-:Y:S02]  /*2cf0*/  ISETP.NE.AND P1, PT, R0, RZ, PT ;  /* 0x000000ff0000720c */ /* 0x000fe40003f25270 */
[----:B------:R-:W-:Y:S01]  /*2d00*/  R2UR UR12, R4 ;  /* 0x00000000040c72ca */ /* 0x000fe200000e0000 */
[----:B------:R-:W-:Y:S01]  /*2d10*/  UIADD3 UR4, UR46, 0x20400, URZ ;  /* 0x000204002e047890 */ /* 0x000fe2000fffe03f */
[----:B------:R-:W-:Y:S01]  /*2d20*/  WARPGROUP.ARRIVE ;  /* 0x00000000000079c5 */ /* 0x000fe20000000000 */
[----:B------:R-:W-:Y:S01]  /*2d30*/  UMOV UR7, 0x40000040 ;  /* 0x4000004000077882 */ /* 0x000fe20000000000 */
[----:B------:R-:W-:Y:S01]  /*2d40*/  UMOV UR5, 0x40000040 ;  /* 0x4000004000057882 */ /* 0x000fe20000000000 */
[----:B------:R-:W-:Y:S01]  /*2d50*/  USHF.R.U32.HI UR4, URZ, 0x4, UR4 ;  /* 0x000000043f047899 */ /* 0x000fe20008011604 */
[----:B------:R-:W-:Y:S01]  /*2d60*/  UMOV UR11, 0x40000040 ;  /* 0x40000040000b7882 */ /* 0x000fe20000000000 */
[----:B------:R-:W-:Y:S02]  /*2d70*/  UMOV UR9, 0x40000040 ;  /* 0x4000004000097882 */ /* 0x000fe40000000000 */
[----:B------:R-:W-:Y:S01]  /*2d80*/  ULOP3.LUT UR4, UR4, 0x3fff, URZ, 0xc0, !UPT ;  /* 0x00003fff04047892 */ /* 0x000fe2000f8ec03f */
[----:B------:R-:W-:Y:S01]  /*2d90*/  UMOV UR15, 0x40000040 ;  /* 0x40000040000f7882 */ /* 0x000fe20000000000 */
[----:B------:R-:W-:-:S02]  /*2da0*/  ULDC UR20, c[0x0][0x988] ;  /* 0x0002620000147ab9 */ /* 0x000fc40000000800 */
[----:B------:R-:W-:Y:S02]  /*2db0*/  ULEA UR12, UR39, UR12, 0x9 ;  /* 0x0000000c270c7291 */ /* 0x000fe4000f8e483f */
[----:B------:R-:W-:Y:S02]  /*2dc0*/  ULOP3.LUT UR13, UR4, 0x10000, URZ, 0xfc, !UPT ;  /* 0x00010000040d7892 */ /* 0x000fe4000f8efc3f */
[----:B------:R-:W-:Y:S02]  /*2dd0*/  UIADD3 UR10, UR12, 0x4, URZ ;  /* 0x000000040c0a7890 */ /* 0x000fe4000fffe03f */
[----:B------:R-:W-:Y:S01]  /*2de0*/  UIADD3 UR8, UR13, 0x4, URZ ;  /* 0x000000040d087890 */ /* 0x000fe2000fffe03f */
[----:B------:R-:W-:Y:S02]  /*2df0*/  UMOV UR6, UR12 ;  /* 0x0000000c00067c82 */ /* 0x000fe40008000000 */
[----:B------:R-:W-:Y:S01]  /*2e00*/  UMOV UR4, UR13 ;  /* 0x0000000d00047c82 */ /* 0x000fe20008000000 */
[----:B------:R-:W-:Y:S01]  /*2e10*/  UIADD3 UR14, UR12, 0x6, URZ ;  /* 0x000000060c0e7890 */ /* 0x000fe2000fffe03f */
[----:B------:R-:W-:Y:S01]  /*2e20*/  HGMMA.64x64x16.F32 R24, gdesc[UR4], RZ, !UPT, gsb0 ;  /* 0x00e00000041879f0 */ /* 0x000fe2000c0008ff */
[----:B------:R-:W-:-:S02]  /*2e30*/  UIADD3 UR6, UR12, 0x2, URZ ;  /* 0x000000020c067890 */ /* 0x000fc4000fffe03f */
[----:B------:R-:W-:Y:S01]  /*2e40*/  UIADD3 UR4, UR13, 0x2, URZ ;  /* 0x000000020d047890 */ /* 0x000fe2000fffe03f */
[----:B------:R-:W-:Y:S01]  /*2e50*/  UMOV UR7, 0x40000040 ;  /* 0x4000004000077882 */ /* 0x000fe20000000000 */
[----:B------:R-:W-:Y:S01]  /*2e60*/  UMOV UR5, 0x40000040 ;  /* 0x4000004000057882 */ /* 0x000fe20000000000 */
[----:B------:R-:W-:-:S03]  /*2e70*/  UIADD3 UR12, UR13, 0x6, URZ ;  /* 0x000000060d0c7890 */ /* 0x000fc6000fffe03f */
[----:B------:R-:W-:Y:S01]  /*2e80*/  UMOV UR13, 0x40000040 ;  /* 0x40000040000d7882 */ /* 0x000fe20000000000 */
[----:B------:R-:W-:Y:S02]  /*2e90*/  WARPGROUP.DEPBAR.LE gsb0, 0x0 ;  /* 0x00008000000079c5 */ /* 0x000fe40000010000 */
[----:B------:R-:W-:-:S06]  /*2ea0*/  WARPGROUP.ARRIVE ;  /* 0x00000000000079c5 */ /* 0x000fcc0000000000 */
[----:B------:R-:W-:Y:S01]  /*2eb0*/  HGMMA.64x64x16.F32 R24, gdesc[UR4], R24, gsb0 ;  /* 0x00e00000041879f0 */ /* 0x000fe20008000818 */
[----:B------:R-:W-:-:S06]  /*2ec0*/  UIMAD UR6, UR37, -0x40, UR50 ;  /* 0xffffffc0250678a4 */ /* 0x000fcc000f8e0232 */
[----:B------:R-:W-:-:S04]  /*2ed0*/  MOV R3, UR6 ;  /* 0x0000000600037c02 */ /* 0x000fc80008000f00 */
[----:B------:R-:W-:-:S04]  /*2ee0*/  IADD3 R0, -R16, 0x40, R3 ;  /* 0x0000004010007810 */ /* 0x000fc80007ffe103 */
[C---:B------:R-:W-:Y:S02]  /*2ef0*/  ISETP.GT.AND P6, PT, R0.reuse, RZ, PT ;  /* 0x000000ff0000720c */ /* 0x040fe40003fc4270 */
[C---:B------:R-:W-:Y:S02]  /*2f00*/  ISETP.GT.AND P2, PT, R0.reuse, 0x1, PT ;  /* 0x000000010000780c */ /* 0x040fe40003f44270 */
[C---:B------:R-:W-:Y:S02]  /*2f10*/  ISETP.GT.AND P3, PT, R0.reuse, 0x8, PT ;  /* 0x000000080000780c */ /* 0x040fe40003f64270 */
[C---:B------:R-:W-:Y:S02]  /*2f20*/  ISETP.GT.AND P4, PT, R0.reuse, 0x9, PT ;  /* 0x000000090000780c */ /* 0x040fe40003f84270 */
[----:B------:R-:W-:Y:S01]  /*2f30*/  ISETP.GT.AND P5, PT, R0, 0x10, PT ;  /* 0x000000100000780c */ /* 0x000fe20003fa4270 */
[----:B------:R-:W-:Y:S02]  /*2f40*/  WARPGROUP.DEPBAR.LE gsb0, 0x0 ;  /* 0x00008000000079c5 */ /* 0x000fe40000010000 */
[----:B------:R-:W-:-:S06]  /*2f50*/  WARPGROUP.ARRIVE ;  /* 0x00000000000079c5 */ /* 0x000fcc0000000000 */
[----:B------:R-:W-:Y:S03]  /*2f60*/  HGMMA.64x64x16.F32 R24, gdesc[UR8], R24, gsb0 ;  /* 0x00e00000081879f0 */ /* 0x000fe60008000818 */
[----:B------:R-:W-:Y:S02]  /*2f70*/  WARPGROUP.DEPBAR.LE gsb0, 0x0 ;  /* 0x00008000000079c5 */ /* 0x000fe40000010000 */
[----:B------:R-:W-:-:S06]  /*2f80*/  WARPGROUP.ARRIVE ;  /* 0x00000000000079c5 */ /* 0x000fcc0000000000 */
[----:B------:R-:W-:Y:S03]  /*2f90*/  HGMMA.64x64x16.F32 R24, gdesc[UR12], R24, gsb0 ;  /* 0x00e000000c1879f0 */ /* 0x000fe60008000818 */
        /* <DEDUP_REMOVED lines=52> */
[----:B------:R-:W-:-:S02]  /*32e0*/  FMNMX.FTZ R0, R52, R3, !PT ;  /* 0x0000000334007209 */ /* 0x000fc40007810000 */
[----:B------:R-:W-:Y:S02]  /*32f0*/  FMNMX.FTZ R3, R26, R27, !PT ;  /* 0x0000001b1a037209 */ /* 0x000fe40007810000 */
[----:B------:R-:W-:Y:S02]  /*3300*/  FMNMX.FTZ R5, R53, R0, !PT ;  /* 0x0000000035057209 */ /* 0x000fe40007810000 */
[----:B------:R-:W-:Y:S02]  /*3310*/  FSEL R47, R47, -INF , P2 ;  /* 0xff8000002f2f7808 */ /* 0x000fe40001000000 */
[----:B------:R-:W-:Y:S01]  /*3320*/  FSEL R50, R50, -INF , P3 ;  /* 0xff80000032327808 */ /* 0x000fe20001800000 */
[----:B------:R-:W1:Y:S01]  /*3330*/  SHFL.BFLY PT, R0, R5, 0x2, 0x1f ;  /* 0x0c401f0005007f89 */ /* 0x000e6200000e0000 */
[----:B------:R-:W-:Y:S02]  /*3340*/  FSEL R51, R51, -INF , P4 ;  /* 0xff80000033337808 */ /* 0x000fe40002000000 */
[----:B------:R-:W-:-:S02]  /*3350*/  FSEL R54, R54, -INF , P5 ;  /* 0xff80000036367808 */ /* 0x000fc40002800000 */
[----:B------:R-:W-:Y:S02]  /*3360*/  FSEL R55, R55, -INF , P6 ;  /* 0xff80000037377808 */ /* 0x000fe40003000000 */
        /* <DEDUP_REMOVED lines=12> */
[----:B------:R-:W-:Y:S01]  /*3430*/  FMUL.FTZ R5, R0, UR20 ;  /* 0x0000001400057c20 */ /* 0x000fe20008410000 */
[----:B------:R-:W-:-:S04]  /*3440*/  FMNMX.FTZ R6, R46, R3, !PT ;  /* 0x000000032e067209 */ /* 0x000fc80007810000 */
[----:B------:R-:W-:Y:S02]  /*3450*/  FMNMX.FTZ R3, R47, R6, !PT ;  /* 0x000000062f037209 */ /* 0x000fe40007810000 */
[----:B------:R-:W-:Y:S02]  /*3460*/  FSEL R8, R5, RZ, P2 ;  /* 0x000000ff05087208 */ /* 0x000fe40001000000 */
[----:B------:R-:W-:-:S03]  /*3470*/  FMNMX.FTZ R6, R50, R3, !PT ;  /* 0x0000000332067209 */ /* 0x000fc60007810000 */
[--C-:B------:R-:W-:Y:S01]  /*3480*/  FFMA.FTZ R24, R24, UR20, -R8.reuse ;  /* 0x0000001418187c23 */ /* 0x100fe20008010808 */
[----:B------:R-:W-:Y:S01]  /*3490*/  FMNMX.FTZ R3, R51, R6, !PT ;  /* 0x0000000633037209 */ /* 0x000fe20007810000 */
[--C-:B------:R-:W-:Y:S01]  /*34a0*/  FFMA.FTZ R25, R25, UR20, -R8.reuse ;  /* 0x0000001419197c23 */ /* 0x100fe20008010808 */
[--C-:B------:R-:W-:Y:S01]  /*34b0*/  FFMA.FTZ R28, R28, UR20, -R8.reuse ;  /* 0x000000141c1c7c23 */ /* 0x100fe20008010808 */
[--C-:B------:R-:W-:Y:S01]  /*34c0*/  FFMA.FTZ R29, R29, UR20, -R8.reuse ;  /* 0x000000141d1d7c23 */ /* 0x100fe20008010808 */
[----:B------:R-:W-:Y:S01]  /*34d0*/  FMNMX.FTZ R6, R54, R3, !PT ;  /* 0x0000000336067209 */ /* 0x000fe20007810000 */
[----:B------:R-:W-:Y:S01]  /*34e0*/  MUFU.EX2 R24, R24 ;  /* 0x0000001800187308 */ /* 0x000fe20000000800 */
[--C-:B------:R-:W-:Y:S01]  /*34f0*/  FFMA.FTZ R32, R32, UR20, -R8.reuse ;  /* 0x0000001420207c23 */ /* 0x100fe20008010808 */
[--C-:B------:R-:W-:Y:S01]  /*3500*/  FFMA.FTZ R33, R33, UR20, -R8.reuse ;  /* 0x0000001421217c23 */ /* 0x100fe20008010808 */
[----:B------:R-:W-:Y:S01]  /*3510*/  FMNMX.FTZ R6, R55, R6, !PT ;  /* 0x0000000637067209 */ /* 0x000fe20007810000 */
[--C-:B------:R-:W-:Y:S01]  /*3520*/  FFMA.FTZ R36, R36, UR20, -R8.reuse ;  /* 0x0000001424247c23 */ /* 0x100fe20008010808 */
[--C-:B------:R-:W-:Y:S01]  /*3530*/  FFMA.FTZ R37, R37, UR20, -R8.reuse ;  /* 0x0000001425257c23 */ /* 0x100fe20008010808 */
[--C-:B------:R-:W-:Y:S01]  /*3540*/  FFMA.FTZ R40, R40, UR20, -R8.reuse ;  /* 0x0000001428287c23 */ /* 0x100fe20008010808 */
[--C-:B------:R-:W-:Y:S01]  /*3550*/  FFMA.FTZ R41, R41, UR20, -R8.reuse ;  /* 0x0000001429297c23 */ /* 0x100fe20008010808 */
[----:B------:R-:W1:Y:S01]  /*3560*/  SHFL.BFLY PT, R3, R6, 0x2, 0x1f ;  /* 0x0c401f0006037f89 */ /* 0x000e6200000e0000 */
[----:B------:R-:W4:Y:S01]  /*3570*/  MUFU.EX2 R25, R25 ;  /* 0x0000001900197308 */ /* 0x000f220000000800 */
[--C-:B------:R-:W-:Y:S01]  /*3580*/  FFMA.FTZ R44, R44, UR20, -R8.reuse ;  /* 0x000000142c2c7c23 */ /* 0x100fe20008010808 */
[--C-:B------:R-:W-:Y:S01]  /*3590*/  FFMA.FTZ R45, R45, UR20, -R8.reuse ;  /* 0x000000142d2d7c23 */ /* 0x100fe20008010808 */
[--C-:B------:R-:W-:Y:S01]  /*35a0*/  FFMA.FTZ R48, R48, UR20, -R8.reuse ;  /* 0x0000001430307c23 */ /* 0x100fe20008010808 */
[--C-:B------:R-:W-:Y:S01]  /*35b0*/  FFMA.FTZ R49, R49, UR20, -R8.reuse ;  /* 0x0000001431317c23 */ /* 0x100fe20008010808 */
[--C-:B------:R-:W-:Y:S01]  /*35c0*/  FFMA.FTZ R52, R52, UR20, -R8.reuse ;  /* 0x0000001434347c23 */ /* 0x100fe20008010808 */
[----:B------:R-:W-:-:S02]  /*35d0*/  FFMA.FTZ R8, R53, UR20, -R8 ;  /* 0x0000001435087c23 */ /* 0x000fc40008010808 */
[----:B------:R-:W-:Y:S08]  /*35e0*/  MUFU.EX2 R28, R28 ;  /* 0x0000001c001c7308 */ /* 0x000ff00000000800 */
[----:B------:R-:W5:Y:S01]  /*35f0*/  MUFU.EX2 R29, R29 ;  /* 0x0000001d001d7308 */ /* 0x000f620000000800 */
[----:B----4-:R-:W-:Y:S02]  /*3600*/  F2FP.F16.F32.PACK_AB R152, R25, R24 ;  /* 0x000000181998723e */ /* 0x010fe400000000ff */
[----:B-1----:R-:W-:-:S05]  /*3610*/  FMNMX.FTZ R5, R6, R3, !PT ;  /* 0x0000000306057209 */ /* 0x002fca0007810000 */
[----:B------:R-:W-:Y:S01]  /*3620*/  MUFU.EX2 R32, R32 ;  /* 0x0000002000207308 */ /* 0x000fe20000000800 */
[----:B------:R-:W1:Y:S07]  /*3630*/  SHFL.BFLY PT, R6, R5, 0x1, 0x1f ;  /* 0x0c201f0005067f89 */ /* 0x000e6e00000e0000 */
[----:B------:R-:W-:Y:S01]  /*3640*/  MUFU.EX2 R9, R8 ;  /* 0x0000000800097308 */ /* 0x000fe20000000800 */
[----:B-----5:R-:W-:-:S07]  /*3650*/  F2FP.F16.F32.PACK_AB R154, R29, R28 ;  /* 0x0000001c1d9a723e */ /* 0x020fce00000000ff */
[----:B------:R-:W4:Y:S08]  /*3660*/  MUFU.EX2 R33, R33 ;  /* 0x0000002100217308 */ /* 0x000f300000000800 */
[----:B------:R-:W-:Y:S01]  /*3670*/  MUFU.EX2 R36, R36 ;  /* 0x0000002400247308 */ /* 0x000fe20000000800 */
[----:B-1----:R-:W-:-:S04]  /*3680*/  FMNMX.FTZ R3, R5, R6, !PT ;  /* 0x0000000605037209 */ /* 0x002fc80007810000 */
[C---:B------:R-:W-:Y:S01]  /*3690*/  FSETP.NEU.FTZ.AND P2, PT, R3.reuse, -INF , PT ;  /* 0xff8000000300780b */ /* 0x040fe20003f5d000 */
[----:B------:R-:W-:Y:S02]  /*36a0*/  FMUL.FTZ R5, R3, UR20 ;  /* 0x0000001403057c20 */ /* 0x000fe40008410000 */
[----:B------:R-:W1:Y:S01]  /*36b0*/  MUFU.EX2 R37, R37 ;  /* 0x0000002500257308 */ /* 0x000e620000000800 */
[----:B----4-:R-:W-:Y:S02]  /*36c0*/  F2FP.F16.F32.PACK_AB R156, R33, R32 ;  /* 0x00000020219c723e */ /* 0x010fe400000000ff */
[----:B------:R-:W-:Y:S01]  /*36d0*/  FSEL R6, R5, RZ, P2 ;  /* 0x000000ff05067208 */ /* 0x000fe20001000000 */
[----:B------:R-:W-:-:S04]  /*36e0*/  FADD.FTZ R5, R24, R25 ;  /* 0x0000001918057221 */ /* 0x000fc80000010000 */
[----:B------:R-:W-:Y:S01]  /*36f0*/  MUFU.EX2 R40, R40 ;  /* 0x0000002800287308 */ /* 0x000fe20000000800 */
[--C-:B------:R-:W-:Y:S01]  /*3700*/  FFMA.FTZ R26, R26, UR20, -R6.reuse ;  /* 0x000000141a1a7c23 */ /* 0x100fe20008010806 */
[--C-:B------:R-:W-:Y:S01]  /*3710*/  FFMA.FTZ R27, R27, UR20, -R6.reuse ;  /* 0x000000141b1b7c23 */ /* 0x100fe20008010806 */
[--C-:B------:R-:W-:Y:S01]  /*3720*/  FFMA.FTZ R30, R30, UR20, -R6.reuse ;  /* 0x000000141e1e7c23 */ /* 0x100fe20008010806 */
[--C-:B------:R-:W-:Y:S01]  /*3730*/  FFMA.FTZ R31, R31, UR20, -R6.reuse ;  /* 0x000000141f1f7c23 */ /* 0x100fe20008010806 */
[--C-:B------:R-:W-:Y:S01]  /*3740*/  FFMA.FTZ R34, R34, UR20, -R6.reuse ;  /* 0x0000001422227c23 */ /* 0x100fe20008010806 */
[--C-:B------:R-:W-:Y:S01]  /*3750*/  FFMA.FTZ R35, R35, UR20, -R6.reuse ;  /* 0x0000001423237c23 */ /* 0x100fe20008010806 */
[----:B------:R-:W-:Y:S01]  /*3760*/  FFMA.FTZ R38, R38, UR20, -R6 ;  /* 0x0000001426267c23 */ /* 0x000fe20008010806 */
[----:B------:R-:W-:Y:S01]  /*3770*/  MUFU.EX2 R26, R26 ;  /* 0x0000001a001a7308 */ /* 0x000fe20000000800 */
[----:B------:R-:W-:Y:S01]  /*3780*/  FADD.FTZ R8, R28, R5 ;  /* 0x000000051c087221 */ /* 0x000fe20000010000 */
[----:B------:R-:W-:-:S02]  /*3790*/  @!P1 VIADD R5, R7, 0x28c40 ;  /* 0x00028c4007059836 */ /* 0x000fc40000000000 */
[--C-:B------:R-:W-:Y:S01]  /*37a0*/  FFMA.FTZ R39, R39, UR20, -R6.reuse ;  /* 0x0000001427277c23 */ /* 0x100fe20008010806 */
[----:B------:R-:W-:Y:S01]  /*37b0*/  FFMA.FTZ R42, R42, UR20, -R6 ;  /* 0x000000142a2a7c23 */ /* 0x000fe20008010806 */
[----:B------:R-:W-:Y:S01]  /*37c0*/  FADD.FTZ R13, R29, R8 ;  /* 0x000000081d0d7221 */ /* 0x000fe20000010000 */
[--C-:B------:R-:W-:Y:S01]  /*37d0*/  FFMA.FTZ R43, R43, UR20, -R6.reuse ;  /* 0x000000142b2b7c23 */ /* 0x100fe20008010806 */
[----:B------:R-:W-:Y:S01]  /*37e0*/  @!P1 PRMT R5, RZ, 0x654, R5 ;  /* 0x00000654ff059816 */ /* 0x000fe20000000005 */
[----:B------:R-:W4:Y:S01]  /*37f0*/  MUFU.EX2 R27, R27 ;  /* 0x0000001b001b7308 */ /* 0x000f220000000800 */
[----:B------:R-:W-:Y:S01]  /*3800*/  FADD.FTZ R10, R32, R13 ;  /* 0x0000000d200a7221 */ /* 0x000fe20000010000 */
[--C-:B------:R-:W-:Y:S01]  /*3810*/  FFMA.FTZ R46, R46, UR20, -R6.reuse ;  /* 0x000000142e2e7c23 */ /* 0x100fe20008010806 */
[----:B------:R5:W-:Y:S01]  /*3820*/  @!P1 SYNCS.ARRIVE.TRANS64.RED.A1T0 RZ, [R5+URZ], RZ ;  /* 0x000000ff05ff99a7 */ /* 0x000be2000810043f */
[--C-:B------:R-:W-:Y:S01]  /*3830*/  FFMA.FTZ R47, R47, UR20, -R6.reuse ;  /* 0x000000142f2f7c23 */ /* 0x100fe20008010806 */
[--C-:B------:R-:W-:Y:S01]  /*3840*/  FFMA.FTZ R50, R50, UR20, -R6.reuse ;  /* 0x0000001432327c23 */ /* 0x100fe20008010806 */
[--C-:B------:R-:W-:Y:S01]  /*3850*/  FFMA.FTZ R51, R51, UR20, -R6.reuse ;  /* 0x0000001433337c23 */ /* 0x100fe20008010806 */
[--C-:B------:R-:W-:Y:S01]  /*3860*/  FFMA.FTZ R54, R54, UR20, -R6.reuse ;  /* 0x0000001436367c23 */ /* 0x100fe20008010806 */
[----:B------:R-:W2:Y:S01]  /*3870*/  MUFU.EX2 R30, R30 ;  /* 0x0000001e001e7308 */ /* 0x000ea20000000800 */
[----:B------:R-:W-:Y:S01]  /*3880*/  FFMA.FTZ R6, R55, UR20, -R6 ;  /* 0x0000001437067c23 */ /* 0x000fe20008010806 */
[----:B-1----:R-:W-:-:S06]  /*3890*/  F2FP.F16.F32.PACK_AB R158, R37, R36 ;  /* 0x00000024259e723e */ /* 0x002fcc00000000ff */
[----:B------:R-:W5:Y:S01]  /*38a0*/  MUFU.EX2 R31, R31 ;  /* 0x0000001f001f7308 */ /* 0x000f620000000800 */
[----:B----4-:R-:W-:Y:S01]  /*38b0*/  FADD.FTZ R11, R26, R27 ;  /* 0x0000001b1a0b7221 */ /* 0x010fe20000010000 */
[----:B------:R-:W-:-:S06]  /*38c0*/  F2FP.F16.F32.PACK_AB R153, R27, R26 ;  /* 0x0000001a1b99723e */ /* 0x000fcc00000000ff */
[----:B------:R-:W1:Y:S01]  /*38d0*/  MUFU.EX2 R34, R34 ;  /* 0x0000002200227308 */ /* 0x000e620000000800 */
[----:B--2---:R-:W-:Y:S01]  /*38e0*/  FADD.FTZ R8, R30, R11 ;  /* 0x0000000b1e087221 */ /* 0x004fe20000010000 */
[----:B------:R-:W-:-:S04]  /*38f0*/  FADD.FTZ R11, R33, R10 ;  /* 0x0000000a210b7221 */ /* 0x000fc80000010000 */
[----:B------:R-:W-:Y:S02]  /*3900*/  FADD.FTZ R10, R36, R11 ;  /* 0x0000000b240a7221 */ /* 0x000fe40000010000 */
[----:B------:R-:W2:Y:S01]  /*3910*/  MUFU.EX2 R35, R35 ;  /* 0x0000002300237308 */ /* 0x000ea20000000800 */
[----:B-----5:R-:W-:Y:S01]  /*3920*/  FADD.FTZ R5, R31, R8 ;  /* 0x000000081f057221 */ /* 0x020fe20000010000 */
[----:B------:R-:W-:Y:S01]  /*3930*/  FADD.FTZ R11, R37, R10 ;  /* 0x0000000a250b7221 */ /* 0x000fe20000010000 */
[----:B------:R-:W-:Y:S01]  /*3940*/  F2FP.F16.F32.PACK_AB R155, R31, R30 ;  /* 0x0000001e1f9b723e */ /* 0x000fe200000000ff */
[----:B------:R-:W-:Y:S02]  /*3950*/  BAR.SYNC.DEFER_BLOCKING 0xf, 0x100 ;  /* 0x03c4000000007b1d */ /* 0x000fe40000010000 */
[----:B------:R-:W-:Y:S01]  /*3960*/  FADD.FTZ R10, R40, R11 ;  /* 0x0000000b280a7221 */ /* 0x000fe20000010000 */
[----:B-1----:R-:W-:-:S03]  /*3970*/  FADD.FTZ R8, R34, R5 ;  /* 0x0000000522087221 */ /* 0x002fc60000010000 */
[----:B------:R-:W1:Y:S01]  /*3980*/  MUFU.EX2 R38, R38 ;  /* 0x0000002600267308 */ /* 0x000e620000000800 */
[----:B--2---:R-:W-:-:S07]  /*3990*/  FADD.FTZ R5, R35, R8 ;  /* 0x0000000823057221 */ /* 0x004fce0000010000 */
[----:B------:R-:W2:Y:S01]  /*39a0*/  MUFU.EX2 R39, R39 ;  /* 0x0000002700277308 */ /* 0x000ea20000000800 */
[----:B------:R-:W-:-:S07]  /*39b0*/  F2FP.F16.F32.PACK_AB R157, R35, R34 ;  /* 0x00000022239d723e */ /* 0x000fce00000000ff */
[----:B------:R-:W4:Y:S01]  /*39c0*/  MUFU.EX2 R42, R42 ;  /* 0x0000002a002a7308 */ /* 0x000f220000000800 */
[----:B-1----:R-:W-:Y:S01]  /*39d0*/  FADD.FTZ R8, R38, R5 ;  /* 0x0000000526087221 */ /* 0x002fe20000010000 */
[----:B------:R1:W-:Y:S06]  /*39e0*/  STSM.16.M88.4 [R19+0x26800], R152 ;  /* 0x0268009813007844 */ /* 0x0003ec0000000200 */
[----:B------:R-:W5:Y:S01]  /*39f0*/  MUFU.EX2 R41, R41 ;  /* 0x0000002900297308 */ /* 0x000f620000000800 */
[C---:B--2---:R-:W-:Y:S01]  /*3a00*/  FADD.FTZ R5, R39.reuse, R8 ;  /* 0x0000000827057221 */ /* 0x044fe20000010000 */
[----:B------:R-:W-:-:S05]  /*3a10*/  F2FP.F16.F32.PACK_AB R159, R39, R38 ;  /* 0x00000026279f723e */ /* 0x000fca00000000ff */
[----:B------:R1:W-:Y:S01]  /*3a20*/  STSM.16.M88.4 [R23], R156 ;  /* 0x0000009c17007844 */ /* 0x0003e20000000200 */
[----:B------:R-:W2:Y:S01]  /*3a30*/  MUFU.EX2 R43, R43 ;  /* 0x0000002b002b7308 */ /* 0x000ea20000000800 */
[----:B----4-:R-:W-:-:S07]  /*3a40*/  FADD.FTZ R8, R42, R5 ;  /* 0x000000052a087221 */ /* 0x010fce0000010000 */
[----:B------:R-:W-:Y:S01]  /*3a50*/  MUFU.EX2 R44, R44 ;  /* 0x0000002c002c7308 */ /* 0x000fe20000000800 */
[C---:B-----5:R-:W-:Y:S01]  /*3a60*/  FADD.FTZ R13, R41.reuse, R10 ;  /* 0x0000000a290d7221 */ /* 0x060fe20000010000 */
[----:B------:R-:W-:-:S06]  /*3a70*/  F2FP.F16.F32.PACK_AB R160, R41, R40 ;  /* 0x0000002829a0723e */ /* 0x000fcc00000000ff */
[----:B------:R-:W4:Y:S01]  /*3a80*/  MUFU.EX2 R46, R46 ;  /* 0x0000002e002e7308 */ /* 0x000f220000000800 */
[C---:B--2---:R-:W-:Y:S01]  /*3a90*/  FADD.FTZ R5, R43.reuse, R8 ;  /* 0x000000082b057221 */ /* 0x044fe20000010000 */
[----:B------:R-:W-:-:S06]  /*3aa0*/  F2FP.F16.F32.PACK_AB R161, R43, R42 ;  /* 0x0000002a2ba1723e */ /* 0x000fcc00000000ff */
[----:B------:R-:W2:Y:S08]  /*3ab0*/  MUFU.EX2 R45, R45 ;  /* 0x0000002d002d7308 */ /* 0x000eb00000000800 */
[----:B------:R-:W5:Y:S01]  /*3ac0*/  MUFU.EX2 R47, R47 ;  /* 0x0000002f002f7308 */ /* 0x000f620000000800 */
[----:B----4-:R-:W-:-:S07]  /*3ad0*/  FADD.FTZ R8, R46, R5 ;  /* 0x000000052e087221 */ /* 0x010fce0000010000 */
[----:B------:R-:W-:Y:S01]  /*3ae0*/  MUFU.EX2 R48, R48 ;  /* 0x0000003000307308 */ /* 0x000fe20000000800 */
[----:B--2---:R-:W-:-:S07]  /*3af0*/  F2FP.F16.F32.PACK_AB R162, R45, R44 ;  /* 0x0000002c2da2723e */ /* 0x004fce00000000ff */
[----:B------:R-:W2:Y:S01]  /*3b00*/  MUFU.EX2 R49, R49 ;  /* 0x0000003100317308 */ /* 0x000ea20000000800 */
[C---:B-----5:R-:W-:Y:S01]  /*3b10*/  F2FP.F16.F32.PACK_AB R163, R47.reuse, R46 ;  /* 0x0000002e2fa3723e */ /* 0x060fe200000000ff */
[----:B------:R-:W-:-:S04]  /*3b20*/  FADD.FTZ R47, R47, R8 ;  /* 0x000000082f2f7221 */ /* 0x000fc80000010000 */
[----:B------:R1:W-:Y:S02]  /*3b30*/  STSM.16.M88.4 [R18], R160 ;  /* 0x000000a012007844 */ /* 0x0003e40000000200 */
[----:B------:R-:W-:Y:S08]  /*3b40*/  MUFU.EX2 R50, R50 ;  /* 0x0000003200327308 */ /* 0x000ff00000000800 */
[----:B------:R-:W4:Y:S01]  /*3b50*/  MUFU.EX2 R51, R51 ;  /* 0x0000003300337308 */ /* 0x000f220000000800 */
[----:B--2---:R-:W-:-:S07]  /*3b60*/  F2FP.F16.F32.PACK_AB R164, R49, R48 ;  /* 0x0000003031a4723e */ /* 0x004fce00000000ff */
[----:B------:R-:W2:Y:S08]  /*3b70*/  MUFU.EX2 R52, R52 ;  /* 0x0000003400347308 */ /* 0x000eb00000000800 */
[----:B------:R-:W5:Y:S01]  /*3b80*/  MUFU.EX2 R54, R54 ;  /* 0x0000003600367308 */ /* 0x000f620000000800 */
[----:B----4-:R-:W-:Y:S01]  /*3b90*/  F2FP.F16.F32.PACK_AB R165, R51, R50 ;  /* 0x0000003233a5723e */ /* 0x010fe200000000ff */
[----:B------:R-:W-:-:S04]  /*3ba0*/  FADD.FTZ R50, R50, R47 ;  /* 0x0000002f32327221 */ /* 0x000fc80000010000 */
[----:B------:R-:W-:Y:S02]  /*3bb0*/  FADD.FTZ R51, R51, R50 ;  /* 0x0000003233337221 */ /* 0x000fe40000010000 */
[----:B------:R4:W3:Y:S01]  /*3bc0*/  MUFU.EX2 R11, R6 ;  /* 0x00000006000b7308 */ /* 0x0008e20000000800 */
[----:B--2---:R-:W-:Y:S01]  /*3bd0*/  F2FP.F16.F32.PACK_AB R166, R9, R52 ;  /* 0x0000003409a6723e */ /* 0x004fe200000000ff */
[----:B----4-:R-:W-:-:S04]  /*3be0*/  FADD.FTZ R6, R44, R13 ;  /* 0x0000000d2c067221 */ /* 0x010fc80000010000 */
[----:B------:R-:W-:Y:S01]  /*3bf0*/  FADD.FTZ R45, R45, R6 ;  /* 0x000000062d2d7221 */ /* 0x000fe20000010000 */
[----:B-----5:R-:W-:-:S03]  /*3c00*/  FADD.FTZ R6, R54, R51 ;  /* 0x0000003336067221 */ /* 0x020fc60000010000 */
[----:B------:R-:W-:Y:S01]  /*3c10*/  FADD.FTZ R48, R48, R45 ;  /* 0x0000002d30307221 */ /* 0x000fe20000010000 */
[C---:B---3--:R-:W-:Y:S01]  /*3c20*/  F2FP.F16.F32.PACK_AB R167, R11.reuse, R54 ;  /* 0x000000360ba7723e */ /* 0x048fe200000000ff */
[----:B------:R-:W-:Y:S02]  /*3c30*/  FADD.FTZ R6, R11, R6 ;  /* 0x000000060b067221 */ /* 0x000fe40000010000 */
[----:B------:R-:W-:Y:S02]  /*3c40*/  FADD.FTZ R49, R49, R48 ;  /* 0x0000003031317221 */ /* 0x000fe40000010000 */
[----:B------:R1:W-:Y:S02]  /*3c50*/  STSM.16.M88.4 [R22], R164 ;  /* 0x000000a416007844 */ /* 0x0003e40000000200 */
[----:B------:R-:W-:-:S04]  /*3c60*/  FADD.FTZ R52, R52, R49 ;  /* 0x0000003134347221 */ /* 0x000fc80000010000 */
[----:B------:R-:W-:Y:S01]  /*3c70*/  FADD.FTZ R5, R9, R52 ;  /* 0x0000003409057221 */ /* 0x000fe20000010000 */
[----:B------:R-:W-:Y:S06]  /*3c80*/  @!P0 BRA `(.L_x_2692) ;  /* 0x0000000000048947 */ /* 0x000fec0003800000 */
[----:B------:R-:W-:Y:S01]  /*3c90*/  BPT.TRAP 0x1 ;  /* 0x000000040000795c */ /* 0x000fe20000300000 */
.L_x_2692:
[----:B------:R2:W3:Y:S01]  /*3ca0*/  SYNCS.PHASECHK.TRANS64.TRYWAIT P2, [R7+URZ+0x28c50], R12 ;  /* 0x028c500c070075a7 */ /* 0x0004e2000804017f */
[----:B------:R-:W-:Y:S05]  /*3cb0*/  @!P0 BRA `(.L_x_2693) ;  /* 0x0000000000048947 */ /* 0x000fea0003800000 */
[----:B------:R-:W-:Y:S01]  /*3cc0*/  BPT.TRAP 0x1 ;  /* 0x000000040000795c */ /* 0x000fe20000300000 */
.L_x_2693:
[----:B------:R-:W-:Y:S01]  /*3cd0*/  ULOP3.LUT UR51, UR51, 0x2000000, URZ, 0xfc, !UPT ;  /* 0x0200000033337892 */ /* 0x000fe2000f8efc3f */
[----:B---3--:R-:W-:Y:S11]  /*3ce0*/  @P2 BRA `(.L_x_2694) ;  /* 0x0000000000082947 */ /* 0x008ff60003800000 */
[----:B------:R-:W3:Y:S02]  /*3cf0*/  SYNCS.PHASECHK.TRANS64.TRYWAIT P2, [R7+URZ+0x28c50], R12 ;  /* 0x028c500c070075a7 */ /* 0x000ee4000804017f */
[----:B---3--:R-:W-:Y:S05]  /*3d00*/  @!P2 BRA `(.L_x_2695) ;  /* 0x0000006800d8a947 */ /* 0x008fea0003800000 */
.L_x_2694:
[----:B------:R-:W-:Y:S01]  /*3d10*/  ULEA UR10, UR39, UR51, 0xc ;  /* 0x00000033270a7291 */ /* 0x000fe2000f8e603f */
[----:B------:R-:W-:Y:S01]  /*3d20*/  WARPGROUP.ARRIVE ;  /* 0x00000000000079c5 */ /* 0x000fe20000000000 */
[----:B------:R-:W-:Y:S01]  /*3d30*/  UMOV UR7, 0x40000040 ;  /* 0x4000004000077882 */ /* 0x000fe20000000000 */
[----:B------:R-:W-:Y:S01]  /*3d40*/  UISETP.GE.AND UP0, UPT, UR50, 0x41, UPT ;  /* 0x000000413200788c */ /* 0x000fe2000bf06270 */
[----:B--23--:R-:W-:-:S03]  /*3d50*/  @!P1 IADD3 R7, R7, 0x28c60, RZ ;  /* 0x00028c6007079810 */ /* 0x00cfc60007ffe0ff */
[----:B------:R-:W-:Y:S01]  /*3d60*/  UMOV UR6, UR10 ;  /* 0x0000000a00067c82 */ /* 0x000fe20008000000 */
[----:B------:R-:W-:Y:S01]  /*3d70*/  @!P1 PRMT R7, RZ, 0x654, R7 ;  /* 0x00000654ff079816 */ /* 0x000fe20000000007 */
[----:B------:R-:W-:Y:S01]  /*3d80*/  HGMMA.64x256x16.F32 R24, R152, gdesc[UR4].tnspB, RZ, !UPT, gsb0 ;  /* 0x43e0000498187df0 */ /* 0x000fe2000c0008ff */
[----:B------:R-:W-:Y:S01]  /*3d90*/  UIADD3 UR6, UR10, 0x80, URZ ;  /* 0x000000800a067890 */ /* 0x000fe2000fffe03f */
[----:B------:R-:W-:Y:S01]  /*3da0*/  PLOP3.LUT P2, PT, PT, PT, UP0, 0x80, 0x0 ;  /* 0x000000000000781c */ /* 0x000fe20003f4f008 */
[----:B------:R-:W-:Y:S01]  /*3db0*/  UMOV UR7, 0x40000040 ;  /* 0x4000004000077882 */ /* 0x000fe20000000000 */
[----:B------:R-:W-:Y:S02]  /*3dc0*/  WARPGROUP.DEPBAR.LE gsb0, 0x0 ;  /* 0x00008000000079c5 */ /* 0x000fe40000010000 */
[----:B------:R-:W-:-:S15]  /*3dd0*/  WARPGROUP.ARRIVE ;  /* 0x00000000000079c5 */ /* 0x000fde0000000000 */
[----:B------:R-:W-:-:S07]  /*3de0*/  NOP ;  /* 0x0000000000007918 */ /* 0x000fce0000000000 */
[----:B------:R-:W-:Y:S01]  /*3df0*/  HGMMA.64x256x16.F32 R24, R156, gdesc[UR4].tnspB, R24, gsb0 ;  /* 0x43e000049c187df0 */ /* 0x000fe20008000818 */
[----:B------:R-:W-:Y:S01]  /*3e00*/  UIADD3 UR6, UR10, 0x100, URZ ;  /* 0x000001000a067890 */ /* 0x000fe2000fffe03f */
[----:B------:R-:W-:Y:S01]  /*3e10*/  UMOV UR7, 0x40000040 ;  /* 0x4000004000077882 */ /* 0x000fe20000000000 */
[----:B------:R-:W-:Y:S02]  /*3e20*/  WARPGROUP.DEPBAR.LE gsb0, 0x0 ;  /* 0x00008000000079c5 */ /* 0x000fe40000010000 */
[----:B------:R-:W-:-:S15]  /*3e30*/  WARPGROUP.ARRIVE ;  /* 0x00000000000079c5 */ /* 0x000fde0000000000 */
[----:B------:R-:W-:-:S08]  /*3e40*/  NOP ;  /* 0x0000000000007918 */ /* 0x000fd00000000000 */
[----:B------:R-:W-:Y:S01]  /*3e50*/  HGMMA.64x256x16.F32 R24, R160, gdesc[UR4].tnspB, R24, gsb0 ;  /* 0x43e00004a0187df0 */ /* 0x000fe20008000818 */
[----:B------:R-:W-:Y:S01]  /*3e60*/  UIADD3 UR6, UR10, 0x180, URZ ;  /* 0x000001800a067890 */ /* 0x000fe2000fffe03f */
[----:B------:R-:W-:Y:S01]  /*3e70*/  UMOV UR7, 0x40000040 ;  /* 0x4000004000077882 */ /* 0x000fe20000000000 */
[----:B------:R-:W-:Y:S02]  /*3e80*/  WARPGROUP.DEPBAR.LE gsb0, 0x0 ;  /* 0x00008000000079c5 */ /* 0x000fe40000010000 */
[----:B------:R-:W-:-:S15]  /*3e90*/  WARPGROUP.ARRIVE ;  /* 0x00000000000079c5 */ /* 0x000fde0000000000 */
[----:B------:R-:W-:-:S08]  /*3ea0*/  NOP ;  /* 0x0000000000007918 */ /* 0x000fd00000000000 */
[----:B------:R-:W-:Y:S03]  /*3eb0*/  HGMMA.64x256x16.F32 R24, R164, gdesc[UR4].tnspB, R24, gsb0 ;  /* 0x43e00004a4187df0 */ /* 0x000fe60008000818 */
[----:B------:R-:W-:Y:S02]  /*3ec0*/  WARPGROUP.DEPBAR.LE gsb0, 0x0 ;  /* 0x00008000000079c5 */ /* 0x000fe40000010000 */
[----:B------:R-:W-:Y:S01]  /*3ed0*/  @!PT LDS RZ, [RZ] ;  /* 0x00000000fffff984 */ /* 0x000fe20000000800 */
[----:B------:R-:W-:Y:S01]  /*3ee0*/  @!PT LDS RZ, [RZ] ;  /* 0x00000000fffff984 */ /* 0x000fe20000000800 */
[----:B------:R-:W-:Y:S01]  /*3ef0*/  @!PT LDS RZ, [RZ] ;  /* 0x00000000fffff984 */ /* 0x000fe20000000800 */
[----:B------:R-:W-:Y:S01]  /*3f00*/  @!PT LDS RZ, [RZ] ;  /* 0x00000000fffff984 */ /* 0x000fe20000000800 */
[----:B------:R2:W-:Y:S06]  /*3f10*/  MEMBAR.ALL.CTA ;  /* 0x0000000000007992 */ /* 0x0005ec0000008000 */
[----:B--2---:R-:W2:Y:S02]  /*3f20*/  FENCE.VIEW.ASYNC.S ;  /* 0x00000000000073c6 */ /* 0x004ea40000000000 */
[----:B--2---:R-:W-:Y:S01]  /*3f30*/  NOP ;  /* 0x0000000000007918 */ /* 0x004fe20000000000 */
[----:B------:R-:W-:Y:S06]  /*3f40*/  BAR.ARV 0xe, 0x100 ;  /* 0x0384000000007b1d */ /* 0x000fec0000002000 */
[----:B------:R2:W-:Y:S01]  /*3f50*/  @!P1 SYNCS.ARRIVE.TRANS64.RED.A1T0 RZ, [R7+URZ], RZ ;  /* 0x000000ff07ff99a7 */ /* 0x0005e2000810043f */
[----:B------:R-:W-:Y:S05]  /*3f60*/  @!P2 BRA `(.L_x_2696) ;  /* 0x000000180044a947 */ /* 0x000fea0003800000 */
[----:B------:R-:W-:Y:S01]  /*3f70*/  MOV R8, R3 ;  /* 0x0000000300087202 */ /* 0x000fe20000000f00 */
[----:B------:R-:W-:Y:S01]  /*3f80*/  IMAD.MOV.U32 R9, RZ, RZ, R0 ;  /* 0x000000ffff097224 */ /* 0x000fe200078e0000 */
[----:B------:R-:W-:Y:S01]  /*3f90*/  UIADD3 UR37, UR37, -0x2, URZ ;  /* 0xfffffffe25257890 */ /* 0x000fe2000fffe03f */
[----:B------:R-:W-:Y:S01]  /*3fa0*/  UMOV UR21, UR39 ;  /* 0x0000002700157c82 */ /* 0x000fe20008000000 */
[----:B------:R-:W-:-:S10]  /*3fb0*/  ULDC UR20, c[0x0][0x988] ;  /* 0x0002620000147ab9 */ /* 0x000fd40000000800 */
.L_x_2705:
[----:B------:R-:W-:Y:S01]  /*3fc0*/  UIADD3 UR39, UR21, 0x1, URZ ;  /* 0x0000000115277890 */ /* 0x000fe2000fffe03f */
[----:B------:R-:W-:Y:S01]  /*3fd0*/  MOV R0, UR37 ;  /* 0x0000002500007c02 */ /* 0x000fe20008000f00 */
[----:B------:R-:W-:Y:S02]  /*3fe0*/  UIADD3 UR37, UR37, -0x1, URZ ;  /* 0xffffffff25257890 */ /* 0x000fe4000fffe03f */
[----:B------:R-:W-:Y:S01]  /*3ff0*/  UISETP.NE.AND UP0, UPT, UR39, 0x2, UPT ;  /* 0x000000022700788c */ /* 0x000fe2000bf05270 */
[----:B------:R-:W-:-:S03]  /*4000*/  ISETP.GT.AND P2, PT, R0, RZ, PT ;  /* 0x000000ff0000720c */ /* 0x000fc60003f44270 */
[----:B------:R-:W-:Y:S02]  /*4010*/  USEL UR6, URZ, 0x1, UP0 ;  /* 0x000000013f067887 */ /* 0x000fe40008000000 */
[----:B------:R-:W-:Y:S02]  /*4020*/  USEL UR39, UR39, URZ, UP0 ;  /* 0x0000003f27277287 */ /* 0x000fe40008000000 */
[----:B------:R-:W-:Y:S01]  /*4030*/  ULOP3.LUT UR40, UR40, UR6, URZ, 0x3c, !UPT ;  /* 0x0000000628287292 */ /* 0x000fe2000f8e3c3f */
[----:B-1-34-:R-:W-:Y:S11]  /*4040*/  @!P0 BRA `(.L_x_2697) ;  /* 0x0000000000048947 */ /* 0x01aff60003800000 */
[----:B------:R-:W-:Y:S01]  /*4050*/  BPT.TRAP 0x1 ;  /* 0x000000040000795c */ /* 0x000fe20000300000 */
.L_x_2697:
[----:B------:R-:W-:Y:S01]  /*4060*/  ULEA UR22, UR39, UR46, 0x3 ;  /* 0x0000002e27167291 */ /* 0x000fe2000f8e183f */
[----:B--2---:R-:W-:-:S04]  /*4070*/  MOV R7, UR40 ;  /* 0x0000002800077c02 */ /* 0x004fc80008000f00 */
[----:B------:R-:W-:-:S04]  /*4080*/  SHF.L.U32 R7, R7, 0x1f, RZ ;  /* 0x0000001f07077819 */ /* 0x000fc800000006ff */
[----:B------:R2:W3:Y:S01]  /*4090*/  SYNCS.PHASECHK.TRANS64.TRYWAIT P3, [UR22+0x28c30], R7 ;  /* 0x028c3007ff0075a7 */ /* 0x0004e20008060156 */
[----:B------:R-:W-:Y:S05]  /*40a0*/  @!P0 BRA `(.L_x_2698) ;  /* 0x0000000000048947 */ /* 0x000fea0003800000 */
[----:B------:R-:W-:Y:S01]  /*40b0*/  BPT.TRAP 0x1 ;  /* 0x000000040000795c */ /* 0x000fe20000300000 */
.L_x_2698:
[----:B---3--:R-:W-:Y:S05]  /*40c0*/  @P3 BRA `(.L_x_2699) ;  /* 0x0000000000083947 */ /* 0x008fea0003800000 */
[----:B------:R-:W3:Y:S02]  /*40d0*/  SYNCS.PHASECHK.TRANS64.TRYWAIT P3, [UR22+0x28c30], R7 ;  /* 0x028c3007ff0075a7 */ /* 0x000ee40008060156 */
[----:B---3--:R-:W-:Y:S05]  /*40e0*/  @!P3 BRA `(.L_x_2700) ;  /* 0x0000006400f4b947 */ /* 0x008fea0003800000 */
.L_x_2699:
[----:B------:R-:W-:Y:S01]  /*40f0*/  R2UR UR18, R4 ;  /* 0x00000000041272ca */ /* 0x000fe200000e0000 */
[----:B------:R-:W-:Y:S01]  /*4100*/  UIADD3 UR6, UR46, 0x20400, URZ ;  /* 0x000204002e067890 */ /* 0x000fe2000fffe03f */
[----:B-1----:R-:W-:Y:S01]  /*4110*/  WARPGROUP.ARRIVE ;  /* 0x00000000000079c5 */ /* 0x002fe20000000000 */
[----:B------:R-:W-:Y:S01]  /*4120*/  UMOV UR19, 0x40000040 ;  /* 0x4000004000137882 */ /* 0x000fe20000000000 */
[----:B------:R-:W-:Y:S01]  /*4130*/  UMOV UR17, 0x40000040 ;  /* 0x4000004000117882 */ /* 0x000fe20000000000 */
[----:B------:R-:W-:Y:S01]  /*4140*/  USHF.R.U32.HI UR6, URZ, 0x4, UR6 ;  /* 0x000000043f067899 */ /* 0x000fe20008011606 */
[----:B------:R-:W-:Y:S01]  /*4150*/  UMOV UR7, 0x40000040 ;  /* 0x4000004000077882 */ /* 0x000fe20000000000 */
[----:B------:R-:W-:Y:S02]  /*4160*/  UMOV UR11, 0x40000040 ;  /* 0x40000040000b7882 */ /* 0x000fe40000000000 */
[----:B------:R-:W-:Y:S01]  /*4170*/  ULOP3.LUT UR6, UR6, 0x3fff, URZ, 0xc0, !UPT ;  /* 0x00003fff06067892 */ /* 0x000fe2000f8ec03f */
[----:B------:R-:W-:-:S03]  /*4180*/  UMOV UR15, 0x40000040 ;  /* 0x40000040000f7882 */ /* 0x000fc60000000000 */
[----:B------:R-:W-:Y:S02]  /*4190*/  ULEA UR18, UR39, UR18, 0x9 ;  /* 0x0000001227127291 */ /* 0x000fe4000f8e483f */
[----:B------:R-:W-:Y:S02]  /*41a0*/  ULOP3.LUT UR16, UR6, 0x10000, URZ, 0xfc, !UPT ;  /* 0x0001000006107892 */ /* 0x000fe4000f8efc3f */
[----:B------:R-:W-:Y:S02]  /*41b0*/  UIADD3 UR6, UR18, 0x2, URZ ;  /* 0x0000000212067890 */ /* 0x000fe4000fffe03f */
[----:B------:R-:W-:Y:S02]  /*41c0*/  UIADD3 UR10, UR18, 0x4, URZ ;  /* 0x00000004120a7890 */ /* 0x000fe4000fffe03f */
[----:B------:R-:W-:-:S03]  /*41d0*/  UIADD3 UR14, UR18, 0x6, URZ ;  /* 0x00000006120e7890 */ /* 0x000fc6000fffe03f */
[----:B------:R-:W-:Y:S03]  /*41e0*/  HGMMA.64x64x16.F32 R152, gdesc[UR16], RZ, !UPT, gsb0 ;  /* 0x00e00000109879f0 */ /* 0x000fe6000c0008ff */
[----:B------:R-:W-:Y:S02]  /*41f0*/  WARPGROUP.DEPBAR.LE gsb0, 0x0 ;  /* 0x00008000000079c5 */ /* 0x000fe40000010000 */
[----:B------:R-:W-:-:S06]  /*4200*/  WARPGROUP.ARRIVE ;  /* 0x00000000000079c5 */ /* 0x000fcc0000000000 */
[----:B------:R-:W-:Y:S03]  /*4210*/  HGMMA.64x64x16.F32 R152, gdesc[UR4], R152, gsb0 ;  /* 0x00e00000049879f0 */ /* 0x000fe60008000898 */
[----:B------:R-:W-:Y:S02]  /*4220*/  WARPGROUP.DEPBAR.LE gsb0, 0x0 ;  /* 0x00008000000079c5 */ /* 0x000fe40000010000 */
[----:B------:R-:W-:-:S06]  /*4230*/  WARPGROUP.ARRIVE ;  /* 0x00000000000079c5 */ /* 0x000fcc0000000000 */
[----:B------:R-:W-:Y:S03]  /*4240*/  HGMMA.64x64x16.F32 R152, gdesc[UR8], R152, gsb0 ;  /* 0x00e00000089879f0 */ /* 0x000fe60008000898 */
[----:B------:R-:W-:Y:S02]  /*4250*/  WARPGROUP.DEPBAR.LE gsb0, 0x0 ;  /* 0x00008000000079c5 */ /* 0x000fe40000010000 */
[----:B------:R-:W-:-:S06]  /*4260*/  WARPGROUP.ARRIVE ;  /* 0x00000000000079c5 */ /* 0x000fcc0000000000 */
[----:B------:R-:W-:Y:S03]  /*4270*/  HGMMA.64x64x16.F32 R152, gdesc[UR12], R152, gsb0 ;  /* 0x00e000000c9879f0 */ /* 0x000fe60008000898 */
[----:B------:R-:W-:Y:S02]  /*4280*/  WARPGROUP.DEPBAR.LE gsb0, 0x0 ;  /* 0x00008000000079c5 */ /* 0x000fe40000010000 */
[----:B---3--:R-:W-:-:S04]  /*4290*/  FMNMX.FTZ R0, R152, R9, !PT ;  /* 0x0000000998007209 */ /* 0x008fc80007810000 */
        /* <DEDUP_REMOVED lines=26> */
[----:B------:R-:W-:-:S03]  /*4440*/  FMNMX.FTZ R3, R167, R10, !PT ;  /* 0x0000000aa7037209 */ /* 0x000fc60007810000 */
[----:B------:R-:W-:Y:S01]  /*4450*/  FMUL.FTZ R187, R0, UR20 ;  /* 0x0000001400bb7c20 */ /* 0x000fe20008410000 */
[----:B------:R-:W-:Y:S01]  /*4460*/  FMNMX.FTZ R12, R170, R3, !PT ;  /* 0x00000003aa0c7209 */ /* 0x000fe20007810000 */
[----:B------:R-:W-:Y:S02]  /*4470*/  FADD.FTZ R9, -R0, R9 ;  /* 0x0000000900097221 */ /* 0x000fe40000010100 */
[--C-:B------:R-:W-:Y:S01]  /*4480*/  FFMA.FTZ R13, R161, UR20, -R187.reuse ;  /* 0x00000014a10d7c23 */ /* 0x100fe200080108bb */
[----:B------:R-:W-:Y:S01]  /*4490*/  FMNMX.FTZ R3, R171, R12, !PT ;  /* 0x0000000cab037209 */ /* 0x000fe20007810000 */
[--C-:B------:R-:W-:Y:S01]  /*44a0*/  FFMA.FTZ R14, R156, UR20, -R187.reuse ;  /* 0x000000149c0e7c23 */ /* 0x100fe200080108bb */
[--C-:B------:R-:W-:Y:S01]  /*44b0*/  FFMA.FTZ R156, R160, UR20, -R187.reuse ;  /* 0x00000014a09c7c23 */ /* 0x100fe200080108bb */
[--C-:B------:R-:W-:Y:S01]  /*44c0*/  FFMA.FTZ R160, R168, UR20, -R187.reuse ;  /* 0x00000014a8a07c23 */ /* 0x100fe200080108bb */
[----:B------:R-:W-:Y:S01]  /*44d0*/  FMNMX.FTZ R12, R174, R3, !PT ;  /* 0x00000003ae0c7209 */ /* 0x000fe20007810000 */
[----:B------:R-:W-:Y:S01]  /*44e0*/  FMUL.FTZ R11, R9, UR20 ;  /* 0x00000014090b7c20 */ /* 0x000fe20008410000 */
[--C-:B------:R-:W-:Y:S01]  /*44f0*/  FFMA.FTZ R9, R152, UR20, -R187.reuse ;  /* 0x0000001498097c23 */ /* 0x100fe200080108bb */
[--C-:B------:R-:W-:Y:S01]  /*4500*/  FFMA.FTZ R152, R153, UR20, -R187.reuse ;  /* 0x0000001499987c23 */ /* 0x100fe200080108bb */
[----:B------:R-:W-:Y:S01]  /*4510*/  FMNMX.FTZ R3, R175, R12, !PT ;  /* 0x0000000caf037209 */ /* 0x000fe20007810000 */
[--C-:B------:R-:W-:Y:S01]  /*4520*/  FFMA.FTZ R15, R165, UR20, -R187.reuse ;  /* 0x00000014a50f7c23 */ /* 0x100fe200080108bb */
[--C-:B------:R-:W-:Y:S01]  /*4530*/  FFMA.FTZ R153, R173, UR20, -R187.reuse ;  /* 0x00000014ad997c23 */ /* 0x100fe200080108bb */
[--C-:B------:R-:W-:Y:S01]  /*4540*/  FFMA.FTZ R180, R180, UR20, -R187.reuse ;  /* 0x00000014b4b47c23 */ /* 0x100fe200080108bb */
[----:B------:R-:W-:Y:S01]  /*4550*/  FMNMX.FTZ R12, R178, R3, !PT ;  /* 0x00000003b20c7209 */ /* 0x000fe20007810000 */
[----:B------:R-:W1:Y:S01]  /*4560*/  MUFU.EX2 R10, R11 ;  /* 0x0000000b000a7308 */ /* 0x000e620000000800 */
[--C-:B------:R-:W-:Y:S01]  /*4570*/  FFMA.FTZ R21, R169, UR20, -R187.reuse ;  /* 0x00000014a9157c23 */ /* 0x100fe200080108bb */
[--C-:B------:R-:W-:Y:S01]  /*4580*/  FFMA.FTZ R157, R157, UR20, -R187.reuse ;  /* 0x000000149d9d7c23 */ /* 0x100fe200080108bb */
[----:B------:R-:W-:Y:S01]  /*4590*/  FMNMX.FTZ R3, R179, R12, !PT ;  /* 0x0000000cb3037209 */ /* 0x000fe20007810000 */
[--C-:B------:R-:W-:Y:S01]  /*45a0*/  FFMA.FTZ R164, R164, UR20, -R187.reuse ;  /* 0x00000014a4a47c23 */ /* 0x100fe200080108bb */
[----:B------:R-:W-:-:S02]  /*45b0*/  FFMA.FTZ R181, R181, UR20, -R187 ;  /* 0x00000014b5b57c23 */ /* 0x000fc400080108bb */
[----:B------:R-:W-:Y:S01]  /*45c0*/  FMNMX.FTZ R12, R182, R3, !PT ;  /* 0x00000003b60c7209 */ /* 0x000fe20007810000 */
[----:B------:R-:W3:Y:S03]  /*45d0*/  MUFU.EX2 R9, R9 ;  /* 0x0000000900097308 */ /* 0x000ee60000000800 */
[----:B------:R-:W-:-:S05]  /*45e0*/  FMNMX.FTZ R3, R183, R12, !PT ;  /* 0x0000000cb7037209 */ /* 0x000fca0007810000 */
[----:B------:R-:W4:Y:S01]  /*45f0*/  SHFL.BFLY PT, R20, R3, 0x2, 0x1f ;  /* 0x0c401f0003147f89 */ /* 0x000f2200000e0000 */
[----:B------:R-:W-:Y:S01]  /*4600*/  MUFU.EX2 R152, R152 ;  /* 0x0000009800987308 */ /* 0x000fe20000000800 */
[-C--:B-1----:R-:W-:Y:S01]  /*4610*/  FMUL.FTZ R24, R24, R10.reuse ;  /* 0x0000000a18187220 */ /* 0x082fe20000410000 */
[-C--:B------:R-:W-:Y:S01]  /*4620*/  FMUL.FTZ R25, R25, R10.reuse ;  /* 0x0000000a19197220 */ /* 0x080fe20000410000 */
[-C--:B------:R-:W-:Y:S01]  /*4630*/  FMUL.FTZ R28, R28, R10.reuse ;  /* 0x0000000a1c1c7220 */ /* 0x080fe20000410000 */
[-C--:B------:R-:W-:Y:S01]  /*4640*/  FMUL.FTZ R29, R29, R10.reuse ;  /* 0x0000000a1d1d7220 */ /* 0x080fe20000410000 */
[-C--:B------:R-:W-:Y:S01]  /*4650*/  FMUL.FTZ R32, R32, R10.reuse ;  /* 0x0000000a20207220 */ /* 0x080fe20000410000 */
[-C--:B------:R-:W-:Y:S01]  /*4660*/  FMUL.FTZ R33, R33, R10.reuse ;  /* 0x0000000a21217220 */ /* 0x080fe20000410000 */
[-C--:B------:R-:W-:Y:S01]  /*4670*/  FMUL.FTZ R36, R36, R10.reuse ;  /* 0x0000000a24247220 */ /* 0x080fe20000410000 */
[----:B------:R-:W-:Y:S01]  /*4680*/  MUFU.EX2 R11, R14 ;  /* 0x0000000e000b7308 */ /* 0x000fe20000000800 */
[----:B---3--:R-:W-:Y:S01]  /*4690*/  FFMA.FTZ R5, R10, R5, R9 ;  /* 0x000000050a057223 */ /* 0x008fe20000010009 */
[-C--:B------:R-:W-:Y:S01]  /*46a0*/  FMUL.FTZ R37, R37, R10.reuse ;  /* 0x0000000a25257220 */ /* 0x080fe20000410000 */
[-C--:B------:R-:W-:Y:S01]  /*46b0*/  FMUL.FTZ R40, R40, R10.reuse ;  /* 0x0000000a28287220 */ /* 0x080fe20000410000 */
[-C--:B------:R-:W-:Y:S01]  /*46c0*/  FMUL.FTZ R41, R41, R10.reuse ;  /* 0x0000000a29297220 */ /* 0x080fe20000410000 */
[-C--:B------:R-:W-:Y:S01]  /*46d0*/  FMUL.FTZ R44, R44, R10.reuse ;  /* 0x0000000a2c2c7220 */ /* 0x080fe20000410000 */
[-C--:B------:R-:W-:Y:S01]  /*46e0*/  FMUL.FTZ R45, R45, R10.reuse ;  /* 0x0000000a2d2d7220 */ /* 0x080fe20000410000 */
[-C--:B------:R-:W-:Y:S01]  /*46f0*/  FMUL.FTZ R48, R48, R10.reuse ;  /* 0x0000000a30307220 */ /* 0x080fe20000410000 */
[----:B------:R1:W-:Y:S01]  /*4700*/  MUFU.EX2 R12, R157 ;  /* 0x0000009d000c7308 */ /* 0x0003e20000000800 */
[-C--:B------:R-:W-:Y:S01]  /*4710*/  FMUL.FTZ R49, R49, R10.reuse ;  /* 0x0000000a31317220 */ /* 0x080fe20000410000 */
[-C--:B------:R-:W-:Y:S01]  /*4720*/  FMUL.FTZ R52, R52, R10.reuse ;  /* 0x0000000a34347220 */ /* 0x080fe20000410000 */
[-C--:B------:R-:W-:Y:S01]  /*4730*/  FMUL.FTZ R53, R53, R10.reuse ;  /* 0x0000000a35357220 */ /* 0x080fe20000410000 */
[-C--:B------:R-:W-:Y:S01]  /*4740*/  FMUL.FTZ R56, R56, R10.reuse ;  /* 0x0000000a38387220 */ /* 0x080fe20000410000 */
[-C--:B------:R-:W-:Y:S01]  /*4750*/  FMUL.FTZ R57, R57, R10.reuse ;  /* 0x0000000a39397220 */ /* 0x080fe20000410000 */
[----:B------:R-:W-:Y:S01]  /*4760*/  FMUL.FTZ R60, R60, R10 ;  /* 0x0000000a3c3c7220 */ /* 0x000fe20000410000 */
[----:B----4-:R-:W-:Y:S01]  /*4770*/  FMNMX.FTZ R161, R3, R20, !PT ;  /* 0x0000001403a17209 */ /* 0x010fe20007810000 */
[--C-:B------:R-:W-:Y:S01]  /*4780*/  FFMA.FTZ R20, R172, UR20, -R187.reuse ;  /* 0x00000014ac147c23 */ /* 0x100fe200080108bb */
[----:B------:R-:W-:Y:S01]  /*4790*/  MUFU.EX2 R156, R156 ;  /* 0x0000009c009c7308 */ /* 0x000fe20000000800 */
[----:B-1----:R-:W-:Y:S01]  /*47a0*/  FFMA.FTZ R157, R177, UR20, -R187 ;  /* 0x00000014b19d7c23 */ /* 0x002fe200080108bb */
[----:B------:R-:W-:Y:S01]  /*47b0*/  IMAD.MOV R177, RZ, RZ, -R17 ;  /* 0x000000ffffb17224 */ /* 0x000fe200078e0a11 */
[----:B------:R-:W1:Y:S01]  /*47c0*/  SHFL.BFLY PT, R168, R161, 0x1, 0x1f ;  /* 0x0c201f00a1a87f89 */ /* 0x000e6200000e0000 */
[-C--:B------:R-:W-:Y:S01]  /*47d0*/  FMUL.FTZ R61, R61, R10.reuse ;  /* 0x0000000a3d3d7220 */ /* 0x080fe20000410000 */
[-C--:B------:R-:W-:Y:S01]  /*47e0*/  FMUL.FTZ R64, R64, R10.reuse ;  /* 0x0000000a40407220 */ /* 0x080fe20000410000 */
[-C--:B------:R-:W-:Y:S01]  /*47f0*/  FMUL.FTZ R65, R65, R10.reuse ;  /* 0x0000000a41417220 */ /* 0x080fe20000410000 */
[----:B------:R-:W-:Y:S01]  /*4800*/  ISETP.NE.AND P3, PT, R16, R177, PT ;  /* 0x000000b11000720c */ /* 0x000fe20003f65270 */
[----:B------:R-:W-:Y:S01]  /*4810*/  MUFU.EX2 R13, R13 ;  /* 0x0000000d000d7308 */ /* 0x000fe20000000800 */
[----:B------:R-:W-:Y:S01]  /*4820*/  MOV R177, UR21 ;  /* 0x0000001500b17c02 */ /* 0x000fe20008000f00 */
        /* <DEDUP_REMOVED lines=12> */
[-C--:B------:R-:W-:Y:S01]  /*48f0*/  FMUL.FTZ R89, R89, R10.reuse ;  /* 0x0000000a59597220 */ /* 0x080fe20000410000 */
[-C--:B------:R-:W-:Y:S01]  /*4900*/  FMUL.FTZ R92, R92, R10.reuse ;  /* 0x0000000a5c5c7220 */ /* 0x080fe20000410000 */
[----:B------:R-:W-:Y:S01]  /*4910*/  MUFU.EX2 R15, R15 ;  /* 0x0000000f000f7308 */ /* 0x000fe20000000800 */
[----:B---3--:R-:W-:Y:S01]  /*4920*/  FFMA.FTZ R164, R176, UR20, -R187 ;  /* 0x00000014b0a47c23 */ /* 0x008fe200080108bb */
[----:B------:R-:W-:Y:S01]  /*4930*/  FMUL.FTZ R93, R93, R10 ;  /* 0x0000000a5d5d7220 */ /* 0x000fe20000410000 */
[----:B-1----:R-:W-:Y:S01]  /*4940*/  FMNMX.FTZ R3, R161, R168, !PT ;  /* 0x000000a8a1037209 */ /* 0x002fe20007810000 */
[-C--:B------:R-:W-:Y:S01]  /*4950*/  FMUL.FTZ R96, R96, R10.reuse ;  /* 0x0000000a60607220 */ /* 0x080fe20000410000 */
[-C--:B------:R-:W-:Y:S01]  /*4960*/  FMUL.FTZ R97, R97, R10.reuse ;  /* 0x0000000a61617220 */ /* 0x080fe20000410000 */
[-C--:B------:R-:W-:Y:S01]  /*4970*/  FMUL.FTZ R100, R100, R10.reuse ;  /* 0x0000000a64647220 */ /* 0x080fe20000410000 */
[-C--:B------:R-:W-:Y:S01]  /*4980*/  FMUL.FTZ R101, R101, R10.reuse ;  /* 0x0000000a65657220 */ /* 0x080fe20000410000 */
[C---:B------:R-:W-:Y:S01]  /*4990*/  FADD.FTZ R165, -R3.reuse, R8 ;  /* 0x0000000803a57221 */ /* 0x040fe20000010100 */
[----:B------:R-:W-:Y:S01]  /*49a0*/  FMUL.FTZ R173, R3, UR20 ;  /* 0x0000001403ad7c20 */ /* 0x000fe20008410000 */
[----:B------:R1:W-:Y:S01]  /*49b0*/  MUFU.EX2 R161, R180 ;  /* 0x000000b400a17308 */ /* 0x0003e20000000800 */
[----:B------:R-:W-:Y:S01]  /*49c0*/  FMUL.FTZ R104, R104, R10 ;  /* 0x0000000a68687220 */ /* 0x000fe20000410000 */
[----:B------:R-:W-:Y:S01]  /*49d0*/  FMUL.FTZ R169, R165, UR20 ;  /* 0x00000014a5a97c20 */ /* 0x000fe20008410000 */
[--C-:B------:R-:W-:Y:S01]  /*49e0*/  FFMA.FTZ R168, R154, UR20, -R173.reuse ;  /* 0x000000149aa87c23 */ /* 0x100fe200080108ad */
[--C-:B------:R-:W-:Y:S01]  /*49f0*/  FFMA.FTZ R155, R155, UR20, -R173.reuse ;  /* 0x000000149b9b7c23 */ /* 0x100fe200080108ad */
[--C-:B------:R-:W-:Y:S01]  /*4a00*/  FFMA.FTZ R165, R158, UR20, -R173.reuse ;  /* 0x000000149ea57c23 */ /* 0x100fe200080108ad */
[--C-:B------:R-:W-:Y:S01]  /*4a10*/  FFMA.FTZ R172, R159, UR20, -R173.reuse ;  /* 0x000000149fac7c23 */ /* 0x100fe200080108ad */
[--C-:B------:R-:W-:Y:S01]  /*4a20*/  FFMA.FTZ R159, R162, UR20, -R173.reuse ;  /* 0x00000014a29f7c23 */ /* 0x100fe200080108ad */
[----:B------:R-:W-:Y:S01]  /*4a30*/  MUFU.EX2 R169, R169 ;  /* 0x000000a900a97308 */ /* 0x000fe20000000800 */
[--C-:B-1----:R-:W-:Y:S01]  /*4a40*/  FFMA.FTZ R180, R167, UR20, -R173.reuse ;  /* 0x00000014a7b47c23 */ /* 0x102fe200080108ad */
[--C-:B------:R-:W-:Y:S01]  /*4a50*/  FFMA.FTZ R167, R170, UR20, -R173.reuse ;  /* 0x00000014aaa77c23 */ /* 0x100fe200080108ad */
[----:B------:R-:W-:Y:S01]  /*4a60*/  MOV R170, UR22 ;  /* 0x0000001600aa7c02 */ /* 0x000fe20008000f00 */
[--C-:B------:R-:W-:Y:S01]  /*4a70*/  FFMA.FTZ R176, R163, UR20, -R173.reuse ;  /* 0x00000014a3b07c23 */ /* 0x100fe200080108ad */
[--C-:B------:R-:W-:Y:S01]  /*4a80*/  FFMA.FTZ R163, R166, UR20, -R173.reuse ;  /* 0x00000014a6a37c23 */ /* 0x100fe200080108ad */
[--C-:B------:R-:W-:Y:S01]  /*4a90*/  FFMA.FTZ R175, R175, UR20, -R173.reuse ;  /* 0x00000014afaf7c23 */ /* 0x100fe200080108ad */
[----:B------:R-:W-:Y:S01]  /*4aa0*/  FFMA.FTZ R188, R171, UR20, -R173 ;  /* 0x00000014abbc7c23 */ /* 0x000fe200080108ad */
[----:B------:R-:W1:Y:S01]  /*4ab0*/  MUFU.EX2 R168, R168 ;  /* 0x000000a800a87308 */ /* 0x000e620000000800 */
[----:B------:R-:W-:-:S02]  /*4ac0*/  @!P1 VIADD R154, R170, 0x28c40 ;  /* 0x00028c40aa9a9836 */ /* 0x000fc40000000000 */
[--C-:B------:R-:W-:Y:S01]  /*4ad0*/  FFMA.FTZ R171, R174, UR20, -R173.reuse ;  /* 0x00000014aeab7c23 */ /* 0x100fe200080108ad */
[----:B------:R-:W-:Y:S01]  /*4ae0*/  @!P3 LEA R158, R177, R2, 0x6 ;  /* 0x00000002b19eb211 */ /* 0x000fe200078e30ff */
[--C-:B------:R-:W-:Y:S01]  /*4af0*/  FFMA.FTZ R178, R178, UR20, -R173.reuse ;  /* 0x00000014b2b27c23 */ /* 0x100fe200080108ad */
[--C-:B------:R-:W-:Y:S01]  /*4b00*/  FFMA.FTZ R179, R179, UR20, -R173.reuse ;  /* 0x00000014b3b37c23 */ /* 0x100fe200080108ad */
[----:B------:R-:W-:Y:S01]  /*4b10*/  @!P1 PRMT R154, RZ, 0x654, R154 ;  /* 0x00000654ff9a9816 */ /* 0x000fe2000000009a */
[--C-:B------:R-:W-:Y:S01]  /*4b20*/  FFMA.FTZ R182, R182, UR20, -R173.reuse ;  /* 0x00000014b6b67c23 */ /* 0x100fe200080108ad */
[----:B------:R-:W3:Y:S01]  /*4b30*/  MUFU.EX2 R155, R155 ;  /* 0x0000009b009b7308 */ /* 0x000ee20000000800 */
[----:B------:R-:W-:Y:S01]  /*4b40*/  @!P3 LEA R158, R158, UR46, 0x2 ;  /* 0x0000002e9e9ebc11 */ /* 0x000fe2000f8e10ff */
[----:B------:R4:W-:Y:S01]  /*4b50*/  @!P1 SYNCS.ARRIVE.TRANS64.RED.A1T0 RZ, [R154+URZ], RZ ;  /* 0x000000ff9aff99a7 */ /* 0x0009e2000810043f */
[----:B------:R-:W-:Y:S01]  /*4b60*/  FFMA.FTZ R173, R183, UR20, -R173 ;  /* 0x00000014b7ad7c23 */ /* 0x000fe200080108ad */
[-C--:B------:R-:W-:Y:S01]  /*4b70*/  FMUL.FTZ R105, R105, R10.reuse ;  /* 0x0000000a69697220 */ /* 0x080fe20000410000 */
[-C--:B------:R-:W-:Y:S01]  /*4b80*/  FMUL.FTZ R108, R108, R10.reuse ;  /* 0x0000000a6c6c7220 */ /* 0x080fe20000410000 */
[----:B------:R-:W-:Y:S01]  /*4b90*/  @!P3 STS [R158+0x28800], R10 ;  /* 0x0288000a9e00b388 */ /* 0x000fe20000000800 */
[----:B------:R-:W-:Y:S01]  /*4ba0*/  FMUL.FTZ R109, R109, R10 ;  /* 0x0000000a6d6d7220 */ /* 0x000fe20000410000 */
[----:B------:R-:W5:Y:S01]  /*4bb0*/  MUFU.EX2 R165, R165 ;  /* 0x000000a500a57308 */ /* 0x000f620000000800 */
[----:B-1----:R-:W-:Y:S01]  /*4bc0*/  FFMA.FTZ R6, R169, R6, R168 ;  /* 0x00000006a9067223 */ /* 0x002fe200000100a8 */
[C---:B----4-:R-:W-:Y:S01]  /*4bd0*/  FADD.FTZ R154, R152.reuse, R5 ;  /* 0x00000005989a7221 */ /* 0x050fe20000010000 */
[----:B------:R1:W-:Y:S01]  /*4be0*/  @!P3 STS [R158+0x28820], R169 ;  /* 0x028820a99e00b388 */ /* 0x0003e20000000800 */
[----:B------:R-:W-:Y:S01]  /*4bf0*/  F2FP.F16.F32.PACK_AB R152, R152, R9 ;  /* 0x000000099898723e */ /* 0x000fe200000000ff */
[-C--:B------:R-:W-:Y:S01]  /*4c00*/  FMUL.FTZ R112, R112, R10.reuse ;  /* 0x0000000a70707220 */ /* 0x080fe20000410000 */
[----:B------:R-:W-:Y:S01]  /*4c10*/  FADD.FTZ R5, R11, R154 ;  /* 0x0000009a0b057221 */ /* 0x000fe20000010000 */
[-C--:B------:R-:W-:Y:S01]  /*4c20*/  FMUL.FTZ R113, R113, R10.reuse ;  /* 0x0000000a71717220 */ /* 0x080fe20000410000 */
[----:B------:R-:W4:Y:S01]  /*4c30*/  MUFU.EX2 R172, R172 ;  /* 0x000000ac00ac7308 */ /* 0x000f220000000800 */
[----:B---3--:R-:W-:Y:S01]  /*4c40*/  FADD.FTZ R6, R155, R6 ;  /* 0x000000069b067221 */ /* 0x008fe20000010000 */
[----:B------:R-:W-:Y:S01]  /*4c50*/  FADD.FTZ R5, R12, R5 ;  /* 0x000000050c057221 */ /* 0x000fe20000010000 */
[-C--:B------:R-:W-:Y:S01]  /*4c60*/  FMUL.FTZ R116, R116, R10.reuse ;  /* 0x0000000a74747220 */ /* 0x080fe20000410000 */
[-C--:B------:R-:W-:Y:S01]  /*4c70*/  FMUL.FTZ R117, R117, R10.reuse ;  /* 0x0000000a75757220 */ /* 0x080fe20000410000 */
[-C--:B------:R-:W-:Y:S01]  /*4c80*/  FMUL.FTZ R120, R120, R10.reuse ;  /* 0x0000000a78787220 */ /* 0x080fe20000410000 */
[----:B------:R-:W-:Y:S01]  /*4c90*/  FADD.FTZ R154, R156, R5 ;  /* 0x000000059c9a7221 */ /* 0x000fe20000010000 */
[-C--:B------:R-:W-:Y:S01]  /*4ca0*/  FMUL.FTZ R121, R121, R10.reuse ;  /* 0x0000000a79797220 */ /* 0x080fe20000410000 */
[----:B------:R-:W3:Y:S01]  /*4cb0*/  MUFU.EX2 R159, R159 ;  /* 0x0000009f009f7308 */ /* 0x000ee20000000800 */
[----:B-----5:R-:W-:Y:S01]  /*4cc0*/  FADD.FTZ R5, R165, R6 ;  /* 0x00000006a5057221 */ /* 0x020fe20000010000 */
[-C--:B------:R-:W-:Y:S01]  /*4cd0*/  FMUL.FTZ R124, R124, R10.reuse ;  /* 0x0000000a7c7c7220 */ /* 0x080fe20000410000 */
[-C--:B------:R-:W-:Y:S01]  /*4ce0*/  FMUL.FTZ R125, R125, R10.reuse ;  /* 0x0000000a7d7d7220 */ /* 0x080fe20000410000 */
[-C--:B------:R-:W-:Y:S01]  /*4cf0*/  FMUL.FTZ R128, R128, R10.reuse ;  /* 0x0000000a80807220 */ /* 0x080fe20000410000 */
[-C--:B------:R-:W-:Y:S01]  /*4d00*/  FMUL.FTZ R129, R129, R10.reuse ;  /* 0x0000000a81817220 */ /* 0x080fe20000410000 */
[-C--:B------:R-:W-:Y:S01]  /*4d10*/  FMUL.FTZ R132, R132, R10.reuse ;  /* 0x0000000a84847220 */ /* 0x080fe20000410000 */
[-C--:B------:R-:W-:Y:S01]  /*4d20*/  FMUL.FTZ R133, R133, R10.reuse ;  /* 0x0000000a85857220 */ /* 0x080fe20000410000 */
[----:B------:R-:W5:Y:S01]  /*4d30*/  MUFU.EX2 R176, R176 ;  /* 0x000000b000b07308 */ /* 0x000f620000000800 */
[----:B----4-:R-:W-:Y:S01]  /*4d40*/  FADD.FTZ R6, R172, R5 ;  /* 0x00000005ac067221 */ /* 0x010fe20000010000 */
[-C--:B------:R-:W-:Y:S01]  /*4d50*/  FMUL.FTZ R136, R136, R10.reuse ;  /* 0x0000000a88887220 */ /* 0x080fe20000410000 */
[-C--:B------:R-:W-:Y:S01]  /*4d60*/  FMUL.FTZ R137, R137, R10.reuse ;  /* 0x0000000a89897220 */ /* 0x080fe20000410000 */
[-C--:B------:R-:W-:Y:S01]  /*4d70*/  FMUL.FTZ R140, R140, R10.reuse ;  /* 0x0000000a8c8c7220 */ /* 0x080fe20000410000 */
[-C--:B------:R-:W-:Y:S01]  /*4d80*/  FMUL.FTZ R141, R141, R10.reuse ;  /* 0x0000000a8d8d7220 */ /* 0x080fe20000410000 */
[-C--:B------:R-:W-:Y:S01]  /*4d90*/  FMUL.FTZ R144, R144, R10.reuse ;  /* 0x0000000a90907220 */ /* 0x080fe20000410000 */
[-C--:B------:R-:W-:Y:S01]  /*4da0*/  FMUL.FTZ R145, R145, R10.reuse ;  /* 0x0000000a91917220 */ /* 0x080fe20000410000 */
[----:B------:R-:W-:Y:S01]  /*4db0*/  MUFU.EX2 R160, R160 ;  /* 0x000000a000a07308 */ /* 0x000fe20000000800 */
[----:B---3--:R-:W-:Y:S01]  /*4dc0*/  FADD.FTZ R5, R159, R6 ;  /* 0x000000069f057221 */ /* 0x008fe20000010000 */
[-C--:B------:R-:W-:Y:S01]  /*4dd0*/  FMUL.FTZ R148, R148, R10.reuse ;  /* 0x0000000a94947220 */ /* 0x080fe20000410000 */
[----:B------:R-:W-:Y:S01]  /*4de0*/  FMUL.FTZ R149, R149, R10 ;  /* 0x0000000a95957220 */ /* 0x000fe20000410000 */
[----:B------:R-:W-:Y:S01]  /*4df0*/  F2FP.F16.F32.PACK_AB R156, R13, R156 ;  /* 0x0000009c0d9c723e */ /* 0x000fe200000000ff */
[-C--:B------:R-:W-:Y:S01]  /*4e00*/  FMUL.FTZ R26, R26, R169.reuse ;  /* 0x000000a91a1a7220 */ /* 0x080fe20000410000 */
[----:B-1----:R-:W-:Y:S01]  /*4e10*/  F2FP.F16.F32.PACK_AB R158, R15, R14 ;  /* 0x0000000e0f9e723e */ /* 0x002fe200000000ff */
[-C--:B------:R-:W-:Y:S01]  /*4e20*/  FMUL.FTZ R27, R27, R169.reuse ;  /* 0x000000a91b1b7220 */ /* 0x080fe20000410000 */
[----:B------:R-:W1:Y:S01]  /*4e30*/  MUFU.EX2 R163, R163 ;  /* 0x000000a300a37308 */ /* 0x000e620000000800 */
[----:B-----5:R-:W-:Y:S01]  /*4e40*/  FADD.FTZ R6, R176, R5 ;  /* 0x00000005b0067221 */ /* 0x020fe20000010000 */
[-C--:B------:R-:W-:Y:S01]  /*4e50*/  FMUL.FTZ R30, R30, R169.reuse ;  /* 0x000000a91e1e7220 */ /* 0x080fe20000410000 */
[-C--:B------:R-:W-:Y:S01]  /*4e60*/  FMUL.FTZ R31, R31, R169.reuse ;  /* 0x000000a91f1f7220 */ /* 0x080fe20000410000 */
[-C--:B------:R-:W-:Y:S01]  /*4e70*/  FMUL.FTZ R34, R34, R169.reuse ;  /* 0x000000a922227220 */ /* 0x080fe20000410000 */
[-C--:B------:R-:W-:Y:S01]  /*4e80*/  FMUL.FTZ R35, R35, R169.reuse ;  /* 0x000000a923237220 */ /* 0x080fe20000410000 */
[-C--:B------:R-:W-:Y:S01]  /*4e90*/  FMUL.FTZ R38, R38, R169.reuse ;  /* 0x000000a926267220 */ /* 0x080fe20000410000 */
[-C--:B------:R-:W-:Y:S01]  /*4ea0*/  FMUL.FTZ R39, R39, R169.reuse ;  /* 0x000000a927277220 */ /* 0x080fe20000410000 */
[----:B------:R-:W3:Y:S01]  /*4eb0*/  MUFU.EX2 R21, R21 ;  /* 0x0000001500157308 */ /* 0x000ee20000000800 */
[-C--:B------:R-:W-:Y:S01]  /*4ec0*/  FMUL.FTZ R42, R42, R169.reuse ;  /* 0x000000a92a2a7220 */ /* 0x080fe20000410000 */
[-C--:B------:R-:W-:Y:S01]  /*4ed0*/  FMUL.FTZ R43, R43, R169.reuse ;  /* 0x000000a92b2b7220 */ /* 0x080fe20000410000 */
[-C--:B------:R-:W-:Y:S01]  /*4ee0*/  FMUL.FTZ R46, R46, R169.reuse ;  /* 0x000000a92e2e7220 */ /* 0x080fe20000410000 */
[-C--:B------:R-:W-:Y:S01]  /*4ef0*/  FMUL.FTZ R47, R47, R169.reuse ;  /* 0x000000a92f2f7220 */ /* 0x080fe20000410000 */
[-C--:B------:R-:W-:Y:S01]  /*4f00*/  FMUL.FTZ R50, R50, R169.reuse ;  /* 0x000000a932327220 */ /* 0x080fe20000410000 */
[-C--:B------:R-:W-:Y:S01]  /*4f10*/  FMUL.FTZ R51, R51, R169.reuse ;  /* 0x000000a933337220 */ /* 0x080fe20000410000 */
[-C--:B------:R-:W-:Y:S01]  /*4f20*/  FMUL.FTZ R54, R54, R169.reuse ;  /* 0x000000a936367220 */ /* 0x080fe20000410000 */
[----:B------:R4:W-:Y:S01]  /*4f30*/  MUFU.EX2 R174, R175 ;  /* 0x000000af00ae7308 */ /* 0x0009e20000000800 */
[----:B-1----:R-:W-:Y:S01]  /*4f40*/  FADD.FTZ R5, R163, R6 ;  /* 0x00000006a3057221 */ /* 0x002fe20000010000 */
[-C--:B------:R-:W-:Y:S01]  /*4f50*/  FMUL.FTZ R55, R55, R169.reuse ;  /* 0x000000a937377220 */ /* 0x080fe20000410000 */
[-C--:B------:R-:W-:Y:S01]  /*4f60*/  FMUL.FTZ R58, R58, R169.reuse ;  /* 0x000000a93a3a7220 */ /* 0x080fe20000410000 */
[-C--:B------:R-:W-:Y:S01]  /*4f70*/  FMUL.FTZ R59, R59, R169.reuse ;  /* 0x000000a93b3b7220 */ /* 0x080fe20000410000 */
[-C--:B------:R-:W-:Y:S01]  /*4f80*/  FMUL.FTZ R62, R62, R169.reuse ;  /* 0x000000a93e3e7220 */ /* 0x080fe20000410000 */
[-C--:B------:R-:W-:Y:S01]  /*4f90*/  FMUL.FTZ R63, R63, R169.reuse ;  /* 0x000000a93f3f7220 */ /* 0x080fe20000410000 */
[-C--:B------:R-:W-:Y:S01]  /*4fa0*/  FMUL.FTZ R66, R66, R169.reuse ;  /* 0x000000a942427220 */ /* 0x080fe20000410000 */
[----:B------:R-:W1:Y:S01]  /*4fb0*/  MUFU.EX2 R180, R180 ;  /* 0x000000b400b47308 */ /* 0x000e620000000800 */
[----:B----4-:R-:W-:Y:S01]  /*4fc0*/  FADD.FTZ R175, R13, R154 ;  /* 0x0000009a0daf7221 */ /* 0x010fe20000010000 */
[-C--:B------:R-:W-:Y:S01]  /*4fd0*/  FMUL.FTZ R67, R67, R169.reuse ;  /* 0x000000a943437220 */ /* 0x080fe20000410000 */
[-C--:B------:R-:W-:Y:S01]  /*4fe0*/  FMUL.FTZ R70, R70, R169.reuse ;  /* 0x000000a946467220 */ /* 0x080fe20000410000 */
[-C--:B------:R-:W-:Y:S01]  /*4ff0*/  FMUL.FTZ R71, R71, R169.reuse ;  /* 0x000000a947477220 */ /* 0x080fe20000410000 */
[----:B------:R-:W-:Y:S01]  /*5000*/  FADD.FTZ R154, R14, R175 ;  /* 0x000000af0e9a7221 */ /* 0x000fe20000010000 */
[-C--:B------:R-:W-:Y:S01]  /*5010*/  FMUL.FTZ R74, R74, R169.reuse ;  /* 0x000000a94a4a7220 */ /* 0x080fe20000410000 */
[-C--:B------:R-:W-:Y:S01]  /*5020*/  FMUL.FTZ R75, R75, R169.reuse ;  /* 0x000000a94b4b7220 */ /* 0x080fe20000410000 */
[----:B------:R-:W4:Y:S01]  /*5030*/  MUFU.EX2 R20, R20 ;  /* 0x0000001400147308 */ /* 0x000f220000000800 */
[----:B------:R-:W-:Y:S01]  /*5040*/  FADD.FTZ R175, R15, R154 ;  /* 0x0000009a0faf7221 */ /* 0x000fe20000010000 */
[-C--:B------:R-:W-:Y:S01]  /*5050*/  FMUL.FTZ R78, R78, R169.reuse ;  /* 0x000000a94e4e7220 */ /* 0x080fe20000410000 */
[-C--:B------:R-:W-:Y:S01]  /*5060*/  FMUL.FTZ R79, R79, R169.reuse ;  /* 0x000000a94f4f7220 */ /* 0x080fe20000410000 */
[-C--:B------:R-:W-:Y:S01]  /*5070*/  FMUL.FTZ R82, R82, R169.reuse ;  /* 0x000000a952527220 */ /* 0x080fe20000410000 */
[----:B------:R-:W-:Y:S01]  /*5080*/  FADD.FTZ R154, R160, R175 ;  /* 0x000000afa09a7221 */ /* 0x000fe20000010000 */
[----:B---3--:R-:W-:Y:S01]  /*5090*/  F2FP.F16.F32.PACK_AB R160, R21, R160 ;  /* 0x000000a015a0723e */ /* 0x008fe200000000ff */
[-C--:B------:R-:W-:Y:S01]  /*50a0*/  FMUL.FTZ R83, R83, R169.reuse ;  /* 0x000000a953537220 */ /* 0x080fe20000410000 */
[----:B------:R-:W3:Y:S01]  /*50b0*/  MUFU.EX2 R167, R167 ;  /* 0x000000a700a77308 */ /* 0x000ee20000000800 */
[----:B------:R-:W-:Y:S01]  /*50c0*/  FADD.FTZ R175, R21, R154 ;  /* 0x0000009a15af7221 */ /* 0x000fe20000010000 */
[----:B-1----:R-:W-:Y:S01]  /*50d0*/  FADD.FTZ R6, R180, R5 ;  /* 0x00000005b4067221 */ /* 0x002fe20000010000 */
        /* <DEDUP_REMOVED lines=10> */
[-C--:B------:R-:W-:Y:S01]  /*5180*/  FMUL.FTZ R102, R102, R169.reuse ;  /* 0x000000a966667220 */ /* 0x080fe20000410000 */
[-C--:B------:R-:W-:Y:S01]  /*5190*/  FMUL.FTZ R103, R103, R169.reuse ;  /* 0x000000a967677220 */ /* 0x080fe20000410000 */
[-C--:B------:R-:W-:Y:S01]  /*51a0*/  FMUL.FTZ R106, R106, R169.reuse ;  /* 0x000000a96a6a7220 */ /* 0x080fe20000410000 */
[----:B------:R-:W4:Y:S01]  /*51b0*/  MUFU.EX2 R188, R188 ;  /* 0x000000bc00bc7308 */ /* 0x000f220000000800 */
[----:B---3--:R-:W-:Y:S01]  /*51c0*/  FADD.FTZ R5, R167, R6 ;  /* 0x00000006a7057221 */ /* 0x008fe20000010000 */
[-C--:B------:R-:W-:Y:S01]  /*51d0*/  FMUL.FTZ R107, R107, R169.reuse ;  /* 0x000000a96b6b7220 */ /* 0x080fe20000410000 */
[-C--:B------:R-:W-:Y:S01]  /*51e0*/  FMUL.FTZ R110, R110, R169.reuse ;  /* 0x000000a96e6e7220 */ /* 0x080fe20000410000 */
[-C--:B------:R-:W-:Y:S01]  /*51f0*/  FMUL.FTZ R111, R111, R169.reuse ;  /* 0x000000a96f6f7220 */ /* 0x080fe20000410000 */
[-C--:B------:R-:W-:Y:S01]  /*5200*/  FMUL.FTZ R114, R114, R169.reuse ;  /* 0x000000a972727220 */ /* 0x080fe20000410000 */
[-C--:B------:R-:W-:Y:S01]  /*5210*/  FMUL.FTZ R115, R115, R169.reuse ;  /* 0x000000a973737220 */ /* 0x080fe20000410000 */
[-C--:B------:R-:W-:Y:S01]  /*5220*/  FMUL.FTZ R118, R118, R169.reuse ;  /* 0x000000a976767220 */ /* 0x080fe20000410000 */
[----:B------:R-:W3:Y:S01]  /*5230*/  MUFU.EX2 R164, R164 ;  /* 0x000000a400a47308 */ /* 0x000ee20000000800 */
[C---:B-1----:R-:W-:Y:S01]  /*5240*/  FADD.FTZ R9, R153.reuse, R154 ;  /* 0x0000009a99097221 */ /* 0x042fe20000010000 */
[----:B------:R-:W-:Y:S01]  /*5250*/  F2FP.F16.F32.PACK_AB R162, R153, R20 ;  /* 0x0000001499a2723e */ /* 0x000fe200000000ff */
[-C--:B------:R-:W-:Y:S01]  /*5260*/  FMUL.FTZ R119, R119, R169.reuse ;  /* 0x000000a977777220 */ /* 0x080fe20000410000 */
[----:B------:R-:W-:Y:S01]  /*5270*/  F2FP.F16.F32.PACK_AB R153, R155, R168 ;  /* 0x000000a89b99723e */ /* 0x000fe200000000ff */
[----:B------:R-:W-:Y:S01]  /*5280*/  FMUL.FTZ R122, R122, R169 ;  /* 0x000000a97a7a7220 */ /* 0x000fe20000410000 */
[----:B------:R-:W-:Y:S01]  /*5290*/  F2FP.F16.F32.PACK_AB R154, R12, R11 ;  /* 0x0000000b0c9a723e */ /* 0x000fe200000000ff */
[----:B------:R-:W-:Y:S01]  /*52a0*/  FMUL.FTZ R123, R123, R169 ;  /* 0x000000a97b7b7220 */ /* 0x000fe20000410000 */
[----:B------:R-:W1:Y:S01]  /*52b0*/  MUFU.EX2 R171, R171 ;  /* 0x000000ab00ab7308 */ /* 0x000e620000000800 */
[----:B----4-:R-:W-:Y:S01]  /*52c0*/  FADD.FTZ R6, R188, R5 ;  /* 0x00000005bc067221 */ /* 0x010fe20000010000 */
[----:B------:R-:W-:Y:S01]  /*52d0*/  F2FP.F16.F32.PACK_AB R155, R172, R165 ;  /* 0x000000a5ac9b723e */ /* 0x000fe200000000ff */
[----:B------:R-:W-:Y:S01]  /*52e0*/  BAR.SYNC.DEFER_BLOCKING 0xf, 0x100 ;  /* 0x03c4000000007b1d */ /* 0x000fe20000010000 */
        /* <DEDUP_REMOVED lines=14> */
[----:B-1----:R-:W-:Y:S01]  /*53d0*/  FADD.FTZ R5, R171, R6 ;  /* 0x00000006ab057221 */ /* 0x002fe20000010000 */
[-C--:B------:R-:W-:Y:S01]  /*53e0*/  FMUL.FTZ R147, R147, R169.reuse ;  /* 0x000000a993937220 */ /* 0x080fe20000410000 */
[-C--:B------:R-:W-:Y:S01]  /*53f0*/  FMUL.FTZ R150, R150, R169.reuse ;  /* 0x000000a996967220 */ /* 0x080fe20000410000 */
[----:B------:R-:W-:Y:S01]  /*5400*/  FMUL.FTZ R151, R151, R169 ;  /* 0x000000a997977220 */ /* 0x000fe20000410000 */
[----:B------:R-:W-:-:S03]  /*5410*/  FADD.FTZ R5, R174, R5 ;  /* 0x00000005ae057221 */ /* 0x000fc60000010000 */
[----:B------:R-:W1:Y:S01]  /*5420*/  MUFU.EX2 R8, R181 ;  /* 0x000000b500087308 */ /* 0x000e620000000800 */
[C---:B----4-:R-:W-:Y:S01]  /*5430*/  FADD.FTZ R10, R157.reuse, R10 ;  /* 0x0000000a9d0a7221 */ /* 0x050fe20000010000 */
[----:B------:R-:W-:Y:S01]  /*5440*/  F2FP.F16.F32.PACK_AB R164, R157, R164 ;  /* 0x000000a49da4723e */ /* 0x000fe200000000ff */
[----:B------:R4:W-:Y:S01]  /*5450*/  STSM.16.M88.4 [R19+0x26800], R152 ;  /* 0x0268009813007844 */ /* 0x0009e20000000200 */
[----:B------:R-:W-:Y:S01]  /*5460*/  F2FP.F16.F32.PACK_AB R157, R176, R159 ;  /* 0x0000009fb09d723e */ /* 0x000fe200000000ff */
[----:B------:R-:W-:Y:S01]  /*5470*/  FADD.FTZ R9, R161, R10 ;  /* 0x0000000aa1097221 */ /* 0x000fe20000010000 */
[----:B------:R-:W-:Y:S02]  /*5480*/  F2FP.F16.F32.PACK_AB R159, R180, R163 ;  /* 0x000000a3b49f723e */ /* 0x000fe400000000ff */
[----:B------:R-:W5:Y:S01]  /*5490*/  MUFU.EX2 R179, R179 ;  /* 0x000000b300b37308 */ /* 0x000f620000000800 */
[----:B---3--:R-:W-:Y:S01]  /*54a0*/  FADD.FTZ R6, R178, R5 ;  /* 0x00000005b2067221 */ /* 0x008fe20000010000 */
[----:B------:R-:W-:Y:S01]  /*54b0*/  F2FP.F16.F32.PACK_AB R163, R174, R171 ;  /* 0x000000abaea3723e */ /* 0x000fe200000000ff */
[----:B------:R4:W-:Y:S05]  /*54c0*/  STSM.16.M88.4 [R23], R156 ;  /* 0x0000009c17007844 */ /* 0x0009ea0000000200 */
[----:B------:R-:W3:Y:S01]  /*54d0*/  MUFU.EX2 R182, R182 ;  /* 0x000000b600b67308 */ /* 0x000ee20000000800 */
[C---:B-1----:R-:W-:Y:S01]  /*54e0*/  F2FP.F16.F32.PACK_AB R166, R8.reuse, R161 ;  /* 0x000000a108a6723e */ /* 0x042fe200000000ff */
[----:B------:R-:W-:Y:S01]  /*54f0*/  FADD.FTZ R5, R8, R9 ;  /* 0x0000000908057221 */ /* 0x000fe20000010000 */
[----:B------:R-:W-:-:S05]  /*5500*/  F2FP.F16.F32.PACK_AB R161, R188, R167 ;  /* 0x000000a7bca1723e */ /* 0x000fca00000000ff */
[----:B------:R-:W1:Y:S01]  /*5510*/  MUFU.EX2 R173, R173 ;  /* 0x000000ad00ad7308 */ /* 0x000e620000000800 */
[C---:B-----5:R-:W-:Y:S01]  /*5520*/  FADD.FTZ R9, R179.reuse, R6 ;  /* 0x00000006b3097221 */ /* 0x060fe20000010000 */
[----:B------:R-:W-:Y:S01]  /*5530*/  F2FP.F16.F32.PACK_AB R165, R179, R178 ;  /* 0x000000b2b3a5723e */ /* 0x000fe200000000ff */
[----:B------:R4:W-:Y:S02]  /*5540*/  STSM.16.M88.4 [R18], R160 ;  /* 0x000000a012007844 */ /* 0x0009e40000000200 */
[----:B---3--:R-:W-:Y:S01]  /*5550*/  FADD.FTZ R6, R182, R9 ;  /* 0x00000009b6067221 */ /* 0x008fe20000010000 */
[----:B-1----:R-:W-:-:S03]  /*5560*/  F2FP.F16.F32.PACK_AB R167, R173, R182 ;  /* 0x000000b6ada7723e */ /* 0x002fc600000000ff */
[----:B------:R-:W-:Y:S02]  /*5570*/  FADD.FTZ R6, R173, R6 ;  /* 0x00000006ad067221 */ /* 0x000fe40000010000 */
[----:B------:R4:W-:Y:S01]  /*5580*/  STSM.16.M88.4 [R22], R164 ;  /* 0x000000a416007844 */ /* 0x0009e20000000200 */
[----:B------:R-:W-:Y:S05]  /*5590*/  @!P0 BRA `(.L_x_2701) ;  /* 0x0000000000048947 */ /* 0x000fea0003800000 */
[----:B------:R-:W-:Y:S01]  /*55a0*/  BPT.TRAP 0x1 ;  /* 0x000000040000795c */ /* 0x000fe20000300000 */
.L_x_2701:
[----:B------:R1:W3:Y:S01]  /*55b0*/  SYNCS.PHASECHK.TRANS64.TRYWAIT P3, [UR22+0x28c50], R7 ;  /* 0x028c5007ff0075a7 */ /* 0x0002e20008060156 */
[----:B------:R-:W-:Y:S05]  /*55c0*/  @!P0 BRA `(.L_x_2702) ;  /* 0x0000000000048947 */ /* 0x000fea0003800000 */
[----:B------:R-:W-:Y:S01]  /*55d0*/  BPT.TRAP 0x1 ;  /* 0x000000040000795c */ /* 0x000fe20000300000 */
.L_x_2702:
[----:B---3--:R-:W-:Y:S05]  /*55e0*/  @P3 BRA `(.L_x_2703) ;  /* 0x0000000000083947 */ /* 0x008fea0003800000 */
[----:B------:R-:W3:Y:S02]  /*55f0*/  SYNCS.PHASECHK.TRANS64.TRYWAIT P3, [UR22+0x28c50], R7 ;  /* 0x028c5007ff0075a7 */ /* 0x000ee40008060156 */
[----:B---3--:R-:W-:Y:S05]  /*5600*/  @!P3 BRA `(.L_x_2704) ;  /* 0x0000005000c4b947 */ /* 0x008fea0003800000 */
.L_x_2703:
[----:B------:R-:W-:Y:S01]  /*5610*/  ULEA UR10, UR39, UR51, 0xc ;  /* 0x00000033270a7291 */ /* 0x000fe2000f8e603f */
[----:B------:R-:W-:Y:S01]  /*5620*/  WARPGROUP.ARRIVE ;  /* 0x00000000000079c5 */ /* 0x000fe20000000000 */
[----:B------:R-:W-:Y:S01]  /*5630*/  UMOV UR7, 0x40000040 ;  /* 0x4000004000077882 */ /* 0x000fe20000000000 */
[----:B---3--:R-:W-:Y:S01]  /*5640*/  @!P1 IADD3 R170, R170, 0x28c60, RZ ;  /* 0x00028c60aaaa9810 */ /* 0x008fe20007ffe0ff */
[----:B------:R-:W-:Y:S01]  /*5650*/  UMOV UR21, UR39 ;  /* 0x0000002700157c82 */ /* 0x000fe20008000000 */
[----:B------:R-:W-:Y:S01]  /*5660*/  IMAD.MOV.U32 R8, RZ, RZ, R3 ;  /* 0x000000ffff087224 */ /* 0x000fe200078e0003 */
[----:B------:R-:W-:Y:S01]  /*5670*/  MOV R9, R0 ;  /* 0x0000000000097202 */ /* 0x000fe20000000f00 */
[----:B------:R-:W-:Y:S01]  /*5680*/  UMOV UR6, UR10 ;  /* 0x0000000a00067c82 */ /* 0x000fe20008000000 */
[----:B------:R-:W-:Y:S01]  /*5690*/  @!P1 PRMT R170, RZ, 0x654, R170 ;  /* 0x00000654ffaa9816 */ /* 0x000fe200000000aa */
[----:B------:R-:W-:Y:S01]  /*56a0*/  HGMMA.64x256x16.F32 R24, R152, gdesc[UR4].tnspB, R24, gsb0 ;  /* 0x43e0000498187df0 */ /* 0x000fe20008000818 */
[----:B------:R-:W-:Y:S01]  /*56b0*/  UIADD3 UR6, UR10, 0x80, URZ ;  /* 0x000000800a067890 */ /* 0x000fe2000fffe03f */
[----:B------:R-:W-:Y:S01]  /*56c0*/  UMOV UR7, 0x40000040 ;  /* 0x4000004000077882 */ /* 0x000fe20000000000 */
[----:B------:R-:W-:-:S02]  /*56d0*/  WARPGROUP.DEPBAR.LE gsb0, 0x0 ;  /* 0x00008000000079c5 */ /* 0x000fc40000010000 */
        /* <DEDUP_REMOVED lines=21> */
[----:B---3--:R-:W3:Y:S02]  /*5830*/  FENCE.VIEW.ASYNC.S ;  /* 0x00000000000073c6 */ /* 0x008ee40000000000 */
[----:B---3--:R-:W-:Y:S01]  /*5840*/  NOP ;  /* 0x0000000000007918 */ /* 0x008fe20000000000 */
[----:B------:R-:W-:Y:S06]  /*5850*/  BAR.ARV 0xe, 0x100 ;  /* 0x0384000000007b1d */ /* 0x000fec0000002000 */
[----:B------:R3:W-:Y:S01]  /*5860*/  @!P1 SYNCS.ARRIVE.TRANS64.RED.A1T0 RZ, [R170+URZ], RZ ;  /* 0x000000ffaaff99a7 */ /* 0x0007e2000810043f */
[----:B------:R-:W-:Y:S05]  /*5870*/  @P2 BRA `(.L_x_2705) ;  /* 0xffffffe400d02947 */ /* 0x000fea000383ffff */
.L_x_2696:
[----:B------:R-:W5:Y:S01]  /*5880*/  SHFL.BFLY PT, R4, R5, 0x2, 0x1f ;  /* 0x0c401f0005047f89 */ /* 0x000f6200000e0000 */
[----:B------:R-:W-:Y:S01]  /*5890*/  IADD3 R11, -R17, RZ, RZ ;  /* 0x000000ff110b7210 */ /* 0x000fe20007ffe1ff */
[----:B------:R-:W-:Y:S01]  /*58a0*/  UIADD3 UR41, UR41, 0x1, URZ ;  /* 0x0000000129297890 */ /* 0x000fe2000fffe03f */
[----:B-1--4-:R-:W-:Y:S01]  /*58b0*/  MOV R157, 0xff800000 ;  /* 0xff800000009d7802 */ /* 0x012fe20000000f00 */
[----:B------:R-:W1:Y:S01]  /*58c0*/  SHFL.BFLY PT, R9, R6, 0x2, 0x1f ;  /* 0x0c401f0006097f89 */ /* 0x000e6200000e0000 */
[----:B------:R-:W-:Y:S08]  /*58d0*/  BAR.ARV 0x8, 0xa0 ;  /* 0x0202800000007b1d */ /* 0x000ff00000002000 */
[----:B------:R-:W-:Y:S01]  /*58e0*/  BAR.SYNC.DEFER_BLOCKING 0xf, 0x100 ;  /* 0x03c4000000007b1d */ /* 0x000fe20000010000 */
[----:B------:R-:W-:-:S02]  /*58f0*/  ISETP.NE.AND P2, PT, R16, R11, PT ;  /* 0x0000000b1000720c */ /* 0x000fc40003f45270 */
[----:B------:R-:W-:Y:S01]  /*5900*/  MOV R156, 0xff800000 ;  /* 0xff800000009c7802 */ /* 0x000fe20000000f00 */
[----:B-----5:R-:W-:Y:S01]  /*5910*/  FADD.FTZ R4, R4, R5 ;  /* 0x0000000504047221 */ /* 0x020fe20000010000 */
[----:B------:R-:W-:Y:S01]  /*5920*/  MOV R5, UR39 ;  /* 0x0000002700057c02 */ /* 0x000fe20008000f00 */
[----:B------:R-:W-:Y:S01]  /*5930*/  UIADD3 UR39, UR39, 0x1, URZ ;  /* 0x0000000127277890 */ /* 0x000fe2000fffe03f */
[----:B-1----:R-:W-:Y:S02]  /*5940*/  FADD.FTZ R9, R9, R6 ;  /* 0x0000000609097221 */ /* 0x002fe40000010000 */
[----:B--2---:R-:W1:Y:S05]  /*5950*/  SHFL.BFLY PT, R7, R4, 0x1, 0x1f ;  /* 0x0c201f0004077f89 */ /* 0x004e6a00000e0000 */
[----:B------:R-:W-:Y:S01]  /*5960*/  @!P2 LEA R5, R5, R2, 0x6 ;  /* 0x000000020505a211 */ /* 0x000fe200078e30ff */
[----:B------:R-:W-:Y:S01]  /*5970*/  UISETP.NE.AND UP0, UPT, UR39, 0x2, UPT ;  /* 0x000000022700788c */ /* 0x000fe2000bf05270 */
[----:B------:R-:W2:Y:S03]  /*5980*/  SHFL.BFLY PT, R8, R9, 0x1, 0x1f ;  /* 0x0c201f0009087f89 */ /* 0x000ea600000e0000 */
[----:B------:R-:W-:-:S02]  /*5990*/  USEL UR4, URZ, 0x1, UP0 ;  /* 0x000000013f047887 */ /* 0x000fc40008000000 */
[----:B------:R-:W-:Y:S02]  /*59a0*/  USEL UR39, UR39, URZ, UP0 ;  /* 0x0000003f27277287 */ /* 0x000fe40008000000 */
[----:B------:R-:W-:Y:S01]  /*59b0*/  ULOP3.LUT UR40, UR40, UR4, URZ, 0x3c, !UPT ;  /* 0x0000000428287292 */ /* 0x000fe2000f8e3c3f */
[----:B-1----:R-:W-:Y:S01]  /*59c0*/  FADD.FTZ R10, R4, R7 ;  /* 0x00000007040a7221 */ /* 0x002fe20000010000 */
[----:B------:R-:W-:Y:S02]  /*59d0*/  IMAD.MOV.U32 R7, RZ, RZ, RZ ;  /* 0x000000ffff077224 */ /* 0x000fe400078e00ff */
[----:B------:R-:W-:Y:S02]  /*59e0*/  IMAD.MOV.U32 R4, RZ, RZ, RZ ;  /* 0x000000ffff047224 */ /* 0x000fe400078e00ff */
[----:B--2---:R-:W-:Y:S01]  /*59f0*/  FADD.FTZ R11, R9, R8 ;  /* 0x00000008090b7221 */ /* 0x004fe20000010000 */
[----:B------:R-:W-:Y:S01]  /*5a00*/  FSETP.NE.FTZ.AND P0, PT, R10, RZ, PT ;  /* 0x000000ff0a00720b */ /* 0x000fe20003f15000 */
[----:B------:R-:W-:Y:S01]  /*5a10*/  IMAD.U32 R9, RZ, RZ, UR20 ;  /* 0x00000014ff097e24 */ /* 0x000fe2000f8e00ff */
[----:B------:R-:W-:-:S02]  /*5a20*/  @!P2 LEA R8, R5, UR46, 0x2 ;  /* 0x0000002e0508ac11 */ /* 0x000fc4000f8e10ff */
[----:B------:R-:W-:Y:S02]  /*5a30*/  FSETP.NE.FTZ.AND P1, PT, R11, RZ, PT ;  /* 0x000000ff0b00720b */ /* 0x000fe40003f35000 */
[----:B------:R-:W-:-:S07]  /*5a40*/  MOV R5, UR20 ;  /* 0x0000001400057c02 */ /* 0x000fce0008000f00 */
[----:B------:R-:W1:Y:S01]  /*5a50*/  @P0 MUFU.RCP R7, R10 ;  /* 0x0000000a00070308 */ /* 0x000e620000001000 */
[----:B------:R-:W-:-:S03]  /*5a60*/  @P0 FMUL.FTZ R5, R5, 0.69314718246459960938 ;  /* 0x3f31721805050820 */ /* 0x000fc60000410000 */
[----:B------:R-:W-:-:S04]  /*5a70*/  @P1 FMUL.FTZ R9, R9, 0.69314718246459960938 ;  /* 0x3f31721809091820 */ /* 0x000fc80000410000 */
[----:B------:R-:W-:Y:S08]  /*5a80*/  @P1 MUFU.RCP R4, R11 ;  /* 0x0000000b00041308 */ /* 0x000ff00000001000 */
[----:B------:R-:W2:Y:S01]  /*5a90*/  @P0 MUFU.LG2 R6, R10 ;  /* 0x0000000a00060308 */ /* 0x000ea20000000c00 */
        /* <DEDUP_REMOVED lines=64> */
[----:B------:R1:W-:Y:S01]  /*5ea0*/  @!P2 STS [R8+0x28800], R7 ;  /* 0x028800070800a388 */ /* 0x0003e20000000800 */
[----:B--2---:R-:W-:Y:S01]  /*5eb0*/  @P0 FMUL.FTZ R6, R6, 0.69314718246459960938 ;  /* 0x3f31721806060820 */ /* 0x004fe20000410000 */
[-C--:B------:R-:W-:Y:S01]  /*5ec0*/  FMUL.FTZ R26, R26, R4.reuse ;  /* 0x000000041a1a7220 */ /* 0x080fe20000410000 */
[-C--:B------:R-:W-:Y:S01]  /*5ed0*/  FMUL.FTZ R27, R27, R4.reuse ;  /* 0x000000041b1b7220 */ /* 0x080fe20000410000 */
[----:B------:R2:W-:Y:S01]  /*5ee0*/  @!P2 STS [R8+0x28820], R4 ;  /* 0x028820040800a388 */ /* 0x0005e20000000800 */
[-C--:B------:R-:W-:Y:S01]  /*5ef0*/  FMUL.FTZ R30, R30, R4.reuse ;  /* 0x000000041e1e7220 */ /* 0x080fe20000410000 */
[-C--:B------:R-:W-:Y:S01]  /*5f00*/  FMUL.FTZ R31, R31, R4.reuse ;  /* 0x000000041f1f7220 */ /* 0x080fe20000410000 */
[-C--:B------:R-:W-:Y:S01]  /*5f10*/  FMUL.FTZ R34, R34, R4.reuse ;  /* 0x0000000422227220 */ /* 0x080fe20000410000 */
[-C--:B------:R-:W-:Y:S01]  /*5f20*/  FMUL.FTZ R35, R35, R4.reuse ;  /* 0x0000000423237220 */ /* 0x080fe20000410000 */
[-C--:B------:R-:W-:Y:S01]  /*5f30*/  FMUL.FTZ R38, R38, R4.reuse ;  /* 0x0000000426267220 */ /* 0x080fe20000410000 */
[----:B-1----:R-:W2:Y:S01]  /*5f40*/  @P1 MUFU.LG2 R7, R11 ;  /* 0x0000000b00071308 */ /* 0x002ea20000000c00 */
        /* <DEDUP_REMOVED lines=16> */
[----:B--2---:R-:W-:Y:S01]  /*6050*/  @P1 FMUL.FTZ R8, R7, 0.69314718246459960938 ;  /* 0x3f31721807081820 */ /* 0x004fe20000410000 */
        /* <DEDUP_REMOVED lines=41> */
[----:B------:R-:W-:Y:S01]  /*62f0*/  @P0 FFMA.FTZ R157, R5, R0, R6 ;  /* 0x00000000059d0223 */ /* 0x000fe20000010006 */
[----:B------:R-:W-:Y:S01]  /*6300*/  @P1 FFMA.FTZ R156, R9, R3, R8 ;  /* 0x00000003099c1223 */ /* 0x000fe20000010008 */
[----:B------:R-:W-:Y:S06]  /*6310*/  BAR.ARV 0xe, 0x100 ;  /* 0x0384000000007b1d */ /* 0x000fec0000002000 */
.L_x_2685:
[----:B------:R-:W1:Y:S01]  /*6320*/  S2UR UR6, SR_SWINHI ;  /* 0x00000000000679c3 */ /* 0x000e620000002f00 */
[----:B------:R-:W2:Y:S01]  /*6330*/  SHFL.IDX PT, R0, R184, RZ, 0x1f ;  /* 0x00001fffb8007589 */ /* 0x000ea200000e0000 */
[----:B------:R-:W-:Y:S02]  /*6340*/  F2FP.F16.F32.PACK_AB R24, R25, R24 ;  /* 0x000000181918723e */ /* 0x000fe400000000ff */
[----:B------:R-:W-:-:S04]  /*6350*/  F2FP.F16.F32.PACK_AB R25, R27, R26 ;  /* 0x0000001a1b19723e */ /* 0x000fc800000000ff */
[----:B------:R-:W-:Y:S01]  /*6360*/  BAR.SYNC.DEFER_BLOCKING 0x1, 0x100 ;  /* 0x0044000000007b1d */ /* 0x000fe20000010000 */
        /* <DEDUP_REMOVED lines=8> */
[----:B------:R-:W-:Y:S01]  /*63f0*/  F2FP.F16.F32.PACK_AB R42, R45, R44 ;  /* 0x0000002c2d2a723e */ /* 0x000fe200000000ff */
[----:B------:R-:W-:Y:S01]  /*6400*/  UMOV UR4, UR46 ;  /* 0x0000002e00047c82 */ /* 0x000fe20008000000 */
[----:B-1----:R-:W-:Y:S01]  /*6410*/  UMOV UR5, UR6 ;  /* 0x0000000600057c82 */ /* 0x002fe20008000000 */
[----:B--2---:R-:W-:Y:S01]  /*6420*/  ISETP.NE.AND P0, PT, R0, RZ, PT ;  /* 0x000000ff0000720c */ /* 0x004fe20003f05270 */
[----:B------:R-:W-:Y:S01]  /*6430*/  IMAD.U32 R115, RZ, RZ, UR5 ;  /* 0x00000005ff737e24 */ /* 0x000fe2000f8e00ff */
[----:B------:R-:W-:Y:S02]  /*6440*/  MOV R114, UR4 ;  /* 0x0000000400727c02 */ /* 0x000fe40008000f00 */
[----:B------:R-:W-:-:S02]  /*6450*/  F2FP.F16.F32.PACK_AB R43, R47, R46 ;  /* 0x0000002e2f2b723e */ /* 0x000fc400000000ff */
[----:B------:R-:W-:Y:S01]  /*6460*/  F2FP.F16.F32.PACK_AB R49, R51, R50 ;  /* 0x000000323331723e */ /* 0x000fe200000000ff */
[----:B------:R-:W-:Y:S01]  /*6470*/  IMAD.WIDE R114, R186, 0x2, R114 ;  /* 0x00000002ba727825 */ /* 0x000fe200078e0272 */
[----:B------:R-:W-:Y:S02]  /*6480*/  F2FP.F16.F32.PACK_AB R56, R57, R56 ;  /* 0x000000383938723e */ /* 0x000fe400000000ff */
[----:B------:R-:W-:Y:S02]  /*6490*/  F2FP.F16.F32.PACK_AB R50, R53, R52 ;  /* 0x000000343532723e */ /* 0x000fe400000000ff */
[C---:B------:R-:W-:Y:S02]  /*64a0*/  IADD3 R175, P4, R114.reuse, 0x60, RZ ;  /* 0x0000006072af7810 */ /* 0x040fe40007f9e0ff */
[C---:B------:R-:W-:Y:S02]  /*64b0*/  IADD3 R173, P2, R114.reuse, 0x20, RZ ;  /* 0x0000002072ad7810 */ /* 0x040fe40007f5e0ff */
[C---:B------:R-:W-:Y:S01]  /*64c0*/  IADD3 R6, P3, R114.reuse, 0x40, RZ ;  /* 0x0000004072067810 */ /* 0x040fe20007f7e0ff */
[----:B------:R-:W-:Y:S01]  /*64d0*/  IMAD.X R9, RZ, RZ, R115, P4 ;  /* 0x000000ffff097224 */ /* 0x000fe200020e0673 */
[----:B------:R-:W-:-:S02]  /*64e0*/  LOP3.LUT R3, R114, 0x380, RZ, 0xc0, !PT ;  /* 0x0000038072037812 */ /* 0x000fc400078ec0ff */
[C---:B------:R-:W-:Y:S02]  /*64f0*/  IADD3 R14, P1, R114.reuse, 0x2040, RZ ;  /* 0x00002040720e7810 */ /* 0x040fe40007f3e0ff */
[-C--:B------:R-:W-:Y:S02]  /*6500*/  IADD3.X R5, RZ, R115.reuse, RZ, P2, !PT ;  /* 0x00000073ff057210 */ /* 0x080fe400017fe4ff */
[----:B------:R-:W-:Y:S01]  /*6510*/  IADD3.X R7, RZ, R115, RZ, P3, !PT ;  /* 0x00000073ff077210 */ /* 0x000fe20001ffe4ff */
[--C-:B------:R-:W-:Y:S01]  /*6520*/  IMAD.X R15, RZ, RZ, R115.reuse, P1 ;  /* 0x000000ffff0f7224 */ /* 0x100fe200008e0673 */
[C---:B------:R-:W-:Y:S02]  /*6530*/  IADD3 R187, P4, R114.reuse, 0x4020, RZ ;  /* 0x0000402072bb7810 */ /* 0x040fe40007f9e0ff */
[C---:B------:R-:W-:Y:S02]  /*6540*/  IADD3 R177, P5, R114.reuse, 0x2000, RZ ;  /* 0x0000200072b17810 */ /* 0x040fe40007fbe0ff */
[C---:B------:R-:W-:Y:S01]  /*6550*/  IADD3 R179, P6, R114.reuse, 0x2020, RZ ;  /* 0x0000202072b37810 */ /* 0x040fe20007fde0ff */
[----:B------:R-:W-:Y:S01]  /*6560*/  IMAD.X R87, RZ, RZ, R115, P4 ;  /* 0x000000ffff577224 */ /* 0x000fe200020e0673 */
[----:B------:R-:W-:-:S02]  /*6570*/  IADD3 R181, P2, R114, 0x2060, RZ ;  /* 0x0000206072b57810 */ /* 0x000fc40007f5e0ff */
[----:B------:R-:W-:Y:S02]  /*6580*/  IADD3 R183, P3, R114, 0x4000, RZ ;  /* 0x0000400072b77810 */ /* 0x000fe40007f7e0ff */
[----:B------:R-:W-:Y:S02]  /*6590*/  SHF.R.U64 R3, R3, 0x3, RZ ;  /* 0x0000000303037819 */ /* 0x000fe400000012ff */
[-C--:B------:R-:W-:Y:S02]  /*65a0*/  IADD3.X R11, RZ, R115.reuse, RZ, P5, !PT ;  /* 0x00000073ff0b7210 */ /* 0x080fe40002ffe4ff */
[-C--:B------:R-:W-:Y:S02]  /*65b0*/  IADD3.X R13, RZ, R115.reuse, RZ, P6, !PT ;  /* 0x00000073ff0d7210 */ /* 0x080fe400037fe4ff */
[-C--:B------:R-:W-:Y:S02]  /*65c0*/  IADD3.X R21, RZ, R115.reuse, RZ, P2, !PT ;  /* 0x00000073ff157210 */ /* 0x080fe400017fe4ff */
[----:B------:R-:W-:-:S02]  /*65d0*/  IADD3.X R83, RZ, R115, RZ, P3, !PT ;  /* 0x00000073ff537210 */ /* 0x000fc40001ffe4ff */
[C---:B------:R-:W-:Y:S02]  /*65e0*/  IADD3 R90, P5, R114.reuse, 0x4040, RZ ;  /* 0x00004040725a7810 */ /* 0x040fe40007fbe0ff */
[C---:B------:R-:W-:Y:S02]  /*65f0*/  IADD3 R189, P6, R114.reuse, 0x4060, RZ ;  /* 0x0000406072bd7810 */ /* 0x040fe40007fde0ff */
[C---:B------:R-:W-:Y:S02]  /*6600*/  IADD3 R191, P1, R114.reuse, 0x6000, RZ ;  /* 0x0000600072bf7810 */ /* 0x040fe40007f3e0ff */
[C---:B------:R-:W-:Y:S02]  /*6610*/  IADD3 R193, P2, R114.reuse, 0x6020, RZ ;  /* 0x0000602072c17810 */ /* 0x040fe40007f5e0ff */
[C---:B------:R-:W-:Y:S01]  /*6620*/  IADD3 R106, P3, R114.reuse, 0x6040, RZ ;  /* 0x00006040726a7810 */ /* 0x040fe20007f7e0ff */
[----:B------:R-:W-:Y:S01]  /*6630*/  IMAD.X R99, RZ, RZ, R115, P1 ;  /* 0x000000ffff637224 */ /* 0x000fe200008e0673 */
[----:B------:R-:W-:-:S02]  /*6640*/  IADD3 R195, P4, R114, 0x6060, RZ ;  /* 0x0000606072c37810 */ /* 0x000fc40007f9e0ff */
[----:B------:R-:W-:Y:S02]  /*6650*/  LOP3.LUT R114, R3, R114, RZ, 0x3c, !PT ;  /* 0x0000007203727212 */ /* 0x000fe400078e3cff */
[----:B------:R-:W-:Y:S01]  /*6660*/  LOP3.LUT R3, R6, 0x380, RZ, 0xc0, !PT ;  /* 0x0000038006037812 */ /* 0x000fe200078ec0ff */
[----:B------:R-:W-:Y:S01]  /*6670*/  IMAD.X R111, RZ, RZ, R115, P4 ;  /* 0x000000ffff6f7224 */ /* 0x000fe200020e0673 */
[----:B------:R-:W-:Y:S02]  /*6680*/  LOP3.LUT R0, R173, 0x380, RZ, 0xc0, !PT ;  /* 0x00000380ad007812 */ /* 0x000fe400078ec0ff */
[----:B------:R-:W-:Y:S02]  /*6690*/  SHF.R.U64 R3, R3, 0x3, RZ ;  /* 0x0000000303037819 */ /* 0x000fe400000012ff */
[----:B------:R-:W-:Y:S02]  /*66a0*/  SHF.R.U64 R0, R0, 0x3, RZ ;  /* 0x0000000300007819 */ /* 0x000fe400000012ff */
[----:B------:R-:W-:-:S02]  /*66b0*/  LOP3.LUT R6, R3, R6, RZ, 0x3c, !PT ;  /* 0x0000000603067212 */ /* 0x000fc400078e3cff */
[----:B------:R-:W-:Y:S02]  /*66c0*/  LOP3.LUT R3, R14, 0x380, RZ, 0xc0, !PT ;  /* 0x000003800e037812 */ /* 0x000fe400078ec0ff */
[----:B------:R-:W-:Y:S02]  /*66d0*/  LOP3.LUT R4, R0, R173, RZ, 0x3c, !PT ;  /* 0x000000ad00047212 */ /* 0x000fe400078e3cff */
[----:B------:R-:W-:Y:S02]  /*66e0*/  LOP3.LUT R0, R179, 0x380, RZ, 0xc0, !PT ;  /* 0x00000380b3007812 */ /* 0x000fe400078ec0ff */
[----:B------:R-:W-:Y:S02]  /*66f0*/  SHF.R.U64 R3, R3, 0x3, RZ ;  /* 0x0000000303037819 */ /* 0x000fe400000012ff */
[----:B------:R-:W-:Y:S02]  /*6700*/  SHF.R.U64 R0, R0, 0x3, RZ ;  /* 0x0000000300007819 */ /* 0x000fe400000012ff */
[----:B------:R-:W-:-:S02]  /*6710*/  LOP3.LUT R14, R3, R14, RZ, 0x3c, !PT ;  /* 0x0000000e030e7212 */ /* 0x000fc400078e3cff */
[----:B------:R-:W-:Y:S02]  /*6720*/  LOP3.LUT R3, R90, 0x380, RZ, 0xc0, !PT ;  /* 0x000003805a037812 */ /* 0x000fe400078ec0ff */
[----:B------:R-:W-:Y:S02]  /*6730*/  LOP3.LUT R12, R0, R179, RZ, 0x3c, !PT ;  /* 0x000000b3000c7212 */ /* 0x000fe400078e3cff */
[----:B------:R-:W-:Y:S02]  /*6740*/  LOP3.LUT R8, R175, 0x380, RZ, 0xc0, !PT ;  /* 0x00000380af087812 */ /* 0x000fe400078ec0ff */
[----:B------:R-:W-:Y:S02]  /*6750*/  LOP3.LUT R0, R187, 0x380, RZ, 0xc0, !PT ;  /* 0x00000380bb007812 */ /* 0x000fe400078ec0ff */
[----:B------:R-:W-:Y:S02]  /*6760*/  LOP3.LUT R10, R177, 0x380, RZ, 0xc0, !PT ;  /* 0x00000380b10a7812 */ /* 0x000fe400078ec0ff */
[----:B------:R-:W-:-:S02]  /*6770*/  SHF.R.U64 R3, R3, 0x3, RZ ;  /* 0x0000000303037819 */ /* 0x000fc400000012ff */
[----:B------:R-:W-:Y:S02]  /*6780*/  LOP3.LUT R27, R195, 0x380, RZ, 0xc0, !PT ;  /* 0x00000380c31b7812 */ /* 0x000fe400078ec0ff */
[----:B------:R-:W-:Y:S02]  /*6790*/  LOP3.LUT R82, R183, 0x380, RZ, 0xc0, !PT ;  /* 0x00000380b7527812 */ /* 0x000fe400078ec0ff */
[----:B------:R-:W-:Y:S02]  /*67a0*/  SHF.R.U64 R8, R8, 0x3, RZ ;  /* 0x0000000308087819 */ /* 0x000fe400000012ff */
[----:B------:R-:W-:Y:S02]  /*67b0*/  LOP3.LUT R20, R181, 0x380, RZ, 0xc0, !PT ;  /* 0x00000380b5147812 */ /* 0x000fe400078ec0ff */
[----:B------:R-:W-:Y:S02]  /*67c0*/  SHF.R.U64 R0, R0, 0x3, RZ ;  /* 0x0000000300007819 */ /* 0x000fe400000012ff */
[----:B------:R-:W-:-:S02]  /*67d0*/  SHF.R.U64 R10, R10, 0x3, RZ ;  /* 0x000000030a0a7819 */ /* 0x000fc400000012ff */
[----:B------:R-:W-:Y:S02]  /*67e0*/  LOP3.LUT R98, R191, 0x380, RZ, 0xc0, !PT ;  /* 0x00000380bf627812 */ /* 0x000fe400078ec0ff */
[----:B------:R-:W-:Y:S02]  /*67f0*/  LOP3.LUT R90, R3, R90, RZ, 0x3c, !PT ;  /* 0x0000005a035a7212 */ /* 0x000fe400078e3cff */
[----:B------:R-:W-:Y:S02]  /*6800*/  SHF.R.U64 R28, R27, 0x3, RZ ;  /* 0x000000031b1c7819 */ /* 0x000fe400000012ff */
[----:B------:R-:W-:Y:S02]  /*6810*/  LOP3.LUT R3, R106, 0x380, RZ, 0xc0, !PT ;  /* 0x000003806a037812 */ /* 0x000fe400078ec0ff */
[----:B------:R-:W-:Y:S02]  /*6820*/  SHF.R.U64 R82, R82, 0x3, RZ ;  /* 0x0000000352527819 */ /* 0x000fe400000012ff */
[----:B------:R-:W-:-:S02]  /*6830*/  LOP3.LUT R8, R8, R175, RZ, 0x3c, !PT ;  /* 0x000000af08087212 */ /* 0x000fc400078e3cff */
[----:B------:R-:W-:Y:S02]  /*6840*/  SHF.R.U64 R20, R20, 0x3, RZ ;  /* 0x0000000314147819 */ /* 0x000fe400000012ff */
[----:B------:R-:W-:Y:S02]  /*6850*/  LOP3.LUT R94, R189, 0x380, RZ, 0xc0, !PT ;  /* 0x00000380bd5e7812 */ /* 0x000fe400078ec0ff */
[----:B------:R-:W-:Y:S02]  /*6860*/  LOP3.LUT R86, R0, R187, RZ, 0x3c, !PT ;  /* 0x000000bb00567212 */ /* 0x000fe400078e3cff */
[----:B------:R-:W-:Y:S02]  /*6870*/  LOP3.LUT R10, R10, R177, RZ, 0x3c, !PT ;  /* 0x000000b10a0a7212 */ /* 0x000fe400078e3cff */
[----:B------:R-:W-:Y:S02]  /*6880*/  SHF.R.U64 R98, R98, 0x3, RZ ;  /* 0x0000000362627819 */ /* 0x000fe400000012ff */
[----:B------:R-:W-:-:S02]  /*6890*/  MOV R114, R114 ;  /* 0x0000007200727202 */ /* 0x000fc40000000f00 */
[----:B------:R-:W-:Y:S02]  /*68a0*/  LOP3.LUT R0, R193, 0x380, RZ, 0xc0, !PT ;  /* 0x00000380c1007812 */ /* 0x000fe400078ec0ff */
[----:B------:R-:W-:Y:S02]  /*68b0*/  F2FP.F16.F32.PACK_AB R27, R31, R30 ;  /* 0x0000001e1f1b723e */ /* 0x000fe400000000ff */
[----:B------:R-:W-:Y:S02]  /*68c0*/  LOP3.LUT R110, R28, R195, RZ, 0x3c, !PT ;  /* 0x000000c31c6e7212 */ /* 0x000fe400078e3cff */
[----:B------:R-:W-:Y:S01]  /*68d0*/  SHF.R.U64 R3, R3, 0x3, RZ ;  /* 0x0000000303037819 */ /* 0x000fe200000012ff */
[----:B------:R1:W-:Y:S01]  /*68e0*/  STSM.16.M88.4 [R114], R24 ;  /* 0x0000001872007844 */ /* 0x0003e20000000200 */
[----:B------:R-:W-:Y:S02]  /*68f0*/  MOV R28, R4 ;  /* 0x00000004001c7202 */ /* 0x000fe40000000f00 */
[----:B------:R-:W-:-:S02]  /*6900*/  LOP3.LUT R82, R82, R183, RZ, 0x3c, !PT ;  /* 0x000000b752527212 */ /* 0x000fc400078e3cff */
[----:B------:R-:W-:Y:S01]  /*6910*/  MOV R6, R6 ;  /* 0x0000000600067202 */ /* 0x000fe20000000f00 */
[----:B------:R2:W-:Y:S01]  /*6920*/  STSM.16.M88.4 [R28], R32 ;  /* 0x000000201c007844 */ /* 0x0005e20000000200 */
[----:B------:R-:W-:Y:S02]  /*6930*/  IADD3.X R91, RZ, R115, RZ, P5, !PT ;  /* 0x00000073ff5b7210 */ /* 0x000fe40002ffe4ff */
[----:B------:R-:W-:Y:S01]  /*6940*/  LOP3.LUT R20, R20, R181, RZ, 0x3c, !PT ;  /* 0x000000b514147212 */ /* 0x000fe200078e3cff */
[----:B------:R2:W-:Y:S01]  /*6950*/  STSM.16.M88.4 [R6], R40 ;  /* 0x0000002806007844 */ /* 0x0005e20000000200 */
[----:B------:R-:W-:Y:S02]  /*6960*/  SHF.R.U64 R94, R94, 0x3, RZ ;  /* 0x000000035e5e7819 */ /* 0x000fe400000012ff */
[----:B------:R-:W-:Y:S02]  /*6970*/  MOV R8, R8 ;  /* 0x0000000800087202 */ /* 0x000fe40000000f00 */
[----:B------:R-:W-:-:S02]  /*6980*/  F2FP.F16.F32.PACK_AB R51, R55, R54 ;  /* 0x000000363733723e */ /* 0x000fc400000000ff */
[----:B------:R-:W-:Y:S02]  /*6990*/  F2FP.F16.F32.PACK_AB R57, R59, R58 ;  /* 0x0000003a3b39723e */ /* 0x000fe400000000ff */
[----:B------:R-:W-:Y:S01]  /*69a0*/  F2FP.F16.F32.PACK_AB R64, R65, R64 ;  /* 0x000000404140723e */ /* 0x000fe200000000ff */
[----:B------:R2:W-:Y:S01]  /*69b0*/  STSM.16.M88.4 [R8], R48 ;  /* 0x0000003008007844 */ /* 0x0005e20000000200 */
[----:B------:R-:W-:Y:S02]  /*69c0*/  LOP3.LUT R98, R98, R191, RZ, 0x3c, !PT ;  /* 0x000000bf62627212 */ /* 0x000fe400078e3cff */
[----:B------:R-:W-:Y:S02]  /*69d0*/  SHF.R.U64 R0, R0, 0x3, RZ ;  /* 0x0000000300007819 */ /* 0x000fe400000012ff */
[----:B------:R-:W-:Y:S02]  /*69e0*/  MOV R10, R10 ;  /* 0x0000000a000a7202 */ /* 0x000fe40000000f00 */
[----:B------:R-:W-:-:S02]  /*69f0*/  F2FP.F16.F32.PACK_AB R58, R61, R60 ;  /* 0x0000003c3d3a723e */ /* 0x000fc400000000ff */
[----:B------:R-:W-:Y:S02]  /*6a00*/  F2FP.F16.F32.PACK_AB R59, R63, R62 ;  /* 0x0000003e3f3b723e */ /* 0x000fe400000000ff */
[----:B------:R-:W-:Y:S02]  /*6a10*/  F2FP.F16.F32.PACK_AB R65, R67, R66 ;  /* 0x000000424341723e */ /* 0x000fe400000000ff */
[----:B------:R-:W-:Y:S01]  /*6a20*/  F2FP.F16.F32.PACK_AB R72, R73, R72 ;  /* 0x000000484948723e */ /* 0x000fe200000000ff */
[----:B------:R2:W-:Y:S01]  /*6a30*/  STSM.16.M88.4 [R10], R56 ;  /* 0x000000380a007844 */ /* 0x0005e20000000200 */
[----:B------:R-:W-:Y:S02]  /*6a40*/  IADD3.X R107, RZ, R115, RZ, P3, !PT ;  /* 0x00000073ff6b7210 */ /* 0x000fe40001ffe4ff */
[----:B------:R-:W-:Y:S02]  /*6a50*/  LOP3.LUT R106, R3, R106, RZ, 0x3c, !PT ;  /* 0x0000006a036a7212 */ /* 0x000fe400078e3cff */
[----:B------:R-:W-:-:S02]  /*6a60*/  MOV R12, R12 ;  /* 0x0000000c000c7202 */ /* 0x000fc40000000f00 */
[----:B------:R-:W-:Y:S02]  /*6a70*/  F2FP.F16.F32.PACK_AB R66, R69, R68 ;  /* 0x000000444542723e */ /* 0x000fe400000000ff */
[----:B------:R-:W-:Y:S02]  /*6a80*/  F2FP.F16.F32.PACK_AB R67, R71, R70 ;  /* 0x000000464743723e */ /* 0x000fe400000000ff */
[----:B------:R-:W-:Y:S02]  /*6a90*/  F2FP.F16.F32.PACK_AB R73, R75, R74 ;  /* 0x0000004a4b49723e */ /* 0x000fe400000000ff */
[----:B------:R-:W-:Y:S01]  /*6aa0*/  MOV R14, R14 ;  /* 0x0000000e000e7202 */ /* 0x000fe20000000f00 */
[----:B------:R2:W-:Y:S01]  /*6ab0*/  STSM.16.M88.4 [R12], R64 ;  /* 0x000000400c007844 */ /* 0x0005e20000000200 */
[----:B------:R-:W-:Y:S02]  /*6ac0*/  MOV R5, R82 ;  /* 0x0000005200057202 */ /* 0x000fe40000000f00 */
[----:B------:R-:W-:-:S02]  /*6ad0*/  F2FP.F16.F32.PACK_AB R74, R77, R76 ;  /* 0x0000004c4d4a723e */ /* 0x000fc400000000ff */
[----:B------:R-:W-:Y:S02]  /*6ae0*/  F2FP.F16.F32.PACK_AB R75, R79, R78 ;  /* 0x0000004e4f4b723e */ /* 0x000fe400000000ff */
[----:B------:R-:W-:Y:S02]  /*6af0*/  F2FP.F16.F32.PACK_AB R80, R81, R80 ;  /* 0x000000505150723e */ /* 0x000fe400000000ff */
[----:B------:R-:W-:Y:S01]  /*6b00*/  IADD3.X R95, RZ, R115, RZ, P6, !PT ;  /* 0x00000073ff5f7210 */ /* 0x000fe200037fe4ff */
[----:B------:R2:W-:Y:S01]  /*6b10*/  STSM.16.M88.4 [R14], R72 ;  /* 0x000000480e007844 */ /* 0x0005e20000000200 */
[----:B------:R-:W-:Y:S02]  /*6b20*/  LOP3.LUT R94, R94, R189, RZ, 0x3c, !PT ;  /* 0x000000bd5e5e7212 */ /* 0x000fe400078e3cff */
[----:B------:R-:W-:Y:S02]  /*6b30*/  MOV R20, R20 ;  /* 0x0000001400147202 */ /* 0x000fe40000000f00 */
[----:B------:R-:W-:-:S02]  /*6b40*/  MOV R4, R90 ;  /* 0x0000005a00047202 */ /* 0x000fc40000000f00 */
[----:B------:R-:W-:Y:S02]  /*6b50*/  F2FP.F16.F32.PACK_AB R81, R153, R152 ;  /* 0x000000989951723e */ /* 0x000fe400000000ff */
[----:B------:R-:W-:Y:S02]  /*6b60*/  F2FP.F16.F32.PACK_AB R82, R85, R84 ;  /* 0x000000545552723e */ /* 0x000fe400000000ff */
[----:B------:R-:W-:Y:S02]  /*6b70*/  F2FP.F16.F32.PACK_AB R83, R155, R154 ;  /* 0x0000009a9b53723e */ /* 0x000fe400000000ff */
[----:B------:R-:W-:Y:S02]  /*6b80*/  F2FP.F16.F32.PACK_AB R88, R89, R88 ;  /* 0x000000585958723e */ /* 0x000fe400000000ff */
[----:B------:R-:W-:Y:S01]  /*6b90*/  LOP3.LUT R102, R0, R193, RZ, 0x3c, !PT ;  /* 0x000000c100667212 */ /* 0x000fe200078e3cff */
[----:B------:R2:W-:Y:S01]  /*6ba0*/  STSM.16.M88.4 [R20], R80 ;  /* 0x0000005014007844 */ /* 0x0005e20000000200 */
[----:B------:R-:W-:-:S02]  /*6bb0*/  MOV R3, R98 ;  /* 0x0000006200037202 */ /* 0x000fc40000000f00 */
[----:B------:R-:W-:Y:S02]  /*6bc0*/  F2FP.F16.F32.PACK_AB R89, R159, R158 ;  /* 0x0000009e9f59723e */ /* 0x000fe400000000ff */
[----:B------:R-:W-:Y:S02]  /*6bd0*/  F2FP.F16.F32.PACK_AB R90, R93, R92 ;  /* 0x0000005c5d5a723e */ /* 0x000fe400000000ff */
[----:B------:R-:W-:Y:S02]  /*6be0*/  F2FP.F16.F32.PACK_AB R91, R161, R160 ;  /* 0x000000a0a15b723e */ /* 0x000fe400000000ff */
[----:B------:R-:W-:Y:S02]  /*6bf0*/  F2FP.F16.F32.PACK_AB R96, R97, R96 ;  /* 0x000000606160723e */ /* 0x000fe400000000ff */
[----:B------:R-:W-:Y:S01]  /*6c00*/  IADD3.X R103, RZ, R115, RZ, P2, !PT ;  /* 0x00000073ff677210 */ /* 0x000fe200017fe4ff */
[----:B------:R2:W-:Y:S01]  /*6c10*/  STSM.16.M88.4 [R5], R88 ;  /* 0x0000005805007844 */ /* 0x0005e20000000200 */
[----:B------:R-:W-:-:S02]  /*6c20*/  MOV R86, R86 ;  /* 0x0000005600567202 */ /* 0x000fc40000000f00 */
[----:B------:R-:W-:Y:S02]  /*6c30*/  MOV R0, R106 ;  /* 0x0000006a00007202 */ /* 0x000fe40000000f00 */
        /* <DEDUP_REMOVED lines=10> */
[----:B------:R2:W-:Y:S01]  /*6ce0*/  STSM.16.M88.4 [R4], R104 ;  /* 0x0000006804007844 */ /* 0x0005e20000000200 */
[----:B------:R-:W-:Y:S02]  /*6cf0*/  MOV R94, R94 ;  /* 0x0000005e005e7202 */ /* 0x000fe40000000f00 */
[----:B------:R-:W-:Y:S02]  /*6d00*/  F2FP.F16.F32.PACK_AB R113, R171, R170 ;  /* 0x000000aaab71723e */ /* 0x000fe400000000ff */
[----:B-1----:R-:W-:-:S02]  /*6d10*/  F2FP.F16.F32.PACK_AB R114, R117, R116 ;  /* 0x000000747572723e */ /* 0x002fc400000000ff */
[----:B------:R-:W-:Y:S02]  /*6d20*/  F2FP.F16.F32.PACK_AB R115, R119, R118 ;  /* 0x000000767773723e */ /* 0x000fe400000000ff */
[----:B------:R-:W-:Y:S02]  /*6d30*/  F2FP.F16.F32.PACK_AB R121, R123, R122 ;  /* 0x0000007a7b79723e */ /* 0x000fe400000000ff */
[----:B------:R-:W-:Y:S01]  /*6d40*/  F2FP.F16.F32.PACK_AB R128, R129, R128 ;  /* 0x000000808180723e */ /* 0x000fe200000000ff */
[----:B------:R2:W-:Y:S01]  /*6d50*/  STSM.16.M88.4 [R94], R112 ;  /* 0x000000705e007844 */ /* 0x0005e20000000200 */
[----:B------:R-:W-:Y:S02]  /*6d60*/  F2FP.F16.F32.PACK_AB R122, R125, R124 ;  /* 0x0000007c7d7a723e */ /* 0x000fe400000000ff */
[----:B------:R-:W-:Y:S02]  /*6d70*/  F2FP.F16.F32.PACK_AB R123, R127, R126 ;  /* 0x0000007e7f7b723e */ /* 0x000fe400000000ff */
[----:B------:R-:W-:-:S02]  /*6d80*/  F2FP.F16.F32.PACK_AB R129, R131, R130 ;  /* 0x000000828381723e */ /* 0x000fc400000000ff */
[----:B------:R-:W-:Y:S01]  /*6d90*/  F2FP.F16.F32.PACK_AB R136, R137, R136 ;  /* 0x000000888988723e */ /* 0x000fe200000000ff */
[----:B------:R2:W-:Y:S01]  /*6da0*/  STSM.16.M88.4 [R3], R120 ;  /* 0x0000007803007844 */ /* 0x0005e20000000200 */
[----:B------:R-:W-:Y:S02]  /*6db0*/  MOV R102, R102 ;  /* 0x0000006600667202 */ /* 0x000fe40000000f00 */
        /* <DEDUP_REMOVED lines=8> */
[----:B------:R-:W-:Y:S01]  /*6e40*/  MOV R110, R110 ;  /* 0x0000006e006e7202 */ /* 0x000fe20000000f00 */
[----:B------:R2:W-:Y:S01]  /*6e50*/  STSM.16.M88.4 [R0], R136 ;  /* 0x0000008800007844 */ /* 0x0005e20000000200 */
[----:B------:R-:W-:Y:S02]  /*6e60*/  F2FP.F16.F32.PACK_AB R146, R149, R148 ;  /* 0x000000949592723e */ /* 0x000fe400000000ff */
[----:B------:R-:W-:-:S05]  /*6e70*/  F2FP.F16.F32.PACK_AB R147, R151, R150 ;  /* 0x000000969793723e */ /* 0x000fca00000000ff */
[----:B------:R2:W-:Y:S01]  /*6e80*/  STSM.16.M88.4 [R110], R144 ;  /* 0x000000906e007844 */ /* 0x0005e20000000200 */
[----:B------:R-:W-:Y:S01]  /*6e90*/  @!PT LDS RZ, [RZ] ;  /* 0x00000000fffff984 */ /* 0x000fe20000000800 */
[----:B------:R-:W-:Y:S01]  /*6ea0*/  @!PT LDS RZ, [RZ] ;  /* 0x00000000fffff984 */ /* 0x000fe20000000800 */
[----:B------:R-:W-:Y:S01]  /*6eb0*/  @!PT LDS RZ, [RZ] ;  /* 0x00000000fffff984 */ /* 0x000fe20000000800 */
[----:B------:R-:W-:Y:S01]  /*6ec0*/  @!PT LDS RZ, [RZ] ;  /* 0x00000000fffff984 */ /* 0x000fe20000000800 */
[----:B------:R1:W-:Y:S06]  /*6ed0*/  MEMBAR.ALL.CTA ;  /* 0x0000000000007992 */ /* 0x0003ec0000008000 */
[----:B-1----:R-:W1:Y:S02]  /*6ee0*/  FENCE.VIEW.ASYNC.S ;  /* 0x00000000000073c6 */ /* 0x002e640000000000 */
[----:B-1----:R-:W-:Y:S06]  /*6ef0*/  BAR.ARV 0x1, 0x120 ;  /* 0x0044800000007b1d */ /* 0x002fec0000002000 */
[----:B------:R-:W-:Y:S05]  /*6f00*/  @P0 BRA `(.L_x_2706) ;  /* 0x00000000008c0947 */ /* 0x000fea0003800000 */
[----:B------:R-:W-:Y:S01]  /*6f10*/  UIADD3 UR6, -UR36, URZ, URZ ;  /* 0x0000003f24067290 */ /* 0x000fe2000fffe13f */
[----:B--2---:R-:W1:Y:S01]  /*6f20*/  LDC R0, c[0x0][0xda8] ;  /* 0x00036a00ff007b82 */ /* 0x004e620000000800 */
[----:B------:R-:W-:Y:S01]  /*6f30*/  ULDC UR4, c[0x0][0xdb4] ;  /* 0x00036d0000047ab9 */ /* 0x000fe20000000800 */
[----:B------:R-:W-:Y:S01]  /*6f40*/  ULDC.64 UR8, c[0x0][0xb70] ;  /* 0x0002dc0000087ab9 */ /* 0x000fe20000000a00 */
[----:B------:R-:W-:Y:S02]  /*6f50*/  UIMAD UR6, UR4, UR6, UR43 ;  /* 0x00000006040672a4 */ /* 0x000fe4000f8e022b */
[----:B------:R-:W-:Y:S02]  /*6f60*/  IADD3 R3, RZ, -UR43, RZ ;  /* 0x8000002bff037c10 */ /* 0x000fe4000fffe0ff */
[----:B------:R-:W-:Y:S01]  /*6f70*/  IADD3 R9, -R17, RZ, RZ ;  /* 0x000000ff11097210 */ /* 0x000fe20007ffe1ff */
[----:B------:R-:W-:Y:S01]  /*6f80*/  USHF.R.S32.HI UR4, URZ, 0x1f, UR6 ;  /* 0x0000001f3f047899 */ /* 0x000fe20008011406 */
[----:B------:R-:W2:Y:S02]  /*6f90*/  LDC.64 R6, c[0x0][0xb78] ;  /* 0x0002de00ff067b82 */ /* 0x000ea40000000a00 */
[----:B------:R-:W-:Y:S01]  /*6fa0*/  ISETP.NE.AND P0, PT, R16, R9, PT ;  /* 0x000000091000720c */ /* 0x000fe20003f05270 */
[----:B------:R-:W-:-:S02]  /*6fb0*/  UIMAD UR7, UR4, UR8, URZ ;  /* 0x00000008040772a4 */ /* 0x000fc4000f8e023f */
[----:B------:R-:W-:Y:S02]  /*6fc0*/  UIMAD.WIDE.U32 UR4, UR6, UR8, URZ ;  /* 0x00000008060472a5 */ /* 0x000fe4000f8e003f */
[----:B------:R-:W-:Y:S02]  /*6fd0*/  UIMAD UR6, UR6, UR9, UR7 ;  /* 0x00000009060672a4 */ /* 0x000fe4000f8e0207 */
[----:B------:R-:W-:Y:S02]  /*6fe0*/  USHF.R.S32.HI UR7, URZ, 0x1f, UR36 ;  /* 0x0000001f3f077899 */ /* 0x000fe40008011424 */
[----:B------:R-:W-:Y:S02]  /*6ff0*/  UIADD3 UR6, UR5, UR6, URZ ;  /* 0x0000000605067290 */ /* 0x000fe4000fffe03f */
[----:B------:R-:W-:Y:S01]  /*7000*/  MOV R5, UR5 ;  /* 0x0000000500057c02 */ /* 0x000fe20008000f00 */
[----:B------:R-:W-:Y:S01]  /*7010*/  IMAD.U32 R4, RZ, RZ, UR4 ;  /* 0x00000004ff047e24 */ /* 0x000fe2000f8e00ff */
[----:B------:R-:W-:Y:S01]  /*7020*/  ULDC UR4, c[0x0][0xa88] ;  /* 0x0002a20000047ab9 */ /* 0x000fe20000000800 */
[----:B-1----:R-:W-:Y:S01]  /*7030*/  IMAD R3, R0, R3, UR42 ;  /* 0x0000002a00037e24 */ /* 0x002fe2000f8e0203 */
[----:B------:R-:W-:-:S03]  /*7040*/  MOV R5, UR6 ;  /* 0x0000000600057c02 */ /* 0x000fc60008000f00 */
[----:B------:R-:W-:Y:S02]  /*7050*/  IMAD R9, R3, 0x40, R2 ;  /* 0x0000004003097824 */ /* 0x000fe400078e0202 */
[----:B--2---:R-:W-:-:S03]  /*7060*/  IMAD R0, R6, UR7, RZ ;  /* 0x0000000706007c24 */ /* 0x004fc6000f8e02ff */
[----:B------:R-:W-:Y:S01]  /*7070*/  SHF.R.S32.HI R3, RZ, 0x1f, R9 ;  /* 0x0000001fff037819 */ /* 0x000fe20000011409 */
[----:B------:R-:W-:Y:S01]  /*7080*/  IMAD.WIDE.U32 R4, R6, UR36, R4 ;  /* 0x0000002406047c25 */ /* 0x000fe2000f8e0004 */
[----:B------:R-:W-:-:S03]  /*7090*/  ISETP.GE.OR P1, PT, R9, UR4, P0 ;  /* 0x0000000409007c0c */ /* 0x000fc60008726670 */
[----:B------:R-:W-:Y:S01]  /*70a0*/  IMAD R6, R7, UR36, R0 ;  /* 0x0000002407067c24 */ /* 0x000fe2000f8e0200 */
[C---:B------:R-:W-:Y:S02]  /*70b0*/  IADD3 R7, R9.reuse, 0x8, RZ ;  /* 0x0000000809077810 */ /* 0x040fe40007ffe0ff */
[----:B------:R-:W-:Y:S02]  /*70c0*/  IADD3 R0, P2, R9, R4, RZ ;  /* 0x0000000409007210 */ /* 0x000fe40007f5e0ff */
[----:B------:R-:W-:Y:S01]  /*70d0*/  ISETP.GE.OR P0, PT, R7, UR4, P0 ;  /* 0x0000000407007c0c */ /* 0x000fe20008706670 */
[----:B------:R-:W-:Y:S01]  /*70e0*/  ULDC.64 UR4, c[0x0][0xb40] ;  /* 0x0002d00000047ab9 */ /* 0x000fe20000000a00 */
[----:B------:R-:W-:Y:S02]  /*70f0*/  IADD3.X R3, R3, R5, R6, P2, !PT ;  /* 0x0000000503037210 */ /* 0x000fe400017fe406 */
[----:B------:R-:W-:-:S04]  /*7100*/  LEA R4, P2, R0, UR4, 0x2 ;  /* 0x0000000400047c11 */ /* 0x000fc8000f8410ff */
[----:B------:R-:W-:-:S05]  /*7110*/  LEA.HI.X R5, R0, UR5, R3, 0x2, P2 ;  /* 0x0000000500057c11 */ /* 0x000fca00090f1403 */
[----:B------:R1:W-:Y:S04]  /*7120*/  @!P1 STG.E desc[UR48][R4.64], R157 ;  /* 0x0000009d04009986 */ /* 0x0003e8000c101930 */
[----:B------:R1:W-:Y:S02]  /*7130*/  @!P0 STG.E desc[UR48][R4.64+0x20], R156 ;  /* 0x0000209c04008986 */ /* 0x0003e4000c101930 */
.L_x_2706:
[----:B--2---:R-:W2:Y:S01]  /*7140*/  SHFL.IDX PT, R0, R185, RZ, 0x1f ;  /* 0x00001fffb9007589 */ /* 0x004ea200000e0000 */
[----:B------:R-:W-:Y:S02]  /*7150*/  ULDC UR4, c[0x0][0xc] ;  /* 0x0000030000047ab9 */ /* 0x000fe40000000800 */
[----:B------:R-:W-:Y:S01]  /*7160*/  UIADD3 UR45, UR4, UR45, URZ ;  /* 0x0000002d042d7290 */ /* 0x000fe2000fffe03f */
[----:B--2---:R-:W-:-:S13]  /*7170*/  ISETP.NE.AND P0, PT, R0, 0x7, PT ;  /* 0x000000070000780c */ /* 0x004fda0003f05270 */
[----:B------:R-:W-:Y:S05]  /*7180*/  @P0 BRA `(.L_x_2707) ;  /* 0x0000000000e80947 */ /* 0x000fea0003800000 */
[----:B------:R-:W-:Y:S01]  /*7190*/  BAR.SYNC.DEFER_BLOCKING 0x1, 0x120 ;  /* 0x0044800000007b1d */ /* 0x000fe20000010000 */
[----:B------:R-:W-:-:S05]  /*71a0*/  ELECT P0, URZ, PT ;  /* 0x00000000003f782f */ /* 0x000fca0003800000 */
[----:B------:R-:W-:Y:S08]  /*71b0*/  BSSY B0, `(.L_x_2707) ;  /* 0x0000037000007945 */ /* 0x000ff00003800000 */
[----:B------:R-:W-:Y:S05]  /*71c0*/  @!P0 BRA `(.L_x_2708) ;  /* 0x0000000000d48947 */ /* 0x000fea0003800000 */
[----:B------:R-:W-:Y:S01]  /*71d0*/  UIADD3 UR5, -UR43, URZ, URZ ;  /* 0x0000003f2b057290 */ /* 0x000fe2000fffe13f */
[----:B------:R-:W-:Y:S01]  /*71e0*/  ULDC UR10, c[0x0][0xda8] ;  /* 0x00036a00000a7ab9 */ /* 0x000fe20000000800 */
[----:B------:R-:W-:Y:S02]  /*71f0*/  UIADD3 UR35, -UR36, URZ, URZ ;  /* 0x0000003f24237290 */ /* 0x000fe4000fffe13f */
[----:B------:R-:W-:Y:S02]  /*7200*/  UIMAD UR5, UR10, UR5, UR42 ;  /* 0x000000050a0572a4 */ /* 0x000fe4000f8e022a */
[----:B------:R-:W-:Y:S01]  /*7210*/  UIADD3 UR4, UP0, UR52, 0x9f0, URZ ;  /* 0x000009f034047890 */ /* 0x000fe2000ff1e03f */
[----:B------:R-:W-:Y:S01]  /*7220*/  ULDC UR12, c[0x0][0xdb4] ;  /* 0x00036d00000c7ab9 */ /* 0x000fe20000000800 */
[----:B------:R-:W-:Y:S02]  /*7230*/  USHF.L.U32 UR34, UR5, 0x6, URZ ;  /* 0x0000000605227899 */ /* 0x000fe4000800063f */
[----:B------:R-:W-:-:S02]  /*7240*/  UIMAD UR35, UR12, UR35, UR43 ;  /* 0x000000230c2372a4 */ /* 0x000fc4000f8e022b */
[----:B------:R-:W-:Y:S02]  /*7250*/  UIADD3.X UR5, URZ, UR53, URZ, UP0, !UPT ;  /* 0x000000353f057290 */ /* 0x000fe400087fe43f */
[----:B------:R-:W-:Y:S02]  /*7260*/  UIADD3 UR6, UR46, 0x2000, URZ ;  /* 0x000020002e067890 */ /* 0x000fe4000fffe03f */
[----:B------:R-:W-:Y:S01]  /*7270*/  UIADD3 UR8, UR46, 0x4000, URZ ;  /* 0x000040002e087890 */ /* 0x000fe2000fffe03f */
[----:B------:R-:W-:Y:S01]  /*7280*/  UMOV UR33, URZ ;  /* 0x0000003f00217c82 */ /* 0x000fe20008000000 */
[----:B------:R-:W-:Y:S01]  /*7290*/  UMOV UR37, URZ ;  /* 0x0000003f00257c82 */ /* 0x000fe20008000000 */
[----:B------:R-:W-:Y:S01]  /*72a0*/  UMOV UR32, UR46 ;  /* 0x0000002e00207c82 */ /* 0x000fe20008000000 */
[----:B------:R-:W-:Y:S01]  /*72b0*/  UMOV UR7, 0x40 ;  /* 0x0000004000077882 */ /* 0x000fe20000000000 */
[----:B------:R-:W-:Y:S01]  /*72c0*/  UIADD3 UR10, UR46, 0x6000, URZ ;  /* 0x000060002e0a7890 */ /* 0x000fe2000fffe03f */
[----:B------:R2:W-:Y:S01]  /*72d0*/  UTMASTG.5D [UR32], [UR4] ;  /* 0x00000020040073b5 */ /* 0x0005e20008020000 */
[----:B------:R-:W-:Y:S01]  /*72e0*/  UMOV UR9, 0x80 ;  /* 0x0000008000097882 */ /* 0x000fe20000000000 */
[----:B------:R-:W-:Y:S01]  /*72f0*/  UIADD3 UR12, UR46, 0x8000, URZ ;  /* 0x000080002e0c7890 */ /* 0x000fe2000fffe03f */
[----:B------:R-:W-:Y:S01]  /*7300*/  UMOV UR11, 0xc0 ;  /* 0x000000c0000b7882 */ /* 0x000fe20000000000 */
[----:B------:R-:W-:Y:S01]  /*7310*/  UMOV UR13, 0x100 ;  /* 0x00000100000d7882 */ /* 0x000fe20000000000 */
[----:B--2---:R-:W-:Y:S01]  /*7320*/  UMOV UR32, UR6 ;  /* 0x0000000600207c82 */ /* 0x004fe20008000000 */
[----:B------:R-:W-:Y:S01]  /*7330*/  UMOV UR33, UR7 ;  /* 0x0000000700217c82 */ /* 0x000fe20008000000 */
[----:B------:R-:W-:Y:S01]  /*7340*/  UIADD3 UR6, UR46, 0xa000, URZ ;  /* 0x0000a0002e067890 */ /* 0x000fe2000fffe03f */
[----:B------:R2:W-:Y:S01]  /*7350*/  UTMASTG.5D [UR32], [UR4] ;  /* 0x00000020040073b5 */ /* 0x0005e20008020000 */
[----:B------:R-:W-:Y:S01]  /*7360*/  UMOV UR7, 0x140 ;  /* 0x0000014000077882 */ /* 0x000fe20000000000 */
[----:B--2---:R-:W-:Y:S01]  /*7370*/  UMOV UR32, UR8 ;  /* 0x0000000800207c82 */ /* 0x004fe20008000000 */
[----:B------:R-:W-:Y:S01]  /*7380*/  UMOV UR33, UR9 ;  /* 0x0000000900217c82 */ /* 0x000fe20008000000 */
[----:B------:R-:W-:Y:S01]  /*7390*/  UIADD3 UR8, UR46, 0xc000, URZ ;  /* 0x0000c0002e087890 */ /* 0x000fe2000fffe03f */
[----:B------:R2:W-:Y:S01]  /*73a0*/  UTMASTG.5D [UR32], [UR4] ;  /* 0x00000020040073b5 */ /* 0x0005e20008020000 */
[----:B------:R-:W-:Y:S01]  /*73b0*/  UIADD3 UR9, UR46, 0xe000, URZ ;  /* 0x0000e0002e097890 */ /* 0x000fe2000fffe03f */
[----:B--2---:R-:W-:Y:S01]  /*73c0*/  UMOV UR32, UR10 ;  /* 0x0000000a00207c82 */ /* 0x004fe20008000000 */
[----:B------:R-:W-:-:S02]  /*73d0*/  UMOV UR33, UR11 ;  /* 0x0000000b00217c82 */ /* 0x000fc40008000000 */
[----:B------:R2:W-:Y:S02]  /*73e0*/  UTMASTG.5D [UR32], [UR4] ;  /* 0x00000020040073b5 */ /* 0x0005e40008020000 */
[----:B--2---:R-:W-:Y:S01]  /*73f0*/  UMOV UR32, UR12 ;  /* 0x0000000c00207c82 */ /* 0x004fe20008000000 */
[----:B------:R-:W-:Y:S02]  /*7400*/  UMOV UR33, UR13 ;  /* 0x0000000d00217c82 */ /* 0x000fe40008000000 */
[----:B------:R2:W-:Y:S02]  /*7410*/  UTMASTG.5D [UR32], [UR4] ;  /* 0x00000020040073b5 */ /* 0x0005e40008020000 */
[----:B--2---:R-:W-:Y:S01]  /*7420*/  UMOV UR32, UR6 ;  /* 0x0000000600207c82 */ /* 0x004fe20008000000 */
[----:B------:R-:W-:Y:S01]  /*7430*/  UMOV UR33, UR7 ;  /* 0x0000000700217c82 */ /* 0x000fe20008000000 */
[----:B------:R-:W-:Y:S01]  /*7440*/  UMOV UR6, 0x180 ;  /* 0x0000018000067882 */ /* 0x000fe20000000000 */
[----:B------:R2:W-:Y:S02]  /*7450*/  UTMASTG.5D [UR32], [UR4] ;  /* 0x00000020040073b5 */ /* 0x0005e40008020000 */
[----:B--2---:R-:W-:Y:S01]  /*7460*/  UMOV UR32, UR8 ;  /* 0x0000000800207c82 */ /* 0x004fe20008000000 */
[----:B------:R-:W-:Y:S01]  /*7470*/  UMOV UR33, UR6 ;  /* 0x0000000600217c82 */ /* 0x000fe20008000000 */
[----:B------:R-:W-:Y:S01]  /*7480*/  UMOV UR6, 0x1c0 ;  /* 0x000001c000067882 */ /* 0x000fe20000000000 */
        /* <DEDUP_REMOVED lines=9> */
.L_x_2708:
[----:B------:R-:W-:Y:S05]  /*7520*/  BSYNC B0 ;  /* 0x0000000000007941 */ /* 0x000fea0003800000 */
.L_x_2707:
[----:B------:R-:W2:Y:S02]  /*7530*/  LDC R0, c[0x0][0xda4] ;  /* 0x00036900ff007b82 */ /* 0x000ea40000000800 */
[----:B--2---:R-:W-:-:S13]  /*7540*/  ISETP.LE.AND P0, PT, R0, UR45, PT ;  /* 0x0000002d00007c0c */ /* 0x004fda000bf03270 */
[----:B------:R-:W-:Y:S05]  /*7550*/  @!P0 BRA `(.L_x_2709) ;  /* 0xffffff9800488947 */ /* 0x000fea000383ffff */
[----:B------:R-:W-:Y:S05]  /*7560*/  EXIT ;  /* 0x000000000000794d */ /* 0x000fea0003800000 */
.L_x_2674:
[----:B------:R-:W-:-:S08]  /*7570*/  NOP ;  /* 0x0000000000007918 */ /* 0x000fd00000000000 */
[----:B------:R-:W1:-:S00]  /*7580*/  USETMAXREG.DEALLOC.CTAPOOL 0x18 ;  /* 0x00000018000079c8 */ /* 0x000e4000080e0500 */
[----:B-1----:R-:W-:-:S06]  /*7590*/  LOP3.LUT R0, R0, 0x3, RZ, 0xc0, !PT ;  /* 0x0000000300007812 */ /* 0x002fcc00078ec0ff */
[----:B------:R-:W1:Y:S02]  /*75a0*/  SHFL.IDX PT, R0, R0, RZ, 0x1f ;  /* 0x00001fff00007589 */ /* 0x000e6400000e0000 */
[----:B-1----:R-:W-:-:S13]  /*75b0*/  ISETP.NE.AND P0, PT, R0, RZ, PT ;  /* 0x000000ff0000720c */ /* 0x002fda0003f05270 */
[----:B------:R-:W-:Y:S05]  /*75c0*/  @P0 EXIT ;  /* 0x000000000000094d */ /* 0x000fea0003800000 */
[----:B------:R-:W1:Y:S01]  /*75d0*/  S2UR UR4, SR_CTAID.X ;  /* 0x00000000000479c3 */ /* 0x000e620000002500 */
[----:B------:R-:W-:Y:S01]  /*75e0*/  MOV R16, RZ ;  /* 0x000000ff00107202 */ /* 0x000fe20000000f00 */
[----:B------:R-:W-:Y:S01]  /*75f0*/  IMAD.MOV.U32 R2, RZ, RZ, 0x1 ;  /* 0x00000001ff027424 */ /* 0x000fe200078e00ff */
[----:B------:R-:W-:-:S05]  /*7600*/  MOV R17, 0x1 ;  /* 0x0000000100117802 */ /* 0x000fca0000000f00 */
[----:B------:R-:W1:Y:S02]  /*7610*/  LDC R0, c[0x0][0xda4] ;  /* 0x00036900ff007b82 */ /* 0x000e640000000800 */
[----:B-1----:R-:W-:-:S13]  /*7620*/  ISETP.LE.AND P0, PT, R0, UR4, PT ;  /* 0x0000000400007c0c */ /* 0x002fda000bf03270 */
[----:B------:R-:W-:Y:S05]  /*7630*/  @P0 BRA `(.L_x_2710) ;  /* 0x0000002c005c0947 */ /* 0x000fea0003800000 */
[----:B------:R-:W-:Y:S01]  /*7640*/  MOV R0, UR4 ;  /* 0x0000000400007c02 */ /* 0x000fe20008000f00 */
[----:B------:R-:W-:Y:S01]  /*7650*/  IMAD.MOV.U32 R16, RZ, RZ, RZ ;  /* 0x000000ffff107224 */ /* 0x000fe200078e00ff */
[----:B------:R-:W-:Y:S01]  /*7660*/  MOV R17, 0x1 ;  /* 0x0000000100117802 */ /* 0x000fe20000000f00 */
[----:B------:R-:W-:Y:S01]  /*7670*/  ULDC.64 UR40, c[0x0][0x198] ;  /* 0x0000660000287ab9 */ /* 0x000fe20000000a00 */
[----:B------:R-:W-:Y:S01]  /*7680*/  ULDC UR36, c[0x0][0xc] ;  /* 0x0000030000247ab9 */ /* 0x000fe20000000800 */
[----:B------:R1:W-:Y:S04]  /*7690*/  STL [R1+0xc], R0 ;  /* 0x00000c0001007387 */ /* 0x0003e80000100800 */
[----:B------:R1:W-:Y:S02]  /*76a0*/  STL [R1+0x18], RZ ;  /* 0x000018ff01007387 */ /* 0x0003e40000100800 */
.L_x_2752:
[----:B------:R-:W2:Y:S01]  /*76b0*/  LDL R4, [R1+0xc] ;  /* 0x00000c0001047983 */ /* 0x000ea20000100800 */
[----:B-1----:R-:W1:Y:S01]  /*76c0*/  LDC R0, c[0x0][0xda8] ;  /* 0x00036a00ff007b82 */ /* 0x002e620000000800 */
        /* <DEDUP_REMOVED lines=14> */
[----:B------:R-:W1:Y:S01]  /*77b0*/  S2R R5, SR_CgaCtaId ;  /* 0x0000000000057919 */ /* 0x000e620000008800 */
[----:B------:R-:W2:Y:S01]  /*77c0*/  LDC R0, c[0x0][0x2e0] ;  /* 0x0000b800ff007b82 */ /* 0x000ea20000000800 */
[----:B------:R-:W-:Y:S01]  /*77d0*/  MOV R18, R4 ;  /* 0x0000000400127202 */ /* 0x000fe20000000f00 */
[----:B---3--:R-:W-:Y:S01]  /*77e0*/  @P1 IMAD.HI.U32 R2, R4, R2, RZ ;  /* 0x0000000204021227 */ /* 0x008fe200078e00ff */
[----:B------:R3:W-:Y:S04]  /*77f0*/  STL [R1+0x4], R4 ;  /* 0x0000040401007387 */ /* 0x0007e80000100800 */
[----:B------:R-:W-:-:S02]  /*7800*/  @P1 SHF.R.U32.HI R18, RZ, R3, R2 ;  /* 0x00000003ff121219 */ /* 0x000fc40000011602 */
[----:B------:R-:W-:Y:S01]  /*7810*/  MOV R2, 0x400 ;  /* 0x0000040000027802 */ /* 0x000fe20000000f00 */
[----:B--2---:R-:W-:-:S03]  /*7820*/  IMAD R6, R0, UR4, RZ ;  /* 0x0000000400067c24 */ /* 0x004fc6000f8e02ff */
[----:B-1----:R-:W-:-:S05]  /*7830*/  LEA R7, R5, R2, 0x18 ;  /* 0x0000000205077211 */ /* 0x002fca00078ec0ff */
[----:B------:R-:W-:Y:S01]  /*7840*/  VIADD R0, R7, 0x22400 ;  /* 0x0002240007007836 */ /* 0x000fe20000000000 */
[----:B------:R3:W-:Y:S04]  /*7850*/  STL [R1], R7 ;  /* 0x0000000701007387 */ /* 0x0007e80000100800 */
[----:B------:R-:W-:Y:S01]  /*7860*/  LOP3.LUT P0, RZ, R0, 0x3ff, RZ, 0xc0, !PT ;  /* 0x000003ff00ff7812 */ /* 0x000fe2000780c0ff */
[----:B------:R3:W-:Y:S01]  /*7870*/  STL [R1+0x14], R6 ;  /* 0x0000140601007387 */ /* 0x0007e20000100800 */
[----:B------:R-:W-:-:S04]  /*7880*/  IADD3 R0, R6, 0x3f, RZ ;  /* 0x0000003f06007810 */ /* 0x000fc80007ffe0ff */
[----:B------:R-:W-:-:S04]  /*7890*/  SHF.R.S32.HI R3, RZ, 0x1f, R0 ;  /* 0x0000001fff037819 */ /* 0x000fc80000011400 */
[----:B------:R-:W-:Y:S02]  /*78a0*/  LEA.HI R3, R3, R0, RZ, 0x6 ;  /* 0x0000000003037211 */ /* 0x000fe400078f30ff */
[----:B------:R-:W-:-:S05]  /*78b0*/  IADD3 R0, -R18, RZ, RZ ;  /* 0x000000ff12007210 */ /* 0x000fca0007ffe1ff */
[----:B------:R-:W-:Y:S01]  /*78c0*/  IMAD R19, R19, R0, R4 ;  /* 0x0000000013137224 */ /* 0x000fe200078e0204 */
[----:B------:R-:W-:-:S05]  /*78d0*/  SHF.R.S32.HI R0, RZ, 0x6, R3 ;  /* 0x00000006ff007819 */ /* 0x000fca0000011403 */
[----:B------:R3:W-:Y:S01]  /*78e0*/  STL [R1+0x8], R0 ;  /* 0x0000080001007387 */ /* 0x0007e20000100800 */
[----:B------:R-:W-:Y:S05]  /*78f0*/  @!P0 BRA `(.L_x_2711) ;  /* 0x0000000000408947 */ /* 0x000fea0003800000 */
[----:B------:R-:W-:Y:S01]  /*7900*/  MOV R2, 0x0 ;  /* 0x0000000000027802 */ /* 0x000fe20000000f00 */
[----:B------:R-:W-:Y:S01]  /*7910*/  ULDC.64 UR6, c[0x4][0x108] ;  /* 0x0100420000067ab9 */ /* 0x000fe20000000a00 */
[----:B------:R-:W-:Y:S01]  /*7920*/  ULDC.64 UR8, c[0x4][0x110] ;  /* 0x0100440000087ab9 */ /* 0x000fe20000000a00 */
[----:B------:R-:W-:Y:S01]  /*7930*/  ULDC.64 UR4, c[0x4][0x38] ;  /* 0x01000e0000047ab9 */ /* 0x000fe20000000a00 */
[----:B---3--:R-:W-:Y:S01]  /*7940*/  IMAD.U32 R4, RZ, RZ, UR6 ;  /* 0x00000006ff047e24 */ /* 0x008fe2000f8e00ff */
[----:B------:R-:W-:Y:S01]  /*7950*/  MOV R5, UR7 ;  /* 0x0000000700057c02 */ /* 0x000fe20008000f00 */
[----:B------:R-:W1:Y:S01]  /*7960*/  LDC.64 R2, c[0x4][R2] ;  /* 0x0100000002027b82 */ /* 0x000e620000000a00 */
[----:B------:R-:W-:Y:S01]  /*7970*/  MOV R6, UR8 ;  /* 0x0000000800067c02 */ /* 0x000fe20008000f00 */
[----:B------:R-:W-:Y:S01]  /*7980*/  IMAD.U32 R7, RZ, RZ, UR9 ;  /* 0x00000009ff077e24 */ /* 0x000fe2000f8e00ff */
[----:B------:R-:W-:Y:S01]  /*7990*/  MOV R10, UR4 ;  /* 0x00000004000a7c02 */ /* 0x000fe20008000f00 */
[----:B------:R-:W-:Y:S01]  /*79a0*/  IMAD.MOV.U32 R8, RZ, RZ, 0x70 ;  /* 0x00000070ff087424 */ /* 0x000fe200078e00ff */
[----:B------:R-:W-:-:S02]  /*79b0*/  MOV R11, UR5 ;  /* 0x00000005000b7c02 */ /* 0x000fc40008000f00 */
[----:B------:R-:W-:Y:S02]  /*79c0*/  MOV R12, 0x1 ;  /* 0x00000001000c7802 */ /* 0x000fe40000000f00 */
[----:B------:R-:W-:-:S07]  /*79d0*/  MOV R13, RZ ;  /* 0x000000ff000d7202 */ /* 0x000fce0000000f00 */
[----:B------:R-:W-:-:S07]  /*79e0*/  LEPC R20, `(.L_x_2711) ;  /* 0x000000001014794e */ /* 0x000fce0000000000 */
[----:B-1----:R-:W-:Y:S05]  /*79f0*/  CALL.ABS.NOINC R2 ;  /* 0x0000000002007343 */ /* 0x002fea0003c00000 */
.L_x_2711:
[----:B------:R-:W3:Y:S02]  /*7a00*/  LDL R2, [R1] ;  /* 0x0000000001027983 */ /* 0x000ee40000100800 */
[----:B---3--:R-:W-:-:S05]  /*7a10*/  VIADD R0, R2, 0x400 ;  /* 0x0000040002007836 */ /* 0x008fca0000000000 */
[----:B------:R-:W-:-:S13]  /*7a20*/  LOP3.LUT P0, RZ, R0, 0x3ff, RZ, 0xc0, !PT ;  /* 0x000003ff00ff7812 */ /* 0x000fda000780c0ff */
[----:B------:R-:W-:Y:S05]  /*7a30*/  @!P0 BRA `(.L_x_2712) ;  /* 0x0000000000808947 */ /* 0x000fea0003800000 */
[----:B------:R-:W-:Y:S01]  /*7a40*/  MOV R0, 0x0 ;  /* 0x0000000000007802 */ /* 0x000fe20000000f00 */
[----:B------:R-:W-:Y:S01]  /*7a50*/  ULDC.64 UR6, c[0x4][0x108] ;  /* 0x0100420000067ab9 */ /* 0x000fe20000000a00 */
[----:B------:R-:W-:Y:S01]  /*7a60*/  ULDC.64 UR8, c[0x4][0x110] ;  /* 0x0100440000087ab9 */ /* 0x000fe20000000a00 */
[----:B------:R-:W-:Y:S01]  /*7a70*/  ULDC.64 UR4, c[0x4][0x40] ;  /* 0x0100100000047ab9 */ /* 0x000fe20000000a00 */
[----:B------:R1:W2:Y:S01]  /*7a80*/  LDC.64 R2, c[0x4][R0] ;  /* 0x0100000000027b82 */ /* 0x0002a20000000a00 */
[----:B------:R-:W-:Y:S01]  /*7a90*/  MOV R4, UR6 ;  /* 0x0000000600047c02 */ /* 0x000fe20008000f00 */
[----:B------:R-:W-:Y:S01]  /*7aa0*/  IMAD.U32 R6, RZ, RZ, UR8 ;  /* 0x00000008ff067e24 */ /* 0x000fe2000f8e00ff */
[----:B------:R-:W-:Y:S01]  /*7ab0*/  MOV R5, UR7 ;  /* 0x0000000700057c02 */ /* 0x000fe20008000f00 */
[----:B------:R-:W-:Y:S01]  /*7ac0*/  IMAD.U32 R11, RZ, RZ, UR5 ;  /* 0x00000005ff0b7e24 */ /* 0x000fe2000f8e00ff */
[----:B------:R-:W-:Y:S01]  /*7ad0*/  MOV R7, UR9 ;  /* 0x0000000900077c02 */ /* 0x000fe20008000f00 */
[----:B------:R-:W-:Y:S01]  /*7ae0*/  IMAD.MOV.U32 R13, RZ, RZ, RZ ;  /* 0x000000ffff0d7224 */ /* 0x000fe200078e00ff */
[----:B------:R-:W-:-:S02]  /*7af0*/  MOV R10, UR4 ;  /* 0x00000004000a7c02 */ /* 0x000fc40008000f00 */
[----:B------:R-:W-:Y:S02]  /*7b00*/  MOV R8, 0x70 ;  /* 0x0000007000087802 */ /* 0x000fe40000000f00 */
[----:B-1----:R-:W-:-:S07]  /*7b10*/  MOV R12, 0x1 ;  /* 0x00000001000c7802 */ /* 0x002fce0000000f00 */
[----:B------:R-:W-:-:S07]  /*7b20*/  LEPC R20, `(.L_x_2713) ;  /* 0x000000001014794e */ /* 0x000fce0000000000 */
[----:B--2---:R-:W-:Y:S05]  /*7b30*/  CALL.ABS.NOINC R2 ;  /* 0x0000000002007343 */ /* 0x004fea0003c00000 */
.L_x_2713:
[----:B------:R-:W-:Y:S01]  /*7b40*/  MOV R2, 0x0 ;  /* 0x0000000000027802 */ /* 0x000fe20000000f00 */
[----:B------:R-:W-:Y:S01]  /*7b50*/  ULDC.64 UR6, c[0x4][0x108] ;  /* 0x0100420000067ab9 */ /* 0x000fe20000000a00 */
[----:B------:R-:W-:Y:S01]  /*7b60*/  ULDC.64 UR8, c[0x4][0x110] ;  /* 0x0100440000087ab9 */ /* 0x000fe20000000a00 */
[----:B------:R-:W-:Y:S01]  /*7b70*/  ULDC.64 UR4, c[0x4][0x48] ;  /* 0x0100120000047ab9 */ /* 0x000fe20000000a00 */
[----:B------:R-:W-:Y:S01]  /*7b80*/  MOV R4, UR6 ;  /* 0x0000000600047c02 */ /* 0x000fe20008000f00 */
[----:B------:R-:W-:Y:S01]  /*7b90*/  IMAD.U32 R6, RZ, RZ, UR8 ;  /* 0x00000008ff067e24 */ /* 0x000fe2000f8e00ff */
[----:B------:R-:W1:Y:S01]  /*7ba0*/  LDC.64 R2, c[0x4][R2] ;  /* 0x0100000002027b82 */ /* 0x000e620000000a00 */
[----:B------:R-:W-:Y:S01]  /*7bb0*/  MOV R5, UR7 ;  /* 0x0000000700057c02 */ /* 0x000fe20008000f00 */
[----:B------:R-:W-:Y:S01]  /*7bc0*/  IMAD.U32 R11, RZ, RZ, UR5 ;  /* 0x00000005ff0b7e24 */ /* 0x000fe2000f8e00ff */
[----:B------:R-:W-:Y:S01]  /*7bd0*/  MOV R7, UR9 ;  /* 0x0000000900077c02 */ /* 0x000fe20008000f00 */
[----:B------:R-:W-:Y:S01]  /*7be0*/  IMAD.MOV.U32 R13, RZ, RZ, RZ ;  /* 0x000000ffff0d7224 */ /* 0x000fe200078e00ff */
[----:B------:R-:W-:-:S02]  /*7bf0*/  MOV R10, UR4 ;  /* 0x00000004000a7c02 */ /* 0x000fc40008000f00 */
[----:B------:R-:W-:Y:S02]  /*7c00*/  MOV R8, 0x70 ;  /* 0x0000007000087802 */ /* 0x000fe40000000f00 */
[----:B------:R-:W-:-:S07]  /*7c10*/  MOV R12, 0x1 ;  /* 0x00000001000c7802 */ /* 0x000fce0000000f00 */
[----:B------:R-:W-:-:S07]  /*7c20*/  LEPC R20, `(.L_x_2712) ;  /* 0x000000001014794e */ /* 0x000fce0000000000 */
[----:B-1----:R-:W-:Y:S05]  /*7c30*/  CALL.ABS.NOINC R2 ;  /* 0x0000000002007343 */ /* 0x002fea0003c00000 */
.L_x_2712:
[----:B------:R-:W2:Y:S01]  /*7c40*/  LDL.LU R5, [R1+0x4] ;  /* 0x0000040001057983 */ /* 0x000ea20000300800 */
[----:B------:R-:W1:Y:S01]  /*7c50*/  LDC R0, c[0x0][0x428] ;  /* 0x00010a00ff007b82 */ /* 0x000e620000000800 */
[----:B------:R-:W-:Y:S02]  /*7c60*/  ULDC.64 UR4, c[0x0][0x9f8] ;  /* 0x00027e0000047ab9 */ /* 0x000fe40000000a00 */
[----:B------:R-:W3:Y:S01]  /*7c70*/  LDL R4, [R1+0xc] ;  /* 0x00000c0001047983 */ /* 0x000ee20000100800 */
[----:B------:R-:W-:Y:S01]  /*7c80*/  ISETP.NE.U32.AND P0, PT, RZ, UR4, PT ;  /* 0x00000004ff007c0c */ /* 0x000fe2000bf05070 */
[----:B------:R-:W-:Y:S01]  /*7c90*/  ULDC UR4, c[0x0][0xda8] ;  /* 0x00036a0000047ab9 */ /* 0x000fe20000000800 */
[----:B------:R-:W-:Y:S01]  /*7ca0*/  MOV R6, R18 ;  /* 0x0000001200067202 */ /* 0x000fe20000000f00 */
[----:B------:R-:W4:Y:S01]  /*7cb0*/  S2R R7, SR_TID.X ;  /* 0x0000000000077919 */ /* 0x000f220000002100 */
[----:B------:R-:W-:Y:S02]  /*7cc0*/  ISETP.NE.AND.EX P0, PT, RZ, UR5, PT, P0 ;  /* 0x00000005ff007c0c */ /* 0x000fe4000bf05300 */
[----:B-1----:R-:W-:-:S02]  /*7cd0*/  ISETP.NE.AND P1, PT, R0, 0x1, PT ;  /* 0x000000010000780c */ /* 0x002fc40003f25270 */
[----:B------:R-:W-:-:S11]  /*7ce0*/  MOV R0, R19 ;  /* 0x0000001300007202 */ /* 0x000fd60000000f00 */
[----:B------:R-:W1:Y:S01]  /*7cf0*/  @P1 LDC R2, c[0x0][0x42c] ;  /* 0x00010b00ff021b82 */ /* 0x000e620000000800 */
[----:B----4-:R-:W-:-:S07]  /*7d00*/  LOP3.LUT R7, R7, 0x1f, RZ, 0xc0, !PT ;  /* 0x0000001f07077812 */ /* 0x010fce00078ec0ff */
[----:B------:R-:W4:Y:S01]  /*7d10*/  @P1 LDC R3, c[0x0][0x430] ;  /* 0x00010c00ff031b82 */ /* 0x000f220000000800 */
[----:B-1----:R-:W-:-:S05]  /*7d20*/  @P1 IMAD.HI.U32 R2, R19, R2, RZ ;  /* 0x0000000213021227 */ /* 0x002fca00078e00ff */
[----:B----4-:R-:W-:Y:S02]  /*7d30*/  @P1 SHF.R.U32.HI R0, RZ, R3, R2 ;  /* 0x00000003ff001219 */ /* 0x010fe40000011602 */
[----:B------:R-:W1:Y:S01]  /*7d40*/  @P0 LDC.64 R2, c[0x0][0x9f8] ;  /* 0x00027e00ff020b82 */ /* 0x000e620000000a00 */
[----:B------:R-:W-:-:S04]  /*7d50*/  ISETP.NE.AND P1, PT, R7, RZ, PT ;  /* 0x000000ff0700720c */ /* 0x000fc80003f25270 */
[----:B------:R-:W-:-:S09]  /*7d60*/  PLOP3.LUT P2, PT, P1, PT, PT, 0x8, 0x0 ;  /* 0x000000000000781c */ /* 0x000fd20000f4e170 */
[----:B------:R-:W-:-:S05]  /*7d70*/  VOTEU.ALL UP1, P1 ;  /* 0x00000000003f7886 */ /* 0x000fca0000820000 */
[----:B------:R-:W-:Y:S01]  /*7d80*/  @!UP1 UIADD3 UR8, UP0, UR40, 0x270, URZ ;  /* 0x0000027028089890 */ /* 0x000fe2000ff1e03f */
[----:B-1----:R-:W-:-:S03]  /*7d90*/  @P0 IMAD.WIDE R2, R18, 0x4, R2 ;  /* 0x0000000412020825 */ /* 0x002fc600078e0202 */
[----:B------:R-:W-:Y:S02]  /*7da0*/  @!UP1 UIADD3.X UR9, URZ, UR41, URZ, UP0, !UPT ;  /* 0x000000293f099290 */ /* 0x000fe400087fe43f */
[----:B------:R1:W5:Y:S01]  /*7db0*/  @P0 LDG.E R6, desc[UR48][R2.64] ;  /* 0x0000003002060981 */ /* 0x000362000c1e1900 */
[----:B------:R-:W-:Y:S01]  /*7dc0*/  PLOP3.LUT P0, PT, PT, PT, PT, 0x80, 0x0 ;  /* 0x000000000000781c */ /* 0x000fe20003f0f070 */
[----:B------:R-:W-:Y:S01]  /*7dd0*/  VOTEU.ALL UP0, P1 ;  /* 0x00000000003f7886 */ /* 0x000fe20000800000 */
[----:B--2---:R-:W-:-:S04]  /*7de0*/  IMAD.MOV R8, RZ, RZ, -R5 ;  /* 0x000000ffff087224 */ /* 0x004fc800078e0a05 */
[----:B---3--:R-:W-:-:S05]  /*7df0*/  IMAD R8, R8, UR4, R4 ;  /* 0x0000000408087c24 */ /* 0x008fca000f8e0204 */
[----:B-1----:R-:W-:-:S07]  /*7e00*/  SHF.L.U32 R8, R8, 0x6, RZ ;  /* 0x0000000608087819 */ /* 0x002fce00000006ff */
.L_x_2714:
[----:B------:R-:W-:Y:S02]  /*7e10*/  PLOP3.LUT P0, PT, P0, P2, PT, 0xa2, 0x0 ;  /* 0x000000000000781c */ /* 0x000fe40000705472 */
[----:B------:R-:W-:Y:S01]  /*7e20*/  @P2 R2UR P0, UR7, R18 ;  /* 0x00000000120722ca */ /* 0x000fe20000000000 */
[----:B------:R-:W-:-:S07]  /*7e30*/  UMOV UR4, URZ ;  /* 0x0000003f00047c82 */ /* 0x000fce0008000000 */
[----:B------:R-:W-:Y:S02]  /*7e40*/  PLOP3.LUT P0, PT, P0, P2, PT, 0xa2, 0x0 ;  /* 0x000000000000781c */ /* 0x000fe40000705472 */
[----:B------:R-:W-:-:S08]  /*7e50*/  @P2 R2UR.OR P0, UR6, R19 ;  /* 0x00000000130622ca */ /* 0x000fd00000100000 */
[----:B------:R-:W-:Y:S02]  /*7e60*/  PLOP3.LUT P0, PT, P0, P2, PT, 0xa2, 0x0 ;  /* 0x000000000000781c */ /* 0x000fe40000705472 */
[----:B------:R-:W-:-:S08]  /*7e70*/  @P2 R2UR.OR P0, UR5, R8 ;  /* 0x00000000080522ca */ /* 0x000fd00000100000 */
[----:B------:R-:W-:Y:S02]  /*7e80*/  @P2 PLOP3.LUT P2, PT, P0, PT, PT, 0x80, 0x0 ;  /* 0x000000000000281c */ /* 0x000fe4000074f070 */
[----:B------:R-:W-:-:S03]  /*7e90*/  PLOP3.LUT P0, PT, PT, PT, PT, 0x80, 0x0 ;  /* 0x000000000000781c */ /* 0x000fc60003f0f070 */
        /* <DEDUP_REMOVED lines=8> */
.L_x_2769:
[----:B------:R-:W2:Y:S01]  /*7f20*/  LDL R5, [R1+0x8] ;  /* 0x0000080001057983 */ /* 0x000ea20000100800 */
[----:B------:R-:W-:Y:S01]  /*7f30*/  UMOV UR4, 0xffffffff ;  /* 0xffffffff00047882 */ /* 0x000fe20000000000 */
[----:B------:R-:W-:Y:S02]  /*7f40*/  SHF.R.S32.HI R7, RZ, 0x1f, R6 ;  /* 0x0000001fff077819 */ /* 0x000fe40000011406 */
[----:B--2---:R-:W-:Y:S01]  /*7f50*/  IADD3 R9, R5, -0x1, RZ ;  /* 0xffffffff05097810 */ /* 0x004fe20007ffe0ff */
[----:B------:R-:W-:Y:S06]  /*7f60*/  BRA.DIV UR4, `(.L_x_2716) ;  /* 0x0000002a04b47947 */ /* 0x000fec000b800000 */
[----:B------:R-:W-:-:S13]  /*7f70*/  ELECT P6, URZ, PT ;  /* 0x00000000003f782f */ /* 0x000fda00038c0000 */
.L_x_2772:
[----:B------:R-:W-:Y:S05]  /*7f80*/  @!P6 BRA `(.L_x_2717) ;  /* 0x0000000000ece947 */ /* 0x000fea0003800000 */
[----:B------:R1:W-:Y:S01]  /*7f90*/  STL [R1+0x10], R9 ;  /* 0x0000100901007387 */ /* 0x0003e20000100800 */
[----:B------:R-:W-:Y:S01]  /*7fa0*/  IMAD.MOV.U32 R4, RZ, RZ, R6 ;  /* 0x000000ffff047224 */ /* 0x000fe200078e0006 */
[----:B------:R-:W-:Y:S06]  /*7fb0*/  @!P0 BRA `(.L_x_2718) ;  /* 0x0000000000488947 */ /* 0x000fec0003800000 */
[----:B------:R-:W2:Y:S01]  /*7fc0*/  LDC R11, c[0x0][0x41c] ;  /* 0x00010700ff0b7b82 */ /* 0x000ea20000000800 */
[----:B------:R-:W-:Y:S01]  /*7fd0*/  ULDC.64 UR4, c[0x0][0x408] ;  /* 0x0001020000047ab9 */ /* 0x000fe20000000a00 */
[----:B--2---:R-:W-:-:S13]  /*7fe0*/  ISETP.NE.AND P1, PT, R11, 0x1, PT ;  /* 0x000000010b00780c */ /* 0x004fda0003f25270 */
[----:B------:R-:W2:Y:S02]  /*7ff0*/  @P1 LDC.64 R4, c[0x0][0x420] ;  /* 0x00010800ff041b82 */ /* 0x000ea40000000a00 */
[----:B--2---:R-:W-:Y:S01]  /*8000*/  @P1 IMAD.HI.U32 R10, R9, R4, RZ ;  /* 0x00000004090a1227 */ /* 0x004fe200078e00ff */
[----:B------:R-:W-:-:S04]  /*8010*/  MOV R4, R9 ;  /* 0x0000000900047202 */ /* 0x000fc80000000f00 */
[----:B------:R-:W-:Y:S01]  /*8020*/  @P1 SHF.R.U32.HI R4, RZ, R5, R10 ;  /* 0x00000005ff041219 */ /* 0x000fe2000001160a */
[----:B------:R-:W-:-:S03]  /*8030*/  IMAD R10, R7, UR4, RZ ;  /* 0x00000004070a7c24 */ /* 0x000fc6000f8e02ff */
[----:B------:R-:W-:Y:S01]  /*8040*/  IADD3 R5, -R4, RZ, RZ ;  /* 0x000000ff04057210 */ /* 0x000fe20007ffe1ff */
[----:B------:R-:W-:-:S04]  /*8050*/  IMAD R10, R6, UR5, R10 ;  /* 0x00000005060a7c24 */ /* 0x000fc8000f8e020a */
[----:B------:R-:W-:-:S05]  /*8060*/  IMAD R5, R11, R5, R9 ;  /* 0x000000050b057224 */ /* 0x000fca00078e0209 */
[----:B------:R2:W-:Y:S02]  /*8070*/  STL [R1+0x10], R5 ;  /* 0x0000100501007387 */ /* 0x0005e40000100800 */
[----:B--2---:R-:W-:-:S03]  /*8080*/  SHF.R.S32.HI R5, RZ, 0x1f, R4 ;  /* 0x0000001fff057819 */ /* 0x004fc60000011404 */
[----:B------:R-:W-:-:S04]  /*8090*/  IMAD.WIDE.U32 R4, R6, UR4, R4 ;  /* 0x0000000406047c25 */ /* 0x000fc8000f8e0004 */
[----:B------:R-:W-:Y:S01]  /*80a0*/  IMAD.IADD R5, R5, 0x1, R10 ;  /* 0x0000000105057824 */ /* 0x000fe200078e020a */
[----:B------:R-:W-:-:S04]  /*80b0*/  LEA R10, P1, R4, R2, 0x2 ;  /* 0x00000002040a7211 */ /* 0x000fc800078210ff */
[----:B------:R-:W-:-:S05]  /*80c0*/  LEA.HI.X R11, R4, R3, R5, 0x2, P1 ;  /* 0x00000003040b7211 */ /* 0x000fca00008f1405 */
[----:B------:R2:W5:Y:S04]  /*80d0*/  LDG.E R4, desc[UR48][R10.64] ;  /* 0x000000300a047981 */ /* 0x000568000c1e1900 */
.L_x_2718:
[----:B--2---:R-:W2:Y:S01]  /*80e0*/  S2R R10, SR_CgaCtaId ;  /* 0x00000000000a7919 */ /* 0x004ea20000008800 */
[----:B------:R-:W-:-:S04]  /*80f0*/  MOV R5, 0x400 ;  /* 0x0000040000057802 */ /* 0x000fc80000000f00 */
[----:B--2---:R-:W-:Y:S02]  /*8100*/  LEA R5, R10, R5, 0x18 ;  /* 0x000000050a057211 */ /* 0x004fe400078ec0ff */
[----:B------:R-:W-:Y:S02]  /*8110*/  SHF.L.U32 R10, R17, 0x1f, RZ ;  /* 0x0000001f110a7819 */ /* 0x000fe400000006ff */
[----:B------:R-:W-:-:S04]  /*8120*/  LEA R5, R16, R5, 0x3 ;  /* 0x0000000510057211 */ /* 0x000fc800078e18ff */
[----:B------:R-:W2:Y:S02]  /*8130*/  SYNCS.PHASECHK.TRANS64.TRYWAIT P1, [R5+URZ+0x28c40], R10 ;  /* 0x028c400a050075a7 */ /* 0x000ea4000802017f */
[----:B--2---:R-:W-:Y:S05]  /*8140*/  @!P1 BRA `(.L_x_2719) ;  /* 0x00000028005c9947 */ /* 0x004fea0003800000 */
.L_x_2773:
[----:B------:R-:W3:Y:S02]  /*8150*/  S2R R11, SR_TID.X ;  /* 0x00000000000b7919 */ /* 0x000ee40000002100 */
[----:B---3--:R-:W-:-:S04]  /*8160*/  LOP3.LUT R11, R11, 0x7f, RZ, 0xc0, !PT ;  /* 0x0000007f0b0b7812 */ /* 0x008fc800078ec0ff */
[----:B------:R-:W-:-:S13]  /*8170*/  ISETP.NE.AND P1, PT, R11, RZ, PT ;  /* 0x000000ff0b00720c */ /* 0x000fda0003f25270 */
[----:B------:R-:W-:Y:S05]  /*8180*/  @P1 BRA `(.L_x_2720) ;  /* 0x00000000001c1947 */ /* 0x000fea0003800000 */
[----:B------:R-:W3:Y:S01]  /*8190*/  S2R R11, SR_TID.X ;  /* 0x00000000000b7919 */ /* 0x000ee20000002100 */
[----:B--2---:R-:W-:-:S04]  /*81a0*/  MOV R10, 0x2000 ;  /* 0x00002000000a7802 */ /* 0x004fc80000000f00 */
[----:B------:R4:W-:Y:S01]  /*81b0*/  SYNCS.ARRIVE.TRANS64 RZ, [R5+URZ+0x28c30], R10 ;  /* 0x028c300a05ff79a7 */ /* 0x0009e2000800003f */
[----:B---3--:R-:W-:-:S04]  /*81c0*/  LOP3.LUT R11, R11, 0x1f, RZ, 0xc0, !PT ;  /* 0x0000001f0b0b7812 */ /* 0x008fc800078ec0ff */
[----:B------:R-:W-:-:S13]  /*81d0*/  ISETP.NE.AND P1, PT, R11, RZ, PT ;  /* 0x000000ff0b00720c */ /* 0x000fda0003f25270 */
[----:B----4-:R-:W-:Y:S05]  /*81e0*/  @!P1 BRA `(.L_x_2720) ;  /* 0x0000000000049947 */ /* 0x010fea0003800000 */
[----:B------:R-:W-:Y:S01]  /*81f0*/  BPT.TRAP 0x1 ;  /* 0x000000040000795c */ /* 0x000fe20000300000 */
.L_x_2720:
[----:B--2---:R-:W2:Y:S01]  /*8200*/  LDL R10, [R1+0x10] ;  /* 0x00001000010a7983 */ /* 0x004ea20000100800 */
[----:B------:R-:W-:Y:S01]  /*8210*/  MOV R11, 0x400 ;  /* 0x00000400000b7802 */ /* 0x000fe20000000f00 */
[----:B------:R-:W3:Y:S01]  /*8220*/  S2R R12, SR_CgaCtaId ;  /* 0x00000000000c7919 */ /* 0x000ee20000008800 */
[----:B------:R-:W-:Y:S01]  /*8230*/  R2UR UR9, R5 ;  /* 0x00000000050972ca */ /* 0x000fe200000e0000 */
[----:B------:R-:W-:Y:S01]  /*8240*/  UIADD3 UR4, UP0, UR40, 0x370, URZ ;  /* 0x0000037028047890 */ /* 0x000fe2000ff1e03f */
[----:B------:R-:W-:Y:S02]  /*8250*/  R2UR UR12, R0 ;  /* 0x00000000000c72ca */ /* 0x000fe400000e0000 */
[----:B-----5:R-:W-:Y:S01]  /*8260*/  R2UR UR13, R4 ;  /* 0x00000000040d72ca */ /* 0x020fe200000e0000 */
[----:B------:R-:W-:Y:S01]  /*8270*/  UIADD3.X UR5, URZ, UR41, URZ, UP0, !UPT ;  /* 0x000000293f057290 */ /* 0x000fe200087fe43f */
[----:B---3--:R-:W-:-:S05]  /*8280*/  LEA R11, R12, R11, 0x18 ;  /* 0x0000000b0c0b7211 */ /* 0x008fca00078ec0ff */
[----:B------:R-:W-:-:S05]  /*8290*/  IMAD R5, R16, 0x2000, R11 ;  /* 0x0000200010057824 */ /* 0x000fca00078e020b */
[----:B------:R-:W-:Y:S01]  /*82a0*/  R2UR UR8, R5 ;  /* 0x00000000050872ca */ /* 0x000fe200000e0000 */
[----:B------:R-:W-:Y:S01]  /*82b0*/  UIADD3 UR9, UR9, 0x28c30, URZ ;  /* 0x00028c3009097890 */ /* 0x000fe2000fffe03f */
[----:B------:R-:W-:Y:S01]  /*82c0*/  UMOV UR6, 0x0 ;  /* 0x0000000000067882 */ /* 0x000fe20000000000 */
[----:B------:R-:W-:Y:S01]  /*82d0*/  UMOV UR7, 0x14f00000 ;  /* 0x14f0000000077882 */ /* 0x000fe20000000000 */
[----:B------:R-:W-:-:S09]  /*82e0*/  UMOV UR10, URZ ;  /* 0x0000003f000a7c82 */ /* 0x000fd20008000000 */
[----:B------:R-:W-:Y:S01]  /*82f0*/  UIADD3 UR8, UR8, 0x22400, URZ ;  /* 0x0002240008087890 */ /* 0x000fe2000fffe03f */
[----:B--2---:R-:W-:-:S13]  /*8300*/  R2UR UR11, R10 ;  /* 0x000000000a0b72ca */ /* 0x004fda00000e0000 */
[----:B------:R-:W-:-:S09]  /*8310*/  USHF.L.U32 UR11, UR11, 0x6, URZ ;  /* 0x000000060b0b7899 */ /* 0x000fd2000800063f */
[----:B------:R2:W-:Y:S02]  /*8320*/  UTMALDG.4D [UR8], [UR4], desc[UR6] ;  /* 0x00000608040075b4 */ /* 0x0005e40008019000 */
[----:B--2---:R-:W-:Y:S01]  /*8330*/  NOP ;  /* 0x0000000000007918 */ /* 0x004fe20000000000 */
.L_x_2717:
[----:B------:R-:W2:Y:S01]  /*8340*/  LDL R12, [R1+0x18] ;  /* 0x00001800010c7983 */ /* 0x000ea20000100800 */
[----:B------:R-:W-:Y:S05]  /*8350*/  WARPSYNC.ALL ;  /* 0x0000000000007948 */ /* 0x000fea0003800000 */
[----:B------:R-:W3:Y:S01]  /*8360*/  S2R R11, SR_CgaCtaId ;  /* 0x00000000000b7919 */ /* 0x000ee20000008800 */
[----:B------:R-:W-:Y:S01]  /*8370*/  MOV R10, 0x400 ;  /* 0x00000400000a7802 */ /* 0x000fe20000000f00 */
[----:B------:R-:W-:Y:S01]  /*8380*/  BAR.SYNC.DEFER_BLOCKING 0x8, 0xa0 ;  /* 0x0202800000007b1d */ /* 0x000fe20000010000 */
[----:B------:R-:W-:-:S13]  /*8390*/  ELECT P1, URZ, PT ;  /* 0x00000000003f782f */ /* 0x000fda0003820000 */
[----:B------:R-:W-:Y:S01]  /*83a0*/  @P1 R2UR UR13, R18 ;  /* 0x00000000120d12ca */ /* 0x000fe200000e0000 */
[----:B------:R-:W-:Y:S01]  /*83b0*/  UIADD3 UR4, UP0, UR40, 0x270, URZ ;  /* 0x0000027028047890 */ /* 0x000fe2000ff1e03f */
[----:B------:R-:W-:Y:S02]  /*83c0*/  @P1 R2UR UR12, R19 ;  /* 0x00000000130c12ca */ /* 0x000fe400000e0000 */
[----:B------:R-:W-:Y:S01]  /*83d0*/  @P1 R2UR UR11, R8 ;  /* 0x00000000080b12ca */ /* 0x000fe200000e0000 */
[----:B------:R-:W-:Y:S01]  /*83e0*/  UIADD3.X UR5, URZ, UR41, URZ, UP0, !UPT ;  /* 0x000000293f057290 */ /* 0x000fe200087fe43f */
[----:B------:R-:W-:Y:S01]  /*83f0*/  BSSY B0, `(.L_x_2721) ;  /* 0x000000f000007945 */ /* 0x000fe20003800000 */
[----:B------:R-:W-:Y:S01]  /*8400*/  UMOV UR6, 0x0 ;  /* 0x0000000000067882 */ /* 0x000fe20000000000 */
[----:B------:R-:W-:Y:S01]  /*8410*/  UMOV UR7, 0x12f00000 ;  /* 0x12f0000000077882 */ /* 0x000fe20000000000 */
[----:B------:R-:W-:Y:S01]  /*8420*/  UMOV UR10, URZ ;  /* 0x0000003f000a7c82 */ /* 0x000fe20008000000 */
[----:B------:R-:W-:-:S02]  /*8430*/  @P1 MOV R5, 0x2000 ;  /* 0x0000200000051802 */ /* 0x000fc40000000f00 */
[----:B---3--:R-:W-:-:S04]  /*8440*/  LEA R10, R11, R10, 0x18 ;  /* 0x0000000a0b0a7211 */ /* 0x008fc800078ec0ff */
[----:B------:R-:W-:Y:S01]  /*8450*/  R2UR UR9, R10 ;  /* 0x000000000a0972ca */ /* 0x000fe200000e0000 */
[----:B------:R2:W-:-:S12]  /*8460*/  @P1 SYNCS.ARRIVE.TRANS64 RZ, [R10+URZ+0x28c00], R5 ;  /* 0x028c00050aff19a7 */ /* 0x0005d8000800003f */
[----:B------:R-:W-:Y:S02]  /*8470*/  UIADD3 UR8, UR9, 0x20400, URZ ;  /* 0x0002040009087890 */ /* 0x000fe4000fffe03f */
[----:B------:R-:W-:-:S09]  /*8480*/  UIADD3 UR9, UR9, 0x28c00, URZ ;  /* 0x00028c0009097890 */ /* 0x000fd2000fffe03f */
[----:B------:R3:W-:Y:S01]  /*8490*/  UTMALDG.4D [UR8], [UR4], desc[UR6] ;  /* 0x00000608040075b4 */ /* 0x0007e20008019000 */
[----:B--2---:R-:W-:-:S04]  /*84a0*/  LOP3.LUT R5, R12, 0x1, RZ, 0xc, !PT ;  /* 0x000000010c057812 */ /* 0x004fc800078e0cff */
[----:B------:R-:W-:-:S04]  /*84b0*/  SHF.L.U32 R5, R5, 0x1f, RZ ;  /* 0x0000001f05057819 */ /* 0x000fc800000006ff */
[----:B------:R-:W2:Y:S02]  /*84c0*/  SYNCS.PHASECHK.TRANS64.TRYWAIT P1, [R10+URZ+0x28c20], R5 ;  /* 0x028c20050a0075a7 */ /* 0x000ea4000802017f */
[----:B--23--:R-:W-:Y:S05]  /*84d0*/  @!P1 BRA `(.L_x_2722) ;  /* 0x00000024008c9947 */ /* 0x00cfea0003800000 */
.L_x_2774:
[----:B------:R-:W-:Y:S05]  /*84e0*/  BSYNC B0 ;  /* 0x0000000000007941 */ /* 0x000fea0003800000 */
.L_x_2721:
[----:B------:R-:W-:Y:S04]  /*84f0*/  BSSY B0, `(.L_x_2723) ;  /* 0x000004b000007945 */ /* 0x000fe80003800000 */
[----:B------:R-:W-:Y:S05]  /*8500*/  @!P6 BRA `(.L_x_2724) ;  /* 0x000000040024e947 */ /* 0x000fea0003800000 */
[----:B------:R-:W3:Y:S01]  /*8510*/  S2R R11, SR_CgaCtaId ;  /* 0x00000000000b7919 */ /* 0x000ee20000008800 */
[----:B--2---:R-:W-:Y:S02]  /*8520*/  MOV R8, 0x400 ;  /* 0x0000040000087802 */ /* 0x004fe40000000f00 */
[----:B------:R-:W-:Y:S01]  /*8530*/  SHF.L.U32 R5, R17, 0x1f, RZ ;  /* 0x0000001f11057819 */ /* 0x000fe200000006ff */
[----:B------:R-:W2:Y:S01]  /*8540*/  S2R R10, SR_TID.X ;  /* 0x00000000000a7919 */ /* 0x000ea20000002100 */
[----:B---3--:R-:W-:-:S04]  /*8550*/  LEA R8, R11, R8, 0x18 ;  /* 0x000000080b087211 */ /* 0x008fc800078ec0ff */
[----:B------:R-:W-:Y:S02]  /*8560*/  LEA R8, R16, R8, 0x3 ;  /* 0x0000000810087211 */ /* 0x000fe400078e18ff */
[----:B--2---:R-:W-:Y:S02]  /*8570*/  LOP3.LUT R10, R10, 0x7f, RZ, 0xc0, !PT ;  /* 0x0000007f0a0a7812 */ /* 0x004fe400078ec0ff */
[----:B------:R-:W2:Y:S02]  /*8580*/  SYNCS.PHASECHK.TRANS64.TRYWAIT P1, [R8+URZ+0x28c60], R5 ;  /* 0x028c6005080075a7 */ /* 0x000ea4000802017f */
[----:B------:R-:W-:Y:S01]  /*8590*/  ISETP.NE.AND P2, PT, R10, RZ, PT ;  /* 0x000000ff0a00720c */ /* 0x000fe20003f45270 */
[----:B--2---:R-:W-:-:S12]  /*85a0*/  @!P1 BRA `(.L_x_2725) ;  /* 0x0000002400789947 */ /* 0x004fd80003800000 */
.L_x_2775:
        /* <DEDUP_REMOVED lines=8> */
.L_x_2726:
[----:B------:R-:W3:Y:S01]  /*8630*/  LDL R10, [R1+0x10] ;  /* 0x00001000010a7983 */ /* 0x000ee20000100800 */
[----:B--2---:R-:W-:Y:S01]  /*8640*/  MOV R5, 0x400 ;  /* 0x0000040000057802 */ /* 0x004fe20000000f00 */
[----:B------:R-:W2:Y:S01]  /*8650*/  S2R R11, SR_CgaCtaId ;  /* 0x00000000000b7919 */ /* 0x000ea20000008800 */
[----:B------:R-:W-:Y:S01]  /*8660*/  R2UR UR9, R8 ;  /* 0x00000000080972ca */ /* 0x000fe200000e0000 */
[----:B------:R-:W-:Y:S01]  /*8670*/  UIADD3 UR4, UP0, UR40, 0x470, URZ ;  /* 0x0000047028047890 */ /* 0x000fe2000ff1e03f */
[----:B------:R-:W-:Y:S02]  /*8680*/  R2UR UR12, R0 ;  /* 0x00000000000c72ca */ /* 0x000fe400000e0000 */
[----:B------:R-:W-:Y:S01]  /*8690*/  R2UR UR13, R4 ;  /* 0x00000000040d72ca */ /* 0x000fe200000e0000 */
[----:B------:R-:W-:Y:S01]  /*86a0*/  UIADD3.X UR5, URZ, UR41, URZ, UP0, !UPT ;  /* 0x000000293f057290 */ /* 0x000fe200087fe43f */
[----:B--2---:R-:W-:-:S04]  /*86b0*/  LEA R5, R11, R5, 0x18 ;  /* 0x000000050b057211 */ /* 0x004fc800078ec0ff */
[----:B------:R-:W-:-:S04]  /*86c0*/  LEA R5, R16, R5, 0x10 ;  /* 0x0000000510057211 */ /* 0x000fc800078e80ff */
        /* <DEDUP_REMOVED lines=8> */
[----:B------:R-:W-:Y:S01]  /*8750*/  UMOV UR16, 0x40 ;  /* 0x0000004000107882 */ /* 0x000fe20000000000 */
[----:B------:R-:W-:Y:S01]  /*8760*/  UIADD3 UR19, UR14, 0x6400, URZ ;  /* 0x000064000e137890 */ /* 0x000fe2000fffe03f */
[----:B------:R-:W-:Y:S01]  /*8770*/  UMOV UR18, 0x80 ;  /* 0x0000008000127882 */ /* 0x000fe20000000000 */
[----:B------:R-:W-:Y:S01]  /*8780*/  UMOV UR20, 0xc0 ;  /* 0x000000c000147882 */ /* 0x000fe20000000000 */
[----:B------:R-:W-:Y:S01]  /*8790*/  UMOV UR21, 0x100 ;  /* 0x0000010000157882 */ /* 0x000fe20000000000 */
[----:B------:R-:W-:Y:S01]  /*87a0*/  UMOV UR22, 0x140 ;  /* 0x0000014000167882 */ /* 0x000fe20000000000 */
[----:B---3--:R-:W-:-:S13]  /*87b0*/  R2UR UR11, R10 ;  /* 0x000000000a0b72ca */ /* 0x008fda00000e0000 */
[----:B------:R-:W-:-:S09]  /*87c0*/  USHF.L.U32 UR11, UR11, 0x6, URZ ;  /* 0x000000060b0b7899 */ /* 0x000fd2000800063f */
[----:B------:R2:W-:Y:S02]  /*87d0*/  UTMALDG.4D [UR8], [UR4], desc[UR6] ;  /* 0x00000608040075b4 */ /* 0x0005e40008019000 */
[----:B--2---:R-:W-:Y:S01]  /*87e0*/  UMOV UR8, UR15 ;  /* 0x0000000f00087c82 */ /* 0x004fe20008000000 */
[----:B------:R-:W-:Y:S01]  /*87f0*/  UMOV UR10, UR16 ;  /* 0x00000010000a7c82 */ /* 0x000fe20008000000 */
[----:B------:R-:W-:Y:S01]  /*8800*/  UIADD3 UR15, UR14, 0x8400, URZ ;  /* 0x000084000e0f7890 */ /* 0x000fe2000fffe03f */
[----:B------:R2:W-:Y:S01]  /*8810*/  UTMALDG.4D [UR8], [UR4], desc[UR6] ;  /* 0x00000608040075b4 */ /* 0x0005e20008019000 */
[----:B------:R-:W-:Y:S01]  /*8820*/  UIADD3 UR16, UR14, 0xa400, URZ ;  /* 0x0000a4000e107890 */ /* 0x000fe2000fffe03f */
[----:B--2---:R-:W-:Y:S01]  /*8830*/  UMOV UR8, UR17 ;  /* 0x0000001100087c82 */ /* 0x004fe20008000000 */
[----:B------:R-:W-:Y:S02]  /*8840*/  UMOV UR10, UR18 ;  /* 0x00000012000a7c82 */ /* 0x000fe40008000000 */
[----:B------:R2:W-:Y:S01]  /*8850*/  UTMALDG.4D [UR8], [UR4], desc[UR6] ;  /* 0x00000608040075b4 */ /* 0x0005e20008019000 */
[----:B------:R-:W-:Y:S01]  /*8860*/  UIADD3 UR17, UR14, 0xc400, URZ ;  /* 0x0000c4000e117890 */ /* 0x000fe2000fffe03f */
[----:B--2---:R-:W-:Y:S01]  /*8870*/  UMOV UR8, UR19 ;  /* 0x0000001300087c82 */ /* 0x004fe20008000000 */
[----:B------:R-:W-:-:S02]  /*8880*/  UMOV UR10, UR20 ;  /* 0x00000014000a7c82 */ /* 0x000fc40008000000 */
[----:B------:R2:W-:Y:S02]  /*8890*/  UTMALDG.4D [UR8], [UR4], desc[UR6] ;  /* 0x00000608040075b4 */ /* 0x0005e40008019000 */
[----:B--2---:R-:W-:Y:S01]  /*88a0*/  UMOV UR8, UR15 ;  /* 0x0000000f00087c82 */ /* 0x004fe20008000000 */
[----:B------:R-:W-:Y:S01]  /*88b0*/  UMOV UR10, UR21 ;  /* 0x00000015000a7c82 */ /* 0x000fe20008000000 */
[----:B------:R-:W-:Y:S01]  /*88c0*/  UIADD3 UR15, UR14, 0xe400, URZ ;  /* 0x0000e4000e0f7890 */ /* 0x000fe2000fffe03f */
[----:B------:R2:W-:Y:S02]  /*88d0*/  UTMALDG.4D [UR8], [UR4], desc[UR6] ;  /* 0x00000608040075b4 */ /* 0x0005e40008019000 */
[----:B------:R-:W-:Y:S01]  /*88e0*/  UMOV UR14, 0x180 ;  /* 0x00000180000e7882 */ /* 0x000fe20000000000 */
[----:B--2---:R-:W-:Y:S01]  /*88f0*/  UMOV UR8, UR16 ;  /* 0x0000001000087c82 */ /* 0x004fe20008000000 */
[----:B------:R-:W-:Y:S02]  /*8900*/  UMOV UR10, UR22 ;  /* 0x00000016000a7c82 */ /* 0x000fe40008000000 */
[----:B------:R2:W-:Y:S02]  /*8910*/  UTMALDG.4D [UR8], [UR4], desc[UR6] ;  /* 0x00000608040075b4 */ /* 0x0005e40008019000 */
[----:B--2---:R-:W-:Y:S01]  /*8920*/  UMOV UR8, UR17 ;  /* 0x0000001100087c82 */ /* 0x004fe20008000000 */
[----:B------:R-:W-:Y:S01]  /*8930*/  UMOV UR10, UR14 ;  /* 0x0000000e000a7c82 */ /* 0x000fe20008000000 */
[----:B------:R-:W-:Y:S01]  /*8940*/  UMOV UR14, 0x1c0 ;  /* 0x000001c0000e7882 */ /* 0x000fe20000000000 */
[----:B------:R2:W-:Y:S02]  /*8950*/  UTMALDG.4D [UR8], [UR4], desc[UR6] ;  /* 0x00000608040075b4 */ /* 0x0005e40008019000 */
[----:B--2---:R-:W-:Y:S01]  /*8960*/  UMOV UR8, UR15 ;  /* 0x0000000f00087c82 */ /* 0x004fe20008000000 */
[----:B------:R-:W-:-:S02]  /*8970*/  UMOV UR10, UR14 ;  /* 0x0000000e000a7c82 */ /* 0x000fc40008000000 */
[----:B------:R3:W-:Y:S02]  /*8980*/  UTMALDG.4D [UR8], [UR4], desc[UR6] ;  /* 0x00000608040075b4 */ /* 0x0007e40008019000 */
[----:B---3--:R-:W-:Y:S01]  /*8990*/  NOP ;  /* 0x0000000000007918 */ /* 0x008fe20000000000 */
.L_x_2724:
[----:B------:R-:W-:Y:S05]  /*89a0*/  BSYNC B0 ;  /* 0x0000000000007941 */ /* 0x000fea0003800000 */
.L_x_2723:
[----:B--2---:R-:W2:Y:S01]  /*89b0*/  LDL.LU R5, [R1+0x14] ;  /* 0x0000140001057983 */ /* 0x004ea20000300800 */
[----:B------:R-:W-:-:S04]  /*89c0*/  IADD3 R16, R16, 0x1, RZ ;  /* 0x0000000110107810 */ /* 0x000fc80007ffe0ff */
[----:B------:R-:W-:-:S04]  /*89d0*/  ISETP.NE.AND P1, PT, R16, 0x2, PT ;  /* 0x000000021000780c */ /* 0x000fc80003f25270 */
[----:B------:R-:W-:Y:S02]  /*89e0*/  SEL R8, RZ, 0x1, P1 ;  /* 0x00000001ff087807 */ /* 0x000fe40000800000 */
[----:B------:R-:W-:Y:S02]  /*89f0*/  SEL R16, R16, RZ, P1 ;  /* 0x000000ff10107207 */ /* 0x000fe40000800000 */
[----:B------:R-:W-:Y:S02]  /*8a00*/  LOP3.LUT R17, R17, R8, RZ, 0x3c, !PT ;  /* 0x0000000811117212 */ /* 0x000fe400078e3cff */
[----:B--2---:R-:W-:-:S13]  /*8a10*/  ISETP.GE.AND P2, PT, R5, 0x41, PT ;  /* 0x000000410500780c */ /* 0x004fda0003f46270 */
[----:B------:R-:W-:Y:S05]  /*8a20*/  @!P2 BRA `(.L_x_2727) ;  /* 0x000000180038a947 */ /* 0x000fea0003800000 */
[----:B------:R-:W2:Y:S01]  /*8a30*/  LDL R11, [R1+0x8] ;  /* 0x00000800010b7983 */ /* 0x000ea20000100800 */
[----:B------:R-:W-:Y:S01]  /*8a40*/  MOV R5, 0x1 ;  /* 0x0000000100057802 */ /* 0x000fe20000000f00 */
[----:B--2---:R-:W-:Y:S02]  /*8a50*/  IMAD.MOV R10, RZ, RZ, -R11 ;  /* 0x000000ffff0a7224 */ /* 0x004fe400078e0a0b */
[----:B------:R-:W-:-:S03]  /*8a60*/  VIADD R8, R11, 0xfffffffe ;  /* 0xfffffffe0b087836 */ /* 0x000fc60000000000 */
[----:B------:R-:W-:-:S04]  /*8a70*/  VIADDMNMX R10, R10, R5, 0xffffffff, !PT ;  /* 0xffffffff0a0a7446 */ /* 0x000fc80007800105 */
[----:B------:R-:W-:-:S04]  /*8a80*/  IADD3 R5, R11, R10, RZ ;  /* 0x0000000a0b057210 */ /* 0x000fc80007ffe0ff */
[----:B------:R-:W-:-:S04]  /*8a90*/  LOP3.LUT R5, R5, 0x1, RZ, 0xc0, !PT ;  /* 0x0000000105057812 */ /* 0x000fc800078ec0ff */
[----:B------:R-:W-:-:S13]  /*8aa0*/  ISETP.NE.U32.AND P1, PT, R5, 0x1, PT ;  /* 0x000000010500780c */ /* 0x000fda0003f25070 */
[----:B------:R-:W-:Y:S05]  /*8ab0*/  @P1 BRA `(.L_x_2728) ;  /* 0x0000000400fc1947 */ /* 0x000fea0003800000 */
[----:B------:R-:W-:Y:S04]  /*8ac0*/  BSSY B0, `(.L_x_2729) ;  /* 0x0000077000007945 */ /* 0x000fe80003800000 */
[----:B------:R-:W-:Y:S05]  /*8ad0*/  @!P6 BRA `(.L_x_2730) ;  /* 0x0000000400d4e947 */ /* 0x000fea0003800000 */
[----:B------:R-:W-:Y:S05]  /*8ae0*/  @!P0 BRA `(.L_x_2731) ;  /* 0x0000000000448947 */ /* 0x000fea0003800000 */
[----:B------:R-:W2:Y:S01]  /*8af0*/  LDC R11, c[0x0][0x41c] ;  /* 0x00010700ff0b7b82 */ /* 0x000ea20000000800 */
[----:B------:R-:W-:Y:S01]  /*8b00*/  ULDC.64 UR4, c[0x0][0x408] ;  /* 0x0001020000047ab9 */ /* 0x000fe20000000a00 */
[----:B--2---:R-:W-:-:S13]  /*8b10*/  ISETP.NE.AND P1, PT, R11, 0x1, PT ;  /* 0x000000010b00780c */ /* 0x004fda0003f25270 */
[----:B------:R-:W2:Y:S02]  /*8b20*/  @P1 LDC.64 R4, c[0x0][0x420] ;  /* 0x00010800ff041b82 */ /* 0x000ea40000000a00 */
[----:B--2---:R-:W-:Y:S01]  /*8b30*/  @P1 IMAD.HI.U32 R12, R8, R4, RZ ;  /* 0x00000004080c1227 */ /* 0x004fe200078e00ff */
[----:B------:R-:W-:-:S04]  /*8b40*/  MOV R4, R8 ;  /* 0x0000000800047202 */ /* 0x000fc80000000f00 */
[----:B------:R-:W-:-:S04]  /*8b50*/  @P1 SHF.R.U32.HI R4, RZ, R5, R12 ;  /* 0x00000005ff041219 */ /* 0x000fc8000001160c */
[----:B------:R-:W-:-:S05]  /*8b60*/  IADD3 R5, -R4, RZ, RZ ;  /* 0x000000ff04057210 */ /* 0x000fca0007ffe1ff */
[----:B------:R-:W-:Y:S01]  /*8b70*/  IMAD R8, R11, R5, R8 ;  /* 0x000000050b087224 */ /* 0x000fe200078e0208 */
[--C-:B------:R-:W-:Y:S01]  /*8b80*/  SHF.R.S32.HI R5, RZ, 0x1f, R4.reuse ;  /* 0x0000001fff057819 */ /* 0x100fe20000011404 */
[----:B------:R-:W-:Y:S02]  /*8b90*/  IMAD R11, R7, UR4, RZ ;  /* 0x00000004070b7c24 */ /* 0x000fe4000f8e02ff */
[----:B------:R-:W-:-:S04]  /*8ba0*/  IMAD.WIDE.U32 R4, R6, UR4, R4 ;  /* 0x0000000406047c25 */ /* 0x000fc8000f8e0004 */
[----:B------:R-:W-:Y:S01]  /*8bb0*/  IMAD R11, R6, UR5, R11 ;  /* 0x00000005060b7c24 */ /* 0x000fe2000f8e020b */
[----:B------:R-:W-:-:S03]  /*8bc0*/  LEA R2, P1, R4, R2, 0x2 ;  /* 0x0000000204027211 */ /* 0x000fc600078210ff */
[----:B------:R-:W-:-:S05]  /*8bd0*/  IMAD.IADD R11, R11, 0x1, R5 ;  /* 0x000000010b0b7824 */ /* 0x000fca00078e0205 */
[----:B------:R-:W-:-:S05]  /*8be0*/  LEA.HI.X R3, R4, R3, R11, 0x2, P1 ;  /* 0x0000000304037211 */ /* 0x000fca00008f140b */
[----:B------:R2:W5:Y:S02]  /*8bf0*/  LDG.E R4, desc[UR48][R2.64] ;  /* 0x0000003002047981 */ /* 0x000564000c1e1900 */
.L_x_2731:
[----:B--2---:R-:W2:Y:S01]  /*8c00*/  S2R R3, SR_CgaCtaId ;  /* 0x0000000000037919 */ /* 0x004ea20000008800 */
[----:B------:R-:W-:Y:S01]  /*8c10*/  MOV R2, 0x400 ;  /* 0x0000040000027802 */ /* 0x000fe20000000f00 */
[----:B------:R-:W3:Y:S03]  /*8c20*/  S2R R5, SR_TID.X ;  /* 0x0000000000057919 */ /* 0x000ee60000002100 */
[----:B--2---:R-:W-:Y:S02]  /*8c30*/  LEA R2, R3, R2, 0x18 ;  /* 0x0000000203027211 */ /* 0x004fe400078ec0ff */
[----:B------:R-:W-:Y:S02]  /*8c40*/  SHF.L.U32 R3, R17, 0x1f, RZ ;  /* 0x0000001f11037819 */ /* 0x000fe400000006ff */
[----:B------:R-:W-:Y:S02]  /*8c50*/  LEA R2, R16, R2, 0x3 ;  /* 0x0000000210027211 */ /* 0x000fe400078e18ff */
[----:B---3--:R-:W-:-:S02]  /*8c60*/  LOP3.LUT R5, R5, 0x7f, RZ, 0xc0, !PT ;  /* 0x0000007f05057812 */ /* 0x008fc400078ec0ff */
[----:B------:R-:W2:Y:S02]  /*8c70*/  SYNCS.PHASECHK.TRANS64.TRYWAIT P2, [R2+URZ+0x28c40], R3 ;  /* 0x028c4003020075a7 */ /* 0x000ea4000804017f */
[----:B------:R-:W-:Y:S01]  /*8c80*/  ISETP.NE.AND P1, PT, R5, RZ, PT ;  /* 0x000000ff0500720c */ /* 0x000fe20003f25270 */
[----:B--2---:R-:W-:-:S12]  /*8c90*/  @!P2 BRA `(.L_x_2732) ;  /* 0x0000001c00d0a947 */ /* 0x004fd80003800000 */
.L_x_2776:
[----:B------:R-:W-:Y:S05]  /*8ca0*/  @P1 BRA `(.L_x_2733) ;  /* 0x00000000001c1947 */ /* 0x000fea0003800000 */
[----:B------:R-:W3:Y:S01]  /*8cb0*/  S2R R11, SR_TID.X ;  /* 0x00000000000b7919 */ /* 0x000ee20000002100 */
[----:B------:R-:W-:-:S04]  /*8cc0*/  MOV R5, 0x2000 ;  /* 0x0000200000057802 */ /* 0x000fc80000000f00 */
[----:B------:R4:W-:Y:S01]  /*8cd0*/  SYNCS.ARRIVE.TRANS64 RZ, [R2+URZ+0x28c30], R5 ;  /* 0x028c300502ff79a7 */ /* 0x0009e2000800003f */
[----:B---3--:R-:W-:-:S04]  /*8ce0*/  LOP3.LUT R11, R11, 0x1f, RZ, 0xc0, !PT ;  /* 0x0000001f0b0b7812 */ /* 0x008fc800078ec0ff */
[----:B------:R-:W-:-:S13]  /*8cf0*/  ISETP.NE.AND P2, PT, R11, RZ, PT ;  /* 0x000000ff0b00720c */ /* 0x000fda0003f45270 */
[----:B----4-:R-:W-:Y:S05]  /*8d00*/  @!P2 BRA `(.L_x_2733) ;  /* 0x000000000004a947 */ /* 0x010fea0003800000 */
[----:B------:R-:W-:Y:S01]  /*8d10*/  BPT.TRAP 0x1 ;  /* 0x000000040000795c */ /* 0x000fe20000300000 */
.L_x_2733:
[----:B------:R-:W3:Y:S01]  /*8d20*/  S2R R11, SR_CgaCtaId ;  /* 0x00000000000b7919 */ /* 0x000ee20000008800 */
[----:B------:R-:W-:Y:S01]  /*8d30*/  MOV R5, 0x400 ;  /* 0x0000040000057802 */ /* 0x000fe20000000f00 */
[----:B------:R-:W-:Y:S01]  /*8d40*/  UIADD3 UR4, UP0, UR40, 0x370, URZ ;  /* 0x0000037028047890 */ /* 0x000fe2000ff1e03f */
[----:B------:R-:W-:Y:S01]  /*8d50*/  R2UR UR9, R2 ;  /* 0x00000000020972ca */ /* 0x000fe200000e0000 */
[----:B------:R-:W-:Y:S01]  /*8d60*/  UMOV UR6, 0x0 ;  /* 0x0000000000067882 */ /* 0x000fe20000000000 */
[----:B------:R-:W-:Y:S01]  /*8d70*/  SHF.L.U32 R8, R8, 0x6, RZ ;  /* 0x0000000608087819 */ /* 0x000fe200000006ff */
[----:B------:R-:W-:Y:S01]  /*8d80*/  UIADD3.X UR5, URZ, UR41, URZ, UP0, !UPT ;  /* 0x000000293f057290 */ /* 0x000fe200087fe43f */
[----:B------:R-:W-:Y:S01]  /*8d90*/  R2UR UR12, R0 ;  /* 0x00000000000c72ca */ /* 0x000fe200000e0000 */
[----:B------:R-:W-:Y:S01]  /*8da0*/  UMOV UR7, 0x14f00000 ;  /* 0x14f0000000077882 */ /* 0x000fe20000000000 */
[----:B-----5:R-:W-:Y:S01]  /*8db0*/  R2UR UR13, R4 ;  /* 0x00000000040d72ca */ /* 0x020fe200000e0000 */
[----:B------:R-:W-:Y:S01]  /*8dc0*/  UMOV UR10, URZ ;  /* 0x0000003f000a7c82 */ /* 0x000fe20008000000 */
[----:B------:R-:W-:-:S05]  /*8dd0*/  R2UR UR11, R8 ;  /* 0x00000000080b72ca */ /* 0x000fca00000e0000 */
[----:B------:R-:W-:Y:S01]  /*8de0*/  UIADD3 UR9, UR9, 0x28c30, URZ ;  /* 0x00028c3009097890 */ /* 0x000fe2000fffe03f */
[----:B---3--:R-:W-:-:S05]  /*8df0*/  LEA R5, R11, R5, 0x18 ;  /* 0x000000050b057211 */ /* 0x008fca00078ec0ff */
[----:B------:R-:W-:-:S05]  /*8e00*/  IMAD R5, R16, 0x2000, R5 ;  /* 0x0000200010057824 */ /* 0x000fca00078e0205 */
[----:B------:R-:W-:-:S13]  /*8e10*/  R2UR UR8, R5 ;  /* 0x00000000050872ca */ /* 0x000fda00000e0000 */
[----:B------:R-:W-:-:S09]  /*8e20*/  UIADD3 UR8, UR8, 0x22400, URZ ;  /* 0x0002240008087890 */ /* 0x000fd2000fffe03f */
[----:B------:R3:W-:Y:S01]  /*8e30*/  UTMALDG.4D [UR8], [UR4], desc[UR6] ;  /* 0x00000608040075b4 */ /* 0x0007e20008019000 */
[----:B------:R-:W4:Y:S02]  /*8e40*/  SYNCS.PHASECHK.TRANS64.TRYWAIT P2, [R2+URZ+0x28c60], R3 ;  /* 0x028c6003020075a7 */ /* 0x000f24000804017f */
[----:B---34-:R-:W-:Y:S05]  /*8e50*/  @!P2 BRA `(.L_x_2734) ;  /* 0x0000001c0074a947 */ /* 0x018fea0003800000 */
.L_x_2777:
[----:B------:R-:W-:Y:S05]  /*8e60*/  @P1 BRA `(.L_x_2735) ;  /* 0x00000000001c1947 */ /* 0x000fea0003800000 */
[----:B------:R-:W4:Y:S01]  /*8e70*/  S2R R5, SR_TID.X ;  /* 0x0000000000057919 */ /* 0x000f220000002100 */
[----:B--23--:R-:W-:-:S04]  /*8e80*/  MOV R3, 0x10000 ;  /* 0x0001000000037802 */ /* 0x00cfc80000000f00 */
[----:B------:R2:W-:Y:S01]  /*8e90*/  SYNCS.ARRIVE.TRANS64 RZ, [R2+URZ+0x28c50], R3 ;  /* 0x028c500302ff79a7 */ /* 0x0005e2000800003f */
[----:B----4-:R-:W-:-:S04]  /*8ea0*/  LOP3.LUT R5, R5, 0x1f, RZ, 0xc0, !PT ;  /* 0x0000001f05057812 */ /* 0x010fc800078ec0ff */
[----:B------:R-:W-:-:S13]  /*8eb0*/  ISETP.NE.AND P1, PT, R5, RZ, PT ;  /* 0x000000ff0500720c */ /* 0x000fda0003f25270 */
[----:B--2---:R-:W-:Y:S05]  /*8ec0*/  @!P1 BRA `(.L_x_2735) ;  /* 0x0000000000049947 */ /* 0x004fea0003800000 */
[----:B------:R-:W-:Y:S01]  /*8ed0*/  BPT.TRAP 0x1 ;  /* 0x000000040000795c */ /* 0x000fe20000300000 */
.L_x_2735:
[----:B------:R-:W4:Y:S01]  /*8ee0*/  S2R R5, SR_CgaCtaId ;  /* 0x0000000000057919 */ /* 0x000f220000008800 */
[----:B--23--:R-:W-:Y:S01]  /*8ef0*/  MOV R3, 0x400 ;  /* 0x0000040000037802 */ /* 0x00cfe20000000f00 */
        /* <DEDUP_REMOVED lines=9> */
[----:B------:R-:W-:Y:S01]  /*8f90*/  UMOV UR18, 0x40 ;  /* 0x0000004000127882 */ /* 0x000fe20000000000 */
[----:B------:R-:W-:Y:S01]  /*8fa0*/  UMOV UR19, 0x80 ;  /* 0x0000008000137882 */ /* 0x000fe20000000000 */
[----:B------:R-:W-:Y:S01]  /*8fb0*/  UMOV UR20, 0xc0 ;  /* 0x000000c000147882 */ /* 0x000fe20000000000 */
[----:B------:R-:W-:Y:S01]  /*8fc0*/  UMOV UR21, 0x100 ;  /* 0x0000010000157882 */ /* 0x000fe20000000000 */
[----:B------:R-:W-:Y:S01]  /*8fd0*/  UMOV UR22, 0x140 ;  /* 0x0000014000167882 */ /* 0x000fe20000000000 */
[----:B------:R-:W-:Y:S01]  /*8fe0*/  UIADD3 UR9, UR9, 0x28c50, URZ ;  /* 0x00028c5009097890 */ /* 0x000fe2000fffe03f */
[----:B----4-:R-:W-:-:S05]  /*8ff0*/  LEA R3, R5, R3, 0x18 ;  /* 0x0000000305037211 */ /* 0x010fca00078ec0ff */
[----:B------:R-:W-:-:S05]  /*9000*/  IMAD R2, R16, 0x10000, R3 ;  /* 0x0001000010027824 */ /* 0x000fca00078e0203 */
[----:B------:R-:W-:-:S13]  /*9010*/  R2UR UR14, R2 ;  /* 0x00000000020e72ca */ /* 0x000fda00000e0000 */
[----:B------:R-:W-:Y:S02]  /*9020*/  UIADD3 UR8, UR14, 0x400, URZ ;  /* 0x000004000e087890 */ /* 0x000fe4000fffe03f */
[----:B------:R-:W-:Y:S02]  /*9030*/  UIADD3 UR15, UR14, 0x2400, URZ ;  /* 0x000024000e0f7890 */ /* 0x000fe4000fffe03f */
[----:B------:R-:W-:Y:S02]  /*9040*/  UIADD3 UR16, UR14, 0x4400, URZ ;  /* 0x000044000e107890 */ /* 0x000fe4000fffe03f */
[----:B------:R-:W-:-:S03]  /*9050*/  UIADD3 UR17, UR14, 0x6400, URZ ;  /* 0x000064000e117890 */ /* 0x000fc6000fffe03f */
[----:B------:R2:W-:Y:S02]  /*9060*/  UTMALDG.4D [UR8], [UR4], desc[UR6] ;  /* 0x00000608040075b4 */ /* 0x0005e40008019000 */
[----:B--2---:R-:W-:Y:S01]  /*9070*/  UMOV UR8, UR15 ;  /* 0x0000000f00087c82 */ /* 0x004fe20008000000 */
[----:B------:R-:W-:Y:S01]  /*9080*/  UMOV UR10, UR18 ;  /* 0x00000012000a7c82 */ /* 0x000fe20008000000 */
[----:B------:R-:W-:Y:S01]  /*9090*/  UIADD3 UR15, UR14, 0x8400, URZ ;  /* 0x000084000e0f7890 */ /* 0x000fe2000fffe03f */
        /* <DEDUP_REMOVED lines=8> */
[----:B------:R2:W-:Y:S01]  /*9120*/  UTMALDG.4D [UR8], [UR4], desc[UR6] ;  /* 0x00000608040075b4 */ /* 0x0005e20008019000 */
[----:B------:R-:W-:Y:S01]  /*9130*/  UIADD3 UR14, UR14, 0xe400, URZ ;  /* 0x0000e4000e0e7890 */ /* 0x000fe2000fffe03f */
[----:B--2---:R-:W-:Y:S01]  /*9140*/  UMOV UR8, UR15 ;  /* 0x0000000f00087c82 */ /* 0x004fe20008000000 */
[----:B------:R-:W-:Y:S01]  /*9150*/  UMOV UR10, UR21 ;  /* 0x00000015000a7c82 */ /* 0x000fe20008000000 */
[----:B------:R-:W-:Y:S01]  /*9160*/  UMOV UR15, 0x180 ;  /* 0x00000180000f7882 */ /* 0x000fe20000000000 */
[----:B------:R2:W-:Y:S02]  /*9170*/  UTMALDG.4D [UR8], [UR4], desc[UR6] ;  /* 0x00000608040075b4 */ /* 0x0005e40008019000 */
[----:B--2---:R-:W-:Y:S01]  /*9180*/  UMOV UR8, UR16 ;  /* 0x0000001000087c82 */ /* 0x004fe20008000000 */
[----:B------:R-:W-:-:S02]  /*9190*/  UMOV UR10, UR22 ;  /* 0x00000016000a7c82 */ /* 0x000fc40008000000 */
[----:B------:R2:W-:Y:S02]  /*91a0*/  UTMALDG.4D [UR8], [UR4], desc[UR6] ;  /* 0x00000608040075b4 */ /* 0x0005e40008019000 */
[----:B--2---:R-:W-:Y:S01]  /*91b0*/  UMOV UR8, UR17 ;  /* 0x0000001100087c82 */ /* 0x004fe20008000000 */
[----:B------:R-:W-:Y:S01]  /*91c0*/  UMOV UR10, UR15 ;  /* 0x0000000f000a7c82 */ /* 0x000fe20008000000 */
[----:B------:R-:W-:Y:S01]  /*91d0*/  UMOV UR15, 0x1c0 ;  /* 0x000001c0000f7882 */ /* 0x000fe20000000000 */
[----:B------:R2:W-:Y:S02]  /*91e0*/  UTMALDG.4D [UR8], [UR4], desc[UR6] ;  /* 0x00000608040075b4 */ /* 0x0005e40008019000 */
[----:B--2---:R-:W-:Y:S01]  /*91f0*/  UMOV UR8, UR14 ;  /* 0x0000000e00087c82 */ /* 0x004fe20008000000 */
[----:B------:R-:W-:Y:S02]  /*9200*/  UMOV UR10, UR15 ;  /* 0x0000000f000a7c82 */ /* 0x000fe40008000000 */
[----:B------:R2:W-:Y:S02]  /*9210*/  UTMALDG.4D [UR8], [UR4], desc[UR6] ;  /* 0x00000608040075b4 */ /* 0x0005e40008019000 */
[----:B--2---:R-:W-:Y:S01]  /*9220*/  NOP ;  /* 0x0000000000007918 */ /* 0x004fe20000000000 */
.L_x_2730:
[----:B------:R-:W-:Y:S05]  /*9230*/  BSYNC B0 ;  /* 0x0000000000007941 */ /* 0x000fea0003800000 */
.L_x_2729:
[----:B------:R-:W2:Y:S01]  /*9240*/  LDL.LU R3, [R1+0x8] ;  /* 0x0000080001037983 */ /* 0x000ea20000300800 */
[----:B------:R-:W-:-:S04]  /*9250*/  IADD3 R16, R16, 0x1, RZ ;  /* 0x0000000110107810 */ /* 0x000fc80007ffe0ff */
[----:B------:R-:W-:-:S04]  /*9260*/  ISETP.NE.AND P1, PT, R16, 0x2, PT ;  /* 0x000000021000780c */ /* 0x000fc80003f25270 */
[----:B------:R-:W-:Y:S02]  /*9270*/  SEL R2, RZ, 0x1, P1 ;  /* 0x00000001ff027807 */ /* 0x000fe40000800000 */
[----:B------:R-:W-:Y:S02]  /*9280*/  SEL R16, R16, RZ, P1 ;  /* 0x000000ff10107207 */ /* 0x000fe40000800000 */
[----:B------:R-:W-:Y:S02]  /*9290*/  LOP3.LUT R17, R17, R2, RZ, 0x3c, !PT ;  /* 0x0000000211117212 */ /* 0x000fe400078e3cff */
[----:B--2---:R-:W-:-:S07]  /*92a0*/  IADD3 R8, R3, -0x3, RZ ;  /* 0xfffffffd03087810 */ /* 0x004fce0007ffe0ff */
.L_x_2728:
[----:B------:R-:W-:Y:S01]  /*92b0*/  IMAD.MOV R10, RZ, RZ, -R10 ;  /* 0x000000ffff0a7224 */ /* 0x000fe200078e0a0a */
[----:B------:R-:W-:Y:S04]  /*92c0*/  BSSY B0, `(.L_x_2727) ;  /* 0x0000104000007945 */ /* 0x000fe80003800000 */
[----:B------:R-:W-:-:S13]  /*92d0*/  ISETP.NE.AND P1, PT, R9, R10, PT ;  /* 0x0000000a0900720c */ /* 0x000fda0003f25270 */
[----:B------:R-:W-:Y:S05]  /*92e0*/  @!P1 BRA `(.L_x_2736) ;  /* 0x0000001000049947 */ /* 0x000fea0003800000 */
.L_x_2751:
[----:B------:R-:W-:Y:S04]  /*92f0*/  BSSY B1, `(.L_x_2737) ;  /* 0x0000079000017945 */ /* 0x000fe80003800000 */
[----:B------:R-:W-:Y:S05]  /*9300*/  @!P6 BRA `(.L_x_2738) ;  /* 0x0000000400dce947 */ /* 0x000fea0003800000 */
[----:B-1----:R-:W-:Y:S01]  /*9310*/  MOV R9, R8 ;  /* 0x0000000800097202 */ /* 0x002fe20000000f00 */
[----:B------:R-:W-:Y:S06]  /*9320*/  @!P0 BRA `(.L_x_2739) ;  /* 0x0000000000488947 */ /* 0x000fec0003800000 */
[----:B------:R-:W1:Y:S01]  /*9330*/  LDC R10, c[0x0][0x41c] ;  /* 0x00010700ff0a7b82 */ /* 0x000e620000000800 */
[----:B------:R-:W-:Y:S02]  /*9340*/  ULDC.64 UR4, c[0x0][0x408] ;  /* 0x0001020000047ab9 */ /* 0x000fe40000000a00 */
[----:B------:R-:W-:-:S04]  /*9350*/  IMAD R11, R7, UR4, RZ ;  /* 0x00000004070b7c24 */ /* 0x000fc8000f8e02ff */
[----:B------:R-:W-:Y:S01]  /*9360*/  IMAD R11, R6, UR5, R11 ;  /* 0x00000005060b7c24 */ /* 0x000fe2000f8e020b */
[----:B-1----:R-:W-:-:S13]  /*9370*/  ISETP.NE.AND P1, PT, R10, 0x1, PT ;  /* 0x000000010a00780c */ /* 0x002fda0003f25270 */
[----:B------:R-:W1:Y:S02]  /*9380*/  @P1 LDC.64 R2, c[0x0][0x420] ;  /* 0x00010800ff021b82 */ /* 0x000e640000000a00 */
[----:B-1----:R-:W-:Y:S01]  /*9390*/  @P1 IMAD.HI.U32 R4, R8, R2, RZ ;  /* 0x0000000208041227 */ /* 0x002fe200078e00ff */
[----:B------:R-:W-:-:S04]  /*93a0*/  MOV R2, R8 ;  /* 0x0000000800027202 */ /* 0x000fc80000000f00 */
[----:B------:R-:W-:Y:S02]  /*93b0*/  @P1 SHF.R.U32.HI R2, RZ, R3, R4 ;  /* 0x00000003ff021219 */ /* 0x000fe40000011604 */
[----:B------:R-:W1:Y:S02]  /*93c0*/  LDC.64 R4, c[0x0][0x3f8] ;  /* 0x0000fe00ff047b82 */ /* 0x000e640000000a00 */
[--C-:B------:R-:W-:Y:S01]  /*93d0*/  SHF.R.S32.HI R3, RZ, 0x1f, R2.reuse ;  /* 0x0000001fff037819 */ /* 0x100fe20000011402 */
[--C-:B------:R-:W-:Y:S02]  /*93e0*/  IMAD.MOV R9, RZ, RZ, -R2.reuse ;  /* 0x000000ffff097224 */ /* 0x100fe400078e0a02 */
[----:B------:R-:W-:-:S04]  /*93f0*/  IMAD.WIDE.U32 R2, R6, UR4, R2 ;  /* 0x0000000406027c25 */ /* 0x000fc8000f8e0002 */
[----:B------:R-:W-:Y:S01]  /*9400*/  IMAD R9, R10, R9, R8 ;  /* 0x000000090a097224 */ /* 0x000fe200078e0208 */
[----:B------:R-:W-:Y:S02]  /*9410*/  IADD3 R11, R11, R3, RZ ;  /* 0x000000030b0b7210 */ /* 0x000fe40007ffe0ff */
[----:B-1----:R-:W-:-:S04]  /*9420*/  LEA R4, P1, R2, R4, 0x2 ;  /* 0x0000000402047211 */ /* 0x002fc800078210ff */
[----:B------:R-:W-:-:S05]  /*9430*/  LEA.HI.X R5, R2, R5, R11, 0x2, P1 ;  /* 0x0000000502057211 */ /* 0x000fca00008f140b */
[----:B------:R1:W5:Y:S04]  /*9440*/  LDG.E R4, desc[UR48][R4.64] ;  /* 0x0000003004047981 */ /* 0x000368000c1e1900 */
.L_x_2739:
[----:B------:R-:W2:Y:S01]  /*9450*/  S2R R3, SR_CgaCtaId ;  /* 0x0000000000037919 */ /* 0x000ea20000008800 */
[----:B------:R-:W-:Y:S01]  /*9460*/  MOV R2, 0x400 ;  /* 0x0000040000027802 */ /* 0x000fe20000000f00 */
[----:B-1----:R-:W1:Y:S03]  /*9470*/  S2R R5, SR_TID.X ;  /* 0x0000000000057919 */ /* 0x002e660000002100 */
[----:B--2---:R-:W-:-:S04]  /*9480*/  LEA R2, R3, R2, 0x18 ;  /* 0x0000000203027211 */ /* 0x004fc800078ec0ff */
[----:B------:R-:W-:Y:S02]  /*9490*/  LEA R3, R16, R2, 0x3 ;  /* 0x0000000210037211 */ /* 0x000fe400078e18ff */
[----:B------:R-:W-:Y:S02]  /*94a0*/  SHF.L.U32 R2, R17, 0x1f, RZ ;  /* 0x0000001f11027819 */ /* 0x000fe400000006ff */
[----:B-1----:R-:W-:Y:S02]  /*94b0*/  LOP3.LUT R5, R5, 0x7f, RZ, 0xc0, !PT ;  /* 0x0000007f05057812 */ /* 0x002fe400078ec0ff */
[----:B------:R-:W1:Y:S02]  /*94c0*/  SYNCS.PHASECHK.TRANS64.TRYWAIT P2, [R3+URZ+0x28c40], R2 ;  /* 0x028c4002030075a7 */ /* 0x000e64000804017f */
[----:B------:R-:W-:Y:S01]  /*94d0*/  ISETP.NE.AND P1, PT, R5, RZ, PT ;  /* 0x000000ff0500720c */ /* 0x000fe20003f25270 */
[----:B-1----:R-:W-:-:S12]  /*94e0*/  @!P2 BRA `(.L_x_2740) ;  /* 0x0000001400e4a947 */ /* 0x002fd80003800000 */
.L_x_2778:
        /* <DEDUP_REMOVED lines=8> */
.L_x_2741:
[----:B------:R-:W2:Y:S01]  /*9570*/  S2R R10, SR_CgaCtaId ;  /* 0x00000000000a7919 */ /* 0x000ea20000008800 */
[----:B------:R-:W-:Y:S01]  /*9580*/  MOV R5, 0x400 ;  /* 0x0000040000057802 */ /* 0x000fe20000000f00 */
[----:B------:R-:W-:Y:S01]  /*9590*/  UIADD3 UR4, UP0, UR40, 0x370, URZ ;  /* 0x0000037028047890 */ /* 0x000fe2000ff1e03f */
[----:B------:R-:W-:Y:S01]  /*95a0*/  R2UR UR9, R3 ;  /* 0x00000000030972ca */ /* 0x000fe200000e0000 */
[----:B------:R-:W-:Y:S01]  /*95b0*/  UMOV UR6, 0x0 ;  /* 0x0000000000067882 */ /* 0x000fe20000000000 */
[----:B------:R-:W-:Y:S01]  /*95c0*/  R2UR UR12, R0 ;  /* 0x00000000000c72ca */ /* 0x000fe200000e0000 */
[----:B------:R-:W-:Y:S01]  /*95d0*/  UIADD3.X UR5, URZ, UR41, URZ, UP0, !UPT ;  /* 0x000000293f057290 */ /* 0x000fe200087fe43f */
[----:B-----5:R-:W-:Y:S01]  /*95e0*/  R2UR UR13, R4 ;  /* 0x00000000040d72ca */ /* 0x020fe200000e0000 */
[----:B------:R-:W-:Y:S01]  /*95f0*/  UMOV UR7, 0x14f00000 ;  /* 0x14f0000000077882 */ /* 0x000fe20000000000 */
[----:B------:R-:W-:-:S07]  /*9600*/  UMOV UR10, URZ ;  /* 0x0000003f000a7c82 */ /* 0x000fce0008000000 */
[----:B------:R-:W-:Y:S01]  /*9610*/  UIADD3 UR9, UR9, 0x28c30, URZ ;  /* 0x00028c3009097890 */ /* 0x000fe2000fffe03f */
[----:B--2---:R-:W-:-:S04]  /*9620*/  LEA R5, R10, R5, 0x18 ;  /* 0x000000050a057211 */ /* 0x004fc800078ec0ff */
[----:B------:R-:W-:-:S04]  /*9630*/  LEA R5, R16, R5, 0xd ;  /* 0x0000000510057211 */ /* 0x000fc800078e68ff */
[----:B------:R-:W-:Y:S02]  /*9640*/  R2UR UR8, R5 ;  /* 0x00000000050872ca */ /* 0x000fe400000e0000 */
[----:B------:R-:W-:-:S04]  /*9650*/  SHF.L.U32 R5, R9, 0x6, RZ ;  /* 0x0000000609057819 */ /* 0x000fc800000006ff */
[----:B------:R-:W-:-:S07]  /*9660*/  R2UR UR11, R5 ;  /* 0x00000000050b72ca */ /* 0x000fce00000e0000 */
[----:B------:R-:W-:-:S09]  /*9670*/  UIADD3 UR8, UR8, 0x22400, URZ ;  /* 0x0002240008087890 */ /* 0x000fd2000fffe03f */
[----:B------:R2:W-:Y:S01]  /*9680*/  UTMALDG.4D [UR8], [UR4], desc[UR6] ;  /* 0x00000608040075b4 */ /* 0x0005e20008019000 */
[----:B------:R-:W3:Y:S02]  /*9690*/  SYNCS.PHASECHK.TRANS64.TRYWAIT P2, [R3+URZ+0x28c60], R2 ;  /* 0x028c6002030075a7 */ /* 0x000ee4000804017f */
[----:B--23--:R-:W-:Y:S05]  /*96a0*/  @!P2 BRA `(.L_x_2742) ;  /* 0x000000140088a947 */ /* 0x00cfea0003800000 */
.L_x_2779:
[----:B------:R-:W-:Y:S05]  /*96b0*/  @P1 BRA `(.L_x_2743) ;  /* 0x00000000001c1947 */ /* 0x000fea0003800000 */
[----:B------:R-:W3:Y:S01]  /*96c0*/  S2R R9, SR_TID.X ;  /* 0x0000000000097919 */ /* 0x000ee20000002100 */
[----:B-12---:R-:W-:-:S04]  /*96d0*/  IMAD.MOV.U32 R2, RZ, RZ, 0x10000 ;  /* 0x00010000ff027424 */ /* 0x006fc800078e00ff */
[----:B------:R4:W-:Y:S01]  /*96e0*/  SYNCS.ARRIVE.TRANS64 RZ, [R3+URZ+0x28c50], R2 ;  /* 0x028c500203ff79a7 */ /* 0x0009e2000800003f */
[----:B---3--:R-:W-:-:S04]  /*96f0*/  LOP3.LUT R9, R9, 0x1f, RZ, 0xc0, !PT ;  /* 0x0000001f09097812 */ /* 0x008fc800078ec0ff */
[----:B------:R-:W-:-:S13]  /*9700*/  ISETP.NE.AND P1, PT, R9, RZ, PT ;  /* 0x000000ff0900720c */ /* 0x000fda0003f25270 */
[----:B----4-:R-:W-:Y:S05]  /*9710*/  @!P1 BRA `(.L_x_2743) ;  /* 0x0000000000049947 */ /* 0x010fea0003800000 */
[----:B------:R-:W-:Y:S01]  /*9720*/  BPT.TRAP 0x1 ;  /* 0x000000040000795c */ /* 0x000fe20000300000 */
.L_x_2743:
        /* <DEDUP_REMOVED lines=17> */
[----:B---3--:R-:W-:-:S04]  /*9840*/  LEA R2, R9, R2, 0x18 ;  /* 0x0000000209027211 */ /* 0x008fc800078ec0ff */
[----:B------:R-:W-:-:S04]  /*9850*/  LEA R2, R16, R2, 0x10 ;  /* 0x0000000210027211 */ /* 0x000fc800078e80ff */
[----:B------:R-:W-:-:S13]  /*9860*/  R2UR UR14, R2 ;  /* 0x00000000020e72ca */ /* 0x000fda00000e0000 */
[----:B------:R-:W-:Y:S02]  /*9870*/  UIADD3 UR8, UR14, 0x400, URZ ;  /* 0x000004000e087890 */ /* 0x000fe4000fffe03f */
[----:B------:R-:W-:Y:S02]  /*9880*/  UIADD3 UR15, UR14, 0x2400, URZ ;  /* 0x000024000e0f7890 */ /* 0x000fe4000fffe03f */
[----:B------:R-:W-:Y:S02]  /*9890*/  UIADD3 UR16, UR14, 0x4400, URZ ;  /* 0x000044000e107890 */ /* 0x000fe4000fffe03f */
[----:B------:R-:W-:-:S03]  /*98a0*/  UIADD3 UR17, UR14, 0x6400, URZ ;  /* 0x000064000e117890 */ /* 0x000fc6000fffe03f */
[----:B------:R1:W-:Y:S02]  /*98b0*/  UTMALDG.4D [UR8], [UR4], desc[UR6] ;  /* 0x00000608040075b4 */ /* 0x0003e40008019000 */
[----:B-1----:R-:W-:Y:S01]  /*98c0*/  UMOV UR8, UR15 ;  /* 0x0000000f00087c82 */ /* 0x002fe20008000000 */
[----:B------:R-:W-:Y:S01]  /*98d0*/  UMOV UR10, UR18 ;  /* 0x00000012000a7c82 */ /* 0x000fe20008000000 */
[----:B------:R-:W-:Y:S01]  /*98e0*/  UIADD3 UR15, UR14, 0x8400, URZ ;  /* 0x000084000e0f7890 */ /* 0x000fe2000fffe03f */
        /* <DEDUP_REMOVED lines=8> */
[----:B------:R1:W-:Y:S01]  /*9970*/  UTMALDG.4D [UR8], [UR4], desc[UR6] ;  /* 0x00000608040075b4 */ /* 0x0003e20008019000 */
[----:B------:R-:W-:Y:S01]  /*9980*/  UIADD3 UR14, UR14, 0xe400, URZ ;  /* 0x0000e4000e0e7890 */ /* 0x000fe2000fffe03f */
[----:B-1----:R-:W-:Y:S01]  /*9990*/  UMOV UR8, UR15 ;  /* 0x0000000f00087c82 */ /* 0x002fe20008000000 */
[----:B------:R-:W-:Y:S01]  /*99a0*/  UMOV UR10, UR21 ;  /* 0x00000015000a7c82 */ /* 0x000fe20008000000 */
[----:B------:R-:W-:Y:S01]  /*99b0*/  UMOV UR15, 0x180 ;  /* 0x00000180000f7882 */ /* 0x000fe20000000000 */
[----:B------:R1:W-:Y:S02]  /*99c0*/  UTMALDG.4D [UR8], [UR4], desc[UR6] ;  /* 0x00000608040075b4 */ /* 0x0003e40008019000 */
[----:B-1----:R-:W-:Y:S01]  /*99d0*/  UMOV UR8, UR16 ;  /* 0x0000001000087c82 */ /* 0x002fe20008000000 */
[----:B------:R-:W-:-:S02]  /*99e0*/  UMOV UR10, UR22 ;  /* 0x00000016000a7c82 */ /* 0x000fc40008000000 */
[----:B------:R1:W-:Y:S02]  /*99f0*/  UTMALDG.4D [UR8], [UR4], desc[UR6] ;  /* 0x00000608040075b4 */ /* 0x0003e40008019000 */
[----:B-1----:R-:W-:Y:S01]  /*9a00*/  UMOV UR8, UR17 ;  /* 0x0000001100087c82 */ /* 0x002fe20008000000 */
[----:B------:R-:W-:Y:S01]  /*9a10*/  UMOV UR10, UR15 ;  /* 0x0000000f000a7c82 */ /* 0x000fe20008000000 */
[----:B------:R-:W-:Y:S01]  /*9a20*/  UMOV UR15, 0x1c0 ;  /* 0x000001c0000f7882 */ /* 0x000fe20000000000 */
[----:B------:R1:W-:Y:S02]  /*9a30*/  UTMALDG.4D [UR8], [UR4], desc[UR6] ;  /* 0x00000608040075b4 */ /* 0x0003e40008019000 */
[----:B-1----:R-:W-:Y:S01]  /*9a40*/  UMOV UR8, UR14 ;  /* 0x0000000e00087c82 */ /* 0x002fe20008000000 */
[----:B------:R-:W-:Y:S02]  /*9a50*/  UMOV UR10, UR15 ;  /* 0x0000000f000a7c82 */ /* 0x000fe40008000000 */
[----:B------:R2:W-:Y:S02]  /*9a60*/  UTMALDG.4D [UR8], [UR4], desc[UR6] ;  /* 0x00000608040075b4 */ /* 0x0005e40008019000 */
[----:B--2---:R-:W-:Y:S01]  /*9a70*/  NOP ;  /* 0x0000000000007918 */ /* 0x004fe20000000000 */
.L_x_2738:
[----:B------:R-:W-:Y:S05]  /*9a80*/  BSYNC B1 ;  /* 0x0000000000017941 */ /* 0x000fea0003800000 */
.L_x_2737:
[----:B-1----:R-:W-:Y:S01]  /*9a90*/  IADD3 R9, R16, 0x1, RZ ;  /* 0x0000000110097810 */ /* 0x002fe20007ffe0ff */
[----:B------:R-:W-:Y:S03]  /*9aa0*/  BSSY B1, `(.L_x_2744) ;  /* 0x000007d000017945 */ /* 0x000fe60003800000 */
[----:B------:R-:W-:-:S04]  /*9ab0*/  ISETP.NE.AND P1, PT, R9, 0x2, PT ;  /* 0x000000020900780c */ /* 0x000fc80003f25270 */
[----:B------:R-:W-:Y:S02]  /*9ac0*/  SEL R2, RZ, 0x1, P1 ;  /* 0x00000001ff027807 */ /* 0x000fe40000800000 */
[----:B------:R-:W-:Y:S02]  /*9ad0*/  SEL R9, R9, RZ, P1 ;  /* 0x000000ff09097207 */ /* 0x000fe40000800000 */
[----:B------:R-:W-:Y:S01]  /*9ae0*/  LOP3.LUT R17, R17, R2, RZ, 0x3c, !PT ;  /* 0x0000000211117212 */ /* 0x000fe200078e3cff */
[----:B------:R-:W-:Y:S06]  /*9af0*/  @!P6 BRA `(.L_x_2745) ;  /* 0x0000000400dce947 */ /* 0x000fec0003800000 */
[----:B------:R-:W-:Y:S01]  /*9b00*/  VIADD R10, R8, 0xffffffff ;  /* 0xffffffff080a7836 */ /* 0x000fe20000000000 */
        /* <DEDUP_REMOVED lines=19> */
.L_x_2746:
        /* <DEDUP_REMOVED lines=10> */
.L_x_2780:
[----:B------:R-:W-:Y:S05]  /*9ce0*/  @P1 BRA `(.L_x_2748) ;  /* 0x00000000001c1947 */ /* 0x000fea0003800000 */
[----:B------:R-:W2:Y:S01]  /*9cf0*/  S2R R5, SR_TID.X ;  /* 0x0000000000057919 */ /* 0x000ea20000002100 */
[----:B------:R-:W-:-:S04]  /*9d00*/  MOV R12, 0x2000 ;  /* 0x00002000000c7802 */ /* 0x000fc80000000f00 */
[----:B------:R3:W-:Y:S01]  /*9d10*/  SYNCS.ARRIVE.TRANS64 RZ, [R3+URZ+0x28c30], R12 ;  /* 0x028c300c03ff79a7 */ /* 0x0007e2000800003f */
[----:B--2---:R-:W-:-:S04]  /*9d20*/  LOP3.LUT R5, R5, 0x1f, RZ, 0xc0, !PT ;  /* 0x0000001f05057812 */ /* 0x004fc800078ec0ff */
[----:B------:R-:W-:-:S13]  /*9d30*/  ISETP.NE.AND P2, PT, R5, RZ, PT ;  /* 0x000000ff0500720c */ /* 0x000fda0003f45270 */
[----:B---3--:R-:W-:Y:S05]  /*9d40*/  @!P2 BRA `(.L_x_2748) ;  /* 0x000000000004a947 */ /* 0x008fea0003800000 */
[----:B------:R-:W-:Y:S01]  /*9d50*/  BPT.TRAP 0x1 ;  /* 0x000000040000795c */ /* 0x000fe20000300000 */
.L_x_2748:
[----:B------:R-:W2:Y:S01]  /*9d60*/  S2R R11, SR_CgaCtaId ;  /* 0x00000000000b7919 */ /* 0x000ea20000008800 */
        /* <DEDUP_REMOVED lines=12> */
[----:B--2---:R-:W-:-:S05]  /*9e30*/  LEA R5, R11, R5, 0x18 ;  /* 0x000000050b057211 */ /* 0x004fca00078ec0ff */
[----:B------:R-:W-:-:S05]  /*9e40*/  IMAD R5, R9, 0x2000, R5 ;  /* 0x0000200009057824 */ /* 0x000fca00078e0205 */
[----:B------:R-:W-:-:S13]  /*9e50*/  R2UR UR8, R5 ;  /* 0x00000000050872ca */ /* 0x000fda00000e0000 */
[----:B------:R-:W-:-:S09]  /*9e60*/  UIADD3 UR8, UR8, 0x22400, URZ ;  /* 0x0002240008087890 */ /* 0x000fd2000fffe03f */
[----:B------:R2:W-:Y:S01]  /*9e70*/  UTMALDG.4D [UR8], [UR4], desc[UR6] ;  /* 0x00000608040075b4 */ /* 0x0005e20008019000 */
[----:B------:R-:W3:Y:S02]  /*9e80*/  SYNCS.PHASECHK.TRANS64.TRYWAIT P2, [R3+URZ+0x28c60], R2 ;  /* 0x028c6002030075a7 */ /* 0x000ee4000804017f */
[----:B--23--:R-:W-:Y:S05]  /*9e90*/  @!P2 BRA `(.L_x_2749) ;  /* 0x0000000c00b4a947 */ /* 0x00cfea0003800000 */
.L_x_2781:
[----:B------:R-:W-:Y:S05]  /*9ea0*/  @P1 BRA `(.L_x_2750) ;  /* 0x00000000001c1947 */ /* 0x000fea0003800000 */
[----:B------:R-:W3:Y:S01]  /*9eb0*/  S2R R5, SR_TID.X ;  /* 0x0000000000057919 */ /* 0x000ee20000002100 */
[----:B-12---:R-:W-:-:S04]  /*9ec0*/  MOV R2, 0x10000 ;  /* 0x0001000000027802 */ /* 0x006fc80000000f00 */
[----:B------:R4:W-:Y:S01]  /*9ed0*/  SYNCS.ARRIVE.TRANS64 RZ, [R3+URZ+0x28c50], R2 ;  /* 0x028c500203ff79a7 */ /* 0x0009e2000800003f */
[----:B---3--:R-:W-:-:S04]  /*9ee0*/  LOP3.LUT R5, R5, 0x1f, RZ, 0xc0, !PT ;  /* 0x0000001f05057812 */ /* 0x008fc800078ec0ff */
[----:B------:R-:W-:-:S13]  /*9ef0*/  ISETP.NE.AND P1, PT, R5, RZ, PT ;  /* 0x000000ff0500720c */ /* 0x000fda0003f25270 */
[----:B----4-:R-:W-:Y:S05]  /*9f00*/  @!P1 BRA `(.L_x_2750) ;  /* 0x0000000000049947 */ /* 0x010fea0003800000 */
[----:B------:R-:W-:Y:S01]  /*9f10*/  BPT.TRAP 0x1 ;  /* 0x000000040000795c */ /* 0x000fe20000300000 */
.L_x_2750:
        /* <DEDUP_REMOVED lines=17> */
[----:B---3--:R-:W-:-:S05]  /*a030*/  LEA R2, R5, R2, 0x18 ;  /* 0x0000000205027211 */ /* 0x008fca00078ec0ff */
[----:B------:R-:W-:-:S05]  /*a040*/  IMAD R2, R9, 0x10000, R2 ;  /* 0x0001000009027824 */ /* 0x000fca00078e0202 */
        /* <DEDUP_REMOVED lines=33> */
[----:B-1----:R-:W-:Y:S01]  /*a260*/  NOP ;  /* 0x0000000000007918 */ /* 0x002fe20000000000 */
.L_x_2745:
[----:B------:R-:W-:Y:S05]  /*a270*/  BSYNC B1 ;  /* 0x0000000000017941 */ /* 0x000fea0003800000 */
.L_x_2744:
[C---:B------:R-:W-:Y:S02]  /*a280*/  ISETP.GT.AND P2, PT, R8.reuse, 0x1, PT ;  /* 0x000000010800780c */ /* 0x040fe40003f44270 */
[----:B------:R-:W-:Y:S02]  /*a290*/  IADD3 R9, R9, 0x1, RZ ;  /* 0x0000000109097810 */ /* 0x000fe40007ffe0ff */
[----:B------:R-:W-:Y:S02]  /*a2a0*/  IADD3 R8, R8, -0x2, RZ ;  /* 0xfffffffe08087810 */ /* 0x000fe40007ffe0ff */
[----:B------:R-:W-:-:S04]  /*a2b0*/  ISETP.NE.AND P1, PT, R9, 0x2, PT ;  /* 0x000000020900780c */ /* 0x000fc80003f25270 */
[----:B------:R-:W-:Y:S02]  /*a2c0*/  SEL R2, RZ, 0x1, P1 ;  /* 0x00000001ff027807 */ /* 0x000fe40000800000 */
[----:B------:R-:W-:Y:S02]  /*a2d0*/  SEL R16, R9, RZ, P1 ;  /* 0x000000ff09107207 */ /* 0x000fe40000800000 */
[----:B------:R-:W-:Y:S01]  /*a2e0*/  LOP3.LUT R17, R17, R2, RZ, 0x3c, !PT ;  /* 0x0000000211117212 */ /* 0x000fe200078e3cff */
[----:B------:R-:W-:Y:S06]  /*a2f0*/  @P2 BRA `(.L_x_2751) ;  /* 0xffffffec00fc2947 */ /* 0x000fec000383ffff */
.L_x_2736:
[----:B------:R-:W-:Y:S05]  /*a300*/  BSYNC B0 ;  /* 0x0000000000007941 */ /* 0x000fea0003800000 */
.L_x_2727:
[----:B------:R-:W2:Y:S01]  /*a310*/  LDL.LU R2, [R1+0xc] ;  /* 0x00000c0001027983 */ /* 0x000ea20000300800 */
[----:B------:R-:W-:-:S03]  /*a320*/  ULDC UR4, c[0x0][0xda4] ;  /* 0x0003690000047ab9 */ /* 0x000fc60000000800 */
[----:B------:R-:W3:Y:S01]  /*a330*/  LDL.LU R0, [R1+0x18] ;  /* 0x0000180001007983 */ /* 0x000ee20000300800 */
[----:B--2---:R-:W-:Y:S01]  /*a340*/  VIADD R2, R2, UR36 ;  /* 0x0000002402027c36 */ /* 0x004fe20008000000 */
[----:B---3--:R-:W-:-:S04]  /*a350*/  IADD3 R0, R0, 0x1, RZ ;  /* 0x0000000100007810 */ /* 0x008fc80007ffe0ff */
[----:B------:R2:W-:Y:S01]  /*a360*/  STL [R1+0xc], R2 ;  /* 0x00000c0201007387 */ /* 0x0005e20000100800 */
[----:B------:R-:W-:-:S03]  /*a370*/  ISETP.GE.AND P0, PT, R2, UR4, PT ;  /* 0x0000000402007c0c */ /* 0x000fc6000bf06270 */
[----:B------:R2:W-:Y:S10]  /*a380*/  STL [R1+0x18], R0 ;  /* 0x0000180001007387 */ /* 0x0005f40000100800 */
[----:B--2---:R-:W-:Y:S05]  /*a390*/  @!P0 BRA `(.L_x_2752) ;  /* 0xffffffd000c48947 */ /* 0x004fea000383ffff */
[----:B------:R-:W-:-:S07]  /*a3a0*/  LOP3.LUT R2, R0, 0x1, RZ, 0xc, !PT ;  /* 0x0000000100027812 */ /* 0x000fce00078e0cff */
.L_x_2710:
[----:B------:R-:W2:Y:S01]  /*a3b0*/  S2R R3, SR_CgaCtaId ;  /* 0x0000000000037919 */ /* 0x000ea20000008800 */
[----:B------:R-:W-:Y:S01]  /*a3c0*/  MOV R0, 0x400 ;  /* 0x0000040000007802 */ /* 0x000fe20000000f00 */
[----:B------:R-:W-:Y:S03]  /*a3d0*/  BSSY B0, `(.L_x_2753) ;  /* 0x0000005000007945 */ /* 0x000fe60003800000 */
[----:B--2---:R-:W-:Y:S02]  /*a3e0*/  LEA R0, R3, R0, 0x18 ;  /* 0x0000000003007211 */ /* 0x004fe400078ec0ff */
[----:B------:R-:W-:-:S04]  /*a3f0*/  SHF.L.U32 R3, R2, 0x1f, RZ ;  /* 0x0000001f02037819 */ /* 0x000fc800000006ff */
[----:B------:R-:W2:Y:S02]  /*a400*/  SYNCS.PHASECHK.TRANS64.TRYWAIT P0, [R0+URZ+0x28c20], R3 ;  /* 0x028c2003000075a7 */ /* 0x000ea4000800017f */
[----:B--2---:R-:W-:Y:S05]  /*a410*/  @!P0 BRA `(.L_x_2754) ;  /* 0x0000000800688947 */ /* 0x004fea0003800000 */
.L_x_2782:
[----:B------:R-:W-:Y:S05]  /*a420*/  BSYNC B0 ;  /* 0x0000000000007941 */ /* 0x000fea0003800000 */
.L_x_2753:
[----:B------:R-:W-:-:S03]  /*a430*/  UMOV UR4, 0xffffffff ;  /* 0xffffffff00047882 */ /* 0x000fc60000000000 */
[----:B------:R-:W-:Y:S05]  /*a440*/  BRA.DIV UR4, `(.L_x_2755) ;  /* 0x0000000a04707947 */ /* 0x000fea000b800000 */
[----:B------:R-:W3:Y:S02]  /*a450*/  S2R R2, SR_TID.X ;  /* 0x0000000000027919 */ /* 0x000ee40000002100 */
[----:B---3--:R-:W-:-:S04]  /*a460*/  SHF.R.U32.HI R2, RZ, 0x5, R2 ;  /* 0x00000005ff027819 */ /* 0x008fc80000011602 */
[----:B------:R-:W-:-:S05]  /*a470*/  LOP3.LUT R2, R2, 0x3, RZ, 0xc0, !PT ;  /* 0x0000000302027812 */ /* 0x000fca00078ec0ff */
[----:B------:R3:W4:Y:S02]  /*a480*/  SHFL.IDX PT, R14, R2, RZ, 0x1f ;  /* 0x00001fff020e7589 */ /* 0x00072400000e0000 */
.L_x_2785:
[----:B----4-:R-:W-:Y:S01]  /*a490*/  ISETP.NE.AND P0, PT, R14, RZ, PT ;  /* 0x000000ff0e00720c */ /* 0x010fe20003f05270 */
[----:B------:R-:W-:-:S12]  /*a4a0*/  BSSY B0, `(.L_x_2756) ;  /* 0x0000024000007945 */ /* 0x000fd80003800000 */
[----:B------:R-:W-:Y:S05]  /*a4b0*/  @P0 BRA `(.L_x_2757) ;  /* 0x0000000000880947 */ /* 0x000fea0003800000 */
[----:B------:R-:W-:-:S03]  /*a4c0*/  UMOV UR4, 0xffffffff ;  /* 0xffffffff00047882 */ /* 0x000fc60000000000 */
[----:B------:R-:W-:Y:S05]  /*a4d0*/  BRA.DIV UR4, `(.L_x_2758) ;  /* 0x0000000a04807947 */ /* 0x000fea000b800000 */
[----:B------:R-:W-:-:S13]  /*a4e0*/  ELECT P6, URZ, PT ;  /* 0x00000000003f782f */ /* 0x000fda00038c0000 */
.L_x_2788:
[----:B------:R-:W-:Y:S05]  /*a4f0*/  @!P6 BRA `(.L_x_2757) ;  /* 0x000000000078e947 */ /* 0x000fea0003800000 */
[----:B------:R-:W-:-:S06]  /*a500*/  ULOP3.LUT UR4, UR38, 0x2, URZ, 0xfc, !UPT ;  /* 0x0000000226047892 */ /* 0x000fcc000f8efc3f */
[----:B---3--:R-:W-:-:S04]  /*a510*/  MOV R2, UR4 ;  /* 0x0000000400027c02 */ /* 0x008fc80008000f00 */
[----:B------:R-:W-:-:S13]  /*a520*/  ISETP.NE.AND P2, PT, R2, 0x3, PT ;  /* 0x000000030200780c */ /* 0x000fda0003f45270 */
[----:B------:R-:W-:Y:S05]  /*a530*/  @!P2 BRA `(.L_x_2759) ;  /* 0x000000000004a947 */ /* 0x000fea0003800000 */
[----:B------:R-:W-:Y:S01]  /*a540*/  BPT.TRAP 0x1 ;  /* 0x000000040000795c */ /* 0x000fe20000300000 */
.L_x_2759:
[----:B--2---:R-:W-:Y:S01]  /*a550*/  VIADD R3, R0, 0x28c40 ;  /* 0x00028c4000037836 */ /* 0x004fe20000000000 */
[----:B------:R-:W-:Y:S02]  /*a560*/  SHF.L.U32 R5, R17, 0x1f, RZ ;  /* 0x0000001f11057819 */ /* 0x000fe400000006ff */
[C---:B------:R-:W-:Y:S02]  /*a570*/  IADD3 R2, R16.reuse, 0x1, RZ ;  /* 0x0000000110027810 */ /* 0x040fe40007ffe0ff */
[----:B------:R-:W-:Y:S02]  /*a580*/  LEA R6, R16, R3, 0x3 ;  /* 0x0000000310067211 */ /* 0x000fe400078e18ff */
[----:B------:R-:W-:Y:S02]  /*a590*/  ISETP.NE.AND P1, PT, R2, 0x2, PT ;  /* 0x000000020200780c */ /* 0x000fe40003f25270 */
[----:B------:R-:W2:Y:S02]  /*a5a0*/  SYNCS.PHASECHK.TRANS64.TRYWAIT P0, [R6+URZ], R5 ;  /* 0x00000005060075a7 */ /* 0x000ea4000800017f */
[----:B------:R-:W-:-:S04]  /*a5b0*/  SEL R4, RZ, 0x1, P1 ;  /* 0x00000001ff047807 */ /* 0x000fc80000800000 */
[----:B------:R-:W-:Y:S02]  /*a5c0*/  LOP3.LUT R17, R17, R4, RZ, 0x3c, !PT ;  /* 0x0000000411117212 */ /* 0x000fe400078e3cff */
[----:B------:R-:W-:Y:S02]  /*a5d0*/  SEL R4, R2, RZ, P1 ;  /* 0x000000ff02047207 */ /* 0x000fe40000800000 */
[----:B------:R-:W-:-:S03]  /*a5e0*/  SHF.L.U32 R2, R17, 0x1f, RZ ;  /* 0x0000001f11027819 */ /* 0x000fc600000006ff */
[----:B------:R-:W-:Y:S01]  /*a5f0*/  IMAD R3, R4, 0x8, R3 ;  /* 0x0000000804037824 */ /* 0x000fe200078e0203 */
[----:B--2---:R-:W-:Y:S06]  /*a600*/  @!P0 BRA `(.L_x_2760) ;  /* 0x0000000800548947 */ /* 0x004fec0003800000 */
.L_x_2789:
[----:B------:R-:W3:Y:S02]  /*a610*/  SYNCS.PHASECHK.TRANS64.TRYWAIT P0, [R3+URZ], R2 ;  /* 0x00000002030075a7 */ /* 0x000ee4000800017f */
[----:B---3--:R-:W-:Y:S05]  /*a620*/  @!P0 BRA `(.L_x_2761) ;  /* 0x0000000800608947 */ /* 0x008fea0003800000 */
.L_x_2790:
[----:B------:R-:W-:Y:S05]  /*a630*/  @!P2 BRA `(.L_x_2762) ;  /* 0x000000000004a947 */ /* 0x000fea0003800000 */
[----:B------:R-:W-:Y:S01]  /*a640*/  BPT.TRAP 0x1 ;  /* 0x000000040000795c */ /* 0x000fe20000300000 */
.L_x_2762:
[----:B---3--:R-:W-:-:S04]  /*a650*/  IADD3 R3, R0, 0x28c60, RZ ;  /* 0x00028c6000037810 */ /* 0x008fc80007ffe0ff */
[----:B------:R-:W-:-:S04]  /*a660*/  LEA R16, R16, R3, 0x3 ;  /* 0x0000000310107211 */ /* 0x000fc800078e18ff */
[----:B------:R-:W3:Y:S02]  /*a670*/  SYNCS.PHASECHK.TRANS64.TRYWAIT P0, [R16+URZ], R5 ;  /* 0x00000005100075a7 */ /* 0x000ee4000800017f */
[----:B---3--:R-:W-:Y:S05]  /*a680*/  @!P0 BRA `(.L_x_2763) ;  /* 0x00000008005c8947 */ /* 0x008fea0003800000 */
.L_x_2791:
[----:B------:R-:W-:-:S07]  /*a690*/  IMAD R3, R4, 0x8, R3 ;  /* 0x0000000804037824 */ /* 0x000fce00078e0203 */
.L_x_2764:
[----:B----4-:R4:W1:Y:S02]  /*a6a0*/  SYNCS.PHASECHK.TRANS64.TRYWAIT P0, [R3+URZ], R2 ;  /* 0x00000002030075a7 */ /* 0x010864000800017f */
[----:B-1----:R-:W-:Y:S05]  /*a6b0*/  @!P0 NANOSLEEP.SYNCS 0x989680 ;  /* 0x009896800000895d */ /* 0x002fea0003900000 */
[----:B------:R-:W1:Y:S02]  /*a6c0*/  @!P0 SYNCS.PHASECHK.TRANS64 P0, [R3+URZ], R2 ;  /* 0x00000002030085a7 */ /* 0x000e64000800007f */
[----:B-1----:R-:W-:Y:S05]  /*a6d0*/  @!P0 BRA `(.L_x_2764) ;  /* 0xfffffffc00f08947 */ /* 0x002fea000383ffff */
.L_x_2757:
[----:B------:R-:W-:Y:S05]  /*a6e0*/  BSYNC B0 ;  /* 0x0000000000007941 */ /* 0x000fea0003800000 */
.L_x_2756:
[----:B------:R-:W-:Y:S05]  /*a6f0*/  EXIT ;  /* 0x000000000000794d */ /* 0x000fea0003800000 */
.L_x_2678:
[----:B-1----:R-:W-:-:S04]  /*a700*/  MOV R3, UR16 ;  /* 0x0000001000037c02 */ /* 0x002fc80008000f00 */
[----:B------:R1:W2:Y:S03]  /*a710*/  SYNCS.PHASECHK.TRANS64.TRYWAIT P0, [R3+URZ+0x28c50], R0 ;  /* 0x028c5000030075a7 */ /* 0x0002a6000800017f */
[----:B--2---:R-:W-:Y:S05]  /*a720*/  @!P0 NANOSLEEP.SYNCS 0x989680 ;  /* 0x009896800000895d */ /* 0x004fea0003900000 */
[----:B------:R-:W2:Y:S02]  /*a730*/  @!P0 SYNCS.PHASECHK.TRANS64 P0, [R3+URZ+0x28c50], R0 ;  /* 0x028c5000030085a7 */ /* 0x000ea4000800007f */
[----:B--2---:R-:W-:Y:S05]  /*a740*/  @!P0 BRA `(.L_x_2678) ;  /* 0xfffffffc00ec8947 */ /* 0x004fea000383ffff */
[----:B------:R-:W-:Y:S05]  /*a750*/  BRA `(.L_x_2765) ;  /* 0xffffff6800847947 */ /* 0x000fea000383ffff */
.L_x_2683:
[----:B--2---:R-:W-:-:S04]  /*a760*/  MOV R4, UR6 ;  /* 0x0000000600047c02 */ /* 0x004fc80008000f00 */
[----:B------:R2:W3:Y:S03]  /*a770*/  SYNCS.PHASECHK.TRANS64.TRYWAIT P0, [R4+URZ+0x28c50], R3 ;  /* 0x028c5003040075a7 */ /* 0x0004e6000800017f */
[----:B---3--:R-:W-:Y:S05]  /*a780*/  @!P0 NANOSLEEP.SYNCS 0x989680 ;  /* 0x009896800000895d */ /* 0x008fea0003900000 */
[----:B------:R-:W3:Y:S02]  /*a790*/  @!P0 SYNCS.PHASECHK.TRANS64 P0, [R4+URZ+0x28c50], R3 ;  /* 0x028c5003040085a7 */ /* 0x000ee4000800007f */
[----:B---3--:R-:W-:Y:S05]  /*a7a0*/  @!P0 BRA `(.L_x_2683) ;  /* 0xfffffffc00ec8947 */ /* 0x008fea000383ffff */
[----:B------:R-:W-:Y:S05]  /*a7b0*/  BRA `(.L_x_2682) ;  /* 0xffffff7400987947 */ /* 0x000fea000383ffff */
.L_x_2687:
[----:B-1----:R-:W-:-:S04]  /*a7c0*/  IMAD.U32 R3, RZ, RZ, UR46 ;  /* 0x0000002eff037e24 */ /* 0x002fc8000f8e00ff */
[----:B------:R1:W2:Y:S03]  /*a7d0*/  SYNCS.PHASECHK.TRANS64.TRYWAIT P1, [R3+URZ+0x28c00], R0 ;  /* 0x028c0000030075a7 */ /* 0x0002a6000802017f */
[----:B--2---:R-:W-:Y:S05]  /*a7e0*/  @!P1 NANOSLEEP.SYNCS 0x989680 ;  /* 0x009896800000995d */ /* 0x004fea0003900000 */
[----:B------:R-:W2:Y:S02]  /*a7f0*/  @!P1 SYNCS.PHASECHK.TRANS64 P1, [R3+URZ+0x28c00], R0 ;  /* 0x028c0000030095a7 */ /* 0x000ea4000802007f */
[----:B--2---:R-:W-:Y:S05]  /*a800*/  @!P1 BRA `(.L_x_2687) ;  /* 0xfffffffc00ec9947 */ /* 0x004fea000383ffff */
[----:B------:R-:W-:Y:S05]  /*a810*/  BRA `(.L_x_2766) ;  /* 0xffffff8000e47947 */ /* 0x000fea000383ffff */
.L_x_2691:
[----:B---3--:R3:W4:Y:S02]  /*a820*/  SYNCS.PHASECHK.TRANS64.TRYWAIT P1, [R7+URZ+0x28c30], R12 ;  /* 0x028c300c070075a7 */ /* 0x008724000802017f */
[----:B----4-:R-:W-:Y:S05]  /*a830*/  @!P1 NANOSLEEP.SYNCS 0x989680 ;  /* 0x009896800000995d */ /* 0x010fea0003900000 */
[----:B------:R-:W4:Y:S02]  /*a840*/  @!P1 SYNCS.PHASECHK.TRANS64 P1, [R7+URZ+0x28c30], R12 ;  /* 0x028c300c070095a7 */ /* 0x000f24000802007f */
[----:B----4-:R-:W-:Y:S05]  /*a850*/  @!P1 BRA `(.L_x_2691) ;  /* 0xfffffffc00f09947 */ /* 0x010fea000383ffff */
[----:B------:R-:W-:Y:S05]  /*a860*/  BRA `(.L_x_2690) ;  /* 0xffffff8400007947 */ /* 0x000fea000383ffff */
.L_x_2695:
[----:B---3--:R3:W4:Y:S02]  /*a870*/  SYNCS.PHASECHK.TRANS64.TRYWAIT P2, [R7+URZ+0x28c50], R12 ;  /* 0x028c500c070075a7 */ /* 0x008724000804017f */
[----:B----4-:R-:W-:Y:S05]  /*a880*/  @!P2 NANOSLEEP.SYNCS 0x989680 ;  /* 0x009896800000a95d */ /* 0x010fea0003900000 */
[----:B------:R-:W4:Y:S02]  /*a890*/  @!P2 SYNCS.PHASECHK.TRANS64 P2, [R7+URZ+0x28c50], R12 ;  /* 0x028c500c0700a5a7 */ /* 0x000f24000804007f */
[----:B----4-:R-:W-:Y:S05]  /*a8a0*/  @!P2 BRA `(.L_x_2695) ;  /* 0xfffffffc00f0a947 */ /* 0x010fea000383ffff */
[----:B------:R-:W-:Y:S05]  /*a8b0*/  BRA `(.L_x_2694) ;  /* 0xffffff9400147947 */ /* 0x000fea000383ffff */
.L_x_2700:
[----:B---3--:R-:W-:-:S04]  /*a8c0*/  MOV R0, UR22 ;  /* 0x0000001600007c02 */ /* 0x008fc80008000f00 */
[----:B------:R3:W4:Y:S03]  /*a8d0*/  SYNCS.PHASECHK.TRANS64.TRYWAIT P3, [R0+URZ+0x28c30], R7 ;  /* 0x028c3007000075a7 */ /* 0x000726000806017f */
[----:B----4-:R-:W-:Y:S05]  /*a8e0*/  @!P3 NANOSLEEP.SYNCS 0x989680 ;  /* 0x009896800000b95d */ /* 0x010fea0003900000 */
[----:B------:R-:W4:Y:S02]  /*a8f0*/  @!P3 SYNCS.PHASECHK.TRANS64 P3, [R0+URZ+0x28c30], R7 ;  /* 0x028c30070000b5a7 */ /* 0x000f24000806007f */
[----:B----4-:R-:W-:Y:S05]  /*a900*/  @!P3 BRA `(.L_x_2700) ;  /* 0xfffffffc00ecb947 */ /* 0x010fea000383ffff */
[----:B------:R-:W-:Y:S05]  /*a910*/  BRA `(.L_x_2699) ;  /* 0xffffff9400f47947 */ /* 0x000fea000383ffff */
.L_x_2704:
[----:B---3--:R3:W1:Y:S02]  /*a920*/  SYNCS.PHASECHK.TRANS64.TRYWAIT P3, [R170+URZ+0x28c50], R7 ;  /* 0x028c5007aa0075a7 */ /* 0x008664000806017f */
[----:B-1----:R-:W-:Y:S05]  /*a930*/  @!P3 NANOSLEEP.SYNCS 0x989680 ;  /* 0x009896800000b95d */ /* 0x002fea0003900000 */
[----:B------:R-:W1:Y:S02]  /*a940*/  @!P3 SYNCS.PHASECHK.TRANS64 P3, [R170+URZ+0x28c50], R7 ;  /* 0x028c5007aa00b5a7 */ /* 0x000e64000806007f */
[----:B-1----:R-:W-:Y:S05]  /*a950*/  @!P3 BRA `(.L_x_2704) ;  /* 0xfffffffc00f0b947 */ /* 0x002fea000383ffff */
[----:B------:R-:W-:Y:S05]  /*a960*/  BRA `(.L_x_2703) ;  /* 0xffffffac00287947 */ /* 0x000fea000383ffff */
.L_x_2715:
[----:B------:R-:W1:Y:S01]  /*a970*/  S2R R5, SR_TID.X ;  /* 0x0000000000057919 */ /* 0x000e620000002100 */
[----:B------:R-:W-:Y:S01]  /*a980*/  BSSY B0, `(.L_x_2767) ;  /* 0x000000a000007945 */ /* 0x000fe20003800000 */
[----:B------:R-:W-:Y:S01]  /*a990*/  IMAD.MOV.U32 R12, RZ, RZ, RZ ;  /* 0x000000ffff0c7224 */ /* 0x000fe200078e00ff */
[----:B------:R-:W-:Y:S02]  /*a9a0*/  MOV R11, 0x1f ;  /* 0x0000001f000b7802 */ /* 0x000fe40000000f00 */
[----:B------:R-:W-:Y:S02]  /*a9b0*/  MOV R15, 0xffffffff ;  /* 0xffffffff000f7802 */ /* 0x000fe40000000f00 */
[----:B-1----:R-:W-:-:S04]  /*a9c0*/  SHF.R.U32.HI R5, RZ, 0x5, R5 ;  /* 0x00000005ff057819 */ /* 0x002fc80000011605 */
[----:B------:R-:W-:-:S04]  /*a9d0*/  LOP3.LUT R5, R5, 0x3, RZ, 0xc0, !PT ;  /* 0x0000000305057812 */ /* 0x000fc800078ec0ff */
[----:B------:R-:W-:-:S07]  /*a9e0*/  MOV R13, R5 ;  /* 0x00000005000d7202 */ /* 0x000fce0000000f00 */
[----:B------:R-:W-:Y:S05]  /*a9f0*/  WARPSYNC.COLLECTIVE R15, `(.L_x_2768) ;  /* 0x000000000f087348 */ /* 0x000fea0003c00000 */
[----:B------:R1:W2:Y:S02]  /*aa00*/  SHFL.IDX P6, R14, R13, R12, R11 ;  /* 0x0000000c0d0e7389 */ /* 0x0002a400000c000b */
[----:B-12---:R-:W-:Y:S01]  /*aa10*/  ENDCOLLECTIVE ;  /* 0x000000000000791b */ /* 0x006fe20003800000 */
.L_x_2768:
[----:B------:R-:W-:Y:S05]  /*aa20*/  BSYNC B0 ;  /* 0x0000000000007941 */ /* 0x000fea0003800000 */
.L_x_2767:
[----:B------:R-:W-:Y:S05]  /*aa30*/  BRA `(.L_x_2769) ;  /* 0xffffffd400387947 */ /* 0x000fea000383ffff */
.L_x_2716:
[----:B------:R-:W-:Y:S01]  /*aa40*/  BSSY B0, `(.L_x_2770) ;  /* 0x0000006000007945 */ /* 0x000fe20003800000 */
[----:B------:R-:W-:-:S07]  /*aa50*/  IMAD.MOV.U32 R15, RZ, RZ, -0x1 ;  /* 0xffffffffff0f7424 */ /* 0x000fce00078e00ff */
[----:B------:R-:W-:Y:S05]  /*aa60*/  WARPSYNC.COLLECTIVE R15, `(.L_x_2771) ;  /* 0x000000000f0c7348 */ /* 0x000fea0003c00000 */
[----:B------:R-:W-:Y:S02]  /*aa70*/  ELECT P6, UR62, PT ;  /* 0x00000000003e782f */ /* 0x000fe400038c0000 */
[----:B------:R-:W-:Y:S01]  /*aa80*/  MOV R14, UR62 ;  /* 0x0000003e000e7c02 */ /* 0x000fe20008000f00 */
[----:B------:R-:W-:Y:S10]  /*aa90*/  ENDCOLLECTIVE ;  /* 0x000000000000791b */ /* 0x000ff40003800000 */
.L_x_2771:
[----:B------:R-:W-:Y:S05]  /*aaa0*/  BSYNC B0 ;  /* 0x0000000000007941 */ /* 0x000fea0003800000 */
.L_x_2770:
[----:B------:R-:W-:Y:S05]  /*aab0*/  BRA `(.L_x_2772) ;  /* 0xffffffd400307947 */ /* 0x000fea000383ffff */
.L_x_2719:
[----:B--2---:R2:W3:Y:S02]  /*aac0*/  SYNCS.PHASECHK.TRANS64.TRYWAIT P1, [R5+URZ+0x28c40], R10 ;  /* 0x028c400a050075a7 */ /* 0x0044e4000802017f */
[----:B---3--:R-:W-:Y:S05]  /*aad0*/  @!P1 NANOSLEEP.SYNCS 0x989680 ;  /* 0x009896800000995d */ /* 0x008fea0003900000 */
[----:B------:R-:W3:Y:S02]  /*aae0*/  @!P1 SYNCS.PHASECHK.TRANS64 P1, [R5+URZ+0x28c40], R10 ;  /* 0x028c400a050095a7 */ /* 0x000ee4000802007f */
[----:B---3--:R-:W-:Y:S05]  /*aaf0*/  @!P1 BRA `(.L_x_2719) ;  /* 0xfffffffc00f09947 */ /* 0x008fea000383ffff */
[----:B------:R-:W-:Y:S05]  /*ab00*/  BRA `(.L_x_2773) ;  /* 0xffffffd400907947 */ /* 0x000fea000383ffff */
.L_x_2722:
[----:B--2---:R-:W2:Y:S01]  /*ab10*/  S2R R10, SR_CgaCtaId ;  /* 0x00000000000a7919 */ /* 0x004ea20000008800 */
[----:B------:R-:W-:-:S04]  /*ab20*/  MOV R8, 0x400 ;  /* 0x0000040000087802 */ /* 0x000fc80000000f00 */
[----:B--2---:R-:W-:-:S04]  /*ab30*/  LEA R8, R10, R8, 0x18 ;  /* 0x000000080a087211 */ /* 0x004fc800078ec0ff */
[----:B------:R2:W3:Y:S03]  /*ab40*/  SYNCS.PHASECHK.TRANS64.TRYWAIT P1, [R8+URZ+0x28c20], R5 ;  /* 0x028c2005080075a7 */ /* 0x0004e6000802017f */
[----:B---3--:R-:W-:Y:S05]  /*ab50*/  @!P1 NANOSLEEP.SYNCS 0x989680 ;  /* 0x009896800000995d */ /* 0x008fea0003900000 */
[----:B------:R-:W3:Y:S02]  /*ab60*/  @!P1 SYNCS.PHASECHK.TRANS64 P1, [R8+URZ+0x28c20], R5 ;  /* 0x028c2005080095a7 */ /* 0x000ee4000802007f */
[----:B---3--:R-:W-:Y:S05]  /*ab70*/  @!P1 BRA `(.L_x_2722) ;  /* 0xfffffffc00e49947 */ /* 0x008fea000383ffff */
[----:B------:R-:W-:Y:S05]  /*ab80*/  BRA `(.L_x_2774) ;  /* 0xffffffd800547947 */ /* 0x000fea000383ffff */
.L_x_2725:
[----:B--2---:R2:W3:Y:S02]  /*ab90*/  SYNCS.PHASECHK.TRANS64.TRYWAIT P1, [R8+URZ+0x28c60], R5 ;  /* 0x028c6005080075a7 */ /* 0x0044e4000802017f */
[----:B---3--:R-:W-:Y:S05]  /*aba0*/  @!P1 NANOSLEEP.SYNCS 0x989680 ;  /* 0x009896800000995d */ /* 0x008fea0003900000 */
[----:B------:R-:W3:Y:S02]  /*abb0*/  @!P1 SYNCS.PHASECHK.TRANS64 P1, [R8+URZ+0x28c60], R5 ;  /* 0x028c6005080095a7 */ /* 0x000ee4000802007f */
[----:B---3--:R-:W-:Y:S05]  /*abc0*/  @!P1 BRA `(.L_x_2725) ;  /* 0xfffffffc00f09947 */ /* 0x008fea000383ffff */
[----:B------:R-:W-:Y:S05]  /*abd0*/  BRA `(.L_x_2775) ;  /* 0xffffffd800747947 */ /* 0x000fea000383ffff */
.L_x_2732:
[----:B--2---:R2:W3:Y:S02]  /*abe0*/  SYNCS.PHASECHK.TRANS64.TRYWAIT P2, [R2+URZ+0x28c40], R3 ;  /* 0x028c4003020075a7 */ /* 0x0044e4000804017f */
[----:B---3--:R-:W-:Y:S05]  /*abf0*/  @!P2 NANOSLEEP.SYNCS 0x989680 ;  /* 0x009896800000a95d */ /* 0x008fea0003900000 */
[----:B------:R-:W3:Y:S02]  /*ac00*/  @!P2 SYNCS.PHASECHK.TRANS64 P2, [R2+URZ+0x28c40], R3 ;  /* 0x028c40030200a5a7 */ /* 0x000ee4000804007f */
[----:B---3--:R-:W-:Y:S05]  /*ac10*/  @!P2 BRA `(.L_x_2732) ;  /* 0xfffffffc00f0a947 */ /* 0x008fea000383ffff */
[----:B------:R-:W-:Y:S05]  /*ac20*/  BRA `(.L_x_2776) ;  /* 0xffffffe0001c7947 */ /* 0x000fea000383ffff */
.L_x_2734:
[----:B---3--:R3:W4:Y:S02]  /*ac30*/  SYNCS.PHASECHK.TRANS64.TRYWAIT P2, [R2+URZ+0x28c60], R3 ;  /* 0x028c6003020075a7 */ /* 0x008724000804017f */
[----:B----4-:R-:W-:Y:S05]  /*ac40*/  @!P2 NANOSLEEP.SYNCS 0x989680 ;  /* 0x009896800000a95d */ /* 0x010fea0003900000 */
[----:B------:R-:W4:Y:S02]  /*ac50*/  @!P2 SYNCS.PHASECHK.TRANS64 P2, [R2+URZ+0x28c60], R3 ;  /* 0x028c60030200a5a7 */ /* 0x000f24000804007f */
[----:B----4-:R-:W-:Y:S05]  /*ac60*/  @!P2 BRA `(.L_x_2734) ;  /* 0xfffffffc00f0a947 */ /* 0x010fea000383ffff */
[----:B------:R-:W-:Y:S05]  /*ac70*/  BRA `(.L_x_2777) ;  /* 0xffffffe000787947 */ /* 0x000fea000383ffff */
.L_x_2740:
[----:B-1----:R1:W2:Y:S02]  /*ac80*/  SYNCS.PHASECHK.TRANS64.TRYWAIT P2, [R3+URZ+0x28c40], R2 ;  /* 0x028c4002030075a7 */ /* 0x0022a4000804017f */
[----:B--2---:R-:W-:Y:S05]  /*ac90*/  @!P2 NANOSLEEP.SYNCS 0x989680 ;  /* 0x009896800000a95d */ /* 0x004fea0003900000 */
[----:B------:R-:W2:Y:S02]  /*aca0*/  @!P2 SYNCS.PHASECHK.TRANS64 P2, [R3+URZ+0x28c40], R2 ;  /* 0x028c40020300a5a7 */ /* 0x000ea4000804007f */
[----:B--2---:R-:W-:Y:S05]  /*acb0*/  @!P2 BRA `(.L_x_2740) ;  /* 0xfffffffc00f0a947 */ /* 0x004fea000383ffff */
[----:B------:R-:W-:Y:S05]  /*acc0*/  BRA `(.L_x_2778) ;  /* 0xffffffe800087947 */ /* 0x000fea000383ffff */
.L_x_2742:
[----:B--2---:R2:W3:Y:S02]  /*acd0*/  SYNCS.PHASECHK.TRANS64.TRYWAIT P2, [R3+URZ+0x28c60], R2 ;  /* 0x028c6002030075a7 */ /* 0x0044e4000804017f */
[----:B---3--:R-:W-:Y:S05]  /*ace0*/  @!P2 NANOSLEEP.SYNCS 0x989680 ;  /* 0x009896800000a95d */ /* 0x008fea0003900000 */
[----:B------:R-:W3:Y:S02]  /*acf0*/  @!P2 SYNCS.PHASECHK.TRANS64 P2, [R3+URZ+0x28c60], R2 ;  /* 0x028c60020300a5a7 */ /* 0x000ee4000804007f */
[----:B---3--:R-:W-:Y:S05]  /*ad00*/  @!P2 BRA `(.L_x_2742) ;  /* 0xfffffffc00f0a947 */ /* 0x008fea000383ffff */
[----:B------:R-:W-:Y:S05]  /*ad10*/  BRA `(.L_x_2779) ;  /* 0xffffffe800647947 */ /* 0x000fea000383ffff */
.L_x_2747:
[----:B-1----:R1:W2:Y:S02]  /*ad20*/  SYNCS.PHASECHK.TRANS64.TRYWAIT P2, [R3+URZ+0x28c40], R2 ;  /* 0x028c4002030075a7 */ /* 0x0022a4000804017f */
[----:B--2---:R-:W-:Y:S05]  /*ad30*/  @!P2 NANOSLEEP.SYNCS 0x989680 ;  /* 0x009896800000a95d */ /* 0x004fea0003900000 */
[----:B------:R-:W2:Y:S02]  /*ad40*/  @!P2 SYNCS.PHASECHK.TRANS64 P2, [R3+URZ+0x28c40], R2 ;  /* 0x028c40020300a5a7 */ /* 0x000ea4000804007f */
[----:B--2---:R-:W-:Y:S05]  /*ad50*/  @!P2 BRA `(.L_x_2747) ;  /* 0xfffffffc00f0a947 */ /* 0x004fea000383ffff */
[----:B------:R-:W-:Y:S05]  /*ad60*/  BRA `(.L_x_2780) ;  /* 0xffffffec00dc7947 */ /* 0x000fea000383ffff */
.L_x_2749:
[----:B--2---:R2:W3:Y:S02]  /*ad70*/  SYNCS.PHASECHK.TRANS64.TRYWAIT P2, [R3+URZ+0x28c60], R2 ;  /* 0x028c6002030075a7 */ /* 0x0044e4000804017f */
[----:B---3--:R-:W-:Y:S05]  /*ad80*/  @!P2 NANOSLEEP.SYNCS 0x989680 ;  /* 0x009896800000a95d */ /* 0x008fea0003900000 */
[----:B------:R-:W3:Y:S02]  /*ad90*/  @!P2 SYNCS.PHASECHK.TRANS64 P2, [R3+URZ+0x28c60], R2 ;  /* 0x028c60020300a5a7 */ /* 0x000ee4000804007f */
[----:B---3--:R-:W-:Y:S05]  /*ada0*/  @!P2 BRA `(.L_x_2749) ;  /* 0xfffffffc00f0a947 */ /* 0x008fea000383ffff */
[----:B------:R-:W-:Y:S05]  /*adb0*/  BRA `(.L_x_2781) ;  /* 0xfffffff000387947 */ /* 0x000fea000383ffff */
.L_x_2754:
[----:B--2---:R2:W3:Y:S02]  /*adc0*/  SYNCS.PHASECHK.TRANS64.TRYWAIT P0, [R0+URZ+0x28c20], R3 ;  /* 0x028c2003000075a7 */ /* 0x0044e4000800017f */
[----:B---3--:R-:W-:Y:S05]  /*add0*/  @!P0 NANOSLEEP.SYNCS 0x989680 ;  /* 0x009896800000895d */ /* 0x008fea0003900000 */
[----:B------:R-:W3:Y:S02]  /*ade0*/  @!P0 SYNCS.PHASECHK.TRANS64 P0, [R0+URZ+0x28c20], R3 ;  /* 0x028c2003000085a7 */ /* 0x000ee4000800007f */
[----:B---3--:R-:W-:Y:S05]  /*adf0*/  @!P0 BRA `(.L_x_2754) ;  /* 0xfffffffc00f08947 */ /* 0x008fea000383ffff */
[----:B------:R-:W-:Y:S05]  /*ae00*/  BRA `(.L_x_2782) ;  /* 0xfffffff400847947 */ /* 0x000fea000383ffff */
.L_x_2755:
[----:B------:R-:W3:Y:S01]  /*ae10*/  S2R R2, SR_TID.X ;  /* 0x0000000000027919 */ /* 0x000ee20000002100 */
[----:B------:R-:W-:Y:S01]  /*ae20*/  BSSY B0, `(.L_x_2783) ;  /* 0x000000a000007945 */ /* 0x000fe20003800000 */
[----:B------:R-:W-:Y:S01]  /*ae30*/  MOV R12, RZ ;  /* 0x000000ff000c7202 */ /* 0x000fe20000000f00 */
[----:B------:R-:W-:Y:S01]  /*ae40*/  IMAD.MOV.U32 R11, RZ, RZ, 0x1f ;  /* 0x0000001fff0b7424 */ /* 0x000fe200078e00ff */
[----:B------:R-:W-:Y:S02]  /*ae50*/  MOV R15, 0xffffffff ;  /* 0xffffffff000f7802 */ /* 0x000fe40000000f00 */
[----:B---3--:R-:W-:-:S04]  /*ae60*/  SHF.R.U32.HI R2, RZ, 0x5, R2 ;  /* 0x00000005ff027819 */ /* 0x008fc80000011602 */
[----:B------:R-:W-:-:S04]  /*ae70*/  LOP3.LUT R2, R2, 0x3, RZ, 0xc0, !PT ;  /* 0x0000000302027812 */ /* 0x000fc800078ec0ff */
[----:B------:R-:W-:-:S07]  /*ae80*/  MOV R13, R2 ;  /* 0x00000002000d7202 */ /* 0x000fce0000000f00 */
[----:B-12---:R-:W-:Y:S05]  /*ae90*/  WARPSYNC.COLLECTIVE R15, `(.L_x_2784) ;  /* 0x000000000f087348 */ /* 0x006fea0003c00000 */
[----:B------:R3:W4:Y:S02]  /*aea0*/  SHFL.IDX P6, R14, R13, R12, R11 ;  /* 0x0000000c0d0e7389 */ /* 0x00072400000c000b */
[----:B-1234-:R-:W-:Y:S01]  /*aeb0*/  ENDCOLLECTIVE ;  /* 0x000000000000791b */ /* 0x01efe20003800000 */
.L_x_2784:
[----:B------:R-:W-:Y:S05]  /*aec0*/  BSYNC B0 ;  /* 0x0000000000007941 */ /* 0x000fea0003800000 */
.L_x_2783:
[----:B------:R-:W-:Y:S05]  /*aed0*/  BRA `(.L_x_2785) ;  /* 0xfffffff4006c7947 */ /* 0x000fea000383ffff */
.L_x_2758:
[----:B------:R-:W-:Y:S01]  /*aee0*/  BSSY B1, `(.L_x_2786) ;  /* 0x0000006000017945 */ /* 0x000fe20003800000 */
[----:B------:R-:W-:-:S07]  /*aef0*/  MOV R15, 0xffffffff ;  /* 0xffffffff000f7802 */ /* 0x000fce0000000f00 */
[----:B-123--:R-:W-:Y:S05]  /*af00*/  WARPSYNC.COLLECTIVE R15, `(.L_x_2787) ;  /* 0x000000000f0c7348 */ /* 0x00efea0003c00000 */
[----:B------:R-:W-:Y:S02]  /*af10*/  ELECT P6, UR62, PT ;  /* 0x00000000003e782f */ /* 0x000fe400038c0000 */
[----:B------:R-:W-:Y:S01]  /*af20*/  MOV R14, UR62 ;  /* 0x0000003e000e7c02 */ /* 0x000fe20008000f00 */
[----:B-123--:R-:W-:Y:S10]  /*af30*/  ENDCOLLECTIVE ;  /* 0x000000000000791b */ /* 0x00eff40003800000 */
.L_x_2787:
[----:B------:R-:W-:Y:S05]  /*af40*/  BSYNC B1 ;  /* 0x0000000000017941 */ /* 0x000fea0003800000 */
.L_x_2786:
[----:B------:R-:W-:Y:S05]  /*af50*/  BRA `(.L_x_2788) ;  /* 0xfffffff400647947 */ /* 0x000fea000383ffff */
.L_x_2760:
[----:B--2---:R2:W3:Y:S02]  /*af60*/  SYNCS.PHASECHK.TRANS64.TRYWAIT P0, [R6+URZ], R5 ;  /* 0x00000005060075a7 */ /* 0x0044e4000800017f */
[----:B---3--:R-:W-:Y:S05]  /*af70*/  @!P0 NANOSLEEP.SYNCS 0x989680 ;  /* 0x009896800000895d */ /* 0x008fea0003900000 */
[----:B------:R-:W3:Y:S02]  /*af80*/  @!P0 SYNCS.PHASECHK.TRANS64 P0, [R6+URZ], R5 ;  /* 0x00000005060085a7 */ /* 0x000ee4000800007f */
[----:B---3--:R-:W-:Y:S05]  /*af90*/  @!P0 BRA `(.L_x_2760) ;  /* 0xfffffffc00f08947 */ /* 0x008fea000383ffff */
[----:B------:R-:W-:Y:S05]  /*afa0*/  BRA `(.L_x_2789) ;  /* 0xfffffff400987947 */ /* 0x000fea000383ffff */
.L_x_2761:
[----:B---3--:R3:W4:Y:S02]  /*afb0*/  SYNCS.PHASECHK.TRANS64.TRYWAIT P0, [R3+URZ], R2 ;  /* 0x00000002030075a7 */ /* 0x008724000800017f */
[----:B----4-:R-:W-:Y:S05]  /*afc0*/  @!P0 NANOSLEEP.SYNCS 0x989680 ;  /* 0x009896800000895d */ /* 0x010fea0003900000 */
[----:B------:R-:W4:Y:S02]  /*afd0*/  @!P0 SYNCS.PHASECHK.TRANS64 P0, [R3+URZ], R2 ;  /* 0x00000002030085a7 */ /* 0x000f24000800007f */
[----:B----4-:R-:W-:Y:S05]  /*afe0*/  @!P0 BRA `(.L_x_2761) ;  /* 0xfffffffc00f08947 */ /* 0x010fea000383ffff */
[----:B------:R-:W-:Y:S05]  /*aff0*/  BRA `(.L_x_2790) ;  /* 0xfffffff4008c7947 */ /* 0x000fea000383ffff */
.L_x_2763:
[----:B---3--:R3:W4:Y:S02]  /*b000*/  SYNCS.PHASECHK.TRANS64.TRYWAIT P0, [R16+URZ], R5 ;  /* 0x00000005100075a7 */ /* 0x008724000800017f */
[----:B----4-:R-:W-:Y:S05]  /*b010*/  @!P0 NANOSLEEP.SYNCS 0x989680 ;  /* 0x009896800000895d */ /* 0x010fea0003900000 */
[----:B------:R-:W4:Y:S02]  /*b020*/  @!P0 SYNCS.PHASECHK.TRANS64 P0, [R16+URZ], R5 ;  /* 0x00000005100085a7 */ /* 0x000f24000800007f */
[----:B----4-:R-:W-:Y:S05]  /*b030*/  @!P0 BRA `(.L_x_2763) ;  /* 0xfffffffc00f08947 */ /* 0x010fea000383ffff */
[----:B------:R-:W-:Y:S05]  /*b040*/  BRA `(.L_x_2791) ;  /* 0xfffffff400907947 */ /* 0x000fea000383ffff */
.L_x_2792:
        /* <DEDUP_REMOVED lines=11> */
.L_x_11940:


//--------------------- .text._ZN7cutlass13device_kernelIN5flash11enable_sm90INS1_16FlashAttnFwdSm90INS1_25CollectiveMainloopFwdSm90ILi2EN4cute5tupleIJNS5_1CILi1EEES8_S8_EEENS6_IJNS7_ILi64EEESA_SA_EEELi512ENS_6half_tEfNS_4arch4Sm90ELb0ELb0ELb0ELb0ELb0ELb0ELb1ELb0ELb0ELb0ELb0ELb0EEENS1_21CollectiveEpilogueFwdINS6_IJSA_NS7_ILi512EEESA_EEES9_SC_SE_Li256ELb0ELb0ELb0ELb0EEENS1_29StaticPersistentTileSchedulerILb0EEEEEEEEEvNT_6ParamsE --------------------------
	.section	.text._ZN7cutlass13device_kernelIN5flash11enable_sm90INS1_16FlashAttnFwdSm90INS1_25CollectiveMainloopFwdSm90ILi2EN4cute5tupleIJNS5_1CILi1EEES8_S8_EEENS6_IJNS7_ILi64EEESA_SA_EEELi512ENS_6half_tEfNS_4arch4Sm90ELb0ELb0ELb0ELb0ELb0ELb0ELb1ELb0ELb0ELb0ELb0ELb0EEENS1_21CollectiveEpilogueFwdINS6_IJSA_NS7_ILi512EEESA_EEES9_SC_SE_Li256ELb0ELb0ELb0ELb0EEENS1_29StaticPersistentTileSchedulerILb0EEEEEEEEEvNT_6ParamsE,"ax",@progbits
	.align	128
.text._ZN7cutlass13device_kernelIN5flash11enable_sm90INS1_16FlashAttnFwdSm90INS1_25CollectiveMainloopFwdSm90ILi2EN4cute5tupleIJNS5_1CILi1EEES8_S8_EEENS6_IJNS7_ILi64EEESA_SA_EEELi512ENS_6half_tEfNS_4arch4Sm90ELb0ELb0ELb0ELb0ELb0ELb0ELb1ELb0ELb0ELb0ELb0ELb0EEENS1_21CollectiveEpilogueFwdINS6_IJSA_NS7_ILi512EEESA_EEES9_SC_SE_Li256ELb0ELb0ELb0ELb0EEENS1_29StaticPersistentTileSchedulerILb0EEEEEEEEEvNT_6ParamsE:
        .type           _ZN7cutlass13device_kernelIN5flash11enable_sm90INS1_16FlashAttnFwdSm90INS1_25CollectiveMainloopFwdSm90ILi2EN4cute5tupleIJNS5_1CILi1EEES8_S8_EEENS6_IJNS7_ILi64EEESA_SA_EEELi512ENS_6half_tEfNS_4arch4Sm90ELb0ELb0ELb0ELb0ELb0ELb0ELb1ELb0ELb0ELb0ELb0ELb0EEENS1_21CollectiveEpilogueFwdINS6_IJSA_NS7_ILi512EEESA_EEES9_SC_SE_Li256ELb0ELb0ELb0ELb0EEENS1_29StaticPersistentTileSchedulerILb0EEEEEEEEEvNT_6ParamsE,@function
        .size           _ZN7cutlass13device_kernelIN5flash11enable_sm90INS1_16FlashAttnFwdSm90INS1_25CollectiveMainloopFwdSm90ILi2EN4cute5tupleIJNS5_1CILi1EEES8_S8_EEENS6_IJNS7_ILi64EEESA_SA_EEELi512ENS_6half_tEfNS_4arch4Sm90ELb0ELb0ELb0ELb0ELb0ELb0ELb1ELb0ELb0ELb0ELb0ELb0EEENS1_21CollectiveEpilogueFwdINS6_IJSA_NS7_ILi512EEESA_EEES9_SC_SE_Li256ELb0ELb0ELb0ELb0EEENS1_29StaticPersistentTileSchedulerILb0EEEEEEEEEvNT_6ParamsE,(.L_x_11941 - _ZN7cutlass13device_kernelIN5flash11enable_sm90INS1_16FlashAttnFwdSm90INS1_25CollectiveMainloopFwdSm90ILi2EN4cute5tupleIJNS5_1CILi1EEES8_S8_EEENS6_IJNS7_ILi64EEESA_SA_EEELi512ENS_6half_tEfNS_4arch4Sm90ELb0ELb0ELb0ELb0ELb0ELb0ELb1ELb0ELb0ELb0ELb0ELb0EEENS1_21CollectiveEpilogueFwdINS6_IJSA_NS7_ILi512EEESA_EEES9_SC_SE_Li256ELb0ELb0ELb0ELb0EEENS1_29StaticPersistentTileSchedulerILb0EEEEEEEEEvNT_6ParamsE)
        .other          _ZN7cutlass13device_kernelIN5flash11enable_sm90INS1_16FlashAttnFwdSm90INS1_25CollectiveMainloopFwdSm90ILi2EN4cute5tupleIJNS5_1CILi1EEES8_S8_EEENS6_IJNS7_ILi64EEESA_SA_EEELi512ENS_6half_tEfNS_4arch4Sm90ELb0ELb0ELb0ELb0ELb0ELb0ELb1ELb0ELb0ELb0ELb0ELb0EEENS1_21CollectiveEpilogueFwdINS6_IJSA_NS7_ILi512EEESA_EEES9_SC_SE_Li256ELb0ELb0ELb0ELb0EEENS1_29StaticPersistentTileSchedulerILb0EEEEEEEEEvNT_6ParamsE,@"STO_CUDA_ENTRY STV_DEFAULT"
_ZN7cutlass13device_kernelIN5flash11enable_sm90INS1_16FlashAttnFwdSm90INS1_25CollectiveMainloopFwdSm90ILi2EN4cute5tupleIJNS5_1CILi1EEES8_S8_EEENS6_IJNS7_ILi64EEESA_SA_EEELi512ENS_6half_tEfNS_4arch4Sm90ELb0ELb0ELb0ELb0ELb0ELb0ELb1ELb0ELb0ELb0ELb0ELb0EEENS1_21CollectiveEpilogueFwdINS6_IJSA_NS7_ILi512EEESA_EEES9_SC_SE_Li256ELb0ELb0ELb0ELb0EEENS1_29StaticPersistentTileSchedulerILb0EEEEEEEEEvNT_6ParamsE:
        /* <DEDUP_REMOVED lines=25> */
[----:B-1----:R-:W-:Y:S01]  /*0190*/  NOP ;  /* 0x0000000000007918 */ /* 0x002fe20000000000 */
.L_x_2794:
[----:B------:R-:W-:Y:S05]  /*01a0*/  BSYNC B0 ;  /* 0x0000000000007941 */ /* 0x000fea0003800000 */
.L_x_2793:
[----:B------:R-:W-:Y:S01]  /*01b0*/  VOTEU.ANY UP0, P0 ;  /* 0x00000000003f7886 */ /* 0x000fe20000000100 */
[----:B------:R-:W1:Y:S01]  /*01c0*/  SHFL.IDX PT, R2, R0, RZ, 0x1f ;  /* 0x00001fff00027589 */ /* 0x000e6200000e0000 */
[----:B------:R-:W-:Y:S01]  /*01d0*/  UMOV UR4, 0x1 ;  /* 0x0000000100047882 */ /* 0x000fe20000000000 */
[----:B------:R-:W-:Y:S01]  /*01e0*/  VOTEU.ANY UP1, P0 ;  /* 0x00000000003f7886 */ /* 0x000fe20000020100 */
[----:B------:R-:W-:Y:S01]  /*01f0*/  SHF.R.U32.HI R4, RZ, 0x7, R3 ;  /* 0x00000007ff047819 */ /* 0x000fe20000011603 */
[----:B------:R-:W2:Y:S01]  /*0200*/  @UP0 S2UR UR7, SR_CgaCtaId ;  /* 0x00000000000709c3 */ /* 0x000ea20000008800 */
[----:B------:R-:W-:Y:S01]  /*0210*/  @UP0 UMOV UR6, 0x400 ;  /* 0x0000040000060882 */ /* 0x000fe20000000000 */
[----:B------:R-:W-:-:S04]  /*0220*/  @UP0 UIADD3 UR4, -UR4, 0x100000, URZ ;  /* 0x0010000004040890 */ /* 0x000fc8000fffe13f */
[----:B------:R-:W-:Y:S02]  /*0230*/  @UP0 USHF.L.U32 UR5, UR4, 0xb, URZ ;  /* 0x0000000b04050899 */ /* 0x000fe4000800063f */
[----:B------:R-:W-:Y:S01]  /*0240*/  @UP0 USHF.L.U32 UR4, UR4, 0x1, URZ ;  /* 0x0000000104040899 */ /* 0x000fe2000800063f */
[----:B------:R-:W-:Y:S01]  /*0250*/  VOTEU.ANY UP2, P0 ;  /* 0x00000000003f7886 */ /* 0x000fe20000040100 */
[----:B-1----:R-:W-:Y:S02]  /*0260*/  ISETP.NE.AND P1, PT, R2, RZ, PT ;  /* 0x000000ff0200720c */ /* 0x002fe40003f25270 */
[----:B------:R1:W3:Y:S01]  /*0270*/  SHFL.IDX PT, R2, R4, RZ, 0x1f ;  /* 0x00001fff04027589 */ /* 0x0002e200000e0000 */
[----:B--2---:R-:W-:Y:S01]  /*0280*/  @UP0 ULEA UR6, UR7, UR6, 0x18 ;  /* 0x0000000607060291 */ /* 0x004fe2000f8ec03f */
[----:B------:R-:W-:Y:S02]  /*0290*/  VOTEU.ANY UP0, P0 ;  /* 0x00000000003f7886 */ /* 0x000fe40000000100 */
[----:B------:R-:W2:Y:S09]  /*02a0*/  FENCE.VIEW.ASYNC.S ;  /* 0x00000000000073c6 */ /* 0x000eb20000000000 */
[----:B--2---:R1:W2:Y:S01]  /*02b0*/  @UP0 SYNCS.EXCH.64 URZ, [UR6+0x38800], UR4 ;  /* 0x03880004063f05b2 */ /* 0x0042a20008000100 */
[----:B------:R1:W4:Y:S01]  /*02c0*/  @UP1 SYNCS.EXCH.64 URZ, [UR6+0x38810], UR4 ;  /* 0x03881004063f15b2 */ /* 0x0003220008000100 */
[----:B------:R1:W1:Y:S01]  /*02d0*/  @UP2 SYNCS.EXCH.64 URZ, [UR6+0x38820], UR4 ;  /* 0x03882004063f25b2 */ /* 0x0002620008000100 */
        /* <DEDUP_REMOVED lines=13> */
[----:B------:R1:W1:Y:S01]  /*03b0*/  SYNCS.EXCH.64 URZ, [UR6+0x38848], UR4 ;  /* 0x03884804063f75b2 */ /* 0x0002620008000100 */
[----:B------:R-:W-:Y:S01]  /*03c0*/  NOP ;  /* 0x0000000000007918 */ /* 0x000fe20000000000 */
.L_x_2795:
[----:B-1----:R-:W1:Y:S01]  /*03d0*/  SHFL.IDX PT, R4, R0, RZ, 0x1f ;  /* 0x00001fff00047589 */ /* 0x002e6200000e0000 */
[----:B------:R-:W-:Y:S01]  /*03e0*/  NOP ;  /* 0x0000000000007918 */ /* 0x000fe20000000000 */
[----:B-1----:R-:W-:-:S13]  /*03f0*/  ISETP.NE.AND P0, PT, R4, RZ, PT ;  /* 0x000000ff0400720c */ /* 0x002fda0003f05270 */
[----:B------:R-:W-:Y:S05]  /*0400*/  @P0 BRA `(.L_x_2796) ;  /* 0x0000000000480947 */ /* 0x000fea0003800000 */
[----:B------:R-:W1:Y:S01]  /*0410*/  S2UR UR5, SR_CgaCtaId ;  /* 0x00000000000579c3 */ /* 0x000e620000008800 */
        /* <DEDUP_REMOVED lines=17> */
.L_x_2796:
[----:B------:R-:W5:Y:S01]  /*0530*/  SHFL.IDX PT, R4, R0, RZ, 0x1f ;  /* 0x00001fff00047589 */ /* 0x000f6200000e0000 */
[----:B------:R-:W-:Y:S01]  /*0540*/  NOP ;  /* 0x0000000000007918 */ /* 0x000fe20000000000 */
[----:B-----5:R-:W-:-:S13]  /*0550*/  ISETP.NE.AND P0, PT, R4, RZ, PT ;  /* 0x000000ff0400720c */ /* 0x020fda0003f05270 */
        /* <DEDUP_REMOVED lines=15> */
.L_x_2797:
[----:B------:R-:W5:Y:S01]  /*0650*/  SHFL.IDX PT, R4, R0, RZ, 0x1f ;  /* 0x00001fff00047589 */ /* 0x000f6200000e0000 */
[----:B------:R-:W-:Y:S01]  /*0660*/  NOP ;  /* 0x0000000000007918 */ /* 0x000fe20000000000 */
[----:B-----5:R-:W-:-:S13]  /*0670*/  ISETP.NE.AND P0, PT, R4, RZ, PT ;  /* 0x000000ff0400720c */ /* 0x020fda0003f05270 */
        /* <DEDUP_REMOVED lines=19> */
.L_x_2798:
[----:B------:R-:W5:Y:S01]  /*07b0*/  SHFL.IDX PT, R4, R0, RZ, 0x1f ;  /* 0x00001fff00047589 */ /* 0x000f6200000e0000 */
[----:B---3--:R-:W-:Y:S01]  /*07c0*/  R2UR UR43, R2 ;  /* 0x00000000022b72ca */ /* 0x008fe200000e0000 */
        /* <DEDUP_REMOVED lines=20> */
[----:B---3--:R-:W-:Y:S01]  /*0910*/  NOP ;  /* 0x0000000000007918 */ /* 0x008fe20000000000 */
.L_x_2799:
[----:B------:R-:W-:Y:S01]  /*0920*/  ISETP.NE.AND P0, PT, RZ, UR43, PT ;  /* 0x0000002bff007c0c */ /* 0x000fe2000bf05270 */
[----:B------:R-:W-:Y:S01]  /*0930*/  NOP ;  /* 0x0000000000007918 */ /* 0x000fe20000000000 */
[----:B------:R-:W-:Y:S01]  /*0940*/  ULDC.64 UR54, c[0x0][0x208] ;  /* 0x0000820000367ab9 */ /* 0x000fe20000000a00 */
[----:B-12-4-:R-:W-:Y:S10]  /*0950*/  BAR.SYNC.DEFER_BLOCKING 0x0 ;  /* 0x0000000000007b1d */ /* 0x016ff40000010000 */
[----:B------:R-:W-:Y:S05]  /*0960*/  @!P0 BRA `(.L_x_2800) ;  /* 0x0000009400308947 */ /* 0x000fea0003800000 */
.L_x_2801:
        /* <DEDUP_REMOVED lines=16> */
[----:B------:R-:W-:Y:S01]  /*0a70*/  IMAD.MOV.U32 R184, RZ, RZ, 0x20 ;  /* 0x00000020ffb87424 */ /* 0x000fe200078e00ff */
[----:B------:R-:W-:Y:S01]  /*0a80*/  MOV R16, RZ ;  /* 0x000000ff00107202 */ /* 0x000fe20000000f00 */
[----:B------:R-:W-:Y:S01]  /*0a90*/  ULDC.64 UR46, c[0x0][0x198] ;  /* 0x00006600002e7ab9 */ /* 0x000fe20000000a00 */
[----:B------:R-:W-:Y:S01]  /*0aa0*/  SHF.R.S32.HI R3, RZ, 0x1f, R0 ;  /* 0x0000001fff037819 */ /* 0x000fe20000011400 */
[----:B------:R-:W-:-:S03]  /*0ab0*/  UMOV UR38, URZ ;  /* 0x0000003f00267c82 */ /* 0x000fc60008000000 */
[CC--:B------:R-:W-:Y:S02]  /*0ac0*/  LEA.HI R2, R3.reuse, R0.reuse, RZ, 0x4 ;  /* 0x0000000003027211 */ /* 0x0c0fe400078f20ff */
[CC--:B------:R-:W-:Y:S02]  /*0ad0*/  LEA.HI R4, R3.reuse, R0.reuse, RZ, 0x5 ;  /* 0x0000000003047211 */ /* 0x0c0fe400078f28ff */
[----:B------:R-:W-:Y:S02]  /*0ae0*/  LOP3.LUT R7, R2, 0xfffffff0, RZ, 0xc0, !PT ;  /* 0xfffffff002077812 */ /* 0x000fe400078ec0ff */
[----:B------:R-:W-:Y:S02]  /*0af0*/  LEA.HI R5, R3, R0, RZ, 0x7 ;  /* 0x0000000003057211 */ /* 0x000fe400078f38ff */
[--C-:B------:R-:W-:Y:S01]  /*0b00*/  SHF.R.S32.HI R187, RZ, 0x5, R4.reuse ;  /* 0x00000005ffbb7819 */ /* 0x100fe20000011404 */
[----:B------:R-:W-:Y:S01]  /*0b10*/  IMAD.IADD R7, R0, 0x1, -R7 ;  /* 0x0000000100077824 */ /* 0x000fe200078e0a07 */
[----:B------:R-:W-:-:S02]  /*0b20*/  SHF.R.S32.HI R4, RZ, 0x1f, R4 ;  /* 0x0000001fff047819 */ /* 0x000fc40000011404 */
[----:B------:R-:W-:Y:S02]  /*0b30*/  LOP3.LUT R3, R5, 0xffffff80, RZ, 0xc0, !PT ;  /* 0xffffff8005037812 */ /* 0x000fe400078ec0ff */
[----:B------:R-:W-:Y:S01]  /*0b40*/  LEA.HI R4, R4, R187, RZ, 0x2 ;  /* 0x000000bb04047211 */ /* 0x000fe200078f10ff */
[----:B-1----:R-:W-:Y:S01]  /*0b50*/  ULEA UR42, UR4, UR42, 0x18 ;  /* 0x0000002a042a7291 */ /* 0x002fe2000f8ec03f */
[----:B------:R-:W-:Y:S02]  /*0b60*/  IADD3 R3, R0, -R3, RZ ;  /* 0x8000000300037210 */ /* 0x000fe40007ffe0ff */
[----:B------:R-:W-:Y:S02]  /*0b70*/  SHF.R.S32.HI R0, RZ, 0x1f, R7 ;  /* 0x0000001fff007819 */ /* 0x000fe40000011407 */
[----:B------:R-:W-:Y:S02]  /*0b80*/  SHF.R.S32.HI R186, RZ, 0x7, R5 ;  /* 0x00000007ffba7819 */ /* 0x000fe40000011405 */
[----:B------:R-:W-:-:S02]  /*0b90*/  LOP3.LUT R4, R4, 0x3ffffc, RZ, 0xc0, !PT ;  /* 0x003ffffc04047812 */ /* 0x000fc400078ec0ff */
[----:B------:R-:W-:Y:S01]  /*0ba0*/  SHF.R.S32.HI R9, RZ, 0x4, R2 ;  /* 0x00000004ff097819 */ /* 0x000fe20000011402 */
[----:B------:R-:W-:Y:S01]  /*0bb0*/  IMAD R11, R186, 0x100, R7 ;  /* 0x00000100ba0b7824 */ /* 0x000fe200078e0207 */
[----:B------:R-:W-:Y:S01]  /*0bc0*/  LEA.HI R6, R0, R7, RZ, 0x3 ;  /* 0x0000000700067211 */ /* 0x000fe200078f18ff */
[----:B------:R-:W-:Y:S01]  /*0bd0*/  IMAD.IADD R8, R187, 0x1, -R4 ;  /* 0x00000001bb087824 */ /* 0x000fe200078e0a04 */
[----:B------:R-:W-:Y:S02]  /*0be0*/  LEA.HI R2, R2, R9, RZ, 0x1 ;  /* 0x0000000902027211 */ /* 0x000fe400078f08ff */
[----:B------:R-:W-:Y:S02]  /*0bf0*/  LOP3.LUT R4, R6, 0xfffffff8, RZ, 0xc0, !PT ;  /* 0xfffffff806047812 */ /* 0x000fe400078ec0ff */
[----:B------:R-:W-:Y:S02]  /*0c00*/  LOP3.LUT R2, R2, 0x1ffffffe, RZ, 0xc0, !PT ;  /* 0x1ffffffe02027812 */ /* 0x000fe400078ec0ff */
[----:B------:R-:W-:Y:S01]  /*0c10*/  LEA R188, R8, R11, 0x4 ;  /* 0x0000000b08bc7211 */ /* 0x000fe200078e20ff */
[----:B------:R-:W-:Y:S01]  /*0c20*/  IMAD.IADD R8, R7, 0x1, -R4 ;  /* 0x0000000107087824 */ /* 0x000fe200078e0a04 */
[----:B------:R-:W-:Y:S01]  /*0c30*/  SHF.L.U32 R6, R6, 0x6, RZ ;  /* 0x0000000606067819 */ /* 0x000fe200000006ff */
[----:B------:R-:W-:Y:S01]  /*0c40*/  IMAD.IADD R9, R9, 0x1, -R2 ;  /* 0x0000000109097824 */ /* 0x000fe200078e0a02 */
[----:B------:R-:W-:Y:S01]  /*0c50*/  SHF.R.S32.HI R0, RZ, 0x1f, R3 ;  /* 0x0000001fff007819 */ /* 0x000fe20000011403 */
[----:B------:R-:W-:Y:S01]  /*0c60*/  IMAD.SHL.U32 R10, R8, 0x40, RZ ;  /* 0x00000040080a7824 */ /* 0x000fe200078e00ff */
[----:B------:R-:W-:Y:S01]  /*0c70*/  LOP3.LUT R6, R6, 0x7ffffe00, RZ, 0xc0, !PT ;  /* 0x7ffffe0006067812 */ /* 0x000fe200078ec0ff */
[----:B------:R-:W-:Y:S01]  /*0c80*/  IMAD.SHL.U32 R9, R9, 0x8, RZ ;  /* 0x0000000809097824 */ /* 0x000fe200078e00ff */
[----:B------:R-:W-:-:S02]  /*0c90*/  LEA.HI R2, R0, R3, RZ, 0x2 ;  /* 0x0000000300027211 */ /* 0x000fc400078f10ff */
[----:B------:R-:W-:Y:S01]  /*0ca0*/  LOP3.LUT R10, R10, 0x1c0, RZ, 0xc0, !PT ;  /* 0x000001c00a0a7812 */ /* 0x000fe200078ec0ff */
[--C-:B------:R-:W-:Y:S01]  /*0cb0*/  IMAD.U32 R188, R188, 0x40, R9.reuse ;  /* 0x00000040bcbc7824 */ /* 0x100fe200078e0009 */
[----:B------:R-:W-:Y:S02]  /*0cc0*/  LEA R6, R187, R6, 0xa ;  /* 0x00000006bb067211 */ /* 0x000fe400078e50ff */
[----:B------:R-:W-:Y:S02]  /*0cd0*/  LOP3.LUT R9, R10, 0x8, R9, 0xf8, !PT ;  /* 0x000000080a097812 */ /* 0x000fe400078ef809 */
[----:B------:R-:W-:Y:S02]  /*0ce0*/  SHF.R.U32.HI R10, RZ, 0x3, R10 ;  /* 0x00000003ff0a7819 */ /* 0x000fe4000001160a */
[----:B------:R-:W-:Y:S02]  /*0cf0*/  LEA.HI R4, R0, R3, RZ, 0x5 ;  /* 0x0000000300047211 */ /* 0x000fe400078f28ff */
[----:B------:R-:W-:-:S02]  /*0d00*/  LOP3.LUT R9, R9, R10, RZ, 0x3c, !PT ;  /* 0x0000000a09097212 */ /* 0x000fc400078e3cff */
[--C-:B------:R-:W-:Y:S02]  /*0d10*/  SHF.R.S32.HI R0, RZ, 0x2, R2.reuse ;  /* 0x00000002ff007819 */ /* 0x100fe40000011402 */
[----:B------:R-:W-:Y:S01]  /*0d20*/  SHF.R.S32.HI R7, RZ, 0x1f, R2 ;  /* 0x0000001fff077819 */ /* 0x000fe20000011402 */
[----:B------:R-:W-:Y:S01]  /*0d30*/  IMAD.IADD R6, R6, 0x1, R9 ;  /* 0x0000000106067824 */ /* 0x000fe200078e0209 */
[----:B------:R-:W-:Y:S02]  /*0d40*/  R2P PR, R8, 0x6 ;  /* 0x0000000608007804 */ /* 0x000fe40000000000 */
[----:B------:R-:W-:Y:S02]  /*0d50*/  LEA.HI R7, R7, R0, RZ, 0x3 ;  /* 0x0000000007077211 */ /* 0x000fe400078f18ff */
[----:B------:R-:W-:Y:S02]  /*0d60*/  LEA.HI R5, R5, R186, RZ, 0x1 ;  /* 0x000000ba05057211 */ /* 0x000fe400078f08ff */
[----:B------:R-:W-:-:S02]  /*0d70*/  LEA R23, R6, UR42, 0x1 ;  /* 0x0000002a06177c11 */ /* 0x000fc4000f8e08ff */
[----:B------:R-:W-:Y:S02]  /*0d80*/  LOP3.LUT R2, R2, 0x7ffffffc, RZ, 0xc0, !PT ;  /* 0x7ffffffc02027812 */ /* 0x000fe400078ec0ff */
[----:B------:R-:W-:Y:S01]  /*0d90*/  LOP3.LUT R7, R7, 0xfffffff8, RZ, 0xc0, !PT ;  /* 0xfffffff807077812 */ /* 0x000fe200078ec0ff */
[----:B------:R-:W-:Y:S01]  /*0da0*/  VIADD R185, R23, 0x36400 ;  /* 0x0003640017b97836 */ /* 0x000fe20000000000 */
[----:B------:R-:W-:Y:S01]  /*0db0*/  LOP3.LUT R5, R5, 0xfffffe, RZ, 0xc0, !PT ;  /* 0x00fffffe05057812 */ /* 0x000fe200078ec0ff */
[----:B------:R-:W-:Y:S01]  /*0dc0*/  VIADD R22, R23, 0x36440 ;  /* 0x0003644017167836 */ /* 0x000fe20000000000 */
[----:B------:R-:W-:Y:S01]  /*0dd0*/  SHF.R.S32.HI R4, RZ, 0x5, R4 ;  /* 0x00000005ff047819 */ /* 0x000fe20000011404 */
[----:B------:R-:W-:Y:S01]  /*0de0*/  IMAD.IADD R18, R3, 0x1, -R2 ;  /* 0x0000000103127824 */ /* 0x000fe200078e0a02 */
[----:B------:R-:W-:Y:S01]  /*0df0*/  SEL R184, R184, 0xffffffe0, !P1 ;  /* 0xffffffe0b8b87807 */ /* 0x000fe20004800000 */
[----:B------:R-:W-:Y:S01]  /*0e00*/  IMAD.IADD R7, R0, 0x1, -R7 ;  /* 0x0000000100077824 */ /* 0x000fe200078e0a07 */
[----:B------:R-:W-:Y:S01]  /*0e10*/  MOV R2, RZ ;  /* 0x000000ff00027202 */ /* 0x000fe20000000f00 */
[----:B------:R-:W-:-:S02]  /*0e20*/  IMAD.IADD R5, R186, 0x1, -R5 ;  /* 0x00000001ba057824 */ /* 0x000fc400078e0a05 */
[C---:B------:R-:W-:Y:S01]  /*0e30*/  @P2 VIADD R22, R185.reuse, 0xffffffc0 ;  /* 0xffffffc0b9162836 */ /* 0x040fe20000000000 */
[----:B------:R-:W-:Y:S01]  /*0e40*/  IADD3 R185, R185, R184, RZ ;  /* 0x000000b8b9b97210 */ /* 0x000fe20007ffe0ff */
[----:B------:R-:W-:Y:S02]  /*0e50*/  IMAD R17, R4, 0x10, R7 ;  /* 0x0000001004117824 */ /* 0x000fe400078e0207 */
[----:B------:R-:W-:Y:S02]  /*0e60*/  IMAD.SHL.U32 R19, R5, 0x100, RZ ;  /* 0x0000010005137824 */ /* 0x000fe400078e00ff */
[----:B------:R-:W-:Y:S02]  /*0e70*/  IMAD.SHL.U32 R18, R18, 0x2, RZ ;  /* 0x0000000212127824 */ /* 0x000fe400078e00ff */
[----:B------:R-:W-:-:S07]  /*0e80*/  IMAD.IADD R184, R184, 0x1, R22 ;  /* 0x00000001b8b87824 */ /* 0x000fce00078e0216 */
.L_x_2830:
[----:B------:R-:W-:Y:S01]  /*0e90*/  ULDC UR4, c[0x0][0xea8] ;  /* 0x0003aa0000047ab9 */ /* 0x000fe20000000800 */
[----:B------:R-:W-:Y:S01]  /*0ea0*/  ULDC.64 UR6, c[0x0][0x3f8] ;  /* 0x0000fe0000067ab9 */ /* 0x000fe20000000a00 */
[----:B------:R-:W-:Y:S02]  /*0eb0*/  UISETP.NE.AND UP1, UPT, UR4, 0x1, UPT ;  /* 0x000000010400788c */ /* 0x000fe4000bf25270 */
[----:B------:R-:W-:Y:S01]  /*0ec0*/  UISETP.NE.U32.AND UP0, UPT, UR6, URZ, UPT ;  /* 0x0000003f0600728c */ /* 0x000fe2000bf05070 */
[----:B------:R-:W-:Y:S01]  /*0ed0*/  ULDC UR4, c[0x0][0xeb4] ;  /* 0x0003ad0000047ab9 */ /* 0x000fe20000000800 */
[----:B------:R-:W-:Y:S01]  /*0ee0*/  UMOV UR40, UR41 ;  /* 0x0000002900287c82 */ /* 0x000fe20008000000 */
[----:B------:R-:W-:Y:S02]  /*0ef0*/  UISETP.NE.AND UP2, UPT, UR4, 0x1, UPT ;  /* 0x000000010400788c */ /* 0x000fe4000bf45270 */
[----:B------:R-:W-:Y:S01]  /*0f00*/  UISETP.NE.AND.EX UP0, UPT, UR7, URZ, UPT, UP0 ;  /* 0x0000003f0700728c */ /* 0x000fe2000bf05300 */
[----:B------:R-:W-:-:S03]  /*0f10*/  ULDC UR44, c[0x0][0x404] ;  /* 0x00010100002c7ab9 */ /* 0x000fc60000000800 */
[----:B------:R-:W-:Y:S01]  /*0f20*/  @UP1 ULDC UR4, c[0x0][0xeac] ;  /* 0x0003ab0000041ab9 */ /* 0x000fe20000000800 */
[----:B------:R-:W-:Y:S01]  /*0f30*/  @UP1 ULDC UR6, c[0x0][0xeb0] ;  /* 0x0003ac0000061ab9 */ /* 0x000fe20000000800 */
[----:B------:R-:W-:Y:S02]  /*0f40*/  UIMAD.WIDE.U32 UR4, UR41, UR4, URZ ;  /* 0x00000004290472a5 */ /* 0x000fe4000f8e003f */
[----:B------:R-:W-:Y:S02]  /*0f50*/  USEL UR44, UR44, 0x1, UP0 ;  /* 0x000000012c2c7887 */ /* 0x000fe40008000000 */
[----:B------:R-:W-:Y:S02]  /*0f60*/  @UP1 USHF.R.U32.HI UR40, URZ, UR6, UR5 ;  /* 0x000000063f281299 */ /* 0x000fe40008011605 */
[----:B------:R-:W-:Y:S01]  /*0f70*/  UISETP.NE.AND UP1, UPT, UR43, 0x1, UPT ;  /* 0x000000012b00788c */ /* 0x000fe2000bf25270 */
[----:B------:R-:W-:Y:S01]  /*0f80*/  @UP2 ULDC.64 UR6, c[0x0][0xeb8] ;  /* 0x0003ae0000062ab9 */ /* 0x000fe20000000a00 */
[----:B------:R-:W-:Y:S01]  /*0f90*/  UMOV UR39, UR41 ;  /* 0x0000002900277c82 */ /* 0x000fe20008000000 */
[----:B------:R-:W-:-:S03]  /*0fa0*/  UIMAD.WIDE.U32 UR4, UR40, UR6, URZ ;  /* 0x00000006280472a5 */ /* 0x000fc6000f8e003f */
[----:B------:R-:W-:Y:S01]  /*0fb0*/  PLOP3.LUT P0, PT, PT, PT, UP1, 0x80, 0x0 ;  /* 0x000000000000781c */ /* 0x000fe20003f0f018 */
[----:B------:R-:W-:Y:S01]  /*0fc0*/  ULDC UR6, c[0x0][0x2e0] ;  /* 0x0000b80000067ab9 */ /* 0x000fe20000000800 */
[----:B------:R-:W-:Y:S01]  /*0fd0*/  UMOV UR36, UR40 ;  /* 0x0000002800247c82 */ /* 0x000fe20008000000 */
[----:B------:R-:W-:Y:S02]  /*0fe0*/  UIMAD UR44, UR44, UR6, URZ ;  /* 0x000000062c2c72a4 */ /* 0x000fe4000f8e023f */
[----:B------:R-:W-:-:S08]  /*0ff0*/  @UP2 USHF.R.U32.HI UR36, URZ, UR7, UR5 ;  /* 0x000000073f242299 */ /* 0x000fd00008011605 */
[----:B-1----:R-:W-:Y:S05]  /*1000*/  @!P0 BRA `(.L_x_2802) ;  /* 0x0000001400e08947 */ /* 0x002fea0003800000 */
[----:B------:R-:W1:Y:S01]  /*1010*/  SHFL.IDX PT, R0, R186, RZ, 0x1f ;  /* 0x00001fffba007589 */ /* 0x000e6200000e0000 */
[----:B------:R-:W-:Y:S01]  /*1020*/  UIADD3 UR4, UR42, 0x36400, URZ ;  /* 0x000364002a047890 */ /* 0x000fe2000fffe03f */
[----:B------:R-:W-:Y:S01]  /*1030*/  UMOV UR17, 0x40000040 ;  /* 0x4000004000117882 */ /* 0x000fe20000000000 */
[----:B------:R-:W-:Y:S02]  /*1040*/  BAR.SYNC.DEFER_BLOCKING 0xe, 0x100 ;  /* 0x0384000000007b1d */ /* 0x000fe40000010000 */
[----:B------:R-:W-:Y:S02]  /*1050*/  USHF.R.U32.HI UR4, URZ, 0x4, UR4 ;  /* 0x000000043f047899 */ /* 0x000fe40008011604 */
[----:B------:R-:W-:Y:S02]  /*1060*/  UISETP.GE.AND UP0, UPT, UR44, 0x41, UPT ;  /* 0x000000412c00788c */ /* 0x000fe4000bf06270 */
[----:B------:R-:W-:Y:S01]  /*1070*/  ULOP3.LUT UR4, UR4, 0x3fff, URZ, 0xc0, !UPT ;  /* 0x00003fff04047892 */ /* 0x000fe2000f8ec03f */
[----:B------:R-:W-:Y:S01]  /*1080*/  UMOV UR19, 0x40000040 ;  /* 0x4000004000137882 */ /* 0x000fe20000000000 */
[----:B------:R-:W-:-:S02]  /*1090*/  UMOV UR5, 0x40000040 ;  /* 0x4000004000057882 */ /* 0x000fc40000000000 */
[----:B------:R-:W-:Y:S01]  /*10a0*/  ULOP3.LUT UR16, UR4, 0x10000, URZ, 0xfc, !UPT ;  /* 0x0001000004107892 */ /* 0x000fe2000f8efc3f */
[----:B------:R-:W2:Y:S01]  /*10b0*/  S2R R4, SR_TID.X ;  /* 0x0000000000047919 */ /* 0x000ea20000002100 */
[----:B------:R-:W-:Y:S01]  /*10c0*/  UMOV UR7, 0x40000040 ;  /* 0x4000004000077882 */ /* 0x000fe20000000000 */
[----:B------:R-:W-:Y:S01]  /*10d0*/  UMOV UR9, 0x40000040 ;  /* 0x4000004000097882 */ /* 0x000fe20000000000 */
[----:B------:R-:W-:Y:S01]  /*10e0*/  UIADD3 UR4, UR16, 0x2, URZ ;  /* 0x0000000210047890 */ /* 0x000fe2000fffe03f */
[----:B------:R-:W-:Y:S01]  /*10f0*/  PLOP3.LUT P0, PT, PT, PT, UP0, 0x80, 0x0 ;  /* 0x000000000000781c */ /* 0x000fe20003f0f008 */
[----:B------:R-:W-:Y:S01]  /*1100*/  UIADD3 UR8, UR16, 0x4, URZ ;  /* 0x0000000410087890 */ /* 0x000fe2000fffe03f */
[----:B------:R-:W-:Y:S01]  /*1110*/  UMOV UR11, 0x40000040 ;  /* 0x40000040000b7882 */ /* 0x000fe20000000000 */
[----:B------:R-:W-:Y:S01]  /*1120*/  UIADD3 UR12, UR16, 0x6, URZ ;  /* 0x00000006100c7890 */ /* 0x000fe2000fffe03f */
[----:B-1----:R-:W-:Y:S01]  /*1130*/  LEA.HI R3, R0, R0, RZ, 0x1 ;  /* 0x0000000000037211 */ /* 0x002fe200078f08ff */
[----:B------:R-:W-:Y:S01]  /*1140*/  UMOV UR13, 0x40000040 ;  /* 0x40000040000d7882 */ /* 0x000fe20000000000 */
[----:B------:R-:W-:-:S02]  /*1150*/  UMOV UR15, 0x40000040 ;  /* 0x40000040000f7882 */ /* 0x000fc40000000000 */
[----:B------:R-:W-:Y:S01]  /*1160*/  LOP3.LUT R3, R3, 0x1fffe, RZ, 0xc0, !PT ;  /* 0x0001fffe03037812 */ /* 0x000fe200078ec0ff */
[----:B------:R-:W-:-:S04]  /*1170*/  WARPGROUP.ARRIVE ;  /* 0x00000000000079c5 */ /* 0x000fc80000000000 */
[----:B------:R-:W-:-:S05]  /*1180*/  IMAD.IADD R3, R0, 0x1, -R3 ;  /* 0x0000000100037824 */ /* 0x000fca00078e0a03 */
[----:B------:R-:W-:-:S05]  /*1190*/  LEA R3, R3, UR42, 0xf ;  /* 0x0000002a03037c11 */ /* 0x000fca000f8e78ff */
[----:B------:R-:W-:Y:S01]  /*11a0*/  VIADD R3, R3, 0x400 ;  /* 0x0000040003037836 */ /* 0x000fe20000000000 */
[----:B--2---:R-:W-:-:S04]  /*11b0*/  LOP3.LUT R4, R4, 0x7f, RZ, 0xc0, !PT ;  /* 0x0000007f04047812 */ /* 0x004fc800078ec0ff */
[----:B------:R-:W-:Y:S02]  /*11c0*/  SHF.R.U32.HI R3, RZ, 0x4, R3 ;  /* 0x00000004ff037819 */ /* 0x000fe40000011603 */
[----:B------:R-:W-:Y:S02]  /*11d0*/  ISETP.NE.AND P1, PT, R4, RZ, PT ;  /* 0x000000ff0400720c */ /* 0x000fe40003f25270 */
[----:B------:R-:W-:-:S04]  /*11e0*/  LOP3.LUT R3, R3, 0x3fff, RZ, 0xc0, !PT ;  /* 0x00003fff03037812 */ /* 0x000fc800078ec0ff */
[----:B------:R-:W-:-:S04]  /*11f0*/  LOP3.LUT R7, R3, 0x2000000, RZ, 0xfc, !PT ;  /* 0x0200000003077812 */ /* 0x000fc800078efcff */
[----:B------:R-:W-:-:S04]  /*1200*/  LEA R0, R2, R7, 0xc ;  /* 0x0000000702007211 */ /* 0x000fc800078e60ff */
[C---:B------:R-:W-:Y:S01]  /*1210*/  R2UR UR18, R0.reuse ;  /* 0x00000000001272ca */ /* 0x040fe200000e0000 */
[----:B------:R-:W-:-:S05]  /*1220*/  VIADD R3, R0, 0x80 ;  /* 0x0000008000037836 */ /* 0x000fca0000000000 */
[----:B------:R-:W-:Y:S01]  /*1230*/  R2UR UR6, R3 ;  /* 0x00000000030672ca */ /* 0x000fe200000e0000 */
[C---:B------:R-:W-:Y:S02]  /*1240*/  VIADD R3, R0.reuse, 0x100 ;  /* 0x0000010000037836 */ /* 0x040fe40000000000 */
[----:B------:R-:W-:-:S03]  /*1250*/  VIADD R0, R0, 0x180 ;  /* 0x0000018000007836 */ /* 0x000fc60000000000 */
[----:B------:R-:W-:Y:S01]  /*1260*/  R2UR UR10, R3 ;  /* 0x00000000030a72ca */ /* 0x000fe200000e0000 */
[----:B------:R-:W-:Y:S01]  /*1270*/  HGMMA.64x256x16.F32 R24, gdesc[UR16].tnspB, RZ, !UPT, gsb0 ;  /* 0x43e00000101879f0 */ /* 0x000fe2000c0008ff */
[----:B------:R-:W-:Y:S02]  /*1280*/  R2UR UR14, R0 ;  /* 0x00000000000e72ca */ /* 0x000fe400000e0000 */
[----:B------:R-:W-:-:S04]  /*1290*/  @!P1 LEA R0, R2, UR42, 0x3 ;  /* 0x0000002a02009c11 */ /* 0x000fc8000f8e18ff */
[----:B------:R-:W-:-:S04]  /*12a0*/  @!P1 IADD3 R0, R0, 0x38860, RZ ;  /* 0x0003886000009810 */ /* 0x000fc80007ffe0ff */
[----:B------:R-:W-:Y:S01]  /*12b0*/  @!P1 PRMT R0, RZ, 0x654, R0 ;  /* 0x00000654ff009816 */ /* 0x000fe20000000000 */
[----:B------:R-:W-:Y:S02]  /*12c0*/  WARPGROUP.DEPBAR.LE gsb0, 0x0 ;  /* 0x00008000000079c5 */ /* 0x000fe40000010000 */
[----:B------:R-:W-:-:S14]  /*12d0*/  WARPGROUP.ARRIVE ;  /* 0x00000000000079c5 */ /* 0x000fdc0000000000 */
        /* <DEDUP_REMOVED lines=12> */
[----:B------:R-:W-:Y:S05]  /*13a0*/  @!P0 BRA `(.L_x_2803) ;  /* 0x0000000800c48947 */ /* 0x000fea0003800000 */
[----:B------:R-:W-:-:S04]  /*13b0*/  UIADD3 UR44, UR44, 0x3f, URZ ;  /* 0x0000003f2c2c7890 */ /* 0x000fc8000fffe03f */
[----:B------:R-:W-:-:S04]  /*13c0*/  USHF.R.S32.HI UR6, URZ, 0x1f, UR44 ;  /* 0x0000001f3f067899 */ /* 0x000fc8000801142c */
[----:B------:R-:W-:-:S04]  /*13d0*/  ULEA.HI UR6, UR6, UR44, URZ, 0x6 ;  /* 0x0000002c06067291 */ /* 0x000fc8000f8f303f */
[----:B------:R-:W-:-:S06]  /*13e0*/  ULEA.HI.SX32 UR6, UR6, 0xfffffffe, 0x1a ;  /* 0xfffffffe06067891 */ /* 0x000fcc000f8fd23f */
[----:B-1----:R-:W-:-:S07]  /*13f0*/  IMAD.U32 R0, RZ, RZ, UR6 ;  /* 0x00000006ff007e24 */ /* 0x002fce000f8e00ff */
.L_x_2804:
[----:B------:R-:W-:Y:S01]  /*1400*/  BAR.SYNC.DEFER_BLOCKING 0xe, 0x100 ;  /* 0x0384000000007b1d */ /* 0x000fe20000010000 */
[----:B------:R-:W-:Y:S01]  /*1410*/  IMAD R3, R2, 0x40, R17 ;  /* 0x0000004002037824 */ /* 0x000fe200078e0211 */
[----:B------:R-:W-:Y:S01]  /*1420*/  ISETP.GT.AND P2, PT, R0, RZ, PT ;  /* 0x000000ff0000720c */ /* 0x000fe20003f44270 */
[----:B------:R-:W-:Y:S02]  /*1430*/  VIADD R2, R2, 0x1 ;  /* 0x0000000102027836 */ /* 0x000fe40000000000 */
[----:B------:R-:W-:Y:S01]  /*1440*/  VIADD R0, R0, 0xffffffff ;  /* 0xffffffff00007836 */ /* 0x000fe20000000000 */
[----:B------:R-:W-:Y:S01]  /*1450*/  LEA R3, R3, UR42, 0x2 ;  /* 0x0000002a03037c11 */ /* 0x000fe2000f8e10ff */
[----:B------:R-:W-:Y:S01]  /*1460*/  UMOV UR19, 0x40000040 ;  /* 0x4000004000137882 */ /* 0x000fe20000000000 */
[C---:B------:R-:W-:Y:S01]  /*1470*/  ISETP.NE.AND P0, PT, R2.reuse, 0x2, PT ;  /* 0x000000020200780c */ /* 0x040fe20003f05270 */
[----:B------:R-:W-:Y:S01]  /*1480*/  UMOV UR7, 0x40000040 ;  /* 0x4000004000077882 */ /* 0x000fe20000000000 */
[----:B------:R-:W-:Y:S01]  /*1490*/  UMOV UR11, 0x40000040 ;  /* 0x40000040000b7882 */ /* 0x000fe20000000000 */
[----:B------:R-:W-:Y:S01]  /*14a0*/  UMOV UR15, 0x40000040 ;  /* 0x40000040000f7882 */ /* 0x000fe20000000000 */
[----:B------:R-:W-:Y:S01]  /*14b0*/  SEL R2, R2, RZ, P0 ;  /* 0x000000ff02027207 */ /* 0x000fe20000000000 */
[----:B------:R-:W1:Y:S04]  /*14c0*/  LDS R4, [R3+0x38400] ;  /* 0x0384000003047984 */ /* 0x000e680000000800 */
[----:B------:R2:W3:Y:S02]  /*14d0*/  LDS R5, [R3+0x38420] ;  /* 0x0384200003057984 */ /* 0x0004e40000000800 */
[----:B--2---:R-:W-:-:S04]  /*14e0*/  LEA R3, R2, R7, 0xc ;  /* 0x0000000702037211 */ /* 0x004fc800078e60ff */
[----:B------:R-:W-:Y:S01]  /*14f0*/  R2UR UR18, R3 ;  /* 0x00000000031272ca */ /* 0x000fe200000e0000 */
        /* <DEDUP_REMOVED lines=128> */
[----:B------:R-:W-:-:S05]  /*1d00*/  VIADD R4, R3, 0x80 ;  /* 0x0000008003047836 */ /* 0x000fca0000000000 */
[----:B------:R-:W-:Y:S01]  /*1d10*/  WARPGROUP.ARRIVE ;  /* 0x00000000000079c5 */ /* 0x000fe20000000000 */
[----:B------:R-:W-:Y:S01]  /*1d20*/  R2UR UR6, R4 ;  /* 0x00000000040672ca */ /* 0x000fe200000e0000 */
[C---:B------:R-:W-:Y:S02]  /*1d30*/  VIADD R4, R3.reuse, 0x100 ;  /* 0x0000010003047836 */ /* 0x040fe40000000000 */
[----:B------:R-:W-:Y:S02]  /*1d40*/  VIADD R3, R3, 0x180 ;  /* 0x0000018003037836 */ /* 0x000fe40000000000 */
[----:B------:R-:W-:Y:S01]  /*1d50*/  HGMMA.64x256x16.F32 R24, gdesc[UR16].tnspB, R24, gsb0 ;  /* 0x43e00000101879f0 */ /* 0x000fe20008000818 */
[----:B------:R-:W-:Y:S02]  /*1d60*/  R2UR UR10, R4 ;  /* 0x00000000040a72ca */ /* 0x000fe400000e0000 */
[----:B------:R-:W-:Y:S02]  /*1d70*/  R2UR UR14, R3 ;  /* 0x00000000030e72ca */ /* 0x000fe400000e0000 */
[----:B------:R-:W-:-:S04]  /*1d80*/  @!P1 LEA R3, R2, UR42, 0x3 ;  /* 0x0000002a02039c11 */ /* 0x000fc8000f8e18ff */
[----:B------:R-:W-:-:S04]  /*1d90*/  @!P1 IADD3 R3, R3, 0x38860, RZ ;  /* 0x0003886003039810 */ /* 0x000fc80007ffe0ff */
[----:B------:R-:W-:Y:S01]  /*1da0*/  @!P1 PRMT R3, RZ, 0x654, R3 ;  /* 0x00000654ff039816 */ /* 0x000fe20000000003 */
[----:B------:R-:W-:Y:S02]  /*1db0*/  WARPGROUP.DEPBAR.LE gsb0, 0x0 ;  /* 0x00008000000079c5 */ /* 0x000fe40000010000 */
[----:B------:R-:W-:-:S12]  /*1dc0*/  WARPGROUP.ARRIVE ;  /* 0x00000000000079c5 */ /* 0x000fd80000000000 */
        /* <DEDUP_REMOVED lines=11> */
[----:B------:R1:W-:Y:S02]  /*1e80*/  @!P1 SYNCS.ARRIVE.TRANS64.RED.A1T0 RZ, [R3+URZ], RZ ;  /* 0x000000ff03ff99a7 */ /* 0x0003e4000810043f */
[----:B-1----:R-:W-:-:S04]  /*1e90*/  SEL R3, RZ, 0x1, P0 ;  /* 0x00000001ff037807 */ /* 0x002fc80000000000 */
[----:B------:R-:W-:Y:S01]  /*1ea0*/  LOP3.LUT R16, R16, R3, RZ, 0x3c, !PT ;  /* 0x0000000310107212 */ /* 0x000fe200078e3cff */
[----:B------:R-:W-:Y:S06]  /*1eb0*/  @P2 BRA `(.L_x_2804) ;  /* 0xfffffff400502947 */ /* 0x000fec000383ffff */
.L_x_2803:
[----:B------:R-:W-:Y:S01]  /*1ec0*/  BAR.SYNC.DEFER_BLOCKING 0xe, 0x100 ;  /* 0x0384000000007b1d */ /* 0x000fe20000010000 */
[C---:B-1----:R-:W-:Y:S01]  /*1ed0*/  IMAD R0, R2.reuse, 0x40, R17 ;  /* 0x0000004002007824 */ /* 0x042fe200078e0211 */
[----:B------:R-:W-:Y:S01]  /*1ee0*/  CS2R R156, SRZ ;  /* 0x00000000009c7805 */ /* 0x000fe2000001ff00 */
[----:B------:R-:W-:-:S03]  /*1ef0*/  VIADD R2, R2, 0x1 ;  /* 0x0000000102027836 */ /* 0x000fc60000000000 */
[----:B------:R-:W-:Y:S02]  /*1f00*/  LEA R4, R0, UR42, 0x2 ;  /* 0x0000002a00047c11 */ /* 0x000fe4000f8e10ff */
[----:B------:R-:W-:-:S04]  /*1f10*/  ISETP.NE.AND P0, PT, R2, 0x2, PT ;  /* 0x000000020200780c */ /* 0x000fc80003f05270 */
[----:B------:R-:W-:Y:S02]  /*1f20*/  SEL R5, RZ, 0x1, P0 ;  /* 0x00000001ff057807 */ /* 0x000fe40000000000 */
[----:B------:R-:W-:Y:S02]  /*1f30*/  SEL R2, R2, RZ, P0 ;  /* 0x000000ff02027207 */ /* 0x000fe40000000000 */
[----:B------:R-:W-:Y:S01]  /*1f40*/  LOP3.LUT R16, R16, R5, RZ, 0x3c, !PT ;  /* 0x0000000510107212 */ /* 0x000fe200078e3cff */
        /* <DEDUP_REMOVED lines=132> */
.L_x_2802:
[----:B------:R-:W1:Y:S01]  /*2790*/  SHFL.IDX PT, R0, R186, RZ, 0x1f ;  /* 0x00001fffba007589 */ /* 0x000e6200000e0000 */
[----:B------:R-:W-:Y:S02]  /*27a0*/  UIADD3 UR6, UR42, 0x36400, URZ ;  /* 0x000364002a067890 */ /* 0x000fe4000fffe03f */
[----:B------:R-:W-:Y:S02]  /*27b0*/  UIADD3 UR4, UR44, 0x3f, URZ ;  /* 0x0000003f2c047890 */ /* 0x000fe4000fffe03f */
[----:B------:R-:W-:Y:S02]  /*27c0*/  ULOP3.LUT UP0, URZ, UR6, 0x3ff, URZ, 0xc0, !UPT ;  /* 0x000003ff063f7892 */ /* 0x000fe4000f80c03f */
[----:B------:R-:W-:-:S04]  /*27d0*/  USHF.R.S32.HI UR5, URZ, 0x1f, UR4 ;  /* 0x0000001f3f057899 */ /* 0x000fc80008011404 */
[----:B------:R-:W-:Y:S01]  /*27e0*/  PLOP3.LUT P0, PT, PT, PT, UP0, 0x80, 0x0 ;  /* 0x000000000000781c */ /* 0x000fe20003f0f008 */
[----:B------:R-:W-:-:S04]  /*27f0*/  ULEA.HI UR5, UR5, UR4, URZ, 0x6 ;  /* 0x0000000405057291 */ /* 0x000fc8000f8f303f */
[----:B------:R-:W-:Y:S01]  /*2800*/  USHF.R.S32.HI UR37, URZ, 0x6, UR5 ;  /* 0x000000063f257899 */ /* 0x000fe20008011405 */
[----:B-1----:R-:W-:-:S04]  /*2810*/  LEA.HI R3, R0, R0, RZ, 0x1 ;  /* 0x0000000000037211 */ /* 0x002fc800078f08ff */
[----:B------:R-:W-:-:S04]  /*2820*/  LOP3.LUT R3, R3, 0x1fffe, RZ, 0xc0, !PT ;  /* 0x0001fffe03037812 */ /* 0x000fc800078ec0ff */
[----:B------:R-:W-:-:S04]  /*2830*/  IADD3 R3, R0, -R3, RZ ;  /* 0x8000000300037210 */ /* 0x000fc80007ffe0ff */
[----:B------:R-:W-:-:S05]  /*2840*/  LEA R3, R3, UR42, 0xf ;  /* 0x0000002a03037c11 */ /* 0x000fca000f8e78ff */
[----:B------:R-:W-:-:S05]  /*2850*/  VIADD R3, R3, 0x400 ;  /* 0x0000040003037836 */ /* 0x000fca0000000000 */
[----:B------:R-:W-:-:S04]  /*2860*/  SHF.R.U32.HI R3, RZ, 0x4, R3 ;  /* 0x00000004ff037819 */ /* 0x000fc80000011603 */
[----:B------:R-:W-:Y:S01]  /*2870*/  LOP3.LUT R56, R3, 0x3fff, RZ, 0xc0, !PT ;  /* 0x00003fff03387812 */ /* 0x000fe200078ec0ff */
[----:B------:R-:W-:Y:S06]  /*2880*/  @!P0 BRA `(.L_x_2806) ;  /* 0x0000000000408947 */ /* 0x000fec0003800000 */
[----:B------:R-:W-:Y:S01]  /*2890*/  MOV R0, 0x0 ;  /* 0x0000000000007802 */ /* 0x000fe20000000f00 */
[----:B------:R-:W-:Y:S01]  /*28a0*/  ULDC.64 UR4, c[0x4][0x108] ;  /* 0x0100420000047ab9 */ /* 0x000fe20000000a00 */
[----:B------:R-:W-:Y:S01]  /*28b0*/  ULDC.64 UR6, c[0x4][0x58] ;  /* 0x0100160000067ab9 */ /* 0x000fe20000000a00 */
[----:B------:R-:W-:Y:S01]  /*28c0*/  IMAD.U32 R4, RZ, RZ, UR4 ;  /* 0x00000004ff047e24 */ /* 0x000fe2000f8e00ff */
[----:B------:R1:W2:Y:S01]  /*28d0*/  LDC.64 R14, c[0x4][R0] ;  /* 0x01000000000e7b82 */ /* 0x0002a20000000a00 */
        /* <DEDUP_REMOVED lines=8> */
[----:B-1----:R-:W-:-:S07]  /*2960*/  IMAD.MOV.U32 R13, RZ, RZ, RZ ;  /* 0x000000ffff0d7224 */ /* 0x002fce00078e00ff */
[----:B------:R-:W-:-:S07]  /*2970*/  LEPC R20, `(.L_x_2806) ;  /* 0x000000001014794e */ /* 0x000fce0000000000 */
[----:B--2---:R-:W-:Y:S05]  /*2980*/  CALL.ABS.NOINC R14 ;  /* 0x000000000e007343 */ /* 0x004fea0003c00000 */
.L_x_2806:
[----:B------:R-:W-:Y:S01]  /*2990*/  ULEA.HI UR4, UR38, UR38, URZ, 0x1 ;  /* 0x0000002626047291 */ /* 0x000fe2000f8f083f */
[----:B------:R-:W-:-:S03]  /*29a0*/  ISETP.NE.AND P0, PT, RZ, UR43, PT ;  /* 0x0000002bff007c0c */ /* 0x000fc6000bf05270 */
[----:B------:R-:W-:-:S04]  /*29b0*/  ULOP3.LUT UR4, UR4, 0xfffffffe, URZ, 0xc0, !UPT ;  /* 0xfffffffe04047892 */ /* 0x000fc8000f8ec03f */
[----:B------:R-:W-:-:S06]  /*29c0*/  UIADD3 UR4, UR38, -UR4, URZ ;  /* 0x8000000426047290 */ /* 0x000fcc000fffe03f */
[----:B------:R-:W-:-:S05]  /*29d0*/  IMAD.U32 R0, RZ, RZ, UR4 ;  /* 0x00000004ff007e24 */ /* 0x000fca000f8e00ff */
[----:B------:R-:W-:-:S04]  /*29e0*/  SHF.L.U32 R0, R0, 0x1f, RZ ;  /* 0x0000001f00007819 */ /* 0x000fc800000006ff */
[----:B------:R-:W1:Y:S02]  /*29f0*/  SYNCS.PHASECHK.TRANS64.TRYWAIT P1, [UR42+0x38800], R0 ;  /* 0x03880000ff0075a7 */ /* 0x000e64000802016a */
[----:B-1----:R-:W-:Y:S05]  /*2a00*/  @!P1 BRA `(.L_x_2807) ;  /* 0x000000a800549947 */ /* 0x002fea0003800000 */
.L_x_2886:
[----:B------:R-:W-:Y:S05]  /*2a10*/  @P0 BRA `(.L_x_2808) ;  /* 0x0000000000040947 */ /* 0x000fea0003800000 */
[----:B------:R-:W-:Y:S01]  /*2a20*/  BPT.TRAP 0x1 ;  /* 0x000000040000795c */ /* 0x000fe20000300000 */
.L_x_2808:
[----:B------:R-:W-:Y:S02]  /*2a30*/  LEA R8, R2, UR42, 0x3 ;  /* 0x0000002a02087c11 */ /* 0x000fe4000f8e18ff */
[----:B------:R-:W-:-:S04]  /*2a40*/  SHF.L.U32 R9, R16, 0x1f, RZ ;  /* 0x0000001f10097819 */ /* 0x000fc800000006ff */
[----:B------:R2:W3:Y:S01]  /*2a50*/  SYNCS.PHASECHK.TRANS64.TRYWAIT P1, [R8+URZ+0x38830], R9 ;  /* 0x03883009080075a7 */ /* 0x0004e2000802017f */
[----:B------:R-:W-:Y:S05]  /*2a60*/  @P0 BRA `(.L_x_2809) ;  /* 0x0000000000040947 */ /* 0x000fea0003800000 */
[----:B------:R-:W-:Y:S01]  /*2a70*/  BPT.TRAP 0x1 ;  /* 0x000000040000795c */ /* 0x000fe20000300000 */
.L_x_2809:
[----:B---3--:R-:W-:Y:S05]  /*2a80*/  @P1 BRA `(.L_x_2810) ;  /* 0x0000000000081947 */ /* 0x008fea0003800000 */
[----:B------:R-:W3:Y:S02]  /*2a90*/  SYNCS.PHASECHK.TRANS64.TRYWAIT P1, [R8+URZ+0x38830], R9 ;  /* 0x03883009080075a7 */ /* 0x000ee4000802017f */
[----:B---3--:R-:W-:Y:S05]  /*2aa0*/  @!P1 BRA `(.L_x_2811) ;  /* 0x000000a800449947 */ /* 0x008fea0003800000 */
.L_x_2810:
[----:B------:R-:W-:-:S04]  /*2ab0*/  UIADD3 UR4, UR42, 0x22400, URZ ;  /* 0x000224002a047890 */ /* 0x000fc8000fffe03f */
[----:B------:R-:W-:-:S04]  /*2ac0*/  USHF.R.U32.HI UR4, URZ, 0x4, UR4 ;  /* 0x000000043f047899 */ /* 0x000fc80008011604 */
[----:B------:R-:W-:-:S06]  /*2ad0*/  ULOP3.LUT UR4, UR4, 0x3fff, URZ, 0xc0, !UPT ;  /* 0x00003fff04047892 */ /* 0x000fcc000f8ec03f */
[----:B------:R-:W-:Y:S01]  /*2ae0*/  MOV R4, UR4 ;  /* 0x0000000400047c02 */ /* 0x000fe20008000f00 */
[----:B------:R-:W-:Y:S05]  /*2af0*/  WARPSYNC.ALL ;  /* 0x0000000000007948 */ /* 0x000fea0003800000 */
[----:B------:R-:W-:Y:S01]  /*2b00*/  LOP3.LUT R4, R4, 0x10000, RZ, 0xfc, !PT ;  /* 0x0001000004047812 */ /* 0x000fe200078efcff */
[----:B------:R-:W-:-:S04]  /*2b10*/  UIADD3 UR4, UR42, 0x20400, URZ ;  /* 0x000204002a047890 */ /* 0x000fc8000fffe03f */
[----:B-1----:R-:W-:Y:S01]  /*2b20*/  IMAD R3, R2, 0x200, R4 ;  /* 0x0000020002037824 */ /* 0x002fe200078e0204 */
[----:B------:R-:W-:Y:S01]  /*2b30*/  WARPGROUP.ARRIVE ;  /* 0x00000000000079c5 */ /* 0x000fe20000000000 */
[----:B------:R-:W-:Y:S01]  /*2b40*/  UMOV UR7, 0x40000040 ;  /* 0x4000004000077882 */ /* 0x000fe20000000000 */
[----:B------:R-:W-:Y:S02]  /*2b50*/  USHF.R.U32.HI UR4, URZ, 0x4, UR4 ;  /* 0x000000043f047899 */ /* 0x000fe40008011604 */
[----:B------:R-:W-:Y:S01]  /*2b60*/  R2UR UR6, R3 ;  /* 0x00000000030672ca */ /* 0x000fe200000e0000 */
[----:B------:R-:W-:Y:S01]  /*2b70*/  UMOV UR5, 0x40000040 ;  /* 0x4000004000057882 */ /* 0x000fe20000000000 */
[----:B------:R-:W-:Y:S01]  /*2b80*/  ULOP3.LUT UR4, UR4, 0x3fff, URZ, 0xc0, !UPT ;  /* 0x00003fff04047892 */ /* 0x000fe2000f8ec03f */
[----:B------:R-:W-:Y:S01]  /*2b90*/  UMOV UR11, 0x40000040 ;  /* 0x40000040000b7882 */ /* 0x000fe20000000000 */
[----:B------:R-:W-:Y:S02]  /*2ba0*/  UMOV UR9, 0x40000040 ;  /* 0x4000004000097882 */ /* 0x000fe40000000000 */
[----:B------:R-:W-:Y:S01]  /*2bb0*/  ULOP3.LUT UR4, UR4, 0x10000, URZ, 0xfc, !UPT ;  /* 0x0001000004047892 */ /* 0x000fe2000f8efc3f */
[----:B------:R-:W-:Y:S01]  /*2bc0*/  UMOV UR15, 0x40000040 ;  /* 0x40000040000f7882 */ /* 0x000fe20000000000 */
[----:B------:R-:W-:-:S02]  /*2bd0*/  UMOV UR13, 0x40000040 ;  /* 0x40000040000d7882 */ /* 0x000fc40000000000 */
[----:B------:R-:W-:Y:S02]  /*2be0*/  UIADD3 UR8, UR4, 0x2, URZ ;  /* 0x0000000204087890 */ /* 0x000fe4000fffe03f */
[----:B------:R-:W-:Y:S02]  /*2bf0*/  UIADD3 UR12, UR4, 0x4, URZ ;  /* 0x00000004040c7890 */ /* 0x000fe4000fffe03f */
[----:B------:R-:W-:Y:S02]  /*2c00*/  UIADD3 UR10, UR6, 0x2, URZ ;  /* 0x00000002060a7890 */ /* 0x000fe4000fffe03f */
[----:B------:R-:W-:Y:S01]  /*2c10*/  HGMMA.64x64x16.F32 R24, gdesc[UR4], RZ, !UPT, gsb0 ;  /* 0x00e00000041879f0 */ /* 0x000fe2000c0008ff */
[----:B------:R-:W-:Y:S02]  /*2c20*/  UIADD3 UR14, UR6, 0x4, URZ ;  /* 0x00000004060e7890 */ /* 0x000fe4000fffe03f */
[----:B------:R-:W-:Y:S02]  /*2c30*/  UIADD3 UR18, UR6, 0x6, URZ ;  /* 0x0000000606127890 */ /* 0x000fe4000fffe03f */
[----:B------:R-:W-:Y:S01]  /*2c40*/  UIADD3 UR16, UR4, 0x6, URZ ;  /* 0x0000000604107890 */ /* 0x000fe2000fffe03f */
[----:B------:R-:W-:Y:S01]  /*2c50*/  UMOV UR19, 0x40000040 ;  /* 0x4000004000137882 */ /* 0x000fe20000000000 */
[----:B------:R-:W-:Y:S01]  /*2c60*/  UMOV UR17, 0x40000040 ;  /* 0x4000004000117882 */ /* 0x000fe20000000000 */
[----:B------:R-:W-:-:S02]  /*2c70*/  WARPGROUP.DEPBAR.LE gsb0, 0x0 ;  /* 0x00008000000079c5 */ /* 0x000fc40000010000 */
        /* <DEDUP_REMOVED lines=9> */
[----:B------:R-:W1:Y:S02]  /*2d10*/  SYNCS.PHASECHK.TRANS64.TRYWAIT P1, [UR42+0x38810], R0 ;  /* 0x03881000ff0075a7 */ /* 0x000e64000802016a */
[----:B-1----:R-:W-:Y:S05]  /*2d20*/  @!P1 BRA `(.L_x_2812) ;  /* 0x000000a400b89947 */ /* 0x002fea0003800000 */
.L_x_2887:
[----:B------:R-:W-:Y:S05]  /*2d30*/  @P0 BRA `(.L_x_2813) ;  /* 0x0000000000040947 */ /* 0x000fea0003800000 */
[----:B------:R-:W-:Y:S01]  /*2d40*/  BPT.TRAP 0x1 ;  /* 0x000000040000795c */ /* 0x000fe20000300000 */
.L_x_2813:
[----:B------:R4:W1:Y:S01]  /*2d50*/  SYNCS.PHASECHK.TRANS64.TRYWAIT P1, [R8+URZ+0x38850], R9 ;  /* 0x03885009080075a7 */ /* 0x000862000802017f */
[----:B------:R-:W-:Y:S05]  /*2d60*/  @P0 BRA `(.L_x_2814) ;  /* 0x0000000000040947 */ /* 0x000fea0003800000 */
[----:B------:R-:W-:Y:S01]  /*2d70*/  BPT.TRAP 0x1 ;  /* 0x000000040000795c */ /* 0x000fe20000300000 */
.L_x_2814:
[----:B------:R-:W-:-:S04]  /*2d80*/  IMAD.U32 R5, RZ, RZ, UR42 ;  /* 0x0000002aff057e24 */ /* 0x000fc8000f8e00ff */
[C---:B-1----:R-:W-:Y:S01]  /*2d90*/  VIADD R0, R5.reuse, 0x400 ;  /* 0x0000040005007836 */ /* 0x042fe20000000000 */
[----:B------:R-:W-:-:S04]  /*2da0*/  IADD3 R3, R5, 0x26400, RZ ;  /* 0x0002640005037810 */ /* 0x000fc80007ffe0ff */
[----:B------:R-:W-:Y:S02]  /*2db0*/  SHF.R.U32.HI R0, RZ, 0x4, R0 ;  /* 0x00000004ff007819 */ /* 0x000fe40000011600 */
[----:B------:R-:W-:Y:S02]  /*2dc0*/  SHF.R.U32.HI R3, RZ, 0x4, R3 ;  /* 0x00000004ff037819 */ /* 0x000fe40000011603 */
[----:B------:R-:W-:Y:S02]  /*2dd0*/  LOP3.LUT R0, R0, 0x3fff, RZ, 0xc0, !PT ;  /* 0x00003fff00007812 */ /* 0x000fe400078ec0ff */
[----:B------:R-:W-:Y:S02]  /*2de0*/  LOP3.LUT R3, R3, 0x3fff, RZ, 0xc0, !PT ;  /* 0x00003fff03037812 */ /* 0x000fe400078ec0ff */
[----:B------:R-:W-:Y:S02]  /*2df0*/  LOP3.LUT R6, R0, 0x10000, RZ, 0xfc, !PT ;  /* 0x0001000000067812 */ /* 0x000fe400078efcff */
[----:B------:R-:W-:-:S03]  /*2e00*/  LOP3.LUT R7, R3, 0x10000, RZ, 0xfc, !PT ;  /* 0x0001000003077812 */ /* 0x000fc600078efcff */
[----:B------:R-:W-:Y:S01]  /*2e10*/  IMAD R0, R2, 0x1000, R6 ;  /* 0x0000100002007824 */ /* 0x000fe200078e0206 */
[----:B------:R-:W-:Y:S06]  /*2e20*/  @P1 BRA `(.L_x_2815) ;  /* 0x0000000000081947 */ /* 0x000fec0003800000 */
[----:B------:R-:W1:Y:S02]  /*2e30*/  SYNCS.PHASECHK.TRANS64.TRYWAIT P1, [R8+URZ+0x38850], R9 ;  /* 0x03885009080075a7 */ /* 0x000e64000802017f */
[----:B-1----:R-:W-:Y:S05]  /*2e40*/  @!P1 BRA `(.L_x_2816) ;  /* 0x000000a400889947 */ /* 0x002fea0003800000 */
.L_x_2815:
[C---:B------:R-:W-:Y:S01]  /*2e50*/  R2UR UR4, R7.reuse ;  /* 0x00000000070472ca */ /* 0x040fe200000e0000 */
[----:B------:R-:W-:Y:S01]  /*2e60*/  WARPGROUP.ARRIVE ;  /* 0x00000000000079c5 */ /* 0x000fe20000000000 */
[C---:B------:R-:W-:Y:S01]  /*2e70*/  R2UR UR6, R0.reuse ;  /* 0x00000000000672ca */ /* 0x040fe200000e0000 */
[----:B------:R-:W-:Y:S01]  /*2e80*/  UMOV UR5, 0x40000040 ;  /* 0x4000004000057882 */ /* 0x000fe20000000000 */
[----:B------:R-:W-:Y:S01]  /*2e90*/  UMOV UR7, 0x40000040 ;  /* 0x4000004000077882 */ /* 0x000fe20000000000 */
[----:B--234-:R-:W-:Y:S02]  /*2ea0*/  VIADD R9, R7, 0x2 ;  /* 0x0000000207097836 */ /* 0x01cfe40000000000 */
[----:B------:R-:W1:Y:S01]  /*2eb0*/  S2R R10, SR_TID.X ;  /* 0x00000000000a7919 */ /* 0x000e620000002100 */
[C---:B------:R-:W-:Y:S01]  /*2ec0*/  VIADD R3, R0.reuse, 0x2 ;  /* 0x0000000200037836 */ /* 0x040fe20000000000 */
[----:B------:R-:W-:Y:S01]  /*2ed0*/  ULDC UR10, c[0x0][0xa80] ;  /* 0x0002a000000a7ab9 */ /* 0x000fe20000000800 */
[----:B------:R-:W-:Y:S01]  /*2ee0*/  VIADD R12, R0, 0x800 ;  /* 0x00000800000c7836 */ /* 0x000fe20000000000 */
[----:B------:R-:W2:Y:S01]  /*2ef0*/  S2R R57, SR_TID.X ;  /* 0x0000000000397919 */ /* 0x000ea20000002100 */
[----:B------:R-:W-:-:S03]  /*2f00*/  UISETP.GE.AND UP0, UPT, UR44, 0x41, UPT ;  /* 0x000000412c00788c */ /* 0x000fc6000bf06270 */
[----:B------:R-:W-:Y:S01]  /*2f10*/  HGMMA.64x64x16.F32 R24, gdesc[UR4], R24, gsb0 ;  /* 0x00e00000041879f0 */ /* 0x000fe20008000818 */
[----:B------:R-:W-:Y:S01]  /*2f20*/  R2UR UR4, R9 ;  /* 0x00000000090472ca */ /* 0x000fe200000e0000 */
[----:B------:R-:W-:Y:S01]  /*2f30*/  UMOV UR5, 0x40000040 ;  /* 0x4000004000057882 */ /* 0x000fe20000000000 */
[----:B------:R-:W-:Y:S01]  /*2f40*/  R2UR UR6, R3 ;  /* 0x00000000030672ca */ /* 0x000fe200000e0000 */
[----:B------:R-:W-:Y:S01]  /*2f50*/  UMOV UR7, 0x40000040 ;  /* 0x4000004000077882 */ /* 0x000fe20000000000 */
[----:B------:R-:W-:Y:S01]  /*2f60*/  VIADD R3, R0, 0x4 ;  /* 0x0000000400037836 */ /* 0x000fe20000000000 */
[----:B------:R-:W-:Y:S02]  /*2f70*/  IADD3 R9, R7, 0x4, RZ ;  /* 0x0000000407097810 */ /* 0x000fe40007ffe0ff */
[----:B-1----:R-:W-:Y:S02]  /*2f80*/  SHF.R.U32.HI R10, RZ, 0x7, R10 ;  /* 0x00000007ff0a7819 */ /* 0x002fe4000001160a */
[----:B--2---:R-:W-:Y:S01]  /*2f90*/  LOP3.LUT R57, R57, 0x7f, RZ, 0xc0, !PT ;  /* 0x0000007f39397812 */ /* 0x004fe200078ec0ff */
[----:B------:R-:W-:-:S02]  /*2fa0*/  WARPGROUP.DEPBAR.LE gsb0, 0x0 ;  /* 0x00008000000079c5 */ /* 0x000fc40000010000 */
[----:B------:R-:W-:-:S06]  /*2fb0*/  WARPGROUP.ARRIVE ;  /* 0x00000000000079c5 */ /* 0x000fcc0000000000 */
[----:B------:R-:W-:Y:S01]  /*2fc0*/  HGMMA.64x64x16.F32 R24, gdesc[UR4], R24, gsb0 ;  /* 0x00e00000041879f0 */ /* 0x000fe20008000818 */
[----:B------:R-:W-:Y:S01]  /*2fd0*/  R2UR UR4, R9 ;  /* 0x00000000090472ca */ /* 0x000fe200000e0000 */
[----:B------:R-:W-:Y:S01]  /*2fe0*/  UMOV UR5, 0x40000040 ;  /* 0x4000004000057882 */ /* 0x000fe20000000000 */
[----:B------:R-:W-:Y:S01]  /*2ff0*/  R2UR UR6, R3 ;  /* 0x00000000030672ca */ /* 0x000fe200000e0000 */
[----:B------:R-:W-:Y:S01]  /*3000*/  UMOV UR7, 0x40000040 ;  /* 0x4000004000077882 */ /* 0x000fe20000000000 */
[----:B------:R-:W-:Y:S02]  /*3010*/  VIADD R9, R7, 0x6 ;  /* 0x0000000607097836 */ /* 0x000fe40000000000 */
[----:B------:R-:W-:Y:S01]  /*3020*/  VIADD R3, R0, 0x6 ;  /* 0x0000000600037836 */ /* 0x000fe20000000000 */
[----:B------:R-:W-:Y:S02]  /*3030*/  WARPGROUP.DEPBAR.LE gsb0, 0x0 ;  /* 0x00008000000079c5 */ /* 0x000fe40000010000 */
[----:B------:R-:W-:-:S06]  /*3040*/  WARPGROUP.ARRIVE ;  /* 0x00000000000079c5 */ /* 0x000fcc0000000000 */
[----:B------:R-:W-:Y:S01]  /*3050*/  HGMMA.64x64x16.F32 R24, gdesc[UR4], R24, gsb0 ;  /* 0x00e00000041879f0 */ /* 0x000fe20008000818 */
[----:B------:R-:W-:Y:S01]  /*3060*/  R2UR UR4, R9 ;  /* 0x00000000090472ca */ /* 0x000fe200000e0000 */
[----:B------:R-:W-:Y:S01]  /*3070*/  UMOV UR5, 0x40000040 ;  /* 0x4000004000057882 */ /* 0x000fe20000000000 */
[----:B------:R-:W-:Y:S01]  /*3080*/  R2UR UR6, R3 ;  /* 0x00000000030672ca */ /* 0x000fe200000e0000 */
[----:B------:R-:W-:Y:S01]  /*3090*/  UMOV UR7, 0x40000040 ;  /* 0x4000004000077882 */ /* 0x000fe20000000000 */
[----:B------:R-:W-:Y:S01]  /*30a0*/  VIADD R3, R0, 0x200 ;  /* 0x0000020000037836 */ /* 0x000fe20000000000 */
[----:B------:R-:W-:Y:S01]  /*30b0*/  IADD3 R9, R7, 0x200, RZ ;  /* 0x0000020007097810 */ /* 0x000fe20007ffe0ff */
[----:B------:R-:W-:Y:S02]  /*30c0*/  WARPGROUP.DEPBAR.LE gsb0, 0x0 ;  /* 0x00008000000079c5 */ /* 0x000fe40000010000 */
[----:B------:R-:W-:-:S07]  /*30d0*/  WARPGROUP.ARRIVE ;  /* 0x00000000000079c5 */ /* 0x000fce0000000000 */
        /* <DEDUP_REMOVED lines=104> */
[----:B------:R1:W2:Y:S02]  /*3760*/  SHFL.IDX PT, R3, R10, RZ, 0x1f ;  /* 0x00001fff0a037589 */ /* 0x0002a400000e0000 */
[----:B-1----:R-:W-:Y:S02]  /*3770*/  IADD3 R10, R7, 0x800, RZ ;  /* 0x00000800070a7810 */ /* 0x002fe40007ffe0ff */
[----:B--2---:R-:W-:-:S04]  /*3780*/  ISETP.GT.AND P1, PT, R3, 0x7f, PT ;  /* 0x0000007f0300780c */ /* 0x004fc80003f24270 */
[----:B------:R-:W-:-:S05]  /*3790*/  SEL R3, RZ, 0x2, !P1 ;  /* 0x00000002ff037807 */ /* 0x000fca0004800000 */
[C---:B------:R-:W-:Y:S02]  /*37a0*/  IMAD.IADD R9, R3.reuse, 0x1, R10 ;  /* 0x0000000103097824 */ /* 0x040fe400078e020a */
[----:B------:R-:W-:Y:S01]  /*37b0*/  IMAD.IADD R11, R3, 0x1, R12 ;  /* 0x00000001030b7824 */ /* 0x000fe200078e020c */
[----:B------:R-:W-:Y:S02]  /*37c0*/  WARPGROUP.DEPBAR.LE gsb0, 0x0 ;  /* 0x00008000000079c5 */ /* 0x000fe40000010000 */
[----:B------:R-:W-:-:S06]  /*37d0*/  WARPGROUP.ARRIVE ;  /* 0x00000000000079c5 */ /* 0x000fcc0000000000 */
[----:B------:R-:W-:Y:S01]  /*37e0*/  HGMMA.64x64x16.F32 R24, gdesc[UR4], R24, gsb0 ;  /* 0x00e00000041879f0 */ /* 0x000fe20008000818 */
[----:B------:R-:W-:Y:S01]  /*37f0*/  R2UR UR4, R9 ;  /* 0x00000000090472ca */ /* 0x000fe200000e0000 */
[----:B------:R-:W-:Y:S01]  /*3800*/  UMOV UR5, 0x40000040 ;  /* 0x4000004000057882 */ /* 0x000fe20000000000 */
[----:B------:R-:W-:Y:S01]  /*3810*/  R2UR UR6, R11 ;  /* 0x000000000b0672ca */ /* 0x000fe200000e0000 */
[----:B------:R-:W-:Y:S01]  /*3820*/  UMOV UR7, 0x40000040 ;  /* 0x4000004000077882 */ /* 0x000fe20000000000 */
[----:B------:R-:W-:-:S04]  /*3830*/  MOV R11, 0x4 ;  /* 0x00000004000b7802 */ /* 0x000fc80000000f00 */
[C---:B------:R-:W-:Y:S02]  /*3840*/  SEL R9, R11.reuse, 0x2, P1 ;  /* 0x000000020b097807 */ /* 0x040fe40000800000 */
[----:B------:R-:W-:-:S03]  /*3850*/  SEL R11, R11, 0x6, !P1 ;  /* 0x000000060b0b7807 */ /* 0x000fc60004800000 */
[--C-:B------:R-:W-:Y:S02]  /*3860*/  IMAD.IADD R13, R10, 0x1, R9.reuse ;  /* 0x000000010a0d7824 */ /* 0x100fe400078e0209 */
[C---:B------:R-:W-:Y:S01]  /*3870*/  IMAD.IADD R14, R12.reuse, 0x1, R9 ;  /* 0x000000010c0e7824 */ /* 0x040fe200078e0209 */
[----:B------:R-:W-:Y:S01]  /*3880*/  IADD3 R12, R12, R11, RZ ;  /* 0x0000000b0c0c7210 */ /* 0x000fe20007ffe0ff */
        /* <DEDUP_REMOVED lines=8> */
[----:B------:R-:W-:Y:S02]  /*3910*/  WARPGROUP.DEPBAR.LE gsb0, 0x0 ;  /* 0x00008000000079c5 */ /* 0x000fe40000010000 */
[----:B------:R-:W-:-:S09]  /*3920*/  WARPGROUP.ARRIVE ;  /* 0x00000000000079c5 */ /* 0x000fd20000000000 */
[----:B------:R-:W-:Y:S01]  /*3930*/  HGMMA.64x64x16.F32 R24, gdesc[UR4], R24, gsb0 ;  /* 0x00e00000041879f0 */ /* 0x000fe20008000818 */
[----:B------:R-:W-:Y:S01]  /*3940*/  R2UR UR4, R10 ;  /* 0x000000000a0472ca */ /* 0x000fe200000e0000 */
[----:B------:R-:W-:Y:S01]  /*3950*/  UMOV UR5, 0x40000040 ;  /* 0x4000004000057882 */ /* 0x000fe20000000000 */
[----:B------:R-:W-:Y:S01]  /*3960*/  R2UR UR6, R12 ;  /* 0x000000000c0672ca */ /* 0x000fe200000e0000 */
[----:B------:R-:W-:Y:S01]  /*3970*/  UMOV UR7, 0x40000040 ;  /* 0x4000004000077882 */ /* 0x000fe20000000000 */
[----:B------:R-:W-:Y:S02]  /*3980*/  IMAD.MOV.U32 R10, RZ, RZ, 0x28 ;  /* 0x00000028ff0a7424 */ /* 0x000fe400078e00ff */
[----:B------:R-:W-:-:S03]  /*3990*/  IMAD.MOV.U32 R12, RZ, RZ, 0xa00 ;  /* 0x00000a00ff0c7424 */ /* 0x000fc600078e00ff */
[----:B------:R-:W-:Y:S02]  /*39a0*/  SEL R10, R10, 0x26, P1 ;  /* 0x000000260a0a7807 */ /* 0x000fe40000800000 */
[----:B------:R-:W-:Y:S02]  /*39b0*/  SEL R12, R12, 0x980, P1 ;  /* 0x000009800c0c7807 */ /* 0x000fe40000800000 */
[----:B------:R-:W-:Y:S02]  /*39c0*/  LOP3.LUT R10, R10, 0x6, RZ, 0xc0, !PT ;  /* 0x000000060a0a7812 */ /* 0x000fe400078ec0ff */
[----:B------:R-:W-:-:S04]  /*39d0*/  LOP3.LUT R13, R12, 0xa00, RZ, 0xc0, !PT ;  /* 0x00000a000c0d7812 */ /* 0x000fc800078ec0ff */
[CC--:B------:R-:W-:Y:S02]  /*39e0*/  IADD3 R12, R10.reuse, R13.reuse, R7 ;  /* 0x0000000d0a0c7210 */ /* 0x0c0fe40007ffe007 */
[----:B------:R-:W-:Y:S01]  /*39f0*/  IADD3 R10, R10, R13, R0 ;  /* 0x0000000d0a0a7210 */ /* 0x000fe20007ffe000 */
[----:B------:R-:W-:Y:S02]  /*3a00*/  WARPGROUP.DEPBAR.LE gsb0, 0x0 ;  /* 0x00008000000079c5 */ /* 0x000fe40000010000 */
[----:B------:R-:W-:-:S06]  /*3a10*/  WARPGROUP.ARRIVE ;  /* 0x00000000000079c5 */ /* 0x000fcc0000000000 */
[----:B------:R-:W-:Y:S01]  /*3a20*/  HGMMA.64x64x16.F32 R24, gdesc[UR4], R24, gsb0 ;  /* 0x00e00000041879f0 */ /* 0x000fe20008000818 */
[----:B------:R-:W-:Y:S01]  /*3a30*/  R2UR UR4, R12 ;  /* 0x000000000c0472ca */ /* 0x000fe200000e0000 */
[----:B------:R-:W-:Y:S01]  /*3a40*/  UMOV UR5, 0x40000040 ;  /* 0x4000004000057882 */ /* 0x000fe20000000000 */
[----:B------:R-:W-:Y:S01]  /*3a50*/  R2UR UR6, R10 ;  /* 0x000000000a0672ca */ /* 0x000fe200000e0000 */
[----:B------:R-:W-:Y:S01]  /*3a60*/  UMOV UR7, 0x40000040 ;  /* 0x4000004000077882 */ /* 0x000fe20000000000 */
[----:B------:R-:W-:Y:S01]  /*3a70*/  IADD3 R12, R0, 0xa00, RZ ;  /* 0x00000a00000c7810 */ /* 0x000fe20007ffe0ff */
[----:B------:R-:W-:-:S04]  /*3a80*/  VIADD R10, R7, 0xa00 ;  /* 0x00000a00070a7836 */ /* 0x000fc80000000000 */
        /* <DEDUP_REMOVED lines=9> */
[C-C-:B------:R-:W-:Y:S01]  /*3b20*/  IMAD.IADD R13, R9.reuse, 0x1, R10.reuse ;  /* 0x00000001090d7824 */ /* 0x140fe200078e020a */
[----:B------:R-:W-:Y:S01]  /*3b30*/  IADD3 R14, R9, R12, RZ ;  /* 0x0000000c090e7210 */ /* 0x000fe20007ffe0ff */
[C---:B------:R-:W-:Y:S02]  /*3b40*/  IMAD.IADD R10, R11.reuse, 0x1, R10 ;  /* 0x000000010b0a7824 */ /* 0x040fe400078e020a */
[----:B------:R-:W-:Y:S01]  /*3b50*/  IMAD.IADD R12, R11, 0x1, R12 ;  /* 0x000000010b0c7824 */ /* 0x000fe200078e020c */
[----:B------:R-:W-:-:S02]  /*3b60*/  WARPGROUP.DEPBAR.LE gsb0, 0x0 ;  /* 0x00008000000079c5 */ /* 0x000fc40000010000 */
        /* <DEDUP_REMOVED lines=13> */
[----:B------:R-:W-:Y:S01]  /*3c40*/  IMAD.MOV.U32 R10, RZ, RZ, 0x30 ;  /* 0x00000030ff0a7424 */ /* 0x000fe200078e00ff */
[----:B------:R-:W-:-:S04]  /*3c50*/  MOV R12, 0xc00 ;  /* 0x00000c00000c7802 */ /* 0x000fc80000000f00 */
        /* <DEDUP_REMOVED lines=13> */
[----:B------:R-:W-:Y:S02]  /*3d30*/  VIADD R10, R7, 0xc00 ;  /* 0x00000c00070a7836 */ /* 0x000fe40000000000 */
[----:B------:R-:W-:Y:S02]  /*3d40*/  VIADD R12, R0, 0xc00 ;  /* 0x00000c00000c7836 */ /* 0x000fe40000000000 */
[----:B------:R-:W-:-:S03]  /*3d50*/  IMAD.IADD R13, R3, 0x1, R10 ;  /* 0x00000001030d7824 */ /* 0x000fc600078e020a */
[----:B------:R-:W-:Y:S01]  /*3d60*/  IADD3 R14, R3, R12, RZ ;  /* 0x0000000c030e7210 */ /* 0x000fe20007ffe0ff */
[----:B------:R-:W-:Y:S02]  /*3d70*/  WARPGROUP.DEPBAR.LE gsb0, 0x0 ;  /* 0x00008000000079c5 */ /* 0x000fe40000010000 */
[----:B------:R-:W-:-:S06]  /*3d80*/  WARPGROUP.ARRIVE ;  /* 0x00000000000079c5 */ /* 0x000fcc0000000000 */
[----:B------:R-:W-:Y:S01]  /*3d90*/  HGMMA.64x64x16.F32 R24, gdesc[UR4], R24, gsb0 ;  /* 0x00e00000041879f0 */ /* 0x000fe20008000818 */
[----:B------:R-:W-:Y:S01]  /*3da0*/  R2UR UR4, R13 ;  /* 0x000000000d0472ca */ /* 0x000fe200000e0000 */
[----:B------:R-:W-:Y:S01]  /*3db0*/  UMOV UR5, 0x40000040 ;  /* 0x4000004000057882 */ /* 0x000fe20000000000 */
[----:B------:R-:W-:Y:S01]  /*3dc0*/  R2UR UR6, R14 ;  /* 0x000000000e0672ca */ /* 0x000fe200000e0000 */
[----:B------:R-:W-:Y:S01]  /*3dd0*/  UMOV UR7, 0x40000040 ;  /* 0x4000004000077882 */ /* 0x000fe20000000000 */
[C---:B------:R-:W-:Y:S02]  /*3de0*/  IMAD.IADD R13, R9.reuse, 0x1, R10 ;  /* 0x00000001090d7824 */ /* 0x040fe400078e020a */
[----:B------:R-:W-:Y:S01]  /*3df0*/  IMAD.IADD R14, R9, 0x1, R12 ;  /* 0x00000001090e7824 */ /* 0x000fe200078e020c */
[C---:B------:R-:W-:Y:S01]  /*3e00*/  IADD3 R12, R11.reuse, R12, RZ ;  /* 0x0000000c0b0c7210 */ /* 0x040fe20007ffe0ff */
        /* <DEDUP_REMOVED lines=31> */
[----:B------:R-:W-:-:S03]  /*4000*/  IADD3 R12, R0, 0xe00, RZ ;  /* 0x00000e00000c7810 */ /* 0x000fc60007ffe0ff */
        /* <DEDUP_REMOVED lines=24> */
[----:B------:R-:W-:Y:S01]  /*4190*/  LOP3.LUT R3, R3, 0x6, RZ, 0xc0, !PT ;  /* 0x0000000603037812 */ /* 0x000fe200078ec0ff */
[----:B------:R-:W-:Y:S02]  /*41a0*/  WARPGROUP.DEPBAR.LE gsb0, 0x0 ;  /* 0x00008000000079c5 */ /* 0x000fe40000010000 */
[----:B------:R-:W-:-:S06]  /*41b0*/  WARPGROUP.ARRIVE ;  /* 0x00000000000079c5 */ /* 0x000fcc0000000000 */
[----:B------:R-:W-:Y:S01]  /*41c0*/  HGMMA.64x64x16.F32 R24, gdesc[UR4], R24, gsb0 ;  /* 0x00e00000041879f0 */ /* 0x000fe20008000818 */
[----:B------:R-:W-:Y:S01]  /*41d0*/  R2UR UR4, R10 ;  /* 0x000000000a0472ca */ /* 0x000fe200000e0000 */
[----:B------:R-:W-:Y:S01]  /*41e0*/  UMOV UR5, 0x40000040 ;  /* 0x4000004000057882 */ /* 0x000fe20000000000 */
[----:B------:R-:W-:Y:S01]  /*41f0*/  R2UR UR6, R11 ;  /* 0x000000000b0672ca */ /* 0x000fe200000e0000 */
[----:B------:R-:W-:Y:S01]  /*4200*/  UMOV UR7, 0x40000040 ;  /* 0x4000004000077882 */ /* 0x000fe20000000000 */
        /* <DEDUP_REMOVED lines=13> */
[----:B------:R-:W-:Y:S01]  /*42e0*/  UIMAD UR4, UR37, -0x40, UR44 ;  /* 0xffffffc0250478a4 */ /* 0x000fe2000f8e022c */
[----:B------:R-:W-:-:S05]  /*42f0*/  UMOV UR7, 0x40000040 ;  /* 0x4000004000077882 */ /* 0x000fca0000000000 */
[----:B------:R-:W-:-:S05]  /*4300*/  IMAD.U32 R3, RZ, RZ, UR4 ;  /* 0x00000004ff037e24 */ /* 0x000fca000f8e00ff */
[----:B------:R-:W-:-:S04]  /*4310*/  IADD3 R0, -R18, 0x40, R3 ;  /* 0x0000004012007810 */ /* 0x000fc80007ffe103 */
[C---:B------:R-:W-:Y:S02]  /*4320*/  ISETP.GT.AND P5, PT, R0.reuse, RZ, PT ;  /* 0x000000ff0000720c */ /* 0x040fe40003fa4270 */
[C---:B------:R-:W-:Y:S02]  /*4330*/  ISETP.GT.AND P4, PT, R0.reuse, 0x1, PT ;  /* 0x000000010000780c */ /* 0x040fe40003f84270 */
[C---:B------:R-:W-:Y:S02]  /*4340*/  ISETP.GT.AND P3, PT, R0.reuse, 0x8, PT ;  /* 0x000000080000780c */ /* 0x040fe40003f64270 */
[C---:B------:R-:W-:Y:S02]  /*4350*/  ISETP.GT.AND P2, PT, R0.reuse, 0x9, PT ;  /* 0x000000090000780c */ /* 0x040fe40003f44270 */
[C---:B------:R-:W-:Y:S02]  /*4360*/  ISETP.GT.AND P1, PT, R0.reuse, 0x10, PT ;  /* 0x000000100000780c */ /* 0x040fe40003f24270 */
[----:B------:R-:W-:Y:S01]  /*4370*/  ISETP.GT.AND P6, PT, R0, 0x11, PT ;  /* 0x000000110000780c */ /* 0x000fe20003fc4270 */
[----:B------:R-:W-:-:S02]  /*4380*/  WARPGROUP.DEPBAR.LE gsb0, 0x0 ;  /* 0x00008000000079c5 */ /* 0x000fc40000010000 */
[----:B------:R-:W-:Y:S02]  /*4390*/  FSEL R24, R24, -INF , P5 ;  /* 0xff80000018187808 */ /* 0x000fe40002800000 */
[----:B------:R-:W-:Y:S02]  /*43a0*/  FSEL R25, R25, -INF , P4 ;  /* 0xff80000019197808 */ /* 0x000fe40002000000 */
[----:B------:R-:W-:Y:S02]  /*43b0*/  FSEL R28, R28, -INF , P3 ;  /* 0xff8000001c1c7808 */ /* 0x000fe40001800000 */
[----:B------:R-:W-:Y:S02]  /*43c0*/  FMNMX.FTZ R3, R24, R25, !PT ;  /* 0x0000001918037209 */ /* 0x000fe40007810000 */
        /* <DEDUP_REMOVED lines=45> */
[----:B------:R-:W-:Y:S02]  /*46a0*/  FMNMX.FTZ R0, R52, R3, !PT ;  /* 0x0000000334007209 */ /* 0x000fe40007810000 */
[----:B------:R-:W-:Y:S02]  /*46b0*/  FMNMX.FTZ R3, R26, R27, !PT ;  /* 0x0000001b1a037209 */ /* 0x000fe40007810000 */
[----:B------:R-:W-:Y:S02]  /*46c0*/  FMNMX.FTZ R9, R53, R0, !PT ;  /* 0x0000000035097209 */ /* 0x000fe40007810000 */
[----:B------:R-:W-:Y:S02]  /*46d0*/  FSEL R46, R46, -INF , P1 ;  /* 0xff8000002e2e7808 */ /* 0x000fe40000800000 */
[----:B------:R-:W-:Y:S01]  /*46e0*/  FSEL R47, R47, -INF , P6 ;  /* 0xff8000002f2f7808 */ /* 0x000fe20003000000 */
[----:B------:R-:W1:Y:S01]  /*46f0*/  SHFL.BFLY PT, R0, R9, 0x2, 0x1f ;  /* 0x0c401f0009007f89 */ /* 0x000e6200000e0000 */
[----:B------:R-:W-:-:S02]  /*4700*/  FSEL R50, R50, -INF , P5 ;  /* 0xff80000032327808 */ /* 0x000fc40002800000 */
[----:B------:R-:W-:Y:S02]  /*4710*/  FSEL R51, R51, -INF , P4 ;  /* 0xff80000033337808 */ /* 0x000fe40002000000 */
[----:B------:R-:W-:Y:S02]  /*4720*/  FSEL R54, R54, -INF , P3 ;  /* 0xff80000036367808 */ /* 0x000fe40001800000 */
[----:B------:R-:W-:Y:S02]  /*4730*/  FSEL R55, R55, -INF , P2 ;  /* 0xff80000037377808 */ /* 0x000fe40001000000 */
[----:B------:R-:W-:Y:S02]  /*4740*/  PLOP3.LUT P2, PT, PT, PT, UP0, 0x80, 0x0 ;  /* 0x000000000000781c */ /* 0x000fe40003f4f008 */
        /* <DEDUP_REMOVED lines=21> */
[----:B------:R1:W-:Y:S01]  /*48a0*/  MUFU.EX2 R10, R24 ;  /* 0x00000018000a7308 */ /* 0x0003e20000000800 */
[----:B------:R-:W-:Y:S01]  /*48b0*/  FMNMX.FTZ R12, R54, R3, !PT ;  /* 0x00000003360c7209 */ /* 0x000fe20007810000 */
[--C-:B------:R-:W-:Y:S01]  /*48c0*/  FFMA.FTZ R14, R32, UR10, -R9.reuse ;  /* 0x0000000a200e7c23 */ /* 0x100fe20008010809 */
[--C-:B------:R-:W-:Y:S01]  /*48d0*/  FFMA.FTZ R15, R33, UR10, -R9.reuse ;  /* 0x0000000a210f7c23 */ /* 0x100fe20008010809 */
[--C-:B------:R-:W-:Y:S01]  /*48e0*/  FFMA.FTZ R20, R36, UR10, -R9.reuse ;  /* 0x0000000a24147c23 */ /* 0x100fe20008010809 */
[----:B------:R-:W-:Y:S01]  /*48f0*/  FMNMX.FTZ R3, R55, R12, !PT ;  /* 0x0000000c37037209 */ /* 0x000fe20007810000 */
[--C-:B------:R-:W-:Y:S01]  /*4900*/  FFMA.FTZ R21, R37, UR10, -R9.reuse ;  /* 0x0000000a25157c23 */ /* 0x100fe20008010809 */
[--C-:B------:R-:W-:Y:S01]  /*4910*/  FFMA.FTZ R28, R28, UR10, -R9.reuse ;  /* 0x0000000a1c1c7c23 */ /* 0x100fe20008010809 */
[--C-:B------:R-:W-:Y:S01]  /*4920*/  FFMA.FTZ R168, R40, UR10, -R9.reuse ;  /* 0x0000000a28a87c23 */ /* 0x100fe20008010809 */
[--C-:B------:R-:W-:Y:S01]  /*4930*/  FFMA.FTZ R169, R41, UR10, -R9.reuse ;  /* 0x0000000a29a97c23 */ /* 0x100fe20008010809 */
[----:B-1----:R-:W1:Y:S01]  /*4940*/  SHFL.BFLY PT, R24, R3, 0x2, 0x1f ;  /* 0x0c401f0003187f89 */ /* 0x002e6200000e0000 */
[--C-:B------:R-:W-:Y:S01]  /*4950*/  FFMA.FTZ R170, R44, UR10, -R9.reuse ;  /* 0x0000000a2caa7c23 */ /* 0x100fe20008010809 */
[--C-:B------:R-:W-:Y:S01]  /*4960*/  FFMA.FTZ R171, R45, UR10, -R9.reuse ;  /* 0x0000000a2dab7c23 */ /* 0x100fe20008010809 */
[--C-:B------:R-:W-:Y:S01]  /*4970*/  FFMA.FTZ R172, R48, UR10, -R9.reuse ;  /* 0x0000000a30ac7c23 */ /* 0x100fe20008010809 */
[--C-:B------:R-:W-:Y:S01]  /*4980*/  FFMA.FTZ R173, R49, UR10, -R9.reuse ;  /* 0x0000000a31ad7c23 */ /* 0x100fe20008010809 */
[--C-:B------:R-:W-:Y:S01]  /*4990*/  FFMA.FTZ R174, R52, UR10, -R9.reuse ;  /* 0x0000000a34ae7c23 */ /* 0x100fe20008010809 */
[----:B------:R-:W-:Y:S01]  /*49a0*/  FFMA.FTZ R175, R53, UR10, -R9 ;  /* 0x0000000a35af7c23 */ /* 0x000fe20008010809 */
[----:B------:R-:W2:Y:S01]  /*49b0*/  MUFU.EX2 R11, R11 ;  /* 0x0000000b000b7308 */ /* 0x000ea20000000800 */
[----:B------:R-:W-:-:S05]  /*49c0*/  LOP3.LUT R9, R56, 0x2000000, RZ, 0xfc, !PT ;  /* 0x0200000038097812 */ /* 0x000fca00078efcff */
[----:B------:R-:W-:Y:S02]  /*49d0*/  IMAD R197, R2, 0x1000, R9 ;  /* 0x0000100002c57824 */ /* 0x000fe400078e0209 */
[----:B------:R-:W-:Y:S03]  /*49e0*/  MUFU.EX2 R12, R28 ;  /* 0x0000001c000c7308 */ /* 0x000fe60000000800 */
[C---:B------:R-:W-:Y:S02]  /*49f0*/  R2UR UR4, R197.reuse ;  /* 0x00000000c50472ca */ /* 0x040fe400000e0000 */
[----:B------:R-:W-:-:S03]  /*4a00*/  IADD3 R198, R197, 0x80, RZ ;  /* 0x00000080c5c67810 */ /* 0x000fc60007ffe0ff */
[----:B------:R-:W3:Y:S01]  /*4a10*/  MUFU.EX2 R13, R13 ;  /* 0x0000000d000d7308 */ /* 0x000ee20000000800 */
[----:B-1----:R-:W-:Y:S02]  /*4a20*/  FMNMX.FTZ R24, R3, R24, !PT ;  /* 0x0000001803187209 */ /* 0x002fe40007810000 */
[----:B--2---:R-:W-:Y:S01]  /*4a30*/  F2FP.F16.F32.PACK_AB R152, R11, R10 ;  /* 0x0000000a0b98723e */ /* 0x004fe200000000ff */
[----:B------:R-:W-:Y:S02]  /*4a40*/  FADD.FTZ R11, R10, R11 ;  /* 0x0000000b0a0b7221 */ /* 0x000fe40000010000 */
[----:B------:R-:W1:Y:S02]  /*4a50*/  SHFL.BFLY PT, R3, R24, 0x1, 0x1f ;  /* 0x0c201f0018037f89 */ /* 0x000e6400000e0000 */
[----:B------:R-:W-:Y:S01]  /*4a60*/  MUFU.EX2 R14, R14 ;  /* 0x0000000e000e7308 */ /* 0x000fe20000000800 */
[----:B------:R-:W-:Y:S01]  /*4a70*/  UMOV UR6, UR4 ;  /* 0x0000000400067c82 */ /* 0x000fe20008000000 */
[----:B------:R-:W-:Y:S01]  /*4a80*/  R2UR UR4, R198 ;  /* 0x00000000c60472ca */ /* 0x000fe200000e0000 */
[----:B------:R-:W-:-:S02]  /*4a90*/  VIADD R198, R197, 0x100 ;  /* 0x00000100c5c67836 */ /* 0x000fc40000000000 */
[----:B------:R-:W-:-:S03]  /*4aa0*/  VIADD R197, R197, 0x180 ;  /* 0x00000180c5c57836 */ /* 0x000fc60000000000 */
[----:B------:R-:W2:Y:S01]  /*4ab0*/  MUFU.EX2 R15, R15 ;  /* 0x0000000f000f7308 */ /* 0x000ea20000000800 */
[----:B---3--:R-:W-:Y:S01]  /*4ac0*/  F2FP.F16.F32.PACK_AB R154, R13, R12 ;  /* 0x0000000c0d9a723e */ /* 0x008fe200000000ff */
[----:B------:R-:W-:-:S04]  /*4ad0*/  FADD.FTZ R12, R12, R11 ;  /* 0x0000000b0c0c7221 */ /* 0x000fc80000010000 */
[----:B------:R-:W-:Y:S02]  /*4ae0*/  FADD.FTZ R13, R13, R12 ;  /* 0x0000000c0d0d7221 */ /* 0x000fe40000010000 */
[----:B------:R-:W-:Y:S01]  /*4af0*/  MUFU.EX2 R20, R20 ;  /* 0x0000001400147308 */ /* 0x000fe20000000800 */
[----:B-1----:R-:W-:-:S07]  /*4b00*/  FMNMX.FTZ R3, R24, R3, !PT ;  /* 0x0000000318037209 */ /* 0x002fce0007810000 */
[----:B------:R-:W1:Y:S01]  /*4b10*/  MUFU.EX2 R21, R21 ;  /* 0x0000001500157308 */ /* 0x000e620000000800 */
[----:B--2---:R-:W-:Y:S01]  /*4b20*/  F2FP.F16.F32.PACK_AB R156, R15, R14 ;  /* 0x0000000e0f9c723e */ /* 0x004fe200000000ff */
[----:B------:R-:W-:Y:S01]  /*4b30*/  FADD.FTZ R14, R14, R13 ;  /* 0x0000000d0e0e7221 */ /* 0x000fe20000010000 */
[C---:B------:R-:W-:Y:S01]  /*4b40*/  FMUL.FTZ R24, R3.reuse, UR10 ;  /* 0x0000000a03187c20 */ /* 0x040fe20008410000 */
[----:B------:R-:W-:Y:S02]  /*4b50*/  FSETP.NEU.FTZ.AND P1, PT, R3, -INF , PT ;  /* 0xff8000000300780b */ /* 0x000fe40003f3d000 */
[----:B------:R-:W-:Y:S02]  /*4b60*/  FADD.FTZ R15, R15, R14 ;  /* 0x0000000e0f0f7221 */ /* 0x000fe40000010000 */
[----:B------:R-:W-:Y:S01]  /*4b70*/  FSEL R25, R24, RZ, P1 ;  /* 0x000000ff18197208 */ /* 0x000fe20000800000 */
[----:B------:R-:W-:Y:S01]  /*4b80*/  MUFU.EX2 R168, R168 ;  /* 0x000000a800a87308 */ /* 0x000fe20000000800 */
[----:B------:R-:W-:-:S03]  /*4b90*/  ISETP.NE.AND P1, PT, R57, RZ, PT ;  /* 0x000000ff3900720c */ /* 0x000fc60003f25270 */
[--C-:B------:R-:W-:Y:S01]  /*4ba0*/  FFMA.FTZ R26, R26, UR10, -R25.reuse ;  /* 0x0000000a1a1a7c23 */ /* 0x100fe20008010819 */
        /* <DEDUP_REMOVED lines=8> */
[----:B------:R-:W-:Y:S01]  /*4c30*/  FFMA.FTZ R43, R43, UR10, -R25 ;  /* 0x0000000a2b2b7c23 */ /* 0x000fe20008010819 */
[----:B------:R-:W-:-:S02]  /*4c40*/  @!P1 VIADD R24, R8, 0x38840 ;  /* 0x0003884008189836 */ /* 0x000fc40000000000 */
[--C-:B------:R-:W-:Y:S01]  /*4c50*/  FFMA.FTZ R46, R46, UR10, -R25.reuse ;  /* 0x0000000a2e2e7c23 */ /* 0x100fe20008010819 */
[--C-:B------:R-:W-:Y:S01]  /*4c60*/  FFMA.FTZ R47, R47, UR10, -R25.reuse ;  /* 0x0000000a2f2f7c23 */ /* 0x100fe20008010819 */
[--C-:B------:R-:W-:Y:S01]  /*4c70*/  FFMA.FTZ R50, R50, UR10, -R25.reuse ;  /* 0x0000000a32327c23 */ /* 0x100fe20008010819 */
[--C-:B------:R-:W-:Y:S01]  /*4c80*/  FFMA.FTZ R51, R51, UR10, -R25.reuse ;  /* 0x0000000a33337c23 */ /* 0x100fe20008010819 */
[----:B------:R-:W-:Y:S01]  /*4c90*/  @!P1 PRMT R24, RZ, 0x654, R24 ;  /* 0x00000654ff189816 */ /* 0x000fe20000000018 */
[--C-:B------:R-:W-:Y:S01]  /*4ca0*/  FFMA.FTZ R54, R54, UR10, -R25.reuse ;  /* 0x0000000a36367c23 */ /* 0x100fe20008010819 */
[----:B------:R-:W-:Y:S01]  /*4cb0*/  FFMA.FTZ R25, R55, UR10, -R25 ;  /* 0x0000000a37197c23 */ /* 0x000fe20008010819 */
[----:B------:R-:W-:Y:S01]  /*4cc0*/  MUFU.EX2 R176, R26 ;  /* 0x0000001a00b07308 */ /* 0x000fe20000000800 */
[----:B------:R2:W-:Y:S01]  /*4cd0*/  @!P1 SYNCS.ARRIVE.TRANS64.RED.A1T0 RZ, [R24+URZ], RZ ;  /* 0x000000ff18ff99a7 */ /* 0x0005e2000810043f */
[----:B-1----:R-:W-:Y:S01]  /*4ce0*/  F2FP.F16.F32.PACK_AB R158, R21, R20 ;  /* 0x00000014159e723e */ /* 0x002fe200000000ff */
[----:B------:R-:W-:Y:S01]  /*4cf0*/  FADD.FTZ R20, R20, R15 ;  /* 0x0000000f14147221 */ /* 0x000fe20000010000 */
[----:B------:R-:W-:-:S03]  /*4d00*/  @!P1 VIADD R8, R8, 0x38860 ;  /* 0x0003886008089836 */ /* 0x000fc60000000000 */
[----:B------:R-:W-:Y:S01]  /*4d10*/  FADD.FTZ R21, R21, R20 ;  /* 0x0000001415157221 */ /* 0x000fe20000010000 */
[----:B------:R-:W1:Y:S01]  /*4d20*/  MUFU.EX2 R177, R27 ;  /* 0x0000001b00b17308 */ /* 0x000e620000000800 */
[----:B------:R-:W-:-:S07]  /*4d30*/  @!P1 PRMT R8, RZ, 0x654, R8 ;  /* 0x00000654ff089816 */ /* 0x000fce0000000008 */
[----:B------:R-:W-:Y:S08]  /*4d40*/  MUFU.EX2 R178, R30 ;  /* 0x0000001e00b27308 */ /* 0x000ff00000000800 */
[----:B------:R-:W3:Y:S01]  /*4d50*/  MUFU.EX2 R179, R31 ;  /* 0x0000001f00b37308 */ /* 0x000ee20000000800 */
[----:B-1----:R-:W-:Y:S01]  /*4d60*/  F2FP.F16.F32.PACK_AB R153, R177, R176 ;  /* 0x000000b0b199723e */ /* 0x002fe200000000ff */
[----:B------:R-:W-:-:S06]  /*4d70*/  FADD.FTZ R177, R176, R177 ;  /* 0x000000b1b0b17221 */ /* 0x000fcc0000010000 */
[----:B------:R-:W-:Y:S08]  /*4d80*/  MUFU.EX2 R180, R34 ;  /* 0x0000002200b47308 */ /* 0x000ff00000000800 */
[----:B------:R-:W1:Y:S01]  /*4d90*/  MUFU.EX2 R181, R35 ;  /* 0x0000002300b57308 */ /* 0x000e620000000800 */
[----:B---3--:R-:W-:Y:S01]  /*4da0*/  F2FP.F16.F32.PACK_AB R155, R179, R178 ;  /* 0x000000b2b39b723e */ /* 0x008fe200000000ff */
[----:B------:R-:W-:Y:S01]  /*4db0*/  BAR.SYNC.DEFER_BLOCKING 0xf, 0x100 ;  /* 0x03c4000000007b1d */ /* 0x000fe20000010000 */
[----:B------:R-:W-:-:S04]  /*4dc0*/  FADD.FTZ R178, R178, R177 ;  /* 0x000000b1b2b27221 */ /* 0x000fc80000010000 */
[----:B------:R-:W-:Y:S01]  /*4dd0*/  FADD.FTZ R179, R179, R178 ;  /* 0x000000b2b3b37221 */ /* 0x000fe20000010000 */
[----:B------:R-:W-:Y:S08]  /*4de0*/  MUFU.EX2 R182, R38 ;  /* 0x0000002600b67308 */ /* 0x000ff00000000800 */
[----:B------:R-:W3:Y:S01]  /*4df0*/  MUFU.EX2 R183, R39 ;  /* 0x0000002700b77308 */ /* 0x000ee20000000800 */
[----:B-1----:R-:W-:Y:S01]  /*4e00*/  F2FP.F16.F32.PACK_AB R157, R181, R180 ;  /* 0x000000b4b59d723e */ /* 0x002fe200000000ff */
[----:B------:R-:W-:-:S04]  /*4e10*/  FADD.FTZ R180, R180, R179 ;  /* 0x000000b3b4b47221 */ /* 0x000fc80000010000 */
[----:B------:R-:W-:Y:S02]  /*4e20*/  FADD.FTZ R181, R181, R180 ;  /* 0x000000b4b5b57221 */ /* 0x000fe40000010000 */
[----:B------:R-:W1:Y:S01]  /*4e30*/  MUFU.EX2 R169, R169 ;  /* 0x000000a900a97308 */ /* 0x000e620000000800 */
[----:B------:R4:W-:Y:S07]  /*4e40*/  STSM.16.M88.4 [R23+0x36400], R152 ;  /* 0x0364009817007844 */ /* 0x0009ee0000000200 */
[----:B------:R-:W-:Y:S01]  /*4e50*/  MUFU.EX2 R170, R170 ;  /* 0x000000aa00aa7308 */ /* 0x000fe20000000800 */
[----:B---3--:R-:W-:Y:S01]  /*4e60*/  F2FP.F16.F32.PACK_AB R159, R183, R182 ;  /* 0x000000b6b79f723e */ /* 0x008fe200000000ff */
[----:B------:R-:W-:-:S04]  /*4e70*/  FADD.FTZ R182, R182, R181 ;  /* 0x000000b5b6b67221 */ /* 0x000fc80000010000 */
[----:B------:R4:W-:Y:S01]  /*4e80*/  STSM.16.M88.4 [R185], R156 ;  /* 0x0000009cb9007844 */ /* 0x0009e20000000200 */
[----:B------:R-:W-:Y:S01]  /*4e90*/  FADD.FTZ R182, R183, R182 ;  /* 0x000000b6b7b67221 */ /* 0x000fe20000010000 */
[----:B------:R-:W3:Y:S01]  /*4ea0*/  MUFU.EX2 R171, R171 ;  /* 0x000000ab00ab7308 */ /* 0x000ee20000000800 */
[----:B-1----:R-:W-:Y:S01]  /*4eb0*/  F2FP.F16.F32.PACK_AB R160, R169, R168 ;  /* 0x000000a8a9a0723e */ /* 0x002fe200000000ff */
[----:B------:R-:W-:-:S04]  /*4ec0*/  FADD.FTZ R168, R168, R21 ;  /* 0x00000015a8a87221 */ /* 0x000fc80000010000 */
[----:B------:R-:W-:Y:S02]  /*4ed0*/  FADD.FTZ R169, R169, R168 ;  /* 0x000000a8a9a97221 */ /* 0x000fe40000010000 */
[----:B------:R-:W-:Y:S08]  /*4ee0*/  MUFU.EX2 R189, R42 ;  /* 0x0000002a00bd7308 */ /* 0x000ff00000000800 */
[----:B------:R-:W1:Y:S01]  /*4ef0*/  MUFU.EX2 R190, R43 ;  /* 0x0000002b00be7308 */ /* 0x000e620000000800 */
[----:B---3--:R-:W-:Y:S01]  /*4f00*/  F2FP.F16.F32.PACK_AB R162, R171, R170 ;  /* 0x000000aaaba2723e */ /* 0x008fe200000000ff */
[----:B------:R-:W-:-:S04]  /*4f10*/  FADD.FTZ R170, R170, R169 ;  /* 0x000000a9aaaa7221 */ /* 0x000fc80000010000 */
[----:B------:R-:W-:Y:S02]  /*4f20*/  FADD.FTZ R171, R171, R170 ;  /* 0x000000aaabab7221 */ /* 0x000fe40000010000 */
[----:B------:R-:W-:Y:S08]  /*4f30*/  MUFU.EX2 R191, R46 ;  /* 0x0000002e00bf7308 */ /* 0x000ff00000000800 */
        /* <DEDUP_REMOVED lines=8> */
[----:B------:R4:W-:Y:S01]  /*4fc0*/  STSM.16.M88.4 [R22], R160 ;  /* 0x000000a016007844 */ /* 0x0009e20000000200 */
[----:B------:R-:W-:Y:S01]  /*4fd0*/  FADD.FTZ R192, R192, R191 ;  /* 0x000000bfc0c07221 */ /* 0x000fe20000010000 */
[----:B------:R-:W-:Y:S08]  /*4fe0*/  MUFU.EX2 R174, R174 ;  /* 0x000000ae00ae7308 */ /* 0x000ff00000000800 */
[----:B------:R-:W3:Y:S01]  /*4ff0*/  MUFU.EX2 R175, R175 ;  /* 0x000000af00af7308 */ /* 0x000ee20000000800 */
[----:B-1----:R-:W-:Y:S01]  /*5000*/  F2FP.F16.F32.PACK_AB R164, R173, R172 ;  /* 0x000000acada4723e */ /* 0x002fe200000000ff */
[----:B------:R-:W-:-:S04]  /*5010*/  FADD.FTZ R172, R172, R171 ;  /* 0x000000abacac7221 */ /* 0x000fc80000010000 */
[----:B------:R-:W-:Y:S02]  /*5020*/  FADD.FTZ R173, R173, R172 ;  /* 0x000000acadad7221 */ /* 0x000fe40000010000 */
[----:B------:R-:W-:Y:S08]  /*5030*/  MUFU.EX2 R193, R50 ;  /* 0x0000003200c17308 */ /* 0x000ff00000000800 */
[----:B------:R-:W1:Y:S01]  /*5040*/  MUFU.EX2 R194, R51 ;  /* 0x0000003300c27308 */ /* 0x000e620000000800 */
[----:B---3--:R-:W-:-:S07]  /*5050*/  F2FP.F16.F32.PACK_AB R166, R175, R174 ;  /* 0x000000aeafa6723e */ /* 0x008fce00000000ff */
[----:B------:R-:W-:Y:S08]  /*5060*/  MUFU.EX2 R195, R54 ;  /* 0x0000003600c37308 */ /* 0x000ff00000000800 */
[----:B------:R-:W3:Y:S01]  /*5070*/  MUFU.EX2 R196, R25 ;  /* 0x0000001900c47308 */ /* 0x000ee20000000800 */
[----:B-1----:R-:W-:Y:S01]  /*5080*/  F2FP.F16.F32.PACK_AB R165, R194, R193 ;  /* 0x000000c1c2a5723e */ /* 0x002fe200000000ff */
[----:B------:R-:W-:-:S04]  /*5090*/  FADD.FTZ R193, R193, R192 ;  /* 0x000000c0c1c17221 */ /* 0x000fc80000010000 */
[----:B------:R-:W-:Y:S01]  /*50a0*/  FADD.FTZ R194, R194, R193 ;  /* 0x000000c1c2c27221 */ /* 0x000fe20000010000 */
[----:B---3--:R-:W-:-:S03]  /*50b0*/  F2FP.F16.F32.PACK_AB R167, R196, R195 ;  /* 0x000000c3c4a7723e */ /* 0x008fc600000000ff */
[----:B------:R-:W-:Y:S02]  /*50c0*/  FADD.FTZ R195, R195, R194 ;  /* 0x000000c2c3c37221 */ /* 0x000fe40000010000 */
[----:B------:R4:W-:Y:S01]  /*50d0*/  STSM.16.M88.4 [R184], R164 ;  /* 0x000000a4b8007844 */ /* 0x0009e20000000200 */
[----:B--2---:R-:W-:Y:S01]  /*50e0*/  WARPGROUP.ARRIVE ;  /* 0x00000000000079c5 */ /* 0x004fe20000000000 */
[----:B------:R-:W-:-:S05]  /*50f0*/  FADD.FTZ R10, R196, R195 ;  /* 0x000000c3c40a7221 */ /* 0x000fca0000010000 */
[----:B------:R-:W-:Y:S01]  /*5100*/  HGMMA.64x256x16.F32 R24, R152, gdesc[UR4].tnspB, RZ, !UPT, gsb0 ;  /* 0x43e0000498187df0 */ /* 0x000fe2000c0008ff */
[----:B------:R-:W-:Y:S01]  /*5110*/  UMOV UR6, UR4 ;  /* 0x0000000400067c82 */ /* 0x000fe20008000000 */
[----:B------:R-:W-:Y:S01]  /*5120*/  UMOV UR7, 0x40000040 ;  /* 0x4000004000077882 */ /* 0x000fe20000000000 */
[----:B------:R-:W-:Y:S01]  /*5130*/  R2UR UR4, R198 ;  /* 0x00000000c60472ca */ /* 0x000fe200000e0000 */
[----:B------:R-:W-:Y:S02]  /*5140*/  WARPGROUP.DEPBAR.LE gsb0, 0x0 ;  /* 0x00008000000079c5 */ /* 0x000fe40000010000 */
[----:B------:R-:W-:-:S15]  /*5150*/  WARPGROUP.ARRIVE ;  /* 0x00000000000079c5 */ /* 0x000fde0000000000 */
[----:B------:R-:W-:-:S07]  /*5160*/  NOP ;  /* 0x0000000000007918 */ /* 0x000fce0000000000 */
[----:B------:R-:W-:Y:S01]  /*5170*/  HGMMA.64x256x16.F32 R24, R156, gdesc[UR4].tnspB, R24, gsb0 ;  /* 0x43e000049c187df0 */ /* 0x000fe20008000818 */
        /* <DEDUP_REMOVED lines=19> */
[----:B-1----:R-:W1:Y:S02]  /*52b0*/  FENCE.VIEW.ASYNC.S ;  /* 0x00000000000073c6 */ /* 0x002e640000000000 */
[----:B-1----:R-:W-:Y:S01]  /*52c0*/  NOP ;  /* 0x0000000000007918 */ /* 0x002fe20000000000 */
[----:B------:R-:W-:Y:S06]  /*52d0*/  BAR.ARV 0xe, 0x100 ;  /* 0x0384000000007b1d */ /* 0x000fec0000002000 */
[----:B------:R1:W-:Y:S02]  /*52e0*/  @!P1 SYNCS.ARRIVE.TRANS64.RED.A1T0 RZ, [R8+URZ], RZ ;  /* 0x000000ff08ff99a7 */ /* 0x0003e4000810043f */
[----:B-1----:R-:W-:-:S04]  /*52f0*/  FADD.FTZ R8, R174, R173 ;  /* 0x000000adae087221 */ /* 0x002fc80000010000 */
[----:B------:R-:W-:Y:S01]  /*5300*/  FADD.FTZ R8, R175, R8 ;  /* 0x00000008af087221 */ /* 0x000fe20000010000 */
[----:B----4-:R-:W-:Y:S06]  /*5310*/  @!P2 BRA `(.L_x_2817) ;  /* 0x0000002c008ca947 */ /* 0x010fec0003800000 */
[----:B------:R-:W-:Y:S01]  /*5320*/  MOV R13, R3 ;  /* 0x00000003000d7202 */ /* 0x000fe20000000f00 */
[----:B------:R-:W-:Y:S01]  /*5330*/  IMAD.MOV.U32 R15, RZ, RZ, R0 ;  /* 0x000000ffff0f7224 */ /* 0x000fe200078e0000 */
[----:B------:R-:W-:Y:S01]  /*5340*/  UIADD3 UR37, UR37, -0x2, URZ ;  /* 0xfffffffe25257890 */ /* 0x000fe2000fffe03f */
[----:B------:R-:W-:Y:S01]  /*5350*/  IMAD.MOV.U32 R12, RZ, RZ, R2 ;  /* 0x000000ffff0c7224 */ /* 0x000fe200078e0002 */
[----:B------:R-:W-:-:S10]  /*5360*/  ULDC UR10, c[0x0][0xa80] ;  /* 0x0002a000000a7ab9 */ /* 0x000fd40000000800 */
.L_x_2826:
[----:B------:R-:W-:Y:S01]  /*5370*/  VIADD R2, R12, 0x1 ;  /* 0x000000010c027836 */ /* 0x000fe20000000000 */
[----:B------:R-:W-:Y:S01]  /*5380*/  MOV R0, UR37 ;  /* 0x0000002500007c02 */ /* 0x000fe20008000f00 */
[----:B------:R-:W-:-:S03]  /*5390*/  UIADD3 UR37, UR37, -0x1, URZ ;  /* 0xffffffff25257890 */ /* 0x000fc6000fffe03f */
[----:B------:R-:W-:Y:S02]  /*53a0*/  ISETP.NE.AND P3, PT, R2, 0x2, PT ;  /* 0x000000020200780c */ /* 0x000fe40003f65270 */
[----:B------:R-:W-:Y:S02]  /*53b0*/  ISETP.GT.AND P2, PT, R0, RZ, PT ;  /* 0x000000ff0000720c */ /* 0x000fe40003f44270 */
[----:B------:R-:W-:Y:S02]  /*53c0*/  SEL R3, RZ, 0x1, P3 ;  /* 0x00000001ff037807 */ /* 0x000fe40001800000 */
[----:B------:R-:W-:Y:S02]  /*53d0*/  SEL R2, R2, RZ, P3 ;  /* 0x000000ff02027207 */ /* 0x000fe40001800000 */
[----:B------:R-:W-:Y:S01]  /*53e0*/  LOP3.LUT R16, R16, R3, RZ, 0x3c, !PT ;  /* 0x0000000310107212 */ /* 0x000fe200078e3cff */
[----:B--2---:R-:W-:Y:S06]  /*53f0*/  @P0 BRA `(.L_x_2818) ;  /* 0x0000000000040947 */ /* 0x004fec0003800000 */
[----:B------:R-:W-:Y:S01]  /*5400*/  BPT.TRAP 0x1 ;  /* 0x000000040000795c */ /* 0x000fe20000300000 */
.L_x_2818:
[----:B------:R-:W-:Y:S02]  /*5410*/  LEA R11, R2, UR42, 0x3 ;  /* 0x0000002a020b7c11 */ /* 0x000fe4000f8e18ff */
[----:B------:R-:W-:-:S04]  /*5420*/  SHF.L.U32 R0, R16, 0x1f, RZ ;  /* 0x0000001f10007819 */ /* 0x000fc800000006ff */
[----:B------:R1:W2:Y:S01]  /*5430*/  SYNCS.PHASECHK.TRANS64.TRYWAIT P3, [R11+URZ+0x38830], R0 ;  /* 0x038830000b0075a7 */ /* 0x0002a2000806017f */
[----:B------:R-:W-:Y:S05]  /*5440*/  @P0 BRA `(.L_x_2819) ;  /* 0x0000000000040947 */ /* 0x000fea0003800000 */
[----:B------:R-:W-:Y:S01]  /*5450*/  BPT.TRAP 0x1 ;  /* 0x000000040000795c */ /* 0x000fe20000300000 */
.L_x_2819:
[----:B------:R-:W-:Y:S01]  /*5460*/  IMAD R3, R2, 0x200, R4 ;  /* 0x0000020002037824 */ /* 0x000fe200078e0204 */
[----:B--2---:R-:W-:Y:S06]  /*5470*/  @P3 BRA `(.L_x_2820) ;  /* 0x0000000000083947 */ /* 0x004fec0003800000 */
[----:B------:R-:W2:Y:S02]  /*5480*/  SYNCS.PHASECHK.TRANS64.TRYWAIT P3, [R11+URZ+0x38830], R0 ;  /* 0x038830000b0075a7 */ /* 0x000ea4000806017f */
[----:B--2---:R-:W-:Y:S05]  /*5490*/  @!P3 BRA `(.L_x_2821) ;  /* 0x000000800008b947 */ /* 0x004fea0003800000 */
.L_x_2820:
[----:B------:R-:W-:Y:S01]  /*54a0*/  UIADD3 UR4, UR42, 0x20400, URZ ;  /* 0x000204002a047890 */ /* 0x000fe2000fffe03f */
[----:B------:R-:W-:Y:S01]  /*54b0*/  R2UR UR11, R3 ;  /* 0x00000000030b72ca */ /* 0x000fe200000e0000 */
[----:B------:R-:W-:Y:S01]  /*54c0*/  WARPGROUP.ARRIVE ;  /* 0x00000000000079c5 */ /* 0x000fe20000000000 */
[----:B------:R-:W-:Y:S01]  /*54d0*/  UMOV UR7, 0x40000040 ;  /* 0x4000004000077882 */ /* 0x000fe20000000000 */
[----:B------:R-:W-:Y:S01]  /*54e0*/  USHF.R.U32.HI UR4, URZ, 0x4, UR4 ;  /* 0x000000043f047899 */ /* 0x000fe20008011604 */
[----:B------:R-:W-:Y:S01]  /*54f0*/  UMOV UR5, 0x40000040 ;  /* 0x4000004000057882 */ /* 0x000fe20000000000 */
[----:B------:R-:W-:Y:S02]  /*5500*/  UMOV UR15, 0x40000040 ;  /* 0x40000040000f7882 */ /* 0x000fe40000000000 */
[----:B------:R-:W-:Y:S01]  /*5510*/  ULOP3.LUT UR4, UR4, 0x3fff, URZ, 0xc0, !UPT ;  /* 0x00003fff04047892 */ /* 0x000fe2000f8ec03f */
[----:B------:R-:W-:-:S03]  /*5520*/  UMOV UR19, 0x40000040 ;  /* 0x4000004000137882 */ /* 0x000fc60000000000 */
[----:B------:R-:W-:Y:S02]  /*5530*/  ULOP3.LUT UR4, UR4, 0x10000, URZ, 0xfc, !UPT ;  /* 0x0001000004047892 */ /* 0x000fe4000f8efc3f */
[----:B------:R-:W-:Y:S01]  /*5540*/  UMOV UR6, UR11 ;  /* 0x0000000b00067c82 */ /* 0x000fe20008000000 */
[----:B------:R-:W-:Y:S02]  /*5550*/  UIADD3 UR14, UR11, 0x4, URZ ;  /* 0x000000040b0e7890 */ /* 0x000fe4000fffe03f */
[----:B------:R-:W-:-:S04]  /*5560*/  UIADD3 UR18, UR11, 0x6, URZ ;  /* 0x000000060b127890 */ /* 0x000fc8000fffe03f */
[----:B------:R-:W-:Y:S01]  /*5570*/  HGMMA.64x64x16.F32 R152, gdesc[UR4], RZ, !UPT, gsb0 ;  /* 0x00e00000049879f0 */ /* 0x000fe2000c0008ff */
[----:B------:R-:W-:Y:S01]  /*5580*/  UIADD3 UR6, UR11, 0x2, URZ ;  /* 0x000000020b067890 */ /* 0x000fe2000fffe03f */
[----:B------:R-:W-:Y:S01]  /*5590*/  UMOV UR4, UR8 ;  /* 0x0000000800047c82 */ /* 0x000fe20008000000 */
[----:B------:R-:W-:Y:S01]  /*55a0*/  UMOV UR5, UR9 ;  /* 0x0000000900057c82 */ /* 0x000fe20008000000 */
[----:B------:R-:W-:Y:S01]  /*55b0*/  UMOV UR7, 0x40000040 ;  /* 0x4000004000077882 */ /* 0x000fe20000000000 */
        /* <DEDUP_REMOVED lines=10> */
[----:B------:R-:W-:Y:S05]  /*5660*/  @P0 BRA `(.L_x_2822) ;  /* 0x0000000000040947 */ /* 0x000fea0003800000 */
[----:B------:R-:W-:Y:S01]  /*5670*/  BPT.TRAP 0x1 ;  /* 0x000000040000795c */ /* 0x000fe20000300000 */
.L_x_2822:
[----:B------:R3:W4:Y:S01]  /*5680*/  SYNCS.PHASECHK.TRANS64.TRYWAIT P3, [R11+URZ+0x38850], R0 ;  /* 0x038850000b0075a7 */ /* 0x000722000806017f */
[----:B------:R-:W-:Y:S05]  /*5690*/  @P0 BRA `(.L_x_2823) ;  /* 0x0000000000040947 */ /* 0x000fea0003800000 */
[----:B------:R-:W-:Y:S01]  /*56a0*/  BPT.TRAP 0x1 ;  /* 0x000000040000795c */ /* 0x000fe20000300000 */
.L_x_2823:
[----:B----4-:R-:W-:Y:S05]  /*56b0*/  @P3 BRA `(.L_x_2824) ;  /* 0x0000000000083947 */ /* 0x010fea0003800000 */
[----:B------:R-:W4:Y:S02]  /*56c0*/  SYNCS.PHASECHK.TRANS64.TRYWAIT P3, [R11+URZ+0x38850], R0 ;  /* 0x038850000b0075a7 */ /* 0x000f24000806017f */
[----:B----4-:R-:W-:Y:S05]  /*56d0*/  @!P3 BRA `(.L_x_2825) ;  /* 0x0000007c008cb947 */ /* 0x010fea0003800000 */
.L_x_2824:
[----:B-1234-:R-:W-:Y:S01]  /*56e0*/  VIADD R0, R5, 0x26400 ;  /* 0x0002640005007836 */ /* 0x01efe20000000000 */
[C---:B------:R-:W-:Y:S01]  /*56f0*/  IADD3 R3, R7.reuse, 0x200, RZ ;  /* 0x0000020007037810 */ /* 0x040fe20007ffe0ff */
[----:B------:R-:W-:Y:S01]  /*5700*/  VIADD R20, R7, 0x6 ;  /* 0x0000000607147836 */ /* 0x000fe20000000000 */
[----:B------:R-:W-:Y:S01]  /*5710*/  WARPGROUP.ARRIVE ;  /* 0x00000000000079c5 */ /* 0x000fe20000000000 */
[----:B------:R-:W-:Y:S01]  /*5720*/  UMOV UR7, 0x40000040 ;  /* 0x4000004000077882 */ /* 0x000fe20000000000 */
[----:B------:R-:W-:Y:S01]  /*5730*/  SHF.R.U32.HI R0, RZ, 0x4, R0 ;  /* 0x00000004ff007819 */ /* 0x000fe20000011600 */
[----:B------:R-:W-:-:S03]  /*5740*/  UMOV UR5, 0x40000040 ;  /* 0x4000004000057882 */ /* 0x000fc60000000000 */
[----:B------:R-:W1:Y:S01]  /*5750*/  S2R R189, SR_TID.X ;  /* 0x0000000000bd7919 */ /* 0x000e620000002100 */
[----:B------:R-:W-:Y:S02]  /*5760*/  LEA R202, R2, R9, 0xc ;  /* 0x0000000902ca7211 */ /* 0x000fe400078e60ff */
[----:B------:R-:W-:Y:S01]  /*5770*/  LOP3.LUT R14, R0, 0x3fff, RZ, 0xc0, !PT ;  /* 0x00003fff000e7812 */ /* 0x000fe200078ec0ff */
[----:B------:R-:W-:-:S03]  /*5780*/  IMAD R0, R2, 0x1000, R6 ;  /* 0x0000100002007824 */ /* 0x000fc600078e0206 */
[----:B------:R-:W-:Y:S01]  /*5790*/  LOP3.LUT R7, R14, 0x10000, RZ, 0xfc, !PT ;  /* 0x000100000e077812 */ /* 0x000fe200078efcff */
[C---:B------:R-:W-:Y:S01]  /*57a0*/  VIADD R14, R0.reuse, 0x2 ;  /* 0x00000002000e7836 */ /* 0x040fe20000000000 */
[----:B------:R-:W-:Y:S02]  /*57b0*/  R2UR UR6, R0 ;  /* 0x00000000000672ca */ /* 0x000fe400000e0000 */
[C---:B------:R-:W-:Y:S01]  /*57c0*/  R2UR UR4, R7.reuse ;  /* 0x00000000070472ca */ /* 0x040fe200000e0000 */
[C---:B------:R-:W-:Y:S02]  /*57d0*/  VIADD R21, R7.reuse, 0x2 ;  /* 0x0000000207157836 */ /* 0x040fe40000000000 */
[----:B------:R-:W-:-:S10]  /*57e0*/  VIADD R191, R7, 0x800 ;  /* 0x0000080007bf7836 */ /* 0x000fd40000000000 */
[----:B------:R-:W-:Y:S01]  /*57f0*/  HGMMA.64x64x16.F32 R152, gdesc[UR4], R152, gsb0 ;  /* 0x00e00000049879f0 */ /* 0x000fe20008000898 */
[----:B------:R-:W-:Y:S01]  /*5800*/  R2UR UR6, R14 ;  /* 0x000000000e0672ca */ /* 0x000fe200000e0000 */
[----:B------:R-:W-:Y:S01]  /*5810*/  UMOV UR7, 0x40000040 ;  /* 0x4000004000077882 */ /* 0x000fe20000000000 */
[----:B------:R-:W-:Y:S01]  /*5820*/  R2UR UR4, R21 ;  /* 0x00000000150472ca */ /* 0x000fe200000e0000 */
[----:B------:R-:W-:Y:S01]  /*5830*/  UMOV UR5, 0x40000040 ;  /* 0x4000004000057882 */ /* 0x000fe20000000000 */
[----:B------:R-:W-:Y:S01]  /*5840*/  VIADD R21, R7, 0x4 ;  /* 0x0000000407157836 */ /* 0x000fe20000000000 */
[----:B------:R-:W-:Y:S02]  /*5850*/  IADD3 R14, R0, 0x4, RZ ;  /* 0x00000004000e7810 */ /* 0x000fe40007ffe0ff */
[----:B-1----:R-:W-:Y:S01]  /*5860*/  SHF.R.U32.HI R189, RZ, 0x7, R189 ;  /* 0x00000007ffbd7819 */ /* 0x002fe200000116bd */
[----:B------:R-:W-:Y:S02]  /*5870*/  WARPGROUP.DEPBAR.LE gsb0, 0x0 ;  /* 0x00008000000079c5 */ /* 0x000fe40000010000 */
[----:B------:R-:W-:-:S06]  /*5880*/  WARPGROUP.ARRIVE ;  /* 0x00000000000079c5 */ /* 0x000fcc0000000000 */
[----:B------:R-:W-:Y:S01]  /*5890*/  HGMMA.64x64x16.F32 R152, gdesc[UR4], R152, gsb0 ;  /* 0x00e00000049879f0 */ /* 0x000fe20008000898 */
[----:B------:R-:W-:Y:S01]  /*58a0*/  R2UR UR6, R14 ;  /* 0x000000000e0672ca */ /* 0x000fe200000e0000 */
[----:B------:R-:W-:Y:S01]  /*58b0*/  UMOV UR7, 0x40000040 ;  /* 0x4000004000077882 */ /* 0x000fe20000000000 */
[----:B------:R-:W-:Y:S01]  /*58c0*/  R2UR UR4, R21 ;  /* 0x00000000150472ca */ /* 0x000fe200000e0000 */
[----:B------:R-:W-:Y:S01]  /*58d0*/  UMOV UR5, 0x40000040 ;  /* 0x4000004000057882 */ /* 0x000fe20000000000 */
[C---:B------:R-:W-:Y:S02]  /*58e0*/  VIADD R14, R0.reuse, 0x6 ;  /* 0x00000006000e7836 */ /* 0x040fe40000000000 */
        /* <DEDUP_REMOVED lines=9> */
[----:B------:R-:W-:Y:S02]  /*5980*/  WARPGROUP.DEPBAR.LE gsb0, 0x0 ;  /* 0x00008000000079c5 */ /* 0x000fe40000010000 */
[----:B------:R-:W-:-:S08]  /*5990*/  WARPGROUP.ARRIVE ;  /* 0x00000000000079c5 */ /* 0x000fd00000000000 */
        /* <DEDUP_REMOVED lines=104> */
[----:B------:R-:W1:Y:S02]  /*6020*/  SHFL.IDX PT, R3, R189, RZ, 0x1f ;  /* 0x00001fffbd037589 */ /* 0x000e6400000e0000 */
[----:B-1----:R-:W-:-:S04]  /*6030*/  ISETP.GT.AND P3, PT, R3, 0x7f, PT ;  /* 0x0000007f0300780c */ /* 0x002fc80003f64270 */
[----:B------:R-:W-:-:S04]  /*6040*/  SEL R3, RZ, 0x2, !P3 ;  /* 0x00000002ff037807 */ /* 0x000fc80005800000 */
        /* <DEDUP_REMOVED lines=9> */
[----:B------:R-:W-:-:S05]  /*60e0*/  IMAD.MOV.U32 R20, RZ, RZ, 0x4 ;  /* 0x00000004ff147424 */ /* 0x000fca00078e00ff */
[C---:B------:R-:W-:Y:S02]  /*60f0*/  SEL R14, R20.reuse, 0x2, P3 ;  /* 0x00000002140e7807 */ /* 0x040fe40001800000 */
[----:B------:R-:W-:Y:S02]  /*6100*/  SEL R20, R20, 0x6, !P3 ;  /* 0x0000000614147807 */ /* 0x000fe40005800000 */
        /* <DEDUP_REMOVED lines=9> */
[--C-:B------:R-:W-:Y:S02]  /*61a0*/  IMAD.IADD R189, R21, 0x1, R20.reuse ;  /* 0x0000000115bd7824 */ /* 0x100fe400078e0214 */
[----:B------:R-:W-:Y:S02]  /*61b0*/  IMAD.IADD R21, R191, 0x1, R20 ;  /* 0x00000001bf157824 */ /* 0x000fe400078e0214 */
[----:B------:R-:W-:Y:S01]  /*61c0*/  VIADD R191, R7, 0xa00 ;  /* 0x00000a0007bf7836 */ /* 0x000fe20000000000 */
        /* <DEDUP_REMOVED lines=23> */
[----:B------:R-:W-:-:S03]  /*6340*/  IADD3 R189, R191, R3, RZ ;  /* 0x00000003bfbd7210 */ /* 0x000fc60007ffe0ff */
        /* <DEDUP_REMOVED lines=8> */
[----:B------:R-:W-:Y:S02]  /*63d0*/  IMAD.IADD R190, R14, 0x1, R21 ;  /* 0x000000010ebe7824 */ /* 0x000fe400078e0215 */
        /* <DEDUP_REMOVED lines=8> */
[----:B------:R-:W-:Y:S01]  /*6460*/  IMAD.IADD R189, R20, 0x1, R21 ;  /* 0x0000000114bd7824 */ /* 0x000fe200078e0215 */
[----:B------:R-:W-:Y:S02]  /*6470*/  IADD3 R21, R191, R20, RZ ;  /* 0x00000014bf157210 */ /* 0x000fe40007ffe0ff */
[----:B------:R-:W-:Y:S01]  /*6480*/  IADD3 R191, R7, 0xc00, RZ ;  /* 0x00000c0007bf7810 */ /* 0x000fe20007ffe0ff */
[----:B------:R-:W-:Y:S02]  /*6490*/  WARPGROUP.DEPBAR.LE gsb0, 0x0 ;  /* 0x00008000000079c5 */ /* 0x000fe40000010000 */
[----:B------:R-:W-:-:S06]  /*64a0*/  WARPGROUP.ARRIVE ;  /* 0x00000000000079c5 */ /* 0x000fcc0000000000 */
        /* <DEDUP_REMOVED lines=21> */
[----:B------:R-:W-:Y:S02]  /*6600*/  IMAD.IADD R189, R191, 0x1, R3 ;  /* 0x00000001bfbd7824 */ /* 0x000fe400078e0203 */
        /* <DEDUP_REMOVED lines=8> */
[----:B------:R-:W-:Y:S01]  /*6690*/  IMAD.IADD R190, R14, 0x1, R21 ;  /* 0x000000010ebe7824 */ /* 0x000fe200078e0215 */
[----:B------:R-:W-:Y:S01]  /*66a0*/  IADD3 R189, R191, R14, RZ ;  /* 0x0000000ebfbd7210 */ /* 0x000fe20007ffe0ff */
[----:B------:R-:W-:Y:S02]  /*66b0*/  WARPGROUP.DEPBAR.LE gsb0, 0x0 ;  /* 0x00008000000079c5 */ /* 0x000fe40000010000 */
[----:B------:R-:W-:-:S07]  /*66c0*/  WARPGROUP.ARRIVE ;  /* 0x00000000000079c5 */ /* 0x000fce0000000000 */
        /* <DEDUP_REMOVED lines=41> */
[C---:B------:R-:W-:Y:S02]  /*6960*/  IMAD.IADD R14, R189.reuse, 0x1, R14 ;  /* 0x00000001bd0e7824 */ /* 0x040fe400078e020e */
[----:B------:R-:W-:Y:S01]  /*6970*/  IMAD.IADD R21, R20, 0x1, R21 ;  /* 0x0000000114157824 */ /* 0x000fe200078e0215 */
[----:B------:R-:W-:Y:S01]  /*6980*/  IADD3 R20, R189, R20, RZ ;  /* 0x00000014bd147210 */ /* 0x000fe20007ffe0ff */
[----:B------:R-:W-:-:S02]  /*6990*/  WARPGROUP.DEPBAR.LE gsb0, 0x0 ;  /* 0x00008000000079c5 */ /* 0x000fc40000010000 */
        /* <DEDUP_REMOVED lines=20> */
[----:B------:R-:W-:Y:S01]  /*6ae0*/  IADD3 R20, R3, R14, R7 ;  /* 0x0000000e03147210 */ /* 0x000fe20007ffe007 */
[----:B------:R-:W-:Y:S02]  /*6af0*/  WARPGROUP.DEPBAR.LE gsb0, 0x0 ;  /* 0x00008000000079c5 */ /* 0x000fe40000010000 */
[----:B------:R-:W-:-:S08]  /*6b00*/  WARPGROUP.ARRIVE ;  /* 0x00000000000079c5 */ /* 0x000fd00000000000 */
        /* <DEDUP_REMOVED lines=9> */
[----:B------:R-:W-:-:S12]  /*6ba0*/  UMOV UR7, 0x40000040 ;  /* 0x4000004000077882 */ /* 0x000fd80000000000 */
[----:B------:R-:W-:Y:S01]  /*6bb0*/  UMOV UR6, UR4 ;  /* 0x0000000400067c82 */ /* 0x000fe20008000000 */
[----:B------:R-:W-:Y:S02]  /*6bc0*/  WARPGROUP.DEPBAR.LE gsb0, 0x0 ;  /* 0x00008000000079c5 */ /* 0x000fe40000010000 */
        /* <DEDUP_REMOVED lines=16> */
[----:B------:R-:W-:-:S03]  /*6cd0*/  FMNMX.FTZ R0, R154, R13, !PT ;  /* 0x0000000d9a007209 */ /* 0x000fc60007810000 */
        /* <DEDUP_REMOVED lines=12> */
[C---:B------:R-:W-:Y:S01]  /*6da0*/  FMUL.FTZ R194, R0.reuse, UR10 ;  /* 0x0000000a00c27c20 */ /* 0x040fe20008410000 */
[----:B------:R-:W-:Y:S01]  /*6db0*/  FMNMX.FTZ R3, R171, R14, !PT ;  /* 0x0000000eab037209 */ /* 0x000fe20007810000 */
[----:B------:R-:W-:Y:S02]  /*6dc0*/  FADD.FTZ R15, -R0, R15 ;  /* 0x0000000f000f7221 */ /* 0x000fe40000010100 */
[--C-:B------:R-:W-:Y:S01]  /*6dd0*/  FFMA.FTZ R189, R152, UR10, -R194.reuse ;  /* 0x0000000a98bd7c23 */ /* 0x100fe200080108c2 */
[----:B------:R-:W-:Y:S01]  /*6de0*/  FMNMX.FTZ R20, R174, R3, !PT ;  /* 0x00000003ae147209 */ /* 0x000fe20007810000 */
[--C-:B------:R-:W-:Y:S01]  /*6df0*/  FFMA.FTZ R21, R153, UR10, -R194.reuse ;  /* 0x0000000a99157c23 */ /* 0x100fe200080108c2 */
[----:B------:R-:W-:Y:S01]  /*6e00*/  FMUL.FTZ R15, R15, UR10 ;  /* 0x0000000a0f0f7c20 */ /* 0x000fe20008410000 */
        /* <DEDUP_REMOVED lines=11> */
[--C-:B------:R-:W-:Y:S01]  /*6ec0*/  FFMA.FTZ R169, R169, UR10, -R194.reuse ;  /* 0x0000000aa9a97c23 */ /* 0x100fe200080108c2 */
[--C-:B------:R-:W-:Y:S01]  /*6ed0*/  FFMA.FTZ R172, R172, UR10, -R194.reuse ;  /* 0x0000000aacac7c23 */ /* 0x100fe200080108c2 */
[----:B------:R-:W-:Y:S01]  /*6ee0*/  FMNMX.FTZ R152, R182, R3, !PT ;  /* 0x00000003b6987209 */ /* 0x000fe20007810000 */
[----:B------:R2:W-:Y:S01]  /*6ef0*/  MUFU.EX2 R20, R156 ;  /* 0x0000009c00147308 */ /* 0x0005e20000000800 */
[--C-:B------:R-:W-:Y:S01]  /*6f00*/  FFMA.FTZ R173, R173, UR10, -R194.reuse ;  /* 0x0000000aadad7c23 */ /* 0x100fe200080108c2 */
[--C-:B------:R-:W-:Y:S01]  /*6f10*/  FFMA.FTZ R176, R176, UR10, -R194.reuse ;  /* 0x0000000ab0b07c23 */ /* 0x100fe200080108c2 */
[----:B------:R-:W-:Y:S01]  /*6f20*/  FMNMX.FTZ R152, R183, R152, !PT ;  /* 0x00000098b7987209 */ /* 0x000fe20007810000 */
[--C-:B------:R-:W-:Y:S01]  /*6f30*/  FFMA.FTZ R177, R177, UR10, -R194.reuse ;  /* 0x0000000ab1b17c23 */ /* 0x100fe200080108c2 */
[----:B------:R-:W-:-:S03]  /*6f40*/  FFMA.FTZ R180, R180, UR10, -R194 ;  /* 0x0000000ab4b47c23 */ /* 0x000fc600080108c2 */
[----:B------:R-:W3:Y:S01]  /*6f50*/  SHFL.BFLY PT, R3, R152, 0x2, 0x1f ;  /* 0x0c401f0098037f89 */ /* 0x000ee200000e0000 */
        /* <DEDUP_REMOVED lines=22> */
[----:B------:R-:W-:Y:S01]  /*70c0*/  FMUL.FTZ R61, R61, R15 ;  /* 0x0000000f3d3d7220 */ /* 0x000fe20000410000 */
[----:B---3--:R-:W-:Y:S01]  /*70d0*/  FMNMX.FTZ R153, R152, R3, !PT ;  /* 0x0000000398997209 */ /* 0x008fe20007810000 */
[----:B------:R-:W-:Y:S01]  /*70e0*/  MUFU.EX2 R190, R190 ;  /* 0x000000be00be7308 */ /* 0x000fe20000000800 */
[-C--:B------:R-:W-:Y:S01]  /*70f0*/  FMUL.FTZ R64, R64, R15.reuse ;  /* 0x0000000f40407220 */ /* 0x080fe20000410000 */
[-C--:B------:R-:W-:Y:S01]  /*7100*/  FMUL.FTZ R65, R65, R15.reuse ;  /* 0x0000000f41417220 */ /* 0x080fe20000410000 */
[-C--:B------:R-:W-:Y:S01]  /*7110*/  FMUL.FTZ R68, R68, R15.reuse ;  /* 0x0000000f44447220 */ /* 0x080fe20000410000 */
[----:B------:R-:W1:Y:S01]  /*7120*/  SHFL.BFLY PT, R152, R153, 0x1, 0x1f ;  /* 0x0c201f0099987f89 */ /* 0x000e6200000e0000 */
        /* <DEDUP_REMOVED lines=19> */
[----:B------:R-:W4:Y:S01]  /*7260*/  MUFU.EX2 R193, R193 ;  /* 0x000000c100c17308 */ /* 0x000f220000000800 */
[-C--:B------:R-:W-:Y:S01]  /*7270*/  FMUL.FTZ R104, R104, R15.reuse ;  /* 0x0000000f68687220 */ /* 0x080fe20000410000 */
[-C--:B------:R-:W-:Y:S01]  /*7280*/  FMUL.FTZ R105, R105, R15.reuse ;  /* 0x0000000f69697220 */ /* 0x080fe20000410000 */
[-C--:B------:R-:W-:Y:S01]  /*7290*/  FMUL.FTZ R108, R108, R15.reuse ;  /* 0x0000000f6c6c7220 */ /* 0x080fe20000410000 */
[----:B-1----:R-:W-:Y:S01]  /*72a0*/  FMNMX.FTZ R3, R153, R152, !PT ;  /* 0x0000009899037209 */ /* 0x002fe20007810000 */
[----:B------:R-:W-:Y:S01]  /*72b0*/  FFMA.FTZ R153, R181, UR10, -R194 ;  /* 0x0000000ab5997c23 */ /* 0x000fe200080108c2 */
[-C--:B------:R-:W-:Y:S01]  /*72c0*/  FMUL.FTZ R109, R109, R15.reuse ;  /* 0x0000000f6d6d7220 */ /* 0x080fe20000410000 */
[-C--:B------:R-:W-:Y:S01]  /*72d0*/  FMUL.FTZ R112, R112, R15.reuse ;  /* 0x0000000f70707220 */ /* 0x080fe20000410000 */
[----:B------:R-:W-:Y:S01]  /*72e0*/  MUFU.EX2 R168, R168 ;  /* 0x000000a800a87308 */ /* 0x000fe20000000800 */
[C---:B------:R-:W-:Y:S01]  /*72f0*/  FADD.FTZ R152, -R3.reuse, R13 ;  /* 0x0000000d03987221 */ /* 0x040fe20000010100 */
[----:B--2---:R-:W-:Y:S01]  /*7300*/  FMUL.FTZ R156, R3, UR10 ;  /* 0x0000000a039c7c20 */ /* 0x004fe20008410000 */
[-C--:B------:R-:W-:Y:S01]  /*7310*/  FMUL.FTZ R113, R113, R15.reuse ;  /* 0x0000000f71717220 */ /* 0x080fe20000410000 */
[----:B------:R-:W-:Y:S01]  /*7320*/  FMUL.FTZ R116, R116, R15 ;  /* 0x0000000f74747220 */ /* 0x000fe20000410000 */
[----:B------:R-:W-:Y:S01]  /*7330*/  FMUL.FTZ R152, R152, UR10 ;  /* 0x0000000a98987c20 */ /* 0x000fe20008410000 */
[--C-:B------:R-:W-:Y:S01]  /*7340*/  FFMA.FTZ R194, R154, UR10, -R156.reuse ;  /* 0x0000000a9ac27c23 */ /* 0x100fe2000801089c */
[--C-:B------:R-:W-:Y:S01]  /*7350*/  FFMA.FTZ R195, R155, UR10, -R156.reuse ;  /* 0x0000000a9bc37c23 */ /* 0x100fe2000801089c */
[----:B------:R1:W-:Y:S01]  /*7360*/  MUFU.EX2 R13, R153 ;  /* 0x00000099000d7308 */ /* 0x0003e20000000800 */
[--C-:B------:R-:W-:Y:S01]  /*7370*/  FFMA.FTZ R196, R158, UR10, -R156.reuse ;  /* 0x0000000a9ec47c23 */ /* 0x100fe2000801089c */
[--C-:B------:R-:W-:Y:S01]  /*7380*/  FFMA.FTZ R197, R159, UR10, -R156.reuse ;  /* 0x0000000a9fc57c23 */ /* 0x100fe2000801089c */
[--C-:B------:R-:W-:Y:S01]  /*7390*/  FFMA.FTZ R198, R162, UR10, -R156.reuse ;  /* 0x0000000aa2c67c23 */ /* 0x100fe2000801089c */
[--C-:B------:R-:W-:Y:S01]  /*73a0*/  FFMA.FTZ R199, R163, UR10, -R156.reuse ;  /* 0x0000000aa3c77c23 */ /* 0x100fe2000801089c */
[--C-:B------:R-:W-:Y:S01]  /*73b0*/  FFMA.FTZ R200, R166, UR10, -R156.reuse ;  /* 0x0000000aa6c87c23 */ /* 0x100fe2000801089c */
[--C-:B------:R-:W-:Y:S01]  /*73c0*/  FFMA.FTZ R201, R167, UR10, -R156.reuse ;  /* 0x0000000aa7c97c23 */ /* 0x100fe2000801089c */
[----:B------:R-:W-:Y:S01]  /*73d0*/  FFMA.FTZ R170, R170, UR10, -R156 ;  /* 0x0000000aaaaa7c23 */ /* 0x000fe2000801089c */
[----:B------:R2:W5:Y:S01]  /*73e0*/  MUFU.EX2 R181, R152 ;  /* 0x0000009800b57308 */ /* 0x0005620000000800 */
[----:B-1----:R-:W-:-:S02]  /*73f0*/  IMAD.MOV R153, RZ, RZ, -R19 ;  /* 0x000000ffff997224 */ /* 0x002fc400078e0a13 */
[--C-:B------:R-:W-:Y:S01]  /*7400*/  FFMA.FTZ R171, R171, UR10, -R156.reuse ;  /* 0x0000000aabab7c23 */ /* 0x100fe2000801089c */
[--C-:B------:R-:W-:Y:S01]  /*7410*/  FFMA.FTZ R174, R174, UR10, -R156.reuse ;  /* 0x0000000aaeae7c23 */ /* 0x100fe2000801089c */
[--C-:B------:R-:W-:Y:S01]  /*7420*/  FFMA.FTZ R175, R175, UR10, -R156.reuse ;  /* 0x0000000aafaf7c23 */ /* 0x100fe2000801089c */
[--C-:B------:R-:W-:Y:S01]  /*7430*/  FFMA.FTZ R178, R178, UR10, -R156.reuse ;  /* 0x0000000ab2b27c23 */ /* 0x100fe2000801089c */
[----:B------:R-:W-:Y:S01]  /*7440*/  ISETP.NE.AND P3, PT, R18, R153, PT ;  /* 0x000000991200720c */ /* 0x000fe20003f65270 */
[--C-:B------:R-:W-:Y:S01]  /*7450*/  FFMA.FTZ R179, R179, UR10, -R156.reuse ;  /* 0x0000000ab3b37c23 */ /* 0x100fe2000801089c */
[--C-:B------:R-:W-:Y:S01]  /*7460*/  FFMA.FTZ R183, R183, UR10, -R156.reuse ;  /* 0x0000000ab7b77c23 */ /* 0x100fe2000801089c */
[----:B--2---:R-:W-:Y:S02]  /*7470*/  @!P1 VIADD R152, R11, 0x38840 ;  /* 0x000388400b989836 */ /* 0x004fe40000000000 */
[----:B------:R-:W-:Y:S01]  /*7480*/  FFMA.FTZ R182, R182, UR10, -R156 ;  /* 0x0000000ab6b67c23 */ /* 0x000fe2000801089c */
[----:B------:R-:W-:Y:S01]  /*7490*/  MUFU.EX2 R194, R194 ;  /* 0x000000c200c27308 */ /* 0x000fe20000000800 */
[----:B---3--:R-:W-:Y:S01]  /*74a0*/  F2FP.F16.F32.PACK_AB R156, R191, R190 ;  /* 0x000000bebf9c723e */ /* 0x008fe200000000ff */
[-C--:B------:R-:W-:Y:S01]  /*74b0*/  FMUL.FTZ R117, R117, R15.reuse ;  /* 0x0000000f75757220 */ /* 0x080fe20000410000 */
[----:B------:R-:W-:Y:S01]  /*74c0*/  @!P1 PRMT R152, RZ, 0x654, R152 ;  /* 0x00000654ff989816 */ /* 0x000fe20000000098 */
[----:B------:R-:W-:Y:S01]  /*74d0*/  FMUL.FTZ R120, R120, R15 ;  /* 0x0000000f78787220 */ /* 0x000fe20000410000 */
[----:B----4-:R-:W-:Y:S01]  /*74e0*/  F2FP.F16.F32.PACK_AB R158, R193, R192 ;  /* 0x000000c0c19e723e */ /* 0x010fe200000000ff */
[-C--:B-----5:R-:W-:Y:S01]  /*74f0*/  FMUL.FTZ R26, R26, R181.reuse ;  /* 0x000000b51a1a7220 */ /* 0x0a0fe20000410000 */
[----:B------:R1:W-:Y:S01]  /*7500*/  @!P1 SYNCS.ARRIVE.TRANS64.RED.A1T0 RZ, [R152+URZ], RZ ;  /* 0x000000ff98ff99a7 */ /* 0x0003e2000810043f */
[----:B------:R-:W-:Y:S01]  /*7510*/  @!P3 IMAD R12, R12, 0x40, R17 ;  /* 0x000000400c0cb824 */ /* 0x000fe200078e0211 */
[----:B------:R-:W2:Y:S01]  /*7520*/  MUFU.EX2 R195, R195 ;  /* 0x000000c300c37308 */ /* 0x000ea20000000800 */
[-C--:B------:R-:W-:Y:S01]  /*7530*/  FMUL.FTZ R27, R27, R181.reuse ;  /* 0x000000b51b1b7220 */ /* 0x080fe20000410000 */
[-C--:B------:R-:W-:Y:S01]  /*7540*/  FMUL.FTZ R30, R30, R181.reuse ;  /* 0x000000b51e1e7220 */ /* 0x080fe20000410000 */
[-C--:B------:R-:W-:Y:S01]  /*7550*/  FMUL.FTZ R31, R31, R181.reuse ;  /* 0x000000b51f1f7220 */ /* 0x080fe20000410000 */
[----:B------:R-:W-:Y:S01]  /*7560*/  @!P3 LEA R154, R12, UR42, 0x2 ;  /* 0x0000002a0c9abc11 */ /* 0x000fe2000f8e10ff */
[-C--:B------:R-:W-:Y:S01]  /*7570*/  FMUL.FTZ R34, R34, R181.reuse ;  /* 0x000000b522227220 */ /* 0x080fe20000410000 */
[----:B-1----:R-:W-:Y:S01]  /*7580*/  F2FP.F16.F32.PACK_AB R152, R21, R14 ;  /* 0x0000000e1598723e */ /* 0x002fe200000000ff */
[-C--:B------:R-:W-:Y:S01]  /*7590*/  FMUL.FTZ R35, R35, R181.reuse ;  /* 0x000000b523237220 */ /* 0x080fe20000410000 */
[----:B------:R-:W-:Y:S01]  /*75a0*/  MUFU.EX2 R196, R196 ;  /* 0x000000c400c47308 */ /* 0x000fe20000000800 */
[----:B------:R-:W-:Y:S01]  /*75b0*/  @!P3 STS [R154+0x38400], R15 ;  /* 0x0384000f9a00b388 */ /* 0x000fe20000000800 */
[-C--:B------:R-:W-:Y:S01]  /*75c0*/  FMUL.FTZ R38, R38, R181.reuse ;  /* 0x000000b526267220 */ /* 0x080fe20000410000 */
[-C--:B------:R-:W-:Y:S01]  /*75d0*/  FMUL.FTZ R39, R39, R181.reuse ;  /* 0x000000b527277220 */ /* 0x080fe20000410000 */
[-C--:B------:R-:W-:Y:S01]  /*75e0*/  FMUL.FTZ R42, R42, R181.reuse ;  /* 0x000000b52a2a7220 */ /* 0x080fe20000410000 */
[----:B------:R1:W-:Y:S01]  /*75f0*/  @!P3 STS [R154+0x38420], R181 ;  /* 0x038420b59a00b388 */ /* 0x0003e20000000800 */
[-C--:B------:R-:W-:Y:S01]  /*7600*/  FMUL.FTZ R43, R43, R181.reuse ;  /* 0x000000b52b2b7220 */ /* 0x080fe20000410000 */
[-C--:B------:R-:W-:Y:S01]  /*7610*/  FMUL.FTZ R46, R46, R181.reuse ;  /* 0x000000b52e2e7220 */ /* 0x080fe20000410000 */
[----:B------:R-:W3:Y:S01]  /*7620*/  MUFU.EX2 R197, R197 ;  /* 0x000000c500c57308 */ /* 0x000ee20000000800 */
[----:B--2---:R-:W-:Y:S01]  /*7630*/  F2FP.F16.F32.PACK_AB R153, R195, R194 ;  /* 0x000000c2c399723e */ /* 0x004fe200000000ff */
[-C--:B------:R-:W-:Y:S01]  /*7640*/  FMUL.FTZ R47, R47, R181.reuse ;  /* 0x000000b52f2f7220 */ /* 0x080fe20000410000 */
[-C--:B------:R-:W-:Y:S01]  /*7650*/  FMUL.FTZ R50, R50, R181.reuse ;  /* 0x000000b532327220 */ /* 0x080fe20000410000 */
[-C--:B------:R-:W-:Y:S01]  /*7660*/  FMUL.FTZ R51, R51, R181.reuse ;  /* 0x000000b533337220 */ /* 0x080fe20000410000 */
[-C--:B------:R-:W-:Y:S01]  /*7670*/  FMUL.FTZ R54, R54, R181.reuse ;  /* 0x000000b536367220 */ /* 0x080fe20000410000 */
[-C--:B------:R-:W-:Y:S01]  /*7680*/  FMUL.FTZ R55, R55, R181.reuse ;  /* 0x000000b537377220 */ /* 0x080fe20000410000 */
[----:B-1----:R-:W-:Y:S01]  /*7690*/  F2FP.F16.F32.PACK_AB R154, R189, R20 ;  /* 0x00000014bd9a723e */ /* 0x002fe200000000ff */
        /* <DEDUP_REMOVED lines=8> */
[----:B------:R-:W1:Y:S01]  /*7720*/  MUFU.EX2 R199, R199 ;  /* 0x000000c700c77308 */ /* 0x000e620000000800 */
[----:B---3--:R-:W-:Y:S01]  /*7730*/  F2FP.F16.F32.PACK_AB R155, R197, R196 ;  /* 0x000000c4c59b723e */ /* 0x008fe200000000ff */
[----:B------:R-:W-:Y:S01]  /*7740*/  BAR.SYNC.DEFER_BLOCKING 0xf, 0x100 ;  /* 0x03c4000000007b1d */ /* 0x000fe20000010000 */
        /* <DEDUP_REMOVED lines=13> */
[----:B------:R-:W2:Y:S01]  /*7820*/  MUFU.EX2 R201, R201 ;  /* 0x000000c900c97308 */ /* 0x000ea20000000800 */
[----:B-1----:R-:W-:Y:S01]  /*7830*/  F2FP.F16.F32.PACK_AB R157, R199, R198 ;  /* 0x000000c6c79d723e */ /* 0x002fe200000000ff */
[-C--:B------:R-:W-:Y:S01]  /*7840*/  FMUL.FTZ R95, R95, R181.reuse ;  /* 0x000000b55f5f7220 */ /* 0x080fe20000410000 */
[-C--:B------:R-:W-:Y:S01]  /*7850*/  FMUL.FTZ R98, R98, R181.reuse ;  /* 0x000000b562627220 */ /* 0x080fe20000410000 */
[-C--:B------:R-:W-:Y:S01]  /*7860*/  FMUL.FTZ R99, R99, R181.reuse ;  /* 0x000000b563637220 */ /* 0x080fe20000410000 */
[-C--:B------:R-:W-:Y:S01]  /*7870*/  FMUL.FTZ R102, R102, R181.reuse ;  /* 0x000000b566667220 */ /* 0x080fe20000410000 */
[-C--:B------:R-:W-:Y:S01]  /*7880*/  FMUL.FTZ R103, R103, R181.reuse ;  /* 0x000000b567677220 */ /* 0x080fe20000410000 */
[-C--:B------:R-:W-:Y:S01]  /*7890*/  FMUL.FTZ R106, R106, R181.reuse ;  /* 0x000000b56a6a7220 */ /* 0x080fe20000410000 */
[----:B------:R-:W1:Y:S01]  /*78a0*/  MUFU.EX2 R169, R169 ;  /* 0x000000a900a97308 */ /* 0x000e620000000800 */
[-C--:B------:R-:W-:Y:S01]  /*78b0*/  FMUL.FTZ R107, R107, R181.reuse ;  /* 0x000000b56b6b7220 */ /* 0x080fe20000410000 */
[-C--:B------:R-:W-:Y:S01]  /*78c0*/  FMUL.FTZ R110, R110, R181.reuse ;  /* 0x000000b56e6e7220 */ /* 0x080fe20000410000 */
[-C--:B------:R-:W-:Y:S01]  /*78d0*/  FMUL.FTZ R111, R111, R181.reuse ;  /* 0x000000b56f6f7220 */ /* 0x080fe20000410000 */
[-C--:B------:R-:W-:Y:S01]  /*78e0*/  FMUL.FTZ R114, R114, R181.reuse ;  /* 0x000000b572727220 */ /* 0x080fe20000410000 */
[-C--:B------:R-:W-:Y:S01]  /*78f0*/  FMUL.FTZ R115, R115, R181.reuse ;  /* 0x000000b573737220 */ /* 0x080fe20000410000 */
[-C--:B------:R-:W-:Y:S01]  /*7900*/  FMUL.FTZ R118, R118, R181.reuse ;  /* 0x000000b576767220 */ /* 0x080fe20000410000 */
[----:B------:R-:W-:Y:S01]  /*7910*/  FMUL.FTZ R119, R119, R181 ;  /* 0x000000b577777220 */ /* 0x000fe20000410000 */
[----:B------:R-:W-:Y:S01]  /*7920*/  MUFU.EX2 R172, R172 ;  /* 0x000000ac00ac7308 */ /* 0x000fe20000000800 */
[----:B--2---:R-:W-:Y:S01]  /*7930*/  F2FP.F16.F32.PACK_AB R159, R201, R200 ;  /* 0x000000c8c99f723e */ /* 0x004fe200000000ff */
[----:B------:R-:W-:Y:S01]  /*7940*/  FMUL.FTZ R121, R121, R15 ;  /* 0x0000000f79797220 */ /* 0x000fe20000410000 */
[-C--:B------:R-:W-:Y:S01]  /*7950*/  FMUL.FTZ R122, R122, R181.reuse ;  /* 0x000000b57a7a7220 */ /* 0x080fe20000410000 */
[----:B------:R-:W-:Y:S01]  /*7960*/  FMUL.FTZ R123, R123, R181 ;  /* 0x000000b57b7b7220 */ /* 0x000fe20000410000 */
[-C--:B------:R-:W-:Y:S01]  /*7970*/  FMUL.FTZ R124, R124, R15.reuse ;  /* 0x0000000f7c7c7220 */ /* 0x080fe20000410000 */
[----:B------:R-:W-:Y:S01]  /*7980*/  FMUL.FTZ R125, R125, R15 ;  /* 0x0000000f7d7d7220 */ /* 0x000fe20000410000 */
[-C--:B------:R-:W-:Y:S01]  /*7990*/  FMUL.FTZ R126, R126, R181.reuse ;  /* 0x000000b57e7e7220 */ /* 0x080fe20000410000 */
[----:B------:R-:W2:Y:S01]  /*79a0*/  MUFU.EX2 R173, R173 ;  /* 0x000000ad00ad7308 */ /* 0x000ea20000000800 */
[----:B-1----:R-:W-:Y:S01]  /*79b0*/  F2FP.F16.F32.PACK_AB R160, R169, R168 ;  /* 0x000000a8a9a0723e */ /* 0x002fe200000000ff */
[----:B------:R-:W-:Y:S01]  /*79c0*/  FMUL.FTZ R127, R127, R181 ;  /* 0x000000b57f7f7220 */ /* 0x000fe20000410000 */
[-C--:B------:R-:W-:Y:S01]  /*79d0*/  FMUL.FTZ R128, R128, R15.reuse ;  /* 0x0000000f80807220 */ /* 0x080fe20000410000 */
[----:B------:R-:W-:Y:S01]  /*79e0*/  FMUL.FTZ R129, R129, R15 ;  /* 0x0000000f81817220 */ /* 0x000fe20000410000 */
[-C--:B------:R-:W-:Y:S01]  /*79f0*/  FMUL.FTZ R130, R130, R181.reuse ;  /* 0x000000b582827220 */ /* 0x080fe20000410000 */
[----:B------:R-:W-:Y:S01]  /*7a00*/  FMUL.FTZ R131, R131, R181 ;  /* 0x000000b583837220 */ /* 0x000fe20000410000 */
[-C--:B------:R-:W-:Y:S01]  /*7a10*/  FMUL.FTZ R132, R132, R15.reuse ;  /* 0x0000000f84847220 */ /* 0x080fe20000410000 */
[----:B------:R-:W-:Y:S01]  /*7a20*/  MUFU.EX2 R170, R170 ;  /* 0x000000aa00aa7308 */ /* 0x000fe20000000800 */
[----:B------:R-:W-:Y:S01]  /*7a30*/  FMUL.FTZ R133, R133, R15 ;  /* 0x0000000f85857220 */ /* 0x000fe20000410000 */
[-C--:B------:R-:W-:Y:S01]  /*7a40*/  FMUL.FTZ R134, R134, R181.reuse ;  /* 0x000000b586867220 */ /* 0x080fe20000410000 */
[----:B------:R-:W-:Y:S01]  /*7a50*/  FMUL.FTZ R135, R135, R181 ;  /* 0x000000b587877220 */ /* 0x000fe20000410000 */
[-C--:B------:R-:W-:Y:S01]  /*7a60*/  FMUL.FTZ R136, R136, R15.reuse ;  /* 0x0000000f88887220 */ /* 0x080fe20000410000 */
[----:B------:R-:W-:Y:S01]  /*7a70*/  FMUL.FTZ R137, R137, R15 ;  /* 0x0000000f89897220 */ /* 0x000fe20000410000 */
[-C--:B------:R-:W-:Y:S01]  /*7a80*/  FMUL.FTZ R138, R138, R181.reuse ;  /* 0x000000b58a8a7220 */ /* 0x080fe20000410000 */
[----:B------:R-:W-:Y:S01]  /*7a90*/  FMUL.FTZ R139, R139, R181 ;  /* 0x000000b58b8b7220 */ /* 0x000fe20000410000 */
[----:B------:R-:W1:Y:S01]  /*7aa0*/  MUFU.EX2 R171, R171 ;  /* 0x000000ab00ab7308 */ /* 0x000e620000000800 */
[----:B--2---:R-:W-:Y:S01]  /*7ab0*/  F2FP.F16.F32.PACK_AB R162, R173, R172 ;  /* 0x000000acada2723e */ /* 0x004fe200000000ff */
[-C--:B------:R-:W-:Y:S01]  /*7ac0*/  FMUL.FTZ R140, R140, R15.reuse ;  /* 0x0000000f8c8c7220 */ /* 0x080fe20000410000 */
[----:B------:R-:W-:Y:S01]  /*7ad0*/  FMUL.FTZ R141, R141, R15 ;  /* 0x0000000f8d8d7220 */ /* 0x000fe20000410000 */
[-C--:B------:R-:W-:Y:S01]  /*7ae0*/  FMUL.FTZ R142, R142, R181.reuse ;  /* 0x000000b58e8e7220 */ /* 0x080fe20000410000 */
[----:B------:R-:W-:Y:S01]  /*7af0*/  FMUL.FTZ R143, R143, R181 ;  /* 0x000000b58f8f7220 */ /* 0x000fe20000410000 */
[-C--:B------:R-:W-:Y:S01]  /*7b00*/  FMUL.FTZ R144, R144, R15.reuse ;  /* 0x0000000f90907220 */ /* 0x080fe20000410000 */
[----:B------:R-:W-:Y:S01]  /*7b10*/  FMUL.FTZ R145, R145, R15 ;  /* 0x0000000f91917220 */ /* 0x000fe20000410000 */
[----:B------:R-:W-:Y:S01]  /*7b20*/  MUFU.EX2 R174, R174 ;  /* 0x000000ae00ae7308 */ /* 0x000fe20000000800 */
[-C--:B------:R-:W-:Y:S01]  /*7b30*/  FMUL.FTZ R146, R146, R181.reuse ;  /* 0x000000b592927220 */ /* 0x080fe20000410000 */
[----:B------:R-:W-:Y:S01]  /*7b40*/  FMUL.FTZ R147, R147, R181 ;  /* 0x000000b593937220 */ /* 0x000fe20000410000 */
[-C--:B------:R-:W-:Y:S01]  /*7b50*/  FMUL.FTZ R148, R148, R15.reuse ;  /* 0x0000000f94947220 */ /* 0x080fe20000410000 */
[----:B------:R-:W-:Y:S01]  /*7b60*/  FMUL.FTZ R149, R149, R15 ;  /* 0x0000000f95957220 */ /* 0x000fe20000410000 */
[-C--:B------:R-:W-:Y:S01]  /*7b70*/  FMUL.FTZ R150, R150, R181.reuse ;  /* 0x000000b596967220 */ /* 0x080fe20000410000 */
[----:B------:R-:W-:Y:S01]  /*7b80*/  FMUL.FTZ R151, R151, R181 ;  /* 0x000000b597977220 */ /* 0x000fe20000410000 */
[----:B------:R2:W-:Y:S01]  /*7b90*/  STSM.16.M88.4 [R23+0x36400], R152 ;  /* 0x0364009817007844 */ /* 0x0005e20000000200 */
[----:B------:R-:W3:Y:S01]  /*7ba0*/  MUFU.EX2 R175, R175 ;  /* 0x000000af00af7308 */ /* 0x000ee20000000800 */
[----:B-1----:R-:W-:Y:S01]  /*7bb0*/  F2FP.F16.F32.PACK_AB R161, R171, R170 ;  /* 0x000000aaaba1723e */ /* 0x002fe200000000ff */
[----:B------:R-:W-:Y:S01]  /*7bc0*/  FFMA.FTZ R8, R15, R8, R14 ;  /* 0x000000080f087223 */ /* 0x000fe2000001000e */
[----:B------:R2:W-:Y:S01]  /*7bd0*/  STSM.16.M88.4 [R185], R156 ;  /* 0x0000009cb9007844 */ /* 0x0005e20000000200 */
[----:B------:R-:W-:Y:S01]  /*7be0*/  FFMA.FTZ R10, R181, R10, R194 ;  /* 0x0000000ab50a7223 */ /* 0x000fe200000100c2 */
[----:B------:R-:W-:-:S02]  /*7bf0*/  @!P1 VIADD R11, R11, 0x38860 ;  /* 0x000388600b0b9836 */ /* 0x000fc40000000000 */
[----:B------:R-:W-:Y:S01]  /*7c00*/  FADD.FTZ R21, R21, R8 ;  /* 0x0000000815157221 */ /* 0x000fe20000010000 */
[----:B------:R-:W-:Y:S01]  /*7c10*/  IMAD.MOV.U32 R15, RZ, RZ, R0 ;  /* 0x000000ffff0f7224 */ /* 0x000fe200078e0000 */
[----:B------:R-:W-:Y:S01]  /*7c20*/  MUFU.EX2 R176, R176 ;  /* 0x000000b000b07308 */ /* 0x000fe20000000800 */
[----:B------:R-:W-:Y:S01]  /*7c30*/  FADD.FTZ R195, R195, R10 ;  /* 0x0000000ac3c37221 */ /* 0x000fe20000010000 */
[----:B------:R-:W-:Y:S01]  /*7c40*/  FADD.FTZ R20, R20, R21 ;  /* 0x0000001514147221 */ /* 0x000fe20000010000 */
[----:B------:R-:W-:Y:S02]  /*7c50*/  @!P1 PRMT R11, RZ, 0x654, R11 ;  /* 0x00000654ff0b9816 */ /* 0x000fe4000000000b */
[----:B------:R-:W-:Y:S01]  /*7c60*/  FADD.FTZ R196, R196, R195 ;  /* 0x000000c3c4c47221 */ /* 0x000fe20000010000 */
[----:B------:R-:W-:Y:S02]  /*7c70*/  FADD.FTZ R189, R189, R20 ;  /* 0x00000014bdbd7221 */ /* 0x000fe40000010000 */
[----:B------:R-:W1:Y:S01]  /*7c80*/  MUFU.EX2 R177, R177 ;  /* 0x000000b100b17308 */ /* 0x000e620000000800 */
[----:B---3--:R-:W-:Y:S01]  /*7c90*/  F2FP.F16.F32.PACK_AB R163, R175, R174 ;  /* 0x000000aeafa3723e */ /* 0x008fe200000000ff */
[----:B------:R-:W-:Y:S01]  /*7ca0*/  FADD.FTZ R197, R197, R196 ;  /* 0x000000c4c5c57221 */ /* 0x000fe20000010000 */
[----:B------:R-:W-:-:S03]  /*7cb0*/  FADD.FTZ R190, R190, R189 ;  /* 0x000000bdbebe7221 */ /* 0x000fc60000010000 */
[----:B------:R2:W-:Y:S01]  /*7cc0*/  STSM.16.M88.4 [R22], R160 ;  /* 0x000000a016007844 */ /* 0x0005e20000000200 */
[----:B------:R-:W-:Y:S01]  /*7cd0*/  FADD.FTZ R198, R198, R197 ;  /* 0x000000c5c6c67221 */ /* 0x000fe20000010000 */
[----:B------:R-:W3:Y:S01]  /*7ce0*/  MUFU.EX2 R180, R180 ;  /* 0x000000b400b47308 */ /* 0x000ee20000000800 */
[----:B------:R-:W-:Y:S02]  /*7cf0*/  FADD.FTZ R191, R191, R190 ;  /* 0x000000bebfbf7221 */ /* 0x000fe40000010000 */
[----:B------:R-:W-:Y:S02]  /*7d00*/  FADD.FTZ R199, R199, R198 ;  /* 0x000000c6c7c77221 */ /* 0x000fe40000010000 */
[----:B------:R-:W-:Y:S02]  /*7d10*/  FADD.FTZ R192, R192, R191 ;  /* 0x000000bfc0c07221 */ /* 0x000fe40000010000 */
[----:B------:R-:W-:Y:S01]  /*7d20*/  FADD.FTZ R200, R200, R199 ;  /* 0x000000c7c8c87221 */ /* 0x000fe20000010000 */
[----:B------:R-:W-:Y:S01]  /*7d30*/  MUFU.EX2 R178, R178 ;  /* 0x000000b200b27308 */ /* 0x000fe20000000800 */
[----:B-1----:R-:W-:Y:S01]  /*7d40*/  F2FP.F16.F32.PACK_AB R164, R177, R176 ;  /* 0x000000b0b1a4723e */ /* 0x002fe200000000ff */
[----:B------:R-:W-:Y:S01]  /*7d50*/  FADD.FTZ R193, R193, R192 ;  /* 0x000000c0c1c17221 */ /* 0x000fe20000010000 */
[----:B------:R-:W-:-:S03]  /*7d60*/  FADD.FTZ R201, R201, R200 ;  /* 0x000000c8c9c97221 */ /* 0x000fc60000010000 */
[----:B------:R-:W-:Y:S01]  /*7d70*/  FADD.FTZ R168, R168, R193 ;  /* 0x000000c1a8a87221 */ /* 0x000fe20000010000 */
[----:B------:R-:W-:Y:S01]  /*7d80*/  FADD.FTZ R170, R170, R201 ;  /* 0x000000c9aaaa7221 */ /* 0x000fe20000010000 */
[----:B------:R-:W1:Y:S01]  /*7d90*/  MUFU.EX2 R179, R179 ;  /* 0x000000b300b37308 */ /* 0x000e620000000800 */
[----:B---3--:R-:W-:Y:S01]  /*7da0*/  F2FP.F16.F32.PACK_AB R166, R13, R180 ;  /* 0x000000b40da6723e */ /* 0x008fe200000000ff */
[----:B------:R-:W-:Y:S01]  /*7db0*/  FADD.FTZ R169, R169, R168 ;  /* 0x000000a8a9a97221 */ /* 0x000fe20000010000 */
[----:B------:R-:W-:-:S03]  /*7dc0*/  FADD.FTZ R171, R171, R170 ;  /* 0x000000aaabab7221 */ /* 0x000fc60000010000 */
[----:B------:R-:W-:Y:S01]  /*7dd0*/  FADD.FTZ R172, R172, R169 ;  /* 0x000000a9acac7221 */ /* 0x000fe20000010000 */
[----:B------:R-:W-:Y:S01]  /*7de0*/  FADD.FTZ R174, R174, R171 ;  /* 0x000000abaeae7221 */ /* 0x000fe20000010000 */
[----:B------:R3:W4:Y:S02]  /*7df0*/  MUFU.EX2 R12, R182 ;  /* 0x000000b6000c7308 */ /* 0x0007240000000800 */
[----:B------:R-:W-:Y:S01]  /*7e00*/  FADD.FTZ R173, R173, R172 ;  /* 0x000000acadad7221 */ /* 0x000fe20000010000 */
[----:B------:R-:W-:-:S03]  /*7e10*/  FADD.FTZ R175, R175, R174 ;  /* 0x000000aeafaf7221 */ /* 0x000fc60000010000 */
[----:B------:R-:W-:Y:S02]  /*7e20*/  FADD.FTZ R176, R176, R173 ;  /* 0x000000adb0b07221 */ /* 0x000fe40000010000 */
[----:B------:R-:W5:Y:S01]  /*7e30*/  MUFU.EX2 R183, R183 ;  /* 0x000000b700b77308 */ /* 0x000f620000000800 */
[----:B-1----:R-:W-:Y:S01]  /*7e40*/  F2FP.F16.F32.PACK_AB R165, R179, R178 ;  /* 0x000000b2b3a5723e */ /* 0x002fe200000000ff */
[----:B---3--:R-:W-:Y:S02]  /*7e50*/  VIADD R182, R202, 0x80 ;  /* 0x00000080cab67836 */ /* 0x008fe40000000000 */
[----:B------:R-:W-:Y:S01]  /*7e60*/  FADD.FTZ R178, R178, R175 ;  /* 0x000000afb2b27221 */ /* 0x000fe20000010000 */
[----:B------:R-:W-:Y:S02]  /*7e70*/  FADD.FTZ R177, R177, R176 ;  /* 0x000000b0b1b17221 */ /* 0x000fe40000010000 */
[----:B------:R-:W-:Y:S01]  /*7e80*/  R2UR UR4, R182 ;  /* 0x00000000b60472ca */ /* 0x000fe200000e0000 */
[----:B------:R-:W-:Y:S01]  /*7e90*/  FADD.FTZ R179, R179, R178 ;  /* 0x000000b2b3b37221 */ /* 0x000fe20000010000 */
[C---:B------:R-:W-:Y:S01]  /*7ea0*/  IADD3 R182, R202.reuse, 0x100, RZ ;  /* 0x00000100cab67810 */ /* 0x040fe20007ffe0ff */
[----:B------:R-:W-:-:S02]  /*7eb0*/  VIADD R202, R202, 0x180 ;  /* 0x00000180caca7836 */ /* 0x000fc40000000000 */
[----:B------:R-:W-:Y:S01]  /*7ec0*/  FADD.FTZ R8, R180, R177 ;  /* 0x000000b1b4087221 */ /* 0x000fe20000010000 */
[----:B----4-:R-:W-:-:S03]  /*7ed0*/  FADD.FTZ R10, R12, R179 ;  /* 0x000000b30c0a7221 */ /* 0x010fc60000010000 */
[----:B------:R-:W-:Y:S01]  /*7ee0*/  FADD.FTZ R8, R13, R8 ;  /* 0x000000080d087221 */ /* 0x000fe20000010000 */
[----:B------:R-:W-:Y:S01]  /*7ef0*/  MOV R13, R3 ;  /* 0x00000003000d7202 */ /* 0x000fe20000000f00 */
[C---:B-----5:R-:W-:Y:S01]  /*7f00*/  FADD.FTZ R10, R183.reuse, R10 ;  /* 0x0000000ab70a7221 */ /* 0x060fe20000010000 */
[----:B------:R-:W-:Y:S01]  /*7f10*/  F2FP.F16.F32.PACK_AB R167, R183, R12 ;  /* 0x0000000cb7a7723e */ /* 0x000fe200000000ff */
[----:B------:R-:W-:-:S04]  /*7f20*/  IMAD.MOV.U32 R12, RZ, RZ, R2 ;  /* 0x000000ffff0c7224 */ /* 0x000fc800078e0002 */
[----:B------:R2:W-:Y:S01]  /*7f30*/  STSM.16.M88.4 [R184], R164 ;  /* 0x000000a4b8007844 */ /* 0x0005e20000000200 */
[----:B------:R-:W-:-:S06]  /*7f40*/  WARPGROUP.ARRIVE ;  /* 0x00000000000079c5 */ /* 0x000fcc0000000000 */
        /* <DEDUP_REMOVED lines=30> */
[----:B------:R2:W-:Y:S01]  /*8130*/  @!P1 SYNCS.ARRIVE.TRANS64.RED.A1T0 RZ, [R11+URZ], RZ ;  /* 0x000000ff0bff99a7 */ /* 0x0005e2000810043f */
[----:B------:R-:W-:Y:S05]  /*8140*/  @P2 BRA `(.L_x_2826) ;  /* 0xffffffd000882947 */ /* 0x000fea000383ffff */
.L_x_2817:
[----:B------:R-:W1:Y:S01]  /*8150*/  SHFL.BFLY PT, R5, R8, 0x2, 0x1f ;  /* 0x0c401f0008057f89 */ /* 0x000e6200000e0000 */
[----:B------:R-:W-:Y:S01]  /*8160*/  IMAD.MOV R9, RZ, RZ, -R19 ;  /* 0x000000ffff097224 */ /* 0x000fe200078e0a13 */
[----:B------:R-:W-:Y:S01]  /*8170*/  MOV R13, UR10 ;  /* 0x0000000a000d7c02 */ /* 0x000fe20008000f00 */
[----:B--2---:R-:W-:Y:S01]  /*8180*/  IMAD.MOV.U32 R157, RZ, RZ, -0x800000 ;  /* 0xff800000ff9d7424 */ /* 0x004fe200078e00ff */
[----:B------:R-:W2:Y:S01]  /*8190*/  SHFL.BFLY PT, R7, R10, 0x2, 0x1f ;  /* 0x0c401f000a077f89 */ /* 0x000ea200000e0000 */
[----:B------:R-:W-:Y:S01]  /*81a0*/  IMAD.MOV.U32 R156, RZ, RZ, -0x800000 ;  /* 0xff800000ff9c7424 */ /* 0x000fe200078e00ff */
[----:B------:R-:W-:Y:S08]  /*81b0*/  BAR.ARV 0x8, 0xa0 ;  /* 0x0202800000007b1d */ /* 0x000ff00000002000 */
[----:B------:R-:W-:Y:S01]  /*81c0*/  BAR.SYNC.DEFER_BLOCKING 0xf, 0x100 ;  /* 0x03c4000000007b1d */ /* 0x000fe20000010000 */
[----:B------:R-:W-:Y:S01]  /*81d0*/  ISETP.NE.AND P3, PT, R18, R9, PT ;  /* 0x000000091200720c */ /* 0x000fe20003f65270 */
[----:B------:R-:W-:Y:S01]  /*81e0*/  UIADD3 UR38, UR38, 0x1, URZ ;  /* 0x0000000126267890 */ /* 0x000fe2000fffe03f */
[----:B-1----:R-:W-:Y:S01]  /*81f0*/  FADD.FTZ R5, R5, R8 ;  /* 0x0000000805057221 */ /* 0x002fe20000010000 */
[----:B------:R-:W-:Y:S01]  /*8200*/  MOV R8, RZ ;  /* 0x000000ff00087202 */ /* 0x000fe20000000f00 */
[----:B--2---:R-:W-:-:S03]  /*8210*/  FADD.FTZ R7, R7, R10 ;  /* 0x0000000a07077221 */ /* 0x004fc60000010000 */
[----:B------:R-:W1:Y:S04]  /*8220*/  SHFL.BFLY PT, R4, R5, 0x1, 0x1f ;  /* 0x0c201f0005047f89 */ /* 0x000e6800000e0000 */
[----:B------:R-:W2:Y:S01]  /*8230*/  SHFL.BFLY PT, R6, R7, 0x1, 0x1f ;  /* 0x0c201f0007067f89 */ /* 0x000ea200000e0000 */
[----:B-1----:R-:W-:Y:S01]  /*8240*/  FADD.FTZ R11, R5, R4 ;  /* 0x00000004050b7221 */ /* 0x002fe20000010000 */
[C---:B------:R-:W-:Y:S02]  /*8250*/  VIADD R4, R2.reuse, 0x1 ;  /* 0x0000000102047836 */ /* 0x040fe40000000000 */
[----:B------:R-:W-:Y:S02]  /*8260*/  @!P3 IMAD R2, R2, 0x40, R17 ;  /* 0x000000400202b824 */ /* 0x000fe400078e0211 */
[----:B--2---:R-:W-:Y:S01]  /*8270*/  FADD.FTZ R6, R7, R6 ;  /* 0x0000000607067221 */ /* 0x004fe20000010000 */
[----:B------:R-:W-:Y:S01]  /*8280*/  FSETP.NE.FTZ.AND P1, PT, R11, RZ, PT ;  /* 0x000000ff0b00720b */ /* 0x000fe20003f35000 */
[----:B------:R-:W-:Y:S01]  /*8290*/  IMAD.U32 R7, RZ, RZ, UR10 ;  /* 0x0000000aff077e24 */ /* 0x000fe2000f8e00ff */
[----:B------:R-:W-:-:S02]  /*82a0*/  ISETP.NE.AND P0, PT, R4, 0x2, PT ;  /* 0x000000020400780c */ /* 0x000fc40003f05270 */
[----:B------:R-:W-:Y:S02]  /*82b0*/  FSETP.NE.FTZ.AND P2, PT, R6, RZ, PT ;  /* 0x000000ff0600720b */ /* 0x000fe40003f55000 */
[----:B------:R-:W-:Y:S02]  /*82c0*/  SEL R5, RZ, 0x1, P0 ;  /* 0x00000001ff057807 */ /* 0x000fe40000000000 */
[----:B------:R-:W-:Y:S02]  /*82d0*/  @!P3 LEA R9, R2, UR42, 0x2 ;  /* 0x0000002a0209bc11 */ /* 0x000fe4000f8e10ff */
[----:B------:R-:W-:Y:S01]  /*82e0*/  LOP3.LUT R16, R16, R5, RZ, 0x3c, !PT ;  /* 0x0000000510107212 */ /* 0x000fe200078e3cff */
[----:B------:R-:W-:Y:S02]  /*82f0*/  IMAD.MOV.U32 R5, RZ, RZ, RZ ;  /* 0x000000ffff057224 */ /* 0x000fe400078e00ff */
[----:B------:R-:W1:Y:S01]  /*8300*/  @P1 MUFU.RCP R8, R11 ;  /* 0x0000000b00081308 */ /* 0x000e620000001000 */
[----:B------:R-:W-:-:S03]  /*8310*/  @P1 FMUL.FTZ R7, R7, 0.69314718246459960938 ;  /* 0x3f31721807071820 */ /* 0x000fc60000410000 */
[----:B------:R-:W-:-:S04]  /*8320*/  @P2 FMUL.FTZ R13, R13, 0.69314718246459960938 ;  /* 0x3f3172180d0d2820 */ /* 0x000fc80000410000 */
[----:B------:R-:W2:Y:S08]  /*8330*/  @P2 MUFU.RCP R5, R6 ;  /* 0x0000000600052308 */ /* 0x000eb00000001000 */
[----:B------:R-:W3:Y:S01]  /*8340*/  @P1 MUFU.LG2 R2, R11 ;  /* 0x0000000b00021308 */ /* 0x000ee20000000c00 */
[----:B-1----:R1:W-:Y:S01]  /*8350*/  @!P3 STS [R9+0x38400], R8 ;  /* 0x038400080900b388 */ /* 0x0023e20000000800 */
[-C--:B------:R-:W-:Y:S01]  /*8360*/  FMUL.FTZ R24, R24, R8.reuse ;  /* 0x0000000818187220 */ /* 0x080fe20000410000 */
[-C--:B------:R-:W-:Y:S01]  /*8370*/  FMUL.FTZ R25, R25, R8.reuse ;  /* 0x0000000819197220 */ /* 0x080fe20000410000 */
[-C--:B------:R-:W-:Y:S01]  /*8380*/  FMUL.FTZ R28, R28, R8.reuse ;  /* 0x000000081c1c7220 */ /* 0x080fe20000410000 */
[-C--:B------:R-:W-:Y:S01]  /*8390*/  FMUL.FTZ R29, R29, R8.reuse ;  /* 0x000000081d1d7220 */ /* 0x080fe20000410000 */
[-C--:B------:R-:W-:Y:S01]  /*83a0*/  FMUL.FTZ R32, R32, R8.reuse ;  /* 0x0000000820207220 */ /* 0x080fe20000410000 */
[-C--:B------:R-:W-:Y:S01]  /*83b0*/  FMUL.FTZ R33, R33, R8.reuse ;  /* 0x0000000821217220 */ /* 0x080fe20000410000 */
[----:B------:R-:W4:Y:S01]  /*83c0*/  @P2 MUFU.LG2 R6, R6 ;  /* 0x0000000600062308 */ /* 0x000f220000000c00 */
[----:B--2---:R1:W-:Y:S01]  /*83d0*/  @!P3 STS [R9+0x38420], R5 ;  /* 0x038420050900b388 */ /* 0x0043e20000000800 */
[-C--:B------:R-:W-:Y:S01]  /*83e0*/  FMUL.FTZ R36, R36, R8.reuse ;  /* 0x0000000824247220 */ /* 0x080fe20000410000 */
[-C--:B------:R-:W-:Y:S01]  /*83f0*/  FMUL.FTZ R37, R37, R8.reuse ;  /* 0x0000000825257220 */ /* 0x080fe20000410000 */
[-C--:B------:R-:W-:Y:S01]  /*8400*/  FMUL.FTZ R40, R40, R8.reuse ;  /* 0x0000000828287220 */ /* 0x080fe20000410000 */
[-C--:B------:R-:W-:Y:S01]  /*8410*/  FMUL.FTZ R41, R41, R8.reuse ;  /* 0x0000000829297220 */ /* 0x080fe20000410000 */
[-C--:B------:R-:W-:Y:S01]  /*8420*/  FMUL.FTZ R44, R44, R8.reuse ;  /* 0x000000082c2c7220 */ /* 0x080fe20000410000 */
[-C--:B------:R-:W-:Y:S01]  /*8430*/  FMUL.FTZ R45, R45, R8.reuse ;  /* 0x000000082d2d7220 */ /* 0x080fe20000410000 */
[-C--:B------:R-:W-:Y:S01]  /*8440*/  FMUL.FTZ R48, R48, R8.reuse ;  /* 0x0000000830307220 */ /* 0x080fe20000410000 */
[----:B---3--:R-:W-:Y:S01]  /*8450*/  @P1 FMUL.FTZ R2, R2, 0.69314718246459960938 ;  /* 0x3f31721802021820 */ /* 0x008fe20000410000 */
[-C--:B------:R-:W-:Y:S01]  /*8460*/  FMUL.FTZ R49, R49, R8.reuse ;  /* 0x0000000831317220 */ /* 0x080fe20000410000 */
[-C--:B------:R-:W-:Y:S01]  /*8470*/  FMUL.FTZ R52, R52, R8.reuse ;  /* 0x0000000834347220 */ /* 0x080fe20000410000 */
[----:B------:R-:W-:Y:S01]  /*8480*/  FMUL.FTZ R53, R53, R8 ;  /* 0x0000000835357220 */ /* 0x000fe20000410000 */
[----:B------:R-:W-:Y:S01]  /*8490*/  @P1 FFMA.FTZ R157, R7, R0, R2 ;  /* 0x00000000079d1223 */ /* 0x000fe20000010002 */
[-C--:B------:R-:W-:Y:S01]  /*84a0*/  FMUL.FTZ R56, R56, R8.reuse ;  /* 0x0000000838387220 */ /* 0x080fe20000410000 */
[-C--:B------:R-:W-:Y:S01]  /*84b0*/  FMUL.FTZ R57, R57, R8.reuse ;  /* 0x0000000839397220 */ /* 0x080fe20000410000 */
[-C--:B------:R-:W-:Y:S01]  /*84c0*/  FMUL.FTZ R60, R60, R8.reuse ;  /* 0x000000083c3c7220 */ /* 0x080fe20000410000 */
[----:B----4-:R-:W-:Y:S01]  /*84d0*/  @P2 FMUL.FTZ R6, R6, 0.69314718246459960938 ;  /* 0x3f31721806062820 */ /* 0x010fe20000410000 */
        /* <DEDUP_REMOVED lines=110> */
[----:B------:R-:W-:Y:S01]  /*8bc0*/  SEL R2, R4, RZ, P0 ;  /* 0x000000ff04027207 */ /* 0x000fe20000000000 */
[----:B-1----:R-:W-:Y:S06]  /*8bd0*/  BAR.ARV 0xe, 0x100 ;  /* 0x0384000000007b1d */ /* 0x002fec0000002000 */
.L_x_2805:
        /* <DEDUP_REMOVED lines=27> */
[--C-:B------:R-:W-:Y:S01]  /*8d90*/  IMAD.X R5, RZ, RZ, R115.reuse, P2 ;  /* 0x000000ffff057224 */ /* 0x100fe200010e0673 */
[C---:B------:R-:W-:Y:S01]  /*8da0*/  LOP3.LUT R3, R114.reuse, 0x380, RZ, 0xc0, !PT ;  /* 0x0000038072037812 */ /* 0x040fe200078ec0ff */
[----:B------:R-:W-:Y:S01]  /*8db0*/  IMAD.X R7, RZ, RZ, R115, P3 ;  /* 0x000000ffff077224 */ /* 0x000fe200018e0673 */
[----:B------:R-:W-:-:S02]  /*8dc0*/  IADD3 R177, P5, R114, 0x2000, RZ ;  /* 0x0000200072b17810 */ /* 0x000fc40007fbe0ff */
[C---:B------:R-:W-:Y:S02]  /*8dd0*/  IADD3 R179, P6, R114.reuse, 0x2020, RZ ;  /* 0x0000202072b37810 */ /* 0x040fe40007fde0ff */
[C---:B------:R-:W-:Y:S01]  /*8de0*/  IADD3 R181, P2, R114.reuse, 0x2060, RZ ;  /* 0x0000206072b57810 */ /* 0x040fe20007f5e0ff */
[--C-:B------:R-:W-:Y:S01]  /*8df0*/  IMAD.X R11, RZ, RZ, R115.reuse, P5 ;  /* 0x000000ffff0b7224 */ /* 0x100fe200028e0673 */
[C---:B------:R-:W-:Y:S01]  /*8e00*/  IADD3 R183, P3, R114.reuse, 0x4000, RZ ;  /* 0x0000400072b77810 */ /* 0x040fe20007f7e0ff */
[--C-:B------:R-:W-:Y:S01]  /*8e10*/  IMAD.X R13, RZ, RZ, R115.reuse, P6 ;  /* 0x000000ffff0d7224 */ /* 0x100fe200030e0673 */
[----:B------:R-:W-:Y:S01]  /*8e20*/  IADD3.X R9, RZ, R115, RZ, P4, !PT ;  /* 0x00000073ff097210 */ /* 0x000fe200027fe4ff */
[--C-:B------:R-:W-:Y:S01]  /*8e30*/  IMAD.X R21, RZ, RZ, R115.reuse, P2 ;  /* 0x000000ffff157224 */ /* 0x100fe200010e0673 */
[C---:B------:R-:W-:Y:S01]  /*8e40*/  IADD3 R14, P1, R114.reuse, 0x2040, RZ ;  /* 0x00002040720e7810 */ /* 0x040fe20007f3e0ff */
[----:B------:R-:W-:Y:S01]  /*8e50*/  IMAD.X R83, RZ, RZ, R115, P3 ;  /* 0x000000ffff537224 */ /* 0x000fe200018e0673 */
[----:B------:R-:W-:-:S02]  /*8e60*/  IADD3 R189, P4, R114, 0x4020, RZ ;  /* 0x0000402072bd7810 */ /* 0x000fc40007f9e0ff */
[----:B------:R-:W-:Y:S02]  /*8e70*/  SHF.R.U64 R3, R3, 0x3, RZ ;  /* 0x0000000303037819 */ /* 0x000fe400000012ff */
[-C--:B------:R-:W-:Y:S02]  /*8e80*/  IADD3.X R15, RZ, R115.reuse, RZ, P1, !PT ;  /* 0x00000073ff0f7210 */ /* 0x080fe40000ffe4ff */
[----:B------:R-:W-:Y:S02]  /*8e90*/  IADD3.X R87, RZ, R115, RZ, P4, !PT ;  /* 0x00000073ff577210 */ /* 0x000fe400027fe4ff */
[C---:B------:R-:W-:Y:S02]  /*8ea0*/  IADD3 R90, P5, R114.reuse, 0x4040, RZ ;  /* 0x00004040725a7810 */ /* 0x040fe40007fbe0ff */
[C---:B------:R-:W-:Y:S02]  /*8eb0*/  IADD3 R191, P6, R114.reuse, 0x4060, RZ ;  /* 0x0000406072bf7810 */ /* 0x040fe40007fde0ff */
[C---:B------:R-:W-:Y:S01]  /*8ec0*/  IADD3 R193, P1, R114.reuse, 0x6000, RZ ;  /* 0x0000600072c17810 */ /* 0x040fe20007f3e0ff */
[--C-:B------:R-:W-:Y:S01]  /*8ed0*/  IMAD.X R91, RZ, RZ, R115.reuse, P5 ;  /* 0x000000ffff5b7224 */ /* 0x100fe200028e0673 */
[C---:B------:R-:W-:Y:S01]  /*8ee0*/  IADD3 R195, P2, R114.reuse, 0x6020, RZ ;  /* 0x0000602072c37810 */ /* 0x040fe20007f5e0ff */
[----:B------:R-:W-:Y:S01]  /*8ef0*/  IMAD.X R95, RZ, RZ, R115, P6 ;  /* 0x000000ffff5f7224 */ /* 0x000fe200030e0673 */
[----:B------:R-:W-:-:S02]  /*8f00*/  IADD3 R106, P3, R114, 0x6040, RZ ;  /* 0x00006040726a7810 */ /* 0x000fc40007f7e0ff */
[----:B------:R-:W-:Y:S01]  /*8f10*/  IADD3 R197, P4, R114, 0x6060, RZ ;  /* 0x0000606072c57810 */ /* 0x000fe20007f9e0ff */
[--C-:B------:R-:W-:Y:S01]  /*8f20*/  IMAD.X R103, RZ, RZ, R115.reuse, P2 ;  /* 0x000000ffff677224 */ /* 0x100fe200010e0673 */
[----:B------:R-:W-:Y:S01]  /*8f30*/  LOP3.LUT R114, R3, R114, RZ, 0x3c, !PT ;  /* 0x0000007203727212 */ /* 0x000fe200078e3cff */
[----:B------:R-:W-:Y:S01]  /*8f40*/  IMAD.X R107, RZ, RZ, R115, P3 ;  /* 0x000000ffff6b7224 */ /* 0x000fe200018e0673 */
[----:B------:R-:W-:Y:S02]  /*8f50*/  LOP3.LUT R3, R6, 0x380, RZ, 0xc0, !PT ;  /* 0x0000038006037812 */ /* 0x000fe400078ec0ff */
[----:B------:R-:W-:Y:S02]  /*8f60*/  LOP3.LUT R0, R173, 0x380, RZ, 0xc0, !PT ;  /* 0x00000380ad007812 */ /* 0x000fe400078ec0ff */
[----:B------:R-:W-:Y:S02]  /*8f70*/  SHF.R.U64 R3, R3, 0x3, RZ ;  /* 0x0000000303037819 */ /* 0x000fe400000012ff */
[----:B------:R-:W-:-:S02]  /*8f80*/  SHF.R.U64 R0, R0, 0x3, RZ ;  /* 0x0000000300007819 */ /* 0x000fc400000012ff */
[----:B------:R-:W-:Y:S02]  /*8f90*/  LOP3.LUT R6, R3, R6, RZ, 0x3c, !PT ;  /* 0x0000000603067212 */ /* 0x000fe400078e3cff */
[----:B------:R-:W-:Y:S02]  /*8fa0*/  LOP3.LUT R3, R14, 0x380, RZ, 0xc0, !PT ;  /* 0x000003800e037812 */ /* 0x000fe400078ec0ff */
[----:B------:R-:W-:Y:S02]  /*8fb0*/  LOP3.LUT R4, R0, R173, RZ, 0x3c, !PT ;  /* 0x000000ad00047212 */ /* 0x000fe400078e3cff */
[----:B------:R-:W-:Y:S02]  /*8fc0*/  LOP3.LUT R0, R179, 0x380, RZ, 0xc0, !PT ;  /* 0x00000380b3007812 */ /* 0x000fe400078ec0ff */
[----:B------:R-:W-:Y:S02]  /*8fd0*/  SHF.R.U64 R3, R3, 0x3, RZ ;  /* 0x0000000303037819 */ /* 0x000fe400000012ff */
[----:B------:R-:W-:-:S02]  /*8fe0*/  SHF.R.U64 R0, R0, 0x3, RZ ;  /* 0x0000000300007819 */ /* 0x000fc400000012ff */
[----:B------:R-:W-:Y:S02]  /*8ff0*/  LOP3.LUT R14, R3, R14, RZ, 0x3c, !PT ;  /* 0x0000000e030e7212 */ /* 0x000fe400078e3cff */
[----:B------:R-:W-:Y:S02]  /*9000*/  LOP3.LUT R3, R90, 0x380, RZ, 0xc0, !PT ;  /* 0x000003805a037812 */ /* 0x000fe400078ec0ff */
[----:B------:R-:W-:Y:S02]  /*9010*/  LOP3.LUT R12, R0, R179, RZ, 0x3c, !PT ;  /* 0x000000b3000c7212 */ /* 0x000fe400078e3cff */
[----:B------:R-:W-:Y:S02]  /*9020*/  LOP3.LUT R8, R175, 0x380, RZ, 0xc0, !PT ;  /* 0x00000380af087812 */ /* 0x000fe400078ec0ff */
[----:B------:R-:W-:Y:S02]  /*9030*/  LOP3.LUT R0, R189, 0x380, RZ, 0xc0, !PT ;  /* 0x00000380bd007812 */ /* 0x000fe400078ec0ff */
[----:B------:R-:W-:-:S02]  /*9040*/  LOP3.LUT R10, R177, 0x380, RZ, 0xc0, !PT ;  /* 0x00000380b10a7812 */ /* 0x000fc400078ec0ff */
[----:B------:R-:W-:Y:S02]  /*9050*/  SHF.R.U64 R3, R3, 0x3, RZ ;  /* 0x0000000303037819 */ /* 0x000fe400000012ff */
[----:B------:R-:W-:Y:S02]  /*9060*/  LOP3.LUT R27, R197, 0x380, RZ, 0xc0, !PT ;  /* 0x00000380c51b7812 */ /* 0x000fe400078ec0ff */
[----:B------:R-:W-:Y:S02]  /*9070*/  LOP3.LUT R82, R183, 0x380, RZ, 0xc0, !PT ;  /* 0x00000380b7527812 */ /* 0x000fe400078ec0ff */
[----:B------:R-:W-:Y:S02]  /*9080*/  SHF.R.U64 R8, R8, 0x3, RZ ;  /* 0x0000000308087819 */ /* 0x000fe400000012ff */
[----:B------:R-:W-:Y:S02]  /*9090*/  LOP3.LUT R20, R181, 0x380, RZ, 0xc0, !PT ;  /* 0x00000380b5147812 */ /* 0x000fe400078ec0ff */
[----:B------:R-:W-:-:S02]  /*90a0*/  SHF.R.U64 R0, R0, 0x3, RZ ;  /* 0x0000000300007819 */ /* 0x000fc400000012ff */
[----:B------:R-:W-:Y:S02]  /*90b0*/  SHF.R.U64 R10, R10, 0x3, RZ ;  /* 0x000000030a0a7819 */ /* 0x000fe400000012ff */
[----:B------:R-:W-:Y:S02]  /*90c0*/  LOP3.LUT R98, R193, 0x380, RZ, 0xc0, !PT ;  /* 0x00000380c1627812 */ /* 0x000fe400078ec0ff */
[----:B------:R-:W-:Y:S02]  /*90d0*/  LOP3.LUT R90, R3, R90, RZ, 0x3c, !PT ;  /* 0x0000005a035a7212 */ /* 0x000fe400078e3cff */
[----:B------:R-:W-:Y:S02]  /*90e0*/  SHF.R.U64 R28, R27, 0x3, RZ ;  /* 0x000000031b1c7819 */ /* 0x000fe400000012ff */
[----:B------:R-:W-:Y:S02]  /*90f0*/  LOP3.LUT R3, R106, 0x380, RZ, 0xc0, !PT ;  /* 0x000003806a037812 */ /* 0x000fe400078ec0ff */
[----:B------:R-:W-:-:S02]  /*9100*/  SHF.R.U64 R82, R82, 0x3, RZ ;  /* 0x0000000352527819 */ /* 0x000fc400000012ff */
[----:B------:R-:W-:Y:S02]  /*9110*/  LOP3.LUT R8, R8, R175, RZ, 0x3c, !PT ;  /* 0x000000af08087212 */ /* 0x000fe400078e3cff */
[----:B------:R-:W-:Y:S02]  /*9120*/  SHF.R.U64 R20, R20, 0x3, RZ ;  /* 0x0000000314147819 */ /* 0x000fe400000012ff */
[----:B------:R-:W-:Y:S02]  /*9130*/  LOP3.LUT R94, R191, 0x380, RZ, 0xc0, !PT ;  /* 0x00000380bf5e7812 */ /* 0x000fe400078ec0ff */
[----:B------:R-:W-:Y:S02]  /*9140*/  LOP3.LUT R86, R0, R189, RZ, 0x3c, !PT ;  /* 0x000000bd00567212 */ /* 0x000fe400078e3cff */
[----:B------:R-:W-:Y:S02]  /*9150*/  LOP3.LUT R10, R10, R177, RZ, 0x3c, !PT ;  /* 0x000000b10a0a7212 */ /* 0x000fe400078e3cff */
[----:B------:R-:W-:-:S02]  /*9160*/  SHF.R.U64 R98, R98, 0x3, RZ ;  /* 0x0000000362627819 */ /* 0x000fc400000012ff */
[----:B------:R-:W-:Y:S02]  /*9170*/  MOV R114, R114 ;  /* 0x0000007200727202 */ /* 0x000fe40000000f00 */
[----:B------:R-:W-:Y:S02]  /*9180*/  LOP3.LUT R0, R195, 0x380, RZ, 0xc0, !PT ;  /* 0x00000380c3007812 */ /* 0x000fe400078ec0ff */
[----:B------:R-:W-:Y:S02]  /*9190*/  F2FP.F16.F32.PACK_AB R27, R31, R30 ;  /* 0x0000001e1f1b723e */ /* 0x000fe400000000ff */
[----:B------:R-:W-:Y:S02]  /*91a0*/  LOP3.LUT R110, R28, R197, RZ, 0x3c, !PT ;  /* 0x000000c51c6e7212 */ /* 0x000fe400078e3cff */
[----:B------:R-:W-:Y:S01]  /*91b0*/  SHF.R.U64 R3, R3, 0x3, RZ ;  /* 0x0000000303037819 */ /* 0x000fe200000012ff */
[----:B------:R1:W-:Y:S01]  /*91c0*/  STSM.16.M88.4 [R114], R24 ;  /* 0x0000001872007844 */ /* 0x0003e20000000200 */
[----:B------:R-:W-:-:S02]  /*91d0*/  MOV R28, R4 ;  /* 0x00000004001c7202 */ /* 0x000fc40000000f00 */
[----:B------:R-:W-:Y:S02]  /*91e0*/  LOP3.LUT R82, R82, R183, RZ, 0x3c, !PT ;  /* 0x000000b752527212 */ /* 0x000fe400078e3cff */
[----:B------:R-:W-:Y:S01]  /*91f0*/  MOV R6, R6 ;  /* 0x0000000600067202 */ /* 0x000fe20000000f00 */
[----:B------:R2:W-:Y:S01]  /*9200*/  STSM.16.M88.4 [R28], R32 ;  /* 0x000000201c007844 */ /* 0x0005e20000000200 */
[----:B------:R-:W-:Y:S02]  /*9210*/  LOP3.LUT R20, R20, R181, RZ, 0x3c, !PT ;  /* 0x000000b514147212 */ /* 0x000fe400078e3cff */
[----:B------:R-:W-:Y:S01]  /*9220*/  SHF.R.U64 R94, R94, 0x3, RZ ;  /* 0x000000035e5e7819 */ /* 0x000fe200000012ff */
[----:B------:R2:W-:Y:S01]  /*9230*/  STSM.16.M88.4 [R6], R40 ;  /* 0x0000002806007844 */ /* 0x0005e20000000200 */
[----:B------:R-:W-:Y:S02]  /*9240*/  MOV R8, R8 ;  /* 0x0000000800087202 */ /* 0x000fe40000000f00 */
[----:B------:R-:W-:-:S02]  /*9250*/  F2FP.F16.F32.PACK_AB R51, R55, R54 ;  /* 0x000000363733723e */ /* 0x000fc400000000ff */
[----:B------:R-:W-:Y:S02]  /*9260*/  F2FP.F16.F32.PACK_AB R57, R59, R58 ;  /* 0x0000003a3b39723e */ /* 0x000fe400000000ff */
[----:B------:R-:W-:Y:S01]  /*9270*/  F2FP.F16.F32.PACK_AB R64, R65, R64 ;  /* 0x000000404140723e */ /* 0x000fe200000000ff */
[----:B------:R2:W-:Y:S01]  /*9280*/  STSM.16.M88.4 [R8], R48 ;  /* 0x0000003008007844 */ /* 0x0005e20000000200 */
[----:B------:R-:W-:Y:S02]  /*9290*/  IADD3.X R99, RZ, R115, RZ, P1, !PT ;  /* 0x00000073ff637210 */ /* 0x000fe40000ffe4ff */
[----:B------:R-:W-:Y:S02]  /*92a0*/  LOP3.LUT R98, R98, R193, RZ, 0x3c, !PT ;  /* 0x000000c162627212 */ /* 0x000fe400078e3cff */
[----:B------:R-:W-:Y:S02]  /*92b0*/  SHF.R.U64 R0, R0, 0x3, RZ ;  /* 0x0000000300007819 */ /* 0x000fe400000012ff */
[----:B------:R-:W-:-:S02]  /*92c0*/  MOV R10, R10 ;  /* 0x0000000a000a7202 */ /* 0x000fc40000000f00 */
[----:B------:R-:W-:Y:S02]  /*92d0*/  F2FP.F16.F32.PACK_AB R58, R61, R60 ;  /* 0x0000003c3d3a723e */ /* 0x000fe400000000ff */
[----:B------:R-:W-:Y:S02]  /*92e0*/  F2FP.F16.F32.PACK_AB R59, R63, R62 ;  /* 0x0000003e3f3b723e */ /* 0x000fe400000000ff */
[----:B------:R-:W-:Y:S02]  /*92f0*/  F2FP.F16.F32.PACK_AB R65, R67, R66 ;  /* 0x000000424341723e */ /* 0x000fe400000000ff */
[----:B------:R-:W-:Y:S01]  /*9300*/  F2FP.F16.F32.PACK_AB R72, R73, R72 ;  /* 0x000000484948723e */ /* 0x000fe200000000ff */
[----:B------:R2:W-:Y:S01]  /*9310*/  STSM.16.M88.4 [R10], R56 ;  /* 0x000000380a007844 */ /* 0x0005e20000000200 */
        /* <DEDUP_REMOVED lines=11> */
[----:B------:R-:W-:Y:S01]  /*93d0*/  LOP3.LUT R94, R94, R191, RZ, 0x3c, !PT ;  /* 0x000000bf5e5e7212 */ /* 0x000fe200078e3cff */
[----:B------:R2:W-:Y:S01]  /*93e0*/  STSM.16.M88.4 [R14], R72 ;  /* 0x000000480e007844 */ /* 0x0005e20000000200 */
[----:B------:R-:W-:Y:S02]  /*93f0*/  MOV R20, R20 ;  /* 0x0000001400147202 */ /* 0x000fe40000000f00 */
[----:B------:R-:W-:Y:S02]  /*9400*/  MOV R4, R90 ;  /* 0x0000005a00047202 */ /* 0x000fe40000000f00 */
[----:B------:R-:W-:-:S02]  /*9410*/  F2FP.F16.F32.PACK_AB R81, R153, R152 ;  /* 0x000000989951723e */ /* 0x000fc400000000ff */
[----:B------:R-:W-:Y:S02]  /*9420*/  F2FP.F16.F32.PACK_AB R82, R85, R84 ;  /* 0x000000545552723e */ /* 0x000fe400000000ff */
[----:B------:R-:W-:Y:S02]  /*9430*/  F2FP.F16.F32.PACK_AB R83, R155, R154 ;  /* 0x0000009a9b53723e */ /* 0x000fe400000000ff */
[----:B------:R-:W-:Y:S02]  /*9440*/  F2FP.F16.F32.PACK_AB R88, R89, R88 ;  /* 0x000000585958723e */ /* 0x000fe400000000ff */
[----:B------:R-:W-:Y:S01]  /*9450*/  LOP3.LUT R102, R0, R195, RZ, 0x3c, !PT ;  /* 0x000000c300667212 */ /* 0x000fe200078e3cff */
[----:B------:R2:W-:Y:S01]  /*9460*/  STSM.16.M88.4 [R20], R80 ;  /* 0x0000005014007844 */ /* 0x0005e20000000200 */
[----:B------:R-:W-:Y:S02]  /*9470*/  MOV R3, R98 ;  /* 0x0000006200037202 */ /* 0x000fe40000000f00 */
[----:B------:R-:W-:-:S02]  /*9480*/  F2FP.F16.F32.PACK_AB R89, R159, R158 ;  /* 0x0000009e9f59723e */ /* 0x000fc400000000ff */
        /* <DEDUP_REMOVED lines=9> */
[----:B------:R-:W-:Y:S02]  /*9520*/  F2FP.F16.F32.PACK_AB R104, R105, R104 ;  /* 0x000000686968723e */ /* 0x000fe400000000ff */
[----:B------:R-:W-:Y:S01]  /*9530*/  IADD3.X R111, RZ, R115, RZ, P4, !PT ;  /* 0x00000073ff6f7210 */ /* 0x000fe200027fe4ff */
[----:B------:R2:W-:Y:S01]  /*9540*/  STSM.16.M88.4 [R86], R96 ;  /* 0x0000006056007844 */ /* 0x0005e20000000200 */
[----:B------:R-:W-:Y:S02]  /*9550*/  F2FP.F16.F32.PACK_AB R105, R167, R166 ;  /* 0x000000a6a769723e */ /* 0x000fe400000000ff */
        /* <DEDUP_REMOVED lines=39> */
[----:B------:R-:W1:Y:S01]  /*97d0*/  LDC R7, c[0x0][0xea8] ;  /* 0x0003aa00ff077b82 */ /* 0x000e620000000800 */
[----:B------:R-:W-:Y:S01]  /*97e0*/  UIADD3 UR6, -UR36, URZ, URZ ;  /* 0x0000003f24067290 */ /* 0x000fe2000fffe13f */
[----:B--2---:R-:W-:Y:S01]  /*97f0*/  IMAD R0, RZ, RZ, -UR40 ;  /* 0x80000028ff007e24 */ /* 0x004fe2000f8e02ff */
[----:B------:R-:W-:Y:S01]  /*9800*/  ULDC UR4, c[0x0][0xeb4] ;  /* 0x0003ad0000047ab9 */ /* 0x000fe20000000800 */
[----:B------:R-:W-:Y:S01]  /*9810*/  ULDC.64 UR8, c[0x0][0xc70] ;  /* 0x00031c0000087ab9 */ /* 0x000fe20000000a00 */
[----:B------:R-:W-:Y:S01]  /*9820*/  UIMAD UR6, UR4, UR6, UR40 ;  /* 0x00000006040672a4 */ /* 0x000fe2000f8e0228 */
[----:B------:R-:W-:Y:S02]  /*9830*/  IMAD.MOV R3, RZ, RZ, -R19 ;  /* 0x000000ffff037224 */ /* 0x000fe400078e0a13 */
[----:B------:R-:W2:Y:S01]  /*9840*/  LDC.64 R8, c[0x0][0xc78] ;  /* 0x00031e00ff087b82 */ /* 0x000ea20000000a00 */
[----:B------:R-:W-:Y:S02]  /*9850*/  USHF.R.S32.HI UR4, URZ, 0x1f, UR6 ;  /* 0x0000001f3f047899 */ /* 0x000fe40008011406 */
[----:B------:R-:W-:-:S02]  /*9860*/  ISETP.NE.AND P0, PT, R18, R3, PT ;  /* 0x000000031200720c */ /* 0x000fc40003f05270 */
[----:B------:R-:W-:Y:S02]  /*9870*/  UIMAD UR7, UR4, UR8, URZ ;  /* 0x00000008040772a4 */ /* 0x000fe4000f8e023f */
[----:B------:R-:W-:Y:S02]  /*9880*/  UIMAD.WIDE.U32 UR4, UR6, UR8, URZ ;  /* 0x00000008060472a5 */ /* 0x000fe4000f8e003f */
[----:B------:R-:W-:Y:S02]  /*9890*/  UIMAD UR6, UR6, UR9, UR7 ;  /* 0x00000009060672a4 */ /* 0x000fe4000f8e0207 */
[----:B------:R-:W-:Y:S02]  /*98a0*/  USHF.R.S32.HI UR7, URZ, 0x1f, UR36 ;  /* 0x0000001f3f077899 */ /* 0x000fe40008011424 */
[----:B------:R-:W-:Y:S01]  /*98b0*/  UIADD3 UR6, UR5, UR6, URZ ;  /* 0x0000000605067290 */ /* 0x000fe2000fffe03f */
[----:B------:R-:W-:Y:S01]  /*98c0*/  MOV R4, UR4 ;  /* 0x0000000400047c02 */ /* 0x000fe20008000f00 */
[----:B------:R-:W-:Y:S01]  /*98d0*/  IMAD.U32 R5, RZ, RZ, UR5 ;  /* 0x00000005ff057e24 */ /* 0x000fe2000f8e00ff */
[----:B------:R-:W-:Y:S01]  /*98e0*/  ULDC UR4, c[0x0][0xb88] ;  /* 0x0002e20000047ab9 */ /* 0x000fe20000000800 */
[----:B-1----:R-:W-:-:S02]  /*98f0*/  IMAD R0, R7, R0, UR39 ;  /* 0x0000002707007e24 */ /* 0x002fc4000f8e0200 */
[----:B------:R-:W-:-:S03]  /*9900*/  IMAD.U32 R5, RZ, RZ, UR6 ;  /* 0x00000006ff057e24 */ /* 0x000fc6000f8e00ff */
[----:B------:R-:W-:Y:S01]  /*9910*/  LEA R7, R0, R17, 0x6 ;  /* 0x0000001100077211 */ /* 0x000fe200078e30ff */
[C---:B--2---:R-:W-:Y:S02]  /*9920*/  IMAD R6, R8.reuse, UR7, RZ ;  /* 0x0000000708067c24 */ /* 0x044fe4000f8e02ff */
[----:B------:R-:W-:Y:S01]  /*9930*/  IMAD.WIDE.U32 R4, R8, UR36, R4 ;  /* 0x0000002408047c25 */ /* 0x000fe2000f8e0004 */
[----:B------:R-:W-:Y:S02]  /*9940*/  SHF.R.S32.HI R3, RZ, 0x1f, R7 ;  /* 0x0000001fff037819 */ /* 0x000fe40000011407 */
[C---:B------:R-:W-:Y:S01]  /*9950*/  ISETP.GE.OR P1, PT, R7.reuse, UR4, P0 ;  /* 0x0000000407007c0c */ /* 0x040fe20008726670 */
[C---:B------:R-:W-:Y:S01]  /*9960*/  VIADD R8, R7.reuse, 0x8 ;  /* 0x0000000807087836 */ /* 0x040fe20000000000 */
[----:B------:R-:W-:Y:S01]  /*9970*/  IADD3 R0, P2, R7, R4, RZ ;  /* 0x0000000407007210 */ /* 0x000fe20007f5e0ff */
[----:B------:R-:W-:-:S03]  /*9980*/  IMAD R6, R9, UR36, R6 ;  /* 0x0000002409067c24 */ /* 0x000fc6000f8e0206 */
[----:B------:R-:W-:Y:S01]  /*9990*/  ISETP.GE.OR P0, PT, R8, UR4, P0 ;  /* 0x0000000408007c0c */ /* 0x000fe20008706670 */
[----:B------:R-:W-:Y:S01]  /*99a0*/  ULDC.64 UR4, c[0x0][0xc40] ;  /* 0x0003100000047ab9 */ /* 0x000fe20000000a00 */
[----:B------:R-:W-:Y:S02]  /*99b0*/  IADD3.X R3, R3, R5, R6, P2, !PT ;  /* 0x0000000503037210 */ /* 0x000fe400017fe406 */
[----:B------:R-:W-:-:S04]  /*99c0*/  LEA R4, P2, R0, UR4, 0x2 ;  /* 0x0000000400047c11 */ /* 0x000fc8000f8410ff */
[----:B------:R-:W-:-:S05]  /*99d0*/  LEA.HI.X R5, R0, UR5, R3, 0x2, P2 ;  /* 0x0000000500057c11 */ /* 0x000fca00090f1403 */
[----:B------:R1:W-:Y:S04]  /*99e0*/  @!P1 STG.E desc[UR54][R4.64], R157 ;  /* 0x0000009d04009986 */ /* 0x0003e8000c101936 */
[----:B------:R1:W-:Y:S02]  /*99f0*/  @!P0 STG.E desc[UR54][R4.64+0x20], R156 ;  /* 0x0000209c04008986 */ /* 0x0003e4000c101936 */
.L_x_2827:
        /* <DEDUP_REMOVED lines=62> */
.L_x_2829:
[----:B------:R-:W-:Y:S05]  /*9de0*/  BSYNC B0 ;  /* 0x0000000000007941 */ /* 0x000fea0003800000 */
.L_x_2828:
[----:B------:R-:W2:Y:S02]  /*9df0*/  LDC R0, c[0x0][0xea4] ;  /* 0x0003a900ff007b82 */ /* 0x000ea40000000800 */
[----:B--2---:R-:W-:-:S13]  /*9e00*/  ISETP.LE.AND P0, PT, R0, UR41, PT ;  /* 0x0000002900007c0c */ /* 0x004fda000bf03270 */
[----:B------:R-:W-:Y:S05]  /*9e10*/  @!P0 BRA `(.L_x_2830) ;  /* 0xffffff70001c8947 */ /* 0x000fea000383ffff */
[----:B------:R-:W-:Y:S05]  /*9e20*/  EXIT ;  /* 0x000000000000794d */ /* 0x000fea0003800000 */
.L_x_2800:
[----:B------:R-:W-:-:S08]  /*9e30*/  NOP ;  /* 0x0000000000007918 */ /* 0x000fd00000000000 */
[----:B------:R-:W1:-:S00]  /*9e40*/  USETMAXREG.DEALLOC.CTAPOOL 0x18 ;  /* 0x00000018000079c8 */ /* 0x000e4000080e0500 */
[----:B-1----:R-:W-:-:S06]  /*9e50*/  LOP3.LUT R0, R0, 0x3, RZ, 0xc0, !PT ;  /* 0x0000000300007812 */ /* 0x002fcc00078ec0ff */
[----:B------:R-:W1:Y:S02]  /*9e60*/  SHFL.IDX PT, R0, R0, RZ, 0x1f ;  /* 0x00001fff00007589 */ /* 0x000e6400000e0000 */
[----:B-1----:R-:W-:-:S13]  /*9e70*/  ISETP.NE.AND P0, PT, R0, RZ, PT ;  /* 0x000000ff0000720c */ /* 0x002fda0003f05270 */
[----:B------:R-:W-:Y:S05]  /*9e80*/  @P0 EXIT ;  /* 0x000000000000094d */ /* 0x000fea0003800000 */
[----:B------:R-:W1:Y:S01]  /*9e90*/  S2UR UR4, SR_CTAID.X ;  /* 0x00000000000479c3 */ /* 0x000e620000002500 */
[----:B------:R-:W-:Y:S01]  /*9ea0*/  IMAD.MOV.U32 R16, RZ, RZ, RZ ;  /* 0x000000ffff107224 */ /* 0x000fe200078e00ff */
[----:B------:R-:W-:Y:S01]  /*9eb0*/  MOV R2, 0x1 ;  /* 0x0000000100027802 */ /* 0x000fe20000000f00 */
[----:B------:R-:W-:-:S05]  /*9ec0*/  IMAD.MOV.U32 R17, RZ, RZ, 0x1 ;  /* 0x00000001ff117424 */ /* 0x000fca00078e00ff */
[----:B------:R-:W1:Y:S02]  /*9ed0*/  LDC R0, c[0x0][0xea4] ;  /* 0x0003a900ff007b82 */ /* 0x000e640000000800 */
[----:B-1----:R-:W-:-:S13]  /*9ee0*/  ISETP.LE.AND P0, PT, R0, UR4, PT ;  /* 0x0000000400007c0c */ /* 0x002fda000bf03270 */
[----:B------:R-:W-:Y:S05]  /*9ef0*/  @P0 BRA `(.L_x_2831) ;  /* 0x0000003000600947 */ /* 0x000fea0003800000 */
[----:B------:R-:W-:Y:S01]  /*9f00*/  IMAD.U32 R0, RZ, RZ, UR4 ;  /* 0x00000004ff007e24 */ /* 0x000fe2000f8e00ff */
[----:B------:R-:W-:Y:S01]  /*9f10*/  ULDC UR4, c[0x0][0xc] ;  /* 0x0000030000047ab9 */ /* 0x000fe20000000800 */
[----:B------:R-:W-:Y:S01]  /*9f20*/  MOV R16, RZ ;  /* 0x000000ff00107202 */ /* 0x000fe20000000f00 */
[----:B------:R-:W-:Y:S01]  /*9f30*/  IMAD.MOV.U32 R17, RZ, RZ, 0x1 ;  /* 0x00000001ff117424 */ /* 0x000fe200078e00ff */
[----:B------:R-:W-:Y:S01]  /*9f40*/  ULDC.64 UR46, c[0x0][0x198] ;  /* 0x00006600002e7ab9 */ /* 0x000fe20000000a00 */
[----:B------:R1:W-:Y:S04]  /*9f50*/  STL [R1+0xc], R0 ;  /* 0x00000c0001007387 */ /* 0x0003e80000100800 */
[----:B------:R2:W-:Y:S01]  /*9f60*/  STL [R1+0x18], RZ ;  /* 0x000018ff01007387 */ /* 0x0005e20000100800 */
[----:B-1----:R-:W-:-:S05]  /*9f70*/  IMAD.U32 R0, RZ, RZ, UR4 ;  /* 0x00000004ff007e24 */ /* 0x002fca000f8e00ff */
[----:B------:R2:W-:Y:S02]  /*9f80*/  STL [R1+0x1c], R0 ;  /* 0x00001c0001007387 */ /* 0x0005e40000100800 */
.L_x_2875:
[----:B------:R-:W3:Y:S01]  /*9f90*/  LDL R4, [R1+0xc] ;  /* 0x00000c0001047983 */ /* 0x000ee20000100800 */
[----:B-12---:R-:W1:Y:S01]  /*9fa0*/  LDC R0, c[0x0][0xea8] ;  /* 0x0003aa00ff007b82 */ /* 0x006e620000000800 */
[----:B------:R-:W-:Y:S05]  /*9fb0*/  YIELD ;  /* 0x0000000000007946 */ /* 0x000fea0003800000 */
[----:B------:R-:W-:Y:S02]  /*9fc0*/  ULDC.64 UR4, c[0x0][0x3f8] ;  /* 0x0000fe0000047ab9 */ /* 0x000fe40000000a00 */
[----:B------:R-:W2:Y:S01]  /*9fd0*/  LDC R19, c[0x0][0xeb4] ;  /* 0x0003ad00ff137b82 */ /* 0x000ea20000000800 */
[----:B------:R-:W-:-:S03]  /*9fe0*/  UISETP.NE.U32.AND UP0, UPT, UR4, URZ, UPT ;  /* 0x0000003f0400728c */ /* 0x000fc6000bf05070 */
[----:B------:R-:W-:Y:S01]  /*9ff0*/  ULDC UR4, c[0x0][0x404] ;  /* 0x0001010000047ab9 */ /* 0x000fe20000000800 */
[----:B------:R-:W-:-:S04]  /*a000*/  UISETP.NE.AND.EX UP0, UPT, UR5, URZ, UPT, UP0 ;  /* 0x0000003f0500728c */ /* 0x000fc8000bf05300 */
[----:B------:R-:W-:Y:S01]  /*a010*/  USEL UR4, UR4, 0x1, UP0 ;  /* 0x0000000104047887 */ /* 0x000fe20008000000 */
[----:B-1----:R-:W-:Y:S02]  /*a020*/  ISETP.NE.AND P0, PT, R0, 0x1, PT ;  /* 0x000000010000780c */ /* 0x002fe40003f05270 */
[----:B--2---:R-:W-:-:S11]  /*a030*/  ISETP.NE.AND P1, PT, R19, 0x1, PT ;  /* 0x000000011300780c */ /* 0x004fd60003f25270 */
[----:B------:R-:W3:Y:S08]  /*a040*/  @P0 LDC R0, c[0x0][0xeac] ;  /* 0x0003ab00ff000b82 */ /* 0x000ef00000000800 */
[----:B------:R-:W1:Y:S08]  /*a050*/  @P0 LDC R5, c[0x0][0xeb0] ;  /* 0x0003ac00ff050b82 */ /* 0x000e700000000800 */
[----:B------:R-:W2:Y:S01]  /*a060*/  @P1 LDC.64 R2, c[0x0][0xeb8] ;  /* 0x0003ae00ff021b82 */ /* 0x000ea20000000a00 */
[----:B---3--:R-:W-:-:S05]  /*a070*/  @P0 IMAD.HI.U32 R0, R4, R0, RZ ;  /* 0x0000000004000227 */ /* 0x008fca00078e00ff */
[----:B-1----:R-:W-:Y:S02]  /*a080*/  @P0 SHF.R.U32.HI R4, RZ, R5, R0 ;  /* 0x00000005ff040219 */ /* 0x002fe40000011600 */
[----:B------:R-:W1:Y:S01]  /*a090*/  S2R R5, SR_CgaCtaId ;  /* 0x0000000000057919 */ /* 0x000e620000008800 */
[----:B------:R-:W3:Y:S01]  /*a0a0*/  LDC R0, c[0x0][0x2e0] ;  /* 0x0000b800ff007b82 */ /* 0x000ee20000000800 */
[----:B------:R-:W-:Y:S01]  /*a0b0*/  MOV R18, R4 ;  /* 0x0000000400127202 */ /* 0x000fe20000000f00 */
[----:B--2---:R-:W-:Y:S01]  /*a0c0*/  @P1 IMAD.HI.U32 R2, R4, R2, RZ ;  /* 0x0000000204021227 */ /* 0x004fe200078e00ff */
[----:B------:R2:W-:Y:S04]  /*a0d0*/  STL [R1+0x4], R4 ;  /* 0x0000040401007387 */ /* 0x0005e80000100800 */
[----:B------:R-:W-:-:S02]  /*a0e0*/  @P1 SHF.R.U32.HI R18, RZ, R3, R2 ;  /* 0x00000003ff121219 */ /* 0x000fc40000011602 */
[----:B------:R-:W-:Y:S01]  /*a0f0*/  MOV R2, 0x400 ;  /* 0x0000040000027802 */ /* 0x000fe20000000f00 */
[----:B---3--:R-:W-:-:S03]  /*a100*/  IMAD R6, R0, UR4, RZ ;  /* 0x0000000400067c24 */ /* 0x008fc6000f8e02ff */
[----:B-1----:R-:W-:-:S05]  /*a110*/  LEA R7, R5, R2, 0x18 ;  /* 0x0000000205077211 */ /* 0x002fca00078ec0ff */
[----:B------:R-:W-:Y:S01]  /*a120*/  VIADD R0, R7, 0x22400 ;  /* 0x0002240007007836 */ /* 0x000fe20000000000 */
[----:B------:R2:W-:Y:S04]  /*a130*/  STL [R1], R7 ;  /* 0x0000000701007387 */ /* 0x0005e80000100800 */
[----:B------:R-:W-:Y:S01]  /*a140*/  LOP3.LUT P0, RZ, R0, 0x3ff, RZ, 0xc0, !PT ;  /* 0x000003ff00ff7812 */ /* 0x000fe2000780c0ff */
[----:B------:R-:W-:Y:S01]  /*a150*/  VIADD R0, R6, 0x3f ;  /* 0x0000003f06007836 */ /* 0x000fe20000000000 */
[----:B------:R2:W-:Y:S04]  /*a160*/  STL [R1+0x14], R6 ;  /* 0x0000140601007387 */ /* 0x0005e80000100800 */
        /* <DEDUP_REMOVED lines=11> */
[----:B--2---:R-:W-:Y:S01]  /*a220*/  IMAD.U32 R4, RZ, RZ, UR6 ;  /* 0x00000006ff047e24 */ /* 0x004fe2000f8e00ff */
[----:B------:R-:W-:Y:S01]  /*a230*/  MOV R6, UR8 ;  /* 0x0000000800067c02 */ /* 0x000fe20008000f00 */
[----:B------:R-:W1:Y:S01]  /*a240*/  LDC.64 R2, c[0x4][R2] ;  /* 0x0100000002027b82 */ /* 0x000e620000000a00 */
        /* <DEDUP_REMOVED lines=8> */
[----:B-1----:R-:W-:Y:S05]  /*a2d0*/  CALL.ABS.NOINC R2 ;  /* 0x0000000002007343 */ /* 0x002fea0003c00000 */
.L_x_2832:
[----:B------:R-:W2:Y:S02]  /*a2e0*/  LDL R2, [R1] ;  /* 0x0000000001027983 */ /* 0x000ea40000100800 */
        /* <DEDUP_REMOVED lines=19> */
.L_x_2834:
        /* <DEDUP_REMOVED lines=8> */
[----:B------:R-:W-:Y:S01]  /*a4a0*/  MOV R10, UR4 ;  /* 0x00000004000a7c02 */ /* 0x000fe20008000f00 */
[----:B------:R-:W-:Y:S01]  /*a4b0*/  IMAD.U32 R7, RZ, RZ, UR9 ;  /* 0x00000009ff077e24 */ /* 0x000fe2000f8e00ff */
[----:B------:R-:W-:Y:S01]  /*a4c0*/  MOV R12, 0x1 ;  /* 0x00000001000c7802 */ /* 0x000fe20000000f00 */
[----:B------:R-:W-:-:S02]  /*a4d0*/  IMAD.U32 R11, RZ, RZ, UR5 ;  /* 0x00000005ff0b7e24 */ /* 0x000fc4000f8e00ff */
[----:B------:R-:W-:Y:S02]  /*a4e0*/  IMAD.MOV.U32 R8, RZ, RZ, 0x70 ;  /* 0x00000070ff087424 */ /* 0x000fe400078e00ff */
[----:B------:R-:W-:-:S07]  /*a4f0*/  IMAD.MOV.U32 R13, RZ, RZ, RZ ;  /* 0x000000ffff0d7224 */ /* 0x000fce00078e00ff */
[----:B------:R-:W-:-:S07]  /*a500*/  LEPC R20, `(.L_x_2833) ;  /* 0x000000001014794e */ /* 0x000fce0000000000 */
[----:B-1----:R-:W-:Y:S05]  /*a510*/  CALL.ABS.NOINC R2 ;  /* 0x0000000002007343 */ /* 0x002fea0003c00000 */
.L_x_2833:
        /* <DEDUP_REMOVED lines=9> */
[----:B-1----:R-:W-:Y:S01]  /*a5b0*/  ISETP.NE.AND P1, PT, R0, 0x1, PT ;  /* 0x000000010000780c */ /* 0x002fe20003f25270 */
[----:B------:R-:W-:-:S12]  /*a5c0*/  IMAD.MOV.U32 R0, RZ, RZ, R19 ;  /* 0x000000ffff007224 */ /* 0x000fd800078e0013 */
        /* <DEDUP_REMOVED lines=16> */
[----:B---3--:R-:W-:-:S04]  /*a6d0*/  IMAD R8, R8, UR4, R4 ;  /* 0x0000000408087c24 */ /* 0x008fc8000f8e0204 */
[----:B-1----:R-:W-:-:S07]  /*a6e0*/  IMAD.SHL.U32 R8, R8, 0x40, RZ ;  /* 0x0000004008087824 */ /* 0x002fce00078e00ff */
.L_x_2835:
        /* <DEDUP_REMOVED lines=17> */
.L_x_2890:
[----:B------:R-:W2:Y:S01]  /*a800*/  LDL R5, [R1+0x8] ;  /* 0x0000080001057983 */ /* 0x000ea20000100800 */
[----:B------:R-:W-:Y:S01]  /*a810*/  UMOV UR4, 0xffffffff ;  /* 0xffffffff00047882 */ /* 0x000fe20000000000 */
[----:B------:R-:W-:Y:S02]  /*a820*/  SHF.R.S32.HI R7, RZ, 0x1f, R6 ;  /* 0x0000001fff077819 */ /* 0x000fe40000011406 */
[----:B--2---:R-:W-:Y:S01]  /*a830*/  IADD3 R9, R5, -0x1, RZ ;  /* 0xffffffff05097810 */ /* 0x004fe20007ffe0ff */
[----:B------:R-:W-:Y:S06]  /*a840*/  BRA.DIV UR4, `(.L_x_2837) ;  /* 0x0000002e04787947 */ /* 0x000fec000b800000 */
[----:B------:R-:W-:-:S13]  /*a850*/  ELECT P6, URZ, PT ;  /* 0x00000000003f782f */ /* 0x000fda00038c0000 */
.L_x_2893:
        /* <DEDUP_REMOVED lines=8> */
[----:B--2---:R-:W-:-:S04]  /*a8e0*/  @P1 IMAD.HI.U32 R10, R9, R4, RZ ;  /* 0x00000004090a1227 */ /* 0x004fc800078e00ff */
[----:B------:R-:W-:Y:S01]  /*a8f0*/  IMAD.MOV.U32 R4, RZ, RZ, R9 ;  /* 0x000000ffff047224 */ /* 0x000fe200078e0009 */
        /* <DEDUP_REMOVED lines=12> */
.L_x_2839:
[----:B--2---:R-:W2:Y:S01]  /*a9c0*/  S2R R10, SR_CgaCtaId ;  /* 0x00000000000a7919 */ /* 0x004ea20000008800 */
[----:B------:R-:W-:-:S04]  /*a9d0*/  MOV R5, 0x400 ;  /* 0x0000040000057802 */ /* 0x000fc80000000f00 */
[----:B--2---:R-:W-:-:S05]  /*a9e0*/  LEA R5, R10, R5, 0x18 ;  /* 0x000000050a057211 */ /* 0x004fca00078ec0ff */
[----:B------:R-:W-:Y:S01]  /*a9f0*/  IMAD R10, R16, 0x8, R5 ;  /* 0x00000008100a7824 */ /* 0x000fe200078e0205 */
[----:B------:R-:W-:-:S04]  /*aa00*/  SHF.L.U32 R5, R17, 0x1f, RZ ;  /* 0x0000001f11057819 */ /* 0x000fc800000006ff */
[----:B------:R-:W2:Y:S02]  /*aa10*/  SYNCS.PHASECHK.TRANS64.TRYWAIT P1, [R10+URZ+0x38840], R5 ;  /* 0x038840050a0075a7 */ /* 0x000ea4000802017f */
[----:B--2---:R-:W-:Y:S05]  /*aa20*/  @!P1 BRA `(.L_x_2840) ;  /* 0x0000002c00209947 */ /* 0x004fea0003800000 */
.L_x_2894:
        /* <DEDUP_REMOVED lines=11> */
.L_x_2841:
[----:B------:R-:W3:Y:S01]  /*aae0*/  LDL R11, [R1+0x10] ;  /* 0x00001000010b7983 */ /* 0x000ee20000100800 */
[----:B--2---:R-:W-:Y:S01]  /*aaf0*/  MOV R5, 0x400 ;  /* 0x0000040000057802 */ /* 0x004fe20000000f00 */
[----:B------:R-:W2:Y:S01]  /*ab00*/  S2R R12, SR_CgaCtaId ;  /* 0x00000000000c7919 */ /* 0x000ea20000008800 */
[----:B------:R-:W-:Y:S01]  /*ab10*/  R2UR UR9, R10 ;  /* 0x000000000a0972ca */ /* 0x000fe200000e0000 */
[----:B------:R-:W-:Y:S01]  /*ab20*/  UIADD3 UR4, UP0, UR46, 0x370, URZ ;  /* 0x000003702e047890 */ /* 0x000fe2000ff1e03f */
[----:B------:R-:W-:Y:S02]  /*ab30*/  R2UR UR12, R0 ;  /* 0x00000000000c72ca */ /* 0x000fe400000e0000 */
[----:B-----5:R-:W-:Y:S01]  /*ab40*/  R2UR UR13, R4 ;  /* 0x00000000040d72ca */ /* 0x020fe200000e0000 */
[----:B------:R-:W-:Y:S01]  /*ab50*/  UIADD3.X UR5, URZ, UR47, URZ, UP0, !UPT ;  /* 0x0000002f3f057290 */ /* 0x000fe200087fe43f */
[----:B--2---:R-:W-:-:S05]  /*ab60*/  LEA R5, R12, R5, 0x18 ;  /* 0x000000050c057211 */ /* 0x004fca00078ec0ff */
[----:B------:R-:W-:-:S05]  /*ab70*/  IMAD R5, R16, 0x2000, R5 ;  /* 0x0000200010057824 */ /* 0x000fca00078e0205 */
[----:B------:R-:W-:Y:S01]  /*ab80*/  R2UR UR8, R5 ;  /* 0x00000000050872ca */ /* 0x000fe200000e0000 */
[----:B------:R-:W-:Y:S01]  /*ab90*/  UIADD3 UR9, UR9, 0x38830, URZ ;  /* 0x0003883009097890 */ /* 0x000fe2000fffe03f */
[----:B------:R-:W-:Y:S01]  /*aba0*/  UMOV UR6, 0x0 ;  /* 0x0000000000067882 */ /* 0x000fe20000000000 */
[----:B------:R-:W-:Y:S01]  /*abb0*/  UMOV UR7, 0x14f00000 ;  /* 0x14f0000000077882 */ /* 0x000fe20000000000 */
[----:B------:R-:W-:-:S09]  /*abc0*/  UMOV UR10, URZ ;  /* 0x0000003f000a7c82 */ /* 0x000fd20008000000 */
[----:B------:R-:W-:Y:S01]  /*abd0*/  UIADD3 UR8, UR8, 0x22400, URZ ;  /* 0x0002240008087890 */ /* 0x000fe2000fffe03f */
[----:B---3--:R-:W-:-:S13]  /*abe0*/  R2UR UR11, R11 ;  /* 0x000000000b0b72ca */ /* 0x008fda00000e0000 */
[----:B------:R-:W-:-:S09]  /*abf0*/  USHF.L.U32 UR11, UR11, 0x6, URZ ;  /* 0x000000060b0b7899 */ /* 0x000fd2000800063f */
[----:B------:R2:W-:Y:S02]  /*ac00*/  UTMALDG.4D [UR8], [UR4], desc[UR6] ;  /* 0x00000608040075b4 */ /* 0x0005e40008019000 */
[----:B--2---:R-:W-:Y:S01]  /*ac10*/  NOP ;  /* 0x0000000000007918 */ /* 0x004fe20000000000 */
.L_x_2838:
[----:B------:R-:W2:Y:S01]  /*ac20*/  S2R R12, SR_CgaCtaId ;  /* 0x00000000000c7919 */ /* 0x000ea20000008800 */
[----:B------:R-:W-:Y:S05]  /*ac30*/  WARPSYNC.ALL ;  /* 0x0000000000007948 */ /* 0x000fea0003800000 */
[----:B------:R-:W-:Y:S01]  /*ac40*/  BAR.SYNC.DEFER_BLOCKING 0x8, 0xa0 ;  /* 0x0202800000007b1d */ /* 0x000fe20000010000 */
[----:B------:R-:W-:Y:S02]  /*ac50*/  ELECT P1, URZ, PT ;  /* 0x00000000003f782f */ /* 0x000fe40003820000 */
[----:B------:R-:W-:-:S03]  /*ac60*/  MOV R11, 0x400 ;  /* 0x00000400000b7802 */ /* 0x000fc60000000f00 */
[----:B------:R-:W-:Y:S01]  /*ac70*/  BSSY B0, `(.L_x_2842) ;  /* 0x000004c000007945 */ /* 0x000fe20003800000 */
[----:B--2---:R-:W-:-:S07]  /*ac80*/  LEA R11, R12, R11, 0x18 ;  /* 0x0000000b0c0b7211 */ /* 0x004fce00078ec0ff */
[----:B------:R-:W-:Y:S05]  /*ac90*/  @!P1 BRA `(.L_x_2843) ;  /* 0x0000000400249947 */ /* 0x000fea0003800000 */
[----:B------:R-:W-:Y:S01]  /*aca0*/  R2UR UR16, R11 ;  /* 0x000000000b1072ca */ /* 0x000fe200000e0000 */
[----:B------:R-:W-:Y:S01]  /*acb0*/  UIADD3 UR14, UP0, UR46, 0x270, URZ ;  /* 0x000002702e0e7890 */ /* 0x000fe2000ff1e03f */
[----:B------:R-:W-:Y:S01]  /*acc0*/  R2UR UR11, R8 ;  /* 0x00000000080b72ca */ /* 0x000fe200000e0000 */
[----:B------:R-:W-:Y:S01]  /*acd0*/  IMAD.MOV.U32 R5, RZ, RZ, 0x2000 ;  /* 0x00002000ff057424 */ /* 0x000fe200078e00ff */
[----:B------:R-:W-:Y:S01]  /*ace0*/  R2UR UR12, R19 ;  /* 0x00000000130c72ca */ /* 0x000fe200000e0000 */
[----:B------:R-:W-:Y:S01]  /*acf0*/  UIADD3.X UR15, URZ, UR47, URZ, UP0, !UPT ;  /* 0x0000002f3f0f7290 */ /* 0x000fe200087fe43f */
[----:B------:R-:W-:Y:S01]  /*ad00*/  R2UR UR13, R18 ;  /* 0x00000000120d72ca */ /* 0x000fe200000e0000 */
[----:B------:R-:W-:Y:S01]  /*ad10*/  UIADD3 UR4, UP0, UR46, 0x770, URZ ;  /* 0x000007702e047890 */ /* 0x000fe2000ff1e03f */
[----:B------:R2:W-:Y:S01]  /*ad20*/  SYNCS.ARRIVE.TRANS64 RZ, [R11+URZ+0x38800], R5 ;  /* 0x038800050bff79a7 */ /* 0x0005e2000800003f */
[----:B------:R-:W-:Y:S01]  /*ad30*/  UMOV UR6, 0x0 ;  /* 0x0000000000067882 */ /* 0x000fe20000000000 */
[----:B------:R-:W-:Y:S01]  /*ad40*/  UMOV UR7, 0x12f00000 ;  /* 0x12f0000000077882 */ /* 0x000fe20000000000 */
[----:B------:R-:W-:Y:S01]  /*ad50*/  UMOV UR10, URZ ;  /* 0x0000003f000a7c82 */ /* 0x000fe20008000000 */
[----:B------:R-:W-:Y:S01]  /*ad60*/  UIADD3.X UR5, URZ, UR47, URZ, UP0, !UPT ;  /* 0x0000002f3f057290 */ /* 0x000fe200087fe43f */
[----:B------:R-:W-:Y:S01]  /*ad70*/  MOV R8, UR54 ;  /* 0x0000003600087c02 */ /* 0x000fe20008000f00 */
[----:B------:R-:W-:-:S02]  /*ad80*/  UIADD3 UR8, UR16, 0x20400, URZ ;  /* 0x0002040010087890 */ /* 0x000fc4000fffe03f */
[----:B------:R-:W-:Y:S01]  /*ad90*/  UIADD3 UR9, UR16, 0x38800, URZ ;  /* 0x0003880010097890 */ /* 0x000fe2000fffe03f */
[----:B------:R-:W-:Y:S01]  /*ada0*/  R2UR UR54, R8 ;  /* 0x00000000083672ca */ /* 0x000fe200000e0000 */
[----:B------:R-:W-:Y:S01]  /*adb0*/  UIADD3 UR48, UR16, 0x28400, URZ ;  /* 0x0002840010307890 */ /* 0x000fe2000fffe03f */
[----:B--2---:R-:W-:Y:S01]  /*adc0*/  MOV R5, 0x10000 ;  /* 0x0001000000057802 */ /* 0x004fe20000000f00 */
[----:B------:R-:W-:Y:S01]  /*add0*/  UMOV UR50, 0xc0 ;  /* 0x000000c000327882 */ /* 0x000fe20000000000 */
[----:B------:R-:W-:Y:S01]  /*ade0*/  UMOV UR51, UR11 ;  /* 0x0000000b00337c82 */ /* 0x000fe20008000000 */
[----:B------:R-:W-:Y:S01]  /*adf0*/  MOV R10, UR50 ;  /* 0x00000032000a7c02 */ /* 0x000fe20008000f00 */
[----:B------:R-:W-:Y:S01]  /*ae00*/  UMOV UR50, 0x40 ;  /* 0x0000004000327882 */ /* 0x000fe20000000000 */
[----:B------:R-:W-:Y:S01]  /*ae10*/  UMOV UR52, UR12 ;  /* 0x0000000c00347c82 */ /* 0x000fe20008000000 */
[----:B------:R2:W-:Y:S01]  /*ae20*/  UTMALDG.4D [UR8], [UR14], desc[UR6] ;  /* 0x000006080e0075b4 */ /* 0x0005e20008019000 */
[----:B------:R3:W-:Y:S01]  /*ae30*/  SYNCS.ARRIVE.TRANS64 RZ, [R11+URZ+0x38810], R5 ;  /* 0x038810050bff79a7 */ /* 0x0007e2000800003f */
[----:B------:R-:W-:Y:S01]  /*ae40*/  UMOV UR53, UR13 ;  /* 0x0000000d00357c82 */ /* 0x000fe20008000000 */
[----:B------:R-:W-:-:S02]  /*ae50*/  UIADD3 UR56, UR16, 0x2a400, URZ ;  /* 0x0002a40010387890 */ /* 0x000fc4000fffe03f */
[----:B------:R-:W-:Y:S02]  /*ae60*/  UIADD3 UR40, UR16, 0x2e400, URZ ;  /* 0x0002e40010287890 */ /* 0x000fe4000fffe03f */
[----:B------:R-:W-:Y:S02]  /*ae70*/  UIADD3 UR32, UR16, 0x30400, URZ ;  /* 0x0003040010207890 */ /* 0x000fe4000fffe03f */
[----:B------:R-:W-:Y:S01]  /*ae80*/  UIADD3 UR24, UR16, 0x32400, URZ ;  /* 0x0003240010187890 */ /* 0x000fe2000fffe03f */
[----:B------:R-:W-:Y:S01]  /*ae90*/  UMOV UR58, 0x80 ;  /* 0x00000080003a7882 */ /* 0x000fe20000000000 */
[----:B------:R-:W-:Y:S01]  /*aea0*/  UMOV UR59, UR11 ;  /* 0x0000000b003b7c82 */ /* 0x000fe20008000000 */
[----:B------:R-:W-:Y:S01]  /*aeb0*/  UMOV UR60, UR12 ;  /* 0x0000000c003c7c82 */ /* 0x000fe20008000000 */
[----:B------:R-:W-:Y:S01]  /*aec0*/  UMOV UR61, UR13 ;  /* 0x0000000d003d7c82 */ /* 0x000fe20008000000 */
        /* <DEDUP_REMOVED lines=11> */
[----:B--2---:R-:W-:Y:S01]  /*af80*/  UIADD3 UR8, UR16, 0x26400, URZ ;  /* 0x0002640010087890 */ /* 0x004fe2000fffe03f */
[----:B---3--:R-:W-:Y:S01]  /*af90*/  MOV R5, UR55 ;  /* 0x0000003700057c02 */ /* 0x008fe20008000f00 */
[----:B------:R-:W-:Y:S01]  /*afa0*/  UIADD3 UR9, UR16, 0x38810, URZ ;  /* 0x0003881010097890 */ /* 0x000fe2000fffe03f */
[----:B------:R-:W-:Y:S01]  /*afb0*/  UMOV UR29, UR13 ;  /* 0x0000000d001d7c82 */ /* 0x000fe20008000000 */
[----:B------:R-:W-:Y:S01]  /*afc0*/  UMOV UR18, 0x1c0 ;  /* 0x000001c000127882 */ /* 0x000fe20000000000 */
[----:B------:R-:W-:Y:S01]  /*afd0*/  UMOV UR19, UR11 ;  /* 0x0000000b00137c82 */ /* 0x000fe20008000000 */
[----:B------:R-:W-:Y:S01]  /*afe0*/  UMOV UR20, UR12 ;  /* 0x0000000c00147c82 */ /* 0x000fe20008000000 */
[----:B------:R-:W-:-:S02]  /*aff0*/  UMOV UR21, UR13 ;  /* 0x0000000d00157c82 */ /* 0x000fc40008000000 */
[----:B------:R-:W-:Y:S01]  /*b000*/  UMOV UR49, UR9 ;  /* 0x0000000900317c82 */ /* 0x000fe20008000000 */
[----:B------:R-:W-:Y:S01]  /*b010*/  UMOV UR57, UR9 ;  /* 0x0000000900397c82 */ /* 0x000fe20008000000 */
[----:B------:R-:W-:Y:S01]  /*b020*/  UTMALDG.4D [UR8], [UR4], desc[UR6] ;  /* 0x00000608040075b4 */ /* 0x000fe20008019000 */
[----:B------:R-:W-:Y:S01]  /*b030*/  UMOV UR41, UR9 ;  /* 0x0000000900297c82 */ /* 0x000fe20008000000 */
[----:B------:R-:W-:Y:S01]  /*b040*/  UMOV UR33, UR9 ;  /* 0x0000000900217c82 */ /* 0x000fe20008000000 */
[----:B------:R-:W-:Y:S01]  /*b050*/  UMOV UR25, UR9 ;  /* 0x0000000900197c82 */ /* 0x000fe20008000000 */
[----:B------:R-:W-:Y:S01]  /*b060*/  UMOV UR17, UR9 ;  /* 0x0000000900117c82 */ /* 0x000fe20008000000 */
[----:B------:R-:W-:Y:S01]  /*b070*/  R2UR UR55, R5 ;  /* 0x00000000053772ca */ /* 0x000fe200000e0000 */
[----:B------:R2:W-:Y:S01]  /*b080*/  UTMALDG.4D [UR48], [UR4], desc[UR6] ;  /* 0x00000630040075b4 */ /* 0x0005e20008019000 */
[----:B------:R3:W-:Y:S01]  /*b090*/  UTMALDG.4D [UR56], [UR4], desc[UR6] ;  /* 0x00000638040075b4 */ /* 0x0007e20008019000 */
[----:B--2---:R-:W-:Y:S01]  /*b0a0*/  R2UR UR50, R10 ;  /* 0x000000000a3272ca */ /* 0x004fe200000e0000 */
[----:B------:R-:W-:-:S02]  /*b0b0*/  UIADD3 UR48, UR16, 0x2c400, URZ ;  /* 0x0002c40010307890 */ /* 0x000fc4000fffe03f */
[----:B------:R-:W-:-:S10]  /*b0c0*/  UIADD3 UR16, UR16, 0x34400, URZ ;  /* 0x0003440010107890 */ /* 0x000fd4000fffe03f */
[----:B------:R3:W-:Y:S01]  /*b0d0*/  UTMALDG.4D [UR48], [UR4], desc[UR6] ;  /* 0x00000630040075b4 */ /* 0x0007e20008019000 */
[----:B------:R3:W-:Y:S01]  /*b0e0*/  UTMALDG.4D [UR40], [UR4], desc[UR6] ;  /* 0x00000628040075b4 */ /* 0x0007e20008019000 */
[----:B------:R3:W-:Y:S01]  /*b0f0*/  UTMALDG.4D [UR32], [UR4], desc[UR6] ;  /* 0x00000620040075b4 */ /* 0x0007e20008019000 */
[----:B------:R3:W-:Y:S01]  /*b100*/  UTMALDG.4D [UR24], [UR4], desc[UR6] ;  /* 0x00000618040075b4 */ /* 0x0007e20008019000 */
[----:B------:R3:W-:Y:S02]  /*b110*/  UTMALDG.4D [UR16], [UR4], desc[UR6] ;  /* 0x00000610040075b4 */ /* 0x0007e40008019000 */
[----:B---3--:R-:W-:Y:S01]  /*b120*/  NOP ;  /* 0x0000000000007918 */ /* 0x008fe20000000000 */
.L_x_2843:
[----:B------:R-:W-:Y:S05]  /*b130*/  BSYNC B0 ;  /* 0x0000000000007941 */ /* 0x000fea0003800000 */
.L_x_2842:
[----:B------:R-:W2:Y:S01]  /*b140*/  LDL R5, [R1+0x18] ;  /* 0x0000180001057983 */ /* 0x000ea20000100800 */
[----:B------:R-:W-:Y:S01]  /*b150*/  ULDC.64 UR38, c[0x0][0x408] ;  /* 0x0001020000267ab9 */ /* 0x000fe20000000a00 */
[----:B------:R-:W-:Y:S01]  /*b160*/  BSSY B0, `(.L_x_2844) ;  /* 0x0000005000007945 */ /* 0x000fe20003800000 */
[----:B--2---:R-:W-:-:S04]  /*b170*/  LOP3.LUT R5, R5, 0x1, RZ, 0xc, !PT ;  /* 0x0000000105057812 */ /* 0x004fc800078e0cff */
[----:B------:R-:W-:-:S04]  /*b180*/  SHF.L.U32 R5, R5, 0x1f, RZ ;  /* 0x0000001f05057819 */ /* 0x000fc800000006ff */
[----:B------:R-:W2:Y:S02]  /*b190*/  SYNCS.PHASECHK.TRANS64.TRYWAIT P1, [R11+URZ+0x38820], R5 ;  /* 0x038820050b0075a7 */ /* 0x000ea4000802017f */
[----:B--2---:R-:W-:Y:S05]  /*b1a0*/  @!P1 BRA `(.L_x_2845) ;  /* 0x0000002400549947 */ /* 0x004fea0003800000 */
.L_x_2895:
[----:B------:R-:W-:Y:S05]  /*b1b0*/  BSYNC B0 ;  /* 0x0000000000007941 */ /* 0x000fea0003800000 */
.L_x_2844:
[----:B------:R-:W-:Y:S04]  /*b1c0*/  BSSY B0, `(.L_x_2846) ;  /* 0x000004b000007945 */ /* 0x000fe80003800000 */
[----:B------:R-:W-:Y:S05]  /*b1d0*/  @!P6 BRA `(.L_x_2847) ;  /* 0x000000040024e947 */ /* 0x000fea0003800000 */
[----:B------:R-:W3:Y:S01]  /*b1e0*/  S2R R11, SR_CgaCtaId ;  /* 0x00000000000b7919 */ /* 0x000ee20000008800 */
[----:B--2---:R-:W-:Y:S01]  /*b1f0*/  MOV R8, 0x400 ;  /* 0x0000040000087802 */ /* 0x004fe20000000f00 */
[----:B------:R-:W2:Y:S03]  /*b200*/  S2R R10, SR_TID.X ;  /* 0x00000000000a7919 */ /* 0x000ea60000002100 */
[----:B---3--:R-:W-:Y:S02]  /*b210*/  LEA R8, R11, R8, 0x18 ;  /* 0x000000080b087211 */ /* 0x008fe400078ec0ff */
[----:B--2---:R-:W-:-:S03]  /*b220*/  LOP3.LUT R10, R10, 0x7f, RZ, 0xc0, !PT ;  /* 0x0000007f0a0a7812 */ /* 0x004fc600078ec0ff */
[----:B------:R-:W-:Y:S01]  /*b230*/  IMAD R5, R16, 0x8, R8 ;  /* 0x0000000810057824 */ /* 0x000fe200078e0208 */
[----:B------:R-:W-:Y:S02]  /*b240*/  SHF.L.U32 R8, R17, 0x1f, RZ ;  /* 0x0000001f11087819 */ /* 0x000fe400000006ff */
[----:B------:R-:W-:Y:S02]  /*b250*/  ISETP.NE.AND P2, PT, R10, RZ, PT ;  /* 0x000000ff0a00720c */ /* 0x000fe40003f45270 */
[----:B------:R-:W2:Y:S02]  /*b260*/  SYNCS.PHASECHK.TRANS64.TRYWAIT P1, [R5+URZ+0x38860], R8 ;  /* 0x03886008050075a7 */ /* 0x000ea4000802017f */
[----:B--2---:R-:W-:Y:S09]  /*b270*/  @!P1 BRA `(.L_x_2848) ;  /* 0x0000002400409947 */ /* 0x004ff20003800000 */
.L_x_2896:
        /* <DEDUP_REMOVED lines=8> */
.L_x_2849:
[----:B--2---:R-:W2:Y:S01]  /*b300*/  LDL R8, [R1+0x10] ;  /* 0x0000100001087983 */ /* 0x004ea20000100800 */
[----:B------:R-:W-:Y:S01]  /*b310*/  MOV R10, 0x400 ;  /* 0x00000400000a7802 */ /* 0x000fe20000000f00 */
[----:B------:R-:W3:Y:S01]  /*b320*/  S2R R11, SR_CgaCtaId ;  /* 0x00000000000b7919 */ /* 0x000ee20000008800 */
[----:B------:R-:W-:Y:S01]  /*b330*/  R2UR UR9, R5 ;  /* 0x00000000050972ca */ /* 0x000fe200000e0000 */
[----:B------:R-:W-:Y:S01]  /*b340*/  UIADD3 UR4, UP0, UR46, 0x470, URZ ;  /* 0x000004702e047890 */ /* 0x000fe2000ff1e03f */
[----:B------:R-:W-:Y:S02]  /*b350*/  R2UR UR12, R0 ;  /* 0x00000000000c72ca */ /* 0x000fe400000e0000 */
[----:B------:R-:W-:Y:S01]  /*b360*/  R2UR UR13, R4 ;  /* 0x00000000040d72ca */ /* 0x000fe200000e0000 */
[----:B------:R-:W-:Y:S01]  /*b370*/  UIADD3.X UR5, URZ, UR47, URZ, UP0, !UPT ;  /* 0x0000002f3f057290 */ /* 0x000fe200087fe43f */
[----:B---3--:R-:W-:-:S04]  /*b380*/  LEA R10, R11, R10, 0x18 ;  /* 0x0000000a0b0a7211 */ /* 0x008fc800078ec0ff */
        /* <DEDUP_REMOVED lines=15> */
[----:B--2---:R-:W-:-:S13]  /*b480*/  R2UR UR11, R8 ;  /* 0x00000000080b72ca */ /* 0x004fda00000e0000 */
[----:B------:R-:W-:-:S09]  /*b490*/  USHF.L.U32 UR11, UR11, 0x6, URZ ;  /* 0x000000060b0b7899 */ /* 0x000fd2000800063f */
        /* <DEDUP_REMOVED lines=15> */
[----:B------:R-:W-:-:S02]  /*b590*/  UMOV UR10, UR21 ;  /* 0x00000015000a7c82 */ /* 0x000fc40008000000 */
[----:B------:R2:W-:Y:S01]  /*b5a0*/  UTMALDG.4D [UR8], [UR4], desc[UR6] ;  /* 0x00000608040075b4 */ /* 0x0005e20008019000 */
        /* <DEDUP_REMOVED lines=12> */
.L_x_2847:
[----:B------:R-:W-:Y:S05]  /*b670*/  BSYNC B0 ;  /* 0x0000000000007941 */ /* 0x000fea0003800000 */
.L_x_2846:
[----:B--2---:R-:W2:Y:S01]  /*b680*/  LDL.LU R5, [R1+0x14] ;  /* 0x0000140001057983 */ /* 0x004ea20000300800 */
[----:B------:R-:W-:-:S05]  /*b690*/  VIADD R16, R16, 0x1 ;  /* 0x0000000110107836 */ /* 0x000fca0000000000 */
        /* <DEDUP_REMOVED lines=10> */
[----:B------:R-:W-:-:S05]  /*b740*/  VIADDMNMX R10, R10, R5, 0xffffffff, !PT ;  /* 0xffffffff0a0a7446 */ /* 0x000fca0007800105 */
[----:B------:R-:W-:-:S05]  /*b750*/  IMAD.IADD R5, R11, 0x1, R10 ;  /* 0x000000010b057824 */ /* 0x000fca00078e020a */
        /* <DEDUP_REMOVED lines=23> */
.L_x_2854:
        /* <DEDUP_REMOVED lines=10> */
.L_x_2897:
[----:B------:R-:W-:Y:S05]  /*b970*/  @P1 BRA `(.L_x_2856) ;  /* 0x00000000001c1947 */ /* 0x000fea0003800000 */
[----:B------:R-:W3:Y:S01]  /*b980*/  S2R R11, SR_TID.X ;  /* 0x00000000000b7919 */ /* 0x000ee20000002100 */
[----:B------:R-:W-:-:S04]  /*b990*/  IMAD.MOV.U32 R5, RZ, RZ, 0x2000 ;  /* 0x00002000ff057424 */ /* 0x000fc800078e00ff */
[----:B------:R4:W-:Y:S01]  /*b9a0*/  SYNCS.ARRIVE.TRANS64 RZ, [R2+URZ+0x38830], R5 ;  /* 0x0388300502ff79a7 */ /* 0x0009e2000800003f */
[----:B---3--:R-:W-:-:S04]  /*b9b0*/  LOP3.LUT R11, R11, 0x1f, RZ, 0xc0, !PT ;  /* 0x0000001f0b0b7812 */ /* 0x008fc800078ec0ff */
[----:B------:R-:W-:-:S13]  /*b9c0*/  ISETP.NE.AND P2, PT, R11, RZ, PT ;  /* 0x000000ff0b00720c */ /* 0x000fda0003f45270 */
[----:B----4-:R-:W-:Y:S05]  /*b9d0*/  @!P2 BRA `(.L_x_2856) ;  /* 0x000000000004a947 */ /* 0x010fea0003800000 */
[----:B------:R-:W-:Y:S01]  /*b9e0*/  BPT.TRAP 0x1 ;  /* 0x000000040000795c */ /* 0x000fe20000300000 */
.L_x_2856:
        /* <DEDUP_REMOVED lines=20> */
.L_x_2898:
[----:B------:R-:W-:Y:S05]  /*bb30*/  @P1 BRA `(.L_x_2858) ;  /* 0x00000000001c1947 */ /* 0x000fea0003800000 */
[----:B------:R-:W4:Y:S01]  /*bb40*/  S2R R5, SR_TID.X ;  /* 0x0000000000057919 */ /* 0x000f220000002100 */
[----:B--23--:R-:W-:-:S04]  /*bb50*/  IMAD.MOV.U32 R3, RZ, RZ, 0x10000 ;  /* 0x00010000ff037424 */ /* 0x00cfc800078e00ff */
[----:B------:R2:W-:Y:S01]  /*bb60*/  SYNCS.ARRIVE.TRANS64 RZ, [R2+URZ+0x38850], R3 ;  /* 0x0388500302ff79a7 */ /* 0x0005e2000800003f */
[----:B----4-:R-:W-:-:S04]  /*bb70*/  LOP3.LUT R5, R5, 0x1f, RZ, 0xc0, !PT ;  /* 0x0000001f05057812 */ /* 0x010fc800078ec0ff */
[----:B------:R-:W-:-:S13]  /*bb80*/  ISETP.NE.AND P1, PT, R5, RZ, PT ;  /* 0x000000ff0500720c */ /* 0x000fda0003f25270 */
[----:B--2---:R-:W-:Y:S05]  /*bb90*/  @!P1 BRA `(.L_x_2858) ;  /* 0x0000000000049947 */ /* 0x004fea0003800000 */
[----:B------:R-:W-:Y:S01]  /*bba0*/  BPT.TRAP 0x1 ;  /* 0x000000040000795c */ /* 0x000fe20000300000 */
.L_x_2858:
        /* <DEDUP_REMOVED lines=53> */
.L_x_2853:
[----:B------:R-:W-:Y:S05]  /*bf00*/  BSYNC B0 ;  /* 0x0000000000007941 */ /* 0x000fea0003800000 */
.L_x_2852:
[----:B------:R-:W2:Y:S01]  /*bf10*/  LDL.LU R3, [R1+0x8] ;  /* 0x0000080001037983 */ /* 0x000ea20000300800 */
[----:B------:R-:W-:-:S04]  /*bf20*/  IADD3 R16, R16, 0x1, RZ ;  /* 0x0000000110107810 */ /* 0x000fc80007ffe0ff */
[----:B------:R-:W-:-:S04]  /*bf30*/  ISETP.NE.AND P1, PT, R16, 0x2, PT ;  /* 0x000000021000780c */ /* 0x000fc80003f25270 */
[----:B------:R-:W-:Y:S02]  /*bf40*/  SEL R2, RZ, 0x1, P1 ;  /* 0x00000001ff027807 */ /* 0x000fe40000800000 */
[----:B------:R-:W-:Y:S02]  /*bf50*/  SEL R16, R16, RZ, P1 ;  /* 0x000000ff10107207 */ /* 0x000fe40000800000 */
[----:B------:R-:W-:Y:S01]  /*bf60*/  LOP3.LUT R17, R17, R2, RZ, 0x3c, !PT ;  /* 0x0000000211117212 */ /* 0x000fe200078e3cff */
[----:B--2---:R-:W-:-:S07]  /*bf70*/  VIADD R8, R3, 0xfffffffd ;  /* 0xfffffffd03087836 */ /* 0x004fce0000000000 */
.L_x_2851:
[----:B------:R-:W-:Y:S01]  /*bf80*/  IMAD.MOV R10, RZ, RZ, -R10 ;  /* 0x000000ffff0a7224 */ /* 0x000fe200078e0a0a */
[----:B------:R-:W-:Y:S04]  /*bf90*/  BSSY B0, `(.L_x_2850) ;  /* 0x0000102000007945 */ /* 0x000fe80003800000 */
[----:B------:R-:W-:-:S13]  /*bfa0*/  ISETP.NE.AND P1, PT, R9, R10, PT ;  /* 0x0000000a0900720c */ /* 0x000fda0003f25270 */
[----:B------:R-:W-:Y:S05]  /*bfb0*/  @!P1 BRA `(.L_x_2859) ;  /* 0x0000000c00fc9947 */ /* 0x000fea0003800000 */
.L_x_2874:
[----:B------:R-:W-:Y:S04]  /*bfc0*/  BSSY B1, `(.L_x_2860) ;  /* 0x0000078000017945 */ /* 0x000fe80003800000 */
[----:B------:R-:W-:Y:S05]  /*bfd0*/  @!P6 BRA `(.L_x_2861) ;  /* 0x0000000400d8e947 */ /* 0x000fea0003800000 */
[----:B-1----:R-:W-:Y:S01]  /*bfe0*/  MOV R9, R8 ;  /* 0x0000000800097202 */ /* 0x002fe20000000f00 */
        /* <DEDUP_REMOVED lines=13> */
[----:B------:R-:W-:-:S05]  /*c0c0*/  IMAD.WIDE.U32 R2, R6, UR38, R2 ;  /* 0x0000002606027c25 */ /* 0x000fca000f8e0002 */
[----:B------:R-:W-:Y:S02]  /*c0d0*/  IADD3 R10, R10, R3, RZ ;  /* 0x000000030a0a7210 */ /* 0x000fe40007ffe0ff */
[----:B-1----:R-:W-:-:S04]  /*c0e0*/  LEA R4, P1, R2, R4, 0x2 ;  /* 0x0000000402047211 */ /* 0x002fc800078210ff */
[----:B------:R-:W-:-:S05]  /*c0f0*/  LEA.HI.X R5, R2, R5, R10, 0x2, P1 ;  /* 0x0000000502057211 */ /* 0x000fca00008f140a */
[----:B------:R1:W5:Y:S04]  /*c100*/  LDG.E R4, desc[UR54][R4.64] ;  /* 0x0000003604047981 */ /* 0x000368000c1e1900 */
.L_x_2862:
[----:B------:R-:W2:Y:S01]  /*c110*/  S2R R3, SR_CgaCtaId ;  /* 0x0000000000037919 */ /* 0x000ea20000008800 */
[----:B------:R-:W-:Y:S01]  /*c120*/  MOV R2, 0x400 ;  /* 0x0000040000027802 */ /* 0x000fe20000000f00 */
[----:B-1----:R-:W1:Y:S03]  /*c130*/  S2R R5, SR_TID.X ;  /* 0x0000000000057919 */ /* 0x002e660000002100 */
[----:B--2---:R-:W-:Y:S02]  /*c140*/  LEA R2, R3, R2, 0x18 ;  /* 0x0000000203027211 */ /* 0x004fe400078ec0ff */
[----:B------:R-:W-:Y:S02]  /*c150*/  SHF.L.U32 R3, R17, 0x1f, RZ ;  /* 0x0000001f11037819 */ /* 0x000fe400000006ff */
[----:B-1----:R-:W-:Y:S01]  /*c160*/  LOP3.LUT R5, R5, 0x7f, RZ, 0xc0, !PT ;  /* 0x0000007f05057812 */ /* 0x002fe200078ec0ff */
[----:B------:R-:W-:-:S03]  /*c170*/  IMAD R2, R16, 0x8, R2 ;  /* 0x0000000810027824 */ /* 0x000fc600078e0202 */
[----:B------:R-:W-:Y:S01]  /*c180*/  ISETP.NE.AND P1, PT, R5, RZ, PT ;  /* 0x000000ff0500720c */ /* 0x000fe20003f25270 */
[----:B------:R-:W1:Y:S02]  /*c190*/  SYNCS.PHASECHK.TRANS64.TRYWAIT P2, [R2+URZ+0x38840], R3 ;  /* 0x03884003020075a7 */ /* 0x000e64000804017f */
[----:B-1----:R-:W-:Y:S10]  /*c1a0*/  @!P2 BRA `(.L_x_2863) ;  /* 0x0000001400b0a947 */ /* 0x002ff40003800000 */
.L_x_2899:
        /* <DEDUP_REMOVED lines=8> */
.L_x_2864:
        /* <DEDUP_REMOVED lines=13> */
[----:B------:R-:W-:Y:S01]  /*c300*/  R2UR UR8, R5 ;  /* 0x00000000050872ca */ /* 0x000fe200000e0000 */
[----:B------:R-:W-:-:S05]  /*c310*/  IMAD.SHL.U32 R5, R9, 0x40, RZ ;  /* 0x0000004009057824 */ /* 0x000fca00078e00ff */
[----:B------:R-:W-:-:S07]  /*c320*/  R2UR UR11, R5 ;  /* 0x00000000050b72ca */ /* 0x000fce00000e0000 */
[----:B------:R-:W-:-:S09]  /*c330*/  UIADD3 UR8, UR8, 0x22400, URZ ;  /* 0x0002240008087890 */ /* 0x000fd2000fffe03f */
[----:B------:R2:W-:Y:S01]  /*c340*/  UTMALDG.4D [UR8], [UR4], desc[UR6] ;  /* 0x00000608040075b4 */ /* 0x0005e20008019000 */
[----:B------:R-:W3:Y:S02]  /*c350*/  SYNCS.PHASECHK.TRANS64.TRYWAIT P2, [R2+URZ+0x38860], R3 ;  /* 0x03886003020075a7 */ /* 0x000ee4000804017f */
[----:B--23--:R-:W-:Y:S05]  /*c360*/  @!P2 BRA `(.L_x_2865) ;  /* 0x000000140054a947 */ /* 0x00cfea0003800000 */
.L_x_2900:
        /* <DEDUP_REMOVED lines=8> */
.L_x_2866:
        /* <DEDUP_REMOVED lines=53> */
.L_x_2861:
[----:B------:R-:W-:Y:S05]  /*c740*/  BSYNC B1 ;  /* 0x0000000000017941 */ /* 0x000fea0003800000 */
.L_x_2860:
[----:B-1----:R-:W-:Y:S01]  /*c750*/  VIADD R9, R16, 0x1 ;  /* 0x0000000110097836 */ /* 0x002fe20000000000 */
[----:B------:R-:W-:Y:S04]  /*c760*/  BSSY B1, `(.L_x_2867) ;  /* 0x000007c000017945 */ /* 0x000fe80003800000 */
        /* <DEDUP_REMOVED lines=8> */
[----:B------:R-:W-:-:S04]  /*c7f0*/  IMAD R11, R7, UR38, RZ ;  /* 0x00000026070b7c24 */ /* 0x000fc8000f8e02ff */
[----:B------:R-:W-:Y:S01]  /*c800*/  IMAD R11, R6, UR39, R11 ;  /* 0x00000027060b7c24 */ /* 0x000fe2000f8e020b */
[----:B-1----:R-:W-:-:S13]  /*c810*/  ISETP.NE.AND P1, PT, R5, 0x1, PT ;  /* 0x000000010500780c */ /* 0x002fda0003f25270 */
[----:B------:R-:W1:Y:S02]  /*c820*/  @P1 LDC.64 R2, c[0x0][0x420] ;  /* 0x00010800ff021b82 */ /* 0x000e640000000a00 */
[----:B-1----:R-:W-:Y:S01]  /*c830*/  @P1 IMAD.HI.U32 R4, R10, R2, RZ ;  /* 0x000000020a041227 */ /* 0x002fe200078e00ff */
[----:B------:R-:W-:-:S04]  /*c840*/  MOV R2, R10 ;  /* 0x0000000a00027202 */ /* 0x000fc80000000f00 */
        /* <DEDUP_REMOVED lines=10> */
.L_x_2869:
[----:B------:R-:W2:Y:S01]  /*c8f0*/  S2R R3, SR_CgaCtaId ;  /* 0x0000000000037919 */ /* 0x000ea20000008800 */
[----:B------:R-:W-:Y:S01]  /*c900*/  MOV R2, 0x400 ;  /* 0x0000040000027802 */ /* 0x000fe20000000f00 */
[----:B-1----:R-:W1:Y:S03]  /*c910*/  S2R R5, SR_TID.X ;  /* 0x0000000000057919 */ /* 0x002e660000002100 */
[----:B--2---:R-:W-:Y:S02]  /*c920*/  LEA R2, R3, R2, 0x18 ;  /* 0x0000000203027211 */ /* 0x004fe400078ec0ff */
[----:B------:R-:W-:Y:S02]  /*c930*/  SHF.L.U32 R3, R17, 0x1f, RZ ;  /* 0x0000001f11037819 */ /* 0x000fe400000006ff */
[----:B------:R-:W-:Y:S02]  /*c940*/  LEA R2, R9, R2, 0x3 ;  /* 0x0000000209027211 */ /* 0x000fe400078e18ff */
[----:B-1----:R-:W-:-:S02]  /*c950*/  LOP3.LUT R5, R5, 0x7f, RZ, 0xc0, !PT ;  /* 0x0000007f05057812 */ /* 0x002fc400078ec0ff */
[----:B------:R-:W1:Y:S02]  /*c960*/  SYNCS.PHASECHK.TRANS64.TRYWAIT P2, [R2+URZ+0x38840], R3 ;  /* 0x03884003020075a7 */ /* 0x000e64000804017f */
[----:B------:R-:W-:Y:S01]  /*c970*/  ISETP.NE.AND P1, PT, R5, RZ, PT ;  /* 0x000000ff0500720c */ /* 0x000fe20003f25270 */
[----:B-1----:R-:W-:-:S12]  /*c980*/  @!P2 BRA `(.L_x_2870) ;  /* 0x0000000c00e0a947 */ /* 0x002fd80003800000 */
.L_x_2901:
        /* <DEDUP_REMOVED lines=8> */
.L_x_2871:
        /* <DEDUP_REMOVED lines=20> */
.L_x_2902:
        /* <DEDUP_REMOVED lines=8> */
.L_x_2873:
        /* <DEDUP_REMOVED lines=53> */
.L_x_2868:
[----:B------:R-:W-:Y:S05]  /*cf20*/  BSYNC B1 ;  /* 0x0000000000017941 */ /* 0x000fea0003800000 */
.L_x_2867:
[C---:B------:R-:W-:Y:S01]  /*cf30*/  ISETP.GT.AND P2, PT, R8.reuse, 0x1, PT ;  /* 0x000000010800780c */ /* 0x040fe20003f44270 */
[----:B------:R-:W-:Y:S01]  /*cf40*/  VIADD R8, R8, 0xfffffffe ;  /* 0xfffffffe08087836 */ /* 0x000fe20000000000 */
[----:B------:R-:W-:-:S04]  /*cf50*/  IADD3 R9, R9, 0x1, RZ ;  /* 0x0000000109097810 */ /* 0x000fc80007ffe0ff */
[----:B------:R-:W-:-:S04]  /*cf60*/  ISETP.NE.AND P1, PT, R9, 0x2, PT ;  /* 0x000000020900780c */ /* 0x000fc80003f25270 */
[----:B------:R-:W-:Y:S02]  /*cf70*/  SEL R2, RZ, 0x1, P1 ;  /* 0x00000001ff027807 */ /* 0x000fe40000800000 */
[----:B------:R-:W-:Y:S02]  /*cf80*/  SEL R16, R9, RZ, P1 ;  /* 0x000000ff09107207 */ /* 0x000fe40000800000 */
[----:B------:R-:W-:Y:S01]  /*cf90*/  LOP3.LUT R17, R17, R2, RZ, 0x3c, !PT ;  /* 0x0000000211117212 */ /* 0x000fe200078e3cff */
[----:B------:R-:W-:Y:S06]  /*cfa0*/  @P2 BRA `(.L_x_2874) ;  /* 0xfffffff000042947 */ /* 0x000fec000383ffff */
.L_x_2859:
[----:B------:R-:W-:Y:S05]  /*cfb0*/  BSYNC B0 ;  /* 0x0000000000007941 */ /* 0x000fea0003800000 */
.L_x_2850:
[----:B------:R-:W2:Y:S04]  /*cfc0*/  LDL R3, [R1+0x1c] ;  /* 0x00001c0001037983 */ /* 0x000ea80000100800 */
[----:B------:R-:W3:Y:S04]  /*cfd0*/  LDL.LU R2, [R1+0xc] ;  /* 0x00000c0001027983 */ /* 0x000ee80000300800 */
[----:B------:R-:W4:Y:S01]  /*cfe0*/  LDL.LU R0, [R1+0x18] ;  /* 0x0000180001007983 */ /* 0x000f220000300800 */
[----:B--2---:R-:W-:Y:S02]  /*cff0*/  R2UR UR4, R3 ;  /* 0x00000000030472ca */ /* 0x004fe400000e0000 */
[----:B----4-:R-:W-:-:S11]  /*d000*/  IADD3 R0, R0, 0x1, RZ ;  /* 0x0000000100007810 */ /* 0x010fd60007ffe0ff */
[----:B---3--:R-:W-:Y:S01]  /*d010*/  VIADD R2, R2, UR4 ;  /* 0x0000000402027c36 */ /* 0x008fe20008000000 */
[----:B------:R-:W-:-:S04]  /*d020*/  ULDC UR4, c[0x0][0xea4] ;  /* 0x0003a90000047ab9 */ /* 0x000fc80000000800 */
[----:B------:R3:W-:Y:S01]  /*d030*/  STL [R1+0xc], R2 ;  /* 0x00000c0201007387 */ /* 0x0007e20000100800 */
[----:B------:R-:W-:-:S03]  /*d040*/  ISETP.GE.AND P0, PT, R2, UR4, PT ;  /* 0x0000000402007c0c */ /* 0x000fc6000bf06270 */
[----:B------:R3:W-:Y:S10]  /*d050*/  STL [R1+0x18], R0 ;  /* 0x0000180001007387 */ /* 0x0007f40000100800 */
[----:B---3--:R-:W-:Y:S05]  /*d060*/  @!P0 BRA `(.L_x_2875) ;  /* 0xffffffcc00c88947 */ /* 0x008fea000383ffff */
[----:B------:R-:W-:-:S07]  /*d070*/  LOP3.LUT R2, R0, 0x1, RZ, 0xc, !PT ;  /* 0x0000000100027812 */ /* 0x000fce00078e0cff */
.L_x_2831:
[----:B------:R-:W2:Y:S01]  /*d080*/  S2R R3, SR_CgaCtaId ;  /* 0x0000000000037919 */ /* 0x000ea20000008800 */
[----:B------:R-:W-:Y:S01]  /*d090*/  MOV R0, 0x400 ;  /* 0x0000040000007802 */ /* 0x000fe20000000f00 */
[----:B------:R-:W-:Y:S03]  /*d0a0*/  BSSY B0, `(.L_x_2876) ;  /* 0x0000005000007945 */ /* 0x000fe60003800000 */
[----:B--2---:R-:W-:Y:S02]  /*d0b0*/  LEA R0, R3, R0, 0x18 ;  /* 0x0000000003007211 */ /* 0x004fe400078ec0ff */
[----:B------:R-:W-:-:S04]  /*d0c0*/  SHF.L.U32 R3, R2, 0x1f, RZ ;  /* 0x0000001f02037819 */ /* 0x000fc800000006ff */
[----:B------:R-:W2:Y:S02]  /*d0d0*/  SYNCS.PHASECHK.TRANS64.TRYWAIT P0, [R0+URZ+0x38820], R3 ;  /* 0x03882003000075a7 */ /* 0x000ea4000800017f */
[----:B--2---:R-:W-:Y:S05]  /*d0e0*/  @!P0 BRA `(.L_x_2877) ;  /* 0x0000000800308947 */ /* 0x004fea0003800000 */
.L_x_2903:
[----:B------:R-:W-:Y:S05]  /*d0f0*/  BSYNC B0 ;  /* 0x0000000000007941 */ /* 0x000fea0003800000 */
.L_x_2876:
[----:B------:R-:W-:-:S03]  /*d100*/  UMOV UR4, 0xffffffff ;  /* 0xffffffff00047882 */ /* 0x000fc60000000000 */
[----:B------:R-:W-:Y:S05]  /*d110*/  BRA.DIV UR4, `(.L_x_2878) ;  /* 0x0000000a04387947 */ /* 0x000fea000b800000 */
[----:B------:R-:W3:Y:S02]  /*d120*/  S2R R2, SR_TID.X ;  /* 0x0000000000027919 */ /* 0x000ee40000002100 */
[----:B---3--:R-:W-:-:S04]  /*d130*/  SHF.R.U32.HI R2, RZ, 0x5, R2 ;  /* 0x00000005ff027819 */ /* 0x008fc80000011602 */
[----:B------:R-:W-:-:S05]  /*d140*/  LOP3.LUT R2, R2, 0x3, RZ, 0xc0, !PT ;  /* 0x0000000302027812 */ /* 0x000fca00078ec0ff */
[----:B------:R3:W4:Y:S02]  /*d150*/  SHFL.IDX PT, R14, R2, RZ, 0x1f ;  /* 0x00001fff020e7589 */ /* 0x00072400000e0000 */
.L_x_2906:
[----:B----4-:R-:W-:Y:S01]  /*d160*/  ISETP.NE.AND P0, PT, R14, RZ, PT ;  /* 0x000000ff0e00720c */ /* 0x010fe20003f05270 */
[----:B------:R-:W-:-:S12]  /*d170*/  BSSY B0, `(.L_x_2879) ;  /* 0x000001d000007945 */ /* 0x000fd80003800000 */
[----:B------:R-:W-:Y:S05]  /*d180*/  @P0 BRA `(.L_x_2880) ;  /* 0x00000000006c0947 */ /* 0x000fea0003800000 */
[----:B------:R-:W-:-:S03]  /*d190*/  UMOV UR4, 0xffffffff ;  /* 0xffffffff00047882 */ /* 0x000fc60000000000 */
[----:B------:R-:W-:Y:S05]  /*d1a0*/  BRA.DIV UR4, `(.L_x_2881) ;  /* 0x0000000a04487947 */ /* 0x000fea000b800000 */
[----:B------:R-:W-:-:S13]  /*d1b0*/  ELECT P6, URZ, PT ;  /* 0x00000000003f782f */ /* 0x000fda00038c0000 */
.L_x_2909:
[----:B------:R-:W-:Y:S05]  /*d1c0*/  @!P6 BRA `(.L_x_2880) ;  /* 0x00000000005ce947 */ /* 0x000fea0003800000 */
[----:B--2---:R-:W-:Y:S01]  /*d1d0*/  VIADD R3, R0, 0x38840 ;  /* 0x0003884000037836 */ /* 0x004fe20000000000 */
[----:B------:R-:W-:Y:S02]  /*d1e0*/  SHF.L.U32 R5, R17, 0x1f, RZ ;  /* 0x0000001f11057819 */ /* 0x000fe400000006ff */
[C---:B---3--:R-:W-:Y:S01]  /*d1f0*/  IADD3 R2, R16.reuse, 0x1, RZ ;  /* 0x0000000110027810 */ /* 0x048fe20007ffe0ff */
        /* <DEDUP_REMOVED lines=9> */
.L_x_2910:
[----:B------:R-:W3:Y:S01]  /*d290*/  SYNCS.PHASECHK.TRANS64.TRYWAIT P0, [R7+URZ], R2 ;  /* 0x00000002070075a7 */ /* 0x000ee2000800017f */
[----:B------:R-:W-:-:S05]  /*d2a0*/  VIADD R3, R0, 0x38860 ;  /* 0x0003886000037836 */ /* 0x000fca0000000000 */
[----:B------:R-:W-:Y:S01]  /*d2b0*/  LEA R16, R16, R3, 0x3 ;  /* 0x0000000310107211 */ /* 0x000fe200078e18ff */
[----:B---3--:R-:W-:Y:S06]  /*d2c0*/  @!P0 BRA `(.L_x_2883) ;  /* 0x0000000800348947 */ /* 0x008fec0003800000 */
.L_x_2911:
[----:B------:R-:W4:Y:S02]  /*d2d0*/  SYNCS.PHASECHK.TRANS64.TRYWAIT P0, [R16+URZ], R5 ;  /* 0x00000005100075a7 */ /* 0x000f24000800017f */
[----:B----4-:R-:W-:Y:S05]  /*d2e0*/  @!P0 BRA `(.L_x_2884) ;  /* 0x0000000800408947 */ /* 0x010fea0003800000 */
.L_x_2912:
[----:B------:R-:W-:-:S07]  /*d2f0*/  IMAD R3, R4, 0x8, R3 ;  /* 0x0000000804037824 */ /* 0x000fce00078e0203 */
.L_x_2885:
[----:B------:R1:W1:Y:S02]  /*d300*/  SYNCS.PHASECHK.TRANS64.TRYWAIT P0, [R3+URZ], R2 ;  /* 0x00000002030075a7 */ /* 0x000264000800017f */
[----:B-1----:R-:W-:Y:S05]  /*d310*/  @!P0 NANOSLEEP.SYNCS 0x989680 ;  /* 0x009896800000895d */ /* 0x002fea0003900000 */
[----:B------:R-:W1:Y:S02]  /*d320*/  @!P0 SYNCS.PHASECHK.TRANS64 P0, [R3+URZ], R2 ;  /* 0x00000002030085a7 */ /* 0x000e64000800007f */
[----:B-1----:R-:W-:Y:S05]  /*d330*/  @!P0 BRA `(.L_x_2885) ;  /* 0xfffffffc00f08947 */ /* 0x002fea000383ffff */
.L_x_2880:
[----:B------:R-:W-:Y:S05]  /*d340*/  BSYNC B0 ;  /* 0x0000000000007941 */ /* 0x000fea0003800000 */
.L_x_2879:
[----:B------:R-:W-:Y:S05]  /*d350*/  EXIT ;  /* 0x000000000000794d */ /* 0x000fea0003800000 */
.L_x_2807:
[----:B-1----:R-:W-:-:S04]  /*d360*/  IMAD.U32 R3, RZ, RZ, UR42 ;  /* 0x0000002aff037e24 */ /* 0x002fc8000f8e00ff */
[----:B------:R1:W2:Y:S03]  /*d370*/  SYNCS.PHASECHK.TRANS64.TRYWAIT P1, [R3+URZ+0x38800], R0 ;  /* 0x03880000030075a7 */ /* 0x0002a6000802017f */
[----:B--2---:R-:W-:Y:S05]  /*d380*/  @!P1 NANOSLEEP.SYNCS 0x989680 ;  /* 0x009896800000995d */ /* 0x004fea0003900000 */
[----:B------:R-:W2:Y:S02]  /*d390*/  @!P1 SYNCS.PHASECHK.TRANS64 P1, [R3+URZ+0x38800], R0 ;  /* 0x03880000030095a7 */ /* 0x000ea4000802007f */
[----:B--2---:R-:W-:Y:S05]  /*d3a0*/  @!P1 BRA `(.L_x_2807) ;  /* 0xfffffffc00ec9947 */ /* 0x004fea000383ffff */
[----:B------:R-:W-:Y:S05]  /*d3b0*/  BRA `(.L_x_2886) ;  /* 0xffffff5400947947 */ /* 0x000fea000383ffff */
.L_x_2811:
[----:B---3--:R3:W4:Y:S02]  /*d3c0*/  SYNCS.PHASECHK.TRANS64.TRYWAIT P1, [R8+URZ+0x38830], R9 ;  /* 0x03883009080075a7 */ /* 0x008724000802017f */
[----:B----4-:R-:W-:Y:S05]  /*d3d0*/  @!P1 NANOSLEEP.SYNCS 0x989680 ;  /* 0x009896800000995d */ /* 0x010fea0003900000 */
[----:B------:R-:W4:Y:S02]  /*d3e0*/  @!P1 SYNCS.PHASECHK.TRANS64 P1, [R8+URZ+0x38830], R9 ;  /* 0x03883009080095a7 */ /* 0x000f24000802007f */
[----:B----4-:R-:W-:Y:S05]  /*d3f0*/  @!P1 BRA `(.L_x_2811) ;  /* 0xfffffffc00f09947 */ /* 0x010fea000383ffff */
[----:B------:R-:W-:Y:S05]  /*d400*/  BRA `(.L_x_2810) ;  /* 0xffffff5400a87947 */ /* 0x000fea000383ffff */
.L_x_2812:
[----:B-1----:R-:W-:-:S04]  /*d410*/  MOV R3, UR42 ;  /* 0x0000002a00037c02 */ /* 0x002fc80008000f00 */
[----:B------:R1:W4:Y:S03]  /*d420*/  SYNCS.PHASECHK.TRANS64.TRYWAIT P1, [R3+URZ+0x38810], R0 ;  /* 0x03881000030075a7 */ /* 0x000326000802017f */
[----:B----4-:R-:W-:Y:S05]  /*d430*/  @!P1 NANOSLEEP.SYNCS 0x989680 ;  /* 0x009896800000995d */ /* 0x010fea0003900000 */
[----:B------:R-:W4:Y:S02]  /*d440*/  @!P1 SYNCS.PHASECHK.TRANS64 P1, [R3+URZ+0x38810], R0 ;  /* 0x03881000030095a7 */ /* 0x000f24000802007f */
[----:B----4-:R-:W-:Y:S05]  /*d450*/  @!P1 BRA `(.L_x_2812) ;  /* 0xfffffffc00ec9947 */ /* 0x010fea000383ffff */
[----:B------:R-:W-:Y:S05]  /*d460*/  BRA `(.L_x_2887) ;  /* 0xffffff5800307947 */ /* 0x000fea000383ffff */
.L_x_2816:
[----:B------:R1:W1:Y:S02]  /*d470*/  SYNCS.PHASECHK.TRANS64.TRYWAIT P1, [R8+URZ+0x38850], R9 ;  /* 0x03885009080075a7 */ /* 0x000264000802017f */
[----:B-1----:R-:W-:Y:S05]  /*d480*/  @!P1 NANOSLEEP.SYNCS 0x989680 ;  /* 0x009896800000995d */ /* 0x002fea0003900000 */
[----:B------:R-:W1:Y:S02]  /*d490*/  @!P1 SYNCS.PHASECHK.TRANS64 P1, [R8+URZ+0x38850], R9 ;  /* 0x03885009080095a7 */ /* 0x000e64000802007f */
[----:B-1----:R-:W-:Y:S05]  /*d4a0*/  @!P1 BRA `(.L_x_2816) ;  /* 0xfffffffc00f09947 */ /* 0x002fea000383ffff */
[----:B------:R-:W-:Y:S05]  /*d4b0*/  BRA `(.L_x_2815) ;  /* 0xffffff5800647947 */ /* 0x000fea000383ffff */
.L_x_2821:
[----:B--2---:R2:W3:Y:S02]  /*d4c0*/  SYNCS.PHASECHK.TRANS64.TRYWAIT P3, [R11+URZ+0x38830], R0 ;  /* 0x038830000b0075a7 */ /* 0x0044e4000806017f */
[----:B---3--:R-:W-:Y:S05]  /*d4d0*/  @!P3 NANOSLEEP.SYNCS 0x989680 ;  /* 0x009896800000b95d */ /* 0x008fea0003900000 */
[----:B------:R-:W3:Y:S02]  /*d4e0*/  @!P3 SYNCS.PHASECHK.TRANS64 P3, [R11+URZ+0x38830], R0 ;  /* 0x038830000b00b5a7 */ /* 0x000ee4000806007f */
[----:B---3--:R-:W-:Y:S05]  /*d4f0*/  @!P3 BRA `(.L_x_2821) ;  /* 0xfffffffc00f0b947 */ /* 0x008fea000383ffff */
[----:B------:R-:W-:Y:S05]  /*d500*/  BRA `(.L_x_2820) ;  /* 0xffffff7c00e47947 */ /* 0x000fea000383ffff */
.L_x_2825:
[----:B----4-:R4:W1:Y:S02]  /*d510*/  SYNCS.PHASECHK.TRANS64.TRYWAIT P3, [R11+URZ+0x38850], R0 ;  /* 0x038850000b0075a7 */ /* 0x010864000806017f */
[----:B-1----:R-:W-:Y:S05]  /*d520*/  @!P3 NANOSLEEP.SYNCS 0x989680 ;  /* 0x009896800000b95d */ /* 0x002fea0003900000 */
[----:B------:R-:W1:Y:S02]  /*d530*/  @!P3 SYNCS.PHASECHK.TRANS64 P3, [R11+URZ+0x38850], R0 ;  /* 0x038850000b00b5a7 */ /* 0x000e64000806007f */
[----:B-1----:R-:W-:Y:S05]  /*d540*/  @!P3 BRA `(.L_x_2825) ;  /* 0xfffffffc00f0b947 */ /* 0x002fea000383ffff */
[----:B------:R-:W-:Y:S05]  /*d550*/  BRA `(.L_x_2824) ;  /* 0xffffff8000607947 */ /* 0x000fea000383ffff */
.L_x_2836:
[----:B------:R-:W1:Y:S01]  /*d560*/  S2R R5, SR_TID.X ;  /* 0x0000000000057919 */ /* 0x000e620000002100 */
[----:B------:R-:W-:Y:S01]  /*d570*/  BSSY B0, `(.L_x_2888) ;  /* 0x000000a000007945 */ /* 0x000fe20003800000 */
[----:B------:R-:W-:Y:S01]  /*d580*/  IMAD.MOV.U32 R12, RZ, RZ, RZ ;  /* 0x000000ffff0c7224 */ /* 0x000fe200078e00ff */
[----:B------:R-:W-:Y:S01]  /*d590*/  MOV R11, 0x1f ;  /* 0x0000001f000b7802 */ /* 0x000fe20000000f00 */
[----:B------:R-:W-:Y:S01]  /*d5a0*/  IMAD.MOV.U32 R15, RZ, RZ, -0x1 ;  /* 0xffffffffff0f7424 */ /* 0x000fe200078e00ff */
[----:B-1----:R-:W-:-:S04]  /*d5b0*/  SHF.R.U32.HI R5, RZ, 0x5, R5 ;  /* 0x00000005ff057819 */ /* 0x002fc80000011605 */
[----:B------:R-:W-:-:S05]  /*d5c0*/  LOP3.LUT R5, R5, 0x3, RZ, 0xc0, !PT ;  /* 0x0000000305057812 */ /* 0x000fca00078ec0ff */
[----:B------:R-:W-:-:S07]  /*d5d0*/  IMAD.MOV.U32 R13, RZ, RZ, R5 ;  /* 0x000000ffff0d7224 */ /* 0x000fce00078e0005 */
[----:B------:R-:W-:Y:S05]  /*d5e0*/  WARPSYNC.COLLECTIVE R15, `(.L_x_2889) ;  /* 0x000000000f087348 */ /* 0x000fea0003c00000 */
[----:B------:R1:W2:Y:S02]  /*d5f0*/  SHFL.IDX P6, R14, R13, R12, R11 ;  /* 0x0000000c0d0e7389 */ /* 0x0002a400000c000b */
[----:B-12---:R-:W-:Y:S01]  /*d600*/  ENDCOLLECTIVE ;  /* 0x000000000000791b */ /* 0x006fe20003800000 */
.L_x_2889:
[----:B------:R-:W-:Y:S05]  /*d610*/  BSYNC B0 ;  /* 0x0000000000007941 */ /* 0x000fea0003800000 */
.L_x_2888:
[----:B------:R-:W-:Y:S05]  /*d620*/  BRA `(.L_x_2890) ;  /* 0xffffffd000747947 */ /* 0x000fea000383ffff */
.L_x_2837:
[----:B------:R-:W-:Y:S01]  /*d630*/  BSSY B0, `(.L_x_2891) ;  /* 0x0000006000007945 */ /* 0x000fe20003800000 */
[----:B------:R-:W-:-:S07]  /*d640*/  IMAD.MOV.U32 R15, RZ, RZ, -0x1 ;  /* 0xffffffffff0f7424 */ /* 0x000fce00078e00ff */
[----:B------:R-:W-:Y:S05]  /*d650*/  WARPSYNC.COLLECTIVE R15, `(.L_x_2892) ;  /* 0x000000000f0c7348 */ /* 0x000fea0003c00000 */
[----:B------:R-:W-:Y:S02]  /*d660*/  ELECT P6, UR62, PT ;  /* 0x00000000003e782f */ /* 0x000fe400038c0000 */
[----:B------:R-:W-:Y:S01]  /*d670*/  MOV R14, UR62 ;  /* 0x0000003e000e7c02 */ /* 0x000fe20008000f00 */
[----:B------:R-:W-:Y:S10]  /*d680*/  ENDCOLLECTIVE ;  /* 0x000000000000791b */ /* 0x000ff40003800000 */
.L_x_2892:
[----:B------:R-:W-:Y:S05]  /*d690*/  BSYNC B0 ;  /* 0x0000000000007941 */ /* 0x000fea0003800000 */
.L_x_2891:
[----:B------:R-:W-:Y:S05]  /*d6a0*/  BRA `(.L_x_2893) ;  /* 0xffffffd0006c7947 */ /* 0x000fea000383ffff */
.L_x_2840:
[----:B--2---:R2:W3:Y:S02]  /*d6b0*/  SYNCS.PHASECHK.TRANS64.TRYWAIT P1, [R10+URZ+0x38840], R5 ;  /* 0x038840050a0075a7 */ /* 0x0044e4000802017f */
[----:B---3--:R-:W-:Y:S05]  /*d6c0*/  @!P1 NANOSLEEP.SYNCS 0x989680 ;  /* 0x009896800000995d */ /* 0x008fea0003900000 */
[----:B------:R-:W3:Y:S02]  /*d6d0*/  @!P1 SYNCS.PHASECHK.TRANS64 P1, [R10+URZ+0x38840], R5 ;  /* 0x038840050a0095a7 */ /* 0x000ee4000802007f */
[----:B---3--:R-:W-:Y:S05]  /*d6e0*/  @!P1 BRA `(.L_x_2840) ;  /* 0xfffffffc00f09947 */ /* 0x008fea000383ffff */
[----:B------:R-:W-:Y:S05]  /*d6f0*/  BRA `(.L_x_2894) ;  /* 0xffffffd000cc7947 */ /* 0x000fea000383ffff */
.L_x_2845:
        /* <DEDUP_REMOVED lines=8> */
.L_x_2848:
[----:B--2---:R2:W3:Y:S02]  /*d780*/  SYNCS.PHASECHK.TRANS64.TRYWAIT P1, [R5+URZ+0x38860], R8 ;  /* 0x03886008050075a7 */ /* 0x0044e4000802017f */
[----:B---3--:R-:W-:Y:S05]  /*d790*/  @!P1 NANOSLEEP.SYNCS 0x989680 ;  /* 0x009896800000995d */ /* 0x008fea0003900000 */
[----:B------:R-:W3:Y:S02]  /*d7a0*/  @!P1 SYNCS.PHASECHK.TRANS64 P1, [R5+URZ+0x38860], R8 ;  /* 0x03886008050095a7 */ /* 0x000ee4000802007f */
[----:B---3--:R-:W-:Y:S05]  /*d7b0*/  @!P1 BRA `(.L_x_2848) ;  /* 0xfffffffc00f09947 */ /* 0x008fea000383ffff */
[----:B------:R-:W-:Y:S05]  /*d7c0*/  BRA `(.L_x_2896) ;  /* 0xffffffd800ac7947 */ /* 0x000fea000383ffff */
.L_x_2855:
[----:B--2---:R2:W3:Y:S02]  /*d7d0*/  SYNCS.PHASECHK.TRANS64.TRYWAIT P2, [R2+URZ+0x38840], R3 ;  /* 0x03884003020075a7 */ /* 0x0044e4000804017f */
[----:B---3--:R-:W-:Y:S05]  /*d7e0*/  @!P2 NANOSLEEP.SYNCS 0x989680 ;  /* 0x009896800000a95d */ /* 0x008fea0003900000 */
[----:B------:R-:W3:Y:S02]  /*d7f0*/  @!P2 SYNCS.PHASECHK.TRANS64 P2, [R2+URZ+0x38840], R3 ;  /* 0x038840030200a5a7 */ /* 0x000ee4000804007f */
[----:B---3--:R-:W-:Y:S05]  /*d800*/  @!P2 BRA `(.L_x_2855) ;  /* 0xfffffffc00f0a947 */ /* 0x008fea000383ffff */
[----:B------:R-:W-:Y:S05]  /*d810*/  BRA `(.L_x_2897) ;  /* 0xffffffe000547947 */ /* 0x000fea000383ffff */
.L_x_2857:
[----:B---3--:R3:W4:Y:S02]  /*d820*/  SYNCS.PHASECHK.TRANS64.TRYWAIT P2, [R2+URZ+0x38860], R3 ;  /* 0x03886003020075a7 */ /* 0x008724000804017f */
[----:B----4-:R-:W-:Y:S05]  /*d830*/  @!P2 NANOSLEEP.SYNCS 0x989680 ;  /* 0x009896800000a95d */ /* 0x010fea0003900000 */
[----:B------:R-:W4:Y:S02]  /*d840*/  @!P2 SYNCS.PHASECHK.TRANS64 P2, [R2+URZ+0x38860], R3 ;  /* 0x038860030200a5a7 */ /* 0x000f24000804007f */
[----:B----4-:R-:W-:Y:S05]  /*d850*/  @!P2 BRA `(.L_x_2857) ;  /* 0xfffffffc00f0a947 */ /* 0x010fea000383ffff */
[----:B------:R-:W-:Y:S05]  /*d860*/  BRA `(.L_x_2898) ;  /* 0xffffffe000b07947 */ /* 0x000fea000383ffff */
.L_x_2863:
[----:B-1----:R1:W2:Y:S02]  /*d870*/  SYNCS.PHASECHK.TRANS64.TRYWAIT P2, [R2+URZ+0x38840], R3 ;  /* 0x03884003020075a7 */ /* 0x0022a4000804017f */
[----:B--2---:R-:W-:Y:S05]  /*d880*/  @!P2 NANOSLEEP.SYNCS 0x989680 ;  /* 0x009896800000a95d */ /* 0x004fea0003900000 */
[----:B------:R-:W2:Y:S02]  /*d890*/  @!P2 SYNCS.PHASECHK.TRANS64 P2, [R2+URZ+0x38840], R3 ;  /* 0x038840030200a5a7 */ /* 0x000ea4000804007f */
[----:B--2---:R-:W-:Y:S05]  /*d8a0*/  @!P2 BRA `(.L_x_2863) ;  /* 0xfffffffc00f0a947 */ /* 0x004fea000383ffff */
[----:B------:R-:W-:Y:S05]  /*d8b0*/  BRA `(.L_x_2899) ;  /* 0xffffffe8003c7947 */ /* 0x000fea000383ffff */
.L_x_2865:
[----:B--2---:R2:W3:Y:S02]  /*d8c0*/  SYNCS.PHASECHK.TRANS64.TRYWAIT P2, [R2+URZ+0x38860], R3 ;  /* 0x03886003020075a7 */ /* 0x0044e4000804017f */
[----:B---3--:R-:W-:Y:S05]  /*d8d0*/  @!P2 NANOSLEEP.SYNCS 0x989680 ;  /* 0x009896800000a95d */ /* 0x008fea0003900000 */
[----:B------:R-:W3:Y:S02]  /*d8e0*/  @!P2 SYNCS.PHASECHK.TRANS64 P2, [R2+URZ+0x38860], R3 ;  /* 0x038860030200a5a7 */ /* 0x000ee4000804007f */
[----:B---3--:R-:W-:Y:S05]  /*d8f0*/  @!P2 BRA `(.L_x_2865) ;  /* 0xfffffffc00f0a947 */ /* 0x008fea000383ffff */
[----:B------:R-:W-:Y:S05]  /*d900*/  BRA `(.L_x_2900) ;  /* 0xffffffe800987947 */ /* 0x000fea000383ffff */
.L_x_2870:
[----:B-1----:R1:W2:Y:S02]  /*d910*/  SYNCS.PHASECHK.TRANS64.TRYWAIT P2, [R2+URZ+0x38840], R3 ;  /* 0x03884003020075a7 */ /* 0x0022a4000804017f */
[----:B--2---:R-:W-:Y:S05]  /*d920*/  @!P2 NANOSLEEP.SYNCS 0x989680 ;  /* 0x009896800000a95d */ /* 0x004fea0003900000 */
[----:B------:R-:W2:Y:S02]  /*d930*/  @!P2 SYNCS.PHASECHK.TRANS64 P2, [R2+URZ+0x38840], R3 ;  /* 0x038840030200a5a7 */ /* 0x000ea4000804007f */
[----:B--2---:R-:W-:Y:S05]  /*d940*/  @!P2 BRA `(.L_x_2870) ;  /* 0xfffffffc00f0a947 */ /* 0x004fea000383ffff */
[----:B------:R-:W-:Y:S05]  /*d950*/  BRA `(.L_x_2901) ;  /* 0xfffffff0000c7947 */ /* 0x000fea000383ffff */
.L_x_2872:
[----:B--2---:R2:W3:Y:S02]  /*d960*/  SYNCS.PHASECHK.TRANS64.TRYWAIT P2, [R2+URZ+0x38860], R3 ;  /* 0x03886003020075a7 */ /* 0x0044e4000804017f */
[----:B---3--:R-:W-:Y:S05]  /*d970*/  @!P2 NANOSLEEP.SYNCS 0x989680 ;  /* 0x009896800000a95d */ /* 0x008fea0003900000 */
[----:B------:R-:W3:Y:S02]  /*d980*/  @!P2 SYNCS.PHASECHK.TRANS64 P2, [R2+URZ+0x38860], R3 ;  /* 0x038860030200a5a7 */ /* 0x000ee4000804007f */
[----:B---3--:R-:W-:Y:S05]  /*d990*/  @!P2 BRA `(.L_x_2872) ;  /* 0xfffffffc00f0a947 */ /* 0x008fea000383ffff */
[----:B------:R-:W-:Y:S05]  /*d9a0*/  BRA `(.L_x_2902) ;  /* 0xfffffff000687947 */ /* 0x000fea000383ffff */
.L_x_2877:
[----:B--2---:R2:W3:Y:S02]  /*d9b0*/  SYNCS.PHASECHK.TRANS64.TRYWAIT P0, [R0+URZ+0x38820], R3 ;  /* 0x03882003000075a7 */ /* 0x0044e4000800017f */
[----:B---3--:R-:W-:Y:S05]  /*d9c0*/  @!P0 NANOSLEEP.SYNCS 0x989680 ;  /* 0x009896800000895d */ /* 0x008fea0003900000 */
[----:B------:R-:W3:Y:S02]  /*d9d0*/  @!P0 SYNCS.PHASECHK.TRANS64 P0, [R0+URZ+0x38820], R3 ;  /* 0x03882003000085a7 */ /* 0x000ee4000800007f */
[----:B---3--:R-:W-:Y:S05]  /*d9e0*/  @!P0 BRA `(.L_x_2877) ;  /* 0xfffffffc00f08947 */ /* 0x008fea000383ffff */
[----:B------:R-:W-:Y:S05]  /*d9f0*/  BRA `(.L_x_2903) ;  /* 0xfffffff400bc7947 */ /* 0x000fea000383ffff */
.L_x_2878:
[----:B------:R-:W3:Y:S01]  /*da00*/  S2R R2, SR_TID.X ;  /* 0x0000000000027919 */ /* 0x000ee20000002100 */
[----:B------:R-:W-:Y:S01]  /*da10*/  BSSY B0, `(.L_x_2904) ;  /* 0x000000a000007945 */ /* 0x000fe20003800000 */
[----:B------:R-:W-:Y:S01]  /*da20*/  IMAD.MOV.U32 R12, RZ, RZ, RZ ;  /* 0x000000ffff0c7224 */ /* 0x000fe200078e00ff */
[----:B------:R-:W-:Y:S01]  /*da30*/  MOV R15, 0xffffffff ;  /* 0xffffffff000f7802 */ /* 0x000fe20000000f00 */
[----:B------:R-:W-:Y:S01]  /*da40*/  IMAD.MOV.U32 R11, RZ, RZ, 0x1f ;  /* 0x0000001fff0b7424 */ /* 0x000fe200078e00ff */
[----:B---3--:R-:W-:-:S04]  /*da50*/  SHF.R.U32.HI R2, RZ, 0x5, R2 ;  /* 0x00000005ff027819 */ /* 0x008fc80000011602 */
[----:B------:R-:W-:-:S04]  /*da60*/  LOP3.LUT R2, R2, 0x3, RZ, 0xc0, !PT ;  /* 0x0000000302027812 */ /* 0x000fc800078ec0ff */
[----:B------:R-:W-:-:S07]  /*da70*/  MOV R13, R2 ;  /* 0x00000002000d7202 */ /* 0x000fce0000000f00 */
[----:B-12---:R-:W-:Y:S05]  /*da80*/  WARPSYNC.COLLECTIVE R15, `(.L_x_2905) ;  /* 0x000000000f087348 */ /* 0x006fea0003c00000 */
[----:B------:R3:W4:Y:S02]  /*da90*/  SHFL.IDX P6, R14, R13, R12, R11 ;  /* 0x0000000c0d0e7389 */ /* 0x00072400000c000b */
[----:B-1234-:R-:W-:Y:S01]  /*daa0*/  ENDCOLLECTIVE ;  /* 0x000000000000791b */ /* 0x01efe20003800000 */
.L_x_2905:
[----:B------:R-:W-:Y:S05]  /*dab0*/  BSYNC B0 ;  /* 0x0000000000007941 */ /* 0x000fea0003800000 */
.L_x_2904:
[----:B------:R-:W-:Y:S05]  /*dac0*/  BRA `(.L_x_2906) ;  /* 0xfffffff400a47947 */ /* 0x000fea000383ffff */
.L_x_2881:
[----:B------:R-:W-:Y:S01]  /*dad0*/  BSSY B1, `(.L_x_2907) ;  /* 0x0000006000017945 */ /* 0x000fe20003800000 */
[----:B------:R-:W-:-:S07]  /*dae0*/  IMAD.MOV.U32 R15, RZ, RZ, -0x1 ;  /* 0xffffffffff0f7424 */ /* 0x000fce00078e00ff */
[----:B-123--:R-:W-:Y:S05]  /*daf0*/  WARPSYNC.COLLECTIVE R15, `(.L_x_2908) ;  /* 0x000000000f0c7348 */ /* 0x00efea0003c00000 */
[----:B------:R-:W-:Y:S02]  /*db00*/  ELECT P6, UR62, PT ;  /* 0x00000000003e782f */ /* 0x000fe400038c0000 */
[----:B------:R-:W-:Y:S01]  /*db10*/  MOV R14, UR62 ;  /* 0x0000003e000e7c02 */ /* 0x000fe20008000f00 */
[----:B-123--:R-:W-:Y:S10]  /*db20*/  ENDCOLLECTIVE ;  /* 0x000000000000791b */ /* 0x00eff40003800000 */
.L_x_2908:
[----:B------:R-:W-:Y:S05]  /*db30*/  BSYNC B1 ;  /* 0x0000000000017941 */ /* 0x000fea0003800000 */
.L_x_2907:
[----:B------:R-:W-:Y:S05]  /*db40*/  BRA `(.L_x_2909) ;  /* 0xfffffff4009c7947 */ /* 0x000fea000383ffff */
.L_x_2882:
[----:B--2---:R2:W3:Y:S02]  /*db50*/  SYNCS.PHASECHK.TRANS64.TRYWAIT P0, [R6+URZ], R5 ;  /* 0x00000005060075a7 */ /* 0x0044e4000800017f */
[----:B---3--:R-:W-:Y:S05]  /*db60*/  @!P0 NANOSLEEP.SYNCS 0x989680 ;  /* 0x009896800000895d */ /* 0x008fea0003900000 */
[----:B------:R-:W3:Y:S02]  /*db70*/  @!P0 SYNCS.PHASECHK.TRANS64 P0, [R6+URZ], R5 ;  /* 0x00000005060085a7 */ /* 0x000ee4000800007f */
[----:B---3--:R-:W-:Y:S05]  /*db80*/  @!P0 BRA `(.L_x_2882) ;  /* 0xfffffffc00f08947 */ /* 0x008fea000383ffff */
[----:B------:R-:W-:Y:S05]  /*db90*/  BRA `(.L_x_2910) ;  /* 0xfffffff400bc7947 */ /* 0x000fea000383ffff */
.L_x_2883:
[----:B---3--:R3:W4:Y:S02]  /*dba0*/  SYNCS.PHASECHK.TRANS64.TRYWAIT P0, [R7+URZ], R2 ;  /* 0x00000002070075a7 */ /* 0x008724000800017f */
[----:B----4-:R-:W-:Y:S05]  /*dbb0*/  @!P0 NANOSLEEP.SYNCS 0x989680 ;  /* 0x009896800000895d */ /* 0x010fea0003900000 */
[----:B------:R-:W4:Y:S02]  /*dbc0*/  @!P0 SYNCS.PHASECHK.TRANS64 P0, [R7+URZ], R2 ;  /* 0x00000002070085a7 */ /* 0x000f24000800007f */
[----:B----4-:R-:W-:Y:S05]  /*dbd0*/  @!P0 BRA `(.L_x_2883) ;  /* 0xfffffffc00f08947 */ /* 0x010fea000383ffff */
[----:B------:R-:W-:Y:S05]  /*dbe0*/  BRA `(.L_x_2911) ;  /* 0xfffffff400b87947 */ /* 0x000fea000383ffff */
.L_x_2884:
[----:B----4-:R4:W1:Y:S02]  /*dbf0*/  SYNCS.PHASECHK.TRANS64.TRYWAIT P0, [R16+URZ], R5 ;  /* 0x00000005100075a7 */ /* 0x010864000800017f */
[----:B-1----:R-:W-:Y:S05]  /*dc00*/  @!P0 NANOSLEEP.SYNCS 0x989680 ;  /* 0x009896800000895d */ /* 0x002fea0003900000 */
[----:B------:R-:W1:Y:S02]  /*dc10*/  @!P0 SYNCS.PHASECHK.TRANS64 P0, [R16+URZ], R5 ;  /* 0x00000005100085a7 */ /* 0x000e64000800007f */
[----:B-1----:R-:W-:Y:S05]  /*dc20*/  @!P0 BRA `(.L_x_2884) ;  /* 0xfffffffc00f08947 */ /* 0x002fea000383ffff */
[----:B------:R-:W-:Y:S05]  /*dc30*/  BRA `(.L_x_2912) ;  /* 0xfffffff400ac7947 */ /* 0x000fea000383ffff */
.L_x_2913:
        /* <DEDUP_REMOVED lines=12> */
.L_x_11941:


//--------------------- .text._ZN7cutlass13device_kernelIN5flash11enable_sm90INS1_16FlashAttnFwdSm90INS1_25CollectiveMainloopFwdSm90ILi2EN4cute5tupleIJNS5_1CILi1EEES8_S8_EEENS6_IJNS7_ILi64EEESA_SA_EEELi512ENS_6half_tEfNS_4arch4Sm90ELb0ELb0ELb0ELb1ELb0ELb0ELb0ELb0ELb0ELb0ELb0ELb0EEENS1_21CollectiveEpilogueFwdINS6_IJSA_NS7_ILi512EEESA_EEES9_SC_SE_Li256ELb1ELb0ELb0ELb0EEENS1_36VarlenDynamicPersistentTileSchedulerILi64ELi64ELi256ELi32ELb0ELb0ELb1ELb0ELb1ELb1EEEEEEEEEvNT_6ParamsE --------------------------
	.section	.text._ZN7cutlass13device_kernelIN5flash11enable_sm90INS1_16FlashAttnFwdSm90INS1_25CollectiveMainloopFwdSm90ILi2EN4cute5tupleIJNS5_1CILi1EEES8_S8_EEENS6_IJNS7_ILi64EEESA_SA_EEELi512ENS_6half_tEfNS_4arch4Sm90ELb0ELb0ELb0ELb1ELb0ELb0ELb0ELb0ELb0ELb0ELb0ELb0EEENS1_21CollectiveEpilogueFwdINS6_IJSA_NS7_ILi512EEESA_EEES9_SC_SE_Li256ELb1ELb0ELb0ELb0EEENS1_36VarlenDynamicPersistentTileSchedulerILi64ELi64ELi256ELi32ELb0ELb0ELb1ELb0ELb1ELb1EEEEEEEEEvNT_6ParamsE,"ax",@progbits
	.align	128
.text._ZN7cutlass13device_kernelIN5flash11enable_sm90INS1_16FlashAttnFwdSm90INS1_25CollectiveMainloopFwdSm90ILi2EN4cute5tupleIJNS5_1CILi1EEES8_S8_EEENS6_IJNS7_ILi64EEESA_SA_EEELi512ENS_6half_tEfNS_4arch4Sm90ELb0ELb0ELb0ELb1ELb0ELb0ELb0ELb0ELb0ELb0ELb0ELb0EEENS1_21CollectiveEpilogueFwdINS6_IJSA_NS7_ILi512EEESA_EEES9_SC_SE_Li256ELb1ELb0ELb0ELb0EEENS1_36VarlenDynamicPersistentTileSchedulerILi64ELi64ELi256ELi32ELb0ELb0ELb1ELb0ELb1ELb1EEEEEEEEEvNT_6ParamsE:
        .type           _ZN7cutlass13device_kernelIN5flash11enable_sm90INS1_16FlashAttnFwdSm90INS1_25CollectiveMainloopFwdSm90ILi2EN4cute5tupleIJNS5_1CILi1EEES8_S8_EEENS6_IJNS7_ILi64EEESA_SA_EEELi512ENS_6half_tEfNS_4arch4Sm90ELb0ELb0ELb0ELb1ELb0ELb0ELb0ELb0ELb0ELb0ELb0ELb0EEENS1_21CollectiveEpilogueFwdINS6_IJSA_NS7_ILi512EEESA_EEES9_SC_SE_Li256ELb1ELb0ELb0ELb0EEENS1_36VarlenDynamicPersistentTileSchedulerILi64ELi64ELi256ELi32ELb0ELb0ELb1ELb0ELb1ELb1EEEEEEEEEvNT_6ParamsE,@function
        .size           _ZN7cutlass13device_kernelIN5flash11enable_sm90INS1_16FlashAttnFwdSm90INS1_25CollectiveMainloopFwdSm90ILi2EN4cute5tupleIJNS5_1CILi1EEES8_S8_EEENS6_IJNS7_ILi64EEESA_SA_EEELi512ENS_6half_tEfNS_4arch4Sm90ELb0ELb0ELb0ELb1ELb0ELb0ELb0ELb0ELb0ELb0ELb0ELb0EEENS1_21CollectiveEpilogueFwdINS6_IJSA_NS7_ILi512EEESA_EEES9_SC_SE_Li256ELb1ELb0ELb0ELb0EEENS1_36VarlenDynamicPersistentTileSchedulerILi64ELi64ELi256ELi32ELb0ELb0ELb1ELb0ELb1ELb1EEEEEEEEEvNT_6ParamsE,(.L_x_11942 - _ZN7cutlass13device_kernelIN5flash11enable_sm90INS1_16FlashAttnFwdSm90INS1_25CollectiveMainloopFwdSm90ILi2EN4cute5tupleIJNS5_1CILi1EEES8_S8_EEENS6_IJNS7_ILi64EEESA_SA_EEELi512ENS_6half_tEfNS_4arch4Sm90ELb0ELb0ELb0ELb1ELb0ELb0ELb0ELb0ELb0ELb0ELb0ELb0EEENS1_21CollectiveEpilogueFwdINS6_IJSA_NS7_ILi512EEESA_EEES9_SC_SE_Li256ELb1ELb0ELb0ELb0EEENS1_36VarlenDynamicPersistentTileSchedulerILi64ELi64ELi256ELi32ELb0ELb0ELb1ELb0ELb1ELb1EEEEEEEEEvNT_6ParamsE)
        .other          _ZN7cutlass13device_kernelIN5flash11enable_sm90INS1_16FlashAttnFwdSm90INS1_25CollectiveMainloopFwdSm90ILi2EN4cute5tupleIJNS5_1CILi1EEES8_S8_EEENS6_IJNS7_ILi64EEESA_SA_EEELi512ENS_6half_tEfNS_4arch4Sm90ELb0ELb0ELb0ELb1ELb0ELb0ELb0ELb0ELb0ELb0ELb0ELb0EEENS1_21CollectiveEpilogueFwdINS6_IJSA_NS7_ILi512EEESA_EEES9_SC_SE_Li256ELb1ELb0ELb0ELb0EEENS1_36VarlenDynamicPersistentTileSchedulerILi64ELi64ELi256ELi32ELb0ELb0ELb1ELb0ELb1ELb1EEEEEEEEEvNT_6ParamsE,@"STO_CUDA_ENTRY STV_DEFAULT"
_ZN7cutlass13device_kernelIN5flash11enable_sm90INS1_16FlashAttnFwdSm90INS1_25CollectiveMainloopFwdSm90ILi2EN4cute5tupleIJNS5_1CILi1EEES8_S8_EEENS6_IJNS7_ILi64EEESA_SA_EEELi512ENS_6half_tEfNS_4arch4Sm90ELb0ELb0ELb0ELb1ELb0ELb0ELb0ELb0ELb0ELb0ELb0ELb0EEENS1_21CollectiveEpilogueFwdINS6_IJSA_NS7_ILi512EEESA_EEES9_SC_SE_Li256ELb1ELb0ELb0ELb0EEENS1_36VarlenDynamicPersistentTileSchedulerILi64ELi64ELi256ELi32ELb0ELb0ELb1ELb0ELb1ELb1EEEEEEEEEvNT_6ParamsE:
        /* <DEDUP_REMOVED lines=21> */
.L_x_2915:
[----:B------:R-:W-:Y:S05]  /*0150*/  BSYNC B0 ;  /* 0x0000000000007941 */ /* 0x000fea0003800000 */
.L_x_2914:
        /* <DEDUP_REMOVED lines=32> */
[----:B0-----:R3:W4:Y:S01]  /*0360*/  SYNCS.EXCH.64 URZ, [UR6+0x28c30], UR4 ;  /* 0x028c3004063f75b2 */ /* 0x0017220008000100 */
[----:B------:R3:W0:Y:S01]  /*0370*/  SYNCS.EXCH.64 URZ, [UR6+0x28c40], UR4 ;  /* 0x028c4004063f75b2 */ /* 0x0006220008000100 */
[----:B------:R3:W0:Y:S01]  /*0380*/  SYNCS.EXCH.64 URZ, [UR6+0x28c38], UR4 ;  /* 0x028c3804063f75b2 */ /* 0x0006220008000100 */
[----:B------:R3:W0:Y:S02]  /*0390*/  SYNCS.EXCH.64 URZ, [UR6+0x28c48], UR4 ;  /* 0x028c4804063f75b2 */ /* 0x0006240008000100 */
[----:B---3--:R-:W-:Y:S01]  /*03a0*/  NOP ;  /* 0x0000000000007918 */ /* 0x008fe20000000000 */
.L_x_2916:
        /* <DEDUP_REMOVED lines=22> */
.L_x_2917:
        /* <DEDUP_REMOVED lines=18> */
.L_x_2918:
        /* <DEDUP_REMOVED lines=22> */
.L_x_2919:
        /* <DEDUP_REMOVED lines=22> */
.L_x_2920:
[----:B------:R-:W-:Y:S01]  /*08f0*/  PLOP3.LUT P0, PT, PT, PT, UP0, 0x80, 0x0 ;  /* 0x000000000000781c */ /* 0x000fe20003f0f008 */
[----:B------:R-:W-:Y:S01]  /*0900*/  UMOV UR36, 0x1 ;  /* 0x0000000100247882 */ /* 0x000fe20000000000 */
[----:B------:R-:W-:Y:S01]  /*0910*/  NOP ;  /* 0x0000000000007918 */ /* 0x000fe20000000000 */
[----:B------:R-:W-:Y:S01]  /*0920*/  USEL UR36, UR36, 0x2, !UP0 ;  /* 0x0000000224247887 */ /* 0x000fe2000c000000 */
[----:B------:R-:W-:Y:S01]  /*0930*/  ULDC.64 UR38, c[0x0][0x208] ;  /* 0x0000820000267ab9 */ /* 0x000fe20000000a00 */
[----:B012-4-:R-:W-:Y:S08]  /*0940*/  BAR.SYNC.DEFER_BLOCKING 0x0 ;  /* 0x0000000000007b1d */ /* 0x017ff00000010000 */
[----:B------:R-:W-:Y:S05]  /*0950*/  @!P0 BRA `(.L_x_2921) ;  /* 0x00000088004c8947 */ /* 0x000fea0003800000 */
.L_x_2922:
[----:B------:R-:W-:-:S08]  /*0960*/  NOP ;  /* 0x0000000000007918 */ /* 0x000fd00000000000 */
[----:B------:R-:W0:Y:S02]  /*0970*/  USETMAXREG.TRY_ALLOC.CTAPOOL UP0, 0xf0 ;  /* 0x000000f0000079c8 */ /* 0x000e240008000600 */
[----:B0-----:R-:W-:-:S13]  /*0980*/  PLOP3.LUT P0, PT, PT, PT, UP0, 0x80, 0x0 ;  /* 0x000000000000781c */ /* 0x001fda0003f0f008 */
[----:B------:R-:W-:Y:S05]  /*0990*/  @!P0 BRA `(.L_x_2922) ;  /* 0xfffffffc00f08947 */ /* 0x000fea000383ffff */
[----:B------:R-:W0:Y:S01]  /*09a0*/  S2R R2, SR_TID.X ;  /* 0x0000000000027919 */ /* 0x000e220000002100 */
[----:B------:R-:W1:Y:S01]  /*09b0*/  S2UR UR4, SR_CgaCtaId ;  /* 0x00000000000479c3 */ /* 0x000e620000008800 */
[----:B------:R-:W-:Y:S02]  /*09c0*/  UMOV UR42, 0x400 ;  /* 0x00000400002a7882 */ /* 0x000fe40000000000 */
[----:B-1----:R-:W-:-:S03]  /*09d0*/  ULEA UR42, UR4, UR42, 0x18 ;  /* 0x0000002a042a7291 */ /* 0x002fc6000f8ec03f */
[----:B------:R-:W-:Y:S01]  /*09e0*/  ULDC UR4, c[0x0][0xc14] ;  /* 0x0003050000047ab9 */ /* 0x000fe20000000800 */
[----:B0-----:R-:W-:-:S04]  /*09f0*/  LOP3.LUT R0, R2, 0xffffff80, RZ, 0xc0, !PT ;  /* 0xffffff8002007812 */ /* 0x001fc800078ec0ff */
[----:B------:R-:W-:-:S13]  /*0a00*/  ISETP.NE.AND P0, PT, R0, 0x80, PT ;  /* 0x000000800000780c */ /* 0x000fda0003f05270 */
[----:B------:R-:W-:Y:S06]  /*0a10*/  @!P0 BAR.ARV 0x8, 0xa0 ;  /* 0x0202800000008b1d */ /* 0x000fec0000002000 */
[----:B------:R-:W-:-:S13]  /*0a20*/  ISETP.GE.U32.AND P0, PT, R2, 0x100, PT ;  /* 0x000001000200780c */ /* 0x000fda0003f06070 */
[----:B------:R-:W-:Y:S08]  /*0a30*/  @P0 BAR.ARV 0xf, 0x100 ;  /* 0x03c4000000000b1d */ /* 0x000ff00000002000 */
[----:B------:R-:W-:Y:S06]  /*0a40*/  BAR.SYNC.DEFER_BLOCKING 0x5, 0x120 ;  /* 0x0144800000007b1d */ /* 0x000fec0000010000 */
[----:B------:R-:W0:Y:S02]  /*0a50*/  LDS.128 R20, [UR42+0x28cd0] ;  /* 0x028cd02aff147984 */ /* 0x000e240008000c00 */
[----:B------:R-:W-:Y:S06]  /*0a60*/  BAR.ARV 0x4, 0x120 ;  /* 0x0104800000007b1d */ /* 0x000fec0000002000 */
[----:B0-----:R-:W-:-:S13]  /*0a70*/  ISETP.GE.AND P0, PT, R23, UR4, PT ;  /* 0x0000000417007c0c */ /* 0x001fda000bf06270 */
[----:B------:R-:W-:Y:S05]  /*0a80*/  @P0 EXIT ;  /* 0x000000000000094d */ /* 0x000fea0003800000 */
[----:B------:R-:W-:Y:S01]  /*0a90*/  VIADD R190, R2, 0xffffff80 ;  /* 0xffffff8002be7836 */ /* 0x000fe20000000000 */
[----:B------:R-:W-:Y:S01]  /*0aa0*/  R2UR UR5, R22 ;  /* 0x00000000160572ca */ /* 0x000fe200000e0000 */
[----:B------:R-:W-:Y:S01]  /*0ab0*/  IMAD.MOV.U32 R185, RZ, RZ, 0x20 ;  /* 0x00000020ffb97424 */ /* 0x000fe200078e00ff */
[----:B------:R-:W-:Y:S02]  /*0ac0*/  ULOP3.LUT UR43, UR36, 0x1, URZ, 0xfc, !UPT ;  /* 0x00000001242b7892 */ /* 0x000fe4000f8efc3f */
[----:B------:R-:W-:Y:S01]  /*0ad0*/  SHF.R.S32.HI R3, RZ, 0x1f, R190 ;  /* 0x0000001fff037819 */ /* 0x000fe200000114be */
[----:B------:R-:W-:Y:S01]  /*0ae0*/  UMOV UR37, URZ ;  /* 0x0000003f00257c82 */ /* 0x000fe20008000000 */
[----:B------:R-:W-:Y:S01]  /*0af0*/  UMOV UR40, URZ ;  /* 0x0000003f00287c82 */ /* 0x000fe20008000000 */
[----:B------:R-:W-:Y:S01]  /*0b00*/  UMOV UR41, URZ ;  /* 0x0000003f00297c82 */ /* 0x000fe20008000000 */
[CC--:B------:R-:W-:Y:S02]  /*0b10*/  LEA.HI R0, R3.reuse, R190.reuse, RZ, 0x4 ;  /* 0x000000be03007211 */ /* 0x0c0fe400078f20ff */
[----:B------:R-:W-:-:S02]  /*0b20*/  LEA.HI R4, R3, R190, RZ, 0x5 ;  /* 0x000000be03047211 */ /* 0x000fc400078f28ff */
[----:B------:R-:W-:Y:S02]  /*0b30*/  SHF.R.S32.HI R11, RZ, 0x4, R0 ;  /* 0x00000004ff0b7819 */ /* 0x000fe40000011400 */
[C---:B------:R-:W-:Y:S02]  /*0b40*/  LOP3.LUT R5, R0.reuse, 0xfffffff0, RZ, 0xc0, !PT ;  /* 0xfffffff000057812 */ /* 0x040fe400078ec0ff */
[--C-:B------:R-:W-:Y:S02]  /*0b50*/  SHF.R.S32.HI R13, RZ, 0x5, R4.reuse ;  /* 0x00000005ff0d7819 */ /* 0x100fe40000011404 */
[----:B------:R-:W-:Y:S01]  /*0b60*/  LEA.HI R2, R0, R11, RZ, 0x1 ;  /* 0x0000000b00027211 */ /* 0x000fe200078f08ff */
[----:B------:R-:W-:Y:S01]  /*0b70*/  IMAD.IADD R7, R190, 0x1, -R5 ;  /* 0x00000001be077824 */ /* 0x000fe200078e0a05 */
[----:B------:R-:W-:Y:S02]  /*0b80*/  SHF.R.S32.HI R4, RZ, 0x1f, R4 ;  /* 0x0000001fff047819 */ /* 0x000fe40000011404 */
[----:B------:R-:W-:-:S02]  /*0b90*/  LEA.HI R9, R3, R190, RZ, 0x7 ;  /* 0x000000be03097211 */ /* 0x000fc400078f38ff */
[----:B------:R-:W-:Y:S02]  /*0ba0*/  LOP3.LUT R2, R2, 0x1ffffffe, RZ, 0xc0, !PT ;  /* 0x1ffffffe02027812 */ /* 0x000fe400078ec0ff */
[----:B------:R-:W-:Y:S02]  /*0bb0*/  LEA.HI R4, R4, R13, RZ, 0x2 ;  /* 0x0000000d04047211 */ /* 0x000fe400078f10ff */
[----:B------:R-:W-:Y:S01]  /*0bc0*/  SHF.R.S32.HI R0, RZ, 0x1f, R7 ;  /* 0x0000001fff007819 */ /* 0x000fe20000011407 */
[----:B------:R-:W-:Y:S01]  /*0bd0*/  IMAD.IADD R11, R11, 0x1, -R2 ;  /* 0x000000010b0b7824 */ /* 0x000fe200078e0a02 */
[----:B------:R-:W-:Y:S02]  /*0be0*/  LOP3.LUT R5, R9, 0xffffff80, RZ, 0xc0, !PT ;  /* 0xffffff8009057812 */ /* 0x000fe400078ec0ff */
[----:B------:R-:W-:Y:S01]  /*0bf0*/  LOP3.LUT R4, R4, 0x3ffffc, RZ, 0xc0, !PT ;  /* 0x003ffffc04047812 */ /* 0x000fe200078ec0ff */
[----:B------:R-:W-:Y:S01]  /*0c00*/  IMAD.SHL.U32 R11, R11, 0x8, RZ ;  /* 0x000000080b0b7824 */ /* 0x000fe200078e00ff */
[----:B------:R-:W-:Y:S01]  /*0c10*/  SHF.R.S32.HI R188, RZ, 0x7, R9 ;  /* 0x00000007ffbc7819 */ /* 0x000fe20000011409 */
[----:B------:R-:W-:Y:S01]  /*0c20*/  IMAD.IADD R5, R190, 0x1, -R5 ;  /* 0x00000001be057824 */ /* 0x000fe200078e0a05 */
[-C--:B------:R-:W-:Y:S01]  /*0c30*/  LEA.HI R2, R0, R7.reuse, RZ, 0x3 ;  /* 0x0000000700027211 */ /* 0x080fe200078f18ff */
[----:B------:R-:W-:Y:S01]  /*0c40*/  IMAD.IADD R6, R13, 0x1, -R4 ;  /* 0x000000010d067824 */ /* 0x000fe200078e0a04 */
[----:B------:R-:W-:-:S02]  /*0c50*/  LEA R15, R188, R7, 0x8 ;  /* 0x00000007bc0f7211 */ /* 0x000fc400078e40ff */
[C---:B------:R-:W-:Y:S01]  /*0c60*/  LOP3.LUT R4, R2.reuse, 0xfffffff8, RZ, 0xc0, !PT ;  /* 0xfffffff802047812 */ /* 0x040fe200078ec0ff */
[----:B------:R-:W-:Y:S01]  /*0c70*/  IMAD.SHL.U32 R8, R2, 0x40, RZ ;  /* 0x0000004002087824 */ /* 0x000fe200078e00ff */
[----:B------:R-:W-:Y:S01]  /*0c80*/  SHF.R.S32.HI R0, RZ, 0x1f, R5 ;  /* 0x0000001fff007819 */ /* 0x000fe20000011405 */
[----:B------:R-:W-:Y:S01]  /*0c90*/  IMAD R12, R6, 0x10, R15 ;  /* 0x00000010060c7824 */ /* 0x000fe200078e020f */
[----:B------:R-:W-:Y:S01]  /*0ca0*/  LEA.HI R3, R3, R190, RZ, 0x3 ;  /* 0x000000be03037211 */ /* 0x000fe200078f18ff */
[----:B------:R-:W-:Y:S01]  /*0cb0*/  IMAD.IADD R6, R7, 0x1, -R4 ;  /* 0x0000000107067824 */ /* 0x000fe200078e0a04 */
[----:B------:R-:W-:Y:S01]  /*0cc0*/  LEA.HI R2, R0, R5, RZ, 0x2 ;  /* 0x0000000500027211 */ /* 0x000fe200078f10ff */
[----:B------:R-:W-:Y:S01]  /*0cd0*/  IMAD.U32 R189, R12, 0x40, R11 ;  /* 0x000000400cbd7824 */ /* 0x000fe200078e000b */
[----:B------:R-:W-:Y:S01]  /*0ce0*/  LOP3.LUT R10, R8, 0x7ffffe00, RZ, 0xc0, !PT ;  /* 0x7ffffe00080a7812 */ /* 0x000fe200078ec0ff */
[----:B------:R-:W-:Y:S01]  /*0cf0*/  IMAD.SHL.U32 R8, R6, 0x40, RZ ;  /* 0x0000004006087824 */ /* 0x000fe200078e00ff */
[----:B------:R-:W-:-:S02]  /*0d00*/  SHF.R.S32.HI R4, RZ, 0x2, R2 ;  /* 0x00000002ff047819 */ /* 0x000fc40000011402 */
[----:B------:R-:W-:Y:S02]  /*0d10*/  SHF.R.S32.HI R7, RZ, 0x1f, R2 ;  /* 0x0000001fff077819 */ /* 0x000fe40000011402 */
[----:B------:R-:W-:Y:S02]  /*0d20*/  LOP3.LUT R8, R8, 0x1c0, RZ, 0xc0, !PT ;  /* 0x000001c008087812 */ /* 0x000fe400078ec0ff */
[----:B------:R-:W-:Y:S02]  /*0d30*/  LEA.HI R7, R7, R4, RZ, 0x3 ;  /* 0x0000000407077211 */ /* 0x000fe400078f18ff */
[----:B------:R-:W-:Y:S02]  /*0d40*/  LOP3.LUT R11, R8, 0x8, R11, 0xf8, !PT ;  /* 0x00000008080b7812 */ /* 0x000fe400078ef80b */
[----:B------:R-:W-:Y:S02]  /*0d50*/  SHF.R.U32.HI R8, RZ, 0x3, R8 ;  /* 0x00000003ff087819 */ /* 0x000fe40000011608 */
[----:B------:R-:W-:-:S02]  /*0d60*/  LEA.HI R0, R0, R5, RZ, 0x5 ;  /* 0x0000000500007211 */ /* 0x000fc400078f28ff */
[----:B------:R-:W-:Y:S02]  /*0d70*/  LOP3.LUT R7, R7, 0xfffffff8, RZ, 0xc0, !PT ;  /* 0xfffffff807077812 */ /* 0x000fe400078ec0ff */
[----:B------:R-:W-:Y:S02]  /*0d80*/  LEA R10, R13, R10, 0xa ;  /* 0x0000000a0d0a7211 */ /* 0x000fe400078e50ff */
[----:B------:R-:W-:Y:S01]  /*0d90*/  LOP3.LUT R11, R11, R8, RZ, 0x3c, !PT ;  /* 0x000000080b0b7212 */ /* 0x000fe200078e3cff */
[----:B------:R-:W-:Y:S01]  /*0da0*/  IMAD.IADD R7, R4, 0x1, -R7 ;  /* 0x0000000104077824 */ /* 0x000fe200078e0a07 */
[----:B------:R-:W-:Y:S02]  /*0db0*/  SHF.R.S32.HI R0, RZ, 0x5, R0 ;  /* 0x00000005ff007819 */ /* 0x000fe40000011400 */
[----:B------:R-:W-:Y:S02]  /*0dc0*/  R2P PR, R6, 0x6 ;  /* 0x0000000606007804 */ /* 0x000fe40000000000 */
[----:B------:R-:W-:Y:S01]  /*0dd0*/  IADD3 R10, R10, R11, RZ ;  /* 0x0000000b0a0a7210 */ /* 0x000fe20007ffe0ff */
[----:B------:R-:W-:Y:S01]  /*0de0*/  IMAD R16, R0, 0x10, R7 ;  /* 0x0000001000107824 */ /* 0x000fe200078e0207 */
[----:B------:R-:W-:Y:S01]  /*0df0*/  LEA.HI R9, R9, R188, RZ, 0x1 ;  /* 0x000000bc09097211 */ /* 0x000fe200078f08ff */
[----:B------:R-:W-:Y:S01]  /*0e00*/  IMAD.MOV.U32 R7, RZ, RZ, R23 ;  /* 0x000000ffff077224 */ /* 0x000fe200078e0017 */
[----:B------:R-:W-:-:S02]  /*0e10*/  LEA R23, R10, UR42, 0x1 ;  /* 0x0000002a0a177c11 */ /* 0x000fc4000f8e08ff */
[----:B------:R-:W-:Y:S02]  /*0e20*/  LOP3.LUT R2, R2, 0x7ffffffc, RZ, 0xc0, !PT ;  /* 0x7ffffffc02027812 */ /* 0x000fe400078ec0ff */
[----:B------:R-:W-:Y:S01]  /*0e30*/  LOP3.LUT R11, R3, 0x1ffffff8, RZ, 0xc0, !PT ;  /* 0x1ffffff8030b7812 */ /* 0x000fe200078ec0ff */
[----:B------:R-:W-:Y:S01]  /*0e40*/  VIADD R186, R23, 0x26800 ;  /* 0x0002680017ba7836 */ /* 0x000fe20000000000 */
[----:B------:R-:W-:Y:S01]  /*0e50*/  LOP3.LUT R9, R9, 0xfffffe, RZ, 0xc0, !PT ;  /* 0x00fffffe09097812 */ /* 0x000fe200078ec0ff */
[----:B------:R-:W-:Y:S01]  /*0e60*/  IMAD.IADD R17, R5, 0x1, -R2 ;  /* 0x0000000105117824 */ /* 0x000fe200078e0a02 */
[----:B------:R-:W-:Y:S01]  /*0e70*/  IADD3 R184, R23, 0x26840, RZ ;  /* 0x0002684017b87810 */ /* 0x000fe20007ffe0ff */
[----:B------:R-:W-:Y:S01]  /*0e80*/  IMAD.IADD R2, R190, 0x1, -R11 ;  /* 0x00000001be027824 */ /* 0x000fe200078e0a0b */
[----:B------:R-:W-:Y:S01]  /*0e90*/  SEL R185, R185, 0xffffffe0, !P1 ;  /* 0xffffffe0b9b97807 */ /* 0x000fe20004800000 */
[----:B------:R-:W-:Y:S01]  /*0ea0*/  IMAD.IADD R9, R188, 0x1, -R9 ;  /* 0x00000001bc097824 */ /* 0x000fe200078e0a09 */
[----:B------:R-:W-:Y:S01]  /*0eb0*/  SHF.R.S32.HI R18, RZ, 0x3, R3 ;  /* 0x00000003ff127819 */ /* 0x000fe20000011403 */
[C---:B------:R-:W-:Y:S01]  /*0ec0*/  @P2 VIADD R184, R186.reuse, 0xffffffc0 ;  /* 0xffffffc0bab82836 */ /* 0x040fe20000000000 */
[----:B------:R-:W-:Y:S01]  /*0ed0*/  IADD3 R186, R186, R185, RZ ;  /* 0x000000b9baba7210 */ /* 0x000fe20007ffe0ff */
[----:B------:R-:W-:-:S02]  /*0ee0*/  IMAD.MOV.U32 R5, RZ, RZ, R21 ;  /* 0x000000ffff057224 */ /* 0x000fc400078e0015 */
[----:B------:R-:W-:Y:S02]  /*0ef0*/  IMAD.SHL.U32 R2, R2, 0x8, RZ ;  /* 0x0000000802027824 */ /* 0x000fe400078e00ff */
[----:B------:R-:W-:Y:S02]  /*0f00*/  IMAD.SHL.U32 R22, R9, 0x100, RZ ;  /* 0x0000010009167824 */ /* 0x000fe400078e00ff */
[----:B------:R-:W-:Y:S02]  /*0f10*/  IMAD.SHL.U32 R17, R17, 0x2, RZ ;  /* 0x0000000211117824 */ /* 0x000fe400078e00ff */
[----:B------:R-:W-:-:S07]  /*0f20*/  IMAD.IADD R185, R185, 0x1, R184 ;  /* 0x00000001b9b97824 */ /* 0x000fce00078e02b8 */
.L_x_2966:
[----:B0-2---:R-:W0:Y:S01]  /*0f30*/  LDC.64 R8, c[0x0][0xc60] ;  /* 0x00031800ff087b82 */ /* 0x005e220000000a00 */
[----:B------:R-:W-:Y:S01]  /*0f40*/  ULDC.64 UR6, c[0x0][0xa28] ;  /* 0x00028a0000067ab9 */ /* 0x000fe20000000a00 */
[----:B------:R-:W-:Y:S01]  /*0f50*/  ULDC.64 UR8, c[0x0][0xa20] ;  /* 0x0002880000087ab9 */ /* 0x000fe20000000a00 */
[----:B------:R-:W-:Y:S01]  /*0f60*/  IMAD.MOV.U32 R3, RZ, RZ, RZ ;  /* 0x000000ffff037224 */ /* 0x000fe200078e00ff */
[----:B------:R-:W-:Y:S01]  /*0f70*/  ULDC UR4, c[0x0][0x404] ;  /* 0x0001010000047ab9 */ /* 0x000fe20000000800 */
[----:B0-----:R-:W-:-:S06]  /*0f80*/  IMAD.WIDE R6, R7, 0x4, R8 ;  /* 0x0000000407067825 */ /* 0x001fcc00078e0208 */
[----:B------:R-:W2:Y:S01]  /*0f90*/  LDG.E R6, desc[UR38][R6.64] ;  /* 0x0000002606067981 */ /* 0x000ea2000c1e1900 */
[----:B------:R-:W-:-:S04]  /*0fa0*/  UISETP.NE.U32.AND UP0, UPT, UR6, URZ, UPT ;  /* 0x0000003f0600728c */ /* 0x000fc8000bf05070 */
[----:B------:R-:W-:-:S06]  /*0fb0*/  UISETP.NE.AND.EX UP0, UPT, UR7, URZ, UPT, UP0 ;  /* 0x0000003f0700728c */ /* 0x000fcc000bf05300 */
[----:B------:R-:W-:Y:S02]  /*0fc0*/  PLOP3.LUT P0, PT, PT, PT, UP0, 0x80, 0x0 ;  /* 0x000000000000781c */ /* 0x000fe40003f0f008 */
[----:B--2---:R-:W-:-:S13]  /*0fd0*/  R2UR UR44, R6 ;  /* 0x00000000062c72ca */ /* 0x004fda00000e0000 */
[----:B------:R-:W-:Y:S02]  /*0fe0*/  USHF.R.S32.HI UR45, URZ, 0x1f, UR44 ;  /* 0x0000001f3f2d7899 */ /* 0x000fe4000801142c */
[----:B------:R-:W-:-:S04]  /*0ff0*/  @UP0 ULEA UR6, UP1, UR44, UR6, 0x2 ;  /* 0x000000062c060291 */ /* 0x000fc8000f82103f */
[----:B------:R-:W-:Y:S02]  /*1000*/  @UP0 ULEA.HI.X UR7, UR44, UR7, UR45, 0x2, UP1 ;  /* 0x000000072c070291 */ /* 0x000fe400088f142d */
[----:B------:R-:W-:Y:S01]  /*1010*/  UISETP.NE.U32.AND UP0, UPT, UR8, URZ, UPT ;  /* 0x0000003f0800728c */ /* 0x000fe2000bf05070 */
[----:B------:R-:W-:-:S03]  /*1020*/  IMAD.U32 R8, RZ, RZ, UR6 ;  /* 0x00000006ff087e24 */ /* 0x000fc6000f8e00ff */
[----:B------:R-:W-:Y:S01]  /*1030*/  IMAD.U32 R9, RZ, RZ, UR7 ;  /* 0x00000007ff097e24 */ /* 0x000fe2000f8e00ff */
[----:B------:R-:W-:Y:S01]  /*1040*/  ULDC.64 UR6, c[0x0][0x3f8] ;  /* 0x0000fe0000067ab9 */ /* 0x000fe20000000a00 */
[----:B------:R-:W-:Y:S02]  /*1050*/  UISETP.NE.AND.EX UP0, UPT, UR9, URZ, UPT, UP0 ;  /* 0x0000003f0900728c */ /* 0x000fe4000bf05300 */
[----:B------:R-:W-:Y:S01]  /*1060*/  UISETP.NE.U32.AND UP1, UPT, UR6, URZ, UPT ;  /* 0x0000003f0600728c */ /* 0x000fe2000bf25070 */
[----:B------:R0:W5:Y:S03]  /*1070*/  @P0 LDG.E R3, desc[UR38][R8.64] ;  /* 0x0000002608030981 */ /* 0x000166000c1e1900 */
[----:B------:R-:W-:Y:S01]  /*1080*/  UISETP.NE.AND.EX UP1, UPT, UR7, URZ, UPT, UP1 ;  /* 0x0000003f0700728c */ /* 0x000fe2000bf25310 */
[----:B------:R-:W-:Y:S02]  /*1090*/  PLOP3.LUT P0, PT, PT, PT, UP0, 0x80, 0x0 ;  /* 0x000000000000781c */ /* 0x000fe40003f0f008 */
[----:B------:R-:W-:Y:S01]  /*10a0*/  ULDC UR7, c[0x0][0x2e0] ;  /* 0x0000b80000077ab9 */ /* 0x000fe20000000800 */
[----:B------:R-:W-:-:S02]  /*10b0*/  USEL UR4, UR4, 0x1, UP1 ;  /* 0x0000000104047887 */ /* 0x000fc40008800000 */
[----:B------:R-:W-:Y:S02]  /*10c0*/  @UP0 ULEA UR6, UP1, UR44, UR8, 0x2 ;  /* 0x000000082c060291 */ /* 0x000fe4000f82103f */
[----:B------:R-:W-:Y:S02]  /*10d0*/  UIMAD UR4, UR4, UR7, URZ ;  /* 0x00000007040472a4 */ /* 0x000fe4000f8e023f */
[----:B------:R-:W-:Y:S02]  /*10e0*/  @UP0 ULEA.HI.X UR7, UR44, UR9, UR45, 0x2, UP1 ;  /* 0x000000092c070291 */ /* 0x000fe400088f142d */
[----:B------:R-:W-:Y:S02]  /*10f0*/  MOV R6, UR6 ;  /* 0x0000000600067c02 */ /* 0x000fe40008000f00 */
[----:B------:R-:W-:Y:S02]  /*1100*/  IMAD.U32 R152, RZ, RZ, UR4 ;  /* 0x00000004ff987e24 */ /* 0x000fe4000f8e00ff */
[----:B------:R-:W-:-:S05]  /*1110*/  IMAD.U32 R7, RZ, RZ, UR7 ;  /* 0x00000007ff077e24 */ /* 0x000fca000f8e00ff */
[----:B------:R0:W5:Y:S01]  /*1120*/  @P0 LDG.E R152, desc[UR38][R6.64] ;  /* 0x0000002606980981 */ /* 0x000162000c1e1900 */
[----:B------:R-:W-:Y:S01]  /*1130*/  UMOV UR46, UR5 ;  /* 0x00000005002e7c82 */ /* 0x000fe20008000000 */
[----:B-1-3--:R-:W-:Y:S05]  /*1140*/  @P0 BRA `(.L_x_2923) ;  /* 0x00000000002c0947 */ /* 0x00afea0003800000 */
[----:B------:R-:W-:Y:S02]  /*1150*/  ULDC.64 UR4, c[0x0][0xa08] ;  /* 0x0002820000047ab9 */ /* 0x000fe40000000a00 */
[----:B------:R-:W-:-:S04]  /*1160*/  ISETP.NE.U32.AND P0, PT, RZ, UR4, PT ;  /* 0x00000004ff007c0c */ /* 0x000fc8000bf05070 */
[----:B------:R-:W-:-:S13]  /*1170*/  ISETP.NE.AND.EX P0, PT, RZ, UR5, PT, P0 ;  /* 0x00000005ff007c0c */ /* 0x000fda000bf05300 */
[----:B------:R-:W-:Y:S05]  /*1180*/  @!P0 BRA `(.L_x_2923) ;  /* 0x00000000001c8947 */ /* 0x000fea0003800000 */
[----:B------:R-:W-:Y:S02]  /*1190*/  ULDC.64 UR4, c[0x0][0xa08] ;  /* 0x0002820000047ab9 */ /* 0x000fe40000000a00 */
[----:B------:R-:W-:-:S06]  /*11a0*/  UIMAD.WIDE UR4, UR44, 0x4, UR4 ;  /* 0x000000042c0478a5 */ /* 0x000fcc000f8e0204 */
[----:B0-----:R-:W-:Y:S02]  /*11b0*/  IMAD.U32 R6, RZ, RZ, UR4 ;  /* 0x00000004ff067e24 */ /* 0x001fe4000f8e00ff */
[----:B------:R-:W-:-:S05]  /*11c0*/  IMAD.U32 R7, RZ, RZ, UR5 ;  /* 0x00000005ff077e24 */ /* 0x000fca000f8e00ff */
[----:B-----5:R-:W2:Y:S04]  /*11d0*/  LDG.E R152, desc[UR38][R6.64] ;  /* 0x0000002606987981 */ /* 0x020ea8000c1e1900 */
[----:B------:R-:W2:Y:S02]  /*11e0*/  LDG.E R9, desc[UR38][R6.64+0x4] ;  /* 0x0000042606097981 */ /* 0x000ea4000c1e1900 */
[----:B--2---:R-:W-:-:S07]  /*11f0*/  IMAD.IADD R152, R9, 0x1, -R152 ;  /* 0x0000000109987824 */ /* 0x004fce00078e0a98 */
.L_x_2923:
[----:B------:R-:W-:Y:S01]  /*1200*/  UISETP.NE.AND UP0, UPT, UR47, 0x1, UPT ;  /* 0x000000012f00788c */ /* 0x000fe2000bf05270 */
[----:B-----5:R-:W-:Y:S01]  /*1210*/  IMAD.IADD R152, R152, 0x1, -R3 ;  /* 0x0000000198987824 */ /* 0x020fe200078e0a03 */
[----:B------:R-:W-:Y:S01]  /*1220*/  CS2R R32, SRZ ;  /* 0x0000000000207805 */ /* 0x000fe2000001ff00 */
[----:B------:R-:W-:Y:S01]  /*1230*/  IMAD.MOV.U32 R187, RZ, RZ, R5 ;  /* 0x000000ffffbb7224 */ /* 0x000fe200078e0005 */
[----:B------:R-:W-:Y:S02]  /*1240*/  CS2R R36, SRZ ;  /* 0x0000000000247805 */ /* 0x000fe4000001ff00 */
[----:B------:R-:W-:Y:S02]  /*1250*/  CS2R R150, SRZ ;  /* 0x0000000000967805 */ /* 0x000fe4000001ff00 */
[----:B------:R-:W-:Y:S02]  /*1260*/  PLOP3.LUT P0, PT, PT, PT, UP0, 0x80, 0x0 ;  /* 0x000000000000781c */ /* 0x000fe40003f0f008 */
[----:B------:R-:W-:-:S02]  /*1270*/  CS2R R148, SRZ ;  /* 0x0000000000947805 */ /* 0x000fc4000001ff00 */
[----:B------:R-:W-:Y:S02]  /*1280*/  IADD3 R0, R152, 0x3f, RZ ;  /* 0x0000003f98007810 */ /* 0x000fe40007ffe0ff */
[----:B------:R-:W-:Y:S02]  /*1290*/  CS2R R146, SRZ ;  /* 0x0000000000927805 */ /* 0x000fe4000001ff00 */
[----:B------:R-:W-:Y:S02]  /*12a0*/  CS2R R144, SRZ ;  /* 0x0000000000907805 */ /* 0x000fe4000001ff00 */
[----:B------:R-:W-:Y:S02]  /*12b0*/  CS2R R142, SRZ ;  /* 0x00000000008e7805 */ /* 0x000fe4000001ff00 */
[----:B------:R-:W-:Y:S02]  /*12c0*/  SHF.R.S32.HI R3, RZ, 0x1f, R0 ;  /* 0x0000001fff037819 */ /* 0x000fe40000011400 */
[----:B------:R-:W-:-:S02]  /*12d0*/  CS2R R140, SRZ ;  /* 0x00000000008c7805 */ /* 0x000fc4000001ff00 */
[----:B------:R-:W-:Y:S02]  /*12e0*/  CS2R R138, SRZ ;  /* 0x00000000008a7805 */ /* 0x000fe4000001ff00 */
[----:B------:R-:W-:Y:S02]  /*12f0*/  CS2R R136, SRZ ;  /* 0x0000000000887805 */ /* 0x000fe4000001ff00 */
[----:B------:R-:W-:Y:S01]  /*1300*/  LEA.HI R3, R3, R0, RZ, 0x6 ;  /* 0x0000000003037211 */ /* 0x000fe200078f30ff */
[----:B------:R-:W-:Y:S01]  /*1310*/  IMAD.MOV.U32 R178, RZ, RZ, RZ ;  /* 0x000000ffffb27224 */ /* 0x000fe200078e00ff */
        /* <DEDUP_REMOVED lines=55> */
[----:B0-----:R-:W-:-:S02]  /*1690*/  CS2R R8, SRZ ;  /* 0x0000000000087805 */ /* 0x001fc4000001ff00 */
[----:B------:R-:W-:Y:S01]  /*16a0*/  SHF.R.S32.HI R169, RZ, 0x6, R3 ;  /* 0x00000006ffa97819 */ /* 0x000fe20000011403 */
[----:B------:R-:W-:Y:S06]  /*16b0*/  @!P0 BRA `(.L_x_2924) ;  /* 0x0000001800508947 */ /* 0x000fec0003800000 */
[----:B------:R-:W-:Y:S02]  /*16c0*/  ISETP.GE.AND P1, PT, R152, 0x1, PT ;  /* 0x000000019800780c */ /* 0x000fe40003f26270 */
[----:B------:R-:W-:-:S11]  /*16d0*/  PLOP3.LUT P0, PT, PT, PT, PT, 0x80, 0x0 ;  /* 0x000000000000781c */ /* 0x000fd60003f0f070 */
[----:B------:R-:W-:Y:S05]  /*16e0*/  @!P1 BRA `(.L_x_2925) ;  /* 0x0000005000b89947 */ /* 0x000fea0003800000 */
[----:B------:R-:W0:Y:S01]  /*16f0*/  SHFL.IDX PT, R0, R188, RZ, 0x1f ;  /* 0x00001fffbc007589 */ /* 0x000e2200000e0000 */
[----:B------:R-:W-:-:S06]  /*1700*/  UISETP.NE.AND UP0, UPT, UR43, 0x3, UPT ;  /* 0x000000032b00788c */ /* 0x000fcc000bf05270 */
[----:B------:R-:W-:Y:S02]  /*1710*/  PLOP3.LUT P0, PT, PT, PT, UP0, 0x80, 0x0 ;  /* 0x000000000000781c */ /* 0x000fe40003f0f008 */
[----:B0-----:R-:W-:-:S13]  /*1720*/  R2UR UR4, R0 ;  /* 0x00000000000472ca */ /* 0x001fda00000e0000 */
        /* <DEDUP_REMOVED lines=10> */
.L_x_2926:
[----:B------:R-:W-:Y:S01]  /*17d0*/  ULEA UR16, UR41, UR42, 0x3 ;  /* 0x0000002a29107291 */ /* 0x000fe2000f8e183f */
[----:B------:R-:W-:-:S04]  /*17e0*/  MOV R0, UR40 ;  /* 0x0000002800007c02 */ /* 0x000fc80008000f00 */
[----:B------:R-:W-:-:S04]  /*17f0*/  SHF.L.U32 R0, R0, 0x1f, RZ ;  /* 0x0000001f00007819 */ /* 0x000fc800000006ff */
[----:B------:R-:W0:Y:S02]  /*1800*/  SYNCS.PHASECHK.TRANS64.TRYWAIT P0, [UR16+0x28c50], R0 ;  /* 0x028c5000ff0075a7 */ /* 0x000e240008000150 */
[----:B0-----:R-:W-:Y:S05]  /*1810*/  @!P0 BRA `(.L_x_2927) ;  /* 0x000000c400908947 */ /* 0x001fea0003800000 */
.L_x_3050:
[----:B------:R-:W-:Y:S01]  /*1820*/  BAR.SYNC.DEFER_BLOCKING 0xe, 0x100 ;  /* 0x0384000000007b1d */ /* 0x000fe20000010000 */
[----:B------:R-:W-:Y:S01]  /*1830*/  UIADD3 UR4, UR42, 0x26800, URZ ;  /* 0x000268002a047890 */ /* 0x000fe2000fffe03f */
[----:B0-----:R-:W-:Y:S01]  /*1840*/  IMAD.U32 R0, RZ, RZ, UR16 ;  /* 0x00000010ff007e24 */ /* 0x001fe2000f8e00ff */
[----:B------:R-:W-:Y:S02]  /*1850*/  ULEA UR12, UR41, UR20, 0xc ;  /* 0x00000014290c7291 */ /* 0x000fe4000f8e603f */
[----:B------:R-:W-:Y:S01]  /*1860*/  USHF.R.U32.HI UR4, URZ, 0x4, UR4 ;  /* 0x000000043f047899 */ /* 0x000fe20008011604 */
[----:B------:R-:W-:Y:S01]  /*1870*/  UMOV UR7, 0x40000040 ;  /* 0x4000004000077882 */ /* 0x000fe20000000000 */
[----:B------:R-:W-:Y:S02]  /*1880*/  UMOV UR5, 0x40000040 ;  /* 0x4000004000057882 */ /* 0x000fe40000000000 */
[----:B------:R-:W-:Y:S01]  /*1890*/  ULOP3.LUT UR4, UR4, 0x3fff, URZ, 0xc0, !UPT ;  /* 0x00003fff04047892 */ /* 0x000fe2000f8ec03f */
[----:B------:R-:W0:Y:S01]  /*18a0*/  S2R R3, SR_TID.X ;  /* 0x0000000000037919 */ /* 0x000e220000002100 */
        /* <DEDUP_REMOVED lines=9> */
[----:B------:R-:W-:-:S06]  /*1940*/  WARPGROUP.ARRIVE ;  /* 0x00000000000079c5 */ /* 0x000fcc0000000000 */
[----:B------:R-:W-:Y:S01]  /*1950*/  HGMMA.64x256x16.F32 R24, gdesc[UR4].tnspB, RZ, !UPT, gsb0 ;  /* 0x43e00000041879f0 */ /* 0x000fe2000c0008ff */
[----:B------:R-:W-:Y:S02]  /*1960*/  UIADD3 UR6, UR12, 0x80, URZ ;  /* 0x000000800c067890 */ /* 0x000fe4000fffe03f */
[----:B------:R-:W-:Y:S01]  /*1970*/  UIADD3 UR4, UR13, 0x2, URZ ;  /* 0x000000020d047890 */ /* 0x000fe2000fffe03f */
[----:B------:R-:W-:Y:S01]  /*1980*/  UMOV UR7, 0x40000040 ;  /* 0x4000004000077882 */ /* 0x000fe20000000000 */
[----:B------:R-:W-:Y:S01]  /*1990*/  UMOV UR5, 0x40000040 ;  /* 0x4000004000057882 */ /* 0x000fe20000000000 */
[----:B------:R-:W-:-:S03]  /*19a0*/  UIADD3 UR12, UR13, 0x6, URZ ;  /* 0x000000060d0c7890 */ /* 0x000fc6000fffe03f */
[----:B------:R-:W-:Y:S01]  /*19b0*/  UMOV UR13, 0x40000040 ;  /* 0x40000040000d7882 */ /* 0x000fe20000000000 */
[----:B0-----:R-:W-:-:S04]  /*19c0*/  LOP3.LUT R3, R3, 0x7f, RZ, 0xc0, !PT ;  /* 0x0000007f03037812 */ /* 0x001fc800078ec0ff */
[----:B------:R-:W-:-:S13]  /*19d0*/  ISETP.NE.AND P0, PT, R3, RZ, PT ;  /* 0x000000ff0300720c */ /* 0x000fda0003f05270 */
        /* <DEDUP_REMOVED lines=16> */
[----:B------:R-:W-:-:S13]  /*1ae0*/  ISETP.GE.AND P0, PT, R152, 0x41, PT ;  /* 0x000000419800780c */ /* 0x000fda0003f06270 */
[----:B0-----:R-:W-:Y:S05]  /*1af0*/  @!P0 BRA `(.L_x_2928) ;  /* 0x0000000c00008947 */ /* 0x001fea0003800000 */
[----:B------:R-:W-:-:S07]  /*1b00*/  VIADD R169, R169, 0xfffffffe ;  /* 0xfffffffea9a97836 */ /* 0x000fce0000000000 */
.L_x_2933:
[----:B------:R-:W-:Y:S01]  /*1b10*/  BAR.SYNC.DEFER_BLOCKING 0xe, 0x100 ;  /* 0x0384000000007b1d */ /* 0x000fe20000010000 */
[----:B------:R-:W-:Y:S01]  /*1b20*/  IMAD.U32 R3, RZ, RZ, UR41 ;  /* 0x00000029ff037e24 */ /* 0x000fe2000f8e00ff */
[----:B------:R-:W-:Y:S01]  /*1b30*/  UISETP.NE.AND UP1, UPT, UR43, 0x3, UPT ;  /* 0x000000032b00788c */ /* 0x000fe2000bf25270 */
[----:B------:R-:W-:Y:S01]  /*1b40*/  ISETP.GT.AND P1, PT, R169, RZ, PT ;  /* 0x000000ffa900720c */ /* 0x000fe20003f24270 */
[----:B------:R-:W-:Y:S01]  /*1b50*/  UIADD3 UR41, UR41, 0x1, URZ ;  /* 0x0000000129297890 */ /* 0x000fe2000fffe03f */
[----:B0-----:R-:W-:Y:S01]  /*1b60*/  IMAD R0, R3, 0x40, R16 ;  /* 0x0000004003007824 */ /* 0x001fe200078e0210 */
[----:B------:R-:W-:Y:S02]  /*1b70*/  IADD3 R169, R169, -0x1, RZ ;  /* 0xffffffffa9a97810 */ /* 0x000fe40007ffe0ff */
[----:B------:R-:W-:Y:S01]  /*1b80*/  PLOP3.LUT P2, PT, PT, PT, UP1, 0x80, 0x0 ;  /* 0x000000000000781c */ /* 0x000fe20003f4f018 */
[----:B------:R-:W-:Y:S01]  /*1b90*/  UISETP.NE.AND UP0, UPT, UR41, 0x2, UPT ;  /* 0x000000022900788c */ /* 0x000fe2000bf05270 */
[----:B------:R-:W-:-:S03]  /*1ba0*/  LEA R0, R0, UR42, 0x2 ;  /* 0x0000002a00007c11 */ /* 0x000fc6000f8e10ff */
[----:B------:R-:W-:Y:S02]  /*1bb0*/  USEL UR6, URZ, 0x1, UP0 ;  /* 0x000000013f067887 */ /* 0x000fe40008000000 */
[----:B------:R-:W-:Y:S02]  /*1bc0*/  USEL UR41, UR41, URZ, UP0 ;  /* 0x0000003f29297287 */ /* 0x000fe40008000000 */
[----:B------:R-:W-:Y:S01]  /*1bd0*/  ULOP3.LUT UR40, UR40, UR6, URZ, 0x3c, !UPT ;  /* 0x0000000628287292 */ /* 0x000fe2000f8e3c3f */
[----:B------:R-:W0:Y:S04]  /*1be0*/  LDS R3, [R0+0x28800] ;  /* 0x0288000000037984 */ /* 0x000e280000000800 */
[----:B------:R-:W1:Y:S01]  /*1bf0*/  LDS R4, [R0+0x28820] ;  /* 0x0288200000047984 */ /* 0x000e620000000800 */
        /* <DEDUP_REMOVED lines=130> */
.L_x_2929:
[----:B------:R-:W-:Y:S01]  /*2420*/  ULEA UR6, UR41, UR42, 0x3 ;  /* 0x0000002a29067291 */ /* 0x000fe2000f8e183f */
[----:B------:R-:W-:-:S05]  /*2430*/  IMAD.U32 R0, RZ, RZ, UR40 ;  /* 0x00000028ff007e24 */ /* 0x000fca000f8e00ff */
[----:B------:R-:W-:-:S04]  /*2440*/  SHF.L.U32 R0, R0, 0x1f, RZ ;  /* 0x0000001f00007819 */ /* 0x000fc800000006ff */
[----:B------:R0:W1:Y:S01]  /*2450*/  SYNCS.PHASECHK.TRANS64.TRYWAIT P0, [UR6+0x28c50], R0 ;  /* 0x028c5000ff0075a7 */ /* 0x0000620008000146 */
[----:B------:R-:W-:Y:S05]  /*2460*/  @!P2 BRA `(.L_x_2930) ;  /* 0x000000000004a947 */ /* 0x000fea0003800000 */
[----:B------:R-:W-:Y:S01]  /*2470*/  BPT.TRAP 0x1 ;  /* 0x000000040000795c */ /* 0x000fe20000300000 */
.L_x_2930:
[----:B-1----:R-:W-:Y:S05]  /*2480*/  @P0 BRA `(.L_x_2931) ;  /* 0x0000000000080947 */ /* 0x002fea0003800000 */
[----:B------:R-:W1:Y:S02]  /*2490*/  SYNCS.PHASECHK.TRANS64.TRYWAIT P0, [UR6+0x28c50], R0 ;  /* 0x028c5000ff0075a7 */ /* 0x000e640008000146 */
[----:B-1----:R-:W-:Y:S05]  /*24a0*/  @!P0 BRA `(.L_x_2932) ;  /* 0x000000b800848947 */ /* 0x002fea0003800000 */
.L_x_2931:
[----:B------:R-:W-:Y:S01]  /*24b0*/  UIADD3 UR6, UR42, 0x26800, URZ ;  /* 0x000268002a067890 */ /* 0x000fe2000fffe03f */
[----:B------:R-:W-:Y:S01]  /*24c0*/  WARPGROUP.ARRIVE ;  /* 0x00000000000079c5 */ /* 0x000fe20000000000 */
[----:B------:R-:W-:-:S05]  /*24d0*/  ULEA UR18, UR41, UR20, 0xc ;  /* 0x0000001429127291 */ /* 0x000fca000f8e603f */
[----:B-1----:R-:W1:Y:S01]  /*24e0*/  S2R R3, SR_TID.X ;  /* 0x0000000000037919 */ /* 0x002e620000002100 */
[----:B------:R-:W-:Y:S01]  /*24f0*/  USHF.R.U32.HI UR6, URZ, 0x4, UR6 ;  /* 0x000000043f067899 */ /* 0x000fe20008011606 */
[----:B0-----:R-:W-:Y:S01]  /*2500*/  IMAD.U32 R0, RZ, RZ, UR41 ;  /* 0x00000029ff007e24 */ /* 0x001fe2000f8e00ff */
        /* <DEDUP_REMOVED lines=11> */
[----:B-1----:R-:W-:-:S04]  /*25c0*/  LOP3.LUT R3, R3, 0x7f, RZ, 0xc0, !PT ;  /* 0x0000007f03037812 */ /* 0x002fc800078ec0ff */
        /* <DEDUP_REMOVED lines=19> */
.L_x_2928:
[----:B------:R-:W-:Y:S01]  /*2700*/  BAR.SYNC.DEFER_BLOCKING 0xe, 0x100 ;  /* 0x0384000000007b1d */ /* 0x000fe20000010000 */
[----:B------:R-:W-:Y:S01]  /*2710*/  IMAD.U32 R3, RZ, RZ, UR41 ;  /* 0x00000029ff037e24 */ /* 0x000fe2000f8e00ff */
[----:B------:R-:W-:Y:S01]  /*2720*/  UIADD3 UR41, UR41, 0x1, URZ ;  /* 0x0000000129297890 */ /* 0x000fe2000fffe03f */
[----:B------:R-:W-:Y:S02]  /*2730*/  PLOP3.LUT P0, PT, PT, PT, PT, 0x8, 0x0 ;  /* 0x000000000000781c */ /* 0x000fe40003f0e170 */
[----:B0-----:R-:W-:Y:S01]  /*2740*/  IMAD R0, R3, 0x40, R16 ;  /* 0x0000004003007824 */ /* 0x001fe200078e0210 */
[----:B------:R-:W-:-:S04]  /*2750*/  UISETP.NE.AND UP0, UPT, UR41, 0x2, UPT ;  /* 0x000000022900788c */ /* 0x000fc8000bf05270 */
[----:B------:R-:W-:Y:S01]  /*2760*/  LEA R3, R0, UR42, 0x2 ;  /* 0x0000002a00037c11 */ /* 0x000fe2000f8e10ff */
        /* <DEDUP_REMOVED lines=8> */
[----:B------:R-:W-:Y:S01]  /*27f0*/  FMUL.FTZ R8, R25, R4 ;  /* 0x0000000419087220 */ /* 0x000fe20000410000 */
[-C--:B-1----:R-:W-:Y:S01]  /*2800*/  FMUL.FTZ R9, R26, R0.reuse ;  /* 0x000000001a097220 */ /* 0x082fe20000410000 */
        /* <DEDUP_REMOVED lines=123> */
[----:B------:R-:W-:Y:S01]  /*2fc0*/  MOV R36, RZ ;  /* 0x000000ff00247202 */ /* 0x000fe20000000f00 */
[----:B------:R-:W-:Y:S01]  /*2fd0*/  IMAD.MOV.U32 R32, RZ, RZ, RZ ;  /* 0x000000ffff207224 */ /* 0x000fe200078e00ff */
[----:B------:R-:W-:Y:S06]  /*2fe0*/  BAR.ARV 0xf, 0x100 ;  /* 0x03c4000000007b1d */ /* 0x000fec0000002000 */
[----:B------:R-:W-:Y:S05]  /*2ff0*/  BRA `(.L_x_2925) ;  /* 0x0000003800747947 */ /* 0x000fea0003800000 */
.L_x_2924:
[----:B------:R-:W-:Y:S02]  /*3000*/  ISETP.GE.AND P1, PT, R152, 0x1, PT ;  /* 0x000000019800780c */ /* 0x000fe40003f26270 */
[----:B------:R-:W-:-:S11]  /*3010*/  PLOP3.LUT P0, PT, PT, PT, PT, 0x80, 0x0 ;  /* 0x000000000000781c */ /* 0x000fd60003f0f070 */
[----:B------:R-:W-:Y:S05]  /*3020*/  @!P1 BRA `(.L_x_2925) ;  /* 0x0000003800689947 */ /* 0x000fea0003800000 */
[----:B------:R-:W0:Y:S02]  /*3030*/  SHFL.IDX PT, R0, R188, RZ, 0x1f ;  /* 0x00001fffbc007589 */ /* 0x000e2400000e0000 */
[----:B0-----:R-:W-:-:S13]  /*3040*/  R2UR UR4, R0 ;  /* 0x00000000000472ca */ /* 0x001fda00000e0000 */
        /* <DEDUP_REMOVED lines=27> */
.L_x_2934:
[----:B------:R-:W-:Y:S01]  /*3200*/  ULEA.HI UR4, UR37, UR37, URZ, 0x1 ;  /* 0x0000002525047291 */ /* 0x000fe2000f8f083f */
[----:B------:R-:W-:-:S03]  /*3210*/  MOV R3, UR43 ;  /* 0x0000002b00037c02 */ /* 0x000fc60008000f00 */
[----:B------:R-:W-:Y:S01]  /*3220*/  ULOP3.LUT UR4, UR4, 0xfffffffe, URZ, 0xc0, !UPT ;  /* 0xfffffffe04047892 */ /* 0x000fe2000f8ec03f */
[----:B------:R-:W-:-:S03]  /*3230*/  ISETP.NE.AND P0, PT, R3, 0x3, PT ;  /* 0x000000030300780c */ /* 0x000fc60003f05270 */
[----:B------:R-:W-:-:S06]  /*3240*/  UIADD3 UR4, UR37, -UR4, URZ ;  /* 0x8000000425047290 */ /* 0x000fcc000fffe03f */
[----:B------:R-:W-:-:S05]  /*3250*/  IMAD.U32 R0, RZ, RZ, UR4 ;  /* 0x00000004ff007e24 */ /* 0x000fca000f8e00ff */
[----:B------:R-:W-:-:S04]  /*3260*/  SHF.L.U32 R0, R0, 0x1f, RZ ;  /* 0x0000001f00007819 */ /* 0x000fc800000006ff */
[----:B------:R-:W0:Y:S02]  /*3270*/  SYNCS.PHASECHK.TRANS64.TRYWAIT P1, [UR42+0x28c00], R0 ;  /* 0x028c0000ff0075a7 */ /* 0x000e24000802016a */
[----:B0-----:R-:W-:Y:S05]  /*3280*/  @!P1 BRA `(.L_x_2935) ;  /* 0x000000ac00249947 */ /* 0x001fea0003800000 */
.L_x_3051:
[----:B------:R-:W-:Y:S05]  /*3290*/  @!P0 BRA `(.L_x_2936) ;  /* 0x0000000000048947 */ /* 0x000fea0003800000 */
[----:B------:R-:W-:Y:S01]  /*32a0*/  BPT.TRAP 0x1 ;  /* 0x000000040000795c */ /* 0x000fe20000300000 */
.L_x_2936:
[----:B------:R-:W-:Y:S02]  /*32b0*/  IMAD.U32 R7, RZ, RZ, UR41 ;  /* 0x00000029ff077e24 */ /* 0x000fe4000f8e00ff */
[----:B------:R-:W-:-:S03]  /*32c0*/  IMAD.U32 R8, RZ, RZ, UR40 ;  /* 0x00000028ff087e24 */ /* 0x000fc6000f8e00ff */
[----:B------:R-:W-:Y:S02]  /*32d0*/  LEA R7, R7, UR42, 0x3 ;  /* 0x0000002a07077c11 */ /* 0x000fe4000f8e18ff */
[----:B------:R-:W-:-:S04]  /*32e0*/  SHF.L.U32 R8, R8, 0x1f, RZ ;  /* 0x0000001f08087819 */ /* 0x000fc800000006ff */
[----:B------:R1:W2:Y:S01]  /*32f0*/  SYNCS.PHASECHK.TRANS64.TRYWAIT P1, [R7+URZ+0x28c30], R8 ;  /* 0x028c3008070075a7 */ /* 0x0002a2000802017f */
[----:B------:R-:W-:Y:S05]  /*3300*/  @!P0 BRA `(.L_x_2937) ;  /* 0x0000000000048947 */ /* 0x000fea0003800000 */
[----:B------:R-:W-:Y:S01]  /*3310*/  BPT.TRAP 0x1 ;  /* 0x000000040000795c */ /* 0x000fe20000300000 */
.L_x_2937:
[----:B--2---:R-:W-:Y:S05]  /*3320*/  @P1 BRA `(.L_x_2938) ;  /* 0x0000000000081947 */ /* 0x004fea0003800000 */
[----:B------:R-:W2:Y:S02]  /*3330*/  SYNCS.PHASECHK.TRANS64.TRYWAIT P1, [R7+URZ+0x28c30], R8 ;  /* 0x028c3008070075a7 */ /* 0x000ea4000802017f */
[----:B--2---:R-:W-:Y:S05]  /*3340*/  @!P1 BRA `(.L_x_2939) ;  /* 0x000000ac000c9947 */ /* 0x004fea0003800000 */
.L_x_2938:
[----:B0-----:R-:W0:Y:S01]  /*3350*/  S2R R0, SR_TID.X ;  /* 0x0000000000007919 */ /* 0x001e220000002100 */
[----:B------:R-:W-:-:S04]  /*3360*/  UIADD3 UR4, UR42, 0x22400, URZ ;  /* 0x000224002a047890 */ /* 0x000fc8000fffe03f */
[----:B------:R-:W-:-:S04]  /*3370*/  USHF.R.U32.HI UR4, URZ, 0x4, UR4 ;  /* 0x000000043f047899 */ /* 0x000fc80008011604 */
[----:B------:R-:W-:-:S06]  /*3380*/  ULOP3.LUT UR4, UR4, 0x3fff, URZ, 0xc0, !UPT ;  /* 0x00003fff04047892 */ /* 0x000fcc000f8ec03f */
[----:B------:R-:W-:Y:S01]  /*3390*/  IMAD.U32 R4, RZ, RZ, UR4 ;  /* 0x00000004ff047e24 */ /* 0x000fe2000f8e00ff */
[----:B------:R-:W-:Y:S05]  /*33a0*/  WARPSYNC.ALL ;  /* 0x0000000000007948 */ /* 0x000fea0003800000 */
[----:B------:R-:W-:Y:S02]  /*33b0*/  LOP3.LUT R4, R4, 0x10000, RZ, 0xfc, !PT ;  /* 0x0001000004047812 */ /* 0x000fe400078efcff */
[----:B0-----:R-:W-:-:S04]  /*33c0*/  LOP3.LUT R0, R0, 0x7f, RZ, 0xc0, !PT ;  /* 0x0000007f00007812 */ /* 0x001fc800078ec0ff */
[----:B------:R-:W-:Y:S02]  /*33d0*/  ISETP.NE.AND P1, PT, R0, RZ, PT ;  /* 0x000000ff0000720c */ /* 0x000fe40003f25270 */
[----:B------:R-:W-:Y:S01]  /*33e0*/  R2UR UR12, R4 ;  /* 0x00000000040c72ca */ /* 0x000fe200000e0000 */
[----:B------:R-:W-:Y:S01]  /*33f0*/  UIADD3 UR4, UR42, 0x20400, URZ ;  /* 0x000204002a047890 */ /* 0x000fe2000fffe03f */
[----:B------:R-:W-:Y:S01]  /*3400*/  WARPGROUP.ARRIVE ;  /* 0x00000000000079c5 */ /* 0x000fe20000000000 */
[----:B------:R-:W-:Y:S01]  /*3410*/  UMOV UR7, 0x40000040 ;  /* 0x4000004000077882 */ /* 0x000fe20000000000 */
[----:B------:R-:W-:Y:S01]  /*3420*/  UMOV UR5, 0x40000040 ;  /* 0x4000004000057882 */ /* 0x000fe20000000000 */
[----:B------:R-:W-:Y:S01]  /*3430*/  USHF.R.U32.HI UR4, URZ, 0x4, UR4 ;  /* 0x000000043f047899 */ /* 0x000fe20008011604 */
[----:B------:R-:W-:Y:S01]  /*3440*/  IMAD R0, R169, -0x40, R152 ;  /* 0xffffffc0a9007824 */ /* 0x000fe200078e0298 */
[----:B------:R-:W-:Y:S01]  /*3450*/  UMOV UR11, 0x40000040 ;  /* 0x40000040000b7882 */ /* 0x000fe20000000000 */
[----:B------:R-:W-:Y:S01]  /*3460*/  UMOV UR9, 0x40000040 ;  /* 0x4000004000097882 */ /* 0x000fe20000000000 */
[----:B------:R-:W-:Y:S01]  /*3470*/  ULOP3.LUT UR4, UR4, 0x3fff, URZ, 0xc0, !UPT ;  /* 0x00003fff04047892 */ /* 0x000fe2000f8ec03f */
[----:B------:R-:W-:Y:S01]  /*3480*/  UMOV UR15, 0x40000040 ;  /* 0x40000040000f7882 */ /* 0x000fe20000000000 */
[----:B------:R-:W-:-:S02]  /*3490*/  IADD3 R0, -R17, 0x40, R0 ;  /* 0x0000004011007810 */ /* 0x000fc40007ffe100 */
[----:B------:R-:W-:Y:S02]  /*34a0*/  ULEA UR12, UR41, UR12, 0x9 ;  /* 0x0000000c290c7291 */ /* 0x000fe4000f8e483f */
[----:B------:R-:W-:Y:S01]  /*34b0*/  ULOP3.LUT UR13, UR4, 0x10000, URZ, 0xfc, !UPT ;  /* 0x00010000040d7892 */ /* 0x000fe2000f8efc3f */
[C---:B------:R-:W-:Y:S01]  /*34c0*/  ISETP.GT.AND P6, PT, R0.reuse, RZ, PT ;  /* 0x000000ff0000720c */ /* 0x040fe20003fc4270 */
[----:B------:R-:W-:Y:S01]  /*34d0*/  UIADD3 UR10, UR12, 0x4, URZ ;  /* 0x000000040c0a7890 */ /* 0x000fe2000fffe03f */
[C---:B------:R-:W-:Y:S01]  /*34e0*/  ISETP.GT.AND P2, PT, R0.reuse, 0x1, PT ;  /* 0x000000010000780c */ /* 0x040fe20003f44270 */
[----:B------:R-:W-:Y:S01]  /*34f0*/  UIADD3 UR8, UR13, 0x4, URZ ;  /* 0x000000040d087890 */ /* 0x000fe2000fffe03f */
[C---:B------:R-:W-:Y:S01]  /*3500*/  ISETP.GT.AND P3, PT, R0.reuse, 0x8, PT ;  /* 0x000000080000780c */ /* 0x040fe20003f64270 */
[----:B------:R-:W-:Y:S01]  /*3510*/  UMOV UR6, UR12 ;  /* 0x0000000c00067c82 */ /* 0x000fe20008000000 */
[----:B------:R-:W-:Y:S01]  /*3520*/  UMOV UR4, UR13 ;  /* 0x0000000d00047c82 */ /* 0x000fe20008000000 */
[----:B------:R-:W-:Y:S01]  /*3530*/  UIADD3 UR14, UR12, 0x6, URZ ;  /* 0x000000060c0e7890 */ /* 0x000fe2000fffe03f */
[----:B------:R-:W-:Y:S01]  /*3540*/  HGMMA.64x64x16.F32 R24, gdesc[UR4], RZ, !UPT, gsb0 ;  /* 0x00e00000041879f0 */ /* 0x000fe2000c0008ff */
[----:B------:R-:W-:Y:S01]  /*3550*/  UIADD3 UR6, UR12, 0x2, URZ ;  /* 0x000000020c067890 */ /* 0x000fe2000fffe03f */
[C---:B------:R-:W-:Y:S01]  /*3560*/  ISETP.GT.AND P4, PT, R0.reuse, 0x9, PT ;  /* 0x000000090000780c */ /* 0x040fe20003f84270 */
[----:B------:R-:W-:Y:S01]  /*3570*/  UIADD3 UR4, UR13, 0x2, URZ ;  /* 0x000000020d047890 */ /* 0x000fe2000fffe03f */
[----:B------:R-:W-:Y:S01]  /*3580*/  ISETP.GT.AND P5, PT, R0, 0x10, PT ;  /* 0x000000100000780c */ /* 0x000fe20003fa4270 */
[----:B------:R-:W-:Y:S01]  /*3590*/  UMOV UR7, 0x40000040 ;  /* 0x4000004000077882 */ /* 0x000fe20000000000 */
[----:B------:R-:W-:Y:S01]  /*35a0*/  UMOV UR5, 0x40000040 ;  /* 0x4000004000057882 */ /* 0x000fe20000000000 */
[----:B------:R-:W-:Y:S01]  /*35b0*/  UIADD3 UR12, UR13, 0x6, URZ ;  /* 0x000000060d0c7890 */ /* 0x000fe2000fffe03f */
[----:B------:R-:W-:-:S02]  /*35c0*/  ULDC UR20, c[0x0][0x988] ;  /* 0x0002620000147ab9 */ /* 0x000fc40000000800 */
        /* <DEDUP_REMOVED lines=67> */
[----:B------:R-:W0:Y:S01]  /*3a00*/  SHFL.BFLY PT, R0, R5, 0x2, 0x1f ;  /* 0x0c401f0005007f89 */ /* 0x000e2200000e0000 */
[----:B------:R-:W-:Y:S02]  /*3a10*/  FSEL R51, R51, -INF , P4 ;  /* 0xff80000033337808 */ /* 0x000fe40002000000 */
[----:B------:R-:W-:-:S02]  /*3a20*/  FSEL R54, R54, -INF , P5 ;  /* 0xff80000036367808 */ /* 0x000fc40002800000 */
[----:B------:R-:W-:Y:S02]  /*3a30*/  FSEL R55, R55, -INF , P6 ;  /* 0xff80000037377808 */ /* 0x000fe40003000000 */
[----:B0-----:R-:W-:Y:S02]  /*3a40*/  FMNMX.FTZ R9, R5, R0, !PT ;  /* 0x0000000005097209 */ /* 0x001fe40007810000 */
[----:B------:R-:W-:-:S03]  /*3a50*/  FMNMX.FTZ R0, R30, R3, !PT ;  /* 0x000000031e007209 */ /* 0x000fc60007810000 */
[----:B------:R-:W0:Y:S01]  /*3a60*/  SHFL.BFLY PT, R10, R9, 0x1, 0x1f ;  /* 0x0c201f00090a7f89 */ /* 0x000e2200000e0000 */
[----:B------:R-:W-:-:S04]  /*3a70*/  FMNMX.FTZ R3, R31, R0, !PT ;  /* 0x000000001f037209 */ /* 0x000fc80007810000 */
[----:B------:R-:W-:-:S04]  /*3a80*/  FMNMX.FTZ R0, R34, R3, !PT ;  /* 0x0000000322007209 */ /* 0x000fc80007810000 */
[----:B------:R-:W-:-:S04]  /*3a90*/  FMNMX.FTZ R3, R35, R0, !PT ;  /* 0x0000000023037209 */ /* 0x000fc80007810000 */
[----:B------:R-:W-:-:S04]  /*3aa0*/  FMNMX.FTZ R6, R38, R3, !PT ;  /* 0x0000000326067209 */ /* 0x000fc80007810000 */
[----:B------:R-:W-:-:S04]  /*3ab0*/  FMNMX.FTZ R3, R39, R6, !PT ;  /* 0x0000000627037209 */ /* 0x000fc80007810000 */
[----:B------:R-:W-:Y:S02]  /*3ac0*/  FMNMX.FTZ R6, R42, R3, !PT ;  /* 0x000000032a067209 */ /* 0x000fe40007810000 */
[----:B0-----:R-:W-:Y:S02]  /*3ad0*/  FMNMX.FTZ R0, R9, R10, !PT ;  /* 0x0000000a09007209 */ /* 0x001fe40007810000 */
        /* <DEDUP_REMOVED lines=21> */
[----:B------:R-:W0:Y:S01]  /*3c30*/  SHFL.BFLY PT, R3, R6, 0x2, 0x1f ;  /* 0x0c401f0006037f89 */ /* 0x000e2200000e0000 */
[----:B------:R-:W3:Y:S01]  /*3c40*/  MUFU.EX2 R25, R25 ;  /* 0x0000001900197308 */ /* 0x000ee20000000800 */
[--C-:B------:R-:W-:Y:S01]  /*3c50*/  FFMA.FTZ R44, R44, UR20, -R9.reuse ;  /* 0x000000142c2c7c23 */ /* 0x100fe20008010809 */
[--C-:B------:R-:W-:Y:S01]  /*3c60*/  FFMA.FTZ R45, R45, UR20, -R9.reuse ;  /* 0x000000142d2d7c23 */ /* 0x100fe20008010809 */
[--C-:B------:R-:W-:Y:S01]  /*3c70*/  FFMA.FTZ R48, R48, UR20, -R9.reuse ;  /* 0x0000001430307c23 */ /* 0x100fe20008010809 */
[--C-:B------:R-:W-:Y:S01]  /*3c80*/  FFMA.FTZ R49, R49, UR20, -R9.reuse ;  /* 0x0000001431317c23 */ /* 0x100fe20008010809 */
[--C-:B------:R-:W-:Y:S01]  /*3c90*/  FFMA.FTZ R52, R52, UR20, -R9.reuse ;  /* 0x0000001434347c23 */ /* 0x100fe20008010809 */
[----:B------:R-:W-:-:S02]  /*3ca0*/  FFMA.FTZ R9, R53, UR20, -R9 ;  /* 0x0000001435097c23 */ /* 0x000fc40008010809 */
[----:B------:R-:W-:Y:S08]  /*3cb0*/  MUFU.EX2 R28, R28 ;  /* 0x0000001c001c7308 */ /* 0x000ff00000000800 */
[----:B------:R-:W4:Y:S01]  /*3cc0*/  MUFU.EX2 R29, R29 ;  /* 0x0000001d001d7308 */ /* 0x000f220000000800 */
[----:B---3--:R-:W-:Y:S02]  /*3cd0*/  F2FP.F16.F32.PACK_AB R156, R25, R24 ;  /* 0x00000018199c723e */ /* 0x008fe400000000ff */
[----:B0-----:R-:W-:-:S05]  /*3ce0*/  FMNMX.FTZ R5, R6, R3, !PT ;  /* 0x0000000306057209 */ /* 0x001fca0007810000 */
[----:B------:R-:W-:Y:S01]  /*3cf0*/  MUFU.EX2 R32, R32 ;  /* 0x0000002000207308 */ /* 0x000fe20000000800 */
[----:B------:R-:W0:Y:S07]  /*3d00*/  SHFL.BFLY PT, R6, R5, 0x1, 0x1f ;  /* 0x0c201f0005067f89 */ /* 0x000e2e00000e0000 */
[----:B------:R-:W3:Y:S01]  /*3d10*/  MUFU.EX2 R33, R33 ;  /* 0x0000002100217308 */ /* 0x000ee20000000800 */
[----:B----4-:R-:W-:-:S07]  /*3d20*/  F2FP.F16.F32.PACK_AB R158, R29, R28 ;  /* 0x0000001c1d9e723e */ /* 0x010fce00000000ff */
[----:B------:R-:W-:Y:S08]  /*3d30*/  MUFU.EX2 R36, R36 ;  /* 0x0000002400247308 */ /* 0x000ff00000000800 */
[----:B------:R-:W4:Y:S01]  /*3d40*/  MUFU.EX2 R37, R37 ;  /* 0x0000002500257308 */ /* 0x000f220000000800 */
[----:B---3--:R-:W-:Y:S02]  /*3d50*/  F2FP.F16.F32.PACK_AB R160, R33, R32 ;  /* 0x0000002021a0723e */ /* 0x008fe400000000ff */
[----:B0-----:R-:W-:-:S04]  /*3d60*/  FMNMX.FTZ R3, R5, R6, !PT ;  /* 0x0000000605037209 */ /* 0x001fc80007810000 */
[C---:B------:R-:W-:Y:S01]  /*3d70*/  FSETP.NEU.FTZ.AND P2, PT, R3.reuse, -INF , PT ;  /* 0xff8000000300780b */ /* 0x040fe20003f5d000 */
[----:B------:R-:W-:Y:S01]  /*3d80*/  FMUL.FTZ R5, R3, UR20 ;  /* 0x0000001403057c20 */ /* 0x000fe20008410000 */
[----:B------:R-:W-:Y:S04]  /*3d90*/  MUFU.EX2 R40, R40 ;  /* 0x0000002800287308 */ /* 0x000fe80000000800 */
[----:B------:R-:W-:Y:S01]  /*3da0*/  FSEL R6, R5, RZ, P2 ;  /* 0x000000ff05067208 */ /* 0x000fe20001000000 */
[----:B------:R-:W-:Y:S01]  /*3db0*/  FADD.FTZ R5, R24, R25 ;  /* 0x0000001918057221 */ /* 0x000fe20000010000 */
[----:B----4-:R-:W-:Y:S02]  /*3dc0*/  F2FP.F16.F32.PACK_AB R162, R37, R36 ;  /* 0x0000002425a2723e */ /* 0x010fe400000000ff */
[----:B------:R-:W0:Y:S01]  /*3dd0*/  MUFU.EX2 R41, R41 ;  /* 0x0000002900297308 */ /* 0x000e220000000800 */
        /* <DEDUP_REMOVED lines=15> */
[----:B------:R-:W3:Y:S01]  /*3ed0*/  MUFU.EX2 R27, R27 ;  /* 0x0000001b001b7308 */ /* 0x000ee20000000800 */
[----:B------:R-:W-:Y:S01]  /*3ee0*/  FADD.FTZ R12, R32, R13 ;  /* 0x0000000d200c7221 */ /* 0x000fe20000010000 */
[--C-:B------:R-:W-:Y:S01]  /*3ef0*/  FFMA.FTZ R46, R46, UR20, -R6.reuse ;  /* 0x000000142e2e7c23 */ /* 0x100fe20008010806 */
[----:B------:R4:W-:Y:S01]  /*3f00*/  @!P1 SYNCS.ARRIVE.TRANS64.RED.A1T0 RZ, [R5+URZ], RZ ;  /* 0x000000ff05ff99a7 */ /* 0x0009e2000810043f */
[--C-:B------:R-:W-:Y:S01]  /*3f10*/  FFMA.FTZ R47, R47, UR20, -R6.reuse ;  /* 0x000000142f2f7c23 */ /* 0x100fe20008010806 */
[--C-:B------:R-:W-:Y:S01]  /*3f20*/  FFMA.FTZ R50, R50, UR20, -R6.reuse ;  /* 0x0000001432327c23 */ /* 0x100fe20008010806 */
[--C-:B------:R-:W-:Y:S01]  /*3f30*/  FFMA.FTZ R51, R51, UR20, -R6.reuse ;  /* 0x0000001433337c23 */ /* 0x100fe20008010806 */
[--C-:B------:R-:W-:Y:S01]  /*3f40*/  FFMA.FTZ R54, R54, UR20, -R6.reuse ;  /* 0x0000001436367c23 */ /* 0x100fe20008010806 */
[----:B------:R-:W5:Y:S01]  /*3f50*/  MUFU.EX2 R30, R30 ;  /* 0x0000001e001e7308 */ /* 0x000f620000000800 */
[----:B------:R-:W-:Y:S01]  /*3f60*/  FFMA.FTZ R6, R55, UR20, -R6 ;  /* 0x0000001437067c23 */ /* 0x000fe20008010806 */
[----:B0-----:R-:W-:-:S06]  /*3f70*/  F2FP.F16.F32.PACK_AB R164, R41, R40 ;  /* 0x0000002829a4723e */ /* 0x001fcc00000000ff */
[----:B------:R-:W4:Y:S01]  /*3f80*/  MUFU.EX2 R31, R31 ;  /* 0x0000001f001f7308 */ /* 0x000f220000000800 */
[----:B---3--:R-:W-:Y:S01]  /*3f90*/  FADD.FTZ R11, R26, R27 ;  /* 0x0000001b1a0b7221 */ /* 0x008fe20000010000 */
[----:B------:R-:W-:-:S06]  /*3fa0*/  F2FP.F16.F32.PACK_AB R157, R27, R26 ;  /* 0x0000001a1b9d723e */ /* 0x000fcc00000000ff */
[----:B------:R-:W0:Y:S01]  /*3fb0*/  MUFU.EX2 R34, R34 ;  /* 0x0000002200227308 */ /* 0x000e220000000800 */
[----:B-----5:R-:W-:Y:S01]  /*3fc0*/  FADD.FTZ R10, R30, R11 ;  /* 0x0000000b1e0a7221 */ /* 0x020fe20000010000 */
[----:B------:R-:W-:-:S04]  /*3fd0*/  FADD.FTZ R11, R33, R12 ;  /* 0x0000000c210b7221 */ /* 0x000fc80000010000 */
[----:B------:R-:W-:Y:S02]  /*3fe0*/  FADD.FTZ R12, R36, R11 ;  /* 0x0000000b240c7221 */ /* 0x000fe40000010000 */
[----:B------:R-:W3:Y:S01]  /*3ff0*/  MUFU.EX2 R35, R35 ;  /* 0x0000002300237308 */ /* 0x000ee20000000800 */
[----:B----4-:R-:W-:Y:S01]  /*4000*/  FADD.FTZ R5, R31, R10 ;  /* 0x0000000a1f057221 */ /* 0x010fe20000010000 */
[----:B------:R-:W-:Y:S01]  /*4010*/  FADD.FTZ R11, R37, R12 ;  /* 0x0000000c250b7221 */ /* 0x000fe20000010000 */
[----:B------:R-:W-:Y:S01]  /*4020*/  F2FP.F16.F32.PACK_AB R159, R31, R30 ;  /* 0x0000001e1f9f723e */ /* 0x000fe200000000ff */
[----:B------:R-:W-:Y:S02]  /*4030*/  BAR.SYNC.DEFER_BLOCKING 0xf, 0x100 ;  /* 0x03c4000000007b1d */ /* 0x000fe40000010000 */
[----:B------:R-:W-:Y:S01]  /*4040*/  FADD.FTZ R12, R40, R11 ;  /* 0x0000000b280c7221 */ /* 0x000fe20000010000 */
[----:B0-----:R-:W-:-:S03]  /*4050*/  FADD.FTZ R10, R34, R5 ;  /* 0x00000005220a7221 */ /* 0x001fc60000010000 */
[----:B------:R-:W0:Y:S01]  /*4060*/  MUFU.EX2 R38, R38 ;  /* 0x0000002600267308 */ /* 0x000e220000000800 */
[----:B------:R-:W-:Y:S01]  /*4070*/  FADD.FTZ R13, R41, R12 ;  /* 0x0000000c290d7221 */ /* 0x000fe20000010000 */
[----:B---3--:R-:W-:-:S06]  /*4080*/  FADD.FTZ R5, R35, R10 ;  /* 0x0000000a23057221 */ /* 0x008fcc0000010000 */
[----:B------:R-:W3:Y:S01]  /*4090*/  MUFU.EX2 R39, R39 ;  /* 0x0000002700277308 */ /* 0x000ee20000000800 */
[----:B------:R-:W-:-:S07]  /*40a0*/  F2FP.F16.F32.PACK_AB R161, R35, R34 ;  /* 0x0000002223a1723e */ /* 0x000fce00000000ff */
[----:B------:R-:W4:Y:S01]  /*40b0*/  MUFU.EX2 R42, R42 ;  /* 0x0000002a002a7308 */ /* 0x000f220000000800 */
[----:B0-----:R-:W-:Y:S01]  /*40c0*/  FADD.FTZ R10, R38, R5 ;  /* 0x00000005260a7221 */ /* 0x001fe20000010000 */
[----:B------:R0:W-:Y:S06]  /*40d0*/  STSM.16.M88.4 [R23+0x26800], R156 ;  /* 0x0268009c17007844 */ /* 0x0001ec0000000200 */
[----:B------:R-:W5:Y:S01]  /*40e0*/  MUFU.EX2 R43, R43 ;  /* 0x0000002b002b7308 */ /* 0x000f620000000800 */
[C---:B---3--:R-:W-:Y:S01]  /*40f0*/  FADD.FTZ R5, R39.reuse, R10 ;  /* 0x0000000a27057221 */ /* 0x048fe20000010000 */
[----:B------:R-:W-:-:S05]  /*4100*/  F2FP.F16.F32.PACK_AB R163, R39, R38 ;  /* 0x0000002627a3723e */ /* 0x000fca00000000ff */
[----:B------:R0:W-:Y:S01]  /*4110*/  STSM.16.M88.4 [R186], R160 ;  /* 0x000000a0ba007844 */ /* 0x0001e20000000200 */
[----:B------:R-:W-:Y:S01]  /*4120*/  MUFU.EX2 R44, R44 ;  /* 0x0000002c002c7308 */ /* 0x000fe20000000800 */
[----:B----4-:R-:W-:-:S07]  /*4130*/  FADD.FTZ R10, R42, R5 ;  /* 0x000000052a0a7221 */ /* 0x010fce0000010000 */
[----:B------:R-:W3:Y:S01]  /*4140*/  MUFU.EX2 R46, R46 ;  /* 0x0000002e002e7308 */ /* 0x000ee20000000800 */
[C---:B-----5:R-:W-:Y:S01]  /*4150*/  FADD.FTZ R5, R43.reuse, R10 ;  /* 0x0000000a2b057221 */ /* 0x060fe20000010000 */
[----:B------:R-:W-:-:S06]  /*4160*/  F2FP.F16.F32.PACK_AB R165, R43, R42 ;  /* 0x0000002a2ba5723e */ /* 0x000fcc00000000ff */
[----:B------:R-:W4:Y:S08]  /*4170*/  MUFU.EX2 R45, R45 ;  /* 0x0000002d002d7308 */ /* 0x000f300000000800 */
[----:B------:R-:W5:Y:S01]  /*4180*/  MUFU.EX2 R47, R47 ;  /* 0x0000002f002f7308 */ /* 0x000f620000000800 */
[----:B---3--:R-:W-:-:S07]  /*4190*/  FADD.FTZ R10, R46, R5 ;  /* 0x000000052e0a7221 */ /* 0x008fce0000010000 */
[----:B------:R-:W-:Y:S01]  /*41a0*/  MUFU.EX2 R48, R48 ;  /* 0x0000003000307308 */ /* 0x000fe20000000800 */
[----:B----4-:R-:W-:-:S07]  /*41b0*/  F2FP.F16.F32.PACK_AB R166, R45, R44 ;  /* 0x0000002c2da6723e */ /* 0x010fce00000000ff */
[----:B------:R-:W3:Y:S01]  /*41c0*/  MUFU.EX2 R49, R49 ;  /* 0x0000003100317308 */ /* 0x000ee20000000800 */
[C---:B-----5:R-:W-:Y:S01]  /*41d0*/  F2FP.F16.F32.PACK_AB R167, R47.reuse, R46 ;  /* 0x0000002e2fa7723e */ /* 0x060fe200000000ff */
[----:B------:R-:W-:-:S04]  /*41e0*/  FADD.FTZ R47, R47, R10 ;  /* 0x0000000a2f2f7221 */ /* 0x000fc80000010000 */
[----:B------:R0:W-:Y:S02]  /*41f0*/  STSM.16.M88.4 [R184], R164 ;  /* 0x000000a4b8007844 */ /* 0x0001e40000000200 */
[----:B------:R-:W-:Y:S08]  /*4200*/  MUFU.EX2 R50, R50 ;  /* 0x0000003200327308 */ /* 0x000ff00000000800 */
[----:B------:R-:W4:Y:S01]  /*4210*/  MUFU.EX2 R51, R51 ;  /* 0x0000003300337308 */ /* 0x000f220000000800 */
[----:B---3--:R-:W-:-:S07]  /*4220*/  F2FP.F16.F32.PACK_AB R172, R49, R48 ;  /* 0x0000003031ac723e */ /* 0x008fce00000000ff */
[----:B------:R-:W-:Y:S08]  /*4230*/  MUFU.EX2 R52, R52 ;  /* 0x0000003400347308 */ /* 0x000ff00000000800 */
[----:B------:R-:W3:Y:S01]  /*4240*/  MUFU.EX2 R9, R9 ;  /* 0x0000000900097308 */ /* 0x000ee20000000800 */
[----:B----4-:R-:W-:Y:S01]  /*4250*/  F2FP.F16.F32.PACK_AB R173, R51, R50 ;  /* 0x0000003233ad723e */ /* 0x010fe200000000ff */
[----:B------:R-:W-:-:S04]  /*4260*/  FADD.FTZ R50, R50, R47 ;  /* 0x0000002f32327221 */ /* 0x000fc80000010000 */
[----:B------:R-:W-:Y:S02]  /*4270*/  FADD.FTZ R51, R51, R50 ;  /* 0x0000003233337221 */ /* 0x000fe40000010000 */
[----:B------:R-:W4:Y:S08]  /*4280*/  MUFU.EX2 R54, R54 ;  /* 0x0000003600367308 */ /* 0x000f300000000800 */
[----:B------:R5:W1:Y:S01]  /*4290*/  MUFU.EX2 R11, R6 ;  /* 0x00000006000b7308 */ /* 0x000a620000000800 */
[----:B---3--:R-:W-:Y:S01]  /*42a0*/  F2FP.F16.F32.PACK_AB R174, R9, R52 ;  /* 0x0000003409ae723e */ /* 0x008fe200000000ff */
[----:B-----5:R-:W-:-:S04]  /*42b0*/  FADD.FTZ R6, R44, R13 ;  /* 0x0000000d2c067221 */ /* 0x020fc80000010000 */
[----:B------:R-:W-:Y:S01]  /*42c0*/  FADD.FTZ R45, R45, R6 ;  /* 0x000000062d2d7221 */ /* 0x000fe20000010000 */
[----:B----4-:R-:W-:-:S03]  /*42d0*/  FADD.FTZ R6, R54, R51 ;  /* 0x0000003336067221 */ /* 0x010fc60000010000 */
[----:B------:R-:W-:Y:S01]  /*42e0*/  FADD.FTZ R48, R48, R45 ;  /* 0x0000002d30307221 */ /* 0x000fe20000010000 */
[C---:B-1----:R-:W-:Y:S01]  /*42f0*/  F2FP.F16.F32.PACK_AB R175, R11.reuse, R54 ;  /* 0x000000360baf723e */ /* 0x042fe200000000ff */
[----:B------:R-:W-:Y:S02]  /*4300*/  FADD.FTZ R6, R11, R6 ;  /* 0x000000060b067221 */ /* 0x000fe40000010000 */
[----:B------:R-:W-:Y:S02]  /*4310*/  FADD.FTZ R49, R49, R48 ;  /* 0x0000003031317221 */ /* 0x000fe40000010000 */
[----:B------:R0:W-:Y:S02]  /*4320*/  STSM.16.M88.4 [R185], R172 ;  /* 0x000000acb9007844 */ /* 0x0001e40000000200 */
[----:B------:R-:W-:-:S04]  /*4330*/  FADD.FTZ R52, R52, R49 ;  /* 0x0000003134347221 */ /* 0x000fc80000010000 */
[----:B------:R-:W-:Y:S01]  /*4340*/  FADD.FTZ R5, R9, R52 ;  /* 0x0000003409057221 */ /* 0x000fe20000010000 */
[----:B------:R-:W-:Y:S06]  /*4350*/  @!P0 BRA `(.L_x_2940) ;  /* 0x0000000000048947 */ /* 0x000fec0003800000 */
[----:B------:R-:W-:Y:S01]  /*4360*/  BPT.TRAP 0x1 ;  /* 0x000000040000795c */ /* 0x000fe20000300000 */
.L_x_2940:
[----:B------:R1:W3:Y:S01]  /*4370*/  SYNCS.PHASECHK.TRANS64.TRYWAIT P2, [R7+URZ+0x28c50], R8 ;  /* 0x028c5008070075a7 */ /* 0x0002e2000804017f */
[----:B------:R-:W-:Y:S05]  /*4380*/  @!P0 BRA `(.L_x_2941) ;  /* 0x0000000000048947 */ /* 0x000fea0003800000 */
[----:B------:R-:W-:Y:S01]  /*4390*/  BPT.TRAP 0x1 ;  /* 0x000000040000795c */ /* 0x000fe20000300000 */
.L_x_2941:
[----:B------:R-:W-:Y:S01]  /*43a0*/  ULOP3.LUT UR48, UR48, 0x2000000, URZ, 0xfc, !UPT ;  /* 0x0200000030307892 */ /* 0x000fe2000f8efc3f */
[----:B---3--:R-:W-:Y:S11]  /*43b0*/  @P2 BRA `(.L_x_2942) ;  /* 0x0000000000082947 */ /* 0x008ff60003800000 */
[----:B------:R-:W3:Y:S02]  /*43c0*/  SYNCS.PHASECHK.TRANS64.TRYWAIT P2, [R7+URZ+0x28c50], R8 ;  /* 0x028c5008070075a7 */ /* 0x000ee4000804017f */
[----:B---3--:R-:W-:Y:S05]  /*43d0*/  @!P2 BRA `(.L_x_2943) ;  /* 0x0000009800fca947 */ /* 0x008fea0003800000 */
.L_x_2942:
[----:B------:R-:W-:Y:S01]  /*43e0*/  ULEA UR6, UR41, UR48, 0xc ;  /* 0x0000003029067291 */ /* 0x000fe2000f8e603f */
[----:B------:R-:W-:Y:S01]  /*43f0*/  WARPGROUP.ARRIVE ;  /* 0x00000000000079c5 */ /* 0x000fe20000000000 */
[----:B------:R-:W-:Y:S01]  /*4400*/  UMOV UR7, 0x40000040 ;  /* 0x4000004000077882 */ /* 0x000fe20000000000 */
[----:B------:R-:W-:Y:S01]  /*4410*/  UMOV UR11, 0x40000040 ;  /* 0x40000040000b7882 */ /* 0x000fe20000000000 */
[----:B------:R-:W-:Y:S01]  /*4420*/  UIADD3 UR10, UR6, 0x80, URZ ;  /* 0x00000080060a7890 */ /* 0x000fe2000fffe03f */
[----:B------:R-:W-:Y:S01]  /*4430*/  ISETP.GE.AND P2, PT, R152, 0x41, PT ;  /* 0x000000419800780c */ /* 0x000fe20003f46270 */
[----:B-123--:R-:W-:-:S03]  /*4440*/  @!P1 VIADD R7, R7, 0x28c60 ;  /* 0x00028c6007079836 */ /* 0x00efc60000000000 */
[----:B------:R-:W-:Y:S01]  /*4450*/  HGMMA.64x256x16.F32 R24, R156, gdesc[UR4].tnspB, RZ, !UPT, gsb0 ;  /* 0x43e000049c187df0 */ /* 0x000fe2000c0008ff */
[----:B------:R-:W-:Y:S01]  /*4460*/  UMOV UR7, 0x40000040 ;  /* 0x4000004000077882 */ /* 0x000fe20000000000 */
[----:B------:R-:W-:Y:S01]  /*4470*/  @!P1 PRMT R7, RZ, 0x654, R7 ;  /* 0x00000654ff079816 */ /* 0x000fe20000000007 */
[----:B------:R-:W-:Y:S02]  /*4480*/  WARPGROUP.DEPBAR.LE gsb0, 0x0 ;  /* 0x00008000000079c5 */ /* 0x000fe40000010000 */
[----:B------:R-:W-:-:S15]  /*4490*/  WARPGROUP.ARRIVE ;  /* 0x00000000000079c5 */ /* 0x000fde0000000000 */
[----:B------:R-:W-:-:S08]  /*44a0*/  NOP ;  /* 0x0000000000007918 */ /* 0x000fd00000000000 */
[----:B------:R-:W-:Y:S01]  /*44b0*/  HGMMA.64x256x16.F32 R24, R160, gdesc[UR8].tnspB, R24, gsb0 ;  /* 0x43e00008a0187df0 */ /* 0x000fe20008000818 */
[----:B------:R-:W-:Y:S01]  /*44c0*/  UIADD3 UR10, UR6, 0x100, URZ ;  /* 0x00000100060a7890 */ /* 0x000fe2000fffe03f */
[----:B------:R-:W-:Y:S01]  /*44d0*/  UMOV UR11, 0x40000040 ;  /* 0x40000040000b7882 */ /* 0x000fe20000000000 */
[----:B------:R-:W-:Y:S01]  /*44e0*/  UIADD3 UR6, UR6, 0x180, URZ ;  /* 0x0000018006067890 */ /* 0x000fe2000fffe03f */
[----:B------:R-:W-:Y:S02]  /*44f0*/  WARPGROUP.DEPBAR.LE gsb0, 0x0 ;  /* 0x00008000000079c5 */ /* 0x000fe40000010000 */
[----:B------:R-:W-:-:S15]  /*4500*/  WARPGROUP.ARRIVE ;  /* 0x00000000000079c5 */ /* 0x000fde0000000000 */
[----:B------:R-:W-:-:S07]  /*4510*/  NOP ;  /* 0x0000000000007918 */ /* 0x000fce0000000000 */
[----:B------:R-:W-:Y:S03]  /*4520*/  HGMMA.64x256x16.F32 R24, R164, gdesc[UR8].tnspB, R24, gsb0 ;  /* 0x43e00008a4187df0 */ /* 0x000fe60008000818 */
        /* <DEDUP_REMOVED lines=14> */
[----:B------:R-:W-:Y:S05]  /*4610*/  @!P2 BRA `(.L_x_2944) ;  /* 0x000000180040a947 */ /* 0x000fea0003800000 */
[----:B-1----:R-:W-:Y:S01]  /*4620*/  IADD3 R7, R169, -0x2, RZ ;  /* 0xfffffffea9077810 */ /* 0x002fe20007ffe0ff */
[----:B------:R-:W-:Y:S01]  /*4630*/  IMAD.MOV.U32 R9, RZ, RZ, R3 ;  /* 0x000000ffff097224 */ /* 0x000fe200078e0003 */
[----:B------:R-:W-:Y:S01]  /*4640*/  UMOV UR21, UR41 ;  /* 0x0000002900157c82 */ /* 0x000fe20008000000 */
[----:B------:R-:W-:Y:S01]  /*4650*/  IMAD.MOV.U32 R11, RZ, RZ, R0 ;  /* 0x000000ffff0b7224 */ /* 0x000fe200078e0000 */
[----:B------:R-:W-:-:S06]  /*4660*/  ULDC UR20, c[0x0][0x988] ;  /* 0x0002620000147ab9 */ /* 0x000fcc0000000800 */
.L_x_2953:
[----:B------:R-:W-:Y:S01]  /*4670*/  UIADD3 UR41, UR21, 0x1, URZ ;  /* 0x0000000115297890 */ /* 0x000fe2000fffe03f */
[C---:B------:R-:W-:Y:S01]  /*4680*/  ISETP.GT.AND P2, PT, R7.reuse, RZ, PT ;  /* 0x000000ff0700720c */ /* 0x040fe20003f44270 */
[----:B------:R-:W-:Y:S02]  /*4690*/  VIADD R7, R7, 0xffffffff ;  /* 0xffffffff07077836 */ /* 0x000fe40000000000 */
[----:B------:R-:W-:-:S04]  /*46a0*/  UISETP.NE.AND UP0, UPT, UR41, 0x2, UPT ;  /* 0x000000022900788c */ /* 0x000fc8000bf05270 */
[----:B------:R-:W-:Y:S02]  /*46b0*/  USEL UR6, URZ, 0x1, UP0 ;  /* 0x000000013f067887 */ /* 0x000fe40008000000 */
[----:B------:R-:W-:Y:S02]  /*46c0*/  USEL UR41, UR41, URZ, UP0 ;  /* 0x0000003f29297287 */ /* 0x000fe40008000000 */
[----:B------:R-:W-:Y:S01]  /*46d0*/  ULOP3.LUT UR40, UR40, UR6, URZ, 0x3c, !UPT ;  /* 0x0000000628287292 */ /* 0x000fe2000f8e3c3f */
[----:B0123--:R-:W-:Y:S11]  /*46e0*/  @!P0 BRA `(.L_x_2945) ;  /* 0x0000000000048947 */ /* 0x00fff60003800000 */
[----:B------:R-:W-:Y:S01]  /*46f0*/  BPT.TRAP 0x1 ;  /* 0x000000040000795c */ /* 0x000fe20000300000 */
.L_x_2945:
[----:B------:R-:W-:Y:S01]  /*4700*/  ULEA UR22, UR41, UR42, 0x3 ;  /* 0x0000002a29167291 */ /* 0x000fe2000f8e183f */
[----:B------:R-:W-:-:S05]  /*4710*/  IMAD.U32 R8, RZ, RZ, UR40 ;  /* 0x00000028ff087e24 */ /* 0x000fca000f8e00ff */
[----:B------:R-:W-:-:S04]  /*4720*/  SHF.L.U32 R8, R8, 0x1f, RZ ;  /* 0x0000001f08087819 */ /* 0x000fc800000006ff */
[----:B------:R1:W2:Y:S01]  /*4730*/  SYNCS.PHASECHK.TRANS64.TRYWAIT P3, [UR22+0x28c30], R8 ;  /* 0x028c3008ff0075a7 */ /* 0x0002a20008060156 */
[----:B------:R-:W-:Y:S05]  /*4740*/  @!P0 BRA `(.L_x_2946) ;  /* 0x0000000000048947 */ /* 0x000fea0003800000 */
[----:B------:R-:W-:Y:S01]  /*4750*/  BPT.TRAP 0x1 ;  /* 0x000000040000795c */ /* 0x000fe20000300000 */
.L_x_2946:
[----:B--2---:R-:W-:Y:S05]  /*4760*/  @P3 BRA `(.L_x_2947) ;  /* 0x0000000000083947 */ /* 0x004fea0003800000 */
[----:B------:R-:W2:Y:S02]  /*4770*/  SYNCS.PHASECHK.TRANS64.TRYWAIT P3, [UR22+0x28c30], R8 ;  /* 0x028c3008ff0075a7 */ /* 0x000ea40008060156 */
[----:B--2---:R-:W-:Y:S05]  /*4780*/  @!P3 BRA `(.L_x_2948) ;  /* 0x000000980024b947 */ /* 0x004fea0003800000 */
.L_x_2947:
[----:B------:R-:W-:Y:S01]  /*4790*/  R2UR UR18, R4 ;  /* 0x00000000041272ca */ /* 0x000fe200000e0000 */
[----:B------:R-:W-:Y:S01]  /*47a0*/  UIADD3 UR6, UR42, 0x20400, URZ ;  /* 0x000204002a067890 */ /* 0x000fe2000fffe03f */
[----:B0-----:R-:W-:Y:S01]  /*47b0*/  WARPGROUP.ARRIVE ;  /* 0x00000000000079c5 */ /* 0x001fe20000000000 */
        /* <DEDUP_REMOVED lines=23> */
[----:B------:R-:W-:-:S04]  /*4930*/  FMNMX.FTZ R0, R152, R11, !PT ;  /* 0x0000000b98007209 */ /* 0x000fc80007810000 */
[----:B--2---:R-:W-:-:S04]  /*4940*/  FMNMX.FTZ R3, R153, R0, !PT ;  /* 0x0000000099037209 */ /* 0x004fc80007810000 */
        /* <DEDUP_REMOVED lines=15> */
[----:B------:R-:W0:Y:S02]  /*4a40*/  SHFL.BFLY PT, R3, R12, 0x2, 0x1f ;  /* 0x0c401f000c037f89 */ /* 0x000e2400000e0000 */
        /* <DEDUP_REMOVED lines=10> */
[----:B------:R-:W-:-:S03]  /*4af0*/  FMNMX.FTZ R12, R170, R3, !PT ;  /* 0x00000003aa0c7209 */ /* 0x000fc60007810000 */
[C---:B------:R-:W-:Y:S01]  /*4b00*/  FMUL.FTZ R191, R0.reuse, UR20 ;  /* 0x0000001400bf7c20 */ /* 0x040fe20008410000 */
[----:B------:R-:W-:Y:S01]  /*4b10*/  FMNMX.FTZ R3, R171, R12, !PT ;  /* 0x0000000cab037209 */ /* 0x000fe20007810000 */
[----:B------:R-:W-:Y:S02]  /*4b20*/  FADD.FTZ R11, -R0, R11 ;  /* 0x0000000b000b7221 */ /* 0x000fe40000010100 */
[--C-:B------:R-:W-:Y:S01]  /*4b30*/  FFMA.FTZ R21, R156, UR20, -R191.reuse ;  /* 0x000000149c157c23 */ /* 0x100fe200080108bf */
[----:B------:R-:W-:Y:S01]  /*4b40*/  FMNMX.FTZ R12, R174, R3, !PT ;  /* 0x00000003ae0c7209 */ /* 0x000fe20007810000 */
[--C-:B------:R-:W-:Y:S01]  /*4b50*/  FFMA.FTZ R156, R160, UR20, -R191.reuse ;  /* 0x00000014a09c7c23 */ /* 0x100fe200080108bf */
[--C-:B------:R-:W-:Y:S01]  /*4b60*/  FFMA.FTZ R160, R168, UR20, -R191.reuse ;  /* 0x00000014a8a07c23 */ /* 0x100fe200080108bf */
[----:B------:R-:W-:Y:S01]  /*4b70*/  FMUL.FTZ R13, R11, UR20 ;  /* 0x000000140b0d7c20 */ /* 0x000fe20008410000 */
[----:B------:R-:W-:Y:S01]  /*4b80*/  FMNMX.FTZ R3, R175, R12, !PT ;  /* 0x0000000caf037209 */ /* 0x000fe20007810000 */
[--C-:B------:R-:W-:Y:S01]  /*4b90*/  FFMA.FTZ R11, R152, UR20, -R191.reuse ;  /* 0x00000014980b7c23 */ /* 0x100fe200080108bf */
[--C-:B------:R-:W-:Y:S01]  /*4ba0*/  FFMA.FTZ R15, R161, UR20, -R191.reuse ;  /* 0x00000014a10f7c23 */ /* 0x100fe200080108bf */
[--C-:B------:R-:W-:Y:S01]  /*4bb0*/  FFMA.FTZ R152, R153, UR20, -R191.reuse ;  /* 0x0000001499987c23 */ /* 0x100fe200080108bf */
[----:B------:R-:W-:Y:S01]  /*4bc0*/  FMNMX.FTZ R12, R178, R3, !PT ;  /* 0x00000003b20c7209 */ /* 0x000fe20007810000 */
[--C-:B------:R-:W-:Y:S01]  /*4bd0*/  FFMA.FTZ R161, R177, UR20, -R191.reuse ;  /* 0x00000014b1a17c23 */ /* 0x100fe200080108bf */
[----:B------:R0:W2:Y:S01]  /*4be0*/  MUFU.EX2 R10, R13 ;  /* 0x0000000d000a7308 */ /* 0x0000a20000000800 */
[--C-:B------:R-:W-:Y:S01]  /*4bf0*/  FFMA.FTZ R153, R169, UR20, -R191.reuse ;  /* 0x00000014a9997c23 */ /* 0x100fe200080108bf */
[----:B------:R-:W-:Y:S01]  /*4c00*/  FMNMX.FTZ R3, R179, R12, !PT ;  /* 0x0000000cb3037209 */ /* 0x000fe20007810000 */
[----:B------:R-:W-:-:S03]  /*4c10*/  FFMA.FTZ R180, R180, UR20, -R191 ;  /* 0x00000014b4b47c23 */ /* 0x000fc600080108bf */
[----:B------:R-:W-:Y:S02]  /*4c20*/  FMNMX.FTZ R14, R182, R3, !PT ;  /* 0x00000003b60e7209 */ /* 0x000fe40007810000 */
[----:B------:R3:W-:Y:S01]  /*4c30*/  MUFU.EX2 R12, R21 ;  /* 0x00000015000c7308 */ /* 0x0007e20000000800 */
[--C-:B0-----:R-:W-:Y:S01]  /*4c40*/  FFMA.FTZ R13, R157, UR20, -R191.reuse ;  /* 0x000000149d0d7c23 */ /* 0x101fe200080108bf */
[----:B------:R-:W-:Y:S01]  /*4c50*/  FMNMX.FTZ R3, R183, R14, !PT ;  /* 0x0000000eb7037209 */ /* 0x000fe20007810000 */
[--C-:B------:R-:W-:Y:S01]  /*4c60*/  FFMA.FTZ R14, R164, UR20, -R191.reuse ;  /* 0x00000014a40e7c23 */ /* 0x100fe200080108bf */
[--C-:B------:R-:W-:Y:S01]  /*4c70*/  FFMA.FTZ R164, R176, UR20, -R191.reuse ;  /* 0x00000014b0a47c23 */ /* 0x100fe200080108bf */
[--C-:B------:R-:W-:Y:S02]  /*4c80*/  FFMA.FTZ R157, R173, UR20, -R191.reuse ;  /* 0x00000014ad9d7c23 */ /* 0x100fe400080108bf */
[----:B------:R-:W0:Y:S01]  /*4c90*/  SHFL.BFLY PT, R20, R3, 0x2, 0x1f ;  /* 0x0c401f0003147f89 */ /* 0x000e2200000e0000 */
[----:B------:R-:W4:Y:S01]  /*4ca0*/  MUFU.EX2 R11, R11 ;  /* 0x0000000b000b7308 */ /* 0x000f220000000800 */
[----:B---3--:R-:W-:Y:S01]  /*4cb0*/  FFMA.FTZ R21, R165, UR20, -R191 ;  /* 0x00000014a5157c23 */ /* 0x008fe200080108bf */
[-C--:B--2---:R-:W-:Y:S01]  /*4cc0*/  FMUL.FTZ R24, R24, R10.reuse ;  /* 0x0000000a18187220 */ /* 0x084fe20000410000 */
[-C--:B------:R-:W-:Y:S01]  /*4cd0*/  FMUL.FTZ R25, R25, R10.reuse ;  /* 0x0000000a19197220 */ /* 0x080fe20000410000 */
[-C--:B------:R-:W-:Y:S01]  /*4ce0*/  FMUL.FTZ R28, R28, R10.reuse ;  /* 0x0000000a1c1c7220 */ /* 0x080fe20000410000 */
[-C--:B------:R-:W-:Y:S01]  /*4cf0*/  FMUL.FTZ R29, R29, R10.reuse ;  /* 0x0000000a1d1d7220 */ /* 0x080fe20000410000 */
[-C--:B------:R-:W-:Y:S01]  /*4d00*/  FMUL.FTZ R32, R32, R10.reuse ;  /* 0x0000000a20207220 */ /* 0x080fe20000410000 */
[-C--:B------:R-:W-:Y:S01]  /*4d10*/  FMUL.FTZ R33, R33, R10.reuse ;  /* 0x0000000a21217220 */ /* 0x080fe20000410000 */
[----:B------:R-:W2:Y:S01]  /*4d20*/  MUFU.EX2 R152, R152 ;  /* 0x0000009800987308 */ /* 0x000ea20000000800 */
        /* <DEDUP_REMOVED lines=8> */
[----:B----4-:R-:W-:Y:S01]  /*4db0*/  FFMA.FTZ R5, R10, R5, R11 ;  /* 0x000000050a057223 */ /* 0x010fe2000001000b */
[-C--:B------:R-:W-:Y:S01]  /*4dc0*/  FMUL.FTZ R49, R49, R10.reuse ;  /* 0x0000000a31317220 */ /* 0x080fe20000410000 */
[-C--:B------:R-:W-:Y:S01]  /*4dd0*/  FMUL.FTZ R52, R52, R10.reuse ;  /* 0x0000000a34347220 */ /* 0x080fe20000410000 */
[-C--:B------:R-:W-:Y:S01]  /*4de0*/  FMUL.FTZ R53, R53, R10.reuse ;  /* 0x0000000a35357220 */ /* 0x080fe20000410000 */
[-C--:B------:R-:W-:Y:S01]  /*4df0*/  FMUL.FTZ R56, R56, R10.reuse ;  /* 0x0000000a38387220 */ /* 0x080fe20000410000 */
[----:B------:R-:W-:Y:S01]  /*4e00*/  FMUL.FTZ R57, R57, R10 ;  /* 0x0000000a39397220 */ /* 0x000fe20000410000 */
[----:B0-----:R-:W-:Y:S01]  /*4e10*/  FMNMX.FTZ R165, R3, R20, !PT ;  /* 0x0000001403a57209 */ /* 0x001fe20007810000 */
[----:B------:R-:W-:Y:S01]  /*4e20*/  FFMA.FTZ R20, R172, UR20, -R191 ;  /* 0x00000014ac147c23 */ /* 0x000fe200080108bf */
[----:B------:R-:W-:Y:S01]  /*4e30*/  MUFU.EX2 R156, R156 ;  /* 0x0000009c009c7308 */ /* 0x000fe20000000800 */
[C---:B--2---:R-:W-:Y:S01]  /*4e40*/  FADD.FTZ R5, R152.reuse, R5 ;  /* 0x0000000598057221 */ /* 0x044fe20000010000 */
[----:B------:R-:W-:Y:S01]  /*4e50*/  F2FP.F16.F32.PACK_AB R152, R152, R11 ;  /* 0x0000000b9898723e */ /* 0x000fe200000000ff */
[----:B------:R-:W0:Y:S01]  /*4e60*/  SHFL.BFLY PT, R168, R165, 0x1, 0x1f ;  /* 0x0c201f00a5a87f89 */ /* 0x000e2200000e0000 */
        /* <DEDUP_REMOVED lines=22> */
[----:B------:R-:W-:Y:S01]  /*4fd0*/  FMUL.FTZ R97, R97, R10 ;  /* 0x0000000a61617220 */ /* 0x000fe20000410000 */
[----:B0-----:R-:W-:Y:S01]  /*4fe0*/  FMNMX.FTZ R3, R165, R168, !PT ;  /* 0x000000a8a5037209 */ /* 0x001fe20007810000 */
[----:B------:R-:W-:Y:S01]  /*4ff0*/  FFMA.FTZ R168, R181, UR20, -R191 ;  /* 0x00000014b5a87c23 */ /* 0x000fe200080108bf */
[----:B------:R-:W-:-:S02]  /*5000*/  IMAD.U32 R181, RZ, RZ, UR21 ;  /* 0x00000015ffb57e24 */ /* 0x000fc4000f8e00ff */
        /* <DEDUP_REMOVED lines=13> */
[----:B------:R-:W-:Y:S01]  /*50e0*/  IMAD.MOV R154, RZ, RZ, -R22 ;  /* 0x000000ffff9a7224 */ /* 0x000fe200078e0a16 */
[----:B------:R-:W-:Y:S01]  /*50f0*/  MOV R171, UR22 ;  /* 0x0000001600ab7c02 */ /* 0x000fe20008000f00 */
[--C-:B------:R-:W-:Y:S01]  /*5100*/  FFMA.FTZ R169, R158, UR20, -R177.reuse ;  /* 0x000000149ea97c23 */ /* 0x100fe200080108b1 */
[--C-:B------:R-:W-:Y:S01]  /*5110*/  FFMA.FTZ R176, R159, UR20, -R177.reuse ;  /* 0x000000149fb07c23 */ /* 0x100fe200080108b1 */
[--C-:B------:R-:W-:Y:S01]  /*5120*/  FFMA.FTZ R159, R162, UR20, -R177.reuse ;  /* 0x00000014a29f7c23 */ /* 0x100fe200080108b1 */
[----:B------:R-:W-:Y:S01]  /*5130*/  ISETP.NE.AND P3, PT, R17, R154, PT ;  /* 0x0000009a1100720c */ /* 0x000fe20003f65270 */
[----:B------:R-:W-:Y:S01]  /*5140*/  @!P1 VIADD R154, R171, 0x28c40 ;  /* 0x00028c40ab9a9836 */ /* 0x000fe20000000000 */
[----:B------:R-:W2:Y:S01]  /*5150*/  MUFU.EX2 R172, R172 ;  /* 0x000000ac00ac7308 */ /* 0x000ea20000000800 */
[--C-:B0-----:R-:W-:Y:S01]  /*5160*/  FFMA.FTZ R180, R163, UR20, -R177.reuse ;  /* 0x00000014a3b47c23 */ /* 0x101fe200080108b1 */
[--C-:B------:R-:W-:Y:S01]  /*5170*/  FFMA.FTZ R163, R166, UR20, -R177.reuse ;  /* 0x00000014a6a37c23 */ /* 0x100fe200080108b1 */
[--C-:B------:R-:W-:Y:S01]  /*5180*/  FFMA.FTZ R179, R179, UR20, -R177.reuse ;  /* 0x00000014b3b37c23 */ /* 0x100fe200080108b1 */
[----:B------:R-:W-:Y:S01]  /*5190*/  @!P1 PRMT R154, RZ, 0x654, R154 ;  /* 0x00000654ff9a9816 */ /* 0x000fe2000000009a */
[--C-:B------:R-:W-:Y:S01]  /*51a0*/  FFMA.FTZ R173, R174, UR20, -R177.reuse ;  /* 0x00000014aead7c23 */ /* 0x100fe200080108b1 */
[--C-:B------:R-:W-:Y:S01]  /*51b0*/  FFMA.FTZ R174, R175, UR20, -R177.reuse ;  /* 0x00000014afae7c23 */ /* 0x100fe200080108b1 */
[--C-:B------:R-:W-:Y:S01]  /*51c0*/  FFMA.FTZ R175, R178, UR20, -R177.reuse ;  /* 0x00000014b2af7c23 */ /* 0x100fe200080108b1 */
[----:B------:R-:W0:Y:S01]  /*51d0*/  MUFU.EX2 R155, R155 ;  /* 0x0000009b009b7308 */ /* 0x000e220000000800 */
[----:B------:R3:W-:Y:S01]  /*51e0*/  @!P1 SYNCS.ARRIVE.TRANS64.RED.A1T0 RZ, [R154+URZ], RZ ;  /* 0x000000ff9aff99a7 */ /* 0x0007e2000810043f */
[----:B------:R-:W-:Y:S01]  /*51f0*/  FFMA.FTZ R182, R182, UR20, -R177 ;  /* 0x00000014b6b67c23 */ /* 0x000fe200080108b1 */
[----:B------:R-:W-:-:S02]  /*5200*/  @!P3 IMAD R158, R181, 0x40, R16 ;  /* 0x00000040b59eb824 */ /* 0x000fc400078e0210 */
[----:B------:R-:W-:Y:S01]  /*5210*/  FFMA.FTZ R177, R183, UR20, -R177 ;  /* 0x00000014b7b17c23 */ /* 0x000fe200080108b1 */
[-C--:B------:R-:W-:Y:S01]  /*5220*/  FMUL.FTZ R105, R105, R10.reuse ;  /* 0x0000000a69697220 */ /* 0x080fe20000410000 */
[-C--:B------:R-:W-:Y:S01]  /*5230*/  FMUL.FTZ R108, R108, R10.reuse ;  /* 0x0000000a6c6c7220 */ /* 0x080fe20000410000 */
[----:B------:R-:W-:Y:S01]  /*5240*/  FMUL.FTZ R109, R109, R10 ;  /* 0x0000000a6d6d7220 */ /* 0x000fe20000410000 */
[----:B------:R-:W4:Y:S01]  /*5250*/  MUFU.EX2 R169, R169 ;  /* 0x000000a900a97308 */ /* 0x000f220000000800 */
[----:B---3--:R-:W-:Y:S01]  /*5260*/  FADD.FTZ R154, R12, R5 ;  /* 0x000000050c9a7221 */ /* 0x008fe20000010000 */
[----:B--2---:R-:W-:Y:S01]  /*5270*/  FFMA.FTZ R6, R9, R6, R172 ;  /* 0x0000000609067223 */ /* 0x004fe200000100ac */
[----:B------:R-:W-:Y:S01]  /*5280*/  @!P3 LEA R158, R158, UR42, 0x2 ;  /* 0x0000002a9e9ebc11 */ /* 0x000fe2000f8e10ff */
[-C--:B------:R-:W-:Y:S01]  /*5290*/  FMUL.FTZ R112, R112, R10.reuse ;  /* 0x0000000a70707220 */ /* 0x080fe20000410000 */
[----:B------:R-:W-:Y:S01]  /*52a0*/  FADD.FTZ R5, R13, R154 ;  /* 0x0000009a0d057221 */ /* 0x000fe20000010000 */
[-C--:B------:R-:W-:Y:S01]  /*52b0*/  FMUL.FTZ R113, R113, R10.reuse ;  /* 0x0000000a71717220 */ /* 0x080fe20000410000 */
[-C--:B------:R-:W-:Y:S01]  /*52c0*/  FMUL.FTZ R116, R116, R10.reuse ;  /* 0x0000000a74747220 */ /* 0x080fe20000410000 */
[----:B------:R-:W2:Y:S01]  /*52d0*/  MUFU.EX2 R176, R176 ;  /* 0x000000b000b07308 */ /* 0x000ea20000000800 */
[----:B0-----:R-:W-:Y:S01]  /*52e0*/  FADD.FTZ R6, R155, R6 ;  /* 0x000000069b067221 */ /* 0x001fe20000010000 */
[----:B------:R-:W-:Y:S01]  /*52f0*/  FADD.FTZ R154, R156, R5 ;  /* 0x000000059c9a7221 */ /* 0x000fe20000010000 */
[----:B------:R-:W-:Y:S01]  /*5300*/  @!P3 STS [R158+0x28800], R10 ;  /* 0x0288000a9e00b388 */ /* 0x000fe20000000800 */
[-C--:B------:R-:W-:Y:S01]  /*5310*/  FMUL.FTZ R117, R117, R10.reuse ;  /* 0x0000000a75757220 */ /* 0x080fe20000410000 */
[-C--:B------:R-:W-:Y:S01]  /*5320*/  FMUL.FTZ R120, R120, R10.reuse ;  /* 0x0000000a78787220 */ /* 0x080fe20000410000 */
[-C--:B------:R-:W-:Y:S01]  /*5330*/  FMUL.FTZ R121, R121, R10.reuse ;  /* 0x0000000a79797220 */ /* 0x080fe20000410000 */
[----:B------:R0:W-:Y:S01]  /*5340*/  @!P3 STS [R158+0x28820], R9 ;  /* 0x028820099e00b388 */ /* 0x0001e20000000800 */
[----:B------:R-:W3:Y:S01]  /*5350*/  MUFU.EX2 R159, R159 ;  /* 0x0000009f009f7308 */ /* 0x000ee20000000800 */
        /* <DEDUP_REMOVED lines=8> */
[----:B--2---:R-:W-:Y:S01]  /*53e0*/  FADD.FTZ R6, R176, R5 ;  /* 0x00000005b0067221 */ /* 0x004fe20000010000 */
[-C--:B------:R-:W-:Y:S01]  /*53f0*/  FMUL.FTZ R136, R136, R10.reuse ;  /* 0x0000000a88887220 */ /* 0x080fe20000410000 */
[-C--:B------:R-:W-:Y:S01]  /*5400*/  FMUL.FTZ R137, R137, R10.reuse ;  /* 0x0000000a89897220 */ /* 0x080fe20000410000 */
[-C--:B------:R-:W-:Y:S01]  /*5410*/  FMUL.FTZ R140, R140, R10.reuse ;  /* 0x0000000a8c8c7220 */ /* 0x080fe20000410000 */
[-C--:B------:R-:W-:Y:S01]  /*5420*/  FMUL.FTZ R141, R141, R10.reuse ;  /* 0x0000000a8d8d7220 */ /* 0x080fe20000410000 */
[-C--:B------:R-:W-:Y:S01]  /*5430*/  FMUL.FTZ R144, R144, R10.reuse ;  /* 0x0000000a90907220 */ /* 0x080fe20000410000 */
[-C--:B------:R-:W-:Y:S01]  /*5440*/  FMUL.FTZ R145, R145, R10.reuse ;  /* 0x0000000a91917220 */ /* 0x080fe20000410000 */
[----:B------:R-:W2:Y:S01]  /*5450*/  MUFU.EX2 R163, R163 ;  /* 0x000000a300a37308 */ /* 0x000ea20000000800 */
[----:B---3--:R-:W-:Y:S01]  /*5460*/  FADD.FTZ R5, R159, R6 ;  /* 0x000000069f057221 */ /* 0x008fe20000010000 */
[-C--:B------:R-:W-:Y:S01]  /*5470*/  FMUL.FTZ R148, R148, R10.reuse ;  /* 0x0000000a94947220 */ /* 0x080fe20000410000 */
[----:B------:R-:W-:Y:S01]  /*5480*/  FMUL.FTZ R149, R149, R10 ;  /* 0x0000000a95957220 */ /* 0x000fe20000410000 */
[----:B------:R-:W-:Y:S01]  /*5490*/  F2FP.F16.F32.PACK_AB R156, R15, R156 ;  /* 0x0000009c0f9c723e */ /* 0x000fe200000000ff */
[-C--:B------:R-:W-:Y:S01]  /*54a0*/  FMUL.FTZ R26, R26, R9.reuse ;  /* 0x000000091a1a7220 */ /* 0x080fe20000410000 */
[----:B0-----:R-:W-:Y:S01]  /*54b0*/  F2FP.F16.F32.PACK_AB R158, R21, R14 ;  /* 0x0000000e159e723e */ /* 0x001fe200000000ff */
[-C--:B------:R-:W-:Y:S01]  /*54c0*/  FMUL.FTZ R27, R27, R9.reuse ;  /* 0x000000091b1b7220 */ /* 0x080fe20000410000 */
[----:B------:R-:W-:Y:S01]  /*54d0*/  MUFU.EX2 R160, R160 ;  /* 0x000000a000a07308 */ /* 0x000fe20000000800 */
[----:B----4-:R-:W-:Y:S01]  /*54e0*/  FADD.FTZ R6, R180, R5 ;  /* 0x00000005b4067221 */ /* 0x010fe20000010000 */
[-C--:B------:R-:W-:Y:S01]  /*54f0*/  FMUL.FTZ R30, R30, R9.reuse ;  /* 0x000000091e1e7220 */ /* 0x080fe20000410000 */
[-C--:B------:R-:W-:Y:S01]  /*5500*/  FMUL.FTZ R31, R31, R9.reuse ;  /* 0x000000091f1f7220 */ /* 0x080fe20000410000 */
[-C--:B------:R-:W-:Y:S01]  /*5510*/  FMUL.FTZ R34, R34, R9.reuse ;  /* 0x0000000922227220 */ /* 0x080fe20000410000 */
[-C--:B------:R-:W-:Y:S01]  /*5520*/  FMUL.FTZ R35, R35, R9.reuse ;  /* 0x0000000923237220 */ /* 0x080fe20000410000 */
[-C--:B------:R-:W-:Y:S01]  /*5530*/  FMUL.FTZ R38, R38, R9.reuse ;  /* 0x0000000926267220 */ /* 0x080fe20000410000 */
[-C--:B------:R-:W-:Y:S01]  /*5540*/  FMUL.FTZ R39, R39, R9.reuse ;  /* 0x0000000927277220 */ /* 0x080fe20000410000 */
[----:B------:R-:W0:Y:S01]  /*5550*/  MUFU.EX2 R192, R192 ;  /* 0x000000c000c07308 */ /* 0x000e220000000800 */
        /* <DEDUP_REMOVED lines=16> */
[----:B0-----:R-:W-:Y:S01]  /*5660*/  FADD.FTZ R6, R192, R5 ;  /* 0x00000005c0067221 */ /* 0x001fe20000010000 */
[-C--:B------:R-:W-:Y:S01]  /*5670*/  FMUL.FTZ R67, R67, R9.reuse ;  /* 0x0000000943437220 */ /* 0x080fe20000410000 */
[-C--:B------:R-:W-:Y:S01]  /*5680*/  FMUL.FTZ R70, R70, R9.reuse ;  /* 0x0000000946467220 */ /* 0x080fe20000410000 */
[-C--:B------:R-:W-:Y:S01]  /*5690*/  FMUL.FTZ R71, R71, R9.reuse ;  /* 0x0000000947477220 */ /* 0x080fe20000410000 */
[-C--:B------:R-:W-:Y:S01]  /*56a0*/  FMUL.FTZ R74, R74, R9.reuse ;  /* 0x000000094a4a7220 */ /* 0x080fe20000410000 */
[-C--:B------:R-:W-:Y:S01]  /*56b0*/  FMUL.FTZ R75, R75, R9.reuse ;  /* 0x000000094b4b7220 */ /* 0x080fe20000410000 */
[-C--:B------:R-:W-:Y:S01]  /*56c0*/  FMUL.FTZ R78, R78, R9.reuse ;  /* 0x000000094e4e7220 */ /* 0x080fe20000410000 */
[----:B------:R-:W0:Y:S01]  /*56d0*/  MUFU.EX2 R167, R167 ;  /* 0x000000a700a77308 */ /* 0x000e220000000800 */
[----:B---3--:R-:W-:Y:S01]  /*56e0*/  FADD.FTZ R179, R15, R154 ;  /* 0x0000009a0fb37221 */ /* 0x008fe20000010000 */
[-C--:B------:R-:W-:Y:S01]  /*56f0*/  FMUL.FTZ R79, R79, R9.reuse ;  /* 0x000000094f4f7220 */ /* 0x080fe20000410000 */
[-C--:B------:R-:W-:Y:S01]  /*5700*/  FMUL.FTZ R82, R82, R9.reuse ;  /* 0x0000000952527220 */ /* 0x080fe20000410000 */
[-C--:B------:R-:W-:Y:S01]  /*5710*/  FMUL.FTZ R83, R83, R9.reuse ;  /* 0x0000000953537220 */ /* 0x080fe20000410000 */
[----:B------:R-:W-:Y:S01]  /*5720*/  FADD.FTZ R154, R14, R179 ;  /* 0x000000b30e9a7221 */ /* 0x000fe20000010000 */
[-C--:B------:R-:W-:Y:S01]  /*5730*/  FMUL.FTZ R86, R86, R9.reuse ;  /* 0x0000000956567220 */ /* 0x080fe20000410000 */
[-C--:B------:R-:W-:Y:S01]  /*5740*/  FMUL.FTZ R87, R87, R9.reuse ;  /* 0x0000000957577220 */ /* 0x080fe20000410000 */
[----:B------:R-:W3:Y:S01]  /*5750*/  MUFU.EX2 R20, R20 ;  /* 0x0000001400147308 */ /* 0x000ee20000000800 */
[----:B------:R-:W-:Y:S01]  /*5760*/  FADD.FTZ R179, R21, R154 ;  /* 0x0000009a15b37221 */ /* 0x000fe20000010000 */
[-C--:B------:R-:W-:Y:S01]  /*5770*/  FMUL.FTZ R90, R90, R9.reuse ;  /* 0x000000095a5a7220 */ /* 0x080fe20000410000 */
[-C--:B------:R-:W-:Y:S01]  /*5780*/  FMUL.FTZ R91, R91, R9.reuse ;  /* 0x000000095b5b7220 */ /* 0x080fe20000410000 */
[-C--:B------:R-:W-:Y:S01]  /*5790*/  FMUL.FTZ R94, R94, R9.reuse ;  /* 0x000000095e5e7220 */ /* 0x080fe20000410000 */
[----:B------:R-:W-:Y:S01]  /*57a0*/  FADD.FTZ R154, R160, R179 ;  /* 0x000000b3a09a7221 */ /* 0x000fe20000010000 */
[----:B--2---:R-:W-:Y:S01]  /*57b0*/  F2FP.F16.F32.PACK_AB R160, R153, R160 ;  /* 0x000000a099a0723e */ /* 0x004fe200000000ff */
[-C--:B------:R-:W-:Y:S01]  /*57c0*/  FMUL.FTZ R95, R95, R9.reuse ;  /* 0x000000095f5f7220 */ /* 0x080fe20000410000 */
[----:B------:R-:W2:Y:S01]  /*57d0*/  MUFU.EX2 R170, R170 ;  /* 0x000000aa00aa7308 */ /* 0x000ea20000000800 */
[----:B------:R-:W-:Y:S01]  /*57e0*/  FADD.FTZ R179, R153, R154 ;  /* 0x0000009a99b37221 */ /* 0x000fe20000010000 */
[----:B0-----:R-:W-:Y:S01]  /*57f0*/  FADD.FTZ R5, R167, R6 ;  /* 0x00000006a7057221 */ /* 0x001fe20000010000 */
[----:B------:R-:W-:Y:S01]  /*5800*/  F2FP.F16.F32.PACK_AB R153, R155, R172 ;  /* 0x000000ac9b99723e */ /* 0x000fe200000000ff */
[----:B------:R-:W-:Y:S01]  /*5810*/  FMUL.FTZ R98, R98, R9 ;  /* 0x0000000962627220 */ /* 0x000fe20000410000 */
[----:B------:R-:W-:Y:S01]  /*5820*/  F2FP.F16.F32.PACK_AB R155, R176, R169 ;  /* 0x000000a9b09b723e */ /* 0x000fe200000000ff */
[-C--:B------:R-:W-:Y:S01]  /*5830*/  FMUL.FTZ R99, R99, R9.reuse ;  /* 0x0000000963637220 */ /* 0x080fe20000410000 */
[-C--:B------:R-:W-:Y:S01]  /*5840*/  FMUL.FTZ R102, R102, R9.reuse ;  /* 0x0000000966667220 */ /* 0x080fe20000410000 */
[----:B------:R-:W0:Y:S01]  /*5850*/  MUFU.EX2 R157, R157 ;  /* 0x0000009d009d7308 */ /* 0x000e220000000800 */
        /* <DEDUP_REMOVED lines=16> */
[C---:B0-----:R-:W-:Y:S01]  /*5960*/  FADD.FTZ R11, R157.reuse, R154 ;  /* 0x0000009a9d0b7221 */ /* 0x041fe20000010000 */
[----:B------:R-:W-:Y:S01]  /*5970*/  F2FP.F16.F32.PACK_AB R162, R157, R20 ;  /* 0x000000149da2723e */ /* 0x000fe200000000ff */
[----:B------:R-:W-:Y:S01]  /*5980*/  FMUL.FTZ R127, R127, R9 ;  /* 0x000000097f7f7220 */ /* 0x000fe20000410000 */
[----:B------:R-:W-:Y:S01]  /*5990*/  F2FP.F16.F32.PACK_AB R154, R13, R12 ;  /* 0x0000000c0d9a723e */ /* 0x000fe200000000ff */
[----:B------:R-:W-:Y:S01]  /*59a0*/  BAR.SYNC.DEFER_BLOCKING 0xf, 0x100 ;  /* 0x03c4000000007b1d */ /* 0x000fe20000010000 */
[----:B------:R-:W-:Y:S01]  /*59b0*/  F2FP.F16.F32.PACK_AB R157, R180, R159 ;  /* 0x0000009fb49d723e */ /* 0x000fe200000000ff */
[----:B------:R-:W-:Y:S01]  /*59c0*/  FMUL.FTZ R130, R130, R9 ;  /* 0x0000000982827220 */ /* 0x000fe20000410000 */
[----:B------:R-:W-:Y:S01]  /*59d0*/  F2FP.F16.F32.PACK_AB R159, R192, R163 ;  /* 0x000000a3c09f723e */ /* 0x000fe200000000ff */
[----:B---3--:R-:W-:Y:S01]  /*59e0*/  FADD.FTZ R5, R173, R6 ;  /* 0x00000006ad057221 */ /* 0x008fe20000010000 */
[-C--:B------:R-:W-:Y:S01]  /*59f0*/  FMUL.FTZ R131, R131, R9.reuse ;  /* 0x0000000983837220 */ /* 0x080fe20000410000 */
[----:B------:R-:W0:Y:S01]  /*5a00*/  MUFU.EX2 R174, R174 ;  /* 0x000000ae00ae7308 */ /* 0x000e220000000800 */
[-C--:B------:R-:W-:Y:S01]  /*5a10*/  FMUL.FTZ R134, R134, R9.reuse ;  /* 0x0000000986867220 */ /* 0x080fe20000410000 */
[-C--:B------:R-:W-:Y:S01]  /*5a20*/  FMUL.FTZ R135, R135, R9.reuse ;  /* 0x0000000987877220 */ /* 0x080fe20000410000 */
[-C--:B------:R-:W-:Y:S01]  /*5a30*/  FMUL.FTZ R138, R138, R9.reuse ;  /* 0x000000098a8a7220 */ /* 0x080fe20000410000 */
[-C--:B------:R-:W-:Y:S01]  /*5a40*/  FMUL.FTZ R139, R139, R9.reuse ;  /* 0x000000098b8b7220 */ /* 0x080fe20000410000 */
[-C--:B------:R-:W-:Y:S01]  /*5a50*/  FMUL.FTZ R142, R142, R9.reuse ;  /* 0x000000098e8e7220 */ /* 0x080fe20000410000 */
[----:B--2---:R-:W-:Y:S01]  /*5a60*/  FADD.FTZ R10, R164, R11 ;  /* 0x0000000ba40a7221 */ /* 0x004fe20000010000 */
[-C--:B------:R-:W-:Y:S01]  /*5a70*/  FMUL.FTZ R143, R143, R9.reuse ;  /* 0x000000098f8f7220 */ /* 0x080fe20000410000 */
[----:B------:R-:W2:Y:S01]  /*5a80*/  MUFU.EX2 R161, R161 ;  /* 0x000000a100a17308 */ /* 0x000ea20000000800 */
[-C--:B------:R-:W-:Y:S01]  /*5a90*/  FMUL.FTZ R146, R146, R9.reuse ;  /* 0x0000000992927220 */ /* 0x080fe20000410000 */
[-C--:B------:R-:W-:Y:S01]  /*5aa0*/  FMUL.FTZ R147, R147, R9.reuse ;  /* 0x0000000993937220 */ /* 0x080fe20000410000 */
[-C--:B------:R-:W-:Y:S01]  /*5ab0*/  FMUL.FTZ R150, R150, R9.reuse ;  /* 0x0000000996967220 */ /* 0x080fe20000410000 */
[----:B------:R-:W-:-:S04]  /*5ac0*/  FMUL.FTZ R151, R151, R9 ;  /* 0x0000000997977220 */ /* 0x000fc80000410000 */
[----:B------:R-:W3:Y:S01]  /*5ad0*/  MUFU.EX2 R175, R175 ;  /* 0x000000af00af7308 */ /* 0x000ee20000000800 */
[C---:B0-----:R-:W-:Y:S01]  /*5ae0*/  FADD.FTZ R6, R174.reuse, R5 ;  /* 0x00000005ae067221 */ /* 0x041fe20000010000 */
[----:B------:R-:W-:Y:S01]  /*5af0*/  F2FP.F16.F32.PACK_AB R163, R174, R173 ;  /* 0x000000adaea3723e */ /* 0x000fe200000000ff */
[----:B------:R0:W-:Y:S04]  /*5b00*/  STSM.16.M88.4 [R23+0x26800], R152 ;  /* 0x0268009817007844 */ /* 0x0001e80000000200 */
[----:B------:R0:W-:Y:S01]  /*5b10*/  STSM.16.M88.4 [R186], R156 ;  /* 0x0000009cba007844 */ /* 0x0001e20000000200 */
[----:B------:R-:W4:Y:S01]  /*5b20*/  MUFU.EX2 R168, R168 ;  /* 0x000000a800a87308 */ /* 0x000f220000000800 */
[C---:B--2---:R-:W-:Y:S01]  /*5b30*/  FADD.FTZ R10, R161.reuse, R10 ;  /* 0x0000000aa10a7221 */ /* 0x044fe20000010000 */
[----:B------:R-:W-:-:S02]  /*5b40*/  F2FP.F16.F32.PACK_AB R164, R161, R164 ;  /* 0x000000a4a1a4723e */ /* 0x000fc400000000ff */
[----:B------:R-:W-:Y:S01]  /*5b50*/  F2FP.F16.F32.PACK_AB R161, R170, R167 ;  /* 0x000000a7aaa1723e */ /* 0x000fe200000000ff */
[----:B------:R-:W-:-:S03]  /*5b60*/  FADD.FTZ R5, R165, R10 ;  /* 0x0000000aa5057221 */ /* 0x000fc60000010000 */
[----:B------:R-:W2:Y:S01]  /*5b70*/  MUFU.EX2 R182, R182 ;  /* 0x000000b600b67308 */ /* 0x000ea20000000800 */
[----:B---3--:R-:W-:Y:S01]  /*5b80*/  FADD.FTZ R11, R175, R6 ;  /* 0x00000006af0b7221 */ /* 0x008fe20000010000 */
[----:B------:R0:W-:Y:S03]  /*5b90*/  STSM.16.M88.4 [R184], R160 ;  /* 0x000000a0b8007844 */ /* 0x0001e60000000200 */
[----:B------:R-:W-:-:S03]  /*5ba0*/  FADD.FTZ R11, R178, R11 ;  /* 0x0000000bb20b7221 */ /* 0x000fc60000010000 */
[----:B------:R-:W3:Y:S01]  /*5bb0*/  MUFU.EX2 R177, R177 ;  /* 0x000000b100b17308 */ /* 0x000ee20000000800 */
[C---:B----4-:R-:W-:Y:S01]  /*5bc0*/  F2FP.F16.F32.PACK_AB R166, R168.reuse, R165 ;  /* 0x000000a5a8a6723e */ /* 0x050fe200000000ff */
[----:B------:R-:W-:Y:S01]  /*5bd0*/  FADD.FTZ R5, R168, R5 ;  /* 0x00000005a8057221 */ /* 0x000fe20000010000 */
[----:B------:R-:W-:Y:S01]  /*5be0*/  F2FP.F16.F32.PACK_AB R165, R178, R175 ;  /* 0x000000afb2a5723e */ /* 0x000fe200000000ff */
[----:B--2---:R-:W-:Y:S01]  /*5bf0*/  FADD.FTZ R6, R182, R11 ;  /* 0x0000000bb6067221 */ /* 0x004fe20000010000 */
[----:B---3--:R-:W-:-:S03]  /*5c00*/  F2FP.F16.F32.PACK_AB R167, R177, R182 ;  /* 0x000000b6b1a7723e */ /* 0x008fc600000000ff */
[----:B------:R-:W-:Y:S02]  /*5c10*/  FADD.FTZ R6, R177, R6 ;  /* 0x00000006b1067221 */ /* 0x000fe40000010000 */
[----:B------:R0:W-:Y:S01]  /*5c20*/  STSM.16.M88.4 [R185], R164 ;  /* 0x000000a4b9007844 */ /* 0x0001e20000000200 */
[----:B------:R-:W-:Y:S05]  /*5c30*/  @!P0 BRA `(.L_x_2949) ;  /* 0x0000000000048947 */ /* 0x000fea0003800000 */
[----:B------:R-:W-:Y:S01]  /*5c40*/  BPT.TRAP 0x1 ;  /* 0x000000040000795c */ /* 0x000fe20000300000 */
.L_x_2949:
[----:B------:R2:W3:Y:S01]  /*5c50*/  SYNCS.PHASECHK.TRANS64.TRYWAIT P3, [UR22+0x28c50], R8 ;  /* 0x028c5008ff0075a7 */ /* 0x0004e20008060156 */
[----:B------:R-:W-:Y:S05]  /*5c60*/  @!P0 BRA `(.L_x_2950) ;  /* 0x0000000000048947 */ /* 0x000fea0003800000 */
[----:B------:R-:W-:Y:S01]  /*5c70*/  BPT.TRAP 0x1 ;  /* 0x000000040000795c */ /* 0x000fe20000300000 */
.L_x_2950:
[----:B---3--:R-:W-:Y:S05]  /*5c80*/  @P3 BRA `(.L_x_2951) ;  /* 0x0000000000083947 */ /* 0x008fea0003800000 */
[----:B------:R-:W3:Y:S02]  /*5c90*/  SYNCS.PHASECHK.TRANS64.TRYWAIT P3, [UR22+0x28c50], R8 ;  /* 0x028c5008ff0075a7 */ /* 0x000ee40008060156 */
[----:B---3--:R-:W-:Y:S05]  /*5ca0*/  @!P3 BRA `(.L_x_2952) ;  /* 0x0000008000f4b947 */ /* 0x008fea0003800000 */
.L_x_2951:
[----:B------:R-:W-:Y:S01]  /*5cb0*/  ULEA UR10, UR41, UR48, 0xc ;  /* 0x00000030290a7291 */ /* 0x000fe2000f8e603f */
[----:B------:R-:W-:Y:S01]  /*5cc0*/  WARPGROUP.ARRIVE ;  /* 0x00000000000079c5 */ /* 0x000fe20000000000 */
[----:B------:R-:W-:Y:S01]  /*5cd0*/  UMOV UR7, 0x40000040 ;  /* 0x4000004000077882 */ /* 0x000fe20000000000 */
[----:B---3--:R-:W-:Y:S01]  /*5ce0*/  @!P1 VIADD R171, R171, 0x28c60 ;  /* 0x00028c60abab9836 */ /* 0x008fe20000000000 */
        /* <DEDUP_REMOVED lines=35> */
.L_x_2944:
[----:B------:R-:W4:Y:S01]  /*5f20*/  SHFL.BFLY PT, R4, R5, 0x2, 0x1f ;  /* 0x0c401f0005047f89 */ /* 0x000f2200000e0000 */
[----:B------:R-:W-:Y:S01]  /*5f30*/  IMAD.MOV R10, RZ, RZ, -R22 ;  /* 0x000000ffff0a7224 */ /* 0x000fe200078e0a16 */
[----:B------:R-:W-:Y:S01]  /*5f40*/  UIADD3 UR37, UR37, 0x1, URZ ;  /* 0x0000000125257890 */ /* 0x000fe2000fffe03f */
[----:B------:R-:W-:Y:S01]  /*5f50*/  IMAD.U32 R15, RZ, RZ, UR20 ;  /* 0x00000014ff0f7e24 */ /* 0x000fe2000f8e00ff */
[----:B------:R-:W5:Y:S01]  /*5f60*/  SHFL.BFLY PT, R9, R6, 0x2, 0x1f ;  /* 0x0c401f0006097f89 */ /* 0x000f6200000e0000 */
[----:B------:R-:W-:Y:S08]  /*5f70*/  BAR.ARV 0x8, 0xa0 ;  /* 0x0202800000007b1d */ /* 0x000ff00000002000 */
[----:B------:R-:W-:Y:S01]  /*5f80*/  BAR.SYNC.DEFER_BLOCKING 0xf, 0x100 ;  /* 0x03c4000000007b1d */ /* 0x000fe20000010000 */
[----:B------:R-:W-:Y:S01]  /*5f90*/  ISETP.NE.AND P0, PT, R17, R10, PT ;  /* 0x0000000a1100720c */ /* 0x000fe20003f05270 */
[----:B----4-:R-:W-:Y:S01]  /*5fa0*/  FADD.FTZ R4, R4, R5 ;  /* 0x0000000504047221 */ /* 0x010fe20000010000 */
[----:B------:R-:W-:Y:S01]  /*5fb0*/  IMAD.U32 R5, RZ, RZ, UR41 ;  /* 0x00000029ff057e24 */ /* 0x000fe2000f8e00ff */
[----:B------:R-:W-:Y:S01]  /*5fc0*/  UIADD3 UR41, UR41, 0x1, URZ ;  /* 0x0000000129297890 */ /* 0x000fe2000fffe03f */
[----:B-----5:R-:W-:-:S02]  /*5fd0*/  FADD.FTZ R9, R9, R6 ;  /* 0x0000000609097221 */ /* 0x020fc40000010000 */
[----:B-1----:R-:W1:Y:S07]  /*5fe0*/  SHFL.BFLY PT, R7, R4, 0x1, 0x1f ;  /* 0x0c201f0004077f89 */ /* 0x002e6e00000e0000 */
[----:B------:R-:W-:Y:S01]  /*5ff0*/  @!P0 IMAD R5, R5, 0x40, R16 ;  /* 0x0000004005058824 */ /* 0x000fe200078e0210 */
[----:B------:R-:W-:Y:S01]  /*6000*/  UISETP.NE.AND UP0, UPT, UR41, 0x2, UPT ;  /* 0x000000022900788c */ /* 0x000fe2000bf05270 */
[----:B--2---:R-:W2:Y:S03]  /*6010*/  SHFL.BFLY PT, R8, R9, 0x1, 0x1f ;  /* 0x0c201f0009087f89 */ /* 0x004ea600000e0000 */
[----:B------:R-:W-:Y:S01]  /*6020*/  @!P0 LEA R5, R5, UR42, 0x2 ;  /* 0x0000002a05058c11 */ /* 0x000fe2000f8e10ff */
[----:B------:R-:W-:-:S02]  /*6030*/  USEL UR4, URZ, 0x1, UP0 ;  /* 0x000000013f047887 */ /* 0x000fc40008000000 */
[----:B------:R-:W-:Y:S02]  /*6040*/  USEL UR41, UR41, URZ, UP0 ;  /* 0x0000003f29297287 */ /* 0x000fe40008000000 */
[----:B------:R-:W-:Y:S01]  /*6050*/  ULOP3.LUT UR40, UR40, UR4, URZ, 0x3c, !UPT ;  /* 0x0000000428287292 */ /* 0x000fe2000f8e3c3f */
[----:B-1----:R-:W-:Y:S01]  /*6060*/  FADD.FTZ R11, R4, R7 ;  /* 0x00000007040b7221 */ /* 0x002fe20000010000 */
[----:B------:R-:W-:Y:S02]  /*6070*/  IMAD.MOV.U32 R7, RZ, RZ, RZ ;  /* 0x000000ffff077224 */ /* 0x000fe400078e00ff */
[----:B------:R-:W-:Y:S02]  /*6080*/  IMAD.MOV.U32 R4, RZ, RZ, RZ ;  /* 0x000000ffff047224 */ /* 0x000fe400078e00ff */
[----:B--2---:R-:W-:Y:S01]  /*6090*/  FADD.FTZ R13, R9, R8 ;  /* 0x00000008090d7221 */ /* 0x004fe20000010000 */
[----:B------:R-:W-:Y:S02]  /*60a0*/  FSETP.NE.FTZ.AND P1, PT, R11, RZ, PT ;  /* 0x000000ff0b00720b */ /* 0x000fe40003f35000 */
[----:B------:R-:W-:-:S02]  /*60b0*/  MOV R9, UR20 ;  /* 0x0000001400097c02 */ /* 0x000fc40008000f00 */
[----:B------:R-:W-:-:S09]  /*60c0*/  FSETP.NE.FTZ.AND P2, PT, R13, RZ, PT ;  /* 0x000000ff0d00720b */ /* 0x000fd20003f55000 */
[----:B------:R-:W0:Y:S04]  /*60d0*/  @P1 MUFU.RCP R7, R11 ;  /* 0x0000000b00071308 */ /* 0x000e280000001000 */
[----:B------:R-:W-:-:S04]  /*60e0*/  @P2 FMUL.FTZ R15, R15, 0.69314718246459960938 ;  /* 0x3f3172180f0f2820 */ /* 0x000fc80000410000 */
[----:B------:R-:W-:Y:S08]  /*60f0*/  @P2 MUFU.RCP R4, R13 ;  /* 0x0000000d00042308 */ /* 0x000ff00000001000 */
[----:B------:R-:W1:Y:S01]  /*6100*/  @P1 MUFU.LG2 R6, R11 ;  /* 0x0000000b00061308 */ /* 0x000e620000000c00 */
        /* <DEDUP_REMOVED lines=65> */
[----:B-1----:R-:W-:Y:S01]  /*6520*/  @P1 FMUL.FTZ R6, R6, 0.69314718246459960938 ;  /* 0x3f31721806061820 */ /* 0x002fe20000410000 */
[----:B------:R-:W-:-:S02]  /*6530*/  IMAD.MOV.U32 R36, RZ, RZ, -0x800000 ;  /* 0xff800000ff247424 */ /* 0x000fc400078e00ff */
[-C--:B------:R-:W-:Y:S01]  /*6540*/  FMUL.FTZ R11, R30, R4.reuse ;  /* 0x000000041e0b7220 */ /* 0x080fe20000410000 */
[----:B------:R1:W-:Y:S01]  /*6550*/  @!P0 STS [R5+0x28820], R4 ;  /* 0x0288200405008388 */ /* 0x0003e20000000800 */
[----:B------:R-:W-:Y:S01]  /*6560*/  IMAD.MOV.U32 R32, RZ, RZ, -0x800000 ;  /* 0xff800000ff207424 */ /* 0x000fe200078e00ff */
[----:B------:R-:W-:Y:S01]  /*6570*/  PLOP3.LUT P0, PT, PT, PT, PT, 0x8, 0x0 ;  /* 0x000000000000781c */ /* 0x000fe20003f0e170 */
[-C--:B------:R-:W-:Y:S01]  /*6580*/  FMUL.FTZ R27, R27, R4.reuse ;  /* 0x000000041b1b7220 */ /* 0x080fe20000410000 */
[-C--:B------:R-:W-:Y:S01]  /*6590*/  FMUL.FTZ R31, R31, R4.reuse ;  /* 0x000000041f1f7220 */ /* 0x080fe20000410000 */
[-C--:B------:R-:W-:Y:S01]  /*65a0*/  FMUL.FTZ R34, R34, R4.reuse ;  /* 0x0000000422227220 */ /* 0x080fe20000410000 */
[----:B0-----:R-:W0:Y:S01]  /*65b0*/  @P2 MUFU.LG2 R7, R13 ;  /* 0x0000000d00072308 */ /* 0x001e220000000c00 */
[-C--:B------:R-:W-:Y:S01]  /*65c0*/  FMUL.FTZ R35, R35, R4.reuse ;  /* 0x0000000423237220 */ /* 0x080fe20000410000 */
[-C--:B------:R-:W-:Y:S01]  /*65d0*/  FMUL.FTZ R38, R38, R4.reuse ;  /* 0x0000000426267220 */ /* 0x080fe20000410000 */
[-C--:B------:R-:W-:Y:S01]  /*65e0*/  FMUL.FTZ R39, R39, R4.reuse ;  /* 0x0000000427277220 */ /* 0x080fe20000410000 */
[----:B-1----:R-:W-:Y:S01]  /*65f0*/  @P1 FMUL.FTZ R5, R9, 0.69314718246459960938 ;  /* 0x3f31721809051820 */ /* 0x002fe20000410000 */
        /* <DEDUP_REMOVED lines=12> */
[----:B0-----:R-:W-:Y:S01]  /*66c0*/  @P2 FMUL.FTZ R14, R7, 0.69314718246459960938 ;  /* 0x3f317218070e2820 */ /* 0x001fe20000410000 */
        /* <DEDUP_REMOVED lines=48> */
.L_x_2925:
[----:B------:R-:W0:Y:S08]  /*69d0*/  S2UR UR4, SR_CgaCtaId ;  /* 0x00000000000479c3 */ /* 0x000e300000008800 */
[----:B------:R-:W-:Y:S06]  /*69e0*/  BAR.SYNC.DEFER_BLOCKING 0x5, 0x120 ;  /* 0x0144800000007b1d */ /* 0x000fec0000010000 */
[----:B------:R-:W-:Y:S01]  /*69f0*/  UMOV UR42, 0x400 ;  /* 0x00000400002a7882 */ /* 0x000fe20000000000 */
[----:B------:R-:W-:Y:S01]  /*6a00*/  BSSY B0, `(.L_x_2954) ;  /* 0x0000284000007945 */ /* 0x000fe20003800000 */
[----:B0-----:R-:W-:-:S09]  /*6a10*/  ULEA UR42, UR4, UR42, 0x18 ;  /* 0x0000002a042a7291 */ /* 0x001fd2000f8ec03f */
[----:B------:R-:W0:Y:S02]  /*6a20*/  LDS.128 R4, [UR42+0x28cd0] ;  /* 0x028cd02aff047984 */ /* 0x000e240008000c00 */
[----:B0-----:R-:W-:Y:S01]  /*6a30*/  R2UR UR5, R6 ;  /* 0x00000000060572ca */ /* 0x001fe200000e0000 */
[----:B------:R-:W-:Y:S06]  /*6a40*/  BAR.ARV 0x4, 0x120 ;  /* 0x0104800000007b1d */ /* 0x000fec0000002000 */
[----:B------:R-:W-:Y:S08]  /*6a50*/  @P0 BRA `(.L_x_2955) ;  /* 0x0000001c00440947 */ /* 0x000ff00003800000 */
[----:B------:R-:W0:Y:S08]  /*6a60*/  S2UR UR4, SR_SWINHI ;  /* 0x00000000000479c3 */ /* 0x000e300000002f00 */
[----:B------:R-:W-:Y:S01]  /*6a70*/  BAR.SYNC.DEFER_BLOCKING 0x1, 0x100 ;  /* 0x0044000000007b1d */ /* 0x000fe20000010000 */
[----:B------:R-:W-:Y:S01]  /*6a80*/  F2FP.F16.F32.PACK_AB R8, R8, R167 ;  /* 0x000000a70808723e */ /* 0x000fe200000000ff */
[----:B------:R-:W-:Y:S01]  /*6a90*/  USHF.L.U32 UR8, UR44, 0x2, URZ ;  /* 0x000000022c087899 */ /* 0x000fe2000800063f */
[----:B------:R-:W-:Y:S01]  /*6aa0*/  F2FP.F16.F32.PACK_AB R9, R27, R9 ;  /* 0x000000091b09723e */ /* 0x000fe200000000ff */
[----:B------:R-:W-:Y:S01]  /*6ab0*/  USHF.L.U64.HI UR9, UR44, 0x2, UR45 ;  /* 0x000000022c097899 */ /* 0x000fe2000801022d */
        /* <DEDUP_REMOVED lines=8> */
[----:B------:R-:W-:Y:S01]  /*6b40*/  F2FP.F16.F32.PACK_AB R56, R57, R56 ;  /* 0x000000383938723e */ /* 0x000fe200000000ff */
[----:B------:R-:W-:Y:S01]  /*6b50*/  UMOV UR6, UR42 ;  /* 0x0000002a00067c82 */ /* 0x000fe20008000000 */
[----:B0-----:R-:W-:Y:S01]  /*6b60*/  UMOV UR7, UR4 ;  /* 0x0000000400077c82 */ /* 0x001fe20008000000 */
[----:B------:R-:W-:Y:S01]  /*6b70*/  F2FP.F16.F32.PACK_AB R50, R53, R52 ;  /* 0x000000343532723e */ /* 0x000fe200000000ff */
[----:B------:R-:W-:Y:S01]  /*6b80*/  IMAD.U32 R134, RZ, RZ, UR6 ;  /* 0x00000006ff867e24 */ /* 0x000fe2000f8e00ff */
[----:B------:R-:W-:Y:S01]  /*6b90*/  F2FP.F16.F32.PACK_AB R51, R55, R54 ;  /* 0x000000363733723e */ /* 0x000fe200000000ff */
[----:B------:R-:W-:Y:S01]  /*6ba0*/  IMAD.U32 R135, RZ, RZ, UR7 ;  /* 0x00000007ff877e24 */ /* 0x000fe2000f8e00ff */
[----:B------:R-:W-:Y:S01]  /*6bb0*/  F2FP.F16.F32.PACK_AB R57, R59, R58 ;  /* 0x0000003a3b39723e */ /* 0x000fe200000000ff */
[----:B------:R-:W-:Y:S01]  /*6bc0*/  ULDC.64 UR6, c[0x0][0xbd8] ;  /* 0x0002f60000067ab9 */ /* 0x000fe20000000a00 */
[----:B------:R-:W-:Y:S01]  /*6bd0*/  F2FP.F16.F32.PACK_AB R64, R65, R64 ;  /* 0x000000404140723e */ /* 0x000fe200000000ff */
[----:B------:R-:W-:Y:S01]  /*6be0*/  IMAD.WIDE R130, R189, 0x2, R134 ;  /* 0x00000002bd827825 */ /* 0x000fe200078e0286 */
[----:B------:R-:W-:Y:S01]  /*6bf0*/  F2FP.F16.F32.PACK_AB R58, R61, R60 ;  /* 0x0000003c3d3a723e */ /* 0x000fe200000000ff */
[----:B------:R-:W-:Y:S01]  /*6c00*/  UIADD3 UR4, UP1, UR8, UR6, URZ ;  /* 0x0000000608047290 */ /* 0x000fe2000ff3e03f */
[----:B------:R-:W-:Y:S01]  /*6c10*/  F2FP.F16.F32.PACK_AB R59, R63, R62 ;  /* 0x0000003e3f3b723e */ /* 0x000fe200000000ff */
[----:B------:R-:W-:Y:S01]  /*6c20*/  UISETP.NE.U32.AND UP0, UPT, UR6, URZ, UPT ;  /* 0x0000003f0600728c */ /* 0x000fe2000bf05070 */
[C---:B------:R-:W-:Y:S01]  /*6c30*/  IADD3 R169, P1, R130.reuse, 0x20, RZ ;  /* 0x0000002082a97810 */ /* 0x040fe20007f3e0ff */
[----:B------:R-:W-:Y:S01]  /*6c40*/  UIADD3.X UR6, UR9, UR7, URZ, UP1, !UPT ;  /* 0x0000000709067290 */ /* 0x000fe20008ffe43f */
[----:B------:R-:W-:Y:S01]  /*6c50*/  LOP3.LUT R3, R130, 0x380, RZ, 0xc0, !PT ;  /* 0x0000038082037812 */ /* 0x000fe200078ec0ff */
[----:B------:R-:W-:Y:S01]  /*6c60*/  UISETP.NE.AND.EX UP0, UPT, UR7, URZ, UPT, UP0 ;  /* 0x0000003f0700728c */ /* 0x000fe2000bf05300 */
[----:B------:R-:W-:-:S02]  /*6c70*/  IADD3.X R15, RZ, R131, RZ, P1, !PT ;  /* 0x00000083ff0f7210 */ /* 0x000fc40000ffe4ff */
[C---:B------:R-:W-:Y:S02]  /*6c80*/  IADD3 R4, P0, R130.reuse, 0x40, RZ ;  /* 0x0000004082047810 */ /* 0x040fe40007f1e0ff */
[C---:B------:R-:W-:Y:S02]  /*6c90*/  IADD3 R179, P4, R130.reuse, 0x60, RZ ;  /* 0x0000006082b37810 */ /* 0x040fe40007f9e0ff */
[C---:B------:R-:W-:Y:S01]  /*6ca0*/  IADD3 R181, P3, R130.reuse, 0x2000, RZ ;  /* 0x0000200082b57810 */ /* 0x040fe20007f7e0ff */
[--C-:B------:R-:W-:Y:S01]  /*6cb0*/  IMAD.X R21, RZ, RZ, R131.reuse, P0 ;  /* 0x000000ffff157224 */ /* 0x100fe200000e0683 */
        /* <DEDUP_REMOVED lines=8> */
[----:B------:R-:W-:Y:S01]  /*6d40*/  SHF.R.U64 R3, R3, 0x3, RZ ;  /* 0x0000000303037819 */ /* 0x000fe200000012ff */
[----:B------:R-:W-:Y:S01]  /*6d50*/  IMAD.X R103, RZ, RZ, R131, P1 ;  /* 0x000000ffff677224 */ /* 0x000fe200008e0683 */
        /* <DEDUP_REMOVED lines=10> */
[----:B------:R-:W-:Y:S01]  /*6e00*/  IMAD.X R119, RZ, RZ, R131, P6 ;  /* 0x000000ffff777224 */ /* 0x000fe200030e0683 */
[----:B------:R-:W-:-:S02]  /*6e10*/  IADD3 R203, P1, R130, 0x6060, RZ ;  /* 0x0000606082cb7810 */ /* 0x000fc40007f3e0ff */
[----:B------:R-:W-:Y:S01]  /*6e20*/  LOP3.LUT R130, R3, R130, RZ, 0x3c, !PT ;  /* 0x0000008203827212 */ /* 0x000fe200078e3cff */
[--C-:B------:R-:W-:Y:S01]  /*6e30*/  IMAD.X R127, RZ, RZ, R131.reuse, P2 ;  /* 0x000000ffff7f7224 */ /* 0x100fe200010e0683 */
[----:B------:R-:W-:Y:S01]  /*6e40*/  LOP3.LUT R0, R169, 0x380, RZ, 0xc0, !PT ;  /* 0x00000380a9007812 */ /* 0x000fe200078ec0ff */
[----:B------:R-:W-:Y:S01]  /*6e50*/  IMAD.X R13, RZ, RZ, R131, P1 ;  /* 0x000000ffff0d7224 */ /* 0x000fe200008e0683 */
[----:B------:R-:W-:Y:S02]  /*6e60*/  LOP3.LUT R3, R4, 0x380, RZ, 0xc0, !PT ;  /* 0x0000038004037812 */ /* 0x000fe400078ec0ff */
[----:B------:R-:W-:Y:S02]  /*6e70*/  SHF.R.U64 R0, R0, 0x3, RZ ;  /* 0x0000000300007819 */ /* 0x000fe400000012ff */
[----:B------:R-:W-:Y:S02]  /*6e80*/  SHF.R.U64 R3, R3, 0x3, RZ ;  /* 0x0000000303037819 */ /* 0x000fe400000012ff */
[----:B------:R-:W-:-:S02]  /*6e90*/  LOP3.LUT R6, R179, 0x380, RZ, 0xc0, !PT ;  /* 0x00000380b3067812 */ /* 0x000fc400078ec0ff */
        /* <DEDUP_REMOVED lines=8> */
[----:B------:R-:W-:Y:S02]  /*6f20*/  SHF.R.U64 R3, R3, 0x3, RZ ;  /* 0x0000000303037819 */ /* 0x000fe400000012ff */
[----:B------:R-:W-:Y:S02]  /*6f30*/  LOP3.LUT R24, R6, R179, RZ, 0x3c, !PT ;  /* 0x000000b306187212 */ /* 0x000fe400078e3cff */
[----:B------:R-:W-:Y:S02]  /*6f40*/  LOP3.LUT R6, R193, 0x380, RZ, 0xc0, !PT ;  /* 0x00000380c1067812 */ /* 0x000fe400078ec0ff */
[----:B------:R-:W-:-:S02]  /*6f50*/  LOP3.LUT R90, R0, R183, RZ, 0x3c, !PT ;  /* 0x000000b7005a7212 */ /* 0x000fc400078e3cff */
[----:B------:R-:W-:Y:S02]  /*6f60*/  LOP3.LUT R98, R4, R191, RZ, 0x3c, !PT ;  /* 0x000000bf04627212 */ /* 0x000fe400078e3cff */
[----:B------:R-:W-:Y:S02]  /*6f70*/  LOP3.LUT R0, R195, 0x380, RZ, 0xc0, !PT ;  /* 0x00000380c3007812 */ /* 0x000fe400078ec0ff */
[----:B------:R-:W-:Y:S02]  /*6f80*/  LOP3.LUT R94, R3, R94, RZ, 0x3c, !PT ;  /* 0x0000005e035e7212 */ /* 0x000fe400078e3cff */
[----:B------:R-:W-:Y:S02]  /*6f90*/  LOP3.LUT R4, R197, 0x380, RZ, 0xc0, !PT ;  /* 0x00000380c5047812 */ /* 0x000fe400078ec0ff */
[----:B------:R-:W-:Y:S02]  /*6fa0*/  LOP3.LUT R28, R181, 0x380, RZ, 0xc0, !PT ;  /* 0x00000380b51c7812 */ /* 0x000fe400078ec0ff */
[----:B------:R-:W-:-:S02]  /*6fb0*/  LOP3.LUT R3, R110, 0x380, RZ, 0xc0, !PT ;  /* 0x000003806e037812 */ /* 0x000fc400078ec0ff */
[----:B------:R-:W-:Y:S02]  /*6fc0*/  SHF.R.U64 R6, R6, 0x3, RZ ;  /* 0x0000000306067819 */ /* 0x000fe400000012ff */
[----:B------:R-:W-:Y:S02]  /*6fd0*/  SHF.R.U64 R0, R0, 0x3, RZ ;  /* 0x0000000300007819 */ /* 0x000fe400000012ff */
[----:B------:R-:W-:Y:S02]  /*6fe0*/  SHF.R.U64 R4, R4, 0x3, RZ ;  /* 0x0000000304047819 */ /* 0x000fe400000012ff */
[----:B------:R-:W-:Y:S02]  /*6ff0*/  MOV R130, R130 ;  /* 0x0000008200827202 */ /* 0x000fe40000000f00 */
[----:B------:R-:W-:Y:S02]  /*7000*/  SHF.R.U64 R28, R28, 0x3, RZ ;  /* 0x000000031c1c7819 */ /* 0x000fe400000012ff */
[----:B------:R-:W-:Y:S01]  /*7010*/  SHF.R.U64 R3, R3, 0x3, RZ ;  /* 0x0000000303037819 */ /* 0x000fe200000012ff */
[----:B------:R0:W-:Y:S01]  /*7020*/  STSM.16.M88.4 [R130], R8 ;  /* 0x0000000882007844 */ /* 0x0001e20000000200 */
[----:B------:R-:W-:-:S02]  /*7030*/  LOP3.LUT R102, R6, R193, RZ, 0x3c, !PT ;  /* 0x000000c106667212 */ /* 0x000fc400078e3cff */
[----:B------:R-:W-:Y:S02]  /*7040*/  LOP3.LUT R6, R199, 0x380, RZ, 0xc0, !PT ;  /* 0x00000380c7067812 */ /* 0x000fe400078ec0ff */
[----:B------:R-:W-:Y:S02]  /*7050*/  LOP3.LUT R106, R0, R195, RZ, 0x3c, !PT ;  /* 0x000000c3006a7212 */ /* 0x000fe400078e3cff */
[----:B------:R-:W-:Y:S02]  /*7060*/  LOP3.LUT R114, R4, R197, RZ, 0x3c, !PT ;  /* 0x000000c504727212 */ /* 0x000fe400078e3cff */
[----:B------:R-:W-:Y:S02]  /*7070*/  LOP3.LUT R0, R201, 0x380, RZ, 0xc0, !PT ;  /* 0x00000380c9007812 */ /* 0x000fe400078ec0ff */
[----:B------:R-:W-:Y:S02]  /*7080*/  LOP3.LUT R28, R28, R181, RZ, 0x3c, !PT ;  /* 0x000000b51c1c7212 */ /* 0x000fe400078e3cff */
[----:B------:R-:W-:-:S02]  /*7090*/  LOP3.LUT R110, R3, R110, RZ, 0x3c, !PT ;  /* 0x0000006e036e7212 */ /* 0x000fc400078e3cff */
[----:B------:R-:W-:Y:S02]  /*70a0*/  LOP3.LUT R4, R203, 0x380, RZ, 0xc0, !PT ;  /* 0x00000380cb047812 */ /* 0x000fe400078ec0ff */
[----:B------:R-:W-:Y:S02]  /*70b0*/  LOP3.LUT R3, R126, 0x380, RZ, 0xc0, !PT ;  /* 0x000003807e037812 */ /* 0x000fe400078ec0ff */
[----:B------:R-:W-:Y:S02]  /*70c0*/  MOV R15, R14 ;  /* 0x0000000e000f7202 */ /* 0x000fe40000000f00 */
[----:B0-----:R-:W-:Y:S02]  /*70d0*/  F2FP.F16.F32.PACK_AB R8, R33, R163 ;  /* 0x000000a32108723e */ /* 0x001fe400000000ff */
[----:B------:R-:W-:Y:S02]  /*70e0*/  F2FP.F16.F32.PACK_AB R9, R35, R34 ;  /* 0x000000222309723e */ /* 0x000fe400000000ff */
[----:B------:R-:W-:-:S02]  /*70f0*/  F2FP.F16.F32.PACK_AB R10, R37, R155 ;  /* 0x0000009b250a723e */ /* 0x000fc400000000ff */
[----:B------:R-:W-:Y:S02]  /*7100*/  F2FP.F16.F32.PACK_AB R11, R39, R38 ;  /* 0x00000026270b723e */ /* 0x000fe400000000ff */
[----:B------:R-:W-:Y:S02]  /*7110*/  SHF.R.U64 R6, R6, 0x3, RZ ;  /* 0x0000000306067819 */ /* 0x000fe400000012ff */
[----:B------:R-:W-:Y:S01]  /*7120*/  MOV R20, R20 ;  /* 0x0000001400147202 */ /* 0x000fe20000000f00 */
[----:B------:R0:W-:Y:S01]  /*7130*/  STSM.16.M88.4 [R15], R8 ;  /* 0x000000080f007844 */ /* 0x0001e20000000200 */
[----:B------:R-:W-:Y:S02]  /*7140*/  SHF.R.U64 R0, R0, 0x3, RZ ;  /* 0x0000000300007819 */ /* 0x000fe400000012ff */
[----:B------:R-:W-:Y:S01]  /*7150*/  MOV R24, R24 ;  /* 0x0000001800187202 */ /* 0x000fe20000000f00 */
[----:B------:R-:W-:Y:S01]  /*7160*/  STSM.16.M88.4 [R20], R40 ;  /* 0x0000002814007844 */ /* 0x000fe20000000200 */
[----:B------:R-:W-:-:S02]  /*7170*/  SHF.R.U64 R4, R4, 0x3, RZ ;  /* 0x0000000304047819 */ /* 0x000fc400000012ff */
[----:B------:R-:W-:Y:S01]  /*7180*/  MOV R28, R28 ;  /* 0x0000001c001c7202 */ /* 0x000fe20000000f00 */
[----:B------:R-:W-:Y:S01]  /*7190*/  STSM.16.M88.4 [R24], R48 ;  /* 0x0000003018007844 */ /* 0x000fe20000000200 */
[----:B------:R-:W-:Y:S02]  /*71a0*/  F2FP.F16.F32.PACK_AB R65, R67, R66 ;  /* 0x000000424341723e */ /* 0x000fe400000000ff */
[----:B------:R-:W-:Y:S01]  /*71b0*/  F2FP.F16.F32.PACK_AB R72, R73, R72 ;  /* 0x000000484948723e */ /* 0x000fe200000000ff */
[----:B------:R-:W-:Y:S01]  /*71c0*/  STSM.16.M88.4 [R28], R56 ;  /* 0x000000381c007844 */ /* 0x000fe20000000200 */
[----:B------:R-:W-:Y:S02]  /*71d0*/  SHF.R.U64 R3, R3, 0x3, RZ ;  /* 0x0000000303037819 */ /* 0x000fe400000012ff */
[----:B------:R-:W-:Y:S01]  /*71e0*/  MOV R14, R90 ;  /* 0x0000005a000e7202 */ /* 0x000fe20000000f00 */
[----:B0-----:R-:W-:Y:S01]  /*71f0*/  IMAD.U32 R11, RZ, RZ, UR6 ;  /* 0x00000006ff0b7e24 */ /* 0x001fe2000f8e00ff */
[----:B------:R-:W-:Y:S01]  /*7200*/  F2FP.F16.F32.PACK_AB R66, R69, R68 ;  /* 0x000000444542723e */ /* 0x000fe200000000ff */
[----:B------:R-:W-:Y:S01]  /*7210*/  ULDC.64 UR6, c[0x0][0xbe0] ;  /* 0x0002f80000067ab9 */ /* 0x000fe20000000a00 */
[----:B------:R-:W-:Y:S01]  /*7220*/  F2FP.F16.F32.PACK_AB R67, R71, R70 ;  /* 0x000000464743723e */ /* 0x000fe200000000ff */
[----:B------:R-:W-:Y:S01]  /*7230*/  IMAD.U32 R10, RZ, RZ, UR4 ;  /* 0x00000004ff0a7e24 */ /* 0x000fe2000f8e00ff */
[----:B------:R-:W-:-:S02]  /*7240*/  F2FP.F16.F32.PACK_AB R73, R75, R74 ;  /* 0x0000004a4b49723e */ /* 0x000fc400000000ff */
[----:B------:R-:W-:Y:S01]  /*7250*/  F2FP.F16.F32.PACK_AB R80, R81, R80 ;  /* 0x000000505150723e */ /* 0x000fe200000000ff */
[----:B------:R-:W-:Y:S01]  /*7260*/  STSM.16.M88.4 [R14], R64 ;  /* 0x000000400e007844 */ /* 0x000fe20000000200 */
[----:B------:R-:W-:Y:S02]  /*7270*/  LOP3.LUT R118, R6, R199, RZ, 0x3c, !PT ;  /* 0x000000c706767212 */ /* 0x000fe400078e3cff */
[----:B------:R-:W-:Y:S02]  /*7280*/  MOV R94, R94 ;  /* 0x0000005e005e7202 */ /* 0x000fe40000000f00 */
[----:B------:R-:W-:Y:S02]  /*7290*/  F2FP.F16.F32.PACK_AB R74, R77, R76 ;  /* 0x0000004c4d4a723e */ /* 0x000fe400000000ff */
[----:B------:R-:W-:Y:S02]  /*72a0*/  F2FP.F16.F32.PACK_AB R75, R79, R78 ;  /* 0x0000004e4f4b723e */ /* 0x000fe400000000ff */
[----:B------:R-:W-:-:S02]  /*72b0*/  F2FP.F16.F32.PACK_AB R81, R83, R82 ;  /* 0x000000525351723e */ /* 0x000fc400000000ff */
[----:B------:R-:W-:Y:S01]  /*72c0*/  IADD3.X R123, RZ, R131, RZ, P5, !PT ;  /* 0x00000083ff7b7210 */ /* 0x000fe20002ffe4ff */
[----:B------:R-:W-:Y:S01]  /*72d0*/  STSM.16.M88.4 [R94], R72 ;  /* 0x000000485e007844 */ /* 0x000fe20000000200 */
[----:B------:R-:W-:Y:S02]  /*72e0*/  LOP3.LUT R122, R0, R201, RZ, 0x3c, !PT ;  /* 0x000000c9007a7212 */ /* 0x000fe400078e3cff */
[----:B------:R-:W-:Y:S02]  /*72f0*/  MOV R6, R98 ;  /* 0x0000006200067202 */ /* 0x000fe40000000f00 */
[----:B------:R-:W-:Y:S02]  /*7300*/  F2FP.F16.F32.PACK_AB R82, R85, R84 ;  /* 0x000000545552723e */ /* 0x000fe400000000ff */
[----:B------:R-:W-:Y:S02]  /*7310*/  F2FP.F16.F32.PACK_AB R83, R87, R86 ;  /* 0x000000565753723e */ /* 0x000fe400000000ff */
[----:B------:R-:W-:-:S02]  /*7320*/  F2FP.F16.F32.PACK_AB R88, R89, R88 ;  /* 0x000000585958723e */ /* 0x000fc400000000ff */
[----:B------:R-:W-:Y:S01]  /*7330*/  LOP3.LUT R12, R4, R203, RZ, 0x3c, !PT ;  /* 0x000000cb040c7212 */ /* 0x000fe200078e3cff */
[----:B------:R-:W-:Y:S01]  /*7340*/  STSM.16.M88.4 [R6], R80 ;  /* 0x0000005006007844 */ /* 0x000fe20000000200 */
[----:B------:R-:W-:Y:S02]  /*7350*/  MOV R102, R102 ;  /* 0x0000006600667202 */ /* 0x000fe40000000f00 */
[----:B------:R-:W-:Y:S02]  /*7360*/  F2FP.F16.F32.PACK_AB R89, R30, R26 ;  /* 0x0000001a1e59723e */ /* 0x000fe400000000ff */
        /* <DEDUP_REMOVED lines=10> */
[----:B------:R-:W-:Y:S01]  /*7410*/  MOV R110, R110 ;  /* 0x0000006e006e7202 */ /* 0x000fe20000000f00 */
        /* <DEDUP_REMOVED lines=8> */
[----:B------:R-:W-:Y:S02]  /*74a0*/  F2FP.F16.F32.PACK_AB R113, R166, R165 ;  /* 0x000000a5a671723e */ /* 0x000fe400000000ff */
[----:B------:R-:W-:Y:S02]  /*74b0*/  F2FP.F16.F32.PACK_AB R114, R117, R116 ;  /* 0x000000747572723e */ /* 0x000fe400000000ff */
[----:B------:R-:W-:Y:S02]  /*74c0*/  F2FP.F16.F32.PACK_AB R115, R170, R168 ;  /* 0x000000a8aa73723e */ /* 0x000fe400000000ff */
[----:B------:R-:W-:Y:S02]  /*74d0*/  F2FP.F16.F32.PACK_AB R120, R121, R120 ;  /* 0x000000787978723e */ /* 0x000fe400000000ff */
[----:B------:R-:W-:Y:S01]  /*74e0*/  MOV R118, R118 ;  /* 0x0000007600767202 */ /* 0x000fe20000000f00 */
[----:B------:R-:W-:Y:S01]  /*74f0*/  STSM.16.M88.4 [R3], R112 ;  /* 0x0000007003007844 */ /* 0x000fe20000000200 */
[----:B------:R-:W-:-:S02]  /*7500*/  F2FP.F16.F32.PACK_AB R121, R172, R171 ;  /* 0x000000abac79723e */ /* 0x000fc400000000ff */
[----:B------:R-:W-:Y:S02]  /*7510*/  F2FP.F16.F32.PACK_AB R122, R125, R124 ;  /* 0x0000007c7d7a723e */ /* 0x000fe400000000ff */
[----:B------:R-:W-:Y:S02]  /*7520*/  F2FP.F16.F32.PACK_AB R123, R174, R173 ;  /* 0x000000adae7b723e */ /* 0x000fe400000000ff */
[----:B------:R-:W-:Y:S02]  /*7530*/  F2FP.F16.F32.PACK_AB R128, R129, R128 ;  /* 0x000000808180723e */ /* 0x000fe400000000ff */
[----:B------:R-:W-:Y:S01]  /*7540*/  F2FP.F16.F32.PACK_AB R136, R137, R136 ;  /* 0x000000888988723e */ /* 0x000fe200000000ff */
[----:B------:R-:W-:Y:S01]  /*7550*/  STSM.16.M88.4 [R118], R120 ;  /* 0x0000007876007844 */ /* 0x000fe20000000200 */
        /* <DEDUP_REMOVED lines=8> */
[----:B------:R-:W-:-:S02]  /*75e0*/  F2FP.F16.F32.PACK_AB R139, R143, R142 ;  /* 0x0000008e8f8b723e */ /* 0x000fc400000000ff */
[----:B------:R-:W-:Y:S02]  /*75f0*/  F2FP.F16.F32.PACK_AB R145, R147, R146 ;  /* 0x000000929391723e */ /* 0x000fe400000000ff */
[----:B------:R-:W-:Y:S01]  /*7600*/  MOV R12, R12 ;  /* 0x0000000c000c7202 */ /* 0x000fe20000000f00 */
[----:B------:R-:W-:Y:S01]  /*7610*/  STSM.16.M88.4 [R126], R136 ;  /* 0x000000887e007844 */ /* 0x000fe20000000200 */
[----:B------:R-:W-:Y:S02]  /*7620*/  F2FP.F16.F32.PACK_AB R146, R149, R148 ;  /* 0x000000949592723e */ /* 0x000fe400000000ff */
[----:B------:R-:W-:Y:S01]  /*7630*/  F2FP.F16.F32.PACK_AB R147, R151, R150 ;  /* 0x000000969793723e */ /* 0x000fe200000000ff */
[----:B------:R-:W-:Y:S01]  /*7640*/  UISETP.NE.U32.AND UP1, UPT, UR6, URZ, UPT ;  /* 0x0000003f0600728c */ /* 0x000fe2000bf25070 */
[----:B------:R-:W-:-:S03]  /*7650*/  PLOP3.LUT P0, PT, PT, PT, UP0, 0x80, 0x0 ;  /* 0x000000000000781c */ /* 0x000fc60003f0f008 */
[----:B------:R1:W-:Y:S01]  /*7660*/  STSM.16.M88.4 [R12], R144 ;  /* 0x000000900c007844 */ /* 0x0003e20000000200 */
[----:B------:R-:W-:Y:S01]  /*7670*/  BAR.SYNC.DEFER_BLOCKING 0x1, 0x100 ;  /* 0x0044000000007b1d */ /* 0x000fe20000010000 */
[----:B------:R-:W-:-:S07]  /*7680*/  UISETP.NE.AND.EX UP1, UPT, UR7, URZ, UPT, UP1 ;  /* 0x0000003f0700728c */ /* 0x000fce000bf25310 */
[----:B0-----:R-:W0:Y:S01]  /*7690*/  LDC R0, c[0x0][0xa88] ;  /* 0x0002a200ff007b82 */ /* 0x001e220000000800 */
[----:B------:R-:W-:-:S03]  /*76a0*/  PLOP3.LUT P6, PT, PT, PT, UP1, 0x80, 0x0 ;  /* 0x000000000000781c */ /* 0x000fc60003fcf018 */
[----:B------:R-:W-:-:S04]  /*76b0*/  @UP1 UIADD3 UR6, UP2, UR8, UR6, URZ ;  /* 0x0000000608061290 */ /* 0x000fc8000ff5e03f */
[----:B------:R-:W-:Y:S02]  /*76c0*/  @UP1 UIADD3.X UR7, UR9, UR7, URZ, UP2, !UPT ;  /* 0x0000000709071290 */ /* 0x000fe400097fe43f */
[----:B-1----:R-:W-:-:S04]  /*76d0*/  MOV R12, UR6 ;  /* 0x00000006000c7c02 */ /* 0x002fc80008000f00 */
[----:B------:R-:W-:Y:S01]  /*76e0*/  IMAD.U32 R13, RZ, RZ, UR7 ;  /* 0x00000007ff0d7e24 */ /* 0x000fe2000f8e00ff */
[----:B------:R-:W2:Y:S01]  /*76f0*/  @P0 LDG.E R3, desc[UR38][R10.64] ;  /* 0x000000260a030981 */ /* 0x000ea2000c1e1900 */
[----:B------:R-:W-:-:S04]  /*7700*/  IMAD R9, R18, 0x40, R2 ;  /* 0x0000004012097824 */ /* 0x000fc800078e0202 */
[----:B------:R-:W-:Y:S01]  /*7710*/  IMAD.WIDE R134, R9, 0x2, R134 ;  /* 0x0000000209867825 */ /* 0x000fe200078e0286 */
[----:B0-----:R0:W5:Y:S02]  /*7720*/  @P6 LDG.E R0, desc[UR38][R12.64] ;  /* 0x000000260c006981 */ /* 0x001164000c1e1900 */
[C---:B------:R-:W-:Y:S02]  /*7730*/  IADD3 R9, P2, R134.reuse, 0x1000, RZ ;  /* 0x0000100086097810 */ /* 0x040fe40007f5e0ff */
[C---:B------:R-:W-:Y:S02]  /*7740*/  IADD3 R29, P1, R134.reuse, 0x2000, RZ ;  /* 0x00002000861d7810 */ /* 0x040fe40007f3e0ff */
[----:B------:R-:W-:Y:S02]  /*7750*/  P2R R4, PR, RZ, 0x4 ;  /* 0x00000004ff047803 */ /* 0x000fe40000000000 */
[C---:B------:R-:W-:Y:S02]  /*7760*/  IADD3 R25, P2, R134.reuse, 0x3000, RZ ;  /* 0x0000300086197810 */ /* 0x040fe40007f5e0ff */
[----:B------:R-:W-:-:S02]  /*7770*/  IADD3 R41, P3, R134, 0x4000, RZ ;  /* 0x0000400086297810 */ /* 0x000fc40007f7e0ff */
[C---:B------:R-:W-:Y:S02]  /*7780*/  IADD3 R35, P4, R134.reuse, 0x5000, RZ ;  /* 0x0000500086237810 */ /* 0x040fe40007f9e0ff */
[----:B------:R-:W-:Y:S02]  /*7790*/  IADD3 R49, P5, R134, 0x6000, RZ ;  /* 0x0000600086317810 */ /* 0x000fe40007fbe0ff */
[----:B------:R-:W-:Y:S02]  /*77a0*/  LOP3.LUT R8, R9, 0x380, RZ, 0xc0, !PT ;  /* 0x0000038009087812 */ /* 0x000fe400078ec0ff */
[----:B------:R-:W-:Y:S02]  /*77b0*/  LOP3.LUT R28, R29, 0x380, RZ, 0xc0, !PT ;  /* 0x000003801d1c7812 */ /* 0x000fe400078ec0ff */
[----:B------:R-:W-:Y:S02]  /*77c0*/  LOP3.LUT R24, R25, 0x380, RZ, 0xc0, !PT ;  /* 0x0000038019187812 */ /* 0x000fe400078ec0ff */
[----:B------:R-:W-:-:S02]  /*77d0*/  LOP3.LUT R40, R41, 0x380, RZ, 0xc0, !PT ;  /* 0x0000038029287812 */ /* 0x000fc400078ec0ff */
[----:B------:R-:W-:Y:S02]  /*77e0*/  LOP3.LUT R34, R35, 0x380, RZ, 0xc0, !PT ;  /* 0x0000038023227812 */ /* 0x000fe400078ec0ff */
[----:B------:R-:W-:Y:S01]  /*77f0*/  LOP3.LUT R48, R49, 0x380, RZ, 0xc0, !PT ;  /* 0x0000038031307812 */ /* 0x000fe200078ec0ff */
[----:B------:R-:W-:Y:S01]  /*7800*/  UMOV UR4, URZ ;  /* 0x0000003f00047c82 */ /* 0x000fe20008000000 */
[----:B------:R-:W-:Y:S02]  /*7810*/  SHF.R.U64 R8, R8, 0x3, RZ ;  /* 0x0000000308087819 */ /* 0x000fe400000012ff */
[----:B------:R-:W-:Y:S02]  /*7820*/  SHF.R.U64 R28, R28, 0x3, RZ ;  /* 0x000000031c1c7819 */ /* 0x000fe400000012ff */
[----:B------:R-:W-:Y:S02]  /*7830*/  SHF.R.U64 R24, R24, 0x3, RZ ;  /* 0x0000000318187819 */ /* 0x000fe400000012ff */
[----:B------:R-:W-:-:S02]  /*7840*/  SHF.R.U64 R40, R40, 0x3, RZ ;  /* 0x0000000328287819 */ /* 0x000fc400000012ff */
[----:B------:R-:W-:Y:S02]  /*7850*/  SHF.R.U64 R34, R34, 0x3, RZ ;  /* 0x0000000322227819 */ /* 0x000fe400000012ff */
[----:B------:R-:W-:Y:S02]  /*7860*/  SHF.R.U64 R48, R48, 0x3, RZ ;  /* 0x0000000330307819 */ /* 0x000fe400000012ff */
[----:B------:R-:W-:Y:S02]  /*7870*/  LOP3.LUT R8, R8, R9, RZ, 0x3c, !PT ;  /* 0x0000000908087212 */ /* 0x000fe400078e3cff */
[----:B------:R-:W-:Y:S02]  /*7880*/  LOP3.LUT R28, R28, R29, RZ, 0x3c, !PT ;  /* 0x0000001d1c1c7212 */ /* 0x000fe400078e3cff */
[----:B------:R-:W-:Y:S02]  /*7890*/  LOP3.LUT R24, R24, R25, RZ, 0x3c, !PT ;  /* 0x0000001918187212 */ /* 0x000fe400078e3cff */
[----:B------:R-:W-:-:S02]  /*78a0*/  LOP3.LUT R40, R40, R41, RZ, 0x3c, !PT ;  /* 0x0000002928287212 */ /* 0x000fc400078e3cff */
[----:B------:R-:W-:Y:S02]  /*78b0*/  LOP3.LUT R34, R34, R35, RZ, 0x3c, !PT ;  /* 0x0000002322227212 */ /* 0x000fe400078e3cff */
[----:B------:R-:W-:Y:S02]  /*78c0*/  LOP3.LUT R48, R48, R49, RZ, 0x3c, !PT ;  /* 0x0000003130307212 */ /* 0x000fe400078e3cff */
[----:B--2---:R-:W-:Y:S01]  /*78d0*/  @P0 R2UR UR4, R3 ;  /* 0x00000000030402ca */ /* 0x004fe200000e0000 */
[----:B0-----:R-:W-:-:S14]  /*78e0*/  @P6 BRA `(.L_x_2956) ;  /* 0x0000000000106947 */ /* 0x001fdc0003800000 */
[----:B------:R-:W-:Y:S05]  /*78f0*/  @!P0 BRA `(.L_x_2956) ;  /* 0x00000000000c8947 */ /* 0x000fea0003800000 */
[----:B------:R-:W2:Y:S04]  /*7900*/  LDG.E R3, desc[UR38][R10.64] ;  /* 0x000000260a037981 */ /* 0x000ea8000c1e1900 */
[----:B-----5:R-:W2:Y:S02]  /*7910*/  LDG.E R0, desc[UR38][R10.64+0x4] ;  /* 0x000004260a007981 */ /* 0x020ea4000c1e1900 */
[----:B--2---:R-:W-:-:S07]  /*7920*/  IMAD.IADD R0, R0, 0x1, -R3 ;  /* 0x0000000100007824 */ /* 0x004fce00078e0a03 */
.L_x_2956:
[----:B------:R-:W0:Y:S01]  /*7930*/  SHFL.IDX PT, R3, R188, RZ, 0x1f ;  /* 0x00001fffbc037589 */ /* 0x000e2200000e0000 */
[----:B------:R-:W-:Y:S01]  /*7940*/  ISETP.NE.AND P6, PT, R4, RZ, PT ;  /* 0x000000ff0400720c */ /* 0x000fe20003fc5270 */
[--C-:B------:R-:W-:Y:S01]  /*7950*/  IMAD.X R29, RZ, RZ, R135.reuse, P1 ;  /* 0x000000ffff1d7224 */ /* 0x100fe200008e0687 */
[C---:B------:R-:W-:Y:S01]  /*7960*/  IADD3 R39, P0, R134.reuse, 0x7000, RZ ;  /* 0x0000700086277810 */ /* 0x040fe20007f1e0ff */
[--C-:B------:R-:W-:Y:S01]  /*7970*/  IMAD.X R25, RZ, RZ, R135.reuse, P2 ;  /* 0x000000ffff197224 */ /* 0x100fe200010e0687 */
[C---:B------:R-:W-:Y:S01]  /*7980*/  IADD3 R45, P1, R134.reuse, 0x9000, RZ ;  /* 0x00009000862d7810 */ /* 0x040fe20007f3e0ff */
[--C-:B------:R-:W-:Y:S01]  /*7990*/  IMAD.X R9, RZ, RZ, R135.reuse, P6 ;  /* 0x000000ffff097224 */ /* 0x100fe200030e0687 */
[----:B------:R-:W-:Y:S01]  /*79a0*/  IADD3 R53, P6, R134, 0x8000, RZ ;  /* 0x0000800086357810 */ /* 0x000fe20007fde0ff */
[--C-:B------:R-:W-:Y:S01]  /*79b0*/  IMAD.X R35, RZ, RZ, R135.reuse, P4 ;  /* 0x000000ffff237224 */ /* 0x100fe200020e0687 */
[----:B------:R-:W-:Y:S01]  /*79c0*/  LOP3.LUT R38, R39, 0x380, RZ, 0xc0, !PT ;  /* 0x0000038027267812 */ /* 0x000fe200078ec0ff */
[----:B------:R-:W-:Y:S01]  /*79d0*/  IMAD.X R49, RZ, RZ, R135, P5 ;  /* 0x000000ffff317224 */ /* 0x000fe200028e0687 */
[----:B------:R-:W-:Y:S01]  /*79e0*/  LOP3.LUT R52, R53, 0x380, RZ, 0xc0, !PT ;  /* 0x0000038035347812 */ /* 0x000fe200078ec0ff */
[----:B------:R-:W-:Y:S01]  /*79f0*/  USHF.R.S32.HI UR9, URZ, 0x1f, UR4 ;  /* 0x0000001f3f097899 */ /* 0x000fe20008011404 */
[----:B------:R-:W-:Y:S01]  /*7a00*/  LOP3.LUT R44, R45, 0x380, RZ, 0xc0, !PT ;  /* 0x000003802d2c7812 */ /* 0x000fe200078ec0ff */
[----:B------:R-:W-:Y:S01]  /*7a10*/  USHF.R.S32.HI UR12, URZ, 0x1f, UR46 ;  /* 0x0000001f3f0c7899 */ /* 0x000fe2000801142e */
[----:B------:R-:W-:Y:S01]  /*7a20*/  SHF.R.U64 R52, R52, 0x3, RZ ;  /* 0x0000000334347819 */ /* 0x000fe200000012ff */
[----:B------:R-:W-:Y:S01]  /*7a30*/  USEL UR44, UR44, URZ, !UP0 ;  /* 0x0000003f2c2c7287 */ /* 0x000fe2000c000000 */
[----:B------:R-:W-:Y:S01]  /*7a40*/  SHF.R.U64 R38, R38, 0x3, RZ ;  /* 0x0000000326267819 */ /* 0x000fe200000012ff */
[----:B------:R-:W-:Y:S01]  /*7a50*/  USEL UR45, UR45, URZ, !UP0 ;  /* 0x0000003f2d2d7287 */ /* 0x000fe2000c000000 */
[----:B------:R-:W-:-:S02]  /*7a60*/  SHF.R.U64 R44, R44, 0x3, RZ ;  /* 0x000000032c2c7819 */ /* 0x000fc400000012ff */
[----:B------:R-:W-:Y:S01]  /*7a70*/  LOP3.LUT R52, R52, R53, RZ, 0x3c, !PT ;  /* 0x0000003534347212 */ /* 0x000fe200078e3cff */
[--C-:B------:R-:W-:Y:S01]  /*7a80*/  IMAD.X R53, RZ, RZ, R135.reuse, P6 ;  /* 0x000000ffff357224 */ /* 0x100fe200030e0687 */
[----:B------:R-:W-:Y:S01]  /*7a90*/  LOP3.LUT R38, R38, R39, RZ, 0x3c, !PT ;  /* 0x0000002726267212 */ /* 0x000fe200078e3cff */
[--C-:B------:R-:W-:Y:S01]  /*7aa0*/  IMAD.X R39, RZ, RZ, R135.reuse, P0 ;  /* 0x000000ffff277224 */ /* 0x100fe200000e0687 */
[----:B0-----:R-:W-:Y:S02]  /*7ab0*/  ISETP.NE.AND P6, PT, R3, RZ, PT ;  /* 0x000000ff0300720c */ /* 0x001fe40003fc5270 */
[----:B------:R-:W-:Y:S01]  /*7ac0*/  LOP3.LUT R44, R44, R45, RZ, 0x3c, !PT ;  /* 0x0000002d2c2c7212 */ /* 0x000fe200078e3cff */
[----:B------:R-:W-:Y:S01]  /*7ad0*/  IMAD.X R45, RZ, RZ, R135, P1 ;  /* 0x000000ffff2d7224 */ /* 0x000fe200008e0687 */
[----:B------:R-:W-:Y:S02]  /*7ae0*/  IADD3.X R41, RZ, R135, RZ, P3, !PT ;  /* 0x00000087ff297210 */ /* 0x000fe40001ffe4ff */
[----:B------:R-:W-:-:S02]  /*7af0*/  IADD3 R61, P2, R134, 0xa000, RZ ;  /* 0x0000a000863d7810 */ /* 0x000fc40007f5e0ff */
[C---:B------:R-:W-:Y:S02]  /*7b00*/  IADD3 R57, P3, R134.reuse, 0xb000, RZ ;  /* 0x0000b00086397810 */ /* 0x040fe40007f7e0ff */
[C---:B------:R-:W-:Y:S02]  /*7b10*/  IADD3 R69, P4, R134.reuse, 0xc000, RZ ;  /* 0x0000c00086457810 */ /* 0x040fe40007f9e0ff */
[C---:B------:R-:W-:Y:S02]  /*7b20*/  IADD3 R65, P5, R134.reuse, 0xd000, RZ ;  /* 0x0000d00086417810 */ /* 0x040fe40007fbe0ff */
[C---:B------:R-:W-:Y:S02]  /*7b30*/  IADD3 R77, P0, R134.reuse, 0xe000, RZ ;  /* 0x0000e000864d7810 */ /* 0x040fe40007f1e0ff */
[----:B------:R-:W-:Y:S02]  /*7b40*/  IADD3 R4, P1, R134, 0xf000, RZ ;  /* 0x0000f00086047810 */ /* 0x000fe40007f3e0ff */
[----:B------:R-:W-:-:S02]  /*7b50*/  LOP3.LUT R60, R61, 0x380, RZ, 0xc0, !PT ;  /* 0x000003803d3c7812 */ /* 0x000fc400078ec0ff */
[----:B------:R-:W-:Y:S01]  /*7b60*/  LOP3.LUT R56, R57, 0x380, RZ, 0xc0, !PT ;  /* 0x0000038039387812 */ /* 0x000fe200078ec0ff */
[----:B------:R-:W-:Y:S01]  /*7b70*/  IMAD.X R73, RZ, RZ, R135, P1 ;  /* 0x000000ffff497224 */ /* 0x000fe200008e0687 */
[----:B------:R-:W-:Y:S02]  /*7b80*/  LOP3.LUT R68, R69, 0x380, RZ, 0xc0, !PT ;  /* 0x0000038045447812 */ /* 0x000fe400078ec0ff */
[----:B------:R-:W-:Y:S02]  /*7b90*/  LOP3.LUT R64, R65, 0x380, RZ, 0xc0, !PT ;  /* 0x0000038041407812 */ /* 0x000fe400078ec0ff */
[----:B------:R-:W-:Y:S02]  /*7ba0*/  LOP3.LUT R76, R77, 0x380, RZ, 0xc0, !PT ;  /* 0x000003804d4c7812 */ /* 0x000fe400078ec0ff */
[----:B------:R-:W-:Y:S02]  /*7bb0*/  LOP3.LUT R11, R134, 0x380, RZ, 0xc0, !PT ;  /* 0x00000380860b7812 */ /* 0x000fe400078ec0ff */
[----:B------:R-:W-:-:S02]  /*7bc0*/  LOP3.LUT R3, R4, 0x380, RZ, 0xc0, !PT ;  /* 0x0000038004037812 */ /* 0x000fc400078ec0ff */
[----:B------:R-:W-:Y:S02]  /*7bd0*/  SHF.R.U64 R60, R60, 0x3, RZ ;  /* 0x000000033c3c7819 */ /* 0x000fe400000012ff */
[----:B------:R-:W-:Y:S02]  /*7be0*/  SHF.R.U64 R56, R56, 0x3, RZ ;  /* 0x0000000338387819 */ /* 0x000fe400000012ff */
[----:B------:R-:W-:Y:S02]  /*7bf0*/  SHF.R.U64 R68, R68, 0x3, RZ ;  /* 0x0000000344447819 */ /* 0x000fe400000012ff */
[----:B------:R-:W-:Y:S02]  /*7c00*/  SHF.R.U64 R64, R64, 0x3, RZ ;  /* 0x0000000340407819 */ /* 0x000fe400000012ff */
[----:B------:R-:W-:Y:S02]  /*7c10*/  SHF.R.U64 R76, R76, 0x3, RZ ;  /* 0x000000034c4c7819 */ /* 0x000fe400000012ff */
[----:B------:R-:W-:-:S02]  /*7c20*/  SHF.R.U64 R11, R11, 0x3, RZ ;  /* 0x000000030b0b7819 */ /* 0x000fc400000012ff */
[----:B------:R-:W-:Y:S02]  /*7c30*/  SHF.R.U64 R3, R3, 0x3, RZ ;  /* 0x0000000303037819 */ /* 0x000fe400000012ff */
[----:B------:R-:W-:Y:S02]  /*7c40*/  LOP3.LUT R60, R60, R61, RZ, 0x3c, !PT ;  /* 0x0000003d3c3c7212 */ /* 0x000fe400078e3cff */
        /* <DEDUP_REMOVED lines=8> */
[----:B------:R-:W-:-:S02]  /*7cd0*/  IADD3.X R61, RZ, R135, RZ, P2, !PT ;  /* 0x00000087ff3d7210 */ /* 0x000fc400017fe4ff */
[----:B------:R-:W-:Y:S02]  /*7ce0*/  LOP3.LUT R134, R11, R134, RZ, 0x3c, !PT ;  /* 0x000000860b867212 */ /* 0x000fe400078e3cff */
[----:B------:R-:W-:Y:S01]  /*7cf0*/  LOP3.LUT R72, R3, R4, RZ, 0x3c, !PT ;  /* 0x0000000403487212 */ /* 0x000fe200078e3cff */
[----:B------:R-:W-:Y:S06]  /*7d00*/  @P6 BRA `(.L_x_2957) ;  /* 0x0000000000686947 */ /* 0x000fec0003800000 */
[----:B------:R-:W-:Y:S01]  /*7d10*/  ULDC.64 UR10, c[0x0][0xb70] ;  /* 0x0002dc00000a7ab9 */ /* 0x000fe20000000a00 */
[----:B------:R-:W-:Y:S01]  /*7d20*/  UMOV UR6, UR4 ;  /* 0x0000000400067c82 */ /* 0x000fe20008000000 */
[----:B------:R-:W-:Y:S01]  /*7d30*/  UIMAD UR8, UR12, UR10, URZ ;  /* 0x0000000a0c0872a4 */ /* 0x000fe2000f8e023f */
[----:B------:R-:W-:Y:S01]  /*7d40*/  IADD3 R4, -R22, RZ, RZ ;  /* 0x000000ff16047210 */ /* 0x000fe20007ffe1ff */
[----:B------:R-:W-:Y:S01]  /*7d50*/  UMOV UR7, UR9 ;  /* 0x0000000900077c82 */ /* 0x000fe20008000000 */
[----:B------:R-:W-:Y:S01]  /*7d60*/  IMAD R11, R187, 0x40, R16 ;  /* 0x00000040bb0b7824 */ /* 0x000fe200078e0210 */
[----:B------:R-:W-:Y:S01]  /*7d70*/  UIMAD.WIDE.U32 UR6, UR46, UR10, UR6 ;  /* 0x0000000a2e0672a5 */ /* 0x000fe2000f8e0006 */
[----:B------:R-:W-:Y:S01]  /*7d80*/  ISETP.NE.AND P0, PT, R17, R4, PT ;  /* 0x000000041100720c */ /* 0x000fe20003f05270 */
[----:B------:R-:W-:Y:S01]  /*7d90*/  UIMAD UR8, UR46, UR11, UR8 ;  /* 0x0000000b2e0872a4 */ /* 0x000fe2000f8e0208 */
[C---:B------:R-:W-:Y:S01]  /*7da0*/  VIADD R3, R11.reuse, 0x8 ;  /* 0x000000080b037836 */ /* 0x040fe20000000000 */
[----:B------:R-:W-:Y:S01]  /*7db0*/  SHF.R.S32.HI R4, RZ, 0x1f, R11 ;  /* 0x0000001fff047819 */ /* 0x000fe2000001140b */
[----:B------:R-:W-:Y:S01]  /*7dc0*/  ULDC.64 UR10, c[0x0][0xb78] ;  /* 0x0002de00000a7ab9 */ /* 0x000fe20000000a00 */
[----:B------:R-:W-:Y:S01]  /*7dd0*/  UIADD3 UR7, UR7, UR8, URZ ;  /* 0x0000000807077290 */ /* 0x000fe2000fffe03f */
[-C--:B-----5:R-:W-:Y:S01]  /*7de0*/  ISETP.GE.OR P1, PT, R11, R0.reuse, P0 ;  /* 0x000000000b00720c */ /* 0x0a0fe20000726670 */
[----:B------:R-:W-:Y:S01]  /*7df0*/  UIMAD UR8, UR45, UR10, URZ ;  /* 0x0000000a2d0872a4 */ /* 0x000fe2000f8e023f */
[----:B------:R-:W-:Y:S01]  /*7e00*/  ISETP.GE.OR P0, PT, R3, R0, P0 ;  /* 0x000000000300720c */ /* 0x000fe20000706670 */
[----:B------:R-:W-:-:S02]  /*7e10*/  UIMAD.WIDE.U32 UR6, UR44, UR10, UR6 ;  /* 0x0000000a2c0672a5 */ /* 0x000fc4000f8e0006 */
[----:B------:R-:W-:-:S03]  /*7e20*/  UIMAD UR8, UR44, UR11, UR8 ;  /* 0x0000000b2c0872a4 */ /* 0x000fc6000f8e0208 */
[----:B------:R-:W-:Y:S01]  /*7e30*/  ULDC.64 UR10, c[0x0][0xb40] ;  /* 0x0002d000000a7ab9 */ /* 0x000fe20000000a00 */
[----:B------:R-:W-:Y:S02]  /*7e40*/  IADD3 R6, P2, R11, UR6, RZ ;  /* 0x000000060b067c10 */ /* 0x000fe4000ff5e0ff */
[----:B------:R-:W-:-:S05]  /*7e50*/  IMAD.U32 R13, RZ, RZ, UR8 ;  /* 0x00000008ff0d7e24 */ /* 0x000fca000f8e00ff */
[----:B------:R-:W-:Y:S02]  /*7e60*/  IADD3.X R3, R4, UR7, R13, P2, !PT ;  /* 0x0000000704037c10 */ /* 0x000fe400097fe40d */
[----:B------:R-:W-:-:S04]  /*7e70*/  LEA R10, P2, R6, UR10, 0x2 ;  /* 0x0000000a060a7c11 */ /* 0x000fc8000f8410ff */
[----:B------:R-:W-:-:S05]  /*7e80*/  LEA.HI.X R11, R6, UR11, R3, 0x2, P2 ;  /* 0x0000000b060b7c11 */ /* 0x000fca00090f1403 */
[----:B------:R0:W-:Y:S04]  /*7e90*/  @!P1 STG.E desc[UR38][R10.64], R36 ;  /* 0x000000240a009986 */ /* 0x0001e8000c101926 */
[----:B------:R0:W-:Y:S02]  /*7ea0*/  @!P0 STG.E desc[UR38][R10.64+0x20], R32 ;  /* 0x000020200a008986 */ /* 0x0001e4000c101926 */
.L_x_2957:
[C---:B------:R-:W-:Y:S01]  /*7eb0*/  VIADD R4, R2.reuse, 0x40 ;  /* 0x0000004002047836 */ /* 0x040fe20000000000 */
[----:B------:R-:W-:Y:S01]  /*7ec0*/  ULDC UR8, c[0x0][0xa8c] ;  /* 0x0002a30000087ab9 */ /* 0x000fe20000000800 */
[C---:B------:R-:W-:Y:S01]  /*7ed0*/  VIADD R86, R2.reuse, 0x80 ;  /* 0x0000008002567836 */ /* 0x040fe20000000000 */
[----:B------:R-:W-:Y:S01]  /*7ee0*/  IADD3 R87, R2, 0xc0, RZ ;  /* 0x000000c002577810 */ /* 0x000fe20007ffe0ff */
[----:B------:R-:W-:Y:S01]  /*7ef0*/  ULDC.64 UR10, c[0x0][0xaa0] ;  /* 0x0002a800000a7ab9 */ /* 0x000fe20000000a00 */
[----:B------:R-:W-:Y:S01]  /*7f00*/  ISETP.GE.AND P1, PT, R4, UR8, PT ;  /* 0x0000000804007c0c */ /* 0x000fe2000bf26270 */
[----:B------:R1:W5:Y:S01]  /*7f10*/  LD.E.128 R12, desc[UR38][R134.64] ;  /* 0x00000026860c7980 */ /* 0x000362000c101d00 */
[----:B------:R-:W-:Y:S02]  /*7f20*/  ISETP.GE.AND P0, PT, R2, UR8, PT ;  /* 0x0000000802007c0c */ /* 0x000fe4000bf06270 */
[----:B------:R-:W-:Y:S01]  /*7f30*/  SEL R6, RZ, 0xffffffff, P1 ;  /* 0xffffffffff067807 */ /* 0x000fe20000800000 */
[----:B0-----:R-:W5:Y:S01]  /*7f40*/  LD.E.128 R8, desc[UR38][R8.64] ;  /* 0x0000002608087980 */ /* 0x001f62000c101d00 */
[----:B------:R-:W-:-:S03]  /*7f50*/  SEL R3, RZ, 0x1, P0 ;  /* 0x00000001ff037807 */ /* 0x000fc60000000000 */
[----:B------:R-:W-:Y:S01]  /*7f60*/  IMAD.SHL.U32 R6, R6, 0x2, RZ ;  /* 0x0000000206067824 */ /* 0x000fe200078e00ff */
[----:B------:R-:W-:Y:S01]  /*7f70*/  ISETP.GE.AND P0, PT, R86, UR8, PT ;  /* 0x0000000856007c0c */ /* 0x000fe2000bf06270 */
[----:B------:R-:W5:Y:S01]  /*7f80*/  LD.E.128 R28, desc[UR38][R28.64] ;  /* 0x000000261c1c7980 */ /* 0x000f62000c101d00 */
[----:B------:R-:W-:Y:S02]  /*7f90*/  ISETP.GE.AND P1, PT, R87, UR8, PT ;  /* 0x0000000857007c0c */ /* 0x000fe4000bf26270 */
[----:B------:R-:W-:Y:S01]  /*7fa0*/  LOP3.LUT R3, R6, 0x2, R3, 0xe2, !PT ;  /* 0x0000000206037812 */ /* 0x000fe200078ee203 */
[----:B------:R-:W5:Y:S01]  /*7fb0*/  LD.E.128 R24, desc[UR38][R24.64] ;  /* 0x0000002618187980 */ /* 0x000f62000c101d00 */
[----:B------:R-:W-:Y:S02]  /*7fc0*/  SEL R6, RZ, 0x4, P0 ;  /* 0x00000004ff067807 */ /* 0x000fe40000000000 */
[----:B------:R-:W-:Y:S01]  /*7fd0*/  SEL R19, RZ, 0x8, P1 ;  /* 0x00000008ff137807 */ /* 0x000fe20000800000 */
[C---:B------:R-:W-:Y:S01]  /*7fe0*/  VIADD R20, R2.reuse, 0x180 ;  /* 0x0000018002147836 */ /* 0x040fe20000000000 */
[----:B------:R-:W-:Y:S01]  /*7ff0*/  UIMAD UR6, UR9, UR10, URZ ;  /* 0x0000000a090672a4 */ /* 0x000fe2000f8e023f */
[C---:B------:R-:W-:Y:S01]  /*8000*/  VIADD R88, R2.reuse, 0x100 ;  /* 0x0000010002587836 */ /* 0x040fe20000000000 */
[----:B------:R-:W-:Y:S01]  /*8010*/  LOP3.LUT R6, R19, R3, R6, 0xfe, !PT ;  /* 0x0000000313067212 */ /* 0x000fe200078efe06 */
[----:B------:R-:W-:Y:S01]  /*8020*/  VIADD R90, R2, 0x140 ;  /* 0x00000140025a7836 */ /* 0x000fe20000000000 */
[--C-:B------:R-:W-:Y:S01]  /*8030*/  SHF.R.S32.HI R3, RZ, 0x1f, R2.reuse ;  /* 0x0000001fff037819 */ /* 0x100fe20000011402 */
[----:B------:R-:W-:Y:S01]  /*8040*/  IMAD.U32 R21, RZ, RZ, UR10 ;  /* 0x0000000aff157e24 */ /* 0x000fe2000f8e00ff */
[----:B------:R-:W-:Y:S01]  /*8050*/  UIMAD UR6, UR4, UR11, UR6 ;  /* 0x0000000b040672a4 */ /* 0x000fe2000f8e0206 */
[----:B------:R-:W-:Y:S01]  /*8060*/  ISETP.GE.AND P2, PT, R20, UR8, PT ;  /* 0x0000000814007c0c */ /* 0x000fe2000bf46270 */
[----:B------:R-:W5:Y:S01]  /*8070*/  LD.E.128 R40, desc[UR38][R40.64] ;  /* 0x0000002628287980 */ /* 0x000f62000c101d00 */
[----:B------:R-:W-:Y:S01]  /*8080*/  ISETP.GE.AND P0, PT, R88, UR8, PT ;  /* 0x0000000858007c0c */ /* 0x000fe2000bf06270 */
[----:B------:R-:W-:Y:S01]  /*8090*/  IMAD.WIDE.U32 R20, R21, UR4, R2 ;  /* 0x0000000415147c25 */ /* 0x000fe2000f8e0002 */
[----:B------:R-:W-:Y:S01]  /*80a0*/  ISETP.GE.AND P1, PT, R90, UR8, PT ;  /* 0x000000085a007c0c */ /* 0x000fe2000bf26270 */
[----:B------:R-:W-:Y:S01]  /*80b0*/  ULDC.64 UR10, c[0x0][0xae0] ;  /* 0x0002b800000a7ab9 */ /* 0x000fe20000000a00 */
[----:B------:R-:W5:Y:S01]  /*80c0*/  LD.E.128 R32, desc[UR38][R34.64] ;  /* 0x0000002622207980 */ /* 0x000f62000c101d00 */
[----:B------:R-:W-:-:S03]  /*80d0*/  UIMAD UR4, UR12, UR10, URZ ;  /* 0x0000000a0c0472a4 */ /* 0x000fc6000f8e023f */
[----:B------:R-:W5:Y:S01]  /*80e0*/  LD.E.128 R48, desc[UR38][R48.64] ;  /* 0x0000002630307980 */ /* 0x000f62000c101d00 */
[----:B------:R-:W-:-:S03]  /*80f0*/  SEL R3, RZ, 0x10, P0 ;  /* 0x00000010ff037807 */ /* 0x000fc60000000000 */
[----:B------:R-:W5:Y:S01]  /*8100*/  LD.E.128 R36, desc[UR38][R38.64] ;  /* 0x0000002626247980 */ /* 0x000f62000c101d00 */
[----:B------:R-:W-:-:S03]  /*8110*/  SEL R19, RZ, 0x20, P1 ;  /* 0x00000020ff137807 */ /* 0x000fc60000800000 */
[----:B------:R-:W5:Y:S01]  /*8120*/  LD.E.128 R52, desc[UR38][R52.64] ;  /* 0x0000002634347980 */ /* 0x000f62000c101d00 */
[----:B------:R-:W-:-:S03]  /*8130*/  VIADD R21, R21, UR6 ;  /* 0x0000000615157c36 */ /* 0x000fc60008000000 */
[----:B------:R-:W5:Y:S01]  /*8140*/  LD.E.128 R44, desc[UR38][R44.64] ;  /* 0x000000262c2c7980 */ /* 0x000f62000c101d00 */
[----:B------:R-:W-:-:S03]  /*8150*/  IMAD.U32 R81, RZ, RZ, UR10 ;  /* 0x0000000aff517e24 */ /* 0x000fc6000f8e00ff */
[----:B------:R-:W5:Y:S04]  /*8160*/  LD.E.128 R60, desc[UR38][R60.64] ;  /* 0x000000263c3c7980 */ /* 0x000f68000c101d00 */
[----:B------:R-:W5:Y:S04]  /*8170*/  LD.E.128 R56, desc[UR38][R56.64] ;  /* 0x0000002638387980 */ /* 0x000f68000c101d00 */
[----:B------:R-:W5:Y:S04]  /*8180*/  LD.E.128 R68, desc[UR38][R68.64] ;  /* 0x0000002644447980 */ /* 0x000f68000c101d00 */
[----:B------:R-:W5:Y:S04]  /*8190*/  LD.E.128 R64, desc[UR38][R64.64] ;  /* 0x0000002640407980 */ /* 0x000f68000c101d00 */
[----:B------:R-:W5:Y:S04]  /*81a0*/  LD.E.128 R76, desc[UR38][R76.64] ;  /* 0x000000264c4c7980 */ /* 0x000f68000c101d00 */
[----:B------:R-:W5:Y:S01]  /*81b0*/  LD.E.128 R72, desc[UR38][R72.64] ;  /* 0x0000002648487980 */ /* 0x000f62000c101d00 */
[----:B------:R-:W-:Y:S01]  /*81c0*/  UIMAD UR6, UR46, UR11, UR4 ;  /* 0x0000000b2e0672a4 */ /* 0x000fe2000f8e0204 */
[----:B------:R-:W-:Y:S01]  /*81d0*/  LOP3.LUT R6, R19, R6, R3, 0xfe, !PT ;  /* 0x0000000613067212 */ /* 0x000fe200078efe03 */
[----:B------:R-:W-:Y:S01]  /*81e0*/  IMAD.WIDE.U32 R20, R81, UR46, R20 ;  /* 0x0000002e51147c25 */ /* 0x000fe2000f8e0014 */
[----:B------:R-:W-:Y:S01]  /*81f0*/  @!PT LDS RZ, [RZ] ;  /* 0x00000000fffff984 */ /* 0x000fe20000000800 */
[----:B------:R-:W-:Y:S01]  /*8200*/  @!PT LDS RZ, [RZ] ;  /* 0x00000000fffff984 */ /* 0x000fe20000000800 */
[----:B------:R-:W-:Y:S01]  /*8210*/  @!PT LDS RZ, [RZ] ;  /* 0x00000000fffff984 */ /* 0x000fe20000000800 */
[----:B------:R-:W-:Y:S01]  /*8220*/  @!PT LDS RZ, [RZ] ;  /* 0x00000000fffff984 */ /* 0x000fe20000000800 */
[----:B------:R0:W-:Y:S06]  /*8230*/  MEMBAR.ALL.CTA ;  /* 0x0000000000007992 */ /* 0x0001ec0000008000 */
[----:B0-----:R-:W0:Y:S01]  /*8240*/  FENCE.VIEW.ASYNC.S ;  /* 0x00000000000073c6 */ /* 0x001e220000000000 */
[----:B------:R-:W-:Y:S01]  /*8250*/  UIADD3 UR4, UR42, 0x28c20, URZ ;  /* 0x00028c202a047890 */ /* 0x000fe2000fffe03f */
[----:B------:R-:W-:Y:S01]  /*8260*/  SEL R3, RZ, 0x40, P2 ;  /* 0x00000040ff037807 */ /* 0x000fe20001000000 */
[----:B-----5:R-:W-:Y:S01]  /*8270*/  IMAD R19, R187, -0x40, R0 ;  /* 0xffffffc0bb137824 */ /* 0x020fe200078e0200 */
[----:B------:R-:W-:Y:S01]  /*8280*/  IADD3 R80, R2, 0x1c0, RZ ;  /* 0x000001c002507810 */ /* 0x000fe20007ffe0ff */
[----:B------:R-:W-:Y:S01]  /*8290*/  VIADD R21, R21, UR6 ;  /* 0x0000000615157c36 */ /* 0x000fe20008000000 */
[----:B------:R-:W-:Y:S01]  /*82a0*/  ULDC.64 UR6, c[0x0][0xae8] ;  /* 0x0002ba0000067ab9 */ /* 0x000fe20000000a00 */
[----:B------:R-:W-:Y:S01]  /*82b0*/  UPRMT UR4, URZ, 0x654, UR4 ;  /* 0x000006543f047896 */ /* 0x000fe20008000004 */
[C---:B------:R-:W-:Y:S01]  /*82c0*/  ISETP.GE.AND P2, PT, R18.reuse, R19, PT ;  /* 0x000000131200720c */ /* 0x040fe20003f46270 */
[----:B------:R-:W-:Y:S01]  /*82d0*/  IMAD.U32 R83, RZ, RZ, UR6 ;  /* 0x00000006ff537e24 */ /* 0x000fe2000f8e00ff */
[----:B------:R-:W-:Y:S01]  /*82e0*/  UIMAD UR6, UR45, UR6, URZ ;  /* 0x000000062d0672a4 */ /* 0x000fe2000f8e023f */
[----:B------:R-:W-:Y:S01]  /*82f0*/  VIADD R0, R18, 0x20 ;  /* 0x0000002012007836 */ /* 0x000fe20000000000 */
[----:B------:R-:W-:Y:S01]  /*8300*/  ISETP.GE.AND P1, PT, R80, UR8, PT ;  /* 0x0000000850007c0c */ /* 0x000fe2000bf26270 */
[----:B------:R-:W-:Y:S01]  /*8310*/  IMAD.WIDE.U32 R82, R83, UR44, R20 ;  /* 0x0000002c53527c25 */ /* 0x000fe2000f8e0014 */
[----:B------:R-:W-:Y:S01]  /*8320*/  UIMAD UR6, UR44, UR7, UR6 ;  /* 0x000000072c0672a4 */ /* 0x000fe2000f8e0206 */
[----:B------:R-:W-:Y:S01]  /*8330*/  LOP3.LUT R3, R6, R3, RZ, 0xfc, !PT ;  /* 0x0000000306037212 */ /* 0x000fe200078efcff */
[----:B------:R-:W-:Y:S01]  /*8340*/  BSSY B1, `(.L_x_2958) ;  /* 0x0000023000017945 */ /* 0x000fe20003800000 */
[----:B------:R-:W-:-:S02]  /*8350*/  ISETP.GE.AND P0, PT, R0, R19, PT ;  /* 0x000000130000720c */ /* 0x000fc40003f06270 */
[--C-:B------:R-:W-:Y:S02]  /*8360*/  SHF.R.S32.HI R19, RZ, 0x1f, R18.reuse ;  /* 0x0000001fff137819 */ /* 0x100fe40000011412 */
[----:B------:R-:W-:Y:S02]  /*8370*/  SEL R0, RZ, 0x80, P1 ;  /* 0x00000080ff007807 */ /* 0x000fe40000800000 */
[----:B------:R-:W-:Y:S01]  /*8380*/  IADD3 R89, R83, UR6, RZ ;  /* 0x0000000653597c10 */ /* 0x000fe2000fffe0ff */
[----:B0-----:R-:W-:Y:S01]  /*8390*/  SYNCS.ARRIVE.TRANS64.RED.A1T0 RZ, [UR4], RZ ;  /* 0x000000ffffff79a7 */ /* 0x001fe20008100404 */
[----:B------:R-:W-:Y:S01]  /*83a0*/  IMAD.WIDE R80, R187, 0x40, R18 ;  /* 0x00000040bb507825 */ /* 0x000fe200078e0212 */
[----:B------:R-:W-:Y:S01]  /*83b0*/  LOP3.LUT R0, R3, R0, RZ, 0xfc, !PT ;  /* 0x0000000003007212 */ /* 0x000fe200078efcff */
[----:B-1----:R-:W-:Y:S06]  /*83c0*/  @P2 BRA `(.L_x_2959) ;  /* 0x0000000000682947 */ /* 0x002fec0003800000 */
[----:B------:R-:W-:Y:S01]  /*83d0*/  ULDC.64 UR6, c[0x0][0xad8] ;  /* 0x0002b60000067ab9 */ /* 0x000fe20000000a00 */
[----:B------:R-:W-:Y:S01]  /*83e0*/  IMAD.MOV.U32 R20, RZ, RZ, R82 ;  /* 0x000000ffff147224 */ /* 0x000fe200078e0052 */
[----:B------:R-:W-:Y:S01]  /*83f0*/  ISETP.GE.AND P2, PT, R2, UR8, PT ;  /* 0x0000000802007c0c */ /* 0x000fe2000bf46270 */
[----:B------:R-:W-:Y:S01]  /*8400*/  IMAD R85, R81, UR6, RZ ;  /* 0x0000000651557c24 */ /* 0x000fe2000f8e02ff */
[----:B------:R-:W-:Y:S01]  /*8410*/  ISETP.GE.AND P3, PT, R4, UR8, PT ;  /* 0x0000000804007c0c */ /* 0x000fe2000bf66270 */
[----:B------:R-:W-:Y:S01]  /*8420*/  IMAD.MOV.U32 R21, RZ, RZ, R89 ;  /* 0x000000ffff157224 */ /* 0x000fe200078e0059 */
[----:B------:R-:W-:Y:S01]  /*8430*/  ISETP.GE.AND P4, PT, R90, UR8, PT ;  /* 0x000000085a007c0c */ /* 0x000fe2000bf86270 */
[C---:B------:R-:W-:Y:S01]  /*8440*/  IMAD R85, R80.reuse, UR7, R85 ;  /* 0x0000000750557c24 */ /* 0x040fe2000f8e0255 */
[----:B------:R-:W-:Y:S01]  /*8450*/  LOP3.LUT P5, RZ, R3, 0x40, RZ, 0xc0, !PT ;  /* 0x0000004003ff7812 */ /* 0x000fe200078ac0ff */
[----:B------:R-:W-:Y:S01]  /*8460*/  IMAD.WIDE.U32 R20, R80, UR6, R20 ;  /* 0x0000000650147c25 */ /* 0x000fe2000f8e0014 */
[----:B------:R-:W-:Y:S01]  /*8470*/  ULDC.64 UR6, c[0x0][0xa80] ;  /* 0x0002a00000067ab9 */ /* 0x000fe20000000a00 */
[----:B------:R-:W-:-:S02]  /*8480*/  LOP3.LUT P6, RZ, R0, 0x80, RZ, 0xc0, !PT ;  /* 0x0000008000ff7812 */ /* 0x000fc400078cc0ff */
[----:B------:R-:W-:Y:S01]  /*8490*/  IMAD.IADD R21, R21, 0x1, R85 ;  /* 0x0000000115157824 */ /* 0x000fe200078e0255 */
[----:B------:R-:W-:-:S04]  /*84a0*/  LEA R84, P1, R20, UR6, 0x1 ;  /* 0x0000000614547c11 */ /* 0x000fc8000f8208ff */
[----:B------:R-:W-:Y:S02]  /*84b0*/  LEA.HI.X R85, R20, UR7, R21, 0x1, P1 ;  /* 0x0000000714557c11 */ /* 0x000fe400088f0c15 */
[----:B------:R-:W-:-:S03]  /*84c0*/  ISETP.GE.AND P1, PT, R86, UR8, PT ;  /* 0x0000000856007c0c */ /* 0x000fc6000bf26270 */
[----:B------:R0:W-:Y:S01]  /*84d0*/  @!P2 STG.E.128 desc[UR38][R84.64], R12 ;  /* 0x0000000c5400a986 */ /* 0x0001e2000c101d26 */
[----:B------:R-:W-:-:S03]  /*84e0*/  ISETP.GE.AND P2, PT, R87, UR8, PT ;  /* 0x0000000857007c0c */ /* 0x000fc6000bf46270 */
[----:B------:R0:W-:Y:S01]  /*84f0*/  @!P3 STG.E.128 desc[UR38][R84.64+0x80], R28 ;  /* 0x0000801c5400b986 */ /* 0x0001e2000c101d26 */
[----:B------:R-:W-:-:S03]  /*8500*/  ISETP.GE.AND P3, PT, R88, UR8, PT ;  /* 0x0000000858007c0c */ /* 0x000fc6000bf66270 */
[----:B------:R0:W-:Y:S04]  /*8510*/  @!P4 STG.E.128 desc[UR38][R84.64+0x280], R60 ;  /* 0x0002803c5400c986 */ /* 0x0001e8000c101d26 */
[----:B------:R0:W-:Y:S04]  /*8520*/  @!P1 STG.E.128 desc[UR38][R84.64+0x100], R40 ;  /* 0x0001002854009986 */ /* 0x0001e8000c101d26 */
[----:B------:R0:W-:Y:S04]  /*8530*/  @!P2 STG.E.128 desc[UR38][R84.64+0x180], R48 ;  /* 0x000180305400a986 */ /* 0x0001e8000c101d26 */
[----:B------:R0:W-:Y:S04]  /*8540*/  @!P3 STG.E.128 desc[UR38][R84.64+0x200], R52 ;  /* 0x000200345400b986 */ /* 0x0001e8000c101d26 */
[----:B------:R0:W-:Y:S04]  /*8550*/  @P5 STG.E.128 desc[UR38][R84.64+0x300], R68 ;  /* 0x0003004454005986 */ /* 0x0001e8000c101d26 */
[----:B------:R0:W-:Y:S02]  /*8560*/  @P6 STG.E.128 desc[UR38][R84.64+0x380], R76 ;  /* 0x0003804c54006986 */ /* 0x0001e4000c101d26 */
.L_x_2959:
[----:B------:R-:W-:Y:S05]  /*8570*/  BSYNC B1 ;  /* 0x0000000000017941 */ /* 0x000fea0003800000 */
.L_x_2958:
[----:B------:R-:W-:Y:S05]  /*8580*/  @P0 BRA `(.L_x_2960) ;  /* 0x0000000c002c0947 */ /* 0x000fea0003800000 */
[----:B0-----:R-:W-:Y:S01]  /*8590*/  IADD3 R15, P0, R80, 0x20, RZ ;  /* 0x00000020500f7810 */ /* 0x001fe20007f1e0ff */
[----:B------:R-:W-:Y:S01]  /*85a0*/  ULDC.64 UR6, c[0x0][0xad8] ;  /* 0x0002b60000067ab9 */ /* 0x000fe20000000a00 */
[----:B------:R-:W-:Y:S01]  /*85b0*/  MOV R13, R89 ;  /* 0x00000059000d7202 */ /* 0x000fe20000000f00 */
[----:B------:R-:W-:Y:S01]  /*85c0*/  IMAD.MOV.U32 R12, RZ, RZ, R82 ;  /* 0x000000ffff0c7224 */ /* 0x000fe200078e0052 */
[----:B------:R-:W-:Y:S01]  /*85d0*/  ISETP.GE.AND P4, PT, R4, UR8, PT ;  /* 0x0000000804007c0c */ /* 0x000fe2000bf86270 */
[----:B------:R-:W-:Y:S01]  /*85e0*/  IMAD.X R80, RZ, RZ, R81, P0 ;  /* 0x000000ffff507224 */ /* 0x000fe200000e0651 */
[----:B------:R-:W-:Y:S01]  /*85f0*/  ISETP.GE.AND P3, PT, R86, UR8, PT ;  /* 0x0000000856007c0c */ /* 0x000fe2000bf66270 */
[----:B------:R-:W-:Y:S01]  /*8600*/  IMAD.WIDE.U32 R12, R15, UR6, R12 ;  /* 0x000000060f0c7c25 */ /* 0x000fe2000f8e000c */
[----:B------:R-:W-:Y:S02]  /*8610*/  ISETP.GE.AND P5, PT, R2, UR8, PT ;  /* 0x0000000802007c0c */ /* 0x000fe4000bfa6270 */
[----:B------:R-:W-:Y:S01]  /*8620*/  ISETP.GE.AND P2, PT, R87, UR8, PT ;  /* 0x0000000857007c0c */ /* 0x000fe2000bf46270 */
[----:B------:R-:W-:Y:S01]  /*8630*/  IMAD R80, R80, UR6, RZ ;  /* 0x0000000650507c24 */ /* 0x000fe2000f8e02ff */
[----:B------:R-:W-:-:S02]  /*8640*/  ISETP.GE.AND P1, PT, R88, UR8, PT ;  /* 0x0000000858007c0c */ /* 0x000fc4000bf26270 */
[----:B------:R-:W-:Y:S01]  /*8650*/  ISETP.GE.AND P0, PT, R90, UR8, PT ;  /* 0x000000085a007c0c */ /* 0x000fe2000bf06270 */
[----:B------:R-:W-:Y:S01]  /*8660*/  IMAD R15, R15, UR7, R80 ;  /* 0x000000070f0f7c24 */ /* 0x000fe2000f8e0250 */
[----:B------:R-:W-:Y:S02]  /*8670*/  ULDC.64 UR6, c[0x0][0xa80] ;  /* 0x0002a00000067ab9 */ /* 0x000fe40000000a00 */
[----:B------:R-:W-:Y:S01]  /*8680*/  LEA R14, P6, R12, UR6, 0x1 ;  /* 0x000000060c0e7c11 */ /* 0x000fe2000f8c08ff */
[----:B------:R-:W-:-:S05]  /*8690*/  IMAD.IADD R13, R13, 0x1, R15 ;  /* 0x000000010d0d7824 */ /* 0x000fca00078e020f */
[----:B------:R-:W-:Y:S02]  /*86a0*/  LEA.HI.X R15, R12, UR7, R13, 0x1, P6 ;  /* 0x000000070c0f7c11 */ /* 0x000fe4000b0f0c0d */
[----:B------:R-:W-:-:S03]  /*86b0*/  LOP3.LUT P6, RZ, R3, 0x40, RZ, 0xc0, !PT ;  /* 0x0000004003ff7812 */ /* 0x000fc600078cc0ff */
[----:B------:R2:W-:Y:S04]  /*86c0*/  @!P5 STG.E.128 desc[UR38][R14.64], R8 ;  /* 0x000000080e00d986 */ /* 0x0005e8000c101d26 */
[----:B------:R2:W-:Y:S04]  /*86d0*/  @!P4 STG.E.128 desc[UR38][R14.64+0x80], R24 ;  /* 0x000080180e00c986 */ /* 0x0005e8000c101d26 */
[----:B------:R2:W-:Y:S04]  /*86e0*/  @!P3 STG.E.128 desc[UR38][R14.64+0x100], R32 ;  /* 0x000100200e00b986 */ /* 0x0005e8000c101d26 */
[----:B------:R2:W-:Y:S04]  /*86f0*/  @!P2 STG.E.128 desc[UR38][R14.64+0x180], R36 ;  /* 0x000180240e00a986 */ /* 0x0005e8000c101d26 */
[----:B------:R2:W-:Y:S04]  /*8700*/  @!P1 STG.E.128 desc[UR38][R14.64+0x200], R44 ;  /* 0x0002002c0e009986 */ /* 0x0005e8000c101d26 */
[----:B------:R2:W-:Y:S04]  /*8710*/  @P6 STG.E.128 desc[UR38][R14.64+0x300], R64 ;  /* 0x000300400e006986 */ /* 0x0005e8000c101d26 */
[----:B------:R2:W-:Y:S01]  /*8720*/  @!P0 STG.E.128 desc[UR38][R14.64+0x280], R56 ;  /* 0x000280380e008986 */ /* 0x0005e2000c101d26 */
[----:B------:R-:W-:-:S13]  /*8730*/  LOP3.LUT P0, RZ, R0, 0x80, RZ, 0xc0, !PT ;  /* 0x0000008000ff7812 */ /* 0x000fda000780c0ff */
[----:B------:R-:W-:Y:S05]  /*8740*/  @!P0 BRA `(.L_x_2960) ;  /* 0x0000000800bc8947 */ /* 0x000fea0003800000 */
[----:B------:R3:W-:Y:S01]  /*8750*/  STG.E.128 desc[UR38][R14.64+0x380], R72 ;  /* 0x000380480e007986 */ /* 0x0007e2000c101d26 */
[----:B------:R-:W-:Y:S05]  /*8760*/  BRA `(.L_x_2960) ;  /* 0x0000000800b47947 */ /* 0x000fea0003800000 */
.L_x_2955:
[----:B------:R-:W-:Y:S01]  /*8770*/  ULDC.64 UR6, c[0x0][0xbd8] ;  /* 0x0002f60000067ab9 */ /* 0x000fe20000000a00 */
[----:B------:R-:W-:Y:S01]  /*8780*/  USHF.L.U32 UR8, UR44, 0x2, URZ ;  /* 0x000000022c087899 */ /* 0x000fe2000800063f */
[----:B------:R-:W-:Y:S01]  /*8790*/  IMAD.MOV.U32 R13, RZ, RZ, RZ ;  /* 0x000000ffff0d7224 */ /* 0x000fe200078e00ff */
[----:B------:R-:W-:Y:S02]  /*87a0*/  UISETP.NE.U32.AND UP0, UPT, UR6, URZ, UPT ;  /* 0x0000003f0600728c */ /* 0x000fe4000bf05070 */
[----:B------:R-:W-:Y:S02]  /*87b0*/  USHF.L.U64.HI UR9, UR44, 0x2, UR45 ;  /* 0x000000022c097899 */ /* 0x000fe4000801022d */
[----:B------:R-:W-:Y:S02]  /*87c0*/  UISETP.NE.AND.EX UP0, UPT, UR7, URZ, UPT, UP0 ;  /* 0x0000003f0700728c */ /* 0x000fe4000bf05300 */
[----:B------:R-:W-:Y:S01]  /*87d0*/  UIADD3 UR4, UP1, UR8, UR6, URZ ;  /* 0x0000000608047290 */ /* 0x000fe2000ff3e03f */
[----:B------:R-:W0:Y:S01]  /*87e0*/  LDC R0, c[0x0][0xa88] ;  /* 0x0002a200ff007b82 */ /* 0x000e220000000800 */
[----:B------:R-:W-:Y:S01]  /*87f0*/  VIADD R6, R2, 0x40 ;  /* 0x0000004002067836 */ /* 0x000fe20000000000 */
[----:B------:R-:W-:Y:S01]  /*8800*/  ULDC UR10, c[0x0][0xa8c] ;  /* 0x0002a300000a7ab9 */ /* 0x000fe20000000800 */
[----:B------:R-:W-:Y:S01]  /*8810*/  PLOP3.LUT P1, PT, PT, PT, UP0, 0x80, 0x0 ;  /* 0x000000000000781c */ /* 0x000fe20003f2f008 */
[----:B------:R-:W-:Y:S01]  /*8820*/  UIADD3.X UR6, UR9, UR7, URZ, UP1, !UPT ;  /* 0x0000000709067290 */ /* 0x000fe20008ffe43f */
[----:B------:R-:W-:-:S05]  /*8830*/  IMAD.U32 R8, RZ, RZ, UR4 ;  /* 0x00000004ff087e24 */ /* 0x000fca000f8e00ff */
[----:B------:R-:W-:Y:S01]  /*8840*/  IMAD.U32 R9, RZ, RZ, UR6 ;  /* 0x00000006ff097e24 */ /* 0x000fe2000f8e00ff */
[----:B------:R-:W-:-:S05]  /*8850*/  ULDC.64 UR6, c[0x0][0xbe0] ;  /* 0x0002f80000067ab9 */ /* 0x000fca0000000a00 */
[----:B------:R-:W5:Y:S01]  /*8860*/  @P1 LDG.E R13, desc[UR38][R8.64] ;  /* 0x00000026080d1981 */ /* 0x000f62000c1e1900 */
[----:B------:R-:W-:-:S04]  /*8870*/  UISETP.NE.U32.AND UP1, UPT, UR6, URZ, UPT ;  /* 0x0000003f0600728c */ /* 0x000fc8000bf25070 */
[----:B------:R-:W-:Y:S01]  /*8880*/  UISETP.NE.AND.EX UP1, UPT, UR7, URZ, UPT, UP1 ;  /* 0x0000003f0700728c */ /* 0x000fe2000bf25310 */
[----:B------:R-:W-:-:S05]  /*8890*/  ISETP.GE.AND P3, PT, R6, UR10, PT ;  /* 0x0000000a06007c0c */ /* 0x000fca000bf66270 */
[----:B------:R-:W-:-:S05]  /*88a0*/  PLOP3.LUT P2, PT, PT, PT, UP1, 0x80, 0x0 ;  /* 0x000000000000781c */ /* 0x000fca0003f4f018 */
[----:B------:R-:W-:Y:S01]  /*88b0*/  @UP1 UIADD3 UR6, UP2, UR8, UR6, URZ ;  /* 0x0000000608061290 */ /* 0x000fe2000ff5e03f */
[----:B------:R-:W-:-:S03]  /*88c0*/  SEL R4, RZ, 0xffffffff, P3 ;  /* 0xffffffffff047807 */ /* 0x000fc60001800000 */
[----:B------:R-:W-:Y:S01]  /*88d0*/  @UP1 UIADD3.X UR7, UR9, UR7, URZ, UP2, !UPT ;  /* 0x0000000709071290 */ /* 0x000fe200097fe43f */
[C---:B------:R-:W-:Y:S01]  /*88e0*/  VIADD R14, R2.reuse, 0x80 ;  /* 0x00000080020e7836 */ /* 0x040fe20000000000 */
[C---:B------:R-:W-:Y:S01]  /*88f0*/  ISETP.GE.AND P0, PT, R2.reuse, UR10, PT ;  /* 0x0000000a02007c0c */ /* 0x040fe2000bf06270 */
[----:B------:R-:W-:Y:S02]  /*8900*/  VIADD R20, R2, 0xc0 ;  /* 0x000000c002147836 */ /* 0x000fe40000000000 */
[----:B------:R-:W-:Y:S01]  /*8910*/  IMAD.U32 R10, RZ, RZ, UR6 ;  /* 0x00000006ff0a7e24 */ /* 0x000fe2000f8e00ff */
[----:B------:R-:W-:Y:S01]  /*8920*/  MOV R11, UR7 ;  /* 0x00000007000b7c02 */ /* 0x000fe20008000f00 */
[----:B------:R-:W-:Y:S01]  /*8930*/  IMAD.SHL.U32 R4, R4, 0x2, RZ ;  /* 0x0000000204047824 */ /* 0x000fe200078e00ff */
[----:B------:R-:W-:Y:S02]  /*8940*/  SEL R3, RZ, 0x1, P0 ;  /* 0x00000001ff037807 */ /* 0x000fe40000000000 */
[----:B------:R-:W-:Y:S01]  /*8950*/  ISETP.GE.AND P4, PT, R14, UR10, PT ;  /* 0x0000000a0e007c0c */ /* 0x000fe2000bf86270 */
[----:B------:R-:W-:Y:S01]  /*8960*/  VIADD R12, R2, 0x180 ;  /* 0x00000180020c7836 */ /* 0x000fe20000000000 */
[----:B------:R-:W-:Y:S01]  /*8970*/  ISETP.GE.AND P5, PT, R20, UR10, PT ;  /* 0x0000000a14007c0c */ /* 0x000fe2000bfa6270 */
[----:B0-----:R0:W5:Y:S01]  /*8980*/  @P2 LDG.E R0, desc[UR38][R10.64] ;  /* 0x000000260a002981 */ /* 0x001162000c1e1900 */
[----:B------:R-:W-:-:S02]  /*8990*/  LOP3.LUT R3, R4, 0x2, R3, 0xe2, !PT ;  /* 0x0000000204037812 */ /* 0x000fc400078ee203 */
[----:B------:R-:W-:Y:S02]  /*89a0*/  SEL R4, RZ, 0x4, P4 ;  /* 0x00000004ff047807 */ /* 0x000fe40002000000 */
[----:B------:R-:W-:Y:S02]  /*89b0*/  ISETP.GE.AND P0, PT, R12, UR10, PT ;  /* 0x0000000a0c007c0c */ /* 0x000fe4000bf06270 */
[----:B------:R-:W-:Y:S02]  /*89c0*/  ISETP.GE.AND P3, PT, R190, 0x40, PT ;  /* 0x00000040be00780c */ /* 0x000fe40003f66270 */
[----:B0-----:R-:W-:-:S04]  /*89d0*/  SEL R10, RZ, 0x8, P5 ;  /* 0x00000008ff0a7807 */ /* 0x001fc80002800000 */
[----:B------:R-:W-:Y:S01]  /*89e0*/  LOP3.LUT R12, R10, R3, R4, 0xfe, !PT ;  /* 0x000000030a0c7212 */ /* 0x000fe200078efe04 */
[----:B------:R-:W-:Y:S06]  /*89f0*/  @P2 BRA `(.L_x_2961) ;  /* 0x0000000000102947 */ /* 0x000fec0003800000 */
[----:B------:R-:W-:Y:S05]  /*8a00*/  @!P1 BRA `(.L_x_2961) ;  /* 0x00000000000c9947 */ /* 0x000fea0003800000 */
[----:B------:R-:W2:Y:S04]  /*8a10*/  LDG.E R3, desc[UR38][R8.64] ;  /* 0x0000002608037981 */ /* 0x000ea8000c1e1900 */
[----:B-----5:R-:W2:Y:S02]  /*8a20*/  LDG.E R0, desc[UR38][R8.64+0x4] ;  /* 0x0000042608007981 */ /* 0x020ea4000c1e1900 */
[----:B--2---:R-:W-:-:S07]  /*8a30*/  IADD3 R0, -R3, R0, RZ ;  /* 0x0000000003007210 */ /* 0x004fce0007ffe1ff */
.L_x_2961:
[----:B------:R-:W-:Y:S01]  /*8a40*/  USHF.R.S32.HI UR7, URZ, 0x1f, UR46 ;  /* 0x0000001f3f077899 */ /* 0x000fe2000801142e */
[----:B------:R-:W-:Y:S01]  /*8a50*/  BSSY B1, `(.L_x_2962) ;  /* 0x0000020000017945 */ /* 0x000fe20003800000 */
[----:B------:R-:W-:Y:S01]  /*8a60*/  USEL UR44, UR44, URZ, !UP0 ;  /* 0x0000003f2c2c7287 */ /* 0x000fe2000c000000 */
[C---:B------:R-:W-:Y:S01]  /*8a70*/  VIADD R26, R2.reuse, 0x100 ;  /* 0x00000100021a7836 */ /* 0x040fe20000000000 */
[----:B------:R-:W-:Y:S01]  /*8a80*/  USEL UR45, UR45, URZ, !UP0 ;  /* 0x0000003f2d2d7287 */ /* 0x000fe2000c000000 */
[----:B------:R-:W-:Y:S01]  /*8a90*/  VIADD R27, R2, 0x140 ;  /* 0x00000140021b7836 */ /* 0x000fe20000000000 */
[----:B------:R-:W-:Y:S02]  /*8aa0*/  SHF.R.S32.HI R15, RZ, 0x1f, R2 ;  /* 0x0000001fff0f7819 */ /* 0x000fe40000011402 */
[----:B-----5:R-:W-:Y:S01]  /*8ab0*/  SHF.R.S32.HI R4, RZ, 0x1f, R13 ;  /* 0x0000001fff047819 */ /* 0x020fe2000001140d */
[----:B------:R-:W-:Y:S07]  /*8ac0*/  @P3 BRA `(.L_x_2963) ;  /* 0x0000000000603947 */ /* 0x000fee0003800000 */
[----:B------:R-:W0:Y:S02]  /*8ad0*/  S2R R3, SR_TID.X ;  /* 0x0000000000037919 */ /* 0x000e240000002100 */
[----:B0-----:R-:W-:-:S04]  /*8ae0*/  IMAD R3, R187, 0x40, R3 ;  /* 0x00000040bb037824 */ /* 0x001fc800078e0203 */
[----:B------:R-:W-:-:S05]  /*8af0*/  VIADD R3, R3, 0xffffff80 ;  /* 0xffffff8003037836 */ /* 0x000fca0000000000 */
[----:B------:R-:W-:-:S13]  /*8b00*/  ISETP.GE.AND P1, PT, R3, R0, PT ;  /* 0x000000000300720c */ /* 0x000fda0003f26270 */
[----:B------:R-:W-:Y:S05]  /*8b10*/  @P1 BRA `(.L_x_2963) ;  /* 0x00000000004c1947 */ /* 0x000fea0003800000 */
[C---:B------:R-:W-:Y:S01]  /*8b20*/  IADD3 R8, P1, R3.reuse, R13, RZ ;  /* 0x0000000d03087210 */ /* 0x040fe20007f3e0ff */
[----:B------:R-:W-:Y:S02]  /*8b30*/  ULDC.64 UR8, c[0x0][0xb70] ;  /* 0x0002dc0000087ab9 */ /* 0x000fe40000000a00 */
[----:B------:R-:W-:Y:S01]  /*8b40*/  UIMAD UR4, UR7, UR8, URZ ;  /* 0x00000008070472a4 */ /* 0x000fe2000f8e023f */
[----:B------:R-:W-:Y:S01]  /*8b50*/  LEA.HI.X.SX32 R9, R3, R4, 0x1, P1 ;  /* 0x0000000403097211 */ /* 0x000fe200008f0eff */
[----:B------:R-:W-:Y:S02]  /*8b60*/  IMAD.U32 R3, RZ, RZ, UR8 ;  /* 0x00000008ff037e24 */ /* 0x000fe4000f8e00ff */
[----:B------:R-:W-:Y:S02]  /*8b70*/  UIMAD UR4, UR46, UR9, UR4 ;  /* 0x000000092e0472a4 */ /* 0x000fe4000f8e0204 */
[----:B------:R-:W-:Y:S01]  /*8b80*/  IMAD.WIDE.U32 R8, R3, UR46, R8 ;  /* 0x0000002e03087c25 */ /* 0x000fe2000f8e0008 */
[----:B------:R-:W-:-:S02]  /*8b90*/  ULDC.64 UR8, c[0x0][0xb78] ;  /* 0x0002de0000087ab9 */ /* 0x000fc40000000a00 */
[----:B------:R-:W-:Y:S02]  /*8ba0*/  UIMAD UR6, UR45, UR8, URZ ;  /* 0x000000082d0672a4 */ /* 0x000fe4000f8e023f */
[----:B------:R-:W-:Y:S01]  /*8bb0*/  IMAD.U32 R3, RZ, RZ, UR8 ;  /* 0x00000008ff037e24 */ /* 0x000fe2000f8e00ff */
[----:B------:R-:W-:Y:S01]  /*8bc0*/  IADD3 R9, R9, UR4, RZ ;  /* 0x0000000409097c10 */ /* 0x000fe2000fffe0ff */
[----:B------:R-:W-:Y:S02]  /*8bd0*/  UIMAD UR6, UR44, UR9, UR6 ;  /* 0x000000092c0672a4 */ /* 0x000fe4000f8e0206 */
[----:B------:R-:W-:Y:S01]  /*8be0*/  IMAD.WIDE.U32 R8, R3, UR44, R8 ;  /* 0x0000002c03087c25 */ /* 0x000fe2000f8e0008 */
[----:B------:R-:W-:-:S03]  /*8bf0*/  ULDC.64 UR8, c[0x0][0xb40] ;  /* 0x0002d00000087ab9 */ /* 0x000fc60000000a00 */
[----:B------:R-:W-:Y:S01]  /*8c00*/  VIADD R3, R9, UR6 ;  /* 0x0000000609037c36 */ /* 0x000fe20008000000 */
[----:B------:R-:W-:-:S04]  /*8c10*/  LEA R10, P1, R8, UR8, 0x2 ;  /* 0x00000008080a7c11 */ /* 0x000fc8000f8210ff */
[----:B------:R-:W-:Y:S01]  /*8c20*/  LEA.HI.X R11, R8, UR9, R3, 0x2, P1 ;  /* 0x00000009080b7c11 */ /* 0x000fe200088f1403 */
[----:B------:R-:W-:-:S05]  /*8c30*/  IMAD.MOV.U32 R3, RZ, RZ, -0x800000 ;  /* 0xff800000ff037424 */ /* 0x000fca00078e00ff */
[----:B------:R0:W-:Y:S03]  /*8c40*/  STG.E desc[UR38][R10.64], R3 ;  /* 0x000000030a007986 */ /* 0x0001e6000c101926 */
.L_x_2963:
[----:B------:R-:W-:Y:S05]  /*8c50*/  BSYNC B1 ;  /* 0x0000000000017941 */ /* 0x000fea0003800000 */
.L_x_2962:
[----:B------:R-:W-:Y:S01]  /*8c60*/  ULDC.64 UR8, c[0x0][0xaa0] ;  /* 0x0002a80000087ab9 */ /* 0x000fe20000000a00 */
[----:B0-----:R-:W-:Y:S01]  /*8c70*/  IMAD.MOV.U32 R3, RZ, RZ, R15 ;  /* 0x000000ffff037224 */ /* 0x001fe200078e000f */
[----:B------:R-:W-:Y:S01]  /*8c80*/  ISETP.GE.AND P1, PT, R26, UR10, PT ;  /* 0x0000000a1a007c0c */ /* 0x000fe2000bf26270 */
[----:B------:R-:W-:Y:S01]  /*8c90*/  IMAD R4, R4, UR8, RZ ;  /* 0x0000000804047c24 */ /* 0x000fe2000f8e02ff */
[----:B------:R-:W-:Y:S01]  /*8ca0*/  ISETP.GE.AND P2, PT, R27, UR10, PT ;  /* 0x0000000a1b007c0c */ /* 0x000fe2000bf46270 */
[C---:B------:R-:W-:Y:S01]  /*8cb0*/  IMAD.WIDE.U32 R8, R13.reuse, UR8, R2 ;  /* 0x000000080d087c25 */ /* 0x040fe2000f8e0002 */
[----:B------:R-:W-:Y:S01]  /*8cc0*/  SEL R3, RZ, 0x10, P1 ;  /* 0x00000010ff037807 */ /* 0x000fe20000800000 */
[----:B------:R-:W-:Y:S02]  /*8cd0*/  BSSY B1, `(.L_x_2964) ;  /* 0x0000039000017945 */ /* 0x000fe40003800000 */
[----:B------:R-:W-:Y:S01]  /*8ce0*/  IMAD R13, R13, UR9, R4 ;  /* 0x000000090d0d7c24 */ /* 0x000fe2000f8e0204 */
[----:B------:R-:W-:Y:S01]  /*8cf0*/  ULDC.64 UR8, c[0x0][0xae0] ;  /* 0x0002b80000087ab9 */ /* 0x000fe20000000a00 */
[----:B------:R-:W-:Y:S01]  /*8d00*/  SEL R4, RZ, 0x20, P2 ;  /* 0x00000020ff047807 */ /* 0x000fe20001000000 */
[----:B------:R-:W-:Y:S01]  /*8d10*/  UIMAD UR4, UR7, UR8, URZ ;  /* 0x00000008070472a4 */ /* 0x000fe2000f8e023f */
[----:B------:R-:W-:Y:S01]  /*8d20*/  VIADD R10, R2, 0x1c0 ;  /* 0x000001c0020a7836 */ /* 0x000fe20000000000 */
[----:B------:R-:W-:Y:S01]  /*8d30*/  IADD3 R9, R9, R13, RZ ;  /* 0x0000000d09097210 */ /* 0x000fe20007ffe0ff */
[----:B------:R-:W-:Y:S01]  /*8d40*/  IMAD.U32 R13, RZ, RZ, UR8 ;  /* 0x00000008ff0d7e24 */ /* 0x000fe2000f8e00ff */
[----:B------:R-:W-:Y:S01]  /*8d50*/  LOP3.LUT R11, R4, R12, R3, 0xfe, !PT ;  /* 0x0000000c040b7212 */ /* 0x000fe200078efe03 */
[----:B------:R-:W-:Y:S01]  /*8d60*/  UIMAD UR4, UR46, UR9, UR4 ;  /* 0x000000092e0472a4 */ /* 0x000fe2000f8e0204 */
[----:B------:R-:W-:Y:S01]  /*8d70*/  IMAD R3, R187, -0x40, R0 ;  /* 0xffffffc0bb037824 */ /* 0x000fe200078e0200 */
[----:B------:R-:W-:Y:S01]  /*8d80*/  SEL R4, RZ, 0x40, P0 ;  /* 0x00000040ff047807 */ /* 0x000fe20000000000 */
[----:B------:R-:W-:Y:S01]  /*8d90*/  IMAD.WIDE.U32 R8, R13, UR46, R8 ;  /* 0x0000002e0d087c25 */ /* 0x000fe2000f8e0008 */
[----:B------:R-:W-:Y:S01]  /*8da0*/  ULDC.64 UR6, c[0x0][0xae8] ;  /* 0x0002ba0000067ab9 */ /* 0x000fe20000000a00 */
[----:B------:R-:W-:-:S02]  /*8db0*/  ISETP.GE.AND P2, PT, R10, UR10, PT ;  /* 0x0000000a0a007c0c */ /* 0x000fc4000bf46270 */
[C---:B------:R-:W-:Y:S01]  /*8dc0*/  ISETP.GE.AND P1, PT, R18.reuse, R3, PT ;  /* 0x000000031200720c */ /* 0x040fe20003f26270 */
[----:B------:R-:W-:Y:S01]  /*8dd0*/  VIADD R9, R9, UR4 ;  /* 0x0000000409097c36 */ /* 0x000fe20008000000 */
[----:B------:R-:W-:Y:S01]  /*8de0*/  LOP3.LUT R21, R11, R4, RZ, 0xfc, !PT ;  /* 0x000000040b157212 */ /* 0x000fe200078efcff */
[----:B------:R-:W-:Y:S02]  /*8df0*/  UIMAD UR4, UR45, UR6, URZ ;  /* 0x000000062d0472a4 */ /* 0x000fe4000f8e023f */
[----:B------:R-:W-:Y:S01]  /*8e00*/  IMAD.U32 R11, RZ, RZ, UR6 ;  /* 0x00000006ff0b7e24 */ /* 0x000fe2000f8e00ff */
[----:B------:R-:W-:Y:S01]  /*8e10*/  SHF.R.S32.HI R13, RZ, 0x1f, R18 ;  /* 0x0000001fff0d7819 */ /* 0x000fe20000011412 */
[----:B------:R-:W-:Y:S01]  /*8e20*/  VIADD R0, R18, 0x20 ;  /* 0x0000002012007836 */ /* 0x000fe20000000000 */
[----:B------:R-:W-:Y:S02]  /*8e30*/  UIMAD UR4, UR44, UR7, UR4 ;  /* 0x000000072c0472a4 */ /* 0x000fe4000f8e0204 */
[----:B------:R-:W-:-:S02]  /*8e40*/  IMAD.WIDE.U32 R10, R11, UR44, R8 ;  /* 0x0000002c0b0a7c25 */ /* 0x000fc4000f8e0008 */
[----:B------:R-:W-:Y:S02]  /*8e50*/  ISETP.GE.AND P0, PT, R0, R3, PT ;  /* 0x000000030000720c */ /* 0x000fe40003f06270 */
[----:B------:R-:W-:Y:S01]  /*8e60*/  IMAD.MOV.U32 R12, RZ, RZ, R18 ;  /* 0x000000ffff0c7224 */ /* 0x000fe200078e0012 */
[----:B------:R-:W-:Y:S02]  /*8e70*/  SEL R0, RZ, 0x80, P2 ;  /* 0x00000080ff007807 */ /* 0x000fe40001000000 */
[----:B------:R-:W-:Y:S01]  /*8e80*/  IADD3 R15, R11, UR4, RZ ;  /* 0x000000040b0f7c10 */ /* 0x000fe2000fffe0ff */
[----:B------:R-:W-:Y:S01]  /*8e90*/  IMAD.WIDE R12, R187, 0x40, R12 ;  /* 0x00000040bb0c7825 */ /* 0x000fe200078e020c */
[----:B------:R-:W-:Y:S01]  /*8ea0*/  LOP3.LUT R0, R21, R0, RZ, 0xfc, !PT ;  /* 0x0000000015007212 */ /* 0x000fe200078efcff */
[----:B------:R-:W-:Y:S06]  /*8eb0*/  @P1 BRA `(.L_x_2965) ;  /* 0x0000000000681947 */ /* 0x000fec0003800000 */
[----:B------:R-:W-:Y:S01]  /*8ec0*/  ULDC.64 UR6, c[0x0][0xad8] ;  /* 0x0002b60000067ab9 */ /* 0x000fe20000000a00 */
[----:B------:R-:W-:Y:S01]  /*8ed0*/  IMAD.MOV.U32 R8, RZ, RZ, R10 ;  /* 0x000000ffff087224 */ /* 0x000fe200078e000a */
[----:B------:R-:W-:Y:S01]  /*8ee0*/  ISETP.GE.AND P6, PT, R2, UR10, PT ;  /* 0x0000000a02007c0c */ /* 0x000fe2000bfc6270 */
[----:B------:R-:W-:Y:S01]  /*8ef0*/  IMAD R3, R13, UR6, RZ ;  /* 0x000000060d037c24 */ /* 0x000fe2000f8e02ff */
[----:B------:R-:W-:Y:S01]  /*8f00*/  ISETP.GE.AND P5, PT, R6, UR10, PT ;  /* 0x0000000a06007c0c */ /* 0x000fe2000bfa6270 */
[----:B------:R-:W-:Y:S01]  /*8f10*/  IMAD.MOV.U32 R9, RZ, RZ, R15 ;  /* 0x000000ffff097224 */ /* 0x000fe200078e000f */
[----:B------:R-:W-:Y:S01]  /*8f20*/  ISETP.GE.AND P4, PT, R20, UR10, PT ;  /* 0x0000000a14007c0c */ /* 0x000fe2000bf86270 */
[----:B------:R-:W-:Y:S01]  /*8f30*/  IMAD R3, R12, UR7, R3 ;  /* 0x000000070c037c24 */ /* 0x000fe2000f8e0203 */
[----:B------:R-:W-:Y:S01]  /*8f40*/  ISETP.GE.AND P3, PT, R26, UR10, PT ;  /* 0x0000000a1a007c0c */ /* 0x000fe2000bf66270 */
[----:B------:R-:W-:Y:S01]  /*8f50*/  IMAD.WIDE.U32 R8, R12, UR6, R8 ;  /* 0x000000060c087c25 */ /* 0x000fe2000f8e0008 */
[----:B------:R-:W-:Y:S01]  /*8f60*/  ULDC.64 UR6, c[0x0][0xa80] ;  /* 0x0002a00000067ab9 */ /* 0x000fe20000000a00 */
[----:B------:R-:W-:-:S02]  /*8f70*/  ISETP.GE.AND P2, PT, R27, UR10, PT ;  /* 0x0000000a1b007c0c */ /* 0x000fc4000bf46270 */
[----:B------:R-:W-:Y:S01]  /*8f80*/  IMAD.IADD R3, R9, 0x1, R3 ;  /* 0x0000000109037824 */ /* 0x000fe200078e0203 */
[----:B------:R-:W-:-:S04]  /*8f90*/  LEA R24, P1, R8, UR6, 0x1 ;  /* 0x0000000608187c11 */ /* 0x000fc8000f8208ff */
[----:B------:R-:W-:Y:S02]  /*8fa0*/  LEA.HI.X R25, R8, UR7, R3, 0x1, P1 ;  /* 0x0000000708197c11 */ /* 0x000fe400088f0c03 */
[----:B------:R-:W-:-:S03]  /*8fb0*/  ISETP.GE.AND P1, PT, R14, UR10, PT ;  /* 0x0000000a0e007c0c */ /* 0x000fc6000bf26270 */
[----:B------:R0:W-:Y:S01]  /*8fc0*/  @!P6 STG.E.128 desc[UR38][R24.64], RZ ;  /* 0x000000ff1800e986 */ /* 0x0001e2000c101d26 */
[----:B------:R-:W-:-:S03]  /*8fd0*/  LOP3.LUT P6, RZ, R21, 0x40, RZ, 0xc0, !PT ;  /* 0x0000004015ff7812 */ /* 0x000fc600078cc0ff */
[----:B------:R0:W-:Y:S01]  /*8fe0*/  @!P5 STG.E.128 desc[UR38][R24.64+0x80], RZ ;  /* 0x000080ff1800d986 */ /* 0x0001e2000c101d26 */
[----:B------:R-:W-:-:S03]  /*8ff0*/  LOP3.LUT P5, RZ, R0, 0x80, RZ, 0xc0, !PT ;  /* 0x0000008000ff7812 */ /* 0x000fc600078ac0ff */
[----:B------:R0:W-:Y:S04]  /*9000*/  @!P4 STG.E.128 desc[UR38][R24.64+0x180], RZ ;  /* 0x000180ff1800c986 */ /* 0x0001e8000c101d26 */
[----:B------:R0:W-:Y:S04]  /*9010*/  @!P1 STG.E.128 desc[UR38][R24.64+0x100], RZ ;  /* 0x000100ff18009986 */ /* 0x0001e8000c101d26 */
[----:B------:R0:W-:Y:S04]  /*9020*/  @!P3 STG.E.128 desc[UR38][R24.64+0x200], RZ ;  /* 0x000200ff1800b986 */ /* 0x0001e8000c101d26 */
[----:B------:R0:W-:Y:S04]  /*9030*/  @!P2 STG.E.128 desc[UR38][R24.64+0x280], RZ ;  /* 0x000280ff1800a986 */ /* 0x0001e8000c101d26 */
[----:B------:R0:W-:Y:S04]  /*9040*/  @P6 STG.E.128 desc[UR38][R24.64+0x300], RZ ;  /* 0x000300ff18006986 */ /* 0x0001e8000c101d26 */
[----:B------:R0:W-:Y:S02]  /*9050*/  @P5 STG.E.128 desc[UR38][R24.64+0x380], RZ ;  /* 0x000380ff18005986 */ /* 0x0001e4000c101d26 */
.L_x_2965:
[----:B------:R-:W-:Y:S05]  /*9060*/  BSYNC B1 ;  /* 0x0000000000017941 */ /* 0x000fea0003800000 */
.L_x_2964:
[----:B------:R-:W-:Y:S05]  /*9070*/  @P0 BRA `(.L_x_2960) ;  /* 0x0000000000700947 */ /* 0x000fea0003800000 */
[----:B------:R-:W-:Y:S01]  /*9080*/  IADD3 R3, P0, R12, 0x20, RZ ;  /* 0x000000200c037810 */ /* 0x000fe20007f1e0ff */
        /* <DEDUP_REMOVED lines=11> */
[----:B------:R-:W-:Y:S01]  /*9140*/  LOP3.LUT P4, RZ, R21, 0x40, RZ, 0xc0, !PT ;  /* 0x0000004015ff7812 */ /* 0x000fe2000788c0ff */
[----:B------:R-:W-:Y:S01]  /*9150*/  IMAD R3, R3, UR7, R12 ;  /* 0x0000000703037c24 */ /* 0x000fe2000f8e020c */
[----:B------:R-:W-:Y:S02]  /*9160*/  ULDC.64 UR6, c[0x0][0xa80] ;  /* 0x0002a00000067ab9 */ /* 0x000fe40000000a00 */
[----:B------:R-:W-:Y:S01]  /*9170*/  LEA R10, P3, R8, UR6, 0x1 ;  /* 0x00000006080a7c11 */ /* 0x000fe2000f8608ff */
[----:B------:R-:W-:-:S05]  /*9180*/  IMAD.IADD R3, R9, 0x1, R3 ;  /* 0x0000000109037824 */ /* 0x000fca00078e0203 */
[----:B------:R-:W-:Y:S02]  /*9190*/  LEA.HI.X R11, R8, UR7, R3, 0x1, P3 ;  /* 0x00000007080b7c11 */ /* 0x000fe400098f0c03 */
[----:B------:R-:W-:-:S03]  /*91a0*/  ISETP.GE.AND P3, PT, R2, UR10, PT ;  /* 0x0000000a02007c0c */ /* 0x000fc6000bf66270 */
[----:B------:R1:W-:Y:S01]  /*91b0*/  @!P0 STG.E.128 desc[UR38][R10.64+0x80], RZ ;  /* 0x000080ff0a008986 */ /* 0x0003e2000c101d26 */
[----:B------:R-:W-:-:S03]  /*91c0*/  LOP3.LUT P0, RZ, R0, 0x80, RZ, 0xc0, !PT ;  /* 0x0000008000ff7812 */ /* 0x000fc6000780c0ff */
[----:B------:R1:W-:Y:S04]  /*91d0*/  @!P1 STG.E.128 desc[UR38][R10.64+0x100], RZ ;  /* 0x000100ff0a009986 */ /* 0x0003e8000c101d26 */
[----:B------:R1:W-:Y:S04]  /*91e0*/  @!P2 STG.E.128 desc[UR38][R10.64+0x180], RZ ;  /* 0x000180ff0a00a986 */ /* 0x0003e8000c101d26 */
[----:B------:R1:W-:Y:S04]  /*91f0*/  @!P6 STG.E.128 desc[UR38][R10.64+0x200], RZ ;  /* 0x000200ff0a00e986 */ /* 0x0003e8000c101d26 */
[----:B------:R1:W-:Y:S04]  /*9200*/  @!P5 STG.E.128 desc[UR38][R10.64+0x280], RZ ;  /* 0x000280ff0a00d986 */ /* 0x0003e8000c101d26 */
[----:B------:R1:W-:Y:S04]  /*9210*/  @P4 STG.E.128 desc[UR38][R10.64+0x300], RZ ;  /* 0x000300ff0a004986 */ /* 0x0003e8000c101d26 */
[----:B------:R1:W-:Y:S04]  /*9220*/  @!P3 STG.E.128 desc[UR38][R10.64], RZ ;  /* 0x000000ff0a00b986 */ /* 0x0003e8000c101d26 */
[----:B------:R1:W-:Y:S02]  /*9230*/  @P0 STG.E.128 desc[UR38][R10.64+0x380], RZ ;  /* 0x000380ff0a000986 */ /* 0x0003e4000c101d26 */
.L_x_2960:
[----:B------:R-:W-:Y:S05]  /*9240*/  BSYNC B0 ;  /* 0x0000000000007941 */ /* 0x000fea0003800000 */
.L_x_2954:
[----:B------:R-:W-:Y:S02]  /*9250*/  ULDC UR4, c[0x0][0xc14] ;  /* 0x0003050000047ab9 */ /* 0x000fe40000000800 */
[----:B------:R-:W-:-:S13]  /*9260*/  ISETP.GE.AND P0, PT, R7, UR4, PT ;  /* 0x0000000407007c0c */ /* 0x000fda000bf06270 */
[----:B------:R-:W-:Y:S05]  /*9270*/  @!P0 BRA `(.L_x_2966) ;  /* 0xffffff7c002c8947 */ /* 0x000fea000383ffff */
[----:B------:R-:W-:Y:S05]  /*9280*/  EXIT ;  /* 0x000000000000794d */ /* 0x000fea0003800000 */
.L_x_2921:
[----:B------:R-:W-:-:S08]  /*9290*/  NOP ;  /* 0x0000000000007918 */ /* 0x000fd00000000000 */
[----:B------:R-:W0:-:S00]  /*92a0*/  USETMAXREG.DEALLOC.CTAPOOL 0x18 ;  /* 0x00000018000079c8 */ /* 0x000e0000080e0500 */
        /* <DEDUP_REMOVED lines=8> */
[----:B------:R-:W1:Y:S01]  /*9330*/  S2UR UR6, SR_CTAID.X ;  /* 0x00000000000679c3 */ /* 0x000e620000002500 */
        /* <DEDUP_REMOVED lines=9> */
[----:B------:R-:W-:Y:S01]  /*93d0*/  IMAD.MOV.U32 R16, RZ, RZ, RZ ;  /* 0x000000ffff107224 */ /* 0x000fe200078e00ff */
[----:B------:R-:W-:Y:S01]  /*93e0*/  ISETP.GE.U32.AND P0, PT, R8, 0x2, PT ;  /* 0x000000020800780c */ /* 0x000fe20003f06070 */
[----:B------:R-:W-:Y:S01]  /*93f0*/  IMAD.MOV.U32 R19, RZ, RZ, RZ ;  /* 0x000000ffff137224 */ /* 0x000fe200078e00ff */
[----:B------:R-:W-:-:S09]  /*9400*/  LOP3.LUT R4, R4, 0xfffffffe, RZ, 0xc0, !PT ;  /* 0xfffffffe04047812 */ /* 0x000fd200078ec0ff */
[----:B------:R-:W-:-:S04]  /*9410*/  @P1 LOP3.LUT R4, R4, 0x1, RZ, 0xfc, !PT ;  /* 0x0000000104041812 */ /* 0x000fc800078efcff */
[----:B------:R-:W-:-:S04]  /*9420*/  LOP3.LUT R4, R4, 0xffffffef, RZ, 0xc0, !PT ;  /* 0xffffffef04047812 */ /* 0x000fc800078ec0ff */
[----:B------:R-:W-:-:S04]  /*9430*/  @P0 LOP3.LUT R4, R4, 0x10, RZ, 0xfc, !PT ;  /* 0x0000001004040812 */ /* 0x000fc800078efcff */
[----:B------:R-:W-:Y:S01]  /*9440*/  LOP3.LUT R4, R4, 0xfffffff7, RZ, 0xc0, !PT ;  /* 0xfffffff704047812 */ /* 0x000fe200078ec0ff */
[----:B--2---:R-:W0:Y:S02]  /*9450*/  SHFL.UP PT, R5, R0, 0x1, RZ ;  /* 0x0420000000057989 */ /* 0x004e2400000e00ff */
[----:B0-----:R-:W-:-:S05]  /*9460*/  SEL R5, R5, RZ, P1 ;  /* 0x000000ff05057207 */ /* 0x001fca0000800000 */
[----:B------:R-:W-:-:S05]  /*9470*/  IMAD.IADD R5, R0, 0x1, R5 ;  /* 0x0000000100057824 */ /* 0x000fca00078e0205 */
[----:B------:R-:W0:Y:S02]  /*9480*/  SHFL.UP PT, R6, R5, 0x2, RZ ;  /* 0x0440000005067989 */ /* 0x000e2400000e00ff */
[----:B0-----:R-:W-:Y:S02]  /*9490*/  SEL R6, R6, RZ, P0 ;  /* 0x000000ff06067207 */ /* 0x001fe40000000000 */
[----:B------:R-:W-:-:S03]  /*94a0*/  ISETP.GE.U32.AND P0, PT, R8, 0x4, PT ;  /* 0x000000040800780c */ /* 0x000fc60003f06070 */
[----:B------:R-:W-:-:S05]  /*94b0*/  IMAD.IADD R6, R5, 0x1, R6 ;  /* 0x0000000105067824 */ /* 0x000fca00078e0206 */
[----:B------:R-:W0:Y:S05]  /*94c0*/  SHFL.UP PT, R7, R6, 0x4, RZ ;  /* 0x0480000006077989 */ /* 0x000e2a00000e00ff */
[----:B------:R-:W-:-:S04]  /*94d0*/  @P0 LOP3.LUT R4, R4, 0x8, RZ, 0xfc, !PT ;  /* 0x0000000804040812 */ /* 0x000fc800078efcff */
[----:B------:R-:W-:Y:S02]  /*94e0*/  LOP3.LUT R4, R4, 0xfffffffb, RZ, 0xc0, !PT ;  /* 0xfffffffb04047812 */ /* 0x000fe400078ec0ff */
[----:B0-----:R-:W-:Y:S02]  /*94f0*/  SEL R7, R7, RZ, P0 ;  /* 0x000000ff07077207 */ /* 0x001fe40000000000 */
[----:B------:R-:W-:-:S03]  /*9500*/  ISETP.GE.U32.AND P0, PT, R8, 0x8, PT ;  /* 0x000000080800780c */ /* 0x000fc60003f06070 */
[----:B------:R-:W-:-:S05]  /*9510*/  IMAD.IADD R7, R6, 0x1, R7 ;  /* 0x0000000106077824 */ /* 0x000fca00078e0207 */
[----:B------:R-:W0:Y:S05]  /*9520*/  SHFL.UP PT, R2, R7, 0x8, RZ ;  /* 0x0500000007027989 */ /* 0x000e2a00000e00ff */
[----:B------:R-:W-:-:S04]  /*9530*/  @P0 LOP3.LUT R4, R4, 0x4, RZ, 0xfc, !PT ;  /* 0x0000000404040812 */ /* 0x000fc800078efcff */
[----:B------:R-:W-:Y:S02]  /*9540*/  LOP3.LUT R4, R4, 0xfffffffd, RZ, 0xc0, !PT ;  /* 0xfffffffd04047812 */ /* 0x000fe400078ec0ff */
[----:B0-----:R-:W-:Y:S02]  /*9550*/  SEL R2, R2, RZ, P0 ;  /* 0x000000ff02027207 */ /* 0x001fe40000000000 */
[----:B------:R-:W-:Y:S02]  /*9560*/  ISETP.GE.U32.AND P0, PT, R8, 0x10, PT ;  /* 0x000000100800780c */ /* 0x000fe40003f06070 */
[----:B------:R-:W-:-:S05]  /*9570*/  IADD3 R3, R7, R2, RZ ;  /* 0x0000000207037210 */ /* 0x000fca0007ffe0ff */
[----:B------:R-:W0:Y:S06]  /*9580*/  SHFL.UP PT, R2, R3, 0x10, RZ ;  /* 0x0600000003027989 */ /* 0x000e2c00000e00ff */
[----:B------:R-:W-:Y:S02]  /*9590*/  @P0 LOP3.LUT R4, R4, 0x2, RZ, 0xfc, !PT ;  /* 0x0000000204040812 */ /* 0x000fe400078efcff */
[----:B0-----:R-:W-:-:S05]  /*95a0*/  SEL R2, R2, RZ, P0 ;  /* 0x000000ff02027207 */ /* 0x001fca0000000000 */
[----:B------:R-:W-:-:S05]  /*95b0*/  IMAD.IADD R2, R3, 0x1, R2 ;  /* 0x0000000103027824 */ /* 0x000fca00078e0202 */
[----:B------:R-:W0:Y:S02]  /*95c0*/  SHFL.IDX PT, R5, R2, 0x1f, 0x1f ;  /* 0x03e01f0002057f89 */ /* 0x000e2400000e0000 */
[----:B0-----:R-:W-:-:S04]  /*95d0*/  IMAD R5, R5, UR4, RZ ;  /* 0x0000000405057c24 */ /* 0x001fc8000f8e02ff */
[----:B------:R-:W-:Y:S01]  /*95e0*/  IMAD.MOV.U32 R6, RZ, RZ, R5 ;  /* 0x000000ffff067224 */ /* 0x000fe200078e0005 */
[----:B-1----:R-:W-:-:S13]  /*95f0*/  ISETP.GT.AND P0, PT, R5, UR6, PT ;  /* 0x0000000605007c0c */ /* 0x002fda000bf04270 */
[----:B------:R-:W-:Y:S05]  /*9600*/  @P0 BRA `(.L_x_2967) ;  /* 0x0000000000c00947 */ /* 0x000fea0003800000 */
[----:B------:R-:W-:Y:S01]  /*9610*/  IMAD.MOV.U32 R5, RZ, RZ, R6 ;  /* 0x000000ffff057224 */ /* 0x000fe200078e0006 */
[----:B------:R-:W-:Y:S01]  /*9620*/  MOV R19, RZ ;  /* 0x000000ff00137202 */ /* 0x000fe20000000f00 */
[----:B------:R-:W-:Y:S01]  /*9630*/  ULDC UR5, c[0x0][0xc14] ;  /* 0x0003050000057ab9 */ /* 0x000fe20000000800 */
[----:B------:R-:W-:Y:S01]  /*9640*/  ULDC UR7, c[0x0][0xc14] ;  /* 0x0003050000077ab9 */ /* 0x000fe20000000800 */
[----:B------:R-:W-:-:S05]  /*9650*/  ULDC UR4, c[0x0][0xc10] ;  /* 0x0003040000047ab9 */ /* 0x000fca0000000800 */
.L_x_2971:
        /* <DEDUP_REMOVED lines=16> */
.L_x_2970:
[----:B------:R-:W-:Y:S05]  /*9760*/  BSYNC B0 ;  /* 0x0000000000007941 */ /* 0x000fea0003800000 */
.L_x_2969:
[----:B0----5:R-:W0:Y:S01]  /*9770*/  SHFL.UP PT, R2, R0, 0x1, RZ ;  /* 0x0420000000027989 */ /* 0x021e2200000e00ff */
[C---:B------:R-:W-:Y:S02]  /*9780*/  ISETP.NE.AND P0, PT, R8.reuse, RZ, PT ;  /* 0x000000ff0800720c */ /* 0x040fe40003f05270 */
[----:B------:R-:W-:Y:S02]  /*9790*/  ISETP.GE.U32.AND P1, PT, R8, 0x2, PT ;  /* 0x000000020800780c */ /* 0x000fe40003f26070 */
        /* <DEDUP_REMOVED lines=22> */
[----:B------:R-:W-:-:S07]  /*9900*/  MOV R2, R9 ;  /* 0x0000000900027202 */ /* 0x000fce0000000f00 */
.L_x_2967:
        /* <DEDUP_REMOVED lines=16> */
.L_x_2972:
[----:B-1----:R-:W-:Y:S01]  /*9a10*/  IMAD R16, R16, UR4, R7 ;  /* 0x0000000410107c24 */ /* 0x002fe2000f8e0207 */
[----:B------:R-:W-:Y:S01]  /*9a20*/  IADD3 R19, R5, R19, RZ ;  /* 0x0000001305137210 */ /* 0x000fe20007ffe0ff */
[----:B------:R-:W-:Y:S02]  /*9a30*/  IMAD R7, R11, R6, RZ ;  /* 0x000000060b077224 */ /* 0x000fe400078e02ff */
[----:B0-----:R-:W-:Y:S01]  /*9a40*/  IMAD.MOV.U32 R2, RZ, RZ, RZ ;  /* 0x000000ffff027224 */ /* 0x001fe200078e00ff */
[----:B------:R-:W-:-:S03]  /*9a50*/  IADD3 R9, -R16, UR6, RZ ;  /* 0x0000000610097c10 */ /* 0x000fc6000fffe1ff */
[----:B------:R-:W-:Y:S01]  /*9a60*/  IMAD.HI.U32 R2, R3, R7, R2 ;  /* 0x0000000703027227 */ /* 0x000fe200078e0002 */
        /* <DEDUP_REMOVED lines=19> */
.L_x_2968:
[----:B------:R-:W-:Y:S02]  /*9ba0*/  IMAD.MOV.U32 R17, RZ, RZ, RZ ;  /* 0x000000ffff117224 */ /* 0x000fe400078e00ff */
[----:B------:R-:W-:Y:S02]  /*9bb0*/  IMAD.U32 R16, RZ, RZ, UR6 ;  /* 0x00000006ff107e24 */ /* 0x000fe4000f8e00ff */
[----:B------:R-:W-:-:S07]  /*9bc0*/  IMAD.MOV.U32 R18, RZ, RZ, RZ ;  /* 0x000000ffff127224 */ /* 0x000fce00078e00ff */
.L_x_2973:
        /* <DEDUP_REMOVED lines=14> */
[----:B0-----:R-:W-:Y:S01]  /*9cb0*/  MOV R0, 0x1 ;  /* 0x0000000100007802 */ /* 0x001fe20000000f00 */
[----:B------:R0:W-:Y:S01]  /*9cc0*/  STL [R1], RZ ;  /* 0x000000ff01007387 */ /* 0x0001e20000100800 */
[----:B------:R-:W-:Y:S01]  /*9cd0*/  ULDC UR37, c[0x0][0xc] ;  /* 0x0000030000257ab9 */ /* 0x000fe20000000800 */
[----:B------:R-:W-:Y:S02]  /*9ce0*/  ULDC.64 UR40, c[0x0][0x198] ;  /* 0x0000660000287ab9 */ /* 0x000fe40000000a00 */
[----:B------:R0:W-:Y:S04]  /*9cf0*/  STL [R1+0x4], R0 ;  /* 0x0000040001007387 */ /* 0x0001e80000100800 */
[----:B------:R0:W-:Y:S02]  /*9d00*/  STL [R1+0x24], RZ ;  /* 0x000024ff01007387 */ /* 0x0001e40000100800 */
.L_x_3037:
[----:B-12---:R-:W1:Y:S02]  /*9d10*/  LDC.64 R2, c[0x0][0xc60] ;  /* 0x00031800ff027b82 */ /* 0x006e640000000a00 */
[----:B-1----:R-:W-:-:S05]  /*9d20*/  IMAD.WIDE R2, R19, 0x4, R2 ;  /* 0x0000000413027825 */ /* 0x002fca00078e0202 */
[----:B------:R-:W2:Y:S01]  /*9d30*/  LDG.E R5, desc[UR38][R2.64] ;  /* 0x0000002602057981 */ /* 0x000ea2000c1e1900 */
[----:B------:R-:W-:Y:S05]  /*9d40*/  YIELD ;  /* 0x0000000000007946 */ /* 0x000fea0003800000 */
[----:B------:R-:W-:Y:S01]  /*9d50*/  ULDC.64 UR4, c[0x0][0xa28] ;  /* 0x00028a0000047ab9 */ /* 0x000fe20000000a00 */
[----:B0-----:R-:W-:Y:S01]  /*9d60*/  IMAD.MOV.U32 R0, RZ, RZ, RZ ;  /* 0x000000ffff007224 */ /* 0x001fe200078e00ff */
[----:B------:R-:W-:-:S04]  /*9d70*/  ISETP.NE.U32.AND P0, PT, RZ, UR4, PT ;  /* 0x00000004ff007c0c */ /* 0x000fc8000bf05070 */
        /* <DEDUP_REMOVED lines=41> */
[----:B-1----:R-:W2:Y:S04]  /*a010*/  LDG.E R5, desc[UR38][R2.64] ;  /* 0x0000002602057981 */ /* 0x002ea8000c1e1900 */
[----:B-----5:R-:W2:Y:S02]  /*a020*/  LDG.E R6, desc[UR38][R2.64+0x4] ;  /* 0x0000042602067981 */ /* 0x020ea4000c1e1900 */
[----:B--2---:R-:W-:-:S07]  /*a030*/  IADD3 R6, -R5, R6, RZ ;  /* 0x0000000605067210 */ /* 0x004fce0007ffe1ff */
.L_x_2975:
        /* <DEDUP_REMOVED lines=19> */
[----:B0-----:R-:W1:Y:S08]  /*a170*/  FLO.U32 R0, UR4 ;  /* 0x0000000400007d00 */ /* 0x001e7000080e0000 */
        /* <DEDUP_REMOVED lines=9> */
.L_x_2977:
        /* <DEDUP_REMOVED lines=23> */
.L_x_2979:
        /* <DEDUP_REMOVED lines=9> */
[----:B------:R-:W-:Y:S01]  /*a410*/  IMAD.U32 R4, RZ, RZ, UR6 ;  /* 0x00000006ff047e24 */ /* 0x000fe2000f8e00ff */
[----:B------:R-:W-:Y:S01]  /*a420*/  MOV R7, UR9 ;  /* 0x0000000900077c02 */ /* 0x000fe20008000f00 */
        /* <DEDUP_REMOVED lines=9> */
.L_x_2981:
        /* <DEDUP_REMOVED lines=16> */
.L_x_2980:
[----:B------:R-:W2:Y:S01]  /*a5c0*/  LDL.LU R2, [R1+0x18] ;  /* 0x0000180001027983 */ /* 0x000ea20000300800 */
[----:B------:R-:W-:-:S03]  /*a5d0*/  ULDC.64 UR4, c[0x0][0x9f8] ;  /* 0x00027e0000047ab9 */ /* 0x000fc60000000a00 */
[----:B------:R-:W3:Y:S04]  /*a5e0*/  LDL.LU R0, [R1+0x1c] ;  /* 0x00001c0001007983 */ /* 0x000ee80000300800 */
[----:B------:R-:W4:Y:S04]  /*a5f0*/  LDL.LU R4, [R1+0x2c] ;  /* 0x00002c0001047983 */ /* 0x000f280000300800 */
[----:B------:R-:W4:Y:S01]  /*a600*/  LDL.LU R7, [R1+0x10] ;  /* 0x0000100001077983 */ /* 0x000f220000300800 */
[----:B------:R-:W-:-:S04]  /*a610*/  ISETP.NE.U32.AND P0, PT, RZ, UR4, PT ;  /* 0x00000004ff007c0c */ /* 0x000fc8000bf05070 */
        /* <DEDUP_REMOVED lines=25> */
.L_x_2982:
        /* <DEDUP_REMOVED lines=17> */
.L_x_3054:
[----:B------:R-:W2:Y:S01]  /*a8c0*/  LDL R8, [R1+0x14] ;  /* 0x0000140001087983 */ /* 0x000ea20000100800 */
[----:B------:R-:W-:Y:S01]  /*a8d0*/  UMOV UR4, 0xffffffff ;  /* 0xffffffff00047882 */ /* 0x000fe20000000000 */
[----:B------:R-:W-:Y:S02]  /*a8e0*/  SHF.R.S32.HI R5, RZ, 0x1f, R0 ;  /* 0x0000001fff057819 */ /* 0x000fe40000011400 */
[----:B--2---:R-:W-:Y:S01]  /*a8f0*/  IADD3 R9, R8, -0x1, RZ ;  /* 0xffffffff08097810 */ /* 0x004fe20007ffe0ff */
[----:B------:R-:W-:Y:S06]  /*a900*/  BRA.DIV UR4, `(.L_x_2984) ;  /* 0x0000003a04247947 */ /* 0x000fec000b800000 */
[----:B------:R-:W-:-:S13]  /*a910*/  ELECT P6, URZ, PT ;  /* 0x00000000003f782f */ /* 0x000fda00038c0000 */
.L_x_3057:
        /* <DEDUP_REMOVED lines=11> */
[----:B------:R-:W-:-:S05]  /*a9d0*/  @P0 SHF.R.U32.HI R7, RZ, R11, R10 ;  /* 0x0000000bff070219 */ /* 0x000fca000001160a */
[--C-:B------:R-:W-:Y:S02]  /*a9e0*/  IMAD.MOV R8, RZ, RZ, -R7.reuse ;  /* 0x000000ffff087224 */ /* 0x100fe400078e0a07 */
[----:B------:R-:W-:Y:S02]  /*a9f0*/  IMAD.MOV.U32 R10, RZ, RZ, R7 ;  /* 0x000000ffff0a7224 */ /* 0x000fe400078e0007 */
[----:B------:R-:W-:Y:S02]  /*aa00*/  IMAD R11, R12, R8, R9 ;  /* 0x000000080c0b7224 */ /* 0x000fe400078e0209 */
[----:B------:R-:W-:-:S03]  /*aa10*/  IMAD R8, R5, UR4, RZ ;  /* 0x0000000405087c24 */ /* 0x000fc6000f8e02ff */
[----:B------:R0:W-:Y:S01]  /*aa20*/  STL [R1+0x28], R11 ;  /* 0x0000280b01007387 */ /* 0x0001e20000100800 */
[----:B------:R-:W-:Y:S01]  /*aa30*/  IMAD R8, R0, UR5, R8 ;  /* 0x0000000500087c24 */ /* 0x000fe2000f8e0208 */
[----:B0-----:R-:W-:-:S03]  /*aa40*/  SHF.R.S32.HI R11, RZ, 0x1f, R7 ;  /* 0x0000001fff0b7819 */ /* 0x001fc60000011407 */
[----:B------:R-:W-:-:S04]  /*aa50*/  IMAD.WIDE.U32 R10, R0, UR4, R10 ;  /* 0x00000004000a7c25 */ /* 0x000fc8000f8e000a */
[----:B------:R-:W-:Y:S01]  /*aa60*/  IMAD.IADD R7, R11, 0x1, R8 ;  /* 0x000000010b077824 */ /* 0x000fe200078e0208 */
[----:B------:R-:W-:-:S04]  /*aa70*/  LEA R12, P0, R10, R2, 0x2 ;  /* 0x000000020a0c7211 */ /* 0x000fc800078010ff */
[----:B------:R-:W-:-:S05]  /*aa80*/  LEA.HI.X R13, R10, R3, R7, 0x2, P0 ;  /* 0x000000030a0d7211 */ /* 0x000fca00000f1407 */
[----:B------:R0:W5:Y:S04]  /*aa90*/  LDG.E R7, desc[UR38][R12.64] ;  /* 0x000000260c077981 */ /* 0x000168000c1e1900 */
.L_x_2986:
[----:B------:R-:W2:Y:S01]  /*aaa0*/  LDL R8, [R1] ;  /* 0x0000000001087983 */ /* 0x000ea20000100800 */
[----:B------:R-:W-:-:S03]  /*aab0*/  MOV R11, 0x400 ;  /* 0x00000400000b7802 */ /* 0x000fc60000000f00 */
[----:B------:R-:W3:Y:S01]  /*aac0*/  LDL R10, [R1+0x4] ;  /* 0x00000400010a7983 */ /* 0x000ee20000100800 */
[----:B0-----:R-:W0:Y:S02]  /*aad0*/  S2R R12, SR_CgaCtaId ;  /* 0x00000000000c7919 */ /* 0x001e240000008800 */
[----:B0-----:R-:W-:-:S05]  /*aae0*/  LEA R11, R12, R11, 0x18 ;  /* 0x0000000b0c0b7211 */ /* 0x001fca00078ec0ff */
[----:B--2---:R-:W-:Y:S01]  /*aaf0*/  IMAD R8, R8, 0x8, R11 ;  /* 0x0000000808087824 */ /* 0x004fe200078e020b */
[----:B---3--:R-:W-:-:S04]  /*ab00*/  SHF.L.U32 R10, R10, 0x1f, RZ ;  /* 0x0000001f0a0a7819 */ /* 0x008fc800000006ff */
[----:B------:R-:W0:Y:S02]  /*ab10*/  SYNCS.PHASECHK.TRANS64.TRYWAIT P0, [R8+URZ+0x28c40], R10 ;  /* 0x028c400a080075a7 */ /* 0x000e24000800017f */
[----:B0-----:R-:W-:Y:S05]  /*ab20*/  @!P0 BRA `(.L_x_2987) ;  /* 0x0000003400bc8947 */ /* 0x001fea0003800000 */
.L_x_3058:
        /* <DEDUP_REMOVED lines=11> */
.L_x_2988:
[----:B------:R-:W2:Y:S04]  /*abe0*/  LDL R11, [R1] ;  /* 0x00000000010b7983 */ /* 0x000ea80000100800 */
[----:B------:R-:W3:Y:S04]  /*abf0*/  LDL R14, [R1+0x28] ;  /* 0x00002800010e7983 */ /* 0x000ee80000100800 */
[----:B0-----:R-:W4:Y:S01]  /*ac00*/  LDL R10, [R1+0x8] ;  /* 0x00000800010a7983 */ /* 0x001f220000100800 */
[----:B------:R-:W0:Y:S01]  /*ac10*/  S2R R13, SR_CgaCtaId ;  /* 0x00000000000d7919 */ /* 0x000e220000008800 */
[----:B------:R-:W-:-:S02]  /*ac20*/  MOV R12, 0x400 ;  /* 0x00000400000c7802 */ /* 0x000fc40000000f00 */
[----:B------:R-:W-:Y:S01]  /*ac30*/  R2UR UR9, R8 ;  /* 0x00000000080972ca */ /* 0x000fe200000e0000 */
[----:B------:R-:W-:Y:S01]  /*ac40*/  UIADD3 UR6, UP0, UR40, 0x370, URZ ;  /* 0x0000037028067890 */ /* 0x000fe2000ff1e03f */
[----:B------:R-:W-:Y:S02]  /*ac50*/  R2UR UR12, R4 ;  /* 0x00000000040c72ca */ /* 0x000fe400000e0000 */
[----:B-----5:R-:W-:Y:S01]  /*ac60*/  R2UR UR13, R7 ;  /* 0x00000000070d72ca */ /* 0x020fe200000e0000 */
[----:B------:R-:W-:Y:S01]  /*ac70*/  UIADD3.X UR7, URZ, UR41, URZ, UP0, !UPT ;  /* 0x000000293f077290 */ /* 0x000fe200087fe43f */
[----:B0-----:R-:W-:-:S07]  /*ac80*/  LEA R12, R13, R12, 0x18 ;  /* 0x0000000c0d0c7211 */ /* 0x001fce00078ec0ff */
[----:B------:R-:W-:Y:S01]  /*ac90*/  UIADD3 UR9, UR9, 0x28c30, URZ ;  /* 0x00028c3009097890 */ /* 0x000fe2000fffe03f */
[----:B------:R-:W-:Y:S01]  /*aca0*/  UMOV UR5, 0x14f00000 ;  /* 0x14f0000000057882 */ /* 0x000fe20000000000 */
[----:B------:R-:W-:Y:S01]  /*acb0*/  UMOV UR10, URZ ;  /* 0x0000003f000a7c82 */ /* 0x000fe20008000000 */
[----:B--2---:R-:W-:Y:S01]  /*acc0*/  IMAD R8, R11, 0x2000, R12 ;  /* 0x000020000b087824 */ /* 0x004fe200078e020c */
[----:B---3--:R-:W-:-:S04]  /*acd0*/  R2UR UR11, R14 ;  /* 0x000000000e0b72ca */ /* 0x008fc800000e0000 */
[----:B------:R-:W-:Y:S02]  /*ace0*/  R2UR UR8, R8 ;  /* 0x00000000080872ca */ /* 0x000fe400000e0000 */
[----:B----4-:R-:W-:-:S11]  /*acf0*/  R2UR UR4, R10 ;  /* 0x000000000a0472ca */ /* 0x010fd600000e0000 */
[----:B------:R-:W-:Y:S02]  /*ad00*/  UIADD3 UR8, UR8, 0x22400, URZ ;  /* 0x0002240008087890 */ /* 0x000fe4000fffe03f */
[----:B------:R-:W-:-:S03]  /*ad10*/  ULEA UR11, UR11, UR4, 0x6 ;  /* 0x000000040b0b7291 */ /* 0x000fc6000f8e303f */
[----:B------:R-:W-:-:S06]  /*ad20*/  UMOV UR4, 0x0 ;  /* 0x0000000000047882 */ /* 0x000fcc0000000000 */
[----:B------:R0:W-:Y:S02]  /*ad30*/  UTMALDG.4D [UR8], [UR6], desc[UR4] ;  /* 0x00000408060075b4 */ /* 0x0001e40008019000 */
[----:B0-----:R-:W-:Y:S01]  /*ad40*/  NOP ;  /* 0x0000000000007918 */ /* 0x001fe20000000000 */
.L_x_2985:
        /* <DEDUP_REMOVED lines=9> */
[----:B------:R-:W-:Y:S01]  /*ade0*/  @P0 R2UR UR11, R17 ;  /* 0x00000000110b02ca */ /* 0x000fe200000e0000 */
[----:B------:R-:W-:Y:S01]  /*adf0*/  UIADD3.X UR5, URZ, UR41, URZ, UP0, !UPT ;  /* 0x000000293f057290 */ /* 0x000fe200087fe43f */
[----:B------:R-:W-:Y:S01]  /*ae00*/  BSSY B0, `(.L_x_2989) ;  /* 0x0000013000007945 */ /* 0x000fe20003800000 */
[----:B------:R-:W-:Y:S01]  /*ae10*/  UMOV UR7, 0x12f00000 ;  /* 0x12f0000000077882 */ /* 0x000fe20000000000 */
[----:B------:R-:W-:Y:S01]  /*ae20*/  UMOV UR10, URZ ;  /* 0x0000003f000a7c82 */ /* 0x000fe20008000000 */
[----:B------:R-:W-:Y:S01]  /*ae30*/  @P0 IMAD.MOV.U32 R8, RZ, RZ, 0x2000 ;  /* 0x00002000ff080424 */ /* 0x000fe200078e00ff */
[----:B0-----:R-:W-:Y:S01]  /*ae40*/  LEA R10, R11, R10, 0x18 ;  /* 0x0000000a0b0a7211 */ /* 0x001fe200078ec0ff */
[----:B------:R-:W-:Y:S03]  /*ae50*/  BAR.SYNC.DEFER_BLOCKING 0x8, 0xa0 ;  /* 0x0202800000007b1d */ /* 0x000fe60000010000 */
[----:B------:R-:W-:-:S13]  /*ae60*/  R2UR UR9, R10 ;  /* 0x000000000a0972ca */ /* 0x000fda00000e0000 */
[----:B------:R-:W-:Y:S02]  /*ae70*/  UIADD3 UR8, UR9, 0x20400, URZ ;  /* 0x0002040009087890 */ /* 0x000fe4000fffe03f */
[----:B------:R-:W-:Y:S01]  /*ae80*/  UIADD3 UR9, UR9, 0x28c00, URZ ;  /* 0x00028c0009097890 */ /* 0x000fe2000fffe03f */
[----:B------:R0:W-:Y:S08]  /*ae90*/  @P0 SYNCS.ARRIVE.TRANS64 RZ, [R10+URZ+0x28c00], R8 ;  /* 0x028c00080aff09a7 */ /* 0x0001f0000800003f */
        /* <DEDUP_REMOVED lines=9> */
.L_x_3059:
[----:B------:R-:W-:Y:S05]  /*af30*/  BSYNC B0 ;  /* 0x0000000000007941 */ /* 0x000fea0003800000 */
.L_x_2989:
[----:B------:R-:W-:Y:S04]  /*af40*/  BSSY B0, `(.L_x_2991) ;  /* 0x0000050000007945 */ /* 0x000fe80003800000 */
[----:B------:R-:W-:Y:S05]  /*af50*/  @!P6 BRA `(.L_x_2992) ;  /* 0x000000040038e947 */ /* 0x000fea0003800000 */
[----:B0-----:R-:W2:Y:S01]  /*af60*/  LDL R8, [R1] ;  /* 0x0000000001087983 */ /* 0x001ea20000100800 */
[----:B------:R-:W-:-:S03]  /*af70*/  MOV R11, 0x400 ;  /* 0x00000400000b7802 */ /* 0x000fc60000000f00 */
[----:B------:R-:W3:Y:S01]  /*af80*/  LDL R10, [R1+0x4] ;  /* 0x00000400010a7983 */ /* 0x000ee20000100800 */
[----:B------:R-:W0:Y:S02]  /*af90*/  S2R R12, SR_CgaCtaId ;  /* 0x00000000000c7919 */ /* 0x000e240000008800 */
[----:B0-----:R-:W-:-:S05]  /*afa0*/  LEA R11, R12, R11, 0x18 ;  /* 0x0000000b0c0b7211 */ /* 0x001fca00078ec0ff */
[----:B--2---:R-:W-:Y:S01]  /*afb0*/  IMAD R8, R8, 0x8, R11 ;  /* 0x0000000808087824 */ /* 0x004fe200078e020b */
[----:B---3--:R-:W-:-:S04]  /*afc0*/  SHF.L.U32 R6, R10, 0x1f, RZ ;  /* 0x0000001f0a067819 */ /* 0x008fc800000006ff */
[----:B------:R-:W0:Y:S02]  /*afd0*/  SYNCS.PHASECHK.TRANS64.TRYWAIT P0, [R8+URZ+0x28c60], R6 ;  /* 0x028c6006080075a7 */ /* 0x000e24000800017f */
[----:B0-----:R-:W-:Y:S05]  /*afe0*/  @!P0 BRA `(.L_x_2993) ;  /* 0x0000003000c08947 */ /* 0x001fea0003800000 */
.L_x_3060:
        /* <DEDUP_REMOVED lines=11> */
.L_x_2994:
[----:B0-----:R-:W2:Y:S04]  /*b0a0*/  LDL R6, [R1] ;  /* 0x0000000001067983 */ /* 0x001ea80000100800 */
[----:B------:R-:W3:Y:S04]  /*b0b0*/  LDL R13, [R1+0x28] ;  /* 0x00002800010d7983 */ /* 0x000ee80000100800 */
[----:B------:R-:W4:Y:S01]  /*b0c0*/  LDL R10, [R1+0x8] ;  /* 0x00000800010a7983 */ /* 0x000f220000100800 */
[----:B------:R-:W0:Y:S01]  /*b0d0*/  S2R R12, SR_CgaCtaId ;  /* 0x00000000000c7919 */ /* 0x000e220000008800 */
[----:B------:R-:W-:-:S02]  /*b0e0*/  MOV R11, 0x400 ;  /* 0x00000400000b7802 */ /* 0x000fc40000000f00 */
        /* <DEDUP_REMOVED lines=9> */
[----:B------:R-:W-:Y:S01]  /*b180*/  UMOV UR16, 0x40 ;  /* 0x0000004000107882 */ /* 0x000fe20000000000 */
[----:B------:R-:W-:Y:S01]  /*b190*/  UMOV UR18, 0x80 ;  /* 0x0000008000127882 */ /* 0x000fe20000000000 */
        /* <DEDUP_REMOVED lines=11> */
[----:B------:R-:W-:Y:S02]  /*b250*/  UIADD3 UR17, UR14, 0x4400, URZ ;  /* 0x000044000e117890 */ /* 0x000fe4000fffe03f */
[----:B------:R-:W-:-:S03]  /*b260*/  UIADD3 UR19, UR14, 0x6400, URZ ;  /* 0x000064000e137890 */ /* 0x000fc6000fffe03f */
[----:B------:R0:W-:Y:S02]  /*b270*/  UTMALDG.4D [UR8], [UR4], desc[UR6] ;  /* 0x00000608040075b4 */ /* 0x0001e40008019000 */
[----:B0-----:R-:W-:Y:S01]  /*b280*/  UMOV UR8, UR15 ;  /* 0x0000000f00087c82 */ /* 0x001fe20008000000 */
[----:B------:R-:W-:Y:S01]  /*b290*/  UMOV UR10, UR16 ;  /* 0x00000010000a7c82 */ /* 0x000fe20008000000 */
[----:B------:R-:W-:Y:S01]  /*b2a0*/  UIADD3 UR15, UR14, 0x8400, URZ ;  /* 0x000084000e0f7890 */ /* 0x000fe2000fffe03f */
[----:B------:R0:W-:Y:S01]  /*b2b0*/  UTMALDG.4D [UR8], [UR4], desc[UR6] ;  /* 0x00000608040075b4 */ /* 0x0001e20008019000 */
[----:B------:R-:W-:Y:S01]  /*b2c0*/  UIADD3 UR16, UR14, 0xa400, URZ ;  /* 0x0000a4000e107890 */ /* 0x000fe2000fffe03f */
[----:B0-----:R-:W-:Y:S01]  /*b2d0*/  UMOV UR8, UR17 ;  /* 0x0000001100087c82 */ /* 0x001fe20008000000 */
[----:B------:R-:W-:Y:S02]  /*b2e0*/  UMOV UR10, UR18 ;  /* 0x00000012000a7c82 */ /* 0x000fe40008000000 */
[----:B------:R0:W-:Y:S01]  /*b2f0*/  UTMALDG.4D [UR8], [UR4], desc[UR6] ;  /* 0x00000608040075b4 */ /* 0x0001e20008019000 */
[----:B------:R-:W-:Y:S01]  /*b300*/  UIADD3 UR17, UR14, 0xc400, URZ ;  /* 0x0000c4000e117890 */ /* 0x000fe2000fffe03f */
[----:B0-----:R-:W-:Y:S01]  /*b310*/  UMOV UR8, UR19 ;  /* 0x0000001300087c82 */ /* 0x001fe20008000000 */
[----:B------:R-:W-:-:S02]  /*b320*/  UMOV UR10, UR20 ;  /* 0x00000014000a7c82 */ /* 0x000fc40008000000 */
[----:B------:R0:W-:Y:S02]  /*b330*/  UTMALDG.4D [UR8], [UR4], desc[UR6] ;  /* 0x00000608040075b4 */ /* 0x0001e40008019000 */
[----:B0-----:R-:W-:Y:S01]  /*b340*/  UMOV UR8, UR15 ;  /* 0x0000000f00087c82 */ /* 0x001fe20008000000 */
[----:B------:R-:W-:Y:S01]  /*b350*/  UMOV UR10, UR21 ;  /* 0x00000015000a7c82 */ /* 0x000fe20008000000 */
[----:B------:R-:W-:Y:S01]  /*b360*/  UIADD3 UR15, UR14, 0xe400, URZ ;  /* 0x0000e4000e0f7890 */ /* 0x000fe2000fffe03f */
[----:B------:R0:W-:Y:S02]  /*b370*/  UTMALDG.4D [UR8], [UR4], desc[UR6] ;  /* 0x00000608040075b4 */ /* 0x0001e40008019000 */
[----:B------:R-:W-:Y:S01]  /*b380*/  UMOV UR14, 0x180 ;  /* 0x00000180000e7882 */ /* 0x000fe20000000000 */
[----:B0-----:R-:W-:Y:S01]  /*b390*/  UMOV UR8, UR16 ;  /* 0x0000001000087c82 */ /* 0x001fe20008000000 */
[----:B------:R-:W-:Y:S02]  /*b3a0*/  UMOV UR10, UR22 ;  /* 0x00000016000a7c82 */ /* 0x000fe40008000000 */
[----:B------:R0:W-:Y:S02]  /*b3b0*/  UTMALDG.4D [UR8], [UR4], desc[UR6] ;  /* 0x00000608040075b4 */ /* 0x0001e40008019000 */
[----:B0-----:R-:W-:Y:S01]  /*b3c0*/  UMOV UR8, UR17 ;  /* 0x0000001100087c82 */ /* 0x001fe20008000000 */
[----:B------:R-:W-:Y:S01]  /*b3d0*/  UMOV UR10, UR14 ;  /* 0x0000000e000a7c82 */ /* 0x000fe20008000000 */
[----:B------:R-:W-:Y:S01]  /*b3e0*/  UMOV UR14, 0x1c0 ;  /* 0x000001c0000e7882 */ /* 0x000fe20000000000 */
[----:B------:R0:W-:Y:S02]  /*b3f0*/  UTMALDG.4D [UR8], [UR4], desc[UR6] ;  /* 0x00000608040075b4 */ /* 0x0001e40008019000 */
[----:B0-----:R-:W-:Y:S01]  /*b400*/  UMOV UR8, UR15 ;  /* 0x0000000f00087c82 */ /* 0x001fe20008000000 */
[----:B------:R-:W-:-:S02]  /*b410*/  UMOV UR10, UR14 ;  /* 0x0000000e000a7c82 */ /* 0x000fc40008000000 */
[----:B------:R1:W-:Y:S02]  /*b420*/  UTMALDG.4D [UR8], [UR4], desc[UR6] ;  /* 0x00000608040075b4 */ /* 0x0003e40008019000 */
[----:B-1----:R-:W-:Y:S01]  /*b430*/  NOP ;  /* 0x0000000000007918 */ /* 0x002fe20000000000 */
.L_x_2992:
[----:B------:R-:W-:Y:S05]  /*b440*/  BSYNC B0 ;  /* 0x0000000000007941 */ /* 0x000fea0003800000 */
.L_x_2991:
        /* <DEDUP_REMOVED lines=9> */
[C---:B------:R-:W-:Y:S02]  /*b4e0*/  IMAD.IADD R6, R8.reuse, 0x1, R11 ;  /* 0x0000000108067824 */ /* 0x040fe400078e020b */
[----:B------:R-:W-:-:S03]  /*b4f0*/  VIADD R8, R8, 0xfffffffe ;  /* 0xfffffffe08087836 */ /* 0x000fc60000000000 */
[----:B------:R-:W-:-:S04]  /*b500*/  LOP3.LUT R6, R6, 0x1, RZ, 0xc0, !PT ;  /* 0x0000000106067812 */ /* 0x000fc800078ec0ff */
[----:B------:R-:W-:-:S13]  /*b510*/  ISETP.NE.U32.AND P0, PT, R6, 0x1, PT ;  /* 0x000000010600780c */ /* 0x000fda0003f05070 */
[----:B------:R-:W-:Y:S05]  /*b520*/  @P0 BRA `(.L_x_2998) ;  /* 0x0000000800240947 */ /* 0x000fea0003800000 */
[----:B------:R-:W2:Y:S04]  /*b530*/  LDL.LU R10, [R1] ;  /* 0x00000000010a7983 */ /* 0x000ea80000300800 */
[----:B------:R-:W3:Y:S01]  /*b540*/  LDL.LU R14, [R1+0x4] ;  /* 0x00000400010e7983 */ /* 0x000ee20000300800 */
[----:B------:R-:W-:Y:S01]  /*b550*/  BSSY B2, `(.L_x_2999) ;  /* 0x0000084000027945 */ /* 0x000fe20003800000 */
[----:B--2---:R-:W-:-:S04]  /*b560*/  IADD3 R10, R10, 0x1, RZ ;  /* 0x000000010a0a7810 */ /* 0x004fc80007ffe0ff */
[----:B------:R-:W-:-:S04]  /*b570*/  ISETP.NE.AND P0, PT, R10, 0x2, PT ;  /* 0x000000020a00780c */ /* 0x000fc80003f05270 */
[----:B------:R-:W-:Y:S02]  /*b580*/  SEL R6, RZ, 0x1, P0 ;  /* 0x00000001ff067807 */ /* 0x000fe40000000000 */
[----:B------:R-:W-:Y:S02]  /*b590*/  SEL R15, R10, RZ, P0 ;  /* 0x000000ff0a0f7207 */ /* 0x000fe40000000000 */
[----:B---3--:R-:W-:-:S05]  /*b5a0*/  LOP3.LUT R14, R14, R6, RZ, 0x3c, !PT ;  /* 0x000000060e0e7212 */ /* 0x008fca00078e3cff */
[----:B------:R0:W-:Y:S04]  /*b5b0*/  STL [R1+0x4], R14 ;  /* 0x0000040e01007387 */ /* 0x0001e80000100800 */
[----:B------:R0:W-:Y:S01]  /*b5c0*/  STL [R1], R15 ;  /* 0x0000000f01007387 */ /* 0x0001e20000100800 */
        /* <DEDUP_REMOVED lines=8> */
[----:B------:R-:W1:Y:S02]  /*b650*/  @P0 LDC.64 R6, c[0x0][0x420] ;  /* 0x00010800ff060b82 */ /* 0x000e640000000a00 */
[----:B-1----:R-:W-:-:S05]  /*b660*/  @P0 IMAD.HI.U32 R6, R8, R6, RZ ;  /* 0x0000000608060227 */ /* 0x002fca00078e00ff */
[----:B------:R-:W-:Y:S01]  /*b670*/  @P0 SHF.R.U32.HI R10, RZ, R7, R6 ;  /* 0x00000007ff0a0219 */ /* 0x000fe20000011606 */
[----:B------:R-:W-:-:S03]  /*b680*/  IMAD R6, R5, UR4, RZ ;  /* 0x0000000405067c24 */ /* 0x000fc6000f8e02ff */
[----:B------:R-:W-:Y:S01]  /*b690*/  SHF.R.S32.HI R7, RZ, 0x1f, R10 ;  /* 0x0000001fff077819 */ /* 0x000fe2000001140a */
[----:B------:R-:W-:Y:S02]  /*b6a0*/  IMAD R12, R0, UR5, R6 ;  /* 0x00000005000c7c24 */ /* 0x000fe4000f8e0206 */
[----:B------:R-:W-:-:S04]  /*b6b0*/  IMAD.MOV.U32 R6, RZ, RZ, R10 ;  /* 0x000000ffff067224 */ /* 0x000fc800078e000a */
[----:B------:R-:W-:-:S04]  /*b6c0*/  IMAD.WIDE.U32 R6, R0, UR4, R6 ;  /* 0x0000000400067c25 */ /* 0x000fc8000f8e0006 */
[----:B------:R-:W-:Y:S01]  /*b6d0*/  IMAD.IADD R12, R12, 0x1, R7 ;  /* 0x000000010c0c7824 */ /* 0x000fe200078e0207 */
[----:B------:R-:W-:-:S04]  /*b6e0*/  LEA R2, P0, R6, R2, 0x2 ;  /* 0x0000000206027211 */ /* 0x000fc800078010ff */
[----:B------:R-:W-:Y:S01]  /*b6f0*/  LEA.HI.X R3, R6, R3, R12, 0x2, P0 ;  /* 0x0000000306037211 */ /* 0x000fe200000f140c */
[----:B------:R-:W-:-:S04]  /*b700*/  IMAD.MOV R6, RZ, RZ, -R10 ;  /* 0x000000ffff067224 */ /* 0x000fc800078e0a0a */
[----:B------:R1:W5:Y:S01]  /*b710*/  LDG.E R7, desc[UR38][R2.64] ;  /* 0x0000002602077981 */ /* 0x000362000c1e1900 */
[----:B------:R-:W-:-:S07]  /*b720*/  IMAD R8, R13, R6, R8 ;  /* 0x000000060d087224 */ /* 0x000fce00078e0208 */
.L_x_3001:
[----:B-1----:R-:W1:Y:S01]  /*b730*/  S2R R3, SR_CgaCtaId ;  /* 0x0000000000037919 */ /* 0x002e620000008800 */
[----:B------:R-:W-:Y:S02]  /*b740*/  MOV R2, 0x400 ;  /* 0x0000040000027802 */ /* 0x000fe40000000f00 */
[----:B------:R-:W-:Y:S02]  /*b750*/  SHF.L.U32 R6, R14, 0x1f, RZ ;  /* 0x0000001f0e067819 */ /* 0x000fe400000006ff */
[----:B-1----:R-:W-:-:S05]  /*b760*/  LEA R2, R3, R2, 0x18 ;  /* 0x0000000203027211 */ /* 0x002fca00078ec0ff */
[----:B------:R-:W-:-:S04]  /*b770*/  IMAD R3, R15, 0x8, R2 ;  /* 0x000000080f037824 */ /* 0x000fc800078e0202 */
[----:B------:R-:W1:Y:S02]  /*b780*/  SYNCS.PHASECHK.TRANS64.TRYWAIT P0, [R3+URZ+0x28c40], R6 ;  /* 0x028c4006030075a7 */ /* 0x000e64000800017f */
[----:B-1----:R-:W-:Y:S05]  /*b790*/  @!P0 BRA `(.L_x_3002) ;  /* 0x0000002800e88947 */ /* 0x002fea0003800000 */
.L_x_3061:
[----:B------:R-:W2:Y:S02]  /*b7a0*/  S2R R2, SR_TID.X ;  /* 0x0000000000027919 */ /* 0x000ea40000002100 */
[----:B--2---:R-:W-:-:S04]  /*b7b0*/  LOP3.LUT R2, R2, 0x7f, RZ, 0xc0, !PT ;  /* 0x0000007f02027812 */ /* 0x004fc800078ec0ff */
[----:B------:R-:W-:-:S13]  /*b7c0*/  ISETP.NE.AND P1, PT, R2, RZ, PT ;  /* 0x000000ff0200720c */ /* 0x000fda0003f25270 */
[----:B------:R-:W-:Y:S05]  /*b7d0*/  @P1 BRA `(.L_x_3003) ;  /* 0x00000000001c1947 */ /* 0x000fea0003800000 */
[----:B------:R-:W2:Y:S02]  /*b7e0*/  S2R R2, SR_TID.X ;  /* 0x0000000000027919 */ /* 0x000ea40000002100 */
[----:B--2---:R-:W-:-:S04]  /*b7f0*/  LOP3.LUT R2, R2, 0x1f, RZ, 0xc0, !PT ;  /* 0x0000001f02027812 */ /* 0x004fc800078ec0ff */
[----:B------:R-:W-:Y:S02]  /*b800*/  ISETP.NE.AND P0, PT, R2, RZ, PT ;  /* 0x000000ff0200720c */ /* 0x000fe40003f05270 */
[----:B------:R-:W-:-:S04]  /*b810*/  MOV R2, 0x2000 ;  /* 0x0000200000027802 */ /* 0x000fc80000000f00 */
[----:B------:R2:W-:Y:S07]  /*b820*/  SYNCS.ARRIVE.TRANS64 RZ, [R3+URZ+0x28c30], R2 ;  /* 0x028c300203ff79a7 */ /* 0x0005ee000800003f */
[----:B------:R-:W-:Y:S05]  /*b830*/  @!P0 BRA `(.L_x_3003) ;  /* 0x0000000000048947 */ /* 0x000fea0003800000 */
[----:B------:R-:W-:Y:S01]  /*b840*/  BPT.TRAP 0x1 ;  /* 0x000000040000795c */ /* 0x000fe20000300000 */
.L_x_3003:
[----:B--2---:R-:W2:Y:S01]  /*b850*/  LDL R2, [R1] ;  /* 0x0000000001027983 */ /* 0x004ea20000100800 */
[----:B------:R-:W-:-:S03]  /*b860*/  MOV R12, 0x400 ;  /* 0x00000400000c7802 */ /* 0x000fc60000000f00 */
[----:B------:R-:W3:Y:S01]  /*b870*/  LDL R10, [R1+0x8] ;  /* 0x00000800010a7983 */ /* 0x000ee20000100800 */
[----:B------:R-:W4:Y:S01]  /*b880*/  S2R R13, SR_CgaCtaId ;  /* 0x00000000000d7919 */ /* 0x000f220000008800 */
[----:B------:R-:W-:Y:S01]  /*b890*/  R2UR UR9, R3 ;  /* 0x00000000030972ca */ /* 0x000fe200000e0000 */
[----:B------:R-:W-:Y:S01]  /*b8a0*/  UIADD3 UR4, UP0, UR40, 0x370, URZ ;  /* 0x0000037028047890 */ /* 0x000fe2000ff1e03f */
[----:B------:R-:W-:Y:S02]  /*b8b0*/  R2UR UR12, R4 ;  /* 0x00000000040c72ca */ /* 0x000fe400000e0000 */
[----:B-----5:R-:W-:Y:S01]  /*b8c0*/  R2UR UR13, R7 ;  /* 0x00000000070d72ca */ /* 0x020fe200000e0000 */
[----:B------:R-:W-:Y:S01]  /*b8d0*/  UIADD3.X UR5, URZ, UR41, URZ, UP0, !UPT ;  /* 0x000000293f057290 */ /* 0x000fe200087fe43f */
[----:B----4-:R-:W-:-:S07]  /*b8e0*/  LEA R12, R13, R12, 0x18 ;  /* 0x0000000c0d0c7211 */ /* 0x010fce00078ec0ff */
[----:B------:R-:W-:Y:S01]  /*b8f0*/  UIADD3 UR9, UR9, 0x28c30, URZ ;  /* 0x00028c3009097890 */ /* 0x000fe2000fffe03f */
[----:B------:R-:W-:Y:S01]  /*b900*/  UMOV UR6, 0x0 ;  /* 0x0000000000067882 */ /* 0x000fe20000000000 */
[----:B------:R-:W-:Y:S01]  /*b910*/  UMOV UR7, 0x14f00000 ;  /* 0x14f0000000077882 */ /* 0x000fe20000000000 */
[----:B------:R-:W-:Y:S01]  /*b920*/  UMOV UR10, URZ ;  /* 0x0000003f000a7c82 */ /* 0x000fe20008000000 */
[----:B--2---:R-:W-:-:S05]  /*b930*/  IMAD R2, R2, 0x2000, R12 ;  /* 0x0000200002027824 */ /* 0x004fca00078e020c */
[----:B------:R-:W-:Y:S01]  /*b940*/  R2UR UR8, R2 ;  /* 0x00000000020872ca */ /* 0x000fe200000e0000 */
[----:B---3--:R-:W-:-:S05]  /*b950*/  IMAD R8, R8, 0x40, R10 ;  /* 0x0000004008087824 */ /* 0x008fca00078e020a */
[----:B------:R-:W-:-:S07]  /*b960*/  R2UR UR11, R8 ;  /* 0x00000000080b72ca */ /* 0x000fce00000e0000 */
[----:B------:R-:W-:-:S09]  /*b970*/  UIADD3 UR8, UR8, 0x22400, URZ ;  /* 0x0002240008087890 */ /* 0x000fd2000fffe03f */
[----:B------:R2:W-:Y:S01]  /*b980*/  UTMALDG.4D [UR8], [UR4], desc[UR6] ;  /* 0x00000608040075b4 */ /* 0x0005e20008019000 */
[----:B------:R-:W3:Y:S02]  /*b990*/  SYNCS.PHASECHK.TRANS64.TRYWAIT P0, [R3+URZ+0x28c60], R6 ;  /* 0x028c6006030075a7 */ /* 0x000ee4000800017f */
[----:B--23--:R-:W-:Y:S05]  /*b9a0*/  @!P0 BRA `(.L_x_3004) ;  /* 0x0000002800788947 */ /* 0x00cfea0003800000 */
.L_x_3062:
[----:B------:R-:W-:Y:S05]  /*b9b0*/  @P1 BRA `(.L_x_3005) ;  /* 0x00000000001c1947 */ /* 0x000fea0003800000 */
[----:B------:R-:W3:Y:S02]  /*b9c0*/  S2R R2, SR_TID.X ;  /* 0x0000000000027919 */ /* 0x000ee40000002100 */
[----:B---3--:R-:W-:-:S04]  /*b9d0*/  LOP3.LUT R2, R2, 0x1f, RZ, 0xc0, !PT ;  /* 0x0000001f02027812 */ /* 0x008fc800078ec0ff */
[----:B------:R-:W-:Y:S01]  /*b9e0*/  ISETP.NE.AND P0, PT, R2, RZ, PT ;  /* 0x000000ff0200720c */ /* 0x000fe20003f05270 */
[----:B------:R-:W-:-:S04]  /*b9f0*/  IMAD.MOV.U32 R2, RZ, RZ, 0x10000 ;  /* 0x00010000ff027424 */ /* 0x000fc800078e00ff */
[----:B------:R3:W-:Y:S08]  /*ba00*/  SYNCS.ARRIVE.TRANS64 RZ, [R3+URZ+0x28c50], R2 ;  /* 0x028c500203ff79a7 */ /* 0x0007f0000800003f */
[----:B------:R-:W-:Y:S05]  /*ba10*/  @!P0 BRA `(.L_x_3005) ;  /* 0x0000000000048947 */ /* 0x000fea0003800000 */
[----:B------:R-:W-:Y:S01]  /*ba20*/  BPT.TRAP 0x1 ;  /* 0x000000040000795c */ /* 0x000fe20000300000 */
.L_x_3005:
[----:B---3--:R-:W3:Y:S01]  /*ba30*/  LDL R2, [R1] ;  /* 0x0000000001027983 */ /* 0x008ee20000100800 */
[----:B-12---:R-:W-:Y:S01]  /*ba40*/  MOV R6, 0x400 ;  /* 0x0000040000067802 */ /* 0x006fe20000000f00 */
[----:B------:R-:W1:Y:S01]  /*ba50*/  S2R R10, SR_CgaCtaId ;  /* 0x00000000000a7919 */ /* 0x000e620000008800 */
[----:B------:R-:W-:Y:S01]  /*ba60*/  R2UR UR9, R3 ;  /* 0x00000000030972ca */ /* 0x000fe200000e0000 */
[----:B------:R-:W-:Y:S01]  /*ba70*/  UIADD3 UR4, UP0, UR40, 0x470, URZ ;  /* 0x0000047028047890 */ /* 0x000fe2000ff1e03f */
[----:B------:R-:W-:Y:S02]  /*ba80*/  R2UR UR11, R8 ;  /* 0x00000000080b72ca */ /* 0x000fe400000e0000 */
[----:B------:R-:W-:Y:S02]  /*ba90*/  R2UR UR12, R4 ;  /* 0x00000000040c72ca */ /* 0x000fe400000e0000 */
[----:B------:R-:W-:Y:S01]  /*baa0*/  R2UR UR13, R7 ;  /* 0x00000000070d72ca */ /* 0x000fe200000e0000 */
[----:B------:R-:W-:Y:S01]  /*bab0*/  UIADD3.X UR5, URZ, UR41, URZ, UP0, !UPT ;  /* 0x000000293f057290 */ /* 0x000fe200087fe43f */
[----:B-1----:R-:W-:-:S05]  /*bac0*/  LEA R6, R10, R6, 0x18 ;  /* 0x000000060a067211 */ /* 0x002fca00078ec0ff */
        /* <DEDUP_REMOVED lines=9> */
[----:B---3--:R-:W-:-:S05]  /*bb60*/  IMAD R2, R2, 0x10000, R6 ;  /* 0x0001000002027824 */ /* 0x008fca00078e0206 */
        /* <DEDUP_REMOVED lines=9> */
[----:B------:R1:W-:Y:S01]  /*bc00*/  UTMALDG.4D [UR8], [UR4], desc[UR6] ;  /* 0x00000608040075b4 */ /* 0x0003e20008019000 */
[----:B------:R-:W-:Y:S01]  /*bc10*/  UIADD3 UR16, UR14, 0xa400, URZ ;  /* 0x0000a4000e107890 */ /* 0x000fe2000fffe03f */
[----:B-1----:R-:W-:Y:S01]  /*bc20*/  UMOV UR8, UR17 ;  /* 0x0000001100087c82 */ /* 0x002fe20008000000 */
[----:B------:R-:W-:Y:S02]  /*bc30*/  UMOV UR10, UR18 ;  /* 0x00000012000a7c82 */ /* 0x000fe40008000000 */
[----:B------:R1:W-:Y:S01]  /*bc40*/  UTMALDG.4D [UR8], [UR4], desc[UR6] ;  /* 0x00000608040075b4 */ /* 0x0003e20008019000 */
[----:B------:R-:W-:Y:S01]  /*bc50*/  UIADD3 UR17, UR14, 0xc400, URZ ;  /* 0x0000c4000e117890 */ /* 0x000fe2000fffe03f */
[----:B-1----:R-:W-:Y:S01]  /*bc60*/  UMOV UR8, UR19 ;  /* 0x0000001300087c82 */ /* 0x002fe20008000000 */
[----:B------:R-:W-:-:S02]  /*bc70*/  UMOV UR10, UR20 ;  /* 0x00000014000a7c82 */ /* 0x000fc40008000000 */
[----:B------:R1:W-:Y:S02]  /*bc80*/  UTMALDG.4D [UR8], [UR4], desc[UR6] ;  /* 0x00000608040075b4 */ /* 0x0003e40008019000 */
[----:B-1----:R-:W-:Y:S01]  /*bc90*/  UMOV UR8, UR15 ;  /* 0x0000000f00087c82 */ /* 0x002fe20008000000 */
[----:B------:R-:W-:Y:S01]  /*bca0*/  UMOV UR10, UR21 ;  /* 0x00000015000a7c82 */ /* 0x000fe20008000000 */
[----:B------:R-:W-:Y:S01]  /*bcb0*/  UIADD3 UR15, UR14, 0xe400, URZ ;  /* 0x0000e4000e0f7890 */ /* 0x000fe2000fffe03f */
[----:B------:R1:W-:Y:S02]  /*bcc0*/  UTMALDG.4D [UR8], [UR4], desc[UR6] ;  /* 0x00000608040075b4 */ /* 0x0003e40008019000 */
[----:B------:R-:W-:Y:S01]  /*bcd0*/  UMOV UR14, 0x180 ;  /* 0x00000180000e7882 */ /* 0x000fe20000000000 */
[----:B-1----:R-:W-:Y:S01]  /*bce0*/  UMOV UR8, UR16 ;  /* 0x0000001000087c82 */ /* 0x002fe20008000000 */
[----:B------:R-:W-:Y:S02]  /*bcf0*/  UMOV UR10, UR22 ;  /* 0x00000016000a7c82 */ /* 0x000fe40008000000 */
[----:B------:R1:W-:Y:S02]  /*bd00*/  UTMALDG.4D [UR8], [UR4], desc[UR6] ;  /* 0x00000608040075b4 */ /* 0x0003e40008019000 */
[----:B-1----:R-:W-:Y:S01]  /*bd10*/  UMOV UR8, UR17 ;  /* 0x0000001100087c82 */ /* 0x002fe20008000000 */
[----:B------:R-:W-:Y:S01]  /*bd20*/  UMOV UR10, UR14 ;  /* 0x0000000e000a7c82 */ /* 0x000fe20008000000 */
[----:B------:R-:W-:Y:S01]  /*bd30*/  UMOV UR14, 0x1c0 ;  /* 0x000001c0000e7882 */ /* 0x000fe20000000000 */
[----:B------:R1:W-:Y:S02]  /*bd40*/  UTMALDG.4D [UR8], [UR4], desc[UR6] ;  /* 0x00000608040075b4 */ /* 0x0003e40008019000 */
[----:B-1----:R-:W-:Y:S01]  /*bd50*/  UMOV UR8, UR15 ;  /* 0x0000000f00087c82 */ /* 0x002fe20008000000 */
[----:B------:R-:W-:-:S02]  /*bd60*/  UMOV UR10, UR14 ;  /* 0x0000000e000a7c82 */ /* 0x000fc40008000000 */
[----:B------:R1:W-:Y:S02]  /*bd70*/  UTMALDG.4D [UR8], [UR4], desc[UR6] ;  /* 0x00000608040075b4 */ /* 0x0003e40008019000 */
[----:B-1----:R-:W-:Y:S01]  /*bd80*/  NOP ;  /* 0x0000000000007918 */ /* 0x002fe20000000000 */
.L_x_3000:
[----:B------:R-:W-:Y:S05]  /*bd90*/  BSYNC B2 ;  /* 0x0000000000027941 */ /* 0x000fea0003800000 */
.L_x_2999:
[----:B------:R-:W2:Y:S02]  /*bda0*/  LDL.LU R2, [R1+0x14] ;  /* 0x0000140001027983 */ /* 0x000ea40000300800 */
[----:B--2---:R-:W-:-:S07]  /*bdb0*/  VIADD R8, R2, 0xfffffffd ;  /* 0xfffffffd02087836 */ /* 0x004fce0000000000 */
.L_x_2998:
[----:B------:R-:W-:Y:S05]  /*bdc0*/  BSYNC B1 ;  /* 0x0000000000017941 */ /* 0x000fea0003800000 */
.L_x_2997:
[----:B------:R-:W-:-:S04]  /*bdd0*/  IADD3 R2, -R11, RZ, RZ ;  /* 0x000000ff0b027210 */ /* 0x000fc80007ffe1ff */
[----:B------:R-:W-:-:S13]  /*bde0*/  ISETP.NE.AND P0, PT, R9, R2, PT ;  /* 0x000000020900720c */ /* 0x000fda0003f05270 */
[----:B------:R-:W-:Y:S05]  /*bdf0*/  @!P0 BRA `(.L_x_2996) ;  /* 0x00000010003c8947 */ /* 0x000fea0003800000 */
.L_x_3020:
[----:B------:R-:W2:Y:S04]  /*be00*/  LDL.LU R3, [R1] ;  /* 0x0000000001037983 */ /* 0x000ea80000300800 */
[----:B------:R-:W3:Y:S01]  /*be10*/  LDL.LU R2, [R1+0x4] ;  /* 0x0000040001027983 */ /* 0x000ee20000300800 */
[----:B------:R-:W-:Y:S05]  /*be20*/  YIELD ;  /* 0x0000000000007946 */ /* 0x000fea0003800000 */
[----:B------:R-:W-:Y:S01]  /*be30*/  BSSY B1, `(.L_x_3006) ;  /* 0x0000081000017945 */ /* 0x000fe20003800000 */
[----:B--2---:R-:W-:-:S05]  /*be40*/  VIADD R9, R3, 0x1 ;  /* 0x0000000103097836 */ /* 0x004fca0000000000 */
[----:B------:R-:W-:-:S04]  /*be50*/  ISETP.NE.AND P0, PT, R9, 0x2, PT ;  /* 0x000000020900780c */ /* 0x000fc80003f05270 */
[----:B------:R-:W-:Y:S02]  /*be60*/  SEL R10, RZ, 0x1, P0 ;  /* 0x00000001ff0a7807 */ /* 0x000fe40000000000 */
[----:B------:R-:W-:Y:S02]  /*be70*/  SEL R9, R9, RZ, P0 ;  /* 0x000000ff09097207 */ /* 0x000fe40000000000 */
[----:B---3--:R-:W-:Y:S01]  /*be80*/  LOP3.LUT R10, R2, R10, RZ, 0x3c, !PT ;  /* 0x0000000a020a7212 */ /* 0x008fe200078e3cff */
[----:B-1----:R-:W-:Y:S06]  /*be90*/  @!P6 BRA `(.L_x_3007) ;  /* 0x0000000400e8e947 */ /* 0x002fec0003800000 */
        /* <DEDUP_REMOVED lines=18> */
[----:B------:R-:W-:-:S03]  /*bfc0*/  LEA R6, P0, R2, UR4, 0x2 ;  /* 0x0000000402067c11 */ /* 0x000fc6000f8010ff */
[----:B------:R-:W-:-:S05]  /*bfd0*/  IMAD.IADD R7, R7, 0x1, R3 ;  /* 0x0000000107077824 */ /* 0x000fca00078e0203 */
[----:B------:R-:W-:-:S06]  /*bfe0*/  LEA.HI.X R7, R2, UR5, R7, 0x2, P0 ;  /* 0x0000000502077c11 */ /* 0x000fcc00080f1407 */
[----:B------:R1:W5:Y:S02]  /*bff0*/  LDG.E R7, desc[UR38][R6.64] ;  /* 0x0000002606077981 */ /* 0x000364000c1e1900 */
.L_x_3008:
[----:B------:R-:W2:Y:S01]  /*c000*/  S2R R3, SR_CgaCtaId ;  /* 0x0000000000037919 */ /* 0x000ea20000008800 */
[----:B------:R-:W-:-:S04]  /*c010*/  MOV R2, 0x400 ;  /* 0x0000040000027802 */ /* 0x000fc80000000f00 */
[----:B--2---:R-:W-:Y:S02]  /*c020*/  LEA R2, R3, R2, 0x18 ;  /* 0x0000000203027211 */ /* 0x004fe400078ec0ff */
[----:B------:R-:W-:Y:S02]  /*c030*/  SHF.L.U32 R3, R10, 0x1f, RZ ;  /* 0x0000001f0a037819 */ /* 0x000fe400000006ff */
[----:B------:R-:W-:-:S04]  /*c040*/  LEA R2, R9, R2, 0x3 ;  /* 0x0000000209027211 */ /* 0x000fc800078e18ff */
[----:B------:R-:W2:Y:S02]  /*c050*/  SYNCS.PHASECHK.TRANS64.TRYWAIT P0, [R2+URZ+0x28c40], R3 ;  /* 0x028c4003020075a7 */ /* 0x000ea4000800017f */
[----:B--2---:R-:W-:Y:S05]  /*c060*/  @!P0 BRA `(.L_x_3009) ;  /* 0x0000002000dc8947 */ /* 0x004fea0003800000 */
.L_x_3063:
[----:B-1----:R-:W1:Y:S02]  /*c070*/  S2R R6, SR_TID.X ;  /* 0x0000000000067919 */ /* 0x002e640000002100 */
[----:B-1----:R-:W-:-:S04]  /*c080*/  LOP3.LUT R6, R6, 0x7f, RZ, 0xc0, !PT ;  /* 0x0000007f06067812 */ /* 0x002fc800078ec0ff */
[----:B------:R-:W-:-:S13]  /*c090*/  ISETP.NE.AND P0, PT, R6, RZ, PT ;  /* 0x000000ff0600720c */ /* 0x000fda0003f05270 */
[----:B------:R-:W-:Y:S05]  /*c0a0*/  @P0 BRA `(.L_x_3010) ;  /* 0x00000000001c0947 */ /* 0x000fea0003800000 */
[----:B------:R-:W1:Y:S01]  /*c0b0*/  S2R R6, SR_TID.X ;  /* 0x0000000000067919 */ /* 0x000e620000002100 */
[----:B------:R-:W-:-:S04]  /*c0c0*/  IMAD.MOV.U32 R13, RZ, RZ, 0x2000 ;  /* 0x00002000ff0d7424 */ /* 0x000fc800078e00ff */
[----:B------:R3:W-:Y:S01]  /*c0d0*/  SYNCS.ARRIVE.TRANS64 RZ, [R2+URZ+0x28c30], R13 ;  /* 0x028c300d02ff79a7 */ /* 0x0007e2000800003f */
[----:B-1----:R-:W-:-:S04]  /*c0e0*/  LOP3.LUT R6, R6, 0x1f, RZ, 0xc0, !PT ;  /* 0x0000001f06067812 */ /* 0x002fc800078ec0ff */
[----:B------:R-:W-:-:S13]  /*c0f0*/  ISETP.NE.AND P1, PT, R6, RZ, PT ;  /* 0x000000ff0600720c */ /* 0x000fda0003f25270 */
[----:B---3--:R-:W-:Y:S05]  /*c100*/  @!P1 BRA `(.L_x_3010) ;  /* 0x0000000000049947 */ /* 0x008fea0003800000 */
[----:B------:R-:W-:Y:S01]  /*c110*/  BPT.TRAP 0x1 ;  /* 0x000000040000795c */ /* 0x000fe20000300000 */
.L_x_3010:
[----:B------:R-:W3:Y:S01]  /*c120*/  LDL R12, [R1+0x8] ;  /* 0x00000800010c7983 */ /* 0x000ee20000100800 */
[----:B------:R-:W-:Y:S01]  /*c130*/  MOV R6, 0x400 ;  /* 0x0000040000067802 */ /* 0x000fe20000000f00 */
[----:B------:R-:W1:Y:S01]  /*c140*/  S2R R13, SR_CgaCtaId ;  /* 0x00000000000d7919 */ /* 0x000e620000008800 */
[----:B------:R-:W-:Y:S01]  /*c150*/  R2UR UR9, R2 ;  /* 0x00000000020972ca */ /* 0x000fe200000e0000 */
[----:B------:R-:W-:Y:S01]  /*c160*/  UIADD3 UR4, UP0, UR40, 0x370, URZ ;  /* 0x0000037028047890 */ /* 0x000fe2000ff1e03f */
[----:B------:R-:W-:Y:S02]  /*c170*/  R2UR UR12, R4 ;  /* 0x00000000040c72ca */ /* 0x000fe400000e0000 */
[----:B-----5:R-:W-:Y:S01]  /*c180*/  R2UR UR13, R7 ;  /* 0x00000000070d72ca */ /* 0x020fe200000e0000 */
[----:B------:R-:W-:Y:S01]  /*c190*/  UIADD3.X UR5, URZ, UR41, URZ, UP0, !UPT ;  /* 0x000000293f057290 */ /* 0x000fe200087fe43f */
[----:B-1----:R-:W-:-:S05]  /*c1a0*/  LEA R6, R13, R6, 0x18 ;  /* 0x000000060d067211 */ /* 0x002fca00078ec0ff */
[----:B------:R-:W-:-:S05]  /*c1b0*/  IMAD R6, R9, 0x2000, R6 ;  /* 0x0000200009067824 */ /* 0x000fca00078e0206 */
[----:B------:R-:W-:Y:S01]  /*c1c0*/  R2UR UR8, R6 ;  /* 0x00000000060872ca */ /* 0x000fe200000e0000 */
[----:B------:R-:W-:Y:S01]  /*c1d0*/  UIADD3 UR9, UR9, 0x28c30, URZ ;  /* 0x00028c3009097890 */ /* 0x000fe2000fffe03f */
[----:B------:R-:W-:Y:S01]  /*c1e0*/  UMOV UR6, 0x0 ;  /* 0x0000000000067882 */ /* 0x000fe20000000000 */
[----:B------:R-:W-:Y:S01]  /*c1f0*/  UMOV UR7, 0x14f00000 ;  /* 0x14f0000000077882 */ /* 0x000fe20000000000 */
[----:B------:R-:W-:-:S09]  /*c200*/  UMOV UR10, URZ ;  /* 0x0000003f000a7c82 */ /* 0x000fd20008000000 */
[----:B------:R-:W-:Y:S01]  /*c210*/  UIADD3 UR8, UR8, 0x22400, URZ ;  /* 0x0002240008087890 */ /* 0x000fe2000fffe03f */
[----:B---3--:R-:W-:-:S05]  /*c220*/  IMAD R6, R11, 0x40, R12 ;  /* 0x000000400b067824 */ /* 0x008fca00078e020c */
[----:B------:R-:W-:-:S13]  /*c230*/  R2UR UR11, R6 ;  /* 0x00000000060b72ca */ /* 0x000fda00000e0000 */
[----:B------:R1:W-:Y:S01]  /*c240*/  UTMALDG.4D [UR8], [UR4], desc[UR6] ;  /* 0x00000608040075b4 */ /* 0x0003e20008019000 */
[----:B------:R-:W3:Y:S02]  /*c250*/  SYNCS.PHASECHK.TRANS64.TRYWAIT P1, [R2+URZ+0x28c60], R3 ;  /* 0x028c6003020075a7 */ /* 0x000ee4000802017f */
[----:B-1-3--:R-:W-:Y:S05]  /*c260*/  @!P1 BRA `(.L_x_3011) ;  /* 0x0000002000709947 */ /* 0x00afea0003800000 */
.L_x_3064:
        /* <DEDUP_REMOVED lines=8> */
.L_x_3012:
        /* <DEDUP_REMOVED lines=53> */
.L_x_3007:
[----:B------:R-:W-:Y:S05]  /*c640*/  BSYNC B1 ;  /* 0x0000000000017941 */ /* 0x000fea0003800000 */
.L_x_3006:
        /* <DEDUP_REMOVED lines=14> */
[----:B------:R-:W2:Y:S01]  /*c730*/  LDC R6, c[0x0][0x41c] ;  /* 0x00010700ff067b82 */ /* 0x000ea20000000800 */
[----:B------:R-:W-:Y:S02]  /*c740*/  ULDC.64 UR6, c[0x0][0x408] ;  /* 0x0001020000067ab9 */ /* 0x000fe40000000a00 */
[----:B------:R-:W-:-:S04]  /*c750*/  IMAD R7, R5, UR6, RZ ;  /* 0x0000000605077c24 */ /* 0x000fc8000f8e02ff */
[----:B------:R-:W-:Y:S01]  /*c760*/  IMAD R7, R0, UR7, R7 ;  /* 0x0000000700077c24 */ /* 0x000fe2000f8e0207 */
[----:B--2---:R-:W-:-:S13]  /*c770*/  ISETP.NE.AND P0, PT, R6, 0x1, PT ;  /* 0x000000010600780c */ /* 0x004fda0003f05270 */
[----:B------:R-:W2:Y:S02]  /*c780*/  @P0 LDC.64 R2, c[0x0][0x420] ;  /* 0x00010800ff020b82 */ /* 0x000ea40000000a00 */
[----:B--2---:R-:W-:-:S04]  /*c790*/  @P0 IMAD.HI.U32 R10, R9, R2, RZ ;  /* 0x00000002090a0227 */ /* 0x004fc800078e00ff */
[----:B------:R-:W-:Y:S01]  /*c7a0*/  IMAD.MOV.U32 R2, RZ, RZ, R9 ;  /* 0x000000ffff027224 */ /* 0x000fe200078e0009 */
[----:B------:R-:W-:-:S05]  /*c7b0*/  @P0 SHF.R.U32.HI R2, RZ, R3, R10 ;  /* 0x00000003ff020219 */ /* 0x000fca000001160a */
[----:B------:R-:W-:-:S04]  /*c7c0*/  IMAD.MOV R3, RZ, RZ, -R2 ;  /* 0x000000ffff037224 */ /* 0x000fc800078e0a02 */
[----:B------:R-:W-:Y:S01]  /*c7d0*/  IMAD R9, R6, R3, R9 ;  /* 0x0000000306097224 */ /* 0x000fe200078e0209 */
[----:B------:R-:W-:-:S03]  /*c7e0*/  SHF.R.S32.HI R3, RZ, 0x1f, R2 ;  /* 0x0000001fff037819 */ /* 0x000fc60000011402 */
[----:B------:R-:W-:-:S04]  /*c7f0*/  IMAD.WIDE.U32 R2, R0, UR6, R2 ;  /* 0x0000000600027c25 */ /* 0x000fc8000f8e0002 */
[----:B------:R-:W-:Y:S01]  /*c800*/  IMAD.IADD R7, R7, 0x1, R3 ;  /* 0x0000000107077824 */ /* 0x000fe200078e0203 */
[----:B------:R-:W-:-:S04]  /*c810*/  LEA R6, P0, R2, UR4, 0x2 ;  /* 0x0000000402067c11 */ /* 0x000fc8000f8010ff */
[----:B------:R-:W-:-:S06]  /*c820*/  LEA.HI.X R7, R2, UR5, R7, 0x2, P0 ;  /* 0x0000000502077c11 */ /* 0x000fcc00080f1407 */
[----:B------:R2:W5:Y:S03]  /*c830*/  LDG.E R7, desc[UR38][R6.64] ;  /* 0x0000002606077981 */ /* 0x000566000c1e1900 */
.L_x_3015:
[----:B------:R-:W3:Y:S01]  /*c840*/  S2R R3, SR_CgaCtaId ;  /* 0x0000000000037919 */ /* 0x000ee20000008800 */
[----:B------:R-:W-:-:S04]  /*c850*/  MOV R2, 0x400 ;  /* 0x0000040000027802 */ /* 0x000fc80000000f00 */
[----:B---3--:R-:W-:Y:S02]  /*c860*/  LEA R2, R3, R2, 0x18 ;  /* 0x0000000203027211 */ /* 0x008fe400078ec0ff */
[----:B------:R-:W-:-:S03]  /*c870*/  SHF.L.U32 R3, R11, 0x1f, RZ ;  /* 0x0000001f0b037819 */ /* 0x000fc600000006ff */
[----:B------:R-:W-:-:S04]  /*c880*/  IMAD R2, R12, 0x8, R2 ;  /* 0x000000080c027824 */ /* 0x000fc800078e0202 */
[----:B------:R-:W3:Y:S02]  /*c890*/  SYNCS.PHASECHK.TRANS64.TRYWAIT P0, [R2+URZ+0x28c40], R3 ;  /* 0x028c4003020075a7 */ /* 0x000ee4000800017f */
[----:B---3--:R-:W-:Y:S05]  /*c8a0*/  @!P0 BRA `(.L_x_3016) ;  /* 0x0000001800f48947 */ /* 0x008fea0003800000 */
.L_x_3065:
[----:B--2---:R-:W2:Y:S02]  /*c8b0*/  S2R R6, SR_TID.X ;  /* 0x0000000000067919 */ /* 0x004ea40000002100 */
[----:B--2---:R-:W-:-:S04]  /*c8c0*/  LOP3.LUT R6, R6, 0x7f, RZ, 0xc0, !PT ;  /* 0x0000007f06067812 */ /* 0x004fc800078ec0ff */
[----:B------:R-:W-:-:S13]  /*c8d0*/  ISETP.NE.AND P0, PT, R6, RZ, PT ;  /* 0x000000ff0600720c */ /* 0x000fda0003f05270 */
[----:B------:R-:W-:Y:S05]  /*c8e0*/  @P0 BRA `(.L_x_3017) ;  /* 0x00000000001c0947 */ /* 0x000fea0003800000 */
[----:B------:R-:W2:Y:S01]  /*c8f0*/  S2R R6, SR_TID.X ;  /* 0x0000000000067919 */ /* 0x000ea20000002100 */
[----:B-1----:R-:W-:-:S04]  /*c900*/  MOV R11, 0x2000 ;  /* 0x00002000000b7802 */ /* 0x002fc80000000f00 */
[----:B------:R4:W-:Y:S01]  /*c910*/  SYNCS.ARRIVE.TRANS64 RZ, [R2+URZ+0x28c30], R11 ;  /* 0x028c300b02ff79a7 */ /* 0x0009e2000800003f */
[----:B--2---:R-:W-:-:S04]  /*c920*/  LOP3.LUT R6, R6, 0x1f, RZ, 0xc0, !PT ;  /* 0x0000001f06067812 */ /* 0x004fc800078ec0ff */
[----:B------:R-:W-:-:S13]  /*c930*/  ISETP.NE.AND P1, PT, R6, RZ, PT ;  /* 0x000000ff0600720c */ /* 0x000fda0003f25270 */
[----:B----4-:R-:W-:Y:S05]  /*c940*/  @!P1 BRA `(.L_x_3017) ;  /* 0x0000000000049947 */ /* 0x010fea0003800000 */
[----:B------:R-:W-:Y:S01]  /*c950*/  BPT.TRAP 0x1 ;  /* 0x000000040000795c */ /* 0x000fe20000300000 */
.L_x_3017:
[----:B------:R-:W2:Y:S01]  /*c960*/  LDL R6, [R1] ;  /* 0x0000000001067983 */ /* 0x000ea20000100800 */
[----:B-1----:R-:W-:-:S03]  /*c970*/  MOV R11, 0x400 ;  /* 0x00000400000b7802 */ /* 0x002fc60000000f00 */
[----:B------:R-:W4:Y:S01]  /*c980*/  LDL R10, [R1+0x8] ;  /* 0x00000800010a7983 */ /* 0x000f220000100800 */
[----:B------:R-:W1:Y:S01]  /*c990*/  S2R R12, SR_CgaCtaId ;  /* 0x00000000000c7919 */ /* 0x000e620000008800 */
[----:B------:R-:W-:Y:S01]  /*c9a0*/  R2UR UR9, R2 ;  /* 0x00000000020972ca */ /* 0x000fe200000e0000 */
[----:B------:R-:W-:Y:S01]  /*c9b0*/  UIADD3 UR4, UP0, UR40, 0x370, URZ ;  /* 0x0000037028047890 */ /* 0x000fe2000ff1e03f */
[----:B------:R-:W-:Y:S02]  /*c9c0*/  R2UR UR12, R4 ;  /* 0x00000000040c72ca */ /* 0x000fe400000e0000 */
[----:B-----5:R-:W-:Y:S01]  /*c9d0*/  R2UR UR13, R7 ;  /* 0x00000000070d72ca */ /* 0x020fe200000e0000 */
[----:B------:R-:W-:Y:S01]  /*c9e0*/  UIADD3.X UR5, URZ, UR41, URZ, UP0, !UPT ;  /* 0x000000293f057290 */ /* 0x000fe200087fe43f */
[----:B-1----:R-:W-:-:S07]  /*c9f0*/  LEA R11, R12, R11, 0x18 ;  /* 0x0000000b0c0b7211 */ /* 0x002fce00078ec0ff */
[----:B------:R-:W-:Y:S01]  /*ca00*/  UIADD3 UR9, UR9, 0x28c30, URZ ;  /* 0x00028c3009097890 */ /* 0x000fe2000fffe03f */
[----:B------:R-:W-:Y:S01]  /*ca10*/  UMOV UR6, 0x0 ;  /* 0x0000000000067882 */ /* 0x000fe20000000000 */
[----:B------:R-:W-:Y:S01]  /*ca20*/  UMOV UR7, 0x14f00000 ;  /* 0x14f0000000077882 */ /* 0x000fe20000000000 */
[----:B------:R-:W-:Y:S01]  /*ca30*/  UMOV UR10, URZ ;  /* 0x0000003f000a7c82 */ /* 0x000fe20008000000 */
[----:B--2---:R-:W-:-:S05]  /*ca40*/  IMAD R6, R6, 0x2000, R11 ;  /* 0x0000200006067824 */ /* 0x004fca00078e020b */
[----:B------:R-:W-:Y:S01]  /*ca50*/  R2UR UR8, R6 ;  /* 0x00000000060872ca */ /* 0x000fe200000e0000 */
[----:B----4-:R-:W-:-:S05]  /*ca60*/  IMAD R9, R9, 0x40, R10 ;  /* 0x0000004009097824 */ /* 0x010fca00078e020a */
[----:B------:R-:W-:-:S07]  /*ca70*/  R2UR UR11, R9 ;  /* 0x00000000090b72ca */ /* 0x000fce00000e0000 */
[----:B------:R-:W-:-:S09]  /*ca80*/  UIADD3 UR8, UR8, 0x22400, URZ ;  /* 0x0002240008087890 */ /* 0x000fd2000fffe03f */
[----:B------:R1:W-:Y:S01]  /*ca90*/  UTMALDG.4D [UR8], [UR4], desc[UR6] ;  /* 0x00000608040075b4 */ /* 0x0003e20008019000 */
[----:B------:R-:W2:Y:S02]  /*caa0*/  SYNCS.PHASECHK.TRANS64.TRYWAIT P1, [R2+URZ+0x28c60], R3 ;  /* 0x028c6003020075a7 */ /* 0x000ea4000802017f */
[----:B-12---:R-:W-:Y:S05]  /*cab0*/  @!P1 BRA `(.L_x_3018) ;  /* 0x0000001800849947 */ /* 0x006fea0003800000 */
.L_x_3066:
[----:B------:R-:W-:Y:S05]  /*cac0*/  @P0 BRA `(.L_x_3019) ;  /* 0x00000000001c0947 */ /* 0x000fea0003800000 */
[----:B------:R-:W2:Y:S01]  /*cad0*/  S2R R6, SR_TID.X ;  /* 0x0000000000067919 */ /* 0x000ea20000002100 */
[----:B-1-3--:R-:W-:-:S04]  /*cae0*/  IMAD.MOV.U32 R3, RZ, RZ, 0x10000 ;  /* 0x00010000ff037424 */ /* 0x00afc800078e00ff */
[----:B------:R4:W-:Y:S01]  /*caf0*/  SYNCS.ARRIVE.TRANS64 RZ, [R2+URZ+0x28c50], R3 ;  /* 0x028c500302ff79a7 */ /* 0x0009e2000800003f */
[----:B--2---:R-:W-:-:S04]  /*cb00*/  LOP3.LUT R6, R6, 0x1f, RZ, 0xc0, !PT ;  /* 0x0000001f06067812 */ /* 0x004fc800078ec0ff */
[----:B------:R-:W-:-:S13]  /*cb10*/  ISETP.NE.AND P1, PT, R6, RZ, PT ;  /* 0x000000ff0600720c */ /* 0x000fda0003f25270 */
[----:B----4-:R-:W-:Y:S05]  /*cb20*/  @!P1 BRA `(.L_x_3019) ;  /* 0x0000000000049947 */ /* 0x010fea0003800000 */
[----:B------:R-:W-:Y:S01]  /*cb30*/  BPT.TRAP 0x1 ;  /* 0x000000040000795c */ /* 0x000fe20000300000 */
.L_x_3019:
[----:B-1-3--:R-:W2:Y:S01]  /*cb40*/  LDL R3, [R1] ;  /* 0x0000000001037983 */ /* 0x00aea20000100800 */
[----:B------:R-:W-:Y:S01]  /*cb50*/  MOV R6, 0x400 ;  /* 0x0000040000067802 */ /* 0x000fe20000000f00 */
        /* <DEDUP_REMOVED lines=17> */
[----:B--2---:R-:W-:-:S05]  /*cc70*/  IMAD R2, R3, 0x10000, R6 ;  /* 0x0001000003027824 */ /* 0x004fca00078e0206 */
        /* <DEDUP_REMOVED lines=33> */
[----:B--2---:R-:W-:Y:S01]  /*ce90*/  NOP ;  /* 0x0000000000007918 */ /* 0x004fe20000000000 */
.L_x_3014:
[----:B------:R-:W-:Y:S05]  /*cea0*/  BSYNC B1 ;  /* 0x0000000000017941 */ /* 0x000fea0003800000 */
.L_x_3013:
[C---:B------:R-:W-:Y:S01]  /*ceb0*/  ISETP.GT.AND P0, PT, R8.reuse, 0x1, PT ;  /* 0x000000010800780c */ /* 0x040fe20003f04270 */
[----:B------:R-:W-:-:S05]  /*cec0*/  VIADD R2, R8, 0xfffffffe ;  /* 0xfffffffe08027836 */ /* 0x000fca0000000000 */
[----:B------:R-:W-:-:S07]  /*ced0*/  MOV R8, R2 ;  /* 0x0000000200087202 */ /* 0x000fce0000000f00 */
[----:B------:R-:W-:Y:S05]  /*cee0*/  @P0 BRA `(.L_x_3020) ;  /* 0xffffffec00c40947 */ /* 0x000fea000383ffff */
.L_x_2996:
[----:B------:R-:W-:Y:S05]  /*cef0*/  BSYNC B0 ;  /* 0x0000000000007941 */ /* 0x000fea0003800000 */
.L_x_2995:
[----:B------:R-:W2:Y:S01]  /*cf00*/  LDL.LU R3, [R1] ;  /* 0x0000000001037983 */ /* 0x000ea20000300800 */
[----:B------:R-:W-:Y:S01]  /*cf10*/  BSSY B0, `(.L_x_3021) ;  /* 0x0000016000007945 */ /* 0x000fe20003800000 */
[----:B------:R-:W3:Y:S02]  /*cf20*/  S2R R2, SR_TID.X ;  /* 0x0000000000027919 */ /* 0x000ee40000002100 */
[----:B---3--:R-:W-:-:S04]  /*cf30*/  LOP3.LUT R2, R2, 0x1f, RZ, 0xc0, !PT ;  /* 0x0000001f02027812 */ /* 0x008fc800078ec0ff */
[----:B------:R-:W-:Y:S01]  /*cf40*/  ISETP.NE.AND P1, PT, R2, RZ, PT ;  /* 0x000000ff0200720c */ /* 0x000fe20003f25270 */
[----:B--2---:R-:W-:-:S05]  /*cf50*/  VIADD R0, R3, 0x1 ;  /* 0x0000000103007836 */ /* 0x004fca0000000000 */
[----:B------:R-:W-:-:S04]  /*cf60*/  ISETP.NE.AND P0, PT, R0, 0x2, PT ;  /* 0x000000020000780c */ /* 0x000fc80003f05270 */
[----:B------:R-:W-:Y:S02]  /*cf70*/  SEL R2, R0, RZ, P0 ;  /* 0x000000ff00027207 */ /* 0x000fe40000000000 */
[----:B------:R-:W-:-:S03]  /*cf80*/  SEL R0, RZ, 0x1, P0 ;  /* 0x00000001ff007807 */ /* 0x000fc60000000000 */
[----:B------:R2:W-:Y:S01]  /*cf90*/  STL [R1], R2 ;  /* 0x0000000201007387 */ /* 0x0005e20000100800 */
[----:B------:R-:W-:Y:S05]  /*cfa0*/  @P1 BRA `(.L_x_3022) ;  /* 0x0000000000301947 */ /* 0x000fea0003800000 */
[----:B------:R-:W3:Y:S01]  /*cfb0*/  S2R R7, SR_LANEID ;  /* 0x0000000000077919 */ /* 0x000ee20000000000 */
[----:B------:R-:W-:Y:S01]  /*cfc0*/  VOTEU.ANY UR4, UPT, PT ;  /* 0x0000000000047886 */ /* 0x000fe200038e0100 */
[----:B--2---:R-:W2:Y:S01]  /*cfd0*/  LDC.64 R2, c[0x0][0xc38] ;  /* 0x00030e00ff027b82 */ /* 0x004ea20000000a00 */
[----:B------:R-:W3:Y:S08]  /*cfe0*/  FLO.U32 R4, UR4 ;  /* 0x0000000400047d00 */ /* 0x000ef000080e0000 */
[----:B------:R-:W2:Y:S01]  /*cff0*/  POPC R5, UR4 ;  /* 0x0000000400057d09 */ /* 0x000ea20008000000 */
[----:B---3--:R-:W-:-:S13]  /*d000*/  ISETP.EQ.U32.AND P0, PT, R4, R7, PT ;  /* 0x000000070400720c */ /* 0x008fda0003f02070 */
[----:B--2---:R-:W2:Y:S01]  /*d010*/  @P0 ATOMG.E.ADD.STRONG.GPU PT, R3, desc[UR38][R2.64], R5 ;  /* 0x00000005020309a8 */ /* 0x004ea200081ee1e6 */
[----:B------:R-:W3:Y:S02]  /*d020*/  S2R R6, SR_LTMASK ;  /* 0x0000000000067919 */ /* 0x000ee40000003900 */
[----:B---3--:R-:W-:-:S04]  /*d030*/  LOP3.LUT R6, R6, UR4, RZ, 0xc0, !PT ;  /* 0x0000000406067c12 */ /* 0x008fc8000f8ec0ff */
[----:B------:R-:W3:Y:S01]  /*d040*/  POPC R7, R6 ;  /* 0x0000000600077309 */ /* 0x000ee20000000000 */
[----:B--2---:R-:W3:Y:S02]  /*d050*/  SHFL.IDX PT, R4, R3, R4, 0x1f ;  /* 0x00001f0403047589 */ /* 0x004ee400000e0000 */
[----:B---3--:R-:W-:-:S07]  /*d060*/  IADD3 R16, R4, UR37, R7 ;  /* 0x0000002504107c10 */ /* 0x008fce000fffe007 */
.L_x_3022:
[----:B------:R-:W-:Y:S05]  /*d070*/  BSYNC B0 ;  /* 0x0000000000007941 */ /* 0x000fea0003800000 */
.L_x_3021:
[----:B--2---:R-:W2:Y:S02]  /*d080*/  LDL.LU R2, [R1+0x4] ;  /* 0x0000040001027983 */ /* 0x004ea40000300800 */
[----:B--2---:R-:W-:-:S05]  /*d090*/  LOP3.LUT R2, R2, R0, RZ, 0x3c, !PT ;  /* 0x0000000002027212 */ /* 0x004fca00078e3cff */
[----:B------:R2:W-:Y:S02]  /*d0a0*/  STL [R1+0x4], R2 ;  /* 0x0000040201007387 */ /* 0x0005e40000100800 */
.L_x_2978:
[----:B------:R-:W-:Y:S05]  /*d0b0*/  BSYNC B6 ;  /* 0x0000000000067941 */ /* 0x000fea0003800000 */
.L_x_2976:
[----:B------:R-:W-:-:S03]  /*d0c0*/  UMOV UR4, 0xffffffff ;  /* 0xffffffff00047882 */ /* 0x000fc60000000000 */
[----:B------:R-:W-:Y:S05]  /*d0d0*/  BRA.DIV UR4, `(.L_x_3023) ;  /* 0x0000001604107947 */ /* 0x000fea000b800000 */
[----:B------:R3:W4:Y:S04]  /*d0e0*/  SHFL.IDX PT, R4, R16, RZ, 0x1f ;  /* 0x00001fff10047589 */ /* 0x00072800000e0000 */
[----:B------:R3:W0:Y:S02]  /*d0f0*/  SHFL.IDX PT, R5, R16, 0x1, 0x1f ;  /* 0x00201f0010057f89 */ /* 0x00062400000e0000 */
.L_x_3070:
[----:B0-----:R-:W0:Y:S01]  /*d100*/  S2R R0, SR_TID.X ;  /* 0x0000000000007919 */ /* 0x001e220000002100 */
        /* <DEDUP_REMOVED lines=9> */
[----:B--2---:R-:W0:Y:S02]  /*d1a0*/  LDC.64 R2, c[0x0][0xc58] ;  /* 0x00031600ff027b82 */ /* 0x004e240000000a00 */
[----:B0-----:R-:W-:-:S06]  /*d1b0*/  IMAD.WIDE R2, R7, 0x4, R2 ;  /* 0x0000000407027825 */ /* 0x001fcc00078e0202 */
[----:B------:R0:W5:Y:S02]  /*d1c0*/  LDG.E R3, desc[UR38][R2.64] ;  /* 0x0000002602037981 */ /* 0x000164000c1e1900 */
.L_x_3025:
[----:B------:R-:W-:Y:S05]  /*d1d0*/  BSYNC B0 ;  /* 0x0000000000007941 */ /* 0x000fea0003800000 */
.L_x_3024:
        /* <DEDUP_REMOVED lines=8> */
[----:B------:R-:W2:Y:S02]  /*d260*/  SHFL.UP PT, R14, R13, 0x2, RZ ;  /* 0x044000000d0e7989 */ /* 0x000ea400000e00ff */
[----:B--2---:R-:W-:Y:S02]  /*d270*/  SEL R2, R14, RZ, P1 ;  /* 0x000000ff0e027207 */ /* 0x004fe40000800000 */
[----:B------:R-:W-:Y:S02]  /*d280*/  ISETP.GE.U32.AND P1, PT, R8, 0x8, PT ;  /* 0x000000080800780c */ /* 0x000fe40003f26070 */
[----:B------:R-:W-:-:S05]  /*d290*/  IADD3 R2, R13, R2, RZ ;  /* 0x000000020d027210 */ /* 0x000fca0007ffe0ff */
        /* <DEDUP_REMOVED lines=10> */
[----:B------:R0:W2:Y:S02]  /*d340*/  SHFL.IDX PT, R14, R2, 0x1f, 0x1f ;  /* 0x03e01f00020e7f89 */ /* 0x0000a400000e0000 */
.L_x_3078:
[----:B------:R-:W-:Y:S02]  /*d350*/  ULDC UR4, c[0x0][0xc10] ;  /* 0x0003040000047ab9 */ /* 0x000fe40000000800 */
[----:B---3--:R-:W-:-:S04]  /*d360*/  IMAD.U32 R16, RZ, RZ, UR4 ;  /* 0x00000004ff107e24 */ /* 0x008fc8000f8e00ff */
[----:B--2---:R-:W-:-:S04]  /*d370*/  IMAD R6, R14, R16, RZ ;  /* 0x000000100e067224 */ /* 0x004fc800078e02ff */
[----:B------:R-:W-:-:S05]  /*d380*/  IMAD.IADD R5, R5, 0x1, R6 ;  /* 0x0000000105057824 */ /* 0x000fca00078e0206 */
[----:B----4-:R-:W-:-:S13]  /*d390*/  ISETP.GT.AND P0, PT, R5, R4, PT ;  /* 0x000000040500720c */ /* 0x010fda0003f04270 */
[----:B------:R-:W-:Y:S05]  /*d3a0*/  @P0 BRA `(.L_x_3027) ;  /* 0x0000000000b40947 */ /* 0x000fea0003800000 */
[----:B------:R-:W2:Y:S02]  /*d3b0*/  LDC R0, c[0x0][0xc14] ;  /* 0x00030500ff007b82 */ /* 0x000ea40000000800 */
.L_x_3032:
[----:B------:R-:W-:-:S04]  /*d3c0*/  IADD3 R19, R19, 0x1f, RZ ;  /* 0x0000001f13137810 */ /* 0x000fc80007ffe0ff */
[----:B--2---:R-:W-:-:S13]  /*d3d0*/  ISETP.GE.AND P0, PT, R19, R0, PT ;  /* 0x000000001300720c */ /* 0x004fda0003f06270 */
        /* <DEDUP_REMOVED lines=10> */
[----:B0-----:R-:W-:-:S06]  /*d480*/  IMAD.WIDE R2, R7, 0x4, R2 ;  /* 0x0000000407027825 */ /* 0x001fcc00078e0202 */
[----:B------:R0:W5:Y:S02]  /*d490*/  LDG.E R3, desc[UR38][R2.64] ;  /* 0x0000002602037981 */ /* 0x000164000c1e1900 */
.L_x_3030:
[----:B------:R-:W-:Y:S05]  /*d4a0*/  BSYNC B0 ;  /* 0x0000000000007941 */ /* 0x000fea0003800000 */
.L_x_3029:
[----:B------:R-:W-:-:S03]  /*d4b0*/  UMOV UR4, 0xffffffff ;  /* 0xffffffff00047882 */ /* 0x000fc60000000000 */
[----:B------:R-:W-:Y:S05]  /*d4c0*/  BRA.DIV UR4, `(.L_x_3031) ;  /* 0x0000001604307947 */ /* 0x000fea000b800000 */
[----:B-----5:R-:W2:Y:S01]  /*d4d0*/  SHFL.UP PT, R14, R3, 0x1, RZ ;  /* 0x04200000030e7989 */ /* 0x020ea200000e00ff */
[C---:B------:R-:W-:Y:S02]  /*d4e0*/  ISETP.NE.AND P0, PT, R8.reuse, RZ, PT ;  /* 0x000000ff0800720c */ /* 0x040fe40003f05270 */
[----:B------:R-:W-:Y:S02]  /*d4f0*/  ISETP.GE.U32.AND P1, PT, R8, 0x2, PT ;  /* 0x000000020800780c */ /* 0x000fe40003f26070 */
[----:B--2---:R-:W-:Y:S02]  /*d500*/  SEL R14, R14, RZ, P0 ;  /* 0x000000ff0e0e7207 */ /* 0x004fe40000000000 */
        /* <DEDUP_REMOVED lines=16> */
[----:B------:R0:W2:Y:S02]  /*d610*/  SHFL.IDX PT, R14, R2, 0x1f, 0x1f ;  /* 0x03e01f00020e7f89 */ /* 0x0000a400000e0000 */
.L_x_3086:
[----:B------:R-:W-:Y:S02]  /*d620*/  ULDC UR4, c[0x0][0xc10] ;  /* 0x0003040000047ab9 */ /* 0x000fe40000000800 */
[----:B------:R-:W-:-:S04]  /*d630*/  IMAD.U32 R16, RZ, RZ, UR4 ;  /* 0x00000004ff107e24 */ /* 0x000fc8000f8e00ff */
[----:B--2---:R-:W-:-:S04]  /*d640*/  IMAD R6, R14, R16, RZ ;  /* 0x000000100e067224 */ /* 0x004fc800078e02ff */
[----:B------:R-:W-:-:S05]  /*d650*/  IMAD.IADD R5, R6, 0x1, R5 ;  /* 0x0000000106057824 */ /* 0x000fca00078e0205 */
[----:B------:R-:W-:-:S13]  /*d660*/  ISETP.GT.AND P0, PT, R5, R4, PT ;  /* 0x000000040500720c */ /* 0x000fda0003f04270 */
[----:B------:R-:W-:Y:S05]  /*d670*/  @!P0 BRA `(.L_x_3032) ;  /* 0xfffffffc00508947 */ /* 0x000fea000383ffff */
.L_x_3027:
[----:B------:R-:W-:Y:S01]  /*d680*/  IMAD.IADD R6, R5, 0x1, -R6 ;  /* 0x0000000105067824 */ /* 0x000fe200078e0a06 */
[----:B------:R-:W-:-:S03]  /*d690*/  UMOV UR4, 0xffffffff ;  /* 0xffffffff00047882 */ /* 0x000fc60000000000 */
[----:B------:R-:W-:-:S05]  /*d6a0*/  IMAD R5, R2, R16, R6 ;  /* 0x0000001002057224 */ /* 0x000fca00078e0206 */
[----:B------:R-:W-:Y:S01]  /*d6b0*/  ISETP.GT.AND P6, PT, R5, R4, PT ;  /* 0x000000040500720c */ /* 0x000fe20003fc4270 */
[----:B------:R-:W-:-:S12]  /*d6c0*/  BRA.DIV UR4, `(.L_x_3033) ;  /* 0x0000001604807947 */ /* 0x000fd8000b800000 */
[----:B------:R-:W-:-:S04]  /*d6d0*/  VOTE.ANY R7, PT, !P6 ;  /* 0x0000000000077806 */ /* 0x000fc800070e0100 */
[----:B------:R-:W2:Y:S02]  /*d6e0*/  POPC R5, R7 ;  /* 0x0000000700057309 */ /* 0x000ea40000000000 */
[----:B--2---:R2:W3:Y:S02]  /*d6f0*/  SHFL.IDX PT, R17, R3, R5, 0x1f ;  /* 0x00001f0503117589 */ /* 0x0044e400000e0000 */
.L_x_3090:
[----:B------:R-:W-:Y:S02]  /*d700*/  ISETP.NE.AND P0, PT, R7, RZ, PT ;  /* 0x000000ff0700720c */ /* 0x000fe40003f05270 */
[----:B------:R-:W-:-:S11]  /*d710*/  MOV R14, RZ ;  /* 0x000000ff000e7202 */ /* 0x000fd60000000f00 */
[----:B------:R-:W-:Y:S05]  /*d720*/  @!P0 BRA `(.L_x_3034) ;  /* 0x0000000000108947 */ /* 0x000fea0003800000 */
[----:B------:R-:W-:Y:S01]  /*d730*/  UMOV UR4, 0xffffffff ;  /* 0xffffffff00047882 */ /* 0x000fe20000000000 */
[----:B-1----:R-:W-:Y:S02]  /*d740*/  VIADD R12, R5, 0xffffffff ;  /* 0xffffffff050c7836 */ /* 0x002fe40000000000 */
[----:B------:R-:W-:Y:S05]  /*d750*/  BRA.DIV UR4, `(.L_x_3035) ;  /* 0x0000001604a47947 */ /* 0x000fea000b800000 */
[----:B------:R4:W1:Y:S02]  /*d760*/  SHFL.IDX PT, R14, R2, R12, 0x1f ;  /* 0x00001f0c020e7589 */ /* 0x00086400000e0000 */
.L_x_3034:
[----:B---3--:R-:W-:Y:S01]  /*d770*/  IABS R7, R17 ;  /* 0x0000001100077213 */ /* 0x008fe20000000000 */
[----:B-1----:R-:W-:Y:S02]  /*d780*/  IMAD R16, R14, R16, R6 ;  /* 0x000000100e107224 */ /* 0x002fe400078e0206 */
[----:B------:R-:W-:Y:S01]  /*d790*/  IMAD.IADD R19, R5, 0x1, R19 ;  /* 0x0000000105137824 */ /* 0x000fe200078e0213 */
[----:B------:R-:W1:Y:S08]  /*d7a0*/  I2F.RP R8, R7 ;  /* 0x0000000700087306 */ /* 0x000e700000209400 */
[----:B-1----:R-:W2:Y:S02]  /*d7b0*/  MUFU.RCP R8, R8 ;  /* 0x0000000800087308 */ /* 0x002ea40000001000 */
[----:B--2---:R-:W-:-:S06]  /*d7c0*/  VIADD R3, R8, 0xffffffe ;  /* 0x0ffffffe08037836 */ /* 0x004fcc0000000000 */
[----:B------:R-:W0:Y:S02]  /*d7d0*/  F2I.FTZ.U32.TRUNC.NTZ R3, R3 ;  /* 0x0000000300037305 */ /* 0x000e24000021f000 */
[----:B0---4-:R-:W-:-:S04]  /*d7e0*/  IMAD.MOV R2, RZ, RZ, -R3 ;  /* 0x000000ffff027224 */ /* 0x011fc800078e0a03 */
        /* <DEDUP_REMOVED lines=15> */
[----:B------:R-:W-:-:S13]  /*d8e0*/  ISETP.GE.AND P0, PT, R3, RZ, PT ;  /* 0x000000ff0300720c */ /* 0x000fda0003f06270 */
[----:B------:R-:W-:Y:S02]  /*d8f0*/  @!P0 IADD3 R6, -R6, RZ, RZ ;  /* 0x000000ff06068210 */ /* 0x000fe40007ffe1ff */
[----:B------:R-:W-:-:S13]  /*d900*/  ISETP.NE.AND P0, PT, R17, RZ, PT ;  /* 0x000000ff1100720c */ /* 0x000fda0003f05270 */
[----:B------:R-:W-:-:S05]  /*d910*/  @!P0 LOP3.LUT R6, RZ, R17, RZ, 0x33, !PT ;  /* 0x00000011ff068212 */ /* 0x000fca00078e33ff */
[--C-:B------:R-:W-:Y:S02]  /*d920*/  IMAD.MOV R3, RZ, RZ, -R6.reuse ;  /* 0x000000ffff037224 */ /* 0x100fe400078e0a06 */
[----:B------:R-:W-:Y:S02]  /*d930*/  IMAD.MOV.U32 R18, RZ, RZ, R6 ;  /* 0x000000ffff127224 */ /* 0x000fe400078e0006 */
[----:B------:R-:W-:Y:S01]  /*d940*/  IMAD R17, R17, R3, R2 ;  /* 0x0000000311117224 */ /* 0x000fe200078e0202 */
[----:B------:R-:W-:Y:S06]  /*d950*/  BRA `(.L_x_3036) ;  /* 0x00000000001c7947 */ /* 0x000fec0003800000 */
.L_x_3028:
[----:B------:R-:W-:Y:S01]  /*d960*/  UMOV UR4, URZ ;  /* 0x0000003f00047c82 */ /* 0x000fe20008000000 */
[----:B------:R-:W-:Y:S01]  /*d970*/  UMOV UR5, URZ ;  /* 0x0000003f00057c82 */ /* 0x000fe20008000000 */
[----:B------:R-:W-:Y:S01]  /*d980*/  ULDC UR6, c[0x0][0xc14] ;  /* 0x0003050000067ab9 */ /* 0x000fe20000000800 */
[----:B------:R-:W-:Y:S01]  /*d990*/  IMAD.MOV.U32 R16, RZ, RZ, R4 ;  /* 0x000000ffff107224 */ /* 0x000fe200078e0004 */
[----:B------:R-:W-:Y:S01]  /*d9a0*/  MOV R17, UR4 ;  /* 0x0000000400117c02 */ /* 0x000fe20008000f00 */
[----:B------:R-:W-:Y:S02]  /*d9b0*/  IMAD.U32 R18, RZ, RZ, UR5 ;  /* 0x00000005ff127e24 */ /* 0x000fe4000f8e00ff */
[----:B------:R-:W-:-:S07]  /*d9c0*/  IMAD.U32 R19, RZ, RZ, UR6 ;  /* 0x00000006ff137e24 */ /* 0x000fce000f8e00ff */
.L_x_3036:
        /* <DEDUP_REMOVED lines=12> */
.L_x_2974:
[----:B0-----:R-:W3:Y:S01]  /*da90*/  LDL.LU R0, [R1+0x24] ;  /* 0x0000240001007983 */ /* 0x001ee20000300800 */
[----:B------:R-:W-:Y:S01]  /*daa0*/  BSSY B0, `(.L_x_3038) ;  /* 0x000000b000007945 */ /* 0x000fe20003800000 */
[----:B------:R-:W0:Y:S01]  /*dab0*/  S2R R5, SR_CgaCtaId ;  /* 0x0000000000057919 */ /* 0x000e220000008800 */
[----:B---3--:R-:W-:-:S05]  /*dac0*/  VIADD R0, R0, 0x1 ;  /* 0x0000000100007836 */ /* 0x008fca0000000000 */
[----:B--2---:R-:W-:-:S04]  /*dad0*/  LEA.HI R2, R0, R0, RZ, 0x1 ;  /* 0x0000000000027211 */ /* 0x004fc800078f08ff */
[----:B------:R-:W-:-:S05]  /*dae0*/  LOP3.LUT R3, R2, 0xfffffffe, RZ, 0xc0, !PT ;  /* 0xfffffffe02037812 */ /* 0x000fca00078ec0ff */
[----:B------:R-:W-:Y:S01]  /*daf0*/  IMAD.IADD R3, R0, 0x1, -R3 ;  /* 0x0000000100037824 */ /* 0x000fe200078e0a03 */
[----:B------:R-:W-:-:S04]  /*db00*/  MOV R0, 0x400 ;  /* 0x0000040000007802 */ /* 0x000fc80000000f00 */
[----:B0-----:R-:W-:Y:S02]  /*db10*/  LEA R0, R5, R0, 0x18 ;  /* 0x0000000005007211 */ /* 0x001fe400078ec0ff */
[----:B------:R-:W-:-:S04]  /*db20*/  SHF.L.U32 R3, R3, 0x1f, RZ ;  /* 0x0000001f03037819 */ /* 0x000fc800000006ff */
[----:B------:R-:W0:Y:S02]  /*db30*/  SYNCS.PHASECHK.TRANS64.TRYWAIT P0, [R0+URZ+0x28c20], R3 ;  /* 0x028c2003000075a7 */ /* 0x000e24000800017f */
[----:B0-----:R-:W-:Y:S05]  /*db40*/  @!P0 BRA `(.L_x_3039) ;  /* 0x0000001000cc8947 */ /* 0x001fea0003800000 */
.L_x_3093:
[----:B------:R-:W-:Y:S05]  /*db50*/  BSYNC B0 ;  /* 0x0000000000007941 */ /* 0x000fea0003800000 */
.L_x_3038:
[----:B------:R-:W-:-:S03]  /*db60*/  UMOV UR4, 0xffffffff ;  /* 0xffffffff00047882 */ /* 0x000fc60000000000 */
[----:B------:R-:W-:Y:S05]  /*db70*/  BRA.DIV UR4, `(.L_x_3040) ;  /* 0x0000001204d47947 */ /* 0x000fea000b800000 */
[----:B------:R-:W2:Y:S02]  /*db80*/  S2R R2, SR_TID.X ;  /* 0x0000000000027919 */ /* 0x000ea40000002100 */
[----:B--2---:R-:W-:-:S04]  /*db90*/  SHF.R.U32.HI R2, RZ, 0x5, R2 ;  /* 0x00000005ff027819 */ /* 0x004fc80000011602 */
[----:B------:R-:W-:-:S05]  /*dba0*/  LOP3.LUT R2, R2, 0x3, RZ, 0xc0, !PT ;  /* 0x0000000302027812 */ /* 0x000fca00078ec0ff */
[----:B------:R2:W3:Y:S02]  /*dbb0*/  SHFL.IDX PT, R14, R2, RZ, 0x1f ;  /* 0x00001fff020e7589 */ /* 0x0004e400000e0000 */
.L_x_3096:
[----:B---3--:R-:W-:Y:S01]  /*dbc0*/  ISETP.NE.AND P0, PT, R14, RZ, PT ;  /* 0x000000ff0e00720c */ /* 0x008fe20003f05270 */
[----:B------:R-:W-:-:S12]  /*dbd0*/  BSSY B0, `(.L_x_3041) ;  /* 0x0000027000007945 */ /* 0x000fd80003800000 */
[----:B------:R-:W-:Y:S05]  /*dbe0*/  @P0 BRA `(.L_x_3042) ;  /* 0x0000000000940947 */ /* 0x000fea0003800000 */
[----:B------:R-:W-:-:S03]  /*dbf0*/  UMOV UR4, 0xffffffff ;  /* 0xffffffff00047882 */ /* 0x000fc60000000000 */
[----:B------:R-:W-:Y:S05]  /*dc00*/  BRA.DIV UR4, `(.L_x_3043) ;  /* 0x0000001204e47947 */ /* 0x000fea000b800000 */
[----:B------:R-:W-:-:S13]  /*dc10*/  ELECT P6, URZ, PT ;  /* 0x00000000003f782f */ /* 0x000fda00038c0000 */
.L_x_3099:
[----:B------:R-:W-:Y:S05]  /*dc20*/  @!P6 BRA `(.L_x_3042) ;  /* 0x000000000084e947 */ /* 0x000fea0003800000 */
[----:B------:R-:W-:-:S06]  /*dc30*/  ULOP3.LUT UR4, UR36, 0x2, URZ, 0xfc, !UPT ;  /* 0x0000000224047892 */ /* 0x000fcc000f8efc3f */
[----:B--2---:R-:W-:-:S04]  /*dc40*/  MOV R2, UR4 ;  /* 0x0000000400027c02 */ /* 0x004fc80008000f00 */
[----:B------:R-:W-:-:S13]  /*dc50*/  ISETP.NE.AND P2, PT, R2, 0x3, PT ;  /* 0x000000030200780c */ /* 0x000fda0003f45270 */
[----:B------:R-:W-:Y:S05]  /*dc60*/  @!P2 BRA `(.L_x_3044) ;  /* 0x000000000004a947 */ /* 0x000fea0003800000 */
[----:B------:R-:W-:Y:S01]  /*dc70*/  BPT.TRAP 0x1 ;  /* 0x000000040000795c */ /* 0x000fe20000300000 */
.L_x_3044:
        /* <DEDUP_REMOVED lines=14> */
.L_x_3100:
[----:B------:R-:W2:Y:S02]  /*dd60*/  SYNCS.PHASECHK.TRANS64.TRYWAIT P0, [R7+URZ], R2 ;  /* 0x00000002070075a7 */ /* 0x000ea4000800017f */
[----:B--2---:R-:W-:Y:S05]  /*dd70*/  @!P0 BRA `(.L_x_3046) ;  /* 0x0000001000bc8947 */ /* 0x004fea0003800000 */
.L_x_3101:
[----:B------:R-:W-:Y:S05]  /*dd80*/  @!P2 BRA `(.L_x_3047) ;  /* 0x000000000004a947 */ /* 0x000fea0003800000 */
[----:B------:R-:W-:Y:S01]  /*dd90*/  BPT.TRAP 0x1 ;  /* 0x000000040000795c */ /* 0x000fe20000300000 */
.L_x_3047:
[----:B------:R-:W3:Y:S01]  /*dda0*/  LDL.LU R4, [R1] ;  /* 0x0000000001047983 */ /* 0x000ee20000300800 */
[----:B------:R-:W-:-:S05]  /*ddb0*/  IADD3 R0, R0, 0x28c60, RZ ;  /* 0x00028c6000007810 */ /* 0x000fca0007ffe0ff */
[----:B---3--:R-:W-:-:S04]  /*ddc0*/  IMAD R4, R4, 0x8, R0 ;  /* 0x0000000804047824 */ /* 0x008fc800078e0200 */
[----:B------:R-:W3:Y:S02]  /*ddd0*/  SYNCS.PHASECHK.TRANS64.TRYWAIT P0, [R4+URZ], R5 ;  /* 0x00000005040075a7 */ /* 0x000ee4000800017f */
[----:B---3--:R-:W-:Y:S05]  /*dde0*/  @!P0 BRA `(.L_x_3048) ;  /* 0x0000001000b48947 */ /* 0x008fea0003800000 */
.L_x_3102:
[----:B------:R-:W-:-:S07]  /*ddf0*/  IMAD R3, R3, 0x8, R0 ;  /* 0x0000000803037824 */ /* 0x000fce00078e0200 */
.L_x_3049:
[----:B----4-:R4:W0:Y:S02]  /*de00*/  SYNCS.PHASECHK.TRANS64.TRYWAIT P0, [R3+URZ], R2 ;  /* 0x00000002030075a7 */ /* 0x010824000800017f */
[----:B0-----:R-:W-:Y:S05]  /*de10*/  @!P0 NANOSLEEP.SYNCS 0x989680 ;  /* 0x009896800000895d */ /* 0x001fea0003900000 */
[----:B------:R-:W0:Y:S02]  /*de20*/  @!P0 SYNCS.PHASECHK.TRANS64 P0, [R3+URZ], R2 ;  /* 0x00000002030085a7 */ /* 0x000e24000800007f */
[----:B0-----:R-:W-:Y:S05]  /*de30*/  @!P0 BRA `(.L_x_3049) ;  /* 0xfffffffc00f08947 */ /* 0x001fea000383ffff */
.L_x_3042:
[----:B------:R-:W-:Y:S05]  /*de40*/  BSYNC B0 ;  /* 0x0000000000007941 */ /* 0x000fea0003800000 */
.L_x_3041:
[----:B------:R-:W-:Y:S05]  /*de50*/  EXIT ;  /* 0x000000000000794d */ /* 0x000fea0003800000 */
.L_x_2927:
[----:B0-----:R-:W-:-:S04]  /*de60*/  IMAD.U32 R3, RZ, RZ, UR16 ;  /* 0x00000010ff037e24 */ /* 0x001fc8000f8e00ff */
[----:B------:R0:W1:Y:S03]  /*de70*/  SYNCS.PHASECHK.TRANS64.TRYWAIT P0, [R3+URZ+0x28c50], R0 ;  /* 0x028c5000030075a7 */ /* 0x000066000800017f */
[----:B-1----:R-:W-:Y:S05]  /*de80*/  @!P0 NANOSLEEP.SYNCS 0x989680 ;  /* 0x009896800000895d */ /* 0x002fea0003900000 */
[----:B------:R-:W1:Y:S02]  /*de90*/  @!P0 SYNCS.PHASECHK.TRANS64 P0, [R3+URZ+0x28c50], R0 ;  /* 0x028c5000030085a7 */ /* 0x000e64000800007f */
[----:B-1----:R-:W-:Y:S05]  /*dea0*/  @!P0 BRA `(.L_x_2927) ;  /* 0xfffffffc00ec8947 */ /* 0x002fea000383ffff */
[----:B------:R-:W-:Y:S05]  /*deb0*/  BRA `(.L_x_3050) ;  /* 0xffffff3800587947 */ /* 0x000fea000383ffff */
.L_x_2932:
[----:B-1----:R-:W-:-:S04]  /*dec0*/  IMAD.U32 R3, RZ, RZ, UR6 ;  /* 0x00000006ff037e24 */ /* 0x002fc8000f8e00ff */
[----:B------:R1:W2:Y:S03]  /*ded0*/  SYNCS.PHASECHK.TRANS64.TRYWAIT P0, [R3+URZ+0x28c50], R0 ;  /* 0x028c5000030075a7 */ /* 0x0002a6000800017f */
[----:B--2---:R-:W-:Y:S05]  /*dee0*/  @!P0 NANOSLEEP.SYNCS 0x989680 ;  /* 0x009896800000895d */ /* 0x004fea0003900000 */
[----:B------:R-:W2:Y:S02]  /*def0*/  @!P0 SYNCS.PHASECHK.TRANS64 P0, [R3+URZ+0x28c50], R0 ;  /* 0x028c5000030085a7 */ /* 0x000ea4000800007f */
[----:B--2---:R-:W-:Y:S05]  /*df00*/  @!P0 BRA `(.L_x_2932) ;  /* 0xfffffffc00ec8947 */ /* 0x004fea000383ffff */
[----:B------:R-:W-:Y:S05]  /*df10*/  BRA `(.L_x_2931) ;  /* 0xffffff4400647947 */ /* 0x000fea000383ffff */
.L_x_2935:
[----:B0-----:R-:W-:-:S04]  /*df20*/  MOV R3, UR42 ;  /* 0x0000002a00037c02 */ /* 0x001fc80008000f00 */
[----:B------:R0:W1:Y:S03]  /*df30*/  SYNCS.PHASECHK.TRANS64.TRYWAIT P1, [R3+URZ+0x28c00], R0 ;  /* 0x028c0000030075a7 */ /* 0x000066000802017f */
[----:B-1----:R-:W-:Y:S05]  /*df40*/  @!P1 NANOSLEEP.SYNCS 0x989680 ;  /* 0x009896800000995d */ /* 0x002fea0003900000 */
[----:B------:R-:W1:Y:S02]  /*df50*/  @!P1 SYNCS.PHASECHK.TRANS64 P1, [R3+URZ+0x28c00], R0 ;  /* 0x028c0000030095a7 */ /* 0x000e64000802007f */
[----:B-1----:R-:W-:Y:S05]  /*df60*/  @!P1 BRA `(.L_x_2935) ;  /* 0xfffffffc00ec9947 */ /* 0x002fea000383ffff */
[----:B------:R-:W-:Y:S05]  /*df70*/  BRA `(.L_x_3051) ;  /* 0xffffff5000c47947 */ /* 0x000fea000383ffff */
.L_x_2939:
[----:B--2---:R2:W3:Y:S02]  /*df80*/  SYNCS.PHASECHK.TRANS64.TRYWAIT P1, [R7+URZ+0x28c30], R8 ;  /* 0x028c3008070075a7 */ /* 0x0044e4000802017f */
[----:B---3--:R-:W-:Y:S05]  /*df90*/  @!P1 NANOSLEEP.SYNCS 0x989680 ;  /* 0x009896800000995d */ /* 0x008fea0003900000 */
[----:B------:R-:W3:Y:S02]  /*dfa0*/  @!P1 SYNCS.PHASECHK.TRANS64 P1, [R7+URZ+0x28c30], R8 ;  /* 0x028c3008070095a7 */ /* 0x000ee4000802007f */
[----:B---3--:R-:W-:Y:S05]  /*dfb0*/  @!P1 BRA `(.L_x_2939) ;  /* 0xfffffffc00f09947 */ /* 0x008fea000383ffff */
[----:B------:R-:W-:Y:S05]  /*dfc0*/  BRA `(.L_x_2938) ;  /* 0xffffff5000e07947 */ /* 0x000fea000383ffff */
.L_x_2943:
[----:B---3--:R3:W4:Y:S02]  /*dfd0*/  SYNCS.PHASECHK.TRANS64.TRYWAIT P2, [R7+URZ+0x28c50], R8 ;  /* 0x028c5008070075a7 */ /* 0x008724000804017f */
[----:B----4-:R-:W-:Y:S05]  /*dfe0*/  @!P2 NANOSLEEP.SYNCS 0x989680 ;  /* 0x009896800000a95d */ /* 0x010fea0003900000 */
[----:B------:R-:W4:Y:S02]  /*dff0*/  @!P2 SYNCS.PHASECHK.TRANS64 P2, [R7+URZ+0x28c50], R8 ;  /* 0x028c50080700a5a7 */ /* 0x000f24000804007f */
[----:B----4-:R-:W-:Y:S05]  /*e000*/  @!P2 BRA `(.L_x_2943) ;  /* 0xfffffffc00f0a947 */ /* 0x010fea000383ffff */
[----:B------:R-:W-:Y:S05]  /*e010*/  BRA `(.L_x_2942) ;  /* 0xffffff6000f07947 */ /* 0x000fea000383ffff */
.L_x_2948:
[----:B--2---:R-:W-:-:S04]  /*e020*/  IMAD.U32 R3, RZ, RZ, UR22 ;  /* 0x00000016ff037e24 */ /* 0x004fc8000f8e00ff */
[----:B------:R2:W3:Y:S03]  /*e030*/  SYNCS.PHASECHK.TRANS64.TRYWAIT P3, [R3+URZ+0x28c30], R8 ;  /* 0x028c3008030075a7 */ /* 0x0004e6000806017f */
[----:B---3--:R-:W-:Y:S05]  /*e040*/  @!P3 NANOSLEEP.SYNCS 0x989680 ;  /* 0x009896800000b95d */ /* 0x008fea0003900000 */
[----:B------:R-:W3:Y:S02]  /*e050*/  @!P3 SYNCS.PHASECHK.TRANS64 P3, [R3+URZ+0x28c30], R8 ;  /* 0x028c30080300b5a7 */ /* 0x000ee4000806007f */
[----:B---3--:R-:W-:Y:S05]  /*e060*/  @!P3 BRA `(.L_x_2948) ;  /* 0xfffffffc00ecb947 */ /* 0x008fea000383ffff */
[----:B------:R-:W-:Y:S05]  /*e070*/  BRA `(.L_x_2947) ;  /* 0xffffff6400c47947 */ /* 0x000fea000383ffff */
.L_x_2952:
[----:B---3--:R3:W4:Y:S02]  /*e080*/  SYNCS.PHASECHK.TRANS64.TRYWAIT P3, [R171+URZ+0x28c50], R8 ;  /* 0x028c5008ab0075a7 */ /* 0x008724000806017f */
[----:B----4-:R-:W-:Y:S05]  /*e090*/  @!P3 NANOSLEEP.SYNCS 0x989680 ;  /* 0x009896800000b95d */ /* 0x010fea0003900000 */
[----:B------:R-:W4:Y:S02]  /*e0a0*/  @!P3 SYNCS.PHASECHK.TRANS64 P3, [R171+URZ+0x28c50], R8 ;  /* 0x028c5008ab00b5a7 */ /* 0x000f24000806007f */
[----:B----4-:R-:W-:Y:S05]  /*e0b0*/  @!P3 BRA `(.L_x_2952) ;  /* 0xfffffffc00f0b947 */ /* 0x010fea000383ffff */
[----:B------:R-:W-:Y:S05]  /*e0c0*/  BRA `(.L_x_2951) ;  /* 0xffffff7800f87947 */ /* 0x000fea000383ffff */
.L_x_2983:
[----:B------:R-:W0:Y:S01]  /*e0d0*/  S2R R5, SR_TID.X ;  /* 0x0000000000057919 */ /* 0x000e220000002100 */
[----:B------:R-:W-:Y:S01]  /*e0e0*/  BSSY B0, `(.L_x_3052) ;  /* 0x000000a000007945 */ /* 0x000fe20003800000 */
[----:B------:R-:W-:Y:S01]  /*e0f0*/  IMAD.MOV.U32 R12, RZ, RZ, RZ ;  /* 0x000000ffff0c7224 */ /* 0x000fe200078e00ff */
[----:B------:R-:W-:Y:S01]  /*e100*/  MOV R15, 0xffffffff ;  /* 0xffffffff000f7802 */ /* 0x000fe20000000f00 */
[----:B------:R-:W-:Y:S01]  /*e110*/  IMAD.MOV.U32 R11, RZ, RZ, 0x1f ;  /* 0x0000001fff0b7424 */ /* 0x000fe200078e00ff */
[----:B0-----:R-:W-:-:S04]  /*e120*/  SHF.R.U32.HI R5, RZ, 0x5, R5 ;  /* 0x00000005ff057819 */ /* 0x001fc80000011605 */
[----:B------:R-:W-:-:S05]  /*e130*/  LOP3.LUT R5, R5, 0x3, RZ, 0xc0, !PT ;  /* 0x0000000305057812 */ /* 0x000fca00078ec0ff */
[----:B------:R-:W-:-:S07]  /*e140*/  IMAD.MOV.U32 R13, RZ, RZ, R5 ;  /* 0x000000ffff0d7224 */ /* 0x000fce00078e0005 */
[----:B------:R-:W-:Y:S05]  /*e150*/  WARPSYNC.COLLECTIVE R15, `(.L_x_3053) ;  /* 0x000000000f087348 */ /* 0x000fea0003c00000 */
[----:B------:R0:W1:Y:S02]  /*e160*/  SHFL.IDX P6, R14, R13, R12, R11 ;  /* 0x0000000c0d0e7389 */ /* 0x00006400000c000b */
[----:B01----:R-:W-:Y:S01]  /*e170*/  ENDCOLLECTIVE ;  /* 0x000000000000791b */ /* 0x003fe20003800000 */
.L_x_3053:
[----:B------:R-:W-:Y:S05]  /*e180*/  BSYNC B0 ;  /* 0x0000000000007941 */ /* 0x000fea0003800000 */
.L_x_3052:
[----:B------:R-:W-:Y:S05]  /*e190*/  BRA `(.L_x_3054) ;  /* 0xffffffc400c87947 */ /* 0x000fea000383ffff */
.L_x_2984:
[----:B------:R-:W-:Y:S01]  /*e1a0*/  BSSY B0, `(.L_x_3055) ;  /* 0x0000006000007945 */ /* 0x000fe20003800000 */
[----:B------:R-:W-:-:S07]  /*e1b0*/  IMAD.MOV.U32 R15, RZ, RZ, -0x1 ;  /* 0xffffffffff0f7424 */ /* 0x000fce00078e00ff */
[----:B------:R-:W-:Y:S05]  /*e1c0*/  WARPSYNC.COLLECTIVE R15, `(.L_x_3056) ;  /* 0x000000000f0c7348 */ /* 0x000fea0003c00000 */
[----:B------:R-:W-:Y:S02]  /*e1d0*/  ELECT P6, UR62, PT ;  /* 0x00000000003e782f */ /* 0x000fe400038c0000 */
[----:B------:R-:W-:Y:S01]  /*e1e0*/  MOV R14, UR62 ;  /* 0x0000003e000e7c02 */ /* 0x000fe20008000f00 */
[----:B------:R-:W-:Y:S10]  /*e1f0*/  ENDCOLLECTIVE ;  /* 0x000000000000791b */ /* 0x000ff40003800000 */
.L_x_3056:
[----:B------:R-:W-:Y:S05]  /*e200*/  BSYNC B0 ;  /* 0x0000000000007941 */ /* 0x000fea0003800000 */
.L_x_3055:
[----:B------:R-:W-:Y:S05]  /*e210*/  BRA `(.L_x_3057) ;  /* 0xffffffc400c07947 */ /* 0x000fea000383ffff */
.L_x_2987:
[----:B0-----:R0:W1:Y:S02]  /*e220*/  SYNCS.PHASECHK.TRANS64.TRYWAIT P0, [R8+URZ+0x28c40], R10 ;  /* 0x028c400a080075a7 */ /* 0x001064000800017f */
[----:B-1----:R-:W-:Y:S05]  /*e230*/  @!P0 NANOSLEEP.SYNCS 0x989680 ;  /* 0x009896800000895d */ /* 0x002fea0003900000 */
[----:B------:R-:W1:Y:S02]  /*e240*/  @!P0 SYNCS.PHASECHK.TRANS64 P0, [R8+URZ+0x28c40], R10 ;  /* 0x028c400a080085a7 */ /* 0x000e64000800007f */
[----:B-1----:R-:W-:Y:S05]  /*e250*/  @!P0 BRA `(.L_x_2987) ;  /* 0xfffffffc00f08947 */ /* 0x002fea000383ffff */
[----:B------:R-:W-:Y:S05]  /*e260*/  BRA `(.L_x_3058) ;  /* 0xffffffc800307947 */ /* 0x000fea000383ffff */
.L_x_2990:
        /* <DEDUP_REMOVED lines=8> */
.L_x_2993:
[----:B0-----:R0:W1:Y:S02]  /*e2f0*/  SYNCS.PHASECHK.TRANS64.TRYWAIT P0, [R8+URZ+0x28c60], R6 ;  /* 0x028c6006080075a7 */ /* 0x001064000800017f */
[----:B-1----:R-:W-:Y:S05]  /*e300*/  @!P0 NANOSLEEP.SYNCS 0x989680 ;  /* 0x009896800000895d */ /* 0x002fea0003900000 */
[----:B------:R-:W1:Y:S02]  /*e310*/  @!P0 SYNCS.PHASECHK.TRANS64 P0, [R8+URZ+0x28c60], R6 ;  /* 0x028c6006080085a7 */ /* 0x000e64000800007f */
[----:B-1----:R-:W-:Y:S05]  /*e320*/  @!P0 BRA `(.L_x_2993) ;  /* 0xfffffffc00f08947 */ /* 0x002fea000383ffff */
[----:B------:R-:W-:Y:S05]  /*e330*/  BRA `(.L_x_3060) ;  /* 0xffffffcc002c7947 */ /* 0x000fea000383ffff */
.L_x_3002:
[----:B-1----:R1:W2:Y:S02]  /*e340*/  SYNCS.PHASECHK.TRANS64.TRYWAIT P0, [R3+URZ+0x28c40], R6 ;  /* 0x028c4006030075a7 */ /* 0x0022a4000800017f */
[----:B--2---:R-:W-:Y:S05]  /*e350*/  @!P0 NANOSLEEP.SYNCS 0x989680 ;  /* 0x009896800000895d */ /* 0x004fea0003900000 */
[----:B------:R-:W2:Y:S02]  /*e360*/  @!P0 SYNCS.PHASECHK.TRANS64 P0, [R3+URZ+0x28c40], R6 ;  /* 0x028c4006030085a7 */ /* 0x000ea4000800007f */
[----:B--2---:R-:W-:Y:S05]  /*e370*/  @!P0 BRA `(.L_x_3002) ;  /* 0xfffffffc00f08947 */ /* 0x004fea000383ffff */
[----:B------:R-:W-:Y:S05]  /*e380*/  BRA `(.L_x_3061) ;  /* 0xffffffd400047947 */ /* 0x000fea000383ffff */
.L_x_3004:
[----:B--2---:R2:W3:Y:S02]  /*e390*/  SYNCS.PHASECHK.TRANS64.TRYWAIT P0, [R3+URZ+0x28c60], R6 ;  /* 0x028c6006030075a7 */ /* 0x0044e4000800017f */
[----:B---3--:R-:W-:Y:S05]  /*e3a0*/  @!P0 NANOSLEEP.SYNCS 0x989680 ;  /* 0x009896800000895d */ /* 0x008fea0003900000 */
[----:B------:R-:W3:Y:S02]  /*e3b0*/  @!P0 SYNCS.PHASECHK.TRANS64 P0, [R3+URZ+0x28c60], R6 ;  /* 0x028c6006030085a7 */ /* 0x000ee4000800007f */
[----:B---3--:R-:W-:Y:S05]  /*e3c0*/  @!P0 BRA `(.L_x_3004) ;  /* 0xfffffffc00f08947 */ /* 0x008fea000383ffff */
[----:B------:R-:W-:Y:S05]  /*e3d0*/  BRA `(.L_x_3062) ;  /* 0xffffffd400747947 */ /* 0x000fea000383ffff */
.L_x_3009:
[----:B--2---:R2:W3:Y:S02]  /*e3e0*/  SYNCS.PHASECHK.TRANS64.TRYWAIT P0, [R2+URZ+0x28c40], R3 ;  /* 0x028c4003020075a7 */ /* 0x0044e4000800017f */
[----:B---3--:R-:W-:Y:S05]  /*e3f0*/  @!P0 NANOSLEEP.SYNCS 0x989680 ;  /* 0x009896800000895d */ /* 0x008fea0003900000 */
[----:B------:R-:W3:Y:S02]  /*e400*/  @!P0 SYNCS.PHASECHK.TRANS64 P0, [R2+URZ+0x28c40], R3 ;  /* 0x028c4003020085a7 */ /* 0x000ee4000800007f */
[----:B---3--:R-:W-:Y:S05]  /*e410*/  @!P0 BRA `(.L_x_3009) ;  /* 0xfffffffc00f08947 */ /* 0x008fea000383ffff */
[----:B------:R-:W-:Y:S05]  /*e420*/  BRA `(.L_x_3063) ;  /* 0xffffffdc00107947 */ /* 0x000fea000383ffff */
.L_x_3011:
[----:B-1----:R1:W3:Y:S02]  /*e430*/  SYNCS.PHASECHK.TRANS64.TRYWAIT P1, [R2+URZ+0x28c60], R3 ;  /* 0x028c6003020075a7 */ /* 0x0022e4000802017f */
[----:B---3--:R-:W-:Y:S05]  /*e440*/  @!P1 NANOSLEEP.SYNCS 0x989680 ;  /* 0x009896800000995d */ /* 0x008fea0003900000 */
[----:B------:R-:W3:Y:S02]  /*e450*/  @!P1 SYNCS.PHASECHK.TRANS64 P1, [R2+URZ+0x28c60], R3 ;  /* 0x028c6003020095a7 */ /* 0x000ee4000802007f */
[----:B---3--:R-:W-:Y:S05]  /*e460*/  @!P1 BRA `(.L_x_3011) ;  /* 0xfffffffc00f09947 */ /* 0x008fea000383ffff */
[----:B------:R-:W-:Y:S05]  /*e470*/  BRA `(.L_x_3064) ;  /* 0xffffffdc007c7947 */ /* 0x000fea000383ffff */
.L_x_3016:
[----:B---3--:R3:W4:Y:S02]  /*e480*/  SYNCS.PHASECHK.TRANS64.TRYWAIT P0, [R2+URZ+0x28c40], R3 ;  /* 0x028c4003020075a7 */ /* 0x008724000800017f */
[----:B----4-:R-:W-:Y:S05]  /*e490*/  @!P0 NANOSLEEP.SYNCS 0x989680 ;  /* 0x009896800000895d */ /* 0x010fea0003900000 */
[----:B------:R-:W4:Y:S02]  /*e4a0*/  @!P0 SYNCS.PHASECHK.TRANS64 P0, [R2+URZ+0x28c40], R3 ;  /* 0x028c4003020085a7 */ /* 0x000f24000800007f */
[----:B----4-:R-:W-:Y:S05]  /*e4b0*/  @!P0 BRA `(.L_x_3016) ;  /* 0xfffffffc00f08947 */ /* 0x010fea000383ffff */
[----:B------:R-:W-:Y:S05]  /*e4c0*/  BRA `(.L_x_3065) ;  /* 0xffffffe000f87947 */ /* 0x000fea000383ffff */
.L_x_3018:
[----:B-1----:R1:W2:Y:S02]  /*e4d0*/  SYNCS.PHASECHK.TRANS64.TRYWAIT P1, [R2+URZ+0x28c60], R3 ;  /* 0x028c6003020075a7 */ /* 0x0022a4000802017f */
[----:B--2---:R-:W-:Y:S05]  /*e4e0*/  @!P1 NANOSLEEP.SYNCS 0x989680 ;  /* 0x009896800000995d */ /* 0x004fea0003900000 */
[----:B------:R-:W2:Y:S02]  /*e4f0*/  @!P1 SYNCS.PHASECHK.TRANS64 P1, [R2+URZ+0x28c60], R3 ;  /* 0x028c6003020095a7 */ /* 0x000ea4000802007f */
[----:B--2---:R-:W-:Y:S05]  /*e500*/  @!P1 BRA `(.L_x_3018) ;  /* 0xfffffffc00f09947 */ /* 0x004fea000383ffff */
[----:B------:R-:W-:Y:S05]  /*e510*/  BRA `(.L_x_3066) ;  /* 0xffffffe400687947 */ /* 0x000fea000383ffff */
.L_x_3023:
[----:B------:R-:W-:Y:S01]  /*e520*/  BSSY B0, `(.L_x_3067) ;  /* 0x0000008000007945 */ /* 0x000fe20003800000 */
[----:B------:R-:W-:Y:S01]  /*e530*/  IMAD.MOV.U32 R13, RZ, RZ, R16 ;  /* 0x000000ffff0d7224 */ /* 0x000fe200078e0010 */
[----:B0-----:R-:W-:Y:S01]  /*e540*/  MOV R15, 0xffffffff ;  /* 0xffffffff000f7802 */ /* 0x001fe20000000f00 */
[----:B-1----:R-:W-:Y:S02]  /*e550*/  IMAD.MOV.U32 R12, RZ, RZ, RZ ;  /* 0x000000ffff0c7224 */ /* 0x002fe400078e00ff */
[----:B------:R-:W-:-:S07]  /*e560*/  IMAD.MOV.U32 R11, RZ, RZ, 0x1f ;  /* 0x0000001fff0b7424 */ /* 0x000fce00078e00ff */
[----:B--2---:R-:W-:Y:S05]  /*e570*/  WARPSYNC.COLLECTIVE R15, `(.L_x_3068) ;  /* 0x000000000f087348 */ /* 0x004fea0003c00000 */
[----:B------:R0:W1:Y:S02]  /*e580*/  SHFL.IDX P6, R14, R13, R12, R11 ;  /* 0x0000000c0d0e7389 */ /* 0x00006400000c000b */
[----:B012---:R-:W-:Y:S01]  /*e590*/  ENDCOLLECTIVE ;  /* 0x000000000000791b */ /* 0x007fe20003800000 */
.L_x_3068:
[----:B------:R-:W-:Y:S05]  /*e5a0*/  BSYNC B0 ;  /* 0x0000000000007941 */ /* 0x000fea0003800000 */
.L_x_3067:
[----:B------:R-:W-:Y:S01]  /*e5b0*/  IMAD.MOV.U32 R13, RZ, RZ, R16 ;  /* 0x000000ffff0d7224 */ /* 0x000fe200078e0010 */
[----:B------:R-:W-:Y:S01]  /*e5c0*/  MOV R15, 0xffffffff ;  /* 0xffffffff000f7802 */ /* 0x000fe20000000f00 */
[----:B------:R-:W-:Y:S02]  /*e5d0*/  IMAD.MOV.U32 R12, RZ, RZ, 0x1 ;  /* 0x00000001ff0c7424 */ /* 0x000fe400078e00ff */
[----:B------:R-:W-:Y:S02]  /*e5e0*/  IMAD.MOV.U32 R11, RZ, RZ, 0x1f ;  /* 0x0000001fff0b7424 */ /* 0x000fe400078e00ff */
[----:B------:R-:W-:-:S07]  /*e5f0*/  IMAD.MOV.U32 R4, RZ, RZ, R14 ;  /* 0x000000ffff047224 */ /* 0x000fce00078e000e */
[----:B------:R-:W-:Y:S05]  /*e600*/  WARPSYNC.COLLECTIVE R15, `(.L_x_3069) ;  /* 0x000000000f087348 */ /* 0x000fea0003c00000 */
[----:B------:R0:W1:Y:S02]  /*e610*/  SHFL.IDX P6, R14, R13, R12, R11 ;  /* 0x0000000c0d0e7389 */ /* 0x00006400000c000b */
[----:B01----:R-:W-:Y:S01]  /*e620*/  ENDCOLLECTIVE ;  /* 0x000000000000791b */ /* 0x003fe20003800000 */
.L_x_3069:
[----:B------:R-:W-:Y:S01]  /*e630*/  IMAD.MOV.U32 R5, RZ, RZ, R14 ;  /* 0x000000ffff057224 */ /* 0x000fe200078e000e */
[----:B------:R-:W-:Y:S06]  /*e640*/  BRA `(.L_x_3070) ;  /* 0xffffffe800ac7947 */ /* 0x000fec000383ffff */
.L_x_3026:
[----:B------:R-:W-:Y:S01]  /*e650*/  BSSY B0, `(.L_x_3071) ;  /* 0x0000008000007945 */ /* 0x000fe20003800000 */
[----:B-----5:R-:W-:Y:S01]  /*e660*/  IMAD.MOV.U32 R13, RZ, RZ, R3 ;  /* 0x000000ffff0d7224 */ /* 0x020fe200078e0003 */
[----:B------:R-:W-:Y:S01]  /*e670*/  MOV R15, 0xffffffff ;  /* 0xffffffff000f7802 */ /* 0x000fe20000000f00 */
[----:B-1----:R-:W-:Y:S02]  /*e680*/  IMAD.MOV.U32 R12, RZ, RZ, 0x1 ;  /* 0x00000001ff0c7424 */ /* 0x002fe400078e00ff */
[----:B------:R-:W-:-:S07]  /*e690*/  IMAD.MOV.U32 R11, RZ, RZ, RZ ;  /* 0x000000ffff0b7224 */ /* 0x000fce00078e00ff */
[----:B0-234-:R-:W-:Y:S05]  /*e6a0*/  WARPSYNC.COLLECTIVE R15, `(.L_x_3072) ;  /* 0x000000000f087348 */ /* 0x01dfea0003c00000 */
[----:B------:R1:W0:Y:S02]  /*e6b0*/  SHFL.UP P6, R14, R13, R12, R11 ;  /* 0x0400000c0d0e7389 */ /* 0x00022400000c000b */
[----:B01234-:R-:W-:Y:S01]  /*e6c0*/  ENDCOLLECTIVE ;  /* 0x000000000000791b */ /* 0x01ffe20003800000 */
.L_x_3072:
[----:B------:R-:W-:Y:S05]  /*e6d0*/  BSYNC B0 ;  /* 0x0000000000007941 */ /* 0x000fea0003800000 */
.L_x_3071:
        /* <DEDUP_REMOVED lines=10> */
.L_x_3073:
        /* <DEDUP_REMOVED lines=8> */
.L_x_3074:
        /* <DEDUP_REMOVED lines=8> */
.L_x_3075:
        /* <DEDUP_REMOVED lines=8> */
.L_x_3076:
        /* <DEDUP_REMOVED lines=8> */
.L_x_3077:
[----:B------:R-:W-:Y:S05]  /*e980*/  BRA `(.L_x_3078) ;  /* 0xffffffe800707947 */ /* 0x000fea000383ffff */
.L_x_3031:
[----:B------:R-:W-:Y:S01]  /*e990*/  BSSY B0, `(.L_x_3079) ;  /* 0x0000008000007945 */ /* 0x000fe20003800000 */
[----:B-----5:R-:W-:Y:S01]  /*e9a0*/  IMAD.MOV.U32 R13, RZ, RZ, R3 ;  /* 0x000000ffff0d7224 */ /* 0x020fe200078e0003 */
[----:B-1----:R-:W-:Y:S01]  /*e9b0*/  MOV R11, RZ ;  /* 0x000000ff000b7202 */ /* 0x002fe20000000f00 */
[----:B------:R-:W-:Y:S02]  /*e9c0*/  IMAD.MOV.U32 R12, RZ, RZ, 0x1 ;  /* 0x00000001ff0c7424 */ /* 0x000fe400078e00ff */
[----:B------:R-:W-:-:S07]  /*e9d0*/  IMAD.MOV.U32 R15, RZ, RZ, -0x1 ;  /* 0xffffffffff0f7424 */ /* 0x000fce00078e00ff */
[----:B0-----:R-:W-:Y:S05]  /*e9e0*/  WARPSYNC.COLLECTIVE R15, `(.L_x_3080) ;  /* 0x000000000f087348 */ /* 0x001fea0003c00000 */
[----:B------:R1:W2:Y:S02]  /*e9f0*/  SHFL.UP P6, R14, R13, R12, R11 ;  /* 0x0400000c0d0e7389 */ /* 0x0002a400000c000b */
[----:B012---:R-:W-:Y:S01]  /*ea00*/  ENDCOLLECTIVE ;  /* 0x000000000000791b */ /* 0x007fe20003800000 */
.L_x_3080:
[----:B------:R-:W-:Y:S05]  /*ea10*/  BSYNC B0 ;  /* 0x0000000000007941 */ /* 0x000fea0003800000 */
.L_x_3079:
[----:B------:R-:W-:Y:S01]  /*ea20*/  ISETP.NE.AND P0, PT, R8, RZ, PT ;  /* 0x000000ff0800720c */ /* 0x000fe20003f05270 */
[----:B------:R-:W-:Y:S01]  /*ea30*/  IMAD.MOV.U32 R12, RZ, RZ, 0x2 ;  /* 0x00000002ff0c7424 */ /* 0x000fe200078e00ff */
[----:B------:R-:W-:Y:S01]  /*ea40*/  MOV R15, 0xffffffff ;  /* 0xffffffff000f7802 */ /* 0x000fe20000000f00 */
[----:B------:R-:W-:Y:S01]  /*ea50*/  IMAD.MOV.U32 R11, RZ, RZ, RZ ;  /* 0x000000ffff0b7224 */ /* 0x000fe200078e00ff */
[----:B------:R-:W-:Y:S02]  /*ea60*/  SEL R14, R14, RZ, P0 ;  /* 0x000000ff0e0e7207 */ /* 0x000fe40000000000 */
[----:B------:R-:W-:-:S03]  /*ea70*/  ISETP.GE.U32.AND P0, PT, R8, 0x2, PT ;  /* 0x000000020800780c */ /* 0x000fc60003f06070 */
[----:B------:R-:W-:-:S10]  /*ea80*/  IMAD.IADD R13, R3, 0x1, R14 ;  /* 0x00000001030d7824 */ /* 0x000fd400078e020e */
[----:B------:R-:W-:Y:S05]  /*ea90*/  WARPSYNC.COLLECTIVE R15, `(.L_x_3081) ;  /* 0x000000000f087348 */ /* 0x000fea0003c00000 */
[----:B------:R0:W1:Y:S02]  /*eaa0*/  SHFL.UP P6, R14, R13, R12, R11 ;  /* 0x0400000c0d0e7389 */ /* 0x00006400000c000b */
[----:B01----:R-:W-:Y:S01]  /*eab0*/  ENDCOLLECTIVE ;  /* 0x000000000000791b */ /* 0x003fe20003800000 */
.L_x_3081:
        /* <DEDUP_REMOVED lines=8> */
.L_x_3082:
        /* <DEDUP_REMOVED lines=8> */
.L_x_3083:
        /* <DEDUP_REMOVED lines=8> */
.L_x_3084:
[----:B------:R-:W-:Y:S02]  /*ec40*/  IMAD.MOV.U32 R12, RZ, RZ, 0x1f ;  /* 0x0000001fff0c7424 */ /* 0x000fe400078e00ff */
[----:B------:R-:W-:Y:S01]  /*ec50*/  IMAD.MOV.U32 R11, RZ, RZ, 0x1f ;  /* 0x0000001fff0b7424 */ /* 0x000fe200078e00ff */
[----:B------:R-:W-:-:S04]  /*ec60*/  SEL R2, R14, RZ, P0 ;  /* 0x000000ff0e027207 */ /* 0x000fc80000000000 */
[----:B------:R-:W-:-:S05]  /*ec70*/  IADD3 R2, R7, R2, RZ ;  /* 0x0000000207027210 */ /* 0x000fca0007ffe0ff */
[----:B------:R-:W-:-:S07]  /*ec80*/  IMAD.MOV.U32 R13, RZ, RZ, R2 ;  /* 0x000000ffff0d7224 */ /* 0x000fce00078e0002 */
[----:B------:R-:W-:Y:S05]  /*ec90*/  WARPSYNC.COLLECTIVE R15, `(.L_x_3085) ;  /* 0x000000000f087348 */ /* 0x000fea0003c00000 */
[----:B------:R0:W1:Y:S02]  /*eca0*/  SHFL.IDX P6, R14, R13, R12, R11 ;  /* 0x0000000c0d0e7389 */ /* 0x00006400000c000b */
[----:B01----:R-:W-:Y:S01]  /*ecb0*/  ENDCOLLECTIVE ;  /* 0x000000000000791b */ /* 0x003fe20003800000 */
.L_x_3085:
[----:B------:R-:W-:Y:S05]  /*ecc0*/  BRA `(.L_x_3086) ;  /* 0xffffffe800547947 */ /* 0x000fea000383ffff */
.L_x_3033:
[----:B------:R-:W-:Y:S01]  /*ecd0*/  BSSY B0, `(.L_x_3087) ;  /* 0x0000006000007945 */ /* 0x000fe20003800000 */
[----:B------:R-:W-:Y:S01]  /*ece0*/  PLOP3.LUT P6, PT, P6, PT, PT, 0x8, 0x0 ;  /* 0x000000000000781c */ /* 0x000fe200037ce170 */
[----:B------:R-:W-:-:S12]  /*ecf0*/  IMAD.MOV.U32 R15, RZ, RZ, -0x1 ;  /* 0xffffffffff0f7424 */ /* 0x000fd800078e00ff */
[----:B01----:R-:W-:Y:S05]  /*ed00*/  WARPSYNC.COLLECTIVE R15, `(.L_x_3088) ;  /* 0x000000000f087348 */ /* 0x003fea0003c00000 */
[----:B------:R-:W-:Y:S01]  /*ed10*/  VOTE.ANY R14, PT, P6 ;  /* 0x00000000000e7806 */ /* 0x000fe200030e0100 */
[----:B01----:R-:W-:Y:S06]  /*ed20*/  ENDCOLLECTIVE ;  /* 0x000000000000791b */ /* 0x003fec0003800000 */
.L_x_3088:
[----:B------:R-:W-:Y:S05]  /*ed30*/  BSYNC B0 ;  /* 0x0000000000007941 */ /* 0x000fea0003800000 */
.L_x_3087:
[----:B------:R-:W-:Y:S01]  /*ed40*/  MOV R7, R14 ;  /* 0x0000000e00077202 */ /* 0x000fe20000000f00 */
[----:B------:R-:W-:Y:S02]  /*ed50*/  IMAD.MOV.U32 R13, RZ, RZ, R3 ;  /* 0x000000ffff0d7224 */ /* 0x000fe400078e0003 */
[----:B------:R-:W-:Y:S01]  /*ed60*/  IMAD.MOV.U32 R11, RZ, RZ, 0x1f ;  /* 0x0000001fff0b7424 */ /* 0x000fe200078e00ff */
[----:B------:R-:W0:Y:S01]  /*ed70*/  POPC R5, R7 ;  /* 0x0000000700057309 */ /* 0x000e220000000000 */
[----:B------:R-:W-:Y:S02]  /*ed80*/  IMAD.MOV.U32 R15, RZ, RZ, -0x1 ;  /* 0xffffffffff0f7424 */ /* 0x000fe400078e00ff */
[----:B0-----:R-:W-:-:S07]  /*ed90*/  IMAD.MOV.U32 R12, RZ, RZ, R5 ;  /* 0x000000ffff0c7224 */ /* 0x001fce00078e0005 */
[----:B------:R-:W-:Y:S05]  /*eda0*/  WARPSYNC.COLLECTIVE R15, `(.L_x_3089) ;  /* 0x000000000f087348 */ /* 0x000fea0003c00000 */
[----:B------:R0:W1:Y:S02]  /*edb0*/  SHFL.IDX P6, R14, R13, R12, R11 ;  /* 0x0000000c0d0e7389 */ /* 0x00006400000c000b */
[----:B01----:R-:W-:Y:S01]  /*edc0*/  ENDCOLLECTIVE ;  /* 0x000000000000791b */ /* 0x003fe20003800000 */
.L_x_3089:
[----:B------:R-:W-:Y:S01]  /*edd0*/  MOV R17, R14 ;  /* 0x0000000e00117202 */ /* 0x000fe20000000f00 */
[----:B------:R-:W-:Y:S06]  /*ede0*/  BRA `(.L_x_3090) ;  /* 0xffffffe800447947 */ /* 0x000fec000383ffff */
.L_x_3035:
[----:B------:R-:W-:Y:S01]  /*edf0*/  BSSY B0, `(.L_x_3091) ;  /* 0x0000007000007945 */ /* 0x000fe20003800000 */
[----:B------:R-:W-:Y:S02]  /*ee00*/  IMAD.MOV.U32 R13, RZ, RZ, R2 ;  /* 0x000000ffff0d7224 */ /* 0x000fe400078e0002 */
[----:B------:R-:W-:Y:S02]  /*ee10*/  IMAD.MOV.U32 R11, RZ, RZ, 0x1f ;  /* 0x0000001fff0b7424 */ /* 0x000fe400078e00ff */
[----:B------:R-:W-:-:S07]  /*ee20*/  IMAD.MOV.U32 R15, RZ, RZ, -0x1 ;  /* 0xffffffffff0f7424 */ /* 0x000fce00078e00ff */
[----:B0-23--:R-:W-:Y:S05]  /*ee30*/  WARPSYNC.COLLECTIVE R15, `(.L_x_3092) ;  /* 0x000000000f087348 */ /* 0x00dfea0003c00000 */
[----:B------:R1:W4:Y:S02]  /*ee40*/  SHFL.IDX P6, R14, R13, R12, R11 ;  /* 0x0000000c0d0e7389 */ /* 0x00032400000c000b */
[----:B01234-:R-:W-:Y:S01]  /*ee50*/  ENDCOLLECTIVE ;  /* 0x000000000000791b */ /* 0x01ffe20003800000 */
.L_x_3092:
[----:B------:R-:W-:Y:S05]  /*ee60*/  BSYNC B0 ;  /* 0x0000000000007941 */ /* 0x000fea0003800000 */
.L_x_3091:
[----:B------:R-:W-:Y:S05]  /*ee70*/  BRA `(.L_x_3034) ;  /* 0xffffffe8003c7947 */ /* 0x000fea000383ffff */
.L_x_3039:
[----:B0-----:R0:W2:Y:S02]  /*ee80*/  SYNCS.PHASECHK.TRANS64.TRYWAIT P0, [R0+URZ+0x28c20], R3 ;  /* 0x028c2003000075a7 */ /* 0x0010a4000800017f */
[----:B--2---:R-:W-:Y:S05]  /*ee90*/  @!P0 NANOSLEEP.SYNCS 0x989680 ;  /* 0x009896800000895d */ /* 0x004fea0003900000 */
[----:B------:R-:W2:Y:S02]  /*eea0*/  @!P0 SYNCS.PHASECHK.TRANS64 P0, [R0+URZ+0x28c20], R3 ;  /* 0x028c2003000085a7 */ /* 0x000ea4000800007f */
[----:B--2---:R-:W-:Y:S05]  /*eeb0*/  @!P0 BRA `(.L_x_3039) ;  /* 0xfffffffc00f08947 */ /* 0x004fea000383ffff */
[----:B------:R-:W-:Y:S05]  /*eec0*/  BRA `(.L_x_3093) ;  /* 0xffffffec00207947 */ /* 0x000fea000383ffff */
.L_x_3040:
[----:B------:R-:W2:Y:S01]  /*eed0*/  S2R R2, SR_TID.X ;  /* 0x0000000000027919 */ /* 0x000ea20000002100 */
[----:B------:R-:W-:Y:S01]  /*eee0*/  BSSY B0, `(.L_x_3094) ;  /* 0x000000a000007945 */ /* 0x000fe20003800000 */
[----:B-1----:R-:W-:Y:S01]  /*eef0*/  MOV R12, RZ ;  /* 0x000000ff000c7202 */ /* 0x002fe20000000f00 */
[----:B------:R-:W-:Y:S02]  /*ef00*/  IMAD.MOV.U32 R11, RZ, RZ, 0x1f ;  /* 0x0000001fff0b7424 */ /* 0x000fe400078e00ff */
[----:B------:R-:W-:Y:S01]  /*ef10*/  IMAD.MOV.U32 R15, RZ, RZ, -0x1 ;  /* 0xffffffffff0f7424 */ /* 0x000fe200078e00ff */
[----:B--2---:R-:W-:-:S04]  /*ef20*/  SHF.R.U32.HI R2, RZ, 0x5, R2 ;  /* 0x00000005ff027819 */ /* 0x004fc80000011602 */
[----:B------:R-:W-:-:S05]  /*ef30*/  LOP3.LUT R2, R2, 0x3, RZ, 0xc0, !PT ;  /* 0x0000000302027812 */ /* 0x000fca00078ec0ff */
[----:B------:R-:W-:-:S07]  /*ef40*/  IMAD.MOV.U32 R13, RZ, RZ, R2 ;  /* 0x000000ffff0d7224 */ /* 0x000fce00078e0002 */
[----:B0-----:R-:W-:Y:S05]  /*ef50*/  WARPSYNC.COLLECTIVE R15, `(.L_x_3095) ;  /* 0x000000000f087348 */ /* 0x001fea0003c00000 */
[----:B------:R1:W2:Y:S02]  /*ef60*/  SHFL.IDX P6, R14, R13, R12, R11 ;  /* 0x0000000c0d0e7389 */ /* 0x0002a400000c000b */
[----:B012---:R-:W-:Y:S01]  /*ef70*/  ENDCOLLECTIVE ;  /* 0x000000000000791b */ /* 0x007fe20003800000 */
.L_x_3095:
[----:B------:R-:W-:Y:S05]  /*ef80*/  BSYNC B0 ;  /* 0x0000000000007941 */ /* 0x000fea0003800000 */
.L_x_3094:
[----:B------:R-:W-:Y:S05]  /*ef90*/  BRA `(.L_x_3096) ;  /* 0xffffffec00087947 */ /* 0x000fea000383ffff */
.L_x_3043:
[----:B------:R-:W-:Y:S01]  /*efa0*/  BSSY B1, `(.L_x_3097) ;  /* 0x0000006000017945 */ /* 0x000fe20003800000 */
[----:B------:R-:W-:-:S07]  /*efb0*/  IMAD.MOV.U32 R15, RZ, RZ, -0x1 ;  /* 0xffffffffff0f7424 */ /* 0x000fce00078e00ff */
[----:B012---:R-:W-:Y:S05]  /*efc0*/  WARPSYNC.COLLECTIVE R15, `(.L_x_3098) ;  /* 0x000000000f0c7348 */ /* 0x007fea0003c00000 */
[----:B------:R-:W-:Y:S02]  /*efd0*/  ELECT P6, UR62, PT ;  /* 0x00000000003e782f */ /* 0x000fe400038c0000 */
[----:B------:R-:W-:Y:S01]  /*efe0*/  MOV R14, UR62 ;  /* 0x0000003e000e7c02 */ /* 0x000fe20008000f00 */
[----:B012---:R-:W-:Y:S10]  /*eff0*/  ENDCOLLECTIVE ;  /* 0x000000000000791b */ /* 0x007ff40003800000 */
.L_x_3098:
[----:B------:R-:W-:Y:S05]  /*f000*/  BSYNC B1 ;  /* 0x0000000000017941 */ /* 0x000fea0003800000 */
.L_x_3097:
[----:B------:R-:W-:Y:S05]  /*f010*/  BRA `(.L_x_3099) ;  /* 0xffffffec00007947 */ /* 0x000fea000383ffff */
.L_x_3045:
[----:B0-----:R0:W2:Y:S02]  /*f020*/  SYNCS.PHASECHK.TRANS64.TRYWAIT P0, [R6+URZ], R5 ;  /* 0x00000005060075a7 */ /* 0x0010a4000800017f */
[----:B--2---:R-:W-:Y:S05]  /*f030*/  @!P0 NANOSLEEP.SYNCS 0x989680 ;  /* 0x009896800000895d */ /* 0x004fea0003900000 */
[----:B------:R-:W2:Y:S02]  /*f040*/  @!P0 SYNCS.PHASECHK.TRANS64 P0, [R6+URZ], R5 ;  /* 0x00000005060085a7 */ /* 0x000ea4000800007f */
[----:B--2---:R-:W-:Y:S05]  /*f050*/  @!P0 BRA `(.L_x_3045) ;  /* 0xfffffffc00f08947 */ /* 0x004fea000383ffff */
[----:B------:R-:W-:Y:S05]  /*f060*/  BRA `(.L_x_3100) ;  /* 0xffffffec003c7947 */ /* 0x000fea000383ffff */
.L_x_3046:
[----:B--2---:R2:W3:Y:S02]  /*f070*/  SYNCS.PHASECHK.TRANS64.TRYWAIT P0, [R7+URZ], R2 ;  /* 0x00000002070075a7 */ /* 0x0044e4000800017f */
[----:B---3--:R-:W-:Y:S05]  /*f080*/  @!P0 NANOSLEEP.SYNCS 0x989680 ;  /* 0x009896800000895d */ /* 0x008fea0003900000 */
[----:B------:R-:W3:Y:S02]  /*f090*/  @!P0 SYNCS.PHASECHK.TRANS64 P0, [R7+URZ], R2 ;  /* 0x00000002070085a7 */ /* 0x000ee4000800007f */
[----:B---3--:R-:W-:Y:S05]  /*f0a0*/  @!P0 BRA `(.L_x_3046) ;  /* 0xfffffffc00f08947 */ /* 0x008fea000383ffff */
[----:B------:R-:W-:Y:S05]  /*f0b0*/  BRA `(.L_x_3101) ;  /* 0xffffffec00307947 */ /* 0x000fea000383ffff */
.L_x_3048:
[----:B---3--:R3:W4:Y:S02]  /*f0c0*/  SYNCS.PHASECHK.TRANS64.TRYWAIT P0, [R4+URZ], R5 ;  /* 0x00000005040075a7 */ /* 0x008724000800017f */
[----:B----4-:R-:W-:Y:S05]  /*f0d0*/  @!P0 NANOSLEEP.SYNCS 0x989680 ;  /* 0x009896800000895d */ /* 0x010fea0003900000 */
[----:B------:R-:W4:Y:S02]  /*f0e0*/  @!P0 SYNCS.PHASECHK.TRANS64 P0, [R4+URZ], R5 ;  /* 0x00000005040085a7 */ /* 0x000f24000800007f */
[----:B----4-:R-:W-:Y:S05]  /*f0f0*/  @!P0 BRA `(.L_x_3048) ;  /* 0xfffffffc00f08947 */ /* 0x010fea000383ffff */
[----:B------:R-:W-:Y:S05]  /*f100*/  BRA `(.L_x_3102) ;  /* 0xffffffec00387947 */ /* 0x000fea000383ffff */
.L_x_3103:
        /* <DEDUP_REMOVED lines=15> */
.L_x_11942:


//--------------------- .text._ZN7cutlass13device_kernelIN5flash11enable_sm90INS1_16FlashAttnFwdSm90INS1_25CollectiveMainloopFwdSm90ILi2EN4cute5tupleIJNS5_1CILi1EEES8_S8_EEENS6_IJNS7_ILi64EEESA_SA_EEELi512ENS_6half_tEfNS_4arch4Sm90ELb0ELb0ELb0ELb1ELb0ELb1ELb0ELb0ELb0ELb0ELb0ELb0EEENS1_21CollectiveEpilogueFwdINS6_IJSA_NS7_ILi512EEESA_EEES9_SC_SE_Li256ELb1ELb0ELb0ELb0EEENS1_36VarlenDynamicPersistentTileSchedulerILi64ELi64ELi256ELi32ELb0ELb0ELb1ELb0ELb1ELb1EEEEEEEEEvNT_6ParamsE --------------------------
	.section	.text._ZN7cutlass13device_kernelIN5flash11enable_sm90INS1_16FlashAttnFwdSm90INS1_25CollectiveMainloopFwdSm90ILi2EN4cute5tupleIJNS5_1CILi1EEES8_S8_EEENS6_IJNS7_ILi64EEESA_SA_EEELi512ENS_6half_tEfNS_4arch4Sm90ELb0ELb0ELb0ELb1ELb0ELb1ELb0ELb0ELb0ELb0ELb0ELb0EEENS1_21CollectiveEpilogueFwdINS6_IJSA_NS7_ILi512EEESA_EEES9_SC_SE_Li256ELb1ELb0ELb0ELb0EEENS1_36VarlenDynamicPersistentTileSchedulerILi64ELi64ELi256ELi32ELb0ELb0ELb1ELb0ELb1ELb1EEEEEEEEEvNT_6ParamsE,"ax",@progbits
	.align	128
.text._ZN7cutlass13device_kernelIN5flash11enable_sm90INS1_16FlashAttnFwdSm90INS1_25CollectiveMainloopFwdSm90ILi2EN4cute5tupleIJNS5_1CILi1EEES8_S8_EEENS6_IJNS7_ILi64EEESA_SA_EEELi512ENS_6half_tEfNS_4arch4Sm90ELb0ELb0ELb0ELb1ELb0ELb1ELb0ELb0ELb0ELb0ELb0ELb0EEENS1_21CollectiveEpilogueFwdINS6_IJSA_NS7_ILi512EEESA_EEES9_SC_SE_Li256ELb1ELb0ELb0ELb0EEENS1_36VarlenDynamicPersistentTileSchedulerILi64ELi64ELi256ELi32ELb0ELb0ELb1ELb0ELb1ELb1EEEEEEEEEvNT_6ParamsE:
        .type           _ZN7cutlass13device_kernelIN5flash11enable_sm90INS1_16FlashAttnFwdSm90INS1_25CollectiveMainloopFwdSm90ILi2EN4cute5tupleIJNS5_1CILi1EEES8_S8_EEENS6_IJNS7_ILi64EEESA_SA_EEELi512ENS_6half_tEfNS_4arch4Sm90ELb0ELb0ELb0ELb1ELb0ELb1ELb0ELb0ELb0ELb0ELb0ELb0EEENS1_21CollectiveEpilogueFwdINS6_IJSA_NS7_ILi512EEESA_EEES9_SC_SE_Li256ELb1ELb0ELb0ELb0EEENS1_36VarlenDynamicPersistentTileSchedulerILi64ELi64ELi256ELi32ELb0ELb0ELb1ELb0ELb1ELb1EEEEEEEEEvNT_6ParamsE,@function
        .size           _ZN7cutlass13device_kernelIN5flash11enable_sm90INS1_16FlashAttnFwdSm90INS1_25CollectiveMainloopFwdSm90ILi2EN4cute5tupleIJNS5_1CILi1EEES8_S8_EEENS6_IJNS7_ILi64EEESA_SA_EEELi512ENS_6half_tEfNS_4arch4Sm90ELb0ELb0ELb0ELb1ELb0ELb1ELb0ELb0ELb0ELb0ELb0ELb0EEENS1_21CollectiveEpilogueFwdINS6_IJSA_NS7_ILi512EEESA_EEES9_SC_SE_Li256ELb1ELb0ELb0ELb0EEENS1_36VarlenDynamicPersistentTileSchedulerILi64ELi64ELi256ELi32ELb0ELb0ELb1ELb0ELb1ELb1EEEEEEEEEvNT_6ParamsE,(.L_x_11943 - _ZN7cutlass13device_kernelIN5flash11enable_sm90INS1_16FlashAttnFwdSm90INS1_25CollectiveMainloopFwdSm90ILi2EN4cute5tupleIJNS5_1CILi1EEES8_S8_EEENS6_IJNS7_ILi64EEESA_SA_EEELi512ENS_6half_tEfNS_4arch4Sm90ELb0ELb0ELb0ELb1ELb0ELb1ELb0ELb0ELb0ELb0ELb0ELb0EEENS1_21CollectiveEpilogueFwdINS6_IJSA_NS7_ILi512EEESA_EEES9_SC_SE_Li256ELb1ELb0ELb0ELb0EEENS1_36VarlenDynamicPersistentTileSchedulerILi64ELi64ELi256ELi32ELb0ELb0ELb1ELb0ELb1ELb1EEEEEEEEEvNT_6ParamsE)
        .other          _ZN7cutlass13device_kernelIN5flash11enable_sm90INS1_16FlashAttnFwdSm90INS1_25CollectiveMainloopFwdSm90ILi2EN4cute5tupleIJNS5_1CILi1EEES8_S8_EEENS6_IJNS7_ILi64EEESA_SA_EEELi512ENS_6half_tEfNS_4arch4Sm90ELb0ELb0ELb0ELb1ELb0ELb1ELb0ELb0ELb0ELb0ELb0ELb0EEENS1_21CollectiveEpilogueFwdINS6_IJSA_NS7_ILi512EEESA_EEES9_SC_SE_Li256ELb1ELb0ELb0ELb0EEENS1_36VarlenDynamicPersistentTileSchedulerILi64ELi64ELi256ELi32ELb0ELb0ELb1ELb0ELb1ELb1EEEEEEEEEvNT_6ParamsE,@"STO_CUDA_ENTRY STV_DEFAULT"
_ZN7cutlass13device_kernelIN5flash11enable_sm90INS1_16FlashAttnFwdSm90INS1_25CollectiveMainloopFwdSm90ILi2EN4cute5tupleIJNS5_1CILi1EEES8_S8_EEENS6_IJNS7_ILi64EEESA_SA_EEELi512ENS_6half_tEfNS_4arch4Sm90ELb0ELb0ELb0ELb1ELb0ELb1ELb0ELb0ELb0ELb0ELb0ELb0EEENS1_21CollectiveEpilogueFwdINS6_IJSA_NS7_ILi512EEESA_EEES9_SC_SE_Li256ELb1ELb0ELb0ELb0EEENS1_36VarlenDynamicPersistentTileSchedulerILi64ELi64ELi256ELi32ELb0ELb0ELb1ELb0ELb1ELb1EEEEEEEEEvNT_6ParamsE:
        /* <DEDUP_REMOVED lines=26> */
.L_x_3105:
[----:B------:R-:W-:Y:S05]  /*01a0*/  BSYNC B0 ;  /* 0x0000000000007941 */ /* 0x000fea0003800000 */
.L_x_3104:
[----:B------:R-:W-:Y:S01]  /*01b0*/  SHF.R.U32.HI R3, RZ, 0x7, R3 ;  /* 0x00000007ff037819 */ /* 0x000fe20000011603 */
[----:B------:R-:W-:Y:S01]  /*01c0*/  VOTEU.ANY UP0, P0 ;  /* 0x00000000003f7886 */ /* 0x000fe20000000100 */
[----:B------:R-:W0:Y:S01]  /*01d0*/  SHFL.IDX PT, R2, R0, RZ, 0x1f ;  /* 0x00001fff00027589 */ /* 0x000e2200000e0000 */
[----:B------:R-:W-:Y:S01]  /*01e0*/  UMOV UR4, 0x1 ;  /* 0x0000000100047882 */ /* 0x000fe20000000000 */
[----:B------:R-:W-:Y:S01]  /*01f0*/  UMOV UR7, 0x100 ;  /* 0x0000010000077882 */ /* 0x000fe20000000000 */
[----:B------:R-:W-:Y:S01]  /*0200*/  VOTEU.ANY UP1, P0 ;  /* 0x00000000003f7886 */ /* 0x000fe20000020100 */
[----:B------:R-:W1:Y:S01]  /*0210*/  SHFL.IDX PT, R3, R3, RZ, 0x1f ;  /* 0x00001fff03037589 */ /* 0x000e6200000e0000 */
[----:B------:R-:W2:Y:S01]  /*0220*/  @UP0 S2UR UR8, SR_CgaCtaId ;  /* 0x00000000000809c3 */ /* 0x000ea20000008800 */
[----:B------:R-:W-:Y:S01]  /*0230*/  @UP0 UMOV UR6, 0x400 ;  /* 0x0000040000060882 */ /* 0x000fe20000000000 */
[----:B------:R-:W-:-:S04]  /*0240*/  @UP0 UIADD3 UR4, -UR4, 0x100000, URZ ;  /* 0x0010000004040890 */ /* 0x000fc8000fffe13f */
[----:B------:R-:W-:Y:S02]  /*0250*/  @UP0 USHF.L.U32 UR5, UR4, 0xb, URZ ;  /* 0x0000000b04050899 */ /* 0x000fe4000800063f */
[----:B------:R-:W-:Y:S01]  /*0260*/  @UP0 USHF.L.U32 UR4, UR4, 0x1, URZ ;  /* 0x0000000104040899 */ /* 0x000fe2000800063f */
[----:B0-----:R-:W-:Y:S01]  /*0270*/  ISETP.NE.AND P1, PT, R2, RZ, PT ;  /* 0x000000ff0200720c */ /* 0x001fe20003f25270 */
[----:B-1----:R0:W-:Y:S01]  /*0280*/  STL [R1], R3 ;  /* 0x0000000301007387 */ /* 0x0021e20000100800 */
[----:B--2---:R-:W-:Y:S02]  /*0290*/  @UP0 ULEA UR8, UR8, UR6, 0x18 ;  /* 0x0000000608080291 */ /* 0x004fe4000f8ec03f */
[----:B------:R-:W-:-:S04]  /*02a0*/  @UP0 UIADD3 UR6, -UR7, 0x100000, URZ ;  /* 0x0010000007060890 */ /* 0x000fc8000fffe13f */
[----:B------:R-:W-:Y:S02]  /*02b0*/  @UP0 USHF.L.U32 UR7, UR6, 0xb, URZ ;  /* 0x0000000b06070899 */ /* 0x000fe4000800063f */
[----:B------:R-:W-:Y:S01]  /*02c0*/  @UP0 USHF.L.U32 UR6, UR6, 0x1, URZ ;  /* 0x0000000106060899 */ /* 0x000fe2000800063f */
[----:B------:R-:W-:Y:S01]  /*02d0*/  VOTEU.ANY UP0, P0 ;  /* 0x00000000003f7886 */ /* 0x000fe20000000100 */
[----:B------:R-:W1:Y:S04]  /*02e0*/  FENCE.VIEW.ASYNC.S ;  /* 0x00000000000073c6 */ /* 0x000e680000000000 */
[----:B-1----:R0:W1:Y:S06]  /*02f0*/  @UP0 SYNCS.EXCH.64 URZ, [UR8+0x28c00], UR4 ;  /* 0x028c0004083f05b2 */ /* 0x00206c0008000100 */
[----:B------:R0:W2:Y:S02]  /*0300*/  @UP1 SYNCS.EXCH.64 URZ, [UR8+0x28c20], UR6 ;  /* 0x028c2006083f15b2 */ /* 0x0000a40008000100 */
[----:B0-----:R-:W-:Y:S05]  /*0310*/  @P1 BRA `(.L_x_3106) ;  /* 0x0000000000381947 */ /* 0x001fea0003800000 */
[----:B------:R-:W0:Y:S01]  /*0320*/  S2UR UR5, SR_CgaCtaId ;  /* 0x00000000000579c3 */ /* 0x000e220000008800 */
        /* <DEDUP_REMOVED lines=8> */
[----:B0-----:R0:W3:Y:S01]  /*03b0*/  SYNCS.EXCH.64 URZ, [UR6+0x28c30], UR4 ;  /* 0x028c3004063f75b2 */ /* 0x0010e20008000100 */
[----:B------:R0:W4:Y:S01]  /*03c0*/  SYNCS.EXCH.64 URZ, [UR6+0x28c40], UR4 ;  /* 0x028c4004063f75b2 */ /* 0x0001220008000100 */
[----:B------:R0:W0:Y:S01]  /*03d0*/  SYNCS.EXCH.64 URZ, [UR6+0x28c38], UR4 ;  /* 0x028c3804063f75b2 */ /* 0x0000220008000100 */
[----:B------:R0:W0:Y:S01]  /*03e0*/  SYNCS.EXCH.64 URZ, [UR6+0x28c48], UR4 ;  /* 0x028c4804063f75b2 */ /* 0x0000220008000100 */
[----:B------:R-:W-:Y:S01]  /*03f0*/  NOP ;  /* 0x0000000000007918 */ /* 0x000fe20000000000 */
.L_x_3106:
[----:B------:R-:W5:Y:S01]  /*0400*/  SHFL.IDX PT, R2, R0, RZ, 0x1f ;  /* 0x00001fff00027589 */ /* 0x000f6200000e0000 */
[----:B------:R-:W-:Y:S01]  /*0410*/  NOP ;  /* 0x0000000000007918 */ /* 0x000fe20000000000 */
[----:B-----5:R-:W-:-:S13]  /*0420*/  ISETP.NE.AND P0, PT, R2, RZ, PT ;  /* 0x000000ff0200720c */ /* 0x020fda0003f05270 */
        /* <DEDUP_REMOVED lines=17> */
[----:B------:R0:W0:Y:S01]  /*0540*/  SYNCS.EXCH.64 URZ, [UR8+0x28c68], UR4 ;  /* 0x028c6804083f75b2 */ /* 0x0000220008000100 */
[----:B------:R-:W-:Y:S01]  /*0550*/  NOP ;  /* 0x0000000000007918 */ /* 0x000fe20000000000 */
.L_x_3107:
[----:B------:R-:W5:Y:S01]  /*0560*/  SHFL.IDX PT, R2, R0, RZ, 0x1f ;  /* 0x00001fff00027589 */ /* 0x000f6200000e0000 */
[----:B------:R-:W-:Y:S01]  /*0570*/  NOP ;  /* 0x0000000000007918 */ /* 0x000fe20000000000 */
[----:B-----5:R-:W-:-:S13]  /*0580*/  ISETP.NE.AND P0, PT, R2, RZ, PT ;  /* 0x000000ff0200720c */ /* 0x020fda0003f05270 */
        /* <DEDUP_REMOVED lines=13> */
[----:B------:R0:W0:Y:S01]  /*0660*/  SYNCS.EXCH.64 URZ, [UR6+0x28c88], UR4 ;  /* 0x028c8804063f75b2 */ /* 0x0000220008000100 */
[----:B------:R-:W-:Y:S01]  /*0670*/  NOP ;  /* 0x0000000000007918 */ /* 0x000fe20000000000 */
.L_x_3108:
        /* <DEDUP_REMOVED lines=22> */
.L_x_3109:
        /* <DEDUP_REMOVED lines=22> */
.L_x_3110:
[----:B------:R-:W-:Y:S01]  /*0940*/  IMAD.MOV.U32 R2, RZ, RZ, 0x1 ;  /* 0x00000001ff027424 */ /* 0x000fe200078e00ff */
[----:B------:R-:W-:Y:S01]  /*0950*/  ISETP.NE.AND P0, PT, R3, RZ, PT ;  /* 0x000000ff0300720c */ /* 0x000fe20003f05270 */
[----:B------:R-:W-:Y:S01]  /*0960*/  NOP ;  /* 0x0000000000007918 */ /* 0x000fe20000000000 */
[----:B------:R-:W-:Y:S01]  /*0970*/  ULDC.64 UR40, c[0x0][0x208] ;  /* 0x0000820000287ab9 */ /* 0x000fe20000000a00 */
[----:B------:R-:W-:Y:S01]  /*0980*/  BSSY B8, `(.L_x_3111) ;  /* 0x00013a7000087945 */ /* 0x000fe20003800000 */
[----:B------:R-:W-:-:S05]  /*0990*/  SEL R2, R2, 0x2, !P0 ;  /* 0x0000000202027807 */ /* 0x000fca0004000000 */
[----:B------:R0:W-:Y:S02]  /*09a0*/  STL [R1+0x38], R2 ;  /* 0x0000380201007387 */ /* 0x0001e40000100800 */
[----:B01234-:R-:W-:Y:S06]  /*09b0*/  BAR.SYNC.DEFER_BLOCKING 0x0 ;  /* 0x0000000000007b1d */ /* 0x01ffec0000010000 */
[----:B------:R-:W-:Y:S05]  /*09c0*/  @!P0 BRA `(.L_x_3112) ;  /* 0x000000dc00348947 */ /* 0x000fea0003800000 */
.L_x_3113:
[----:B------:R-:W-:-:S08]  /*09d0*/  NOP ;  /* 0x0000000000007918 */ /* 0x000fd00000000000 */
[----:B------:R-:W0:Y:S02]  /*09e0*/  USETMAXREG.TRY_ALLOC.CTAPOOL UP0, 0xf0 ;  /* 0x000000f0000079c8 */ /* 0x000e240008000600 */
[----:B0-----:R-:W-:-:S13]  /*09f0*/  PLOP3.LUT P0, PT, PT, PT, UP0, 0x80, 0x0 ;  /* 0x000000000000781c */ /* 0x001fda0003f0f008 */
[----:B------:R-:W-:Y:S05]  /*0a00*/  @!P0 BRA `(.L_x_3113) ;  /* 0xfffffffc00f08947 */ /* 0x000fea000383ffff */
[----:B------:R-:W0:Y:S01]  /*0a10*/  S2R R0, SR_TID.X ;  /* 0x0000000000007919 */ /* 0x000e220000002100 */
[----:B------:R-:W1:Y:S01]  /*0a20*/  S2UR UR5, SR_CgaCtaId ;  /* 0x00000000000579c3 */ /* 0x000e620000008800 */
[----:B------:R-:W-:Y:S02]  /*0a30*/  UMOV UR4, 0x400 ;  /* 0x0000040000047882 */ /* 0x000fe40000000000 */
[----:B-1----:R-:W-:-:S06]  /*0a40*/  ULEA UR4, UR5, UR4, 0x18 ;  /* 0x0000000405047291 */ /* 0x002fcc000f8ec03f */
[----:B------:R-:W-:Y:S01]  /*0a50*/  IMAD.U32 R2, RZ, RZ, UR4 ;  /* 0x00000004ff027e24 */ /* 0x000fe2000f8e00ff */
[----:B0-----:R-:W-:Y:S01]  /*0a60*/  SHF.R.U32.HI R0, RZ, 0x7, R0 ;  /* 0x00000007ff007819 */ /* 0x001fe20000011600 */
[----:B------:R-:W-:-:S03]  /*0a70*/  ULDC UR4, c[0x0][0xc14] ;  /* 0x0003050000047ab9 */ /* 0x000fc60000000800 */
[----:B------:R-:W-:Y:S02]  /*0a80*/  ISETP.NE.AND P0, PT, R0, 0x1, PT ;  /* 0x000000010000780c */ /* 0x000fe40003f05270 */
[----:B------:R-:W0:Y:S11]  /*0a90*/  S2R R0, SR_TID.X ;  /* 0x0000000000007919 */ /* 0x000e360000002100 */
[----:B------:R-:W-:Y:S06]  /*0aa0*/  @!P0 BAR.ARV 0x8, 0xa0 ;  /* 0x0202800000008b1d */ /* 0x000fec0000002000 */
[----:B0-----:R-:W-:-:S13]  /*0ab0*/  ISETP.GE.U32.AND P0, PT, R0, 0x100, PT ;  /* 0x000001000000780c */ /* 0x001fda0003f06070 */
[----:B------:R-:W-:Y:S08]  /*0ac0*/  @P0 BAR.ARV 0xf, 0x100 ;  /* 0x03c4000000000b1d */ /* 0x000ff00000002000 */
[----:B------:R-:W-:Y:S06]  /*0ad0*/  BAR.SYNC.DEFER_BLOCKING 0x5, 0x120 ;  /* 0x0144800000007b1d */ /* 0x000fec0000010000 */
[----:B------:R-:W0:Y:S02]  /*0ae0*/  LDS.128 R24, [R2+0x28cd0] ;  /* 0x028cd00002187984 */ /* 0x000e240000000c00 */
[----:B------:R-:W-:Y:S06]  /*0af0*/  BAR.ARV 0x4, 0x120 ;  /* 0x0104800000007b1d */ /* 0x000fec0000002000 */
[----:B0-----:R-:W-:-:S13]  /*0b00*/  ISETP.GE.AND P0, PT, R27, UR4, PT ;  /* 0x000000041b007c0c */ /* 0x001fda000bf06270 */
[----:B------:R-:W-:Y:S05]  /*0b10*/  @P0 BRA `(.L_x_3114) ;  /* 0x0000013800340947 */ /* 0x000fea0003800000 */
[----:B------:R-:W2:Y:S01]  /*0b20*/  LDL.LU R16, [R1+0x38] ;  /* 0x0000380001107983 */ /* 0x000ea20000300800 */
[----:B------:R-:W-:-:S04]  /*0b30*/  IADD3 R214, R0, -0x80, RZ ;  /* 0xffffff8000d67810 */ /* 0x000fc80007ffe0ff */
[----:B------:R-:W-:-:S04]  /*0b40*/  SHF.R.S32.HI R3, RZ, 0x1f, R214 ;  /* 0x0000001fff037819 */ /* 0x000fc800000114d6 */
[CC--:B------:R-:W-:Y:S02]  /*0b50*/  LEA.HI R5, R3.reuse, R214.reuse, RZ, 0x7 ;  /* 0x000000d603057211 */ /* 0x0c0fe400078f38ff */
[-C--:B------:R-:W-:Y:S02]  /*0b60*/  LEA.HI R4, R3, R214.reuse, RZ, 0x4 ;  /* 0x000000d603047211 */ /* 0x080fe400078f20ff */
[----:B------:R-:W-:Y:S02]  /*0b70*/  LOP3.LUT R7, R5, 0xffffff80, RZ, 0xc0, !PT ;  /* 0xffffff8005077812 */ /* 0x000fe400078ec0ff */
[----:B------:R-:W-:Y:S02]  /*0b80*/  LOP3.LUT R9, R4, 0xfffffff0, RZ, 0xc0, !PT ;  /* 0xfffffff004097812 */ /* 0x000fe400078ec0ff */
[----:B------:R-:W-:Y:S01]  /*0b90*/  LEA.HI R0, R3, R214, RZ, 0x5 ;  /* 0x000000d603007211 */ /* 0x000fe200078f28ff */
[C---:B------:R-:W-:Y:S01]  /*0ba0*/  IMAD.IADD R7, R214.reuse, 0x1, -R7 ;  /* 0x00000001d6077824 */ /* 0x040fe200078e0a07 */
[----:B------:R-:W-:Y:S01]  /*0bb0*/  SHF.R.S32.HI R13, RZ, 0x4, R4 ;  /* 0x00000004ff0d7819 */ /* 0x000fe20000011404 */
[----:B------:R-:W-:Y:S01]  /*0bc0*/  IMAD.IADD R11, R214, 0x1, -R9 ;  /* 0x00000001d60b7824 */ /* 0x000fe200078e0a09 */
[----:B------:R-:W-:-:S02]  /*0bd0*/  SHF.R.S32.HI R189, RZ, 0x5, R0 ;  /* 0x00000005ffbd7819 */ /* 0x000fc40000011400 */
[----:B------:R-:W-:Y:S02]  /*0be0*/  SHF.R.S32.HI R10, RZ, 0x1f, R0 ;  /* 0x0000001fff0a7819 */ /* 0x000fe40000011400 */
[----:B------:R-:W-:Y:S02]  /*0bf0*/  SHF.R.S32.HI R0, RZ, 0x1f, R7 ;  /* 0x0000001fff007819 */ /* 0x000fe40000011407 */
[----:B------:R-:W-:Y:S02]  /*0c00*/  SHF.R.S32.HI R6, RZ, 0x1f, R11 ;  /* 0x0000001fff067819 */ /* 0x000fe4000001140b */
[----:B------:R-:W-:Y:S02]  /*0c10*/  LEA.HI R9, R4, R13, RZ, 0x1 ;  /* 0x0000000d04097211 */ /* 0x000fe400078f08ff */
[----:B------:R-:W-:Y:S02]  /*0c20*/  LEA.HI R4, R0, R7, RZ, 0x2 ;  /* 0x0000000700047211 */ /* 0x000fe400078f10ff */
[----:B------:R-:W-:-:S02]  /*0c30*/  LEA.HI R8, R6, R11, RZ, 0x3 ;  /* 0x0000000b06087211 */ /* 0x000fc400078f18ff */
[----:B------:R-:W-:Y:S02]  /*0c40*/  LOP3.LUT R12, R9, 0x1ffffffe, RZ, 0xc0, !PT ;  /* 0x1ffffffe090c7812 */ /* 0x000fe400078ec0ff */
[--C-:B------:R-:W-:Y:S02]  /*0c50*/  SHF.R.S32.HI R6, RZ, 0x2, R4.reuse ;  /* 0x00000002ff067819 */ /* 0x100fe40000011404 */
[----:B------:R-:W-:-:S04]  /*0c60*/  SHF.R.S32.HI R9, RZ, 0x1f, R4 ;  /* 0x0000001fff097819 */ /* 0x000fc80000011404 */
[----:B------:R-:W-:Y:S02]  /*0c70*/  LEA.HI R9, R9, R6, RZ, 0x3 ;  /* 0x0000000609097211 */ /* 0x000fe400078f18ff */
[----:B------:R-:W-:Y:S02]  /*0c80*/  LEA.HI R0, R0, R7, RZ, 0x5 ;  /* 0x0000000700007211 */ /* 0x000fe400078f28ff */
[----:B------:R-:W-:Y:S02]  /*0c90*/  LOP3.LUT R9, R9, 0xfffffff8, RZ, 0xc0, !PT ;  /* 0xfffffff809097812 */ /* 0x000fe400078ec0ff */
[----:B------:R-:W-:Y:S02]  /*0ca0*/  LEA.HI R14, R10, R189, RZ, 0x2 ;  /* 0x000000bd0a0e7211 */ /* 0x000fe400078f10ff */
[----:B------:R-:W-:Y:S01]  /*0cb0*/  LOP3.LUT R10, R8, 0xfffffff8, RZ, 0xc0, !PT ;  /* 0xfffffff8080a7812 */ /* 0x000fe200078ec0ff */
[----:B------:R-:W-:Y:S01]  /*0cc0*/  IMAD.IADD R9, R6, 0x1, -R9 ;  /* 0x0000000106097824 */ /* 0x000fe200078e0a09 */
[----:B------:R-:W-:-:S02]  /*0cd0*/  SHF.R.S32.HI R0, RZ, 0x5, R0 ;  /* 0x00000005ff007819 */ /* 0x000fc40000011400 */
[----:B------:R-:W-:Y:S01]  /*0ce0*/  LOP3.LUT R14, R14, 0x3ffffc, RZ, 0xc0, !PT ;  /* 0x003ffffc0e0e7812 */ /* 0x000fe200078ec0ff */
[----:B------:R-:W-:Y:S01]  /*0cf0*/  IMAD.IADD R10, R11, 0x1, -R10 ;  /* 0x000000010b0a7824 */ /* 0x000fe200078e0a0a */
[----:B------:R-:W-:Y:S01]  /*0d00*/  SHF.R.S32.HI R206, RZ, 0x7, R5 ;  /* 0x00000007ffce7819 */ /* 0x000fe20000011405 */
[----:B------:R-:W-:Y:S01]  /*0d10*/  IMAD R188, R0, 0x10, R9 ;  /* 0x0000001000bc7824 */ /* 0x000fe200078e0209 */
[-C--:B------:R-:W-:Y:S01]  /*0d20*/  LEA.HI R0, R3, R214.reuse, RZ, 0x3 ;  /* 0x000000d603007211 */ /* 0x080fe200078f18ff */
[----:B------:R-:W-:Y:S01]  /*0d30*/  IMAD.IADD R14, R189, 0x1, -R14 ;  /* 0x00000001bd0e7824 */ /* 0x000fe200078e0a0e */
[----:B------:R-:W-:Y:S01]  /*0d40*/  LEA R15, R206, R11, 0x8 ;  /* 0x0000000bce0f7211 */ /* 0x000fe200078e40ff */
[----:B------:R-:W-:Y:S01]  /*0d50*/  IMAD.IADD R12, R13, 0x1, -R12 ;  /* 0x000000010d0c7824 */ /* 0x000fe200078e0a0c */
[----:B------:R-:W-:Y:S01]  /*0d60*/  LEA.HI R6, R3, R214, RZ, 0x2 ;  /* 0x000000d603067211 */ /* 0x000fe200078f10ff */
[----:B------:R-:W-:Y:S01]  /*0d70*/  IMAD.SHL.U32 R11, R10, 0x40, RZ ;  /* 0x000000400a0b7824 */ /* 0x000fe200078e00ff */
[----:B------:R-:W-:Y:S01]  /*0d80*/  LOP3.LUT R3, R0, 0x1ffffff8, RZ, 0xc0, !PT ;  /* 0x1ffffff800037812 */ /* 0x000fe200078ec0ff */
[----:B------:R-:W-:Y:S01]  /*0d90*/  IMAD.SHL.U32 R12, R12, 0x8, RZ ;  /* 0x000000080c0c7824 */ /* 0x000fe200078e00ff */
[----:B------:R-:W-:Y:S01]  /*0da0*/  SHF.R.S32.HI R23, RZ, 0x2, R6 ;  /* 0x00000002ff177819 */ /* 0x000fe20000011406 */
[----:B------:R-:W-:Y:S01]  /*0db0*/  IMAD.SHL.U32 R8, R8, 0x40, RZ ;  /* 0x0000004008087824 */ /* 0x000fe200078e00ff */
[----:B------:R-:W-:-:S02]  /*0dc0*/  LEA R15, R14, R15, 0x4 ;  /* 0x0000000f0e0f7211 */ /* 0x000fc400078e20ff */
[----:B------:R-:W-:Y:S01]  /*0dd0*/  LOP3.LUT R11, R11, 0x1c0, RZ, 0xc0, !PT ;  /* 0x000001c00b0b7812 */ /* 0x000fe200078ec0ff */
[----:B------:R-:W-:Y:S01]  /*0de0*/  IMAD.IADD R3, R214, 0x1, -R3 ;  /* 0x00000001d6037824 */ /* 0x000fe200078e0a03 */
[----:B------:R-:W-:Y:S01]  /*0df0*/  LOP3.LUT R4, R4, 0x7ffffffc, RZ, 0xc0, !PT ;  /* 0x7ffffffc04047812 */ /* 0x000fe200078ec0ff */
[----:B------:R-:W-:Y:S01]  /*0e00*/  VIADD R216, R23, 0x20 ;  /* 0x0000002017d87836 */ /* 0x000fe20000000000 */
[----:B------:R-:W-:Y:S02]  /*0e10*/  LEA R212, R15, R12, 0x6 ;  /* 0x0000000c0fd47211 */ /* 0x000fe400078e30ff */
[----:B------:R-:W-:Y:S02]  /*0e20*/  LOP3.LUT R8, R8, 0x7ffffe00, RZ, 0xc0, !PT ;  /* 0x7ffffe0008087812 */ /* 0x000fe400078ec0ff */
[----:B------:R-:W-:Y:S02]  /*0e30*/  LOP3.LUT R12, R11, 0x8, R12, 0xf8, !PT ;  /* 0x000000080b0c7812 */ /* 0x000fe400078ef80c */
[----:B------:R-:W-:Y:S01]  /*0e40*/  SHF.R.U32.HI R11, RZ, 0x3, R11 ;  /* 0x00000003ff0b7819 */ /* 0x000fe2000001160b */
[----:B------:R-:W-:Y:S01]  /*0e50*/  IMAD.IADD R4, R7, 0x1, -R4 ;  /* 0x0000000107047824 */ /* 0x000fe200078e0a04 */
[----:B------:R-:W-:Y:S01]  /*0e60*/  SHF.L.U32 R187, R3, 0x3, RZ ;  /* 0x0000000303bb7819 */ /* 0x000fe200000006ff */
[----:B------:R-:W-:Y:S01]  /*0e70*/  IMAD R8, R189, 0x400, R8 ;  /* 0x00000400bd087824 */ /* 0x000fe200078e0208 */
[----:B------:R-:W-:-:S02]  /*0e80*/  LOP3.LUT R7, R6, 0xfffffffc, RZ, 0xc0, !PT ;  /* 0xfffffffc06077812 */ /* 0x000fc400078ec0ff */
[----:B------:R-:W-:Y:S02]  /*0e90*/  SHF.R.S32.HI R3, RZ, 0x1f, R216 ;  /* 0x0000001fff037819 */ /* 0x000fe400000114d8 */
[----:B------:R-:W-:Y:S01]  /*0ea0*/  LOP3.LUT R11, R12, R11, RZ, 0x3c, !PT ;  /* 0x0000000b0c0b7212 */ /* 0x000fe200078e3cff */
[----:B------:R-:W-:Y:S01]  /*0eb0*/  IMAD.IADD R204, R214, 0x1, -R7 ;  /* 0x00000001d6cc7824 */ /* 0x000fe200078e0a07 */
[----:B------:R-:W-:Y:S01]  /*0ec0*/  LEA.HI R3, R3, R216, RZ, 0x3 ;  /* 0x000000d803037211 */ /* 0x000fe200078f18ff */
[----:B------:R-:W-:Y:S01]  /*0ed0*/  IMAD.SHL.U32 R209, R216, 0x40, RZ ;  /* 0x00000040d8d17824 */ /* 0x000fe200078e00ff */
[----:B------:R-:W-:Y:S02]  /*0ee0*/  R2P PR, R10, 0x6 ;  /* 0x000000060a007804 */ /* 0x000fe40000000000 */
[----:B------:R-:W-:Y:S01]  /*0ef0*/  IADD3 R11, R8, R11, RZ ;  /* 0x0000000b080b7210 */ /* 0x000fe20007ffe0ff */
[----:B------:R-:W-:Y:S01]  /*0f00*/  IMAD.SHL.U32 R3, R3, 0x40, RZ ;  /* 0x0000004003037824 */ /* 0x000fe200078e00ff */
[----:B------:R-:W-:Y:S01]  /*0f10*/  LEA.HI R5, R5, R206, RZ, 0x1 ;  /* 0x000000ce05057211 */ /* 0x000fe200078f08ff */
[----:B------:R-:W-:Y:S01]  /*0f20*/  IMAD.MOV.U32 R196, RZ, RZ, 0x20 ;  /* 0x00000020ffc47424 */ /* 0x000fe200078e00ff */
[----:B------:R-:W-:Y:S01]  /*0f30*/  SHF.R.S32.HI R6, RZ, 0x1f, R6 ;  /* 0x0000001fff067819 */ /* 0x000fe20000011406 */
[----:B------:R-:W-:Y:S01]  /*0f40*/  IMAD R194, R11, 0x2, R2 ;  /* 0x000000020bc27824 */ /* 0x000fe200078e0202 */
[----:B------:R-:W-:-:S02]  /*0f50*/  LOP3.LUT R209, R209, 0x1c0, RZ, 0xc0, !PT ;  /* 0x000001c0d1d17812 */ /* 0x000fc400078ec0ff */
[----:B------:R-:W-:Y:S01]  /*0f60*/  SHF.R.S32.HI R192, RZ, 0x3, R0 ;  /* 0x00000003ffc07819 */ /* 0x000fe20000011400 */
[----:B------:R-:W-:Y:S01]  /*0f70*/  VIADD R197, R194, 0x26800 ;  /* 0x00026800c2c57836 */ /* 0x000fe20000000000 */
[----:B------:R-:W-:Y:S02]  /*0f80*/  LOP3.LUT R5, R5, 0xfffffe, RZ, 0xc0, !PT ;  /* 0x00fffffe05057812 */ /* 0x000fe400078ec0ff */
[----:B------:R-:W-:Y:S02]  /*0f90*/  LEA.HI R6, R6, R23, RZ, 0x3 ;  /* 0x0000001706067211 */ /* 0x000fe400078f18ff */
[----:B------:R-:W-:Y:S02]  /*0fa0*/  SHF.R.U32.HI R215, RZ, 0x3, R209 ;  /* 0x00000003ffd77819 */ /* 0x000fe400000116d1 */
[----:B------:R-:W-:Y:S02]  /*0fb0*/  LOP3.LUT R210, R3, 0xfffffe00, RZ, 0xc0, !PT ;  /* 0xfffffe0003d27812 */ /* 0x000fe400078ec0ff */
[----:B------:R-:W-:Y:S01]  /*0fc0*/  SEL R196, R196, 0xffffffe0, !P1 ;  /* 0xffffffe0c4c47807 */ /* 0x000fe20004800000 */
[----:B------:R-:W-:Y:S01]  /*0fd0*/  IMAD.IADD R5, R206, 0x1, -R5 ;  /* 0x00000001ce057824 */ /* 0x000fe200078e0a05 */
[----:B------:R-:W-:Y:S01]  /*0fe0*/  IADD3 R195, R194, 0x26840, RZ ;  /* 0x00026840c2c37810 */ /* 0x000fe20007ffe0ff */
[C---:B------:R-:W-:Y:S01]  /*0ff0*/  @P2 VIADD R195, R197.reuse, 0xffffffc0 ;  /* 0xffffffc0c5c32836 */ /* 0x040fe20000000000 */
[----:B------:R-:W-:Y:S01]  /*1000*/  LOP3.LUT R6, R6, 0xfffffff8, RZ, 0xc0, !PT ;  /* 0xfffffff806067812 */ /* 0x000fe200078ec0ff */
[----:B------:R-:W-:Y:S01]  /*1010*/  IMAD.IADD R197, R197, 0x1, R196 ;  /* 0x00000001c5c57824 */ /* 0x000fe200078e02c4 */
[----:B------:R-:W-:Y:S01]  /*1020*/  CS2R R18, SRZ ;  /* 0x0000000000127805 */ /* 0x000fe2000001ff00 */
[----:B------:R-:W-:Y:S01]  /*1030*/  IMAD.MOV.U32 R202, RZ, RZ, RZ ;  /* 0x000000ffffca7224 */ /* 0x000fe200078e00ff */
[----:B------:R-:W-:Y:S01]  /*1040*/  MOV R22, RZ ;  /* 0x000000ff00167202 */ /* 0x000fe20000000f00 */
[----:B------:R-:W-:Y:S01]  /*1050*/  IMAD.MOV.U32 R185, RZ, RZ, RZ ;  /* 0x000000ffffb97224 */ /* 0x000fe200078e00ff */
[----:B------:R-:W-:Y:S01]  /*1060*/  SHF.R.S32.HI R208, RZ, 0x1f, R23 ;  /* 0x0000001fffd07819 */ /* 0x000fe20000011417 */
[----:B------:R-:W-:Y:S01]  /*1070*/  IMAD.SHL.U32 R191, R5, 0x100, RZ ;  /* 0x0000010005bf7824 */ /* 0x000fe200078e00ff */
[----:B------:R-:W-:Y:S01]  /*1080*/  IADD3 R186, R23, -R6, RZ ;  /* 0x8000000617ba7210 */ /* 0x000fe20007ffe0ff */
[----:B------:R-:W-:-:S02]  /*1090*/  IMAD.SHL.U32 R190, R4, 0x2, RZ ;  /* 0x0000000204be7824 */ /* 0x000fc400078e00ff */
[----:B------:R-:W-:Y:S01]  /*10a0*/  IMAD.IADD R196, R196, 0x1, R195 ;  /* 0x00000001c4c47824 */ /* 0x000fe200078e02c3 */
[----:B--2---:R-:W-:Y:S01]  /*10b0*/  LOP3.LUT R184, R16, 0x1, RZ, 0xfc, !PT ;  /* 0x0000000110b87812 */ /* 0x004fe200078efcff */
[----:B------:R-:W-:-:S05]  /*10c0*/  IMAD.SHL.U32 R16, R204, 0x8, RZ ;  /* 0x00000008cc107824 */ /* 0x000fca00078e00ff */
[----:B------:R-:W-:-:S04]  /*10d0*/  LOP3.LUT R0, R209, 0x38, R16, 0xf8, !PT ;  /* 0x00000038d1007812 */ /* 0x000fc800078ef810 */
[----:B------:R-:W-:-:S04]  /*10e0*/  LOP3.LUT R207, R210, R0, R215, 0xf6, !PT ;  /* 0x00000000d2cf7212 */ /* 0x000fc800078ef6d7 */
[----:B------:R-:W-:-:S07]  /*10f0*/  LEA R207, R207, R2, 0x1 ;  /* 0x00000002cfcf7211 */ /* 0x000fce00078e08ff */
.L_x_3237:
[----:B0----5:R-:W0:Y:S01]  /*1100*/  LDC.64 R4, c[0x0][0xc60] ;  /* 0x00031800ff047b82 */ /* 0x021e220000000a00 */
        /* <DEDUP_REMOVED lines=21> */
[----:B---3--:R-:W-:Y:S01]  /*1260*/  @P1 IADD3 R6, P2, R199, UR8, RZ ;  /* 0x00000008c7061c10 */ /* 0x008fe2000ff5e0ff */
        /* <DEDUP_REMOVED lines=29> */
.L_x_3115:
[----:B------:R-:W-:Y:S01]  /*1440*/  IMAD.U32 R24, RZ, RZ, UR5 ;  /* 0x00000005ff187e24 */ /* 0x000fe2000f8e00ff */
[----:B------:R-:W-:Y:S01]  /*1450*/  MOV R28, UR4 ;  /* 0x00000004001c7c02 */ /* 0x000fe20008000f00 */
[----:B------:R-:W-:Y:S06]  /*1460*/  @!P2 BRA `(.L_x_3116) ;  /* 0x000000000010a947 */ /* 0x000fec0003800000 */
[----:B------:R-:W-:-:S04]  /*1470*/  IADD3 R4, P0, R199, UR8, RZ ;  /* 0x00000008c7047c10 */ /* 0x000fc8000ff1e0ff */
[----:B------:R-:W-:-:S05]  /*1480*/  IADD3.X R5, R200, UR9, RZ, P0, !PT ;  /* 0x00000009c8057c10 */ /* 0x000fca00087fe4ff */
[----:B------:R0:W5:Y:S01]  /*1490*/  LDG.E R28, desc[UR40][R4.64] ;  /* 0x00000028041c7981 */ /* 0x000162000c1e1900 */
[----:B------:R-:W-:Y:S05]  /*14a0*/  BRA `(.L_x_3117) ;  /* 0x0000000000107947 */ /* 0x000fea0003800000 */
.L_x_3116:
[----:B------:R-:W-:Y:S05]  /*14b0*/  @!P0 BRA `(.L_x_3117) ;  /* 0x00000000000c8947 */ /* 0x000fea0003800000 */
[----:B------:R-:W2:Y:S04]  /*14c0*/  LDG.E R5, desc[UR40][R8.64] ;  /* 0x0000002808057981 */ /* 0x000ea8000c1e1900 */
[----:B------:R-:W2:Y:S02]  /*14d0*/  LDG.E R28, desc[UR40][R8.64+0x4] ;  /* 0x00000428081c7981 */ /* 0x000ea4000c1e1900 */
[----:B--2---:R-:W-:-:S07]  /*14e0*/  IMAD.IADD R28, R28, 0x1, -R5 ;  /* 0x000000011c1c7824 */ /* 0x004fce00078e0a05 */
.L_x_3117:
        /* <DEDUP_REMOVED lines=10> */
[----:B------:R-:W-:Y:S01]  /*1590*/  ISETP.NE.U32.AND P1, PT, RZ, UR4, PT ;  /* 0x00000004ff007c0c */ /* 0x000fe2000bf25070 */
[----:B------:R-:W-:-:S03]  /*15a0*/  IMAD.MOV.U32 R27, RZ, RZ, R28 ;  /* 0x000000ffff1b7224 */ /* 0x000fc600078e001c */
[----:B------:R-:W-:Y:S02]  /*15b0*/  VIMNMX R31, RZ, R31, !PT ;  /* 0x0000001fff1f7248 */ /* 0x000fe40007fe0100 */
[----:B------:R-:W-:-:S13]  /*15c0*/  ISETP.NE.AND.EX P1, PT, RZ, UR5, PT, P1 ;  /* 0x00000005ff007c0c */ /* 0x000fda000bf25310 */
[----:B------:R-:W-:-:S04]  /*15d0*/  @P1 IADD3 R6, P2, R199, UR4, RZ ;  /* 0x00000004c7061c10 */ /* 0x000fc8000ff5e0ff */
[----:B------:R-:W-:-:S05]  /*15e0*/  @P1 IADD3.X R7, R200, UR5, RZ, P2, !PT ;  /* 0x00000005c8071c10 */ /* 0x000fca00097fe4ff */
[----:B------:R0:W5:Y:S01]  /*15f0*/  @P1 LDG.E R27, desc[UR40][R6.64] ;  /* 0x00000028061b1981 */ /* 0x000162000c1e1900 */
[----:B--2---:R-:W-:-:S05]  /*1600*/  @P0 IADD3 R24, -R0, R9, RZ ;  /* 0x0000000900180210 */ /* 0x004fca0007ffe1ff */
[----:B------:R-:W-:-:S04]  /*1610*/  IMAD.IADD R168, R11, 0x1, R24 ;  /* 0x000000010ba87824 */ /* 0x000fc800078e0218 */
        /* <DEDUP_REMOVED lines=36> */
.L_x_3120:
[----:B------:R-:W-:Y:S05]  /*1860*/  BSYNC B6 ;  /* 0x0000000000067941 */ /* 0x000fea0003800000 */
.L_x_3119:
        /* <DEDUP_REMOVED lines=20> */
.L_x_3122:
[----:B------:R-:W-:Y:S05]  /*19b0*/  BSYNC B6 ;  /* 0x0000000000067941 */ /* 0x000fea0003800000 */
.L_x_3121:
[----:B------:R-:W-:Y:S01]  /*19c0*/  ULDC.64 UR4, c[0x0][0x9f8] ;  /* 0x00027e0000047ab9 */ /* 0x000fe20000000a00 */
[----:B------:R-:W0:Y:S01]  /*19d0*/  LDC R0, c[0x0][0x428] ;  /* 0x00010a00ff007b82 */ /* 0x000e220000000800 */
[----:B------:R-:W-:-:S07]  /*19e0*/  ISETP.NE.U32.AND P0, PT, RZ, UR4, PT ;  /* 0x00000004ff007c0c */ /* 0x000fce000bf05070 */
[----:B------:R-:W1:Y:S01]  /*19f0*/  LDC.64 R34, c[0x0][0x2f0] ;  /* 0x0000bc00ff227b82 */ /* 0x000e620000000a00 */
[----:B------:R-:W-:Y:S01]  /*1a00*/  ISETP.NE.AND.EX P0, PT, RZ, UR5, PT, P0 ;  /* 0x00000005ff007c0c */ /* 0x000fe2000bf05300 */
[----:B------:R-:W-:Y:S01]  /*1a10*/  IMAD.IADD R48, R33, 0x1, R28 ;  /* 0x0000000121307824 */ /* 0x000fe200078e021c */
[----:B------:R-:W-:Y:S01]  /*1a20*/  ULDC.64 UR6, c[0x0][0xa08] ;  /* 0x0002820000067ab9 */ /* 0x000fe20000000a00 */
[----:B------:R-:W-:-:S04]  /*1a30*/  SHF.R.S32.HI R17, RZ, 0x1f, R16 ;  /* 0x0000001fff117819 */ /* 0x000fc80000011410 */
[----:B------:R-:W2:Y:S06]  /*1a40*/  LDC.64 R56, c[0x0][0x3d8] ;  /* 0x0000f600ff387b82 */ /* 0x000eac0000000a00 */
[----:B------:R-:W-:Y:S02]  /*1a50*/  @P0 IADD3 R4, P1, R199, UR4, RZ ;  /* 0x00000004c7040c10 */ /* 0x000fe4000ff3e0ff */
[----:B------:R-:W3:Y:S02]  /*1a60*/  LDC R33, c[0x0][0x3d4] ;  /* 0x0000f500ff217b82 */ /* 0x000ee40000000800 */
[----:B------:R-:W-:Y:S01]  /*1a70*/  @P0 IADD3.X R5, R200, UR5, RZ, P1, !PT ;  /* 0x00000005c8050c10 */ /* 0x000fe20008ffe4ff */
[----:B------:R-:W-:-:S04]  /*1a80*/  ULDC.64 UR4, c[0x0][0x2f8] ;  /* 0x0000be0000047ab9 */ /* 0x000fc80000000a00 */
[----:B------:R4:W3:Y:S01]  /*1a90*/  @P0 LDG.E R29, desc[UR40][R4.64] ;  /* 0x00000028041d0981 */ /* 0x0008e2000c1e1900 */
[----:B0-----:R-:W-:Y:S01]  /*1aa0*/  ISETP.NE.AND P0, PT, R0, 0x1, PT ;  /* 0x000000010000780c */ /* 0x001fe20003f05270 */
[----:B------:R-:W0:Y:S01]  /*1ab0*/  LDC.64 R46, c[0x0][0x3e8] ;  /* 0x0000fa00ff2e7b82 */ /* 0x000e220000000a00 */
[----:B------:R-:W-:Y:S01]  /*1ac0*/  SHF.R.S32.HI R15, RZ, 0x1f, R48 ;  /* 0x0000001fff0f7819 */ /* 0x000fe20000011430 */
[----:B------:R-:W-:Y:S01]  /*1ad0*/  IMAD.SHL.U32 R42, R204, 0x4, RZ ;  /* 0x00000004cc2a7824 */ /* 0x000fe200078e00ff */
[----:B------:R-:W0:Y:S01]  /*1ae0*/  S2R R32, SR_TID.X ;  /* 0x0000000000207919 */ /* 0x000e220000002100 */
[----:B------:R-:W-:Y:S01]  /*1af0*/  IMAD.SHL.U32 R61, R186, 0x40, RZ ;  /* 0x00000040ba3d7824 */ /* 0x000fe200078e00ff */
[----:B-1----:R-:W-:Y:S01]  /*1b00*/  SHF.L.U64.HI R52, R34, 0x6, R35 ;  /* 0x0000000622347819 */ /* 0x002fe20000010223 */
[-C--:B------:R-:W-:Y:S01]  /*1b10*/  IMAD R3, R15, R34.reuse, RZ ;  /* 0x000000220f037224 */ /* 0x080fe200078e02ff */
[----:B------:R-:W-:Y:S01]  /*1b20*/  SHF.R.S32.HI R43, RZ, 0x1f, R42 ;  /* 0x0000001fff2b7819 */ /* 0x000fe2000001142a */
[----:B----4-:R-:W-:Y:S01]  /*1b30*/  IMAD.WIDE.U32 R4, R48, R34, RZ ;  /* 0x0000002230047225 */ /* 0x010fe200078e00ff */
[----:B--2---:R-:W-:Y:S01]  /*1b40*/  SHF.L.U64.HI R54, R56, 0x6, R57 ;  /* 0x0000000638367819 */ /* 0x004fe20000010239 */
[----:B------:R-:W1:Y:S01]  /*1b50*/  LDC R63, c[0x0][0x3d4] ;  /* 0x0000f500ff3f7b82 */ /* 0x000e620000000800 */
[----:B------:R-:W-:Y:S01]  /*1b60*/  LOP3.LUT R61, R61, 0x1c0, RZ, 0xc0, !PT ;  /* 0x000001c03d3d7812 */ /* 0x000fe200078ec0ff */
[----:B------:R-:W-:-:S02]  /*1b70*/  IMAD R3, R48, R35, R3 ;  /* 0x0000002330037224 */ /* 0x000fc400078e0203 */
[C---:B------:R-:W-:Y:S01]  /*1b80*/  VIADD R82, R16.reuse, 0x20 ;  /* 0x0000002010527836 */ /* 0x040fe20000000000 */
[----:B---3--:R-:W-:Y:S01]  /*1b90*/  ISETP.GE.AND P2, PT, R16, R33, PT ;  /* 0x000000211000720c */ /* 0x008fe20003f46270 */
[----:B------:R-:W-:Y:S01]  /*1ba0*/  IMAD.IADD R5, R5, 0x1, R3 ;  /* 0x0000000105057824 */ /* 0x000fe200078e0203 */
[----:B------:R-:W-:Y:S01]  /*1bb0*/  SHF.R.U32.HI R62, RZ, 0x3, R61 ;  /* 0x00000003ff3e7819 */ /* 0x000fe2000001163d */
[----:B------:R-:W2:Y:S01]  /*1bc0*/  @P0 LDC R7, c[0x0][0x42c] ;  /* 0x00010b00ff070b82 */ /* 0x000ea20000000800 */
[C---:B------:R-:W-:Y:S01]  /*1bd0*/  SEL R13, R33.reuse, RZ, P2 ;  /* 0x000000ff210d7207 */ /* 0x040fe20001000000 */
[----:B------:R-:W-:Y:S01]  /*1be0*/  IMAD.SHL.U32 R53, R34, 0x40, RZ ;  /* 0x0000004022357824 */ /* 0x000fe200078e00ff */
[----:B------:R-:W-:Y:S01]  /*1bf0*/  P2R R74, PR, RZ, 0x4 ;  /* 0x00000004ff4a7803 */ /* 0x000fe20000000000 */
[----:B------:R-:W-:Y:S02]  /*1c00*/  IMAD.SHL.U32 R64, R33, 0x2, RZ ;  /* 0x0000000221407824 */ /* 0x000fe400078e00ff */
[----:B------:R-:W-:Y:S01]  /*1c10*/  IMAD.IADD R13, R16, 0x1, R13 ;  /* 0x00000001100d7824 */ /* 0x000fe200078e020d */
[----:B0-----:R-:W-:Y:S01]  /*1c20*/  SHF.L.U64.HI R55, R46, 0x6, R47 ;  /* 0x000000062e377819 */ /* 0x001fe2000001022f */
[----:B------:R-:W0:Y:S03]  /*1c30*/  @P0 LDC R9, c[0x0][0x430] ;  /* 0x00010c00ff090b82 */ /* 0x000e260000000800 */
[----:B------:R-:W-:-:S04]  /*1c40*/  SHF.R.S32.HI R50, RZ, 0x1f, R13 ;  /* 0x0000001fff327819 */ /* 0x000fc8000001140d */
[----:B------:R-:W-:Y:S01]  /*1c50*/  LEA.HI R50, R50, R13, RZ, 0x3 ;  /* 0x0000000d32327211 */ /* 0x000fe200078f18ff */
[----:B------:R-:W3:Y:S01]  /*1c60*/  LDC R65, c[0x0][0x2e4] ;  /* 0x0000b900ff417b82 */ /* 0x000ee20000000800 */
[----:B------:R-:W-:Y:S02]  /*1c70*/  SHF.R.U32.HI R32, RZ, 0x7, R32 ;  /* 0x00000007ff207819 */ /* 0x000fe40000011620 */
[----:B------:R-:W-:-:S03]  /*1c80*/  LOP3.LUT R71, R50, 0xfffffff8, RZ, 0xc0, !PT ;  /* 0xfffffff832477812 */ /* 0x000fc600078ec0ff */
[----:B------:R-:W-:Y:S01]  /*1c90*/  VIADD R60, R32, 0x8 ;  /* 0x00000008203c7836 */ /* 0x000fe20000000000 */
[----:B------:R-:W-:Y:S01]  /*1ca0*/  SHF.R.S32.HI R75, RZ, 0x1f, R71 ;  /* 0x0000001fff4b7819 */ /* 0x000fe20000011447 */
[----:B--2---:R-:W-:-:S05]  /*1cb0*/  @P0 IMAD.HI.U32 R0, R26, R7, RZ ;  /* 0x000000071a000227 */ /* 0x004fca00078e00ff */
[----:B0-----:R-:W-:Y:S02]  /*1cc0*/  @P0 SHF.R.U32.HI R26, RZ, R9, R0 ;  /* 0x00000009ff1a0219 */ /* 0x001fe40000011600 */
[----:B------:R-:W-:Y:S02]  /*1cd0*/  ISETP.NE.U32.AND P0, PT, RZ, UR6, PT ;  /* 0x00000006ff007c0c */ /* 0x000fe4000bf05070 */
[----:B------:R-:W-:Y:S01]  /*1ce0*/  SHF.R.S32.HI R0, RZ, 0x1f, R26 ;  /* 0x0000001fff007819 */ /* 0x000fe2000001141a */
[----:B------:R-:W-:Y:S01]  /*1cf0*/  IMAD.WIDE.U32 R4, R26, UR4, R4 ;  /* 0x000000041a047c25 */ /* 0x000fe2000f8e0004 */
[----:B------:R-:W-:Y:S01]  /*1d00*/  ISETP.NE.AND.EX P0, PT, RZ, UR7, PT, P0 ;  /* 0x00000007ff007c0c */ /* 0x000fe2000bf05300 */
[----:B------:R-:W-:Y:S02]  /*1d10*/  ULDC.64 UR6, c[0x0][0x320] ;  /* 0x0000c80000067ab9 */ /* 0x000fe40000000a00 */
[C---:B------:R-:W-:Y:S02]  /*1d20*/  IMAD R7, R0.reuse, UR6, RZ ;  /* 0x0000000600077c24 */ /* 0x040fe4000f8e02ff */
[----:B------:R-:W-:-:S02]  /*1d30*/  IMAD R3, R0, UR4, RZ ;  /* 0x0000000400037c24 */ /* 0x000fc4000f8e02ff */
[C---:B------:R-:W-:Y:S02]  /*1d40*/  IMAD R9, R26.reuse, UR7, R7 ;  /* 0x000000071a097c24 */ /* 0x040fe4000f8e0207 */
[----:B------:R-:W-:-:S04]  /*1d50*/  IMAD.WIDE.U32 R6, R26, UR6, R16 ;  /* 0x000000061a067c25 */ /* 0x000fc8000f8e0010 */
[----:B------:R-:W-:Y:S01]  /*1d60*/  IMAD R3, R26, UR5, R3 ;  /* 0x000000051a037c24 */ /* 0x000fe2000f8e0203 */
[----:B------:R-:W-:Y:S01]  /*1d70*/  ULDC.64 UR4, c[0x0][0x300] ;  /* 0x0000c00000047ab9 */ /* 0x000fe20000000a00 */
[----:B------:R-:W-:Y:S02]  /*1d80*/  IADD3 R7, R7, R9, RZ ;  /* 0x0000000907077210 */ /* 0x000fe40007ffe0ff */
[----:B------:R-:W-:Y:S01]  /*1d90*/  IMAD.IADD R5, R5, 0x1, R3 ;  /* 0x0000000105057824 */ /* 0x000fe200078e0203 */
[----:B------:R-:W-:Y:S02]  /*1da0*/  SHF.R.S32.HI R0, RZ, 0x1f, R29 ;  /* 0x0000001fff007819 */ /* 0x000fe4000001141d */
[----:B------:R-:W-:Y:S02]  /*1db0*/  SEL R9, R29, RZ, !P0 ;  /* 0x000000ff1d097207 */ /* 0x000fe40004000000 */
[----:B------:R-:W-:-:S03]  /*1dc0*/  SEL R0, R0, RZ, !P0 ;  /* 0x000000ff00007207 */ /* 0x000fc60004000000 */
[----:B------:R-:W-:-:S04]  /*1dd0*/  IMAD.WIDE.U32 R44, R9, UR4, R4 ;  /* 0x00000004092c7c25 */ /* 0x000fc8000f8e0004 */
[----:B------:R-:W-:Y:S02]  /*1de0*/  IMAD R8, R0, UR4, RZ ;  /* 0x0000000400087c24 */ /* 0x000fe4000f8e02ff */
[----:B------:R-:W-:-:S04]  /*1df0*/  IMAD.WIDE.U32 R4, R23, R34, R16 ;  /* 0x0000002217047225 */ /* 0x000fc800078e0010 */
[C---:B------:R-:W-:Y:S01]  /*1e00*/  IMAD R3, R9.reuse, UR5, R8 ;  /* 0x0000000509037c24 */ /* 0x040fe2000f8e0208 */
[----:B------:R-:W-:Y:S01]  /*1e10*/  ULDC.64 UR4, c[0x0][0x328] ;  /* 0x0000ca0000047ab9 */ /* 0x000fe20000000a00 */
[----:B------:R-:W-:Y:S02]  /*1e20*/  IMAD R8, R208, R34, RZ ;  /* 0x00000022d0087224 */ /* 0x000fe400078e02ff */
[----:B------:R-:W-:-:S04]  /*1e30*/  IMAD.WIDE.U32 R40, R9, UR4, R6 ;  /* 0x0000000409287c25 */ /* 0x000fc8000f8e0006 */
[----:B------:R-:W-:Y:S02]  /*1e40*/  IMAD R11, R23, R35, R8 ;  /* 0x00000023170b7224 */ /* 0x000fe400078e0208 */
[----:B------:R-:W-:Y:S01]  /*1e50*/  IMAD R8, R0, UR4, RZ ;  /* 0x0000000400087c24 */ /* 0x000fe2000f8e02ff */
[----:B------:R-:W-:Y:S01]  /*1e60*/  ULDC UR4, c[0x0][0x2e4] ;  /* 0x0000b90000047ab9 */ /* 0x000fe20000000800 */
[----:B------:R-:W-:Y:S01]  /*1e70*/  IMAD.IADD R0, R45, 0x1, R3 ;  /* 0x000000012d007824 */ /* 0x000fe200078e0203 */
[----:B------:R-:W-:Y:S01]  /*1e80*/  IADD3 R3, P0, R44, R4, RZ ;  /* 0x000000042c037210 */ /* 0x000fe20007f1e0ff */
[----:B------:R-:W-:Y:S01]  /*1e90*/  IMAD R4, R208, R56, RZ ;  /* 0x00000038d0047224 */ /* 0x000fe200078e02ff */
[----:B------:R-:W-:Y:S01]  /*1ea0*/  ISETP.GE.AND P4, PT, R16, UR4, PT ;  /* 0x0000000410007c0c */ /* 0x000fe2000bf86270 */
[----:B------:R-:W-:Y:S01]  /*1eb0*/  IMAD R77, R9, UR5, R8 ;  /* 0x00000005094d7c24 */ /* 0x000fe2000f8e0208 */
[----:B------:R-:W-:Y:S01]  /*1ec0*/  IADD3.X R26, R0, R5, R11, P0, !PT ;  /* 0x00000005001a7210 */ /* 0x000fe200007fe40b */
[C---:B------:R-:W-:Y:S01]  /*1ed0*/  IMAD R21, R23.reuse, R57, R4 ;  /* 0x0000003917157224 */ /* 0x040fe200078e0204 */
[C---:B------:R-:W-:Y:S01]  /*1ee0*/  IADD3 R48, P0, R23.reuse, R48, RZ ;  /* 0x0000003017307210 */ /* 0x040fe20007f1e0ff */
[----:B------:R-:W-:Y:S01]  /*1ef0*/  IMAD.WIDE.U32 R8, R23, R56, R16 ;  /* 0x0000003817087225 */ /* 0x000fe200078e0010 */
[----:B------:R-:W-:-:S02]  /*1f00*/  ISETP.GE.AND P3, PT, R82, UR4, PT ;  /* 0x0000000452007c0c */ /* 0x000fc4000bf66270 */
[----:B------:R-:W-:Y:S01]  /*1f10*/  IADD3.X R49, R208, R15, RZ, P0, !PT ;  /* 0x0000000fd0317210 */ /* 0x000fe200007fe4ff */
[----:B------:R-:W-:Y:S01]  /*1f20*/  IMAD.WIDE.U32 R4, R23, R56, R42 ;  /* 0x0000003817047225 */ /* 0x000fe200078e002a */
[----:B------:R-:W-:-:S03]  /*1f30*/  IADD3 R9, R21, R9, RZ ;  /* 0x0000000915097210 */ /* 0x000fc60007ffe0ff */
[-C--:B------:R-:W-:Y:S02]  /*1f40*/  IMAD R6, R208, R46.reuse, RZ ;  /* 0x0000002ed0067224 */ /* 0x080fe400078e02ff */
[----:B------:R-:W-:Y:S01]  /*1f50*/  IMAD.IADD R5, R5, 0x1, R21 ;  /* 0x0000000105057824 */ /* 0x000fe200078e0215 */
[----:B-----5:R-:W-:Y:S01]  /*1f60*/  SHF.R.S32.HI R21, RZ, 0x1f, R27 ;  /* 0x0000001fff157819 */ /* 0x020fe2000001141b */
[C---:B------:R-:W-:Y:S02]  /*1f70*/  IMAD R29, R23.reuse, R47, R6 ;  /* 0x0000002f171d7224 */ /* 0x040fe400078e0206 */
[----:B------:R-:W-:-:S04]  /*1f80*/  IMAD.WIDE.U32 R6, R23, R46, R42 ;  /* 0x0000002e17067225 */ /* 0x000fc800078e002a */
[----:B------:R-:W-:Y:S01]  /*1f90*/  IMAD R12, R21, R56, RZ ;  /* 0x00000038150c7224 */ /* 0x000fe200078e02ff */
[----:B------:R-:W-:Y:S01]  /*1fa0*/  IADD3 R7, R7, R29, RZ ;  /* 0x0000001d07077210 */ /* 0x000fe20007ffe0ff */
[----:B------:R-:W-:-:S04]  /*1fb0*/  IMAD.WIDE.U32 R10, R23, R46, R16 ;  /* 0x0000002e170a7225 */ /* 0x000fc800078e0010 */
[----:B------:R-:W-:Y:S01]  /*1fc0*/  IMAD R13, R27, R57, R12 ;  /* 0x000000391b0d7224 */ /* 0x000fe200078e020c */
[----:B------:R-:W-:Y:S01]  /*1fd0*/  SHF.L.U32 R57, R46, 0x6, RZ ;  /* 0x000000062e397819 */ /* 0x000fe200000006ff */
[----:B------:R-:W-:Y:S02]  /*1fe0*/  IMAD.IADD R11, R29, 0x1, R11 ;  /* 0x000000011d0b7824 */ /* 0x000fe400078e020b */
[-C--:B------:R-:W-:Y:S02]  /*1ff0*/  IMAD R12, R21, R46.reuse, RZ ;  /* 0x0000002e150c7224 */ /* 0x080fe400078e02ff */
[----:B------:R-:W-:-:S04]  /*2000*/  IMAD.WIDE.U32 R28, R27, R46, R10 ;  /* 0x0000002e1b1c7225 */ /* 0x000fc800078e000a */
[C---:B------:R-:W-:Y:S02]  /*2010*/  IMAD R73, R27.reuse, R47, R12 ;  /* 0x0000002f1b497224 */ /* 0x040fe400078e020c */
[C---:B------:R-:W-:Y:S02]  /*2020*/  IMAD.WIDE.U32 R20, R27.reuse, R46, R6 ;  /* 0x0000002e1b147225 */ /* 0x040fe400078e0006 */
[----:B------:R-:W0:Y:S02]  /*2030*/  LDC.64 R46, c[0x0][0x2d8] ;  /* 0x0000b600ff2e7b82 */ /* 0x000e240000000a00 */
[----:B------:R-:W-:Y:S01]  /*2040*/  IMAD.WIDE.U32 R36, R27, R56, R4 ;  /* 0x000000381b247225 */ /* 0x000fe200078e0004 */
[----:B------:R-:W-:-:S03]  /*2050*/  LOP3.LUT R5, R61, 0x18, R16, 0xf8, !PT ;  /* 0x000000183d057812 */ /* 0x000fc600078ef810 */
[----:B------:R-:W-:Y:S01]  /*2060*/  IMAD.WIDE.U32 R38, R27, R56, R8 ;  /* 0x000000381b267225 */ /* 0x000fe200078e0008 */
[-C--:B------:R-:W-:Y:S02]  /*2070*/  LOP3.LUT R66, R5, R62.reuse, RZ, 0x3c, !PT ;  /* 0x0000003e05427212 */ /* 0x080fe400078e3cff */
[----:B------:R-:W-:Y:S01]  /*2080*/  LOP3.LUT R5, R61, 0x38, R50, 0xf8, !PT ;  /* 0x000000383d057812 */ /* 0x000fe200078ef832 */
[----:B------:R-:W-:Y:S01]  /*2090*/  IMAD.IADD R69, R73, 0x1, R29 ;  /* 0x0000000149457824 */ /* 0x000fe200078e021d */
[----:B------:R-:W-:Y:S01]  /*20a0*/  IADD3 R68, R37, R13, RZ ;  /* 0x0000000d25447210 */ /* 0x000fe20007ffe0ff */
[----:B------:R-:W-:Y:S01]  /*20b0*/  IMAD.SHL.U32 R56, R56, 0x40, RZ ;  /* 0x0000004038387824 */ /* 0x000fe200078e00ff */
[----:B------:R-:W-:Y:S01]  /*20c0*/  LOP3.LUT R70, R5, R62, RZ, 0x3c, !PT ;  /* 0x0000003e05467212 */ /* 0x000fe200078e3cff */
[----:B------:R-:W-:Y:S02]  /*20d0*/  IMAD R66, R189, 0x200, R66 ;  /* 0x00000200bd427824 */ /* 0x000fe400078e0242 */
[----:B------:R-:W-:-:S02]  /*20e0*/  IMAD.IADD R67, R13, 0x1, R39 ;  /* 0x000000010d437824 */ /* 0x000fc400078e0227 */
[----:B------:R-:W-:Y:S02]  /*20f0*/  IMAD.IADD R73, R21, 0x1, R73 ;  /* 0x0000000115497824 */ /* 0x000fe400078e0249 */
[----:B------:R-:W-:Y:S02]  /*2100*/  IMAD R70, R189, 0x200, R70 ;  /* 0x00000200bd467824 */ /* 0x000fe400078e0246 */
[----:B-1-3--:R-:W-:-:S07]  /*2110*/  IMAD.IADD R77, R41, 0x1, R77 ;  /* 0x00000001294d7824 */ /* 0x00afce00078e024d */
.L_x_3152:
[----:B------:R-:W-:Y:S01]  /*2120*/  IADD3 R51, R51, -0x1, RZ ;  /* 0xffffffff33337810 */ /* 0x000fe20007ffe0ff */
[----:B--2---:R-:W-:Y:S01]  /*2130*/  IMAD.SHL.U32 R33, R19, 0x1000, RZ ;  /* 0x0000100013217824 */ /* 0x004fe200078e00ff */
[----:B------:R-:W-:Y:S05]  /*2140*/  YIELD ;  /* 0x0000000000007946 */ /* 0x000fea0003800000 */
[----:B------:R-:W-:Y:S01]  /*2150*/  SHF.R.S32.HI R58, RZ, 0x1f, R51 ;  /* 0x0000001fff3a7819 */ /* 0x000fe20000011433 */
[-C--:B------:R-:W-:Y:S01]  /*2160*/  IMAD R4, R52, R51.reuse, RZ ;  /* 0x0000003334047224 */ /* 0x080fe200078e02ff */
[----:B------:R-:W-:Y:S01]  /*2170*/  BSSY B0, `(.L_x_3123) ;  /* 0x0000179000007945 */ /* 0x000fe20003800000 */
[----:B---3--:R-:W-:Y:S01]  /*2180*/  IMAD.WIDE.U32 R14, R53, R51, RZ ;  /* 0x00000033350e7225 */ /* 0x008fe200078e00ff */
[----:B------:R-:W-:-:S03]  /*2190*/  ISETP.GT.AND P2, PT, R51, R31, PT ;  /* 0x0000001f3300720c */ /* 0x000fc60003f44270 */
[----:B------:R-:W-:Y:S01]  /*21a0*/  IMAD R5, R58, R53, R4 ;  /* 0x000000353a057224 */ /* 0x000fe200078e0204 */
[----:B------:R-:W-:-:S03]  /*21b0*/  IADD3 R4, P0, R3, R14, RZ ;  /* 0x0000000e03047210 */ /* 0x000fc60007f1e0ff */
[----:B------:R-:W-:Y:S01]  /*21c0*/  IMAD.IADD R79, R15, 0x1, R5 ;  /* 0x000000010f4f7824 */ /* 0x000fe200078e0205 */
[----:B------:R-:W-:Y:S02]  /*21d0*/  IADD3 R5, R66, R33, RZ ;  /* 0x0000002142057210 */ /* 0x000fe40007ffe0ff */
[----:B0-----:R-:W-:Y:S01]  /*21e0*/  LEA R12, P1, R4, R46, 0x1 ;  /* 0x0000002e040c7211 */ /* 0x001fe200078208ff */
[----:B------:R-:W-:Y:S01]  /*21f0*/  IMAD.X R6, R79, 0x1, R26, P0 ;  /* 0x000000014f067824 */ /* 0x000fe200000e061a */
[----:B------:R-:W-:Y:S01]  /*2200*/  ISETP.GE.AND P0, PT, R63, 0x1, PT ;  /* 0x000000013f00780c */ /* 0x000fe20003f06270 */
[----:B------:R-:W-:-:S03]  /*2210*/  IMAD R32, R5, 0x2, R2 ;  /* 0x0000000205207824 */ /* 0x000fc600078e0202 */
[----:B------:R-:W-:-:S09]  /*2220*/  LEA.HI.X R13, R4, R47, R6, 0x1, P1 ;  /* 0x0000002f040d7211 */ /* 0x000fd200008f0c06 */
[----:B----4-:R-:W-:Y:S05]  /*2230*/  @!P0 BRA `(.L_x_3124) ;  /* 0x0000001400508947 */ /* 0x010fea0003800000 */
[----:B------:R-:W-:Y:S01]  /*2240*/  ULDC.U8 UR4, c[0x0][0x3f0] ;  /* 0x0000fc0000047ab9 */ /* 0x000fe20000000000 */
[-C--:B------:R-:W-:Y:S01]  /*2250*/  IMAD R7, R54, R51.reuse, RZ ;  /* 0x0000003336077224 */ /* 0x080fe200078e02ff */
[----:B------:R-:W-:Y:S01]  /*2260*/  ISETP.NE.AND P0, PT, RZ, UR4, PT ;  /* 0x00000004ff007c0c */ /* 0x000fe2000bf05270 */
[----:B------:R-:W-:-:S04]  /*2270*/  IMAD.WIDE.U32 R4, R56, R51, RZ ;  /* 0x0000003338047225 */ /* 0x000fc800078e00ff */
[----:B------:R-:W-:-:S04]  /*2280*/  IMAD R7, R58, R56, R7 ;  /* 0x000000383a077224 */ /* 0x000fc800078e0207 */
[----:B------:R-:W-:-:S04]  /*2290*/  IMAD.IADD R59, R5, 0x1, R7 ;  /* 0x00000001053b7824 */ /* 0x000fc800078e0207 */
[----:B------:R-:W-:Y:S05]  /*22a0*/  @!P0 BRA `(.L_x_3125) ;  /* 0x00000008007c8947 */ /* 0x000fea0003800000 */
[----:B------:R-:W-:Y:S01]  /*22b0*/  IMAD R6, R51, -0x40, R24 ;  /* 0xffffffc033067824 */ /* 0x000fe200078e0218 */
[----:B------:R-:W-:Y:S01]  /*22c0*/  BSSY B1, `(.L_x_3126) ;  /* 0x000001e000017945 */ /* 0x000fe20003800000 */
[----:B------:R-:W-:Y:S02]  /*22d0*/  CS2R R8, SRZ ;  /* 0x0000000000087805 */ /* 0x000fe4000001ff00 */
[----:B------:R-:W-:Y:S02]  /*22e0*/  CS2R R34, SRZ ;  /* 0x0000000000227805 */ /* 0x000fe4000001ff00 */
[----:B------:R-:W-:Y:S02]  /*22f0*/  CS2R R10, SRZ ;  /* 0x00000000000a7805 */ /* 0x000fe4000001ff00 */
[----:B------:R-:W-:Y:S02]  /*2300*/  VIMNMX R6, R6, 0x40, PT ;  /* 0x0000004006067848 */ /* 0x000fe40003fe0100 */
[----:B------:R-:W-:-:S02]  /*2310*/  CS2R R14, SRZ ;  /* 0x00000000000e7805 */ /* 0x000fc4000001ff00 */
[----:B------:R-:W-:-:S13]  /*2320*/  ISETP.GE.AND P1, PT, R23, R6, PT ;  /* 0x000000061700720c */ /* 0x000fda0003f26270 */
[----:B------:R-:W-:Y:S05]  /*2330*/  @P1 BRA `(.L_x_3127) ;  /* 0x0000000000581947 */ /* 0x000fea0003800000 */
[----:B------:R-:W-:Y:S01]  /*2340*/  IMAD R6, R55, R51, RZ ;  /* 0x0000003337067224 */ /* 0x000fe200078e02ff */
[----:B------:R-:W-:Y:S01]  /*2350*/  IADD3 R7, P0, R36, R4, RZ ;  /* 0x0000000424077210 */ /* 0x000fe20007f1e0ff */
[----:B------:R-:W-:Y:S01]  /*2360*/  IMAD.MOV.U32 R72, RZ, RZ, R20 ;  /* 0x000000ffff487224 */ /* 0x000fe200078e0014 */
[----:B------:R-:W-:Y:S01]  /*2370*/  ULDC.64 UR4, c[0x0][0x3c8] ;  /* 0x0000f20000047ab9 */ /* 0x000fe20000000a00 */
[-C--:B------:R-:W-:Y:S01]  /*2380*/  IMAD R9, R58, R57.reuse, R6 ;  /* 0x000000393a097224 */ /* 0x080fe200078e0206 */
[----:B------:R-:W-:Y:S01]  /*2390*/  ULDC.64 UR6, c[0x0][0x3e0] ;  /* 0x0000f80000067ab9 */ /* 0x000fe20000000a00 */
[----:B------:R-:W-:Y:S01]  /*23a0*/  IMAD.WIDE.U32 R4, R51, R57, R72 ;  /* 0x0000003933047225 */ /* 0x000fe200078e0048 */
[----:B------:R-:W-:Y:S02]  /*23b0*/  IADD3.X R10, R59, R68, RZ, P0, !PT ;  /* 0x000000443b0a7210 */ /* 0x000fe400007fe4ff */
[----:B------:R-:W-:Y:S01]  /*23c0*/  LEA R6, P0, R7, UR4, 0x1 ;  /* 0x0000000407067c11 */ /* 0x000fe2000f8008ff */
[----:B------:R-:W-:Y:S01]  /*23d0*/  IMAD.IADD R5, R5, 0x1, R9 ;  /* 0x0000000105057824 */ /* 0x000fe200078e0209 */
[----:B------:R-:W-:Y:S01]  /*23e0*/  LEA R58, P5, R4, UR6, 0x1 ;  /* 0x00000006043a7c11 */ /* 0x000fe2000f8a08ff */
[----:B------:R-:W-:Y:S01]  /*23f0*/  VIADD R8, R42, 0x10 ;  /* 0x000000102a087836 */ /* 0x000fe20000000000 */
[----:B------:R-:W-:-:S02]  /*2400*/  LEA.HI.X R7, R7, UR5, R10, 0x1, P0 ;  /* 0x0000000507077c11 */ /* 0x000fc400080f0c0a */
[----:B------:R-:W-:Y:S02]  /*2410*/  CS2R R10, SRZ ;  /* 0x00000000000a7805 */ /* 0x000fe4000001ff00 */
[----:B------:R-:W-:Y:S02]  /*2420*/  LEA.HI.X R59, R4, UR7, R5, 0x1, P5 ;  /* 0x00000007043b7c11 */ /* 0x000fe4000a8f0c05 */
[-C--:B------:R-:W-:Y:S02]  /*2430*/  ISETP.GE.AND P0, PT, R42, R63.reuse, PT ;  /* 0x0000003f2a00720c */ /* 0x080fe40003f06270 */
[----:B------:R-:W-:Y:S02]  /*2440*/  ISETP.GE.AND P5, PT, R8, R63, PT ;  /* 0x0000003f0800720c */ /* 0x000fe40003fa6270 */
[----:B------:R-:W-:-:S09]  /*2450*/  CS2R R8, SRZ ;  /* 0x0000000000087805 */ /* 0x000fd2000001ff00 */
[----:B------:R0:W5:Y:S04]  /*2460*/  @!P0 LDG.E.64 R34, desc[UR40][R6.64] ;  /* 0x0000002806228981 */ /* 0x000168000c1e1b00 */
[----:B------:R0:W5:Y:S04]  /*2470*/  @!P5 LDG.E.64 R8, desc[UR40][R6.64+0x20] ;  /* 0x000020280608d981 */ /* 0x000168000c1e1b00 */
[----:B------:R0:W5:Y:S04]  /*2480*/  @!P0 LDG.E.64 R14, desc[UR40][R58.64] ;  /* 0x000000283a0e8981 */ /* 0x000168000c1e1b00 */
[----:B------:R0:W5:Y:S02]  /*2490*/  @!P5 LDG.E.64 R10, desc[UR40][R58.64+0x20] ;  /* 0x000020283a0ad981 */ /* 0x000164000c1e1b00 */
.L_x_3127:
[----:B------:R-:W-:Y:S05]  /*24a0*/  BSYNC B1 ;  /* 0x0000000000017941 */ /* 0x000fea0003800000 */
.L_x_3126:
[----:B------:R-:W-:Y:S01]  /*24b0*/  ISETP.NE.AND P0, PT, R184, 0x3, PT ;  /* 0x00000003b800780c */ /* 0x000fe20003f05270 */
[----:B-----5:R-:W-:Y:S01]  /*24c0*/  IMAD.MOV.U32 R4, RZ, RZ, R8 ;  /* 0x000000ffff047224 */ /* 0x020fe200078e0008 */
[----:B------:R-:W-:Y:S01]  /*24d0*/  MOV R5, R9 ;  /* 0x0000000900057202 */ /* 0x000fe20000000f00 */
[----:B0-----:R-:W-:Y:S02]  /*24e0*/  IMAD.MOV.U32 R6, RZ, RZ, R34 ;  /* 0x000000ffff067224 */ /* 0x001fe400078e0022 */
[----:B------:R-:W-:Y:S01]  /*24f0*/  IMAD.MOV.U32 R7, RZ, RZ, R35 ;  /* 0x000000ffff077224 */ /* 0x000fe200078e0023 */
[----:B------:R-:W-:Y:S01]  /*2500*/  PRMT R80, R4, 0x5410, R5 ;  /* 0x0000541004507816 */ /* 0x000fe20000000005 */
[----:B------:R-:W-:Y:S01]  /*2510*/  IMAD.MOV.U32 R4, RZ, RZ, R10 ;  /* 0x000000ffff047224 */ /* 0x000fe200078e000a */
[----:B------:R-:W-:Y:S02]  /*2520*/  MOV R5, R11 ;  /* 0x0000000b00057202 */ /* 0x000fe40000000f00 */
[----:B------:R-:W-:Y:S01]  /*2530*/  PRMT R79, R6, 0x5410, R7 ;  /* 0x00005410064f7816 */ /* 0x000fe20000000007 */
[----:B------:R-:W-:Y:S01]  /*2540*/  IMAD.MOV.U32 R6, RZ, RZ, R14 ;  /* 0x000000ffff067224 */ /* 0x000fe200078e000e */
[----:B------:R-:W-:Y:S01]  /*2550*/  PRMT R84, R4, 0x5410, R5 ;  /* 0x0000541004547816 */ /* 0x000fe20000000005 */
[----:B------:R-:W-:-:S05]  /*2560*/  IMAD.MOV.U32 R7, RZ, RZ, R15 ;  /* 0x000000ffff077224 */ /* 0x000fca00078e000f */
[----:B------:R-:W-:Y:S01]  /*2570*/  PRMT R83, R6, 0x5410, R7 ;  /* 0x0000541006537816 */ /* 0x000fe20000000007 */
[----:B------:R-:W-:Y:S06]  /*2580*/  @!P0 BRA `(.L_x_3128) ;  /* 0x0000000000048947 */ /* 0x000fec0003800000 */
[----:B------:R-:W-:Y:S01]  /*2590*/  BPT.TRAP 0x1 ;  /* 0x000000040000795c */ /* 0x000fe20000300000 */
.L_x_3128:
[----:B------:R-:W-:Y:S01]  /*25a0*/  IMAD R72, R19, 0x8, R2 ;  /* 0x0000000813487824 */ /* 0x000fe200078e0202 */
[----:B------:R-:W-:Y:S01]  /*25b0*/  SHF.L.U32 R59, R185, 0x1f, RZ ;  /* 0x0000001fb93b7819 */ /* 0x000fe200000006ff */
[----:B------:R-:W-:Y:S03]  /*25c0*/  BSSY B1, `(.L_x_3129) ;  /* 0x0000003000017945 */ /* 0x000fe60003800000 */
[----:B------:R-:W0:Y:S02]  /*25d0*/  SYNCS.PHASECHK.TRANS64.TRYWAIT P5, [R72+URZ+0x28c90], R59 ;  /* 0x028c903b480075a7 */ /* 0x000e2400080a017f */
[----:B0-----:R-:W-:Y:S05]  /*25e0*/  @!P5 BRA `(.L_x_3130) ;  /* 0x0000011c0088d947 */ /* 0x001fea0003800000 */
.L_x_3338:
[----:B------:R-:W-:Y:S05]  /*25f0*/  BSYNC B1 ;  /* 0x0000000000017941 */ /* 0x000fea0003800000 */
.L_x_3129:
[----:B------:R-:W-:Y:S05]  /*2600*/  @P1 BRA `(.L_x_3131) ;  /* 0x0000001000bc1947 */ /* 0x000fea0003800000 */
[----:B------:R-:W-:Y:S04]  /*2610*/  BSSY B1, `(.L_x_3132) ;  /* 0x0000031000017945 */ /* 0x000fe80003800000 */
[----:B------:R-:W-:Y:S05]  /*2620*/  @P4 BRA `(.L_x_3133) ;  /* 0x0000000000bc4947 */ /* 0x000fea0003800000 */
[----:B------:R1:W2:Y:S01]  /*2630*/  LDS.128 R4, [R32+0x22400] ;  /* 0x0224000020047984 */ /* 0x0002a20000000c00 */
[----:B------:R-:W-:Y:S01]  /*2640*/  ISETP.GE.AND P5, PT, R42, R63, PT ;  /* 0x0000003f2a00720c */ /* 0x000fe20003fa6270 */
[----:B------:R-:W-:-:S12]  /*2650*/  BSSY B2, `(.L_x_3134) ;  /* 0x000002b000027945 */ /* 0x000fd80003800000 */
[----:B-1----:R-:W-:Y:S05]  /*2660*/  @P5 BRA `(.L_x_3135) ;  /* 0x0000000000a45947 */ /* 0x002fea0003800000 */
[--C-:B------:R-:W-:Y:S02]  /*2670*/  SHF.R.U64 R32, R34, 0x10, R35.reuse ;  /* 0x0000001022207819 */ /* 0x100fe40000001223 */
[----:B------:R-:W-:Y:S02]  /*2680*/  SHF.R.U32.HI R34, RZ, 0x10, R35 ;  /* 0x00000010ff227819 */ /* 0x000fe40000011623 */
[--C-:B------:R-:W-:Y:S01]  /*2690*/  SHF.R.U64 R35, R14, 0x10, R15.reuse ;  /* 0x000000100e237819 */ /* 0x100fe2000000120f */
[----:B------:R-:W-:Y:S01]  /*26a0*/  HADD2.F32 R32, -RZ, R32.H0_H0 ;  /* 0x20000020ff207230 */ /* 0x000fe20000004100 */
[----:B------:R-:W-:Y:S01]  /*26b0*/  SHF.R.U32.HI R58, RZ, 0x10, R15 ;  /* 0x00000010ff3a7819 */ /* 0x000fe2000001160f */
[----:B--2---:R-:W-:Y:S01]  /*26c0*/  HADD2.F32 R15, -RZ, R7.H1_H1 ;  /* 0x30000007ff0f7230 */ /* 0x004fe20000004100 */
[----:B------:R-:W-:Y:S01]  /*26d0*/  MOV R14, R6 ;  /* 0x00000006000e7202 */ /* 0x000fe20000000f00 */
[----:B------:R-:W-:Y:S02]  /*26e0*/  HADD2.F32 R35, -RZ, R35.H0_H0 ;  /* 0x20000023ff237230 */ /* 0x000fe40000004100 */
[----:B------:R-:W-:-:S02]  /*26f0*/  HADD2.F32 R6, -RZ, R5.H1_H1 ;  /* 0x30000005ff067230 */ /* 0x000fc40000004100 */
[----:B------:R-:W-:Y:S02]  /*2700*/  HADD2.F32 R5, -RZ, R5.H0_H0 ;  /* 0x20000005ff057230 */ /* 0x000fe40000004100 */
[----:B------:R-:W-:Y:S02]  /*2710*/  HADD2.F32 R58, -RZ, R58.H0_H0 ;  /* 0x2000003aff3a7230 */ /* 0x000fe40000004100 */
[CC--:B------:R-:W-:Y:S01]  /*2720*/  FMUL.FTZ R76, R6.reuse, R35.reuse ;  /* 0x00000023064c7220 */ /* 0x0c0fe20000410000 */
[----:B------:R-:W-:Y:S02]  /*2730*/  HADD2.F32 R7, -RZ, R7.H0_H0 ;  /* 0x20000007ff077230 */ /* 0x000fe40000004100 */
[----:B------:R-:W-:Y:S01]  /*2740*/  FMUL.FTZ R35, R5, R35 ;  /* 0x0000002305237220 */ /* 0x000fe20000410000 */
[----:B------:R-:W-:Y:S02]  /*2750*/  HADD2.F32 R34, -RZ, R34.H0_H0 ;  /* 0x20000022ff227230 */ /* 0x000fe40000004100 */
[----:B------:R-:W-:Y:S01]  /*2760*/  FMUL.FTZ R78, R15, R58 ;  /* 0x0000003a0f4e7220 */ /* 0x000fe20000410000 */
[----:B------:R-:W-:Y:S01]  /*2770*/  FFMA.FTZ R76, R5, R32, -R76 ;  /* 0x00000020054c7223 */ /* 0x000fe2000001084c */
[----:B------:R-:W-:Y:S01]  /*2780*/  FMUL.FTZ R58, R7, R58 ;  /* 0x0000003a073a7220 */ /* 0x000fe20000410000 */
[----:B------:R-:W-:Y:S01]  /*2790*/  FFMA.FTZ R81, R6, R32, R35 ;  /* 0x0000002006517223 */ /* 0x000fe20000010023 */
[----:B------:R-:W-:-:S02]  /*27a0*/  HADD2.F32 R32, -RZ, R83.H0_H0 ;  /* 0x20000053ff207230 */ /* 0x000fc40000004100 */
[-C--:B------:R-:W-:Y:S01]  /*27b0*/  FFMA.FTZ R78, R7, R34.reuse, -R78 ;  /* 0x00000022074e7223 */ /* 0x080fe2000001084e */
[----:B------:R-:W-:Y:S02]  /*27c0*/  HADD2.F32 R35, -RZ, R83.H1_H1 ;  /* 0x30000053ff237230 */ /* 0x000fe40000004100 */
[----:B------:R-:W-:Y:S01]  /*27d0*/  FFMA.FTZ R85, R15, R34, R58 ;  /* 0x000000220f557223 */ /* 0x000fe2000001003a */
[----:B------:R-:W-:Y:S02]  /*27e0*/  HADD2.F32 R5, -RZ, R4.H1_H1 ;  /* 0x30000004ff057230 */ /* 0x000fe40000004100 */
[----:B------:R-:W-:Y:S02]  /*27f0*/  HADD2.F32 R6, -RZ, R14.H1_H1 ;  /* 0x3000000eff067230 */ /* 0x000fe40000004100 */
[----:B------:R-:W-:Y:S02]  /*2800*/  HADD2.F32 R4, -RZ, R4.H0_H0 ;  /* 0x20000004ff047230 */ /* 0x000fe40000004100 */
[----:B------:R-:W-:-:S02]  /*2810*/  HADD2.F32 R14, -RZ, R14.H0_H0 ;  /* 0x2000000eff0e7230 */ /* 0x000fc40000004100 */
[-C--:B------:R-:W-:Y:S01]  /*2820*/  FMUL.FTZ R83, R6, R35.reuse ;  /* 0x0000002306537220 */ /* 0x080fe20000410000 */
[--C-:B------:R-:W-:Y:S02]  /*2830*/  HADD2.F32 R7, -RZ, R79.reuse.H0_H0 ;  /* 0x2000004fff077230 */ /* 0x100fe40000004100 */
[----:B------:R-:W-:Y:S02]  /*2840*/  HADD2.F32 R15, -RZ, R79.H1_H1 ;  /* 0x3000004fff0f7230 */ /* 0x000fe40000004100 */
[CC--:B------:R-:W-:Y:S01]  /*2850*/  FMUL.FTZ R79, R5.reuse, R32.reuse ;  /* 0x00000020054f7220 */ /* 0x0c0fe20000410000 */
[----:B------:R-:W-:Y:S01]  /*2860*/  FMUL.FTZ R32, R4, R32 ;  /* 0x0000002004207220 */ /* 0x000fe20000410000 */
[----:B------:R-:W-:Y:S02]  /*2870*/  FMUL.FTZ R35, R14, R35 ;  /* 0x000000230e237220 */ /* 0x000fe40000410000 */
        /* <DEDUP_REMOVED lines=8> */
.L_x_3135:
[----:B------:R-:W-:Y:S05]  /*2900*/  BSYNC B2 ;  /* 0x0000000000027941 */ /* 0x000fea0003800000 */
.L_x_3134:
[----:B--2---:R1:W-:Y:S02]  /*2910*/  STG.E.128 desc[UR40][R12.64], R4 ;  /* 0x000000040c007986 */ /* 0x0043e4000c101d28 */
.L_x_3133:
[----:B------:R-:W-:Y:S05]  /*2920*/  BSYNC B1 ;  /* 0x0000000000017941 */ /* 0x000fea0003800000 */
.L_x_3132:
[----:B------:R-:W-:Y:S05]  /*2930*/  @P3 BRA `(.L_x_3131) ;  /* 0x0000000c00f03947 */ /* 0x000fea0003800000 */
[----:B-1----:R-:W-:Y:S01]  /*2940*/  IMAD.MOV.U32 R4, RZ, RZ, 0x20 ;  /* 0x00000020ff047424 */ /* 0x002fe200078e00ff */
[----:B------:R-:W-:Y:S01]  /*2950*/  LOP3.LUT P5, RZ, R186, 0x4, RZ, 0xc0, !PT ;  /* 0x00000004baff7812 */ /* 0x000fe200078ac0ff */
[----:B------:R-:W-:Y:S01]  /*2960*/  VIADD R14, R42, 0x10 ;  /* 0x000000102a0e7836 */ /* 0x000fe20000000000 */
[----:B------:R-:W-:Y:S02]  /*2970*/  BSSY B1, `(.L_x_3136) ;  /* 0x0000030000017945 */ /* 0x000fe40003800000 */
[----:B------:R-:W-:Y:S02]  /*2980*/  SEL R4, R4, 0xffffffe0, !P5 ;  /* 0xffffffe004047807 */ /* 0x000fe40006800000 */
[----:B------:R-:W-:Y:S02]  /*2990*/  ISETP.GE.AND P5, PT, R14, R63, PT ;  /* 0x0000003f0e00720c */ /* 0x000fe40003fa6270 */
[----:B------:R-:W-:-:S05]  /*29a0*/  IADD3 R33, R4, R66, R33 ;  /* 0x0000004204217210 */ /* 0x000fca0007ffe021 */
[----:B------:R-:W-:-:S06]  /*29b0*/  IMAD R4, R33, 0x2, R2 ;  /* 0x0000000221047824 */ /* 0x000fcc00078e0202 */
[----:B------:R-:W1:Y:S01]  /*29c0*/  LDS.128 R4, [R4+0x22400] ;  /* 0x0224000004047984 */ /* 0x000e620000000c00 */
[----:B------:R-:W-:Y:S05]  /*29d0*/  @P5 BRA `(.L_x_3137) ;  /* 0x0000000000a45947 */ /* 0x000fea0003800000 */
[--C-:B------:R-:W-:Y:S02]  /*29e0*/  SHF.R.U64 R15, R8, 0x10, R9.reuse ;  /* 0x00000010080f7819 */ /* 0x100fe40000001209 */
[----:B------:R-:W-:Y:S02]  /*29f0*/  SHF.R.U32.HI R14, RZ, 0x10, R9 ;  /* 0x00000010ff0e7819 */ /* 0x000fe40000011609 */
[--C-:B------:R-:W-:Y:S01]  /*2a00*/  SHF.R.U64 R9, R10, 0x10, R11.reuse ;  /* 0x000000100a097819 */ /* 0x100fe2000000120b */
[----:B------:R-:W-:Y:S01]  /*2a10*/  HADD2.F32 R10, -RZ, R15.H0_H0 ;  /* 0x2000000fff0a7230 */ /* 0x000fe20000004100 */
[----:B------:R-:W-:Y:S01]  /*2a20*/  SHF.R.U32.HI R32, RZ, 0x10, R11 ;  /* 0x00000010ff207819 */ /* 0x000fe2000001160b */
[----:B------:R-:W-:Y:S01]  /*2a30*/  HADD2.F32 R14, -RZ, R14.H0_H0 ;  /* 0x2000000eff0e7230 */ /* 0x000fe20000004100 */
[----:B-1----:R-:W-:Y:S01]  /*2a40*/  MOV R8, R6 ;  /* 0x0000000600087202 */ /* 0x002fe20000000f00 */
        /* <DEDUP_REMOVED lines=10> */
[----:B------:R-:W-:Y:S01]  /*2af0*/  FMUL.FTZ R58, R9, R32 ;  /* 0x00000020093a7220 */ /* 0x000fe20000410000 */
[----:B------:R-:W-:Y:S01]  /*2b00*/  FFMA.FTZ R33, R6, R10, R11 ;  /* 0x0000000a06217223 */ /* 0x000fe2000001000b */
[C---:B------:R-:W-:Y:S01]  /*2b10*/  FMUL.FTZ R32, R7.reuse, R32 ;  /* 0x0000002007207220 */ /* 0x040fe20000410000 */
[--C-:B------:R-:W-:Y:S02]  /*2b20*/  HADD2.F32 R10, -RZ, R84.reuse.H0_H0 ;  /* 0x20000054ff0a7230 */ /* 0x100fe40000004100 */
[-C--:B------:R-:W-:Y:S01]  /*2b30*/  FFMA.FTZ R58, R7, R14.reuse, -R58 ;  /* 0x0000000e073a7223 */ /* 0x080fe2000001083a */
[----:B------:R-:W-:Y:S02]  /*2b40*/  HADD2.F32 R11, -RZ, R84.H1_H1 ;  /* 0x30000054ff0b7230 */ /* 0x000fe40000004100 */
[----:B------:R-:W-:Y:S01]  /*2b50*/  FFMA.FTZ R79, R9, R14, R32 ;  /* 0x0000000e094f7223 */ /* 0x000fe20000010020 */
[----:B------:R-:W-:Y:S02]  /*2b60*/  HADD2.F32 R6, -RZ, R8.H1_H1 ;  /* 0x30000008ff067230 */ /* 0x000fe40000004100 */
[----:B------:R-:W-:Y:S01]  /*2b70*/  FMUL.FTZ R15, R5, R10 ;  /* 0x0000000a050f7220 */ /* 0x000fe20000410000 */
[----:B------:R-:W-:-:S02]  /*2b80*/  HADD2.F32 R4, -RZ, R4.H0_H0 ;  /* 0x20000004ff047230 */ /* 0x000fc40000004100 */
        /* <DEDUP_REMOVED lines=14> */
.L_x_3137:
[----:B------:R-:W-:Y:S05]  /*2c70*/  BSYNC B1 ;  /* 0x0000000000017941 */ /* 0x000fea0003800000 */
.L_x_3136:
[----:B-1----:R1:W-:Y:S01]  /*2c80*/  STG.E.128 desc[UR40][R12.64+0x40], R4 ;  /* 0x000040040c007986 */ /* 0x0023e2000c101d28 */
[----:B------:R-:W-:Y:S05]  /*2c90*/  BRA `(.L_x_3131) ;  /* 0x0000000c00187947 */ /* 0x000fea0003800000 */
.L_x_3125:
[----:B------:R-:W-:-:S05]  /*2ca0*/  IMAD R5, R51, -0x40, R24 ;  /* 0xffffffc033057824 */ /* 0x000fca00078e0218 */
[----:B------:R-:W-:-:S04]  /*2cb0*/  VIMNMX R6, R5, 0x40, PT ;  /* 0x0000004005067848 */ /* 0x000fc80003fe0100 */
[----:B------:R-:W-:-:S04]  /*2cc0*/  ISETP.GE.AND P1, PT, R23, R6, PT ;  /* 0x000000061700720c */ /* 0x000fc80003f26270 */
[----:B------:R-:W-:-:S13]  /*2cd0*/  ISETP.GE.OR P0, PT, R16, R63, P1 ;  /* 0x0000003f1000720c */ /* 0x000fda0000f06670 */
[----:B------:R-:W0:Y:S01]  /*2ce0*/  @!P0 LDC.64 R12, c[0x0][0x3c8] ;  /* 0x0000f200ff0c8b82 */ /* 0x000e220000000a00 */
[----:B------:R-:W-:Y:S01]  /*2cf0*/  @!P0 IADD3 R6, P5, R38, R4, RZ ;  /* 0x0000000426068210 */ /* 0x000fe20007fbe0ff */
[----:B------:R-:W-:Y:S02]  /*2d00*/  @!P0 IMAD R4, R55, R51, RZ ;  /* 0x0000003337048224 */ /* 0x000fe400078e02ff */
[----:B------:R-:W-:Y:S02]  /*2d10*/  @!P0 IMAD.MOV.U32 R5, RZ, RZ, R69 ;  /* 0x000000ffff058224 */ /* 0x000fe400078e0045 */
[----:B------:R-:W-:Y:S02]  /*2d20*/  @!P0 IMAD R9, R58, R57, R4 ;  /* 0x000000393a098224 */ /* 0x000fe400078e0204 */
[----:B------:R-:W1:Y:S01]  /*2d30*/  @!P0 LDC.64 R34, c[0x0][0x3e0] ;  /* 0x0000f800ff228b82 */ /* 0x000e620000000a00 */
[----:B------:R-:W-:Y:S02]  /*2d40*/  @!P0 IMAD.MOV.U32 R4, RZ, RZ, R28 ;  /* 0x000000ffff048224 */ /* 0x000fe400078e001c */
[----:B------:R-:W-:-:S02]  /*2d50*/  @!P0 IMAD.X R7, R59, 0x1, R67, P5 ;  /* 0x000000013b078824 */ /* 0x000fc400028e0643 */
[----:B------:R-:W-:Y:S01]  /*2d60*/  @!P0 IMAD.WIDE.U32 R10, R51, R57, R4 ;  /* 0x00000039330a8225 */ /* 0x000fe200078e0004 */
[----:B------:R-:W-:-:S04]  /*2d70*/  CS2R R4, SRZ ;  /* 0x0000000000047805 */ /* 0x000fc8000001ff00 */
[----:B------:R-:W-:Y:S02]  /*2d80*/  @!P0 IADD3 R11, R9, R11, RZ ;  /* 0x0000000b090b8210 */ /* 0x000fe40007ffe0ff */
[----:B0-----:R-:W-:-:S04]  /*2d90*/  @!P0 LEA R12, P5, R6, R12, 0x1 ;  /* 0x0000000c060c8211 */ /* 0x001fc800078a08ff */
[----:B------:R-:W-:Y:S02]  /*2da0*/  @!P0 LEA.HI.X R13, R6, R13, R7, 0x1, P5 ;  /* 0x0000000d060d8211 */ /* 0x000fe400028f0c07 */
[----:B------:R-:W-:Y:S02]  /*2db0*/  CS2R R6, SRZ ;  /* 0x0000000000067805 */ /* 0x000fe4000001ff00 */
[C---:B-1----:R-:W-:Y:S02]  /*2dc0*/  @!P0 LEA R34, P5, R10.reuse, R34, 0x1 ;  /* 0x000000220a228211 */ /* 0x042fe400078a08ff */
[----:B------:R-:W-:Y:S02]  /*2dd0*/  CS2R R8, SRZ ;  /* 0x0000000000087805 */ /* 0x000fe4000001ff00 */
[----:B------:R-:W2:Y:S01]  /*2de0*/  @!P0 LDG.E.128 R4, desc[UR40][R12.64] ;  /* 0x000000280c048981 */ /* 0x000ea2000c1e1d00 */
[----:B------:R-:W-:Y:S02]  /*2df0*/  @!P0 LEA.HI.X R35, R10, R35, R11, 0x1, P5 ;  /* 0x000000230a238211 */ /* 0x000fe400028f0c0b */
[----:B------:R-:W-:-:S06]  /*2e00*/  CS2R R10, SRZ ;  /* 0x00000000000a7805 */ /* 0x000fcc000001ff00 */
[----:B------:R0:W3:Y:S01]  /*2e10*/  @!P0 LDG.E.128 R8, desc[UR40][R34.64] ;  /* 0x0000002822088981 */ /* 0x0000e2000c1e1d00 */
[----:B------:R-:W-:Y:S02]  /*2e20*/  ISETP.NE.AND P0, PT, R184, 0x3, PT ;  /* 0x00000003b800780c */ /* 0x000fe40003f05270 */
[----:B------:R-:W-:-:S04]  /*2e30*/  ISETP.GE.AND P5, PT, R16, R63, PT ;  /* 0x0000003f1000720c */ /* 0x000fc80003fa6270 */
[----:B0-----:R-:W-:Y:S01]  /*2e40*/  P2R R35, PR, RZ, 0x20 ;  /* 0x00000020ff237803 */ /* 0x001fe20000000000 */
[----:B--2---:R-:W-:Y:S01]  /*2e50*/  IMAD.MOV.U32 R32, RZ, RZ, R4 ;  /* 0x000000ffff207224 */ /* 0x004fe200078e0004 */
[----:B------:R-:W-:Y:S01]  /*2e60*/  MOV R72, R7 ;  /* 0x0000000700487202 */ /* 0x000fe20000000f00 */
[----:B------:R-:W-:Y:S02]  /*2e70*/  IMAD.MOV.U32 R59, RZ, RZ, R6 ;  /* 0x000000ffff3b7224 */ /* 0x000fe400078e0006 */
[----:B------:R-:W-:Y:S01]  /*2e80*/  IMAD.MOV.U32 R58, RZ, RZ, R5 ;  /* 0x000000ffff3a7224 */ /* 0x000fe200078e0005 */
[----:B------:R-:W-:Y:S02]  /*2e90*/  PRMT R87, R87, 0x5410, R72 ;  /* 0x0000541057577816 */ /* 0x000fe40000000048 */
[----:B------:R-:W-:Y:S01]  /*2ea0*/  PRMT R95, R32, 0x5410, R59 ;  /* 0x00005410205f7816 */ /* 0x000fe2000000003b */
[----:B---3--:R-:W-:Y:S01]  /*2eb0*/  IMAD.MOV.U32 R12, RZ, RZ, R8 ;  /* 0x000000ffff0c7224 */ /* 0x008fe200078e0008 */
[----:B------:R-:W-:Y:S01]  /*2ec0*/  PRMT R83, R83, 0x5410, R58 ;  /* 0x0000541053537816 */ /* 0x000fe2000000003a */
[----:B------:R-:W-:Y:S01]  /*2ed0*/  IMAD.MOV.U32 R13, RZ, RZ, R9 ;  /* 0x000000ffff0d7224 */ /* 0x000fe200078e0009 */
[----:B------:R-:W-:Y:S01]  /*2ee0*/  MOV R34, R11 ;  /* 0x0000000b00227202 */ /* 0x000fe20000000f00 */
[----:B------:R-:W-:-:S03]  /*2ef0*/  IMAD.MOV.U32 R32, RZ, RZ, R10 ;  /* 0x000000ffff207224 */ /* 0x000fc600078e000a */
[----:B------:R-:W-:Y:S02]  /*2f00*/  PRMT R83, R13, 0x7610, R83 ;  /* 0x000076100d537816 */ /* 0x000fe40000000053 */
[----:B------:R-:W-:Y:S02]  /*2f10*/  PRMT R94, R12, 0x5410, R32 ;  /* 0x000054100c5e7816 */ /* 0x000fe40000000020 */
[----:B------:R-:W-:Y:S01]  /*2f20*/  PRMT R87, R34, 0x7610, R87 ;  /* 0x0000761022577816 */ /* 0x000fe20000000057 */
[----:B------:R-:W-:Y:S06]  /*2f30*/  @!P0 BRA `(.L_x_3138) ;  /* 0x0000000000048947 */ /* 0x000fec0003800000 */
[----:B------:R-:W-:Y:S01]  /*2f40*/  BPT.TRAP 0x1 ;  /* 0x000000040000795c */ /* 0x000fe20000300000 */
.L_x_3138:
[----:B------:R-:W-:Y:S01]  /*2f50*/  IMAD R72, R19, 0x8, R2 ;  /* 0x0000000813487824 */ /* 0x000fe200078e0202 */
[----:B------:R-:W-:Y:S01]  /*2f60*/  SHF.L.U32 R59, R185, 0x1f, RZ ;  /* 0x0000001fb93b7819 */ /* 0x000fe200000006ff */
[----:B------:R-:W-:Y:S03]  /*2f70*/  BSSY B1, `(.L_x_3139) ;  /* 0x0000003000017945 */ /* 0x000fe60003800000 */
[----:B------:R-:W0:Y:S02]  /*2f80*/  SYNCS.PHASECHK.TRANS64.TRYWAIT P5, [R72+URZ+0x28c90], R59 ;  /* 0x028c903b480075a7 */ /* 0x000e2400080a017f */
[----:B0-----:R-:W-:Y:S05]  /*2f90*/  @!P5 BRA `(.L_x_3140) ;  /* 0x000001140030d947 */ /* 0x001fea0003800000 */
.L_x_3339:
[----:B------:R-:W-:Y:S05]  /*2fa0*/  BSYNC B1 ;  /* 0x0000000000017941 */ /* 0x000fea0003800000 */
.L_x_3139:
[----:B------:R-:W-:Y:S01]  /*2fb0*/  ISETP.GE.OR P5, PT, R16, R65, P1 ;  /* 0x000000411000720c */ /* 0x000fe20000fa6670 */
[----:B------:R-:W-:Y:S01]  /*2fc0*/  ULDC.64 UR4, c[0x0][0x2f0] ;  /* 0x0000bc0000047ab9 */ /* 0x000fe20000000a00 */
[----:B------:R-:W-:Y:S02]  /*2fd0*/  IMAD.MOV.U32 R78, RZ, RZ, R14 ;  /* 0x000000ffff4e7224 */ /* 0x000fe400078e000e */
[----:B------:R-:W-:Y:S02]  /*2fe0*/  IMAD R12, R208, UR4, RZ ;  /* 0x00000004d00c7c24 */ /* 0x000fe4000f8e02ff */
[----:B------:R-:W-:-:S04]  /*2ff0*/  IMAD.WIDE.U32 R78, R23, UR4, R78 ;  /* 0x00000004174e7c25 */ /* 0x000fc8000f8e004e */
[----:B------:R-:W-:-:S03]  /*3000*/  IMAD R93, R23, UR5, R12 ;  /* 0x00000005175d7c24 */ /* 0x000fc6000f8e020c */
[----:B------:R-:W-:Y:S05]  /*3010*/  @P5 BRA `(.L_x_3131) ;  /* 0x0000000800385947 */ /* 0x000fea0003800000 */
[----:B------:R-:W-:Y:S01]  /*3020*/  IMAD.IADD R93, R93, 0x1, R79 ;  /* 0x000000015d5d7824 */ /* 0x000fe200078e024f */
[----:B------:R-:W-:Y:S01]  /*3030*/  IADD3 R12, P5, P6, R44, R78, R71 ;  /* 0x0000004e2c0c7210 */ /* 0x000fe20007ebe047 */
[----:B------:R-:W-:Y:S03]  /*3040*/  BSSY B1, `(.L_x_3141) ;  /* 0x0000069000017945 */ /* 0x000fe60003800000 */
[----:B------:R-:W-:Y:S02]  /*3050*/  IADD3.X R13, R0, R93, R75, P5, P6 ;  /* 0x0000005d000d7210 */ /* 0x000fe40002fec44b */
[C---:B------:R-:W-:Y:S02]  /*3060*/  LEA R80, P5, R12.reuse, R46, 0x1 ;  /* 0x0000002e0c507211 */ /* 0x040fe400078a08ff */
[----:B------:R-:W-:Y:S02]  /*3070*/  ISETP.NE.AND P6, PT, R35, RZ, PT ;  /* 0x000000ff2300720c */ /* 0x000fe40003fc5270 */
[----:B------:R-:W-:-:S02]  /*3080*/  LEA.HI.X R81, R12, R47, R13, 0x1, P5 ;  /* 0x0000002f0c517211 */ /* 0x000fc400028f0c0d */
[----:B------:R-:W-:Y:S02]  /*3090*/  ISETP.NE.AND P5, PT, R74, RZ, PT ;  /* 0x000000ff4a00720c */ /* 0x000fe40003fa5270 */
[----:B------:R-:W-:-:S04]  /*30a0*/  IADD3 R13, -R64, R65, RZ ;  /* 0x00000041400d7210 */ /* 0x000fc80007ffe1ff */
[----:B------:R-:W-:-:S04]  /*30b0*/  SEL R13, R64, R13, !P5 ;  /* 0x0000000d400d7207 */ /* 0x000fc80006800000 */
[----:B------:R-:W-:-:S04]  /*30c0*/  SHF.R.S32.HI R12, RZ, 0x1f, R13 ;  /* 0x0000001fff0c7819 */ /* 0x000fc8000001140d */
[----:B------:R-:W-:-:S04]  /*30d0*/  LEA.HI R12, R12, R13, RZ, 0x4 ;  /* 0x0000000d0c0c7211 */ /* 0x000fc800078f20ff */
[----:B------:R-:W-:-:S04]  /*30e0*/  SHF.R.S32.HI R13, RZ, 0x4, R12 ;  /* 0x00000004ff0d7819 */ /* 0x000fc8000001140c */
[----:B------:R-:W-:-:S05]  /*30f0*/  LEA.HI.SX32 R13, R50, R13, 0x1d ;  /* 0x0000000d320d7211 */ /* 0x000fca00078feaff */
[----:B------:R-:W-:-:S05]  /*3100*/  IMAD.SHL.U32 R58, R13, 0x8, RZ ;  /* 0x000000080d3a7824 */ /* 0x000fca00078e00ff */
[----:B------:R-:W-:-:S04]  /*3110*/  LOP3.LUT R13, R61, 0x38, R58, 0xf8, !PT ;  /* 0x000000383d0d7812 */ /* 0x000fc800078ef83a */
[----:B------:R-:W-:Y:S01]  /*3120*/  LOP3.LUT R12, R13, R62, RZ, 0x3c, !PT ;  /* 0x0000003e0d0c7212 */ /* 0x000fe200078e3cff */
[----:B------:R-:W-:-:S04]  /*3130*/  IMAD.IADD R13, R70, 0x1, R33 ;  /* 0x00000001460d7824 */ /* 0x000fc800078e0221 */
[----:B------:R-:W-:Y:S02]  /*3140*/  IMAD R12, R189, 0x200, R12 ;  /* 0x00000200bd0c7824 */ /* 0x000fe400078e020c */
[----:B------:R-:W-:-:S03]  /*3150*/  IMAD R13, R13, 0x2, R2 ;  /* 0x000000020d0d7824 */ /* 0x000fc600078e0202 */
[----:B------:R-:W-:-:S03]  /*3160*/  IADD3 R33, R33, R12, RZ ;  /* 0x0000000c21217210 */ /* 0x000fc60007ffe0ff */
[----:B------:R-:W1:Y:S02]  /*3170*/  LDS.128 R12, [R13+0x22400] ;  /* 0x022400000d0c7984 */ /* 0x000e640000000c00 */
[----:B------:R-:W-:-:S06]  /*3180*/  IMAD R33, R33, 0x2, R2 ;  /* 0x0000000221217824 */ /* 0x000fcc00078e0202 */
[----:B------:R-:W2:Y:S01]  /*3190*/  LDS.128 R32, [R33+0x22400] ;  /* 0x0224000021207984 */ /* 0x000ea20000000c00 */
[----:B------:R-:W-:Y:S05]  /*31a0*/  @P6 BRA `(.L_x_3142) ;  /* 0x0000000400486947 */ /* 0x000fea0003800000 */
[--C-:B------:R-:W-:Y:S02]  /*31b0*/  SHF.R.U64 R90, R8, 0x10, R9.reuse ;  /* 0x00000010085a7819 */ /* 0x100fe40000001209 */
[----:B------:R-:W-:Y:S02]  /*31c0*/  SHF.R.U32.HI R8, RZ, 0x10, R9 ;  /* 0x00000010ff087819 */ /* 0x000fe40000011609 */
[--C-:B------:R-:W-:Y:S01]  /*31d0*/  SHF.R.U64 R92, R4, 0x10, R5.reuse ;  /* 0x00000010045c7819 */ /* 0x100fe20000001205 */
[----:B-1----:R-:W-:Y:S01]  /*31e0*/  HADD2.F32 R4, -RZ, R13.H0_H0 ;  /* 0x2000000dff047230 */ /* 0x002fe20000004100 */
[----:B------:R-:W-:Y:S01]  /*31f0*/  SHF.R.U32.HI R76, RZ, 0x10, R5 ;  /* 0x00000010ff4c7819 */ /* 0x000fe20000011605 */
[--C-:B--2---:R-:W-:Y:S01]  /*3200*/  HADD2.F32 R5, -RZ, R33.reuse.H0_H0 ;  /* 0x20000021ff057230 */ /* 0x104fe20000004100 */
[--C-:B------:R-:W-:Y:S01]  /*3210*/  SHF.R.U64 R91, R6, 0x10, R7.reuse ;  /* 0x00000010065b7819 */ /* 0x100fe20000001207 */
[----:B------:R-:W-:Y:S01]  /*3220*/  HADD2.F32 R33, -RZ, R33.H1_H1 ;  /* 0x30000021ff217230 */ /* 0x000fe20000004100 */
[----:B------:R-:W-:Y:S01]  /*3230*/  SHF.R.U32.HI R85, RZ, 0x10, R7 ;  /* 0x00000010ff557819 */ /* 0x000fe20000011607 */
[----:B------:R-:W-:Y:S01]  /*3240*/  HADD2.F32 R7, -RZ, R83.H0_H0 ;  /* 0x20000053ff077230 */ /* 0x000fe20000004100 */
[--C-:B------:R-:W-:Y:S01]  /*3250*/  SHF.R.U64 R89, R10, 0x10, R11.reuse ;  /* 0x000000100a597819 */ /* 0x100fe2000000120b */
[----:B------:R-:W-:Y:S01]  /*3260*/  HADD2.F32 R10, -RZ, R8.H0_H0 ;  /* 0x20000008ff0a7230 */ /* 0x000fe20000004100 */
[----:B------:R-:W-:Y:S01]  /*3270*/  SHF.R.U32.HI R11, RZ, 0x10, R11 ;  /* 0x00000010ff0b7819 */ /* 0x000fe2000001160b */
[----:B------:R-:W-:-:S02]  /*3280*/  HADD2.F32 R13, -RZ, R13.H1_H1 ;  /* 0x3000000dff0d7230 */ /* 0x000fc40000004100 */
[CC--:B------:R-:W-:Y:S01]  /*3290*/  FMUL.FTZ R84, R4.reuse, R7.reuse ;  /* 0x0000000704547220 */ /* 0x0c0fe20000410000 */
[----:B------:R-:W-:Y:S02]  /*32a0*/  HADD2.F32 R6, -RZ, R83.H1_H1 ;  /* 0x30000053ff067230 */ /* 0x000fe40000004100 */
[-C--:B------:R-:W-:Y:S01]  /*32b0*/  FMUL.FTZ R86, R33, R10.reuse ;  /* 0x0000000a21567220 */ /* 0x080fe20000410000 */
[----:B------:R-:W-:Y:S02]  /*32c0*/  HADD2.F32 R8, -RZ, R76.H0_H0 ;  /* 0x2000004cff087230 */ /* 0x000fe40000004100 */
[----:B------:R-:W-:Y:S01]  /*32d0*/  FMUL.FTZ R9, R5, R7 ;  /* 0x0000000705097220 */ /* 0x000fe20000410000 */
[----:B------:R-:W-:Y:S01]  /*32e0*/  FMUL.FTZ R10, R13, R10 ;  /* 0x0000000a0d0a7220 */ /* 0x000fe20000410000 */
[-C--:B------:R-:W-:Y:S01]  /*32f0*/  FFMA.FTZ R84, R5, R6.reuse, R84 ;  /* 0x0000000605547223 */ /* 0x080fe20000010054 */
[--C-:B------:R-:W-:Y:S02]  /*3300*/  HADD2.F32 R5, -RZ, R35.reuse.H0_H0 ;  /* 0x20000023ff057230 */ /* 0x100fe40000004100 */
[----:B------:R-:W-:Y:S01]  /*3310*/  FFMA.FTZ R76, R4, R6, -R9 ;  /* 0x00000006044c7223 */ /* 0x000fe20000010809 */
[----:B------:R-:W-:Y:S01]  /*3320*/  FFMA.FTZ R33, R33, R8, R10 ;  /* 0x0000000821217223 */ /* 0x000fe2000001000a */
[----:B------:R-:W-:-:S02]  /*3330*/  HADD2.F32 R35, -RZ, R35.H1_H1 ;  /* 0x30000023ff237230 */ /* 0x000fc40000004100 */
[----:B------:R-:W-:Y:S01]  /*3340*/  FFMA.FTZ R83, R13, R8, -R86 ;  /* 0x000000080d537223 */ /* 0x000fe20000010856 */
[----:B------:R-:W-:Y:S02]  /*3350*/  HADD2.F32 R4, -RZ, R15.H0_H0 ;  /* 0x2000000fff047230 */ /* 0x000fe40000004100 */
[----:B------:R-:W-:Y:S01]  /*3360*/  HADD2.F32 R10, -RZ, R11.H0_H0 ;  /* 0x2000000bff0a7230 */ /* 0x000fe20000004100 */
[----:B------:R-:W-:Y:S01]  /*3370*/  F2FP.F16.F32.PACK_AB R33, R33, R84 ;  /* 0x000000542121723e */ /* 0x000fe200000000ff */
[----:B------:R-:W-:Y:S01]  /*3380*/  HADD2.F32 R7, -RZ, R87.H0_H0 ;  /* 0x20000057ff077230 */ /* 0x000fe20000004100 */
[----:B------:R-:W-:Y:S01]  /*3390*/  F2FP.F16.F32.PACK_AB R76, R83, R76 ;  /* 0x0000004c534c723e */ /* 0x000fe200000000ff */
[----:B------:R-:W-:Y:S02]  /*33a0*/  HADD2.F32 R15, -RZ, R15.H1_H1 ;  /* 0x3000000fff0f7230 */ /* 0x000fe40000004100 */
[----:B------:R-:W-:Y:S01]  /*33b0*/  FMUL.FTZ R88, R35, R10 ;  /* 0x0000000a23587220 */ /* 0x000fe20000410000 */
[----:B------:R-:W-:-:S02]  /*33c0*/  HADD2.F32 R6, -RZ, R87.H1_H1 ;  /* 0x30000057ff067230 */ /* 0x000fc40000004100 */
[CC--:B------:R-:W-:Y:S01]  /*33d0*/  FMUL.FTZ R86, R4.reuse, R7.reuse ;  /* 0x0000000704567220 */ /* 0x0c0fe20000410000 */
[----:B------:R-:W-:Y:S02]  /*33e0*/  HADD2.F32 R8, -RZ, R85.H0_H0 ;  /* 0x20000055ff087230 */ /* 0x000fe40000004100 */
[----:B------:R-:W-:Y:S01]  /*33f0*/  FMUL.FTZ R10, R15, R10 ;  /* 0x0000000a0f0a7220 */ /* 0x000fe20000410000 */
[C---:B------:R-:W-:Y:S01]  /*3400*/  FMUL.FTZ R9, R5.reuse, R7 ;  /* 0x0000000705097220 */ /* 0x040fe20000410000 */
[----:B------:R-:W-:Y:S01]  /*3410*/  FFMA.FTZ R86, R5, R6, R86 ;  /* 0x0000000605567223 */ /* 0x000fe20000010056 */
[----:B------:R-:W-:Y:S02]  /*3420*/  HADD2.F32 R5, -RZ, R32.H0_H0 ;  /* 0x20000020ff057230 */ /* 0x000fe40000004100 */
[-C--:B------:R-:W-:Y:S01]  /*3430*/  FFMA.FTZ R88, R15, R8.reuse, -R88 ;  /* 0x000000080f587223 */ /* 0x080fe20000010858 */
[----:B------:R-:W-:Y:S01]  /*3440*/  FFMA.FTZ R87, R35, R8, R10 ;  /* 0x0000000823577223 */ /* 0x000fe2000001000a */
[----:B------:R-:W-:Y:S01]  /*3450*/  FFMA.FTZ R85, R4, R6, -R9 ;  /* 0x0000000604557223 */ /* 0x000fe20000010809 */
[----:B------:R-:W-:-:S02]  /*3460*/  HADD2.F32 R8, -RZ, R94.H0_H0 ;  /* 0x2000005eff087230 */ /* 0x000fc40000004100 */
[----:B------:R-:W-:Y:S02]  /*3470*/  HADD2.F32 R9, -RZ, R90.H0_H0 ;  /* 0x2000005aff097230 */ /* 0x000fe40000004100 */
[----:B------:R-:W-:Y:S02]  /*3480*/  HADD2.F32 R4, -RZ, R12.H0_H0 ;  /* 0x2000000cff047230 */ /* 0x000fe40000004100 */
[-C--:B------:R-:W-:Y:S01]  /*3490*/  FMUL.FTZ R11, R5, R8.reuse ;  /* 0x00000008050b7220 */ /* 0x080fe20000410000 */
[----:B------:R-:W-:Y:S01]  /*34a0*/  HADD2.F32 R32, -RZ, R32.H1_H1 ;  /* 0x30000020ff207230 */ /* 0x000fe20000004100 */
[----:B------:R-:W-:Y:S01]  /*34b0*/  F2FP.F16.F32.PACK_AB R85, R88, R85 ;  /* 0x000000555855723e */ /* 0x000fe200000000ff */
[----:B------:R-:W-:Y:S02]  /*34c0*/  HADD2.F32 R12, -RZ, R12.H1_H1 ;  /* 0x3000000cff0c7230 */ /* 0x000fe40000004100 */
[----:B------:R-:W-:Y:S01]  /*34d0*/  FMUL.FTZ R8, R4, R8 ;  /* 0x0000000804087220 */ /* 0x000fe20000410000 */
[----:B------:R-:W-:-:S02]  /*34e0*/  HADD2.F32 R6, -RZ, R95.H0_H0 ;  /* 0x2000005fff067230 */ /* 0x000fc40000004100 */
[-C--:B------:R-:W-:Y:S01]  /*34f0*/  FMUL.FTZ R13, R32, R9.reuse ;  /* 0x00000009200d7220 */ /* 0x080fe20000410000 */
[----:B------:R-:W-:Y:S02]  /*3500*/  HADD2.F32 R7, -RZ, R92.H0_H0 ;  /* 0x2000005cff077230 */ /* 0x000fe40000004100 */
[----:B------:R-:W-:Y:S01]  /*3510*/  FMUL.FTZ R9, R12, R9 ;  /* 0x000000090c097220 */ /* 0x000fe20000410000 */
[-C--:B------:R-:W-:Y:S01]  /*3520*/  FFMA.FTZ R10, R5, R6.reuse, R8 ;  /* 0x00000006050a7223 */ /* 0x080fe20000010008 */
[----:B------:R-:W-:Y:S01]  /*3530*/  FFMA.FTZ R11, R4, R6, -R11 ;  /* 0x00000006040b7223 */ /* 0x000fe2000001080b */
[-C--:B------:R-:W-:Y:S01]  /*3540*/  FFMA.FTZ R12, R12, R7.reuse, -R13 ;  /* 0x000000070c0c7223 */ /* 0x080fe2000001080d */
[----:B------:R-:W-:Y:S01]  /*3550*/  FFMA.FTZ R13, R32, R7, R9 ;  /* 0x00000007200d7223 */ /* 0x000fe20000010009 */
[----:B------:R-:W-:Y:S02]  /*3560*/  HADD2.F32 R5, -RZ, R34.H0_H0 ;  /* 0x20000022ff057230 */ /* 0x000fe40000004100 */
[----:B------:R-:W-:Y:S01]  /*3570*/  HADD2.F32 R8, -RZ, R94.H1_H1 ;  /* 0x3000005eff087230 */ /* 0x000fe20000004100 */
[----:B------:R-:W-:Y:S01]  /*3580*/  F2FP.F16.F32.PACK_AB R12, R12, R11 ;  /* 0x0000000b0c0c723e */ /* 0x000fe200000000ff */
[----:B------:R-:W-:Y:S01]  /*3590*/  HADD2.F32 R9, -RZ, R89.H0_H0 ;  /* 0x20000059ff097230 */ /* 0x000fe20000004100 */
[----:B------:R-:W-:Y:S01]  /*35a0*/  F2FP.F16.F32.PACK_AB R32, R13, R10 ;  /* 0x0000000a0d20723e */ /* 0x000fe200000000ff */
[----:B------:R-:W-:-:S02]  /*35b0*/  HADD2.F32 R4, -RZ, R14.H0_H0 ;  /* 0x2000000eff047230 */ /* 0x000fc40000004100 */
[-C--:B------:R-:W-:Y:S01]  /*35c0*/  FMUL.FTZ R15, R5, R8.reuse ;  /* 0x00000008050f7220 */ /* 0x080fe20000410000 */
[----:B------:R-:W-:Y:S02]  /*35d0*/  HADD2.F32 R34, -RZ, R34.H1_H1 ;  /* 0x30000022ff227230 */ /* 0x000fe40000004100 */
[----:B------:R-:W-:Y:S02]  /*35e0*/  HADD2.F32 R14, -RZ, R14.H1_H1 ;  /* 0x3000000eff0e7230 */ /* 0x000fe40000004100 */
[----:B------:R-:W-:Y:S01]  /*35f0*/  FMUL.FTZ R8, R4, R8 ;  /* 0x0000000804087220 */ /* 0x000fe20000410000 */
[----:B------:R-:W-:Y:S02]  /*3600*/  HADD2.F32 R6, -RZ, R95.H1_H1 ;  /* 0x3000005fff067230 */ /* 0x000fe40000004100 */
[-C--:B------:R-:W-:Y:S01]  /*3610*/  FMUL.FTZ R35, R34, R9.reuse ;  /* 0x0000000922237220 */ /* 0x080fe20000410000 */
[----:B------:R-:W-:Y:S02]  /*3620*/  HADD2.F32 R7, -RZ, R91.H0_H0 ;  /* 0x2000005bff077230 */ /* 0x000fe40000004100 */
[----:B------:R-:W-:Y:S01]  /*3630*/  FMUL.FTZ R9, R14, R9 ;  /* 0x000000090e097220 */ /* 0x000fe20000410000 */
[----:B------:R-:W-:-:S02]  /*3640*/  IMAD.MOV.U32 R13, RZ, RZ, R76 ;  /* 0x000000ffff0d7224 */ /* 0x000fc400078e004c */
[-C--:B------:R-:W-:Y:S01]  /*3650*/  FFMA.FTZ R15, R4, R6.reuse, -R15 ;  /* 0x00000006040f7223 */ /* 0x080fe2000001080f */
[----:B------:R-:W-:Y:S01]  /*3660*/  FFMA.FTZ R8, R5, R6, R8 ;  /* 0x0000000605087223 */ /* 0x000fe20000010008 */
[-C--:B------:R-:W-:Y:S01]  /*3670*/  FFMA.FTZ R14, R14, R7.reuse, -R35 ;  /* 0x000000070e0e7223 */ /* 0x080fe20000010823 */
[----:B------:R-:W-:Y:S01]  /*3680*/  FFMA.FTZ R9, R34, R7, R9 ;  /* 0x0000000722097223 */ /* 0x000fe20000010009 */
[----:B------:R-:W-:-:S03]  /*3690*/  F2FP.F16.F32.PACK_AB R35, R87, R86 ;  /* 0x000000565723723e */ /* 0x000fc600000000ff */
[----:B------:R-:W-:Y:S02]  /*36a0*/  F2FP.F16.F32.PACK_AB R14, R14, R15 ;  /* 0x0000000f0e0e723e */ /* 0x000fe400000000ff */
[----:B------:R-:W-:Y:S02]  /*36b0*/  F2FP.F16.F32.PACK_AB R34, R9, R8 ;  /* 0x000000080922723e */ /* 0x000fe400000000ff */
[----:B------:R-:W-:-:S07]  /*36c0*/  MOV R15, R85 ;  /* 0x00000055000f7202 */ /* 0x000fce0000000f00 */
.L_x_3142:
[----:B------:R-:W-:Y:S05]  /*36d0*/  BSYNC B1 ;  /* 0x0000000000017941 */ /* 0x000fea0003800000 */
.L_x_3141:
[----:B-1----:R3:W-:Y:S01]  /*36e0*/  STG.E.128 desc[UR40][R80.64], R12 ;  /* 0x0000000c50007986 */ /* 0x0027e2000c101d28 */
[----:B------:R-:W-:-:S13]  /*36f0*/  ISETP.GE.AND P5, PT, R58, R65, PT ;  /* 0x000000413a00720c */ /* 0x000fda0003fa6270 */
[----:B------:R-:W-:Y:S05]  /*3700*/  @P5 BRA `(.L_x_3131) ;  /* 0x00000000007c5947 */ /* 0x000fea0003800000 */
[--C-:B------:R-:W-:Y:S02]  /*3710*/  SHF.R.S32.HI R5, RZ, 0x1f, R58.reuse ;  /* 0x0000001fff057819 */ /* 0x100fe4000001143a */
[----:B------:R-:W-:-:S04]  /*3720*/  IADD3 R58, P5, P6, R44, R78, R58 ;  /* 0x0000004e2c3a7210 */ /* 0x000fc80007ebe03a */
[----:B------:R-:W-:Y:S02]  /*3730*/  IADD3.X R5, R0, R93, R5, P5, P6 ;  /* 0x0000005d00057210 */ /* 0x000fe40002fec405 */
[----:B------:R-:W-:-:S04]  /*3740*/  LEA R4, P5, R58, R46, 0x1 ;  /* 0x0000002e3a047211 */ /* 0x000fc800078a08ff */
[----:B------:R-:W-:-:S05]  /*3750*/  LEA.HI.X R5, R58, R47, R5, 0x1, P5 ;  /* 0x0000002f3a057211 */ /* 0x000fca00028f0c05 */
[----:B--2---:R4:W-:Y:S01]  /*3760*/  STG.E.128 desc[UR40][R4.64], R32 ;  /* 0x0000002004007986 */ /* 0x0049e2000c101d28 */
[----:B------:R-:W-:Y:S05]  /*3770*/  BRA `(.L_x_3131) ;  /* 0x0000000000607947 */ /* 0x000fea0003800000 */
.L_x_3124:
[----:B------:R-:W-:-:S13]  /*3780*/  ISETP.NE.AND P0, PT, R184, 0x3, PT ;  /* 0x00000003b800780c */ /* 0x000fda0003f05270 */
[----:B------:R-:W-:Y:S05]  /*3790*/  @!P0 BRA `(.L_x_3143) ;  /* 0x0000000000048947 */ /* 0x000fea0003800000 */
[----:B------:R-:W-:Y:S01]  /*37a0*/  BPT.TRAP 0x1 ;  /* 0x000000040000795c */ /* 0x000fe20000300000 */
.L_x_3143:
        /* <DEDUP_REMOVED lines=8> */
.L_x_3340:
[----:B------:R-:W-:Y:S05]  /*3830*/  BSYNC B1 ;  /* 0x0000000000017941 */ /* 0x000fea0003800000 */
.L_x_3144:
[----:B------:R-:W-:Y:S05]  /*3840*/  @P1 BRA `(.L_x_3131) ;  /* 0x00000000002c1947 */ /* 0x000fea0003800000 */
[----:B------:R-:W-:Y:S01]  /*3850*/  @!P3 LOP3.LUT P5, RZ, R186, 0x4, RZ, 0xc0, !PT ;  /* 0x00000004baffb812 */ /* 0x000fe200078ac0ff */
[----:B------:R-:W-:Y:S01]  /*3860*/  @!P3 VIADD R4, R66, 0x20 ;  /* 0x000000204204b836 */ /* 0x000fe20000000000 */
[----:B------:R-:W-:Y:S02]  /*3870*/  PLOP3.LUT P6, PT, PT, PT, PT, 0x8, 0x0 ;  /* 0x000000000000781c */ /* 0x000fe40003fce170 */
[----:B------:R-:W-:-:S13]  /*3880*/  @!P3 PLOP3.LUT P6, PT, P5, PT, PT, 0x80, 0x0 ;  /* 0x000000000000b81c */ /* 0x000fda0002fcf070 */
[----:B------:R-:W-:-:S05]  /*3890*/  @P6 VIADD R4, R66, 0xffffffe0 ;  /* 0xffffffe042046836 */ /* 0x000fca0000000000 */
[----:B------:R-:W-:Y:S02]  /*38a0*/  @!P3 IADD3 R33, R33, R4, RZ ;  /* 0x000000042121b210 */ /* 0x000fe40007ffe0ff */
[----:B------:R-:W1:Y:S03]  /*38b0*/  @!P4 LDS.128 R4, [R32+0x22400] ;  /* 0x022400002004c984 */ /* 0x000e660000000c00 */
[----:B------:R-:W-:-:S06]  /*38c0*/  @!P3 IMAD R8, R33, 0x2, R2 ;  /* 0x000000022108b824 */ /* 0x000fcc00078e0202 */
[----:B------:R-:W2:Y:S04]  /*38d0*/  @!P3 LDS.128 R8, [R8+0x22400] ;  /* 0x022400000808b984 */ /* 0x000ea80000000c00 */
[----:B-1----:R1:W-:Y:S04]  /*38e0*/  @!P4 STG.E.128 desc[UR40][R12.64], R4 ;  /* 0x000000040c00c986 */ /* 0x0023e8000c101d28 */
[----:B--2---:R1:W-:Y:S02]  /*38f0*/  @!P3 STG.E.128 desc[UR40][R12.64+0x40], R8 ;  /* 0x000040080c00b986 */ /* 0x0043e4000c101d28 */
.L_x_3131:
[----:B------:R-:W-:Y:S05]  /*3900*/  BSYNC B0 ;  /* 0x0000000000007941 */ /* 0x000fea0003800000 */
.L_x_3123:
[----:B-1--4-:R-:W1:Y:S01]  /*3910*/  S2R R4, SR_TID.X ;  /* 0x0000000000047919 */ /* 0x012e620000002100 */
[----:B------:R-:W-:Y:S01]  /*3920*/  @!PT LDS RZ, [RZ] ;  /* 0x00000000fffff984 */ /* 0x000fe20000000800 */
[----:B------:R-:W-:Y:S01]  /*3930*/  @!PT LDS RZ, [RZ] ;  /* 0x00000000fffff984 */ /* 0x000fe20000000800 */
[----:B------:R-:W-:Y:S01]  /*3940*/  @!PT LDS RZ, [RZ] ;  /* 0x00000000fffff984 */ /* 0x000fe20000000800 */
[----:B------:R-:W-:Y:S01]  /*3950*/  @!PT LDS RZ, [RZ] ;  /* 0x00000000fffff984 */ /* 0x000fe20000000800 */
[----:B------:R4:W-:Y:S06]  /*3960*/  MEMBAR.ALL.CTA ;  /* 0x0000000000007992 */ /* 0x0009ec0000008000 */
[----:B----4-:R-:W4:Y:S01]  /*3970*/  FENCE.VIEW.ASYNC.S ;  /* 0x00000000000073c6 */ /* 0x010f220000000000 */
[----:B------:R-:W-:Y:S05]  /*3980*/  WARPSYNC.ALL ;  /* 0x0000000000007948 */ /* 0x000fea0003800000 */
[----:B------:R-:W-:Y:S01]  /*3990*/  BSSY B0, `(.L_x_3146) ;  /* 0x0000009000007945 */ /* 0x000fe20003800000 */
[----:B-1----:R-:W-:Y:S01]  /*39a0*/  LOP3.LUT R4, R4, 0x7f, RZ, 0xc0, !PT ;  /* 0x0000007f04047812 */ /* 0x002fe200078ec0ff */
[----:B----4-:R1:W-:Y:S03]  /*39b0*/  BAR.SYNC.DEFER_BLOCKING R60, 0x80 ;  /* 0x0002003c0000751d */ /* 0x0103e60000010000 */
[----:B------:R-:W-:-:S13]  /*39c0*/  ISETP.NE.AND P5, PT, R4, RZ, PT ;  /* 0x000000ff0400720c */ /* 0x000fda0003fa5270 */
[----:B------:R-:W-:-:S05]  /*39d0*/  @!P5 VIADD R4, R72, 0x28ca0 ;  /* 0x00028ca04804d836 */ /* 0x000fca0000000000 */
[----:B------:R-:W-:-:S04]  /*39e0*/  @!P5 PRMT R4, RZ, 0x654, R4 ;  /* 0x00000654ff04d816 */ /* 0x000fc80000000004 */
[----:B------:R1:W-:Y:S01]  /*39f0*/  @!P5 SYNCS.ARRIVE.TRANS64.RED.A1T0 RZ, [R4+URZ], RZ ;  /* 0x000000ff04ffd9a7 */ /* 0x0003e2000810043f */
[----:B------:R-:W-:Y:S05]  /*3a00*/  @!P0 BRA `(.L_x_3147) ;  /* 0x0000000000048947 */ /* 0x000fea0003800000 */
[----:B------:R-:W-:Y:S01]  /*3a10*/  BPT.TRAP 0x1 ;  /* 0x000000040000795c */ /* 0x000fe20000300000 */
.L_x_3147:
[----:B------:R-:W-:Y:S05]  /*3a20*/  BSYNC B0 ;  /* 0x0000000000007941 */ /* 0x000fea0003800000 */
.L_x_3146:
[----:B------:R-:W4:Y:S01]  /*3a30*/  SYNCS.PHASECHK.TRANS64.TRYWAIT P0, [R72+URZ+0x28cb0], R59 ;  /* 0x028cb03b480075a7 */ /* 0x000f22000800017f */
[----:B------:R-:W-:Y:S04]  /*3a40*/  BSSY B0, `(.L_x_3148) ;  /* 0x0000002000007945 */ /* 0x000fe80003800000 */
[----:B----4-:R-:W-:Y:S05]  /*3a50*/  @!P0 BRA `(.L_x_3149) ;  /* 0x0000010800a88947 */ /* 0x010fea0003800000 */
.L_x_3341:
[----:B------:R-:W-:Y:S05]  /*3a60*/  BSYNC B0 ;  /* 0x0000000000007941 */ /* 0x000fea0003800000 */
.L_x_3148:
[----:B------:R-:W-:Y:S04]  /*3a70*/  BSSY B0, `(.L_x_3150) ;  /* 0x0000051000007945 */ /* 0x000fe80003800000 */
[----:B------:R-:W-:Y:S05]  /*3a80*/  @P1 BRA `(.L_x_3151) ;  /* 0x00000004003c1947 */ /* 0x000fea0003800000 */
[----:B-1----:R-:W-:Y:S01]  /*3a90*/  IMAD.WIDE R4, R51, 0x40, R48 ;  /* 0x0000004033047825 */ /* 0x002fe200078e0230 */
[----:B------:R-:W-:Y:S01]  /*3aa0*/  ULDC.64 UR4, c[0x0][0x318] ;  /* 0x0000c60000047ab9 */ /* 0x000fe20000000a00 */
[----:B------:R-:W-:Y:S02]  /*3ab0*/  LOP3.LUT P0, RZ, R186, 0x4, RZ, 0xc0, !PT ;  /* 0x00000004baff7812 */ /* 0x000fe4000780c0ff */
[----:B------:R-:W-:Y:S01]  /*3ac0*/  IMAD R5, R5, UR4, RZ ;  /* 0x0000000405057c24 */ /* 0x000fe2000f8e02ff */
[----:B------:R-:W-:Y:S01]  /*3ad0*/  LEA R9, R19, R66, 0xf ;  /* 0x0000004213097211 */ /* 0x000fe200078e78ff */
[----:B------:R-:W-:Y:S02]  /*3ae0*/  IMAD.MOV.U32 R76, RZ, RZ, R40 ;  /* 0x000000ffff4c7224 */ /* 0x000fe400078e0028 */
[C---:B------:R-:W-:Y:S02]  /*3af0*/  IMAD R5, R4.reuse, UR5, R5 ;  /* 0x0000000504057c24 */ /* 0x040fe4000f8e0205 */
[----:B------:R-:W-:Y:S01]  /*3b00*/  IMAD.WIDE.U32 R6, R4, UR4, R76 ;  /* 0x0000000404067c25 */ /* 0x000fe2000f8e004c */
[----:B------:R-:W-:Y:S01]  /*3b10*/  ULDC.64 UR4, c[0x0][0x308] ;  /* 0x0000c20000047ab9 */ /* 0x000fe20000000a00 */
[----:B------:R-:W-:-:S02]  /*3b20*/  IADD3 R76, R16, 0x100, RZ ;  /* 0x00000100104c7810 */ /* 0x000fc40007ffe0ff */
[----:B------:R-:W-:Y:S01]  /*3b30*/  IMAD.IADD R5, R7, 0x1, R5 ;  /* 0x0000000107057824 */ /* 0x000fe200078e0205 */
[----:B------:R-:W-:Y:S01]  /*3b40*/  LEA R58, P1, R6, UR4, 0x1 ;  /* 0x00000004063a7c11 */ /* 0x000fe2000f8208ff */
[----:B------:R-:W-:Y:S01]  /*3b50*/  VIADD R4, R16, 0x40 ;  /* 0x0000004010047836 */ /* 0x000fe20000000000 */
[----:B------:R-:W-:Y:S01]  /*3b60*/  ULDC UR4, c[0x0][0x310] ;  /* 0x0000c40000047ab9 */ /* 0x000fe20000000800 */
[C---:B------:R-:W-:Y:S01]  /*3b70*/  VIADD R79, R9.reuse, 0x20 ;  /* 0x00000020094f7836 */ /* 0x040fe20000000000 */
[----:B0---4-:R-:W-:Y:S01]  /*3b80*/  LEA.HI.X R59, R6, UR5, R5, 0x1, P1 ;  /* 0x00000005063b7c11 */ /* 0x011fe200088f0c05 */
[C---:B---3--:R-:W-:Y:S01]  /*3b90*/  IMAD R80, R9.reuse, 0x2, R2 ;  /* 0x0000000209507824 */ /* 0x048fe200078e0202 */
[----:B------:R-:W-:Y:S01]  /*3ba0*/  @P0 IADD3 R79, R9, -0x20, RZ ;  /* 0xffffffe0094f0810 */ /* 0x000fe20007ffe0ff */
[C---:B------:R-:W-:Y:S01]  /*3bb0*/  VIADD R12, R16.reuse, 0x80 ;  /* 0x00000080100c7836 */ /* 0x040fe20000000000 */
[C---:B------:R-:W-:Y:S01]  /*3bc0*/  ISETP.GE.AND P1, PT, R16.reuse, UR4, PT ;  /* 0x0000000410007c0c */ /* 0x040fe2000bf26270 */
[----:B------:R-:W-:Y:S01]  /*3bd0*/  VIADD R13, R16, 0xc0 ;  /* 0x000000c0100d7836 */ /* 0x000fe20000000000 */
[----:B------:R-:W-:Y:S01]  /*3be0*/  ISETP.GE.AND P0, PT, R4, UR4, PT ;  /* 0x0000000404007c0c */ /* 0x000fe2000bf06270 */
[----:B------:R-:W-:-:S02]  /*3bf0*/  VIADD R78, R16, 0x140 ;  /* 0x00000140104e7836 */ /* 0x000fc40000000000 */
[----:B------:R-:W-:-:S08]  /*3c00*/  IMAD R79, R79, 0x2, R2 ;  /* 0x000000024f4f7824 */ /* 0x000fd000078e0202 */
[----:B------:R-:W0:Y:S04]  /*3c10*/  @!P1 LDS.128 R4, [R80+0x400] ;  /* 0x0004000050049984 */ /* 0x000e280000000c00 */
[----:B------:R-:W1:Y:S04]  /*3c20*/  @!P0 LDS.128 R8, [R80+0x2400] ;  /* 0x0024000050088984 */ /* 0x000e680000000c00 */
[----:B0-----:R-:W-:Y:S01]  /*3c30*/  @!P1 STG.E.128 desc[UR40][R58.64], R4 ;  /* 0x000000043a009986 */ /* 0x001fe2000c101d28 */
[----:B------:R-:W-:-:S03]  /*3c40*/  ISETP.GE.AND P1, PT, R12, UR4, PT ;  /* 0x000000040c007c0c */ /* 0x000fc6000bf26270 */
[----:B-1----:R-:W-:Y:S01]  /*3c50*/  @!P0 STG.E.128 desc[UR40][R58.64+0x80], R8 ;  /* 0x000080083a008986 */ /* 0x002fe2000c101d28 */
[----:B------:R-:W-:-:S09]  /*3c60*/  ISETP.GE.AND P0, PT, R13, UR4, PT ;  /* 0x000000040d007c0c */ /* 0x000fd2000bf06270 */
[----:B------:R-:W0:Y:S04]  /*3c70*/  @!P1 LDS.128 R12, [R80+0x4400] ;  /* 0x00440000500c9984 */ /* 0x000e280000000c00 */
[----:B--2---:R-:W1:Y:S04]  /*3c80*/  @!P0 LDS.128 R32, [R80+0x6400] ;  /* 0x0064000050208984 */ /* 0x004e680000000c00 */
[----:B0-----:R-:W-:Y:S01]  /*3c90*/  @!P1 STG.E.128 desc[UR40][R58.64+0x100], R12 ;  /* 0x0001000c3a009986 */ /* 0x001fe2000c101d28 */
[----:B------:R-:W-:Y:S01]  /*3ca0*/  ISETP.GE.AND P1, PT, R76, UR4, PT ;  /* 0x000000044c007c0c */ /* 0x000fe2000bf26270 */
[----:B------:R-:W-:-:S02]  /*3cb0*/  VIADD R76, R16, 0x180 ;  /* 0x00000180104c7836 */ /* 0x000fc40000000000 */
[----:B-1----:R-:W-:Y:S01]  /*3cc0*/  @!P0 STG.E.128 desc[UR40][R58.64+0x180], R32 ;  /* 0x000180203a008986 */ /* 0x002fe2000c101d28 */
[----:B------:R-:W-:Y:S01]  /*3cd0*/  ISETP.GE.AND P0, PT, R78, UR4, PT ;  /* 0x000000044e007c0c */ /* 0x000fe2000bf06270 */
[----:B------:R-:W-:-:S08]  /*3ce0*/  VIADD R78, R16, 0x1c0 ;  /* 0x000001c0104e7836 */ /* 0x000fd00000000000 */
[----:B------:R-:W0:Y:S04]  /*3cf0*/  @!P1 LDS.128 R4, [R80+0x8400] ;  /* 0x0084000050049984 */ /* 0x000e280000000c00 */
[----:B------:R-:W1:Y:S04]  /*3d00*/  @!P0 LDS.128 R8, [R80+0xa400] ;  /* 0x00a4000050088984 */ /* 0x000e680000000c00 */
[----:B0-----:R-:W-:Y:S01]  /*3d10*/  @!P1 STG.E.128 desc[UR40][R58.64+0x200], R4 ;  /* 0x000200043a009986 */ /* 0x001fe2000c101d28 */
[----:B------:R-:W-:Y:S02]  /*3d20*/  ISETP.GE.AND P1, PT, R76, UR4, PT ;  /* 0x000000044c007c0c */ /* 0x000fe4000bf26270 */
[----:B------:R-:W-:Y:S01]  /*3d30*/  IADD3 R76, R16, 0x60, RZ ;  /* 0x00000060104c7810 */ /* 0x000fe20007ffe0ff */
[----:B-1----:R-:W-:Y:S01]  /*3d40*/  @!P0 STG.E.128 desc[UR40][R58.64+0x280], R8 ;  /* 0x000280083a008986 */ /* 0x002fe2000c101d28 */
[----:B------:R-:W-:Y:S01]  /*3d50*/  ISETP.GE.AND P0, PT, R78, UR4, PT ;  /* 0x000000044e007c0c */ /* 0x000fe2000bf06270 */
[----:B------:R-:W-:-:S08]  /*3d60*/  VIADD R78, R16, 0xe0 ;  /* 0x000000e0104e7836 */ /* 0x000fd00000000000 */
[----:B------:R-:W0:Y:S04]  /*3d70*/  @!P1 LDS.128 R12, [R80+0xc400] ;  /* 0x00c40000500c9984 */ /* 0x000e280000000c00 */
[----:B------:R-:W1:Y:S04]  /*3d80*/  @!P0 LDS.128 R32, [R80+0xe400] ;  /* 0x00e4000050208984 */ /* 0x000e680000000c00 */
[----:B0-----:R-:W-:Y:S01]  /*3d90*/  @!P1 STG.E.128 desc[UR40][R58.64+0x300], R12 ;  /* 0x0003000c3a009986 */ /* 0x001fe2000c101d28 */
[----:B------:R-:W-:-:S03]  /*3da0*/  ISETP.GE.AND P1, PT, R82, UR4, PT ;  /* 0x0000000452007c0c */ /* 0x000fc6000bf26270 */
        /* <DEDUP_REMOVED lines=29> */
.L_x_3151:
[----:B------:R-:W-:Y:S05]  /*3f80*/  BSYNC B0 ;  /* 0x0000000000007941 */ /* 0x000fea0003800000 */
.L_x_3150:
[----:B------:R-:W-:Y:S01]  /*3f90*/  @!PT LDS RZ, [RZ] ;  /* 0x00000000fffff984 */ /* 0x000fe20000000800 */
[----:B------:R-:W-:Y:S01]  /*3fa0*/  @!PT LDS RZ, [RZ] ;  /* 0x00000000fffff984 */ /* 0x000fe20000000800 */
[----:B------:R-:W-:Y:S01]  /*3fb0*/  @!PT LDS RZ, [RZ] ;  /* 0x00000000fffff984 */ /* 0x000fe20000000800 */
[----:B------:R-:W-:Y:S01]  /*3fc0*/  @!PT LDS RZ, [RZ] ;  /* 0x00000000fffff984 */ /* 0x000fe20000000800 */
[----:B------:R5:W-:Y:S06]  /*3fd0*/  MEMBAR.ALL.CTA ;  /* 0x0000000000007992 */ /* 0x000bec0000008000 */
[----:B-----5:R-:W5:Y:S01]  /*3fe0*/  FENCE.VIEW.ASYNC.S ;  /* 0x00000000000073c6 */ /* 0x020f620000000000 */
[----:B------:R-:W-:Y:S01]  /*3ff0*/  VIADD R19, R19, 0x1 ;  /* 0x0000000113137836 */ /* 0x000fe20000000000 */
[----:B0---4-:R-:W-:Y:S01]  /*4000*/  @!P5 IADD3 R72, R72, 0x28cc0, RZ ;  /* 0x00028cc04848d810 */ /* 0x011fe20007ffe0ff */
[----:B-----5:R4:W-:Y:S03]  /*4010*/  BAR.SYNC.DEFER_BLOCKING R60, 0x80 ;  /* 0x0002003c0000751d */ /* 0x0209e60000010000 */
[----:B------:R-:W-:-:S02]  /*4020*/  ISETP.NE.AND P1, PT, R19, 0x2, PT ;  /* 0x000000021300780c */ /* 0x000fc40003f25270 */
[----:B------:R-:W-:Y:S02]  /*4030*/  @!P5 PRMT R72, RZ, 0x654, R72 ;  /* 0x00000654ff48d816 */ /* 0x000fe40000000048 */
[----:B-1----:R-:W-:Y:S02]  /*4040*/  SEL R4, RZ, 0x1, P1 ;  /* 0x00000001ff047807 */ /* 0x002fe40000800000 */
[----:B------:R-:W-:Y:S02]  /*4050*/  PLOP3.LUT P0, PT, PT, PT, PT, 0x8, 0x0 ;  /* 0x000000000000781c */ /* 0x000fe40003f0e170 */
[----:B------:R-:W-:Y:S02]  /*4060*/  LOP3.LUT R185, R185, R4, RZ, 0x3c, !PT ;  /* 0x00000004b9b97212 */ /* 0x000fe400078e3cff */
[----:B------:R-:W-:Y:S01]  /*4070*/  SEL R19, R19, RZ, P1 ;  /* 0x000000ff13137207 */ /* 0x000fe20000800000 */
[----:B------:R4:W-:Y:S01]  /*4080*/  @!P5 SYNCS.ARRIVE.TRANS64.RED.A1T0 RZ, [R72+URZ], RZ ;  /* 0x000000ff48ffd9a7 */ /* 0x0009e2000810043f */
[----:B------:R-:W-:Y:S07]  /*4090*/  @P2 BRA `(.L_x_3152) ;  /* 0xffffffe000202947 */ /* 0x000fee000383ffff */
.L_x_3118:
[----:B------:R-:W4:Y:S01]  /*40a0*/  LDL R4, [R1] ;  /* 0x0000000001047983 */ /* 0x000f220000100800 */
        /* <DEDUP_REMOVED lines=25> */
[----:B---3--:R-:W-:Y:S02]  /*4240*/  CS2R R80, SRZ ;  /* 0x0000000000507805 */ /* 0x008fe4000001ff00 */
        /* <DEDUP_REMOVED lines=31> */
[----:B--2---:R-:W-:Y:S02]  /*4440*/  CS2R R32, SRZ ;  /* 0x0000000000207805 */ /* 0x004fe4000001ff00 */
[----:B------:R-:W-:Y:S02]  /*4450*/  CS2R R174, SRZ ;  /* 0x0000000000ae7805 */ /* 0x000fe4000001ff00 */
[----:B------:R-:W-:Y:S02]  /*4460*/  CS2R R38, SRZ ;  /* 0x0000000000267805 */ /* 0x000fe4000001ff00 */
[----:B------:R-:W-:Y:S01]  /*4470*/  CS2R R176, SRZ ;  /* 0x0000000000b07805 */ /* 0x000fe2000001ff00 */
[----:B------:R-:W-:Y:S01]  /*4480*/  IMAD.MOV.U32 R35, RZ, RZ, RZ ;  /* 0x000000ffff237224 */ /* 0x000fe200078e00ff */
[----:B------:R-:W-:-:S02]  /*4490*/  CS2R R28, SRZ ;  /* 0x00000000001c7805 */ /* 0x000fc4000001ff00 */
[----:B------:R-:W-:Y:S01]  /*44a0*/  MOV R178, RZ ;  /* 0x000000ff00b27202 */ /* 0x000fe20000000f00 */
[----:B------:R-:W-:Y:S01]  /*44b0*/  IMAD.MOV.U32 R31, RZ, RZ, RZ ;  /* 0x000000ffff1f7224 */ /* 0x000fe200078e00ff */
[----:B------:R-:W-:Y:S01]  /*44c0*/  MOV R0, RZ ;  /* 0x000000ff00007202 */ /* 0x000fe20000000f00 */
[----:B------:R-:W-:Y:S02]  /*44d0*/  IMAD.MOV.U32 R7, RZ, RZ, RZ ;  /* 0x000000ffff077224 */ /* 0x000fe400078e00ff */
[----:B------:R-:W-:Y:S02]  /*44e0*/  IMAD.MOV.U32 R180, RZ, RZ, RZ ;  /* 0x000000ffffb47224 */ /* 0x000fe400078e00ff */
[----:B------:R-:W-:Y:S01]  /*44f0*/  IMAD.MOV.U32 R5, RZ, RZ, RZ ;  /* 0x000000ffff057224 */ /* 0x000fe200078e00ff */
[----:B----4-:R-:W-:Y:S01]  /*4500*/  ISETP.NE.AND P1, PT, R4, 0x1, PT ;  /* 0x000000010400780c */ /* 0x010fe20003f25270 */
[----:B------:R-:W-:-:S12]  /*4510*/  @P0 BRA `(.L_x_3154) ;  /* 0x0000000000080947 */ /* 0x000fd80003800000 */
[----:B------:R-:W0:Y:S02]  /*4520*/  FENCE.VIEW.ASYNC.G ;  /* 0x00000000000073c6 */ /* 0x000e240000000100 */
[----:B0-----:R-:W-:Y:S06]  /*4530*/  BAR.ARV 0xc, 0x120 ;  /* 0x0304800000007b1d */ /* 0x001fec0000002000 */
.L_x_3154:
[----:B------:R-:W-:Y:S05]  /*4540*/  BSYNC B0 ;  /* 0x0000000000007941 */ /* 0x000fea0003800000 */
.L_x_3153:
[----:B------:R-:W-:Y:S01]  /*4550*/  BSSY B7, `(.L_x_3155) ;  /* 0x000079e000077945 */ /* 0x000fe20003800000 */
[----:B------:R-:W-:Y:S02]  /*4560*/  IMAD.MOV.U32 R179, RZ, RZ, RZ ;  /* 0x000000ffffb37224 */ /* 0x000fe400078e00ff */
[----:B------:R-:W-:Y:S01]  /*4570*/  IMAD.MOV.U32 R181, RZ, RZ, RZ ;  /* 0x000000ffffb57224 */ /* 0x000fe200078e00ff */
[----:B------:R-:W-:Y:S06]  /*4580*/  @!P1 BRA `(.L_x_3156) ;  /* 0x0000001800b89947 */ /* 0x000fec0003800000 */
[----:B------:R-:W-:Y:S02]  /*4590*/  ISETP.GE.AND P1, PT, R168, 0x1, PT ;  /* 0x00000001a800780c */ /* 0x000fe40003f26270 */
[----:B------:R-:W-:-:S11]  /*45a0*/  PLOP3.LUT P0, PT, PT, PT, PT, 0x80, 0x0 ;  /* 0x000000000000781c */ /* 0x000fd60003f0f070 */
[----:B------:R-:W-:Y:S05]  /*45b0*/  @!P1 BRA `(.L_x_3157) ;  /* 0x00000078005c9947 */ /* 0x000fea0003800000 */
[----:B------:R-:W0:Y:S01]  /*45c0*/  SHFL.IDX PT, R0, R206, RZ, 0x1f ;  /* 0x00001fffce007589 */ /* 0x000e2200000e0000 */
[----:B------:R-:W-:Y:S02]  /*45d0*/  ISETP.NE.AND P0, PT, R184, 0x3, PT ;  /* 0x00000003b800780c */ /* 0x000fe40003f05270 */
[----:B0-----:R-:W-:-:S04]  /*45e0*/  LEA.HI R3, R0, R0, RZ, 0x1 ;  /* 0x0000000000037211 */ /* 0x001fc800078f08ff */
[----:B------:R-:W-:-:S04]  /*45f0*/  LOP3.LUT R3, R3, 0x1fffe, RZ, 0xc0, !PT ;  /* 0x0001fffe03037812 */ /* 0x000fc800078ec0ff */
[----:B------:R-:W-:-:S05]  /*4600*/  IADD3 R3, R0, -R3, RZ ;  /* 0x8000000300037210 */ /* 0x000fca0007ffe0ff */
[----:B------:R-:W-:-:S04]  /*4610*/  IMAD R3, R3, 0x8000, R2 ;  /* 0x0000800003037824 */ /* 0x000fc800078e0202 */
[----:B------:R-:W-:-:S05]  /*4620*/  VIADD R3, R3, 0x400 ;  /* 0x0000040003037836 */ /* 0x000fca0000000000 */
[----:B------:R-:W-:-:S04]  /*4630*/  SHF.R.U32.HI R3, RZ, 0x4, R3 ;  /* 0x00000004ff037819 */ /* 0x000fc80000011603 */
[----:B------:R-:W-:-:S04]  /*4640*/  LOP3.LUT R3, R3, 0x3fff, RZ, 0xc0, !PT ;  /* 0x00003fff03037812 */ /* 0x000fc800078ec0ff */
[----:B------:R-:W-:Y:S01]  /*4650*/  LOP3.LUT R15, R3, 0x2000000, RZ, 0xfc, !PT ;  /* 0x02000000030f7812 */ /* 0x000fe200078efcff */
[----:B------:R-:W-:Y:S06]  /*4660*/  @!P0 BRA `(.L_x_3158) ;  /* 0x0000000000048947 */ /* 0x000fec0003800000 */
[----:B------:R-:W-:Y:S01]  /*4670*/  BPT.TRAP 0x1 ;  /* 0x000000040000795c */ /* 0x000fe20000300000 */
.L_x_3158:
[----:B------:R-:W-:Y:S01]  /*4680*/  IMAD R8, R18, 0x8, R2 ;  /* 0x0000000812087824 */ /* 0x000fe200078e0202 */
[----:B------:R-:W-:Y:S01]  /*4690*/  SHF.L.U32 R3, R22, 0x1f, RZ ;  /* 0x0000001f16037819 */ /* 0x000fe200000006ff */
[----:B------:R-:W-:Y:S01]  /*46a0*/  BSSY B0, `(.L_x_3159) ;  /* 0x0000009000007945 */ /* 0x000fe20003800000 */
[----:B------:R-:W-:Y:S01]  /*46b0*/  IADD3 R0, R2, 0x26800, RZ ;  /* 0x0002680002007810 */ /* 0x000fe20007ffe0ff */
[----:B------:R-:W-:Y:S01]  /*46c0*/  IMAD R4, R18, 0x1000, R15 ;  /* 0x0000100012047824 */ /* 0x000fe200078e020f */
[----:B------:R-:W0:Y:S01]  /*46d0*/  SYNCS.PHASECHK.TRANS64.TRYWAIT P0, [R8+URZ+0x28c50], R3 ;  /* 0x028c5003080075a7 */ /* 0x000e22000800017f */
[----:B------:R-:W-:Y:S01]  /*46e0*/  IMAD.MOV.U32 R5, RZ, RZ, 0x40000040 ;  /* 0x40000040ff057424 */ /* 0x000fe200078e00ff */
[----:B------:R-:W-:-:S04]  /*46f0*/  SHF.R.U32.HI R0, RZ, 0x4, R0 ;  /* 0x00000004ff007819 */ /* 0x000fc80000011600 */
[----:B------:R-:W-:-:S04]  /*4700*/  LOP3.LUT R0, R0, 0x3fff, RZ, 0xc0, !PT ;  /* 0x00003fff00007812 */ /* 0x000fc800078ec0ff */
[----:B------:R-:W-:Y:S01]  /*4710*/  LOP3.LUT R0, R0, 0x10000, RZ, 0xfc, !PT ;  /* 0x0001000000007812 */ /* 0x000fe200078efcff */
[----:B0-----:R-:W-:Y:S06]  /*4720*/  @!P0 BRA `(.L_x_3160) ;  /* 0x000000fc00888947 */ /* 0x001fec0003800000 */
.L_x_3342:
[----:B------:R-:W-:Y:S05]  /*4730*/  BSYNC B0 ;  /* 0x0000000000007941 */ /* 0x000fea0003800000 */
.L_x_3159:
[----:B------:R-:W-:Y:S01]  /*4740*/  BAR.SYNC.DEFER_BLOCKING 0xe, 0x100 ;  /* 0x0384000000007b1d */ /* 0x000fe20000010000 */
[----:B------:R-:W-:Y:S01]  /*4750*/  IMAD.MOV.U32 R6, RZ, RZ, R0 ;  /* 0x000000ffff067224 */ /* 0x000fe200078e0000 */
[----:B------:R-:W-:Y:S01]  /*4760*/  MOV R7, 0x40000040 ;  /* 0x4000004000077802 */ /* 0x000fe20000000f00 */
[----:B------:R-:W-:Y:S01]  /*4770*/  VIADD R10, R0, 0x2 ;  /* 0x00000002000a7836 */ /* 0x000fe20000000000 */
[----:B------:R-:W-:Y:S01]  /*4780*/  R2UR UR6, R4 ;  /* 0x00000000040672ca */ /* 0x000fe200000e0000 */
[----:B------:R-:W-:Y:S01]  /*4790*/  VIADD R12, R0, 0x4 ;  /* 0x00000004000c7836 */ /* 0x000fe20000000000 */
[----:B------:R-:W-:Y:S01]  /*47a0*/  R2UR UR7, R5 ;  /* 0x00000000050772ca */ /* 0x000fe200000e0000 */
[----:B------:R-:W-:Y:S01]  /*47b0*/  BSSY B0, `(.L_x_3161) ;  /* 0x00000fd000007945 */ /* 0x000fe20003800000 */
[----:B------:R-:W-:Y:S01]  /*47c0*/  R2UR UR4, R6 ;  /* 0x00000000060472ca */ /* 0x000fe200000e0000 */
[----:B------:R-:W-:Y:S01]  /*47d0*/  VIADD R6, R4, 0x80 ;  /* 0x0000008004067836 */ /* 0x000fe20000000000 */
[----:B------:R-:W-:Y:S01]  /*47e0*/  R2UR UR5, R7 ;  /* 0x00000000070572ca */ /* 0x000fe200000e0000 */
[----:B------:R-:W-:Y:S01]  /*47f0*/  IMAD.MOV.U32 R7, RZ, RZ, 0x40000040 ;  /* 0x40000040ff077424 */ /* 0x000fe200078e00ff */
[----:B------:R-:W-:Y:S01]  /*4800*/  MOV R11, 0x40000040 ;  /* 0x40000040000b7802 */ /* 0x000fe20000000f00 */
[----:B------:R-:W1:Y:S01]  /*4810*/  S2R R9, SR_TID.X ;  /* 0x0000000000097919 */ /* 0x000e620000002100 */
[----:B------:R-:W-:-:S02]  /*4820*/  MOV R13, 0x40000040 ;  /* 0x40000040000d7802 */ /* 0x000fc40000000f00 */
[----:B------:R-:W-:Y:S01]  /*4830*/  MOV R5, 0x40000040 ;  /* 0x4000004000057802 */ /* 0x000fe20000000f00 */
[----:B-----5:R-:W-:-:S06]  /*4840*/  WARPGROUP.ARRIVE ;  /* 0x00000000000079c5 */ /* 0x020fcc0000000000 */
[----:B------:R-:W-:Y:S01]  /*4850*/  HGMMA.64x256x16.F32 R24, gdesc[UR4].tnspB, RZ, !UPT, gsb0 ;  /* 0x43e00000041879f0 */ /* 0x000fe2000c0008ff */
[----:B------:R-:W-:Y:S01]  /*4860*/  R2UR UR6, R6 ;  /* 0x00000000060672ca */ /* 0x000fe200000e0000 */
[----:B------:R-:W-:Y:S01]  /*4870*/  VIADD R6, R4, 0x100 ;  /* 0x0000010004067836 */ /* 0x000fe20000000000 */
[----:B------:R-:W-:Y:S01]  /*4880*/  R2UR UR7, R7 ;  /* 0x00000000070772ca */ /* 0x000fe200000e0000 */
[----:B------:R-:W-:Y:S01]  /*4890*/  IMAD.MOV.U32 R7, RZ, RZ, 0x40000040 ;  /* 0x40000040ff077424 */ /* 0x000fe200078e00ff */
[----:B------:R-:W-:Y:S02]  /*48a0*/  R2UR UR4, R10 ;  /* 0x000000000a0472ca */ /* 0x000fe400000e0000 */
[----:B------:R-:W-:Y:S02]  /*48b0*/  R2UR UR5, R11 ;  /* 0x000000000b0572ca */ /* 0x000fe400000e0000 */
[----:B-1----:R-:W-:-:S04]  /*48c0*/  LOP3.LUT R9, R9, 0x7f, RZ, 0xc0, !PT ;  /* 0x0000007f09097812 */ /* 0x002fc800078ec0ff */
[----:B------:R-:W-:Y:S01]  /*48d0*/  ISETP.NE.AND P0, PT, R9, RZ, PT ;  /* 0x000000ff0900720c */ /* 0x000fe20003f05270 */
[----:B------:R-:W-:Y:S02]  /*48e0*/  WARPGROUP.DEPBAR.LE gsb0, 0x0 ;  /* 0x00008000000079c5 */ /* 0x000fe40000010000 */
[----:B------:R-:W-:-:S12]  /*48f0*/  WARPGROUP.ARRIVE ;  /* 0x00000000000079c5 */ /* 0x000fd80000000000 */
[----:B------:R-:W-:Y:S01]  /*4900*/  HGMMA.64x256x16.F32 R24, gdesc[UR4].tnspB, R24, gsb0 ;  /* 0x43e00000041879f0 */ /* 0x000fe20008000818 */
[----:B------:R-:W-:Y:S01]  /*4910*/  R2UR UR6, R6 ;  /* 0x00000000060672ca */ /* 0x000fe200000e0000 */
[----:B------:R-:W-:Y:S01]  /*4920*/  VIADD R6, R4, 0x180 ;  /* 0x0000018004067836 */ /* 0x000fe20000000000 */
[----:B------:R-:W-:Y:S01]  /*4930*/  R2UR UR7, R7 ;  /* 0x00000000070772ca */ /* 0x000fe200000e0000 */
[----:B------:R-:W-:Y:S01]  /*4940*/  VIADD R4, R0, 0x6 ;  /* 0x0000000600047836 */ /* 0x000fe20000000000 */
[----:B------:R-:W-:Y:S01]  /*4950*/  R2UR UR4, R12 ;  /* 0x000000000c0472ca */ /* 0x000fe200000e0000 */
[----:B------:R-:W-:Y:S01]  /*4960*/  IMAD.MOV.U32 R7, RZ, RZ, 0x40000040 ;  /* 0x40000040ff077424 */ /* 0x000fe200078e00ff */
[----:B------:R-:W-:Y:S01]  /*4970*/  R2UR UR5, R13 ;  /* 0x000000000d0572ca */ /* 0x000fe200000e0000 */
[----:B------:R-:W-:-:S05]  /*4980*/  @!P0 VIADD R0, R8, 0x28c60 ;  /* 0x00028c6008008836 */ /* 0x000fca0000000000 */
[----:B------:R-:W-:Y:S01]  /*4990*/  @!P0 PRMT R0, RZ, 0x654, R0 ;  /* 0x00000654ff008816 */ /* 0x000fe20000000000 */
[----:B------:R-:W-:Y:S02]  /*49a0*/  WARPGROUP.DEPBAR.LE gsb0, 0x0 ;  /* 0x00008000000079c5 */ /* 0x000fe40000010000 */
[----:B------:R-:W-:-:S12]  /*49b0*/  WARPGROUP.ARRIVE ;  /* 0x00000000000079c5 */ /* 0x000fd80000000000 */
[----:B------:R-:W-:Y:S01]  /*49c0*/  HGMMA.64x256x16.F32 R24, gdesc[UR4].tnspB, R24, gsb0 ;  /* 0x43e00000041879f0 */ /* 0x000fe20008000818 */
[----:B------:R-:W-:Y:S02]  /*49d0*/  R2UR UR6, R6 ;  /* 0x00000000060672ca */ /* 0x000fe400000e0000 */
[----:B------:R-:W-:Y:S02]  /*49e0*/  R2UR UR7, R7 ;  /* 0x00000000070772ca */ /* 0x000fe400000e0000 */
[----:B------:R-:W-:Y:S02]  /*49f0*/  R2UR UR4, R4 ;  /* 0x00000000040472ca */ /* 0x000fe400000e0000 */
[----:B------:R-:W-:Y:S01]  /*4a00*/  R2UR UR5, R5 ;  /* 0x00000000050572ca */ /* 0x000fe200000e0000 */
[----:B------:R-:W-:Y:S02]  /*4a10*/  WARPGROUP.DEPBAR.LE gsb0, 0x0 ;  /* 0x00008000000079c5 */ /* 0x000fe40000010000 */
[----:B------:R-:W-:-:S15]  /*4a20*/  WARPGROUP.ARRIVE ;  /* 0x00000000000079c5 */ /* 0x000fde0000000000 */
[----:B------:R-:W-:-:S03]  /*4a30*/  NOP ;  /* 0x0000000000007918 */ /* 0x000fc60000000000 */
[----:B------:R-:W-:Y:S03]  /*4a40*/  HGMMA.64x256x16.F32 R24, gdesc[UR4].tnspB, R24, gsb0 ;  /* 0x43e00000041879f0 */ /* 0x000fe60008000818 */
[----:B------:R-:W-:Y:S02]  /*4a50*/  WARPGROUP.DEPBAR.LE gsb0, 0x0 ;  /* 0x00008000000079c5 */ /* 0x000fe40000010000 */
[----:B------:R-:W-:Y:S06]  /*4a60*/  BAR.ARV 0xf, 0x100 ;  /* 0x03c4000000007b1d */ /* 0x000fec0000002000 */
[----:B------:R1:W-:Y:S01]  /*4a70*/  @!P0 SYNCS.ARRIVE.TRANS64.RED.A1T0 RZ, [R0+URZ], RZ ;  /* 0x000000ff00ff89a7 */ /* 0x0003e2000810043f */
[----:B------:R-:W-:-:S13]  /*4a80*/  ISETP.GE.AND P0, PT, R168, 0x41, PT ;  /* 0x00000041a800780c */ /* 0x000fda0003f06270 */
[----:B-1----:R-:W-:Y:S05]  /*4a90*/  @!P0 BRA `(.L_x_3162) ;  /* 0x0000000c00388947 */ /* 0x002fea0003800000 */
[----:B------:R-:W-:-:S07]  /*4aa0*/  VIADD R182, R182, 0xfffffffe ;  /* 0xfffffffeb6b67836 */ /* 0x000fce0000000000 */
.L_x_3168:
[----:B------:R-:W-:Y:S01]  /*4ab0*/  BAR.SYNC.DEFER_BLOCKING 0xe, 0x100 ;  /* 0x0384000000007b1d */ /* 0x000fe20000010000 */
[----:B0-----:R-:W-:Y:S01]  /*4ac0*/  IMAD R3, R18, 0x40, R188 ;  /* 0x0000004012037824 */ /* 0x001fe200078e02bc */
[----:B------:R-:W-:Y:S01]  /*4ad0*/  ISETP.NE.AND P2, PT, R184, 0x3, PT ;  /* 0x00000003b800780c */ /* 0x000fe20003f45270 */
[----:B------:R-:W-:Y:S01]  /*4ae0*/  VIADD R18, R18, 0x1 ;  /* 0x0000000112127836 */ /* 0x000fe20000000000 */
[C---:B------:R-:W-:Y:S01]  /*4af0*/  ISETP.GT.AND P1, PT, R182.reuse, RZ, PT ;  /* 0x000000ffb600720c */ /* 0x040fe20003f24270 */
[----:B------:R-:W-:Y:S01]  /*4b00*/  VIADD R182, R182, 0xffffffff ;  /* 0xffffffffb6b67836 */ /* 0x000fe20000000000 */
[----:B------:R-:W-:Y:S02]  /*4b10*/  LEA R3, R3, R2, 0x2 ;  /* 0x0000000203037211 */ /* 0x000fe400078e10ff */
[----:B------:R-:W-:-:S04]  /*4b20*/  ISETP.NE.AND P0, PT, R18, 0x2, PT ;  /* 0x000000021200780c */ /* 0x000fc80003f05270 */
[----:B------:R-:W-:Y:S02]  /*4b30*/  SEL R7, RZ, 0x1, P0 ;  /* 0x00000001ff077807 */ /* 0x000fe40000000000 */
[----:B------:R-:W-:Y:S02]  /*4b40*/  SEL R18, R18, RZ, P0 ;  /* 0x000000ff12127207 */ /* 0x000fe40000000000 */
[----:B------:R-:W-:Y:S01]  /*4b50*/  LOP3.LUT R22, R22, R7, RZ, 0x3c, !PT ;  /* 0x0000000716167212 */ /* 0x000fe200078e3cff */
[----:B-1----:R-:W0:Y:S04]  /*4b60*/  LDS R0, [R3+0x28800] ;  /* 0x0288000003007984 */ /* 0x002e280000000800 */
        /* <DEDUP_REMOVED lines=131> */
.L_x_3163:
[----:B------:R-:W-:Y:S01]  /*53a0*/  IMAD R0, R18, 0x8, R2 ;  /* 0x0000000812007824 */ /* 0x000fe200078e0202 */
[----:B------:R-:W-:-:S04]  /*53b0*/  SHF.L.U32 R3, R22, 0x1f, RZ ;  /* 0x0000001f16037819 */ /* 0x000fc800000006ff */
[----:B------:R0:W1:Y:S01]  /*53c0*/  SYNCS.PHASECHK.TRANS64.TRYWAIT P0, [R0+URZ+0x28c50], R3 ;  /* 0x028c5003000075a7 */ /* 0x000062000800017f */
[----:B------:R-:W-:Y:S05]  /*53d0*/  @!P2 BRA `(.L_x_3164) ;  /* 0x000000000004a947 */ /* 0x000fea0003800000 */
[----:B------:R-:W-:Y:S01]  /*53e0*/  BPT.TRAP 0x1 ;  /* 0x000000040000795c */ /* 0x000fe20000300000 */
.L_x_3164:
[----:B------:R-:W-:Y:S04]  /*53f0*/  BSSY B1, `(.L_x_3165) ;  /* 0x0000004000017945 */ /* 0x000fe80003800000 */
[----:B-1----:R-:W-:Y:S05]  /*5400*/  @P0 BRA `(.L_x_3166) ;  /* 0x0000000000080947 */ /* 0x002fea0003800000 */
[----:B------:R-:W1:Y:S02]  /*5410*/  SYNCS.PHASECHK.TRANS64.TRYWAIT P0, [R0+URZ+0x28c50], R3 ;  /* 0x028c5003000075a7 */ /* 0x000e64000800017f */
[----:B-1----:R-:W-:Y:S05]  /*5420*/  @!P0 BRA `(.L_x_3167) ;  /* 0x000000f0005c8947 */ /* 0x002fea0003800000 */
.L_x_3166:
[----:B------:R-:W-:Y:S05]  /*5430*/  BSYNC B1 ;  /* 0x0000000000017941 */ /* 0x000fea0003800000 */
.L_x_3165:
[----:B01----:R-:W-:Y:S01]  /*5440*/  IADD3 R0, R2, 0x26800, RZ ;  /* 0x0002680002007810 */ /* 0x003fe20007ffe0ff */
[----:B------:R-:W-:Y:S01]  /*5450*/  IMAD R6, R18, 0x1000, R15 ;  /* 0x0000100012067824 */ /* 0x000fe200078e020f */
[----:B------:R-:W-:Y:S01]  /*5460*/  WARPGROUP.ARRIVE ;  /* 0x00000000000079c5 */ /* 0x000fe20000000000 */
[----:B------:R-:W-:Y:S01]  /*5470*/  IMAD.MOV.U32 R7, RZ, RZ, 0x40000040 ;  /* 0x40000040ff077424 */ /* 0x000fe200078e00ff */
[----:B------:R-:W-:Y:S01]  /*5480*/  SHF.R.U32.HI R0, RZ, 0x4, R0 ;  /* 0x00000004ff007819 */ /* 0x000fe20000011600 */
[----:B------:R-:W-:Y:S01]  /*5490*/  IMAD.MOV.U32 R9, RZ, RZ, 0x40000040 ;  /* 0x40000040ff097424 */ /* 0x000fe200078e00ff */
[----:B------:R-:W-:Y:S02]  /*54a0*/  R2UR UR6, R6 ;  /* 0x00000000060672ca */ /* 0x000fe400000e0000 */
[----:B------:R-:W0:Y:S01]  /*54b0*/  S2R R14, SR_TID.X ;  /* 0x00000000000e7919 */ /* 0x000e220000002100 */
[----:B------:R-:W-:Y:S02]  /*54c0*/  LOP3.LUT R0, R0, 0x3fff, RZ, 0xc0, !PT ;  /* 0x00003fff00007812 */ /* 0x000fe400078ec0ff */
[----:B------:R-:W-:Y:S01]  /*54d0*/  R2UR UR7, R7 ;  /* 0x00000000070772ca */ /* 0x000fe200000e0000 */
[----:B------:R-:W-:Y:S01]  /*54e0*/  IMAD.MOV.U32 R7, RZ, RZ, 0x40000040 ;  /* 0x40000040ff077424 */ /* 0x000fe200078e00ff */
[----:B------:R-:W-:-:S02]  /*54f0*/  LOP3.LUT R8, R0, 0x10000, RZ, 0xfc, !PT ;  /* 0x0001000000087812 */ /* 0x000fc400078efcff */
[----:B------:R-:W-:Y:S01]  /*5500*/  R2UR UR5, R9 ;  /* 0x00000000090572ca */ /* 0x000fe200000e0000 */
[----:B------:R-:W-:Y:S01]  /*5510*/  IMAD.MOV.U32 R9, RZ, RZ, 0x40000040 ;  /* 0x40000040ff097424 */ /* 0x000fe200078e00ff */
[----:B------:R-:W-:Y:S02]  /*5520*/  R2UR UR4, R8 ;  /* 0x00000000080472ca */ /* 0x000fe400000e0000 */
[----:B------:R-:W-:-:S11]  /*5530*/  IADD3 R8, R6, 0x80, RZ ;  /* 0x0000008006087810 */ /* 0x000fd60007ffe0ff */
[----:B------:R-:W-:Y:S01]  /*5540*/  HGMMA.64x256x16.F32 R24, gdesc[UR4].tnspB, R24, gsb0 ;  /* 0x43e00000041879f0 */ /* 0x000fe20008000818 */
[----:B------:R-:W-:Y:S02]  /*5550*/  R2UR UR4, R10 ;  /* 0x000000000a0472ca */ /* 0x000fe400000e0000 */
[----:B------:R-:W-:Y:S02]  /*5560*/  R2UR UR5, R11 ;  /* 0x000000000b0572ca */ /* 0x000fe400000e0000 */
[----:B------:R-:W-:Y:S01]  /*5570*/  R2UR UR6, R8 ;  /* 0x00000000080672ca */ /* 0x000fe200000e0000 */
[C---:B------:R-:W-:Y:S01]  /*5580*/  VIADD R8, R6.reuse, 0x100 ;  /* 0x0000010006087836 */ /* 0x040fe20000000000 */
[----:B------:R-:W-:Y:S01]  /*5590*/  R2UR UR7, R9 ;  /* 0x00000000090772ca */ /* 0x000fe200000e0000 */
[----:B------:R-:W-:Y:S01]  /*55a0*/  IMAD.MOV.U32 R9, RZ, RZ, 0x40000040 ;  /* 0x40000040ff097424 */ /* 0x000fe200078e00ff */
[----:B------:R-:W-:Y:S02]  /*55b0*/  IADD3 R6, R6, 0x180, RZ ;  /* 0x0000018006067810 */ /* 0x000fe40007ffe0ff */
[----:B0-----:R-:W-:-:S04]  /*55c0*/  LOP3.LUT R14, R14, 0x7f, RZ, 0xc0, !PT ;  /* 0x0000007f0e0e7812 */ /* 0x001fc800078ec0ff */
[----:B------:R-:W-:-:S13]  /*55d0*/  ISETP.NE.AND P0, PT, R14, RZ, PT ;  /* 0x000000ff0e00720c */ /* 0x000fda0003f05270 */
[----:B------:R-:W-:-:S04]  /*55e0*/  @!P0 IMAD R0, R18, 0x8, R2 ;  /* 0x0000000812008824 */ /* 0x000fc800078e0202 */
[----:B------:R-:W-:-:S05]  /*55f0*/  @!P0 VIADD R0, R0, 0x28c60 ;  /* 0x00028c6000008836 */ /* 0x000fca0000000000 */
[----:B------:R-:W-:Y:S01]  /*5600*/  @!P0 PRMT R0, RZ, 0x654, R0 ;  /* 0x00000654ff008816 */ /* 0x000fe20000000000 */
[----:B------:R-:W-:Y:S02]  /*5610*/  WARPGROUP.DEPBAR.LE gsb0, 0x0 ;  /* 0x00008000000079c5 */ /* 0x000fe40000010000 */
[----:B------:R-:W-:-:S06]  /*5620*/  WARPGROUP.ARRIVE ;  /* 0x00000000000079c5 */ /* 0x000fcc0000000000 */
        /* <DEDUP_REMOVED lines=20> */
[----:B------:R-:W-:Y:S05]  /*5770*/  @P1 BRA `(.L_x_3168) ;  /* 0xfffffff000cc1947 */ /* 0x000fea000383ffff */
.L_x_3162:
[----:B------:R-:W-:Y:S05]  /*5780*/  BSYNC B0 ;  /* 0x0000000000007941 */ /* 0x000fea0003800000 */
.L_x_3161:
[----:B------:R-:W-:Y:S01]  /*5790*/  BAR.SYNC.DEFER_BLOCKING 0xe, 0x100 ;  /* 0x0384000000007b1d */ /* 0x000fe20000010000 */
[C---:B0-----:R-:W-:Y:S01]  /*57a0*/  LEA R3, R18.reuse, R188, 0x6 ;  /* 0x000000bc12037211 */ /* 0x041fe200078e30ff */
[----:B------:R-:W-:Y:S01]  /*57b0*/  VIADD R18, R18, 0x1 ;  /* 0x0000000112127836 */ /* 0x000fe20000000000 */
[----:B------:R-:W-:Y:S02]  /*57c0*/  PLOP3.LUT P0, PT, PT, PT, PT, 0x8, 0x0 ;  /* 0x000000000000781c */ /* 0x000fe40003f0e170 */
[----:B------:R-:W-:Y:S01]  /*57d0*/  CS2R R20, SRZ ;  /* 0x0000000000147805 */ /* 0x000fe2000001ff00 */
[----:B------:R-:W-:Y:S01]  /*57e0*/  IMAD R3, R3, 0x4, R2 ;  /* 0x0000000403037824 */ /* 0x000fe200078e0202 */
        /* <DEDUP_REMOVED lines=136> */
.L_x_3156:
[----:B------:R-:W-:Y:S02]  /*6070*/  ISETP.GE.AND P1, PT, R168, 0x1, PT ;  /* 0x00000001a800780c */ /* 0x000fe40003f26270 */
[----:B------:R-:W-:-:S11]  /*6080*/  PLOP3.LUT P0, PT, PT, PT, PT, 0x80, 0x0 ;  /* 0x000000000000781c */ /* 0x000fd60003f0f070 */
[----:B------:R-:W-:Y:S05]  /*6090*/  @!P1 BRA `(.L_x_3157) ;  /* 0x0000005c00a49947 */ /* 0x000fea0003800000 */
[----:B------:R-:W0:Y:S01]  /*60a0*/  SHFL.IDX PT, R0, R206, RZ, 0x1f ;  /* 0x00001fffce007589 */ /* 0x000e2200000e0000 */
[----:B------:R-:W-:Y:S01]  /*60b0*/  BSSY B6, `(.L_x_3169) ;  /* 0x000001b000067945 */ /* 0x000fe20003800000 */
[----:B0-----:R-:W-:-:S04]  /*60c0*/  LEA.HI R3, R0, R0, RZ, 0x1 ;  /* 0x0000000000037211 */ /* 0x001fc800078f08ff */
[----:B------:R-:W-:-:S05]  /*60d0*/  LOP3.LUT R3, R3, 0x1fffe, RZ, 0xc0, !PT ;  /* 0x0001fffe03037812 */ /* 0x000fca00078ec0ff */
[----:B------:R-:W-:Y:S02]  /*60e0*/  IMAD.IADD R3, R0, 0x1, -R3 ;  /* 0x0000000100037824 */ /* 0x000fe400078e0a03 */
[----:B------:R-:W-:-:S03]  /*60f0*/  VIADD R0, R2, 0x26800 ;  /* 0x0002680002007836 */ /* 0x000fc60000000000 */
[----:B------:R-:W-:Y:S02]  /*6100*/  LEA R3, R3, R2, 0xf ;  /* 0x0000000203037211 */ /* 0x000fe400078e78ff */
[----:B------:R-:W-:-:S03]  /*6110*/  LOP3.LUT P0, RZ, R0, 0x3ff, RZ, 0xc0, !PT ;  /* 0x000003ff00ff7812 */ /* 0x000fc6000780c0ff */
        /* <DEDUP_REMOVED lines=20> */
.L_x_3170:
[----:B------:R-:W-:Y:S05]  /*6260*/  BSYNC B6 ;  /* 0x0000000000067941 */ /* 0x000fea0003800000 */
.L_x_3169:
        /* <DEDUP_REMOVED lines=12> */
.L_x_3174:
[----:B-1----:R1:W2:Y:S02]  /*6330*/  SYNCS.PHASECHK.TRANS64.TRYWAIT P0, [R2+URZ+0x28c00], R3 ;  /* 0x028c0003020075a7 */ /* 0x0022a4000800017f */
[----:B--2---:R-:W-:Y:S05]  /*6340*/  @!P0 NANOSLEEP.SYNCS 0x989680 ;  /* 0x009896800000895d */ /* 0x004fea0003900000 */
[----:B------:R-:W2:Y:S02]  /*6350*/  @!P0 SYNCS.PHASECHK.TRANS64 P0, [R2+URZ+0x28c00], R3 ;  /* 0x028c0003020085a7 */ /* 0x000ea4000800007f */
[----:B--2---:R-:W-:Y:S05]  /*6360*/  @!P0 BRA `(.L_x_3174) ;  /* 0xfffffffc00f08947 */ /* 0x004fea000383ffff */
.L_x_3173:
[----:B------:R-:W-:Y:S05]  /*6370*/  BSYNC B0 ;  /* 0x0000000000007941 */ /* 0x000fea0003800000 */
.L_x_3172:
[----:B------:R-:W-:Y:S05]  /*6380*/  BRA `(.L_x_3175) ;  /* 0x00000020006c7947 */ /* 0x000fea0003800000 */
.L_x_3171:
[----:B-----5:R-:W-:Y:S01]  /*6390*/  SHF.R.S32.HI R0, RZ, 0x1f, R27 ;  /* 0x0000001fff007819 */ /* 0x020fe2000001141b */
[----:B------:R-:W-:Y:S01]  /*63a0*/  ULDC.64 UR4, c[0x0][0x3d8] ;  /* 0x0000f60000047ab9 */ /* 0x000fe20000000a00 */
[----:B------:R-:W-:Y:S01]  /*63b0*/  VIADD R3, R2, 0x20400 ;  /* 0x0002040002037836 */ /* 0x000fe20000000000 */
[----:B------:R-:W-:Y:S01]  /*63c0*/  ULDC.64 UR6, c[0x0][0x3e8] ;  /* 0x0000fa0000067ab9 */ /* 0x000fe20000000a00 */
[----:B------:R-:W-:Y:S01]  /*63d0*/  IMAD.WIDE.U32 R4, R27, UR4, RZ ;  /* 0x000000041b047c25 */ /* 0x000fe2000f8e00ff */
[----:B------:R-:W-:Y:S01]  /*63e0*/  SHF.R.S32.HI R14, RZ, 0x1f, R16 ;  /* 0x0000001fff0e7819 */ /* 0x000fe20000011410 */
[----:B------:R-:W-:Y:S01]  /*63f0*/  BSSY B6, `(.L_x_3176) ;  /* 0x0000032000067945 */ /* 0x000fe20003800000 */
[----:B------:R-:W-:Y:S01]  /*6400*/  LOP3.LUT P0, RZ, R3, 0x3ff, RZ, 0xc0, !PT ;  /* 0x000003ff03ff7812 */ /* 0x000fe2000780c0ff */
[----:B------:R-:W-:Y:S02]  /*6410*/  IMAD R6, R0, UR4, RZ ;  /* 0x0000000400067c24 */ /* 0x000fe4000f8e02ff */
[----:B------:R-:W-:-:S02]  /*6420*/  IMAD.SHL.U32 R29, R204, 0x4, RZ ;  /* 0x00000004cc1d7824 */ /* 0x000fc400078e00ff */
[----:B------:R-:W-:Y:S01]  /*6430*/  IMAD R11, R27, UR5, R6 ;  /* 0x000000051b0b7c24 */ /* 0x000fe2000f8e0206 */
[----:B------:R-:W-:Y:S01]  /*6440*/  ULDC.64 UR4, c[0x0][0x3c8] ;  /* 0x0000f20000047ab9 */ /* 0x000fe20000000a00 */
[----:B------:R-:W-:Y:S01]  /*6450*/  IMAD R0, R0, UR6, RZ ;  /* 0x0000000600007c24 */ /* 0x000fe2000f8e02ff */
[C---:B------:R-:W-:Y:S01]  /*6460*/  LEA R24, P2, R4.reuse, UR4, 0x1 ;  /* 0x0000000404187c11 */ /* 0x040fe2000f8408ff */
[----:B------:R-:W-:Y:S01]  /*6470*/  IMAD.IADD R11, R11, 0x1, R5 ;  /* 0x000000010b0b7824 */ /* 0x000fe200078e0205 */
[-C--:B------:R-:W-:Y:S01]  /*6480*/  IADD3 R3, P6, R29, R4.reuse, RZ ;  /* 0x000000041d037210 */ /* 0x080fe20007fde0ff */
[C---:B------:R-:W-:Y:S01]  /*6490*/  IMAD R9, R27.reuse, UR7, R0 ;  /* 0x000000071b097c24 */ /* 0x040fe2000f8e0200 */
[----:B------:R-:W-:Y:S01]  /*64a0*/  SHF.R.S32.HI R12, RZ, 0x1f, R29 ;  /* 0x0000001fff0c7819 */ /* 0x000fe2000001141d */
[----:B------:R-:W-:Y:S01]  /*64b0*/  IMAD.WIDE.U32 R6, R27, UR6, RZ ;  /* 0x000000061b067c25 */ /* 0x000fe2000f8e00ff */
[--C-:B------:R-:W-:Y:S01]  /*64c0*/  LEA.HI.X R26, R4, UR5, R11.reuse, 0x1, P2 ;  /* 0x00000005041a7c11 */ /* 0x100fe200090f0c0b */
[----:B------:R-:W-:Y:S01]  /*64d0*/  ULDC.64 UR6, c[0x0][0x3e0] ;  /* 0x0000f80000067ab9 */ /* 0x000fe20000000a00 */
[----:B------:R-:W-:Y:S01]  /*64e0*/  IADD3 R5, P1, R16, R4, RZ ;  /* 0x0000000410057210 */ /* 0x000fe20007f3e0ff */
[----:B------:R-:W-:Y:S01]  /*64f0*/  IMAD.X R10, R12, 0x1, R11, P6 ;  /* 0x000000010c0a7824 */ /* 0x000fe200030e060b */
[----:B------:R-:W-:-:S02]  /*6500*/  IADD3 R8, P2, R29, R6, RZ ;  /* 0x000000061d087210 */ /* 0x000fc40007f5e0ff */
[----:B------:R-:W-:Y:S01]  /*6510*/  IADD3 R9, R9, R7, RZ ;  /* 0x0000000709097210 */ /* 0x000fe20007ffe0ff */
[----:B------:R-:W-:Y:S01]  /*6520*/  IMAD.X R4, R14, 0x1, R11, P1 ;  /* 0x000000010e047824 */ /* 0x000fe200008e060b */
[C---:B------:R-:W-:Y:S02]  /*6530*/  LEA R32, P5, R3.reuse, UR4, 0x1 ;  /* 0x0000000403207c11 */ /* 0x040fe4000f8a08ff */
[----:B------:R-:W-:Y:S01]  /*6540*/  IADD3 R0, P4, R16, R6, RZ ;  /* 0x0000000610007210 */ /* 0x000fe20007f9e0ff */
[----:B------:R-:W-:Y:S01]  /*6550*/  IMAD.X R7, R12, 0x1, R9, P2 ;  /* 0x000000010c077824 */ /* 0x000fe200010e0609 */
[----:B------:R-:W-:Y:S02]  /*6560*/  LEA.HI.X R33, R3, UR5, R10, 0x1, P5 ;  /* 0x0000000503217c11 */ /* 0x000fe4000a8f0c0a */
[----:B------:R-:W-:Y:S02]  /*6570*/  LEA R27, P3, R6, UR6, 0x1 ;  /* 0x00000006061b7c11 */ /* 0x000fe4000f8608ff */
[----:B------:R-:W-:-:S02]  /*6580*/  LEA R34, P6, R8, UR6, 0x1 ;  /* 0x0000000608227c11 */ /* 0x000fc4000f8c08ff */
[C---:B------:R-:W-:Y:S02]  /*6590*/  LEA R36, P1, R5.reuse, UR4, 0x1 ;  /* 0x0000000405247c11 */ /* 0x040fe4000f8208ff */
[----:B------:R-:W-:Y:S02]  /*65a0*/  LEA R38, P2, R0, UR6, 0x1 ;  /* 0x0000000600267c11 */ /* 0x000fe4000f8408ff */
[----:B------:R-:W-:Y:S02]  /*65b0*/  IADD3.X R3, R14, R9, RZ, P4, !PT ;  /* 0x000000090e037210 */ /* 0x000fe400027fe4ff */
        /* <DEDUP_REMOVED lines=21> */
.L_x_3177:
[----:B------:R-:W-:Y:S05]  /*6710*/  BSYNC B6 ;  /* 0x0000000000067941 */ /* 0x000fea0003800000 */
.L_x_3176:
[----:B------:R-:W-:Y:S01]  /*6720*/  ULDC.U8 UR4, c[0x0][0x3f0] ;  /* 0x0000fc0000047ab9 */ /* 0x000fe20000000000 */
[----:B------:R-:W-:Y:S01]  /*6730*/  BSSY B0, `(.L_x_3178) ;  /* 0x00001d8000007945 */ /* 0x000fe20003800000 */
[----:B------:R-:W-:-:S13]  /*6740*/  ISETP.NE.AND P0, PT, RZ, UR4, PT ;  /* 0x00000004ff007c0c */ /* 0x000fda000bf05270 */
[----:B------:R-:W-:Y:S05]  /*6750*/  @!P0 BRA `(.L_x_3179) ;  /* 0x0000000c00d48947 */ /* 0x000fea0003800000 */
[----:B------:R-:W-:Y:S01]  /*6760*/  IMAD R30, R25, -0x40, R30 ;  /* 0xffffffc0191e7824 */ /* 0x000fe200078e021e */
[----:B------:R-:W-:Y:S01]  /*6770*/  LEA.HI R0, R202, R202, RZ, 0x1 ;  /* 0x000000caca007211 */ /* 0x000fe200078f08ff */
[----:B------:R-:W-:Y:S01]  /*6780*/  IMAD.SHL.U32 R3, R186, 0x40, RZ ;  /* 0x00000040ba037824 */ /* 0x000fe200078e00ff */
[----:B------:R-:W-:Y:S01]  /*6790*/  BSSY B1, `(.L_x_3180) ;  /* 0x0000019000017945 */ /* 0x000fe20003800000 */
[----:B------:R-:W-:Y:S02]  /*67a0*/  CS2R R6, SRZ ;  /* 0x0000000000067805 */ /* 0x000fe4000001ff00 */
[----:B------:R-:W-:Y:S02]  /*67b0*/  VIMNMX R30, R30, 0x40, PT ;  /* 0x000000401e1e7848 */ /* 0x000fe40003fe0100 */
[----:B------:R-:W-:Y:S02]  /*67c0*/  CS2R R8, SRZ ;  /* 0x0000000000087805 */ /* 0x000fe4000001ff00 */
[----:B------:R-:W-:-:S02]  /*67d0*/  LOP3.LUT R5, R3, 0x1c0, RZ, 0xc0, !PT ;  /* 0x000001c003057812 */ /* 0x000fc400078ec0ff */
[----:B------:R-:W-:Y:S02]  /*67e0*/  CS2R R20, SRZ ;  /* 0x0000000000147805 */ /* 0x000fe4000001ff00 */
[----:B------:R-:W-:Y:S02]  /*67f0*/  ISETP.GE.AND P1, PT, R23, R30, PT ;  /* 0x0000001e1700720c */ /* 0x000fe40003f26270 */
[----:B------:R-:W-:Y:S02]  /*6800*/  LOP3.LUT R3, R0, 0xfffffffe, RZ, 0xc0, !PT ;  /* 0xfffffffe00037812 */ /* 0x000fe400078ec0ff */
[----:B------:R-:W-:Y:S02]  /*6810*/  LOP3.LUT R0, R5, 0x18, R16, 0xf8, !PT ;  /* 0x0000001805007812 */ /* 0x000fe400078ef810 */
[----:B------:R-:W-:Y:S01]  /*6820*/  SHF.R.U32.HI R5, RZ, 0x3, R5 ;  /* 0x00000003ff057819 */ /* 0x000fe20000011605 */
[----:B------:R-:W-:-:S03]  /*6830*/  IMAD.IADD R3, R202, 0x1, -R3 ;  /* 0x00000001ca037824 */ /* 0x000fc600078e0a03 */
[----:B------:R-:W-:Y:S02]  /*6840*/  LOP3.LUT R0, R0, R5, RZ, 0x3c, !PT ;  /* 0x0000000500007212 */ /* 0x000fe400078e3cff */
[----:B------:R-:W-:Y:S02]  /*6850*/  CS2R R4, SRZ ;  /* 0x0000000000047805 */ /* 0x000fe4000001ff00 */
[----:B------:R-:W-:Y:S01]  /*6860*/  SHF.L.U32 R25, R3, 0x1f, RZ ;  /* 0x0000001f03197819 */ /* 0x000fe200000006ff */
[----:B------:R-:W-:Y:S06]  /*6870*/  @P1 BRA `(.L_x_3181) ;  /* 0x0000000000281947 */ /* 0x000fec0003800000 */
[C---:B------:R-:W-:Y:S01]  /*6880*/  IADD3 R3, R29.reuse, 0x10, RZ ;  /* 0x000000101d037810 */ /* 0x040fe20007ffe0ff */
[----:B------:R-:W-:Y:S01]  /*6890*/  ULDC UR4, c[0x0][0x3d4] ;  /* 0x0000f50000047ab9 */ /* 0x000fe20000000800 */
[----:B------:R-:W-:Y:S02]  /*68a0*/  CS2R R4, SRZ ;  /* 0x0000000000047805 */ /* 0x000fe4000001ff00 */
[----:B------:R-:W-:Y:S02]  /*68b0*/  ISETP.GE.AND P0, PT, R29, UR4, PT ;  /* 0x000000041d007c0c */ /* 0x000fe4000bf06270 */
[----:B------:R-:W-:Y:S02]  /*68c0*/  CS2R R8, SRZ ;  /* 0x0000000000087805 */ /* 0x000fe4000001ff00 */
[----:B------:R-:W-:-:S09]  /*68d0*/  ISETP.GE.AND P2, PT, R3, UR4, PT ;  /* 0x0000000403007c0c */ /* 0x000fd2000bf46270 */
[----:B------:R0:W5:Y:S04]  /*68e0*/  @!P0 LDG.E.64 R6, desc[UR40][R32.64] ;  /* 0x0000002820068981 */ /* 0x000168000c1e1b00 */
[----:B------:R0:W5:Y:S04]  /*68f0*/  @!P2 LDG.E.64 R4, desc[UR40][R32.64+0x20] ;  /* 0x000020282004a981 */ /* 0x000168000c1e1b00 */
[----:B------:R0:W5:Y:S04]  /*6900*/  @!P0 LDG.E.64 R20, desc[UR40][R34.64] ;  /* 0x0000002822148981 */ /* 0x000168000c1e1b00 */
[----:B------:R0:W5:Y:S02]  /*6910*/  @!P2 LDG.E.64 R8, desc[UR40][R34.64+0x20] ;  /* 0x000020282208a981 */ /* 0x000164000c1e1b00 */
.L_x_3181:
[----:B------:R-:W-:Y:S05]  /*6920*/  BSYNC B1 ;  /* 0x0000000000017941 */ /* 0x000fea0003800000 */
.L_x_3180:
[----:B------:R-:W-:-:S03]  /*6930*/  UMOV UR4, 0xffffffff ;  /* 0xffffffff00047882 */ /* 0x000fc60000000000 */
[----:B------:R-:W-:Y:S05]  /*6940*/  BRA.DIV UR4, `(.L_x_3182) ;  /* 0x000000de04287947 */ /* 0x000fea000b800000 */
.L_x_3345:
[----:B------:R-:W-:-:S03]  /*6950*/  UMOV UR4, 0xffffffff ;  /* 0xffffffff00047882 */ /* 0x000fc60000000000 */
[----:B------:R-:W-:Y:S05]  /*6960*/  BRA.DIV UR4, `(.L_x_3183) ;  /* 0x000000de04487947 */ /* 0x000fea000b800000 */
.L_x_3348:
[----:B------:R-:W-:-:S03]  /*6970*/  UMOV UR4, 0xffffffff ;  /* 0xffffffff00047882 */ /* 0x000fc60000000000 */
[----:B------:R-:W-:Y:S05]  /*6980*/  BRA.DIV UR4, `(.L_x_3184) ;  /* 0x000000de04687947 */ /* 0x000fea000b800000 */
.L_x_3351:
[----:B------:R-:W-:-:S03]  /*6990*/  UMOV UR4, 0xffffffff ;  /* 0xffffffff00047882 */ /* 0x000fc60000000000 */
[----:B------:R-:W-:Y:S05]  /*69a0*/  BRA.DIV UR4, `(.L_x_3185) ;  /* 0x000000de04887947 */ /* 0x000fea000b800000 */
.L_x_3354:
[----:B------:R-:W1:Y:S01]  /*69b0*/  SYNCS.PHASECHK.TRANS64.TRYWAIT P0, [R2+URZ+0x28c00], R25 ;  /* 0x028c0019020075a7 */ /* 0x000e62000800017f */
[----:B------:R-:W-:Y:S01]  /*69c0*/  LOP3.LUT P2, RZ, R186, 0x4, RZ, 0xc0, !PT ;  /* 0x00000004baff7812 */ /* 0x000fe2000784c0ff */
[----:B------:R-:W-:Y:S01]  /*69d0*/  IMAD R3, R189, 0x200, R0 ;  /* 0x00000200bd037824 */ /* 0x000fe200078e0200 */
[--C-:B0----5:R-:W-:Y:S01]  /*69e0*/  SHF.R.U64 R33, R6, 0x10, R7.reuse ;  /* 0x0000001006217819 */ /* 0x121fe20000001207 */
[----:B------:R-:W-:Y:S01]  /*69f0*/  IMAD.MOV.U32 R27, RZ, RZ, R6 ;  /* 0x000000ffff1b7224 */ /* 0x000fe200078e0006 */
[--C-:B------:R-:W-:Y:S01]  /*6a00*/  SHF.R.U32.HI R11, RZ, 0x10, R7.reuse ;  /* 0x00000010ff0b7819 */ /* 0x100fe20000011607 */
[----:B------:R-:W-:Y:S01]  /*6a10*/  IMAD R3, R3, 0x2, R2 ;  /* 0x0000000203037824 */ /* 0x000fe200078e0202 */
[----:B------:R-:W-:Y:S01]  /*6a20*/  MOV R28, R4 ;  /* 0x00000004001c7202 */ /* 0x000fe20000000f00 */
[----:B------:R-:W-:Y:S01]  /*6a30*/  IMAD.MOV.U32 R10, RZ, RZ, R7 ;  /* 0x000000ffff0a7224 */ /* 0x000fe200078e0007 */
[--C-:B------:R-:W-:Y:S01]  /*6a40*/  SHF.R.U64 R34, R4, 0x10, R5.reuse ;  /* 0x0000001004227819 */ /* 0x100fe20000001205 */
[--C-:B------:R-:W-:Y:S01]  /*6a50*/  IMAD.MOV.U32 R6, RZ, RZ, R5.reuse ;  /* 0x000000ffff067224 */ /* 0x100fe200078e0005 */
[----:B------:R-:W-:Y:S01]  /*6a60*/  SHF.R.U32.HI R12, RZ, 0x10, R5 ;  /* 0x00000010ff0c7819 */ /* 0x000fe20000011605 */
[----:B------:R-:W-:Y:S01]  /*6a70*/  IMAD.MOV.U32 R32, RZ, RZ, R20 ;  /* 0x000000ffff207224 */ /* 0x000fe200078e0014 */
[----:B------:R-:W-:Y:S01]  /*6a80*/  MOV R7, R21 ;  /* 0x0000001500077202 */ /* 0x000fe20000000f00 */
[----:B------:R-:W-:Y:S01]  /*6a90*/  IMAD.MOV.U32 R31, RZ, RZ, R8 ;  /* 0x000000ffff1f7224 */ /* 0x000fe200078e0008 */
[--C-:B------:R-:W-:Y:S01]  /*6aa0*/  SHF.R.U64 R35, R20, 0x10, R21.reuse ;  /* 0x0000001014237819 */ /* 0x100fe20000001215 */
[C---:B------:R-:W-:Y:S01]  /*6ab0*/  VIADD R4, R3.reuse, 0x20400 ;  /* 0x0002040003047836 */ /* 0x040fe20000000000 */
[----:B------:R-:W-:Y:S01]  /*6ac0*/  SHF.R.U32.HI R13, RZ, 0x10, R21 ;  /* 0x00000010ff0d7819 */ /* 0x000fe20000011615 */
[----:B------:R-:W-:Y:S01]  /*6ad0*/  BSSY B1, `(.L_x_3186) ;  /* 0x000000e000017945 */ /* 0x000fe20003800000 */
[----:B------:R-:W-:Y:S01]  /*6ae0*/  MOV R5, R9 ;  /* 0x0000000900057202 */ /* 0x000fe20000000f00 */
[----:B------:R-:W-:Y:S01]  /*6af0*/  VIADD R0, R3, 0x20440 ;  /* 0x0002044003007836 */ /* 0x000fe20000000000 */
[--C-:B------:R-:W-:Y:S01]  /*6b00*/  SHF.R.U64 R36, R8, 0x10, R9.reuse ;  /* 0x0000001008247819 */ /* 0x100fe20000001209 */
[----:B------:R-:W-:Y:S01]  /*6b10*/  @P2 VIADD R0, R4, 0xffffffc0 ;  /* 0xffffffc004002836 */ /* 0x000fe20000000000 */
[----:B------:R-:W-:-:S02]  /*6b20*/  SHF.R.U32.HI R8, RZ, 0x10, R9 ;  /* 0x00000010ff087819 */ /* 0x000fc40000011609 */
[----:B------:R-:W-:Y:S02]  /*6b30*/  PRMT R27, R27, 0x5410, R10 ;  /* 0x000054101b1b7816 */ /* 0x000fe4000000000a */
[----:B------:R-:W-:Y:S02]  /*6b40*/  PRMT R33, R33, 0x5410, R11 ;  /* 0x0000541021217816 */ /* 0x000fe4000000000b */
[----:B------:R-:W-:Y:S02]  /*6b50*/  PRMT R28, R28, 0x5410, R6 ;  /* 0x000054101c1c7816 */ /* 0x000fe40000000006 */
[----:B------:R-:W-:Y:S02]  /*6b60*/  PRMT R34, R34, 0x5410, R12 ;  /* 0x0000541022227816 */ /* 0x000fe4000000000c */
[----:B------:R-:W-:Y:S02]  /*6b70*/  PRMT R32, R32, 0x5410, R7 ;  /* 0x0000541020207816 */ /* 0x000fe40000000007 */
[----:B------:R-:W-:-:S02]  /*6b80*/  PRMT R35, R35, 0x5410, R13 ;  /* 0x0000541023237816 */ /* 0x000fc4000000000d */
[----:B------:R-:W-:Y:S01]  /*6b90*/  PRMT R31, R31, 0x5410, R5 ;  /* 0x000054101f1f7816 */ /* 0x000fe20000000005 */
[----:B-1----:R-:W-:Y:S06]  /*6ba0*/  @!P0 BRA `(.L_x_3187) ;  /* 0x000000dc00308947 */ /* 0x002fec0003800000 */
.L_x_3355:
[----:B------:R-:W-:Y:S05]  /*6bb0*/  BSYNC B1 ;  /* 0x0000000000017941 */ /* 0x000fea0003800000 */
.L_x_3186:
[----:B------:R-:W-:Y:S01]  /*6bc0*/  BSSY B1, `(.L_x_3188) ;  /* 0x0000057000017945 */ /* 0x000fe20003800000 */
[----:B------:R-:W-:-:S03]  /*6bd0*/  PRMT R36, R36, 0x5410, R8 ;  /* 0x0000541024247816 */ /* 0x000fc60000000008 */
[----:B------:R-:W-:Y:S05]  /*6be0*/  @P1 BRA `(.L_x_3189) ;  /* 0x0000000400501947 */ /* 0x000fea0003800000 */
[----:B------:R-:W1:Y:S01]  /*6bf0*/  LDC R4, c[0x0][0x3d4] ;  /* 0x0000f500ff047b82 */ /* 0x000e620000000800 */
[C---:B------:R-:W-:Y:S01]  /*6c00*/  VIADD R5, R29.reuse, 0x10 ;  /* 0x000000101d057836 */ /* 0x040fe20000000000 */
[----:B------:R-:W-:Y:S01]  /*6c10*/  BSSY B2, `(.L_x_3190) ;  /* 0x000002a000027945 */ /* 0x000fe20003800000 */
[----:B-1----:R-:W-:-:S03]  /*6c20*/  ISETP.GE.AND P0, PT, R29, R4, PT ;  /* 0x000000041d00720c */ /* 0x002fc60003f06270 */
[----:B------:R-:W-:-:S10]  /*6c30*/  ISETP.GE.AND P1, PT, R5, R4, PT ;  /* 0x000000040500720c */ /* 0x000fd40003f26270 */
[----:B------:R-:W-:Y:S05]  /*6c40*/  @P0 BRA `(.L_x_3191) ;  /* 0x0000000000980947 */ /* 0x000fea0003800000 */
[----:B------:R-:W1:Y:S01]  /*6c50*/  LDS.128 R4, [R3+0x20400] ;  /* 0x0204000003047984 */ /* 0x000e620000000c00 */
[----:B------:R-:W-:Y:S02]  /*6c60*/  HADD2.F32 R15, -RZ, R32.H0_H0 ;  /* 0x20000020ff0f7230 */ /* 0x000fe40000004100 */
[----:B------:R-:W-:Y:S02]  /*6c70*/  HADD2.F32 R13, -RZ, R27.H0_H0 ;  /* 0x2000001bff0d7230 */ /* 0x000fe40000004100 */
[----:B------:R-:W-:Y:S02]  /*6c80*/  HADD2.F32 R12, -RZ, R33.H0_H0 ;  /* 0x20000021ff0c7230 */ /* 0x000fe40000004100 */
[----:B------:R-:W-:Y:S02]  /*6c90*/  HADD2.F32 R14, -RZ, R35.H0_H0 ;  /* 0x20000023ff0e7230 */ /* 0x000fe40000004100 */
[--C-:B-1----:R-:W-:Y:S02]  /*6ca0*/  HADD2.F32 R8, -RZ, R4.reuse.H0_H0 ;  /* 0x20000004ff087230 */ /* 0x102fe40000004100 */
[----:B------:R-:W-:-:S02]  /*6cb0*/  HADD2.F32 R4, -RZ, R4.H1_H1 ;  /* 0x30000004ff047230 */ /* 0x000fc40000004100 */
[--C-:B------:R-:W-:Y:S02]  /*6cc0*/  HADD2.F32 R9, -RZ, R5.reuse.H0_H0 ;  /* 0x20000005ff097230 */ /* 0x100fe40000004100 */
[----:B------:R-:W-:Y:S02]  /*6cd0*/  HADD2.F32 R5, -RZ, R5.H1_H1 ;  /* 0x30000005ff057230 */ /* 0x000fe40000004100 */
[C---:B------:R-:W-:Y:S01]  /*6ce0*/  FMUL.FTZ R21, R4.reuse, R15 ;  /* 0x0000000f04157220 */ /* 0x040fe20000410000 */
[-C--:B------:R-:W-:Y:S01]  /*6cf0*/  FMUL.FTZ R4, R4, R13.reuse ;  /* 0x0000000d04047220 */ /* 0x080fe20000410000 */
[--C-:B------:R-:W-:Y:S02]  /*6d00*/  HADD2.F32 R10, -RZ, R6.reuse.H0_H0 ;  /* 0x20000006ff0a7230 */ /* 0x100fe40000004100 */
[----:B------:R-:W-:Y:S02]  /*6d10*/  HADD2.F32 R11, -RZ, R7.H0_H0 ;  /* 0x20000007ff0b7230 */ /* 0x000fe40000004100 */
[C---:B------:R-:W-:Y:S01]  /*6d20*/  FMUL.FTZ R24, R5.reuse, R14 ;  /* 0x0000000e05187220 */ /* 0x040fe20000410000 */
        /* <DEDUP_REMOVED lines=15> */
[-C--:B0-----:R-:W-:Y:S01]  /*6e20*/  FMUL.FTZ R25, R7, R4.reuse ;  /* 0x0000000407197220 */ /* 0x081fe20000410000 */
[----:B------:R-:W-:Y:S01]  /*6e30*/  FFMA.FTZ R13, R10, R13, R12 ;  /* 0x0000000d0a0d7223 */ /* 0x000fe2000001000c */
[C---:B------:R-:W-:Y:S01]  /*6e40*/  FFMA.FTZ R7, R11.reuse, R4, -R14 ;  /* 0x000000040b077223 */ /* 0x040fe2000001080e */
[----:B------:R-:W-:Y:S01]  /*6e50*/  F2FP.F16.F32.PACK_AB R4, R20, R21 ;  /* 0x000000151404723e */ /* 0x000fe200000000ff */
[----:B------:R-:W-:Y:S01]  /*6e60*/  FFMA.FTZ R8, R11, R8, R25 ;  /* 0x000000080b087223 */ /* 0x000fe20000010019 */
[----:B------:R-:W-:Y:S02]  /*6e70*/  F2FP.F16.F32.PACK_AB R5, R9, R24 ;  /* 0x000000180905723e */ /* 0x000fe400000000ff */
[----:B------:R-:W-:-:S02]  /*6e80*/  F2FP.F16.F32.PACK_AB R6, R13, R6 ;  /* 0x000000060d06723e */ /* 0x000fc400000000ff */
[----:B------:R-:W-:-:S05]  /*6e90*/  F2FP.F16.F32.PACK_AB R7, R8, R7 ;  /* 0x000000070807723e */ /* 0x000fca00000000ff */
[----:B------:R1:W-:Y:S02]  /*6ea0*/  STS.128 [R3+0x20400], R4 ;  /* 0x0204000403007388 */ /* 0x0003e40000000c00 */
.L_x_3191:
[----:B------:R-:W-:Y:S05]  /*6eb0*/  BSYNC B2 ;  /* 0x0000000000027941 */ /* 0x000fea0003800000 */
.L_x_3190:
[----:B------:R-:W-:Y:S05]  /*6ec0*/  @P1 BRA `(.L_x_3189) ;  /* 0x0000000000981947 */ /* 0x000fea0003800000 */
[----:B-1----:R-:W1:Y:S01]  /*6ed0*/  LDS.128 R4, [R0] ;  /* 0x0000000000047984 */ /* 0x002e620000000c00 */
        /* <DEDUP_REMOVED lines=36> */
[----:B------:R2:W-:Y:S02]  /*7120*/  STS.128 [R0], R4 ;  /* 0x0000000400007388 */ /* 0x0005e40000000c00 */
.L_x_3189:
[----:B------:R-:W-:Y:S05]  /*7130*/  BSYNC B1 ;  /* 0x0000000000017941 */ /* 0x000fea0003800000 */
.L_x_3188:
[----:B------:R-:W-:-:S13]  /*7140*/  ISETP.GE.AND P0, PT, R216, R30, PT ;  /* 0x0000001ed800720c */ /* 0x000fda0003f06270 */
[----:B------:R-:W-:Y:S05]  /*7150*/  @P0 BRA `(.L_x_3192) ;  /* 0x0000001000d40947 */ /* 0x000fea0003800000 */
[----:B-12---:R-:W1:Y:S01]  /*7160*/  LDC R4, c[0x0][0x3d4] ;  /* 0x0000f500ff047b82 */ /* 0x006e620000000800 */
[C---:B------:R-:W-:Y:S01]  /*7170*/  VIADD R5, R29.reuse, 0x10 ;  /* 0x000000101d057836 */ /* 0x040fe20000000000 */
[----:B------:R-:W-:Y:S01]  /*7180*/  BSSY B1, `(.L_x_3193) ;  /* 0x000002a000017945 */ /* 0x000fe20003800000 */
[----:B-1----:R-:W-:-:S03]  /*7190*/  ISETP.GE.AND P0, PT, R29, R4, PT ;  /* 0x000000041d00720c */ /* 0x002fc60003f06270 */
[----:B------:R-:W-:-:S10]  /*71a0*/  ISETP.GE.AND P1, PT, R5, R4, PT ;  /* 0x000000040500720c */ /* 0x000fd40003f26270 */
[----:B------:R-:W-:Y:S05]  /*71b0*/  @P0 BRA `(.L_x_3194) ;  /* 0x0000000000980947 */ /* 0x000fea0003800000 */
[----:B------:R-:W1:Y:S01]  /*71c0*/  LDS.128 R4, [R3+0x21400] ;  /* 0x0214000003047984 */ /* 0x000e620000000c00 */
[----:B------:R-:W-:Y:S02]  /*71d0*/  HADD2.F32 R14, -RZ, R27.H0_H0 ;  /* 0x2000001bff0e7230 */ /* 0x000fe40000004100 */
[--C-:B------:R-:W-:Y:S02]  /*71e0*/  HADD2.F32 R20, -RZ, R32.reuse.H0_H0 ;  /* 0x20000020ff147230 */ /* 0x100fe40000004100 */
[----:B0-----:R-:W-:Y:S02]  /*71f0*/  HADD2.F32 R25, -RZ, R35.H0_H0 ;  /* 0x20000023ff197230 */ /* 0x001fe40000004100 */
[----:B------:R-:W-:Y:S02]  /*7200*/  HADD2.F32 R21, -RZ, R33.H0_H0 ;  /* 0x20000021ff157230 */ /* 0x000fe40000004100 */
[----:B------:R-:W-:Y:S02]  /*7210*/  HADD2.F32 R24, -RZ, R32.H1_H1 ;  /* 0x30000020ff187230 */ /* 0x000fe40000004100 */
[----:B-1----:R-:W-:-:S02]  /*7220*/  HADD2.F32 R8, -RZ, R4.H0_H0 ;  /* 0x20000004ff087230 */ /* 0x002fc40000004100 */
[----:B------:R-:W-:Y:S02]  /*7230*/  HADD2.F32 R4, -RZ, R4.H1_H1 ;  /* 0x30000004ff047230 */ /* 0x000fe40000004100 */
        /* <DEDUP_REMOVED lines=18> */
[----:B------:R-:W-:-:S02]  /*7360*/  HADD2.F32 R21, -RZ, R33.H1_H1 ;  /* 0x30000021ff157230 */ /* 0x000fc40000004100 */
[----:B------:R-:W-:Y:S01]  /*7370*/  FMUL.FTZ R13, R20, R6 ;  /* 0x00000006140d7220 */ /* 0x000fe20000410000 */
[----:B------:R-:W-:Y:S01]  /*7380*/  F2FP.F16.F32.PACK_AB R5, R8, R5 ;  /* 0x000000050805723e */ /* 0x000fe200000000ff */
[-C--:B------:R-:W-:Y:S01]  /*7390*/  FMUL.FTZ R12, R27, R7.reuse ;  /* 0x000000071b0c7220 */ /* 0x080fe20000410000 */
[-C--:B------:R-:W-:Y:S01]  /*73a0*/  FFMA.FTZ R6, R20, R10.reuse, -R9 ;  /* 0x0000000a14067223 */ /* 0x080fe20000010809 */
[C---:B------:R-:W-:Y:S01]  /*73b0*/  FMUL.FTZ R14, R21.reuse, R7 ;  /* 0x00000007150e7220 */ /* 0x040fe20000410000 */
[----:B------:R-:W-:Y:S01]  /*73c0*/  FFMA.FTZ R13, R24, R10, R13 ;  /* 0x0000000a180d7223 */ /* 0x000fe2000001000d */
[-C--:B------:R-:W-:Y:S02]  /*73d0*/  FFMA.FTZ R7, R21, R11.reuse, -R12 ;  /* 0x0000000b15077223 */ /* 0x080fe4000001080c */
[----:B------:R-:W-:Y:S02]  /*73e0*/  FFMA.FTZ R14, R27, R11, R14 ;  /* 0x0000000b1b0e7223 */ /* 0x000fe4000001000e */
[----:B------:R-:W-:-:S03]  /*73f0*/  F2FP.F16.F32.PACK_AB R6, R13, R6 ;  /* 0x000000060d06723e */ /* 0x000fc600000000ff */
[----:B------:R-:W-:-:S05]  /*7400*/  F2FP.F16.F32.PACK_AB R7, R14, R7 ;  /* 0x000000070e07723e */ /* 0x000fca00000000ff */
[----:B------:R1:W-:Y:S02]  /*7410*/  STS.128 [R3+0x21400], R4 ;  /* 0x0214000403007388 */ /* 0x0003e40000000c00 */
.L_x_3194:
[----:B------:R-:W-:Y:S05]  /*7420*/  BSYNC B1 ;  /* 0x0000000000017941 */ /* 0x000fea0003800000 */
.L_x_3193:
[----:B------:R-:W-:Y:S05]  /*7430*/  @P1 BRA `(.L_x_3192) ;  /* 0x00000010001c1947 */ /* 0x000fea0003800000 */
[----:B-1----:R-:W1:Y:S01]  /*7440*/  LDS.128 R4, [R0+0x1000] ;  /* 0x0010000000047984 */ /* 0x002e620000000c00 */
[----:B------:R-:W-:Y:S02]  /*7450*/  HADD2.F32 R15, -RZ, R31.H0_H0 ;  /* 0x2000001fff0f7230 */ /* 0x000fe40000004100 */
[----:B------:R-:W-:Y:S02]  /*7460*/  HADD2.F32 R13, -RZ, R28.H0_H0 ;  /* 0x2000001cff0d7230 */ /* 0x000fe40000004100 */
[----:B------:R-:W-:Y:S02]  /*7470*/  HADD2.F32 R20, -RZ, R36.H0_H0 ;  /* 0x20000024ff147230 */ /* 0x000fe40000004100 */
        /* <DEDUP_REMOVED lines=9> */
[----:B------:R-:W-:Y:S01]  /*7510*/  FMUL.FTZ R11, R20, R5 ;  /* 0x00000005140b7220 */ /* 0x000fe20000410000 */
[----:B------:R-:W-:Y:S01]  /*7520*/  FFMA.FTZ R12, R13, R3, -R12 ;  /* 0x000000030d0c7223 */ /* 0x000fe2000001080c */
[----:B------:R-:W-:-:S02]  /*7530*/  HADD2.F32 R10, -RZ, R7.H0_H0 ;  /* 0x20000007ff0a7230 */ /* 0x000fc40000004100 */
[----:B------:R-:W-:Y:S01]  /*7540*/  FFMA.FTZ R3, R15, R3, R4 ;  /* 0x000000030f037223 */ /* 0x000fe20000010004 */
[----:B------:R-:W-:Y:S02]  /*7550*/  HADD2.F32 R6, -RZ, R6.H1_H1 ;  /* 0x30000006ff067230 */ /* 0x000fe40000004100 */
[C---:B------:R-:W-:Y:S01]  /*7560*/  FMUL.FTZ R5, R14.reuse, R5 ;  /* 0x000000050e057220 */ /* 0x040fe20000410000 */
[----:B------:R-:W-:Y:S02]  /*7570*/  HADD2.F32 R7, -RZ, R7.H1_H1 ;  /* 0x30000007ff077230 */ /* 0x000fe40000004100 */
[-C--:B------:R-:W-:Y:S01]  /*7580*/  FFMA.FTZ R11, R14, R8.reuse, -R11 ;  /* 0x000000080e0b7223 */ /* 0x080fe2000001080b */
[----:B------:R-:W-:Y:S02]  /*7590*/  HADD2.F32 R15, -RZ, R31.H1_H1 ;  /* 0x3000001fff0f7230 */ /* 0x000fe40000004100 */
[----:B------:R-:W-:Y:S01]  /*75a0*/  FFMA.FTZ R8, R20, R8, R5 ;  /* 0x0000000814087223 */ /* 0x000fe20000010005 */
[----:B------:R-:W-:-:S02]  /*75b0*/  HADD2.F32 R13, -RZ, R28.H1_H1 ;  /* 0x3000001cff0d7230 */ /* 0x000fc40000004100 */
[-C--:B------:R-:W-:Y:S01]  /*75c0*/  FMUL.FTZ R5, R24, R7.reuse ;  /* 0x0000000718057220 */ /* 0x080fe20000410000 */
[----:B------:R-:W-:Y:S02]  /*75d0*/  HADD2.F32 R14, -RZ, R34.H1_H1 ;  /* 0x30000022ff0e7230 */ /* 0x000fe40000004100 */
[----:B------:R-:W-:Y:S01]  /*75e0*/  FMUL.FTZ R4, R15, R6 ;  /* 0x000000060f047220 */ /* 0x000fe20000410000 */
[----:B------:R-:W-:Y:S01]  /*75f0*/  F2FP.F16.F32.PACK_AB R12, R3, R12 ;  /* 0x0000000c030c723e */ /* 0x000fe200000000ff */
[C---:B------:R-:W-:Y:S01]  /*7600*/  FMUL.FTZ R6, R13.reuse, R6 ;  /* 0x000000060d067220 */ /* 0x040fe20000410000 */
[C---:B------:R-:W-:Y:S01]  /*7610*/  FMUL.FTZ R7, R14.reuse, R7 ;  /* 0x000000070e077220 */ /* 0x040fe20000410000 */
[-C--:B------:R-:W-:Y:S01]  /*7620*/  FFMA.FTZ R4, R13, R9.reuse, -R4 ;  /* 0x000000090d047223 */ /* 0x080fe20000010804 */
[-C--:B------:R-:W-:Y:S01]  /*7630*/  FFMA.FTZ R5, R14, R10.reuse, -R5 ;  /* 0x0000000a0e057223 */ /* 0x080fe20000010805 */
[----:B------:R-:W-:Y:S01]  /*7640*/  FFMA.FTZ R9, R15, R9, R6 ;  /* 0x000000090f097223 */ /* 0x000fe20000010006 */
[----:B------:R-:W-:Y:S01]  /*7650*/  FFMA.FTZ R10, R24, R10, R7 ;  /* 0x0000000a180a7223 */ /* 0x000fe20000010007 */
[----:B------:R-:W-:-:S03]  /*7660*/  F2FP.F16.F32.PACK_AB R13, R8, R11 ;  /* 0x0000000b080d723e */ /* 0x000fc600000000ff */
[----:B------:R-:W-:Y:S02]  /*7670*/  F2FP.F16.F32.PACK_AB R14, R9, R4 ;  /* 0x00000004090e723e */ /* 0x000fe400000000ff */
[----:B------:R-:W-:-:S05]  /*7680*/  F2FP.F16.F32.PACK_AB R15, R10, R5 ;  /* 0x000000050a0f723e */ /* 0x000fca00000000ff */
[----:B------:R3:W-:Y:S01]  /*7690*/  STS.128 [R0+0x1000], R12 ;  /* 0x0010000c00007388 */ /* 0x0007e20000000c00 */
[----:B------:R-:W-:Y:S05]  /*76a0*/  BRA `(.L_x_3192) ;  /* 0x0000000c00807947 */ /* 0x000fea0003800000 */
.L_x_3179:
[----:B------:R-:W0:Y:S01]  /*76b0*/  LDC R9, c[0x0][0x3d4] ;  /* 0x0000f500ff097b82 */ /* 0x000e220000000800 */
[----:B------:R-:W-:Y:S01]  /*76c0*/  IMAD R30, R25, -0x40, R30 ;  /* 0xffffffc0191e7824 */ /* 0x000fe200078e021e */
[----:B------:R-:W-:Y:S02]  /*76d0*/  CS2R R32, SRZ ;  /* 0x0000000000207805 */ /* 0x000fe4000001ff00 */
[----:B------:R-:W-:Y:S02]  /*76e0*/  CS2R R34, SRZ ;  /* 0x0000000000227805 */ /* 0x000fe4000001ff00 */
[----:B------:R-:W-:Y:S02]  /*76f0*/  CS2R R4, SRZ ;  /* 0x0000000000047805 */ /* 0x000fe4000001ff00 */
[----:B------:R-:W-:Y:S02]  /*7700*/  CS2R R6, SRZ ;  /* 0x0000000000067805 */ /* 0x000fe4000001ff00 */
[----:B------:R-:W-:-:S02]  /*7710*/  VIMNMX R30, R30, 0x40, PT ;  /* 0x000000401e1e7848 */ /* 0x000fc40003fe0100 */
[----:B0-----:R-:W-:-:S04]  /*7720*/  ISETP.GE.AND P0, PT, R16, R9, PT ;  /* 0x000000091000720c */ /* 0x001fc80003f06270 */
[----:B------:R-:W-:-:S13]  /*7730*/  ISETP.GE.OR P1, PT, R23, R30, P0 ;  /* 0x0000001e1700720c */ /* 0x000fda0000726670 */
[----:B------:R0:W5:Y:S04]  /*7740*/  @!P1 LDG.E.128 R32, desc[UR40][R36.64] ;  /* 0x0000002824209981 */ /* 0x000168000c1e1d00 */
[----:B------:R0:W5:Y:S01]  /*7750*/  @!P1 LDG.E.128 R4, desc[UR40][R38.64] ;  /* 0x0000002826049981 */ /* 0x000162000c1e1d00 */
[----:B------:R-:W-:Y:S01]  /*7760*/  UMOV UR4, 0xffffffff ;  /* 0xffffffff00047882 */ /* 0x000fe20000000000 */
[----:B------:R-:W-:Y:S02]  /*7770*/  LEA.HI R0, R202, R202, RZ, 0x1 ;  /* 0x000000caca007211 */ /* 0x000fe400078f08ff */
[----:B------:R-:W-:Y:S05]  /*7780*/  BRA.DIV UR4, `(.L_x_3195) ;  /* 0x000000d2044c7947 */ /* 0x000fea000b800000 */
.L_x_3358:
[----:B------:R-:W-:Y:S01]  /*7790*/  UMOV UR4, 0xffffffff ;  /* 0xffffffff00047882 */ /* 0x000fe20000000000 */
[----:B------:R-:W-:Y:S02]  /*77a0*/  LOP3.LUT R3, R0, 0xfffffffe, RZ, 0xc0, !PT ;  /* 0xfffffffe00037812 */ /* 0x000fe400078ec0ff */
[----:B------:R-:W-:Y:S05]  /*77b0*/  BRA.DIV UR4, `(.L_x_3196) ;  /* 0x000000d204687947 */ /* 0x000fea000b800000 */
.L_x_3361:
[----:B------:R-:W-:Y:S01]  /*77c0*/  UMOV UR4, 0xffffffff ;  /* 0xffffffff00047882 */ /* 0x000fe20000000000 */
[----:B------:R-:W-:Y:S02]  /*77d0*/  IADD3 R3, R202, -R3, RZ ;  /* 0x80000003ca037210 */ /* 0x000fe40007ffe0ff */
[----:B------:R-:W-:Y:S05]  /*77e0*/  BRA.DIV UR4, `(.L_x_3197) ;  /* 0x000000d204847947 */ /* 0x000fea000b800000 */
.L_x_3364:
[----:B------:R-:W-:Y:S01]  /*77f0*/  UMOV UR4, 0xffffffff ;  /* 0xffffffff00047882 */ /* 0x000fe20000000000 */
[----:B------:R-:W-:Y:S02]  /*7800*/  SHF.L.U32 R3, R3, 0x1f, RZ ;  /* 0x0000001f03037819 */ /* 0x000fe400000006ff */
[----:B------:R-:W-:Y:S05]  /*7810*/  BRA.DIV UR4, `(.L_x_3198) ;  /* 0x000000d204a07947 */ /* 0x000fea000b800000 */
.L_x_3367:
[----:B------:R-:W1:Y:S01]  /*7820*/  SYNCS.PHASECHK.TRANS64.TRYWAIT P1, [R2+URZ+0x28c00], R3 ;  /* 0x028c0003020075a7 */ /* 0x000e62000802017f */
[----:B0----5:R-:W-:Y:S01]  /*7830*/  IMAD.MOV.U32 R36, RZ, RZ, R32 ;  /* 0x000000ffff247224 */ /* 0x021fe200078e0020 */
[--C-:B------:R-:W-:Y:S01]  /*7840*/  SHF.R.U64 R40, R32, 0x10, R33.reuse ;  /* 0x0000001020287819 */ /* 0x100fe20000001221 */
[--C-:B------:R-:W-:Y:S01]  /*7850*/  IMAD.MOV.U32 R0, RZ, RZ, R33.reuse ;  /* 0x000000ffff007224 */ /* 0x100fe200078e0021 */
[----:B------:R-:W-:Y:S01]  /*7860*/  SHF.R.U32.HI R8, RZ, 0x10, R33 ;  /* 0x00000010ff087819 */ /* 0x000fe20000011621 */
[----:B------:R-:W-:Y:S01]  /*7870*/  IMAD.MOV.U32 R37, RZ, RZ, R34 ;  /* 0x000000ffff257224 */ /* 0x000fe200078e0022 */
[--C-:B------:R-:W-:Y:S01]  /*7880*/  SHF.R.U64 R42, R4, 0x10, R5.reuse ;  /* 0x00000010042a7819 */ /* 0x100fe20000001205 */
[----:B------:R-:W-:Y:S01]  /*7890*/  IMAD.MOV.U32 R39, RZ, RZ, R6 ;  /* 0x000000ffff277224 */ /* 0x000fe200078e0006 */
[----:B------:R-:W-:Y:S01]  /*78a0*/  PRMT R36, R36, 0x5410, R0 ;  /* 0x0000541024247816 */ /* 0x000fe20000000000 */
[----:B------:R-:W-:Y:S01]  /*78b0*/  IMAD.MOV.U32 R0, RZ, RZ, R4 ;  /* 0x000000ffff007224 */ /* 0x000fe200078e0004 */
[----:B------:R-:W-:Y:S01]  /*78c0*/  PRMT R40, R40, 0x5410, R8 ;  /* 0x0000541028287816 */ /* 0x000fe20000000008 */
[----:B------:R-:W-:Y:S01]  /*78d0*/  IMAD.MOV.U32 R8, RZ, RZ, R5 ;  /* 0x000000ffff087224 */ /* 0x000fe200078e0005 */
[----:B------:R-:W-:Y:S01]  /*78e0*/  SHF.R.U64 R43, R6, 0x10, R7 ;  /* 0x00000010062b7819 */ /* 0x000fe20000001207 */
[----:B------:R-:W-:Y:S01]  /*78f0*/  BSSY B1, `(.L_x_3199) ;  /* 0x0000011000017945 */ /* 0x000fe20003800000 */
[----:B------:R-:W-:-:S02]  /*7900*/  MOV R38, R35 ;  /* 0x0000002300267202 */ /* 0x000fc40000000f00 */
[--C-:B------:R-:W-:Y:S02]  /*7910*/  SHF.R.U64 R41, R34, 0x10, R35.reuse ;  /* 0x0000001022297819 */ /* 0x100fe40000001223 */
[----:B------:R-:W-:Y:S02]  /*7920*/  SHF.R.U32.HI R10, RZ, 0x10, R35 ;  /* 0x00000010ff0a7819 */ /* 0x000fe40000011623 */
[----:B------:R-:W-:Y:S02]  /*7930*/  SHF.R.U32.HI R5, RZ, 0x10, R5 ;  /* 0x00000010ff057819 */ /* 0x000fe40000011605 */
[----:B------:R-:W-:Y:S02]  /*7940*/  MOV R4, R7 ;  /* 0x0000000700047202 */ /* 0x000fe40000000f00 */
[----:B------:R-:W-:Y:S02]  /*7950*/  SHF.R.U32.HI R6, RZ, 0x10, R7 ;  /* 0x00000010ff067819 */ /* 0x000fe40000011607 */
[----:B------:R-:W-:-:S02]  /*7960*/  ISETP.GE.OR P2, PT, R23, R30, P0 ;  /* 0x0000001e1700720c */ /* 0x000fc40000746670 */
[----:B------:R-:W-:Y:S01]  /*7970*/  PRMT R37, R37, 0x5410, R0 ;  /* 0x0000541025257816 */ /* 0x000fe20000000000 */
[----:B------:R-:W-:Y:S01]  /*7980*/  IMAD.IADD R0, R16, 0x1, R9 ;  /* 0x0000000110007824 */ /* 0x000fe200078e0209 */
[----:B------:R-:W-:Y:S02]  /*7990*/  ISETP.GE.OR P0, PT, R216, R30, P0 ;  /* 0x0000001ed800720c */ /* 0x000fe40000706670 */
[----:B------:R-:W-:Y:S02]  /*79a0*/  PRMT R41, R41, 0x5410, R10 ;  /* 0x0000541029297816 */ /* 0x000fe4000000000a */
[----:B------:R-:W-:Y:S02]  /*79b0*/  PRMT R38, R38, 0x5410, R8 ;  /* 0x0000541026267816 */ /* 0x000fe40000000008 */
[----:B------:R-:W-:Y:S02]  /*79c0*/  PRMT R42, R42, 0x5410, R5 ;  /* 0x000054102a2a7816 */ /* 0x000fe40000000005 */
[----:B------:R-:W-:-:S02]  /*79d0*/  PRMT R39, R39, 0x5410, R4 ;  /* 0x0000541027277816 */ /* 0x000fc40000000004 */
[----:B------:R-:W-:Y:S01]  /*79e0*/  PRMT R43, R43, 0x5410, R6 ;  /* 0x000054102b2b7816 */ /* 0x000fe20000000006 */
[----:B-1----:R-:W-:Y:S06]  /*79f0*/  @!P1 BRA `(.L_x_3200) ;  /* 0x000000d000509947 */ /* 0x002fec0003800000 */
.L_x_3368:
[----:B------:R-:W-:Y:S05]  /*7a00*/  BSYNC B1 ;  /* 0x0000000000017941 */ /* 0x000fea0003800000 */
.L_x_3199:
[----:B------:R-:W-:Y:S01]  /*7a10*/  BSSY B1, `(.L_x_3201) ;  /* 0x0000059000017945 */ /* 0x000fe20003800000 */
[----:B------:R-:W-:-:S03]  /*7a20*/  LOP3.LUT R0, R0, 0x38, RZ, 0xc0, !PT ;  /* 0x0000003800007812 */ /* 0x000fc600078ec0ff */
[----:B------:R-:W-:Y:S05]  /*7a30*/  @P2 BRA `(.L_x_3202) ;  /* 0x0000000400582947 */ /* 0x000fea0003800000 */
[----:B0-----:R-:W-:Y:S02]  /*7a40*/  IMAD.SHL.U32 R3, R186, 0x40, RZ ;  /* 0x00000040ba037824 */ /* 0x001fe400078e00ff */
[----:B------:R-:W-:Y:S02]  /*7a50*/  HADD2.F32 R26, -RZ, R36.H0_H0 ;  /* 0x20000024ff1a7230 */ /* 0x000fe40000004100 */
[----:B------:R-:W-:Y:S01]  /*7a60*/  HADD2.F32 R28, -RZ, R37.H1_H1 ;  /* 0x30000025ff1c7230 */ /* 0x000fe20000004100 */
[----:B------:R-:W-:Y:S01]  /*7a70*/  LOP3.LUT R5, R3, 0x1c0, RZ, 0xc0, !PT ;  /* 0x000001c003057812 */ /* 0x000fe200078ec0ff */
[----:B------:R-:W-:Y:S02]  /*7a80*/  HADD2.F32 R25, -RZ, R42.H0_H0 ;  /* 0x2000002aff197230 */ /* 0x000fe40000004100 */
[----:B------:R-:W-:Y:S01]  /*7a90*/  HADD2.F32 R27, -RZ, R38.H1_H1 ;  /* 0x30000026ff1b7230 */ /* 0x000fe20000004100 */
[----:B------:R-:W-:Y:S02]  /*7aa0*/  LOP3.LUT R3, R5, 0x38, R16, 0xf8, !PT ;  /* 0x0000003805037812 */ /* 0x000fe400078ef810 */
[----:B------:R-:W-:-:S04]  /*7ab0*/  SHF.R.U32.HI R6, RZ, 0x3, R5 ;  /* 0x00000003ff067819 */ /* 0x000fc80000011605 */
[----:B------:R-:W-:-:S05]  /*7ac0*/  LOP3.LUT R4, R3, R6, RZ, 0x3c, !PT ;  /* 0x0000000603047212 */ /* 0x000fca00078e3cff */
[----:B------:R-:W-:Y:S01]  /*7ad0*/  IMAD R3, R189, 0x200, R4 ;  /* 0x00000200bd037824 */ /* 0x000fe200078e0204 */
[----:B------:R-:W-:-:S04]  /*7ae0*/  LOP3.LUT R4, R6, R0, R5, 0x1e, !PT ;  /* 0x0000000006047212 */ /* 0x000fc800078e1e05 */
[----:B------:R-:W-:Y:S01]  /*7af0*/  LEA R33, R3, R2, 0x1 ;  /* 0x0000000203217211 */ /* 0x000fe200078e08ff */
[----:B------:R-:W-:-:S04]  /*7b00*/  IMAD R3, R189, 0x200, R4 ;  /* 0x00000200bd037824 */ /* 0x000fc800078e0204 */
[----:B------:R-:W-:Y:S01]  /*7b10*/  IMAD R35, R3, 0x2, R2 ;  /* 0x0000000203237824 */ /* 0x000fe200078e0202 */
[----:B------:R-:W0:Y:S04]  /*7b20*/  LDS.128 R8, [R33+0x20400] ;  /* 0x0204000021087984 */ /* 0x000e280000000c00 */
[----:B------:R-:W1:Y:S01]  /*7b30*/  LDS.128 R4, [R35+0x20400] ;  /* 0x0204000023047984 */ /* 0x000e620000000c00 */
[--C-:B0-----:R-:W-:Y:S02]  /*7b40*/  HADD2.F32 R3, -RZ, R8.reuse.H0_H0 ;  /* 0x20000008ff037230 */ /* 0x101fe40000004100 */
        /* <DEDUP_REMOVED lines=13> */
[----:B------:R-:W-:Y:S02]  /*7c20*/  HADD2.F32 R12, -RZ, R9.H0_H0 ;  /* 0x20000009ff0c7230 */ /* 0x000fe40000004100 */
[C---:B------:R-:W-:Y:S01]  /*7c30*/  FMUL.FTZ R15, R20.reuse, R27 ;  /* 0x0000001b140f7220 */ /* 0x040fe20000410000 */
[----:B------:R-:W-:Y:S02]  /*7c40*/  HADD2.F32 R5, -RZ, R5.H1_H1 ;  /* 0x30000005ff057230 */ /* 0x000fe40000004100 */
[----:B------:R-:W-:Y:S01]  /*7c50*/  FMUL.FTZ R20, R20, R3 ;  /* 0x0000000314147220 */ /* 0x000fe20000410000 */
[----:B------:R-:W-:Y:S02]  /*7c60*/  HADD2.F32 R26, -RZ, R42.H1_H1 ;  /* 0x3000002aff1a7230 */ /* 0x000fe40000004100 */
[----:B------:R-:W-:Y:S01]  /*7c70*/  FFMA.FTZ R31, R8, R25, R31 ;  /* 0x00000019081f7223 */ /* 0x000fe2000001001f */
[----:B------:R-:W-:-:S02]  /*7c80*/  HADD2.F32 R4, -RZ, R40.H1_H1 ;  /* 0x30000028ff047230 */ /* 0x000fc40000004100 */
[C---:B------:R-:W-:Y:S01]  /*7c90*/  FFMA.FTZ R15, R12.reuse, R3, -R15 ;  /* 0x000000030c0f7223 */ /* 0x040fe2000001080f */
[----:B------:R-:W-:Y:S02]  /*7ca0*/  HADD2.F32 R9, -RZ, R9.H1_H1 ;  /* 0x30000009ff097230 */ /* 0x000fe40000004100 */
[----:B------:R-:W-:Y:S01]  /*7cb0*/  FFMA.FTZ R20, R12, R27, R20 ;  /* 0x0000001b0c147223 */ /* 0x000fe20000010014 */
[----:B------:R-:W-:Y:S02]  /*7cc0*/  HADD2.F32 R21, -RZ, R6.H0_H0 ;  /* 0x20000006ff157230 */ /* 0x000fe40000004100 */
[C---:B------:R-:W-:Y:S01]  /*7cd0*/  FMUL.FTZ R28, R5.reuse, R26 ;  /* 0x0000001a051c7220 */ /* 0x040fe20000410000 */
[----:B------:R-:W-:Y:S02]  /*7ce0*/  HADD2.F32 R8, -RZ, R37.H0_H0 ;  /* 0x20000025ff087230 */ /* 0x000fe40000004100 */
[----:B------:R-:W-:Y:S01]  /*7cf0*/  FMUL.FTZ R34, R5, R4 ;  /* 0x0000000405227220 */ /* 0x000fe20000410000 */
[----:B------:R-:W-:-:S02]  /*7d00*/  HADD2.F32 R12, -RZ, R39.H0_H0 ;  /* 0x20000027ff0c7230 */ /* 0x000fc40000004100 */
[----:B------:R-:W-:Y:S01]  /*7d10*/  FFMA.FTZ R28, R9, R4, -R28 ;  /* 0x00000004091c7223 */ /* 0x000fe2000001081c */
[----:B------:R-:W-:Y:S02]  /*7d20*/  HADD2.F32 R6, -RZ, R6.H1_H1 ;  /* 0x30000006ff067230 */ /* 0x000fe40000004100 */
[C---:B------:R-:W-:Y:S01]  /*7d30*/  FMUL.FTZ R27, R21.reuse, R8 ;  /* 0x00000008151b7220 */ /* 0x040fe20000410000 */
[----:B------:R-:W-:Y:S02]  /*7d40*/  HADD2.F32 R5, -RZ, R43.H0_H0 ;  /* 0x2000002bff057230 */ /* 0x000fe40000004100 */
[----:B------:R-:W-:Y:S01]  /*7d50*/  FMUL.FTZ R4, R21, R12 ;  /* 0x0000000c15047220 */ /* 0x000fe20000410000 */
[--C-:B------:R-:W-:Y:S02]  /*7d60*/  HADD2.F32 R13, -RZ, R10.reuse.H0_H0 ;  /* 0x2000000aff0d7230 */ /* 0x100fe40000004100 */
[----:B------:R-:W-:Y:S01]  /*7d70*/  FFMA.FTZ R21, R9, R26, R34 ;  /* 0x0000001a09157223 */ /* 0x000fe20000010022 */
[----:B------:R-:W-:-:S02]  /*7d80*/  HADD2.F32 R10, -RZ, R10.H1_H1 ;  /* 0x3000000aff0a7230 */ /* 0x000fc40000004100 */
[----:B------:R-:W-:Y:S01]  /*7d90*/  FMUL.FTZ R9, R6, R5 ;  /* 0x0000000506097220 */ /* 0x000fe20000410000 */
[----:B------:R-:W-:Y:S02]  /*7da0*/  HADD2.F32 R3, -RZ, R41.H0_H0 ;  /* 0x20000029ff037230 */ /* 0x000fe40000004100 */
[C---:B------:R-:W-:Y:S01]  /*7db0*/  FFMA.FTZ R27, R13.reuse, R12, R27 ;  /* 0x0000000c0d1b7223 */ /* 0x040fe2000001001b */
[----:B------:R-:W-:Y:S01]  /*7dc0*/  FFMA.FTZ R25, R13, R8, -R4 ;  /* 0x000000080d197223 */ /* 0x000fe20000010804 */
[----:B------:R-:W-:Y:S02]  /*7dd0*/  HADD2.F32 R24, -RZ, R7.H0_H0 ;  /* 0x20000007ff187230 */ /* 0x000fe40000004100 */
[-C--:B------:R-:W-:Y:S01]  /*7de0*/  FFMA.FTZ R12, R10, R3.reuse, -R9 ;  /* 0x000000030a0c7223 */ /* 0x080fe20000010809 */
[----:B------:R-:W-:Y:S01]  /*7df0*/  FMUL.FTZ R13, R6, R3 ;  /* 0x00000003060d7220 */ /* 0x000fe20000410000 */
[----:B------:R-:W-:Y:S02]  /*7e00*/  HADD2.F32 R9, -RZ, R39.H1_H1 ;  /* 0x30000027ff097230 */ /* 0x000fe40000004100 */
[----:B------:R-:W-:-:S02]  /*7e10*/  HADD2.F32 R3, -RZ, R38.H0_H0 ;  /* 0x20000026ff037230 */ /* 0x000fc40000004100 */
[----:B------:R-:W-:Y:S01]  /*7e20*/  FFMA.FTZ R10, R10, R5, R13 ;  /* 0x000000050a0a7223 */ /* 0x000fe2000001000d */
[----:B------:R-:W-:Y:S02]  /*7e30*/  HADD2.F32 R7, -RZ, R7.H1_H1 ;  /* 0x30000007ff077230 */ /* 0x000fe40000004100 */
[C---:B------:R-:W-:Y:S01]  /*7e40*/  FMUL.FTZ R5, R24.reuse, R9 ;  /* 0x0000000918057220 */ /* 0x040fe20000410000 */
[----:B------:R-:W-:Y:S02]  /*7e50*/  HADD2.F32 R6, -RZ, R43.H1_H1 ;  /* 0x3000002bff067230 */ /* 0x000fe40000004100 */
[----:B------:R-:W-:Y:S01]  /*7e60*/  FMUL.FTZ R24, R24, R3 ;  /* 0x0000000318187220 */ /* 0x000fe20000410000 */
[----:B------:R-:W-:Y:S01]  /*7e70*/  HADD2.F32 R4, -RZ, R41.H1_H1 ;  /* 0x30000029ff047230 */ /* 0x000fe20000004100 */
[----:B------:R-:W-:Y:S01]  /*7e80*/  F2FP.F16.F32.PACK_AB R10, R10, R27 ;  /* 0x0000001b0a0a723e */ /* 0x000fe200000000ff */
[--C-:B------:R-:W-:Y:S02]  /*7e90*/  HADD2.F32 R14, -RZ, R11.reuse.H0_H0 ;  /* 0x2000000bff0e7230 */ /* 0x100fe40000004100 */
[----:B------:R-:W-:Y:S01]  /*7ea0*/  FMUL.FTZ R8, R7, R6 ;  /* 0x0000000607087220 */ /* 0x000fe20000410000 */
[----:B------:R-:W-:-:S02]  /*7eb0*/  HADD2.F32 R11, -RZ, R11.H1_H1 ;  /* 0x3000000bff0b7230 */ /* 0x000fc40000004100 */
[-C--:B------:R-:W-:Y:S01]  /*7ec0*/  FMUL.FTZ R13, R7, R4.reuse ;  /* 0x00000004070d7220 */ /* 0x080fe20000410000 */
        /* <DEDUP_REMOVED lines=10> */
[----:B------:R1:W-:Y:S01]  /*7f70*/  STS.128 [R33+0x20400], R4 ;  /* 0x0204000421007388 */ /* 0x0003e20000000c00 */
[----:B------:R-:W-:-:S05]  /*7f80*/  F2FP.F16.F32.PACK_AB R11, R11, R24 ;  /* 0x000000180b0b723e */ /* 0x000fca00000000ff */
[----:B------:R1:W-:Y:S02]  /*7f90*/  STS.128 [R35+0x20400], R8 ;  /* 0x0204000823007388 */ /* 0x0003e40000000c00 */
.L_x_3202:
[----:B------:R-:W-:Y:S05]  /*7fa0*/  BSYNC B1 ;  /* 0x0000000000017941 */ /* 0x000fea0003800000 */
.L_x_3201:
[----:B------:R-:W-:Y:S05]  /*7fb0*/  @P0 BRA `(.L_x_3192) ;  /* 0x00000004003c0947 */ /* 0x000fea0003800000 */
[----:B0-----:R-:W-:Y:S01]  /*7fc0*/  LOP3.LUT R3, R215, R0, R209, 0x1e, !PT ;  /* 0x00000000d7037212 */ /* 0x001fe200078e1ed1 */
[----:B-1----:R-:W0:Y:S01]  /*7fd0*/  LDS.128 R8, [R207+0x20400] ;  /* 0x02040000cf087984 */ /* 0x002e220000000c00 */
[--C-:B------:R-:W-:Y:S02]  /*7fe0*/  HADD2.F32 R28, -RZ, R37.reuse.H1_H1 ;  /* 0x30000025ff1c7230 */ /* 0x100fe40000004100 */
[----:B------:R-:W-:Y:S02]  /*7ff0*/  HADD2.F32 R26, -RZ, R36.H0_H0 ;  /* 0x20000024ff1a7230 */ /* 0x000fe40000004100 */
[----:B------:R-:W-:Y:S02]  /*8000*/  IMAD.IADD R3, R210, 0x1, R3 ;  /* 0x00000001d2037824 */ /* 0x000fe400078e0203 */
[----:B------:R-:W-:Y:S02]  /*8010*/  HADD2.F32 R30, -RZ, R42.H0_H0 ;  /* 0x2000002aff1e7230 */ /* 0x000fe40000004100 */
[----:B------:R-:W-:Y:S01]  /*8020*/  HADD2.F32 R32, -RZ, R38.H1_H1 ;  /* 0x30000026ff207230 */ /* 0x000fe20000004100 */
[----:B------:R-:W-:Y:S01]  /*8030*/  LEA R3, R3, R2, 0x1 ;  /* 0x0000000203037211 */ /* 0x000fe200078e08ff */
[----:B------:R-:W-:-:S02]  /*8040*/  HADD2.F32 R33, -RZ, R37.H0_H0 ;  /* 0x20000025ff217230 */ /* 0x000fc40000004100 */
[----:B------:R-:W-:Y:S02]  /*8050*/  HADD2.F32 R35, -RZ, R42.H1_H1 ;  /* 0x3000002aff237230 */ /* 0x000fe40000004100 */
[----:B------:R-:W1:Y:S01]  /*8060*/  LDS.128 R4, [R3+0x20400] ;  /* 0x0204000003047984 */ /* 0x000e620000000c00 */
[----:B------:R-:W-:Y:S02]  /*8070*/  HADD2.F32 R37, -RZ, R39.H0_H0 ;  /* 0x20000027ff257230 */ /* 0x000fe40000004100 */
[--C-:B0-----:R-:W-:Y:S02]  /*8080*/  HADD2.F32 R0, -RZ, R8.reuse.H0_H0 ;  /* 0x20000008ff007230 */ /* 0x101fe40000004100 */
[----:B------:R-:W-:Y:S02]  /*8090*/  HADD2.F32 R8, -RZ, R8.H1_H1 ;  /* 0x30000008ff087230 */ /* 0x000fe40000004100 */
[--C-:B------:R-:W-:Y:S02]  /*80a0*/  HADD2.F32 R12, -RZ, R9.reuse.H0_H0 ;  /* 0x20000009ff0c7230 */ /* 0x100fe40000004100 */
[----:B------:R-:W-:-:S02]  /*80b0*/  HADD2.F32 R9, -RZ, R9.H1_H1 ;  /* 0x30000009ff097230 */ /* 0x000fc40000004100 */
[--C-:B------:R-:W-:Y:S02]  /*80c0*/  HADD2.F32 R13, -RZ, R10.reuse.H0_H0 ;  /* 0x2000000aff0d7230 */ /* 0x100fe40000004100 */
[----:B------:R-:W-:Y:S02]  /*80d0*/  HADD2.F32 R10, -RZ, R10.H1_H1 ;  /* 0x3000000aff0a7230 */ /* 0x000fe40000004100 */
[--C-:B------:R-:W-:Y:S02]  /*80e0*/  HADD2.F32 R14, -RZ, R11.reuse.H0_H0 ;  /* 0x2000000bff0e7230 */ /* 0x100fe40000004100 */
[----:B------:R-:W-:Y:S02]  /*80f0*/  HADD2.F32 R11, -RZ, R11.H1_H1 ;  /* 0x3000000bff0b7230 */ /* 0x000fe40000004100 */
[--C-:B-1----:R-:W-:Y:S02]  /*8100*/  HADD2.F32 R15, -RZ, R4.reuse.H0_H0 ;  /* 0x20000004ff0f7230 */ /* 0x102fe40000004100 */
[----:B------:R-:W-:-:S02]  /*8110*/  HADD2.F32 R4, -RZ, R4.H1_H1 ;  /* 0x30000004ff047230 */ /* 0x000fc40000004100 */
[--C-:B------:R-:W-:Y:S02]  /*8120*/  HADD2.F32 R20, -RZ, R5.reuse.H0_H0 ;  /* 0x20000005ff147230 */ /* 0x100fe40000004100 */
[-C--:B------:R-:W-:Y:S01]  /*8130*/  FMUL.FTZ R25, R28, R15.reuse ;  /* 0x0000000f1c197220 */ /* 0x080fe20000410000 */
[----:B------:R-:W-:Y:S01]  /*8140*/  FMUL.FTZ R15, R26, R15 ;  /* 0x0000000f1a0f7220 */ /* 0x000fe20000410000 */
[----:B------:R-:W-:Y:S01]  /*8150*/  FMUL.FTZ R27, R30, R4 ;  /* 0x000000041e1b7220 */ /* 0x000fe20000410000 */
[----:B------:R-:W-:Y:S02]  /*8160*/  HADD2.F32 R5, -RZ, R5.H1_H1 ;  /* 0x30000005ff057230 */ /* 0x000fe40000004100 */
[-C--:B------:R-:W-:Y:S01]  /*8170*/  FFMA.FTZ R25, R26, R0.reuse, -R25 ;  /* 0x000000001a197223 */ /* 0x080fe20000010819 */
[----:B------:R-:W-:Y:S02]  /*8180*/  HADD2.F32 R26, -RZ, R40.H0_H0 ;  /* 0x20000028ff1a7230 */ /* 0x000fe40000004100 */
[----:B------:R-:W-:Y:S01]  /*8190*/  FFMA.FTZ R15, R28, R0, R15 ;  /* 0x000000001c0f7223 */ /* 0x000fe2000001000f */
[----:B------:R-:W-:-:S02]  /*81a0*/  HADD2.F32 R0, -RZ, R36.H1_H1 ;  /* 0x30000024ff007230 */ /* 0x000fc40000004100 */
[----:B------:R-:W-:Y:S02]  /*81b0*/  HADD2.F32 R21, -RZ, R6.H0_H0 ;  /* 0x20000006ff157230 */ /* 0x000fe40000004100 */
[C---:B------:R-:W-:Y:S01]  /*81c0*/  FMUL.FTZ R29, R26.reuse, R4 ;  /* 0x000000041a1d7220 */ /* 0x040fe20000410000 */
[----:B------:R-:W-:Y:S01]  /*81d0*/  FFMA.FTZ R4, R26, R8, -R27 ;  /* 0x000000081a047223 */ /* 0x000fe2000001081b */
[-C--:B------:R-:W-:Y:S01]  /*81e0*/  FMUL.FTZ R27, R32, R20.reuse ;  /* 0x00000014201b7220 */ /* 0x080fe20000410000 */
[----:B------:R-:W-:Y:S01]  /*81f0*/  FMUL.FTZ R31, R0, R20 ;  /* 0x00000014001f7220 */ /* 0x000fe20000410000 */
[----:B------:R-:W-:Y:S01]  /*8200*/  FFMA.FTZ R8, R30, R8, R29 ;  /* 0x000000081e087223 */ /* 0x000fe2000001001d */
[----:B------:R-:W-:Y:S02]  /*8210*/  HADD2.F32 R29, -RZ, R40.H1_H1 ;  /* 0x30000028ff1d7230 */ /* 0x000fe40000004100 */
[----:B------:R-:W-:Y:S01]  /*8220*/  FFMA.FTZ R27, R0, R12, -R27 ;  /* 0x0000000c001b7223 */ /* 0x000fe2000001081b */
[----:B------:R-:W-:-:S02]  /*8230*/  HADD2.F32 R6, -RZ, R6.H1_H1 ;  /* 0x30000006ff067230 */ /* 0x000fc40000004100 */
[----:B------:R-:W-:Y:S01]  /*8240*/  FFMA.FTZ R31, R32, R12, R31 ;  /* 0x0000000c201f7223 */ /* 0x000fe2000001001f */
[----:B------:R-:W-:Y:S02]  /*8250*/  HADD2.F32 R30, -RZ, R43.H0_H0 ;  /* 0x2000002bff1e7230 */ /* 0x000fe40000004100 */
[-C--:B------:R-:W-:Y:S01]  /*8260*/  FMUL.FTZ R0, R35, R5.reuse ;  /* 0x0000000523007220 */ /* 0x080fe20000410000 */
[----:B------:R-:W-:Y:S01]  /*8270*/  FMUL.FTZ R12, R29, R5 ;  /* 0x000000051d0c7220 */ /* 0x000fe20000410000 */
[----:B------:R-:W-:Y:S02]  /*8280*/  HADD2.F32 R28, -RZ, R41.H0_H0 ;  /* 0x20000029ff1c7230 */ /* 0x000fe40000004100 */
[-C--:B------:R-:W-:Y:S01]  /*8290*/  FMUL.FTZ R20, R37, R21.reuse ;  /* 0x0000001525147220 */ /* 0x080fe20000410000 */
[----:B------:R-:W-:Y:S01]  /*82a0*/  FMUL.FTZ R26, R33, R21 ;  /* 0x00000015211a7220 */ /* 0x000fe20000410000 */
[----:B------:R-:W-:Y:S01]  /*82b0*/  FMUL.FTZ R5, R30, R6 ;  /* 0x000000061e057220 */ /* 0x000fe20000410000 */
[-C--:B------:R-:W-:Y:S01]  /*82c0*/  FFMA.FTZ R0, R29, R9.reuse, -R0 ;  /* 0x000000091d007223 */ /* 0x080fe20000010800 */
[----:B------:R-:W-:Y:S01]  /*82d0*/  FFMA.FTZ R12, R35, R9, R12 ;  /* 0x00000009230c7223 */ /* 0x000fe2000001000c */
[-C--:B------:R-:W-:Y:S01]  /*82e0*/  FFMA.FTZ R20, R33, R13.reuse, -R20 ;  /* 0x0000000d21147223 */ /* 0x080fe20000010814 */
[----:B------:R-:W-:Y:S01]  /*82f0*/  FFMA.FTZ R26, R37, R13, R26 ;  /* 0x0000000d251a7223 */ /* 0x000fe2000001001a */
[----:B------:R-:W-:-:S02]  /*8300*/  HADD2.F32 R24, -RZ, R7.H0_H0 ;  /* 0x20000007ff187230 */ /* 0x000fc40000004100 */
[C---:B------:R-:W-:Y:S01]  /*8310*/  FMUL.FTZ R13, R28.reuse, R6 ;  /* 0x000000061c0d7220 */ /* 0x040fe20000410000 */
[-C--:B------:R-:W-:Y:S01]  /*8320*/  FFMA.FTZ R9, R28, R10.reuse, -R5 ;  /* 0x0000000a1c097223 */ /* 0x080fe20000010805 */
[----:B------:R-:W-:Y:S01]  /*8330*/  HADD2.F32 R7, -RZ, R7.H1_H1 ;  /* 0x30000007ff077230 */ /* 0x000fe20000004100 */
[----:B------:R-:W-:Y:S01]  /*8340*/  F2FP.F16.F32.PACK_AB R4, R4, R25 ;  /* 0x000000190404723e */ /* 0x000fe200000000ff */
[----:B------:R-:W-:Y:S02]  /*8350*/  HADD2.F32 R32, -RZ, R39.H1_H1 ;  /* 0x30000027ff207230 */ /* 0x000fe40000004100 */
[----:B------:R-:W-:Y:S01]  /*8360*/  FFMA.FTZ R13, R30, R10, R13 ;  /* 0x0000000a1e0d7223 */ /* 0x000fe2000001000d */
[----:B------:R-:W-:Y:S02]  /*8370*/  HADD2.F32 R28, -RZ, R38.H0_H0 ;  /* 0x20000026ff1c7230 */ /* 0x000fe40000004100 */
[----:B------:R-:W-:Y:S02]  /*8380*/  HADD2.F32 R33, -RZ, R43.H1_H1 ;  /* 0x3000002bff217230 */ /* 0x000fe40000004100 */
[----:B------:R-:W-:Y:S01]  /*8390*/  FMUL.FTZ R5, R32, R24 ;  /* 0x0000001820057220 */ /* 0x000fe20000410000 */
[----:B------:R-:W-:-:S02]  /*83a0*/  HADD2.F32 R29, -RZ, R41.H1_H1 ;  /* 0x30000029ff1d7230 */ /* 0x000fc40000004100 */
[C---:B------:R-:W-:Y:S01]  /*83b0*/  FMUL.FTZ R21, R28.reuse, R24 ;  /* 0x000000181c157220 */ /* 0x040fe20000410000 */
[----:B------:R-:W-:Y:S01]  /*83c0*/  F2FP.F16.F32.PACK_AB R30, R13, R26 ;  /* 0x0000001a0d1e723e */ /* 0x000fe200000000ff */
[-C--:B------:R-:W-:Y:S01]  /*83d0*/  FMUL.FTZ R6, R33, R7.reuse ;  /* 0x0000000721067220 */ /* 0x080fe20000410000 */
[C---:B------:R-:W-:Y:S01]  /*83e0*/  FMUL.FTZ R24, R29.reuse, R7 ;  /* 0x000000071d187220 */ /* 0x040fe20000410000 */
[-C--:B------:R-:W-:Y:S02]  /*83f0*/  FFMA.FTZ R7, R28, R14.reuse, -R5 ;  /* 0x0000000e1c077223 */ /* 0x080fe40000010805 */
[-C--:B------:R-:W-:Y:S01]  /*8400*/  FFMA.FTZ R10, R29, R11.reuse, -R6 ;  /* 0x0000000b1d0a7223 */ /* 0x080fe20000010806 */
        /* <DEDUP_REMOVED lines=8> */
[----:B------:R4:W-:Y:S04]  /*8490*/  STS.128 [R207+0x20400], R4 ;  /* 0x02040004cf007388 */ /* 0x0009e80000000c00 */
[----:B------:R4:W-:Y:S02]  /*84a0*/  STS.128 [R3+0x20400], R28 ;  /* 0x0204001c03007388 */ /* 0x0009e40000000c00 */
.L_x_3192:
[----:B------:R-:W-:Y:S05]  /*84b0*/  BSYNC B0 ;  /* 0x0000000000007941 */ /* 0x000fea0003800000 */
.L_x_3178:
        /* <DEDUP_REMOVED lines=8> */
.L_x_3175:
[----:B------:R-:W-:-:S13]  /*8540*/  ISETP.NE.AND P0, PT, R184, 0x3, PT ;  /* 0x00000003b800780c */ /* 0x000fda0003f05270 */
[----:B------:R-:W-:Y:S05]  /*8550*/  @!P0 BRA `(.L_x_3203) ;  /* 0x0000000000048947 */ /* 0x000fea0003800000 */
[----:B------:R-:W-:Y:S01]  /*8560*/  BPT.TRAP 0x1 ;  /* 0x000000040000795c */ /* 0x000fe20000300000 */
.L_x_3203:
[----:B---3--:R-:W-:Y:S01]  /*8570*/  IMAD R15, R18, 0x8, R2 ;  /* 0x00000008120f7824 */ /* 0x008fe200078e0202 */
[----:B------:R-:W-:-:S04]  /*8580*/  SHF.L.U32 R58, R22, 0x1f, RZ ;  /* 0x0000001f163a7819 */ /* 0x000fc800000006ff */
[----:B------:R3:W0:Y:S01]  /*8590*/  SYNCS.PHASECHK.TRANS64.TRYWAIT P1, [R15+URZ+0x28c30], R58 ;  /* 0x028c303a0f0075a7 */ /* 0x000622000802017f */
[----:B------:R-:W-:Y:S05]  /*85a0*/  @!P0 BRA `(.L_x_3204) ;  /* 0x0000000000048947 */ /* 0x000fea0003800000 */
[----:B------:R-:W-:Y:S01]  /*85b0*/  BPT.TRAP 0x1 ;  /* 0x000000040000795c */ /* 0x000fe20000300000 */
.L_x_3204:
[C---:B--2---:R-:W-:Y:S02]  /*85c0*/  VIADD R0, R2.reuse, 0x22400 ;  /* 0x0002240002007836 */ /* 0x044fe40000000000 */
[----:B01--4-:R-:W-:-:S03]  /*85d0*/  VIADD R3, R2, 0x20400 ;  /* 0x0002040002037836 */ /* 0x013fc60000000000 */
[----:B------:R-:W-:Y:S02]  /*85e0*/  SHF.R.U32.HI R0, RZ, 0x4, R0 ;  /* 0x00000004ff007819 */ /* 0x000fe40000011600 */
[----:B------:R-:W-:Y:S02]  /*85f0*/  SHF.R.U32.HI R3, RZ, 0x4, R3 ;  /* 0x00000004ff037819 */ /* 0x000fe40000011603 */
[----:B------:R-:W-:Y:S02]  /*8600*/  LOP3.LUT R0, R0, 0x3fff, RZ, 0xc0, !PT ;  /* 0x00003fff00007812 */ /* 0x000fe400078ec0ff */
[----:B------:R-:W-:Y:S02]  /*8610*/  LOP3.LUT R3, R3, 0x3fff, RZ, 0xc0, !PT ;  /* 0x00003fff03037812 */ /* 0x000fe400078ec0ff */
[----:B------:R-:W-:Y:S01]  /*8620*/  LOP3.LUT R0, R0, 0x10000, RZ, 0xfc, !PT ;  /* 0x0001000000007812 */ /* 0x000fe200078efcff */
[----:B------:R-:W-:Y:S06]  /*8630*/  @P1 BRA `(.L_x_3205) ;  /* 0x0000000000081947 */ /* 0x000fec0003800000 */
[----:B------:R-:W0:Y:S02]  /*8640*/  SYNCS.PHASECHK.TRANS64.TRYWAIT P1, [R15+URZ+0x28c30], R58 ;  /* 0x028c303a0f0075a7 */ /* 0x000e24000802017f */
[----:B0-----:R-:W-:Y:S05]  /*8650*/  @!P1 BRA `(.L_x_3206) ;  /* 0x000000c4004c9947 */ /* 0x001fea0003800000 */
.L_x_3205:
[----:B------:R-:W-:Y:S01]  /*8660*/  IMAD.MOV.U32 R5, RZ, RZ, 0x40000040 ;  /* 0x40000040ff057424 */ /* 0x000fe200078e00ff */
[----:B------:R-:W-:Y:S01]  /*8670*/  LOP3.LUT R4, R3, 0x10000, RZ, 0xfc, !PT ;  /* 0x0001000003047812 */ /* 0x000fe200078efcff */
[----:B------:R-:W-:Y:S01]  /*8680*/  IMAD.MOV.U32 R11, RZ, RZ, 0x40000040 ;  /* 0x40000040ff0b7424 */ /* 0x000fe200078e00ff */
[----:B------:R-:W-:Y:S01]  /*8690*/  LEA R10, R18, R0, 0x9 ;  /* 0x00000000120a7211 */ /* 0x000fe200078e48ff */
[----:B------:R-:W-:Y:S05]  /*86a0*/  WARPSYNC.ALL ;  /* 0x0000000000007948 */ /* 0x000fea0003800000 */
[C---:B------:R-:W-:Y:S01]  /*86b0*/  R2UR UR4, R4.reuse ;  /* 0x00000000040472ca */ /* 0x040fe200000e0000 */
[----:B-----5:R-:W-:Y:S01]  /*86c0*/  WARPGROUP.ARRIVE ;  /* 0x00000000000079c5 */ /* 0x020fe20000000000 */
[----:B------:R-:W-:Y:S01]  /*86d0*/  R2UR UR5, R5 ;  /* 0x00000000050572ca */ /* 0x000fe200000e0000 */
[----:B------:R-:W-:Y:S01]  /*86e0*/  VIADD R8, R4, 0x2 ;  /* 0x0000000204087836 */ /* 0x000fe20000000000 */
[C---:B------:R-:W-:Y:S01]  /*86f0*/  R2UR UR6, R10.reuse ;  /* 0x000000000a0672ca */ /* 0x040fe200000e0000 */
[----:B------:R-:W-:Y:S01]  /*8700*/  IMAD.MOV.U32 R9, RZ, RZ, 0x40000040 ;  /* 0x40000040ff097424 */ /* 0x000fe200078e00ff */
[----:B------:R-:W-:Y:S01]  /*8710*/  R2UR UR7, R11 ;  /* 0x000000000b0772ca */ /* 0x000fe200000e0000 */
[----:B------:R-:W-:Y:S01]  /*8720*/  IMAD.MOV.U32 R7, RZ, RZ, 0x40000040 ;  /* 0x40000040ff077424 */ /* 0x000fe200078e00ff */
[C---:B------:R-:W-:Y:S01]  /*8730*/  IADD3 R6, R10.reuse, 0x2, RZ ;  /* 0x000000020a067810 */ /* 0x040fe20007ffe0ff */
[----:B------:R-:W-:Y:S01]  /*8740*/  IMAD.MOV.U32 R13, RZ, RZ, 0x40000040 ;  /* 0x40000040ff0d7424 */ /* 0x000fe200078e00ff */
[C---:B------:R-:W-:Y:S01]  /*8750*/  IADD3 R12, R10.reuse, 0x4, RZ ;  /* 0x000000040a0c7810 */ /* 0x040fe20007ffe0ff */
[----:B------:R-:W-:Y:S01]  /*8760*/  IMAD.MOV.U32 R5, RZ, RZ, 0x40000040 ;  /* 0x40000040ff057424 */ /* 0x000fe200078e00ff */
[----:B------:R-:W-:Y:S01]  /*8770*/  IADD3 R10, R10, 0x6, RZ ;  /* 0x000000060a0a7810 */ /* 0x000fe20007ffe0ff */
[----:B------:R-:W-:Y:S01]  /*8780*/  IMAD.MOV.U32 R11, RZ, RZ, 0x40000040 ;  /* 0x40000040ff0b7424 */ /* 0x000fe200078e00ff */
[----:B------:R-:W1:Y:S01]  /*8790*/  S2R R60, SR_TID.X ;  /* 0x00000000003c7919 */ /* 0x000e620000002100 */
[----:B------:R-:W-:-:S04]  /*87a0*/  IMAD R3, R182, -0x40, R168 ;  /* 0xffffffc0b6037824 */ /* 0x000fc800078e02a8 */
[----:B------:R-:W-:Y:S01]  /*87b0*/  HGMMA.64x64x16.F32 R24, gdesc[UR4], RZ, !UPT, gsb0 ;  /* 0x00e00000041879f0 */ /* 0x000fe2000c0008ff */
[----:B------:R-:W-:Y:S02]  /*87c0*/  R2UR UR4, R8 ;  /* 0x00000000080472ca */ /* 0x000fe400000e0000 */
[----:B------:R-:W-:Y:S02]  /*87d0*/  R2UR UR5, R9 ;  /* 0x00000000090572ca */ /* 0x000fe400000e0000 */
[----:B------:R-:W-:Y:S01]  /*87e0*/  R2UR UR6, R6 ;  /* 0x00000000060672ca */ /* 0x000fe200000e0000 */
[----:B------:R-:W-:Y:S01]  /*87f0*/  VIADD R6, R4, 0x4 ;  /* 0x0000000404067836 */ /* 0x000fe20000000000 */
[----:B------:R-:W-:Y:S01]  /*8800*/  R2UR UR7, R7 ;  /* 0x00000000070772ca */ /* 0x000fe200000e0000 */
[----:B------:R-:W-:Y:S01]  /*8810*/  IMAD.MOV.U32 R7, RZ, RZ, 0x40000040 ;  /* 0x40000040ff077424 */ /* 0x000fe200078e00ff */
[----:B------:R-:W-:Y:S01]  /*8820*/  IADD3 R3, -R190, 0x40, R3 ;  /* 0x00000040be037810 */ /* 0x000fe20007ffe103 */
[----:B------:R-:W-:-:S03]  /*8830*/  VIADD R4, R4, 0x6 ;  /* 0x0000000604047836 */ /* 0x000fc60000000000 */
[C---:B------:R-:W-:Y:S02]  /*8840*/  ISETP.GT.AND P5, PT, R3.reuse, RZ, PT ;  /* 0x000000ff0300720c */ /* 0x040fe40003fa4270 */
[C---:B------:R-:W-:Y:S02]  /*8850*/  ISETP.GT.AND P4, PT, R3.reuse, 0x1, PT ;  /* 0x000000010300780c */ /* 0x040fe40003f84270 */
[C---:B------:R-:W-:Y:S02]  /*8860*/  ISETP.GT.AND P3, PT, R3.reuse, 0x8, PT ;  /* 0x000000080300780c */ /* 0x040fe40003f64270 */
[C---:B------:R-:W-:Y:S02]  /*8870*/  ISETP.GT.AND P2, PT, R3.reuse, 0x9, PT ;  /* 0x000000090300780c */ /* 0x040fe40003f44270 */
[C---:B------:R-:W-:Y:S02]  /*8880*/  ISETP.GT.AND P1, PT, R3.reuse, 0x10, PT ;  /* 0x000000100300780c */ /* 0x040fe40003f24270 */
[----:B------:R-:W-:-:S02]  /*8890*/  ISETP.GT.AND P6, PT, R3, 0x11, PT ;  /* 0x000000110300780c */ /* 0x000fc40003fc4270 */
[----:B-1----:R-:W-:Y:S01]  /*88a0*/  LOP3.LUT R60, R60, 0x7f, RZ, 0xc0, !PT ;  /* 0x0000007f3c3c7812 */ /* 0x002fe200078ec0ff */
[----:B------:R-:W-:Y:S02]  /*88b0*/  WARPGROUP.DEPBAR.LE gsb0, 0x0 ;  /* 0x00008000000079c5 */ /* 0x000fe40000010000 */
[----:B------:R-:W-:-:S06]  /*88c0*/  WARPGROUP.ARRIVE ;  /* 0x00000000000079c5 */ /* 0x000fcc0000000000 */
[----:B------:R-:W-:Y:S01]  /*88d0*/  HGMMA.64x64x16.F32 R24, gdesc[UR4], R24, gsb0 ;  /* 0x00e00000041879f0 */ /* 0x000fe20008000818 */
[----:B------:R-:W-:Y:S02]  /*88e0*/  R2UR UR4, R6 ;  /* 0x00000000060472ca */ /* 0x000fe400000e0000 */
[----:B------:R-:W-:Y:S02]  /*88f0*/  R2UR UR5, R7 ;  /* 0x00000000070572ca */ /* 0x000fe400000e0000 */
[----:B------:R-:W-:Y:S02]  /*8900*/  R2UR UR6, R12 ;  /* 0x000000000c0672ca */ /* 0x000fe400000e0000 */
[----:B------:R-:W-:Y:S01]  /*8910*/  R2UR UR7, R13 ;  /* 0x000000000d0772ca */ /* 0x000fe200000e0000 */
[----:B------:R-:W-:Y:S02]  /*8920*/  WARPGROUP.DEPBAR.LE gsb0, 0x0 ;  /* 0x00008000000079c5 */ /* 0x000fe40000010000 */
[----:B------:R-:W-:-:S10]  /*8930*/  WARPGROUP.ARRIVE ;  /* 0x00000000000079c5 */ /* 0x000fd40000000000 */
        /* <DEDUP_REMOVED lines=62> */
[----:B------:R-:W-:Y:S02]  /*8d20*/  FMNMX.FTZ R10, R13, R27, !PT ;  /* 0x0000001b0d0a7209 */ /* 0x000fe40007810000 */
[----:B------:R-:W-:Y:S01]  /*8d30*/  FSEL R47, R47, -INF , P6 ;  /* 0xff8000002f2f7808 */ /* 0x000fe20003000000 */
[----:B------:R-:W1:Y:S01]  /*8d40*/  SHFL.BFLY PT, R3, R14, 0x2, 0x1f ;  /* 0x0c401f000e037f89 */ /* 0x000e6200000e0000 */
[----:B------:R-:W-:Y:S02]  /*8d50*/  FMNMX.FTZ R10, R21, R10, !PT ;  /* 0x0000000a150a7209 */ /* 0x000fe40007810000 */
[----:B------:R-:W-:Y:S02]  /*8d60*/  FSEL R49, R50, -INF , P5 ;  /* 0xff80000032317808 */ /* 0x000fe40002800000 */
[----:B------:R-:W-:Y:S02]  /*8d70*/  FMNMX.FTZ R10, R31, R10, !PT ;  /* 0x0000000a1f0a7209 */ /* 0x000fe40007810000 */
[----:B------:R-:W-:-:S02]  /*8d80*/  FSEL R51, R51, -INF , P4 ;  /* 0xff80000033337808 */ /* 0x000fc40002000000 */
[----:B------:R-:W-:Y:S02]  /*8d90*/  FMNMX.FTZ R10, R33, R10, !PT ;  /* 0x0000000a210a7209 */ /* 0x000fe40007810000 */
[----:B------:R-:W-:Y:S02]  /*8da0*/  FSEL R53, R54, -INF , P3 ;  /* 0xff80000036357808 */ /* 0x000fe40001800000 */
[----:B------:R-:W-:Y:S02]  /*8db0*/  FMNMX.FTZ R10, R35, R10, !PT ;  /* 0x0000000a230a7209 */ /* 0x000fe40007810000 */
[----:B------:R-:W-:Y:S02]  /*8dc0*/  FSEL R55, R55, -INF , P2 ;  /* 0xff80000037377808 */ /* 0x000fe40001000000 */
[----:B------:R-:W-:Y:S01]  /*8dd0*/  FMNMX.FTZ R12, R37, R10, !PT ;  /* 0x0000000a250c7209 */ /* 0x000fe20007810000 */
[----:B------:R-:W-:-:S03]  /*8de0*/  IMAD.U32 R10, RZ, RZ, UR4 ;  /* 0x00000004ff0a7e24 */ /* 0x000fc6000f8e00ff */
        /* <DEDUP_REMOVED lines=13> */
[----:B------:R-:W-:-:S05]  /*8ec0*/  FMUL.FTZ R14, R3, R10 ;  /* 0x0000000a030e7220 */ /* 0x000fca0000410000 */
[----:B------:R-:W-:-:S05]  /*8ed0*/  FSEL R20, R14, RZ, P1 ;  /* 0x000000ff0e147208 */ /* 0x000fca0000800000 */
        /* <DEDUP_REMOVED lines=13> */
[----:B-1----:R-:W1:Y:S01]  /*8fb0*/  SHFL.BFLY PT, R11, R12, 0x2, 0x1f ;  /* 0x0c401f000c0b7f89 */ /* 0x002e6200000e0000 */
[-CC-:B------:R-:W-:Y:S01]  /*8fc0*/  FFMA.FTZ R73, R73, R10.reuse, -R20.reuse ;  /* 0x0000000a49497223 */ /* 0x180fe20000010814 */
[-CC-:B------:R-:W-:Y:S01]  /*8fd0*/  FFMA.FTZ R75, R75, R10.reuse, -R20.reuse ;  /* 0x0000000a4b4b7223 */ /* 0x180fe20000010814 */
[-CC-:B------:R-:W-:Y:S01]  /*8fe0*/  FFMA.FTZ R77, R77, R10.reuse, -R20.reuse ;  /* 0x0000000a4d4d7223 */ /* 0x180fe20000010814 */
[-CC-:B------:R-:W-:Y:S01]  /*8ff0*/  FFMA.FTZ R79, R79, R10.reuse, -R20.reuse ;  /* 0x0000000a4f4f7223 */ /* 0x180fe20000010814 */
[----:B------:R-:W-:-:S02]  /*9000*/  FFMA.FTZ R20, R81, R10, -R20 ;  /* 0x0000000a51147223 */ /* 0x000fc40000010814 */
[----:B------:R-:W4:Y:S08]  /*9010*/  MUFU.EX2 R57, R57 ;  /* 0x0000003900397308 */ /* 0x000f300000000800 */
[----:B------:R-:W0:Y:S08]  /*9020*/  MUFU.EX2 R154, R29 ;  /* 0x0000001d009a7308 */ /* 0x000e300000000800 */
[----:B------:R-:W-:Y:S01]  /*9030*/  MUFU.EX2 R59, R59 ;  /* 0x0000003b003b7308 */ /* 0x000fe20000000800 */
[----:B-1----:R-:W-:-:S05]  /*9040*/  FMNMX.FTZ R14, R12, R11, !PT ;  /* 0x0000000b0c0e7209 */ /* 0x002fca0007810000 */
[----:B------:R-:W1:Y:S02]  /*9050*/  SHFL.BFLY PT, R11, R14, 0x1, 0x1f ;  /* 0x0c201f000e0b7f89 */ /* 0x000e6400000e0000 */
[----:B------:R-:W-:Y:S08]  /*9060*/  MUFU.EX2 R156, R61 ;  /* 0x0000003d009c7308 */ /* 0x000ff00000000800 */
[----:B------:R-:W-:Y:S08]  /*9070*/  MUFU.EX2 R63, R63 ;  /* 0x0000003f003f7308 */ /* 0x000ff00000000800 */
[----:B------:R-:W-:Y:S01]  /*9080*/  MUFU.EX2 R158, R65 ;  /* 0x00000041009e7308 */ /* 0x000fe20000000800 */
[----:B-1----:R-:W-:-:S07]  /*9090*/  FMNMX.FTZ R11, R14, R11, !PT ;  /* 0x0000000b0e0b7209 */ /* 0x002fce0007810000 */
[----:B------:R-:W-:Y:S01]  /*90a0*/  MUFU.EX2 R67, R67 ;  /* 0x0000004300437308 */ /* 0x000fe20000000800 */
[C---:B------:R-:W-:Y:S01]  /*90b0*/  FSETP.NEU.FTZ.AND P1, PT, R11.reuse, -INF , PT ;  /* 0xff8000000b00780b */ /* 0x040fe20003f3d000 */
[----:B------:R-:W-:-:S05]  /*90c0*/  FMUL.FTZ R12, R11, R10 ;  /* 0x0000000a0b0c7220 */ /* 0x000fca0000410000 */
[----:B------:R-:W-:Y:S01]  /*90d0*/  FSEL R26, R12, RZ, P1 ;  /* 0x000000ff0c1a7208 */ /* 0x000fe20000800000 */
[----:B--2---:R-:W-:Y:S01]  /*90e0*/  FADD.FTZ R12, R152, R25 ;  /* 0x00000019980c7221 */ /* 0x004fe20000010000 */
[----:B------:R-:W-:Y:S01]  /*90f0*/  ISETP.NE.AND P1, PT, R60, RZ, PT ;  /* 0x000000ff3c00720c */ /* 0x000fe20003f25270 */
[----:B------:R-:W-:Y:S01]  /*9100*/  MUFU.EX2 R160, R69 ;  /* 0x0000004500a07308 */ /* 0x000fe20000000800 */
[----:B------:R-:W-:Y:S01]  /*9110*/  F2FP.F16.F32.PACK_AB R152, R25, R152 ;  /* 0x000000981998723e */ /* 0x000fe200000000ff */
        /* <DEDUP_REMOVED lines=14> */
[----:B------:R4:W1:Y:S01]  /*9200*/  MUFU.EX2 R28, R27 ;  /* 0x0000001b001c7308 */ /* 0x0008620000000800 */
[-CC-:B------:R-:W-:Y:S01]  /*9210*/  FFMA.FTZ R51, R51, R10.reuse, -R26.reuse ;  /* 0x0000000a33337223 */ /* 0x180fe2000001081a */
[-CC-:B------:R-:W-:Y:S01]  /*9220*/  FFMA.FTZ R53, R53, R10.reuse, -R26.reuse ;  /* 0x0000000a35357223 */ /* 0x180fe2000001081a */
[----:B------:R-:W-:-:S05]  /*9230*/  FFMA.FTZ R26, R55, R10, -R26 ;  /* 0x0000000a371a7223 */ /* 0x000fca000001081a */
[----:B------:R-:W2:Y:S01]  /*9240*/  MUFU.EX2 R21, R21 ;  /* 0x0000001500157308 */ /* 0x000ea20000000800 */
[----:B----4-:R-:W-:Y:S01]  /*9250*/  FADD.FTZ R27, R57, R12 ;  /* 0x0000000c391b7221 */ /* 0x010fe20000010000 */
[----:B------:R-:W-:-:S03]  /*9260*/  @!P1 IADD3 R12, R15, 0x28c40, RZ ;  /* 0x00028c400f0c9810 */ /* 0x000fc60007ffe0ff */
[----:B0-----:R-:W-:Y:S01]  /*9270*/  FADD.FTZ R42, R154, R27 ;  /* 0x0000001b9a2a7221 */ /* 0x001fe20000010000 */
[----:B------:R-:W-:Y:S02]  /*9280*/  @!P1 PRMT R12, RZ, 0x654, R12 ;  /* 0x00000654ff0c9816 */ /* 0x000fe4000000000c */
[----:B------:R-:W0:Y:S01]  /*9290*/  MUFU.EX2 R30, R31 ;  /* 0x0000001f001e7308 */ /* 0x000e220000000800 */
[----:B-1----:R-:W-:Y:S01]  /*92a0*/  FADD.FTZ R40, R13, R28 ;  /* 0x0000001c0d287221 */ /* 0x002fe20000010000 */
[----:B------:R-:W-:Y:S01]  /*92b0*/  FADD.FTZ R29, R59, R42 ;  /* 0x0000002a3b1d7221 */ /* 0x000fe20000010000 */
[----:B------:R1:W-:Y:S01]  /*92c0*/  @!P1 SYNCS.ARRIVE.TRANS64.RED.A1T0 RZ, [R12+URZ], RZ ;  /* 0x000000ff0cff99a7 */ /* 0x0003e2000810043f */
[----:B------:R-:W-:Y:S02]  /*92d0*/  F2FP.F16.F32.PACK_AB R153, R28, R13 ;  /* 0x0000000d1c99723e */ /* 0x000fe400000000ff */
[----:B------:R-:W-:Y:S01]  /*92e0*/  FADD.FTZ R42, R156, R29 ;  /* 0x0000001d9c2a7221 */ /* 0x000fe20000010000 */
[----:B------:R-:W-:Y:S01]  /*92f0*/  F2FP.F16.F32.PACK_AB R154, R154, R57 ;  /* 0x000000399a9a723e */ /* 0x000fe200000000ff */
[----:B------:R-:W4:Y:S01]  /*9300*/  MUFU.EX2 R33, R33 ;  /* 0x0000002100217308 */ /* 0x000f220000000800 */
[----:B--2---:R-:W-:Y:S01]  /*9310*/  FADD.FTZ R27, R21, R40 ;  /* 0x00000028151b7221 */ /* 0x004fe20000010000 */
[----:B------:R-:W-:Y:S01]  /*9320*/  FADD.FTZ R29, R63, R42 ;  /* 0x0000002a3f1d7221 */ /* 0x000fe20000010000 */
[----:B------:R-:W-:-:S03]  /*9330*/  F2FP.F16.F32.PACK_AB R156, R156, R59 ;  /* 0x0000003b9c9c723e */ /* 0x000fc600000000ff */
[C---:B------:R-:W-:Y:S01]  /*9340*/  FADD.FTZ R42, R158.reuse, R29 ;  /* 0x0000001d9e2a7221 */ /* 0x040fe20000010000 */
[----:B------:R-:W-:Y:S01]  /*9350*/  F2FP.F16.F32.PACK_AB R158, R158, R63 ;  /* 0x0000003f9e9e723e */ /* 0x000fe200000000ff */
[----:B------:R-:W2:Y:S01]  /*9360*/  MUFU.EX2 R32, R35 ;  /* 0x0000002300207308 */ /* 0x000ea20000000800 */
[C---:B0-----:R-:W-:Y:S01]  /*9370*/  FADD.FTZ R40, R30.reuse, R27 ;  /* 0x0000001b1e287221 */ /* 0x041fe20000010000 */
[----:B------:R-:W-:Y:S01]  /*9380*/  F2FP.F16.F32.PACK_AB R155, R30, R21 ;  /* 0x000000151e9b723e */ /* 0x000fe200000000ff */
[----:B------:R-:W-:Y:S06]  /*9390*/  BAR.SYNC.DEFER_BLOCKING 0xf, 0x100 ;  /* 0x03c4000000007b1d */ /* 0x000fec0000010000 */
[----:B------:R-:W0:Y:S01]  /*93a0*/  MUFU.EX2 R37, R37 ;  /* 0x0000002500257308 */ /* 0x000e220000000800 */
[----:B----4-:R-:W-:-:S07]  /*93b0*/  FADD.FTZ R27, R33, R40 ;  /* 0x00000028211b7221 */ /* 0x010fce0000010000 */
[----:B------:R-:W4:Y:S01]  /*93c0*/  MUFU.EX2 R34, R39 ;  /* 0x0000002700227308 */ /* 0x000f220000000800 */
[C---:B--2---:R-:W-:Y:S01]  /*93d0*/  FADD.FTZ R40, R32.reuse, R27 ;  /* 0x0000001b20287221 */ /* 0x044fe20000010000 */
[----:B------:R-:W-:Y:S01]  /*93e0*/  FADD.FTZ R27, R67, R42 ;  /* 0x0000002a431b7221 */ /* 0x000fe20000010000 */
[----:B------:R-:W-:-:S03]  /*93f0*/  F2FP.F16.F32.PACK_AB R157, R32, R33 ;  /* 0x00000021209d723e */ /* 0x000fc600000000ff */
[C---:B------:R-:W-:Y:S01]  /*9400*/  FADD.FTZ R42, R160.reuse, R27 ;  /* 0x0000001ba02a7221 */ /* 0x040fe20000010000 */
[----:B------:R-:W-:Y:S01]  /*9410*/  F2FP.F16.F32.PACK_AB R160, R160, R67 ;  /* 0x00000043a0a0723e */ /* 0x000fe200000000ff */
[----:B------:R-:W2:Y:S01]  /*9420*/  MUFU.EX2 R41, R41 ;  /* 0x0000002900297308 */ /* 0x000ea20000000800 */
[----:B0-----:R-:W-:Y:S01]  /*9430*/  FADD.FTZ R25, R37, R40 ;  /* 0x0000002825197221 */ /* 0x001fe20000010000 */
[----:B------:R0:W-:Y:S06]  /*9440*/  STSM.16.M88.4 [R194+0x26800], R152 ;  /* 0x02680098c2007844 */ /* 0x0001ec0000000200 */
[----:B------:R-:W3:Y:S01]  /*9450*/  MUFU.EX2 R36, R43 ;  /* 0x0000002b00247308 */ /* 0x000ee20000000800 */
[C---:B----4-:R-:W-:Y:S01]  /*9460*/  FADD.FTZ R40, R34.reuse, R25 ;  /* 0x0000001922287221 */ /* 0x050fe20000010000 */
[----:B------:R-:W-:-:S05]  /*9470*/  F2FP.F16.F32.PACK_AB R159, R34, R37 ;  /* 0x00000025229f723e */ /* 0x000fca00000000ff */
[----:B------:R0:W-:Y:S01]  /*9480*/  STSM.16.M88.4 [R197], R156 ;  /* 0x0000009cc5007844 */ /* 0x0001e20000000200 */
[----:B------:R-:W4:Y:S01]  /*9490*/  MUFU.EX2 R71, R71 ;  /* 0x0000004700477308 */ /* 0x000f220000000800 */
[----:B--2---:R-:W-:-:S07]  /*94a0*/  FADD.FTZ R13, R41, R40 ;  /* 0x00000028290d7221 */ /* 0x004fce0000010000 */
[----:B------:R-:W2:Y:S01]  /*94b0*/  MUFU.EX2 R45, R45 ;  /* 0x0000002d002d7308 */ /* 0x000ea20000000800 */
[C---:B---3--:R-:W-:Y:S01]  /*94c0*/  FADD.FTZ R28, R36.reuse, R13 ;  /* 0x0000000d241c7221 */ /* 0x048fe20000010000 */
[----:B------:R-:W-:-:S06]  /*94d0*/  F2FP.F16.F32.PACK_AB R161, R36, R41 ;  /* 0x0000002924a1723e */ /* 0x000fcc00000000ff */
[----:B------:R-:W3:Y:S01]  /*94e0*/  MUFU.EX2 R24, R73 ;  /* 0x0000004900187308 */ /* 0x000ee20000000800 */
[----:B----4-:R-:W-:-:S07]  /*94f0*/  FADD.FTZ R13, R71, R42 ;  /* 0x0000002a470d7221 */ /* 0x010fce0000010000 */
[----:B------:R-:W4:Y:S01]  /*9500*/  MUFU.EX2 R38, R47 ;  /* 0x0000002f00267308 */ /* 0x000f220000000800 */
[----:B--2---:R-:W-:-:S07]  /*9510*/  FADD.FTZ R21, R45, R28 ;  /* 0x0000001c2d157221 */ /* 0x004fce0000010000 */
[----:B------:R-:W-:Y:S01]  /*9520*/  MUFU.EX2 R75, R75 ;  /* 0x0000004b004b7308 */ /* 0x000fe20000000800 */
[C---:B---3--:R-:W-:Y:S01]  /*9530*/  F2FP.F16.F32.PACK_AB R162, R24.reuse, R71 ;  /* 0x0000004718a2723e */ /* 0x048fe200000000ff */
[----:B------:R-:W-:-:S06]  /*9540*/  FADD.FTZ R24, R24, R13 ;  /* 0x0000000d18187221 */ /* 0x000fcc0000010000 */
[----:B------:R-:W2:Y:S01]  /*9550*/  MUFU.EX2 R14, R77 ;  /* 0x0000004d000e7308 */ /* 0x000ea20000000800 */
[C---:B----4-:R-:W-:Y:S01]  /*9560*/  F2FP.F16.F32.PACK_AB R163, R38.reuse, R45 ;  /* 0x0000002d26a3723e */ /* 0x050fe200000000ff */
[----:B------:R-:W-:-:S04]  /*9570*/  FADD.FTZ R38, R38, R21 ;  /* 0x0000001526267221 */ /* 0x000fc80000010000 */
[----:B------:R0:W-:Y:S02]  /*9580*/  STSM.16.M88.4 [R195], R160 ;  /* 0x000000a0c3007844 */ /* 0x0001e40000000200 */
[----:B------:R-:W-:Y:S08]  /*9590*/  MUFU.EX2 R49, R49 ;  /* 0x0000003100317308 */ /* 0x000ff00000000800 */
[----:B-1----:R-:W1:Y:S01]  /*95a0*/  MUFU.EX2 R12, R51 ;  /* 0x00000033000c7308 */ /* 0x002e620000000800 */
[----:B--2---:R-:W-:Y:S01]  /*95b0*/  F2FP.F16.F32.PACK_AB R164, R14, R75 ;  /* 0x0000004b0ea4723e */ /* 0x004fe200000000ff */
[----:B------:R-:W-:-:S04]  /*95c0*/  FADD.FTZ R75, R75, R24 ;  /* 0x000000184b4b7221 */ /* 0x000fc80000010000 */
[----:B------:R-:W-:Y:S02]  /*95d0*/  FADD.FTZ R14, R14, R75 ;  /* 0x0000004b0e0e7221 */ /* 0x000fe40000010000 */
[----:B------:R-:W-:Y:S08]  /*95e0*/  MUFU.EX2 R79, R79 ;  /* 0x0000004f004f7308 */ /* 0x000ff00000000800 */
[----:B------:R-:W2:Y:S01]  /*95f0*/  MUFU.EX2 R20, R20 ;  /* 0x0000001400147308 */ /* 0x000ea20000000800 */
[----:B-1----:R-:W-:Y:S01]  /*9600*/  F2FP.F16.F32.PACK_AB R165, R12, R49 ;  /* 0x000000310ca5723e */ /* 0x002fe200000000ff */
[----:B------:R-:W-:-:S04]  /*9610*/  FADD.FTZ R49, R49, R38 ;  /* 0x0000002631317221 */ /* 0x000fc80000010000 */
[----:B------:R-:W-:Y:S02]  /*9620*/  FADD.FTZ R12, R12, R49 ;  /* 0x000000310c0c7221 */ /* 0x000fe40000010000 */
[----:B------:R-:W1:Y:S08]  /*9630*/  MUFU.EX2 R53, R53 ;  /* 0x0000003500357308 */ /* 0x000e700000000800 */
[----:B------:R-:W3:Y:S01]  /*9640*/  MUFU.EX2 R26, R26 ;  /* 0x0000001a001a7308 */ /* 0x000ee20000000800 */
[----:B--2---:R-:W-:Y:S01]  /*9650*/  F2FP.F16.F32.PACK_AB R166, R20, R79 ;  /* 0x0000004f14a6723e */ /* 0x004fe200000000ff */
[----:B------:R-:W-:Y:S01]  /*9660*/  FADD.FTZ R79, R79, R14 ;  /* 0x0000000e4f4f7221 */ /* 0x000fe20000010000 */
[----:B-1----:R-:W-:-:S03]  /*9670*/  FADD.FTZ R13, R53, R12 ;  /* 0x0000000c350d7221 */ /* 0x002fc60000010000 */
[----:B------:R-:W-:Y:S01]  /*9680*/  FADD.FTZ R12, R20, R79 ;  /* 0x0000004f140c7221 */ /* 0x000fe20000010000 */
[C---:B---3--:R-:W-:Y:S01]  /*9690*/  F2FP.F16.F32.PACK_AB R167, R26.reuse, R53 ;  /* 0x000000351aa7723e */ /* 0x048fe200000000ff */
[----:B------:R-:W-:-:S04]  /*96a0*/  FADD.FTZ R13, R26, R13 ;  /* 0x0000000d1a0d7221 */ /* 0x000fc80000010000 */
[----:B------:R0:W-:Y:S01]  /*96b0*/  STSM.16.M88.4 [R196], R164 ;  /* 0x000000a4c4007844 */ /* 0x0001e20000000200 */
[----:B------:R-:W-:Y:S05]  /*96c0*/  @!P0 BRA `(.L_x_3207) ;  /* 0x0000000000048947 */ /* 0x000fea0003800000 */
[----:B------:R-:W-:Y:S01]  /*96d0*/  BPT.TRAP 0x1 ;  /* 0x000000040000795c */ /* 0x000fe20000300000 */
.L_x_3207:
[----:B------:R1:W2:Y:S01]  /*96e0*/  SYNCS.PHASECHK.TRANS64.TRYWAIT P2, [R15+URZ+0x28c50], R58 ;  /* 0x028c503a0f0075a7 */ /* 0x0002a2000804017f */
[----:B------:R-:W-:Y:S05]  /*96f0*/  @!P0 BRA `(.L_x_3208) ;  /* 0x0000000000048947 */ /* 0x000fea0003800000 */
[----:B------:R-:W-:Y:S01]  /*9700*/  BPT.TRAP 0x1 ;  /* 0x000000040000795c */ /* 0x000fe20000300000 */
.L_x_3208:
[----:B------:R-:W-:Y:S01]  /*9710*/  LOP3.LUT R14, R56, 0x2000000, RZ, 0xfc, !PT ;  /* 0x02000000380e7812 */ /* 0x000fe200078efcff */
[----:B------:R-:W-:Y:S01]  /*9720*/  ULDC UR36, c[0x0][0x988] ;  /* 0x0002620000247ab9 */ /* 0x000fe20000000800 */
[----:B------:R-:W-:Y:S01]  /*9730*/  BSSY B0, `(.L_x_3209) ;  /* 0x0000006000007945 */ /* 0x000fe20003800000 */
[----:B------:R-:W-:Y:S02]  /*9740*/  IMAD.MOV.U32 R21, RZ, RZ, 0x40000040 ;  /* 0x40000040ff157424 */ /* 0x000fe400078e00ff */
[----:B------:R-:W-:Y:S01]  /*9750*/  IMAD R20, R18, 0x1000, R14 ;  /* 0x0000100012147824 */ /* 0x000fe200078e020e */
[----:B--2---:R-:W-:Y:S06]  /*9760*/  @P2 BRA `(.L_x_3210) ;  /* 0x0000000000082947 */ /* 0x004fec0003800000 */
[----:B------:R-:W2:Y:S02]  /*9770*/  SYNCS.PHASECHK.TRANS64.TRYWAIT P2, [R15+URZ+0x28c50], R58 ;  /* 0x028c503a0f0075a7 */ /* 0x000ea4000804017f */
[----:B--2---:R-:W-:Y:S05]  /*9780*/  @!P2 BRA `(.L_x_3211) ;  /* 0x000000b40014a947 */ /* 0x004fea0003800000 */
.L_x_3210:
[----:B------:R-:W-:Y:S05]  /*9790*/  BSYNC B0 ;  /* 0x0000000000007941 */ /* 0x000fea0003800000 */
.L_x_3209:
[----:B------:R-:W-:Y:S01]  /*97a0*/  R2UR UR6, R20 ;  /* 0x00000000140672ca */ /* 0x000fe200000e0000 */
[----:B-12---:R-:W-:Y:S01]  /*97b0*/  WARPGROUP.ARRIVE ;  /* 0x00000000000079c5 */ /* 0x006fe20000000000 */
[----:B------:R-:W-:Y:S01]  /*97c0*/  R2UR UR7, R21 ;  /* 0x00000000150772ca */ /* 0x000fe200000e0000 */
[----:B------:R-:W-:Y:S01]  /*97d0*/  @!P1 VIADD R15, R15, 0x28c60 ;  /* 0x00028c600f0f9836 */ /* 0x000fe20000000000 */
[----:B------:R-:W-:Y:S01]  /*97e0*/  MOV R21, 0x40000040 ;  /* 0x4000004000157802 */ /* 0x000fe20000000f00 */
[----:B------:R-:W-:Y:S01]  /*97f0*/  BSSY B0, `(.L_x_3212) ;  /* 0x00001cb000007945 */ /* 0x000fe20003800000 */
[----:B------:R-:W-:Y:S02]  /*9800*/  ISETP.GE.AND P2, PT, R168, 0x41, PT ;  /* 0x00000041a800780c */ /* 0x000fe40003f46270 */
[----:B------:R-:W-:-:S07]  /*9810*/  @!P1 PRMT R15, RZ, 0x654, R15 ;  /* 0x00000654ff0f9816 */ /* 0x000fce000000000f */
[----:B------:R-:W-:Y:S03]  /*9820*/  HGMMA.64x256x16.F32 R24, R152, gdesc[UR4].tnspB, RZ, !UPT, gsb0 ;  /* 0x43e0000498187df0 */ /* 0x000fe6000c0008ff */
[----:B------:R-:W-:Y:S02]  /*9830*/  WARPGROUP.DEPBAR.LE gsb0, 0x0 ;  /* 0x00008000000079c5 */ /* 0x000fe40000010000 */
[----:B0-----:R-:W-:Y:S01]  /*9840*/  VIADD R152, R20, 0x80 ;  /* 0x0000008014987836 */ /* 0x001fe20000000000 */
[----:B------:R-:W-:Y:S01]  /*9850*/  MOV R153, 0x40000040 ;  /* 0x4000004000997802 */ /* 0x000fe20000000f00 */
[----:B------:R-:W-:-:S03]  /*9860*/  WARPGROUP.ARRIVE ;  /* 0x00000000000079c5 */ /* 0x000fc60000000000 */
[----:B------:R-:W-:Y:S01]  /*9870*/  R2UR UR6, R152 ;  /* 0x00000000980672ca */ /* 0x000fe200000e0000 */
[C---:B------:R-:W-:Y:S01]  /*9880*/  VIADD R152, R20.reuse, 0x100 ;  /* 0x0000010014987836 */ /* 0x040fe20000000000 */
[----:B------:R-:W-:Y:S01]  /*9890*/  R2UR UR7, R153 ;  /* 0x00000000990772ca */ /* 0x000fe200000e0000 */
[----:B------:R-:W-:Y:S02]  /*98a0*/  IMAD.MOV.U32 R153, RZ, RZ, 0x40000040 ;  /* 0x40000040ff997424 */ /* 0x000fe400078e00ff */
[----:B------:R-:W-:-:S13]  /*98b0*/  VIADD R20, R20, 0x180 ;  /* 0x0000018014147836 */ /* 0x000fda0000000000 */
[----:B------:R-:W-:Y:S01]  /*98c0*/  HGMMA.64x256x16.F32 R24, R156, gdesc[UR4].tnspB, R24, gsb0 ;  /* 0x43e000049c187df0 */ /* 0x000fe20008000818 */
[----:B------:R-:W-:Y:S02]  /*98d0*/  R2UR UR6, R152 ;  /* 0x00000000980672ca */ /* 0x000fe400000e0000 */
[----:B------:R-:W-:Y:S01]  /*98e0*/  R2UR UR7, R153 ;  /* 0x00000000990772ca */ /* 0x000fe200000e0000 */
[----:B------:R-:W-:Y:S02]  /*98f0*/  WARPGROUP.DEPBAR.LE gsb0, 0x0 ;  /* 0x00008000000079c5 */ /* 0x000fe40000010000 */
[----:B------:R-:W-:-:S15]  /*9900*/  WARPGROUP.ARRIVE ;  /* 0x00000000000079c5 */ /* 0x000fde0000000000 */
[----:B------:R-:W-:-:S07]  /*9910*/  NOP ;  /* 0x0000000000007918 */ /* 0x000fce0000000000 */
[----:B------:R-:W-:Y:S01]  /*9920*/  HGMMA.64x256x16.F32 R24, R160, gdesc[UR4].tnspB, R24, gsb0 ;  /* 0x43e00004a0187df0 */ /* 0x000fe20008000818 */
[----:B------:R-:W-:Y:S02]  /*9930*/  R2UR UR6, R20 ;  /* 0x00000000140672ca */ /* 0x000fe400000e0000 */
[----:B------:R-:W-:Y:S01]  /*9940*/  R2UR UR7, R21 ;  /* 0x00000000150772ca */ /* 0x000fe200000e0000 */
[----:B------:R-:W-:Y:S02]  /*9950*/  WARPGROUP.DEPBAR.LE gsb0, 0x0 ;  /* 0x00008000000079c5 */ /* 0x000fe40000010000 */
[----:B------:R-:W-:-:S15]  /*9960*/  WARPGROUP.ARRIVE ;  /* 0x00000000000079c5 */ /* 0x000fde0000000000 */
[----:B------:R-:W-:-:S07]  /*9970*/  NOP ;  /* 0x0000000000007918 */ /* 0x000fce0000000000 */
[----:B------:R-:W-:Y:S03]  /*9980*/  HGMMA.64x256x16.F32 R24, R164, gdesc[UR4].tnspB, R24, gsb0 ;  /* 0x43e00004a4187df0 */ /* 0x000fe60008000818 */
[----:B------:R-:W-:Y:S02]  /*9990*/  WARPGROUP.DEPBAR.LE gsb0, 0x0 ;  /* 0x00008000000079c5 */ /* 0x000fe40000010000 */
[----:B------:R-:W-:Y:S01]  /*99a0*/  @!PT LDS RZ, [RZ] ;  /* 0x00000000fffff984 */ /* 0x000fe20000000800 */
[----:B------:R-:W-:Y:S01]  /*99b0*/  @!PT LDS RZ, [RZ] ;  /* 0x00000000fffff984 */ /* 0x000fe20000000800 */
[----:B------:R-:W-:Y:S01]  /*99c0*/  @!PT LDS RZ, [RZ] ;  /* 0x00000000fffff984 */ /* 0x000fe20000000800 */
[----:B------:R-:W-:Y:S01]  /*99d0*/  @!PT LDS RZ, [RZ] ;  /* 0x00000000fffff984 */ /* 0x000fe20000000800 */
[----:B------:R0:W-:Y:S06]  /*99e0*/  MEMBAR.ALL.CTA ;  /* 0x0000000000007992 */ /* 0x0001ec0000008000 */
[----:B0-----:R-:W0:Y:S02]  /*99f0*/  FENCE.VIEW.ASYNC.S ;  /* 0x00000000000073c6 */ /* 0x001e240000000000 */
[----:B0-----:R-:W-:Y:S01]  /*9a00*/  NOP ;  /* 0x0000000000007918 */ /* 0x001fe20000000000 */
[----:B------:R-:W-:Y:S06]  /*9a10*/  BAR.ARV 0xe, 0x100 ;  /* 0x0384000000007b1d */ /* 0x000fec0000002000 */
[----:B------:R0:W-:Y:S01]  /*9a20*/  @!P1 SYNCS.ARRIVE.TRANS64.RED.A1T0 RZ, [R15+URZ], RZ ;  /* 0x000000ff0fff99a7 */ /* 0x0001e2000810043f */
[----:B------:R-:W-:Y:S05]  /*9a30*/  @!P2 BRA `(.L_x_3213) ;  /* 0x000000180098a947 */ /* 0x000fea0003800000 */
[----:B------:R-:W-:Y:S01]  /*9a40*/  VIADD R211, R182, 0xfffffffe ;  /* 0xfffffffeb6d37836 */ /* 0x000fe20000000000 */
[----:B------:R-:W-:Y:S01]  /*9a50*/  MOV R219, R3 ;  /* 0x0000000300db7202 */ /* 0x000fe20000000f00 */
[----:B------:R-:W-:Y:S02]  /*9a60*/  IMAD.MOV.U32 R218, RZ, RZ, R11 ;  /* 0x000000ffffda7224 */ /* 0x000fe400078e000b */
[----:B------:R-:W-:-:S07]  /*9a70*/  IMAD.MOV.U32 R217, RZ, RZ, R18 ;  /* 0x000000ffffd97224 */ /* 0x000fce00078e0012 */
.L_x_3224:
[----:B------:R-:W-:Y:S01]  /*9a80*/  VIADD R18, R217, 0x1 ;  /* 0x00000001d9127836 */ /* 0x000fe20000000000 */
[C---:B------:R-:W-:Y:S01]  /*9a90*/  ISETP.GT.AND P2, PT, R211.reuse, RZ, PT ;  /* 0x000000ffd300720c */ /* 0x040fe20003f44270 */
[----:B------:R-:W-:-:S03]  /*9aa0*/  VIADD R211, R211, 0xffffffff ;  /* 0xffffffffd3d37836 */ /* 0x000fc60000000000 */
[----:B------:R-:W-:-:S04]  /*9ab0*/  ISETP.NE.AND P3, PT, R18, 0x2, PT ;  /* 0x000000021200780c */ /* 0x000fc80003f65270 */
[----:B------:R-:W-:Y:S02]  /*9ac0*/  SEL R3, RZ, 0x1, P3 ;  /* 0x00000001ff037807 */ /* 0x000fe40001800000 */
[----:B------:R-:W-:Y:S02]  /*9ad0*/  SEL R18, R18, RZ, P3 ;  /* 0x000000ff12127207 */ /* 0x000fe40001800000 */
[----:B------:R-:W-:Y:S01]  /*9ae0*/  LOP3.LUT R22, R22, R3, RZ, 0x3c, !PT ;  /* 0x0000000316167212 */ /* 0x000fe200078e3cff */
[----:B-1----:R-:W-:Y:S06]  /*9af0*/  @!P0 BRA `(.L_x_3214) ;  /* 0x0000000000048947 */ /* 0x002fec0003800000 */
[----:B------:R-:W-:Y:S01]  /*9b00*/  BPT.TRAP 0x1 ;  /* 0x000000040000795c */ /* 0x000fe20000300000 */
.L_x_3214:
[----:B0-----:R-:W-:Y:S02]  /*9b10*/  LEA R15, R18, R2, 0x3 ;  /* 0x00000002120f7211 */ /* 0x001fe400078e18ff */
[----:B------:R-:W-:-:S04]  /*9b20*/  SHF.L.U32 R213, R22, 0x1f, RZ ;  /* 0x0000001f16d57819 */ /* 0x000fc800000006ff */
[----:B------:R0:W1:Y:S01]  /*9b30*/  SYNCS.PHASECHK.TRANS64.TRYWAIT P3, [R15+URZ+0x28c30], R213 ;  /* 0x028c30d50f0075a7 */ /* 0x000062000806017f */
[----:B------:R-:W-:Y:S05]  /*9b40*/  @!P0 BRA `(.L_x_3215) ;  /* 0x0000000000048947 */ /* 0x000fea0003800000 */
[----:B------:R-:W-:Y:S01]  /*9b50*/  BPT.TRAP 0x1 ;  /* 0x000000040000795c */ /* 0x000fe20000300000 */
.L_x_3215:
[----:B------:R-:W-:Y:S01]  /*9b60*/  VIADD R3, R2, 0x20400 ;  /* 0x0002040002037836 */ /* 0x000fe20000000000 */
[----:B------:R-:W-:Y:S01]  /*9b70*/  BSSY B1, `(.L_x_3216) ;  /* 0x0000009000017945 */ /* 0x000fe20003800000 */
[----:B------:R-:W-:Y:S02]  /*9b80*/  IMAD R10, R18, 0x200, R0 ;  /* 0x00000200120a7824 */ /* 0x000fe400078e0200 */
[----:B------:R-:W-:Y:S01]  /*9b90*/  IMAD.MOV.U32 R11, RZ, RZ, 0x40000040 ;  /* 0x40000040ff0b7424 */ /* 0x000fe200078e00ff */
[----:B------:R-:W-:-:S04]  /*9ba0*/  SHF.R.U32.HI R3, RZ, 0x4, R3 ;  /* 0x00000004ff037819 */ /* 0x000fc80000011603 */
[----:B------:R-:W-:-:S04]  /*9bb0*/  LOP3.LUT R3, R3, 0x3fff, RZ, 0xc0, !PT ;  /* 0x00003fff03037812 */ /* 0x000fc800078ec0ff */
[----:B------:R-:W-:Y:S01]  /*9bc0*/  LOP3.LUT R20, R3, 0x10000, RZ, 0xfc, !PT ;  /* 0x0001000003147812 */ /* 0x000fe200078efcff */
[----:B-1----:R-:W-:Y:S06]  /*9bd0*/  @P3 BRA `(.L_x_3217) ;  /* 0x0000000000083947 */ /* 0x002fec0003800000 */
[----:B------:R-:W1:Y:S02]  /*9be0*/  SYNCS.PHASECHK.TRANS64.TRYWAIT P3, [R15+URZ+0x28c30], R213 ;  /* 0x028c30d50f0075a7 */ /* 0x000e64000806017f */
[----:B-1----:R-:W-:Y:S05]  /*9bf0*/  @!P3 BRA `(.L_x_3218) ;  /* 0x000000b0000cb947 */ /* 0x002fea0003800000 */
.L_x_3217:
[----:B------:R-:W-:Y:S05]  /*9c00*/  BSYNC B1 ;  /* 0x0000000000017941 */ /* 0x000fea0003800000 */
.L_x_3216:
[----:B------:R-:W-:Y:S01]  /*9c10*/  MOV R21, 0x40000040 ;  /* 0x4000004000157802 */ /* 0x000fe20000000f00 */
[----:B------:R-:W-:Y:S01]  /*9c20*/  WARPGROUP.ARRIVE ;  /* 0x00000000000079c5 */ /* 0x000fe20000000000 */
[----:B------:R-:W-:Y:S02]  /*9c30*/  R2UR UR6, R10 ;  /* 0x000000000a0672ca */ /* 0x000fe400000e0000 */
[----:B------:R-:W-:Y:S01]  /*9c40*/  R2UR UR7, R11 ;  /* 0x000000000b0772ca */ /* 0x000fe200000e0000 */
[----:B------:R-:W-:Y:S01]  /*9c50*/  IMAD.MOV.U32 R11, RZ, RZ, 0x40000040 ;  /* 0x40000040ff0b7424 */ /* 0x000fe200078e00ff */
[----:B------:R-:W-:Y:S01]  /*9c60*/  R2UR UR4, R20 ;  /* 0x00000000140472ca */ /* 0x000fe200000e0000 */
[----:B------:R-:W-:Y:S01]  /*9c70*/  VIADD R20, R10, 0x2 ;  /* 0x000000020a147836 */ /* 0x000fe20000000000 */
[----:B------:R-:W-:Y:S01]  /*9c80*/  R2UR UR5, R21 ;  /* 0x00000000150572ca */ /* 0x000fe200000e0000 */
[----:B------:R-:W-:Y:S01]  /*9c90*/  IMAD.MOV.U32 R21, RZ, RZ, 0x40000040 ;  /* 0x40000040ff157424 */ /* 0x000fe200078e00ff */
[----:B------:R-:W-:-:S04]  /*9ca0*/  IADD3 R223, -R191, RZ, RZ ;  /* 0x000000ffbfdf7210 */ /* 0x000fc80007ffe1ff */
[----:B------:R-:W-:-:S07]  /*9cb0*/  ISETP.NE.AND P3, PT, R190, R223, PT ;  /* 0x000000dfbe00720c */ /* 0x000fce0003f65270 */
[----:B------:R-:W-:Y:S01]  /*9cc0*/  HGMMA.64x64x16.F32 R152, gdesc[UR4], RZ, !UPT, gsb0 ;  /* 0x00e00000049879f0 */ /* 0x000fe2000c0008ff */
[----:B------:R-:W-:Y:S01]  /*9cd0*/  R2UR UR6, R20 ;  /* 0x00000000140672ca */ /* 0x000fe200000e0000 */
[C---:B------:R-:W-:Y:S01]  /*9ce0*/  VIADD R20, R10.reuse, 0x4 ;  /* 0x000000040a147836 */ /* 0x040fe20000000000 */
[----:B------:R-:W-:Y:S01]  /*9cf0*/  R2UR UR7, R21 ;  /* 0x00000000150772ca */ /* 0x000fe200000e0000 */
[----:B------:R-:W-:Y:S01]  /*9d00*/  VIADD R10, R10, 0x6 ;  /* 0x000000060a0a7836 */ /* 0x000fe20000000000 */
[----:B------:R-:W-:Y:S01]  /*9d10*/  R2UR UR4, R8 ;  /* 0x00000000080472ca */ /* 0x000fe200000e0000 */
[----:B------:R-:W-:Y:S01]  /*9d20*/  @!P3 IMAD R217, R217, 0x40, R188 ;  /* 0x00000040d9d9b824 */ /* 0x000fe200078e02bc */
[----:B------:R-:W-:Y:S02]  /*9d30*/  R2UR UR5, R9 ;  /* 0x00000000090572ca */ /* 0x000fe400000e0000 */
[----:B------:R-:W-:Y:S01]  /*9d40*/  MOV R21, 0x40000040 ;  /* 0x4000004000157802 */ /* 0x000fe20000000f00 */
[----:B------:R-:W-:Y:S01]  /*9d50*/  @!P3 IMAD R217, R217, 0x4, R2 ;  /* 0x00000004d9d9b824 */ /* 0x000fe200078e0202 */
[----:B------:R-:W-:-:S02]  /*9d60*/  WARPGROUP.DEPBAR.LE gsb0, 0x0 ;  /* 0x00008000000079c5 */ /* 0x000fc40000010000 */
[----:B------:R-:W-:-:S07]  /*9d70*/  WARPGROUP.ARRIVE ;  /* 0x00000000000079c5 */ /* 0x000fce0000000000 */
        /* <DEDUP_REMOVED lines=14> */
[----:B------:R-:W-:Y:S03]  /*9e60*/  HGMMA.64x64x16.F32 R152, gdesc[UR4], R152, gsb0 ;  /* 0x00e00000049879f0 */ /* 0x000fe60008000898 */
        /* <DEDUP_REMOVED lines=18> */
[----:B--2---:R-:W-:Y:S02]  /*9f90*/  FMNMX.FTZ R220, R21, R10, !PT ;  /* 0x0000000a15dc7209 */ /* 0x004fe40007810000 */
[----:B------:R-:W-:-:S03]  /*9fa0*/  FMNMX.FTZ R10, R154, R218, !PT ;  /* 0x000000da9a0a7209 */ /* 0x000fc60007810000 */
[----:B------:R-:W2:Y:S01]  /*9fb0*/  SHFL.BFLY PT, R221, R220, 0x1, 0x1f ;  /* 0x0c201f00dcdd7f89 */ /* 0x000ea200000e0000 */
[----:B------:R-:W-:-:S04]  /*9fc0*/  FMNMX.FTZ R3, R155, R10, !PT ;  /* 0x0000000a9b037209 */ /* 0x000fc80007810000 */
[----:B------:R-:W-:-:S04]  /*9fd0*/  FMNMX.FTZ R10, R158, R3, !PT ;  /* 0x000000039e0a7209 */ /* 0x000fc80007810000 */
[----:B------:R-:W-:Y:S01]  /*9fe0*/  FMNMX.FTZ R11, R159, R10, !PT ;  /* 0x0000000a9f0b7209 */ /* 0x000fe20007810000 */
[----:B------:R-:W-:-:S03]  /*9ff0*/  IMAD.U32 R10, RZ, RZ, UR36 ;  /* 0x00000024ff0a7e24 */ /* 0x000fc6000f8e00ff */
[----:B------:R-:W-:-:S04]  /*a000*/  FMNMX.FTZ R20, R162, R11, !PT ;  /* 0x0000000ba2147209 */ /* 0x000fc80007810000 */
[----:B------:R-:W-:-:S04]  /*a010*/  FMNMX.FTZ R11, R163, R20, !PT ;  /* 0x00000014a30b7209 */ /* 0x000fc80007810000 */
[----:B------:R-:W-:Y:S02]  /*a020*/  FMNMX.FTZ R20, R166, R11, !PT ;  /* 0x0000000ba6147209 */ /* 0x000fe40007810000 */
[----:B--2---:R-:W-:Y:S02]  /*a030*/  FMNMX.FTZ R3, R220, R221, !PT ;  /* 0x000000dddc037209 */ /* 0x004fe40007810000 */
[----:B------:R-:W-:-:S03]  /*a040*/  FMNMX.FTZ R11, R167, R20, !PT ;  /* 0x00000014a70b7209 */ /* 0x000fc60007810000 */
[----:B------:R-:W-:Y:S01]  /*a050*/  FADD.FTZ R219, -R3, R219 ;  /* 0x000000db03db7221 */ /* 0x000fe20000010100 */
[----:B------:R-:W-:-:S03]  /*a060*/  FMNMX.FTZ R20, R170, R11, !PT ;  /* 0x0000000baa147209 */ /* 0x000fc60007810000 */
[----:B------:R-:W-:Y:S01]  /*a070*/  FMUL.FTZ R21, R219, R10 ;  /* 0x0000000adb157220 */ /* 0x000fe20000410000 */
        /* <DEDUP_REMOVED lines=23> */
[----:B------:R-:W-:Y:S01]  /*a1f0*/  FFMA.FTZ R181, R181, R10, -R219 ;  /* 0x0000000ab5b57223 */ /* 0x000fe200000108db */
[----:B------:R-:W2:Y:S03]  /*a200*/  MUFU.EX2 R21, R21 ;  /* 0x0000001500157308 */ /* 0x000ea60000000800 */
[----:B------:R-:W3:Y:S05]  /*a210*/  SHFL.BFLY PT, R11, R20, 0x2, 0x1f ;  /* 0x0c401f00140b7f89 */ /* 0x000eea00000e0000 */
[----:B------:R-:W4:Y:S08]  /*a220*/  MUFU.EX2 R152, R152 ;  /* 0x0000009800987308 */ /* 0x000f300000000800 */
[----:B------:R-:W5:Y:S01]  /*a230*/  MUFU.EX2 R153, R153 ;  /* 0x0000009900997308 */ /* 0x000f620000000800 */
[-C--:B--2---:R-:W-:Y:S01]  /*a240*/  FMUL.FTZ R24, R24, R21.reuse ;  /* 0x0000001518187220 */ /* 0x084fe20000410000 */
[-C--:B------:R-:W-:Y:S01]  /*a250*/  FMUL.FTZ R25, R25, R21.reuse ;  /* 0x0000001519197220 */ /* 0x080fe20000410000 */
[-C--:B------:R-:W-:Y:S01]  /*a260*/  FMUL.FTZ R28, R28, R21.reuse ;  /* 0x000000151c1c7220 */ /* 0x080fe20000410000 */
[-C--:B------:R-:W-:Y:S01]  /*a270*/  FMUL.FTZ R29, R29, R21.reuse ;  /* 0x000000151d1d7220 */ /* 0x080fe20000410000 */
[-C--:B------:R-:W-:Y:S01]  /*a280*/  FMUL.FTZ R32, R32, R21.reuse ;  /* 0x0000001520207220 */ /* 0x080fe20000410000 */
[-C--:B------:R-:W-:Y:S01]  /*a290*/  FMUL.FTZ R33, R33, R21.reuse ;  /* 0x0000001521217220 */ /* 0x080fe20000410000 */
[-C--:B------:R-:W-:Y:S01]  /*a2a0*/  FMUL.FTZ R36, R36, R21.reuse ;  /* 0x0000001524247220 */ /* 0x080fe20000410000 */
[----:B------:R-:W2:Y:S01]  /*a2b0*/  MUFU.EX2 R156, R156 ;  /* 0x0000009c009c7308 */ /* 0x000ea20000000800 */
[----:B----4-:R-:W-:Y:S01]  /*a2c0*/  FFMA.FTZ R12, R21, R12, R152 ;  /* 0x0000000c150c7223 */ /* 0x010fe20000010098 */
[----:B------:R-:W-:Y:S01]  /*a2d0*/  FMUL.FTZ R37, R37, R21 ;  /* 0x0000001525257220 */ /* 0x000fe20000410000 */
[----:B---3--:R-:W-:Y:S01]  /*a2e0*/  FMNMX.FTZ R220, R20, R11, !PT ;  /* 0x0000000b14dc7209 */ /* 0x008fe20007810000 */
[-C--:B------:R-:W-:Y:S01]  /*a2f0*/  FMUL.FTZ R40, R40, R21.reuse ;  /* 0x0000001528287220 */ /* 0x080fe20000410000 */
[-C--:B------:R-:W-:Y:S01]  /*a300*/  FMUL.FTZ R41, R41, R21.reuse ;  /* 0x0000001529297220 */ /* 0x080fe20000410000 */
[-C--:B------:R-:W-:Y:S01]  /*a310*/  FMUL.FTZ R44, R44, R21.reuse ;  /* 0x000000152c2c7220 */ /* 0x080fe20000410000 */
[-C--:B------:R-:W-:Y:S01]  /*a320*/  FMUL.FTZ R45, R45, R21.reuse ;  /* 0x000000152d2d7220 */ /* 0x080fe20000410000 */
[----:B------:R-:W3:Y:S01]  /*a330*/  SHFL.BFLY PT, R11, R220, 0x1, 0x1f ;  /* 0x0c201f00dc0b7f89 */ /* 0x000ee200000e0000 */
[----:B------:R-:W4:Y:S01]  /*a340*/  MUFU.EX2 R157, R157 ;  /* 0x0000009d009d7308 */ /* 0x000f220000000800 */
        /* <DEDUP_REMOVED lines=27> */
[C---:B------:R-:W-:Y:S01]  /*a500*/  FADD.FTZ R219, -R11.reuse, R218 ;  /* 0x000000da0bdb7221 */ /* 0x040fe20000010100 */
[-C--:B------:R-:W-:Y:S01]  /*a510*/  FMUL.FTZ R221, R11, R10.reuse ;  /* 0x0000000a0bdd7220 */ /* 0x080fe20000410000 */
[-C--:B------:R-:W-:Y:S01]  /*a520*/  FMUL.FTZ R93, R93, R21.reuse ;  /* 0x000000155d5d7220 */ /* 0x080fe20000410000 */
[----:B------:R-:W-:Y:S01]  /*a530*/  FMUL.FTZ R96, R96, R21 ;  /* 0x0000001560607220 */ /* 0x000fe20000410000 */
[-C--:B------:R-:W-:Y:S01]  /*a540*/  FMUL.FTZ R20, R219, R10.reuse ;  /* 0x0000000adb147220 */ /* 0x080fe20000410000 */
        /* <DEDUP_REMOVED lines=14> */
[----:B-----5:R-:W-:Y:S01]  /*a630*/  FADD.FTZ R179, R153, R12 ;  /* 0x0000000c99b37221 */ /* 0x020fe20000010000 */
[----:B------:R-:W-:Y:S01]  /*a640*/  FFMA.FTZ R222, R163, R10, -R221 ;  /* 0x0000000aa3de7223 */ /* 0x000fe200000108dd */
[----:B------:R-:W-:-:S02]  /*a650*/  @!P1 VIADD R154, R15, 0x28c40 ;  /* 0x00028c400f9a9836 */ /* 0x000fc40000000000 */
[-C--:B------:R-:W-:Y:S01]  /*a660*/  FFMA.FTZ R163, R166, R10.reuse, -R221 ;  /* 0x0000000aa6a37223 */ /* 0x080fe200000108dd */
[----:B--2---:R-:W-:Y:S01]  /*a670*/  FADD.FTZ R12, R156, R179 ;  /* 0x000000b39c0c7221 */ /* 0x004fe20000010000 */
[-CC-:B------:R-:W-:Y:S01]  /*a680*/  FFMA.FTZ R182, R182, R10.reuse, -R221.reuse ;  /* 0x0000000ab6b67223 */ /* 0x180fe200000108dd */
[----:B------:R-:W-:Y:S01]  /*a690*/  FFMA.FTZ R183, R183, R10, -R221 ;  /* 0x0000000ab7b77223 */ /* 0x000fe200000108dd */
[----:B------:R-:W2:Y:S01]  /*a6a0*/  MUFU.EX2 R218, R218 ;  /* 0x000000da00da7308 */ /* 0x000ea20000000800 */
[----:B------:R-:W-:Y:S01]  /*a6b0*/  @!P1 PRMT R154, RZ, 0x654, R154 ;  /* 0x00000654ff9a9816 */ /* 0x000fe2000000009a */
[----:B----4-:R-:W-:Y:S01]  /*a6c0*/  FADD.FTZ R179, R157, R12 ;  /* 0x0000000c9db37221 */ /* 0x010fe20000010000 */
[-C--:B------:R-:W-:Y:S01]  /*a6d0*/  FMUL.FTZ R97, R97, R21.reuse ;  /* 0x0000001561617220 */ /* 0x080fe20000410000 */
[-C--:B------:R-:W-:Y:S01]  /*a6e0*/  FMUL.FTZ R100, R100, R21.reuse ;  /* 0x0000001564647220 */ /* 0x080fe20000410000 */
[----:B------:R4:W-:Y:S01]  /*a6f0*/  @!P1 SYNCS.ARRIVE.TRANS64.RED.A1T0 RZ, [R154+URZ], RZ ;  /* 0x000000ff9aff99a7 */ /* 0x0009e2000810043f */
[----:B------:R5:W-:Y:S01]  /*a700*/  @!P3 STS [R217+0x28800], R21 ;  /* 0x02880015d900b388 */ /* 0x000be20000000800 */
[----:B------:R-:W-:Y:S01]  /*a710*/  FMUL.FTZ R101, R101, R21 ;  /* 0x0000001565657220 */ /* 0x000fe20000410000 */
[----:B------:R-:W0:Y:S01]  /*a720*/  MUFU.EX2 R155, R155 ;  /* 0x0000009b009b7308 */ /* 0x000e220000000800 */
[----:B---3--:R-:W-:Y:S01]  /*a730*/  FFMA.FTZ R13, R20, R13, R219 ;  /* 0x0000000d140d7223 */ /* 0x008fe200000100db */
[----:B------:R3:W-:Y:S01]  /*a740*/  @!P3 STS [R217+0x28820], R20 ;  /* 0x02882014d900b388 */ /* 0x0007e20000000800 */
[-C--:B------:R-:W-:Y:S01]  /*a750*/  FMUL.FTZ R104, R104, R21.reuse ;  /* 0x0000001568687220 */ /* 0x080fe20000410000 */
[-C--:B------:R-:W-:Y:S01]  /*a760*/  FMUL.FTZ R105, R105, R21.reuse ;  /* 0x0000001569697220 */ /* 0x080fe20000410000 */
[----:B----4-:R-:W-:Y:S01]  /*a770*/  FADD.FTZ R154, R160, R179 ;  /* 0x000000b3a09a7221 */ /* 0x010fe20000010000 */
[-C--:B------:R-:W-:Y:S01]  /*a780*/  FMUL.FTZ R108, R108, R21.reuse ;  /* 0x000000156c6c7220 */ /* 0x080fe20000410000 */
[-C--:B------:R-:W-:Y:S01]  /*a790*/  FMUL.FTZ R109, R109, R21.reuse ;  /* 0x000000156d6d7220 */ /* 0x080fe20000410000 */
[----:B------:R-:W4:Y:S01]  /*a7a0*/  MUFU.EX2 R220, R220 ;  /* 0x000000dc00dc7308 */ /* 0x000f220000000800 */
[----:B--2---:R-:W-:Y:S01]  /*a7b0*/  FADD.FTZ R12, R218, R13 ;  /* 0x0000000dda0c7221 */ /* 0x004fe20000010000 */
[----:B------:R-:W-:Y:S01]  /*a7c0*/  FADD.FTZ R179, R161, R154 ;  /* 0x0000009aa1b37221 */ /* 0x000fe20000010000 */
[-C--:B------:R-:W-:Y:S01]  /*a7d0*/  FMUL.FTZ R112, R112, R21.reuse ;  /* 0x0000001570707220 */ /* 0x080fe20000410000 */
[-C--:B------:R-:W-:Y:S01]  /*a7e0*/  FMUL.FTZ R113, R113, R21.reuse ;  /* 0x0000001571717220 */ /* 0x080fe20000410000 */
[-C--:B------:R-:W-:Y:S01]  /*a7f0*/  FMUL.FTZ R116, R116, R21.reuse ;  /* 0x0000001574747220 */ /* 0x080fe20000410000 */
[----:B------:R-:W-:Y:S01]  /*a800*/  FADD.FTZ R154, R164, R179 ;  /* 0x000000b3a49a7221 */ /* 0x000fe20000010000 */
[-C--:B------:R-:W-:Y:S01]  /*a810*/  FMUL.FTZ R117, R117, R21.reuse ;  /* 0x0000001575757220 */ /* 0x080fe20000410000 */
[----:B------:R-:W2:Y:S01]  /*a820*/  MUFU.EX2 R159, R159 ;  /* 0x0000009f009f7308 */ /* 0x000ea20000000800 */
        /* <DEDUP_REMOVED lines=20> */
[----:B------:R-:W-:Y:S01]  /*a970*/  FMUL.FTZ R149, R149, R21 ;  /* 0x0000001595957220 */ /* 0x000fe20000410000 */
[----:B------:R-:W-:Y:S01]  /*a980*/  F2FP.F16.F32.PACK_AB R152, R153, R152 ;  /* 0x000000989998723e */ /* 0x000fe200000000ff */
[-C--:B------:R-:W-:Y:S01]  /*a990*/  FMUL.FTZ R26, R26, R20.reuse ;  /* 0x000000141a1a7220 */ /* 0x080fe20000410000 */
[----:B------:R-:W2:Y:S01]  /*a9a0*/  MUFU.EX2 R168, R168 ;  /* 0x000000a800a87308 */ /* 0x000ea20000000800 */
[----:B0-----:R-:W-:Y:S01]  /*a9b0*/  FADD.FTZ R179, R165, R154 ;  /* 0x0000009aa5b37221 */ /* 0x001fe20000010000 */
[----:B------:R-:W-:Y:S01]  /*a9c0*/  F2FP.F16.F32.PACK_AB R153, R218, R219 ;  /* 0x000000dbda99723e */ /* 0x000fe200000000ff */
[-C--:B------:R-:W-:Y:S01]  /*a9d0*/  FMUL.FTZ R27, R27, R20.reuse ;  /* 0x000000141b1b7220 */ /* 0x080fe20000410000 */
[----:B------:R-:W-:Y:S01]  /*a9e0*/  F2FP.F16.F32.PACK_AB R155, R220, R155 ;  /* 0x0000009bdc9b723e */ /* 0x000fe200000000ff */
[----:B------:R-:W-:Y:S01]  /*a9f0*/  FMUL.FTZ R30, R30, R20 ;  /* 0x000000141e1e7220 */ /* 0x000fe20000410000 */
[----:B------:R-:W-:Y:S01]  /*aa00*/  F2FP.F16.F32.PACK_AB R158, R165, R164 ;  /* 0x000000a4a59e723e */ /* 0x000fe200000000ff */
        /* <DEDUP_REMOVED lines=41> */
[----:B------:R-:W5:Y:S01]  /*aca0*/  MUFU.EX2 R173, R173 ;  /* 0x000000ad00ad7308 */ /* 0x000f620000000800 */
        /* <DEDUP_REMOVED lines=14> */
[----:B------:R-:W-:Y:S01]  /*ad90*/  FMUL.FTZ R115, R115, R20 ;  /* 0x0000001473737220 */ /* 0x000fe20000410000 */
[----:B------:R-:W2:Y:S01]  /*ada0*/  MUFU.EX2 R176, R176 ;  /* 0x000000b000b07308 */ /* 0x000ea20000000800 */
[----:B-----5:R-:W-:Y:S01]  /*adb0*/  FADD.FTZ R21, R173, R154 ;  /* 0x0000009aad157221 */ /* 0x020fe20000010000 */
[----:B------:R-:W-:Y:S01]  /*adc0*/  F2FP.F16.F32.PACK_AB R154, R157, R156 ;  /* 0x0000009c9d9a723e */ /* 0x000fe200000000ff */
[----:B------:R-:W-:Y:S01]  /*add0*/  BAR.SYNC.DEFER_BLOCKING 0xf, 0x100 ;  /* 0x03c4000000007b1d */ /* 0x000fe20000010000 */
[----:B------:R-:W-:Y:S01]  /*ade0*/  F2FP.F16.F32.PACK_AB R157, R222, R159 ;  /* 0x0000009fde9d723e */ /* 0x000fe200000000ff */
[----:B------:R-:W-:Y:S01]  /*adf0*/  FMUL.FTZ R118, R118, R20 ;  /* 0x0000001476767220 */ /* 0x000fe20000410000 */
[----:B------:R-:W-:Y:S01]  /*ae00*/  F2FP.F16.F32.PACK_AB R156, R161, R160 ;  /* 0x000000a0a19c723e */ /* 0x000fe200000000ff */
[----:B------:R-:W-:Y:S01]  /*ae10*/  FMUL.FTZ R119, R119, R20 ;  /* 0x0000001477777220 */ /* 0x000fe20000410000 */
[----:B------:R-:W-:Y:S01]  /*ae20*/  F2FP.F16.F32.PACK_AB R159, R224, R163 ;  /* 0x000000a3e09f723e */ /* 0x000fe200000000ff */
[----:B------:R-:W4:Y:S01]  /*ae30*/  MUFU.EX2 R171, R171 ;  /* 0x000000ab00ab7308 */ /* 0x000f220000000800 */
[----:B0-----:R-:W-:Y:S01]  /*ae40*/  FADD.FTZ R12, R170, R13 ;  /* 0x0000000daa0c7221 */ /* 0x001fe20000010000 */
[----:B------:R-:W-:Y:S01]  /*ae50*/  F2FP.F16.F32.PACK_AB R160, R169, R168 ;  /* 0x000000a8a9a0723e */ /* 0x000fe200000000ff */
[-C--:B------:R-:W-:Y:S01]  /*ae60*/  FMUL.FTZ R122, R122, R20.reuse ;  /* 0x000000147a7a7220 */ /* 0x080fe20000410000 */
[----:B------:R-:W-:Y:S01]  /*ae70*/  F2FP.F16.F32.PACK_AB R161, R170, R167 ;  /* 0x000000a7aaa1723e */ /* 0x000fe200000000ff */
        /* <DEDUP_REMOVED lines=12> */
[----:B----4-:R-:W-:Y:S01]  /*af40*/  FADD.FTZ R13, R171, R12 ;  /* 0x0000000cab0d7221 */ /* 0x010fe20000010000 */
[----:B------:R3:W-:Y:S01]  /*af50*/  STSM.16.M88.4 [R194+0x26800], R152 ;  /* 0x02680098c2007844 */ /* 0x0007e20000000200 */
[-C--:B------:R-:W-:Y:S01]  /*af60*/  FMUL.FTZ R142, R142, R20.reuse ;  /* 0x000000148e8e7220 */ /* 0x080fe20000410000 */
[-C--:B------:R-:W-:Y:S01]  /*af70*/  FMUL.FTZ R143, R143, R20.reuse ;  /* 0x000000148f8f7220 */ /* 0x080fe20000410000 */
[-C--:B------:R-:W-:Y:S01]  /*af80*/  FMUL.FTZ R146, R146, R20.reuse ;  /* 0x0000001492927220 */ /* 0x080fe20000410000 */
[----:B------:R3:W-:Y:S01]  /*af90*/  STSM.16.M88.4 [R197], R156 ;  /* 0x0000009cc5007844 */ /* 0x0007e20000000200 */
[----:B------:R-:W-:Y:S01]  /*afa0*/  FMUL.FTZ R147, R147, R20 ;  /* 0x0000001493937220 */ /* 0x000fe20000410000 */
[----:B------:R-:W4:Y:S01]  /*afb0*/  MUFU.EX2 R180, R180 ;  /* 0x000000b400b47308 */ /* 0x000f220000000800 */
[----:B0-----:R-:W-:Y:S01]  /*afc0*/  FADD.FTZ R21, R177, R162 ;  /* 0x000000a2b1157221 */ /* 0x001fe20000010000 */
[----:B------:R-:W-:Y:S01]  /*afd0*/  F2FP.F16.F32.PACK_AB R162, R173, R172 ;  /* 0x000000acada2723e */ /* 0x000fe200000000ff */
[----:B------:R-:W-:Y:S01]  /*afe0*/  FMUL.FTZ R150, R150, R20 ;  /* 0x0000001496967220 */ /* 0x000fe20000410000 */
[----:B------:R-:W-:Y:S01]  /*aff0*/  F2FP.F16.F32.PACK_AB R164, R177, R176 ;  /* 0x000000b0b1a4723e */ /* 0x000fe200000000ff */
[----:B------:R-:W-:-:S03]  /*b000*/  FMUL.FTZ R151, R151, R20 ;  /* 0x0000001497977220 */ /* 0x000fc60000410000 */
[----:B------:R-:W0:Y:S01]  /*b010*/  MUFU.EX2 R175, R175 ;  /* 0x000000af00af7308 */ /* 0x000e220000000800 */
[C---:B--2---:R-:W-:Y:S01]  /*b020*/  FADD.FTZ R12, R174.reuse, R13 ;  /* 0x0000000dae0c7221 */ /* 0x044fe20000010000 */
[----:B------:R-:W-:-:S05]  /*b030*/  F2FP.F16.F32.PACK_AB R163, R174, R171 ;  /* 0x000000abaea3723e */ /* 0x000fca00000000ff */
[----:B------:R3:W-:Y:S01]  /*b040*/  STSM.16.M88.4 [R195], R160 ;  /* 0x000000a0c3007844 */ /* 0x0007e20000000200 */
[----:B------:R-:W2:Y:S01]  /*b050*/  MUFU.EX2 R181, R181 ;  /* 0x000000b500b57308 */ /* 0x000ea20000000800 */
[----:B----4-:R-:W-:-:S07]  /*b060*/  FADD.FTZ R166, R180, R21 ;  /* 0x00000015b4a67221 */ /* 0x010fce0000010000 */
[----:B------:R-:W4:Y:S01]  /*b070*/  MUFU.EX2 R178, R178 ;  /* 0x000000b200b27308 */ /* 0x000f220000000800 */
[----:B0-----:R-:W-:-:S07]  /*b080*/  FADD.FTZ R13, R175, R12 ;  /* 0x0000000caf0d7221 */ /* 0x001fce0000010000 */
[----:B------:R-:W0:Y:S01]  /*b090*/  MUFU.EX2 R182, R182 ;  /* 0x000000b600b67308 */ /* 0x000e220000000800 */
[C---:B--2---:R-:W-:Y:S01]  /*b0a0*/  FADD.FTZ R12, R181.reuse, R166 ;  /* 0x000000a6b50c7221 */ /* 0x044fe20000010000 */
[----:B------:R-:W-:-:S06]  /*b0b0*/  F2FP.F16.F32.PACK_AB R166, R181, R180 ;  /* 0x000000b4b5a6723e */ /* 0x000fcc00000000ff */
[----:B------:R-:W2:Y:S01]  /*b0c0*/  MUFU.EX2 R183, R183 ;  /* 0x000000b700b77308 */ /* 0x000ea20000000800 */
[C---:B----4-:R-:W-:Y:S01]  /*b0d0*/  FADD.FTZ R13, R178.reuse, R13 ;  /* 0x0000000db20d7221 */ /* 0x050fe20000010000 */
[----:B------:R-:W-:-:S03]  /*b0e0*/  F2FP.F16.F32.PACK_AB R165, R178, R175 ;  /* 0x000000afb2a5723e */ /* 0x000fc600000000ff */
[----:B0-----:R-:W-:Y:S01]  /*b0f0*/  FADD.FTZ R168, R182, R13 ;  /* 0x0000000db6a87221 */ /* 0x001fe20000010000 */
[----:B--2---:R-:W-:-:S03]  /*b100*/  F2FP.F16.F32.PACK_AB R167, R183, R182 ;  /* 0x000000b6b7a7723e */ /* 0x004fc600000000ff */
[----:B------:R-:W-:Y:S02]  /*b110*/  FADD.FTZ R13, R183, R168 ;  /* 0x000000a8b70d7221 */ /* 0x000fe40000010000 */
[----:B------:R3:W-:Y:S01]  /*b120*/  STSM.16.M88.4 [R196], R164 ;  /* 0x000000a4c4007844 */ /* 0x0007e20000000200 */
[----:B------:R-:W-:Y:S05]  /*b130*/  @!P0 BRA `(.L_x_3219) ;  /* 0x0000000000048947 */ /* 0x000fea0003800000 */
[----:B------:R-:W-:Y:S01]  /*b140*/  BPT.TRAP 0x1 ;  /* 0x000000040000795c */ /* 0x000fe20000300000 */
.L_x_3219:
[----:B------:R0:W2:Y:S01]  /*b150*/  SYNCS.PHASECHK.TRANS64.TRYWAIT P3, [R15+URZ+0x28c50], R213 ;  /* 0x028c50d50f0075a7 */ /* 0x0000a2000806017f */
[----:B------:R-:W-:Y:S05]  /*b160*/  @!P0 BRA `(.L_x_3220) ;  /* 0x0000000000048947 */ /* 0x000fea0003800000 */
[----:B------:R-:W-:Y:S01]  /*b170*/  BPT.TRAP 0x1 ;  /* 0x000000040000795c */ /* 0x000fe20000300000 */
.L_x_3220:
[----:B------:R-:W-:Y:S04]  /*b180*/  BSSY B1, `(.L_x_3221) ;  /* 0x0000004000017945 */ /* 0x000fe80003800000 */
[----:B--2---:R-:W-:Y:S05]  /*b190*/  @P3 BRA `(.L_x_3222) ;  /* 0x0000000000083947 */ /* 0x004fea0003800000 */
[----:B------:R-:W2:Y:S02]  /*b1a0*/  SYNCS.PHASECHK.TRANS64.TRYWAIT P3, [R15+URZ+0x28c50], R213 ;  /* 0x028c50d50f0075a7 */ /* 0x000ea4000806017f */
[----:B--2---:R-:W-:Y:S05]  /*b1b0*/  @!P3 BRA `(.L_x_3223) ;  /* 0x0000009800b0b947 */ /* 0x004fea0003800000 */
.L_x_3222:
[----:B------:R-:W-:Y:S05]  /*b1c0*/  BSYNC B1 ;  /* 0x0000000000017941 */ /* 0x000fea0003800000 */
.L_x_3221:
[----:B------:R-:W-:Y:S01]  /*b1d0*/  IMAD.MOV.U32 R21, RZ, RZ, 0x40000040 ;  /* 0x40000040ff157424 */ /* 0x000fe200078e00ff */
[----:B---3--:R-:W-:Y:S01]  /*b1e0*/  LEA R20, R18, R14, 0xc ;  /* 0x0000000e12147211 */ /* 0x008fe200078e60ff */
[----:B------:R-:W-:Y:S01]  /*b1f0*/  WARPGROUP.ARRIVE ;  /* 0x00000000000079c5 */ /* 0x000fe20000000000 */
[----:B012---:R-:W-:Y:S01]  /*b200*/  @!P1 IADD3 R15, R15, 0x28c60, RZ ;  /* 0x00028c600f0f9810 */ /* 0x007fe20007ffe0ff */
[----:B------:R-:W-:Y:S01]  /*b210*/  IMAD.MOV.U32 R218, RZ, RZ, R11 ;  /* 0x000000ffffda7224 */ /* 0x000fe200078e000b */
[----:B------:R-:W-:Y:S01]  /*b220*/  R2UR UR6, R20 ;  /* 0x00000000140672ca */ /* 0x000fe200000e0000 */
[----:B------:R-:W-:Y:S01]  /*b230*/  IMAD.MOV.U32 R219, RZ, RZ, R3 ;  /* 0x000000ffffdb7224 */ /* 0x000fe200078e0003 */
[----:B------:R-:W-:Y:S01]  /*b240*/  R2UR UR7, R21 ;  /* 0x00000000150772ca */ /* 0x000fe200000e0000 */
[----:B------:R-:W-:Y:S01]  /*b250*/  IMAD.MOV.U32 R21, RZ, RZ, 0x40000040 ;  /* 0x40000040ff157424 */ /* 0x000fe200078e00ff */
[----:B------:R-:W-:Y:S01]  /*b260*/  @!P1 PRMT R15, RZ, 0x654, R15 ;  /* 0x00000654ff0f9816 */ /* 0x000fe2000000000f */
[----:B------:R-:W-:-:S10]  /*b270*/  IMAD.MOV.U32 R217, RZ, RZ, R18 ;  /* 0x000000ffffd97224 */ /* 0x000fd400078e0012 */
[----:B------:R-:W-:Y:S03]  /*b280*/  HGMMA.64x256x16.F32 R24, R152, gdesc[UR4].tnspB, R24, gsb0 ;  /* 0x43e0000498187df0 */ /* 0x000fe60008000818 */
[----:B------:R-:W-:Y:S02]  /*b290*/  WARPGROUP.DEPBAR.LE gsb0, 0x0 ;  /* 0x00008000000079c5 */ /* 0x000fe40000010000 */
[----:B------:R-:W-:Y:S01]  /*b2a0*/  VIADD R152, R20, 0x80 ;  /* 0x0000008014987836 */ /* 0x000fe20000000000 */
[----:B------:R-:W-:Y:S01]  /*b2b0*/  WARPGROUP.ARRIVE ;  /* 0x00000000000079c5 */ /* 0x000fe20000000000 */
[----:B------:R-:W-:-:S03]  /*b2c0*/  IMAD.MOV.U32 R153, RZ, RZ, 0x40000040 ;  /* 0x40000040ff997424 */ /* 0x000fc600078e00ff */
[----:B------:R-:W-:Y:S02]  /*b2d0*/  R2UR UR6, R152 ;  /* 0x00000000980672ca */ /* 0x000fe400000e0000 */
[----:B------:R-:W-:Y:S01]  /*b2e0*/  R2UR UR7, R153 ;  /* 0x00000000990772ca */ /* 0x000fe200000e0000 */
[----:B------:R-:W-:Y:S01]  /*b2f0*/  IMAD.MOV.U32 R153, RZ, RZ, 0x40000040 ;  /* 0x40000040ff997424 */ /* 0x000fe200078e00ff */
[C---:B------:R-:W-:Y:S01]  /*b300*/  IADD3 R152, R20.reuse, 0x100, RZ ;  /* 0x0000010014987810 */ /* 0x040fe20007ffe0ff */
        /* <DEDUP_REMOVED lines=24> */
[----:B------:R-:W-:Y:S05]  /*b490*/  @P2 BRA `(.L_x_3224) ;  /* 0xffffffe400782947 */ /* 0x000fea000383ffff */
.L_x_3213:
[----:B------:R-:W-:Y:S05]  /*b4a0*/  BSYNC B0 ;  /* 0x0000000000007941 */ /* 0x000fea0003800000 */
.L_x_3212:
[----:B------:R-:W2:Y:S01]  /*b4b0*/  SHFL.BFLY PT, R5, R12, 0x2, 0x1f ;  /* 0x0c401f000c057f89 */ /* 0x000ea200000e0000 */
[----:B------:R-:W-:Y:S01]  /*b4c0*/  IMAD.MOV.U32 R6, RZ, RZ, RZ ;  /* 0x000000ffff067224 */ /* 0x000fe200078e00ff */
[----:B------:R-:W-:Y:S01]  /*b4d0*/  IADD3 R202, R202, 0x1, RZ ;  /* 0x00000001caca7810 */ /* 0x000fe20007ffe0ff */
[----:B------:R-:W-:Y:S01]  /*b4e0*/  IMAD.MOV.U32 R21, RZ, RZ, -0x800000 ;  /* 0xff800000ff157424 */ /* 0x000fe200078e00ff */
[----:B------:R-:W3:Y:S01]  /*b4f0*/  SHFL.BFLY PT, R0, R13, 0x2, 0x1f ;  /* 0x0c401f000d007f89 */ /* 0x000ee200000e0000 */
[----:B------:R-:W-:Y:S01]  /*b500*/  IMAD.MOV.U32 R20, RZ, RZ, -0x800000 ;  /* 0xff800000ff147424 */ /* 0x000fe200078e00ff */
[----:B------:R-:W-:Y:S08]  /*b510*/  BAR.ARV 0x8, 0xa0 ;  /* 0x0202800000007b1d */ /* 0x000ff00000002000 */
[----:B------:R-:W-:Y:S01]  /*b520*/  BAR.SYNC.DEFER_BLOCKING 0xf, 0x100 ;  /* 0x03c4000000007b1d */ /* 0x000fe20000010000 */
[----:B--2---:R-:W-:Y:S01]  /*b530*/  FADD.FTZ R4, R5, R12 ;  /* 0x0000000c05047221 */ /* 0x004fe20000010000 */
[----:B---3--:R-:W-:-:S04]  /*b540*/  FADD.FTZ R7, R0, R13 ;  /* 0x0000000d00077221 */ /* 0x008fc80000010000 */
[----:B------:R-:W2:Y:S04]  /*b550*/  SHFL.BFLY PT, R5, R4, 0x1, 0x1f ;  /* 0x0c201f0004057f89 */ /* 0x000ea800000e0000 */
[----:B------:R-:W3:Y:S01]  /*b560*/  SHFL.BFLY PT, R0, R7, 0x1, 0x1f ;  /* 0x0c201f0007007f89 */ /* 0x000ee200000e0000 */
[----:B--2---:R-:W-:Y:S01]  /*b570*/  FADD.FTZ R8, R4, R5 ;  /* 0x0000000504087221 */ /* 0x004fe20000010000 */
[----:B------:R-:W-:Y:S01]  /*b580*/  IADD3 R5, -R191, RZ, RZ ;  /* 0x000000ffbf057210 */ /* 0x000fe20007ffe1ff */
[----:B------:R-:W-:Y:S02]  /*b590*/  VIADD R4, R18, 0x1 ;  /* 0x0000000112047836 */ /* 0x000fe40000000000 */
[----:B---3--:R-:W-:Y:S01]  /*b5a0*/  FADD.FTZ R0, R7, R0 ;  /* 0x0000000007007221 */ /* 0x008fe20000010000 */
[----:B------:R-:W-:-:S02]  /*b5b0*/  FSETP.NE.FTZ.AND P2, PT, R8, RZ, PT ;  /* 0x000000ff0800720b */ /* 0x000fc40003f55000 */
[----:B------:R-:W-:Y:S01]  /*b5c0*/  ISETP.NE.AND P0, PT, R190, R5, PT ;  /* 0x00000005be00720c */ /* 0x000fe20003f05270 */
[----:B------:R-:W-:Y:S01]  /*b5d0*/  IMAD.MOV.U32 R5, RZ, RZ, RZ ;  /* 0x000000ffff057224 */ /* 0x000fe200078e00ff */
[----:B------:R-:W-:Y:S02]  /*b5e0*/  FSETP.NE.FTZ.AND P3, PT, R0, RZ, PT ;  /* 0x000000ff0000720b */ /* 0x000fe40003f75000 */
[----:B------:R-:W-:-:S04]  /*b5f0*/  ISETP.NE.AND P1, PT, R4, 0x2, PT ;  /* 0x000000020400780c */ /* 0x000fc80003f25270 */
[----:B------:R-:W-:-:S03]  /*b600*/  SEL R9, RZ, 0x1, P1 ;  /* 0x00000001ff097807 */ /* 0x000fc60000800000 */
[----:B------:R-:W2:Y:S01]  /*b610*/  @P2 MUFU.RCP R5, R8 ;  /* 0x0000000800052308 */ /* 0x000ea20000001000 */
[----:B------:R-:W-:Y:S02]  /*b620*/  LOP3.LUT R22, R22, R9, RZ, 0x3c, !PT ;  /* 0x0000000916167212 */ /* 0x000fe400078e3cff */
[----:B------:R-:W-:Y:S01]  /*b630*/  @!P0 LEA R7, R18, R188, 0x6 ;  /* 0x000000bc12078211 */ /* 0x000fe200078e30ff */
[C---:B------:R-:W-:Y:S01]  /*b640*/  @P2 FMUL.FTZ R18, R10.reuse, 0.69314718246459960938 ;  /* 0x3f3172180a122820 */ /* 0x040fe20000410000 */
[----:B------:R-:W-:-:S03]  /*b650*/  @P3 FMUL.FTZ R10, R10, 0.69314718246459960938 ;  /* 0x3f3172180a0a3820 */ /* 0x000fc60000410000 */
[----:B------:R-:W3:Y:S01]  /*b660*/  @P3 MUFU.RCP R6, R0 ;  /* 0x0000000000063308 */ /* 0x000ee20000001000 */
[----:B------:R-:W-:-:S07]  /*b670*/  @!P0 IMAD R7, R7, 0x4, R2 ;  /* 0x0000000407078824 */ /* 0x000fce00078e0202 */
[----:B------:R-:W4:Y:S01]  /*b680*/  @P2 MUFU.LG2 R2, R8 ;  /* 0x0000000800022308 */ /* 0x000f220000000c00 */
[-C--:B--2---:R-:W-:Y:S01]  /*b690*/  FMUL.FTZ R181, R24, R5.reuse ;  /* 0x0000000518b57220 */ /* 0x084fe20000410000 */
[----:B------:R2:W-:Y:S01]  /*b6a0*/  @!P0 STS [R7+0x28800], R5 ;  /* 0x0288000507008388 */ /* 0x0005e20000000800 */
[-C--:B------:R-:W-:Y:S01]  /*b6b0*/  FMUL.FTZ R179, R25, R5.reuse ;  /* 0x0000000519b37220 */ /* 0x080fe20000410000 */
[-C--:B------:R-:W-:Y:S01]  /*b6c0*/  FMUL.FTZ R180, R28, R5.reuse ;  /* 0x000000051cb47220 */ /* 0x080fe20000410000 */
[-C--:B------:R-:W-:Y:S01]  /*b6d0*/  FMUL.FTZ R178, R32, R5.reuse ;  /* 0x0000000520b27220 */ /* 0x080fe20000410000 */
[-C--:B------:R-:W-:Y:S01]  /*b6e0*/  FMUL.FTZ R28, R33, R5.reuse ;  /* 0x00000005211c7220 */ /* 0x080fe20000410000 */
[-C--:B------:R-:W-:Y:S01]  /*b6f0*/  FMUL.FTZ R175, R40, R5.reuse ;  /* 0x0000000528af7220 */ /* 0x080fe20000410000 */
[----:B------:R5:W1:Y:S01]  /*b700*/  @P3 MUFU.LG2 R24, R0 ;  /* 0x0000000000183308 */ /* 0x000a620000000c00 */
[----:B---3--:R3:W-:Y:S01]  /*b710*/  @!P0 STS [R7+0x28820], R6 ;  /* 0x0288200607008388 */ /* 0x0087e20000000800 */
[-C--:B------:R-:W-:Y:S01]  /*b720*/  FMUL.FTZ R177, R29, R5.reuse ;  /* 0x000000051db17220 */ /* 0x080fe20000410000 */
[-C--:B------:R-:W-:Y:S01]  /*b730*/  FMUL.FTZ R176, R36, R5.reuse ;  /* 0x0000000524b07220 */ /* 0x080fe20000410000 */
[-C--:B------:R-:W-:Y:S01]  /*b740*/  FMUL.FTZ R174, R37, R5.reuse ;  /* 0x0000000525ae7220 */ /* 0x080fe20000410000 */
[-C--:B------:R-:W-:Y:S01]  /*b750*/  FMUL.FTZ R32, R41, R5.reuse ;  /* 0x0000000529207220 */ /* 0x080fe20000410000 */
[-C--:B------:R-:W-:Y:S01]  /*b760*/  FMUL.FTZ R173, R44, R5.reuse ;  /* 0x000000052cad7220 */ /* 0x080fe20000410000 */
[-C--:B------:R-:W-:Y:S01]  /*b770*/  FMUL.FTZ R171, R45, R5.reuse ;  /* 0x000000052dab7220 */ /* 0x080fe20000410000 */
[-C--:B------:R-:W-:Y:S01]  /*b780*/  FMUL.FTZ R172, R48, R5.reuse ;  /* 0x0000000530ac7220 */ /* 0x080fe20000410000 */
[-C--:B-----5:R-:W-:Y:S01]  /*b790*/  FMUL.FTZ R0, R27, R6.reuse ;  /* 0x000000061b007220 */ /* 0x0a0fe20000410000 */
[----:B----4-:R-:W-:Y:S01]  /*b7a0*/  @P2 FMUL.FTZ R25, R2, 0.69314718246459960938 ;  /* 0x3f31721802192820 */ /* 0x010fe20000410000 */
[-C--:B------:R-:W-:Y:S01]  /*b7b0*/  FMUL.FTZ R169, R49, R5.reuse ;  /* 0x0000000531a97220 */ /* 0x080fe20000410000 */
[-C--:B------:R-:W-:Y:S01]  /*b7c0*/  FMUL.FTZ R170, R52, R5.reuse ;  /* 0x0000000534aa7220 */ /* 0x080fe20000410000 */
[-C--:B------:R-:W-:Y:S01]  /*b7d0*/  FMUL.FTZ R166, R53, R5.reuse ;  /* 0x0000000535a67220 */ /* 0x080fe20000410000 */
        /* <DEDUP_REMOVED lines=52> */
[-C--:B0-----:R-:W-:Y:S01]  /*bb20*/  FMUL.FTZ R15, R70, R6.reuse ;  /* 0x00000006460f7220 */ /* 0x081fe20000410000 */
[-C--:B------:R-:W-:Y:S01]  /*bb30*/  FMUL.FTZ R40, R91, R6.reuse ;  /* 0x000000065b287220 */ /* 0x080fe20000410000 */
[----:B------:R-:W-:Y:S01]  /*bb40*/  @P2 FFMA.FTZ R21, R18, R3, R25 ;  /* 0x0000000312152223 */ /* 0x000fe20000010019 */
[----:B------:R-:W-:Y:S01]  /*bb50*/  PLOP3.LUT P0, PT, PT, PT, PT, 0x8, 0x0 ;  /* 0x000000000000781c */ /* 0x000fe20003f0e170 */
[-C--:B--2---:R-:W-:Y:S01]  /*bb60*/  FMUL.FTZ R5, R26, R6.reuse ;  /* 0x000000061a057220 */ /* 0x084fe20000410000 */
        /* <DEDUP_REMOVED lines=59> */
[----:B------:R-:W-:Y:S06]  /*bf20*/  BAR.ARV 0xe, 0x100 ;  /* 0x0384000000007b1d */ /* 0x000fec0000002000 */
.L_x_3157:
[----:B------:R-:W-:Y:S05]  /*bf30*/  BSYNC B7 ;  /* 0x0000000000077941 */ /* 0x000fea0003800000 */
.L_x_3155:
[----:B------:R-:W0:Y:S08]  /*bf40*/  S2UR UR5, SR_CgaCtaId ;  /* 0x00000000000579c3 */ /* 0x000e300000008800 */
[----:B------:R-:W-:Y:S06]  /*bf50*/  BAR.SYNC.DEFER_BLOCKING 0x5, 0x120 ;  /* 0x0144800000007b1d */ /* 0x000fec0000010000 */
[----:B------:R-:W-:Y:S01]  /*bf60*/  UMOV UR4, 0x400 ;  /* 0x0000040000047882 */ /* 0x000fe20000000000 */
[----:B------:R-:W-:Y:S01]  /*bf70*/  BSSY B0, `(.L_x_3225) ;  /* 0x000026e000007945 */ /* 0x000fe20003800000 */
[----:B0-----:R-:W-:-:S06]  /*bf80*/  ULEA UR4, UR5, UR4, 0x18 ;  /* 0x0000000405047291 */ /* 0x001fcc000f8ec03f */
[----:B------:R-:W-:-:S05]  /*bf90*/  IMAD.U32 R2, RZ, RZ, UR4 ;  /* 0x00000004ff027e24 */ /* 0x000fca000f8e00ff */
[----:B-----5:R0:W1:Y:S01]  /*bfa0*/  LDS.128 R24, [R2+0x28cd0] ;  /* 0x028cd00002187984 */ /* 0x0200620000000c00 */
        /* <DEDUP_REMOVED lines=20> */
[----:B------:R-:W-:Y:S02]  /*c0f0*/  MOV R36, R2 ;  /* 0x0000000200247202 */ /* 0x000fe40000000f00 */
[----:B--2---:R-:W-:-:S02]  /*c100*/  MOV R37, R3 ;  /* 0x0000000300257202 */ /* 0x004fc40000000f00 */
[----:B------:R-:W-:Y:S02]  /*c110*/  F2FP.F16.F32.PACK_AB R90, R93, R92 ;  /* 0x0000005c5d5a723e */ /* 0x000fe400000000ff */
[----:B------:R-:W-:Y:S01]  /*c120*/  F2FP.F16.F32.PACK_AB R91, R41, R91 ;  /* 0x0000005b295b723e */ /* 0x000fe200000000ff */
[----:B------:R-:W-:Y:S01]  /*c130*/  IMAD.WIDE R118, R212, 0x2, R36 ;  /* 0x00000002d4767825 */ /* 0x000fe200078e0224 */
[----:B------:R-:W-:Y:S02]  /*c140*/  F2FP.F16.F32.PACK_AB R96, R97, R96 ;  /* 0x000000606160723e */ /* 0x000fe400000000ff */
[----:B------:R-:W-:Y:S02]  /*c150*/  F2FP.F16.F32.PACK_AB R97, R66, R42 ;  /* 0x0000002a4261723e */ /* 0x000fe400000000ff */
[C---:B------:R-:W-:Y:S02]  /*c160*/  IADD3 R211, P0, R118.reuse, 0x40, RZ ;  /* 0x0000004076d37810 */ /* 0x040fe40007f1e0ff */
[----:B------:R-:W-:-:S02]  /*c170*/  IADD3 R183, P1, R118, 0x20, RZ ;  /* 0x0000002076b77810 */ /* 0x000fc40007f3e0ff */
[C---:B------:R-:W-:Y:S01]  /*c180*/  IADD3 R217, P3, R118.reuse, 0x2000, RZ ;  /* 0x0000200076d97810 */ /* 0x040fe20007f7e0ff */
[--C-:B------:R-:W-:Y:S01]  /*c190*/  IMAD.X R53, RZ, RZ, R119.reuse, P0 ;  /* 0x000000ffff357224 */ /* 0x100fe200000e0677 */
[----:B------:R-:W-:Y:S01]  /*c1a0*/  LOP3.LUT R52, R211, 0x380, RZ, 0xc0, !PT ;  /* 0x00000380d3347812 */ /* 0x000fe200078ec0ff */
[--C-:B------:R-:W-:Y:S01]  /*c1b0*/  IMAD.X R49, RZ, RZ, R119.reuse, P1 ;  /* 0x000000ffff317224 */ /* 0x100fe200008e0677 */
[----:B------:R-:W-:Y:S01]  /*c1c0*/  IADD3 R213, P4, R118, 0x60, RZ ;  /* 0x0000006076d57810 */ /* 0x000fe20007f9e0ff */
[----:B------:R-:W-:Y:S01]  /*c1d0*/  IMAD.X R61, RZ, RZ, R119, P3 ;  /* 0x000000ffff3d7224 */ /* 0x000fe200018e0677 */
[----:B------:R-:W-:Y:S02]  /*c1e0*/  LOP3.LUT R48, R183, 0x380, RZ, 0xc0, !PT ;  /* 0x00000380b7307812 */ /* 0x000fe400078ec0ff */
[----:B------:R-:W-:Y:S02]  /*c1f0*/  LOP3.LUT R60, R217, 0x380, RZ, 0xc0, !PT ;  /* 0x00000380d93c7812 */ /* 0x000fe400078ec0ff */
[----:B------:R-:W-:-:S02]  /*c200*/  SHF.R.U64 R52, R52, 0x3, RZ ;  /* 0x0000000334347819 */ /* 0x000fc400000012ff */
[----:B------:R-:W-:Y:S02]  /*c210*/  IADD3 R68, P5, R118, 0x2040, RZ ;  /* 0x0000204076447810 */ /* 0x000fe40007fbe0ff */
[----:B------:R-:W-:Y:S02]  /*c220*/  LOP3.LUT R56, R213, 0x380, RZ, 0xc0, !PT ;  /* 0x00000380d5387812 */ /* 0x000fe400078ec0ff */
[----:B------:R-:W-:Y:S01]  /*c230*/  SHF.R.U64 R48, R48, 0x3, RZ ;  /* 0x0000000330307819 */ /* 0x000fe200000012ff */
[----:B------:R-:W-:Y:S01]  /*c240*/  IMAD.X R69, RZ, RZ, R119, P5 ;  /* 0x000000ffff457224 */ /* 0x000fe200028e0677 */
[----:B------:R-:W-:Y:S02]  /*c250*/  SHF.R.U64 R60, R60, 0x3, RZ ;  /* 0x000000033c3c7819 */ /* 0x000fe400000012ff */
[C---:B------:R-:W-:Y:S02]  /*c260*/  IADD3 R44, P6, R118.reuse, 0x2020, RZ ;  /* 0x00002020762c7810 */ /* 0x040fe40007fde0ff */
[----:B------:R-:W-:-:S02]  /*c270*/  IADD3 R94, P1, R118, 0x4000, RZ ;  /* 0x00004000765e7810 */ /* 0x000fc40007f3e0ff */
[----:B------:R-:W-:Y:S01]  /*c280*/  LOP3.LUT R52, R52, R211, RZ, 0x3c, !PT ;  /* 0x000000d334347212 */ /* 0x000fe200078e3cff */
[--C-:B------:R-:W-:Y:S01]  /*c290*/  IMAD.X R65, RZ, RZ, R119.reuse, P6 ;  /* 0x000000ffff417224 */ /* 0x100fe200030e0677 */
[----:B------:R-:W-:Y:S01]  /*c2a0*/  LOP3.LUT R211, R68, 0x380, RZ, 0xc0, !PT ;  /* 0x0000038044d37812 */ /* 0x000fe200078ec0ff */
[----:B------:R-:W-:Y:S01]  /*c2b0*/  IMAD.X R95, RZ, RZ, R119, P1 ;  /* 0x000000ffff5f7224 */ /* 0x000fe200008e0677 */
[----:B------:R-:W-:Y:S02]  /*c2c0*/  LOP3.LUT R11, R118, 0x380, RZ, 0xc0, !PT ;  /* 0x00000380760b7812 */ /* 0x000fe400078ec0ff */
[----:B------:R-:W-:Y:S02]  /*c2d0*/  SHF.R.U64 R56, R56, 0x3, RZ ;  /* 0x0000000338387819 */ /* 0x000fe400000012ff */
[----:B------:R-:W-:Y:S02]  /*c2e0*/  LOP3.LUT R48, R48, R183, RZ, 0x3c, !PT ;  /* 0x000000b730307212 */ /* 0x000fe400078e3cff */
[----:B------:R-:W-:-:S02]  /*c2f0*/  LOP3.LUT R60, R60, R217, RZ, 0x3c, !PT ;  /* 0x000000d93c3c7212 */ /* 0x000fc400078e3cff */
[----:B------:R-:W-:Y:S02]  /*c300*/  IADD3 R72, P2, R118, 0x2060, RZ ;  /* 0x0000206076487810 */ /* 0x000fe40007f5e0ff */
[----:B------:R-:W-:Y:S02]  /*c310*/  LOP3.LUT R183, R44, 0x380, RZ, 0xc0, !PT ;  /* 0x000003802cb77812 */ /* 0x000fe400078ec0ff */
[----:B------:R-:W-:Y:S02]  /*c320*/  LOP3.LUT R217, R94, 0x380, RZ, 0xc0, !PT ;  /* 0x000003805ed97812 */ /* 0x000fe400078ec0ff */
[----:B------:R-:W-:Y:S02]  /*c330*/  IADD3.X R57, RZ, R119, RZ, P4, !PT ;  /* 0x00000077ff397210 */ /* 0x000fe400027fe4ff */
[----:B------:R-:W-:Y:S02]  /*c340*/  SHF.R.U64 R211, R211, 0x3, RZ ;  /* 0x00000003d3d37819 */ /* 0x000fe400000012ff */
[----:B------:R-:W-:-:S02]  /*c350*/  IADD3 R30, P4, R118, 0x4040, RZ ;  /* 0x00004040761e7810 */ /* 0x000fc40007f9e0ff */
[----:B------:R-:W-:Y:S02]  /*c360*/  SHF.R.U64 R11, R11, 0x3, RZ ;  /* 0x000000030b0b7819 */ /* 0x000fe400000012ff */
[----:B------:R-:W-:Y:S01]  /*c370*/  LOP3.LUT R56, R56, R213, RZ, 0x3c, !PT ;  /* 0x000000d538387212 */ /* 0x000fe200078e3cff */
[----:B------:R-:W-:Y:S01]  /*c380*/  IMAD.X R103, RZ, RZ, R119, P4 ;  /* 0x000000ffff677224 */ /* 0x000fe200020e0677 */
[----:B------:R-:W-:Y:S02]  /*c390*/  LOP3.LUT R213, R72, 0x380, RZ, 0xc0, !PT ;  /* 0x0000038048d57812 */ /* 0x000fe400078ec0ff */
[----:B------:R-:W-:Y:S02]  /*c3a0*/  SHF.R.U64 R183, R183, 0x3, RZ ;  /* 0x00000003b7b77819 */ /* 0x000fe400000012ff */
[----:B------:R-:W-:Y:S02]  /*c3b0*/  SHF.R.U64 R217, R217, 0x3, RZ ;  /* 0x00000003d9d97819 */ /* 0x000fe400000012ff */
[----:B------:R-:W-:-:S02]  /*c3c0*/  IADD3 R4, P0, R118, 0x4020, RZ ;  /* 0x0000402076047810 */ /* 0x000fc40007f1e0ff */
[C---:B------:R-:W-:Y:S02]  /*c3d0*/  IADD3 R6, P6, R118.reuse, 0x6000, RZ ;  /* 0x0000600076067810 */ /* 0x040fe40007fde0ff */
[----:B------:R-:W-:Y:S01]  /*c3e0*/  IADD3.X R73, RZ, R119, RZ, P2, !PT ;  /* 0x00000077ff497210 */ /* 0x000fe200017fe4ff */
[--C-:B------:R-:W-:Y:S01]  /*c3f0*/  IMAD.X R99, RZ, RZ, R119.reuse, P0 ;  /* 0x000000ffff637224 */ /* 0x100fe200000e0677 */
[C---:B------:R-:W-:Y:S01]  /*c400*/  IADD3 R34, P3, R118.reuse, 0x4060, RZ ;  /* 0x0000406076227810 */ /* 0x040fe20007f7e0ff */
[--C-:B------:R-:W-:Y:S01]  /*c410*/  IMAD.X R111, RZ, RZ, R119.reuse, P6 ;  /* 0x000000ffff6f7224 */ /* 0x100fe200030e0677 */
[C---:B------:R-:W-:Y:S02]  /*c420*/  IADD3 R3, P5, R118.reuse, 0x6020, RZ ;  /* 0x0000602076037810 */ /* 0x040fe40007fbe0ff */
[C---:B------:R-:W-:Y:S02]  /*c430*/  IADD3 R10, P2, R118.reuse, 0x6040, RZ ;  /* 0x00006040760a7810 */ /* 0x040fe40007f5e0ff */
[----:B-1----:R-:W-:Y:S01]  /*c440*/  IADD3 R24, P1, R118, 0x6060, RZ ;  /* 0x0000606076187810 */ /* 0x002fe20007f3e0ff */
[----:B------:R-:W-:Y:S01]  /*c450*/  IMAD.X R115, RZ, RZ, R119, P5 ;  /* 0x000000ffff737224 */ /* 0x000fe200028e0677 */
[----:B------:R-:W-:-:S02]  /*c460*/  LOP3.LUT R68, R211, R68, RZ, 0x3c, !PT ;  /* 0x00000044d3447212 */ /* 0x000fc400078e3cff */
[----:B------:R-:W-:Y:S01]  /*c470*/  LOP3.LUT R118, R11, R118, RZ, 0x3c, !PT ;  /* 0x000000760b767212 */ /* 0x000fe200078e3cff */
[----:B------:R-:W-:Y:S01]  /*c480*/  IMAD.X R11, RZ, RZ, R119, P2 ;  /* 0x000000ffff0b7224 */ /* 0x000fe200010e0677 */
[----:B------:R-:W-:Y:S02]  /*c490*/  LOP3.LUT R211, R30, 0x380, RZ, 0xc0, !PT ;  /* 0x000003801ed37812 */ /* 0x000fe400078ec0ff */
[----:B------:R-:W-:Y:S02]  /*c4a0*/  SHF.R.U64 R213, R213, 0x3, RZ ;  /* 0x00000003d5d57819 */ /* 0x000fe400000012ff */
[----:B------:R-:W-:Y:S02]  /*c4b0*/  LOP3.LUT R64, R183, R44, RZ, 0x3c, !PT ;  /* 0x0000002cb7407212 */ /* 0x000fe400078e3cff */
[----:B------:R-:W-:Y:S02]  /*c4c0*/  LOP3.LUT R94, R217, R94, RZ, 0x3c, !PT ;  /* 0x0000005ed95e7212 */ /* 0x000fe400078e3cff */
[----:B------:R-:W-:-:S02]  /*c4d0*/  LOP3.LUT R183, R4, 0x380, RZ, 0xc0, !PT ;  /* 0x0000038004b77812 */ /* 0x000fc400078ec0ff */
[----:B------:R-:W-:Y:S02]  /*c4e0*/  LOP3.LUT R217, R6, 0x380, RZ, 0xc0, !PT ;  /* 0x0000038006d97812 */ /* 0x000fe400078ec0ff */
[-C--:B------:R-:W-:Y:S02]  /*c4f0*/  IADD3.X R107, RZ, R119.reuse, RZ, P3, !PT ;  /* 0x00000077ff6b7210 */ /* 0x080fe40001ffe4ff */
[-C--:B------:R-:W-:Y:S02]  /*c500*/  IADD3.X R45, RZ, R119.reuse, RZ, P1, !PT ;  /* 0x00000077ff2d7210 */ /* 0x080fe40000ffe4ff */
[----:B------:R-:W-:Y:S02]  /*c510*/  SHF.R.U64 R211, R211, 0x3, RZ ;  /* 0x00000003d3d37819 */ /* 0x000fe400000012ff */
[----:B------:R-:W-:Y:S02]  /*c520*/  MOV R118, R118 ;  /* 0x0000007600767202 */ /* 0x000fe40000000f00 */
[----:B------:R-:W-:-:S02]  /*c530*/  LOP3.LUT R72, R213, R72, RZ, 0x3c, !PT ;  /* 0x00000048d5487212 */ /* 0x000fc400078e3cff */
[----:B------:R-:W-:Y:S02]  /*c540*/  LOP3.LUT R119, R10, 0x380, RZ, 0xc0, !PT ;  /* 0x000003800a777812 */ /* 0x000fe400078ec0ff */
[----:B------:R-:W-:Y:S02]  /*c550*/  LOP3.LUT R213, R34, 0x380, RZ, 0xc0, !PT ;  /* 0x0000038022d57812 */ /* 0x000fe400078ec0ff */
[----:B------:R-:W-:Y:S02]  /*c560*/  SHF.R.U64 R183, R183, 0x3, RZ ;  /* 0x00000003b7b77819 */ /* 0x000fe400000012ff */
[----:B------:R-:W-:Y:S02]  /*c570*/  SHF.R.U64 R217, R217, 0x3, RZ ;  /* 0x00000003d9d97819 */ /* 0x000fe400000012ff */
[----:B------:R-:W-:Y:S02]  /*c580*/  LOP3.LUT R102, R211, R30, RZ, 0x3c, !PT ;  /* 0x0000001ed3667212 */ /* 0x000fe400078e3cff */
[----:B------:R-:W-:-:S02]  /*c590*/  LOP3.LUT R30, R24, 0x380, RZ, 0xc0, !PT ;  /* 0x00000380181e7812 */ /* 0x000fc400078ec0ff */
[----:B------:R-:W-:Y:S02]  /*c5a0*/  SHF.R.U64 R119, R119, 0x3, RZ ;  /* 0x0000000377777819 */ /* 0x000fe400000012ff */
[----:B------:R-:W-:Y:S02]  /*c5b0*/  SHF.R.U64 R213, R213, 0x3, RZ ;  /* 0x00000003d5d57819 */ /* 0x000fe400000012ff */
[----:B------:R-:W-:Y:S02]  /*c5c0*/  LOP3.LUT R98, R183, R4, RZ, 0x3c, !PT ;  /* 0x00000004b7627212 */ /* 0x000fe400078e3cff */
[----:B------:R-:W-:Y:S02]  /*c5d0*/  LOP3.LUT R110, R217, R6, RZ, 0x3c, !PT ;  /* 0x00000006d96e7212 */ /* 0x000fe400078e3cff */
[----:B------:R-:W-:Y:S02]  /*c5e0*/  F2FP.F16.F32.PACK_AB R4, R179, R181 ;  /* 0x000000b5b304723e */ /* 0x000fe400000000ff */
[----:B------:R-:W-:Y:S01]  /*c5f0*/  F2FP.F16.F32.PACK_AB R6, R177, R180 ;  /* 0x000000b4b106723e */ /* 0x000fe200000000ff */
[----:B------:R-:W-:Y:S01]  /*c600*/  BAR.SYNC.DEFER_BLOCKING 0x1, 0x100 ;  /* 0x0044000000007b1d */ /* 0x000fe20000010000 */
[----:B------:R-:W-:-:S02]  /*c610*/  LOP3.LUT R0, R3, 0x380, RZ, 0xc0, !PT ;  /* 0x0000038003007812 */ /* 0x000fc400078ec0ff */
[----:B------:R-:W-:Y:S02]  /*c620*/  SHF.R.U64 R177, R30, 0x3, RZ ;  /* 0x000000031eb17819 */ /* 0x000fe400000012ff */
[----:B------:R-:W-:Y:S02]  /*c630*/  LOP3.LUT R10, R119, R10, RZ, 0x3c, !PT ;  /* 0x0000000a770a7212 */ /* 0x000fe400078e3cff */
[----:B------:R-:W-:Y:S02]  /*c640*/  LOP3.LUT R106, R213, R34, RZ, 0x3c, !PT ;  /* 0x00000022d56a7212 */ /* 0x000fe400078e3cff */
[----:B------:R-:W-:Y:S02]  /*c650*/  MOV R48, R48 ;  /* 0x0000003000307202 */ /* 0x000fe40000000f00 */
[----:B------:R-:W-:Y:S02]  /*c660*/  F2FP.F16.F32.PACK_AB R30, R174, R176 ;  /* 0x000000b0ae1e723e */ /* 0x000fe400000000ff */
[----:B------:R-:W-:-:S02]  /*c670*/  MOV R52, R52 ;  /* 0x0000003400347202 */ /* 0x000fc40000000f00 */
[----:B------:R-:W-:Y:S02]  /*c680*/  F2FP.F16.F32.PACK_AB R34, R171, R173 ;  /* 0x000000adab22723e */ /* 0x000fe400000000ff */
[----:B------:R-:W-:Y:S02]  /*c690*/  SHF.R.U64 R0, R0, 0x3, RZ ;  /* 0x0000000300007819 */ /* 0x000fe400000012ff */
[----:B------:R-:W-:Y:S02]  /*c6a0*/  MOV R56, R56 ;  /* 0x0000003800387202 */ /* 0x000fe40000000f00 */
[----:B------:R-:W-:Y:S02]  /*c6b0*/  MOV R38, R10 ;  /* 0x0000000a00267202 */ /* 0x000fe40000000f00 */
[----:B------:R-:W-:Y:S01]  /*c6c0*/  MOV R60, R60 ;  /* 0x0000003c003c7202 */ /* 0x000fe20000000f00 */
[----:B------:R1:W-:Y:S01]  /*c6d0*/  STSM.16.M88.4 [R118], R4 ;  /* 0x0000000476007844 */ /* 0x0003e20000000200 */
[----:B------:R-:W-:-:S02]  /*c6e0*/  F2FP.F16.F32.PACK_AB R10, R163, R165 ;  /* 0x000000a5a30a723e */ /* 0x000fc400000000ff */
[----:B------:R-:W-:Y:S01]  /*c6f0*/  F2FP.F16.F32.PACK_AB R11, R63, R62 ;  /* 0x0000003e3f0b723e */ /* 0x000fe200000000ff */
[----:B------:R2:W-:Y:S01]  /*c700*/  STSM.16.M88.4 [R48], R28 ;  /* 0x0000001c30007844 */ /* 0x0005e20000000200 */
[----:B------:R-:W-:Y:S02]  /*c710*/  MOV R64, R64 ;  /* 0x0000004000407202 */ /* 0x000fe40000000f00 */
[----:B------:R-:W-:Y:S01]  /*c720*/  LOP3.LUT R114, R0, R3, RZ, 0x3c, !PT ;  /* 0x0000000300727212 */ /* 0x000fe200078e3cff */
[----:B------:R3:W-:Y:S01]  /*c730*/  STSM.16.M88.4 [R52], R32 ;  /* 0x0000002034007844 */ /* 0x0007e20000000200 */
[----:B------:R-:W-:Y:S02]  /*c740*/  MOV R68, R68 ;  /* 0x0000004400447202 */ /* 0x000fe40000000f00 */
[----:B------:R-:W-:Y:S02]  /*c750*/  MOV R72, R72 ;  /* 0x0000004800487202 */ /* 0x000fe40000000f00 */
[----:B------:R-:W-:-:S02]  /*c760*/  LOP3.LUT R44, R177, R24, RZ, 0x3c, !PT ;  /* 0x00000018b12c7212 */ /* 0x000fc400078e3cff */
[----:B------:R-:W-:Y:S02]  /*c770*/  MOV R94, R94 ;  /* 0x0000005e005e7202 */ /* 0x000fe40000000f00 */
[----:B-1----:R-:W-:Y:S02]  /*c780*/  F2FP.F16.F32.PACK_AB R4, R169, R172 ;  /* 0x000000aca904723e */ /* 0x002fe400000000ff */
[----:B------:R-:W-:Y:S02]  /*c790*/  F2FP.F16.F32.PACK_AB R5, R51, R50 ;  /* 0x000000323305723e */ /* 0x000fe400000000ff */
[----:B------:R-:W-:Y:S02]  /*c7a0*/  F2FP.F16.F32.PACK_AB R6, R166, R170 ;  /* 0x000000aaa606723e */ /* 0x000fe400000000ff */
[----:B------:R-:W-:Y:S02]  /*c7b0*/  F2FP.F16.F32.PACK_AB R7, R55, R54 ;  /* 0x000000363707723e */ /* 0x000fe400000000ff */
[----:B--2---:R-:W-:-:S02]  /*c7c0*/  F2FP.F16.F32.PACK_AB R28, R159, R161 ;  /* 0x000000a19f1c723e */ /* 0x004fc400000000ff */
[----:B------:R-:W-:Y:S01]  /*c7d0*/  F2FP.F16.F32.PACK_AB R29, R75, R74 ;  /* 0x0000004a4b1d723e */ /* 0x000fe200000000ff */
[----:B------:R-:W-:Y:S01]  /*c7e0*/  STSM.16.M88.4 [R56], R4 ;  /* 0x0000000438007844 */ /* 0x000fe20000000200 */
[----:B------:R-:W-:Y:S02]  /*c7f0*/  F2FP.F16.F32.PACK_AB R30, R77, R160 ;  /* 0x000000a04d1e723e */ /* 0x000fe400000000ff */
[----:B------:R-:W-:Y:S01]  /*c800*/  F2FP.F16.F32.PACK_AB R31, R79, R78 ;  /* 0x0000004e4f1f723e */ /* 0x000fe200000000ff */
[----:B------:R1:W-:Y:S01]  /*c810*/  STSM.16.M88.4 [R60], R8 ;  /* 0x000000083c007844 */ /* 0x0003e20000000200 */
[----:B---3--:R-:W-:Y:S02]  /*c820*/  F2FP.F16.F32.PACK_AB R32, R81, R157 ;  /* 0x0000009d5120723e */ /* 0x008fe400000000ff */
[----:B------:R-:W-:Y:S01]  /*c830*/  F2FP.F16.F32.PACK_AB R33, R83, R82 ;  /* 0x000000525321723e */ /* 0x000fe200000000ff */
[----:B------:R-:W-:Y:S01]  /*c840*/  STSM.16.M88.4 [R64], R12 ;  /* 0x0000000c40007844 */ /* 0x000fe20000000200 */
[----:B------:R-:W-:-:S02]  /*c850*/  F2FP.F16.F32.PACK_AB R34, R85, R84 ;  /* 0x000000545522723e */ /* 0x000fc400000000ff */
[----:B------:R-:W-:Y:S01]  /*c860*/  F2FP.F16.F32.PACK_AB R35, R87, R86 ;  /* 0x000000565723723e */ /* 0x000fe200000000ff */
[----:B------:R-:W-:Y:S01]  /*c870*/  STSM.16.M88.4 [R68], R28 ;  /* 0x0000001c44007844 */ /* 0x000fe20000000200 */
[----:B------:R-:W-:Y:S02]  /*c880*/  MOV R3, R98 ;  /* 0x0000006200037202 */ /* 0x000fe40000000f00 */
[----:B------:R-:W-:Y:S01]  /*c890*/  MOV R24, R106 ;  /* 0x0000006a00187202 */ /* 0x000fe20000000f00 */
[----:B------:R-:W-:Y:S01]  /*c8a0*/  STSM.16.M88.4 [R72], R32 ;  /* 0x0000002048007844 */ /* 0x000fe20000000200 */
[----:B------:R-:W-:Y:S02]  /*c8b0*/  F2FP.F16.F32.PACK_AB R98, R101, R100 ;  /* 0x000000646562723e */ /* 0x000fe400000000ff */
[----:B------:R-:W-:Y:S01]  /*c8c0*/  F2FP.F16.F32.PACK_AB R99, R70, R58 ;  /* 0x0000003a4663723e */ /* 0x000fe200000000ff */
[----:B------:R-:W-:Y:S01]  /*c8d0*/  STSM.16.M88.4 [R94], R88 ;  /* 0x000000585e007844 */ /* 0x000fe20000000200 */
        /* <DEDUP_REMOVED lines=15> */
[----:B------:R2:W-:Y:S01]  /*c9d0*/  STSM.16.M88.4 [R24], R112 ;  /* 0x0000007018007844 */ /* 0x0005e20000000200 */
[----:B------:R-:W-:-:S02]  /*c9e0*/  MOV R110, R110 ;  /* 0x0000006e006e7202 */ /* 0x000fc40000000f00 */
[----:B------:R-:W-:Y:S02]  /*c9f0*/  F2FP.F16.F32.PACK_AB R122, R125, R124 ;  /* 0x0000007c7d7a723e */ /* 0x000fe400000000ff */
[----:B------:R-:W-:Y:S02]  /*ca00*/  F2FP.F16.F32.PACK_AB R123, R127, R126 ;  /* 0x0000007e7f7b723e */ /* 0x000fe400000000ff */
[----:B------:R-:W-:Y:S02]  /*ca10*/  F2FP.F16.F32.PACK_AB R129, R131, R130 ;  /* 0x000000828381723e */ /* 0x000fe400000000ff */
[----:B------:R-:W-:Y:S01]  /*ca20*/  F2FP.F16.F32.PACK_AB R136, R137, R136 ;  /* 0x000000888988723e */ /* 0x000fe200000000ff */
[----:B------:R-:W-:Y:S01]  /*ca30*/  STSM.16.M88.4 [R110], R120 ;  /* 0x000000786e007844 */ /* 0x000fe20000000200 */
[----:B------:R-:W-:Y:S02]  /*ca40*/  ISETP.NE.U32.AND P0, PT, RZ, UR4, PT ;  /* 0x00000004ff007c0c */ /* 0x000fe4000bf05070 */
[----:B-1----:R-:W-:-:S02]  /*ca50*/  IADD3 R10, P1, R199, UR4, RZ ;  /* 0x00000004c70a7c10 */ /* 0x002fc4000ff3e0ff */
[----:B------:R-:W-:Y:S01]  /*ca60*/  F2FP.F16.F32.PACK_AB R130, R133, R132 ;  /* 0x000000848582723e */ /* 0x000fe200000000ff */
[----:B--2---:R-:W-:Y:S01]  /*ca70*/  IMAD.MOV.U32 R24, RZ, RZ, RZ ;  /* 0x000000ffff187224 */ /* 0x004fe200078e00ff */
[----:B------:R-:W-:Y:S02]  /*ca80*/  F2FP.F16.F32.PACK_AB R131, R135, R134 ;  /* 0x000000868783723e */ /* 0x000fe400000000ff */
[----:B------:R-:W-:Y:S02]  /*ca90*/  F2FP.F16.F32.PACK_AB R137, R139, R138 ;  /* 0x0000008a8b89723e */ /* 0x000fe400000000ff */
[----:B------:R-:W-:Y:S01]  /*caa0*/  F2FP.F16.F32.PACK_AB R144, R145, R144 ;  /* 0x000000909190723e */ /* 0x000fe200000000ff */
[----:B------:R1:W-:Y:S01]  /*cab0*/  STSM.16.M88.4 [R0], R128 ;  /* 0x0000008000007844 */ /* 0x0003e20000000200 */
[----:B------:R-:W-:Y:S02]  /*cac0*/  F2FP.F16.F32.PACK_AB R138, R141, R140 ;  /* 0x0000008c8d8a723e */ /* 0x000fe400000000ff */
[----:B------:R-:W-:-:S02]  /*cad0*/  F2FP.F16.F32.PACK_AB R139, R143, R142 ;  /* 0x0000008e8f8b723e */ /* 0x000fc400000000ff */
[----:B------:R-:W-:Y:S02]  /*cae0*/  F2FP.F16.F32.PACK_AB R145, R147, R146 ;  /* 0x000000929391723e */ /* 0x000fe400000000ff */
[----:B------:R-:W-:Y:S01]  /*caf0*/  MOV R44, R44 ;  /* 0x0000002c002c7202 */ /* 0x000fe20000000f00 */
[----:B------:R-:W-:Y:S01]  /*cb00*/  STSM.16.M88.4 [R38], R136 ;  /* 0x0000008826007844 */ /* 0x000fe20000000200 */
[----:B------:R-:W-:Y:S02]  /*cb10*/  F2FP.F16.F32.PACK_AB R146, R149, R148 ;  /* 0x000000949592723e */ /* 0x000fe400000000ff */
[----:B------:R-:W-:Y:S02]  /*cb20*/  F2FP.F16.F32.PACK_AB R147, R151, R150 ;  /* 0x000000969793723e */ /* 0x000fe400000000ff */
[----:B------:R-:W-:Y:S02]  /*cb30*/  ISETP.NE.AND.EX P0, PT, RZ, UR5, PT, P0 ;  /* 0x00000005ff007c0c */ /* 0x000fe4000bf05300 */
[----:B------:R-:W-:Y:S01]  /*cb40*/  IADD3.X R11, R200, UR5, RZ, P1, !PT ;  /* 0x00000005c80b7c10 */ /* 0x000fe20008ffe4ff */
[----:B------:R-:W-:Y:S01]  /*cb50*/  ULDC.64 UR4, c[0x0][0xbe0] ;  /* 0x0002f80000047ab9 */ /* 0x000fe20000000a00 */
[----:B------:R2:W-:Y:S01]  /*cb60*/  STSM.16.M88.4 [R44], R144 ;  /* 0x000000902c007844 */ /* 0x0005e20000000200 */
[----:B------:R-:W-:Y:S01]  /*cb70*/  BAR.SYNC.DEFER_BLOCKING 0x1, 0x100 ;  /* 0x0044000000007b1d */ /* 0x000fe20000010000 */
[----:B------:R-:W-:-:S04]  /*cb80*/  ISETP.NE.U32.AND P6, PT, RZ, UR4, PT ;  /* 0x00000004ff007c0c */ /* 0x000fc8000bfc5070 */
[----:B------:R-:W-:-:S13]  /*cb90*/  ISETP.NE.AND.EX P6, PT, RZ, UR5, PT, P6 ;  /* 0x00000005ff007c0c */ /* 0x000fda000bfc5360 */
[----:B------:R-:W-:Y:S01]  /*cba0*/  @P6 IADD3 R6, P4, R199, UR4, RZ ;  /* 0x00000004c7066c10 */ /* 0x000fe2000ff9e0ff */
[----:B------:R-:W-:Y:S02]  /*cbb0*/  ULDC UR4, c[0x0][0xa88] ;  /* 0x0002a20000047ab9 */ /* 0x000fe40000000800 */
[----:B-1----:R-:W-:Y:S01]  /*cbc0*/  IMAD.U32 R0, RZ, RZ, UR4 ;  /* 0x00000004ff007e24 */ /* 0x002fe2000f8e00ff */
[----:B------:R-:W-:Y:S01]  /*cbd0*/  @P6 IADD3.X R7, R200, UR5, RZ, P4, !PT ;  /* 0x00000005c8076c10 */ /* 0x000fe2000a7fe4ff */
[----:B------:R1:W5:Y:S01]  /*cbe0*/  @P0 LDG.E R24, desc[UR40][R10.64] ;  /* 0x000000280a180981 */ /* 0x000362000c1e1900 */
[----:B------:R-:W-:-:S03]  /*cbf0*/  IMAD R5, R192, 0x40, R187 ;  /* 0x00000040c0057824 */ /* 0x000fc600078e02bb */
[----:B------:R1:W5:Y:S01]  /*cc00*/  @P6 LDG.E R0, desc[UR40][R6.64] ;  /* 0x0000002806006981 */ /* 0x000362000c1e1900 */
[----:B------:R-:W-:-:S03]  /*cc10*/  IMAD.WIDE R4, R5, 0x2, R36 ;  /* 0x0000000205047825 */ /* 0x000fc600078e0224 */
[C---:B------:R-:W-:Y:S02]  /*cc20*/  IADD3 R9, P1, R4.reuse, 0x1000, RZ ;  /* 0x0000100004097810 */ /* 0x040fe40007f3e0ff */
[C---:B------:R-:W-:Y:S02]  /*cc30*/  IADD3 R13, P2, R4.reuse, 0x2000, RZ ;  /* 0x00002000040d7810 */ /* 0x040fe40007f5e0ff */
[C---:B------:R-:W-:Y:S02]  /*cc40*/  IADD3 R29, P3, R4.reuse, 0x3000, RZ ;  /* 0x00003000041d7810 */ /* 0x040fe40007f7e0ff */
[----:B------:R-:W-:Y:S02]  /*cc50*/  IADD3 R33, P4, R4, 0x4000, RZ ;  /* 0x0000400004217810 */ /* 0x000fe40007f9e0ff */
[----:B------:R-:W-:Y:S02]  /*cc60*/  LOP3.LUT R8, R9, 0x380, RZ, 0xc0, !PT ;  /* 0x0000038009087812 */ /* 0x000fe400078ec0ff */
[----:B------:R-:W-:-:S02]  /*cc70*/  LOP3.LUT R12, R13, 0x380, RZ, 0xc0, !PT ;  /* 0x000003800d0c7812 */ /* 0x000fc400078ec0ff */
[----:B------:R-:W-:Y:S02]  /*cc80*/  LOP3.LUT R28, R29, 0x380, RZ, 0xc0, !PT ;  /* 0x000003801d1c7812 */ /* 0x000fe400078ec0ff */
[----:B------:R-:W-:Y:S02]  /*cc90*/  LOP3.LUT R32, R33, 0x380, RZ, 0xc0, !PT ;  /* 0x0000038021207812 */ /* 0x000fe400078ec0ff */
[----:B------:R-:W-:Y:S02]  /*cca0*/  SHF.R.U64 R8, R8, 0x3, RZ ;  /* 0x0000000308087819 */ /* 0x000fe400000012ff */
[----:B------:R-:W-:Y:S02]  /*ccb0*/  SHF.R.U64 R12, R12, 0x3, RZ ;  /* 0x000000030c0c7819 */ /* 0x000fe400000012ff */
[----:B------:R-:W-:Y:S02]  /*ccc0*/  SHF.R.U64 R28, R28, 0x3, RZ ;  /* 0x000000031c1c7819 */ /* 0x000fe400000012ff */
[----:B------:R-:W-:-:S02]  /*ccd0*/  SHF.R.U64 R32, R32, 0x3, RZ ;  /* 0x0000000320207819 */ /* 0x000fc400000012ff */
[----:B------:R-:W-:Y:S02]  /*cce0*/  IADD3 R37, P5, R4, 0x5000, RZ ;  /* 0x0000500004257810 */ /* 0x000fe40007fbe0ff */
[----:B------:R-:W-:Y:S01]  /*ccf0*/  LOP3.LUT R8, R8, R9, RZ, 0x3c, !PT ;  /* 0x0000000908087212 */ /* 0x000fe200078e3cff */
[--C-:B------:R-:W-:Y:S01]  /*cd00*/  IMAD.X R9, RZ, RZ, R5.reuse, P1 ;  /* 0x000000ffff097224 */ /* 0x100fe200008e0605 */
[----:B------:R-:W-:Y:S02]  /*cd10*/  LOP3.LUT R12, R12, R13, RZ, 0x3c, !PT ;  /* 0x0000000d0c0c7212 */ /* 0x000fe400078e3cff */
[----:B------:R-:W-:Y:S01]  /*cd20*/  LOP3.LUT R28, R28, R29, RZ, 0x3c, !PT ;  /* 0x0000001d1c1c7212 */ /* 0x000fe200078e3cff */
[--C-:B------:R-:W-:Y:S01]  /*cd30*/  IMAD.X R29, RZ, RZ, R5.reuse, P3 ;  /* 0x000000ffff1d7224 */ /* 0x100fe200018e0605 */
[----:B------:R-:W-:Y:S01]  /*cd40*/  LOP3.LUT R32, R32, R33, RZ, 0x3c, !PT ;  /* 0x0000002120207212 */ /* 0x000fe200078e3cff */
[----:B------:R-:W-:Y:S01]  /*cd50*/  IMAD.X R33, RZ, RZ, R5, P4 ;  /* 0x000000ffff217224 */ /* 0x000fe200020e0605 */
[----:B------:R-:W-:-:S02]  /*cd60*/  P2R R14, PR, RZ, 0x20 ;  /* 0x00000020ff0e7803 */ /* 0x000fc40000000000 */
[----:B------:R-:W-:Y:S02]  /*cd70*/  IADD3.X R13, RZ, R5, RZ, P2, !PT ;  /* 0x00000005ff0d7210 */ /* 0x000fe400017fe4ff */
[C---:B------:R-:W-:Y:S02]  /*cd80*/  IADD3 R41, P1, R4.reuse, 0x6000, RZ ;  /* 0x0000600004297810 */ /* 0x040fe40007f3e0ff */
[C---:B------:R-:W-:Y:S02]  /*cd90*/  IADD3 R45, P2, R4.reuse, 0x7000, RZ ;  /* 0x00007000042d7810 */ /* 0x040fe40007f5e0ff */
[C---:B------:R-:W-:Y:S02]  /*cda0*/  IADD3 R49, P3, R4.reuse, 0x8000, RZ ;  /* 0x0000800004317810 */ /* 0x040fe40007f7e0ff */
[C---:B------:R-:W-:Y:S02]  /*cdb0*/  IADD3 R53, P4, R4.reuse, 0x9000, RZ ;  /* 0x0000900004357810 */ /* 0x040fe40007f9e0ff */
[----:B------:R-:W-:-:S02]  /*cdc0*/  IADD3 R57, P5, R4, 0xa000, RZ ;  /* 0x0000a00004397810 */ /* 0x000fc40007fbe0ff */
[----:B------:R-:W-:Y:S02]  /*cdd0*/  LOP3.LUT R36, R37, 0x380, RZ, 0xc0, !PT ;  /* 0x0000038025247812 */ /* 0x000fe400078ec0ff */
[----:B------:R-:W-:Y:S02]  /*cde0*/  LOP3.LUT R40, R41, 0x380, RZ, 0xc0, !PT ;  /* 0x0000038029287812 */ /* 0x000fe400078ec0ff */
[----:B--2---:R-:W-:Y:S02]  /*cdf0*/  LOP3.LUT R44, R45, 0x380, RZ, 0xc0, !PT ;  /* 0x000003802d2c7812 */ /* 0x004fe400078ec0ff */
        /* <DEDUP_REMOVED lines=9> */
[----:B------:R-:W-:Y:S02]  /*ce90*/  LOP3.LUT R36, R36, R37, RZ, 0x3c, !PT ;  /* 0x0000002524247212 */ /* 0x000fe400078e3cff */
[----:B------:R-:W-:Y:S02]  /*cea0*/  LOP3.LUT R40, R40, R41, RZ, 0x3c, !PT ;  /* 0x0000002928287212 */ /* 0x000fe400078e3cff */
[----:B------:R-:W-:Y:S02]  /*ceb0*/  LOP3.LUT R44, R44, R45, RZ, 0x3c, !PT ;  /* 0x0000002d2c2c7212 */ /* 0x000fe400078e3cff */
[----:B------:R-:W-:Y:S02]  /*cec0*/  LOP3.LUT R48, R48, R49, RZ, 0x3c, !PT ;  /* 0x0000003130307212 */ /* 0x000fe400078e3cff */
[----:B------:R-:W-:Y:S02]  /*ced0*/  LOP3.LUT R52, R52, R53, RZ, 0x3c, !PT ;  /* 0x0000003534347212 */ /* 0x000fe400078e3cff */
[----:B------:R-:W-:Y:S01]  /*cee0*/  LOP3.LUT R56, R56, R57, RZ, 0x3c, !PT ;  /* 0x0000003938387212 */ /* 0x000fe200078e3cff */
[----:B-1----:R-:W-:Y:S06]  /*cef0*/  @P6 BRA `(.L_x_3227) ;  /* 0x0000000000106947 */ /* 0x002fec0003800000 */
[----:B------:R-:W-:Y:S05]  /*cf00*/  @!P0 BRA `(.L_x_3227) ;  /* 0x00000000000c8947 */ /* 0x000fea0003800000 */
[----:B------:R-:W2:Y:S04]  /*cf10*/  LDG.E R3, desc[UR40][R10.64] ;  /* 0x000000280a037981 */ /* 0x000ea8000c1e1900 */
[----:B-----5:R-:W2:Y:S02]  /*cf20*/  LDG.E R0, desc[UR40][R10.64+0x4] ;  /* 0x000004280a007981 */ /* 0x020ea4000c1e1900 */
[----:B--2---:R-:W-:-:S07]  /*cf30*/  IADD3 R0, -R3, R0, RZ ;  /* 0x0000000003007210 */ /* 0x004fce0007ffe1ff */
.L_x_3227:
[----:B------:R-:W1:Y:S01]  /*cf40*/  SHFL.IDX PT, R3, R206, RZ, 0x1f ;  /* 0x00001fffce037589 */ /* 0x000e6200000e0000 */
[----:B------:R-:W-:Y:S01]  /*cf50*/  ISETP.NE.AND P6, PT, R14, RZ, PT ;  /* 0x000000ff0e00720c */ /* 0x000fe20003fc5270 */
[--C-:B------:R-:W-:Y:S01]  /*cf60*/  IMAD.X R57, RZ, RZ, R5.reuse, P5 ;  /* 0x000000ffff397224 */ /* 0x100fe200028e0605 */
[----:B------:R-:W-:Y:S01]  /*cf70*/  IADD3.X R49, RZ, R5, RZ, P3, !PT ;  /* 0x00000005ff317210 */ /* 0x000fe20001ffe4ff */
        /* <DEDUP_REMOVED lines=8> */
[C---:B------:R-:W-:Y:S02]  /*d000*/  IADD3 R10, P4, R4.reuse, 0xf000, RZ ;  /* 0x0000f000040a7810 */ /* 0x040fe40007f9e0ff */
[----:B------:R-:W-:Y:S02]  /*d010*/  LOP3.LUT R60, R61, 0x380, RZ, 0xc0, !PT ;  /* 0x000003803d3c7812 */ /* 0x000fe400078ec0ff */
[----:B------:R-:W-:Y:S01]  /*d020*/  LOP3.LUT R64, R65, 0x380, RZ, 0xc0, !PT ;  /* 0x0000038041407812 */ /* 0x000fe200078ec0ff */
[----:B------:R-:W-:Y:S01]  /*d030*/  IMAD.X R77, RZ, RZ, R5, P4 ;  /* 0x000000ffff4d7224 */ /* 0x000fe200020e0605 */
[----:B------:R-:W-:Y:S02]  /*d040*/  LOP3.LUT R68, R69, 0x380, RZ, 0xc0, !PT ;  /* 0x0000038045447812 */ /* 0x000fe400078ec0ff */
[----:B------:R-:W-:Y:S02]  /*d050*/  LOP3.LUT R72, R73, 0x380, RZ, 0xc0, !PT ;  /* 0x0000038049487812 */ /* 0x000fe400078ec0ff */
[----:B------:R-:W-:-:S02]  /*d060*/  LOP3.LUT R7, R4, 0x380, RZ, 0xc0, !PT ;  /* 0x0000038004077812 */ /* 0x000fc400078ec0ff */
[----:B-1----:R-:W-:Y:S02]  /*d070*/  ISETP.NE.AND P5, PT, R3, RZ, PT ;  /* 0x000000ff0300720c */ /* 0x002fe40003fa5270 */
[----:B------:R-:W-:Y:S02]  /*d080*/  LOP3.LUT R3, R10, 0x380, RZ, 0xc0, !PT ;  /* 0x000003800a037812 */ /* 0x000fe400078ec0ff */
[----:B------:R-:W-:Y:S02]  /*d090*/  SHF.R.U64 R60, R60, 0x3, RZ ;  /* 0x000000033c3c7819 */ /* 0x000fe400000012ff */
[----:B------:R-:W-:Y:S02]  /*d0a0*/  SHF.R.U64 R64, R64, 0x3, RZ ;  /* 0x0000000340407819 */ /* 0x000fe400000012ff */
[----:B------:R-:W-:Y:S02]  /*d0b0*/  SHF.R.U64 R68, R68, 0x3, RZ ;  /* 0x0000000344447819 */ /* 0x000fe400000012ff */
[----:B------:R-:W-:-:S02]  /*d0c0*/  SHF.R.U64 R72, R72, 0x3, RZ ;  /* 0x0000000348487819 */ /* 0x000fc400000012ff */
[----:B------:R-:W-:Y:S02]  /*d0d0*/  SHF.R.U64 R7, R7, 0x3, RZ ;  /* 0x0000000307077819 */ /* 0x000fe400000012ff */
        /* <DEDUP_REMOVED lines=8> */
[----:B------:R-:W-:-:S02]  /*d160*/  LOP3.LUT R6, R7, R4, RZ, 0x3c, !PT ;  /* 0x0000000407067212 */ /* 0x000fc400078e3cff */
[-C--:B------:R-:W-:Y:S02]  /*d170*/  IADD3.X R65, RZ, R5.reuse, RZ, P1, !PT ;  /* 0x00000005ff417210 */ /* 0x080fe40000ffe4ff */
[----:B------:R-:W-:Y:S02]  /*d180*/  MOV R7, R5 ;  /* 0x0000000500077202 */ /* 0x000fe40000000f00 */
[----:B------:R-:W-:Y:S02]  /*d190*/  LOP3.LUT R76, R3, R10, RZ, 0x3c, !PT ;  /* 0x0000000a034c7212 */ /* 0x000fe400078e3cff */
[----:B------:R-:W-:Y:S02]  /*d1a0*/  SHF.R.S32.HI R80, RZ, 0x1f, R198 ;  /* 0x0000001fff507819 */ /* 0x000fe400000114c6 */
[----:B------:R-:W-:Y:S02]  /*d1b0*/  SEL R83, R201, RZ, !P0 ;  /* 0x000000ffc9537207 */ /* 0x000fe40004000000 */
[----:B------:R-:W-:-:S02]  /*d1c0*/  SEL R205, R205, RZ, !P0 ;  /* 0x000000ffcdcd7207 */ /* 0x000fc40004000000 */
[----:B-----5:R-:W-:Y:S01]  /*d1d0*/  SHF.R.S32.HI R81, RZ, 0x1f, R24 ;  /* 0x0000001fff517819 */ /* 0x020fe20000011418 */
[----:B------:R-:W-:Y:S06]  /*d1e0*/  @P5 BRA `(.L_x_3228) ;  /* 0x0000000000645947 */ /* 0x000fec0003800000 */
[----:B------:R-:W-:Y:S01]  /*d1f0*/  ULDC.64 UR4, c[0x0][0xb70] ;  /* 0x0002dc0000047ab9 */ /* 0x000fe20000000a00 */
[----:B------:R-:W-:Y:S01]  /*d200*/  IMAD.MOV.U32 R4, RZ, RZ, R24 ;  /* 0x000000ffff047224 */ /* 0x000fe200078e0018 */
[----:B------:R-:W-:Y:S01]  /*d210*/  IADD3 R11, -R191, RZ, RZ ;  /* 0x000000ffbf0b7210 */ /* 0x000fe20007ffe1ff */
[----:B------:R-:W-:Y:S02]  /*d220*/  IMAD R3, R80, UR4, RZ ;  /* 0x0000000450037c24 */ /* 0x000fe4000f8e02ff */
[----:B------:R-:W-:Y:S01]  /*d230*/  IMAD.MOV.U32 R5, RZ, RZ, R81 ;  /* 0x000000ffff057224 */ /* 0x000fe200078e0051 */
[----:B------:R-:W-:Y:S01]  /*d240*/  ISETP.NE.AND P0, PT, R190, R11, PT ;  /* 0x0000000bbe00720c */ /* 0x000fe20003f05270 */
[C---:B------:R-:W-:Y:S02]  /*d250*/  IMAD R3, R198.reuse, UR5, R3 ;  /* 0x00000005c6037c24 */ /* 0x040fe4000f8e0203 */
[----:B------:R-:W-:Y:S01]  /*d260*/  IMAD.WIDE.U32 R4, R198, UR4, R4 ;  /* 0x00000004c6047c25 */ /* 0x000fe2000f8e0004 */
[----:B------:R-:W-:-:S03]  /*d270*/  ULDC.64 UR4, c[0x0][0xb78] ;  /* 0x0002de0000047ab9 */ /* 0x000fc60000000a00 */
[----:B------:R-:W-:Y:S02]  /*d280*/  IMAD.IADD R5, R5, 0x1, R3 ;  /* 0x0000000105057824 */ /* 0x000fe400078e0203 */
[----:B------:R-:W-:Y:S02]  /*d290*/  IMAD R3, R205, UR4, RZ ;  /* 0x00000004cd037c24 */ /* 0x000fe4000f8e02ff */
[----:B------:R-:W-:Y:S02]  /*d2a0*/  IMAD R15, R203, 0x40, R188 ;  /* 0x00000040cb0f7824 */ /* 0x000fe400078e02bc */
[----:B------:R-:W-:-:S03]  /*d2b0*/  IMAD.WIDE.U32 R4, R83, UR4, R4 ;  /* 0x0000000453047c25 */ /* 0x000fc6000f8e0004 */
[----:B------:R-:W-:Y:S01]  /*d2c0*/  SHF.R.S32.HI R11, RZ, 0x1f, R15 ;  /* 0x0000001fff0b7819 */ /* 0x000fe2000001140f */
[----:B------:R-:W-:Y:S01]  /*d2d0*/  IMAD R14, R83, UR5, R3 ;  /* 0x00000005530e7c24 */ /* 0x000fe2000f8e0203 */
[C---:B------:R-:W-:Y:S01]  /*d2e0*/  IADD3 R10, P2, R15.reuse, R4, RZ ;  /* 0x000000040f0a7210 */ /* 0x040fe20007f5e0ff */
[C---:B------:R-:W-:Y:S01]  /*d2f0*/  VIADD R3, R15.reuse, 0x8 ;  /* 0x000000080f037836 */ /* 0x040fe20000000000 */
[-C--:B------:R-:W-:Y:S01]  /*d300*/  ISETP.GE.OR P1, PT, R15, R0.reuse, P0 ;  /* 0x000000000f00720c */ /* 0x080fe20000726670 */
[----:B------:R-:W-:Y:S01]  /*d310*/  ULDC.64 UR4, c[0x0][0xb40] ;  /* 0x0002d00000047ab9 */ /* 0x000fe20000000a00 */
[----:B------:R-:W-:Y:S02]  /*d320*/  IADD3.X R11, R11, R5, R14, P2, !PT ;  /* 0x000000050b0b7210 */ /* 0x000fe400017fe40e */
[----:B------:R-:W-:Y:S02]  /*d330*/  ISETP.GE.OR P0, PT, R3, R0, P0 ;  /* 0x000000000300720c */ /* 0x000fe40000706670 */
[----:B------:R-:W-:-:S04]  /*d340*/  LEA R4, P2, R10, UR4, 0x2 ;  /* 0x000000040a047c11 */ /* 0x000fc8000f8410ff */
[----:B------:R-:W-:-:S05]  /*d350*/  LEA.HI.X R5, R10, UR5, R11, 0x2, P2 ;  /* 0x000000050a057c11 */ /* 0x000fca00090f140b */
[----:B------:R1:W-:Y:S04]  /*d360*/  @!P1 STG.E desc[UR40][R4.64], R21 ;  /* 0x0000001504009986 */ /* 0x0003e8000c101928 */
[----:B------:R1:W-:Y:S02]  /*d370*/  @!P0 STG.E desc[UR40][R4.64+0x20], R20 ;  /* 0x0000201404008986 */ /* 0x0003e4000c101928 */
.L_x_3228:
[----:B------:R-:W2:Y:S01]  /*d380*/  LDC R90, c[0x0][0xa8c] ;  /* 0x0002a300ff5a7b82 */ /* 0x000ea20000000800 */
[----:B------:R-:W-:Y:S01]  /*d390*/  ULDC.64 UR4, c[0x0][0xaa0] ;  /* 0x0002a80000047ab9 */ /* 0x000fe20000000a00 */
[--C-:B-1----:R-:W-:Y:S01]  /*d3a0*/  SHF.R.S32.HI R21, RZ, 0x1f, R187.reuse ;  /* 0x0000001fff157819 */ /* 0x102fe200000114bb */
[----:B------:R-:W-:Y:S01]  /*d3b0*/  IMAD R3, R81, UR4, RZ ;  /* 0x0000000451037c24 */ /* 0x000fe2000f8e02ff */
[----:B------:R-:W5:Y:S01]  /*d3c0*/  LD.E.128 R4, desc[UR40][R6.64] ;  /* 0x0000002806047980 */ /* 0x000f62000c101d00 */
[----:B------:R-:W-:Y:S02]  /*d3d0*/  IMAD.MOV.U32 R20, RZ, RZ, R187 ;  /* 0x000000ffff147224 */ /* 0x000fe400078e00bb */
[C---:B------:R-:W-:Y:S01]  /*d3e0*/  IMAD R3, R24.reuse, UR5, R3 ;  /* 0x0000000518037c24 */ /* 0x040fe2000f8e0203 */
[----:B------:R-:W5:Y:S01]  /*d3f0*/  LD.E.128 R8, desc[UR40][R8.64] ;  /* 0x0000002808087980 */ /* 0x000f62000c101d00 */
[----:B------:R-:W-:Y:S01]  /*d400*/  IMAD.WIDE.U32 R20, R24, UR4, R20 ;  /* 0x0000000418147c25 */ /* 0x000fe2000f8e0014 */
[----:B------:R-:W-:-:S02]  /*d410*/  ULDC.64 UR4, c[0x0][0xae0] ;  /* 0x0002b80000047ab9 */ /* 0x000fc40000000a00 */
[----:B------:R-:W5:Y:S02]  /*d420*/  LD.E.128 R12, desc[UR40][R12.64] ;  /* 0x000000280c0c7980 */ /* 0x000f64000c101d00 */
[----:B------:R-:W-:Y:S01]  /*d430*/  IADD3 R21, R21, R3, RZ ;  /* 0x0000000315157210 */ /* 0x000fe20007ffe0ff */
[----:B------:R-:W-:Y:S01]  /*d440*/  VIADD R3, R187, 0x40 ;  /* 0x00000040bb037836 */ /* 0x000fe20000000000 */
[----:B------:R-:W5:Y:S01]  /*d450*/  LD.E.128 R28, desc[UR40][R28.64] ;  /* 0x000000281c1c7980 */ /* 0x000f62000c101d00 */
[----:B------:R-:W-:Y:S02]  /*d460*/  IMAD R81, R80, UR4, RZ ;  /* 0x0000000450517c24 */ /* 0x000fe4000f8e02ff */
[----:B------:R-:W-:Y:S01]  /*d470*/  IMAD R85, R203, -0x40, R0 ;  /* 0xffffffc0cb557824 */ /* 0x000fe200078e0200 */
[----:B------:R-:W5:Y:S01]  /*d480*/  LD.E.128 R32, desc[UR40][R32.64] ;  /* 0x0000002820207980 */ /* 0x000f62000c101d00 */
[----:B--2---:R-:W-:-:S03]  /*d490*/  ISETP.GE.AND P3, PT, R3, R90, PT ;  /* 0x0000005a0300720c */ /* 0x004fc60003f66270 */
[----:B------:R-:W5:Y:S01]  /*d4a0*/  LD.E.128 R36, desc[UR40][R36.64] ;  /* 0x0000002824247980 */ /* 0x000f62000c101d00 */
[----:B------:R-:W-:Y:S02]  /*d4b0*/  VIADD R0, R192, 0x20 ;  /* 0x00000020c0007836 */ /* 0x000fe40000000000 */
[C---:B------:R-:W-:Y:S01]  /*d4c0*/  IMAD R81, R198.reuse, UR5, R81 ;  /* 0x00000005c6517c24 */ /* 0x040fe2000f8e0251 */
[----:B------:R-:W5:Y:S01]  /*d4d0*/  LD.E.128 R40, desc[UR40][R40.64] ;  /* 0x0000002828287980 */ /* 0x000f62000c101d00 */
[----:B------:R-:W-:Y:S01]  /*d4e0*/  IMAD.WIDE.U32 R20, R198, UR4, R20 ;  /* 0x00000004c6147c25 */ /* 0x000fe2000f8e0014 */
[----:B------:R-:W-:Y:S01]  /*d4f0*/  SEL R24, RZ, 0xffffffff, P3 ;  /* 0xffffffffff187807 */ /* 0x000fe20001800000 */
[----:B------:R-:W-:Y:S01]  /*d500*/  ULDC.64 UR4, c[0x0][0xae8] ;  /* 0x0002ba0000047ab9 */ /* 0x000fe20000000a00 */
[----:B------:R-:W5:Y:S01]  /*d510*/  LD.E.128 R44, desc[UR40][R44.64] ;  /* 0x000000282c2c7980 */ /* 0x000f62000c101d00 */
[C---:B------:R-:W-:Y:S01]  /*d520*/  ISETP.GE.AND P2, PT, R187.reuse, R90, PT ;  /* 0x0000005abb00720c */ /* 0x040fe20003f46270 */
[----:B------:R-:W-:-:S02]  /*d530*/  VIADD R87, R187, 0xc0 ;  /* 0x000000c0bb577836 */ /* 0x000fc40000000000 */
[----:B------:R-:W5:Y:S01]  /*d540*/  LD.E.128 R48, desc[UR40][R48.64] ;  /* 0x0000002830307980 */ /* 0x000f62000c101d00 */
[----:B------:R-:W-:-:S03]  /*d550*/  IADD3 R86, R187, 0x80, RZ ;  /* 0x00000080bb567810 */ /* 0x000fc60007ffe0ff */
[----:B------:R-:W5:Y:S04]  /*d560*/  LD.E.128 R52, desc[UR40][R52.64] ;  /* 0x0000002834347980 */ /* 0x000f68000c101d00 */
[----:B------:R-:W5:Y:S04]  /*d570*/  LD.E.128 R56, desc[UR40][R56.64] ;  /* 0x0000002838387980 */ /* 0x000f68000c101d00 */
[----:B------:R-:W5:Y:S04]  /*d580*/  LD.E.128 R60, desc[UR40][R60.64] ;  /* 0x000000283c3c7980 */ /* 0x000f68000c101d00 */
[----:B------:R-:W5:Y:S04]  /*d590*/  LD.E.128 R64, desc[UR40][R64.64] ;  /* 0x0000002840407980 */ /* 0x000f68000c101d00 */
[----:B------:R-:W5:Y:S04]  /*d5a0*/  LD.E.128 R68, desc[UR40][R68.64] ;  /* 0x0000002844447980 */ /* 0x000f68000c101d00 */
[----:B------:R-:W5:Y:S04]  /*d5b0*/  LD.E.128 R72, desc[UR40][R72.64] ;  /* 0x0000002848487980 */ /* 0x000f68000c101d00 */
[----:B------:R-:W5:Y:S01]  /*d5c0*/  LD.E.128 R76, desc[UR40][R76.64] ;  /* 0x000000284c4c7980 */ /* 0x000f62000c101d00 */
[----:B------:R-:W-:Y:S01]  /*d5d0*/  IMAD.IADD R21, R21, 0x1, R81 ;  /* 0x0000000115157824 */ /* 0x000fe200078e0251 */
[----:B------:R-:W-:Y:S01]  /*d5e0*/  ISETP.GE.AND P0, PT, R0, R85, PT ;  /* 0x000000550000720c */ /* 0x000fe20003f06270 */
[----:B------:R-:W-:Y:S01]  /*d5f0*/  IMAD.SHL.U32 R81, R24, 0x2, RZ ;  /* 0x0000000218517824 */ /* 0x000fe200078e00ff */
[----:B------:R-:W-:Y:S01]  /*d600*/  @!PT LDS RZ, [RZ] ;  /* 0x00000000fffff984 */ /* 0x000fe20000000800 */
[----:B------:R-:W-:Y:S01]  /*d610*/  @!PT LDS RZ, [RZ] ;  /* 0x00000000fffff984 */ /* 0x000fe20000000800 */
[----:B------:R-:W-:Y:S01]  /*d620*/  @!PT LDS RZ, [RZ] ;  /* 0x00000000fffff984 */ /* 0x000fe20000000800 */
[----:B------:R-:W-:Y:S01]  /*d630*/  @!PT LDS RZ, [RZ] ;  /* 0x00000000fffff984 */ /* 0x000fe20000000800 */
[----:B------:R1:W-:Y:S06]  /*d640*/  MEMBAR.ALL.CTA ;  /* 0x0000000000007992 */ /* 0x0003ec0000008000 */
[----:B-1----:R-:W1:Y:S01]  /*d650*/  FENCE.VIEW.ASYNC.S ;  /* 0x00000000000073c6 */ /* 0x002e620000000000 */
[----:B------:R-:W-:Y:S01]  /*d660*/  SEL R0, RZ, 0x1, P2 ;  /* 0x00000001ff007807 */ /* 0x000fe20001000000 */
[C---:B------:R-:W-:Y:S01]  /*d670*/  VIADD R89, R187.reuse, 0x140 ;  /* 0x00000140bb597836 */ /* 0x040fe20000000000 */
[-C--:B------:R-:W-:Y:S01]  /*d680*/  ISETP.GE.AND P2, PT, R86, R90.reuse, PT ;  /* 0x0000005a5600720c */ /* 0x080fe20003f46270 */
[----:B------:R-:W-:Y:S01]  /*d690*/  VIADD R80, R187, 0x180 ;  /* 0x00000180bb507836 */ /* 0x000fe20000000000 */
[----:B------:R-:W-:Y:S01]  /*d6a0*/  ISETP.GE.AND P3, PT, R87, R90, PT ;  /* 0x0000005a5700720c */ /* 0x000fe20003f66270 */
[----:B------:R-:W-:Y:S01]  /*d6b0*/  VIADD R82, R187, 0x1c0 ;  /* 0x000001c0bb527836 */ /* 0x000fe20000000000 */
[----:B------:R-:W-:Y:S01]  /*d6c0*/  LOP3.LUT R0, R81, 0x2, R0, 0xe2, !PT ;  /* 0x0000000251007812 */ /* 0x000fe200078ee200 */
[----:B------:R-:W-:Y:S01]  /*d6d0*/  BSSY B1, `(.L_x_3229) ;  /* 0x0000035000017945 */ /* 0x000fe20003800000 */
[----:B------:R-:W-:-:S02]  /*d6e0*/  SEL R81, RZ, 0x4, P2 ;  /* 0x00000004ff517807 */ /* 0x000fc40001000000 */
[----:B------:R-:W-:Y:S02]  /*d6f0*/  SEL R24, RZ, 0x8, P3 ;  /* 0x00000008ff187807 */ /* 0x000fe40001800000 */
[----:B------:R-:W-:Y:S02]  /*d700*/  IADD3 R88, R187, 0x100, RZ ;  /* 0x00000100bb587810 */ /* 0x000fe40007ffe0ff */
[----:B------:R-:W-:Y:S01]  /*d710*/  LOP3.LUT R24, R24, R0, R81, 0xfe, !PT ;  /* 0x0000000018187212 */ /* 0x000fe200078efe51 */
[----:B------:R-:W-:Y:S01]  /*d720*/  VIADD R0, R2, 0x28c20 ;  /* 0x00028c2002007836 */ /* 0x000fe20000000000 */
[-C--:B------:R-:W-:Y:S02]  /*d730*/  ISETP.GE.AND P2, PT, R88, R90.reuse, PT ;  /* 0x0000005a5800720c */ /* 0x080fe40003f46270 */
[-C--:B------:R-:W-:Y:S02]  /*d740*/  ISETP.GE.AND P3, PT, R89, R90.reuse, PT ;  /* 0x0000005a5900720c */ /* 0x080fe40003f66270 */
[----:B------:R-:W-:-:S02]  /*d750*/  ISETP.GE.AND P4, PT, R80, R90, PT ;  /* 0x0000005a5000720c */ /* 0x000fc40003f86270 */
[----:B------:R-:W-:Y:S02]  /*d760*/  ISETP.GE.AND P1, PT, R192, R85, PT ;  /* 0x00000055c000720c */ /* 0x000fe40003f26270 */
[----:B------:R-:W-:Y:S02]  /*d770*/  SEL R81, RZ, 0x10, P2 ;  /* 0x00000010ff517807 */ /* 0x000fe40001000000 */
[----:B------:R-:W-:Y:S02]  /*d780*/  SEL R80, RZ, 0x20, P3 ;  /* 0x00000020ff507807 */ /* 0x000fe40001800000 */
[----:B------:R-:W-:Y:S02]  /*d790*/  PRMT R0, RZ, 0x654, R0 ;  /* 0x00000654ff007816 */ /* 0x000fe40000000000 */
[----:B------:R-:W-:Y:S01]  /*d7a0*/  LOP3.LUT R81, R80, R24, R81, 0xfe, !PT ;  /* 0x0000001850517212 */ /* 0x000fe200078efe51 */
[----:B------:R-:W-:Y:S01]  /*d7b0*/  IMAD R24, R205, UR4, RZ ;  /* 0x00000004cd187c24 */ /* 0x000fe2000f8e02ff */
[----:B-1----:R1:W-:Y:S01]  /*d7c0*/  SYNCS.ARRIVE.TRANS64.RED.A1T0 RZ, [R0+URZ], RZ ;  /* 0x000000ff00ff79a7 */ /* 0x0023e2000810043f */
[----:B------:R-:W-:-:S02]  /*d7d0*/  ISETP.GE.AND P2, PT, R82, R90, PT ;  /* 0x0000005a5200720c */ /* 0x000fc40003f46270 */
[C---:B------:R-:W-:Y:S01]  /*d7e0*/  IMAD R85, R83.reuse, UR5, R24 ;  /* 0x0000000553557c24 */ /* 0x040fe2000f8e0218 */
[----:B------:R-:W-:Y:S01]  /*d7f0*/  SHF.R.S32.HI R193, RZ, 0x1f, R192 ;  /* 0x0000001fffc17819 */ /* 0x000fe200000114c0 */
[----:B------:R-:W-:Y:S01]  /*d800*/  IMAD.WIDE.U32 R82, R83, UR4, R20 ;  /* 0x0000000453527c25 */ /* 0x000fe2000f8e0014 */
[----:B------:R-:W-:Y:S02]  /*d810*/  SEL R21, RZ, 0x80, P2 ;  /* 0x00000080ff157807 */ /* 0x000fe40001000000 */
[----:B-1----:R-:W-:Y:S02]  /*d820*/  SEL R0, RZ, 0x40, P4 ;  /* 0x00000040ff007807 */ /* 0x002fe40002000000 */
[----:B------:R-:W-:Y:S02]  /*d830*/  IADD3 R91, R83, R85, RZ ;  /* 0x00000055535b7210 */ /* 0x000fe40007ffe0ff */
[----:B------:R-:W-:Y:S01]  /*d840*/  LOP3.LUT R0, R81, R0, RZ, 0xfc, !PT ;  /* 0x0000000051007212 */ /* 0x000fe200078efcff */
[----:B------:R-:W-:-:S03]  /*d850*/  IMAD.WIDE R80, R203, 0x40, R192 ;  /* 0x00000040cb507825 */ /* 0x000fc600078e02c0 */
[----:B------:R-:W-:Y:S01]  /*d860*/  LOP3.LUT R24, R0, R21, RZ, 0xfc, !PT ;  /* 0x0000001500187212 */ /* 0x000fe200078efcff */
[----:B------:R-:W-:Y:S06]  /*d870*/  @P1 BRA `(.L_x_3230) ;  /* 0x0000000000681947 */ /* 0x000fec0003800000 */
[----:B------:R-:W-:Y:S01]  /*d880*/  ULDC.64 UR4, c[0x0][0xad8] ;  /* 0x0002b60000047ab9 */ /* 0x000fe20000000a00 */
[----:B------:R-:W-:Y:S01]  /*d890*/  IMAD.MOV.U32 R20, RZ, RZ, R82 ;  /* 0x000000ffff147224 */ /* 0x000fe200078e0052 */
[-C--:B------:R-:W-:Y:S01]  /*d8a0*/  ISETP.GE.AND P2, PT, R187, R90.reuse, PT ;  /* 0x0000005abb00720c */ /* 0x080fe20003f46270 */
[----:B------:R-:W-:Y:S01]  /*d8b0*/  IMAD R85, R81, UR4, RZ ;  /* 0x0000000451557c24 */ /* 0x000fe2000f8e02ff */
[-C--:B------:R-:W-:Y:S01]  /*d8c0*/  ISETP.GE.AND P3, PT, R3, R90.reuse, PT ;  /* 0x0000005a0300720c */ /* 0x080fe20003f66270 */
[----:B------:R-:W-:Y:S01]  /*d8d0*/  IMAD.MOV.U32 R21, RZ, RZ, R91 ;  /* 0x000000ffff157224 */ /* 0x000fe200078e005b */
[----:B------:R-:W-:Y:S01]  /*d8e0*/  ISETP.GE.AND P4, PT, R89, R90, PT ;  /* 0x0000005a5900720c */ /* 0x000fe20003f86270 */
[----:B------:R-:W-:Y:S01]  /*d8f0*/  IMAD R85, R80, UR5, R85 ;  /* 0x0000000550557c24 */ /* 0x000fe2000f8e0255 */
[----:B------:R-:W-:Y:S01]  /*d900*/  LOP3.LUT P5, RZ, R0, 0x40, RZ, 0xc0, !PT ;  /* 0x0000004000ff7812 */ /* 0x000fe200078ac0ff */
[----:B------:R-:W-:Y:S01]  /*d910*/  IMAD.WIDE.U32 R20, R80, UR4, R20 ;  /* 0x0000000450147c25 */ /* 0x000fe2000f8e0014 */
[----:B------:R-:W-:Y:S01]  /*d920*/  ULDC.64 UR4, c[0x0][0xa80] ;  /* 0x0002a00000047ab9 */ /* 0x000fe20000000a00 */
[----:B------:R-:W-:-:S02]  /*d930*/  LOP3.LUT P6, RZ, R24, 0x80, RZ, 0xc0, !PT ;  /* 0x0000008018ff7812 */ /* 0x000fc400078cc0ff */
[----:B------:R-:W-:Y:S01]  /*d940*/  IMAD.IADD R21, R21, 0x1, R85 ;  /* 0x0000000115157824 */ /* 0x000fe200078e0255 */
[----:B------:R-:W-:-:S04]  /*d950*/  LEA R84, P1, R20, UR4, 0x1 ;  /* 0x0000000414547c11 */ /* 0x000fc8000f8208ff */
[----:B------:R-:W-:Y:S02]  /*d960*/  LEA.HI.X R85, R20, UR5, R21, 0x1, P1 ;  /* 0x0000000514557c11 */ /* 0x000fe400088f0c15 */
[----:B------:R-:W-:-:S03]  /*d970*/  ISETP.GE.AND P1, PT, R86, R90, PT ;  /* 0x0000005a5600720c */ /* 0x000fc60003f26270 */
[----:B-----5:R1:W-:Y:S01]  /*d980*/  @!P2 STG.E.128 desc[UR40][R84.64], R4 ;  /* 0x000000045400a986 */ /* 0x0203e2000c101d28 */
[----:B------:R-:W-:-:S03]  /*d990*/  ISETP.GE.AND P2, PT, R87, R90, PT ;  /* 0x0000005a5700720c */ /* 0x000fc60003f46270 */
[----:B------:R1:W-:Y:S01]  /*d9a0*/  @!P3 STG.E.128 desc[UR40][R84.64+0x80], R12 ;  /* 0x0000800c5400b986 */ /* 0x0003e2000c101d28 */
[----:B------:R-:W-:-:S03]  /*d9b0*/  ISETP.GE.AND P3, PT, R88, R90, PT ;  /* 0x0000005a5800720c */ /* 0x000fc60003f66270 */
[----:B------:R1:W-:Y:S04]  /*d9c0*/  @!P4 STG.E.128 desc[UR40][R84.64+0x280], R56 ;  /* 0x000280385400c986 */ /* 0x0003e8000c101d28 */
[----:B------:R1:W-:Y:S04]  /*d9d0*/  @!P1 STG.E.128 desc[UR40][R84.64+0x100], R32 ;  /* 0x0001002054009986 */ /* 0x0003e8000c101d28 */
[----:B------:R1:W-:Y:S04]  /*d9e0*/  @!P2 STG.E.128 desc[UR40][R84.64+0x180], R40 ;  /* 0x000180285400a986 */ /* 0x0003e8000c101d28 */
[----:B------:R1:W-:Y:S04]  /*d9f0*/  @!P3 STG.E.128 desc[UR40][R84.64+0x200], R48 ;  /* 0x000200305400b986 */ /* 0x0003e8000c101d28 */
[----:B------:R1:W-:Y:S04]  /*da00*/  @P5 STG.E.128 desc[UR40][R84.64+0x300], R64 ;  /* 0x0003004054005986 */ /* 0x0003e8000c101d28 */
[----:B------:R1:W-:Y:S02]  /*da10*/  @P6 STG.E.128 desc[UR40][R84.64+0x380], R72 ;  /* 0x0003804854006986 */ /* 0x0003e4000c101d28 */
.L_x_3230:
[----:B------:R-:W-:Y:S05]  /*da20*/  BSYNC B1 ;  /* 0x0000000000017941 */ /* 0x000fea0003800000 */
.L_x_3229:
[----:B------:R-:W-:Y:S05]  /*da30*/  @P0 BRA `(.L_x_3231) ;  /* 0x0000000c00040947 */ /* 0x000fea0003800000 */
[----:B-1---5:R-:W-:Y:S01]  /*da40*/  IADD3 R7, P0, R80, 0x20, RZ ;  /* 0x0000002050077810 */ /* 0x022fe20007f1e0ff */
[----:B------:R-:W-:Y:S01]  /*da50*/  ULDC.64 UR4, c[0x0][0xad8] ;  /* 0x0002b60000047ab9 */ /* 0x000fe20000000a00 */
[----:B------:R-:W-:Y:S01]  /*da60*/  IMAD.MOV.U32 R4, RZ, RZ, R82 ;  /* 0x000000ffff047224 */ /* 0x000fe200078e0052 */
[-C--:B------:R-:W-:Y:S01]  /*da70*/  ISETP.GE.AND P4, PT, R3, R90.reuse, PT ;  /* 0x0000005a0300720c */ /* 0x080fe20003f86270 */
[----:B------:R-:W-:Y:S01]  /*da80*/  IMAD.MOV.U32 R5, RZ, RZ, R91 ;  /* 0x000000ffff057224 */ /* 0x000fe200078e005b */
[----:B------:R-:W-:Y:S02]  /*da90*/  IADD3.X R80, RZ, R81, RZ, P0, !PT ;  /* 0x00000051ff507210 */ /* 0x000fe400007fe4ff */
[-C--:B------:R-:W-:Y:S01]  /*daa0*/  ISETP.GE.AND P3, PT, R86, R90.reuse, PT ;  /* 0x0000005a5600720c */ /* 0x080fe20003f66270 */
[----:B------:R-:W-:Y:S01]  /*dab0*/  IMAD.WIDE.U32 R4, R7, UR4, R4 ;  /* 0x0000000407047c25 */ /* 0x000fe2000f8e0004 */
[-C--:B------:R-:W-:Y:S02]  /*dac0*/  ISETP.GE.AND P5, PT, R187, R90.reuse, PT ;  /* 0x0000005abb00720c */ /* 0x080fe40003fa6270 */
[-C--:B------:R-:W-:Y:S01]  /*dad0*/  ISETP.GE.AND P2, PT, R87, R90.reuse, PT ;  /* 0x0000005a5700720c */ /* 0x080fe20003f46270 */
[----:B------:R-:W-:Y:S01]  /*dae0*/  IMAD R80, R80, UR4, RZ ;  /* 0x0000000450507c24 */ /* 0x000fe2000f8e02ff */
[----:B------:R-:W-:-:S02]  /*daf0*/  ISETP.GE.AND P1, PT, R88, R90, PT ;  /* 0x0000005a5800720c */ /* 0x000fc40003f26270 */
[----:B------:R-:W-:Y:S01]  /*db00*/  ISETP.GE.AND P0, PT, R89, R90, PT ;  /* 0x0000005a5900720c */ /* 0x000fe20003f06270 */
        /* <DEDUP_REMOVED lines=17> */
.L_x_3226:
[----:B------:R-:W-:Y:S01]  /*dc20*/  ULDC.64 UR4, c[0x0][0xbd8] ;  /* 0x0002f60000047ab9 */ /* 0x000fe20000000a00 */
[----:B------:R-:W-:Y:S01]  /*dc30*/  MOV R3, RZ ;  /* 0x000000ff00037202 */ /* 0x000fe20000000f00 */
[----:B------:R-:W2:Y:S01]  /*dc40*/  LDC R12, c[0x0][0xa8c] ;  /* 0x0002a300ff0c7b82 */ /* 0x000ea20000000800 */
        /* <DEDUP_REMOVED lines=16> */
[----:B---3--:R-:W3:Y:S04]  /*dd50*/  LDG.E R7, desc[UR40][R4.64] ;  /* 0x0000002804077981 */ /* 0x008ee8000c1e1900 */
[----:B-----5:R-:W3:Y:S02]  /*dd60*/  LDG.E R0, desc[UR40][R4.64+0x4] ;  /* 0x0000042804007981 */ /* 0x020ee4000c1e1900 */
[----:B---3--:R-:W-:-:S07]  /*dd70*/  IMAD.IADD R0, R0, 0x1, -R7 ;  /* 0x0000000100007824 */ /* 0x008fce00078e0a07 */
.L_x_3232:
[----:B------:R-:W-:Y:S01]  /*dd80*/  BSSY B1, `(.L_x_3233) ;  /* 0x000001d000017945 */ /* 0x000fe20003800000 */
[----:B------:R-:W-:Y:S02]  /*dd90*/  SHF.R.S32.HI R9, RZ, 0x1f, R198 ;  /* 0x0000001fff097819 */ /* 0x000fe400000114c6 */
[----:B------:R-:W-:Y:S02]  /*dda0*/  SHF.R.S32.HI R10, RZ, 0x1f, R187 ;  /* 0x0000001fff0a7819 */ /* 0x000fe400000114bb */
[----:B------:R-:W-:Y:S02]  /*ddb0*/  SEL R201, R201, RZ, !P0 ;  /* 0x000000ffc9c97207 */ /* 0x000fe40004000000 */
[----:B------:R-:W-:Y:S02]  /*ddc0*/  SEL R205, R205, RZ, !P0 ;  /* 0x000000ffcdcd7207 */ /* 0x000fe40004000000 */
[----:B-----5:R-:W-:Y:S01]  /*ddd0*/  SHF.R.S32.HI R8, RZ, 0x1f, R3 ;  /* 0x0000001fff087819 */ /* 0x020fe20000011403 */
[----:B------:R-:W-:Y:S06]  /*dde0*/  @P2 BRA `(.L_x_3234) ;  /* 0x0000000000582947 */ /* 0x000fec0003800000 */
[----:B---3--:R-:W3:Y:S02]  /*ddf0*/  S2R R4, SR_TID.X ;  /* 0x0000000000047919 */ /* 0x008ee40000002100 */
[----:B---3--:R-:W-:-:S05]  /*de00*/  IMAD R4, R203, 0x40, R4 ;  /* 0x00000040cb047824 */ /* 0x008fca00078e0204 */
        /* <DEDUP_REMOVED lines=20> */
.L_x_3234:
[----:B------:R-:W-:Y:S05]  /*df50*/  BSYNC B1 ;  /* 0x0000000000017941 */ /* 0x000fea0003800000 */
.L_x_3233:
[----:B------:R-:W-:Y:S01]  /*df60*/  ULDC.64 UR4, c[0x0][0xaa0] ;  /* 0x0002a80000047ab9 */ /* 0x000fe20000000a00 */
[----:B---3--:R-:W-:Y:S01]  /*df70*/  MOV R4, R187 ;  /* 0x000000bb00047202 */ /* 0x008fe20000000f00 */
[----:B----4-:R-:W-:Y:S01]  /*df80*/  IMAD.MOV.U32 R5, RZ, RZ, R10 ;  /* 0x000000ffff057224 */ /* 0x010fe200078e000a */
[CC--:B--2---:R-:W-:Y:S01]  /*df90*/  ISETP.GE.AND P2, PT, R187.reuse, R12.reuse, PT ;  /* 0x0000000cbb00720c */ /* 0x0c4fe20003f46270 */
[----:B------:R-:W-:Y:S01]  /*dfa0*/  IMAD R6, R8, UR4, RZ ;  /* 0x0000000408067c24 */ /* 0x000fe2000f8e02ff */
[C---:B------:R-:W-:Y:S01]  /*dfb0*/  IADD3 R21, R187.reuse, 0xc0, RZ ;  /* 0x000000c0bb157810 */ /* 0x040fe20007ffe0ff */
[----:B------:R-:W-:Y:S01]  /*dfc0*/  VIADD R13, R187, 0x40 ;  /* 0x00000040bb0d7836 */ /* 0x000fe20000000000 */
[----:B------:R-:W-:Y:S01]  /*dfd0*/  BSSY B1, `(.L_x_3235) ;  /* 0x000004a000017945 */ /* 0x000fe20003800000 */
[----:B------:R-:W-:Y:S01]  /*dfe0*/  IMAD.WIDE.U32 R4, R3, UR4, R4 ;  /* 0x0000000403047c25 */ /* 0x000fe2000f8e0004 */
[-C--:B------:R-:W-:Y:S02]  /*dff0*/  ISETP.GE.AND P3, PT, R21, R12.reuse, PT ;  /* 0x0000000c1500720c */ /* 0x080fe40003f66270 */
[----:B------:R-:W-:Y:S01]  /*e000*/  ISETP.GE.AND P0, PT, R13, R12, PT ;  /* 0x0000000c0d00720c */ /* 0x000fe20003f06270 */
[----:B------:R-:W-:Y:S01]  /*e010*/  IMAD R3, R3, UR5, R6 ;  /* 0x0000000503037c24 */ /* 0x000fe2000f8e0206 */
[----:B------:R-:W-:Y:S01]  /*e020*/  ULDC.64 UR4, c[0x0][0xae0] ;  /* 0x0002b80000047ab9 */ /* 0x000fe20000000a00 */
[----:B------:R-:W-:Y:S01]  /*e030*/  VIADD R15, R187, 0x80 ;  /* 0x00000080bb0f7836 */ /* 0x000fe20000000000 */
[----:B------:R-:W-:Y:S01]  /*e040*/  SEL R6, RZ, 0xffffffff, P0 ;  /* 0xffffffffff067807 */ /* 0x000fe20000000000 */
[----:B------:R-:W-:-:S02]  /*e050*/  IMAD.IADD R5, R5, 0x1, R3 ;  /* 0x0000000105057824 */ /* 0x000fc400078e0203 */
[----:B------:R-:W-:Y:S01]  /*e060*/  IMAD R3, R203, -0x40, R0 ;  /* 0xffffffc0cb037824 */ /* 0x000fe200078e0200 */
[----:B------:R-:W-:Y:S01]  /*e070*/  IADD3 R0, R192, 0x20, RZ ;  /* 0x00000020c0007810 */ /* 0x000fe20007ffe0ff */
[----:B------:R-:W-:Y:S01]  /*e080*/  IMAD R7, R9, UR4, RZ ;  /* 0x0000000409077c24 */ /* 0x000fe2000f8e02ff */
[----:B------:R-:W-:Y:S01]  /*e090*/  IADD3 R9, R187, 0x1c0, RZ ;  /* 0x000001c0bb097810 */ /* 0x000fe20007ffe0ff */
[----:B------:R-:W-:Y:S01]  /*e0a0*/  IMAD.WIDE.U32 R4, R198, UR4, R4 ;  /* 0x00000004c6047c25 */ /* 0x000fe2000f8e0004 */
[-C--:B------:R-:W-:Y:S02]  /*e0b0*/  ISETP.GE.AND P0, PT, R0, R3.reuse, PT ;  /* 0x000000030000720c */ /* 0x080fe40003f06270 */
[----:B------:R-:W-:Y:S01]  /*e0c0*/  ISETP.GE.AND P1, PT, R192, R3, PT ;  /* 0x00000003c000720c */ /* 0x000fe20003f26270 */
[----:B------:R-:W-:Y:S01]  /*e0d0*/  IMAD R7, R198, UR5, R7 ;  /* 0x00000005c6077c24 */ /* 0x000fe2000f8e0207 */
[----:B------:R-:W-:Y:S01]  /*e0e0*/  SEL R0, RZ, 0x1, P2 ;  /* 0x00000001ff007807 */ /* 0x000fe20001000000 */
[----:B------:R-:W-:Y:S01]  /*e0f0*/  IMAD.SHL.U32 R3, R6, 0x2, RZ ;  /* 0x0000000206037824 */ /* 0x000fe200078e00ff */
[-C--:B------:R-:W-:Y:S01]  /*e100*/  ISETP.GE.AND P2, PT, R15, R12.reuse, PT ;  /* 0x0000000c0f00720c */ /* 0x080fe20003f46270 */
[C---:B------:R-:W-:Y:S01]  /*e110*/  VIADD R29, R187.reuse, 0x100 ;  /* 0x00000100bb1d7836 */ /* 0x040fe20000000000 */
[----:B------:R-:W-:Y:S01]  /*e120*/  SEL R6, RZ, 0x8, P3 ;  /* 0x00000008ff067807 */ /* 0x000fe20001800000 */
[----:B------:R-:W-:Y:S01]  /*e130*/  VIADD R31, R187, 0x140 ;  /* 0x00000140bb1f7836 */ /* 0x000fe20000000000 */
[----:B------:R-:W-:Y:S01]  /*e140*/  LOP3.LUT R0, R3, 0x2, R0, 0xe2, !PT ;  /* 0x0000000203007812 */ /* 0x000fe200078ee200 */
[----:B------:R-:W-:Y:S01]  /*e150*/  IMAD.IADD R5, R5, 0x1, R7 ;  /* 0x0000000105057824 */ /* 0x000fe200078e0207 */
[----:B------:R-:W-:Y:S01]  /*e160*/  SEL R3, RZ, 0x4, P2 ;  /* 0x00000004ff037807 */ /* 0x000fe20001000000 */
[----:B------:R-:W-:Y:S01]  /*e170*/  VIADD R7, R187, 0x180 ;  /* 0x00000180bb077836 */ /* 0x000fe20000000000 */
[-C--:B------:R-:W-:Y:S01]  /*e180*/  ISETP.GE.AND P2, PT, R29, R12.reuse, PT ;  /* 0x0000000c1d00720c */ /* 0x080fe20003f46270 */
[----:B------:R-:W-:Y:S01]  /*e190*/  ULDC.64 UR4, c[0x0][0xae8] ;  /* 0x0002ba0000047ab9 */ /* 0x000fe20000000a00 */
[----:B------:R-:W-:-:S02]  /*e1a0*/  ISETP.GE.AND P3, PT, R31, R12, PT ;  /* 0x0000000c1f00720c */ /* 0x000fc40003f66270 */
[----:B------:R-:W-:Y:S02]  /*e1b0*/  ISETP.GE.AND P4, PT, R7, R12, PT ;  /* 0x0000000c0700720c */ /* 0x000fe40003f86270 */
[----:B------:R-:W-:Y:S01]  /*e1c0*/  LOP3.LUT R3, R6, R0, R3, 0xfe, !PT ;  /* 0x0000000006037212 */ /* 0x000fe200078efe03 */
[----:B------:R-:W-:Y:S01]  /*e1d0*/  IMAD R0, R205, UR4, RZ ;  /* 0x00000004cd007c24 */ /* 0x000fe2000f8e02ff */
[----:B------:R-:W-:Y:S02]  /*e1e0*/  SEL R6, RZ, 0x10, P2 ;  /* 0x00000010ff067807 */ /* 0x000fe40001000000 */
[----:B------:R-:W-:Y:S02]  /*e1f0*/  SEL R7, RZ, 0x20, P3 ;  /* 0x00000020ff077807 */ /* 0x000fe40001800000 */
[----:B------:R-:W-:Y:S02]  /*e200*/  SEL R8, RZ, 0x40, P4 ;  /* 0x00000040ff087807 */ /* 0x000fe40002000000 */
[----:B------:R-:W-:Y:S01]  /*e210*/  LOP3.LUT R11, R7, R3, R6, 0xfe, !PT ;  /* 0x00000003070b7212 */ /* 0x000fe200078efe06 */
[----:B------:R-:W-:Y:S01]  /*e220*/  IMAD R3, R201, UR5, R0 ;  /* 0x00000005c9037c24 */ /* 0x000fe2000f8e0200 */
[----:B------:R-:W-:Y:S01]  /*e230*/  ISETP.GE.AND P2, PT, R9, R12, PT ;  /* 0x0000000c0900720c */ /* 0x000fe20003f46270 */
[----:B------:R-:W-:Y:S01]  /*e240*/  IMAD.WIDE.U32 R6, R201, UR4, R4 ;  /* 0x00000004c9067c25 */ /* 0x000fe2000f8e0004 */
[----:B------:R-:W-:-:S02]  /*e250*/  SHF.R.S32.HI R9, RZ, 0x1f, R192 ;  /* 0x0000001fff097819 */ /* 0x000fc400000114c0 */
[----:B------:R-:W-:Y:S01]  /*e260*/  LOP3.LUT R33, R11, R8, RZ, 0xfc, !PT ;  /* 0x000000080b217212 */ /* 0x000fe200078efcff */
[----:B------:R-:W-:Y:S01]  /*e270*/  IMAD.MOV.U32 R8, RZ, RZ, R192 ;  /* 0x000000ffff087224 */ /* 0x000fe200078e00c0 */
[----:B------:R-:W-:Y:S01]  /*e280*/  SEL R0, RZ, 0x80, P2 ;  /* 0x00000080ff007807 */ /* 0x000fe20001000000 */
[----:B------:R-:W-:Y:S02]  /*e290*/  IMAD.IADD R11, R7, 0x1, R3 ;  /* 0x00000001070b7824 */ /* 0x000fe400078e0203 */
[----:B------:R-:W-:Y:S01]  /*e2a0*/  IMAD.WIDE R8, R203, 0x40, R8 ;  /* 0x00000040cb087825 */ /* 0x000fe200078e0208 */
[----:B------:R-:W-:Y:S01]  /*e2b0*/  LOP3.LUT R0, R33, R0, RZ, 0xfc, !PT ;  /* 0x0000000021007212 */ /* 0x000fe200078efcff */
[----:B------:R-:W-:Y:S06]  /*e2c0*/  @P1 BRA `(.L_x_3236) ;  /* 0x0000000000681947 */ /* 0x000fec0003800000 */
[----:B------:R-:W-:Y:S01]  /*e2d0*/  ULDC.64 UR4, c[0x0][0xad8] ;  /* 0x0002b60000047ab9 */ /* 0x000fe20000000a00 */
[----:B------:R-:W-:Y:S01]  /*e2e0*/  MOV R5, R11 ;  /* 0x0000000b00057202 */ /* 0x000fe20000000f00 */
[----:B------:R-:W-:Y:S01]  /*e2f0*/  IMAD R3, R9, UR4, RZ ;  /* 0x0000000409037c24 */ /* 0x000fe2000f8e02ff */
[-C--:B------:R-:W-:Y:S01]  /*e300*/  ISETP.GE.AND P6, PT, R187, R12.reuse, PT ;  /* 0x0000000cbb00720c */ /* 0x080fe20003fc6270 */
[----:B------:R-:W-:Y:S01]  /*e310*/  IMAD.MOV.U32 R4, RZ, RZ, R6 ;  /* 0x000000ffff047224 */ /* 0x000fe200078e0006 */
[-C--:B------:R-:W-:Y:S01]  /*e320*/  ISETP.GE.AND P5, PT, R13, R12.reuse, PT ;  /* 0x0000000c0d00720c */ /* 0x080fe20003fa6270 */
[C---:B------:R-:W-:Y:S01]  /*e330*/  IMAD R3, R8.reuse, UR5, R3 ;  /* 0x0000000508037c24 */ /* 0x040fe2000f8e0203 */
[-C--:B------:R-:W-:Y:S01]  /*e340*/  ISETP.GE.AND P4, PT, R21, R12.reuse, PT ;  /* 0x0000000c1500720c */ /* 0x080fe20003f86270 */
[----:B------:R-:W-:Y:S01]  /*e350*/  IMAD.WIDE.U32 R4, R8, UR4, R4 ;  /* 0x0000000408047c25 */ /* 0x000fe2000f8e0004 */
[----:B------:R-:W-:Y:S01]  /*e360*/  ULDC.64 UR4, c[0x0][0xa80] ;  /* 0x0002a00000047ab9 */ /* 0x000fe20000000a00 */
[----:B------:R-:W-:-:S02]  /*e370*/  ISETP.GE.AND P3, PT, R29, R12, PT ;  /* 0x0000000c1d00720c */ /* 0x000fc40003f66270 */
[----:B------:R-:W-:Y:S01]  /*e380*/  IMAD.IADD R3, R5, 0x1, R3 ;  /* 0x0000000105037824 */ /* 0x000fe200078e0203 */
[C---:B------:R-:W-:Y:S02]  /*e390*/  LEA R34, P1, R4.reuse, UR4, 0x1 ;  /* 0x0000000404227c11 */ /* 0x040fe4000f8208ff */
[-C--:B------:R-:W-:Y:S02]  /*e3a0*/  ISETP.GE.AND P2, PT, R31, R12.reuse, PT ;  /* 0x0000000c1f00720c */ /* 0x080fe40003f46270 */
[----:B------:R-:W-:Y:S02]  /*e3b0*/  LEA.HI.X R35, R4, UR5, R3, 0x1, P1 ;  /* 0x0000000504237c11 */ /* 0x000fe400088f0c03 */
[----:B------:R-:W-:-:S03]  /*e3c0*/  ISETP.GE.AND P1, PT, R15, R12, PT ;  /* 0x0000000c0f00720c */ /* 0x000fc60003f26270 */
        /* <DEDUP_REMOVED lines=10> */
.L_x_3236:
[----:B------:R-:W-:Y:S05]  /*e470*/  BSYNC B1 ;  /* 0x0000000000017941 */ /* 0x000fea0003800000 */
.L_x_3235:
[----:B------:R-:W-:Y:S05]  /*e480*/  @P0 BRA `(.L_x_3231) ;  /* 0x0000000000700947 */ /* 0x000fea0003800000 */
[----:B------:R-:W-:Y:S01]  /*e490*/  IADD3 R3, P0, R8, 0x20, RZ ;  /* 0x0000002008037810 */ /* 0x000fe20007f1e0ff */
[----:B------:R-:W-:Y:S01]  /*e4a0*/  ULDC.64 UR4, c[0x0][0xad8] ;  /* 0x0002b60000047ab9 */ /* 0x000fe20000000a00 */
[----:B------:R-:W-:Y:S01]  /*e4b0*/  MOV R5, R11 ;  /* 0x0000000b00057202 */ /* 0x000fe20000000f00 */
[----:B------:R-:W-:Y:S01]  /*e4c0*/  IMAD.MOV.U32 R4, RZ, RZ, R6 ;  /* 0x000000ffff047224 */ /* 0x000fe200078e0006 */
[-C--:B------:R-:W-:Y:S01]  /*e4d0*/  ISETP.GE.AND P1, PT, R15, R12.reuse, PT ;  /* 0x0000000c0f00720c */ /* 0x080fe20003f26270 */
[----:B------:R-:W-:Y:S01]  /*e4e0*/  IMAD.X R8, RZ, RZ, R9, P0 ;  /* 0x000000ffff087224 */ /* 0x000fe200000e0609 */
        /* <DEDUP_REMOVED lines=13> */
[----:B------:R3:W-:Y:S01]  /*e5c0*/  @!P0 STG.E.128 desc[UR40][R6.64+0x80], RZ ;  /* 0x000080ff06008986 */ /* 0x0007e2000c101d28 */
[----:B------:R-:W-:-:S03]  /*e5d0*/  LOP3.LUT P0, RZ, R0, 0x80, RZ, 0xc0, !PT ;  /* 0x0000008000ff7812 */ /* 0x000fc6000780c0ff */
[----:B------:R3:W-:Y:S04]  /*e5e0*/  @!P1 STG.E.128 desc[UR40][R6.64+0x100], RZ ;  /* 0x000100ff06009986 */ /* 0x0007e8000c101d28 */
[----:B------:R3:W-:Y:S04]  /*e5f0*/  @!P2 STG.E.128 desc[UR40][R6.64+0x180], RZ ;  /* 0x000180ff0600a986 */ /* 0x0007e8000c101d28 */
[----:B------:R3:W-:Y:S04]  /*e600*/  @!P6 STG.E.128 desc[UR40][R6.64+0x200], RZ ;  /* 0x000200ff0600e986 */ /* 0x0007e8000c101d28 */
[----:B------:R3:W-:Y:S04]  /*e610*/  @!P5 STG.E.128 desc[UR40][R6.64], RZ ;  /* 0x000000ff0600d986 */ /* 0x0007e8000c101d28 */
[----:B------:R3:W-:Y:S04]  /*e620*/  @!P4 STG.E.128 desc[UR40][R6.64+0x280], RZ ;  /* 0x000280ff0600c986 */ /* 0x0007e8000c101d28 */
[----:B------:R3:W-:Y:S04]  /*e630*/  @P3 STG.E.128 desc[UR40][R6.64+0x300], RZ ;  /* 0x000300ff06003986 */ /* 0x0007e8000c101d28 */
[----:B------:R3:W-:Y:S02]  /*e640*/  @P0 STG.E.128 desc[UR40][R6.64+0x380], RZ ;  /* 0x000380ff06000986 */ /* 0x0007e4000c101d28 */
.L_x_3231:
[----:B------:R-:W-:Y:S05]  /*e650*/  BSYNC B0 ;  /* 0x0000000000007941 */ /* 0x000fea0003800000 */
.L_x_3225:
[----:B------:R-:W-:Y:S02]  /*e660*/  ULDC UR4, c[0x0][0xc14] ;  /* 0x0003050000047ab9 */ /* 0x000fe40000000800 */
[----:B-1----:R-:W-:-:S13]  /*e670*/  ISETP.GE.AND P0, PT, R27, UR4, PT ;  /* 0x000000041b007c0c */ /* 0x002fda000bf06270 */
[----:B------:R-:W-:Y:S05]  /*e680*/  @!P0 BRA `(.L_x_3237) ;  /* 0xffffff28009c8947 */ /* 0x000fea000383ffff */
[----:B------:R-:W-:Y:S05]  /*e690*/  BRA `(.L_x_3114) ;  /* 0x0000005c00547947 */ /* 0x000fea0003800000 */
.L_x_3112:
[----:B------:R-:W-:-:S08]  /*e6a0*/  NOP ;  /* 0x0000000000007918 */ /* 0x000fd00000000000 */
[----:B------:R-:W0:-:S00]  /*e6b0*/  USETMAXREG.DEALLOC.CTAPOOL 0x18 ;  /* 0x00000018000079c8 */ /* 0x000e0000080e0500 */
[----:B0-----:R-:W-:-:S06]  /*e6c0*/  LOP3.LUT R0, R0, 0x3, RZ, 0xc0, !PT ;  /* 0x0000000300007812 */ /* 0x001fcc00078ec0ff */
[----:B------:R-:W0:Y:S02]  /*e6d0*/  SHFL.IDX PT, R0, R0, RZ, 0x1f ;  /* 0x00001fff00007589 */ /* 0x000e2400000e0000 */
[----:B0-----:R-:W-:-:S13]  /*e6e0*/  ISETP.NE.AND P0, PT, R0, RZ, PT ;  /* 0x000000ff0000720c */ /* 0x001fda0003f05270 */
[----:B------:R-:W-:Y:S05]  /*e6f0*/  @P0 BRA `(.L_x_3114) ;  /* 0x0000005c003c0947 */ /* 0x000fea0003800000 */
        /* <DEDUP_REMOVED lines=27> */
[----:B------:R-:W-:Y:S02]  /*e8b0*/  ISETP.GE.U32.AND P0, PT, R8, 0x4, PT ;  /* 0x000000040800780c */ /* 0x000fe40003f06070 */
[----:B------:R-:W-:-:S05]  /*e8c0*/  IADD3 R6, R5, R6, RZ ;  /* 0x0000000605067210 */ /* 0x000fca0007ffe0ff */
[----:B------:R-:W0:Y:S06]  /*e8d0*/  SHFL.UP PT, R7, R6, 0x4, RZ ;  /* 0x0480000006077989 */ /* 0x000e2c00000e00ff */
        /* <DEDUP_REMOVED lines=25> */
.L_x_3242:
        /* <DEDUP_REMOVED lines=16> */
.L_x_3241:
[----:B------:R-:W-:Y:S05]  /*eb70*/  BSYNC B0 ;  /* 0x0000000000007941 */ /* 0x000fea0003800000 */
.L_x_3240:
        /* <DEDUP_REMOVED lines=26> */
.L_x_3238:
        /* <DEDUP_REMOVED lines=14> */
[----:B------:R-:W-:-:S05]  /*ee00*/  IADD3 R9, R5, -0x1, RZ ;  /* 0xffffffff05097810 */ /* 0x000fca0007ffe0ff */
[----:B------:R0:W1:Y:S02]  /*ee10*/  SHFL.IDX PT, R16, R2, R9, 0x1f ;  /* 0x00001f0902107589 */ /* 0x00006400000e0000 */
.L_x_3243:
[----:B-1----:R-:W-:Y:S01]  /*ee20*/  IMAD R16, R16, UR4, R7 ;  /* 0x0000000410107c24 */ /* 0x002fe2000f8e0207 */
[----:B------:R-:W-:Y:S01]  /*ee30*/  IADD3 R19, R5, R19, RZ ;  /* 0x0000001305137210 */ /* 0x000fe20007ffe0ff */
[----:B------:R-:W-:Y:S02]  /*ee40*/  IMAD R7, R11, R6, RZ ;  /* 0x000000060b077224 */ /* 0x000fe400078e02ff */
[----:B0-----:R-:W-:Y:S01]  /*ee50*/  IMAD.MOV.U32 R2, RZ, RZ, RZ ;  /* 0x000000ffff027224 */ /* 0x001fe200078e00ff */
[----:B------:R-:W-:-:S03]  /*ee60*/  IADD3 R17, -R16, UR6, RZ ;  /* 0x0000000610117c10 */ /* 0x000fc6000fffe1ff */
[----:B------:R-:W-:Y:S01]  /*ee70*/  IMAD.HI.U32 R2, R3, R7, R2 ;  /* 0x0000000703027227 */ /* 0x000fe200078e0002 */
[----:B------:R-:W-:Y:S02]  /*ee80*/  IABS R7, R0 ;  /* 0x0000000000077213 */ /* 0x000fe40000000000 */
[----:B------:R-:W-:-:S03]  /*ee90*/  IABS R3, R17 ;  /* 0x0000001100037213 */ /* 0x000fc60000000000 */
[----:B------:R-:W-:Y:S02]  /*eea0*/  IMAD.MOV R7, RZ, RZ, -R7 ;  /* 0x000000ffff077224 */ /* 0x000fe400078e0a07 */
        /* <DEDUP_REMOVED lines=16> */
.L_x_3239:
[----:B------:R-:W-:Y:S01]  /*efb0*/  IMAD.MOV.U32 R17, RZ, RZ, RZ ;  /* 0x000000ffff117224 */ /* 0x000fe200078e00ff */
[----:B------:R-:W-:Y:S01]  /*efc0*/  MOV R18, RZ ;  /* 0x000000ff00127202 */ /* 0x000fe20000000f00 */
[----:B------:R-:W-:-:S07]  /*efd0*/  IMAD.U32 R16, RZ, RZ, UR6 ;  /* 0x00000006ff107e24 */ /* 0x000fce000f8e00ff */
.L_x_3244:
        /* <DEDUP_REMOVED lines=16> */
[----:B------:R-:W-:Y:S01]  /*f0e0*/  ULDC.64 UR38, c[0x0][0x198] ;  /* 0x0000660000267ab9 */ /* 0x000fe20000000a00 */
[----:B------:R-:W-:Y:S02]  /*f0f0*/  ULDC UR36, c[0x0][0xc] ;  /* 0x0000030000247ab9 */ /* 0x000fe40000000800 */
[----:B------:R0:W-:Y:S04]  /*f100*/  STL [R1+0x8], R0 ;  /* 0x0000080001007387 */ /* 0x0001e80000100800 */
[----:B------:R0:W-:Y:S04]  /*f110*/  STL [R1+0x4], RZ ;  /* 0x000004ff01007387 */ /* 0x0001e80000100800 */
[----:B------:R0:W-:Y:S04]  /*f120*/  STL [R1+0xc], R0 ;  /* 0x00000c0001007387 */ /* 0x0001e80000100800 */
[----:B------:R0:W-:Y:S02]  /*f130*/  STL [R1+0x28], RZ ;  /* 0x000028ff01007387 */ /* 0x0001e40000100800 */
.L_x_3327:
[----:B-1-3--:R-:W1:Y:S02]  /*f140*/  LDC.64 R2, c[0x0][0xc60] ;  /* 0x00031800ff027b82 */ /* 0x00ae640000000a00 */
[----:B-1----:R-:W-:-:S05]  /*f150*/  IMAD.WIDE R2, R19, 0x4, R2 ;  /* 0x0000000413027825 */ /* 0x002fca00078e0202 */
[----:B--2---:R-:W0:Y:S01]  /*f160*/  LDG.E R11, desc[UR40][R2.64] ;  /* 0x00000028020b7981 */ /* 0x004e22000c1e1900 */
[----:B------:R-:W-:Y:S05]  /*f170*/  YIELD ;  /* 0x0000000000007946 */ /* 0x000fea0003800000 */
[----:B------:R-:W-:Y:S01]  /*f180*/  ULDC.64 UR4, c[0x0][0xa28] ;  /* 0x00028a0000047ab9 */ /* 0x000fe20000000a00 */
[----:B------:R-:W-:Y:S01]  /*f190*/  IMAD.MOV.U32 R6, RZ, RZ, RZ ;  /* 0x000000ffff067224 */ /* 0x000fe200078e00ff */
[----:B------:R-:W-:Y:S01]  /*f1a0*/  ISETP.NE.U32.AND P0, PT, RZ, UR4, PT ;  /* 0x00000004ff007c0c */ /* 0x000fe2000bf05070 */
[----:B------:R-:W-:-:S03]  /*f1b0*/  ULDC.64 UR6, c[0x0][0xa10] ;  /* 0x0002840000067ab9 */ /* 0x000fc60000000a00 */
[----:B------:R-:W-:Y:S02]  /*f1c0*/  ISETP.NE.AND.EX P0, PT, RZ, UR5, PT, P0 ;  /* 0x00000005ff007c0c */ /* 0x000fe4000bf05300 */
[----:B------:R-:W-:Y:S02]  /*f1d0*/  MOV R4, RZ ;  /* 0x000000ff00047202 */ /* 0x000fe40000000f00 */
[----:B0-----:R-:W-:Y:S01]  /*f1e0*/  SHF.R.S32.HI R0, RZ, 0x1f, R11 ;  /* 0x0000001fff007819 */ /* 0x001fe2000001140b */
[----:B------:R-:W-:-:S08]  /*f1f0*/  IMAD.SHL.U32 R7, R11, 0x4, RZ ;  /* 0x000000040b077824 */ /* 0x000fd000078e00ff */
        /* <DEDUP_REMOVED lines=13> */
[----:B------:R-:W-:Y:S01]  /*f2d0*/  SHF.L.U64.HI R0, R11, 0x2, R0 ;  /* 0x000000020b007819 */ /* 0x000fe20000010200 */
[----:B------:R-:W-:Y:S01]  /*f2e0*/  STL [R1+0x20], R7 ;  /* 0x0000200701007387 */ /* 0x000fe20000100800 */
[----:B------:R-:W-:-:S03]  /*f2f0*/  ISETP.NE.AND.EX P1, PT, RZ, UR5, PT, P1 ;  /* 0x00000005ff007c0c */ /* 0x000fc6000bf25310 */
[----:B------:R-:W-:Y:S10]  /*f300*/  STL [R1+0x24], R0 ;  /* 0x0000240001007387 */ /* 0x000ff40000100800 */
[----:B------:R-:W-:-:S04]  /*f310*/  @P1 IADD3 R8, P0, R7, UR4, RZ ;  /* 0x0000000407081c10 */ /* 0x000fc8000ff1e0ff */
[----:B------:R-:W-:Y:S01]  /*f320*/  @P1 IADD3.X R9, R0, UR5, RZ, P0, !PT ;  /* 0x0000000500091c10 */ /* 0x000fe200087fe4ff */
[----:B------:R-:W-:Y:S02]  /*f330*/  ULDC.64 UR4, c[0x0][0xa08] ;  /* 0x0002820000047ab9 */ /* 0x000fe40000000a00 */
[----:B------:R-:W-:-:S04]  /*f340*/  ISETP.NE.U32.AND P2, PT, RZ, UR4, PT ;  /* 0x00000004ff007c0c */ /* 0x000fc8000bf45070 */
[----:B------:R-:W-:Y:S01]  /*f350*/  ISETP.NE.AND.EX P2, PT, RZ, UR5, PT, P2 ;  /* 0x00000005ff007c0c */ /* 0x000fe2000bf45320 */
[----:B--2---:R0:W-:Y:S02]  /*f360*/  STL [R1+0x34], R4 ;  /* 0x0000340401007387 */ /* 0x0041e40000100800 */
[----:B0-----:R-:W-:-:S04]  /*f370*/  IADD3 R4, P0, R7, UR4, RZ ;  /* 0x0000000407047c10 */ /* 0x001fc8000ff1e0ff */
[----:B------:R-:W-:Y:S01]  /*f380*/  IADD3.X R5, R0, UR5, RZ, P0, !PT ;  /* 0x0000000500057c10 */ /* 0x000fe200087fe4ff */
[----:B------:R-:W-:Y:S01]  /*f390*/  ULDC.64 UR4, c[0x0][0x3f8] ;  /* 0x0000fe0000047ab9 */ /* 0x000fe20000000a00 */
[----:B------:R-:W-:Y:S01]  /*f3a0*/  IADD3 R2, P0, R7, UR6, RZ ;  /* 0x0000000607027c10 */ /* 0x000fe2000ff1e0ff */
[----:B------:R-:W-:-:S03]  /*f3b0*/  UISETP.NE.U32.AND UP0, UPT, UR4, URZ, UPT ;  /* 0x0000003f0400728c */ /* 0x000fc6000bf05070 */
[----:B------:R0:W5:Y:S01]  /*f3c0*/  @P2 LDG.E R10, desc[UR40][R4.64] ;  /* 0x00000028040a2981 */ /* 0x000162000c1e1900 */
[----:B------:R-:W-:Y:S01]  /*f3d0*/  ULDC UR4, c[0x0][0x404] ;  /* 0x0001010000047ab9 */ /* 0x000fe20000000800 */
[----:B------:R-:W-:Y:S01]  /*f3e0*/  UISETP.NE.AND.EX UP0, UPT, UR5, URZ, UPT, UP0 ;  /* 0x0000003f0500728c */ /* 0x000fe2000bf05300 */
[----:B------:R-:W-:Y:S02]  /*f3f0*/  IADD3.X R3, R0, UR7, RZ, P0, !PT ;  /* 0x0000000700037c10 */ /* 0x000fe400087fe4ff */
[----:B------:R-:W-:Y:S01]  /*f400*/  ULDC UR5, c[0x0][0x2e0] ;  /* 0x0000b80000057ab9 */ /* 0x000fe20000000800 */
[----:B------:R-:W-:-:S04]  /*f410*/  USEL UR4, UR4, 0x1, UP0 ;  /* 0x0000000104047887 */ /* 0x000fc80008000000 */
[----:B------:R-:W-:-:S06]  /*f420*/  UIMAD UR4, UR4, UR5, URZ ;  /* 0x00000005040472a4 */ /* 0x000fcc000f8e023f */
[----:B------:R-:W-:-:S06]  /*f430*/  IMAD.U32 R0, RZ, RZ, UR4 ;  /* 0x00000004ff007e24 */ /* 0x000fcc000f8e00ff */
[----:B------:R0:W5:Y:S01]  /*f440*/  @P1 LDG.E R0, desc[UR40][R8.64] ;  /* 0x0000002808001981 */ /* 0x000162000c1e1900 */
[----:B------:R-:W-:Y:S01]  /*f450*/  ISETP.NE.U32.AND P0, PT, RZ, UR6, PT ;  /* 0x00000006ff007c0c */ /* 0x000fe2000bf05070 */
[----:B------:R-:W-:Y:S02]  /*f460*/  ULDC UR4, c[0x0][0x338] ;  /* 0x0000ce0000047ab9 */ /* 0x000fe40000000800 */
[----:B------:R-:W-:Y:S02]  /*f470*/  MOV R7, UR4 ;  /* 0x0000000400077c02 */ /* 0x000fe40008000f00 */
[----:B------:R-:W-:Y:S01]  /*f480*/  ISETP.NE.AND.EX P0, PT, RZ, UR7, PT, P0 ;  /* 0x00000007ff007c0c */ /* 0x000fe2000bf05300 */
[----:B------:R-:W-:-:S12]  /*f490*/  @P1 BRA `(.L_x_3246) ;  /* 0x0000000000101947 */ /* 0x000fd80003800000 */
[----:B------:R-:W-:Y:S05]  /*f4a0*/  @!P2 BRA `(.L_x_3246) ;  /* 0x00000000000ca947 */ /* 0x000fea0003800000 */
[----:B0-----:R-:W2:Y:S04]  /*f4b0*/  LDG.E R8, desc[UR40][R4.64] ;  /* 0x0000002804087981 */ /* 0x001ea8000c1e1900 */
[----:B-----5:R-:W2:Y:S02]  /*f4c0*/  LDG.E R0, desc[UR40][R4.64+0x4] ;  /* 0x0000042804007981 */ /* 0x020ea4000c1e1900 */
[----:B--2---:R-:W-:-:S07]  /*f4d0*/  IMAD.IADD R0, R0, 0x1, -R8 ;  /* 0x0000000100007824 */ /* 0x004fce00078e0a08 */
.L_x_3246:
[----:B0-----:R-:W2:Y:S04]  /*f4e0*/  @P0 LDG.E R4, desc[UR40][R2.64] ;  /* 0x0000002802040981 */ /* 0x001ea8000c1e1900 */
[----:B------:R-:W2:Y:S01]  /*f4f0*/  @P0 LDG.E R5, desc[UR40][R2.64+0x4] ;  /* 0x0000042802050981 */ /* 0x000ea2000c1e1900 */
[----:B-----5:R-:W-:Y:S01]  /*f500*/  IMAD.IADD R0, R0, 0x1, -R6 ;  /* 0x0000000100007824 */ /* 0x020fe200078e0a06 */
[----:B------:R-:W-:Y:S01]  /*f510*/  BSSY B0, `(.L_x_3247) ;  /* 0x0000115000007945 */ /* 0x000fe20003800000 */
[----:B------:R-:W-:Y:S01]  /*f520*/  PLOP3.LUT P2, PT, PT, PT, PT, 0x80, 0x0 ;  /* 0x000000000000781c */ /* 0x000fe20003f4f070 */
[----:B--2---:R-:W-:-:S05]  /*f530*/  @P0 IMAD.IADD R7, R5, 0x1, -R4 ;  /* 0x0000000105070824 */ /* 0x004fca00078e0a04 */
[----:B------:R-:W-:-:S05]  /*f540*/  IADD3 R8, R0, R7, RZ ;  /* 0x0000000700087210 */ /* 0x000fca0007ffe0ff */
[----:B------:R-:W-:Y:S01]  /*f550*/  VIADD R5, R8, 0x3f ;  /* 0x0000003f08057836 */ /* 0x000fe20000000000 */
[----:B------:R0:W-:Y:S04]  /*f560*/  STL [R1+0x2c], R8 ;  /* 0x00002c0801007387 */ /* 0x0001e80000100800 */
[----:B------:R-:W-:-:S04]  /*f570*/  SHF.R.S32.HI R4, RZ, 0x1f, R5 ;  /* 0x0000001fff047819 */ /* 0x000fc80000011405 */
[----:B------:R-:W-:-:S04]  /*f580*/  LEA.HI R5, R4, R5, RZ, 0x6 ;  /* 0x0000000504057211 */ /* 0x000fc800078f30ff */
[----:B------:R-:W-:-:S04]  /*f590*/  LOP3.LUT R4, R5, 0xffffffc0, RZ, 0xc0, !PT ;  /* 0xffffffc005047812 */ /* 0x000fc800078ec0ff */
[----:B------:R-:W-:Y:S01]  /*f5a0*/  VIADDMNMX R7, R4, -R0, R7, PT ;  /* 0x8000000004077246 */ /* 0x000fe20003800107 */
[----:B------:R-:W-:-:S05]  /*f5b0*/  IMAD.MOV R4, RZ, RZ, -R0 ;  /* 0x000000ffff047224 */ /* 0x000fca00078e0a00 */
[----:B------:R-:W-:-:S04]  /*f5c0*/  VIMNMX R4, RZ, R4, !PT ;  /* 0x00000004ff047248 */ /* 0x000fc80007fe0100 */
[----:B------:R-:W-:Y:S02]  /*f5d0*/  ISETP.GT.AND P1, PT, R7, R4, PT ;  /* 0x000000040700720c */ /* 0x000fe40003f24270 */
[----:B------:R-:W-:-:S11]  /*f5e0*/  SHF.R.U32.HI R4, RZ, 0x6, R4 ;  /* 0x00000006ff047819 */ /* 0x000fd60000011604 */
[----:B------:R-:W-:-:S05]  /*f5f0*/  @P1 VIADD R7, R7, 0x3f ;  /* 0x0000003f07071836 */ /* 0x000fca0000000000 */
[----:B------:R-:W-:-:S04]  /*f600*/  @P1 SHF.R.S32.HI R0, RZ, 0x1f, R7 ;  /* 0x0000001fff001819 */ /* 0x000fc80000011407 */
[----:B------:R-:W-:Y:S02]  /*f610*/  @P1 LEA.HI R7, R0, R7, RZ, 0x6 ;  /* 0x0000000700071211 */ /* 0x000fe400078f30ff */
[----:B------:R-:W-:Y:S02]  /*f620*/  MOV R0, R4 ;  /* 0x0000000400007202 */ /* 0x000fe40000000f00 */
[----:B------:R-:W-:Y:S01]  /*f630*/  @P1 SHF.R.S32.HI R0, RZ, 0x6, R7 ;  /* 0x00000006ff001819 */ /* 0x000fe20000011407 */
[----:B------:R-:W-:-:S06]  /*f640*/  IMAD.MOV.U32 R7, RZ, RZ, RZ ;  /* 0x000000ffff077224 */ /* 0x000fcc00078e00ff */
[----:B------:R1:W5:Y:S01]  /*f650*/  @P0 LDG.E R7, desc[UR40][R2.64] ;  /* 0x0000002802070981 */ /* 0x000362000c1e1900 */
[----:B------:R-:W-:Y:S01]  /*f660*/  ISETP.GT.AND P1, PT, R0, R4, PT ;  /* 0x000000040000720c */ /* 0x000fe20003f24270 */
[----:B-1----:R-:W-:Y:S01]  /*f670*/  IMAD.IADD R3, R10, 0x1, R6 ;  /* 0x000000010a037824 */ /* 0x002fe200078e0206 */
[----:B------:R-:W-:-:S04]  /*f680*/  SHF.R.S32.HI R2, RZ, 0x6, R5 ;  /* 0x00000006ff027819 */ /* 0x000fc80000011405 */
[----:B------:R0:W-:Y:S04]  /*f690*/  STL [R1+0x10], R3 ;  /* 0x0000100301007387 */ /* 0x0001e80000100800 */
[----:B------:R0:W-:Y:S03]  /*f6a0*/  STL [R1+0x1c], R2 ;  /* 0x00001c0201007387 */ /* 0x0001e60000100800 */
[----:B------:R-:W-:Y:S05]  /*f6b0*/  @!P1 BRA `(.L_x_3248) ;  /* 0x0000000c00e89947 */ /* 0x000fea0003800000 */
[----:B0-----:R-:W0:Y:S01]  /*f6c0*/  LDC R2, c[0x0][0x428] ;  /* 0x00010a00ff027b82 */ /* 0x001e220000000800 */
        /* <DEDUP_REMOVED lines=9> */
.L_x_3371:
[----:B------:R-:W-:-:S03]  /*f760*/  UMOV UR4, 0xffffffff ;  /* 0xffffffff00047882 */ /* 0x000fc60000000000 */
[----:B------:R-:W-:Y:S05]  /*f770*/  BRA.DIV UR4, `(.L_x_3250) ;  /* 0x0000005604887947 */ /* 0x000fea000b800000 */
[----:B------:R-:W-:-:S13]  /*f780*/  ELECT P6, URZ, PT ;  /* 0x00000000003f782f */ /* 0x000fda00038c0000 */
.L_x_3374:
[----:B------:R-:W2:Y:S01]  /*f790*/  LDL R5, [R1+0x28] ;  /* 0x0000280001057983 */ /* 0x000ea20000100800 */
[----:B------:R-:W-:Y:S01]  /*f7a0*/  MOV R8, 0x400 ;  /* 0x0000040000087802 */ /* 0x000fe20000000f00 */
[----:B------:R-:W-:Y:S01]  /*f7b0*/  BSSY B1, `(.L_x_3251) ;  /* 0x000000a000017945 */ /* 0x000fe20003800000 */
[----:B--2---:R-:W-:-:S04]  /*f7c0*/  IADD3 R5, R5, 0x1, RZ ;  /* 0x0000000105057810 */ /* 0x004fc80007ffe0ff */
[----:B------:R-:W-:-:S04]  /*f7d0*/  LEA.HI R6, R5, R5, RZ, 0x1 ;  /* 0x0000000505067211 */ /* 0x000fc800078f08ff */
[----:B------:R-:W-:-:S05]  /*f7e0*/  LOP3.LUT R6, R6, 0xfffffffe, RZ, 0xc0, !PT ;  /* 0xfffffffe06067812 */ /* 0x000fca00078ec0ff */
[----:B------:R-:W-:Y:S02]  /*f7f0*/  IMAD.IADD R6, R5, 0x1, -R6 ;  /* 0x0000000105067824 */ /* 0x000fe400078e0a06 */
[----:B------:R-:W0:Y:S03]  /*f800*/  S2R R5, SR_CgaCtaId ;  /* 0x0000000000057919 */ /* 0x000e260000008800 */
[----:B------:R-:W-:Y:S02]  /*f810*/  SHF.L.U32 R6, R6, 0x1f, RZ ;  /* 0x0000001f06067819 */ /* 0x000fe400000006ff */
[----:B0-----:R-:W-:-:S04]  /*f820*/  LEA R5, R5, R8, 0x18 ;  /* 0x0000000805057211 */ /* 0x001fc800078ec0ff */
[----:B------:R-:W0:Y:S02]  /*f830*/  SYNCS.PHASECHK.TRANS64.TRYWAIT P0, [R5+URZ+0x28c20], R6 ;  /* 0x028c2006050075a7 */ /* 0x000e24000800017f */
[----:B0-----:R-:W-:Y:S05]  /*f840*/  @!P0 BRA `(.L_x_3252) ;  /* 0x0000005400748947 */ /* 0x001fea0003800000 */
.L_x_3375:
[----:B------:R-:W-:Y:S05]  /*f850*/  BSYNC B1 ;  /* 0x0000000000017941 */ /* 0x000fea0003800000 */
.L_x_3251:
        /* <DEDUP_REMOVED lines=8> */
.L_x_3376:
        /* <DEDUP_REMOVED lines=11> */
.L_x_3256:
[----:B-1----:R-:W2:Y:S01]  /*f990*/  LDL R8, [R1+0x4] ;  /* 0x0000040001087983 */ /* 0x002ea20000100800 */
[----:B------:R-:W-:Y:S01]  /*f9a0*/  R2UR UR9, R6 ;  /* 0x00000000060972ca */ /* 0x000fe200000e0000 */
[----:B------:R-:W-:Y:S01]  /*f9b0*/  UIADD3 UR4, UP0, UR38, 0x570, URZ ;  /* 0x0000057026047890 */ /* 0x000fe2000ff1e03f */
[----:B------:R-:W-:Y:S01]  /*f9c0*/  R2UR UR12, R3 ;  /* 0x00000000030c72ca */ /* 0x000fe200000e0000 */
[----:B------:R-:W-:Y:S01]  /*f9d0*/  UMOV UR6, 0x0 ;  /* 0x0000000000067882 */ /* 0x000fe20000000000 */
[----:B------:R-:W-:Y:S01]  /*f9e0*/  R2UR UR13, R2 ;  /* 0x00000000020d72ca */ /* 0x000fe200000e0000 */
[----:B------:R-:W-:Y:S01]  /*f9f0*/  UIADD3.X UR5, URZ, UR39, URZ, UP0, !UPT ;  /* 0x000000273f057290 */ /* 0x000fe200087fe43f */
[----:B------:R-:W-:Y:S01]  /*fa00*/  UMOV UR7, 0x12f00000 ;  /* 0x12f0000000077882 */ /* 0x000fe20000000000 */
[----:B------:R-:W-:-:S06]  /*fa10*/  UMOV UR10, URZ ;  /* 0x0000003f000a7c82 */ /* 0x000fcc0008000000 */
[----:B------:R-:W-:Y:S01]  /*fa20*/  UIADD3 UR9, UR9, 0x28c90, URZ ;  /* 0x00028c9009097890 */ /* 0x000fe2000fffe03f */
[----:B--2---:R-:W-:-:S04]  /*fa30*/  LEA R8, R8, R5, 0xd ;  /* 0x0000000508087211 */ /* 0x004fc800078e68ff */
[----:B------:R-:W-:Y:S01]  /*fa40*/  R2UR UR8, R8 ;  /* 0x00000000080872ca */ /* 0x000fe200000e0000 */
[----:B-----5:R-:W-:-:S04]  /*fa50*/  IMAD R8, R0, 0x40, R7 ;  /* 0x0000004000087824 */ /* 0x020fc800078e0207 */
[----:B------:R-:W-:-:S05]  /*fa60*/  VIADD R8, R8, 0xffffffc0 ;  /* 0xffffffc008087836 */ /* 0x000fca0000000000 */
[----:B------:R-:W-:-:S03]  /*fa70*/  R2UR UR11, R8 ;  /* 0x00000000080b72ca */ /* 0x000fc600000e0000 */
[----:B------:R-:W-:-:S10]  /*fa80*/  UIADD3 UR8, UR8, 0x22400, URZ ;  /* 0x0002240008087890 */ /* 0x000fd4000fffe03f */
[----:B------:R1:W-:Y:S01]  /*fa90*/  UTMALDG.4D [UR8], [UR4], desc[UR6] ;  /* 0x00000608040075b4 */ /* 0x0003e20008019000 */
[----:B------:R-:W2:Y:S02]  /*faa0*/  SYNCS.PHASECHK.TRANS64.TRYWAIT P0, [R6+URZ+0x28cc0], R9 ;  /* 0x028cc009060075a7 */ /* 0x000ea4000800017f */
[----:B-12---:R-:W-:Y:S05]  /*fab0*/  @!P0 BRA `(.L_x_3257) ;  /* 0x0000005400008947 */ /* 0x006fea0003800000 */
.L_x_3377:
        /* <DEDUP_REMOVED lines=8> */
.L_x_3258:
        /* <DEDUP_REMOVED lines=15> */
[----:B------:R-:W-:Y:S01]  /*fc30*/  UMOV UR22, 0x140 ;  /* 0x0000014000167882 */ /* 0x000fe20000000000 */
[----:B--2---:R-:W-:-:S04]  /*fc40*/  LEA R6, R9, R5, 0x10 ;  /* 0x0000000509067211 */ /* 0x004fc800078e80ff */
[----:B------:R-:W-:-:S13]  /*fc50*/  R2UR UR14, R6 ;  /* 0x00000000060e72ca */ /* 0x000fda00000e0000 */
[----:B------:R-:W-:Y:S02]  /*fc60*/  UIADD3 UR8, UR14, 0x400, URZ ;  /* 0x000004000e087890 */ /* 0x000fe4000fffe03f */
        /* <DEDUP_REMOVED lines=10> */
[----:B------:R-:W-:Y:S01]  /*fd10*/  UMOV UR10, UR18 ;  /* 0x00000012000a7c82 */ /* 0x000fe20008000000 */
[----:B------:R-:W-:Y:S01]  /*fd20*/  UIADD3 UR17, UR14, 0xc400, URZ ;  /* 0x0000c4000e117890 */ /* 0x000fe2000fffe03f */
[----:B------:R0:W-:Y:S02]  /*fd30*/  UTMALDG.4D [UR8], [UR4], desc[UR6] ;  /* 0x00000608040075b4 */ /* 0x0001e40008019000 */
        /* <DEDUP_REMOVED lines=19> */
.L_x_3254:
[----:B------:R-:W-:Y:S05]  /*fe70*/  BSYNC B1 ;  /* 0x0000000000017941 */ /* 0x000fea0003800000 */
.L_x_3253:
[----:B0-----:R-:W2:Y:S04]  /*fe80*/  LDL.LU R6, [R1+0x4] ;  /* 0x0000040001067983 */ /* 0x001ea80000300800 */
[----:B------:R-:W3:Y:S01]  /*fe90*/  LDL.LU R9, [R1+0xc] ;  /* 0x00000c0001097983 */ /* 0x000ee20000300800 */
[----:B------:R-:W-:Y:S01]  /*fea0*/  PLOP3.LUT P2, PT, PT, PT, PT, 0x8, 0x0 ;  /* 0x000000000000781c */ /* 0x000fe20003f4e170 */
[----:B--2---:R-:W-:-:S05]  /*feb0*/  VIADD R6, R6, 0x1 ;  /* 0x0000000106067836 */ /* 0x004fca0000000000 */
        /* <DEDUP_REMOVED lines=8> */
[----:B-1----:R-:W-:Y:S05]  /*ff40*/  @!P0 BRA `(.L_x_3248) ;  /* 0x0000000400c48947 */ /* 0x002fea0003800000 */
[C---:B-----5:R-:W-:Y:S01]  /*ff50*/  IMAD R6, R0.reuse, 0x40, R7 ;  /* 0x0000004000067824 */ /* 0x060fe200078e0207 */
[----:B------:R-:W-:-:S03]  /*ff60*/  IADD3 R0, R0, -0x1, RZ ;  /* 0xffffffff00007810 */ /* 0x000fc60007ffe0ff */
[----:B------:R-:W-:-:S07]  /*ff70*/  VIADD R6, R6, 0xffffff80 ;  /* 0xffffff8006067836 */ /* 0x000fce0000000000 */
.L_x_3265:
[----:B------:R-:W-:Y:S05]  /*ff80*/  YIELD ;  /* 0x0000000000007946 */ /* 0x000fea0003800000 */
[----:B------:R-:W-:Y:S04]  /*ff90*/  BSSY B1, `(.L_x_3259) ;  /* 0x000005f000017945 */ /* 0x000fe80003800000 */
[----:B-1----:R-:W-:Y:S05]  /*ffa0*/  @!P6 BRA `(.L_x_3260) ;  /* 0x000000040074e947 */ /* 0x002fea0003800000 */
[----:B------:R-:W2:Y:S04]  /*ffb0*/  LDL R7, [R1+0x4] ;  /* 0x0000040001077983 */ /* 0x000ea80000100800 */
[----:B------:R-:W3:Y:S01]  /*ffc0*/  LDL R8, [R1+0xc] ;  /* 0x00000c0001087983 */ /* 0x000ee20000100800 */
[----:B--2---:R-:W-:Y:S01]  /*ffd0*/  IMAD R7, R7, 0x8, R5 ;  /* 0x0000000807077824 */ /* 0x004fe200078e0205 */
[----:B---3--:R-:W-:-:S04]  /*ffe0*/  SHF.L.U32 R8, R8, 0x1f, RZ ;  /* 0x0000001f08087819 */ /* 0x008fc800000006ff */
[----:B------:R-:W0:Y:S02]  /*fff0*/  SYNCS.PHASECHK.TRANS64.TRYWAIT P0, [R7+URZ+0x28ca0], R8 ;  /* 0x028ca008070075a7 */ /* 0x000e24000800017f */
[----:B0-----:R-:W-:Y:S05]  /*10000*/  @!P0 BRA `(.L_x_3261) ;  /* 0x0000004c00c08947 */ /* 0x001fea0003800000 */
.L_x_3378:
        /* <DEDUP_REMOVED lines=11> */
.L_x_3262:
[----:B-1----:R-:W2:Y:S01]  /*100c0*/  LDL R9, [R1+0x4] ;  /* 0x0000040001097983 */ /* 0x002ea20000100800 */
[----:B------:R-:W-:Y:S01]  /*100d0*/  R2UR UR9, R7 ;  /* 0x00000000070972ca */ /* 0x000fe200000e0000 */
[----:B------:R-:W-:Y:S01]  /*100e0*/  UIADD3 UR4, UP0, UR38, 0x570, URZ ;  /* 0x0000057026047890 */ /* 0x000fe2000ff1e03f */
[----:B------:R-:W-:Y:S01]  /*100f0*/  R2UR UR11, R6 ;  /* 0x00000000060b72ca */ /* 0x000fe200000e0000 */
[----:B------:R-:W-:Y:S01]  /*10100*/  UMOV UR6, 0x0 ;  /* 0x0000000000067882 */ /* 0x000fe20000000000 */
[----:B------:R-:W-:Y:S01]  /*10110*/  R2UR UR12, R3 ;  /* 0x00000000030c72ca */ /* 0x000fe200000e0000 */
[----:B------:R-:W-:Y:S01]  /*10120*/  UIADD3.X UR5, URZ, UR39, URZ, UP0, !UPT ;  /* 0x000000273f057290 */ /* 0x000fe200087fe43f */
[----:B------:R-:W-:Y:S01]  /*10130*/  R2UR UR13, R2 ;  /* 0x00000000020d72ca */ /* 0x000fe200000e0000 */
[----:B------:R-:W-:Y:S01]  /*10140*/  UMOV UR7, 0x12f00000 ;  /* 0x12f0000000077882 */ /* 0x000fe20000000000 */
[----:B------:R-:W-:-:S05]  /*10150*/  UMOV UR10, URZ ;  /* 0x0000003f000a7c82 */ /* 0x000fca0008000000 */
[----:B------:R-:W-:Y:S01]  /*10160*/  UIADD3 UR9, UR9, 0x28c90, URZ ;  /* 0x00028c9009097890 */ /* 0x000fe2000fffe03f */
[----:B--2---:R-:W-:-:S04]  /*10170*/  LEA R9, R9, R5, 0xd ;  /* 0x0000000509097211 */ /* 0x004fc800078e68ff */
[----:B------:R-:W-:-:S13]  /*10180*/  R2UR UR8, R9 ;  /* 0x00000000090872ca */ /* 0x000fda00000e0000 */
[----:B------:R-:W-:-:S09]  /*10190*/  UIADD3 UR8, UR8, 0x22400, URZ ;  /* 0x0002240008087890 */ /* 0x000fd2000fffe03f */
[----:B------:R1:W-:Y:S01]  /*101a0*/  UTMALDG.4D [UR8], [UR4], desc[UR6] ;  /* 0x00000608040075b4 */ /* 0x0003e20008019000 */
[----:B------:R-:W2:Y:S02]  /*101b0*/  SYNCS.PHASECHK.TRANS64.TRYWAIT P1, [R7+URZ+0x28cc0], R8 ;  /* 0x028cc008070075a7 */ /* 0x000ea4000802017f */
[----:B-12---:R-:W-:Y:S05]  /*101c0*/  @!P1 BRA `(.L_x_3263) ;  /* 0x0000004c00649947 */ /* 0x006fea0003800000 */
.L_x_3379:
        /* <DEDUP_REMOVED lines=8> */
.L_x_3264:
        /* <DEDUP_REMOVED lines=38> */
[----:B------:R-:W-:Y:S01]  /*104b0*/  UMOV UR15, 0x180 ;  /* 0x00000180000f7882 */ /* 0x000fe20000000000 */
[----:B------:R0:W-:Y:S02]  /*104c0*/  UTMALDG.4D [UR8], [UR4], desc[UR6] ;  /* 0x00000608040075b4 */ /* 0x0001e40008019000 */
[----:B0-----:R-:W-:Y:S01]  /*104d0*/  UMOV UR8, UR16 ;  /* 0x0000001000087c82 */ /* 0x001fe20008000000 */
[----:B------:R-:W-:-:S02]  /*104e0*/  UMOV UR10, UR22 ;  /* 0x00000016000a7c82 */ /* 0x000fc40008000000 */
[----:B------:R0:W-:Y:S02]  /*104f0*/  UTMALDG.4D [UR8], [UR4], desc[UR6] ;  /* 0x00000608040075b4 */ /* 0x0001e40008019000 */
[----:B0-----:R-:W-:Y:S01]  /*10500*/  UMOV UR8, UR17 ;  /* 0x0000001100087c82 */ /* 0x001fe20008000000 */
[----:B------:R-:W-:Y:S01]  /*10510*/  UMOV UR10, UR15 ;  /* 0x0000000f000a7c82 */ /* 0x000fe20008000000 */
[----:B------:R-:W-:Y:S01]  /*10520*/  UMOV UR15, 0x1c0 ;  /* 0x000001c0000f7882 */ /* 0x000fe20000000000 */
[----:B------:R0:W-:Y:S02]  /*10530*/  UTMALDG.4D [UR8], [UR4], desc[UR6] ;  /* 0x00000608040075b4 */ /* 0x0001e40008019000 */
[----:B0-----:R-:W-:Y:S01]  /*10540*/  UMOV UR8, UR14 ;  /* 0x0000000e00087c82 */ /* 0x001fe20008000000 */
[----:B------:R-:W-:Y:S02]  /*10550*/  UMOV UR10, UR15 ;  /* 0x0000000f000a7c82 */ /* 0x000fe40008000000 */
[----:B------:R0:W-:Y:S02]  /*10560*/  UTMALDG.4D [UR8], [UR4], desc[UR6] ;  /* 0x00000608040075b4 */ /* 0x0001e40008019000 */
[----:B0-----:R-:W-:Y:S01]  /*10570*/  NOP ;  /* 0x0000000000007918 */ /* 0x001fe20000000000 */
.L_x_3260:
[----:B------:R-:W-:Y:S05]  /*10580*/  BSYNC B1 ;  /* 0x0000000000017941 */ /* 0x000fea0003800000 */
.L_x_3259:
        /* <DEDUP_REMOVED lines=13> */
.L_x_3248:
[----:B------:R-:W-:Y:S05]  /*10660*/  BSYNC B0 ;  /* 0x0000000000007941 */ /* 0x000fea0003800000 */
.L_x_3247:
[----:B-----5:R-:W2:Y:S01]  /*10670*/  LDL R7, [R1+0x2c] ;  /* 0x00002c0001077983 */ /* 0x020ea20000100800 */
[----:B------:R-:W-:Y:S05]  /*10680*/  @!P2 WARPSYNC.ALL ;  /* 0x000000000000a948 */ /* 0x000fea0003800000 */
[----:B------:R-:W-:Y:S01]  /*10690*/  BSSY B6, `(.L_x_3266) ;  /* 0x00002fe000067945 */ /* 0x000fe20003800000 */
[----:B------:R-:W-:Y:S01]  /*106a0*/  @!P2 BAR.SYNC.DEFER_BLOCKING 0xc, 0x120 ;  /* 0x030480000000ab1d */ /* 0x000fe20000010000 */
[----:B--2---:R-:W-:-:S13]  /*106b0*/  ISETP.GT.AND P0, PT, R7, RZ, PT ;  /* 0x000000ff0700720c */ /* 0x004fda0003f04270 */
[----:B------:R-:W-:Y:S05]  /*106c0*/  @P0 BRA `(.L_x_3267) ;  /* 0x0000000000440947 */ /* 0x000fea0003800000 */
[----:B------:R-:W2:Y:S02]  /*106d0*/  S2R R7, SR_TID.X ;  /* 0x0000000000077919 */ /* 0x000ea40000002100 */
[----:B--2---:R-:W-:-:S04]  /*106e0*/  LOP3.LUT R7, R7, 0x1f, RZ, 0xc0, !PT ;  /* 0x0000001f07077812 */ /* 0x004fc800078ec0ff */
[----:B------:R-:W-:-:S13]  /*106f0*/  ISETP.NE.AND P1, PT, R7, RZ, PT ;  /* 0x000000ff0700720c */ /* 0x000fda0003f25270 */
[----:B------:R-:W-:Y:S05]  /*10700*/  @P1 BRA `(.L_x_3268) ;  /* 0x0000002c00d81947 */ /* 0x000fea0003800000 */
[----:B------:R-:W2:Y:S01]  /*10710*/  S2R R7, SR_LANEID ;  /* 0x0000000000077919 */ /* 0x000ea20000000000 */
[----:B------:R-:W-:Y:S01]  /*10720*/  VOTEU.ANY UR4, UPT, PT ;  /* 0x0000000000047886 */ /* 0x000fe200038e0100 */
[----:B0-----:R-:W0:Y:S01]  /*10730*/  LDC.64 R2, c[0x0][0xc38] ;  /* 0x00030e00ff027b82 */ /* 0x001e220000000a00 */
[----:B------:R-:W2:Y:S08]  /*10740*/  FLO.U32 R0, UR4 ;  /* 0x0000000400007d00 */ /* 0x000eb000080e0000 */
[----:B------:R-:W0:Y:S01]  /*10750*/  POPC R5, UR4 ;  /* 0x0000000400057d09 */ /* 0x000e220008000000 */
[----:B--2---:R-:W-:-:S13]  /*10760*/  ISETP.EQ.U32.AND P0, PT, R0, R7, PT ;  /* 0x000000070000720c */ /* 0x004fda0003f02070 */
[----:B0-----:R-:W2:Y:S01]  /*10770*/  @P0 ATOMG.E.ADD.STRONG.GPU PT, R3, desc[UR40][R2.64], R5 ;  /* 0x00000005020309a8 */ /* 0x001ea200081ee1e8 */
[----:B------:R-:W0:Y:S02]  /*10780*/  S2R R4, SR_LTMASK ;  /* 0x0000000000047919 */ /* 0x000e240000003900 */
[----:B0-----:R-:W-:-:S04]  /*10790*/  LOP3.LUT R4, R4, UR4, RZ, 0xc0, !PT ;  /* 0x0000000404047c12 */ /* 0x001fc8000f8ec0ff */
[----:B------:R-:W0:Y:S01]  /*107a0*/  POPC R7, R4 ;  /* 0x0000000400077309 */ /* 0x000e220000000000 */
[----:B--2---:R-:W0:Y:S02]  /*107b0*/  SHFL.IDX PT, R0, R3, R0, 0x1f ;  /* 0x00001f0003007589 */ /* 0x004e2400000e0000 */
[----:B0-----:R-:W-:Y:S01]  /*107c0*/  IADD3 R16, R0, UR36, R7 ;  /* 0x0000002400107c10 */ /* 0x001fe2000fffe007 */
[----:B------:R-:W-:Y:S06]  /*107d0*/  BRA `(.L_x_3268) ;  /* 0x0000002c00a47947 */ /* 0x000fec0003800000 */
.L_x_3267:
[----:B------:R-:W2:Y:S01]  /*107e0*/  S2R R0, SR_CgaCtaId ;  /* 0x0000000000007919 */ /* 0x000ea20000008800 */
[----:B0-----:R-:W-:-:S04]  /*107f0*/  MOV R2, 0x400 ;  /* 0x0000040000027802 */ /* 0x001fc80000000f00 */
[----:B--2---:R-:W-:-:S05]  /*10800*/  LEA R3, R0, R2, 0x18 ;  /* 0x0000000200037211 */ /* 0x004fca00078ec0ff */
        /* <DEDUP_REMOVED lines=13> */
[----:B------:R-:W-:Y:S02]  /*108e0*/  IMAD.U32 R7, RZ, RZ, UR9 ;  /* 0x00000009ff077e24 */ /* 0x000fe4000f8e00ff */
[----:B------:R-:W-:-:S02]  /*108f0*/  IMAD.U32 R10, RZ, RZ, UR4 ;  /* 0x00000004ff0a7e24 */ /* 0x000fc4000f8e00ff */
[----:B-1----:R-:W-:Y:S02]  /*10900*/  IMAD.MOV.U32 R8, RZ, RZ, 0x70 ;  /* 0x00000070ff087424 */ /* 0x002fe400078e00ff */
[----:B------:R-:W-:Y:S02]  /*10910*/  IMAD.MOV.U32 R12, RZ, RZ, 0x1 ;  /* 0x00000001ff0c7424 */ /* 0x000fe400078e00ff */
[----:B------:R-:W-:-:S07]  /*10920*/  IMAD.MOV.U32 R13, RZ, RZ, RZ ;  /* 0x000000ffff0d7224 */ /* 0x000fce00078e00ff */
[----:B------:R-:W-:-:S07]  /*10930*/  LEPC R20, `(.L_x_3269) ;  /* 0x000000001014794e */ /* 0x000fce0000000000 */
[----:B0-----:R-:W-:Y:S05]  /*10940*/  CALL.ABS.NOINC R2 ;  /* 0x0000000002007343 */ /* 0x001fea0003c00000 */
.L_x_3269:
        /* <DEDUP_REMOVED lines=12> */
[----:B------:R-:W-:Y:S01]  /*10a10*/  MOV R12, 0x1 ;  /* 0x00000001000c7802 */ /* 0x000fe20000000f00 */
[----:B------:R-:W-:Y:S02]  /*10a20*/  IMAD.U32 R6, RZ, RZ, UR8 ;  /* 0x00000008ff067e24 */ /* 0x000fe4000f8e00ff */
[----:B------:R-:W-:-:S02]  /*10a30*/  IMAD.U32 R10, RZ, RZ, UR4 ;  /* 0x00000004ff0a7e24 */ /* 0x000fc4000f8e00ff */
[----:B------:R-:W-:Y:S02]  /*10a40*/  IMAD.U32 R11, RZ, RZ, UR5 ;  /* 0x00000005ff0b7e24 */ /* 0x000fe4000f8e00ff */
[----:B-1----:R-:W-:Y:S02]  /*10a50*/  IMAD.MOV.U32 R8, RZ, RZ, 0x70 ;  /* 0x00000070ff087424 */ /* 0x002fe400078e00ff */
[----:B0-----:R-:W-:-:S07]  /*10a60*/  IMAD.MOV.U32 R13, RZ, RZ, RZ ;  /* 0x000000ffff0d7224 */ /* 0x001fce00078e00ff */
[----:B------:R-:W-:-:S07]  /*10a70*/  LEPC R20, `(.L_x_3271) ;  /* 0x000000001014794e */ /* 0x000fce0000000000 */
[----:B--2---:R-:W-:Y:S05]  /*10a80*/  CALL.ABS.NOINC R2 ;  /* 0x0000000002007343 */ /* 0x004fea0003c00000 */
.L_x_3271:
        /* <DEDUP_REMOVED lines=16> */
.L_x_3270:
        /* <DEDUP_REMOVED lines=17> */
[----:B----4-:R-:W-:Y:S02]  /*10ca0*/  LEA R17, R17, R4, 0x6 ;  /* 0x0000000411117211 */ /* 0x010fe400078e30ff */
[----:B------:R-:W0:Y:S01]  /*10cb0*/  LDC R4, c[0x0][0x428] ;  /* 0x00010a00ff047b82 */ /* 0x000e220000000800 */
[----:B------:R-:W-:-:S06]  /*10cc0*/  IMAD.MOV.U32 R0, RZ, RZ, R5 ;  /* 0x000000ffff007224 */ /* 0x000fcc00078e0005 */
[----:B------:R2:W5:Y:S01]  /*10cd0*/  @P0 LDG.E R0, desc[UR40][R2.64] ;  /* 0x0000002802000981 */ /* 0x000562000c1e1900 */
[----:B------:R-:W-:Y:S02]  /*10ce0*/  PLOP3.LUT P1, PT, P6, PT, PT, 0x8, 0x0 ;  /* 0x000000000000781c */ /* 0x000fe4000372e170 */
[----:B0-----:R-:W-:Y:S01]  /*10cf0*/  ISETP.NE.AND P0, PT, R4, 0x1, PT ;  /* 0x000000010400780c */ /* 0x001fe20003f05270 */
[----:B------:R-:W-:-:S12]  /*10d00*/  IMAD.MOV.U32 R4, RZ, RZ, R18 ;  /* 0x000000ffff047224 */ /* 0x000fd800078e0012 */
[----:B--2---:R-:W0:Y:S08]  /*10d10*/  @P0 LDC R3, c[0x0][0x42c] ;  /* 0x00010b00ff030b82 */ /* 0x004e300000000800 */
[----:B------:R-:W2:Y:S01]  /*10d20*/  @P0 LDC R2, c[0x0][0x430] ;  /* 0x00010c00ff020b82 */ /* 0x000ea20000000800 */
[----:B0-----:R-:W-:-:S05]  /*10d30*/  @P0 IMAD.HI.U32 R3, R18, R3, RZ ;  /* 0x0000000312030227 */ /* 0x001fca00078e00ff */
[----:B--2---:R-:W-:Y:S02]  /*10d40*/  @P0 SHF.R.U32.HI R4, RZ, R2, R3 ;  /* 0x00000002ff040219 */ /* 0x004fe40000011603 */
[----:B------:R-:W-:-:S04]  /*10d50*/  ISETP.NE.U32.AND P0, PT, RZ, UR4, PT ;  /* 0x00000004ff007c0c */ /* 0x000fc8000bf05070 */
[----:B------:R-:W-:-:S04]  /*10d60*/  ISETP.NE.AND.EX P0, PT, RZ, UR5, PT, P0 ;  /* 0x00000005ff007c0c */ /* 0x000fc8000bf05300 */
[----:B------:R-:W-:-:S09]  /*10d70*/  SEL R2, R5, RZ, !P0 ;  /* 0x000000ff05027207 */ /* 0x000fd20004000000 */
.L_x_3272:
        /* <DEDUP_REMOVED lines=17> */
.L_x_3382:
[----:B------:R-:W2:Y:S01]  /*10e90*/  LDL R3, [R1+0x1c] ;  /* 0x00001c0001037983 */ /* 0x000ea20000100800 */
[----:B------:R-:W-:Y:S01]  /*10ea0*/  UMOV UR4, 0xffffffff ;  /* 0xffffffff00047882 */ /* 0x000fe20000000000 */
[----:B-1----:R-:W-:Y:S01]  /*10eb0*/  SHF.R.S32.HI R8, RZ, 0x1f, R0 ;  /* 0x0000001fff087819 */ /* 0x002fe20000011400 */
[----:B--2---:R-:W-:Y:S01]  /*10ec0*/  VIADD R3, R3, 0xffffffff ;  /* 0xffffffff03037836 */ /* 0x004fe20000000000 */
[----:B------:R-:W-:Y:S06]  /*10ed0*/  BRA.DIV UR4, `(.L_x_3274) ;  /* 0x0000004204687947 */ /* 0x000fec000b800000 */
[----:B------:R-:W-:-:S13]  /*10ee0*/  ELECT P6, URZ, PT ;  /* 0x00000000003f782f */ /* 0x000fda00038c0000 */
.L_x_3385:
        /* <DEDUP_REMOVED lines=24> */
.L_x_3276:
        /* <DEDUP_REMOVED lines=9> */
.L_x_3386:
        /* <DEDUP_REMOVED lines=11> */
.L_x_3278:
        /* <DEDUP_REMOVED lines=23> */
.L_x_3275:
        /* <DEDUP_REMOVED lines=30> */
.L_x_3387:
[----:B------:R-:W-:Y:S05]  /*11500*/  BSYNC B0 ;  /* 0x0000000000007941 */ /* 0x000fea0003800000 */
.L_x_3279:
[----:B------:R-:W-:Y:S04]  /*11510*/  BSSY B0, `(.L_x_3281) ;  /* 0x0000050000007945 */ /* 0x000fe80003800000 */
[----:B------:R-:W-:Y:S05]  /*11520*/  @!P6 BRA `(.L_x_3282) ;  /* 0x000000040038e947 */ /* 0x000fea0003800000 */
[----:B------:R-:W2:Y:S01]  /*11530*/  LDL R7, [R1] ;  /* 0x0000000001077983 */ /* 0x000ea20000100800 */
[----:B------:R-:W-:-:S03]  /*11540*/  MOV R9, 0x400 ;  /* 0x0000040000097802 */ /* 0x000fc60000000f00 */
[----:B0-----:R-:W3:Y:S01]  /*11550*/  LDL R5, [R1+0x8] ;  /* 0x0000080001057983 */ /* 0x001ee20000100800 */
[----:B------:R-:W0:Y:S02]  /*11560*/  S2R R10, SR_CgaCtaId ;  /* 0x00000000000a7919 */ /* 0x000e240000008800 */
[----:B0-----:R-:W-:-:S05]  /*11570*/  LEA R9, R10, R9, 0x18 ;  /* 0x000000090a097211 */ /* 0x001fca00078ec0ff */
[----:B--2---:R-:W-:Y:S01]  /*11580*/  IMAD R2, R7, 0x8, R9 ;  /* 0x0000000807027824 */ /* 0x004fe200078e0209 */
[----:B---3--:R-:W-:-:S04]  /*11590*/  SHF.L.U32 R5, R5, 0x1f, RZ ;  /* 0x0000001f05057819 */ /* 0x008fc800000006ff */
[----:B------:R-:W0:Y:S02]  /*115a0*/  SYNCS.PHASECHK.TRANS64.TRYWAIT P0, [R2+URZ+0x28c60], R5 ;  /* 0x028c6005020075a7 */ /* 0x000e24000800017f */
[----:B0-----:R-:W-:Y:S05]  /*115b0*/  @!P0 BRA `(.L_x_3283) ;  /* 0x0000003c00048947 */ /* 0x001fea0003800000 */
.L_x_3388:
        /* <DEDUP_REMOVED lines=11> */
.L_x_3284:
        /* <DEDUP_REMOVED lines=44> */
[----:B------:R-:W-:-:S02]  /*11930*/  UMOV UR10, UR21 ;  /* 0x00000015000a7c82 */ /* 0x000fc40008000000 */
[----:B------:R0:W-:Y:S01]  /*11940*/  UTMALDG.4D [UR8], [UR4], desc[UR6] ;  /* 0x00000608040075b4 */ /* 0x0001e20008019000 */
        /* <DEDUP_REMOVED lines=12> */
.L_x_3282:
[----:B------:R-:W-:Y:S05]  /*11a10*/  BSYNC B0 ;  /* 0x0000000000007941 */ /* 0x000fea0003800000 */
.L_x_3281:
        /* <DEDUP_REMOVED lines=46> */
.L_x_3291:
[----:B------:R-:W2:Y:S01]  /*11d00*/  S2R R7, SR_CgaCtaId ;  /* 0x0000000000077919 */ /* 0x000ea20000008800 */
[----:B------:R-:W-:-:S04]  /*11d10*/  MOV R2, 0x400 ;  /* 0x0000040000027802 */ /* 0x000fc80000000f00 */
[----:B--2---:R-:W-:Y:S02]  /*11d20*/  LEA R2, R7, R2, 0x18 ;  /* 0x0000000207027211 */ /* 0x004fe400078ec0ff */
[----:B------:R-:W-:-:S03]  /*11d30*/  SHF.L.U32 R7, R12, 0x1f, RZ ;  /* 0x0000001f0c077819 */ /* 0x000fc600000006ff */
[----:B------:R-:W-:-:S04]  /*11d40*/  IMAD R2, R13, 0x8, R2 ;  /* 0x000000080d027824 */ /* 0x000fc800078e0202 */
[----:B------:R-:W2:Y:S02]  /*11d50*/  SYNCS.PHASECHK.TRANS64.TRYWAIT P0, [R2+URZ+0x28c40], R7 ;  /* 0x028c4007020075a7 */ /* 0x000ea4000800017f */
[----:B--2---:R-:W-:Y:S05]  /*11d60*/  @!P0 BRA `(.L_x_3292) ;  /* 0x00000034002c8947 */ /* 0x004fea0003800000 */
.L_x_3389:
[----:B------:R-:W3:Y:S02]  /*11d70*/  S2R R10, SR_TID.X ;  /* 0x00000000000a7919 */ /* 0x000ee40000002100 */
[----:B---3--:R-:W-:-:S04]  /*11d80*/  LOP3.LUT R10, R10, 0x7f, RZ, 0xc0, !PT ;  /* 0x0000007f0a0a7812 */ /* 0x008fc800078ec0ff */
[----:B------:R-:W-:-:S13]  /*11d90*/  ISETP.NE.AND P1, PT, R10, RZ, PT ;  /* 0x000000ff0a00720c */ /* 0x000fda0003f25270 */
        /* <DEDUP_REMOVED lines=8> */
.L_x_3293:
[----:B---3--:R-:W3:Y:S01]  /*11e20*/  LDL R10, [R1] ;  /* 0x00000000010a7983 */ /* 0x008ee20000100800 */
[----:B0-----:R-:W-:-:S03]  /*11e30*/  MOV R12, 0x400 ;  /* 0x00000400000c7802 */ /* 0x001fc60000000f00 */
[----:B------:R-:W4:Y:S01]  /*11e40*/  LDL R11, [R1+0x10] ;  /* 0x00001000010b7983 */ /* 0x000f220000100800 */
[----:B------:R-:W0:Y:S01]  /*11e50*/  S2R R13, SR_CgaCtaId ;  /* 0x00000000000d7919 */ /* 0x000e220000008800 */
        /* <DEDUP_REMOVED lines=8> */
[----:B------:R-:W-:Y:S01]  /*11ee0*/  UMOV UR7, 0x14f00000 ;  /* 0x14f0000000077882 */ /* 0x000fe20000000000 */
[----:B------:R-:W-:Y:S01]  /*11ef0*/  UMOV UR10, URZ ;  /* 0x0000003f000a7c82 */ /* 0x000fe20008000000 */
[----:B---3--:R-:W-:-:S05]  /*11f00*/  IMAD R10, R10, 0x2000, R12 ;  /* 0x000020000a0a7824 */ /* 0x008fca00078e020c */
[----:B------:R-:W-:Y:S02]  /*11f10*/  R2UR UR8, R10 ;  /* 0x000000000a0872ca */ /* 0x000fe400000e0000 */
[----:B----4-:R-:W-:-:S04]  /*11f20*/  LEA R5, R5, R11, 0x6 ;  /* 0x0000000b05057211 */ /* 0x010fc800078e30ff */
[----:B------:R-:W-:-:S07]  /*11f30*/  R2UR UR11, R5 ;  /* 0x00000000050b72ca */ /* 0x000fce00000e0000 */
[----:B------:R-:W-:-:S09]  /*11f40*/  UIADD3 UR8, UR8, 0x22400, URZ ;  /* 0x0002240008087890 */ /* 0x000fd2000fffe03f */
[----:B------:R0:W-:Y:S01]  /*11f50*/  UTMALDG.4D [UR8], [UR4], desc[UR6] ;  /* 0x00000608040075b4 */ /* 0x0001e20008019000 */
[----:B------:R-:W3:Y:S02]  /*11f60*/  SYNCS.PHASECHK.TRANS64.TRYWAIT P0, [R2+URZ+0x28c60], R7 ;  /* 0x028c6007020075a7 */ /* 0x000ee4000800017f */
[----:B0--3--:R-:W-:Y:S05]  /*11f70*/  @!P0 BRA `(.L_x_3294) ;  /* 0x0000003000bc8947 */ /* 0x009fea0003800000 */
.L_x_3390:
[----:B------:R-:W-:Y:S05]  /*11f80*/  @P1 BRA `(.L_x_3295) ;  /* 0x00000000001c1947 */ /* 0x000fea0003800000 */
[----:B------:R-:W3:Y:S01]  /*11f90*/  S2R R10, SR_TID.X ;  /* 0x00000000000a7919 */ /* 0x000ee20000002100 */
[----:B0-2---:R-:W-:-:S04]  /*11fa0*/  IMAD.MOV.U32 R7, RZ, RZ, 0x10000 ;  /* 0x00010000ff077424 */ /* 0x005fc800078e00ff */
[----:B------:R4:W-:Y:S01]  /*11fb0*/  SYNCS.ARRIVE.TRANS64 RZ, [R2+URZ+0x28c50], R7 ;  /* 0x028c500702ff79a7 */ /* 0x0009e2000800003f */
[----:B---3--:R-:W-:-:S04]  /*11fc0*/  LOP3.LUT R10, R10, 0x1f, RZ, 0xc0, !PT ;  /* 0x0000001f0a0a7812 */ /* 0x008fc800078ec0ff */
[----:B------:R-:W-:-:S13]  /*11fd0*/  ISETP.NE.AND P0, PT, R10, RZ, PT ;  /* 0x000000ff0a00720c */ /* 0x000fda0003f05270 */
[----:B----4-:R-:W-:Y:S05]  /*11fe0*/  @!P0 BRA `(.L_x_3295) ;  /* 0x0000000000048947 */ /* 0x010fea0003800000 */
[----:B------:R-:W-:Y:S01]  /*11ff0*/  BPT.TRAP 0x1 ;  /* 0x000000040000795c */ /* 0x000fe20000300000 */
.L_x_3295:
[----:B0-2---:R-:W2:Y:S01]  /*12000*/  LDL R7, [R1] ;  /* 0x0000000001077983 */ /* 0x005ea20000100800 */
[----:B------:R-:W-:Y:S01]  /*12010*/  MOV R10, 0x400 ;  /* 0x00000400000a7802 */ /* 0x000fe20000000f00 */
[----:B------:R-:W0:Y:S01]  /*12020*/  S2R R11, SR_CgaCtaId ;  /* 0x00000000000b7919 */ /* 0x000e220000008800 */
[----:B------:R-:W-:Y:S01]  /*12030*/  R2UR UR9, R2 ;  /* 0x00000000020972ca */ /* 0x000fe200000e0000 */
[----:B------:R-:W-:Y:S01]  /*12040*/  UIADD3 UR4, UP0, UR38, 0x470, URZ ;  /* 0x0000047026047890 */ /* 0x000fe2000ff1e03f */
[----:B------:R-:W-:Y:S02]  /*12050*/  R2UR UR11, R5 ;  /* 0x00000000050b72ca */ /* 0x000fe400000e0000 */
[----:B------:R-:W-:Y:S02]  /*12060*/  R2UR UR12, R4 ;  /* 0x00000000040c72ca */ /* 0x000fe400000e0000 */
[----:B------:R-:W-:Y:S01]  /*12070*/  R2UR UR13, R6 ;  /* 0x00000000060d72ca */ /* 0x000fe200000e0000 */
[----:B------:R-:W-:Y:S01]  /*12080*/  UIADD3.X UR5, URZ, UR39, URZ, UP0, !UPT ;  /* 0x000000273f057290 */ /* 0x000fe200087fe43f */
[----:B0-----:R-:W-:-:S05]  /*12090*/  LEA R10, R11, R10, 0x18 ;  /* 0x0000000a0b0a7211 */ /* 0x001fca00078ec0ff */
        /* <DEDUP_REMOVED lines=43> */
[----:B--2---:R-:W-:Y:S01]  /*12350*/  NOP ;  /* 0x0000000000007918 */ /* 0x004fe20000000000 */
.L_x_3290:
[----:B------:R-:W-:Y:S05]  /*12360*/  BSYNC B2 ;  /* 0x0000000000027941 */ /* 0x000fea0003800000 */
.L_x_3289:
[----:B------:R-:W2:Y:S02]  /*12370*/  LDL.LU R2, [R1+0x1c] ;  /* 0x00001c0001027983 */ /* 0x000ea40000300800 */
[----:B--2---:R-:W-:-:S07]  /*12380*/  VIADD R5, R2, 0xfffffffd ;  /* 0xfffffffd02057836 */ /* 0x004fce0000000000 */
.L_x_3288:
[----:B------:R-:W-:Y:S05]  /*12390*/  BSYNC B1 ;  /* 0x0000000000017941 */ /* 0x000fea0003800000 */
.L_x_3287:
[----:B------:R-:W-:-:S04]  /*123a0*/  IADD3 R2, -R9, RZ, RZ ;  /* 0x000000ff09027210 */ /* 0x000fc80007ffe1ff */
[----:B------:R-:W-:-:S13]  /*123b0*/  ISETP.NE.AND P0, PT, R3, R2, PT ;  /* 0x000000020300720c */ /* 0x000fda0003f05270 */
[----:B------:R-:W-:Y:S05]  /*123c0*/  @!P0 BRA `(.L_x_3286) ;  /* 0x0000001000388947 */ /* 0x000fea0003800000 */
.L_x_3310:
[----:B--2---:R-:W2:Y:S04]  /*123d0*/  LDL.LU R3, [R1] ;  /* 0x0000000001037983 */ /* 0x004ea80000300800 */
        /* <DEDUP_REMOVED lines=8> */
[----:B------:R-:W-:Y:S06]  /*12460*/  @!P6 BRA `(.L_x_3297) ;  /* 0x0000000400e8e947 */ /* 0x000fec0003800000 */
[----:B------:R-:W-:Y:S01]  /*12470*/  ULDC.64 UR4, c[0x0][0x3f8] ;  /* 0x0000fe0000047ab9 */ /* 0x000fe20000000a00 */
[----:B------:R-:W-:Y:S01]  /*12480*/  IMAD.MOV.U32 R11, RZ, RZ, R5 ;  /* 0x000000ffff0b7224 */ /* 0x000fe200078e0005 */
[----:B------:R-:W-:-:S04]  /*12490*/  ISETP.NE.U32.AND P0, PT, RZ, UR4, PT ;  /* 0x00000004ff007c0c */ /* 0x000fc8000bf05070 */
[----:B------:R-:W-:-:S13]  /*124a0*/  ISETP.NE.AND.EX P0, PT, RZ, UR5, PT, P0 ;  /* 0x00000005ff007c0c */ /* 0x000fda000bf05300 */
[----:B------:R-:W-:Y:S05]  /*124b0*/  @!P0 BRA `(.L_x_3298) ;  /* 0x0000000000448947 */ /* 0x000fea0003800000 */
[----:B------:R-:W2:Y:S01]  /*124c0*/  LDC R11, c[0x0][0x41c] ;  /* 0x00010700ff0b7b82 */ /* 0x000ea20000000800 */
[----:B------:R-:W-:Y:S01]  /*124d0*/  ULDC.64 UR6, c[0x0][0x408] ;  /* 0x0001020000067ab9 */ /* 0x000fe20000000a00 */
[----:B--2---:R-:W-:-:S13]  /*124e0*/  ISETP.NE.AND P0, PT, R11, 0x1, PT ;  /* 0x000000010b00780c */ /* 0x004fda0003f05270 */
[----:B------:R-:W2:Y:S02]  /*124f0*/  @P0 LDC.64 R2, c[0x0][0x420] ;  /* 0x00010800ff020b82 */ /* 0x000ea40000000a00 */
[----:B--2---:R-:W-:-:S04]  /*12500*/  @P0 IMAD.HI.U32 R6, R5, R2, RZ ;  /* 0x0000000205060227 */ /* 0x004fc800078e00ff */
        /* <DEDUP_REMOVED lines=12> */
.L_x_3298:
[----:B------:R-:W3:Y:S01]  /*125d0*/  S2R R3, SR_CgaCtaId ;  /* 0x0000000000037919 */ /* 0x000ee20000008800 */
[----:B------:R-:W-:-:S04]  /*125e0*/  MOV R2, 0x400 ;  /* 0x0000040000027802 */ /* 0x000fc80000000f00 */
[----:B---3--:R-:W-:Y:S02]  /*125f0*/  LEA R2, R3, R2, 0x18 ;  /* 0x0000000203027211 */ /* 0x008fe400078ec0ff */
[----:B------:R-:W-:-:S03]  /*12600*/  SHF.L.U32 R3, R10, 0x1f, RZ ;  /* 0x0000001f0a037819 */ /* 0x000fc600000006ff */
[----:B------:R-:W-:-:S04]  /*12610*/  IMAD R2, R9, 0x8, R2 ;  /* 0x0000000809027824 */ /* 0x000fc800078e0202 */
[----:B------:R-:W3:Y:S02]  /*12620*/  SYNCS.PHASECHK.TRANS64.TRYWAIT P0, [R2+URZ+0x28c40], R3 ;  /* 0x028c4003020075a7 */ /* 0x000ee4000800017f */
[----:B---3--:R-:W-:Y:S05]  /*12630*/  @!P0 BRA `(.L_x_3299) ;  /* 0x0000002c00208947 */ /* 0x008fea0003800000 */
.L_x_3391:
[----:B--2---:R-:W2:Y:S02]  /*12640*/  S2R R7, SR_TID.X ;  /* 0x0000000000077919 */ /* 0x004ea40000002100 */
[----:B--2---:R-:W-:-:S04]  /*12650*/  LOP3.LUT R7, R7, 0x7f, RZ, 0xc0, !PT ;  /* 0x0000007f07077812 */ /* 0x004fc800078ec0ff */
[----:B------:R-:W-:-:S13]  /*12660*/  ISETP.NE.AND P0, PT, R7, RZ, PT ;  /* 0x000000ff0700720c */ /* 0x000fda0003f05270 */
[----:B------:R-:W-:Y:S05]  /*12670*/  @P0 BRA `(.L_x_3300) ;  /* 0x00000000001c0947 */ /* 0x000fea0003800000 */
[----:B------:R-:W2:Y:S02]  /*12680*/  S2R R7, SR_TID.X ;  /* 0x0000000000077919 */ /* 0x000ea40000002100 */
[----:B--2---:R-:W-:-:S04]  /*12690*/  LOP3.LUT R7, R7, 0x1f, RZ, 0xc0, !PT ;  /* 0x0000001f07077812 */ /* 0x004fc800078ec0ff */
[----:B------:R-:W-:Y:S01]  /*126a0*/  ISETP.NE.AND P1, PT, R7, RZ, PT ;  /* 0x000000ff0700720c */ /* 0x000fe20003f25270 */
[----:B------:R-:W-:-:S04]  /*126b0*/  IMAD.MOV.U32 R7, RZ, RZ, 0x2000 ;  /* 0x00002000ff077424 */ /* 0x000fc800078e00ff */
[----:B------:R2:W-:Y:S08]  /*126c0*/  SYNCS.ARRIVE.TRANS64 RZ, [R2+URZ+0x28c30], R7 ;  /* 0x028c300702ff79a7 */ /* 0x0005f0000800003f */
[----:B------:R-:W-:Y:S05]  /*126d0*/  @!P1 BRA `(.L_x_3300) ;  /* 0x0000000000049947 */ /* 0x000fea0003800000 */
[----:B------:R-:W-:Y:S01]  /*126e0*/  BPT.TRAP 0x1 ;  /* 0x000000040000795c */ /* 0x000fe20000300000 */
.L_x_3300:
[----:B0-----:R-:W4:Y:S01]  /*126f0*/  LDL R12, [R1+0x10] ;  /* 0x00001000010c7983 */ /* 0x001f220000100800 */
[----:B--2---:R-:W-:Y:S01]  /*12700*/  MOV R7, 0x400 ;  /* 0x0000040000077802 */ /* 0x004fe20000000f00 */
[----:B------:R-:W0:Y:S01]  /*12710*/  S2R R13, SR_CgaCtaId ;  /* 0x00000000000d7919 */ /* 0x000e220000008800 */
[----:B------:R-:W-:Y:S01]  /*12720*/  R2UR UR9, R2 ;  /* 0x00000000020972ca */ /* 0x000fe200000e0000 */
[----:B------:R-:W-:Y:S01]  /*12730*/  UIADD3 UR4, UP0, UR38, 0x370, URZ ;  /* 0x0000037026047890 */ /* 0x000fe2000ff1e03f */
[----:B------:R-:W-:Y:S02]  /*12740*/  R2UR UR12, R4 ;  /* 0x00000000040c72ca */ /* 0x000fe400000e0000 */
[----:B-----5:R-:W-:Y:S01]  /*12750*/  R2UR UR13, R6 ;  /* 0x00000000060d72ca */ /* 0x020fe200000e0000 */
[----:B------:R-:W-:Y:S01]  /*12760*/  UIADD3.X UR5, URZ, UR39, URZ, UP0, !UPT ;  /* 0x000000273f057290 */ /* 0x000fe200087fe43f */
[----:B0-----:R-:W-:-:S04]  /*12770*/  LEA R7, R13, R7, 0x18 ;  /* 0x000000070d077211 */ /* 0x001fc800078ec0ff */
[----:B------:R-:W-:-:S04]  /*12780*/  LEA R7, R9, R7, 0xd ;  /* 0x0000000709077211 */ /* 0x000fc800078e68ff */
[----:B------:R-:W-:Y:S01]  /*12790*/  R2UR UR8, R7 ;  /* 0x00000000070872ca */ /* 0x000fe200000e0000 */
[----:B------:R-:W-:Y:S01]  /*127a0*/  UIADD3 UR9, UR9, 0x28c30, URZ ;  /* 0x00028c3009097890 */ /* 0x000fe2000fffe03f */
[----:B------:R-:W-:Y:S01]  /*127b0*/  UMOV UR6, 0x0 ;  /* 0x0000000000067882 */ /* 0x000fe20000000000 */
[----:B------:R-:W-:Y:S01]  /*127c0*/  UMOV UR7, 0x14f00000 ;  /* 0x14f0000000077882 */ /* 0x000fe20000000000 */
[----:B------:R-:W-:-:S09]  /*127d0*/  UMOV UR10, URZ ;  /* 0x0000003f000a7c82 */ /* 0x000fd20008000000 */
[----:B------:R-:W-:Y:S01]  /*127e0*/  UIADD3 UR8, UR8, 0x22400, URZ ;  /* 0x0002240008087890 */ /* 0x000fe2000fffe03f */
[----:B----4-:R-:W-:-:S05]  /*127f0*/  IMAD R7, R11, 0x40, R12 ;  /* 0x000000400b077824 */ /* 0x010fca00078e020c */
[----:B------:R-:W-:-:S13]  /*12800*/  R2UR UR11, R7 ;  /* 0x00000000070b72ca */ /* 0x000fda00000e0000 */
[----:B------:R0:W-:Y:S01]  /*12810*/  UTMALDG.4D [UR8], [UR4], desc[UR6] ;  /* 0x00000608040075b4 */ /* 0x0001e20008019000 */
[----:B------:R-:W2:Y:S02]  /*12820*/  SYNCS.PHASECHK.TRANS64.TRYWAIT P1, [R2+URZ+0x28c60], R3 ;  /* 0x028c6003020075a7 */ /* 0x000ea4000802017f */
[----:B0-2---:R-:W-:Y:S05]  /*12830*/  @!P1 BRA `(.L_x_3301) ;  /* 0x0000002800b49947 */ /* 0x005fea0003800000 */
.L_x_3392:
[----:B------:R-:W-:Y:S05]  /*12840*/  @P0 BRA `(.L_x_3302) ;  /* 0x00000000001c0947 */ /* 0x000fea0003800000 */
[----:B------:R-:W2:Y:S01]  /*12850*/  S2R R11, SR_TID.X ;  /* 0x00000000000b7919 */ /* 0x000ea20000002100 */
[----:B0--3--:R-:W-:-:S04]  /*12860*/  IMAD.MOV.U32 R3, RZ, RZ, 0x10000 ;  /* 0x00010000ff037424 */ /* 0x009fc800078e00ff */
[----:B------:R4:W-:Y:S01]  /*12870*/  SYNCS.ARRIVE.TRANS64 RZ, [R2+URZ+0x28c50], R3 ;  /* 0x028c500302ff79a7 */ /* 0x0009e2000800003f */
[----:B--2---:R-:W-:-:S04]  /*12880*/  LOP3.LUT R11, R11, 0x1f, RZ, 0xc0, !PT ;  /* 0x0000001f0b0b7812 */ /* 0x004fc800078ec0ff */
[----:B------:R-:W-:-:S13]  /*12890*/  ISETP.NE.AND P1, PT, R11, RZ, PT ;  /* 0x000000ff0b00720c */ /* 0x000fda0003f25270 */
[----:B----4-:R-:W-:Y:S05]  /*128a0*/  @!P1 BRA `(.L_x_3302) ;  /* 0x0000000000049947 */ /* 0x010fea0003800000 */
[----:B------:R-:W-:Y:S01]  /*128b0*/  BPT.TRAP 0x1 ;  /* 0x000000040000795c */ /* 0x000fe20000300000 */
.L_x_3302:
[----:B------:R-:W2:Y:S01]  /*128c0*/  S2R R11, SR_CgaCtaId ;  /* 0x00000000000b7919 */ /* 0x000ea20000008800 */
[----:B0--3--:R-:W-:Y:S01]  /*128d0*/  MOV R3, 0x400 ;  /* 0x0000040000037802 */ /* 0x009fe20000000f00 */
        /* <DEDUP_REMOVED lines=15> */
[----:B--2---:R-:W-:-:S05]  /*129d0*/  LEA R3, R11, R3, 0x18 ;  /* 0x000000030b037211 */ /* 0x004fca00078ec0ff */
[----:B------:R-:W-:-:S05]  /*129e0*/  IMAD R2, R9, 0x10000, R3 ;  /* 0x0001000009027824 */ /* 0x000fca00078e0203 */
        /* <DEDUP_REMOVED lines=33> */
[----:B--2---:R-:W-:Y:S01]  /*12c00*/  NOP ;  /* 0x0000000000007918 */ /* 0x004fe20000000000 */
.L_x_3297:
[----:B------:R-:W-:Y:S05]  /*12c10*/  BSYNC B1 ;  /* 0x0000000000017941 */ /* 0x000fea0003800000 */
.L_x_3296:
        /* <DEDUP_REMOVED lines=14> */
[----:B------:R-:W3:Y:S01]  /*12d00*/  LDC R6, c[0x0][0x41c] ;  /* 0x00010700ff067b82 */ /* 0x000ee20000000800 */
[----:B------:R-:W-:Y:S01]  /*12d10*/  ULDC.64 UR6, c[0x0][0x408] ;  /* 0x0001020000067ab9 */ /* 0x000fe20000000a00 */
[----:B---3--:R-:W-:-:S13]  /*12d20*/  ISETP.NE.AND P0, PT, R6, 0x1, PT ;  /* 0x000000010600780c */ /* 0x008fda0003f05270 */
[----:B------:R-:W3:Y:S02]  /*12d30*/  @P0 LDC.64 R2, c[0x0][0x420] ;  /* 0x00010800ff020b82 */ /* 0x000ee40000000a00 */
[----:B---3--:R-:W-:-:S04]  /*12d40*/  @P0 IMAD.HI.U32 R7, R9, R2, RZ ;  /* 0x0000000209070227 */ /* 0x008fc800078e00ff */
[----:B------:R-:W-:Y:S01]  /*12d50*/  IMAD.MOV.U32 R2, RZ, RZ, R9 ;  /* 0x000000ffff027224 */ /* 0x000fe200078e0009 */
[----:B------:R-:W-:-:S05]  /*12d60*/  @P0 SHF.R.U32.HI R2, RZ, R3, R7 ;  /* 0x00000003ff020219 */ /* 0x000fca0000011607 */
[----:B------:R-:W-:-:S04]  /*12d70*/  IMAD.MOV R3, RZ, RZ, -R2 ;  /* 0x000000ffff037224 */ /* 0x000fc800078e0a02 */
[----:B------:R-:W-:Y:S01]  /*12d80*/  IMAD R9, R6, R3, R9 ;  /* 0x0000000306097224 */ /* 0x000fe200078e0209 */
[----:B------:R-:W-:Y:S01]  /*12d90*/  SHF.R.S32.HI R3, RZ, 0x1f, R2 ;  /* 0x0000001fff037819 */ /* 0x000fe20000011402 */
[----:B------:R-:W-:-:S04]  /*12da0*/  IMAD R6, R8, UR6, RZ ;  /* 0x0000000608067c24 */ /* 0x000fc8000f8e02ff */
[C---:B------:R-:W-:Y:S02]  /*12db0*/  IMAD R6, R0.reuse, UR7, R6 ;  /* 0x0000000700067c24 */ /* 0x040fe4000f8e0206 */
[----:B------:R-:W-:-:S05]  /*12dc0*/  IMAD.WIDE.U32 R2, R0, UR6, R2 ;  /* 0x0000000600027c25 */ /* 0x000fca000f8e0002 */
[----:B------:R-:W-:Y:S02]  /*12dd0*/  IADD3 R3, R6, R3, RZ ;  /* 0x0000000306037210 */ /* 0x000fe40007ffe0ff */
[----:B------:R-:W-:-:S04]  /*12de0*/  LEA R6, P0, R2, UR4, 0x2 ;  /* 0x0000000402067c11 */ /* 0x000fc8000f8010ff */
[----:B------:R-:W-:-:S05]  /*12df0*/  LEA.HI.X R7, R2, UR5, R3, 0x2, P0 ;  /* 0x0000000502077c11 */ /* 0x000fca00080f1403 */
[----:B------:R3:W5:Y:S04]  /*12e00*/  LDG.E R6, desc[UR40][R6.64] ;  /* 0x0000002806067981 */ /* 0x000768000c1e1900 */
.L_x_3305:
[----:B------:R-:W4:Y:S01]  /*12e10*/  S2R R3, SR_CgaCtaId ;  /* 0x0000000000037919 */ /* 0x000f220000008800 */
[----:B------:R-:W-:-:S04]  /*12e20*/  MOV R2, 0x400 ;  /* 0x0000040000027802 */ /* 0x000fc80000000f00 */
[----:B----4-:R-:W-:Y:S02]  /*12e30*/  LEA R2, R3, R2, 0x18 ;  /* 0x0000000203027211 */ /* 0x010fe400078ec0ff */
[----:B------:R-:W-:-:S03]  /*12e40*/  SHF.L.U32 R3, R10, 0x1f, RZ ;  /* 0x0000001f0a037819 */ /* 0x000fc600000006ff */
[----:B------:R-:W-:-:S04]  /*12e50*/  IMAD R2, R11, 0x8, R2 ;  /* 0x000000080b027824 */ /* 0x000fc800078e0202 */
[----:B------:R-:W4:Y:S02]  /*12e60*/  SYNCS.PHASECHK.TRANS64.TRYWAIT P0, [R2+URZ+0x28c40], R3 ;  /* 0x028c4003020075a7 */ /* 0x000f24000800017f */
[----:B----4-:R-:W-:Y:S05]  /*12e70*/  @!P0 BRA `(.L_x_3306) ;  /* 0x0000002400388947 */ /* 0x010fea0003800000 */
.L_x_3393:
[----:B---3--:R-:W3:Y:S02]  /*12e80*/  S2R R7, SR_TID.X ;  /* 0x0000000000077919 */ /* 0x008ee40000002100 */
        /* <DEDUP_REMOVED lines=10> */
.L_x_3307:
[----:B---3--:R-:W3:Y:S01]  /*12f30*/  LDL R7, [R1] ;  /* 0x0000000001077983 */ /* 0x008ee20000100800 */
[----:B--2---:R-:W-:-:S03]  /*12f40*/  MOV R11, 0x400 ;  /* 0x00000400000b7802 */ /* 0x004fc60000000f00 */
[----:B------:R-:W2:Y:S01]  /*12f50*/  LDL R10, [R1+0x10] ;  /* 0x00001000010a7983 */ /* 0x000ea20000100800 */
[----:B0-----:R-:W0:Y:S01]  /*12f60*/  S2R R12, SR_CgaCtaId ;  /* 0x00000000000c7919 */ /* 0x001e220000008800 */
        /* <DEDUP_REMOVED lines=12> */
[----:B--2---:R-:W-:-:S04]  /*13030*/  LEA R9, R9, R10, 0x6 ;  /* 0x0000000a09097211 */ /* 0x004fc800078e30ff */
[----:B------:R-:W-:-:S07]  /*13040*/  R2UR UR11, R9 ;  /* 0x00000000090b72ca */ /* 0x000fce00000e0000 */
[----:B------:R-:W-:-:S09]  /*13050*/  UIADD3 UR8, UR8, 0x22400, URZ ;  /* 0x0002240008087890 */ /* 0x000fd2000fffe03f */
[----:B------:R0:W-:Y:S01]  /*13060*/  UTMALDG.4D [UR8], [UR4], desc[UR6] ;  /* 0x00000608040075b4 */ /* 0x0001e20008019000 */
[----:B------:R-:W2:Y:S02]  /*13070*/  SYNCS.PHASECHK.TRANS64.TRYWAIT P1, [R2+URZ+0x28c60], R3 ;  /* 0x028c6003020075a7 */ /* 0x000ea4000802017f */
[----:B0-2---:R-:W-:Y:S05]  /*13080*/  @!P1 BRA `(.L_x_3308) ;  /* 0x0000002000c89947 */ /* 0x005fea0003800000 */
.L_x_3394:
[----:B------:R-:W-:Y:S05]  /*13090*/  @P0 BRA `(.L_x_3309) ;  /* 0x00000000001c0947 */ /* 0x000fea0003800000 */
[----:B------:R-:W2:Y:S01]  /*130a0*/  S2R R7, SR_TID.X ;  /* 0x0000000000077919 */ /* 0x000ea20000002100 */
[----:B0---4-:R-:W-:-:S04]  /*130b0*/  IMAD.MOV.U32 R3, RZ, RZ, 0x10000 ;  /* 0x00010000ff037424 */ /* 0x011fc800078e00ff */
[----:B------:R3:W-:Y:S01]  /*130c0*/  SYNCS.ARRIVE.TRANS64 RZ, [R2+URZ+0x28c50], R3 ;  /* 0x028c500302ff79a7 */ /* 0x0007e2000800003f */
[----:B--2---:R-:W-:-:S04]  /*130d0*/  LOP3.LUT R7, R7, 0x1f, RZ, 0xc0, !PT ;  /* 0x0000001f07077812 */ /* 0x004fc800078ec0ff */
[----:B------:R-:W-:-:S13]  /*130e0*/  ISETP.NE.AND P1, PT, R7, RZ, PT ;  /* 0x000000ff0700720c */ /* 0x000fda0003f25270 */
[----:B---3--:R-:W-:Y:S05]  /*130f0*/  @!P1 BRA `(.L_x_3309) ;  /* 0x0000000000049947 */ /* 0x008fea0003800000 */
[----:B------:R-:W-:Y:S01]  /*13100*/  BPT.TRAP 0x1 ;  /* 0x000000040000795c */ /* 0x000fe20000300000 */
.L_x_3309:
[----:B0---4-:R-:W2:Y:S01]  /*13110*/  LDL R3, [R1] ;  /* 0x0000000001037983 */ /* 0x011ea20000100800 */
        /* <DEDUP_REMOVED lines=52> */
[----:B---3--:R-:W-:Y:S01]  /*13460*/  NOP ;  /* 0x0000000000007918 */ /* 0x008fe20000000000 */
.L_x_3304:
[----:B------:R-:W-:Y:S05]  /*13470*/  BSYNC B1 ;  /* 0x0000000000017941 */ /* 0x000fea0003800000 */
.L_x_3303:
[C---:B------:R-:W-:Y:S01]  /*13480*/  ISETP.GT.AND P0, PT, R5.reuse, 0x1, PT ;  /* 0x000000010500780c */ /* 0x040fe20003f04270 */
[----:B------:R-:W-:-:S12]  /*13490*/  VIADD R5, R5, 0xfffffffe ;  /* 0xfffffffe05057836 */ /* 0x000fd80000000000 */
[----:B------:R-:W-:Y:S05]  /*134a0*/  @P0 BRA `(.L_x_3310) ;  /* 0xffffffec00c80947 */ /* 0x000fea000383ffff */
.L_x_3286:
[----:B------:R-:W-:Y:S05]  /*134b0*/  BSYNC B0 ;  /* 0x0000000000007941 */ /* 0x000fea0003800000 */
.L_x_3285:
[----:B------:R-:W3:Y:S01]  /*134c0*/  LDL.LU R3, [R1] ;  /* 0x0000000001037983 */ /* 0x000ee20000300800 */
[----:B------:R-:W-:Y:S01]  /*134d0*/  BSSY B0, `(.L_x_3311) ;  /* 0x0000016000007945 */ /* 0x000fe20003800000 */
[----:B------:R-:W4:Y:S02]  /*134e0*/  S2R R2, SR_TID.X ;  /* 0x0000000000027919 */ /* 0x000f240000002100 */
[----:B----4-:R-:W-:-:S04]  /*134f0*/  LOP3.LUT R2, R2, 0x1f, RZ, 0xc0, !PT ;  /* 0x0000001f02027812 */ /* 0x010fc800078ec0ff */
[----:B------:R-:W-:Y:S02]  /*13500*/  ISETP.NE.AND P1, PT, R2, RZ, PT ;  /* 0x000000ff0200720c */ /* 0x000fe40003f25270 */
[----:B---3--:R-:W-:-:S04]  /*13510*/  IADD3 R0, R3, 0x1, RZ ;  /* 0x0000000103007810 */ /* 0x008fc80007ffe0ff */
[----:B------:R-:W-:-:S04]  /*13520*/  ISETP.NE.AND P0, PT, R0, 0x2, PT ;  /* 0x000000020000780c */ /* 0x000fc80003f05270 */
[----:B------:R-:W-:Y:S02]  /*13530*/  SEL R2, R0, RZ, P0 ;  /* 0x000000ff00027207 */ /* 0x000fe40000000000 */
[----:B------:R-:W-:-:S03]  /*13540*/  SEL R0, RZ, 0x1, P0 ;  /* 0x00000001ff007807 */ /* 0x000fc60000000000 */
[----:B------:R3:W-:Y:S01]  /*13550*/  STL [R1], R2 ;  /* 0x0000000201007387 */ /* 0x0007e20000100800 */
[----:B------:R-:W-:Y:S05]  /*13560*/  @P1 BRA `(.L_x_3312) ;  /* 0x0000000000301947 */ /* 0x000fea0003800000 */
[----:B------:R-:W4:Y:S01]  /*13570*/  S2R R7, SR_LANEID ;  /* 0x0000000000077919 */ /* 0x000f220000000000 */
[----:B------:R-:W-:Y:S01]  /*13580*/  VOTEU.ANY UR4, UPT, PT ;  /* 0x0000000000047886 */ /* 0x000fe200038e0100 */
[----:B---3--:R-:W3:Y:S01]  /*13590*/  LDC.64 R2, c[0x0][0xc38] ;  /* 0x00030e00ff027b82 */ /* 0x008ee20000000a00 */
[----:B------:R-:W4:Y:S08]  /*135a0*/  FLO.U32 R4, UR4 ;  /* 0x0000000400047d00 */ /* 0x000f3000080e0000 */
[----:B------:R-:W3:Y:S01]  /*135b0*/  POPC R5, UR4 ;  /* 0x0000000400057d09 */ /* 0x000ee20008000000 */
[----:B----4-:R-:W-:-:S13]  /*135c0*/  ISETP.EQ.U32.AND P0, PT, R4, R7, PT ;  /* 0x000000070400720c */ /* 0x010fda0003f02070 */
[----:B---3--:R-:W3:Y:S01]  /*135d0*/  @P0 ATOMG.E.ADD.STRONG.GPU PT, R3, desc[UR40][R2.64], R5 ;  /* 0x00000005020309a8 */ /* 0x008ee200081ee1e8 */
[----:B------:R-:W4:Y:S02]  /*135e0*/  S2R R6, SR_LTMASK ;  /* 0x0000000000067919 */ /* 0x000f240000003900 */
[----:B----4-:R-:W-:-:S04]  /*135f0*/  LOP3.LUT R6, R6, UR4, RZ, 0xc0, !PT ;  /* 0x0000000406067c12 */ /* 0x010fc8000f8ec0ff */
[----:B------:R-:W4:Y:S01]  /*13600*/  POPC R7, R6 ;  /* 0x0000000600077309 */ /* 0x000f220000000000 */
[----:B---3--:R-:W4:Y:S02]  /*13610*/  SHFL.IDX PT, R4, R3, R4, 0x1f ;  /* 0x00001f0403047589 */ /* 0x008f2400000e0000 */
[----:B----4-:R-:W-:-:S07]  /*13620*/  IADD3 R16, R4, UR36, R7 ;  /* 0x0000002404107c10 */ /* 0x010fce000fffe007 */
.L_x_3312:
[----:B------:R-:W-:Y:S05]  /*13630*/  BSYNC B0 ;  /* 0x0000000000007941 */ /* 0x000fea0003800000 */
.L_x_3311:
[----:B---3--:R-:W3:Y:S02]  /*13640*/  LDL.LU R2, [R1+0x8] ;  /* 0x0000080001027983 */ /* 0x008ee40000300800 */
[----:B---3--:R-:W-:-:S05]  /*13650*/  LOP3.LUT R2, R2, R0, RZ, 0x3c, !PT ;  /* 0x0000000002027212 */ /* 0x008fca00078e3cff */
[----:B------:R3:W-:Y:S02]  /*13660*/  STL [R1+0x8], R2 ;  /* 0x0000080201007387 */ /* 0x0007e40000100800 */
.L_x_3268:
[----:B------:R-:W-:Y:S05]  /*13670*/  BSYNC B6 ;  /* 0x0000000000067941 */ /* 0x000fea0003800000 */
.L_x_3266:
[----:B------:R-:W-:-:S03]  /*13680*/  UMOV UR4, 0xffffffff ;  /* 0xffffffff00047882 */ /* 0x000fc60000000000 */
[----:B------:R-:W-:Y:S05]  /*13690*/  BRA.DIV UR4, `(.L_x_3313) ;  /* 0x0000001e04587947 */ /* 0x000fea000b800000 */
[----:B------:R4:W0:Y:S04]  /*136a0*/  SHFL.IDX PT, R4, R16, RZ, 0x1f ;  /* 0x00001fff10047589 */ /* 0x00082800000e0000 */
[----:B------:R4:W0:Y:S02]  /*136b0*/  SHFL.IDX PT, R6, R16, 0x1, 0x1f ;  /* 0x00201f0010067f89 */ /* 0x00082400000e0000 */
.L_x_3398:
[----:B------:R-:W0:Y:S01]  /*136c0*/  S2R R0, SR_TID.X ;  /* 0x0000000000007919 */ /* 0x000e220000002100 */
[----:B------:R-:W-:Y:S01]  /*136d0*/  ULDC UR4, c[0x0][0xc14] ;  /* 0x0003050000047ab9 */ /* 0x000fe20000000800 */
[----:B------:R-:W-:Y:S01]  /*136e0*/  BSSY B0, `(.L_x_3314) ;  /* 0x000000b000007945 */ /* 0x000fe20003800000 */
[----:B------:R-:W-:Y:S01]  /*136f0*/  IMAD.MOV.U32 R17, RZ, RZ, RZ ;  /* 0x000000ffff117224 */ /* 0x000fe200078e00ff */
[----:B01----:R-:W-:Y:S01]  /*13700*/  LOP3.LUT R8, R0, 0x1f, RZ, 0xc0, !PT ;  /* 0x0000001f00087812 */ /* 0x003fe200078ec0ff */
[----:B------:R-:W-:-:S03]  /*13710*/  IMAD.U32 R0, RZ, RZ, UR4 ;  /* 0x00000004ff007e24 */ /* 0x000fc6000f8e00ff */
[C---:B------:R-:W-:Y:S01]  /*13720*/  ISETP.NE.AND P0, PT, R8.reuse, 0x1f, PT ;  /* 0x0000001f0800780c */ /* 0x040fe20003f05270 */
[----:B------:R-:W-:-:S05]  /*13730*/  IMAD.IADD R5, R8, 0x1, R19 ;  /* 0x0000000108057824 */ /* 0x000fca00078e0213 */
[----:B------:R-:W-:-:S13]  /*13740*/  ISETP.GE.OR P0, PT, R5, R0, !P0 ;  /* 0x000000000500720c */ /* 0x000fda0004706670 */
[----:B------:R-:W-:Y:S05]  /*13750*/  @P0 BRA `(.L_x_3315) ;  /* 0x00000000000c0947 */ /* 0x000fea0003800000 */
[----:B---3--:R-:W0:Y:S02]  /*13760*/  LDC.64 R2, c[0x0][0xc58] ;  /* 0x00031600ff027b82 */ /* 0x008e240000000a00 */
[----:B0-----:R-:W-:-:S05]  /*13770*/  IMAD.WIDE R2, R5, 0x4, R2 ;  /* 0x0000000405027825 */ /* 0x001fca00078e0202 */
[----:B------:R0:W5:Y:S02]  /*13780*/  LDG.E R17, desc[UR40][R2.64] ;  /* 0x0000002802117981 */ /* 0x000164000c1e1900 */
.L_x_3315:
[----:B------:R-:W-:Y:S05]  /*13790*/  BSYNC B0 ;  /* 0x0000000000007941 */ /* 0x000fea0003800000 */
.L_x_3314:
[----:B------:R-:W-:-:S03]  /*137a0*/  UMOV UR4, 0xffffffff ;  /* 0xffffffff00047882 */ /* 0x000fc60000000000 */
[----:B------:R-:W-:Y:S05]  /*137b0*/  BRA.DIV UR4, `(.L_x_3316) ;  /* 0x0000001e045c7947 */ /* 0x000fea000b800000 */
[----:B-----5:R-:W1:Y:S01]  /*137c0*/  SHFL.UP PT, R14, R17, 0x1, RZ ;  /* 0x04200000110e7989 */ /* 0x020e6200000e00ff */
[C---:B------:R-:W-:Y:S02]  /*137d0*/  ISETP.NE.AND P0, PT, R8.reuse, RZ, PT ;  /* 0x000000ff0800720c */ /* 0x040fe40003f05270 */
[----:B------:R-:W-:Y:S02]  /*137e0*/  ISETP.GE.U32.AND P1, PT, R8, 0x2, PT ;  /* 0x000000020800780c */ /* 0x000fe40003f26070 */
[----:B-1----:R-:W-:Y:S02]  /*137f0*/  SEL R14, R14, RZ, P0 ;  /* 0x000000ff0e0e7207 */ /* 0x002fe40000000000 */
[----:B------:R-:W-:Y:S02]  /*13800*/  ISETP.GE.U32.AND P0, PT, R8, 0x4, PT ;  /* 0x000000040800780c */ /* 0x000fe40003f06070 */
[----:B------:R-:W-:-:S05]  /*13810*/  IADD3 R13, R17, R14, RZ ;  /* 0x0000000e110d7210 */ /* 0x000fca0007ffe0ff */
[----:B------:R-:W1:Y:S02]  /*13820*/  SHFL.UP PT, R14, R13, 0x2, RZ ;  /* 0x044000000d0e7989 */ /* 0x000e6400000e00ff */
[----:B-1----:R-:W-:Y:S02]  /*13830*/  SEL R14, R14, RZ, P1 ;  /* 0x000000ff0e0e7207 */ /* 0x002fe40000800000 */
[----:B------:R-:W-:-:S03]  /*13840*/  ISETP.GE.U32.AND P1, PT, R8, 0x8, PT ;  /* 0x000000080800780c */ /* 0x000fc60003f26070 */
[----:B0-----:R-:W-:-:S05]  /*13850*/  IMAD.IADD R3, R13, 0x1, R14 ;  /* 0x000000010d037824 */ /* 0x001fca00078e020e */
[----:B------:R-:W0:Y:S02]  /*13860*/  SHFL.UP PT, R14, R3, 0x4, RZ ;  /* 0x04800000030e7989 */ /* 0x000e2400000e00ff */
[----:B0-----:R-:W-:Y:S02]  /*13870*/  SEL R14, R14, RZ, P0 ;  /* 0x000000ff0e0e7207 */ /* 0x001fe40000000000 */
[----:B------:R-:W-:-:S03]  /*13880*/  ISETP.GE.U32.AND P0, PT, R8, 0x10, PT ;  /* 0x000000100800780c */ /* 0x000fc60003f06070 */
[----:B------:R-:W-:-:S05]  /*13890*/  IMAD.IADD R5, R3, 0x1, R14 ;  /* 0x0000000103057824 */ /* 0x000fca00078e020e */
[----:B------:R-:W0:Y:S02]  /*138a0*/  SHFL.UP PT, R14, R5, 0x8, RZ ;  /* 0x05000000050e7989 */ /* 0x000e2400000e00ff */
[----:B0-----:R-:W-:-:S05]  /*138b0*/  SEL R14, R14, RZ, P1 ;  /* 0x000000ff0e0e7207 */ /* 0x001fca0000800000 */
[----:B------:R-:W-:-:S05]  /*138c0*/  IMAD.IADD R7, R5, 0x1, R14 ;  /* 0x0000000105077824 */ /* 0x000fca00078e020e */
[----:B------:R-:W3:Y:S02]  /*138d0*/  SHFL.UP PT, R14, R7, 0x10, RZ ;  /* 0x06000000070e7989 */ /* 0x000ee400000e00ff */
[----:B---3--:R-:W-:-:S04]  /*138e0*/  SEL R2, R14, RZ, P0 ;  /* 0x000000ff0e027207 */ /* 0x008fc80000000000 */
[----:B------:R-:W-:-:S05]  /*138f0*/  IADD3 R2, R7, R2, RZ ;  /* 0x0000000207027210 */ /* 0x000fca0007ffe0ff */
[----:B------:R0:W1:Y:S02]  /*13900*/  SHFL.IDX PT, R14, R2, 0x1f, 0x1f ;  /* 0x03e01f00020e7f89 */ /* 0x00006400000e0000 */
.L_x_3406:
[----:B------:R-:W-:Y:S02]  /*13910*/  ULDC UR4, c[0x0][0xc10] ;  /* 0x0003040000047ab9 */ /* 0x000fe40000000800 */
[----:B----4-:R-:W-:-:S04]  /*13920*/  IMAD.U32 R16, RZ, RZ, UR4 ;  /* 0x00000004ff107e24 */ /* 0x010fc8000f8e00ff */
[----:B-1----:R-:W-:-:S04]  /*13930*/  IMAD R3, R14, R16, RZ ;  /* 0x000000100e037224 */ /* 0x002fc800078e02ff */
[----:B------:R-:W-:-:S05]  /*13940*/  IMAD.IADD R6, R6, 0x1, R3 ;  /* 0x0000000106067824 */ /* 0x000fca00078e0203 */
[----:B------:R-:W-:-:S13]  /*13950*/  ISETP.GT.AND P0, PT, R6, R4, PT ;  /* 0x000000040600720c */ /* 0x000fda0003f04270 */
[----:B------:R-:W-:Y:S05]  /*13960*/  @P0 BRA `(.L_x_3317) ;  /* 0x0000000000b40947 */ /* 0x000fea0003800000 */
[----:B------:R-:W1:Y:S02]  /*13970*/  LDC R0, c[0x0][0xc14] ;  /* 0x00030500ff007b82 */ /* 0x000e640000000800 */
.L_x_3322:
[----:B------:R-:W-:-:S05]  /*13980*/  VIADD R19, R19, 0x1f ;  /* 0x0000001f13137836 */ /* 0x000fca0000000000 */
[----:B-1----:R-:W-:-:S13]  /*13990*/  ISETP.GE.AND P0, PT, R19, R0, PT ;  /* 0x000000001300720c */ /* 0x002fda0003f06270 */
[----:B------:R-:W-:Y:S05]  /*139a0*/  @P0 BRA `(.L_x_3318) ;  /* 0x00000004005c0947 */ /* 0x000fea0003800000 */
[----:B0-----:R-:W0:Y:S01]  /*139b0*/  S2R R2, SR_TID.X ;  /* 0x0000000000027919 */ /* 0x001e220000002100 */
[----:B------:R-:W-:Y:S01]  /*139c0*/  BSSY B0, `(.L_x_3319) ;  /* 0x000000a000007945 */ /* 0x000fe20003800000 */
[----:B------:R-:W-:Y:S01]  /*139d0*/  IMAD.MOV.U32 R17, RZ, RZ, RZ ;  /* 0x000000ffff117224 */ /* 0x000fe200078e00ff */
[----:B0-----:R-:W-:-:S04]  /*139e0*/  LOP3.LUT R8, R2, 0x1f, RZ, 0xc0, !PT ;  /* 0x0000001f02087812 */ /* 0x001fc800078ec0ff */
[C---:B------:R-:W-:Y:S02]  /*139f0*/  ISETP.NE.AND P1, PT, R8.reuse, 0x1f, PT ;  /* 0x0000001f0800780c */ /* 0x040fe40003f25270 */
[----:B------:R-:W-:-:S04]  /*13a00*/  IADD3 R5, R8, R19, RZ ;  /* 0x0000001308057210 */ /* 0x000fc80007ffe0ff */
[----:B------:R-:W-:-:S13]  /*13a10*/  ISETP.GE.OR P0, PT, R5, R0, !P1 ;  /* 0x000000000500720c */ /* 0x000fda0004f06670 */
[----:B------:R-:W-:Y:S05]  /*13a20*/  @P0 BRA `(.L_x_3320) ;  /* 0x00000000000c0947 */ /* 0x000fea0003800000 */
[----:B------:R-:W0:Y:S02]  /*13a30*/  LDC.64 R2, c[0x0][0xc58] ;  /* 0x00031600ff027b82 */ /* 0x000e240000000a00 */
[----:B0-----:R-:W-:-:S05]  /*13a40*/  IMAD.WIDE R2, R5, 0x4, R2 ;  /* 0x0000000405027825 */ /* 0x001fca00078e0202 */
[----:B------:R0:W5:Y:S02]  /*13a50*/  LDG.E R17, desc[UR40][R2.64] ;  /* 0x0000002802117981 */ /* 0x000164000c1e1900 */
.L_x_3320:
[----:B------:R-:W-:Y:S05]  /*13a60*/  BSYNC B0 ;  /* 0x0000000000007941 */ /* 0x000fea0003800000 */
.L_x_3319:
        /* <DEDUP_REMOVED lines=10> */
[----:B------:R-:W-:-:S03]  /*13b10*/  ISETP.GE.U32.AND P1, PT, R8, 0x8, PT ;  /* 0x000000080800780c */ /* 0x000fc60003f26070 */
[----:B0-----:R-:W-:-:S05]  /*13b20*/  IMAD.IADD R3, R13, 0x1, R14 ;  /* 0x000000010d037824 */ /* 0x001fca00078e020e */
        /* <DEDUP_REMOVED lines=10> */
[----:B------:R0:W1:Y:S02]  /*13bd0*/  SHFL.IDX PT, R14, R2, 0x1f, 0x1f ;  /* 0x03e01f00020e7f89 */ /* 0x00006400000e0000 */
.L_x_3414:
[----:B------:R-:W-:Y:S02]  /*13be0*/  ULDC UR4, c[0x0][0xc10] ;  /* 0x0003040000047ab9 */ /* 0x000fe40000000800 */
[----:B------:R-:W-:-:S04]  /*13bf0*/  IMAD.U32 R16, RZ, RZ, UR4 ;  /* 0x00000004ff107e24 */ /* 0x000fc8000f8e00ff */
[----:B-1----:R-:W-:-:S05]  /*13c00*/  IMAD R3, R14, R16, RZ ;  /* 0x000000100e037224 */ /* 0x002fca00078e02ff */
[----:B------:R-:W-:-:S04]  /*13c10*/  IADD3 R6, R3, R6, RZ ;  /* 0x0000000603067210 */ /* 0x000fc80007ffe0ff */
[----:B------:R-:W-:-:S13]  /*13c20*/  ISETP.GT.AND P0, PT, R6, R4, PT ;  /* 0x000000040600720c */ /* 0x000fda0003f04270 */
[----:B------:R-:W-:Y:S05]  /*13c30*/  @!P0 BRA `(.L_x_3322) ;  /* 0xfffffffc00508947 */ /* 0x000fea000383ffff */
.L_x_3317:
[----:B------:R-:W-:Y:S01]  /*13c40*/  IMAD.IADD R6, R6, 0x1, -R3 ;  /* 0x0000000106067824 */ /* 0x000fe200078e0a03 */
[----:B------:R-:W-:-:S03]  /*13c50*/  UMOV UR4, 0xffffffff ;  /* 0xffffffff00047882 */ /* 0x000fc60000000000 */
[----:B------:R-:W-:-:S05]  /*13c60*/  IMAD R3, R2, R16, R6 ;  /* 0x0000001002037224 */ /* 0x000fca00078e0206 */
[----:B------:R-:W-:Y:S01]  /*13c70*/  ISETP.GT.AND P6, PT, R3, R4, PT ;  /* 0x000000040300720c */ /* 0x000fe20003fc4270 */
[----:B------:R-:W-:-:S12]  /*13c80*/  BRA.DIV UR4, `(.L_x_3323) ;  /* 0x0000001e04c87947 */ /* 0x000fd8000b800000 */
[----:B------:R-:W-:-:S04]  /*13c90*/  VOTE.ANY R3, PT, !P6 ;  /* 0x0000000000037806 */ /* 0x000fc800070e0100 */
[----:B------:R-:W1:Y:S02]  /*13ca0*/  POPC R5, R3 ;  /* 0x0000000300057309 */ /* 0x000e640000000000 */
[----:B-1----:R1:W3:Y:S02]  /*13cb0*/  SHFL.IDX PT, R17, R17, R5, 0x1f ;  /* 0x00001f0511117589 */ /* 0x0022e400000e0000 */
.L_x_3418:
[----:B------:R-:W-:Y:S01]  /*13cc0*/  ISETP.NE.AND P0, PT, R3, RZ, PT ;  /* 0x000000ff0300720c */ /* 0x000fe20003f05270 */
[----:B------:R-:W-:-:S12]  /*13cd0*/  IMAD.MOV.U32 R14, RZ, RZ, RZ ;  /* 0x000000ffff0e7224 */ /* 0x000fd800078e00ff */
[----:B------:R-:W-:Y:S05]  /*13ce0*/  @!P0 BRA `(.L_x_3324) ;  /* 0x0000000000108947 */ /* 0x000fea0003800000 */
[----:B------:R-:W-:Y:S01]  /*13cf0*/  UMOV UR4, 0xffffffff ;  /* 0xffffffff00047882 */ /* 0x000fe20000000000 */
[----:B------:R-:W-:Y:S02]  /*13d00*/  VIADD R12, R5, 0xffffffff ;  /* 0xffffffff050c7836 */ /* 0x000fe40000000000 */
[----:B------:R-:W-:Y:S05]  /*13d10*/  BRA.DIV UR4, `(.L_x_3325) ;  /* 0x0000001e04ec7947 */ /* 0x000fea000b800000 */
[----:B------:R4:W0:Y:S02]  /*13d20*/  SHFL.IDX PT, R14, R2, R12, 0x1f ;  /* 0x00001f0c020e7589 */ /* 0x00082400000e0000 */
.L_x_3324:
[----:B0-----:R-:W-:Y:S01]  /*13d30*/  IMAD R16, R14, R16, R6 ;  /* 0x000000100e107224 */ /* 0x001fe200078e0206 */
[----:B---3--:R-:W-:Y:S01]  /*13d40*/  IABS R6, R17 ;  /* 0x0000001100067213 */ /* 0x008fe20000000000 */
[----:B----4-:R-:W-:Y:S02]  /*13d50*/  IMAD.MOV.U32 R2, RZ, RZ, RZ ;  /* 0x000000ffff027224 */ /* 0x010fe400078e00ff */
[----:B------:R-:W-:Y:S01]  /*13d60*/  IMAD.IADD R19, R5, 0x1, R19 ;  /* 0x0000000105137824 */ /* 0x000fe200078e0213 */
[----:B------:R-:W0:Y:S08]  /*13d70*/  I2F.RP R7, R6 ;  /* 0x0000000600077306 */ /* 0x000e300000209400 */
[----:B0-----:R-:W0:Y:S02]  /*13d80*/  MUFU.RCP R7, R7 ;  /* 0x0000000700077308 */ /* 0x001e240000001000 */
[----:B0-----:R-:W-:-:S06]  /*13d90*/  IADD3 R8, R7, 0xffffffe, RZ ;  /* 0x0ffffffe07087810 */ /* 0x001fcc0007ffe0ff */
[----:B------:R-:W0:Y:S02]  /*13da0*/  F2I.FTZ.U32.TRUNC.NTZ R3, R8 ;  /* 0x0000000800037305 */ /* 0x000e24000021f000 */
[----:B0-----:R-:W-:-:S04]  /*13db0*/  IMAD.MOV R9, RZ, RZ, -R3 ;  /* 0x000000ffff097224 */ /* 0x001fc800078e0a03 */
[----:B------:R-:W-:-:S04]  /*13dc0*/  IMAD R9, R9, R6, RZ ;  /* 0x0000000609097224 */ /* 0x000fc800078e02ff */
[----:B------:R-:W-:Y:S01]  /*13dd0*/  IMAD.HI.U32 R3, R3, R9, R2 ;  /* 0x0000000903037227 */ /* 0x000fe200078e0002 */
[----:B------:R-:W-:-:S03]  /*13de0*/  IABS R9, R17 ;  /* 0x0000001100097213 */ /* 0x000fc60000000000 */
[----:B------:R-:W-:Y:S01]  /*13df0*/  IMAD.IADD R2, R4, 0x1, -R16 ;  /* 0x0000000104027824 */ /* 0x000fe200078e0a10 */
[----:B------:R-:W-:-:S04]  /*13e00*/  IADD3 R7, RZ, -R9, RZ ;  /* 0x80000009ff077210 */ /* 0x000fc80007ffe0ff */
        /* <DEDUP_REMOVED lines=17> */
.L_x_3318:
[----:B------:R-:W-:Y:S01]  /*13f20*/  UMOV UR4, URZ ;  /* 0x0000003f00047c82 */ /* 0x000fe20008000000 */
[----:B------:R-:W-:Y:S01]  /*13f30*/  UMOV UR5, URZ ;  /* 0x0000003f00057c82 */ /* 0x000fe20008000000 */
[----:B------:R-:W-:Y:S01]  /*13f40*/  ULDC UR6, c[0x0][0xc14] ;  /* 0x0003050000067ab9 */ /* 0x000fe20000000800 */
[----:B------:R-:W-:Y:S01]  /*13f50*/  MOV R16, R4 ;  /* 0x0000000400107202 */ /* 0x000fe20000000f00 */
[----:B------:R-:W-:Y:S02]  /*13f60*/  IMAD.U32 R17, RZ, RZ, UR4 ;  /* 0x00000004ff117e24 */ /* 0x000fe4000f8e00ff */
[----:B------:R-:W-:Y:S02]  /*13f70*/  IMAD.U32 R18, RZ, RZ, UR5 ;  /* 0x00000005ff127e24 */ /* 0x000fe4000f8e00ff */
[----:B------:R-:W-:-:S07]  /*13f80*/  IMAD.U32 R19, RZ, RZ, UR6 ;  /* 0x00000006ff137e24 */ /* 0x000fce000f8e00ff */
.L_x_3326:
        /* <DEDUP_REMOVED lines=12> */
.L_x_3245:
[----:B0-----:R-:W4:Y:S01]  /*14050*/  LDL.LU R0, [R1+0x28] ;  /* 0x0000280001007983 */ /* 0x001f220000300800 */
[----:B------:R-:W-:Y:S01]  /*14060*/  BSSY B0, `(.L_x_3328) ;  /* 0x000000b000007945 */ /* 0x000fe20003800000 */
[----:B-1----:R-:W0:Y:S01]  /*14070*/  S2R R5, SR_CgaCtaId ;  /* 0x0000000000057919 */ /* 0x002e220000008800 */
[----:B----4-:R-:W-:-:S04]  /*14080*/  IADD3 R0, R0, 0x1, RZ ;  /* 0x0000000100007810 */ /* 0x010fc80007ffe0ff */
[----:B---3--:R-:W-:-:S04]  /*14090*/  LEA.HI R2, R0, R0, RZ, 0x1 ;  /* 0x0000000000027211 */ /* 0x008fc800078f08ff */
[----:B------:R-:W-:-:S05]  /*140a0*/  LOP3.LUT R3, R2, 0xfffffffe, RZ, 0xc0, !PT ;  /* 0xfffffffe02037812 */ /* 0x000fca00078ec0ff */
[----:B------:R-:W-:Y:S01]  /*140b0*/  IMAD.IADD R3, R0, 0x1, -R3 ;  /* 0x0000000100037824 */ /* 0x000fe200078e0a03 */
[----:B------:R-:W-:-:S04]  /*140c0*/  MOV R0, 0x400 ;  /* 0x0000040000007802 */ /* 0x000fc80000000f00 */
[----:B0-----:R-:W-:Y:S02]  /*140d0*/  LEA R0, R5, R0, 0x18 ;  /* 0x0000000005007211 */ /* 0x001fe400078ec0ff */
[----:B------:R-:W-:-:S04]  /*140e0*/  SHF.L.U32 R3, R3, 0x1f, RZ ;  /* 0x0000001f03037819 */ /* 0x000fc800000006ff */
[----:B------:R-:W0:Y:S02]  /*140f0*/  SYNCS.PHASECHK.TRANS64.TRYWAIT P0, [R0+URZ+0x28c20], R3 ;  /* 0x028c2003000075a7 */ /* 0x000e24000800017f */
[----:B0-----:R-:W-:Y:S05]  /*14100*/  @!P0 BRA `(.L_x_3329) ;  /* 0x0000001c00148947 */ /* 0x001fea0003800000 */
.L_x_3421:
[----:B------:R-:W-:Y:S05]  /*14110*/  BSYNC B0 ;  /* 0x0000000000007941 */ /* 0x000fea0003800000 */
.L_x_3328:
[----:B------:R-:W-:-:S03]  /*14120*/  UMOV UR4, 0xffffffff ;  /* 0xffffffff00047882 */ /* 0x000fc60000000000 */
[----:B------:R-:W-:Y:S05]  /*14130*/  BRA.DIV UR4, `(.L_x_3330) ;  /* 0x0000001e041c7947 */ /* 0x000fea000b800000 */
[----:B------:R-:W1:Y:S02]  /*14140*/  S2R R2, SR_TID.X ;  /* 0x0000000000027919 */ /* 0x000e640000002100 */
[----:B-1----:R-:W-:-:S04]  /*14150*/  SHF.R.U32.HI R2, RZ, 0x5, R2 ;  /* 0x00000005ff027819 */ /* 0x002fc80000011602 */
[----:B------:R-:W-:-:S05]  /*14160*/  LOP3.LUT R2, R2, 0x3, RZ, 0xc0, !PT ;  /* 0x0000000302027812 */ /* 0x000fca00078ec0ff */
[----:B------:R1:W3:Y:S02]  /*14170*/  SHFL.IDX PT, R14, R2, RZ, 0x1f ;  /* 0x00001fff020e7589 */ /* 0x0002e400000e0000 */
.L_x_3424:
[----:B---3--:R-:W-:-:S13]  /*14180*/  ISETP.NE.AND P0, PT, R14, RZ, PT ;  /* 0x000000ff0e00720c */ /* 0x008fda0003f05270 */
[----:B------:R-:W-:Y:S05]  /*14190*/  @P0 BRA `(.L_x_3114) ;  /* 0x0000000000940947 */ /* 0x000fea0003800000 */
[----:B------:R-:W-:-:S03]  /*141a0*/  UMOV UR4, 0xffffffff ;  /* 0xffffffff00047882 */ /* 0x000fc60000000000 */
[----:B------:R-:W-:Y:S05]  /*141b0*/  BRA.DIV UR4, `(.L_x_3331) ;  /* 0x0000001e04307947 */ /* 0x000fea000b800000 */
[----:B------:R-:W-:-:S13]  /*141c0*/  ELECT P6, URZ, PT ;  /* 0x00000000003f782f */ /* 0x000fda00038c0000 */
.L_x_3427:
[----:B------:R-:W-:Y:S05]  /*141d0*/  @!P6 BRA `(.L_x_3114) ;  /* 0x000000000084e947 */ /* 0x000fea0003800000 */
[----:B-1----:R-:W3:Y:S02]  /*141e0*/  LDL.LU R2, [R1+0x38] ;  /* 0x0000380001027983 */ /* 0x002ee40000300800 */
[----:B---3--:R-:W-:-:S04]  /*141f0*/  LOP3.LUT R2, R2, 0x2, RZ, 0xfc, !PT ;  /* 0x0000000202027812 */ /* 0x008fc800078efcff */
[----:B------:R-:W-:-:S13]  /*14200*/  ISETP.NE.AND P2, PT, R2, 0x3, PT ;  /* 0x000000030200780c */ /* 0x000fda0003f45270 */
[----:B------:R-:W-:Y:S05]  /*14210*/  @!P2 BRA `(.L_x_3332) ;  /* 0x000000000004a947 */ /* 0x000fea0003800000 */
[----:B------:R-:W-:Y:S01]  /*14220*/  BPT.TRAP 0x1 ;  /* 0x000000040000795c */ /* 0x000fe20000300000 */
.L_x_3332:
[----:B0-----:R-:W3:Y:S04]  /*14230*/  LDL R3, [R1] ;  /* 0x0000000001037983 */ /* 0x001ee80000100800 */
[----:B------:R-:W4:Y:S01]  /*14240*/  LDL.LU R7, [R1+0x8] ;  /* 0x0000080001077983 */ /* 0x000f220000300800 */
[----:B------:R-:W-:-:S04]  /*14250*/  VIADD R2, R0, 0x28c40 ;  /* 0x00028c4000027836 */ /* 0x000fc80000000000 */
[C---:B---3--:R-:W-:Y:S01]  /*14260*/  IMAD R6, R3.reuse, 0x8, R2 ;  /* 0x0000000803067824 */ /* 0x048fe200078e0202 */
[----:B------:R-:W-:Y:S02]  /*14270*/  IADD3 R3, R3, 0x1, RZ ;  /* 0x0000000103037810 */ /* 0x000fe40007ffe0ff */
[----:B----4-:R-:W-:Y:S02]  /*14280*/  SHF.L.U32 R5, R7, 0x1f, RZ ;  /* 0x0000001f07057819 */ /* 0x010fe400000006ff */
[C---:B------:R-:W-:Y:S02]  /*14290*/  ISETP.NE.AND P1, PT, R3.reuse, 0x2, PT ;  /* 0x000000020300780c */ /* 0x040fe40003f25270 */
[----:B------:R-:W0:Y:S02]  /*142a0*/  SYNCS.PHASECHK.TRANS64.TRYWAIT P0, [R6+URZ], R5 ;  /* 0x00000005060075a7 */ /* 0x000e24000800017f */
[----:B------:R-:W-:Y:S02]  /*142b0*/  SEL R4, RZ, 0x1, P1 ;  /* 0x00000001ff047807 */ /* 0x000fe40000800000 */
[----:B------:R-:W-:-:S02]  /*142c0*/  SEL R3, R3, RZ, P1 ;  /* 0x000000ff03037207 */ /* 0x000fc40000800000 */
[----:B------:R-:W-:-:S03]  /*142d0*/  LOP3.LUT R4, R7, R4, RZ, 0x3c, !PT ;  /* 0x0000000407047212 */ /* 0x000fc600078e3cff */
[----:B------:R-:W-:Y:S01]  /*142e0*/  IMAD R7, R3, 0x8, R2 ;  /* 0x0000000803077824 */ /* 0x000fe200078e0202 */
[----:B------:R-:W-:Y:S01]  /*142f0*/  SHF.L.U32 R2, R4, 0x1f, RZ ;  /* 0x0000001f04027819 */ /* 0x000fe200000006ff */
[----:B0-----:R-:W-:Y:S06]  /*14300*/  @!P0 BRA `(.L_x_3333) ;  /* 0x0000001800fc8947 */ /* 0x001fec0003800000 */
.L_x_3428:
[----:B------:R-:W1:Y:S02]  /*14310*/  SYNCS.PHASECHK.TRANS64.TRYWAIT P0, [R7+URZ], R2 ;  /* 0x00000002070075a7 */ /* 0x000e64000800017f */
[----:B-1----:R-:W-:Y:S05]  /*14320*/  @!P0 BRA `(.L_x_3334) ;  /* 0x0000001c00088947 */ /* 0x002fea0003800000 */
.L_x_3429:
[----:B------:R-:W-:Y:S05]  /*14330*/  @!P2 BRA `(.L_x_3335) ;  /* 0x000000000004a947 */ /* 0x000fea0003800000 */
[----:B------:R-:W-:Y:S01]  /*14340*/  BPT.TRAP 0x1 ;  /* 0x000000040000795c */ /* 0x000fe20000300000 */
.L_x_3335:
[----:B------:R-:W3:Y:S01]  /*14350*/  LDL.LU R4, [R1] ;  /* 0x0000000001047983 */ /* 0x000ee20000300800 */
[----:B------:R-:W-:-:S04]  /*14360*/  VIADD R0, R0, 0x28c60 ;  /* 0x00028c6000007836 */ /* 0x000fc80000000000 */
[----:B---3--:R-:W-:-:S04]  /*14370*/  IMAD R4, R4, 0x8, R0 ;  /* 0x0000000804047824 */ /* 0x008fc800078e0200 */
[----:B------:R-:W3:Y:S02]  /*14380*/  SYNCS.PHASECHK.TRANS64.TRYWAIT P0, [R4+URZ], R5 ;  /* 0x00000005040075a7 */ /* 0x000ee4000800017f */
[----:B---3--:R-:W-:Y:S05]  /*14390*/  @!P0 BRA `(.L_x_3336) ;  /* 0x0000001c00008947 */ /* 0x008fea0003800000 */
.L_x_3430:
[----:B------:R-:W-:-:S07]  /*143a0*/  LEA R3, R3, R0, 0x3 ;  /* 0x0000000003037211 */ /* 0x000fce00078e18ff */
.L_x_3337:
[----:B----4-:R4:W0:Y:S02]  /*143b0*/  SYNCS.PHASECHK.TRANS64.TRYWAIT P0, [R3+URZ], R2 ;  /* 0x00000002030075a7 */ /* 0x010824000800017f */
[----:B0-----:R-:W-:Y:S05]  /*143c0*/  @!P0 NANOSLEEP.SYNCS 0x989680 ;  /* 0x009896800000895d */ /* 0x001fea0003900000 */
[----:B------:R-:W0:Y:S02]  /*143d0*/  @!P0 SYNCS.PHASECHK.TRANS64 P0, [R3+URZ], R2 ;  /* 0x00000002030085a7 */ /* 0x000e24000800007f */
[----:B0-----:R-:W-:Y:S05]  /*143e0*/  @!P0 BRA `(.L_x_3337) ;  /* 0xfffffffc00f08947 */ /* 0x001fea000383ffff */
.L_x_3114:
[----:B------:R-:W-:Y:S05]  /*143f0*/  BSYNC B8 ;  /* 0x0000000000087941 */ /* 0x000fea0003800000 */
.L_x_3111:
[----:B------:R-:W-:Y:S05]  /*14400*/  EXIT ;  /* 0x000000000000794d */ /* 0x000fea0003800000 */
.L_x_3130:
[----:B0-----:R0:W1:Y:S02]  /*14410*/  SYNCS.PHASECHK.TRANS64.TRYWAIT P5, [R72+URZ+0x28c90], R59 ;  /* 0x028c903b480075a7 */ /* 0x00106400080a017f */
[----:B-1----:R-:W-:Y:S05]  /*14420*/  @!P5 NANOSLEEP.SYNCS 0x989680 ;  /* 0x009896800000d95d */ /* 0x002fea0003900000 */
[----:B------:R-:W1:Y:S02]  /*14430*/  @!P5 SYNCS.PHASECHK.TRANS64 P5, [R72+URZ+0x28c90], R59 ;  /* 0x028c903b4800d5a7 */ /* 0x000e6400080a007f */
[----:B-1----:R-:W-:Y:S05]  /*14440*/  @!P5 BRA `(.L_x_3130) ;  /* 0xfffffffc00f0d947 */ /* 0x002fea000383ffff */
[----:B------:R-:W-:Y:S05]  /*14450*/  BRA `(.L_x_3338) ;  /* 0xfffffee000647947 */ /* 0x000fea000383ffff */
.L_x_3140:
[----:B0-----:R0:W1:Y:S02]  /*14460*/  SYNCS.PHASECHK.TRANS64.TRYWAIT P5, [R72+URZ+0x28c90], R59 ;  /* 0x028c903b480075a7 */ /* 0x00106400080a017f */
[----:B-1----:R-:W-:Y:S05]  /*14470*/  @!P5 NANOSLEEP.SYNCS 0x989680 ;  /* 0x009896800000d95d */ /* 0x002fea0003900000 */
[----:B------:R-:W1:Y:S02]  /*14480*/  @!P5 SYNCS.PHASECHK.TRANS64 P5, [R72+URZ+0x28c90], R59 ;  /* 0x028c903b4800d5a7 */ /* 0x000e6400080a007f */
[----:B-1----:R-:W-:Y:S05]  /*14490*/  @!P5 BRA `(.L_x_3140) ;  /* 0xfffffffc00f0d947 */ /* 0x002fea000383ffff */
[----:B------:R-:W-:Y:S05]  /*144a0*/  BRA `(.L_x_3339) ;  /* 0xfffffee800bc7947 */ /* 0x000fea000383ffff */
.L_x_3145:
[----:B0-----:R0:W1:Y:S02]  /*144b0*/  SYNCS.PHASECHK.TRANS64.TRYWAIT P5, [R72+URZ+0x28c90], R59 ;  /* 0x028c903b480075a7 */ /* 0x00106400080a017f */
[----:B-1----:R-:W-:Y:S05]  /*144c0*/  @!P5 NANOSLEEP.SYNCS 0x989680 ;  /* 0x009896800000d95d */ /* 0x002fea0003900000 */
[----:B------:R-:W1:Y:S02]  /*144d0*/  @!P5 SYNCS.PHASECHK.TRANS64 P5, [R72+URZ+0x28c90], R59 ;  /* 0x028c903b4800d5a7 */ /* 0x000e6400080a007f */
[----:B-1----:R-:W-:Y:S05]  /*144e0*/  @!P5 BRA `(.L_x_3145) ;  /* 0xfffffffc00f0d947 */ /* 0x002fea000383ffff */
[----:B------:R-:W-:Y:S05]  /*144f0*/  BRA `(.L_x_3340) ;  /* 0xfffffef000cc7947 */ /* 0x000fea000383ffff */
.L_x_3149:
[----:B----4-:R4:W0:Y:S02]  /*14500*/  SYNCS.PHASECHK.TRANS64.TRYWAIT P0, [R72+URZ+0x28cb0], R59 ;  /* 0x028cb03b480075a7 */ /* 0x010824000800017f */
[----:B0-----:R-:W-:Y:S05]  /*14510*/  @!P0 NANOSLEEP.SYNCS 0x989680 ;  /* 0x009896800000895d */ /* 0x001fea0003900000 */
[----:B------:R-:W0:Y:S02]  /*14520*/  @!P0 SYNCS.PHASECHK.TRANS64 P0, [R72+URZ+0x28cb0], R59 ;  /* 0x028cb03b480085a7 */ /* 0x000e24000800007f */
[----:B0-----:R-:W-:Y:S05]  /*14530*/  @!P0 BRA `(.L_x_3149) ;  /* 0xfffffffc00f08947 */ /* 0x001fea000383ffff */
[----:B------:R-:W-:Y:S05]  /*14540*/  BRA `(.L_x_3341) ;  /* 0xfffffef400447947 */ /* 0x000fea000383ffff */
.L_x_3160:
[----:B0-----:R0:W1:Y:S02]  /*14550*/  SYNCS.PHASECHK.TRANS64.TRYWAIT P0, [R8+URZ+0x28c50], R3 ;  /* 0x028c5003080075a7 */ /* 0x001064000800017f */
[----:B-1----:R-:W-:Y:S05]  /*14560*/  @!P0 NANOSLEEP.SYNCS 0x989680 ;  /* 0x009896800000895d */ /* 0x002fea0003900000 */
[----:B------:R-:W1:Y:S02]  /*14570*/  @!P0 SYNCS.PHASECHK.TRANS64 P0, [R8+URZ+0x28c50], R3 ;  /* 0x028c5003080085a7 */ /* 0x000e64000800007f */
[----:B-1----:R-:W-:Y:S05]  /*14580*/  @!P0 BRA `(.L_x_3160) ;  /* 0xfffffffc00f08947 */ /* 0x002fea000383ffff */
[----:B------:R-:W-:Y:S05]  /*14590*/  BRA `(.L_x_3342) ;  /* 0xffffff0000647947 */ /* 0x000fea000383ffff */
.L_x_3167:
[----:B-1----:R1:W2:Y:S02]  /*145a0*/  SYNCS.PHASECHK.TRANS64.TRYWAIT P0, [R0+URZ+0x28c50], R3 ;  /* 0x028c5003000075a7 */ /* 0x0022a4000800017f */
[----:B--2---:R-:W-:Y:S05]  /*145b0*/  @!P0 NANOSLEEP.SYNCS 0x989680 ;  /* 0x009896800000895d */ /* 0x004fea0003900000 */
[----:B------:R-:W2:Y:S02]  /*145c0*/  @!P0 SYNCS.PHASECHK.TRANS64 P0, [R0+URZ+0x28c50], R3 ;  /* 0x028c5003000085a7 */ /* 0x000ea4000800007f */
[----:B--2---:R-:W-:Y:S05]  /*145d0*/  @!P0 BRA `(.L_x_3167) ;  /* 0xfffffffc00f08947 */ /* 0x004fea000383ffff */
[----:B------:R-:W-:Y:S05]  /*145e0*/  BRA `(.L_x_3166) ;  /* 0xffffff0c00907947 */ /* 0x000fea000383ffff */
.L_x_3182:
[----:B------:R-:W-:Y:S01]  /*145f0*/  BSSY B1, `(.L_x_3343) ;  /* 0x0000008000017945 */ /* 0x000fe20003800000 */
[----:B------:R-:W-:Y:S01]  /*14600*/  IMAD.MOV.U32 R13, RZ, RZ, R26 ;  /* 0x000000ffff0d7224 */ /* 0x000fe200078e001a */
[----:B------:R-:W-:Y:S01]  /*14610*/  MOV R15, 0xffffffff ;  /* 0xffffffff000f7802 */ /* 0x000fe20000000f00 */
[----:B------:R-:W-:Y:S02]  /*14620*/  IMAD.MOV.U32 R12, RZ, RZ, RZ ;  /* 0x000000ffff0c7224 */ /* 0x000fe400078e00ff */
[----:B------:R-:W-:-:S07]  /*14630*/  IMAD.MOV.U32 R11, RZ, RZ, 0x1c1f ;  /* 0x00001c1fff0b7424 */ /* 0x000fce00078e00ff */
[----:B0----5:R-:W-:Y:S05]  /*14640*/  WARPSYNC.COLLECTIVE R15, `(.L_x_3344) ;  /* 0x000000000f087348 */ /* 0x021fea0003c00000 */
[----:B------:R1:W2:Y:S02]  /*14650*/  SHFL.IDX P6, R14, R13, R12, R11 ;  /* 0x0000000c0d0e7389 */ /* 0x0002a400000c000b */
[----:B012--5:R-:W-:Y:S01]  /*14660*/  ENDCOLLECTIVE ;  /* 0x000000000000791b */ /* 0x027fe20003800000 */
.L_x_3344:
[----:B------:R-:W-:Y:S05]  /*14670*/  BSYNC B1 ;  /* 0x0000000000017941 */ /* 0x000fea0003800000 */
.L_x_3343:
[----:B------:R-:W-:Y:S05]  /*14680*/  BRA `(.L_x_3345) ;  /* 0xffffff2000b07947 */ /* 0x000fea000383ffff */
.L_x_3183:
        /* <DEDUP_REMOVED lines=8> */
.L_x_3347:
[----:B------:R-:W-:Y:S05]  /*14710*/  BSYNC B1 ;  /* 0x0000000000017941 */ /* 0x000fea0003800000 */
.L_x_3346:
[----:B------:R-:W-:Y:S05]  /*14720*/  BRA `(.L_x_3348) ;  /* 0xffffff2000907947 */ /* 0x000fea000383ffff */
.L_x_3184:
        /* <DEDUP_REMOVED lines=8> */
.L_x_3350:
[----:B------:R-:W-:Y:S05]  /*147b0*/  BSYNC B1 ;  /* 0x0000000000017941 */ /* 0x000fea0003800000 */
.L_x_3349:
[----:B------:R-:W-:Y:S05]  /*147c0*/  BRA `(.L_x_3351) ;  /* 0xffffff2000707947 */ /* 0x000fea000383ffff */
.L_x_3185:
        /* <DEDUP_REMOVED lines=8> */
.L_x_3353:
[----:B------:R-:W-:Y:S05]  /*14850*/  BSYNC B1 ;  /* 0x0000000000017941 */ /* 0x000fea0003800000 */
.L_x_3352:
[----:B------:R-:W-:Y:S05]  /*14860*/  BRA `(.L_x_3354) ;  /* 0xffffff2000507947 */ /* 0x000fea000383ffff */
.L_x_3187:
[----:B0-----:R0:W1:Y:S02]  /*14870*/  SYNCS.PHASECHK.TRANS64.TRYWAIT P0, [R2+URZ+0x28c00], R25 ;  /* 0x028c0019020075a7 */ /* 0x001064000800017f */
[----:B-1----:R-:W-:Y:S05]  /*14880*/  @!P0 NANOSLEEP.SYNCS 0x989680 ;  /* 0x009896800000895d */ /* 0x002fea0003900000 */
[----:B------:R-:W1:Y:S02]  /*14890*/  @!P0 SYNCS.PHASECHK.TRANS64 P0, [R2+URZ+0x28c00], R25 ;  /* 0x028c0019020085a7 */ /* 0x000e64000800007f */
[----:B-1----:R-:W-:Y:S05]  /*148a0*/  @!P0 BRA `(.L_x_3187) ;  /* 0xfffffffc00f08947 */ /* 0x002fea000383ffff */
[----:B------:R-:W-:Y:S05]  /*148b0*/  BRA `(.L_x_3355) ;  /* 0xffffff2000bc7947 */ /* 0x000fea000383ffff */
.L_x_3195:
        /* <DEDUP_REMOVED lines=8> */
.L_x_3357:
[----:B------:R-:W-:Y:S05]  /*14940*/  BSYNC B1 ;  /* 0x0000000000017941 */ /* 0x000fea0003800000 */
.L_x_3356:
[----:B------:R-:W-:Y:S05]  /*14950*/  BRA `(.L_x_3358) ;  /* 0xffffff2c008c7947 */ /* 0x000fea000383ffff */
.L_x_3196:
        /* <DEDUP_REMOVED lines=8> */
.L_x_3360:
[----:B------:R-:W-:Y:S05]  /*149e0*/  BSYNC B1 ;  /* 0x0000000000017941 */ /* 0x000fea0003800000 */
.L_x_3359:
[----:B------:R-:W-:Y:S05]  /*149f0*/  BRA `(.L_x_3361) ;  /* 0xffffff2c00707947 */ /* 0x000fea000383ffff */
.L_x_3197:
        /* <DEDUP_REMOVED lines=8> */
.L_x_3363:
[----:B------:R-:W-:Y:S05]  /*14a80*/  BSYNC B1 ;  /* 0x0000000000017941 */ /* 0x000fea0003800000 */
.L_x_3362:
[----:B------:R-:W-:Y:S05]  /*14a90*/  BRA `(.L_x_3364) ;  /* 0xffffff2c00547947 */ /* 0x000fea000383ffff */
.L_x_3198:
        /* <DEDUP_REMOVED lines=8> */
.L_x_3366:
[----:B------:R-:W-:Y:S05]  /*14b20*/  BSYNC B1 ;  /* 0x0000000000017941 */ /* 0x000fea0003800000 */
.L_x_3365:
[----:B------:R-:W-:Y:S05]  /*14b30*/  BRA `(.L_x_3367) ;  /* 0xffffff2c00387947 */ /* 0x000fea000383ffff */
.L_x_3200:
[----:B0-----:R0:W1:Y:S02]  /*14b40*/  SYNCS.PHASECHK.TRANS64.TRYWAIT P1, [R2+URZ+0x28c00], R3 ;  /* 0x028c0003020075a7 */ /* 0x001064000802017f */
[----:B-1----:R-:W-:Y:S05]  /*14b50*/  @!P1 NANOSLEEP.SYNCS 0x989680 ;  /* 0x009896800000995d */ /* 0x002fea0003900000 */
[----:B------:R-:W1:Y:S02]  /*14b60*/  @!P1 SYNCS.PHASECHK.TRANS64 P1, [R2+URZ+0x28c00], R3 ;  /* 0x028c0003020095a7 */ /* 0x000e64000802007f */
[----:B-1----:R-:W-:Y:S05]  /*14b70*/  @!P1 BRA `(.L_x_3200) ;  /* 0xfffffffc00f09947 */ /* 0x002fea000383ffff */
[----:B------:R-:W-:Y:S05]  /*14b80*/  BRA `(.L_x_3368) ;  /* 0xffffff2c009c7947 */ /* 0x000fea000383ffff */
.L_x_3206:
[----:B0-----:R0:W1:Y:S02]  /*14b90*/  SYNCS.PHASECHK.TRANS64.TRYWAIT P1, [R15+URZ+0x28c30], R58 ;  /* 0x028c303a0f0075a7 */ /* 0x001064000802017f */
[----:B-1----:R-:W-:Y:S05]  /*14ba0*/  @!P1 NANOSLEEP.SYNCS 0x989680 ;  /* 0x009896800000995d */ /* 0x002fea0003900000 */
[----:B------:R-:W1:Y:S02]  /*14bb0*/  @!P1 SYNCS.PHASECHK.TRANS64 P1, [R15+URZ+0x28c30], R58 ;  /* 0x028c303a0f0095a7 */ /* 0x000e64000802007f */
[----:B-1----:R-:W-:Y:S05]  /*14bc0*/  @!P1 BRA `(.L_x_3206) ;  /* 0xfffffffc00f09947 */ /* 0x002fea000383ffff */
[----:B------:R-:W-:Y:S05]  /*14bd0*/  BRA `(.L_x_3205) ;  /* 0xffffff3800a07947 */ /* 0x000fea000383ffff */
.L_x_3211:
[----:B--2---:R2:W3:Y:S02]  /*14be0*/  SYNCS.PHASECHK.TRANS64.TRYWAIT P2, [R15+URZ+0x28c50], R58 ;  /* 0x028c503a0f0075a7 */ /* 0x0044e4000804017f */
[----:B---3--:R-:W-:Y:S05]  /*14bf0*/  @!P2 NANOSLEEP.SYNCS 0x989680 ;  /* 0x009896800000a95d */ /* 0x008fea0003900000 */
[----:B------:R-:W3:Y:S02]  /*14c00*/  @!P2 SYNCS.PHASECHK.TRANS64 P2, [R15+URZ+0x28c50], R58 ;  /* 0x028c503a0f00a5a7 */ /* 0x000ee4000804007f */
[----:B---3--:R-:W-:Y:S05]  /*14c10*/  @!P2 BRA `(.L_x_3211) ;  /* 0xfffffffc00f0a947 */ /* 0x008fea000383ffff */
[----:B------:R-:W-:Y:S05]  /*14c20*/  BRA `(.L_x_3210) ;  /* 0xffffff4800d87947 */ /* 0x000fea000383ffff */
.L_x_3218:
[----:B-1----:R1:W2:Y:S02]  /*14c30*/  SYNCS.PHASECHK.TRANS64.TRYWAIT P3, [R15+URZ+0x28c30], R213 ;  /* 0x028c30d50f0075a7 */ /* 0x0022a4000806017f */
[----:B--2---:R-:W-:Y:S05]  /*14c40*/  @!P3 NANOSLEEP.SYNCS 0x989680 ;  /* 0x009896800000b95d */ /* 0x004fea0003900000 */
[----:B------:R-:W2:Y:S02]  /*14c50*/  @!P3 SYNCS.PHASECHK.TRANS64 P3, [R15+URZ+0x28c30], R213 ;  /* 0x028c30d50f00b5a7 */ /* 0x000ea4000806007f */
[----:B--2---:R-:W-:Y:S05]  /*14c60*/  @!P3 BRA `(.L_x_3218) ;  /* 0xfffffffc00f0b947 */ /* 0x004fea000383ffff */
[----:B------:R-:W-:Y:S05]  /*14c70*/  BRA `(.L_x_3217) ;  /* 0xffffff4c00e07947 */ /* 0x000fea000383ffff */
.L_x_3223:
[----:B--2---:R2:W4:Y:S02]  /*14c80*/  SYNCS.PHASECHK.TRANS64.TRYWAIT P3, [R15+URZ+0x28c50], R213 ;  /* 0x028c50d50f0075a7 */ /* 0x004524000806017f */
[----:B----4-:R-:W-:Y:S05]  /*14c90*/  @!P3 NANOSLEEP.SYNCS 0x989680 ;  /* 0x009896800000b95d */ /* 0x010fea0003900000 */
[----:B------:R-:W4:Y:S02]  /*14ca0*/  @!P3 SYNCS.PHASECHK.TRANS64 P3, [R15+URZ+0x28c50], R213 ;  /* 0x028c50d50f00b5a7 */ /* 0x000f24000806007f */
[----:B----4-:R-:W-:Y:S05]  /*14cb0*/  @!P3 BRA `(.L_x_3223) ;  /* 0xfffffffc00f0b947 */ /* 0x010fea000383ffff */
[----:B------:R-:W-:Y:S05]  /*14cc0*/  BRA `(.L_x_3222) ;  /* 0xffffff64003c7947 */ /* 0x000fea000383ffff */
.L_x_3249:
        /* <DEDUP_REMOVED lines=8> */
[----:B-----5:R-:W-:Y:S05]  /*14d50*/  WARPSYNC.COLLECTIVE R15, `(.L_x_3370) ;  /* 0x000000000f087348 */ /* 0x020fea0003c00000 */
[----:B------:R0:W1:Y:S02]  /*14d60*/  SHFL.IDX P6, R14, R13, R12, R11 ;  /* 0x0000000c0d0e7389 */ /* 0x00006400000c000b */
[----:B01---5:R-:W-:Y:S01]  /*14d70*/  ENDCOLLECTIVE ;  /* 0x000000000000791b */ /* 0x023fe20003800000 */
.L_x_3370:
[----:B------:R-:W-:Y:S05]  /*14d80*/  BSYNC B1 ;  /* 0x0000000000017941 */ /* 0x000fea0003800000 */
.L_x_3369:
[----:B------:R-:W-:Y:S05]  /*14d90*/  BRA `(.L_x_3371) ;  /* 0xffffffa800707947 */ /* 0x000fea000383ffff */
.L_x_3250:
[----:B------:R-:W-:Y:S01]  /*14da0*/  BSSY B1, `(.L_x_3372) ;  /* 0x0000006000017945 */ /* 0x000fe20003800000 */
[----:B------:R-:W-:-:S07]  /*14db0*/  IMAD.MOV.U32 R15, RZ, RZ, -0x1 ;  /* 0xffffffffff0f7424 */ /* 0x000fce00078e00ff */
[----:B-----5:R-:W-:Y:S05]  /*14dc0*/  WARPSYNC.COLLECTIVE R15, `(.L_x_3373) ;  /* 0x000000000f0c7348 */ /* 0x020fea0003c00000 */
[----:B------:R-:W-:Y:S02]  /*14dd0*/  ELECT P6, UR62, PT ;  /* 0x00000000003e782f */ /* 0x000fe400038c0000 */
[----:B------:R-:W-:Y:S01]  /*14de0*/  MOV R14, UR62 ;  /* 0x0000003e000e7c02 */ /* 0x000fe20008000f00 */
[----:B-----5:R-:W-:Y:S10]  /*14df0*/  ENDCOLLECTIVE ;  /* 0x000000000000791b */ /* 0x020ff40003800000 */
.L_x_3373:
[----:B------:R-:W-:Y:S05]  /*14e00*/  BSYNC B1 ;  /* 0x0000000000017941 */ /* 0x000fea0003800000 */
.L_x_3372:
[----:B------:R-:W-:Y:S05]  /*14e10*/  BRA `(.L_x_3374) ;  /* 0xffffffa8005c7947 */ /* 0x000fea000383ffff */
.L_x_3252:
[----:B0-----:R0:W1:Y:S02]  /*14e20*/  SYNCS.PHASECHK.TRANS64.TRYWAIT P0, [R5+URZ+0x28c20], R6 ;  /* 0x028c2006050075a7 */ /* 0x001064000800017f */
[----:B-1----:R-:W-:Y:S05]  /*14e30*/  @!P0 NANOSLEEP.SYNCS 0x989680 ;  /* 0x009896800000895d */ /* 0x002fea0003900000 */
[----:B------:R-:W1:Y:S02]  /*14e40*/  @!P0 SYNCS.PHASECHK.TRANS64 P0, [R5+URZ+0x28c20], R6 ;  /* 0x028c2006050085a7 */ /* 0x000e64000800007f */
[----:B-1----:R-:W-:Y:S05]  /*14e50*/  @!P0 BRA `(.L_x_3252) ;  /* 0xfffffffc00f08947 */ /* 0x002fea000383ffff */
[----:B------:R-:W-:Y:S05]  /*14e60*/  BRA `(.L_x_3375) ;  /* 0xffffffa800787947 */ /* 0x000fea000383ffff */
.L_x_3255:
[----:B0-----:R0:W1:Y:S02]  /*14e70*/  SYNCS.PHASECHK.TRANS64.TRYWAIT P0, [R6+URZ+0x28ca0], R9 ;  /* 0x028ca009060075a7 */ /* 0x001064000800017f */
[----:B-1----:R-:W-:Y:S05]  /*14e80*/  @!P0 NANOSLEEP.SYNCS 0x989680 ;  /* 0x009896800000895d */ /* 0x002fea0003900000 */
[----:B------:R-:W1:Y:S02]  /*14e90*/  @!P0 SYNCS.PHASECHK.TRANS64 P0, [R6+URZ+0x28ca0], R9 ;  /* 0x028ca009060085a7 */ /* 0x000e64000800007f */
[----:B-1----:R-:W-:Y:S05]  /*14ea0*/  @!P0 BRA `(.L_x_3255) ;  /* 0xfffffffc00f08947 */ /* 0x002fea000383ffff */
[----:B------:R-:W-:Y:S05]  /*14eb0*/  BRA `(.L_x_3376) ;  /* 0xffffffa800887947 */ /* 0x000fea000383ffff */
.L_x_3257:
[----:B-1----:R1:W2:Y:S02]  /*14ec0*/  SYNCS.PHASECHK.TRANS64.TRYWAIT P0, [R6+URZ+0x28cc0], R9 ;  /* 0x028cc009060075a7 */ /* 0x0022a4000800017f */
[----:B--2---:R-:W-:Y:S05]  /*14ed0*/  @!P0 NANOSLEEP.SYNCS 0x989680 ;  /* 0x009896800000895d */ /* 0x004fea0003900000 */
[----:B------:R-:W2:Y:S02]  /*14ee0*/  @!P0 SYNCS.PHASECHK.TRANS64 P0, [R6+URZ+0x28cc0], R9 ;  /* 0x028cc009060085a7 */ /* 0x000ea4000800007f */
[----:B--2---:R-:W-:Y:S05]  /*14ef0*/  @!P0 BRA `(.L_x_3257) ;  /* 0xfffffffc00f08947 */ /* 0x004fea000383ffff */
[----:B------:R-:W-:Y:S05]  /*14f00*/  BRA `(.L_x_3377) ;  /* 0xffffffa800ec7947 */ /* 0x000fea000383ffff */
.L_x_3261:
[----:B0-----:R0:W1:Y:S02]  /*14f10*/  SYNCS.PHASECHK.TRANS64.TRYWAIT P0, [R7+URZ+0x28ca0], R8 ;  /* 0x028ca008070075a7 */ /* 0x001064000800017f */
[----:B-1----:R-:W-:Y:S05]  /*14f20*/  @!P0 NANOSLEEP.SYNCS 0x989680 ;  /* 0x009896800000895d */ /* 0x002fea0003900000 */
[----:B------:R-:W1:Y:S02]  /*14f30*/  @!P0 SYNCS.PHASECHK.TRANS64 P0, [R7+URZ+0x28ca0], R8 ;  /* 0x028ca008070085a7 */ /* 0x000e64000800007f */
[----:B-1----:R-:W-:Y:S05]  /*14f40*/  @!P0 BRA `(.L_x_3261) ;  /* 0xfffffffc00f08947 */ /* 0x002fea000383ffff */
[----:B------:R-:W-:Y:S05]  /*14f50*/  BRA `(.L_x_3378) ;  /* 0xffffffb0002c7947 */ /* 0x000fea000383ffff */
.L_x_3263:
[----:B-1----:R1:W2:Y:S02]  /*14f60*/  SYNCS.PHASECHK.TRANS64.TRYWAIT P1, [R7+URZ+0x28cc0], R8 ;  /* 0x028cc008070075a7 */ /* 0x0022a4000802017f */
[----:B--2---:R-:W-:Y:S05]  /*14f70*/  @!P1 NANOSLEEP.SYNCS 0x989680 ;  /* 0x009896800000995d */ /* 0x004fea0003900000 */
[----:B------:R-:W2:Y:S02]  /*14f80*/  @!P1 SYNCS.PHASECHK.TRANS64 P1, [R7+URZ+0x28cc0], R8 ;  /* 0x028cc008070095a7 */ /* 0x000ea4000802007f */
[----:B--2---:R-:W-:Y:S05]  /*14f90*/  @!P1 BRA `(.L_x_3263) ;  /* 0xfffffffc00f09947 */ /* 0x004fea000383ffff */
[----:B------:R-:W-:Y:S05]  /*14fa0*/  BRA `(.L_x_3379) ;  /* 0xffffffb000887947 */ /* 0x000fea000383ffff */
.L_x_3273:
        /* <DEDUP_REMOVED lines=8> */
[----:B-1----:R-:W-:Y:S05]  /*15030*/  WARPSYNC.COLLECTIVE R15, `(.L_x_3381) ;  /* 0x000000000f087348 */ /* 0x002fea0003c00000 */
[----:B------:R0:W2:Y:S02]  /*15040*/  SHFL.IDX P6, R14, R13, R12, R11 ;  /* 0x0000000c0d0e7389 */ /* 0x0000a400000c000b */
[----:B012---:R-:W-:Y:S01]  /*15050*/  ENDCOLLECTIVE ;  /* 0x000000000000791b */ /* 0x007fe20003800000 */
.L_x_3381:
[----:B------:R-:W-:Y:S05]  /*15060*/  BSYNC B0 ;  /* 0x0000000000007941 */ /* 0x000fea0003800000 */
.L_x_3380:
[----:B------:R-:W-:Y:S05]  /*15070*/  BRA `(.L_x_3382) ;  /* 0xffffffbc00847947 */ /* 0x000fea000383ffff */
.L_x_3274:
[----:B------:R-:W-:Y:S01]  /*15080*/  BSSY B0, `(.L_x_3383) ;  /* 0x0000006000007945 */ /* 0x000fe20003800000 */
[----:B------:R-:W-:-:S07]  /*15090*/  IMAD.MOV.U32 R15, RZ, RZ, -0x1 ;  /* 0xffffffffff0f7424 */ /* 0x000fce00078e00ff */
[----:B------:R-:W-:Y:S05]  /*150a0*/  WARPSYNC.COLLECTIVE R15, `(.L_x_3384) ;  /* 0x000000000f0c7348 */ /* 0x000fea0003c00000 */
[----:B------:R-:W-:Y:S02]  /*150b0*/  ELECT P6, UR62, PT ;  /* 0x00000000003e782f */ /* 0x000fe400038c0000 */
[----:B------:R-:W-:Y:S01]  /*150c0*/  MOV R14, UR62 ;  /* 0x0000003e000e7c02 */ /* 0x000fe20008000f00 */
[----:B------:R-:W-:Y:S10]  /*150d0*/  ENDCOLLECTIVE ;  /* 0x000000000000791b */ /* 0x000ff40003800000 */
.L_x_3384:
[----:B------:R-:W-:Y:S05]  /*150e0*/  BSYNC B0 ;  /* 0x0000000000007941 */ /* 0x000fea0003800000 */
.L_x_3383:
[----:B------:R-:W-:Y:S05]  /*150f0*/  BRA `(.L_x_3385) ;  /* 0xffffffbc007c7947 */ /* 0x000fea000383ffff */
.L_x_3277:
[----:B0-----:R0:W1:Y:S02]  /*15100*/  SYNCS.PHASECHK.TRANS64.TRYWAIT P0, [R5+URZ+0x28c40], R7 ;  /* 0x028c4007050075a7 */ /* 0x001064000800017f */
[----:B-1----:R-:W-:Y:S05]  /*15110*/  @!P0 NANOSLEEP.SYNCS 0x989680 ;  /* 0x009896800000895d */ /* 0x002fea0003900000 */
[----:B------:R-:W1:Y:S02]  /*15120*/  @!P0 SYNCS.PHASECHK.TRANS64 P0, [R5+URZ+0x28c40], R7 ;  /* 0x028c4007050085a7 */ /* 0x000e64000800007f */
[----:B-1----:R-:W-:Y:S05]  /*15130*/  @!P0 BRA `(.L_x_3277) ;  /* 0xfffffffc00f08947 */ /* 0x002fea000383ffff */
[----:B------:R-:W-:Y:S05]  /*15140*/  BRA `(.L_x_3386) ;  /* 0xffffffbc00ec7947 */ /* 0x000fea000383ffff */
.L_x_3280:
        /* <DEDUP_REMOVED lines=8> */
.L_x_3283:
[----:B0-----:R0:W1:Y:S02]  /*151d0*/  SYNCS.PHASECHK.TRANS64.TRYWAIT P0, [R2+URZ+0x28c60], R5 ;  /* 0x028c6005020075a7 */ /* 0x001064000800017f */
[----:B-1----:R-:W-:Y:S05]  /*151e0*/  @!P0 NANOSLEEP.SYNCS 0x989680 ;  /* 0x009896800000895d */ /* 0x002fea0003900000 */
[----:B------:R-:W1:Y:S02]  /*151f0*/  @!P0 SYNCS.PHASECHK.TRANS64 P0, [R2+URZ+0x28c60], R5 ;  /* 0x028c6005020085a7 */ /* 0x000e64000800007f */
[----:B-1----:R-:W-:Y:S05]  /*15200*/  @!P0 BRA `(.L_x_3283) ;  /* 0xfffffffc00f08947 */ /* 0x002fea000383ffff */
[----:B------:R-:W-:Y:S05]  /*15210*/  BRA `(.L_x_3388) ;  /* 0xffffffc000e87947 */ /* 0x000fea000383ffff */
.L_x_3292:
[----:B--2---:R2:W3:Y:S02]  /*15220*/  SYNCS.PHASECHK.TRANS64.TRYWAIT P0, [R2+URZ+0x28c40], R7 ;  /* 0x028c4007020075a7 */ /* 0x0044e4000800017f */
[----:B---3--:R-:W-:Y:S05]  /*15230*/  @!P0 NANOSLEEP.SYNCS 0x989680 ;  /* 0x009896800000895d */ /* 0x008fea0003900000 */
[----:B------:R-:W3:Y:S02]  /*15240*/  @!P0 SYNCS.PHASECHK.TRANS64 P0, [R2+URZ+0x28c40], R7 ;  /* 0x028c4007020085a7 */ /* 0x000ee4000800007f */
[----:B---3--:R-:W-:Y:S05]  /*15250*/  @!P0 BRA `(.L_x_3292) ;  /* 0xfffffffc00f08947 */ /* 0x008fea000383ffff */
[----:B------:R-:W-:Y:S05]  /*15260*/  BRA `(.L_x_3389) ;  /* 0xffffffc800c07947 */ /* 0x000fea000383ffff */
.L_x_3294:
[----:B0-----:R0:W3:Y:S02]  /*15270*/  SYNCS.PHASECHK.TRANS64.TRYWAIT P0, [R2+URZ+0x28c60], R7 ;  /* 0x028c6007020075a7 */ /* 0x0010e4000800017f */
[----:B---3--:R-:W-:Y:S05]  /*15280*/  @!P0 NANOSLEEP.SYNCS 0x989680 ;  /* 0x009896800000895d */ /* 0x008fea0003900000 */
[----:B------:R-:W3:Y:S02]  /*15290*/  @!P0 SYNCS.PHASECHK.TRANS64 P0, [R2+URZ+0x28c60], R7 ;  /* 0x028c6007020085a7 */ /* 0x000ee4000800007f */
[----:B---3--:R-:W-:Y:S05]  /*152a0*/  @!P0 BRA `(.L_x_3294) ;  /* 0xfffffffc00f08947 */ /* 0x008fea000383ffff */
[----:B------:R-:W-:Y:S05]  /*152b0*/  BRA `(.L_x_3390) ;  /* 0xffffffcc00307947 */ /* 0x000fea000383ffff */
.L_x_3299:
[----:B---3--:R3:W4:Y:S02]  /*152c0*/  SYNCS.PHASECHK.TRANS64.TRYWAIT P0, [R2+URZ+0x28c40], R3 ;  /* 0x028c4003020075a7 */ /* 0x008724000800017f */
[----:B----4-:R-:W-:Y:S05]  /*152d0*/  @!P0 NANOSLEEP.SYNCS 0x989680 ;  /* 0x009896800000895d */ /* 0x010fea0003900000 */
[----:B------:R-:W4:Y:S02]  /*152e0*/  @!P0 SYNCS.PHASECHK.TRANS64 P0, [R2+URZ+0x28c40], R3 ;  /* 0x028c4003020085a7 */ /* 0x000f24000800007f */
[----:B----4-:R-:W-:Y:S05]  /*152f0*/  @!P0 BRA `(.L_x_3299) ;  /* 0xfffffffc00f08947 */ /* 0x010fea000383ffff */
[----:B------:R-:W-:Y:S05]  /*15300*/  BRA `(.L_x_3391) ;  /* 0xffffffd000cc7947 */ /* 0x000fea000383ffff */
.L_x_3301:
[----:B0-----:R0:W2:Y:S02]  /*15310*/  SYNCS.PHASECHK.TRANS64.TRYWAIT P1, [R2+URZ+0x28c60], R3 ;  /* 0x028c6003020075a7 */ /* 0x0010a4000802017f */
[----:B--2---:R-:W-:Y:S05]  /*15320*/  @!P1 NANOSLEEP.SYNCS 0x989680 ;  /* 0x009896800000995d */ /* 0x004fea0003900000 */
[----:B------:R-:W2:Y:S02]  /*15330*/  @!P1 SYNCS.PHASECHK.TRANS64 P1, [R2+URZ+0x28c60], R3 ;  /* 0x028c6003020095a7 */ /* 0x000ea4000802007f */
[----:B--2---:R-:W-:Y:S05]  /*15340*/  @!P1 BRA `(.L_x_3301) ;  /* 0xfffffffc00f09947 */ /* 0x004fea000383ffff */
[----:B------:R-:W-:Y:S05]  /*15350*/  BRA `(.L_x_3392) ;  /* 0xffffffd400387947 */ /* 0x000fea000383ffff */
.L_x_3306:
[----:B----4-:R4:W0:Y:S02]  /*15360*/  SYNCS.PHASECHK.TRANS64.TRYWAIT P0, [R2+URZ+0x28c40], R3 ;  /* 0x028c4003020075a7 */ /* 0x010824000800017f */
[----:B0-----:R-:W-:Y:S05]  /*15370*/  @!P0 NANOSLEEP.SYNCS 0x989680 ;  /* 0x009896800000895d */ /* 0x001fea0003900000 */
[----:B------:R-:W0:Y:S02]  /*15380*/  @!P0 SYNCS.PHASECHK.TRANS64 P0, [R2+URZ+0x28c40], R3 ;  /* 0x028c4003020085a7 */ /* 0x000e24000800007f */
[----:B0-----:R-:W-:Y:S05]  /*15390*/  @!P0 BRA `(.L_x_3306) ;  /* 0xfffffffc00f08947 */ /* 0x001fea000383ffff */
[----:B------:R-:W-:Y:S05]  /*153a0*/  BRA `(.L_x_3393) ;  /* 0xffffffd800b47947 */ /* 0x000fea000383ffff */
.L_x_3308:
[----:B0-----:R0:W2:Y:S02]  /*153b0*/  SYNCS.PHASECHK.TRANS64.TRYWAIT P1, [R2+URZ+0x28c60], R3 ;  /* 0x028c6003020075a7 */ /* 0x0010a4000802017f */
[----:B--2---:R-:W-:Y:S05]  /*153c0*/  @!P1 NANOSLEEP.SYNCS 0x989680 ;  /* 0x009896800000995d */ /* 0x004fea0003900000 */
[----:B------:R-:W2:Y:S02]  /*153d0*/  @!P1 SYNCS.PHASECHK.TRANS64 P1, [R2+URZ+0x28c60], R3 ;  /* 0x028c6003020095a7 */ /* 0x000ea4000802007f */
[----:B--2---:R-:W-:Y:S05]  /*153e0*/  @!P1 BRA `(.L_x_3308) ;  /* 0xfffffffc00f09947 */ /* 0x004fea000383ffff */
[----:B------:R-:W-:Y:S05]  /*153f0*/  BRA `(.L_x_3394) ;  /* 0xffffffdc00247947 */ /* 0x000fea000383ffff */
.L_x_3313:
[----:B------:R-:W-:Y:S01]  /*15400*/  BSSY B0, `(.L_x_3395) ;  /* 0x0000008000007945 */ /* 0x000fe20003800000 */
[----:B0-----:R-:W-:Y:S01]  /*15410*/  IMAD.MOV.U32 R13, RZ, RZ, R16 ;  /* 0x000000ffff0d7224 */ /* 0x001fe200078e0010 */
[----:B------:R-:W-:Y:S01]  /*15420*/  MOV R12, RZ ;  /* 0x000000ff000c7202 */ /* 0x000fe20000000f00 */
[----:B--2---:R-:W-:Y:S02]  /*15430*/  IMAD.MOV.U32 R11, RZ, RZ, 0x1f ;  /* 0x0000001fff0b7424 */ /* 0x004fe400078e00ff */
[----:B------:R-:W-:-:S07]  /*15440*/  IMAD.MOV.U32 R15, RZ, RZ, -0x1 ;  /* 0xffffffffff0f7424 */ /* 0x000fce00078e00ff */
[----:B-1-3--:R-:W-:Y:S05]  /*15450*/  WARPSYNC.COLLECTIVE R15, `(.L_x_3396) ;  /* 0x000000000f087348 */ /* 0x00afea0003c00000 */
[----:B------:R0:W2:Y:S02]  /*15460*/  SHFL.IDX P6, R14, R13, R12, R11 ;  /* 0x0000000c0d0e7389 */ /* 0x0000a400000c000b */
[----:B0123--:R-:W-:Y:S01]  /*15470*/  ENDCOLLECTIVE ;  /* 0x000000000000791b */ /* 0x00ffe20003800000 */
.L_x_3396:
[----:B------:R-:W-:Y:S05]  /*15480*/  BSYNC B0 ;  /* 0x0000000000007941 */ /* 0x000fea0003800000 */
.L_x_3395:
[----:B------:R-:W-:Y:S01]  /*15490*/  MOV R13, R16 ;  /* 0x00000010000d7202 */ /* 0x000fe20000000f00 */
[----:B------:R-:W-:Y:S02]  /*154a0*/  IMAD.MOV.U32 R12, RZ, RZ, 0x1 ;  /* 0x00000001ff0c7424 */ /* 0x000fe400078e00ff */
[----:B------:R-:W-:Y:S02]  /*154b0*/  IMAD.MOV.U32 R11, RZ, RZ, 0x1f ;  /* 0x0000001fff0b7424 */ /* 0x000fe400078e00ff */
[----:B------:R-:W-:Y:S02]  /*154c0*/  IMAD.MOV.U32 R15, RZ, RZ, -0x1 ;  /* 0xffffffffff0f7424 */ /* 0x000fe400078e00ff */
[----:B------:R-:W-:-:S07]  /*154d0*/  IMAD.MOV.U32 R4, RZ, RZ, R14 ;  /* 0x000000ffff047224 */ /* 0x000fce00078e000e */
[----:B------:R-:W-:Y:S05]  /*154e0*/  WARPSYNC.COLLECTIVE R15, `(.L_x_3397) ;  /* 0x000000000f087348 */ /* 0x000fea0003c00000 */
[----:B------:R0:W1:Y:S02]  /*154f0*/  SHFL.IDX P6, R14, R13, R12, R11 ;  /* 0x0000000c0d0e7389 */ /* 0x00006400000c000b */
[----:B01----:R-:W-:Y:S01]  /*15500*/  ENDCOLLECTIVE ;  /* 0x000000000000791b */ /* 0x003fe20003800000 */
.L_x_3397:
[----:B------:R-:W-:Y:S01]  /*15510*/  MOV R6, R14 ;  /* 0x0000000e00067202 */ /* 0x000fe20000000f00 */
[----:B------:R-:W-:Y:S06]  /*15520*/  BRA `(.L_x_3398) ;  /* 0xffffffe000647947 */ /* 0x000fec000383ffff */
.L_x_3316:
[----:B------:R-:W-:Y:S01]  /*15530*/  BSSY B0, `(.L_x_3399) ;  /* 0x0000008000007945 */ /* 0x000fe20003800000 */
[----:B-----5:R-:W-:Y:S01]  /*15540*/  IMAD.MOV.U32 R13, RZ, RZ, R17 ;  /* 0x000000ffff0d7224 */ /* 0x020fe200078e0011 */
[----:B------:R-:W-:Y:S01]  /*15550*/  MOV R15, 0xffffffff ;  /* 0xffffffff000f7802 */ /* 0x000fe20000000f00 */
[----:B------:R-:W-:Y:S02]  /*15560*/  IMAD.MOV.U32 R12, RZ, RZ, 0x1 ;  /* 0x00000001ff0c7424 */ /* 0x000fe400078e00ff */
[----:B--2---:R-:W-:-:S07]  /*15570*/  IMAD.MOV.U32 R11, RZ, RZ, RZ ;  /* 0x000000ffff0b7224 */ /* 0x004fce00078e00ff */
[----:B0--34-:R-:W-:Y:S05]  /*15580*/  WARPSYNC.COLLECTIVE R15, `(.L_x_3400) ;  /* 0x000000000f087348 */ /* 0x019fea0003c00000 */
[----:B------:R1:W2:Y:S02]  /*15590*/  SHFL.UP P6, R14, R13, R12, R11 ;  /* 0x0400000c0d0e7389 */ /* 0x0002a400000c000b */
[----:B01234-:R-:W-:Y:S01]  /*155a0*/  ENDCOLLECTIVE ;  /* 0x000000000000791b */ /* 0x01ffe20003800000 */
.L_x_3400:
[----:B------:R-:W-:Y:S05]  /*155b0*/  BSYNC B0 ;  /* 0x0000000000007941 */ /* 0x000fea0003800000 */
.L_x_3399:
        /* <DEDUP_REMOVED lines=10> */
.L_x_3401:
        /* <DEDUP_REMOVED lines=8> */
.L_x_3402:
        /* <DEDUP_REMOVED lines=8> */
.L_x_3403:
        /* <DEDUP_REMOVED lines=8> */
.L_x_3404:
        /* <DEDUP_REMOVED lines=8> */
.L_x_3405:
[----:B------:R-:W-:Y:S05]  /*15860*/  BRA `(.L_x_3406) ;  /* 0xffffffe000287947 */ /* 0x000fea000383ffff */
.L_x_3321:
[----:B------:R-:W-:Y:S01]  /*15870*/  BSSY B0, `(.L_x_3407) ;  /* 0x0000008000007945 */ /* 0x000fe20003800000 */
[----:B-----5:R-:W-:Y:S01]  /*15880*/  IMAD.MOV.U32 R13, RZ, RZ, R17 ;  /* 0x000000ffff0d7224 */ /* 0x020fe200078e0011 */
[----:B------:R-:W-:Y:S01]  /*15890*/  MOV R12, 0x1 ;  /* 0x00000001000c7802 */ /* 0x000fe20000000f00 */
[----:B--2---:R-:W-:Y:S02]  /*158a0*/  IMAD.MOV.U32 R11, RZ, RZ, RZ ;  /* 0x000000ffff0b7224 */ /* 0x004fe400078e00ff */
[----:B------:R-:W-:-:S07]  /*158b0*/  IMAD.MOV.U32 R15, RZ, RZ, -0x1 ;  /* 0xffffffffff0f7424 */ /* 0x000fce00078e00ff */
[----:B0-----:R-:W-:Y:S05]  /*158c0*/  WARPSYNC.COLLECTIVE R15, `(.L_x_3408) ;  /* 0x000000000f087348 */ /* 0x001fea0003c00000 */
[----:B------:R1:W2:Y:S02]  /*158d0*/  SHFL.UP P6, R14, R13, R12, R11 ;  /* 0x0400000c0d0e7389 */ /* 0x0002a400000c000b */
[----:B012---:R-:W-:Y:S01]  /*158e0*/  ENDCOLLECTIVE ;  /* 0x000000000000791b */ /* 0x007fe20003800000 */
.L_x_3408:
[----:B------:R-:W-:Y:S05]  /*158f0*/  BSYNC B0 ;  /* 0x0000000000007941 */ /* 0x000fea0003800000 */
.L_x_3407:
[----:B------:R-:W-:Y:S01]  /*15900*/  ISETP.NE.AND P0, PT, R8, RZ, PT ;  /* 0x000000ff0800720c */ /* 0x000fe20003f05270 */
[----:B------:R-:W-:Y:S01]  /*15910*/  IMAD.MOV.U32 R12, RZ, RZ, 0x2 ;  /* 0x00000002ff0c7424 */ /* 0x000fe200078e00ff */
[----:B------:R-:W-:Y:S01]  /*15920*/  MOV R15, 0xffffffff ;  /* 0xffffffff000f7802 */ /* 0x000fe20000000f00 */
[----:B------:R-:W-:Y:S01]  /*15930*/  IMAD.MOV.U32 R11, RZ, RZ, RZ ;  /* 0x000000ffff0b7224 */ /* 0x000fe200078e00ff */
[----:B------:R-:W-:Y:S02]  /*15940*/  SEL R14, R14, RZ, P0 ;  /* 0x000000ff0e0e7207 */ /* 0x000fe40000000000 */
[----:B------:R-:W-:Y:S02]  /*15950*/  ISETP.GE.U32.AND P0, PT, R8, 0x2, PT ;  /* 0x000000020800780c */ /* 0x000fe40003f06070 */
[----:B------:R-:W-:-:S11]  /*15960*/  IADD3 R13, R17, R14, RZ ;  /* 0x0000000e110d7210 */ /* 0x000fd60007ffe0ff */
[----:B------:R-:W-:Y:S05]  /*15970*/  WARPSYNC.COLLECTIVE R15, `(.L_x_3409) ;  /* 0x000000000f087348 */ /* 0x000fea0003c00000 */
[----:B------:R0:W1:Y:S02]  /*15980*/  SHFL.UP P6, R14, R13, R12, R11 ;  /* 0x0400000c0d0e7389 */ /* 0x00006400000c000b */
[----:B01----:R-:W-:Y:S01]  /*15990*/  ENDCOLLECTIVE ;  /* 0x000000000000791b */ /* 0x003fe20003800000 */
.L_x_3409:
        /* <DEDUP_REMOVED lines=8> */
.L_x_3410:
        /* <DEDUP_REMOVED lines=8> */
.L_x_3411:
        /* <DEDUP_REMOVED lines=8> */
.L_x_3412:
        /* <DEDUP_REMOVED lines=8> */
.L_x_3413:
[----:B------:R-:W-:Y:S05]  /*15ba0*/  BRA `(.L_x_3414) ;  /* 0xffffffe0000c7947 */ /* 0x000fea000383ffff */
.L_x_3323:
[----:B------:R-:W-:Y:S01]  /*15bb0*/  BSSY B0, `(.L_x_3415) ;  /* 0x0000006000007945 */ /* 0x000fe20003800000 */
[----:B------:R-:W-:Y:S01]  /*15bc0*/  PLOP3.LUT P6, PT, P6, PT, PT, 0x8, 0x0 ;  /* 0x000000000000781c */ /* 0x000fe200037ce170 */
[----:B------:R-:W-:-:S12]  /*15bd0*/  IMAD.MOV.U32 R15, RZ, RZ, -0x1 ;  /* 0xffffffffff0f7424 */ /* 0x000fd800078e00ff */
[----:B0-2---:R-:W-:Y:S05]  /*15be0*/  WARPSYNC.COLLECTIVE R15, `(.L_x_3416) ;  /* 0x000000000f087348 */ /* 0x005fea0003c00000 */
[----:B------:R-:W-:Y:S01]  /*15bf0*/  VOTE.ANY R14, PT, P6 ;  /* 0x00000000000e7806 */ /* 0x000fe200030e0100 */
[----:B0-2---:R-:W-:Y:S06]  /*15c00*/  ENDCOLLECTIVE ;  /* 0x000000000000791b */ /* 0x005fec0003800000 */
.L_x_3416:
[----:B------:R-:W-:Y:S05]  /*15c10*/  BSYNC B0 ;  /* 0x0000000000007941 */ /* 0x000fea0003800000 */
.L_x_3415:
[----:B------:R-:W-:Y:S01]  /*15c20*/  MOV R3, R14 ;  /* 0x0000000e00037202 */ /* 0x000fe20000000f00 */
[----:B------:R-:W-:Y:S01]  /*15c30*/  IMAD.MOV.U32 R13, RZ, RZ, R17 ;  /* 0x000000ffff0d7224 */ /* 0x000fe200078e0011 */
[----:B------:R-:W-:Y:S01]  /*15c40*/  MOV R11, 0x1f ;  /* 0x0000001f000b7802 */ /* 0x000fe20000000f00 */
[----:B------:R-:W-:Y:S01]  /*15c50*/  IMAD.MOV.U32 R15, RZ, RZ, -0x1 ;  /* 0xffffffffff0f7424 */ /* 0x000fe200078e00ff */
[----:B------:R-:W0:Y:S02]  /*15c60*/  POPC R5, R3 ;  /* 0x0000000300057309 */ /* 0x000e240000000000 */
[----:B0-----:R-:W-:-:S07]  /*15c70*/  IMAD.MOV.U32 R12, RZ, RZ, R5 ;  /* 0x000000ffff0c7224 */ /* 0x001fce00078e0005 */
[----:B------:R-:W-:Y:S05]  /*15c80*/  WARPSYNC.COLLECTIVE R15, `(.L_x_3417) ;  /* 0x000000000f087348 */ /* 0x000fea0003c00000 */
[----:B------:R0:W1:Y:S02]  /*15c90*/  SHFL.IDX P6, R14, R13, R12, R11 ;  /* 0x0000000c0d0e7389 */ /* 0x00006400000c000b */
[----:B01----:R-:W-:Y:S01]  /*15ca0*/  ENDCOLLECTIVE ;  /* 0x000000000000791b */ /* 0x003fe20003800000 */
.L_x_3417:
[----:B------:R-:W-:Y:S01]  /*15cb0*/  IMAD.MOV.U32 R17, RZ, RZ, R14 ;  /* 0x000000ffff117224 */ /* 0x000fe200078e000e */
[----:B------:R-:W-:Y:S06]  /*15cc0*/  BRA `(.L_x_3418) ;  /* 0xffffffdc00fc7947 */ /* 0x000fec000383ffff */
.L_x_3325:
[----:B------:R-:W-:Y:S01]  /*15cd0*/  BSSY B0, `(.L_x_3419) ;  /* 0x0000007000007945 */ /* 0x000fe20003800000 */
[----:B------:R-:W-:Y:S01]  /*15ce0*/  MOV R13, R2 ;  /* 0x00000002000d7202 */ /* 0x000fe20000000f00 */
[----:B--2---:R-:W-:Y:S02]  /*15cf0*/  IMAD.MOV.U32 R11, RZ, RZ, 0x1f ;  /* 0x0000001fff0b7424 */ /* 0x004fe400078e00ff */
[----:B------:R-:W-:-:S07]  /*15d00*/  IMAD.MOV.U32 R15, RZ, RZ, -0x1 ;  /* 0xffffffffff0f7424 */ /* 0x000fce00078e00ff */
[----:B01-3--:R-:W-:Y:S05]  /*15d10*/  WARPSYNC.COLLECTIVE R15, `(.L_x_3420) ;  /* 0x000000000f087348 */ /* 0x00bfea0003c00000 */
[----:B------:R2:W4:Y:S02]  /*15d20*/  SHFL.IDX P6, R14, R13, R12, R11 ;  /* 0x0000000c0d0e7389 */ /* 0x00052400000c000b */
[----:B01234-:R-:W-:Y:S01]  /*15d30*/  ENDCOLLECTIVE ;  /* 0x000000000000791b */ /* 0x01ffe20003800000 */
.L_x_3420:
[----:B------:R-:W-:Y:S05]  /*15d40*/  BSYNC B0 ;  /* 0x0000000000007941 */ /* 0x000fea0003800000 */
.L_x_3419:
[----:B------:R-:W-:Y:S05]  /*15d50*/  BRA `(.L_x_3324) ;  /* 0xffffffdc00f47947 */ /* 0x000fea000383ffff */
.L_x_3329:
[----:B0-----:R0:W1:Y:S02]  /*15d60*/  SYNCS.PHASECHK.TRANS64.TRYWAIT P0, [R0+URZ+0x28c20], R3 ;  /* 0x028c2003000075a7 */ /* 0x001064000800017f */
[----:B-1----:R-:W-:Y:S05]  /*15d70*/  @!P0 NANOSLEEP.SYNCS 0x989680 ;  /* 0x009896800000895d */ /* 0x002fea0003900000 */
[----:B------:R-:W1:Y:S02]  /*15d80*/  @!P0 SYNCS.PHASECHK.TRANS64 P0, [R0+URZ+0x28c20], R3 ;  /* 0x028c2003000085a7 */ /* 0x000e64000800007f */
[----:B-1----:R-:W-:Y:S05]  /*15d90*/  @!P0 BRA `(.L_x_3329) ;  /* 0xfffffffc00f08947 */ /* 0x002fea000383ffff */
[----:B------:R-:W-:Y:S05]  /*15da0*/  BRA `(.L_x_3421) ;  /* 0xffffffe000d87947 */ /* 0x000fea000383ffff */
.L_x_3330:
[----:B------:R-:W1:Y:S01]  /*15db0*/  S2R R2, SR_TID.X ;  /* 0x0000000000027919 */ /* 0x000e620000002100 */
[----:B------:R-:W-:Y:S01]  /*15dc0*/  BSSY B0, `(.L_x_3422) ;  /* 0x000000a000007945 */ /* 0x000fe20003800000 */
[----:B------:R-:W-:Y:S01]  /*15dd0*/  IMAD.MOV.U32 R12, RZ, RZ, RZ ;  /* 0x000000ffff0c7224 */ /* 0x000fe200078e00ff */
[----:B------:R-:W-:Y:S01]  /*15de0*/  MOV R15, 0xffffffff ;  /* 0xffffffff000f7802 */ /* 0x000fe20000000f00 */
[----:B--2---:R-:W-:Y:S01]  /*15df0*/  IMAD.MOV.U32 R11, RZ, RZ, 0x1f ;  /* 0x0000001fff0b7424 */ /* 0x004fe200078e00ff */
[----:B-1----:R-:W-:-:S04]  /*15e00*/  SHF.R.U32.HI R2, RZ, 0x5, R2 ;  /* 0x00000005ff027819 */ /* 0x002fc80000011602 */
[----:B------:R-:W-:-:S04]  /*15e10*/  LOP3.LUT R2, R2, 0x3, RZ, 0xc0, !PT ;  /* 0x0000000302027812 */ /* 0x000fc800078ec0ff */
[----:B------:R-:W-:-:S07]  /*15e20*/  MOV R13, R2 ;  /* 0x00000002000d7202 */ /* 0x000fce0000000f00 */
[----:B0-----:R-:W-:Y:S05]  /*15e30*/  WARPSYNC.COLLECTIVE R15, `(.L_x_3423) ;  /* 0x000000000f087348 */ /* 0x001fea0003c00000 */
[----:B------:R1:W2:Y:S02]  /*15e40*/  SHFL.IDX P6, R14, R13, R12, R11 ;  /* 0x0000000c0d0e7389 */ /* 0x0002a400000c000b */
[----:B012---:R-:W-:Y:S01]  /*15e50*/  ENDCOLLECTIVE ;  /* 0x000000000000791b */ /* 0x007fe20003800000 */
.L_x_3423:
[----:B------:R-:W-:Y:S05]  /*15e60*/  BSYNC B0 ;  /* 0x0000000000007941 */ /* 0x000fea0003800000 */
.L_x_3422:
[----:B------:R-:W-:Y:S05]  /*15e70*/  BRA `(.L_x_3424) ;  /* 0xffffffe000c07947 */ /* 0x000fea000383ffff */
.L_x_3331:
[----:B------:R-:W-:Y:S01]  /*15e80*/  BSSY B0, `(.L_x_3425) ;  /* 0x0000006000007945 */ /* 0x000fe20003800000 */
[----:B------:R-:W-:-:S07]  /*15e90*/  IMAD.MOV.U32 R15, RZ, RZ, -0x1 ;  /* 0xffffffffff0f7424 */ /* 0x000fce00078e00ff */
[----:B012---:R-:W-:Y:S05]  /*15ea0*/  WARPSYNC.COLLECTIVE R15, `(.L_x_3426) ;  /* 0x000000000f0c7348 */ /* 0x007fea0003c00000 */
[----:B------:R-:W-:Y:S02]  /*15eb0*/  ELECT P6, UR62, PT ;  /* 0x00000000003e782f */ /* 0x000fe400038c0000 */
[----:B------:R-:W-:Y:S01]  /*15ec0*/  MOV R14, UR62 ;  /* 0x0000003e000e7c02 */ /* 0x000fe20008000f00 */
[----:B012---:R-:W-:Y:S10]  /*15ed0*/  ENDCOLLECTIVE ;  /* 0x000000000000791b */ /* 0x007ff40003800000 */
.L_x_3426:
[----:B------:R-:W-:Y:S05]  /*15ee0*/  BSYNC B0 ;  /* 0x0000000000007941 */ /* 0x000fea0003800000 */
.L_x_3425:
[----:B------:R-:W-:Y:S05]  /*15ef0*/  BRA `(.L_x_3427) ;  /* 0xffffffe000b47947 */ /* 0x000fea000383ffff */
.L_x_3333:
[----:B0-----:R0:W1:Y:S02]  /*15f00*/  SYNCS.PHASECHK.TRANS64.TRYWAIT P0, [R6+URZ], R5 ;  /* 0x00000005060075a7 */ /* 0x001064000800017f */
[----:B-1----:R-:W-:Y:S05]  /*15f10*/  @!P0 NANOSLEEP.SYNCS 0x989680 ;  /* 0x009896800000895d */ /* 0x002fea0003900000 */
[----:B------:R-:W1:Y:S02]  /*15f20*/  @!P0 SYNCS.PHASECHK.TRANS64 P0, [R6+URZ], R5 ;  /* 0x00000005060085a7 */ /* 0x000e64000800007f */
[----:B-1----:R-:W-:Y:S05]  /*15f30*/  @!P0 BRA `(.L_x_3333) ;  /* 0xfffffffc00f08947 */ /* 0x002fea000383ffff */
[----:B------:R-:W-:Y:S05]  /*15f40*/  BRA `(.L_x_3428) ;  /* 0xffffffe000f07947 */ /* 0x000fea000383ffff */
.L_x_3334:
[----:B-1----:R1:W3:Y:S02]  /*15f50*/  SYNCS.PHASECHK.TRANS64.TRYWAIT P0, [R7+URZ], R2 ;  /* 0x00000002070075a7 */ /* 0x0022e4000800017f */
[----:B---3--:R-:W-:Y:S05]  /*15f60*/  @!P0 NANOSLEEP.SYNCS 0x989680 ;  /* 0x009896800000895d */ /* 0x008fea0003900000 */
[----:B------:R-:W3:Y:S02]  /*15f70*/  @!P0 SYNCS.PHASECHK.TRANS64 P0, [R7+URZ], R2 ;  /* 0x00000002070085a7 */ /* 0x000ee4000800007f */
[----:B---3--:R-:W-:Y:S05]  /*15f80*/  @!P0 BRA `(.L_x_3334) ;  /* 0xfffffffc00f08947 */ /* 0x008fea000383ffff */
[----:B------:R-:W-:Y:S05]  /*15f90*/  BRA `(.L_x_3429) ;  /* 0xffffffe000e47947 */ /* 0x000fea000383ffff */
.L_x_3336:
[----:B---3--:R3:W4:Y:S02]  /*15fa0*/  SYNCS.PHASECHK.TRANS64.TRYWAIT P0, [R4+URZ], R5 ;  /* 0x00000005040075a7 */ /* 0x008724000800017f */
[----:B----4-:R-:W-:Y:S05]  /*15fb0*/  @!P0 NANOSLEEP.SYNCS 0x989680 ;  /* 0x009896800000895d */ /* 0x010fea0003900000 */
[----:B------:R-:W4:Y:S02]  /*15fc0*/  @!P0 SYNCS.PHASECHK.TRANS64 P0, [R4+URZ], R5 ;  /* 0x00000005040085a7 */ /* 0x000f24000800007f */
[----:B----4-:R-:W-:Y:S05]  /*15fd0*/  @!P0 BRA `(.L_x_3336) ;  /* 0xfffffffc00f08947 */ /* 0x010fea000383ffff */
[----:B------:R-:W-:Y:S05]  /*15fe0*/  BRA `(.L_x_3430) ;  /* 0xffffffe000ec7947 */ /* 0x000fea000383ffff */
.L_x_3431:
        /* <DEDUP_REMOVED lines=9> */
.L_x_11943:


//--------------------- .text._ZN7cutlass13device_kernelIN5flash11enable_sm90INS1_16FlashAttnFwdSm90INS1_25CollectiveMainloopFwdSm90ILi2EN4cute5tupleIJNS5_1CILi1EEES8_S8_EEENS6_IJNS7_ILi64EEESA_SA_EEELi512ENS_6half_tEfNS_4arch4Sm90ELb0ELb0ELb0ELb1ELb0ELb0ELb1ELb0ELb0ELb0ELb0ELb0EEENS1_21CollectiveEpilogueFwdINS6_IJSA_NS7_ILi512EEESA_EEES9_SC_SE_Li256ELb1ELb0ELb0ELb0EEENS1_36VarlenDynamicPersistentTileSchedulerILi64ELi64ELi256ELi32ELb0ELb0ELb1ELb0ELb1ELb1EEEEEEEEEvNT_6ParamsE --------------------------
	.section	.text._ZN7cutlass13device_kernelIN5flash11enable_sm90INS1_16FlashAttnFwdSm90INS1_25CollectiveMainloopFwdSm90ILi2EN4cute5tupleIJNS5_1CILi1EEES8_S8_EEENS6_IJNS7_ILi64EEESA_SA_EEELi512ENS_6half_tEfNS_4arch4Sm90ELb0ELb0ELb0ELb1ELb0ELb0ELb1ELb0ELb0ELb0ELb0ELb0EEENS1_21CollectiveEpilogueFwdINS6_IJSA_NS7_ILi512EEESA_EEES9_SC_SE_Li256ELb1ELb0ELb0ELb0EEENS1_36VarlenDynamicPersistentTileSchedulerILi64ELi64ELi256ELi32ELb0ELb0ELb1ELb0ELb1ELb1EEEEEEEEEvNT_6ParamsE,"ax",@progbits
	.align	128
.text._ZN7cutlass13device_kernelIN5flash11enable_sm90INS1_16FlashAttnFwdSm90INS1_25CollectiveMainloopFwdSm90ILi2EN4cute5tupleIJNS5_1CILi1EEES8_S8_EEENS6_IJNS7_ILi64EEESA_SA_EEELi512ENS_6half_tEfNS_4arch4Sm90ELb0ELb0ELb0ELb1ELb0ELb0ELb1ELb0ELb0ELb0ELb0ELb0EEENS1_21CollectiveEpilogueFwdINS6_IJSA_NS7_ILi512EEESA_EEES9_SC_SE_Li256ELb1ELb0ELb0ELb0EEENS1_36VarlenDynamicPersistentTileSchedulerILi64ELi64ELi256ELi32ELb0ELb0ELb1ELb0ELb1ELb1EEEEEEEEEvNT_6ParamsE:
        .type           _ZN7cutlass13device_kernelIN5flash11enable_sm90INS1_16FlashAttnFwdSm90INS1_25CollectiveMainloopFwdSm90ILi2EN4cute5tupleIJNS5_1CILi1EEES8_S8_EEENS6_IJNS7_ILi64EEESA_SA_EEELi512ENS_6half_tEfNS_4arch4Sm90ELb0ELb0ELb0ELb1ELb0ELb0ELb1ELb0ELb0ELb0ELb0ELb0EEENS1_21CollectiveEpilogueFwdINS6_IJSA_NS7_ILi512EEESA_EEES9_SC_SE_Li256ELb1ELb0ELb0ELb0EEENS1_36VarlenDynamicPersistentTileSchedulerILi64ELi64ELi256ELi32ELb0ELb0ELb1ELb0ELb1ELb1EEEEEEEEEvNT_6ParamsE,@function
        .size           _ZN7cutlass13device_kernelIN5flash11enable_sm90INS1_16FlashAttnFwdSm90INS1_25CollectiveMainloopFwdSm90ILi2EN4cute5tupleIJNS5_1CILi1EEES8_S8_EEENS6_IJNS7_ILi64EEESA_SA_EEELi512ENS_6half_tEfNS_4arch4Sm90ELb0ELb0ELb0ELb1ELb0ELb0ELb1ELb0ELb0ELb0ELb0ELb0EEENS1_21CollectiveEpilogueFwdINS6_IJSA_NS7_ILi512EEESA_EEES9_SC_SE_Li256ELb1ELb0ELb0ELb0EEENS1_36VarlenDynamicPersistentTileSchedulerILi64ELi64ELi256ELi32ELb0ELb0ELb1ELb0ELb1ELb1EEEEEEEEEvNT_6ParamsE,(.L_x_11944 - _ZN7cutlass13device_kernelIN5flash11enable_sm90INS1_16FlashAttnFwdSm90INS1_25CollectiveMainloopFwdSm90ILi2EN4cute5tupleIJNS5_1CILi1EEES8_S8_EEENS6_IJNS7_ILi64EEESA_SA_EEELi512ENS_6half_tEfNS_4arch4Sm90ELb0ELb0ELb0ELb1ELb0ELb0ELb1ELb0ELb0ELb0ELb0ELb0EEENS1_21CollectiveEpilogueFwdINS6_IJSA_NS7_ILi512EEESA_EEES9_SC_SE_Li256ELb1ELb0ELb0ELb0EEENS1_36VarlenDynamicPersistentTileSchedulerILi64ELi64ELi256ELi32ELb0ELb0ELb1ELb0ELb1ELb1EEEEEEEEEvNT_6ParamsE)
        .other          _ZN7cutlass13device_kernelIN5flash11enable_sm90INS1_16FlashAttnFwdSm90INS1_25CollectiveMainloopFwdSm90ILi2EN4cute5tupleIJNS5_1CILi1EEES8_S8_EEENS6_IJNS7_ILi64EEESA_SA_EEELi512ENS_6half_tEfNS_4arch4Sm90ELb0ELb0ELb0ELb1ELb0ELb0ELb1ELb0ELb0ELb0ELb0ELb0EEENS1_21CollectiveEpilogueFwdINS6_IJSA_NS7_ILi512EEESA_EEES9_SC_SE_Li256ELb1ELb0ELb0ELb0EEENS1_36VarlenDynamicPersistentTileSchedulerILi64ELi64ELi256ELi32ELb0ELb0ELb1ELb0ELb1ELb1EEEEEEEEEvNT_6ParamsE,@"STO_CUDA_ENTRY STV_DEFAULT"
_ZN7cutlass13device_kernelIN5flash11enable_sm90INS1_16FlashAttnFwdSm90INS1_25CollectiveMainloopFwdSm90ILi2EN4cute5tupleIJNS5_1CILi1EEES8_S8_EEENS6_IJNS7_ILi64EEESA_SA_EEELi512ENS_6half_tEfNS_4arch4Sm90ELb0ELb0ELb0ELb1ELb0ELb0ELb1ELb0ELb0ELb0ELb0ELb0EEENS1_21CollectiveEpilogueFwdINS6_IJSA_NS7_ILi512EEESA_EEES9_SC_SE_Li256ELb1ELb0ELb0ELb0EEENS1_36VarlenDynamicPersistentTileSchedulerILi64ELi64ELi256ELi32ELb0ELb0ELb1ELb0ELb1ELb1EEEEEEEEEvNT_6ParamsE:
        /* <DEDUP_REMOVED lines=22> */
[----:B0-----:R-:W-:Y:S01]  /*0160*/  NOP ;  /* 0x0000000000007918 */ /* 0x001fe20000000000 */
.L_x_3433:
[----:B------:R-:W-:Y:S05]  /*0170*/  BSYNC B0 ;  /* 0x0000000000007941 */ /* 0x000fea0003800000 */
.L_x_3432:
        /* <DEDUP_REMOVED lines=12> */
[----:B------:R-:W-:Y:S01]  /*0240*/  VOTEU.ANY UP2, P0 ;  /* 0x00000000003f7886 */ /* 0x000fe20000040100 */
        /* <DEDUP_REMOVED lines=8> */
[----:B-1----:R0:W1:Y:S01]  /*02d0*/  @UP0 SYNCS.EXCH.64 URZ, [UR8+0x38800], UR4 ;  /* 0x03880004083f05b2 */ /* 0x0020620008000100 */
[----:B------:R0:W2:Y:S05]  /*02e0*/  @UP1 SYNCS.EXCH.64 URZ, [UR8+0x38810], UR4 ;  /* 0x03881004083f15b2 */ /* 0x0000aa0008000100 */
[----:B------:R0:W3:Y:S02]  /*02f0*/  @UP2 SYNCS.EXCH.64 URZ, [UR8+0x38820], UR6 ;  /* 0x03882006083f25b2 */ /* 0x0000e40008000100 */
        /* <DEDUP_REMOVED lines=13> */
[----:B------:R0:W0:Y:S01]  /*03d0*/  SYNCS.EXCH.64 URZ, [UR6+0x38848], UR4 ;  /* 0x03884804063f75b2 */ /* 0x0000220008000100 */
[----:B------:R-:W-:Y:S01]  /*03e0*/  NOP ;  /* 0x0000000000007918 */ /* 0x000fe20000000000 */
.L_x_3434:
        /* <DEDUP_REMOVED lines=22> */
.L_x_3435:
        /* <DEDUP_REMOVED lines=18> */
.L_x_3436:
        /* <DEDUP_REMOVED lines=22> */
.L_x_3437:
        /* <DEDUP_REMOVED lines=22> */
.L_x_3438:
[----:B------:R-:W-:Y:S01]  /*0930*/  ISETP.NE.AND P0, PT, R3, RZ, PT ;  /* 0x000000ff0300720c */ /* 0x000fe20003f05270 */
[----:B------:R-:W-:Y:S01]  /*0940*/  NOP ;  /* 0x0000000000007918 */ /* 0x000fe20000000000 */
[----:B01234-:R-:W-:Y:S11]  /*0950*/  BAR.SYNC.DEFER_BLOCKING 0x0 ;  /* 0x0000000000007b1d */ /* 0x01fff60000010000 */
[----:B------:R-:W-:Y:S05]  /*0960*/  @!P0 BRA `(.L_x_3439) ;  /* 0x000000a800c48947 */ /* 0x000fea0003800000 */
.L_x_3440:
        /* <DEDUP_REMOVED lines=22> */
[----:B------:R-:W-:Y:S01]  /*0ad0*/  UMOV UR36, URZ ;  /* 0x0000003f00247c82 */ /* 0x000fe20008000000 */
[----:B------:R-:W-:Y:S01]  /*0ae0*/  UMOV UR41, URZ ;  /* 0x0000003f00297c82 */ /* 0x000fe20008000000 */
[----:B------:R-:W-:-:S04]  /*0af0*/  SHF.R.S32.HI R0, RZ, 0x1f, R191 ;  /* 0x0000001fff007819 */ /* 0x000fc800000114bf */
[CC--:B------:R-:W-:Y:S02]  /*0b00*/  LEA.HI R2, R0.reuse, R191.reuse, RZ, 0x4 ;  /* 0x000000bf00027211 */ /* 0x0c0fe400078f20ff */
[----:B------:R-:W-:Y:S02]  /*0b10*/  LEA.HI R6, R0, R191, RZ, 0x5 ;  /* 0x000000bf00067211 */ /* 0x000fe400078f28ff */
[----:B------:R-:W-:Y:S02]  /*0b20*/  SHF.R.S32.HI R3, RZ, 0x4, R2 ;  /* 0x00000004ff037819 */ /* 0x000fe40000011402 */
[----:B------:R-:W-:Y:S02]  /*0b30*/  SHF.R.S32.HI R12, RZ, 0x5, R6 ;  /* 0x00000005ff0c7819 */ /* 0x000fe40000011406 */
[C---:B------:R-:W-:Y:S02]  /*0b40*/  LEA.HI R5, R2.reuse, R3, RZ, 0x1 ;  /* 0x0000000302057211 */ /* 0x040fe400078f08ff */
[----:B------:R-:W-:-:S02]  /*0b50*/  LOP3.LUT R2, R2, 0xfffffff0, RZ, 0xc0, !PT ;  /* 0xfffffff002027812 */ /* 0x000fc400078ec0ff */
[----:B------:R-:W-:Y:S02]  /*0b60*/  LOP3.LUT R8, R5, 0x1ffffffe, RZ, 0xc0, !PT ;  /* 0x1ffffffe05087812 */ /* 0x000fe400078ec0ff */
[----:B------:R-:W-:Y:S01]  /*0b70*/  SHF.R.S32.HI R5, RZ, 0x1f, R6 ;  /* 0x0000001fff057819 */ /* 0x000fe20000011406 */
[----:B------:R-:W-:Y:S01]  /*0b80*/  IMAD.IADD R6, R191, 0x1, -R2 ;  /* 0x00000001bf067824 */ /* 0x000fe200078e0a02 */
[----:B------:R-:W-:Y:S01]  /*0b90*/  LEA.HI R4, R0, R191, RZ, 0x7 ;  /* 0x000000bf00047211 */ /* 0x000fe200078f38ff */
[----:B------:R-:W-:Y:S01]  /*0ba0*/  IMAD.IADD R9, R3, 0x1, -R8 ;  /* 0x0000000103097824 */ /* 0x000fe200078e0a08 */
[----:B------:R-:W-:Y:S02]  /*0bb0*/  LEA.HI R5, R5, R12, RZ, 0x2 ;  /* 0x0000000c05057211 */ /* 0x000fe400078f10ff */
[----:B------:R-:W-:Y:S02]  /*0bc0*/  SHF.R.S32.HI R3, RZ, 0x1f, R6 ;  /* 0x0000001fff037819 */ /* 0x000fe40000011406 */
[----:B------:R-:W-:-:S02]  /*0bd0*/  SHF.R.S32.HI R189, RZ, 0x7, R4 ;  /* 0x00000007ffbd7819 */ /* 0x000fc40000011404 */
[----:B------:R-:W-:Y:S02]  /*0be0*/  LOP3.LUT R7, R5, 0x3ffffc, RZ, 0xc0, !PT ;  /* 0x003ffffc05077812 */ /* 0x000fe400078ec0ff */
[----:B------:R-:W-:Y:S01]  /*0bf0*/  LEA.HI R5, R3, R6, RZ, 0x3 ;  /* 0x0000000603057211 */ /* 0x000fe200078f18ff */
[----:B------:R-:W-:Y:S01]  /*0c00*/  IMAD R11, R189, 0x100, R6 ;  /* 0x00000100bd0b7824 */ /* 0x000fe200078e0206 */
[----:B------:R-:W-:Y:S02]  /*0c10*/  IADD3 R8, R12, -R7, RZ ;  /* 0x800000070c087210 */ /* 0x000fe40007ffe0ff */
[C---:B------:R-:W-:Y:S01]  /*0c20*/  LOP3.LUT R7, R5.reuse, 0xfffffff8, RZ, 0xc0, !PT ;  /* 0xfffffff805077812 */ /* 0x040fe200078ec0ff */
[----:B------:R-:W-:Y:S01]  /*0c30*/  IMAD.SHL.U32 R10, R5, 0x40, RZ ;  /* 0x00000040050a7824 */ /* 0x000fe200078e00ff */
[----:B------:R-:W-:Y:S01]  /*0c40*/  LOP3.LUT R2, R4, 0xffffff80, RZ, 0xc0, !PT ;  /* 0xffffff8004027812 */ /* 0x000fe200078ec0ff */
[----:B------:R-:W-:Y:S01]  /*0c50*/  IMAD R190, R8, 0x10, R11 ;  /* 0x0000001008be7824 */ /* 0x000fe200078e020b */
[----:B------:R-:W-:Y:S01]  /*0c60*/  SHF.L.U32 R9, R9, 0x3, RZ ;  /* 0x0000000309097819 */ /* 0x000fe200000006ff */
[----:B------:R-:W-:Y:S01]  /*0c70*/  IMAD.IADD R8, R6, 0x1, -R7 ;  /* 0x0000000106087824 */ /* 0x000fe200078e0a07 */
[----:B------:R-:W-:Y:S01]  /*0c80*/  LOP3.LUT R11, R10, 0x7ffffe00, RZ, 0xc0, !PT ;  /* 0x7ffffe000a0b7812 */ /* 0x000fe200078ec0ff */
[----:B------:R-:W-:Y:S01]  /*0c90*/  IMAD.IADD R2, R191, 0x1, -R2 ;  /* 0x00000001bf027824 */ /* 0x000fe200078e0a02 */
[----:B------:R-:W-:Y:S01]  /*0ca0*/  LEA.HI R0, R0, R191, RZ, 0x3 ;  /* 0x000000bf00007211 */ /* 0x000fe200078f18ff */
[C---:B------:R-:W-:Y:S01]  /*0cb0*/  IMAD.SHL.U32 R10, R8.reuse, 0x40, RZ ;  /* 0x00000040080a7824 */ /* 0x040fe200078e00ff */
[----:B------:R-:W-:Y:S01]  /*0cc0*/  R2P PR, R8, 0x6 ;  /* 0x0000000608007804 */ /* 0x000fe20000000000 */
[----:B------:R-:W-:Y:S01]  /*0cd0*/  IMAD.U32 R190, R190, 0x40, R9 ;  /* 0x00000040bebe7824 */ /* 0x000fe200078e0009 */
[----:B------:R-:W-:Y:S01]  /*0ce0*/  SHF.R.S32.HI R3, RZ, 0x1f, R2 ;  /* 0x0000001fff037819 */ /* 0x000fe20000011402 */
[----:B------:R-:W-:Y:S01]  /*0cf0*/  IMAD R11, R12, 0x400, R11 ;  /* 0x000004000c0b7824 */ /* 0x000fe200078e020b */
[----:B------:R-:W-:-:S02]  /*0d00*/  LOP3.LUT R10, R10, 0x1c0, RZ, 0xc0, !PT ;  /* 0x000001c00a0a7812 */ /* 0x000fc400078ec0ff */
[----:B------:R-:W-:Y:S02]  /*0d10*/  LEA.HI R5, R3, R2, RZ, 0x2 ;  /* 0x0000000203057211 */ /* 0x000fe400078f10ff */
[----:B------:R-:W-:Y:S02]  /*0d20*/  LOP3.LUT R9, R10, 0x8, R9, 0xf8, !PT ;  /* 0x000000080a097812 */ /* 0x000fe400078ef809 */
[--C-:B------:R-:W-:Y:S02]  /*0d30*/  SHF.R.S32.HI R6, RZ, 0x2, R5.reuse ;  /* 0x00000002ff067819 */ /* 0x100fe40000011405 */
[----:B------:R-:W-:Y:S02]  /*0d40*/  SHF.R.S32.HI R7, RZ, 0x1f, R5 ;  /* 0x0000001fff077819 */ /* 0x000fe40000011405 */
[----:B------:R-:W-:Y:S02]  /*0d50*/  SHF.R.U32.HI R10, RZ, 0x3, R10 ;  /* 0x00000003ff0a7819 */ /* 0x000fe4000001160a */
[----:B------:R-:W-:-:S02]  /*0d60*/  LEA.HI R7, R7, R6, RZ, 0x3 ;  /* 0x0000000607077211 */ /* 0x000fc400078f18ff */
[----:B------:R-:W-:Y:S02]  /*0d70*/  LOP3.LUT R10, R9, R10, RZ, 0x3c, !PT ;  /* 0x0000000a090a7212 */ /* 0x000fe400078e3cff */
[----:B------:R-:W-:Y:S02]  /*0d80*/  LEA.HI R3, R3, R2, RZ, 0x5 ;  /* 0x0000000203037211 */ /* 0x000fe400078f28ff */
[----:B------:R-:W-:Y:S01]  /*0d90*/  LOP3.LUT R7, R7, 0xfffffff8, RZ, 0xc0, !PT ;  /* 0xfffffff807077812 */ /* 0x000fe200078ec0ff */
[----:B------:R-:W-:Y:S01]  /*0da0*/  IMAD.IADD R10, R11, 0x1, R10 ;  /* 0x000000010b0a7824 */ /* 0x000fe200078e020a */
[----:B------:R-:W-:Y:S02]  /*0db0*/  SHF.R.S32.HI R3, RZ, 0x5, R3 ;  /* 0x00000005ff037819 */ /* 0x000fe40000011403 */
[----:B------:R-:W-:Y:S01]  /*0dc0*/  LEA.HI R4, R4, R189, RZ, 0x1 ;  /* 0x000000bd04047211 */ /* 0x000fe200078f08ff */
[----:B------:R-:W-:Y:S01]  /*0dd0*/  IMAD.IADD R6, R6, 0x1, -R7 ;  /* 0x0000000106067824 */ /* 0x000fe200078e0a07 */
[----:B------:R-:W-:Y:S01]  /*0de0*/  LEA R184, R10, UR37, 0x1 ;  /* 0x000000250ab87c11 */ /* 0x000fe2000f8e08ff */
[----:B------:R-:W-:Y:S01]  /*0df0*/  IMAD.MOV.U32 R7, RZ, RZ, R15 ;  /* 0x000000ffff077224 */ /* 0x000fe200078e000f */
[----:B------:R-:W-:Y:S01]  /*0e00*/  LOP3.LUT R5, R5, 0x7ffffffc, RZ, 0xc0, !PT ;  /* 0x7ffffffc05057812 */ /* 0x000fe200078ec0ff */
[----:B------:R-:W-:Y:S01]  /*0e10*/  IMAD R17, R3, 0x10, R6 ;  /* 0x0000001003117824 */ /* 0x000fe200078e0206 */
        /* <DEDUP_REMOVED lines=8> */
[----:B------:R-:W-:Y:S01]  /*0ea0*/  MOV R5, R13 ;  /* 0x0000000d00057202 */ /* 0x000fe20000000f00 */
[C---:B------:R-:W-:Y:S01]  /*0eb0*/  @P2 VIADD R185, R187.reuse, 0xffffffc0 ;  /* 0xffffffc0bbb92836 */ /* 0x040fe20000000000 */
[----:B------:R-:W-:Y:S01]  /*0ec0*/  IADD3 R187, R187, R186, RZ ;  /* 0x000000babbbb7210 */ /* 0x000fe20007ffe0ff */
[----:B------:R-:W-:Y:S01]  /*0ed0*/  IMAD.MOV.U32 R2, RZ, RZ, RZ ;  /* 0x000000ffff027224 */ /* 0x000fe200078e00ff */
[----:B------:R-:W-:Y:S01]  /*0ee0*/  SHF.R.S32.HI R18, RZ, 0x3, R0 ;  /* 0x00000003ff127819 */ /* 0x000fe20000011400 */
[----:B------:R-:W-:-:S02]  /*0ef0*/  IMAD.SHL.U32 R16, R6, 0x8, RZ ;  /* 0x0000000806107824 */ /* 0x000fc400078e00ff */
[----:B------:R-:W-:Y:S02]  /*0f00*/  IMAD.SHL.U32 R23, R4, 0x100, RZ ;  /* 0x0000010004177824 */ /* 0x000fe400078e00ff */
[----:B------:R-:W-:Y:S02]  /*0f10*/  IMAD.SHL.U32 R22, R22, 0x2, RZ ;  /* 0x0000000216167824 */ /* 0x000fe400078e00ff */
[----:B------:R-:W-:-:S07]  /*0f20*/  IMAD.IADD R186, R186, 0x1, R185 ;  /* 0x00000001baba7824 */ /* 0x000fce00078e02b9 */
.L_x_3479:
[----:B0-2---:R-:W0:Y:S01]  /*0f30*/  LDC.64 R8, c[0x0][0xd60] ;  /* 0x00035800ff087b82 */ /* 0x005e220000000a00 */
[----:B------:R-:W-:Y:S01]  /*0f40*/  ULDC.64 UR10, c[0x0][0x208] ;  /* 0x00008200000a7ab9 */ /* 0x000fe20000000a00 */
        /* <DEDUP_REMOVED lines=8> */
[----:B------:R-:W-:Y:S01]  /*0fd0*/  PLOP3.LUT P0, PT, PT, PT, UP0, 0x80, 0x0 ;  /* 0x000000000000781c */ /* 0x000fe20003f0f008 */
[----:B------:R-:W-:Y:S01]  /*0fe0*/  UMOV UR39, UR5 ;  /* 0x0000000500277c82 */ /* 0x000fe20008000000 */
        /* <DEDUP_REMOVED lines=22> */
[----:B-1-3--:R-:W-:Y:S05]  /*1150*/  @P0 BRA `(.L_x_3441) ;  /* 0x0000000000300947 */ /* 0x00afea0003800000 */
[----:B------:R-:W-:Y:S02]  /*1160*/  ULDC.64 UR4, c[0x0][0xb00] ;  /* 0x0002c00000047ab9 */ /* 0x000fe40000000a00 */
[----:B------:R-:W-:-:S04]  /*1170*/  ISETP.NE.U32.AND P0, PT, RZ, UR4, PT ;  /* 0x00000004ff007c0c */ /* 0x000fc8000bf05070 */
[----:B------:R-:W-:-:S13]  /*1180*/  ISETP.NE.AND.EX P0, PT, RZ, UR5, PT, P0 ;  /* 0x00000005ff007c0c */ /* 0x000fda000bf05300 */
[----:B------:R-:W-:Y:S05]  /*1190*/  @!P0 BRA `(.L_x_3441) ;  /* 0x0000000000208947 */ /* 0x000fea0003800000 */
[----:B------:R-:W-:Y:S01]  /*11a0*/  ULDC.64 UR4, c[0x0][0xb00] ;  /* 0x0002c00000047ab9 */ /* 0x000fe20000000a00 */
[----:B------:R-:W-:Y:S01]  /*11b0*/  ULDC.64 UR6, c[0x0][0x208] ;  /* 0x0000820000067ab9 */ /* 0x000fe20000000a00 */
[----:B------:R-:W-:-:S06]  /*11c0*/  UIMAD.WIDE UR4, UR38, 0x4, UR4 ;  /* 0x00000004260478a5 */ /* 0x000fcc000f8e0204 */
[----:B0-----:R-:W-:Y:S02]  /*11d0*/  IMAD.U32 R6, RZ, RZ, UR4 ;  /* 0x00000004ff067e24 */ /* 0x001fe4000f8e00ff */
[----:B------:R-:W-:-:S05]  /*11e0*/  IMAD.U32 R7, RZ, RZ, UR5 ;  /* 0x00000005ff077e24 */ /* 0x000fca000f8e00ff */
[----:B-----5:R-:W2:Y:S04]  /*11f0*/  LDG.E R152, desc[UR6][R6.64] ;  /* 0x0000000606987981 */ /* 0x020ea8000c1e1900 */
[----:B------:R-:W2:Y:S02]  /*1200*/  LDG.E R9, desc[UR6][R6.64+0x4] ;  /* 0x0000040606097981 */ /* 0x000ea4000c1e1900 */
[----:B--2---:R-:W-:-:S07]  /*1210*/  IMAD.IADD R152, R9, 0x1, -R152 ;  /* 0x0000000109987824 */ /* 0x004fce00078e0a98 */
.L_x_3441:
[----:B------:R-:W2:Y:S01]  /*1220*/  LDL R4, [R1] ;  /* 0x0000000001047983 */ /* 0x000ea20000100800 */
[----:B-----5:R-:W-:Y:S01]  /*1230*/  IMAD.IADD R152, R152, 0x1, -R3 ;  /* 0x0000000198987824 */ /* 0x020fe200078e0a03 */
[----:B------:R-:W-:Y:S01]  /*1240*/  CS2R R150, SRZ ;  /* 0x0000000000967805 */ /* 0x000fe2000001ff00 */
[----:B------:R-:W-:Y:S01]  /*1250*/  IMAD.MOV.U32 R188, RZ, RZ, R5 ;  /* 0x000000ffffbc7224 */ /* 0x000fe200078e0005 */
[----:B------:R-:W-:Y:S01]  /*1260*/  CS2R R148, SRZ ;  /* 0x0000000000947805 */ /* 0x000fe2000001ff00 */
[----:B------:R-:W-:Y:S01]  /*1270*/  IMAD.MOV.U32 R176, RZ, RZ, RZ ;  /* 0x000000ffffb07224 */ /* 0x000fe200078e00ff */
[----:B------:R-:W-:Y:S01]  /*1280*/  IADD3 R0, R152, 0x3f, RZ ;  /* 0x0000003f98007810 */ /* 0x000fe20007ffe0ff */
[----:B------:R-:W-:Y:S01]  /*1290*/  IMAD.MOV.U32 R175, RZ, RZ, RZ ;  /* 0x000000ffffaf7224 */ /* 0x000fe200078e00ff */
[----:B------:R-:W-:Y:S02]  /*12a0*/  CS2R R144, SRZ ;  /* 0x0000000000907805 */ /* 0x000fe4000001ff00 */
[----:B------:R-:W-:-:S02]  /*12b0*/  CS2R R142, SRZ ;  /* 0x00000000008e7805 */ /* 0x000fc4000001ff00 */
[----:B------:R-:W-:Y:S02]  /*12c0*/  SHF.R.S32.HI R3, RZ, 0x1f, R0 ;  /* 0x0000001fff037819 */ /* 0x000fe40000011400 */
[----:B------:R-:W-:Y:S02]  /*12d0*/  CS2R R140, SRZ ;  /* 0x00000000008c7805 */ /* 0x000fe4000001ff00 */
[----:B------:R-:W-:Y:S02]  /*12e0*/  CS2R R138, SRZ ;  /* 0x00000000008a7805 */ /* 0x000fe4000001ff00 */
[----:B------:R-:W-:Y:S02]  /*12f0*/  CS2R R136, SRZ ;  /* 0x0000000000887805 */ /* 0x000fe4000001ff00 */
[----:B------:R-:W-:Y:S01]  /*1300*/  LEA.HI R174, R3, R0, RZ, 0x6 ;  /* 0x0000000003ae7211 */ /* 0x000fe200078f30ff */
[----:B------:R-:W-:Y:S01]  /*1310*/  IMAD.MOV.U32 R3, RZ, RZ, RZ ;  /* 0x000000ffff037224 */ /* 0x000fe200078e00ff */
        /* <DEDUP_REMOVED lines=23> */
[----:B------:R-:W-:Y:S02]  /*1490*/  MOV R153, RZ ;  /* 0x000000ff00997202 */ /* 0x000fe40000000f00 */
        /* <DEDUP_REMOVED lines=33> */
[----:B0-----:R-:W-:-:S02]  /*16b0*/  CS2R R8, SRZ ;  /* 0x0000000000087805 */ /* 0x001fc4000001ff00 */
[----:B------:R-:W-:Y:S02]  /*16c0*/  SHF.R.S32.HI R174, RZ, 0x6, R174 ;  /* 0x00000006ffae7819 */ /* 0x000fe400000114ae */
[----:B--2---:R-:W-:-:S13]  /*16d0*/  ISETP.NE.AND P0, PT, R4, 0x1, PT ;  /* 0x000000010400780c */ /* 0x004fda0003f05270 */
[----:B------:R-:W-:Y:S05]  /*16e0*/  @!P0 BRA `(.L_x_3442) ;  /* 0x0000001400d48947 */ /* 0x000fea0003800000 */
[----:B------:R-:W-:Y:S02]  /*16f0*/  ISETP.GE.AND P1, PT, R152, 0x1, PT ;  /* 0x000000019800780c */ /* 0x000fe40003f26270 */
[----:B------:R-:W-:-:S11]  /*1700*/  PLOP3.LUT P0, PT, PT, PT, PT, 0x80, 0x0 ;  /* 0x000000000000781c */ /* 0x000fd60003f0f070 */
[----:B------:R-:W-:Y:S05]  /*1710*/  @!P1 BRA `(.L_x_3443) ;  /* 0x0000007000f09947 */ /* 0x000fea0003800000 */
[----:B------:R-:W0:Y:S01]  /*1720*/  SHFL.IDX PT, R4, R189, RZ, 0x1f ;  /* 0x00001fffbd047589 */ /* 0x000e2200000e0000 */
[----:B------:R-:W-:Y:S01]  /*1730*/  UMOV UR7, 0x40000040 ;  /* 0x4000004000077882 */ /* 0x000fe20000000000 */
[----:B------:R-:W-:Y:S01]  /*1740*/  UMOV UR9, 0x40000040 ;  /* 0x4000004000097882 */ /* 0x000fe20000000000 */
[----:B------:R-:W-:Y:S01]  /*1750*/  UMOV UR11, 0x40000040 ;  /* 0x40000040000b7882 */ /* 0x000fe20000000000 */
[----:B------:R-:W-:Y:S01]  /*1760*/  BAR.SYNC.DEFER_BLOCKING 0xe, 0x100 ;  /* 0x0384000000007b1d */ /* 0x000fe20000010000 */
[----:B------:R-:W-:-:S05]  /*1770*/  ISETP.GE.AND P0, PT, R152, 0x41, PT ;  /* 0x000000419800780c */ /* 0x000fca0003f06270 */
[----:B------:R-:W-:Y:S01]  /*1780*/  UMOV UR13, 0x40000040 ;  /* 0x40000040000d7882 */ /* 0x000fe20000000000 */
[----:B------:R-:W-:Y:S01]  /*1790*/  UMOV UR15, 0x40000040 ;  /* 0x40000040000f7882 */ /* 0x000fe20000000000 */
[----:B------:R-:W-:Y:S01]  /*17a0*/  UMOV UR17, 0x40000040 ;  /* 0x4000004000117882 */ /* 0x000fe20000000000 */
[----:B------:R-:W-:Y:S01]  /*17b0*/  UMOV UR19, 0x40000040 ;  /* 0x4000004000137882 */ /* 0x000fe20000000000 */
[----:B------:R-:W1:Y:S01]  /*17c0*/  S2R R6, SR_TID.X ;  /* 0x0000000000067919 */ /* 0x000e620000002100 */
[----:B0-----:R-:W-:Y:S01]  /*17d0*/  R2UR UR4, R4 ;  /* 0x00000000040472ca */ /* 0x001fe200000e0000 */
[----:B------:R-:W-:Y:S01]  /*17e0*/  IMAD.U32 R4, RZ, RZ, UR36 ;  /* 0x00000024ff047e24 */ /* 0x000fe2000f8e00ff */
[----:B------:R-:W-:-:S11]  /*17f0*/  WARPGROUP.ARRIVE ;  /* 0x00000000000079c5 */ /* 0x000fd60000000000 */
[----:B------:R-:W-:-:S04]  /*1800*/  ULEA.HI UR5, UR4, UR4, URZ, 0x1 ;  /* 0x0000000404057291 */ /* 0x000fc8000f8f083f */
[----:B------:R-:W-:-:S04]  /*1810*/  ULOP3.LUT UR5, UR5, 0x1fffe, URZ, 0xc0, !UPT ;  /* 0x0001fffe05057892 */ /* 0x000fc8000f8ec03f */
[----:B------:R-:W-:Y:S01]  /*1820*/  UIADD3 UR5, UR4, -UR5, URZ ;  /* 0x8000000504057290 */ /* 0x000fe2000fffe03f */
[----:B-1----:R-:W-:Y:S01]  /*1830*/  LOP3.LUT R5, R6, 0x7f, RZ, 0xc0, !PT ;  /* 0x0000007f06057812 */ /* 0x002fe200078ec0ff */
[----:B------:R-:W-:Y:S02]  /*1840*/  UIADD3 UR4, UR37, 0x36400, URZ ;  /* 0x0003640025047890 */ /* 0x000fe4000fffe03f */
[----:B------:R-:W-:Y:S01]  /*1850*/  ULEA UR5, UR5, UR37, 0xf ;  /* 0x0000002505057291 */ /* 0x000fe2000f8e783f */
[----:B------:R-:W-:Y:S01]  /*1860*/  ISETP.NE.AND P1, PT, R5, RZ, PT ;  /* 0x000000ff0500720c */ /* 0x000fe20003f25270 */
[----:B------:R-:W-:Y:S02]  /*1870*/  USHF.R.U32.HI UR4, URZ, 0x4, UR4 ;  /* 0x000000043f047899 */ /* 0x000fe40008011604 */
[----:B------:R-:W-:Y:S02]  /*1880*/  UIADD3 UR5, UR5, 0x400, URZ ;  /* 0x0000040005057890 */ /* 0x000fe4000fffe03f */
[----:B------:R-:W-:-:S02]  /*1890*/  ULOP3.LUT UR4, UR4, 0x3fff, URZ, 0xc0, !UPT ;  /* 0x00003fff04047892 */ /* 0x000fc4000f8ec03f */
[----:B------:R-:W-:Y:S02]  /*18a0*/  USHF.R.U32.HI UR5, URZ, 0x4, UR5 ;  /* 0x000000043f057899 */ /* 0x000fe40008011605 */
[----:B------:R-:W-:Y:S02]  /*18b0*/  ULOP3.LUT UR4, UR4, 0x10000, URZ, 0xfc, !UPT ;  /* 0x0001000004047892 */ /* 0x000fe4000f8efc3f */
[----:B------:R-:W-:Y:S02]  /*18c0*/  ULOP3.LUT UR5, UR5, 0x3fff, URZ, 0xc0, !UPT ;  /* 0x00003fff05057892 */ /* 0x000fe4000f8ec03f */
[----:B------:R-:W-:Y:S01]  /*18d0*/  UIADD3 UR8, UR4, 0x2, URZ ;  /* 0x0000000204087890 */ /* 0x000fe2000fffe03f */
[----:B------:R-:W-:Y:S01]  /*18e0*/  @!P1 LEA R4, R4, UR37, 0x3 ;  /* 0x0000002504049c11 */ /* 0x000fe2000f8e18ff */
[----:B------:R-:W-:Y:S02]  /*18f0*/  ULOP3.LUT UR20, UR5, 0x2000000, URZ, 0xfc, !UPT ;  /* 0x0200000005147892 */ /* 0x000fe4000f8efc3f */
[----:B------:R-:W-:-:S02]  /*1900*/  UIADD3 UR12, UR4, 0x4, URZ ;  /* 0x00000004040c7890 */ /* 0x000fc4000fffe03f */
[----:B------:R-:W-:Y:S01]  /*1910*/  ULEA UR6, UR36, UR20, 0xc ;  /* 0x0000001424067291 */ /* 0x000fe2000f8e603f */
[----:B------:R-:W-:Y:S01]  /*1920*/  @!P1 VIADD R4, R4, 0x38860 ;  /* 0x0003886004049836 */ /* 0x000fe20000000000 */
[----:B------:R-:W-:Y:S01]  /*1930*/  UMOV UR5, 0x40000040 ;  /* 0x4000004000057882 */ /* 0x000fe20000000000 */
[----:B------:R-:W-:Y:S02]  /*1940*/  UIADD3 UR16, UR4, 0x6, URZ ;  /* 0x0000000604107890 */ /* 0x000fe4000fffe03f */
[----:B------:R-:W-:Y:S01]  /*1950*/  UIADD3 UR10, UR6, 0x80, URZ ;  /* 0x00000080060a7890 */ /* 0x000fe2000fffe03f */
[----:B------:R-:W-:Y:S01]  /*1960*/  @!P1 PRMT R4, RZ, 0x654, R4 ;  /* 0x00000654ff049816 */ /* 0x000fe20000000004 */
[----:B------:R-:W-:Y:S02]  /*1970*/  UIADD3 UR14, UR6, 0x100, URZ ;  /* 0x00000100060e7890 */ /* 0x000fe4000fffe03f */
[----:B------:R-:W-:Y:S01]  /*1980*/  HGMMA.64x256x16.F32 R24, gdesc[UR4].tnspB, RZ, !UPT, gsb0 ;  /* 0x43e00000041879f0 */ /* 0x000fe2000c0008ff */
[----:B------:R-:W-:-:S02]  /*1990*/  UIADD3 UR18, UR6, 0x180, URZ ;  /* 0x0000018006127890 */ /* 0x000fc4000fffe03f */
        /* <DEDUP_REMOVED lines=16> */
[----:B------:R-:W-:-:S07]  /*1aa0*/  VIADD R174, R174, 0xfffffffe ;  /* 0xfffffffeaeae7836 */ /* 0x000fce0000000000 */
.L_x_3445:
[----:B------:R-:W-:Y:S01]  /*1ab0*/  BAR.SYNC.DEFER_BLOCKING 0xe, 0x100 ;  /* 0x0384000000007b1d */ /* 0x000fe20000010000 */
[----:B01----:R-:W-:Y:S01]  /*1ac0*/  IMAD.U32 R4, RZ, RZ, UR36 ;  /* 0x00000024ff047e24 */ /* 0x003fe2000f8e00ff */
[----:B------:R-:W-:Y:S01]  /*1ad0*/  UIADD3 UR36, UR36, 0x1, URZ ;  /* 0x0000000124247890 */ /* 0x000fe2000fffe03f */
[C---:B------:R-:W-:Y:S01]  /*1ae0*/  ISETP.GT.AND P0, PT, R174.reuse, RZ, PT ;  /* 0x000000ffae00720c */ /* 0x040fe20003f04270 */
[----:B------:R-:W-:Y:S02]  /*1af0*/  VIADD R174, R174, 0xffffffff ;  /* 0xffffffffaeae7836 */ /* 0x000fe40000000000 */
[----:B------:R-:W-:Y:S01]  /*1b00*/  LEA R4, R4, R17, 0x6 ;  /* 0x0000001104047211 */ /* 0x000fe200078e30ff */
[----:B------:R-:W-:Y:S01]  /*1b10*/  UISETP.NE.AND UP0, UPT, UR36, 0x2, UPT ;  /* 0x000000022400788c */ /* 0x000fe2000bf05270 */
[----:B------:R-:W-:Y:S02]  /*1b20*/  UMOV UR7, 0x40000040 ;  /* 0x4000004000077882 */ /* 0x000fe40000000000 */
[----:B------:R-:W-:Y:S01]  /*1b30*/  LEA R4, R4, UR37, 0x2 ;  /* 0x0000002504047c11 */ /* 0x000fe2000f8e10ff */
[----:B------:R-:W-:Y:S01]  /*1b40*/  USEL UR36, UR36, URZ, UP0 ;  /* 0x0000003f24247287 */ /* 0x000fe20008000000 */
[----:B------:R-:W-:Y:S01]  /*1b50*/  UMOV UR11, 0x40000040 ;  /* 0x40000040000b7882 */ /* 0x000fe20000000000 */
[----:B------:R-:W-:-:S02]  /*1b60*/  UMOV UR15, 0x40000040 ;  /* 0x40000040000f7882 */ /* 0x000fc40000000000 */
[----:B------:R-:W-:Y:S01]  /*1b70*/  ULEA UR6, UR36, UR20, 0xc ;  /* 0x0000001424067291 */ /* 0x000fe2000f8e603f */
[----:B------:R-:W-:-:S03]  /*1b80*/  UMOV UR19, 0x40000040 ;  /* 0x4000004000137882 */ /* 0x000fc60000000000 */
[----:B------:R-:W-:Y:S02]  /*1b90*/  UIADD3 UR10, UR6, 0x80, URZ ;  /* 0x00000080060a7890 */ /* 0x000fe4000fffe03f */
[----:B------:R-:W-:Y:S02]  /*1ba0*/  UIADD3 UR14, UR6, 0x100, URZ ;  /* 0x00000100060e7890 */ /* 0x000fe4000fffe03f */
[----:B------:R-:W-:Y:S01]  /*1bb0*/  UIADD3 UR18, UR6, 0x180, URZ ;  /* 0x0000018006127890 */ /* 0x000fe2000fffe03f */
[----:B------:R-:W0:Y:S04]  /*1bc0*/  LDS R5, [R4+0x38400] ;  /* 0x0384000004057984 */ /* 0x000e280000000800 */
[----:B------:R1:W2:Y:S02]  /*1bd0*/  LDS R6, [R4+0x38420] ;  /* 0x0384200004067984 */ /* 0x0002a40000000800 */
[----:B-1----:R-:W-:-:S05]  /*1be0*/  IMAD.U32 R4, RZ, RZ, UR36 ;  /* 0x00000024ff047e24 */ /* 0x002fca000f8e00ff */
[----:B------:R-:W-:-:S05]  /*1bf0*/  @!P1 LEA R4, R4, UR37, 0x3 ;  /* 0x0000002504049c11 */ /* 0x000fca000f8e18ff */
[----:B------:R-:W-:-:S05]  /*1c00*/  @!P1 VIADD R4, R4, 0x38860 ;  /* 0x0003886004049836 */ /* 0x000fca0000000000 */
[----:B------:R-:W-:Y:S01]  /*1c10*/  @!P1 PRMT R4, RZ, 0x654, R4 ;  /* 0x00000654ff049816 */ /* 0x000fe20000000004 */
        /* <DEDUP_REMOVED lines=127> */
[----:B------:R-:W-:-:S06]  /*2410*/  FMUL.FTZ R151, R151, R6 ;  /* 0x0000000697977220 */ /* 0x000fcc0000410000 */
[----:B------:R-:W-:-:S06]  /*2420*/  WARPGROUP.ARRIVE ;  /* 0x00000000000079c5 */ /* 0x000fcc0000000000 */
[----:B------:R-:W-:Y:S01]  /*2430*/  HGMMA.64x256x16.F32 R24, gdesc[UR4].tnspB, R24, gsb0 ;  /* 0x43e00000041879f0 */ /* 0x000fe20008000818 */
[----:B------:R-:W-:-:S06]  /*2440*/  USEL UR6, URZ, 0x1, UP0 ;  /* 0x000000013f067887 */ /* 0x000fcc0008000000 */
[----:B------:R-:W-:Y:S01]  /*2450*/  LOP3.LUT R2, R2, UR6, RZ, 0x3c, !PT ;  /* 0x0000000602027c12 */ /* 0x000fe2000f8e3cff */
[----:B------:R-:W-:Y:S02]  /*2460*/  WARPGROUP.DEPBAR.LE gsb0, 0x0 ;  /* 0x00008000000079c5 */ /* 0x000fe40000010000 */
[----:B------:R-:W-:-:S15]  /*2470*/  WARPGROUP.ARRIVE ;  /* 0x00000000000079c5 */ /* 0x000fde0000000000 */
[----:B------:R-:W-:-:S03]  /*2480*/  NOP ;  /* 0x0000000000007918 */ /* 0x000fc60000000000 */
        /* <DEDUP_REMOVED lines=13> */
.L_x_3444:
[----:B------:R-:W-:Y:S01]  /*2560*/  BAR.SYNC.DEFER_BLOCKING 0xe, 0x100 ;  /* 0x0384000000007b1d */ /* 0x000fe20000010000 */
[----:B01----:R-:W-:Y:S01]  /*2570*/  IMAD.U32 R4, RZ, RZ, UR36 ;  /* 0x00000024ff047e24 */ /* 0x003fe2000f8e00ff */
[----:B------:R-:W-:Y:S01]  /*2580*/  UIADD3 UR36, UR36, 0x1, URZ ;  /* 0x0000000124247890 */ /* 0x000fe2000fffe03f */
[----:B------:R-:W-:Y:S02]  /*2590*/  PLOP3.LUT P0, PT, PT, PT, PT, 0x8, 0x0 ;  /* 0x000000000000781c */ /* 0x000fe40003f0e170 */
[----:B------:R-:W-:Y:S01]  /*25a0*/  IMAD R4, R4, 0x40, R17 ;  /* 0x0000004004047824 */ /* 0x000fe200078e0211 */
[----:B------:R-:W-:-:S04]  /*25b0*/  UISETP.NE.AND UP0, UPT, UR36, 0x2, UPT ;  /* 0x000000022400788c */ /* 0x000fc8000bf05270 */
[----:B------:R-:W-:Y:S01]  /*25c0*/  LEA R6, R4, UR37, 0x2 ;  /* 0x0000002504067c11 */ /* 0x000fe2000f8e10ff */
[----:B------:R-:W-:Y:S02]  /*25d0*/  USEL UR4, URZ, 0x1, UP0 ;  /* 0x000000013f047887 */ /* 0x000fe40008000000 */
[----:B------:R-:W-:-:S04]  /*25e0*/  USEL UR36, UR36, URZ, UP0 ;  /* 0x0000003f24247287 */ /* 0x000fc80008000000 */
[----:B------:R-:W-:Y:S01]  /*25f0*/  LOP3.LUT R2, R2, UR4, RZ, 0x3c, !PT ;  /* 0x0000000402027c12 */ /* 0x000fe2000f8e3cff */
[----:B------:R-:W0:Y:S04]  /*2600*/  LDS R5, [R6+0x38400] ;  /* 0x0384000006057984 */ /* 0x000e280000000800 */
[----:B------:R-:W1:Y:S01]  /*2610*/  LDS R4, [R6+0x38420] ;  /* 0x0384200006047984 */ /* 0x000e620000000800 */
[-C--:B0-----:R-:W-:Y:S01]  /*2620*/  FMUL.FTZ R14, R40, R5.reuse ;  /* 0x00000005280e7220 */ /* 0x081fe20000410000 */
        /* <DEDUP_REMOVED lines=129> */
.L_x_3442:
        /* <DEDUP_REMOVED lines=31> */
[----:B-1----:R-:W-:Y:S05]  /*3030*/  CALL.ABS.NOINC R14 ;  /* 0x000000000e007343 */ /* 0x002fea0003c00000 */
.L_x_3446:
[----:B------:R-:W2:Y:S01]  /*3040*/  LDL R20, [R1] ;  /* 0x0000000001147983 */ /* 0x000ea20000100800 */
[----:B------:R-:W-:-:S04]  /*3050*/  ULEA.HI UR4, UR41, UR41, URZ, 0x1 ;  /* 0x0000002929047291 */ /* 0x000fc8000f8f083f */
[----:B------:R-:W-:-:S04]  /*3060*/  ULOP3.LUT UR4, UR4, 0xfffffffe, URZ, 0xc0, !UPT ;  /* 0xfffffffe04047892 */ /* 0x000fc8000f8ec03f */
[----:B------:R-:W-:-:S06]  /*3070*/  UIADD3 UR4, UR41, -UR4, URZ ;  /* 0x8000000429047290 */ /* 0x000fcc000fffe03f */
[----:B------:R-:W-:-:S05]  /*3080*/  IMAD.U32 R4, RZ, RZ, UR4 ;  /* 0x00000004ff047e24 */ /* 0x000fca000f8e00ff */
[----:B------:R-:W-:-:S04]  /*3090*/  SHF.L.U32 R4, R4, 0x1f, RZ ;  /* 0x0000001f04047819 */ /* 0x000fc800000006ff */
[----:B------:R-:W0:Y:S01]  /*30a0*/  SYNCS.PHASECHK.TRANS64.TRYWAIT P1, [UR37+0x38800], R4 ;  /* 0x03880004ff0075a7 */ /* 0x000e220008020165 */
[----:B--2---:R-:W-:Y:S01]  /*30b0*/  ISETP.NE.AND P0, PT, R20, RZ, PT ;  /* 0x000000ff1400720c */ /* 0x004fe20003f05270 */
[----:B0-----:R-:W-:-:S12]  /*30c0*/  @!P1 BRA `(.L_x_3447) ;  /* 0x000000d4001c9947 */ /* 0x001fd80003800000 */
.L_x_3561:
[----:B------:R-:W-:Y:S05]  /*30d0*/  @P0 BRA `(.L_x_3448) ;  /* 0x0000000000040947 */ /* 0x000fea0003800000 */
[----:B------:R-:W-:Y:S01]  /*30e0*/  BPT.TRAP 0x1 ;  /* 0x000000040000795c */ /* 0x000fe20000300000 */
.L_x_3448:
[----:B0-----:R-:W-:Y:S01]  /*30f0*/  IMAD.U32 R3, RZ, RZ, UR36 ;  /* 0x00000024ff037e24 */ /* 0x001fe2000f8e00ff */
[----:B------:R-:W-:-:S04]  /*3100*/  SHF.L.U32 R6, R2, 0x1f, RZ ;  /* 0x0000001f02067819 */ /* 0x000fc800000006ff */
[----:B------:R-:W-:-:S04]  /*3110*/  LEA R3, R3, UR37, 0x3 ;  /* 0x0000002503037c11 */ /* 0x000fc8000f8e18ff */
[----:B------:R0:W1:Y:S01]  /*3120*/  SYNCS.PHASECHK.TRANS64.TRYWAIT P1, [R3+URZ+0x38830], R6 ;  /* 0x03883006030075a7 */ /* 0x000062000802017f */
[----:B------:R-:W-:Y:S05]  /*3130*/  @P0 BRA `(.L_x_3449) ;  /* 0x0000000000040947 */ /* 0x000fea0003800000 */
[----:B------:R-:W-:Y:S01]  /*3140*/  BPT.TRAP 0x1 ;  /* 0x000000040000795c */ /* 0x000fe20000300000 */
.L_x_3449:
[----:B-1----:R-:W-:Y:S05]  /*3150*/  @P1 BRA `(.L_x_3450) ;  /* 0x0000000000081947 */ /* 0x002fea0003800000 */
[----:B------:R-:W1:Y:S02]  /*3160*/  SYNCS.PHASECHK.TRANS64.TRYWAIT P1, [R3+URZ+0x38830], R6 ;  /* 0x03883006030075a7 */ /* 0x000e64000802017f */
[----:B-1----:R-:W-:Y:S05]  /*3170*/  @!P1 BRA `(.L_x_3451) ;  /* 0x000000d400089947 */ /* 0x002fea0003800000 */
.L_x_3450:
[----:B------:R-:W-:-:S04]  /*3180*/  UIADD3 UR4, UR37, 0x22400, URZ ;  /* 0x0002240025047890 */ /* 0x000fc8000fffe03f */
[----:B------:R-:W-:-:S04]  /*3190*/  USHF.R.U32.HI UR4, URZ, 0x4, UR4 ;  /* 0x000000043f047899 */ /* 0x000fc80008011604 */
[----:B------:R-:W-:-:S06]  /*31a0*/  ULOP3.LUT UR4, UR4, 0x3fff, URZ, 0xc0, !UPT ;  /* 0x00003fff04047892 */ /* 0x000fcc000f8ec03f */
[----:B------:R-:W-:Y:S01]  /*31b0*/  IMAD.U32 R0, RZ, RZ, UR4 ;  /* 0x00000004ff007e24 */ /* 0x000fe2000f8e00ff */
[----:B------:R-:W-:Y:S05]  /*31c0*/  WARPSYNC.ALL ;  /* 0x0000000000007948 */ /* 0x000fea0003800000 */
[----:B------:R-:W-:-:S04]  /*31d0*/  LOP3.LUT R0, R0, 0x10000, RZ, 0xfc, !PT ;  /* 0x0001000000007812 */ /* 0x000fc800078efcff */
        /* <DEDUP_REMOVED lines=10> */
[----:B------:R-:W-:-:S02]  /*3280*/  UMOV UR17, 0x40000040 ;  /* 0x4000004000117882 */ /* 0x000fc40000000000 */
[----:B------:R-:W-:Y:S02]  /*3290*/  ULEA UR6, UR36, UR6, 0x9 ;  /* 0x0000000624067291 */ /* 0x000fe4000f8e483f */
[----:B------:R-:W-:Y:S02]  /*32a0*/  ULOP3.LUT UR4, UR4, 0x10000, URZ, 0xfc, !UPT ;  /* 0x0001000004047892 */ /* 0x000fe4000f8efc3f */
[----:B------:R-:W-:Y:S02]  /*32b0*/  UIADD3 UR14, UR6, 0x2, URZ ;  /* 0x00000002060e7890 */ /* 0x000fe4000fffe03f */
[----:B------:R-:W-:Y:S02]  /*32c0*/  UIADD3 UR12, UR4, 0x2, URZ ;  /* 0x00000002040c7890 */ /* 0x000fe4000fffe03f */
[----:B------:R-:W-:Y:S02]  /*32d0*/  UIADD3 UR18, UR6, 0x4, URZ ;  /* 0x0000000406127890 */ /* 0x000fe4000fffe03f */
[----:B------:R-:W-:-:S02]  /*32e0*/  UIADD3 UR16, UR4, 0x4, URZ ;  /* 0x0000000404107890 */ /* 0x000fc4000fffe03f */
[----:B------:R-:W-:Y:S01]  /*32f0*/  HGMMA.64x64x16.F32 R24, gdesc[UR4], RZ, !UPT, gsb0 ;  /* 0x00e00000041879f0 */ /* 0x000fe2000c0008ff */
[----:B------:R-:W-:Y:S02]  /*3300*/  UIADD3 UR22, UR6, 0x6, URZ ;  /* 0x0000000606167890 */ /* 0x000fe4000fffe03f */
[----:B------:R-:W-:Y:S01]  /*3310*/  UIADD3 UR20, UR4, 0x6, URZ ;  /* 0x0000000604147890 */ /* 0x000fe2000fffe03f */
[----:B------:R-:W-:Y:S01]  /*3320*/  UMOV UR23, 0x40000040 ;  /* 0x4000004000177882 */ /* 0x000fe20000000000 */
        /* <DEDUP_REMOVED lines=11> */
[----:B------:R-:W2:Y:S02]  /*33e0*/  SYNCS.PHASECHK.TRANS64.TRYWAIT P1, [UR37+0x38810], R4 ;  /* 0x03881004ff0075a7 */ /* 0x000ea40008020165 */
[----:B--2---:R-:W-:Y:S05]  /*33f0*/  @!P1 BRA `(.L_x_3452) ;  /* 0x000000d0007c9947 */ /* 0x004fea0003800000 */
.L_x_3562:
[----:B------:R-:W-:Y:S05]  /*3400*/  @P0 BRA `(.L_x_3453) ;  /* 0x0000000000040947 */ /* 0x000fea0003800000 */
[----:B------:R-:W-:Y:S01]  /*3410*/  BPT.TRAP 0x1 ;  /* 0x000000040000795c */ /* 0x000fe20000300000 */
.L_x_3453:
[----:B------:R3:W4:Y:S01]  /*3420*/  SYNCS.PHASECHK.TRANS64.TRYWAIT P1, [R3+URZ+0x38850], R6 ;  /* 0x03885006030075a7 */ /* 0x000722000802017f */
[----:B------:R-:W-:Y:S05]  /*3430*/  @P0 BRA `(.L_x_3454) ;  /* 0x0000000000040947 */ /* 0x000fea0003800000 */
[----:B------:R-:W-:Y:S01]  /*3440*/  BPT.TRAP 0x1 ;  /* 0x000000040000795c */ /* 0x000fe20000300000 */
.L_x_3454:
[----:B----4-:R-:W-:Y:S05]  /*3450*/  @P1 BRA `(.L_x_3455) ;  /* 0x0000000000081947 */ /* 0x010fea0003800000 */
[----:B------:R-:W4:Y:S02]  /*3460*/  SYNCS.PHASECHK.TRANS64.TRYWAIT P1, [R3+URZ+0x38850], R6 ;  /* 0x03885006030075a7 */ /* 0x000f24000802017f */
[----:B----4-:R-:W-:Y:S05]  /*3470*/  @!P1 BRA `(.L_x_3456) ;  /* 0x000000d000749947 */ /* 0x010fea0003800000 */
.L_x_3455:
[----:B------:R-:W-:Y:S01]  /*3480*/  UIADD3 UR4, UR37, 0x400, URZ ;  /* 0x0000040025047890 */ /* 0x000fe2000fffe03f */
[----:B------:R-:W-:Y:S01]  /*3490*/  WARPGROUP.ARRIVE ;  /* 0x00000000000079c5 */ /* 0x000fe20000000000 */
[----:B------:R-:W-:-:S05]  /*34a0*/  UIADD3 UR5, UR37, 0x26400, URZ ;  /* 0x0002640025057890 */ /* 0x000fca000fffe03f */
[----:B--2---:R-:W2:Y:S01]  /*34b0*/  S2R R4, SR_TID.X ;  /* 0x0000000000047919 */ /* 0x004ea20000002100 */
[----:B------:R-:W-:Y:S01]  /*34c0*/  USHF.R.U32.HI UR4, URZ, 0x4, UR4 ;  /* 0x000000043f047899 */ /* 0x000fe20008011604 */
[----:B------:R-:W-:Y:S01]  /*34d0*/  IMAD R5, R174, -0x40, R152 ;  /* 0xffffffc0ae057824 */ /* 0x000fe200078e0298 */
[----:B------:R-:W-:Y:S01]  /*34e0*/  USHF.R.U32.HI UR5, URZ, 0x4, UR5 ;  /* 0x000000043f057899 */ /* 0x000fe20008011605 */
[----:B------:R-:W5:Y:S01]  /*34f0*/  S2R R57, SR_TID.X ;  /* 0x0000000000397919 */ /* 0x000f620000002100 */
[----:B------:R-:W-:Y:S02]  /*3500*/  ULOP3.LUT UR4, UR4, 0x3fff, URZ, 0xc0, !UPT ;  /* 0x00003fff04047892 */ /* 0x000fe4000f8ec03f */
[----:B------:R-:W-:Y:S01]  /*3510*/  ULOP3.LUT UR5, UR5, 0x3fff, URZ, 0xc0, !UPT ;  /* 0x00003fff05057892 */ /* 0x000fe2000f8ec03f */
[----:B------:R-:W-:Y:S01]  /*3520*/  IADD3 R5, -R22, 0x40, R5 ;  /* 0x0000004016057810 */ /* 0x000fe20007ffe105 */
[----:B------:R-:W-:Y:S02]  /*3530*/  ULOP3.LUT UR4, UR4, 0x10000, URZ, 0xfc, !UPT ;  /* 0x0001000004047892 */ /* 0x000fe4000f8efc3f */
[----:B------:R-:W-:Y:S01]  /*3540*/  ULOP3.LUT UR5, UR5, 0x10000, URZ, 0xfc, !UPT ;  /* 0x0001000005057892 */ /* 0x000fe2000f8efc3f */
[C---:B------:R-:W-:Y:S01]  /*3550*/  ISETP.GT.AND P5, PT, R5.reuse, RZ, PT ;  /* 0x000000ff0500720c */ /* 0x040fe20003fa4270 */
[----:B------:R-:W-:Y:S01]  /*3560*/  ULEA UR6, UR36, UR4, 0xc ;  /* 0x0000000424067291 */ /* 0x000fe2000f8e603f */
[C---:B------:R-:W-:Y:S01]  /*3570*/  ISETP.GT.AND P4, PT, R5.reuse, 0x1, PT ;  /* 0x000000010500780c */ /* 0x040fe20003f84270 */
[----:B------:R-:W-:Y:S01]  /*3580*/  UMOV UR9, 0x40000040 ;  /* 0x4000004000097882 */ /* 0x000fe20000000000 */
[----:B------:R-:W-:Y:S01]  /*3590*/  UMOV UR11, 0x40000040 ;  /* 0x40000040000b7882 */ /* 0x000fe20000000000 */
[----:B------:R-:W-:Y:S01]  /*35a0*/  UIADD3 UR14, UR5, 0x800, URZ ;  /* 0x00000800050e7890 */ /* 0x000fe2000fffe03f */
[C---:B------:R-:W-:Y:S01]  /*35b0*/  ISETP.GT.AND P3, PT, R5.reuse, 0x8, PT ;  /* 0x000000080500780c */ /* 0x040fe20003f64270 */
[----:B------:R-:W-:Y:S01]  /*35c0*/  UMOV UR8, UR5 ;  /* 0x0000000500087c82 */ /* 0x000fe20008000000 */
[----:B------:R-:W-:Y:S01]  /*35d0*/  UMOV UR10, UR6 ;  /* 0x00000006000a7c82 */ /* 0x000fe20008000000 */
[----:B------:R-:W-:Y:S01]  /*35e0*/  UIADD3 UR15, UR6, 0x800, URZ ;  /* 0x00000800060f7890 */ /* 0x000fe2000fffe03f */
[----:B------:R-:W-:Y:S01]  /*35f0*/  HGMMA.64x64x16.F32 R24, gdesc[UR8], R24, gsb0 ;  /* 0x00e00000081879f0 */ /* 0x000fe20008000818 */
[----:B------:R-:W-:Y:S01]  /*3600*/  UIADD3 UR8, UR5, 0x2, URZ ;  /* 0x0000000205087890 */ /* 0x000fe2000fffe03f */
[C---:B------:R-:W-:Y:S01]  /*3610*/  ISETP.GT.AND P2, PT, R5.reuse, 0x9, PT ;  /* 0x000000090500780c */ /* 0x040fe20003f44270 */
[----:B------:R-:W-:Y:S01]  /*3620*/  UIADD3 UR10, UR6, 0x2, URZ ;  /* 0x00000002060a7890 */ /* 0x000fe2000fffe03f */
[C---:B------:R-:W-:Y:S01]  /*3630*/  ISETP.GT.AND P1, PT, R5.reuse, 0x10, PT ;  /* 0x000000100500780c */ /* 0x040fe20003f24270 */
[----:B------:R-:W-:Y:S01]  /*3640*/  UMOV UR9, 0x40000040 ;  /* 0x4000004000097882 */ /* 0x000fe20000000000 */
[----:B------:R-:W-:Y:S01]  /*3650*/  UMOV UR11, 0x40000040 ;  /* 0x40000040000b7882 */ /* 0x000fe20000000000 */
[----:B------:R-:W-:Y:S01]  /*3660*/  UMOV UR25, 0x40000040 ;  /* 0x4000004000197882 */ /* 0x000fe20000000000 */
[----:B------:R-:W-:Y:S01]  /*3670*/  UMOV UR27, 0x40000040 ;  /* 0x40000040001b7882 */ /* 0x000fe20000000000 */
[----:B------:R-:W-:-:S02]  /*3680*/  ISETP.GT.AND P6, PT, R5, 0x11, PT ;  /* 0x000000110500780c */ /* 0x000fc40003fc4270 */
[----:B--2---:R-:W-:Y:S02]  /*3690*/  SHF.R.U32.HI R4, RZ, 0x7, R4 ;  /* 0x00000007ff047819 */ /* 0x004fe40000011604 */
[----:B-----5:R-:W-:-:S04]  /*36a0*/  LOP3.LUT R57, R57, 0x7f, RZ, 0xc0, !PT ;  /* 0x0000007f39397812 */ /* 0x020fc800078ec0ff */
[----:B------:R-:W2:Y:S02]  /*36b0*/  SHFL.IDX PT, R4, R4, RZ, 0x1f ;  /* 0x00001fff04047589 */ /* 0x000ea400000e0000 */
[----:B--2---:R-:W-:-:S13]  /*36c0*/  R2UR UR7, R4 ;  /* 0x00000000040772ca */ /* 0x004fda00000e0000 */
[----:B------:R-:W-:-:S04]  /*36d0*/  UISETP.GT.AND UP0, UPT, UR7, 0x7f, UPT ;  /* 0x0000007f0700788c */ /* 0x000fc8000bf04270 */
[----:B------:R-:W-:Y:S01]  /*36e0*/  USEL UR7, URZ, 0x2, !UP0 ;  /* 0x000000023f077887 */ /* 0x000fe2000c000000 */
[----:B------:R-:W-:Y:S02]  /*36f0*/  WARPGROUP.DEPBAR.LE gsb0, 0x0 ;  /* 0x00008000000079c5 */ /* 0x000fe40000010000 */
[----:B------:R-:W-:-:S06]  /*3700*/  WARPGROUP.ARRIVE ;  /* 0x00000000000079c5 */ /* 0x000fcc0000000000 */
[----:B------:R-:W-:Y:S01]  /*3710*/  HGMMA.64x64x16.F32 R24, gdesc[UR8], R24, gsb0 ;  /* 0x00e00000081879f0 */ /* 0x000fe20008000818 */
[----:B------:R-:W-:Y:S02]  /*3720*/  UIADD3 UR8, UR5, 0x4, URZ ;  /* 0x0000000405087890 */ /* 0x000fe4000fffe03f */
[----:B------:R-:W-:Y:S01]  /*3730*/  UIADD3 UR10, UR6, 0x4, URZ ;  /* 0x00000004060a7890 */ /* 0x000fe2000fffe03f */
[----:B------:R-:W-:Y:S01]  /*3740*/  UMOV UR9, 0x40000040 ;  /* 0x4000004000097882 */ /* 0x000fe20000000000 */
[----:B------:R-:W-:Y:S01]  /*3750*/  UMOV UR11, 0x40000040 ;  /* 0x40000040000b7882 */ /* 0x000fe20000000000 */
        /* <DEDUP_REMOVED lines=94> */
[----:B------:R-:W-:Y:S02]  /*3d40*/  UIADD3 UR8, UR7, UR14, URZ ;  /* 0x0000000e07087290 */ /* 0x000fe4000fffe03f */
[----:B------:R-:W-:Y:S01]  /*3d50*/  UIADD3 UR10, UR7, UR15, URZ ;  /* 0x0000000f070a7290 */ /* 0x000fe2000fffe03f */
[----:B------:R-:W-:Y:S01]  /*3d60*/  UMOV UR9, 0x40000040 ;  /* 0x4000004000097882 */ /* 0x000fe20000000000 */
[----:B------:R-:W-:Y:S01]  /*3d70*/  UMOV UR11, 0x40000040 ;  /* 0x40000040000b7882 */ /* 0x000fe20000000000 */
[----:B------:R-:W-:Y:S02]  /*3d80*/  WARPGROUP.DEPBAR.LE gsb0, 0x0 ;  /* 0x00008000000079c5 */ /* 0x000fe40000010000 */
[----:B------:R-:W-:-:S06]  /*3d90*/  WARPGROUP.ARRIVE ;  /* 0x00000000000079c5 */ /* 0x000fcc0000000000 */
[----:B------:R-:W-:Y:S01]  /*3da0*/  HGMMA.64x64x16.F32 R24, gdesc[UR8], R24, gsb0 ;  /* 0x00e00000081879f0 */ /* 0x000fe20008000818 */
[----:B------:R-:W-:Y:S01]  /*3db0*/  UMOV UR9, 0x4 ;  /* 0x0000000400097882 */ /* 0x000fe20000000000 */
[----:B------:R-:W-:Y:S01]  /*3dc0*/  UMOV UR10, 0x28 ;  /* 0x00000028000a7882 */ /* 0x000fe20000000000 */
[----:B------:R-:W-:Y:S02]  /*3dd0*/  USEL UR8, UR9, 0x2, UP0 ;  /* 0x0000000209087887 */ /* 0x000fe40008000000 */
[----:B------:R-:W-:Y:S02]  /*3de0*/  USEL UR9, UR9, 0x6, !UP0 ;  /* 0x0000000609097887 */ /* 0x000fe4000c000000 */
[----:B------:R-:W-:Y:S02]  /*3df0*/  UIADD3 UR24, UR14, UR8, URZ ;  /* 0x000000080e187290 */ /* 0x000fe4000fffe03f */
[----:B------:R-:W-:Y:S01]  /*3e00*/  UIADD3 UR26, UR15, UR8, URZ ;  /* 0x000000080f1a7290 */ /* 0x000fe2000fffe03f */
[----:B------:R-:W-:Y:S01]  /*3e10*/  UMOV UR11, 0xa00 ;  /* 0x00000a00000b7882 */ /* 0x000fe20000000000 */
[----:B------:R-:W-:-:S02]  /*3e20*/  USEL UR10, UR10, 0x26, UP0 ;  /* 0x000000260a0a7887 */ /* 0x000fc40008000000 */
[----:B------:R-:W-:Y:S02]  /*3e30*/  USEL UR11, UR11, 0x980, UP0 ;  /* 0x000009800b0b7887 */ /* 0x000fe40008000000 */
[----:B------:R-:W-:Y:S02]  /*3e40*/  ULOP3.LUT UR10, UR10, 0x6, URZ, 0xc0, !UPT ;  /* 0x000000060a0a7892 */ /* 0x000fe4000f8ec03f */
[----:B------:R-:W-:Y:S01]  /*3e50*/  ULOP3.LUT UR11, UR11, 0xa00, URZ, 0xc0, !UPT ;  /* 0x00000a000b0b7892 */ /* 0x000fe2000f8ec03f */
[----:B------:R-:W-:Y:S02]  /*3e60*/  WARPGROUP.DEPBAR.LE gsb0, 0x0 ;  /* 0x00008000000079c5 */ /* 0x000fe40000010000 */
[----:B------:R-:W-:-:S06]  /*3e70*/  WARPGROUP.ARRIVE ;  /* 0x00000000000079c5 */ /* 0x000fcc0000000000 */
[----:B------:R-:W-:Y:S01]  /*3e80*/  HGMMA.64x64x16.F32 R24, gdesc[UR24], R24, gsb0 ;  /* 0x00e00000181879f0 */ /* 0x000fe20008000818 */
[----:B------:R-:W-:Y:S02]  /*3e90*/  UIADD3 UR24, UR14, UR9, URZ ;  /* 0x000000090e187290 */ /* 0x000fe4000fffe03f */
[----:B------:R-:W-:Y:S01]  /*3ea0*/  UIADD3 UR26, UR15, UR9, URZ ;  /* 0x000000090f1a7290 */ /* 0x000fe2000fffe03f */
[----:B------:R-:W-:Y:S01]  /*3eb0*/  UMOV UR25, 0x40000040 ;  /* 0x4000004000197882 */ /* 0x000fe20000000000 */
[----:B------:R-:W-:Y:S01]  /*3ec0*/  UMOV UR27, 0x40000040 ;  /* 0x40000040001b7882 */ /* 0x000fe20000000000 */
[----:B------:R-:W-:Y:S01]  /*3ed0*/  ULOP3.LUT UR15, UR42, 0x2000000, URZ, 0xfc, !UPT ;  /* 0x020000002a0f7892 */ /* 0x000fe2000f8efc3f */
[----:B------:R-:W-:Y:S02]  /*3ee0*/  WARPGROUP.DEPBAR.LE gsb0, 0x0 ;  /* 0x00008000000079c5 */ /* 0x000fe40000010000 */
[----:B------:R-:W-:-:S06]  /*3ef0*/  WARPGROUP.ARRIVE ;  /* 0x00000000000079c5 */ /* 0x000fcc0000000000 */
[----:B------:R-:W-:Y:S01]  /*3f00*/  HGMMA.64x64x16.F32 R24, gdesc[UR24], R24, gsb0 ;  /* 0x00e00000181879f0 */ /* 0x000fe20008000818 */
[----:B------:R-:W-:Y:S02]  /*3f10*/  UIADD3 UR24, UR10, UR11, UR5 ;  /* 0x0000000b0a187290 */ /* 0x000fe4000fffe005 */
[----:B------:R-:W-:Y:S01]  /*3f20*/  UIADD3 UR26, UR10, UR11, UR6 ;  /* 0x0000000b0a1a7290 */ /* 0x000fe2000fffe006 */
[----:B------:R-:W-:Y:S01]  /*3f30*/  UMOV UR25, 0x40000040 ;  /* 0x4000004000197882 */ /* 0x000fe20000000000 */
[----:B------:R-:W-:Y:S01]  /*3f40*/  UMOV UR27, 0x40000040 ;  /* 0x40000040001b7882 */ /* 0x000fe20000000000 */
[----:B------:R-:W-:Y:S02]  /*3f50*/  UIADD3 UR10, UR5, 0xa00, URZ ;  /* 0x00000a00050a7890 */ /* 0x000fe4000fffe03f */
[----:B------:R-:W-:Y:S01]  /*3f60*/  UIADD3 UR11, UR6, 0xa00, URZ ;  /* 0x00000a00060b7890 */ /* 0x000fe2000fffe03f */
        /* <DEDUP_REMOVED lines=21> */
[----:B------:R-:W-:Y:S01]  /*40c0*/  UMOV UR10, 0x30 ;  /* 0x00000030000a7882 */ /* 0x000fe20000000000 */
[----:B------:R-:W-:Y:S01]  /*40d0*/  UMOV UR11, 0xc00 ;  /* 0x00000c00000b7882 */ /* 0x000fe20000000000 */
[----:B------:R-:W-:Y:S02]  /*40e0*/  USEL UR10, UR10, 0x2e, UP0 ;  /* 0x0000002e0a0a7887 */ /* 0x000fe40008000000 */
[----:B------:R-:W-:-:S02]  /*40f0*/  USEL UR11, UR11, 0xb80, UP0 ;  /* 0x00000b800b0b7887 */ /* 0x000fc40008000000 */
[----:B------:R-:W-:Y:S02]  /*4100*/  ULOP3.LUT UR10, UR10, 0x6, URZ, 0xc0, !UPT ;  /* 0x000000060a0a7892 */ /* 0x000fe4000f8ec03f */
        /* <DEDUP_REMOVED lines=53> */
[----:B------:R-:W-:Y:S02]  /*4460*/  UMOV UR7, 0x40 ;  /* 0x0000004000077882 */ /* 0x000fe40000000000 */
[----:B------:R-:W-:-:S04]  /*4470*/  USEL UR7, UR7, 0x3e, UP0 ;  /* 0x0000003e07077887 */ /* 0x000fc80008000000 */
        /* <DEDUP_REMOVED lines=8> */
[----:B------:R-:W-:Y:S02]  /*4500*/  UIADD3 UR8, UR9, UR10, URZ ;  /* 0x0000000a09087290 */ /* 0x000fe4000fffe03f */
[----:B------:R-:W-:-:S03]  /*4510*/  UIADD3 UR10, UR9, UR11, URZ ;  /* 0x0000000b090a7290 */ /* 0x000fc6000fffe03f */
[----:B------:R-:W-:Y:S01]  /*4520*/  UMOV UR9, 0x40000040 ;  /* 0x4000004000097882 */ /* 0x000fe20000000000 */
[----:B------:R-:W-:Y:S01]  /*4530*/  UMOV UR11, 0x40000040 ;  /* 0x40000040000b7882 */ /* 0x000fe20000000000 */
[----:B------:R-:W-:Y:S02]  /*4540*/  WARPGROUP.DEPBAR.LE gsb0, 0x0 ;  /* 0x00008000000079c5 */ /* 0x000fe40000010000 */
[----:B------:R-:W-:-:S06]  /*4550*/  WARPGROUP.ARRIVE ;  /* 0x00000000000079c5 */ /* 0x000fcc0000000000 */
[----:B------:R-:W-:Y:S03]  /*4560*/  HGMMA.64x64x16.F32 R24, gdesc[UR24], R24, gsb0 ;  /* 0x00e00000181879f0 */ /* 0x000fe60008000818 */
[----:B------:R-:W-:Y:S02]  /*4570*/  WARPGROUP.DEPBAR.LE gsb0, 0x0 ;  /* 0x00008000000079c5 */ /* 0x000fe40000010000 */
[----:B------:R-:W-:-:S06]  /*4580*/  WARPGROUP.ARRIVE ;  /* 0x00000000000079c5 */ /* 0x000fcc0000000000 */
[----:B------:R-:W-:Y:S01]  /*4590*/  HGMMA.64x64x16.F32 R24, gdesc[UR8], R24, gsb0 ;  /* 0x00e00000081879f0 */ /* 0x000fe20008000818 */
[----:B------:R-:W-:Y:S01]  /*45a0*/  UMOV UR8, 0x1000 ;  /* 0x0000100000087882 */ /* 0x000fe20000000000 */
[----:B------:R-:W-:Y:S01]  /*45b0*/  UMOV UR9, 0x40000040 ;  /* 0x4000004000097882 */ /* 0x000fe20000000000 */
[----:B------:R-:W-:Y:S01]  /*45c0*/  USEL UR8, UR8, 0xf80, UP0 ;  /* 0x00000f8008087887 */ /* 0x000fe20008000000 */
[----:B------:R-:W-:-:S03]  /*45d0*/  UMOV UR11, 0x40000040 ;  /* 0x40000040000b7882 */ /* 0x000fc60000000000 */
[----:B------:R-:W-:-:S04]  /*45e0*/  ULOP3.LUT UR8, UR8, 0x1e00, URZ, 0xc0, !UPT ;  /* 0x00001e0008087892 */ /* 0x000fc8000f8ec03f */
[----:B------:R-:W-:Y:S02]  /*45f0*/  UIADD3 UR10, UR7, UR8, UR5 ;  /* 0x00000008070a7290 */ /* 0x000fe4000fffe005 */
[----:B------:R-:W-:-:S03]  /*4600*/  UIADD3 UR6, UR7, UR8, UR6 ;  /* 0x0000000807067290 */ /* 0x000fc6000fffe006 */
[----:B------:R-:W-:Y:S02]  /*4610*/  UMOV UR7, 0x40000040 ;  /* 0x4000004000077882 */ /* 0x000fe40000000000 */
[----:B------:R-:W-:Y:S02]  /*4620*/  UMOV UR8, UR10 ;  /* 0x0000000a00087c82 */ /* 0x000fe40008000000 */
[----:B------:R-:W-:Y:S01]  /*4630*/  UMOV UR10, UR6 ;  /* 0x00000006000a7c82 */ /* 0x000fe20008000000 */
[----:B------:R-:W-:Y:S01]  /*4640*/  ULEA UR6, UR36, UR15, 0xc ;  /* 0x0000000f24067291 */ /* 0x000fe2000f8e603f */
[----:B------:R-:W-:Y:S02]  /*4650*/  WARPGROUP.DEPBAR.LE gsb0, 0x0 ;  /* 0x00008000000079c5 */ /* 0x000fe40000010000 */
[----:B------:R-:W-:-:S06]  /*4660*/  WARPGROUP.ARRIVE ;  /* 0x00000000000079c5 */ /* 0x000fcc0000000000 */
[----:B------:R-:W-:Y:S01]  /*4670*/  HGMMA.64x64x16.F32 R24, gdesc[UR8], R24, gsb0 ;  /* 0x00e00000081879f0 */ /* 0x000fe20008000818 */
[----:B------:R-:W-:Y:S01]  /*4680*/  ULDC UR9, c[0x0][0xa80] ;  /* 0x0002a00000097ab9 */ /* 0x000fe20000000800 */
[----:B------:R-:W-:Y:S01]  /*4690*/  UIADD3 UR8, UR6, 0x80, URZ ;  /* 0x0000008006087890 */ /* 0x000fe2000fffe03f */
[----:B------:R-:W-:-:S06]  /*46a0*/  UMOV UR11, 0x40000040 ;  /* 0x40000040000b7882 */ /* 0x000fcc0000000000 */
[----:B------:R-:W-:Y:S01]  /*46b0*/  UMOV UR10, UR8 ;  /* 0x00000008000a7c82 */ /* 0x000fe20008000000 */
[----:B------:R-:W-:Y:S01]  /*46c0*/  UIADD3 UR8, UR6, 0x100, URZ ;  /* 0x0000010006087890 */ /* 0x000fe2000fffe03f */
        /* <DEDUP_REMOVED lines=51> */
[----:B------:R-:W-:Y:S02]  /*4a00*/  FMNMX.FTZ R5, R26, R27, !PT ;  /* 0x0000001b1a057209 */ /* 0x000fe40007810000 */
[----:B------:R-:W-:-:S02]  /*4a10*/  FMNMX.FTZ R7, R53, R4, !PT ;  /* 0x0000000435077209 */ /* 0x000fc40007810000 */
[----:B------:R-:W-:Y:S02]  /*4a20*/  FSEL R46, R46, -INF , P1 ;  /* 0xff8000002e2e7808 */ /* 0x000fe40000800000 */
[----:B------:R-:W-:Y:S01]  /*4a30*/  FSEL R47, R47, -INF , P6 ;  /* 0xff8000002f2f7808 */ /* 0x000fe20003000000 */
[----:B------:R-:W2:Y:S01]  /*4a40*/  SHFL.BFLY PT, R4, R7, 0x2, 0x1f ;  /* 0x0c401f0007047f89 */ /* 0x000ea200000e0000 */
[----:B------:R-:W-:Y:S02]  /*4a50*/  FSEL R50, R50, -INF , P5 ;  /* 0xff80000032327808 */ /* 0x000fe40002800000 */
[----:B------:R-:W-:Y:S02]  /*4a60*/  FSEL R51, R51, -INF , P4 ;  /* 0xff80000033337808 */ /* 0x000fe40002000000 */
[----:B------:R-:W-:Y:S02]  /*4a70*/  FSEL R54, R54, -INF , P3 ;  /* 0xff80000036367808 */ /* 0x000fe40001800000 */
[----:B------:R-:W-:-:S02]  /*4a80*/  FSEL R55, R55, -INF , P2 ;  /* 0xff80000037377808 */ /* 0x000fc40001000000 */
[----:B------:R-:W-:Y:S02]  /*4a90*/  ISETP.GE.AND P2, PT, R152, 0x41, PT ;  /* 0x000000419800780c */ /* 0x000fe40003f46270 */
[----:B--2---:R-:W-:Y:S02]  /*4aa0*/  FMNMX.FTZ R8, R7, R4, !PT ;  /* 0x0000000407087209 */ /* 0x004fe40007810000 */
[----:B------:R-:W-:-:S03]  /*4ab0*/  FMNMX.FTZ R4, R30, R5, !PT ;  /* 0x000000051e047209 */ /* 0x000fc60007810000 */
[----:B------:R-:W2:Y:S01]  /*4ac0*/  SHFL.BFLY PT, R9, R8, 0x1, 0x1f ;  /* 0x0c201f0008097f89 */ /* 0x000ea200000e0000 */
[----:B------:R-:W-:-:S04]  /*4ad0*/  FMNMX.FTZ R5, R31, R4, !PT ;  /* 0x000000041f057209 */ /* 0x000fc80007810000 */
[----:B------:R-:W-:-:S04]  /*4ae0*/  FMNMX.FTZ R4, R34, R5, !PT ;  /* 0x0000000522047209 */ /* 0x000fc80007810000 */
[----:B------:R-:W-:-:S04]  /*4af0*/  FMNMX.FTZ R5, R35, R4, !PT ;  /* 0x0000000423057209 */ /* 0x000fc80007810000 */
[----:B01-34-:R-:W-:-:S04]  /*4b00*/  FMNMX.FTZ R6, R38, R5, !PT ;  /* 0x0000000526067209 */ /* 0x01bfc80007810000 */
[----:B------:R-:W-:-:S04]  /*4b10*/  FMNMX.FTZ R5, R39, R6, !PT ;  /* 0x0000000627057209 */ /* 0x000fc80007810000 */
[----:B------:R-:W-:Y:S02]  /*4b20*/  FMNMX.FTZ R6, R42, R5, !PT ;  /* 0x000000052a067209 */ /* 0x000fe40007810000 */
[----:B--2---:R-:W-:Y:S02]  /*4b30*/  FMNMX.FTZ R4, R8, R9, !PT ;  /* 0x0000000908047209 */ /* 0x004fe40007810000 */
        /* <DEDUP_REMOVED lines=11> */
[----:B------:R-:W-:Y:S01]  /*4bf0*/  MUFU.EX2 R6, R24 ;  /* 0x0000001800067308 */ /* 0x000fe20000000800 */
        /* <DEDUP_REMOVED lines=10> */
[--C-:B------:R-:W-:Y:S01]  /*4ca0*/  FFMA.FTZ R21, R45, UR9, -R56.reuse ;  /* 0x000000092d157c23 */ /* 0x100fe20008010838 */
[--C-:B------:R-:W-:Y:S01]  /*4cb0*/  FFMA.FTZ R153, R48, UR9, -R56.reuse ;  /* 0x0000000930997c23 */ /* 0x100fe20008010838 */
[--C-:B------:R-:W-:Y:S01]  /*4cc0*/  FFMA.FTZ R154, R49, UR9, -R56.reuse ;  /* 0x00000009319a7c23 */ /* 0x100fe20008010838 */
[--C-:B------:R-:W-:Y:S01]  /*4cd0*/  FFMA.FTZ R155, R52, UR9, -R56.reuse ;  /* 0x00000009349b7c23 */ /* 0x100fe20008010838 */
[--C-:B------:R-:W-:Y:S01]  /*4ce0*/  FFMA.FTZ R172, R53, UR9, -R56.reuse ;  /* 0x0000000935ac7c23 */ /* 0x100fe20008010838 */
[----:B------:R-:W1:Y:S08]  /*4cf0*/  MUFU.EX2 R7, R7 ;  /* 0x0000000700077308 */ /* 0x000e700000000800 */
[----:B------:R-:W-:Y:S08]  /*4d00*/  MUFU.EX2 R8, R28 ;  /* 0x0000001c00087308 */ /* 0x000ff00000000800 */
[----:B------:R-:W2:Y:S01]  /*4d10*/  MUFU.EX2 R9, R9 ;  /* 0x0000000900097308 */ /* 0x000ea20000000800 */
[----:B-1----:R-:W-:Y:S01]  /*4d20*/  F2FP.F16.F32.PACK_AB R156, R7, R6 ;  /* 0x00000006079c723e */ /* 0x002fe200000000ff */
[----:B------:R-:W-:Y:S01]  /*4d30*/  FADD.FTZ R7, R6, R7 ;  /* 0x0000000706077221 */ /* 0x000fe20000010000 */
[----:B0-----:R-:W-:Y:S01]  /*4d40*/  FMNMX.FTZ R24, R5, R14, !PT ;  /* 0x0000000e05187209 */ /* 0x001fe20007810000 */
[----:B------:R-:W-:-:S04]  /*4d50*/  FFMA.FTZ R14, R40, UR9, -R56 ;  /* 0x00000009280e7c23 */ /* 0x000fc80008010838 */
[----:B------:R-:W0:Y:S01]  /*4d60*/  SHFL.BFLY PT, R5, R24, 0x1, 0x1f ;  /* 0x0c201f0018057f89 */ /* 0x000e2200000e0000 */
[----:B------:R-:W-:Y:S08]  /*4d70*/  MUFU.EX2 R10, R10 ;  /* 0x0000000a000a7308 */ /* 0x000ff00000000800 */
[----:B------:R-:W1:Y:S01]  /*4d80*/  MUFU.EX2 R11, R11 ;  /* 0x0000000b000b7308 */ /* 0x000e620000000800 */
[----:B--2---:R-:W-:Y:S01]  /*4d90*/  F2FP.F16.F32.PACK_AB R158, R9, R8 ;  /* 0x00000008099e723e */ /* 0x004fe200000000ff */
[----:B------:R-:W-:-:S04]  /*4da0*/  FADD.FTZ R8, R8, R7 ;  /* 0x0000000708087221 */ /* 0x000fc80000010000 */
[----:B------:R-:W-:Y:S02]  /*4db0*/  FADD.FTZ R9, R9, R8 ;  /* 0x0000000809097221 */ /* 0x000fe40000010000 */
[----:B------:R-:W-:Y:S01]  /*4dc0*/  MUFU.EX2 R12, R12 ;  /* 0x0000000c000c7308 */ /* 0x000fe20000000800 */
[----:B0-----:R-:W-:-:S07]  /*4dd0*/  FMNMX.FTZ R5, R24, R5, !PT ;  /* 0x0000000518057209 */ /* 0x001fce0007810000 */
[----:B------:R-:W0:Y:S01]  /*4de0*/  MUFU.EX2 R13, R13 ;  /* 0x0000000d000d7308 */ /* 0x000e220000000800 */
[----:B-1----:R-:W-:Y:S01]  /*4df0*/  F2FP.F16.F32.PACK_AB R160, R11, R10 ;  /* 0x0000000a0ba0723e */ /* 0x002fe200000000ff */
[----:B------:R-:W-:Y:S01]  /*4e00*/  FADD.FTZ R10, R10, R9 ;  /* 0x000000090a0a7221 */ /* 0x000fe20000010000 */
[C---:B------:R-:W-:Y:S01]  /*4e10*/  FSETP.NEU.FTZ.AND P1, PT, R5.reuse, -INF , PT ;  /* 0xff8000000500780b */ /* 0x040fe20003f3d000 */
[----:B------:R-:W-:Y:S02]  /*4e20*/  FMUL.FTZ R24, R5, UR9 ;  /* 0x0000000905187c20 */ /* 0x000fe40008410000 */
[----:B------:R-:W-:Y:S02]  /*4e30*/  FADD.FTZ R11, R11, R10 ;  /* 0x0000000a0b0b7221 */ /* 0x000fe40000010000 */
[----:B------:R-:W-:Y:S01]  /*4e40*/  MUFU.EX2 R14, R14 ;  /* 0x0000000e000e7308 */ /* 0x000fe20000000800 */
[----:B------:R-:W-:Y:S02]  /*4e50*/  FSEL R25, R24, RZ, P1 ;  /* 0x000000ff18197208 */ /* 0x000fe40000800000 */
        /* <DEDUP_REMOVED lines=11> */
[----:B------:R-:W-:Y:S01]  /*4f10*/  @!P1 IADD3 R24, R3, 0x38840, RZ ;  /* 0x0003884003189810 */ /* 0x000fe20007ffe0ff */
[--C-:B------:R-:W-:Y:S01]  /*4f20*/  FFMA.FTZ R46, R46, UR9, -R25.reuse ;  /* 0x000000092e2e7c23 */ /* 0x100fe20008010819 */
[--C-:B------:R-:W-:Y:S01]  /*4f30*/  FFMA.FTZ R47, R47, UR9, -R25.reuse ;  /* 0x000000092f2f7c23 */ /* 0x100fe20008010819 */
[--C-:B------:R-:W-:Y:S01]  /*4f40*/  FFMA.FTZ R50, R50, UR9, -R25.reuse ;  /* 0x0000000932327c23 */ /* 0x100fe20008010819 */
[----:B------:R-:W-:Y:S01]  /*4f50*/  @!P1 PRMT R24, RZ, 0x654, R24 ;  /* 0x00000654ff189816 */ /* 0x000fe20000000018 */
[--C-:B------:R-:W-:Y:S01]  /*4f60*/  FFMA.FTZ R51, R51, UR9, -R25.reuse ;  /* 0x0000000933337c23 */ /* 0x100fe20008010819 */
[--C-:B------:R-:W-:Y:S01]  /*4f70*/  FFMA.FTZ R54, R54, UR9, -R25.reuse ;  /* 0x0000000936367c23 */ /* 0x100fe20008010819 */
[----:B------:R-:W-:Y:S01]  /*4f80*/  FFMA.FTZ R25, R55, UR9, -R25 ;  /* 0x0000000937197c23 */ /* 0x000fe20008010819 */
[----:B------:R1:W-:Y:S01]  /*4f90*/  @!P1 SYNCS.ARRIVE.TRANS64.RED.A1T0 RZ, [R24+URZ], RZ ;  /* 0x000000ff18ff99a7 */ /* 0x0003e2000810043f */
[----:B------:R-:W-:Y:S01]  /*4fa0*/  MUFU.EX2 R173, R26 ;  /* 0x0000001a00ad7308 */ /* 0x000fe20000000800 */
[----:B0-----:R-:W-:Y:S01]  /*4fb0*/  F2FP.F16.F32.PACK_AB R162, R13, R12 ;  /* 0x0000000c0da2723e */ /* 0x001fe200000000ff */
[----:B------:R-:W-:Y:S01]  /*4fc0*/  FADD.FTZ R12, R12, R11 ;  /* 0x0000000b0c0c7221 */ /* 0x000fe20000010000 */
[----:B------:R-:W-:-:S03]  /*4fd0*/  @!P1 VIADD R3, R3, 0x38860 ;  /* 0x0003886003039836 */ /* 0x000fc60000000000 */
[----:B------:R-:W-:Y:S02]  /*4fe0*/  FADD.FTZ R13, R13, R12 ;  /* 0x0000000c0d0d7221 */ /* 0x000fe40000010000 */
[----:B------:R-:W0:Y:S01]  /*4ff0*/  MUFU.EX2 R176, R27 ;  /* 0x0000001b00b07308 */ /* 0x000e220000000800 */
[----:B------:R-:W-:-:S07]  /*5000*/  @!P1 PRMT R3, RZ, 0x654, R3 ;  /* 0x00000654ff039816 */ /* 0x000fce0000000003 */
[----:B------:R-:W-:Y:S08]  /*5010*/  MUFU.EX2 R175, R30 ;  /* 0x0000001e00af7308 */ /* 0x000ff00000000800 */
[----:B------:R-:W2:Y:S01]  /*5020*/  MUFU.EX2 R178, R31 ;  /* 0x0000001f00b27308 */ /* 0x000ea20000000800 */
[----:B0-----:R-:W-:Y:S01]  /*5030*/  F2FP.F16.F32.PACK_AB R157, R176, R173 ;  /* 0x000000adb09d723e */ /* 0x001fe200000000ff */
[----:B------:R-:W-:-:S06]  /*5040*/  FADD.FTZ R176, R173, R176 ;  /* 0x000000b0adb07221 */ /* 0x000fcc0000010000 */
[----:B------:R-:W-:Y:S08]  /*5050*/  MUFU.EX2 R177, R34 ;  /* 0x0000002200b17308 */ /* 0x000ff00000000800 */
[----:B------:R-:W0:Y:S01]  /*5060*/  MUFU.EX2 R180, R35 ;  /* 0x0000002300b47308 */ /* 0x000e220000000800 */
[----:B--2---:R-:W-:Y:S01]  /*5070*/  F2FP.F16.F32.PACK_AB R159, R178, R175 ;  /* 0x000000afb29f723e */ /* 0x004fe200000000ff */
[----:B------:R-:W-:Y:S01]  /*5080*/  BAR.SYNC.DEFER_BLOCKING 0xf, 0x100 ;  /* 0x03c4000000007b1d */ /* 0x000fe20000010000 */
[----:B------:R-:W-:-:S04]  /*5090*/  FADD.FTZ R175, R175, R176 ;  /* 0x000000b0afaf7221 */ /* 0x000fc80000010000 */
[----:B------:R-:W-:Y:S01]  /*50a0*/  FADD.FTZ R178, R178, R175 ;  /* 0x000000afb2b27221 */ /* 0x000fe20000010000 */
[----:B------:R-:W-:Y:S08]  /*50b0*/  MUFU.EX2 R179, R38 ;  /* 0x0000002600b37308 */ /* 0x000ff00000000800 */
[----:B------:R-:W2:Y:S01]  /*50c0*/  MUFU.EX2 R182, R39 ;  /* 0x0000002700b67308 */ /* 0x000ea20000000800 */
[----:B0-----:R-:W-:Y:S01]  /*50d0*/  F2FP.F16.F32.PACK_AB R161, R180, R177 ;  /* 0x000000b1b4a1723e */ /* 0x001fe200000000ff */
[----:B------:R-:W-:-:S04]  /*50e0*/  FADD.FTZ R177, R177, R178 ;  /* 0x000000b2b1b17221 */ /* 0x000fc80000010000 */
[----:B------:R-:W-:Y:S02]  /*50f0*/  FADD.FTZ R180, R180, R177 ;  /* 0x000000b1b4b47221 */ /* 0x000fe40000010000 */
[----:B------:R-:W0:Y:S01]  /*5100*/  MUFU.EX2 R15, R15 ;  /* 0x0000000f000f7308 */ /* 0x000e220000000800 */
[----:B------:R3:W-:Y:S07]  /*5110*/  STSM.16.M88.4 [R184+0x36400], R156 ;  /* 0x0364009cb8007844 */ /* 0x0007ee0000000200 */
[----:B------:R-:W-:Y:S01]  /*5120*/  MUFU.EX2 R20, R20 ;  /* 0x0000001400147308 */ /* 0x000fe20000000800 */
[----:B--2---:R-:W-:Y:S01]  /*5130*/  F2FP.F16.F32.PACK_AB R163, R182, R179 ;  /* 0x000000b3b6a3723e */ /* 0x004fe200000000ff */
[----:B------:R-:W-:-:S04]  /*5140*/  FADD.FTZ R179, R179, R180 ;  /* 0x000000b4b3b37221 */ /* 0x000fc80000010000 */
[----:B------:R3:W-:Y:S01]  /*5150*/  STSM.16.M88.4 [R187], R160 ;  /* 0x000000a0bb007844 */ /* 0x0007e20000000200 */
[----:B------:R-:W-:Y:S01]  /*5160*/  FADD.FTZ R182, R182, R179 ;  /* 0x000000b3b6b67221 */ /* 0x000fe20000010000 */
[----:B------:R-:W2:Y:S01]  /*5170*/  MUFU.EX2 R21, R21 ;  /* 0x0000001500157308 */ /* 0x000ea20000000800 */
[----:B0-----:R-:W-:Y:S01]  /*5180*/  F2FP.F16.F32.PACK_AB R164, R15, R14 ;  /* 0x0000000e0fa4723e */ /* 0x001fe200000000ff */
[----:B------:R-:W-:-:S04]  /*5190*/  FADD.FTZ R14, R14, R13 ;  /* 0x0000000d0e0e7221 */ /* 0x000fc80000010000 */
[----:B------:R-:W-:Y:S02]  /*51a0*/  FADD.FTZ R15, R15, R14 ;  /* 0x0000000e0f0f7221 */ /* 0x000fe40000010000 */
[----:B------:R-:W-:Y:S08]  /*51b0*/  MUFU.EX2 R181, R42 ;  /* 0x0000002a00b57308 */ /* 0x000ff00000000800 */
[----:B------:R-:W0:Y:S01]  /*51c0*/  MUFU.EX2 R192, R43 ;  /* 0x0000002b00c07308 */ /* 0x000e220000000800 */
[----:B--2---:R-:W-:Y:S01]  /*51d0*/  F2FP.F16.F32.PACK_AB R166, R21, R20 ;  /* 0x0000001415a6723e */ /* 0x004fe200000000ff */
[----:B------:R-:W-:-:S04]  /*51e0*/  FADD.FTZ R20, R20, R15 ;  /* 0x0000000f14147221 */ /* 0x000fc80000010000 */
[----:B------:R-:W-:Y:S02]  /*51f0*/  FADD.FTZ R20, R21, R20 ;  /* 0x0000001415147221 */ /* 0x000fe40000010000 */
[----:B------:R-:W-:Y:S08]  /*5200*/  MUFU.EX2 R183, R46 ;  /* 0x0000002e00b77308 */ /* 0x000ff00000000800 */
        /* <DEDUP_REMOVED lines=8> */
[----:B------:R3:W-:Y:S01]  /*5290*/  STSM.16.M88.4 [R185], R164 ;  /* 0x000000a4b9007844 */ /* 0x0007e20000000200 */
[----:B------:R-:W-:Y:S01]  /*52a0*/  FADD.FTZ R194, R194, R183 ;  /* 0x000000b7c2c27221 */ /* 0x000fe20000010000 */
[----:B------:R-:W-:Y:S08]  /*52b0*/  MUFU.EX2 R155, R155 ;  /* 0x0000009b009b7308 */ /* 0x000ff00000000800 */
[----:B------:R-:W2:Y:S01]  /*52c0*/  MUFU.EX2 R172, R172 ;  /* 0x000000ac00ac7308 */ /* 0x000ea20000000800 */
[----:B0-----:R-:W-:Y:S01]  /*52d0*/  F2FP.F16.F32.PACK_AB R168, R154, R153 ;  /* 0x000000999aa8723e */ /* 0x001fe200000000ff */
[----:B------:R-:W-:-:S04]  /*52e0*/  FADD.FTZ R153, R153, R20 ;  /* 0x0000001499997221 */ /* 0x000fc80000010000 */
[----:B------:R-:W-:Y:S02]  /*52f0*/  FADD.FTZ R154, R154, R153 ;  /* 0x000000999a9a7221 */ /* 0x000fe40000010000 */
[----:B------:R-:W-:Y:S08]  /*5300*/  MUFU.EX2 R193, R50 ;  /* 0x0000003200c17308 */ /* 0x000ff00000000800 */
[----:B------:R-:W0:Y:S01]  /*5310*/  MUFU.EX2 R196, R51 ;  /* 0x0000003300c47308 */ /* 0x000e220000000800 */
[----:B--2---:R-:W-:-:S07]  /*5320*/  F2FP.F16.F32.PACK_AB R170, R172, R155 ;  /* 0x0000009bacaa723e */ /* 0x004fce00000000ff */
[----:B------:R-:W-:Y:S08]  /*5330*/  MUFU.EX2 R195, R54 ;  /* 0x0000003600c37308 */ /* 0x000ff00000000800 */
[----:B------:R-:W2:Y:S01]  /*5340*/  MUFU.EX2 R198, R25 ;  /* 0x0000001900c67308 */ /* 0x000ea20000000800 */
[----:B0-----:R-:W-:Y:S01]  /*5350*/  F2FP.F16.F32.PACK_AB R169, R196, R193 ;  /* 0x000000c1c4a9723e */ /* 0x001fe200000000ff */
[----:B------:R-:W-:-:S04]  /*5360*/  FADD.FTZ R193, R193, R194 ;  /* 0x000000c2c1c17221 */ /* 0x000fc80000010000 */
[----:B------:R-:W-:Y:S01]  /*5370*/  FADD.FTZ R196, R196, R193 ;  /* 0x000000c1c4c47221 */ /* 0x000fe20000010000 */
[----:B--2---:R-:W-:-:S03]  /*5380*/  F2FP.F16.F32.PACK_AB R171, R198, R195 ;  /* 0x000000c3c6ab723e */ /* 0x004fc600000000ff */
[----:B------:R-:W-:Y:S02]  /*5390*/  FADD.FTZ R195, R195, R196 ;  /* 0x000000c4c3c37221 */ /* 0x000fe40000010000 */
[----:B------:R3:W-:Y:S01]  /*53a0*/  STSM.16.M88.4 [R186], R168 ;  /* 0x000000a8ba007844 */ /* 0x0007e20000000200 */
[----:B-1----:R-:W-:Y:S01]  /*53b0*/  WARPGROUP.ARRIVE ;  /* 0x00000000000079c5 */ /* 0x002fe20000000000 */
[----:B------:R-:W-:-:S05]  /*53c0*/  FADD.FTZ R6, R198, R195 ;  /* 0x000000c3c6067221 */ /* 0x000fca0000010000 */
[----:B------:R-:W-:Y:S01]  /*53d0*/  HGMMA.64x256x16.F32 R24, R156, gdesc[UR4].tnspB, RZ, !UPT, gsb0 ;  /* 0x43e000049c187df0 */ /* 0x000fe2000c0008ff */
[----:B------:R-:W-:Y:S01]  /*53e0*/  UIADD3 UR6, UR6, 0x180, URZ ;  /* 0x0000018006067890 */ /* 0x000fe2000fffe03f */
[----:B------:R-:W-:Y:S01]  /*53f0*/  UMOV UR7, 0x40000040 ;  /* 0x4000004000077882 */ /* 0x000fe20000000000 */
[----:B------:R-:W-:Y:S02]  /*5400*/  WARPGROUP.DEPBAR.LE gsb0, 0x0 ;  /* 0x00008000000079c5 */ /* 0x000fe40000010000 */
[----:B------:R-:W-:-:S15]  /*5410*/  WARPGROUP.ARRIVE ;  /* 0x00000000000079c5 */ /* 0x000fde0000000000 */
[----:B------:R-:W-:-:S08]  /*5420*/  NOP ;  /* 0x0000000000007918 */ /* 0x000fd00000000000 */
        /* <DEDUP_REMOVED lines=20> */
[----:B------:R0:W-:Y:S02]  /*5570*/  @!P1 SYNCS.ARRIVE.TRANS64.RED.A1T0 RZ, [R3+URZ], RZ ;  /* 0x000000ff03ff99a7 */ /* 0x0001e4000810043f */
[----:B0-----:R-:W-:-:S04]  /*5580*/  FADD.FTZ R3, R155, R154 ;  /* 0x0000009a9b037221 */ /* 0x001fc80000010000 */
[----:B------:R-:W-:Y:S01]  /*5590*/  FADD.FTZ R3, R172, R3 ;  /* 0x00000003ac037221 */ /* 0x000fe20000010000 */
[----:B---3--:R-:W-:Y:S06]  /*55a0*/  @!P2 BRA `(.L_x_3457) ;  /* 0x0000002800a4a947 */ /* 0x008fec0003800000 */
[----:B------:R-:W-:Y:S01]  /*55b0*/  VIADD R7, R174, 0xfffffffe ;  /* 0xfffffffeae077836 */ /* 0x000fe20000000000 */
[----:B------:R-:W-:Y:S01]  /*55c0*/  UMOV UR7, UR36 ;  /* 0x0000002400077c82 */ /* 0x000fe20008000000 */
[----:B------:R-:W-:Y:S02]  /*55d0*/  IMAD.MOV.U32 R11, RZ, RZ, R5 ;  /* 0x000000ffff0b7224 */ /* 0x000fe400078e0005 */
[----:B------:R-:W-:-:S07]  /*55e0*/  IMAD.MOV.U32 R9, RZ, RZ, R4 ;  /* 0x000000ffff097224 */ /* 0x000fce00078e0004 */
.L_x_3466:
[----:B------:R-:W-:Y:S01]  /*55f0*/  UIADD3 UR14, UR7, 0x1, URZ ;  /* 0x00000001070e7890 */ /* 0x000fe2000fffe03f */
[C---:B------:R-:W-:Y:S01]  /*5600*/  ISETP.GT.AND P2, PT, R7.reuse, RZ, PT ;  /* 0x000000ff0700720c */ /* 0x040fe20003f44270 */
[----:B------:R-:W-:Y:S02]  /*5610*/  VIADD R7, R7, 0xffffffff ;  /* 0xffffffff07077836 */ /* 0x000fe40000000000 */
[----:B------:R-:W-:-:S04]  /*5620*/  UISETP.NE.AND UP0, UPT, UR14, 0x2, UPT ;  /* 0x000000020e00788c */ /* 0x000fc8000bf05270 */
[----:B------:R-:W-:Y:S02]  /*5630*/  USEL UR14, UR14, URZ, UP0 ;  /* 0x0000003f0e0e7287 */ /* 0x000fe40008000000 */
[----:B------:R-:W-:-:S05]  /*5640*/  USEL UR6, URZ, 0x1, UP0 ;  /* 0x000000013f067887 */ /* 0x000fca0008000000 */
[----:B------:R-:W-:Y:S01]  /*5650*/  UMOV UR36, UR14 ;  /* 0x0000000e00247c82 */ /* 0x000fe20008000000 */
[----:B------:R-:W-:Y:S01]  /*5660*/  LOP3.LUT R2, R2, UR6, RZ, 0x3c, !PT ;  /* 0x0000000602027c12 */ /* 0x000fe2000f8e3cff */
[----:B------:R-:W-:Y:S06]  /*5670*/  @P0 BRA `(.L_x_3458) ;  /* 0x0000000000040947 */ /* 0x000fec0003800000 */
[----:B------:R-:W-:Y:S01]  /*5680*/  BPT.TRAP 0x1 ;  /* 0x000000040000795c */ /* 0x000fe20000300000 */
.L_x_3458:
[----:B------:R-:W-:Y:S01]  /*5690*/  ULEA UR6, UR36, UR37, 0x3 ;  /* 0x0000002524067291 */ /* 0x000fe2000f8e183f */
[----:B------:R-:W-:-:S08]  /*56a0*/  SHF.L.U32 R4, R2, 0x1f, RZ ;  /* 0x0000001f02047819 */ /* 0x000fd000000006ff */
[----:B------:R0:W1:Y:S01]  /*56b0*/  SYNCS.PHASECHK.TRANS64.TRYWAIT P3, [UR6+0x38830], R4 ;  /* 0x03883004ff0075a7 */ /* 0x0000620008060146 */
[----:B------:R-:W-:Y:S05]  /*56c0*/  @P0 BRA `(.L_x_3459) ;  /* 0x0000000000040947 */ /* 0x000fea0003800000 */
[----:B------:R-:W-:Y:S01]  /*56d0*/  BPT.TRAP 0x1 ;  /* 0x000000040000795c */ /* 0x000fe20000300000 */
.L_x_3459:
[----:B-1----:R-:W-:Y:S05]  /*56e0*/  @P3 BRA `(.L_x_3460) ;  /* 0x0000000000083947 */ /* 0x002fea0003800000 */
[----:B------:R-:W1:Y:S02]  /*56f0*/  SYNCS.PHASECHK.TRANS64.TRYWAIT P3, [UR6+0x38830], R4 ;  /* 0x03883004ff0075a7 */ /* 0x000e640008060146 */
[----:B-1----:R-:W-:Y:S05]  /*5700*/  @!P3 BRA `(.L_x_3461) ;  /* 0x000000ac00e4b947 */ /* 0x002fea0003800000 */
.L_x_3460:
[----:B------:R-:W-:Y:S01]  /*5710*/  R2UR UR18, R0 ;  /* 0x00000000001272ca */ /* 0x000fe200000e0000 */
[----:B------:R-:W-:Y:S01]  /*5720*/  UIADD3 UR8, UR37, 0x20400, URZ ;  /* 0x0002040025087890 */ /* 0x000fe2000fffe03f */
[----:B------:R-:W-:Y:S01]  /*5730*/  WARPGROUP.ARRIVE ;  /* 0x00000000000079c5 */ /* 0x000fe20000000000 */
[----:B------:R-:W-:Y:S01]  /*5740*/  UMOV UR11, 0x40000040 ;  /* 0x40000040000b7882 */ /* 0x000fe20000000000 */
[----:B------:R-:W-:Y:S01]  /*5750*/  UMOV UR9, 0x40000040 ;  /* 0x4000004000097882 */ /* 0x000fe20000000000 */
[----:B------:R-:W-:-:S04]  /*5760*/  USHF.R.U32.HI UR8, URZ, 0x4, UR8 ;  /* 0x000000043f087899 */ /* 0x000fc80008011608 */
[----:B------:R-:W-:-:S04]  /*5770*/  ULOP3.LUT UR8, UR8, 0x3fff, URZ, 0xc0, !UPT ;  /* 0x00003fff08087892 */ /* 0x000fc8000f8ec03f */
[----:B------:R-:W-:Y:S02]  /*5780*/  ULEA UR18, UR36, UR18, 0x9 ;  /* 0x0000001224127291 */ /* 0x000fe4000f8e483f */
[----:B------:R-:W-:-:S05]  /*5790*/  ULOP3.LUT UR8, UR8, 0x10000, URZ, 0xfc, !UPT ;  /* 0x0001000008087892 */ /* 0x000fca000f8efc3f */
[----:B------:R-:W-:-:S04]  /*57a0*/  UMOV UR10, UR18 ;  /* 0x00000012000a7c82 */ /* 0x000fc80008000000 */
[----:B------:R-:W-:Y:S01]  /*57b0*/  HGMMA.64x64x16.F32 R152, gdesc[UR8], RZ, !UPT, gsb0 ;  /* 0x00e00000089879f0 */ /* 0x000fe2000c0008ff */
[----:B------:R-:W-:Y:S01]  /*57c0*/  UIADD3 UR10, UR18, 0x2, URZ ;  /* 0x00000002120a7890 */ /* 0x000fe2000fffe03f */
[----:B------:R-:W-:Y:S01]  /*57d0*/  UMOV UR8, UR12 ;  /* 0x0000000c00087c82 */ /* 0x000fe20008000000 */
[----:B------:R-:W-:Y:S01]  /*57e0*/  UMOV UR9, UR13 ;  /* 0x0000000d00097c82 */ /* 0x000fe20008000000 */
[----:B------:R-:W-:Y:S01]  /*57f0*/  UMOV UR11, 0x40000040 ;  /* 0x40000040000b7882 */ /* 0x000fe20000000000 */
[----:B------:R-:W-:Y:S02]  /*5800*/  WARPGROUP.DEPBAR.LE gsb0, 0x0 ;  /* 0x00008000000079c5 */ /* 0x000fe40000010000 */
[----:B------:R-:W-:-:S06]  /*5810*/  WARPGROUP.ARRIVE ;  /* 0x00000000000079c5 */ /* 0x000fcc0000000000 */
[----:B------:R-:W-:Y:S01]  /*5820*/  HGMMA.64x64x16.F32 R152, gdesc[UR8], R152, gsb0 ;  /* 0x00e00000089879f0 */ /* 0x000fe20008000898 */
        /* <DEDUP_REMOVED lines=15> */
[----:B------:R-:W-:Y:S05]  /*5920*/  @P0 BRA `(.L_x_3462) ;  /* 0x0000000000040947 */ /* 0x000fea0003800000 */
[----:B------:R-:W-:Y:S01]  /*5930*/  BPT.TRAP 0x1 ;  /* 0x000000040000795c */ /* 0x000fe20000300000 */
.L_x_3462:
[----:B------:R2:W3:Y:S01]  /*5940*/  SYNCS.PHASECHK.TRANS64.TRYWAIT P3, [UR6+0x38850], R4 ;  /* 0x03885004ff0075a7 */ /* 0x0004e20008060146 */
[----:B------:R-:W-:Y:S05]  /*5950*/  @P0 BRA `(.L_x_3463) ;  /* 0x0000000000040947 */ /* 0x000fea0003800000 */
[----:B------:R-:W-:Y:S01]  /*5960*/  BPT.TRAP 0x1 ;  /* 0x000000040000795c */ /* 0x000fe20000300000 */
.L_x_3463:
[----:B---3--:R-:W-:Y:S05]  /*5970*/  @P3 BRA `(.L_x_3464) ;  /* 0x0000000000083947 */ /* 0x008fea0003800000 */
[----:B------:R-:W3:Y:S02]  /*5980*/  SYNCS.PHASECHK.TRANS64.TRYWAIT P3, [UR6+0x38850], R4 ;  /* 0x03885004ff0075a7 */ /* 0x000ee40008060146 */
[----:B---3--:R-:W-:Y:S05]  /*5990*/  @!P3 BRA `(.L_x_3465) ;  /* 0x000000ac0058b947 */ /* 0x008fea0003800000 */
.L_x_3464:
[----:B------:R-:W-:Y:S01]  /*59a0*/  UIADD3 UR8, UR37, 0x26400, URZ ;  /* 0x0002640025087890 */ /* 0x000fe2000fffe03f */
[----:B------:R-:W-:Y:S01]  /*59b0*/  WARPGROUP.ARRIVE ;  /* 0x00000000000079c5 */ /* 0x000fe20000000000 */
[----:B------:R-:W-:-:S05]  /*59c0*/  UIADD3 UR11, UR5, 0x4, URZ ;  /* 0x00000004050b7890 */ /* 0x000fca000fffe03f */
[----:B-1----:R-:W1:Y:S01]  /*59d0*/  S2R R5, SR_TID.X ;  /* 0x0000000000057919 */ /* 0x002e620000002100 */
[----:B------:R-:W-:Y:S01]  /*59e0*/  USHF.R.U32.HI UR8, URZ, 0x4, UR8 ;  /* 0x000000043f087899 */ /* 0x000fe20008011608 */
[----:B------:R-:W-:Y:S01]  /*59f0*/  IMAD.U32 R200, RZ, RZ, UR6 ;  /* 0x00000006ffc87e24 */ /* 0x000fe2000f8e00ff */
[----:B------:R-:W-:Y:S02]  /*5a00*/  UIADD3 UR9, UR5, 0x200, URZ ;  /* 0x0000020005097890 */ /* 0x000fe4000fffe03f */
[----:B------:R-:W-:Y:S02]  /*5a10*/  ULOP3.LUT UR18, UR8, 0x3fff, URZ, 0xc0, !UPT ;  /* 0x00003fff08127892 */ /* 0x000fe4000f8ec03f */
[----:B------:R-:W-:Y:S02]  /*5a20*/  UIADD3 UR10, UR5, 0x6, URZ ;  /* 0x00000006050a7890 */ /* 0x000fe4000fffe03f */
[----:B------:R-:W-:Y:S02]  /*5a30*/  ULEA UR8, UR14, UR4, 0xc ;  /* 0x000000040e087291 */ /* 0x000fe4000f8e603f */
[----:B------:R-:W-:Y:S01]  /*5a40*/  ULOP3.LUT UR5, UR18, 0x10000, URZ, 0xfc, !UPT ;  /* 0x0001000012057892 */ /* 0x000fe2000f8efc3f */
[----:B------:R-:W-:Y:S01]  /*5a50*/  UMOV UR27, 0x40000040 ;  /* 0x40000040001b7882 */ /* 0x000fe20000000000 */
[----:B------:R-:W-:Y:S01]  /*5a60*/  UMOV UR25, 0x40000040 ;  /* 0x4000004000197882 */ /* 0x000fe20000000000 */
[----:B------:R-:W-:-:S02]  /*5a70*/  UIADD3 UR18, UR8, 0x800, URZ ;  /* 0x0000080008127890 */ /* 0x000fc4000fffe03f */
[----:B------:R-:W-:Y:S02]  /*5a80*/  UMOV UR26, UR8 ;  /* 0x00000008001a7c82 */ /* 0x000fe40008000000 */
[----:B------:R-:W-:Y:S01]  /*5a90*/  UMOV UR24, UR5 ;  /* 0x0000000500187c82 */ /* 0x000fe20008000000 */
[----:B------:R-:W-:Y:S01]  /*5aa0*/  UIADD3 UR19, UR5, 0x800, URZ ;  /* 0x0000080005137890 */ /* 0x000fe2000fffe03f */
[----:B------:R-:W-:Y:S01]  /*5ab0*/  HGMMA.64x64x16.F32 R152, gdesc[UR24], R152, gsb0 ;  /* 0x00e00000189879f0 */ /* 0x000fe20008000898 */
[----:B------:R-:W-:Y:S02]  /*5ac0*/  UIADD3 UR26, UR8, 0x2, URZ ;  /* 0x00000002081a7890 */ /* 0x000fe4000fffe03f */
[----:B------:R-:W-:Y:S01]  /*5ad0*/  UIADD3 UR24, UR5, 0x2, URZ ;  /* 0x0000000205187890 */ /* 0x000fe2000fffe03f */
[----:B------:R-:W-:Y:S01]  /*5ae0*/  UMOV UR27, 0x40000040 ;  /* 0x40000040001b7882 */ /* 0x000fe20000000000 */
[----:B------:R-:W-:Y:S01]  /*5af0*/  UMOV UR25, 0x40000040 ;  /* 0x4000004000197882 */ /* 0x000fe20000000000 */
[----:B------:R-:W-:Y:S01]  /*5b00*/  ULEA UR6, UR14, UR15, 0xc ;  /* 0x0000000f0e067291 */ /* 0x000fe2000f8e603f */
[----:B-1----:R-:W-:-:S05]  /*5b10*/  SHF.R.U32.HI R5, RZ, 0x7, R5 ;  /* 0x00000007ff057819 */ /* 0x002fca0000011605 */
[----:B0-2---:R-:W0:Y:S01]  /*5b20*/  SHFL.IDX PT, R4, R5, RZ, 0x1f ;  /* 0x00001fff05047589 */ /* 0x005e2200000e0000 */
[----:B------:R-:W-:Y:S02]  /*5b30*/  WARPGROUP.DEPBAR.LE gsb0, 0x0 ;  /* 0x00008000000079c5 */ /* 0x000fe40000010000 */
[----:B------:R-:W-:-:S06]  /*5b40*/  WARPGROUP.ARRIVE ;  /* 0x00000000000079c5 */ /* 0x000fcc0000000000 */
[----:B------:R-:W-:Y:S01]  /*5b50*/  HGMMA.64x64x16.F32 R152, gdesc[UR24], R152, gsb0 ;  /* 0x00e00000189879f0 */ /* 0x000fe20008000898 */
[----:B------:R-:W-:Y:S01]  /*5b60*/  UIADD3 UR26, UR8, 0x4, URZ ;  /* 0x00000004081a7890 */ /* 0x000fe2000fffe03f */
[----:B------:R-:W-:Y:S01]  /*5b70*/  UMOV UR24, UR11 ;  /* 0x0000000b00187c82 */ /* 0x000fe20008000000 */
[----:B------:R-:W-:Y:S01]  /*5b80*/  UMOV UR25, 0x40000040 ;  /* 0x4000004000197882 */ /* 0x000fe20000000000 */
[----:B------:R-:W-:Y:S01]  /*5b90*/  UMOV UR27, 0x40000040 ;  /* 0x40000040001b7882 */ /* 0x000fe20000000000 */
[----:B------:R-:W-:Y:S01]  /*5ba0*/  UMOV UR11, 0x4 ;  /* 0x00000004000b7882 */ /* 0x000fe20000000000 */
[----:B------:R-:W-:Y:S02]  /*5bb0*/  WARPGROUP.DEPBAR.LE gsb0, 0x0 ;  /* 0x00008000000079c5 */ /* 0x000fe40000010000 */
[----:B------:R-:W-:-:S06]  /*5bc0*/  WARPGROUP.ARRIVE ;  /* 0x00000000000079c5 */ /* 0x000fcc0000000000 */
[----:B------:R-:W-:Y:S01]  /*5bd0*/  HGMMA.64x64x16.F32 R152, gdesc[UR24], R152, gsb0 ;  /* 0x00e00000189879f0 */ /* 0x000fe20008000898 */
[----:B------:R-:W-:Y:S01]  /*5be0*/  UIADD3 UR26, UR8, 0x6, URZ ;  /* 0x00000006081a7890 */ /* 0x000fe2000fffe03f */
[----:B------:R-:W-:Y:S01]  /*5bf0*/  UMOV UR24, UR10 ;  /* 0x0000000a00187c82 */ /* 0x000fe20008000000 */
        /* <DEDUP_REMOVED lines=9> */
[----:B0-----:R-:W-:-:S13]  /*5c90*/  R2UR UR9, R4 ;  /* 0x00000000040972ca */ /* 0x001fda00000e0000 */
[----:B------:R-:W-:-:S04]  /*5ca0*/  UISETP.GT.AND UP0, UPT, UR9, 0x7f, UPT ;  /* 0x0000007f0900788c */ /* 0x000fc8000bf04270 */
[----:B------:R-:W-:Y:S02]  /*5cb0*/  USEL UR9, URZ, 0x2, !UP0 ;  /* 0x000000023f097887 */ /* 0x000fe4000c000000 */
[----:B------:R-:W-:Y:S02]  /*5cc0*/  USEL UR10, UR11, 0x2, UP0 ;  /* 0x000000020b0a7887 */ /* 0x000fe40008000000 */
[----:B------:R-:W-:Y:S01]  /*5cd0*/  USEL UR11, UR11, 0x6, !UP0 ;  /* 0x000000060b0b7887 */ /* 0x000fe2000c000000 */
        /* <DEDUP_REMOVED lines=212> */
[----:B------:R-:W-:Y:S02]  /*6a20*/  UIADD3 UR11, UR9, UR10, UR5 ;  /* 0x0000000a090b7290 */ /* 0x000fe4000fffe005 */
[----:B------:R-:W-:-:S03]  /*6a30*/  UIADD3 UR10, UR9, UR10, UR8 ;  /* 0x0000000a090a7290 */ /* 0x000fc6000fffe008 */
[----:B------:R-:W-:Y:S02]  /*6a40*/  UMOV UR9, 0x40000040 ;  /* 0x4000004000097882 */ /* 0x000fe40000000000 */
[----:B------:R-:W-:Y:S01]  /*6a50*/  UMOV UR8, UR11 ;  /* 0x0000000b00087c82 */ /* 0x000fe20008000000 */
[----:B------:R-:W-:Y:S01]  /*6a60*/  UMOV UR11, 0x40000040 ;  /* 0x40000040000b7882 */ /* 0x000fe20000000000 */
[----:B------:R-:W-:Y:S02]  /*6a70*/  WARPGROUP.DEPBAR.LE gsb0, 0x0 ;  /* 0x00008000000079c5 */ /* 0x000fe40000010000 */
[----:B------:R-:W-:-:S06]  /*6a80*/  WARPGROUP.ARRIVE ;  /* 0x00000000000079c5 */ /* 0x000fcc0000000000 */
[----:B------:R-:W-:Y:S03]  /*6a90*/  HGMMA.64x64x16.F32 R152, gdesc[UR24], R152, gsb0 ;  /* 0x00e00000189879f0 */ /* 0x000fe60008000898 */
        /* <DEDUP_REMOVED lines=38> */
[C---:B------:R-:W-:Y:S01]  /*6d00*/  FADD.FTZ R9, -R4.reuse, R9 ;  /* 0x0000000904097221 */ /* 0x040fe20000010100 */
[----:B------:R-:W-:Y:S01]  /*6d10*/  FMNMX.FTZ R5, R171, R10, !PT ;  /* 0x0000000aab057209 */ /* 0x000fe20007810000 */
[----:B------:R-:W-:Y:S02]  /*6d20*/  FMUL.FTZ R192, R4, UR9 ;  /* 0x0000000904c07c20 */ /* 0x000fe40008410000 */
[----:B------:R-:W-:Y:S01]  /*6d30*/  FMUL.FTZ R13, R9, UR9 ;  /* 0x00000009090d7c20 */ /* 0x000fe20008410000 */
[----:B------:R-:W-:Y:S01]  /*6d40*/  FMNMX.FTZ R10, R174, R5, !PT ;  /* 0x00000005ae0a7209 */ /* 0x000fe20007810000 */
[--C-:B------:R-:W-:Y:S01]  /*6d50*/  FFMA.FTZ R9, R152, UR9, -R192.reuse ;  /* 0x0000000998097c23 */ /* 0x100fe200080108c0 */
[--C-:B------:R-:W-:Y:S01]  /*6d60*/  FFMA.FTZ R153, R153, UR9, -R192.reuse ;  /* 0x0000000999997c23 */ /* 0x100fe200080108c0 */
[--C-:B------:R-:W-:Y:S01]  /*6d70*/  FFMA.FTZ R156, R156, UR9, -R192.reuse ;  /* 0x000000099c9c7c23 */ /* 0x100fe200080108c0 */
[----:B------:R-:W-:Y:S01]  /*6d80*/  FMNMX.FTZ R5, R175, R10, !PT ;  /* 0x0000000aaf057209 */ /* 0x000fe20007810000 */
[----:B------:R0:W1:Y:S01]  /*6d90*/  MUFU.EX2 R8, R13 ;  /* 0x0000000d00087308 */ /* 0x0000620000000800 */
        /* <DEDUP_REMOVED lines=8> */
[--C-:B0-----:R-:W-:Y:S01]  /*6e20*/  FFMA.FTZ R13, R157, UR9, -R192.reuse ;  /* 0x000000099d0d7c23 */ /* 0x101fe200080108c0 */
[--C-:B------:R-:W-:Y:S01]  /*6e30*/  FFMA.FTZ R172, R172, UR9, -R192.reuse ;  /* 0x00000009acac7c23 */ /* 0x100fe200080108c0 */
[----:B------:R-:W-:Y:S01]  /*6e40*/  FMNMX.FTZ R14, R182, R5, !PT ;  /* 0x00000005b60e7209 */ /* 0x000fe20007810000 */
[--C-:B------:R-:W-:Y:S01]  /*6e50*/  FFMA.FTZ R173, R173, UR9, -R192.reuse ;  /* 0x00000009adad7c23 */ /* 0x100fe200080108c0 */
[--C-:B------:R-:W-:Y:S01]  /*6e60*/  FFMA.FTZ R176, R176, UR9, -R192.reuse ;  /* 0x00000009b0b07c23 */ /* 0x100fe200080108c0 */
[--C-:B------:R-:W-:Y:S01]  /*6e70*/  FFMA.FTZ R177, R177, UR9, -R192.reuse ;  /* 0x00000009b1b17c23 */ /* 0x100fe200080108c0 */
[----:B------:R-:W-:Y:S01]  /*6e80*/  FMNMX.FTZ R5, R183, R14, !PT ;  /* 0x0000000eb7057209 */ /* 0x000fe20007810000 */
[----:B------:R0:W-:Y:S01]  /*6e90*/  MUFU.EX2 R12, R156 ;  /* 0x0000009c000c7308 */ /* 0x0001e20000000800 */
[--C-:B--2---:R-:W-:Y:S01]  /*6ea0*/  FFMA.FTZ R153, R181, UR9, -R192.reuse ;  /* 0x00000009b5997c23 */ /* 0x104fe200080108c0 */
[--C-:B------:R-:W-:Y:S01]  /*6eb0*/  FFMA.FTZ R14, R160, UR9, -R192.reuse ;  /* 0x00000009a00e7c23 */ /* 0x100fe200080108c0 */
[----:B------:R-:W-:Y:S01]  /*6ec0*/  FFMA.FTZ R180, R180, UR9, -R192 ;  /* 0x00000009b4b47c23 */ /* 0x000fe200080108c0 */
[----:B------:R-:W2:Y:S01]  /*6ed0*/  SHFL.BFLY PT, R152, R5, 0x2, 0x1f ;  /* 0x0c401f0005987f89 */ /* 0x000ea200000e0000 */
[-C--:B-1----:R-:W-:Y:S01]  /*6ee0*/  FMUL.FTZ R24, R24, R8.reuse ;  /* 0x0000000818187220 */ /* 0x082fe20000410000 */
        /* <DEDUP_REMOVED lines=21> */
[----:B------:R-:W-:Y:S01]  /*7040*/  FMUL.FTZ R61, R61, R8 ;  /* 0x000000083d3d7220 */ /* 0x000fe20000410000 */
[----:B--2---:R-:W-:Y:S01]  /*7050*/  FMNMX.FTZ R152, R5, R152, !PT ;  /* 0x0000009805987209 */ /* 0x004fe20007810000 */
[-C--:B------:R-:W-:Y:S01]  /*7060*/  FMUL.FTZ R64, R64, R8.reuse ;  /* 0x0000000840407220 */ /* 0x080fe20000410000 */
[-C--:B------:R-:W-:Y:S01]  /*7070*/  FMUL.FTZ R65, R65, R8.reuse ;  /* 0x0000000841417220 */ /* 0x080fe20000410000 */
[-C--:B------:R-:W-:Y:S01]  /*7080*/  FMUL.FTZ R68, R68, R8.reuse ;  /* 0x0000000844447220 */ /* 0x080fe20000410000 */
[----:B------:R-:W-:Y:S01]  /*7090*/  MUFU.EX2 R15, R15 ;  /* 0x0000000f000f7308 */ /* 0x000fe20000000800 */
[----:B------:R-:W2:Y:S01]  /*70a0*/  SHFL.BFLY PT, R5, R152, 0x1, 0x1f ;  /* 0x0c201f0098057f89 */ /* 0x000ea200000e0000 */
        /* <DEDUP_REMOVED lines=23> */
[----:B--2---:R-:W-:Y:S01]  /*7220*/  FMNMX.FTZ R5, R152, R5, !PT ;  /* 0x0000000598057209 */ /* 0x004fe20007810000 */
[-C--:B------:R-:W-:Y:S01]  /*7230*/  FMUL.FTZ R109, R109, R8.reuse ;  /* 0x000000086d6d7220 */ /* 0x080fe20000410000 */
[-C--:B------:R-:W-:Y:S01]  /*7240*/  FMUL.FTZ R112, R112, R8.reuse ;  /* 0x0000000870707220 */ /* 0x080fe20000410000 */
[-C--:B------:R-:W-:Y:S01]  /*7250*/  FMUL.FTZ R113, R113, R8.reuse ;  /* 0x0000000871717220 */ /* 0x080fe20000410000 */
[-C--:B------:R-:W-:Y:S01]  /*7260*/  FMUL.FTZ R116, R116, R8.reuse ;  /* 0x0000000874747220 */ /* 0x080fe20000410000 */
[C---:B------:R-:W-:Y:S01]  /*7270*/  FADD.FTZ R152, -R5.reuse, R11 ;  /* 0x0000000b05987221 */ /* 0x040fe20000010100 */
[----:B0-----:R-:W-:Y:S01]  /*7280*/  FMUL.FTZ R156, R5, UR9 ;  /* 0x00000009059c7c20 */ /* 0x001fe20008410000 */
[----:B------:R0:W-:Y:S01]  /*7290*/  MUFU.EX2 R11, R153 ;  /* 0x00000099000b7308 */ /* 0x0001e20000000800 */
[----:B------:R-:W-:Y:S01]  /*72a0*/  FMUL.FTZ R117, R117, R8 ;  /* 0x0000000875757220 */ /* 0x000fe20000410000 */
[----:B------:R-:W-:Y:S01]  /*72b0*/  FMUL.FTZ R152, R152, UR9 ;  /* 0x0000000998987c20 */ /* 0x000fe20008410000 */
[----:B------:R-:W-:Y:S01]  /*72c0*/  FFMA.FTZ R192, R154, UR9, -R156 ;  /* 0x000000099ac07c23 */ /* 0x000fe2000801089c */
[----:B------:R-:W-:-:S02]  /*72d0*/  IMAD.U32 R154, RZ, RZ, UR7 ;  /* 0x00000007ff9a7e24 */ /* 0x000fc4000f8e00ff */
[--C-:B------:R-:W-:Y:S01]  /*72e0*/  FFMA.FTZ R193, R155, UR9, -R156.reuse ;  /* 0x000000099bc17c23 */ /* 0x100fe2000801089c */
[--C-:B------:R-:W-:Y:S01]  /*72f0*/  FFMA.FTZ R194, R158, UR9, -R156.reuse ;  /* 0x000000099ec27c23 */ /* 0x100fe2000801089c */
[--C-:B------:R-:W-:Y:S01]  /*7300*/  FFMA.FTZ R195, R159, UR9, -R156.reuse ;  /* 0x000000099fc37c23 */ /* 0x100fe2000801089c */
[----:B------:R2:W3:Y:S01]  /*7310*/  MUFU.EX2 R181, R152 ;  /* 0x0000009800b57308 */ /* 0x0004e20000000800 */
[----:B0-----:R-:W-:Y:S01]  /*7320*/  IADD3 R153, -R23, RZ, RZ ;  /* 0x000000ff17997210 */ /* 0x001fe20007ffe1ff */
[--C-:B------:R-:W-:Y:S01]  /*7330*/  FFMA.FTZ R196, R162, UR9, -R156.reuse ;  /* 0x00000009a2c47c23 */ /* 0x100fe2000801089c */
[--C-:B------:R-:W-:Y:S01]  /*7340*/  FFMA.FTZ R197, R163, UR9, -R156.reuse ;  /* 0x00000009a3c57c23 */ /* 0x100fe2000801089c */
[--C-:B------:R-:W-:Y:S01]  /*7350*/  FFMA.FTZ R198, R166, UR9, -R156.reuse ;  /* 0x00000009a6c67c23 */ /* 0x100fe2000801089c */
[----:B------:R-:W-:Y:S01]  /*7360*/  ISETP.NE.AND P3, PT, R22, R153, PT ;  /* 0x000000991600720c */ /* 0x000fe20003f65270 */
[--C-:B------:R-:W-:Y:S01]  /*7370*/  FFMA.FTZ R199, R167, UR9, -R156.reuse ;  /* 0x00000009a7c77c23 */ /* 0x100fe2000801089c */
[--C-:B------:R-:W-:Y:S01]  /*7380*/  FFMA.FTZ R170, R170, UR9, -R156.reuse ;  /* 0x00000009aaaa7c23 */ /* 0x100fe2000801089c */
[----:B------:R-:W-:Y:S01]  /*7390*/  FFMA.FTZ R171, R171, UR9, -R156 ;  /* 0x00000009abab7c23 */ /* 0x000fe2000801089c */
[----:B--2---:R-:W-:-:S02]  /*73a0*/  @!P1 VIADD R152, R200, 0x38840 ;  /* 0x00038840c8989836 */ /* 0x004fc40000000000 */
[--C-:B------:R-:W-:Y:S01]  /*73b0*/  FFMA.FTZ R174, R174, UR9, -R156.reuse ;  /* 0x00000009aeae7c23 */ /* 0x100fe2000801089c */
[--C-:B------:R-:W-:Y:S01]  /*73c0*/  FFMA.FTZ R175, R175, UR9, -R156.reuse ;  /* 0x00000009afaf7c23 */ /* 0x100fe2000801089c */
[--C-:B------:R-:W-:Y:S01]  /*73d0*/  FFMA.FTZ R178, R178, UR9, -R156.reuse ;  /* 0x00000009b2b27c23 */ /* 0x100fe2000801089c */
[----:B------:R-:W-:Y:S01]  /*73e0*/  FFMA.FTZ R179, R179, UR9, -R156 ;  /* 0x00000009b3b37c23 */ /* 0x000fe2000801089c */
[----:B------:R-:W-:Y:S01]  /*73f0*/  @!P1 PRMT R152, RZ, 0x654, R152 ;  /* 0x00000654ff989816 */ /* 0x000fe20000000098 */
[--C-:B------:R-:W-:Y:S01]  /*7400*/  FFMA.FTZ R182, R182, UR9, -R156.reuse ;  /* 0x00000009b6b67c23 */ /* 0x100fe2000801089c */
[----:B------:R-:W-:Y:S01]  /*7410*/  FFMA.FTZ R156, R183, UR9, -R156 ;  /* 0x00000009b79c7c23 */ /* 0x000fe2000801089c */
[----:B------:R-:W-:Y:S01]  /*7420*/  MUFU.EX2 R192, R192 ;  /* 0x000000c000c07308 */ /* 0x000fe20000000800 */
[----:B------:R-:W-:Y:S01]  /*7430*/  @!P3 IMAD R153, R154, 0x40, R17 ;  /* 0x000000409a99b824 */ /* 0x000fe200078e0211 */
[----:B------:R0:W-:Y:S01]  /*7440*/  @!P1 SYNCS.ARRIVE.TRANS64.RED.A1T0 RZ, [R152+URZ], RZ ;  /* 0x000000ff98ff99a7 */ /* 0x0001e2000810043f */
[----:B-1----:R-:W-:Y:S01]  /*7450*/  F2FP.F16.F32.PACK_AB R154, R13, R12 ;  /* 0x0000000c0d9a723e */ /* 0x002fe200000000ff */
[-C--:B---3--:R-:W-:Y:S01]  /*7460*/  FMUL.FTZ R26, R26, R181.reuse ;  /* 0x000000b51a1a7220 */ /* 0x088fe20000410000 */
[----:B------:R-:W-:Y:S01]  /*7470*/  F2FP.F16.F32.PACK_AB R158, R21, R20 ;  /* 0x00000014159e723e */ /* 0x000fe200000000ff */
[-C--:B------:R-:W-:Y:S01]  /*7480*/  FMUL.FTZ R27, R27, R181.reuse ;  /* 0x000000b51b1b7220 */ /* 0x080fe20000410000 */
[----:B------:R-:W-:Y:S01]  /*7490*/  @!P3 LEA R153, R153, UR37, 0x2 ;  /* 0x000000259999bc11 */ /* 0x000fe2000f8e10ff */
[----:B------:R-:W1:Y:S01]  /*74a0*/  MUFU.EX2 R193, R193 ;  /* 0x000000c100c17308 */ /* 0x000e620000000800 */
[----:B------:R-:W-:Y:S01]  /*74b0*/  FMUL.FTZ R30, R30, R181 ;  /* 0x000000b51e1e7220 */ /* 0x000fe20000410000 */
[----:B0-----:R-:W-:Y:S01]  /*74c0*/  F2FP.F16.F32.PACK_AB R152, R10, R9 ;  /* 0x000000090a98723e */ /* 0x001fe200000000ff */
[-C--:B------:R-:W-:Y:S01]  /*74d0*/  FMUL.FTZ R31, R31, R181.reuse ;  /* 0x000000b51f1f7220 */ /* 0x080fe20000410000 */
[----:B------:R-:W-:Y:S01]  /*74e0*/  @!P3 STS [R153+0x38400], R8 ;  /* 0x038400089900b388 */ /* 0x000fe20000000800 */
[-C--:B------:R-:W-:Y:S01]  /*74f0*/  FMUL.FTZ R34, R34, R181.reuse ;  /* 0x000000b522227220 */ /* 0x080fe20000410000 */
[-C--:B------:R-:W-:Y:S01]  /*7500*/  FMUL.FTZ R35, R35, R181.reuse ;  /* 0x000000b523237220 */ /* 0x080fe20000410000 */
[-C--:B------:R-:W-:Y:S01]  /*7510*/  FMUL.FTZ R38, R38, R181.reuse ;  /* 0x000000b526267220 */ /* 0x080fe20000410000 */
[----:B------:R1:W-:Y:S01]  /*7520*/  @!P3 STS [R153+0x38420], R181 ;  /* 0x038420b59900b388 */ /* 0x0003e20000000800 */
        /* <DEDUP_REMOVED lines=8> */
[----:B------:R-:W0:Y:S01]  /*75b0*/  MUFU.EX2 R195, R195 ;  /* 0x000000c300c37308 */ /* 0x000e220000000800 */
[----:B-1----:R-:W-:Y:S01]  /*75c0*/  F2FP.F16.F32.PACK_AB R153, R193, R192 ;  /* 0x000000c0c199723e */ /* 0x002fe200000000ff */
        /* <DEDUP_REMOVED lines=15> */
[----:B0-----:R-:W-:Y:S01]  /*76c0*/  F2FP.F16.F32.PACK_AB R155, R195, R194 ;  /* 0x000000c2c39b723e */ /* 0x001fe200000000ff */
        /* <DEDUP_REMOVED lines=27> */
[----:B------:R-:W-:Y:S01]  /*7880*/  FMUL.FTZ R121, R121, R8 ;  /* 0x0000000879797220 */ /* 0x000fe20000410000 */
[-C--:B------:R-:W-:Y:S01]  /*7890*/  FMUL.FTZ R122, R122, R181.reuse ;  /* 0x000000b57a7a7220 */ /* 0x080fe20000410000 */
[-C--:B------:R-:W-:Y:S01]  /*78a0*/  FMUL.FTZ R123, R123, R181.reuse ;  /* 0x000000b57b7b7220 */ /* 0x080fe20000410000 */
[----:B------:R-:W-:Y:S01]  /*78b0*/  MUFU.EX2 R172, R172 ;  /* 0x000000ac00ac7308 */ /* 0x000fe20000000800 */
[----:B0-----:R-:W-:Y:S01]  /*78c0*/  F2FP.F16.F32.PACK_AB R159, R199, R198 ;  /* 0x000000c6c79f723e */ /* 0x001fe200000000ff */
[-C--:B------:R-:W-:Y:S01]  /*78d0*/  FMUL.FTZ R124, R124, R8.reuse ;  /* 0x000000087c7c7220 */ /* 0x080fe20000410000 */
[-C--:B------:R-:W-:Y:S01]  /*78e0*/  FMUL.FTZ R125, R125, R8.reuse ;  /* 0x000000087d7d7220 */ /* 0x080fe20000410000 */
[-C--:B------:R-:W-:Y:S01]  /*78f0*/  FMUL.FTZ R126, R126, R181.reuse ;  /* 0x000000b57e7e7220 */ /* 0x080fe20000410000 */
[-C--:B------:R-:W-:Y:S01]  /*7900*/  FMUL.FTZ R127, R127, R181.reuse ;  /* 0x000000b57f7f7220 */ /* 0x080fe20000410000 */
[-C--:B------:R-:W-:Y:S01]  /*7910*/  FMUL.FTZ R128, R128, R8.reuse ;  /* 0x0000000880807220 */ /* 0x080fe20000410000 */
[----:B------:R-:W-:Y:S01]  /*7920*/  FMUL.FTZ R129, R129, R8 ;  /* 0x0000000881817220 */ /* 0x000fe20000410000 */
        /* <DEDUP_REMOVED lines=15> */
[-C--:B------:R-:W-:Y:S01]  /*7a20*/  FMUL.FTZ R142, R142, R181.reuse ;  /* 0x000000b58e8e7220 */ /* 0x080fe20000410000 */
[----:B------:R-:W1:Y:S01]  /*7a30*/  MUFU.EX2 R171, R171 ;  /* 0x000000ab00ab7308 */ /* 0x000e620000000800 */
[----:B0-----:R-:W-:Y:S01]  /*7a40*/  F2FP.F16.F32.PACK_AB R162, R173, R172 ;  /* 0x000000acada2723e */ /* 0x001fe200000000ff */
[-C--:B------:R-:W-:Y:S01]  /*7a50*/  FMUL.FTZ R143, R143, R181.reuse ;  /* 0x000000b58f8f7220 */ /* 0x080fe20000410000 */
[-C--:B------:R-:W-:Y:S01]  /*7a60*/  FMUL.FTZ R144, R144, R8.reuse ;  /* 0x0000000890907220 */ /* 0x080fe20000410000 */
[-C--:B------:R-:W-:Y:S01]  /*7a70*/  FMUL.FTZ R145, R145, R8.reuse ;  /* 0x0000000891917220 */ /* 0x080fe20000410000 */
[-C--:B------:R-:W-:Y:S01]  /*7a80*/  FMUL.FTZ R146, R146, R181.reuse ;  /* 0x000000b592927220 */ /* 0x080fe20000410000 */
[-C--:B------:R-:W-:Y:S01]  /*7a90*/  FMUL.FTZ R147, R147, R181.reuse ;  /* 0x000000b593937220 */ /* 0x080fe20000410000 */
[-C--:B------:R-:W-:Y:S01]  /*7aa0*/  FMUL.FTZ R148, R148, R8.reuse ;  /* 0x0000000894947220 */ /* 0x080fe20000410000 */
[----:B------:R-:W-:Y:S01]  /*7ab0*/  MUFU.EX2 R174, R174 ;  /* 0x000000ae00ae7308 */ /* 0x000fe20000000800 */
[----:B------:R-:W-:Y:S01]  /*7ac0*/  FMUL.FTZ R149, R149, R8 ;  /* 0x0000000895957220 */ /* 0x000fe20000410000 */
[-C--:B------:R-:W-:Y:S01]  /*7ad0*/  FMUL.FTZ R150, R150, R181.reuse ;  /* 0x000000b596967220 */ /* 0x080fe20000410000 */
[----:B------:R-:W-:Y:S01]  /*7ae0*/  FMUL.FTZ R151, R151, R181 ;  /* 0x000000b597977220 */ /* 0x000fe20000410000 */
[----:B------:R0:W-:Y:S01]  /*7af0*/  STSM.16.M88.4 [R184+0x36400], R152 ;  /* 0x03640098b8007844 */ /* 0x0001e20000000200 */
[----:B------:R-:W-:Y:S01]  /*7b00*/  UMOV UR7, 0x40000040 ;  /* 0x4000004000077882 */ /* 0x000fe20000000000 */
[----:B------:R-:W-:Y:S01]  /*7b10*/  FFMA.FTZ R3, R8, R3, R9 ;  /* 0x0000000308037223 */ /* 0x000fe20000010009 */
[----:B------:R-:W-:Y:S01]  /*7b20*/  FFMA.FTZ R6, R181, R6, R192 ;  /* 0x00000006b5067223 */ /* 0x000fe200000100c0 */
[----:B------:R-:W2:Y:S01]  /*7b30*/  MUFU.EX2 R175, R175 ;  /* 0x000000af00af7308 */ /* 0x000ea20000000800 */
[----:B-1----:R-:W-:Y:S01]  /*7b40*/  F2FP.F16.F32.PACK_AB R161, R171, R170 ;  /* 0x000000aaaba1723e */ /* 0x002fe200000000ff */
[----:B------:R-:W-:Y:S01]  /*7b50*/  FADD.FTZ R3, R10, R3 ;  /* 0x000000030a037221 */ /* 0x000fe20000010000 */
[----:B------:R-:W-:Y:S01]  /*7b60*/  FADD.FTZ R193, R193, R6 ;  /* 0x00000006c1c17221 */ /* 0x000fe20000010000 */
[----:B------:R-:W-:-:S02]  /*7b70*/  IMAD.MOV.U32 R9, RZ, RZ, R4 ;  /* 0x000000ffff097224 */ /* 0x000fc400078e0004 */
[----:B------:R-:W-:Y:S01]  /*7b80*/  FADD.FTZ R12, R12, R3 ;  /* 0x000000030c0c7221 */ /* 0x000fe20000010000 */
[----:B------:R-:W-:Y:S01]  /*7b90*/  FADD.FTZ R194, R194, R193 ;  /* 0x000000c1c2c27221 */ /* 0x000fe20000010000 */
[----:B------:R-:W-:Y:S01]  /*7ba0*/  MUFU.EX2 R176, R176 ;  /* 0x000000b000b07308 */ /* 0x000fe20000000800 */
[----:B------:R-:W-:Y:S02]  /*7bb0*/  @!P1 VIADD R3, R200, 0x38860 ;  /* 0x00038860c8039836 */ /* 0x000fe40000000000 */
[----:B------:R-:W-:Y:S01]  /*7bc0*/  FADD.FTZ R13, R13, R12 ;  /* 0x0000000c0d0d7221 */ /* 0x000fe20000010000 */
[----:B------:R-:W-:Y:S02]  /*7bd0*/  FADD.FTZ R195, R195, R194 ;  /* 0x000000c2c3c37221 */ /* 0x000fe40000010000 */
[----:B------:R-:W-:Y:S02]  /*7be0*/  @!P1 PRMT R3, RZ, 0x654, R3 ;  /* 0x00000654ff039816 */ /* 0x000fe40000000003 */
[----:B------:R-:W-:Y:S01]  /*7bf0*/  FADD.FTZ R196, R196, R195 ;  /* 0x000000c3c4c47221 */ /* 0x000fe20000010000 */
[----:B------:R-:W1:Y:S01]  /*7c00*/  MUFU.EX2 R177, R177 ;  /* 0x000000b100b17308 */ /* 0x000e620000000800 */
[----:B--2---:R-:W-:-:S02]  /*7c10*/  F2FP.F16.F32.PACK_AB R163, R175, R174 ;  /* 0x000000aeafa3723e */ /* 0x004fc400000000ff */
[----:B------:R-:W-:-:S04]  /*7c20*/  FADD.FTZ R197, R197, R196 ;  /* 0x000000c4c5c57221 */ /* 0x000fc80000010000 */
[----:B------:R-:W-:Y:S01]  /*7c30*/  FADD.FTZ R198, R198, R197 ;  /* 0x000000c5c6c67221 */ /* 0x000fe20000010000 */
[----:B------:R-:W2:Y:S03]  /*7c40*/  MUFU.EX2 R180, R180 ;  /* 0x000000b400b47308 */ /* 0x000ea60000000800 */
[----:B------:R-:W-:-:S04]  /*7c50*/  FADD.FTZ R199, R199, R198 ;  /* 0x000000c6c7c77221 */ /* 0x000fc80000010000 */
[----:B------:R-:W-:Y:S01]  /*7c60*/  FADD.FTZ R170, R170, R199 ;  /* 0x000000c7aaaa7221 */ /* 0x000fe20000010000 */
[----:B------:R-:W-:Y:S01]  /*7c70*/  MUFU.EX2 R178, R178 ;  /* 0x000000b200b27308 */ /* 0x000fe20000000800 */
[----:B-1----:R-:W-:Y:S02]  /*7c80*/  F2FP.F16.F32.PACK_AB R164, R177, R176 ;  /* 0x000000b0b1a4723e */ /* 0x002fe400000000ff */
[----:B------:R-:W-:-:S04]  /*7c90*/  FADD.FTZ R171, R171, R170 ;  /* 0x000000aaabab7221 */ /* 0x000fc80000010000 */
[----:B------:R-:W-:Y:S01]  /*7ca0*/  FADD.FTZ R174, R174, R171 ;  /* 0x000000abaeae7221 */ /* 0x000fe20000010000 */
[----:B------:R-:W1:Y:S01]  /*7cb0*/  MUFU.EX2 R179, R179 ;  /* 0x000000b300b37308 */ /* 0x000e620000000800 */
[----:B--2---:R-:W-:Y:S02]  /*7cc0*/  F2FP.F16.F32.PACK_AB R166, R11, R180 ;  /* 0x000000b40ba6723e */ /* 0x004fe400000000ff */
[----:B------:R-:W-:-:S05]  /*7cd0*/  FADD.FTZ R175, R175, R174 ;  /* 0x000000aeafaf7221 */ /* 0x000fca0000010000 */
[----:B------:R-:W2:Y:S08]  /*7ce0*/  MUFU.EX2 R182, R182 ;  /* 0x000000b600b67308 */ /* 0x000eb00000000800 */
[----:B------:R3:W4:Y:S01]  /*7cf0*/  MUFU.EX2 R183, R156 ;  /* 0x0000009c00b77308 */ /* 0x0007220000000800 */
[----:B-1----:R-:W-:Y:S01]  /*7d00*/  F2FP.F16.F32.PACK_AB R165, R179, R178 ;  /* 0x000000b2b3a5723e */ /* 0x002fe200000000ff */
[----:B------:R-:W-:-:S04]  /*7d10*/  FADD.FTZ R178, R178, R175 ;  /* 0x000000afb2b27221 */ /* 0x000fc80000010000 */
[----:B------:R-:W-:Y:S01]  /*7d20*/  FADD.FTZ R179, R179, R178 ;  /* 0x000000b2b3b37221 */ /* 0x000fe20000010000 */
[C---:B---3--:R-:W-:Y:S01]  /*7d30*/  F2FP.F16.F32.PACK_AB R156, R15.reuse, R14 ;  /* 0x0000000e0f9c723e */ /* 0x048fe200000000ff */
[----:B------:R-:W-:Y:S02]  /*7d40*/  FADD.FTZ R14, R14, R13 ;  /* 0x0000000d0e0e7221 */ /* 0x000fe40000010000 */
[----:B--2---:R-:W-:Y:S02]  /*7d50*/  FADD.FTZ R6, R182, R179 ;  /* 0x000000b3b6067221 */ /* 0x004fe40000010000 */
[----:B------:R0:W-:Y:S01]  /*7d60*/  STSM.16.M88.4 [R187], R156 ;  /* 0x0000009cbb007844 */ /* 0x0001e20000000200 */
[----:B------:R-:W-:Y:S01]  /*7d70*/  FADD.FTZ R15, R15, R14 ;  /* 0x0000000e0f0f7221 */ /* 0x000fe20000010000 */
[C---:B----4-:R-:W-:Y:S02]  /*7d80*/  F2FP.F16.F32.PACK_AB R167, R183.reuse, R182 ;  /* 0x000000b6b7a7723e */ /* 0x050fe400000000ff */
[----:B------:R0:W-:Y:S01]  /*7d90*/  STSM.16.M88.4 [R185], R160 ;  /* 0x000000a0b9007844 */ /* 0x0001e20000000200 */
[----:B------:R-:W-:Y:S01]  /*7da0*/  FADD.FTZ R20, R20, R15 ;  /* 0x0000000f14147221 */ /* 0x000fe20000010000 */
[----:B------:R-:W-:-:S02]  /*7db0*/  FADD.FTZ R6, R183, R6 ;  /* 0x00000006b7067221 */ /* 0x000fc40000010000 */
[----:B------:R0:W-:Y:S01]  /*7dc0*/  STSM.16.M88.4 [R186], R164 ;  /* 0x000000a4ba007844 */ /* 0x0001e20000000200 */
[----:B------:R-:W-:Y:S01]  /*7dd0*/  WARPGROUP.ARRIVE ;  /* 0x00000000000079c5 */ /* 0x000fe20000000000 */
[----:B------:R-:W-:-:S04]  /*7de0*/  FADD.FTZ R21, R21, R20 ;  /* 0x0000001415157221 */ /* 0x000fc80000010000 */
[----:B------:R-:W-:Y:S01]  /*7df0*/  FADD.FTZ R168, R168, R21 ;  /* 0x00000015a8a87221 */ /* 0x000fe20000010000 */
[----:B------:R-:W-:Y:S01]  /*7e00*/  HGMMA.64x256x16.F32 R24, R152, gdesc[UR4].tnspB, R24, gsb0 ;  /* 0x43e0000498187df0 */ /* 0x000fe20008000818 */
[----:B------:R-:W-:Y:S01]  /*7e10*/  UIADD3 UR6, UR6, 0x180, URZ ;  /* 0x0000018006067890 */ /* 0x000fe2000fffe03f */
[----:B------:R-:W-:Y:S01]  /*7e20*/  UMOV UR7, 0x40000040 ;  /* 0x4000004000077882 */ /* 0x000fe20000000000 */
[----:B------:R-:W-:-:S04]  /*7e30*/  FADD.FTZ R169, R169, R168 ;  /* 0x000000a8a9a97221 */ /* 0x000fc80000010000 */
[----:B------:R-:W-:-:S04]  /*7e40*/  FADD.FTZ R172, R172, R169 ;  /* 0x000000a9acac7221 */ /* 0x000fc80000010000 */
[----:B------:R-:W-:-:S04]  /*7e50*/  FADD.FTZ R173, R173, R172 ;  /* 0x000000acadad7221 */ /* 0x000fc80000010000 */
[----:B------:R-:W-:-:S04]  /*7e60*/  FADD.FTZ R176, R176, R173 ;  /* 0x000000adb0b07221 */ /* 0x000fc80000010000 */
[----:B------:R-:W-:-:S04]  /*7e70*/  FADD.FTZ R177, R177, R176 ;  /* 0x000000b0b1b17221 */ /* 0x000fc80000010000 */
[----:B------:R-:W-:Y:S01]  /*7e80*/  FADD.FTZ R180, R180, R177 ;  /* 0x000000b1b4b47221 */ /* 0x000fe20000010000 */
[----:B------:R-:W-:Y:S02]  /*7e90*/  WARPGROUP.DEPBAR.LE gsb0, 0x0 ;  /* 0x00008000000079c5 */ /* 0x000fe40000010000 */
[----:B------:R-:W-:-:S06]  /*7ea0*/  WARPGROUP.ARRIVE ;  /* 0x00000000000079c5 */ /* 0x000fcc0000000000 */
        /* <DEDUP_REMOVED lines=10> */
[----:B------:R-:W-:Y:S01]  /*7f50*/  HGMMA.64x256x16.F32 R24, R164, gdesc[UR4].tnspB, R24, gsb0 ;  /* 0x43e00004a4187df0 */ /* 0x000fe20008000818 */
[----:B------:R-:W-:Y:S02]  /*7f60*/  UMOV UR7, UR36 ;  /* 0x0000002400077c82 */ /* 0x000fe40008000000 */
        /* <DEDUP_REMOVED lines=10> */
[----:B-1----:R-:W-:Y:S01]  /*8010*/  FADD.FTZ R3, R11, R180 ;  /* 0x000000b40b037221 */ /* 0x002fe20000010000 */
[----:B------:R-:W-:Y:S01]  /*8020*/  MOV R11, R5 ;  /* 0x00000005000b7202 */ /* 0x000fe20000000f00 */
[----:B0-----:R-:W-:Y:S06]  /*8030*/  @P2 BRA `(.L_x_3466) ;  /* 0xffffffd4006c2947 */ /* 0x001fec000383ffff */
.L_x_3457:
[----:B------:R-:W0:Y:S01]  /*8040*/  SHFL.BFLY PT, R0, R3, 0x2, 0x1f ;  /* 0x0c401f0003007f89 */ /* 0x000e2200000e0000 */
[----:B------:R-:W-:Y:S01]  /*8050*/  IMAD.U32 R11, RZ, RZ, UR9 ;  /* 0x00000009ff0b7e24 */ /* 0x000fe2000f8e00ff */
[----:B------:R-:W-:Y:S02]  /*8060*/  UIADD3 UR41, UR41, 0x1, URZ ;  /* 0x0000000129297890 */ /* 0x000fe4000fffe03f */
[----:B------:R-:W1:Y:S01]  /*8070*/  SHFL.BFLY PT, R9, R6, 0x2, 0x1f ;  /* 0x0c401f0006097f89 */ /* 0x000e6200000e0000 */
[----:B------:R-:W-:Y:S08]  /*8080*/  BAR.ARV 0x8, 0xa0 ;  /* 0x0202800000007b1d */ /* 0x000ff00000002000 */
[----:B------:R-:W-:Y:S01]  /*8090*/  BAR.SYNC.DEFER_BLOCKING 0xf, 0x100 ;  /* 0x03c4000000007b1d */ /* 0x000fe20000010000 */
[----:B0-----:R-:W-:Y:S01]  /*80a0*/  FADD.FTZ R0, R0, R3 ;  /* 0x0000000300007221 */ /* 0x001fe20000010000 */
[----:B------:R-:W-:-:S02]  /*80b0*/  IMAD.MOV.U32 R3, RZ, RZ, -0x800000 ;  /* 0xff800000ff037424 */ /* 0x000fc400078e00ff */
[----:B-1----:R-:W-:Y:S02]  /*80c0*/  FADD.FTZ R9, R9, R6 ;  /* 0x0000000609097221 */ /* 0x002fe40000010000 */
[----:B------:R-:W0:Y:S04]  /*80d0*/  SHFL.BFLY PT, R7, R0, 0x1, 0x1f ;  /* 0x0c201f0000077f89 */ /* 0x000e2800000e0000 */
[----:B------:R-:W1:Y:S01]  /*80e0*/  SHFL.BFLY PT, R8, R9, 0x1, 0x1f ;  /* 0x0c201f0009087f89 */ /* 0x000e6200000e0000 */
[----:B0-----:R-:W-:Y:S01]  /*80f0*/  FADD.FTZ R21, R0, R7 ;  /* 0x0000000700157221 */ /* 0x001fe20000010000 */
[----:B------:R-:W-:Y:S02]  /*8100*/  IMAD.MOV R7, RZ, RZ, -R23 ;  /* 0x000000ffff077224 */ /* 0x000fe400078e0a17 */
[----:B-1----:R-:W-:-:S02]  /*8110*/  FADD.FTZ R15, R9, R8 ;  /* 0x00000008090f7221 */ /* 0x002fc40000010000 */
[----:B------:R-:W-:Y:S01]  /*8120*/  FSETP.NE.FTZ.AND P1, PT, R21, RZ, PT ;  /* 0x000000ff1500720b */ /* 0x000fe20003f35000 */
[----:B------:R-:W-:Y:S01]  /*8130*/  IMAD.U32 R8, RZ, RZ, UR36 ;  /* 0x00000024ff087e24 */ /* 0x000fe2000f8e00ff */
[----:B------:R-:W-:Y:S02]  /*8140*/  ISETP.NE.AND P0, PT, R22, R7, PT ;  /* 0x000000071600720c */ /* 0x000fe40003f05270 */
[----:B------:R-:W-:Y:S02]  /*8150*/  CS2R R6, SRZ ;  /* 0x0000000000067805 */ /* 0x000fe4000001ff00 */
[----:B------:R-:W-:Y:S01]  /*8160*/  FSETP.NE.FTZ.AND P2, PT, R15, RZ, PT ;  /* 0x000000ff0f00720b */ /* 0x000fe20003f55000 */
[----:B------:R-:W-:-:S04]  /*8170*/  UIADD3 UR36, UR36, 0x1, URZ ;  /* 0x0000000124247890 */ /* 0x000fc8000fffe03f */
[----:B------:R-:W-:Y:S02]  /*8180*/  UISETP.NE.AND UP0, UPT, UR36, 0x2, UPT ;  /* 0x000000022400788c */ /* 0x000fe4000bf05270 */
[----:B------:R-:W0:Y:S02]  /*8190*/  @P1 MUFU.RCP R7, R21 ;  /* 0x0000001500071308 */ /* 0x000e240000001000 */
[----:B------:R-:W-:Y:S01]  /*81a0*/  USEL UR4, URZ, 0x1, UP0 ;  /* 0x000000013f047887 */ /* 0x000fe20008000000 */
[----:B------:R-:W-:Y:S01]  /*81b0*/  @!P0 IMAD R0, R8, 0x40, R17 ;  /* 0x0000004008008824 */ /* 0x000fe200078e0211 */
[----:B------:R-:W-:-:S04]  /*81c0*/  USEL UR36, UR36, URZ, UP0 ;  /* 0x0000003f24247287 */ /* 0x000fc80008000000 */
[----:B------:R-:W-:Y:S01]  /*81d0*/  @!P0 LEA R9, R0, UR37, 0x2 ;  /* 0x0000002500098c11 */ /* 0x000fe2000f8e10ff */
[----:B------:R-:W1:Y:S01]  /*81e0*/  @P2 MUFU.RCP R6, R15 ;  /* 0x0000000f00062308 */ /* 0x000e620000001000 */
[----:B------:R-:W-:Y:S02]  /*81f0*/  MOV R0, 0xff800000 ;  /* 0xff80000000007802 */ /* 0x000fe40000000f00 */
[----:B------:R-:W-:-:S05]  /*8200*/  LOP3.LUT R2, R2, UR4, RZ, 0x3c, !PT ;  /* 0x0000000402027c12 */ /* 0x000fca000f8e3cff */
[----:B------:R-:W2:Y:S01]  /*8210*/  @P1 MUFU.LG2 R21, R21 ;  /* 0x0000001500151308 */ /* 0x000ea20000000c00 */
[-C--:B0-----:R-:W-:Y:S01]  /*8220*/  FMUL.FTZ R8, R25, R7.reuse ;  /* 0x0000000719087220 */ /* 0x081fe20000410000 */
[----:B------:R0:W-:Y:S01]  /*8230*/  @!P0 STS [R9+0x38400], R7 ;  /* 0x0384000709008388 */ /* 0x0001e20000000800 */
[-C--:B------:R-:W-:Y:S01]  /*8240*/  FMUL.FTZ R10, R29, R7.reuse ;  /* 0x000000071d0a7220 */ /* 0x080fe20000410000 */
[----:B------:R-:W-:Y:S02]  /*8250*/  IMAD.U32 R29, RZ, RZ, UR9 ;  /* 0x00000009ff1d7e24 */ /* 0x000fe4000f8e00ff */
[-C--:B------:R-:W-:Y:S01]  /*8260*/  FMUL.FTZ R169, R24, R7.reuse ;  /* 0x0000000718a97220 */ /* 0x080fe20000410000 */
[-C--:B------:R-:W-:Y:S01]  /*8270*/  FMUL.FTZ R20, R28, R7.reuse ;  /* 0x000000071c147220 */ /* 0x080fe20000410000 */
[-C--:B------:R-:W-:Y:S01]  /*8280*/  FMUL.FTZ R165, R32, R7.reuse ;  /* 0x0000000720a57220 */ /* 0x080fe20000410000 */
        /* <DEDUP_REMOVED lines=61> */
[----:B0-----:R-:W-:Y:S01]  /*8660*/  @P1 FMUL.FTZ R7, R11, 0.69314718246459960938 ;  /* 0x3f3172180b071820 */ /* 0x001fe20000410000 */
[----:B------:R-:W-:Y:S01]  /*8670*/  @P2 FMUL.FTZ R29, R29, 0.69314718246459960938 ;  /* 0x3f3172181d1d2820 */ /* 0x000fe20000410000 */
[----:B--2---:R-:W-:Y:S01]  /*8680*/  @P1 FMUL.FTZ R24, R21, 0.69314718246459960938 ;  /* 0x3f31721815181820 */ /* 0x004fe20000410000 */
[----:B---3--:R-:W-:Y:S01]  /*8690*/  @P2 FMUL.FTZ R28, R25, 0.69314718246459960938 ;  /* 0x3f317218191c2820 */ /* 0x008fe20000410000 */
[-C--:B-1----:R-:W-:Y:S01]  /*86a0*/  FMUL.FTZ R9, R26, R6.reuse ;  /* 0x000000061a097220 */ /* 0x082fe20000410000 */
[-C--:B------:R-:W-:Y:S01]  /*86b0*/  FMUL.FTZ R11, R30, R6.reuse ;  /* 0x000000061e0b7220 */ /* 0x080fe20000410000 */
[-C--:B------:R-:W-:Y:S01]  /*86c0*/  FMUL.FTZ R13, R42, R6.reuse ;  /* 0x000000062a0d7220 */ /* 0x080fe20000410000 */
[-C--:B------:R-:W-:Y:S01]  /*86d0*/  FMUL.FTZ R15, R46, R6.reuse ;  /* 0x000000062e0f7220 */ /* 0x080fe20000410000 */
        /* <DEDUP_REMOVED lines=64> */
.L_x_3443:
        /* <DEDUP_REMOVED lines=36> */
[----:B------:R-:W-:Y:S01]  /*8d20*/  UISETP.NE.U32.AND UP0, UPT, UR6, URZ, UPT ;  /* 0x0000003f0600728c */ /* 0x000fe2000bf05070 */
[----:B------:R-:W-:Y:S01]  /*8d30*/  F2FP.F16.F32.PACK_AB R72, R73, R72 ;  /* 0x000000484948723e */ /* 0x000fe200000000ff */
[----:B------:R-:W-:Y:S01]  /*8d40*/  UIADD3 UR4, UP1, UR8, UR6, URZ ;  /* 0x0000000608047290 */ /* 0x000fe2000ff3e03f */
[C---:B------:R-:W-:Y:S01]  /*8d50*/  IADD3 R177, P1, R126.reuse, 0x20, RZ ;  /* 0x000000207eb17810 */ /* 0x040fe20007f3e0ff */
[----:B------:R-:W-:Y:S01]  /*8d60*/  UISETP.NE.AND.EX UP0, UPT, UR7, URZ, UPT, UP0 ;  /* 0x0000003f0700728c */ /* 0x000fe2000bf05300 */
[C---:B------:R-:W-:Y:S01]  /*8d70*/  LOP3.LUT R21, R126.reuse, 0x380, RZ, 0xc0, !PT ;  /* 0x000003807e157812 */ /* 0x040fe200078ec0ff */
[----:B------:R-:W-:Y:S01]  /*8d80*/  UIADD3.X UR6, UR9, UR7, URZ, UP1, !UPT ;  /* 0x0000000709067290 */ /* 0x000fe20008ffe43f */
[C---:B------:R-:W-:Y:S01]  /*8d90*/  IADD3 R181, P4, R126.reuse, 0x60, RZ ;  /* 0x000000607eb57810 */ /* 0x040fe20007f9e0ff */
[----:B------:R-:W-:Y:S01]  /*8da0*/  IMAD.X R25, RZ, RZ, R127, P1 ;  /* 0x000000ffff197224 */ /* 0x000fe200008e067f */
[----:B------:R-:W-:-:S02]  /*8db0*/  IADD3 R183, P3, R126, 0x2000, RZ ;  /* 0x000020007eb77810 */ /* 0x000fc40007f7e0ff */
        /* <DEDUP_REMOVED lines=9> */
[----:B------:R-:W-:Y:S01]  /*8e50*/  IMAD.X R95, RZ, RZ, R127, P2 ;  /* 0x000000ffff5f7224 */ /* 0x000fe200010e067f */
[----:B------:R-:W-:-:S02]  /*8e60*/  SHF.R.U64 R21, R21, 0x3, RZ ;  /* 0x0000000315157819 */ /* 0x000fc400000012ff */
[-C--:B------:R-:W-:Y:S02]  /*8e70*/  IADD3.X R29, RZ, R127.reuse, RZ, P0, !PT ;  /* 0x0000007fff1d7210 */ /* 0x080fe400007fe4ff */
[----:B------:R-:W-:Y:S02]  /*8e80*/  IADD3.X R99, RZ, R127, RZ, P1, !PT ;  /* 0x0000007fff637210 */ /* 0x000fe40000ffe4ff */
        /* <DEDUP_REMOVED lines=12> */
[----:B------:R-:W-:-:S02]  /*8f50*/  LOP3.LUT R24, R177, 0x380, RZ, 0xc0, !PT ;  /* 0x00000380b1187812 */ /* 0x000fc400078ec0ff */
[----:B------:R-:W-:Y:S01]  /*8f60*/  LOP3.LUT R126, R21, R126, RZ, 0x3c, !PT ;  /* 0x0000007e157e7212 */ /* 0x000fe200078e3cff */
[----:B------:R-:W-:Y:S01]  /*8f70*/  IMAD.X R21, RZ, RZ, R127, P1 ;  /* 0x000000ffff157224 */ /* 0x000fe200008e067f */
[----:B------:R-:W-:Y:S02]  /*8f80*/  LOP3.LUT R28, R179, 0x380, RZ, 0xc0, !PT ;  /* 0x00000380b31c7812 */ /* 0x000fe400078ec0ff */
[----:B------:R-:W-:Y:S02]  /*8f90*/  LOP3.LUT R32, R181, 0x380, RZ, 0xc0, !PT ;  /* 0x00000380b5207812 */ /* 0x000fe400078ec0ff */
[----:B------:R-:W-:Y:S02]  /*8fa0*/  LOP3.LUT R36, R183, 0x380, RZ, 0xc0, !PT ;  /* 0x00000380b7247812 */ /* 0x000fe400078ec0ff */
[----:B------:R-:W-:Y:S02]  /*8fb0*/  SHF.R.U64 R24, R24, 0x3, RZ ;  /* 0x0000000318187819 */ /* 0x000fe400000012ff */
[----:B------:R-:W-:-:S02]  /*8fc0*/  LOP3.LUT R86, R193, 0x380, RZ, 0xc0, !PT ;  /* 0x00000380c1567812 */ /* 0x000fc400078ec0ff */
[----:B------:R-:W-:Y:S02]  /*8fd0*/  SHF.R.U64 R28, R28, 0x3, RZ ;  /* 0x000000031c1c7819 */ /* 0x000fe400000012ff */
[----:B------:R-:W-:Y:S02]  /*8fe0*/  LOP3.LUT R90, R195, 0x380, RZ, 0xc0, !PT ;  /* 0x00000380c35a7812 */ /* 0x000fe400078ec0ff */
[----:B------:R-:W-:Y:S02]  /*8ff0*/  MOV R126, R126 ;  /* 0x0000007e007e7202 */ /* 0x000fe40000000f00 */
[----:B------:R-:W-:Y:S02]  /*9000*/  SHF.R.U64 R32, R32, 0x3, RZ ;  /* 0x0000000320207819 */ /* 0x000fe400000012ff */
[----:B------:R-:W-:Y:S01]  /*9010*/  LOP3.LUT R94, R197, 0x380, RZ, 0xc0, !PT ;  /* 0x00000380c55e7812 */ /* 0x000fe200078ec0ff */
[----:B------:R0:W-:Y:S01]  /*9020*/  STSM.16.M88.4 [R126], R8 ;  /* 0x000000087e007844 */ /* 0x0001e20000000200 */
[----:B------:R-:W-:-:S02]  /*9030*/  SHF.R.U64 R36, R36, 0x3, RZ ;  /* 0x0000000324247819 */ /* 0x000fc400000012ff */
[----:B------:R-:W-:Y:S02]  /*9040*/  LOP3.LUT R98, R199, 0x380, RZ, 0xc0, !PT ;  /* 0x00000380c7627812 */ /* 0x000fe400078ec0ff */
[----:B------:R-:W-:Y:S02]  /*9050*/  LOP3.LUT R24, R24, R177, RZ, 0x3c, !PT ;  /* 0x000000b118187212 */ /* 0x000fe400078e3cff */
[----:B------:R-:W-:Y:S02]  /*9060*/  SHF.R.U64 R86, R86, 0x3, RZ ;  /* 0x0000000356567819 */ /* 0x000fe400000012ff */
[----:B------:R-:W-:Y:S02]  /*9070*/  LOP3.LUT R102, R201, 0x380, RZ, 0xc0, !PT ;  /* 0x00000380c9667812 */ /* 0x000fe400078ec0ff */
[----:B------:R-:W-:Y:S02]  /*9080*/  LOP3.LUT R106, R203, 0x380, RZ, 0xc0, !PT ;  /* 0x00000380cb6a7812 */ /* 0x000fe400078ec0ff */
[----:B------:R-:W-:-:S02]  /*9090*/  LOP3.LUT R27, R4, 0x380, RZ, 0xc0, !PT ;  /* 0x00000380041b7812 */ /* 0x000fc400078ec0ff */
[----:B------:R-:W-:Y:S02]  /*90a0*/  IADD3.X R123, RZ, R127, RZ, P2, !PT ;  /* 0x0000007fff7b7210 */ /* 0x000fe400017fe4ff */
[----:B------:R-:W-:Y:S02]  /*90b0*/  LOP3.LUT R28, R28, R179, RZ, 0x3c, !PT ;  /* 0x000000b31c1c7212 */ /* 0x000fe400078e3cff */
[----:B------:R-:W-:Y:S02]  /*90c0*/  SHF.R.U64 R90, R90, 0x3, RZ ;  /* 0x000000035a5a7819 */ /* 0x000fe400000012ff */
[----:B------:R-:W-:Y:S02]  /*90d0*/  LOP3.LUT R114, R207, 0x380, RZ, 0xc0, !PT ;  /* 0x00000380cf727812 */ /* 0x000fe400078ec0ff */
[----:B------:R-:W-:Y:S02]  /*90e0*/  LOP3.LUT R32, R32, R181, RZ, 0x3c, !PT ;  /* 0x000000b520207212 */ /* 0x000fe400078e3cff */
[----:B------:R-:W-:-:S02]  /*90f0*/  SHF.R.U64 R94, R94, 0x3, RZ ;  /* 0x000000035e5e7819 */ /* 0x000fc400000012ff */
[----:B------:R-:W-:Y:S02]  /*9100*/  LOP3.LUT R110, R205, 0x380, RZ, 0xc0, !PT ;  /* 0x00000380cd6e7812 */ /* 0x000fe400078ec0ff */
[----:B------:R-:W-:Y:S02]  /*9110*/  LOP3.LUT R127, R122, 0x380, RZ, 0xc0, !PT ;  /* 0x000003807a7f7812 */ /* 0x000fe400078ec0ff */
[----:B------:R-:W-:Y:S02]  /*9120*/  LOP3.LUT R36, R36, R183, RZ, 0x3c, !PT ;  /* 0x000000b724247212 */ /* 0x000fe400078e3cff */
[----:B------:R-:W-:Y:S02]  /*9130*/  SHF.R.U64 R98, R98, 0x3, RZ ;  /* 0x0000000362627819 */ /* 0x000fe400000012ff */
[----:B0-----:R-:W-:Y:S02]  /*9140*/  F2FP.F16.F32.PACK_AB R10, R12, R162 ;  /* 0x000000a20c0a723e */ /* 0x001fe400000000ff */
[----:B------:R-:W-:-:S02]  /*9150*/  LOP3.LUT R86, R86, R193, RZ, 0x3c, !PT ;  /* 0x000000c156567212 */ /* 0x000fc400078e3cff */
[----:B------:R-:W-:Y:S02]  /*9160*/  SHF.R.U64 R102, R102, 0x3, RZ ;  /* 0x0000000366667819 */ /* 0x000fe400000012ff */
[----:B------:R-:W-:Y:S02]  /*9170*/  SHF.R.U64 R106, R106, 0x3, RZ ;  /* 0x000000036a6a7819 */ /* 0x000fe400000012ff */
[----:B------:R-:W-:Y:S02]  /*9180*/  SHF.R.U64 R27, R27, 0x3, RZ ;  /* 0x000000031b1b7819 */ /* 0x000fe400000012ff */
[----:B------:R-:W-:Y:S02]  /*9190*/  MOV R31, R24 ;  /* 0x00000018001f7202 */ /* 0x000fe40000000f00 */
[----:B------:R-:W-:Y:S02]  /*91a0*/  F2FP.F16.F32.PACK_AB R8, R160, R165 ;  /* 0x000000a5a008723e */ /* 0x000fe400000000ff */
[----:B------:R-:W-:-:S02]  /*91b0*/  F2FP.F16.F32.PACK_AB R9, R35, R34 ;  /* 0x000000222309723e */ /* 0x000fc400000000ff */
[----:B------:R-:W-:Y:S02]  /*91c0*/  F2FP.F16.F32.PACK_AB R11, R39, R38 ;  /* 0x00000026270b723e */ /* 0x000fe400000000ff */
[----:B------:R-:W-:Y:S02]  /*91d0*/  F2FP.F16.F32.PACK_AB R12, R41, R14 ;  /* 0x0000000e290c723e */ /* 0x000fe400000000ff */
[----:B------:R-:W-:Y:S01]  /*91e0*/  LOP3.LUT R90, R90, R195, RZ, 0x3c, !PT ;  /* 0x000000c35a5a7212 */ /* 0x000fe200078e3cff */
[----:B------:R0:W-:Y:S01]  /*91f0*/  STSM.16.M88.4 [R31], R8 ;  /* 0x000000081f007844 */ /* 0x0001e20000000200 */
[----:B------:R-:W-:Y:S02]  /*9200*/  SHF.R.U64 R114, R114, 0x3, RZ ;  /* 0x0000000372727819 */ /* 0x000fe400000012ff */
[----:B------:R-:W-:Y:S02]  /*9210*/  LOP3.LUT R169, R6, 0x380, RZ, 0xc0, !PT ;  /* 0x0000038006a97812 */ /* 0x000fe400078ec0ff */
[----:B------:R-:W-:-:S02]  /*9220*/  MOV R28, R28 ;  /* 0x0000001c001c7202 */ /* 0x000fc40000000f00 */
[----:B------:R-:W-:Y:S02]  /*9230*/  F2FP.F16.F32.PACK_AB R14, R45, R44 ;  /* 0x0000002c2d0e723e */ /* 0x000fe400000000ff */
[----:B------:R-:W-:Y:S02]  /*9240*/  LOP3.LUT R94, R94, R197, RZ, 0x3c, !PT ;  /* 0x000000c55e5e7212 */ /* 0x000fe400078e3cff */
[----:B------:R-:W-:Y:S01]  /*9250*/  SHF.R.U64 R110, R110, 0x3, RZ ;  /* 0x000000036e6e7819 */ /* 0x000fe200000012ff */
[----:B------:R1:W-:Y:S01]  /*9260*/  STSM.16.M88.4 [R28], R12 ;  /* 0x0000000c1c007844 */ /* 0x0003e20000000200 */
[----:B------:R-:W-:Y:S02]  /*9270*/  SHF.R.U64 R127, R127, 0x3, RZ ;  /* 0x000000037f7f7819 */ /* 0x000fe400000012ff */
[----:B------:R-:W-:Y:S01]  /*9280*/  MOV R32, R32 ;  /* 0x0000002000207202 */ /* 0x000fe20000000f00 */
[----:B0-----:R-:W-:Y:S01]  /*9290*/  IMAD.U32 R10, RZ, RZ, UR4 ;  /* 0x00000004ff0a7e24 */ /* 0x001fe2000f8e00ff */
[----:B------:R-:W-:Y:S01]  /*92a0*/  LOP3.LUT R98, R98, R199, RZ, 0x3c, !PT ;  /* 0x000000c762627212 */ /* 0x000fe200078e3cff */
[----:B------:R-:W-:Y:S01]  /*92b0*/  IMAD.U32 R11, RZ, RZ, UR6 ;  /* 0x00000006ff0b7e24 */ /* 0x000fe2000f8e00ff */
[----:B------:R-:W-:Y:S01]  /*92c0*/  MOV R36, R36 ;  /* 0x0000002400247202 */ /* 0x000fe20000000f00 */
[----:B------:R-:W-:Y:S01]  /*92d0*/  STSM.16.M88.4 [R32], R48 ;  /* 0x0000003020007844 */ /* 0x000fe20000000200 */
[----:B------:R-:W-:Y:S01]  /*92e0*/  LOP3.LUT R102, R102, R201, RZ, 0x3c, !PT ;  /* 0x000000c966667212 */ /* 0x000fe200078e3cff */
[----:B------:R-:W-:Y:S01]  /*92f0*/  ULDC.64 UR6, c[0x0][0xce0] ;  /* 0x0003380000067ab9 */ /* 0x000fe20000000a00 */
[----:B------:R-:W-:Y:S01]  /*9300*/  LOP3.LUT R106, R106, R203, RZ, 0x3c, !PT ;  /* 0x000000cb6a6a7212 */ /* 0x000fe200078e3cff */
[----:B------:R-:W-:Y:S01]  /*9310*/  STSM.16.M88.4 [R36], R56 ;  /* 0x0000003824007844 */ /* 0x000fe20000000200 */
[----:B------:R-:W-:-:S02]  /*9320*/  LOP3.LUT R118, R27, R4, RZ, 0x3c, !PT ;  /* 0x000000041b767212 */ /* 0x000fc400078e3cff */
[----:B------:R-:W-:Y:S02]  /*9330*/  MOV R86, R86 ;  /* 0x0000005600567202 */ /* 0x000fe40000000f00 */
[----:B------:R-:W-:Y:S02]  /*9340*/  F2FP.F16.F32.PACK_AB R66, R69, R68 ;  /* 0x000000444542723e */ /* 0x000fe400000000ff */
[----:B------:R-:W-:Y:S02]  /*9350*/  F2FP.F16.F32.PACK_AB R67, R71, R70 ;  /* 0x000000464743723e */ /* 0x000fe400000000ff */
[----:B------:R-:W-:Y:S02]  /*9360*/  F2FP.F16.F32.PACK_AB R73, R75, R74 ;  /* 0x0000004a4b49723e */ /* 0x000fe400000000ff */
[----:B------:R-:W-:Y:S01]  /*9370*/  F2FP.F16.F32.PACK_AB R80, R81, R80 ;  /* 0x000000505150723e */ /* 0x000fe200000000ff */
[----:B------:R-:W-:Y:S01]  /*9380*/  STSM.16.M88.4 [R86], R64 ;  /* 0x0000004056007844 */ /* 0x000fe20000000200 */
[----:B------:R-:W-:-:S02]  /*9390*/  LOP3.LUT R114, R114, R207, RZ, 0x3c, !PT ;  /* 0x000000cf72727212 */ /* 0x000fc400078e3cff */
[----:B------:R-:W-:Y:S02]  /*93a0*/  SHF.R.U64 R169, R169, 0x3, RZ ;  /* 0x00000003a9a97819 */ /* 0x000fe400000012ff */
[----:B------:R-:W-:Y:S02]  /*93b0*/  MOV R27, R90 ;  /* 0x0000005a001b7202 */ /* 0x000fe40000000f00 */
[----:B------:R-:W-:Y:S02]  /*93c0*/  F2FP.F16.F32.PACK_AB R74, R77, R76 ;  /* 0x0000004c4d4a723e */ /* 0x000fe400000000ff */
[----:B------:R-:W-:Y:S02]  /*93d0*/  F2FP.F16.F32.PACK_AB R75, R79, R78 ;  /* 0x0000004e4f4b723e */ /* 0x000fe400000000ff */
[----:B------:R-:W-:Y:S02]  /*93e0*/  F2FP.F16.F32.PACK_AB R81, R83, R82 ;  /* 0x000000525351723e */ /* 0x000fe400000000ff */
[----:B------:R-:W-:Y:S01]  /*93f0*/  LOP3.LUT R110, R110, R205, RZ, 0x3c, !PT ;  /* 0x000000cd6e6e7212 */ /* 0x000fe200078e3cff */
[----:B------:R-:W-:Y:S01]  /*9400*/  STSM.16.M88.4 [R27], R72 ;  /* 0x000000481b007844 */ /* 0x000fe20000000200 */
[----:B------:R-:W-:-:S02]  /*9410*/  LOP3.LUT R122, R127, R122, RZ, 0x3c, !PT ;  /* 0x0000007a7f7a7212 */ /* 0x000fc400078e3cff */
[----:B------:R-:W-:Y:S02]  /*9420*/  MOV R94, R94 ;  /* 0x0000005e005e7202 */ /* 0x000fe40000000f00 */
        /* <DEDUP_REMOVED lines=9> */
[----:B------:R-:W-:Y:S01]  /*94c0*/  MOV R102, R102 ;  /* 0x0000006600667202 */ /* 0x000fe20000000f00 */
[----:B------:R-:W-:Y:S01]  /*94d0*/  STSM.16.M88.4 [R25], R88 ;  /* 0x0000005819007844 */ /* 0x000fe20000000200 */
[----:B------:R-:W-:Y:S02]  /*94e0*/  MOV R4, R106 ;  /* 0x0000006a00047202 */ /* 0x000fe40000000f00 */
[----:B------:R-:W-:-:S02]  /*94f0*/  F2FP.F16.F32.PACK_AB R97, R155, R154 ;  /* 0x0000009a9b61723e */ /* 0x000fc400000000ff */
[----:B------:R-:W-:Y:S02]  /*9500*/  F2FP.F16.F32.PACK_AB R98, R101, R100 ;  /* 0x000000646562723e */ /* 0x000fe400000000ff */
[----:B------:R-:W-:Y:S02]  /*9510*/  F2FP.F16.F32.PACK_AB R99, R157, R156 ;  /* 0x0000009c9d63723e */ /* 0x000fe400000000ff */
[----:B------:R-:W-:Y:S02]  /*9520*/  F2FP.F16.F32.PACK_AB R104, R105, R104 ;  /* 0x000000686968723e */ /* 0x000fe400000000ff */
[----:B------:R-:W-:Y:S01]  /*9530*/  LOP3.LUT R20, R169, R6, RZ, 0x3c, !PT ;  /* 0x00000006a9147212 */ /* 0x000fe200078e3cff */
[----:B------:R-:W-:Y:S01]  /*9540*/  STSM.16.M88.4 [R102], R96 ;  /* 0x0000006066007844 */ /* 0x000fe20000000200 */
        /* <DEDUP_REMOVED lines=19> */
[----:B------:R-:W-:Y:S01]  /*9680*/  STSM.16.M88.4 [R24], R120 ;  /* 0x0000007818007844 */ /* 0x000fe20000000200 */
[----:B------:R-:W-:Y:S02]  /*9690*/  MOV R118, R118 ;  /* 0x0000007600767202 */ /* 0x000fe40000000f00 */
[----:B------:R-:W-:Y:S02]  /*96a0*/  F2FP.F16.F32.PACK_AB R130, R133, R132 ;  /* 0x000000848582723e */ /* 0x000fe400000000ff */
[----:B------:R-:W-:-:S02]  /*96b0*/  F2FP.F16.F32.PACK_AB R131, R135, R134 ;  /* 0x000000868783723e */ /* 0x000fc400000000ff */
[----:B------:R-:W-:Y:S02]  /*96c0*/  F2FP.F16.F32.PACK_AB R137, R139, R138 ;  /* 0x0000008a8b89723e */ /* 0x000fe400000000ff */
[----:B------:R-:W-:Y:S01]  /*96d0*/  F2FP.F16.F32.PACK_AB R138, R141, R140 ;  /* 0x0000008c8d8a723e */ /* 0x000fe200000000ff */
[----:B------:R-:W-:Y:S01]  /*96e0*/  STSM.16.M88.4 [R118], R128 ;  /* 0x0000008076007844 */ /* 0x000fe20000000200 */
[----:B------:R-:W-:Y:S02]  /*96f0*/  F2FP.F16.F32.PACK_AB R139, R143, R142 ;  /* 0x0000008e8f8b723e */ /* 0x000fe400000000ff */
[----:B------:R-:W-:Y:S02]  /*9700*/  MOV R20, R20 ;  /* 0x0000001400147202 */ /* 0x000fe40000000f00 */
[----:B-1----:R-:W-:Y:S01]  /*9710*/  F2FP.F16.F32.PACK_AB R12, R145, R144 ;  /* 0x00000090910c723e */ /* 0x002fe200000000ff */
[----:B------:R1:W-:Y:S01]  /*9720*/  STSM.16.M88.4 [R6], R136 ;  /* 0x0000008806007844 */ /* 0x0003e20000000200 */
[----:B------:R-:W-:-:S02]  /*9730*/  F2FP.F16.F32.PACK_AB R13, R176, R175 ;  /* 0x000000afb00d723e */ /* 0x000fc400000000ff */
[----:B------:R-:W-:Y:S02]  /*9740*/  F2FP.F16.F32.PACK_AB R14, R149, R148 ;  /* 0x00000094950e723e */ /* 0x000fe400000000ff */
[----:B------:R-:W-:Y:S02]  /*9750*/  F2FP.F16.F32.PACK_AB R15, R151, R150 ;  /* 0x00000096970f723e */ /* 0x000fe400000000ff */
[----:B------:R-:W-:-:S03]  /*9760*/  PLOP3.LUT P0, PT, PT, PT, UP0, 0x80, 0x0 ;  /* 0x000000000000781c */ /* 0x000fc60003f0f008 */
[----:B------:R2:W-:Y:S01]  /*9770*/  STSM.16.M88.4 [R20], R12 ;  /* 0x0000000c14007844 */ /* 0x0005e20000000200 */
[----:B------:R-:W-:Y:S09]  /*9780*/  BAR.SYNC.DEFER_BLOCKING 0x1, 0x100 ;  /* 0x0044000000007b1d */ /* 0x000ff20000010000 */
[----:B0-----:R-:W3:Y:S01]  /*9790*/  @P0 LDG.E R4, desc[UR10][R10.64] ;  /* 0x0000000a0a040981 */ /* 0x001ee2000c1e1900 */
[----:B------:R-:W-:Y:S01]  /*97a0*/  UISETP.NE.U32.AND UP1, UPT, UR6, URZ, UPT ;  /* 0x0000003f0600728c */ /* 0x000fe2000bf25070 */
[----:B------:R-:W0:Y:S01]  /*97b0*/  LDC R81, c[0x0][0xb88] ;  /* 0x0002e200ff517b82 */ /* 0x000e220000000800 */
[----:B------:R-:W-:-:S02]  /*97c0*/  IMAD R9, R18, 0x40, R16 ;  /* 0x0000004012097824 */ /* 0x000fc400078e0210 */
[----:B------:R-:W-:Y:S02]  /*97d0*/  UISETP.NE.AND.EX UP1, UPT, UR7, URZ, UPT, UP1 ;  /* 0x0000003f0700728c */ /* 0x000fe4000bf25310 */
[----:B------:R-:W-:-:S04]  /*97e0*/  IMAD.WIDE R146, R9, 0x2, R146 ;  /* 0x0000000209927825 */ /* 0x000fc800078e0292 */
[----:B------:R-:W-:Y:S02]  /*97f0*/  PLOP3.LUT P6, PT, PT, PT, UP1, 0x80, 0x0 ;  /* 0x000000000000781c */ /* 0x000fe40003fcf018 */
[C---:B------:R-:W-:Y:S02]  /*9800*/  IADD3 R9, P2, R146.reuse, 0x1000, RZ ;  /* 0x0000100092097810 */ /* 0x040fe40007f5e0ff */
[C---:B------:R-:W-:Y:S01]  /*9810*/  IADD3 R29, P1, R146.reuse, 0x2000, RZ ;  /* 0x00002000921d7810 */ /* 0x040fe20007f3e0ff */
[----:B------:R-:W-:Y:S01]  /*9820*/  @UP1 UIADD3 UR6, UP2, UR8, UR6, URZ ;  /* 0x0000000608061290 */ /* 0x000fe2000ff5e03f */
[----:B-1----:R-:W-:Y:S02]  /*9830*/  P2R R6, PR, RZ, 0x4 ;  /* 0x00000004ff067803 */ /* 0x002fe40000000000 */
[C---:B------:R-:W-:Y:S01]  /*9840*/  IADD3 R25, P2, R146.reuse, 0x3000, RZ ;  /* 0x0000300092197810 */ /* 0x040fe20007f5e0ff */
[----:B------:R-:W-:Y:S01]  /*9850*/  @UP1 UIADD3.X UR7, UR9, UR7, URZ, UP2, !UPT ;  /* 0x0000000709071290 */ /* 0x000fe200097fe43f */
[C---:B------:R-:W-:Y:S01]  /*9860*/  IADD3 R41, P3, R146.reuse, 0x4000, RZ ;  /* 0x0000400092297810 */ /* 0x040fe20007f7e0ff */
[----:B--2---:R-:W-:Y:S01]  /*9870*/  IMAD.U32 R12, RZ, RZ, UR6 ;  /* 0x00000006ff0c7e24 */ /* 0x004fe2000f8e00ff */
[----:B------:R-:W-:-:S02]  /*9880*/  IADD3 R33, P4, R146, 0x5000, RZ ;  /* 0x0000500092217810 */ /* 0x000fc40007f9e0ff */
[----:B------:R-:W-:Y:S02]  /*9890*/  IADD3 R45, P5, R146, 0x6000, RZ ;  /* 0x00006000922d7810 */ /* 0x000fe40007fbe0ff */
[----:B------:R-:W-:Y:S02]  /*98a0*/  LOP3.LUT R8, R9, 0x380, RZ, 0xc0, !PT ;  /* 0x0000038009087812 */ /* 0x000fe400078ec0ff */
[----:B------:R-:W-:Y:S02]  /*98b0*/  LOP3.LUT R28, R29, 0x380, RZ, 0xc0, !PT ;  /* 0x000003801d1c7812 */ /* 0x000fe400078ec0ff */
[----:B------:R-:W-:Y:S02]  /*98c0*/  LOP3.LUT R24, R25, 0x380, RZ, 0xc0, !PT ;  /* 0x0000038019187812 */ /* 0x000fe400078ec0ff */
[----:B------:R-:W-:Y:S02]  /*98d0*/  LOP3.LUT R40, R41, 0x380, RZ, 0xc0, !PT ;  /* 0x0000038029287812 */ /* 0x000fe400078ec0ff */
[----:B------:R-:W-:-:S02]  /*98e0*/  LOP3.LUT R32, R33, 0x380, RZ, 0xc0, !PT ;  /* 0x0000038021207812 */ /* 0x000fc400078ec0ff */
[----:B------:R-:W-:Y:S02]  /*98f0*/  LOP3.LUT R44, R45, 0x380, RZ, 0xc0, !PT ;  /* 0x000003802d2c7812 */ /* 0x000fe400078ec0ff */
[----:B------:R-:W-:Y:S01]  /*9900*/  MOV R13, UR7 ;  /* 0x00000007000d7c02 */ /* 0x000fe20008000f00 */
[----:B------:R-:W-:Y:S01]  /*9910*/  UMOV UR4, URZ ;  /* 0x0000003f00047c82 */ /* 0x000fe20008000000 */
[----:B------:R-:W-:Y:S02]  /*9920*/  SHF.R.U64 R8, R8, 0x3, RZ ;  /* 0x0000000308087819 */ /* 0x000fe400000012ff */
[----:B------:R-:W-:Y:S01]  /*9930*/  SHF.R.U64 R28, R28, 0x3, RZ ;  /* 0x000000031c1c7819 */ /* 0x000fe200000012ff */
[----:B0-----:R0:W5:Y:S01]  /*9940*/  @P6 LDG.E R81, desc[UR10][R12.64] ;  /* 0x0000000a0c516981 */ /* 0x001162000c1e1900 */
        /* <DEDUP_REMOVED lines=10> */
[----:B---3--:R-:W-:Y:S01]  /*99f0*/  @P0 R2UR UR4, R4 ;  /* 0x00000000040402ca */ /* 0x008fe200000e0000 */
[----:B0-----:R-:W-:-:S14]  /*9a00*/  @P6 BRA `(.L_x_3469) ;  /* 0x0000000000146947 */ /* 0x001fdc0003800000 */
[----:B------:R-:W-:Y:S05]  /*9a10*/  @!P0 BRA `(.L_x_3469) ;  /* 0x0000000000108947 */ /* 0x000fea0003800000 */
[----:B------:R-:W-:Y:S02]  /*9a20*/  ULDC.64 UR6, c[0x0][0x208] ;  /* 0x0000820000067ab9 */ /* 0x000fe40000000a00 */
[----:B------:R-:W2:Y:S04]  /*9a30*/  LDG.E R4, desc[UR6][R10.64] ;  /* 0x000000060a047981 */ /* 0x000ea8000c1e1900 */
[----:B-----5:R-:W2:Y:S02]  /*9a40*/  LDG.E R81, desc[UR6][R10.64+0x4] ;  /* 0x000004060a517981 */ /* 0x020ea4000c1e1900 */
[----:B--2---:R-:W-:-:S07]  /*9a50*/  IMAD.IADD R81, R81, 0x1, -R4 ;  /* 0x0000000151517824 */ /* 0x004fce00078e0a04 */
.L_x_3469:
        /* <DEDUP_REMOVED lines=65> */
[----:B------:R-:W-:Y:S01]  /*9e70*/  IMAD.MOV R11, RZ, RZ, -R23 ;  /* 0x000000ffff0b7224 */ /* 0x000fe200078e0a17 */
[----:B------:R-:W-:Y:S01]  /*9e80*/  UMOV UR7, UR9 ;  /* 0x0000000900077c82 */ /* 0x000fe20008000000 */
[----:B------:R-:W-:Y:S01]  /*9e90*/  LEA R10, R188, R17, 0x6 ;  /* 0x00000011bc0a7211 */ /* 0x000fe200078e30ff */
[----:B------:R-:W-:Y:S02]  /*9ea0*/  UIMAD.WIDE.U32 UR6, UR39, UR10, UR6 ;  /* 0x0000000a270672a5 */ /* 0x000fe4000f8e0006 */
[----:B------:R-:W-:Y:S01]  /*9eb0*/  UIMAD UR8, UR39, UR11, UR8 ;  /* 0x0000000b270872a4 */ /* 0x000fe2000f8e0208 */
[----:B------:R-:W-:Y:S01]  /*9ec0*/  ISETP.NE.AND P0, PT, R22, R11, PT ;  /* 0x0000000b1600720c */ /* 0x000fe20003f05270 */
[C---:B------:R-:W-:Y:S01]  /*9ed0*/  VIADD R4, R10.reuse, 0x8 ;  /* 0x000000080a047836 */ /* 0x040fe20000000000 */
[----:B------:R-:W-:Y:S01]  /*9ee0*/  ULDC.64 UR10, c[0x0][0xc78] ;  /* 0x00031e00000a7ab9 */ /* 0x000fe20000000a00 */
[----:B------:R-:W-:Y:S01]  /*9ef0*/  UIADD3 UR7, UR7, UR8, URZ ;  /* 0x0000000807077290 */ /* 0x000fe2000fffe03f */
[----:B------:R-:W-:Y:S01]  /*9f00*/  SHF.R.S32.HI R6, RZ, 0x1f, R10 ;  /* 0x0000001fff067819 */ /* 0x000fe2000001140a */
[----:B------:R-:W-:Y:S01]  /*9f10*/  UIMAD UR8, UR40, UR10, URZ ;  /* 0x0000000a280872a4 */ /* 0x000fe2000f8e023f */
[-C--:B-----5:R-:W-:Y:S01]  /*9f20*/  ISETP.GE.OR P1, PT, R10, R81.reuse, P0 ;  /* 0x000000510a00720c */ /* 0x0a0fe20000726670 */
[----:B------:R-:W-:Y:S01]  /*9f30*/  UIMAD.WIDE.U32 UR6, UR38, UR10, UR6 ;  /* 0x0000000a260672a5 */ /* 0x000fe2000f8e0006 */
[----:B------:R-:W-:Y:S01]  /*9f40*/  ISETP.GE.OR P0, PT, R4, R81, P0 ;  /* 0x000000510400720c */ /* 0x000fe20000706670 */
[----:B------:R-:W-:Y:S01]  /*9f50*/  UIMAD UR8, UR38, UR11, UR8 ;  /* 0x0000000b260872a4 */ /* 0x000fe2000f8e0208 */
[----:B------:R-:W-:-:S02]  /*9f60*/  ULDC.64 UR14, c[0x0][0x208] ;  /* 0x00008200000e7ab9 */ /* 0x000fc40000000a00 */
        /* <DEDUP_REMOVED lines=8> */
.L_x_3470:
[C---:B0-----:R-:W-:Y:S01]  /*9ff0*/  VIADD R3, R16.reuse, 0x40 ;  /* 0x0000004010037836 */ /* 0x041fe20000000000 */
[----:B------:R-:W-:Y:S01]  /*a000*/  ULDC UR8, c[0x0][0xb8c] ;  /* 0x0002e30000087ab9 */ /* 0x000fe20000000800 */
[C---:B------:R-:W-:Y:S01]  /*a010*/  VIADD R6, R16.reuse, 0x80 ;  /* 0x0000008010067836 */ /* 0x040fe20000000000 */
[----:B------:R-:W-:Y:S01]  /*a020*/  ULDC.64 UR6, c[0x0][0x208] ;  /* 0x0000820000067ab9 */ /* 0x000fe20000000a00 */
[C---:B------:R-:W-:Y:S01]  /*a030*/  VIADD R86, R16.reuse, 0xc0 ;  /* 0x000000c010567836 */ /* 0x040fe20000000000 */
[----:B------:R-:W-:Y:S01]  /*a040*/  ISETP.GE.AND P1, PT, R3, UR8, PT ;  /* 0x0000000803007c0c */ /* 0x000fe2000bf26270 */
[C---:B------:R-:W-:Y:S01]  /*a050*/  VIADD R20, R16.reuse, 0x180 ;  /* 0x0000018010147836 */ /* 0x040fe20000000000 */
[----:B------:R-:W-:Y:S01]  /*a060*/  ISETP.GE.AND P0, PT, R16, UR8, PT ;  /* 0x0000000810007c0c */ /* 0x000fe2000bf06270 */
[----:B------:R-:W-:Y:S01]  /*a070*/  ULDC.64 UR10, c[0x0][0xba0] ;  /* 0x0002e800000a7ab9 */ /* 0x000fe20000000a00 */
[----:B------:R-:W-:Y:S01]  /*a080*/  SEL R4, RZ, 0xffffffff, P1 ;  /* 0xffffffffff047807 */ /* 0x000fe20000800000 */
[----:B------:R0:W5:Y:S01]  /*a090*/  LD.E.128 R12, desc[UR6][R146.64] ;  /* 0x00000006920c7980 */ /* 0x000162000c101d00 */
[----:B------:R-:W-:-:S02]  /*a0a0*/  SEL R0, RZ, 0x1, P0 ;  /* 0x00000001ff007807 */ /* 0x000fc40000000000 */
[----:B------:R-:W-:Y:S01]  /*a0b0*/  SHF.L.U32 R19, R4, 0x1, RZ ;  /* 0x0000000104137819 */ /* 0x000fe200000006ff */
[----:B------:R-:W5:Y:S01]  /*a0c0*/  LD.E.128 R8, desc[UR6][R8.64] ;  /* 0x0000000608087980 */ /* 0x000f62000c101d00 */
[----:B------:R-:W-:Y:S02]  /*a0d0*/  ISETP.GE.AND P0, PT, R6, UR8, PT ;  /* 0x0000000806007c0c */ /* 0x000fe4000bf06270 */
[----:B------:R-:W-:Y:S01]  /*a0e0*/  ISETP.GE.AND P1, PT, R86, UR8, PT ;  /* 0x0000000856007c0c */ /* 0x000fe2000bf26270 */
[----:B------:R-:W5:Y:S01]  /*a0f0*/  LD.E.128 R28, desc[UR6][R28.64] ;  /* 0x000000061c1c7980 */ /* 0x000f62000c101d00 */
[----:B------:R-:W-:Y:S02]  /*a100*/  LOP3.LUT R0, R19, 0x2, R0, 0xe2, !PT ;  /* 0x0000000213007812 */ /* 0x000fe400078ee200 */
[----:B------:R-:W-:Y:S01]  /*a110*/  SEL R19, RZ, 0x4, P0 ;  /* 0x00000004ff137807 */ /* 0x000fe20000000000 */
[----:B------:R-:W5:Y:S01]  /*a120*/  LD.E.128 R24, desc[UR6][R24.64] ;  /* 0x0000000618187980 */ /* 0x000f62000c101d00 */
[----:B------:R-:W-:-:S03]  /*a130*/  SEL R4, RZ, 0x8, P1 ;  /* 0x00000008ff047807 */ /* 0x000fc60000800000 */
[----:B------:R-:W5:Y:S01]  /*a140*/  LD.E.128 R40, desc[UR6][R40.64] ;  /* 0x0000000628287980 */ /* 0x000f62000c101d00 */
[----:B------:R-:W-:-:S03]  /*a150*/  ISETP.GE.AND P2, PT, R20, UR8, PT ;  /* 0x0000000814007c0c */ /* 0x000fc6000bf46270 */
[----:B------:R-:W5:Y:S01]  /*a160*/  LD.E.128 R32, desc[UR6][R32.64] ;  /* 0x0000000620207980 */ /* 0x000f62000c101d00 */
[----:B------:R-:W-:-:S03]  /*a170*/  LOP3.LUT R0, R4, R0, R19, 0xfe, !PT ;  /* 0x0000000004007212 */ /* 0x000fc600078efe13 */
[----:B------:R-:W5:Y:S01]  /*a180*/  LD.E.128 R44, desc[UR6][R44.64] ;  /* 0x000000062c2c7980 */ /* 0x000f62000c101d00 */
[----:B------:R-:W-:-:S03]  /*a190*/  SHF.R.S32.HI R21, RZ, 0x1f, R16 ;  /* 0x0000001fff157819 */ /* 0x000fc60000011410 */
[----:B------:R-:W5:Y:S01]  /*a1a0*/  LD.E.128 R36, desc[UR6][R36.64] ;  /* 0x0000000624247980 */ /* 0x000f62000c101d00 */
[----:B------:R-:W-:-:S03]  /*a1b0*/  IMAD.U32 R19, RZ, RZ, UR10 ;  /* 0x0000000aff137e24 */ /* 0x000fc6000f8e00ff */
[----:B------:R-:W5:Y:S01]  /*a1c0*/  LD.E.128 R52, desc[UR6][R52.64] ;  /* 0x0000000634347980 */ /* 0x000f62000c101d00 */
[----:B------:R-:W-:-:S03]  /*a1d0*/  IMAD.MOV.U32 R20, RZ, RZ, R16 ;  /* 0x000000ffff147224 */ /* 0x000fc600078e0010 */
        /* <DEDUP_REMOVED lines=8> */
[C---:B------:R-:W-:Y:S01]  /*a260*/  VIADD R88, R16.reuse, 0x100 ;  /* 0x0000010010587836 */ /* 0x040fe20000000000 */
[C---:B------:R-:W-:Y:S01]  /*a270*/  IADD3 R80, R16.reuse, 0x1c0, RZ ;  /* 0x000001c010507810 */ /* 0x040fe20007ffe0ff */
[----:B------:R-:W-:Y:S01]  /*a280*/  VIADD R89, R16, 0x140 ;  /* 0x0000014010597836 */ /* 0x000fe20000000000 */
[----:B------:R-:W-:-:S02]  /*a290*/  UIMAD UR6, UR4, UR11, UR6 ;  /* 0x0000000b040672a4 */ /* 0x000fc4000f8e0206 */
[----:B------:R-:W-:Y:S01]  /*a2a0*/  IMAD.WIDE.U32 R20, R19, UR4, R20 ;  /* 0x0000000413147c25 */ /* 0x000fe2000f8e0014 */
[----:B------:R-:W-:Y:S01]  /*a2b0*/  @!PT LDS RZ, [RZ] ;  /* 0x00000000fffff984 */ /* 0x000fe20000000800 */
[----:B------:R-:W-:Y:S01]  /*a2c0*/  @!PT LDS RZ, [RZ] ;  /* 0x00000000fffff984 */ /* 0x000fe20000000800 */
[----:B------:R-:W-:Y:S01]  /*a2d0*/  @!PT LDS RZ, [RZ] ;  /* 0x00000000fffff984 */ /* 0x000fe20000000800 */
[----:B------:R-:W-:Y:S01]  /*a2e0*/  @!PT LDS RZ, [RZ] ;  /* 0x00000000fffff984 */ /* 0x000fe20000000800 */
[----:B------:R1:W-:Y:S06]  /*a2f0*/  MEMBAR.ALL.CTA ;  /* 0x0000000000007992 */ /* 0x0003ec0000008000 */
[----:B-1----:R-:W1:Y:S01]  /*a300*/  FENCE.VIEW.ASYNC.S ;  /* 0x00000000000073c6 */ /* 0x002e620000000000 */
[----:B------:R-:W-:Y:S01]  /*a310*/  ULDC.64 UR10, c[0x0][0xbe0] ;  /* 0x0002f800000a7ab9 */ /* 0x000fe20000000a00 */
[----:B------:R-:W-:Y:S01]  /*a320*/  ISETP.GE.AND P0, PT, R88, UR8, PT ;  /* 0x0000000858007c0c */ /* 0x000fe2000bf06270 */
[----:B------:R-:W-:Y:S01]  /*a330*/  UIMAD UR4, UR12, UR10, URZ ;  /* 0x0000000a0c0472a4 */ /* 0x000fe2000f8e023f */
[----:B------:R-:W-:Y:S01]  /*a340*/  ISETP.GE.AND P1, PT, R89, UR8, PT ;  /* 0x0000000859007c0c */ /* 0x000fe2000bf26270 */
[----:B------:R-:W-:Y:S01]  /*a350*/  VIADD R21, R21, UR6 ;  /* 0x0000000615157c36 */ /* 0x000fe20008000000 */
[----:B------:R-:W-:Y:S01]  /*a360*/  SEL R19, RZ, 0x10, P0 ;  /* 0x00000010ff137807 */ /* 0x000fe20000000000 */
[----:B------:R-:W-:Y:S01]  /*a370*/  IMAD.U32 R83, RZ, RZ, UR10 ;  /* 0x0000000aff537e24 */ /* 0x000fe2000f8e00ff */
[----:B------:R-:W-:Y:S01]  /*a380*/  UIMAD UR6, UR39, UR11, UR4 ;  /* 0x0000000b270672a4 */ /* 0x000fe2000f8e0204 */
[----:B------:R-:W-:Y:S01]  /*a390*/  SEL R4, RZ, 0x20, P1 ;  /* 0x00000020ff047807 */ /* 0x000fe20000800000 */
[----:B-----5:R-:W-:Y:S01]  /*a3a0*/  IMAD R81, R188, -0x40, R81 ;  /* 0xffffffc0bc517824 */ /* 0x020fe200078e0251 */
[----:B------:R-:W-:Y:S01]  /*a3b0*/  UIADD3 UR4, UR37, 0x38820, URZ ;  /* 0x0003882025047890 */ /* 0x000fe2000fffe03f */
[----:B------:R-:W-:Y:S01]  /*a3c0*/  IMAD.WIDE.U32 R20, R83, UR39, R20 ;  /* 0x0000002753147c25 */ /* 0x000fe2000f8e0014 */
[----:B------:R-:W-:Y:S01]  /*a3d0*/  LOP3.LUT R19, R4, R0, R19, 0xfe, !PT ;  /* 0x0000000004137212 */ /* 0x000fe200078efe13 */
[----:B------:R-:W-:Y:S01]  /*a3e0*/  BSSY B1, `(.L_x_3471) ;  /* 0x0000030000017945 */ /* 0x000fe20003800000 */
[----:B------:R-:W-:Y:S01]  /*a3f0*/  SEL R0, RZ, 0x40, P2 ;  /* 0x00000040ff007807 */ /* 0x000fe20001000000 */
[----:B------:R-:W-:Y:S01]  /*a400*/  VIADD R21, R21, UR6 ;  /* 0x0000000615157c36 */ /* 0x000fe20008000000 */
[----:B------:R-:W-:Y:S01]  /*a410*/  ULDC.64 UR6, c[0x0][0xbe8] ;  /* 0x0002fa0000067ab9 */ /* 0x000fe20000000a00 */
[----:B------:R-:W-:Y:S01]  /*a420*/  ISETP.GE.AND P2, PT, R18, R81, PT ;  /* 0x000000511200720c */ /* 0x000fe20003f46270 */
[----:B------:R-:W-:Y:S01]  /*a430*/  IMAD.U32 R83, RZ, RZ, UR6 ;  /* 0x00000006ff537e24 */ /* 0x000fe2000f8e00ff */
[----:B------:R-:W-:Y:S01]  /*a440*/  UIMAD UR6, UR40, UR6, URZ ;  /* 0x00000006280672a4 */ /* 0x000fe2000f8e023f */
[----:B------:R-:W-:Y:S01]  /*a450*/  ISETP.GE.AND P1, PT, R80, UR8, PT ;  /* 0x0000000850007c0c */ /* 0x000fe2000bf26270 */
[----:B------:R-:W-:Y:S01]  /*a460*/  UPRMT UR4, URZ, 0x654, UR4 ;  /* 0x000006543f047896 */ /* 0x000fe20008000004 */
[----:B------:R-:W-:Y:S01]  /*a470*/  IMAD.WIDE.U32 R82, R83, UR38, R20 ;  /* 0x0000002653527c25 */ /* 0x000fe2000f8e0014 */
[----:B------:R-:W-:Y:S01]  /*a480*/  UIMAD UR6, UR38, UR7, UR6 ;  /* 0x00000007260672a4 */ /* 0x000fe2000f8e0206 */
[----:B------:R-:W-:-:S02]  /*a490*/  LOP3.LUT R0, R19, R0, RZ, 0xfc, !PT ;  /* 0x0000000013007212 */ /* 0x000fc400078efcff */
[----:B------:R-:W-:Y:S01]  /*a4a0*/  VIADD R4, R18, 0x20 ;  /* 0x0000002012047836 */ /* 0x000fe20000000000 */
[--C-:B------:R-:W-:Y:S02]  /*a4b0*/  SHF.R.S32.HI R19, RZ, 0x1f, R18.reuse ;  /* 0x0000001fff137819 */ /* 0x100fe40000011412 */
[----:B------:R-:W-:Y:S01]  /*a4c0*/  SEL R21, RZ, 0x80, P1 ;  /* 0x00000080ff157807 */ /* 0x000fe20000800000 */
[----:B-1----:R-:W-:Y:S01]  /*a4d0*/  SYNCS.ARRIVE.TRANS64.RED.A1T0 RZ, [UR4], RZ ;  /* 0x000000ffffff79a7 */ /* 0x002fe20008100404 */
[----:B------:R-:W-:Y:S02]  /*a4e0*/  IADD3 R87, R83, UR6, RZ ;  /* 0x0000000653577c10 */ /* 0x000fe4000fffe0ff */
[----:B------:R-:W-:Y:S01]  /*a4f0*/  ISETP.GE.AND P0, PT, R4, R81, PT ;  /* 0x000000510400720c */ /* 0x000fe20003f06270 */
[----:B------:R-:W-:Y:S01]  /*a500*/  IMAD.WIDE R80, R188, 0x40, R18 ;  /* 0x00000040bc507825 */ /* 0x000fe200078e0212 */
[----:B------:R-:W-:Y:S01]  /*a510*/  LOP3.LUT R4, R0, R21, RZ, 0xfc, !PT ;  /* 0x0000001500047212 */ /* 0x000fe200078efcff */
[----:B0-----:R-:W-:Y:S10]  /*a520*/  @P2 BRA `(.L_x_3472) ;  /* 0x00000000006c2947 */ /* 0x001ff40003800000 */
[----:B------:R-:W-:Y:S01]  /*a530*/  ULDC.64 UR6, c[0x0][0xbd8] ;  /* 0x0002f60000067ab9 */ /* 0x000fe20000000a00 */
[----:B------:R-:W-:Y:S01]  /*a540*/  IMAD.MOV.U32 R20, RZ, RZ, R82 ;  /* 0x000000ffff147224 */ /* 0x000fe200078e0052 */
[----:B------:R-:W-:Y:S01]  /*a550*/  ISETP.GE.AND P2, PT, R16, UR8, PT ;  /* 0x0000000810007c0c */ /* 0x000fe2000bf46270 */
[----:B------:R-:W-:Y:S01]  /*a560*/  IMAD R85, R81, UR6, RZ ;  /* 0x0000000651557c24 */ /* 0x000fe2000f8e02ff */
[----:B------:R-:W-:Y:S01]  /*a570*/  ISETP.GE.AND P3, PT, R3, UR8, PT ;  /* 0x0000000803007c0c */ /* 0x000fe2000bf66270 */
[----:B------:R-:W-:Y:S01]  /*a580*/  IMAD.MOV.U32 R21, RZ, RZ, R87 ;  /* 0x000000ffff157224 */ /* 0x000fe200078e0057 */
[----:B------:R-:W-:Y:S01]  /*a590*/  ULDC.64 UR10, c[0x0][0x208] ;  /* 0x00008200000a7ab9 */ /* 0x000fe20000000a00 */
[C---:B------:R-:W-:Y:S01]  /*a5a0*/  IMAD R85, R80.reuse, UR7, R85 ;  /* 0x0000000750557c24 */ /* 0x040fe2000f8e0255 */
[----:B------:R-:W-:Y:S01]  /*a5b0*/  ISETP.GE.AND P4, PT, R89, UR8, PT ;  /* 0x0000000859007c0c */ /* 0x000fe2000bf86270 */
[----:B------:R-:W-:Y:S01]  /*a5c0*/  IMAD.WIDE.U32 R20, R80, UR6, R20 ;  /* 0x0000000650147c25 */ /* 0x000fe2000f8e0014 */
[----:B------:R-:W-:Y:S01]  /*a5d0*/  ULDC.64 UR6, c[0x0][0xb80] ;  /* 0x0002e00000067ab9 */ /* 0x000fe20000000a00 */
[----:B------:R-:W-:-:S02]  /*a5e0*/  LOP3.LUT P5, RZ, R0, 0x40, RZ, 0xc0, !PT ;  /* 0x0000004000ff7812 */ /* 0x000fc400078ac0ff */
[----:B------:R-:W-:Y:S01]  /*a5f0*/  IMAD.IADD R21, R21, 0x1, R85 ;  /* 0x0000000115157824 */ /* 0x000fe200078e0255 */
[----:B------:R-:W-:Y:S02]  /*a600*/  LEA R84, P1, R20, UR6, 0x1 ;  /* 0x0000000614547c11 */ /* 0x000fe4000f8208ff */
[----:B------:R-:W-:Y:S02]  /*a610*/  LOP3.LUT P6, RZ, R4, 0x80, RZ, 0xc0, !PT ;  /* 0x0000008004ff7812 */ /* 0x000fe400078cc0ff */
        /* <DEDUP_REMOVED lines=12> */
.L_x_3472:
[----:B------:R-:W-:Y:S05]  /*a6e0*/  BSYNC B1 ;  /* 0x0000000000017941 */ /* 0x000fea0003800000 */
.L_x_3471:
        /* <DEDUP_REMOVED lines=9> */
[----:B------:R-:W-:Y:S01]  /*a780*/  ULDC.64 UR10, c[0x0][0x208] ;  /* 0x00008200000a7ab9 */ /* 0x000fe20000000a00 */
[----:B------:R-:W-:Y:S02]  /*a790*/  ISETP.GE.AND P3, PT, R6, UR8, PT ;  /* 0x0000000806007c0c */ /* 0x000fe4000bf66270 */
[----:B------:R-:W-:Y:S01]  /*a7a0*/  IMAD R80, R80, UR6, RZ ;  /* 0x0000000650507c24 */ /* 0x000fe2000f8e02ff */
[----:B------:R-:W-:-:S02]  /*a7b0*/  ISETP.GE.AND P5, PT, R16, UR8, PT ;  /* 0x0000000810007c0c */ /* 0x000fc4000bfa6270 */
[----:B------:R-:W-:Y:S01]  /*a7c0*/  ISETP.GE.AND P2, PT, R86, UR8, PT ;  /* 0x0000000856007c0c */ /* 0x000fe2000bf46270 */
[----:B------:R-:W-:Y:S01]  /*a7d0*/  IMAD R3, R15, UR7, R80 ;  /* 0x000000070f037c24 */ /* 0x000fe2000f8e0250 */
[----:B------:R-:W-:Y:S01]  /*a7e0*/  ULDC.64 UR6, c[0x0][0xb80] ;  /* 0x0002e00000067ab9 */ /* 0x000fe20000000a00 */
[----:B------:R-:W-:Y:S02]  /*a7f0*/  ISETP.GE.AND P1, PT, R88, UR8, PT ;  /* 0x0000000858007c0c */ /* 0x000fe4000bf26270 */
[----:B------:R-:W-:Y:S01]  /*a800*/  IMAD.IADD R3, R13, 0x1, R3 ;  /* 0x000000010d037824 */ /* 0x000fe200078e0203 */
[----:B------:R-:W-:-:S04]  /*a810*/  LEA R14, P6, R12, UR6, 0x1 ;  /* 0x000000060c0e7c11 */ /* 0x000fc8000f8c08ff */
[----:B------:R-:W-:Y:S02]  /*a820*/  LEA.HI.X R15, R12, UR7, R3, 0x1, P6 ;  /* 0x000000070c0f7c11 */ /* 0x000fe4000b0f0c03 */
[----:B------:R-:W-:-:S03]  /*a830*/  LOP3.LUT P6, RZ, R0, 0x40, RZ, 0xc0, !PT ;  /* 0x0000004000ff7812 */ /* 0x000fc600078cc0ff */
[----:B------:R2:W-:Y:S01]  /*a840*/  @!P0 STG.E.128 desc[UR10][R14.64+0x280], R56 ;  /* 0x000280380e008986 */ /* 0x0005e2000c101d0a */
[----:B------:R-:W-:-:S03]  /*a850*/  LOP3.LUT P0, RZ, R4, 0x80, RZ, 0xc0, !PT ;  /* 0x0000008004ff7812 */ /* 0x000fc6000780c0ff */
[----:B------:R2:W-:Y:S04]  /*a860*/  @!P5 STG.E.128 desc[UR10][R14.64], R8 ;  /* 0x000000080e00d986 */ /* 0x0005e8000c101d0a */
[----:B------:R2:W-:Y:S04]  /*a870*/  @!P4 STG.E.128 desc[UR10][R14.64+0x80], R24 ;  /* 0x000080180e00c986 */ /* 0x0005e8000c101d0a */
[----:B------:R2:W-:Y:S04]  /*a880*/  @!P3 STG.E.128 desc[UR10][R14.64+0x100], R32 ;  /* 0x000100200e00b986 */ /* 0x0005e8000c101d0a */
[----:B------:R2:W-:Y:S04]  /*a890*/  @!P2 STG.E.128 desc[UR10][R14.64+0x180], R36 ;  /* 0x000180240e00a986 */ /* 0x0005e8000c101d0a */
[----:B------:R2:W-:Y:S04]  /*a8a0*/  @!P1 STG.E.128 desc[UR10][R14.64+0x200], R48 ;  /* 0x000200300e009986 */ /* 0x0005e8000c101d0a */
[----:B------:R2:W-:Y:S01]  /*a8b0*/  @P6 STG.E.128 desc[UR10][R14.64+0x300], R64 ;  /* 0x000300400e006986 */ /* 0x0005e2000c101d0a */
[----:B------:R-:W-:Y:S05]  /*a8c0*/  @!P0 BRA `(.L_x_3473) ;  /* 0x0000000800d88947 */ /* 0x000fea0003800000 */
[----:B------:R-:W-:Y:S02]  /*a8d0*/  ULDC.64 UR6, c[0x0][0x208] ;  /* 0x0000820000067ab9 */ /* 0x000fe40000000a00 */
[----:B------:R3:W-:Y:S01]  /*a8e0*/  STG.E.128 desc[UR6][R14.64+0x380], R72 ;  /* 0x000380480e007986 */ /* 0x0007e2000c101d06 */
[----:B------:R-:W-:Y:S05]  /*a8f0*/  BRA `(.L_x_3473) ;  /* 0x0000000800cc7947 */ /* 0x000fea0003800000 */
.L_x_3468:
[----:B------:R-:W-:Y:S01]  /*a900*/  USHF.L.U32 UR8, UR38, 0x2, URZ ;  /* 0x0000000226087899 */ /* 0x000fe2000800063f */
[----:B------:R-:W-:Y:S01]  /*a910*/  ULDC.64 UR6, c[0x0][0xcd8] ;  /* 0x0003360000067ab9 */ /* 0x000fe20000000a00 */
[----:B------:R-:W-:Y:S01]  /*a920*/  USHF.L.U64.HI UR9, UR38, 0x2, UR40 ;  /* 0x0000000226097899 */ /* 0x000fe20008010228 */
[----:B------:R-:W-:Y:S01]  /*a930*/  IMAD.MOV.U32 R13, RZ, RZ, RZ ;  /* 0x000000ffff0d7224 */ /* 0x000fe200078e00ff */
[----:B------:R-:W-:Y:S02]  /*a940*/  UIADD3 UR4, UP1, UR8, UR6, URZ ;  /* 0x0000000608047290 */ /* 0x000fe4000ff3e03f */
[----:B------:R-:W-:Y:S02]  /*a950*/  UISETP.NE.U32.AND UP0, UPT, UR6, URZ, UPT ;  /* 0x0000003f0600728c */ /* 0x000fe4000bf05070 */
[----:B------:R-:W-:Y:S02]  /*a960*/  UIADD3.X UR6, UR9, UR7, URZ, UP1, !UPT ;  /* 0x0000000709067290 */ /* 0x000fe40008ffe43f */
[----:B------:R-:W-:Y:S01]  /*a970*/  UISETP.NE.AND.EX UP0, UPT, UR7, URZ, UPT, UP0 ;  /* 0x0000003f0700728c */ /* 0x000fe2000bf05300 */
[----:B------:R-:W0:Y:S01]  /*a980*/  LDC R3, c[0x0][0xb88] ;  /* 0x0002e200ff037b82 */ /* 0x000e220000000800 */
[----:B------:R-:W-:Y:S01]  /*a990*/  IMAD.U32 R8, RZ, RZ, UR4 ;  /* 0x00000004ff087e24 */ /* 0x000fe2000f8e00ff */
[----:B------:R-:W-:Y:S01]  /*a9a0*/  ULDC.64 UR10, c[0x0][0x208] ;  /* 0x00008200000a7ab9 */ /* 0x000fe20000000a00 */
[----:B------:R-:W-:Y:S01]  /*a9b0*/  IMAD.U32 R9, RZ, RZ, UR6 ;  /* 0x00000006ff097e24 */ /* 0x000fe2000f8e00ff */
[----:B------:R-:W-:Y:S01]  /*a9c0*/  ULDC.64 UR6, c[0x0][0xce0] ;  /* 0x0003380000067ab9 */ /* 0x000fe20000000a00 */
[----:B------:R-:W-:Y:S01]  /*a9d0*/  PLOP3.LUT P1, PT, PT, PT, UP0, 0x80, 0x0 ;  /* 0x000000000000781c */ /* 0x000fe20003f2f008 */
[----:B------:R-:W-:-:S04]  /*a9e0*/  UISETP.NE.U32.AND UP1, UPT, UR6, URZ, UPT ;  /* 0x0000003f0600728c */ /* 0x000fc8000bf25070 */
[----:B------:R-:W-:-:S06]  /*a9f0*/  UISETP.NE.AND.EX UP1, UPT, UR7, URZ, UPT, UP1 ;  /* 0x0000003f0700728c */ /* 0x000fcc000bf25310 */
[----:B------:R-:W-:Y:S01]  /*aa00*/  PLOP3.LUT P2, PT, PT, PT, UP1, 0x80, 0x0 ;  /* 0x000000000000781c */ /* 0x000fe20003f4f018 */
[----:B------:R-:W-:Y:S01]  /*aa10*/  VIADD R6, R16, 0x40 ;  /* 0x0000004010067836 */ /* 0x000fe20000000000 */
[----:B------:R-:W5:Y:S03]  /*aa20*/  @P1 LDG.E R13, desc[UR10][R8.64] ;  /* 0x0000000a080d1981 */ /* 0x000f66000c1e1900 */
[----:B------:R-:W-:-:S04]  /*aa30*/  @UP1 UIADD3 UR6, UP2, UR8, UR6, URZ ;  /* 0x0000000608061290 */ /* 0x000fc8000ff5e03f */
[----:B------:R-:W-:Y:S02]  /*aa40*/  @UP1 UIADD3.X UR7, UR9, UR7, URZ, UP2, !UPT ;  /* 0x0000000709071290 */ /* 0x000fe400097fe43f */
[----:B------:R-:W-:-:S04]  /*aa50*/  IMAD.U32 R10, RZ, RZ, UR6 ;  /* 0x00000006ff0a7e24 */ /* 0x000fc8000f8e00ff */
[----:B------:R-:W-:-:S05]  /*aa60*/  MOV R11, UR7 ;  /* 0x00000007000b7c02 */ /* 0x000fca0008000f00 */
[----:B0-----:R0:W5:Y:S01]  /*aa70*/  @P2 LDG.E R3, desc[UR10][R10.64] ;  /* 0x0000000a0a032981 */ /* 0x001162000c1e1900 */
[----:B------:R-:W-:Y:S01]  /*aa80*/  ULDC UR10, c[0x0][0xb8c] ;  /* 0x0002e300000a7ab9 */ /* 0x000fe20000000800 */
[----:B------:R-:W-:Y:S01]  /*aa90*/  VIADD R14, R16, 0x80 ;  /* 0x00000080100e7836 */ /* 0x000fe20000000000 */
[----:B------:R-:W-:Y:S01]  /*aaa0*/  ISETP.GE.AND P3, PT, R6, UR10, PT ;  /* 0x0000000a06007c0c */ /* 0x000fe2000bf66270 */
[C---:B------:R-:W-:Y:S01]  /*aab0*/  VIADD R20, R16.reuse, 0xc0 ;  /* 0x000000c010147836 */ /* 0x040fe20000000000 */
[C---:B------:R-:W-:Y:S01]  /*aac0*/  ISETP.GE.AND P0, PT, R16.reuse, UR10, PT ;  /* 0x0000000a10007c0c */ /* 0x040fe2000bf06270 */
[----:B------:R-:W-:Y:S01]  /*aad0*/  VIADD R12, R16, 0x180 ;  /* 0x00000180100c7836 */ /* 0x000fe20000000000 */
[----:B------:R-:W-:Y:S02]  /*aae0*/  SEL R4, RZ, 0xffffffff, P3 ;  /* 0xffffffffff047807 */ /* 0x000fe40001800000 */
[----:B------:R-:W-:Y:S02]  /*aaf0*/  SEL R0, RZ, 0x1, P0 ;  /* 0x00000001ff007807 */ /* 0x000fe40000000000 */
[----:B------:R-:W-:Y:S01]  /*ab00*/  ISETP.GE.AND P4, PT, R14, UR10, PT ;  /* 0x0000000a0e007c0c */ /* 0x000fe2000bf86270 */
[----:B------:R-:W-:Y:S01]  /*ab10*/  IMAD.SHL.U32 R15, R4, 0x2, RZ ;  /* 0x00000002040f7824 */ /* 0x000fe200078e00ff */
[----:B------:R-:W-:-:S02]  /*ab20*/  ISETP.GE.AND P5, PT, R20, UR10, PT ;  /* 0x0000000a14007c0c */ /* 0x000fc4000bfa6270 */
[----:B0-----:R-:W-:Y:S02]  /*ab30*/  SEL R11, RZ, 0x4, P4 ;  /* 0x00000004ff0b7807 */ /* 0x001fe40002000000 */
[----:B------:R-:W-:Y:S02]  /*ab40*/  LOP3.LUT R0, R15, 0x2, R0, 0xe2, !PT ;  /* 0x000000020f007812 */ /* 0x000fe400078ee200 */
[----:B------:R-:W-:Y:S02]  /*ab50*/  SEL R4, RZ, 0x8, P5 ;  /* 0x00000008ff047807 */ /* 0x000fe40002800000 */
[----:B------:R-:W-:Y:S02]  /*ab60*/  ISETP.GE.AND P0, PT, R12, UR10, PT ;  /* 0x0000000a0c007c0c */ /* 0x000fe4000bf06270 */
[----:B------:R-:W-:Y:S02]  /*ab70*/  ISETP.GE.AND P3, PT, R191, 0x40, PT ;  /* 0x00000040bf00780c */ /* 0x000fe40003f66270 */
[----:B------:R-:W-:Y:S01]  /*ab80*/  LOP3.LUT R12, R4, R0, R11, 0xfe, !PT ;  /* 0x00000000040c7212 */ /* 0x000fe200078efe0b */
[----:B------:R-:W-:Y:S10]  /*ab90*/  @P2 BRA `(.L_x_3474) ;  /* 0x0000000000142947 */ /* 0x000ff40003800000 */
[----:B------:R-:W-:Y:S05]  /*aba0*/  @!P1 BRA `(.L_x_3474) ;  /* 0x0000000000109947 */ /* 0x000fea0003800000 */
[----:B------:R-:W-:Y:S02]  /*abb0*/  ULDC.64 UR6, c[0x0][0x208] ;  /* 0x0000820000067ab9 */ /* 0x000fe40000000a00 */
[----:B------:R-:W2:Y:S04]  /*abc0*/  LDG.E R0, desc[UR6][R8.64] ;  /* 0x0000000608007981 */ /* 0x000ea8000c1e1900 */
[----:B-----5:R-:W2:Y:S02]  /*abd0*/  LDG.E R3, desc[UR6][R8.64+0x4] ;  /* 0x0000040608037981 */ /* 0x020ea4000c1e1900 */
[----:B--2---:R-:W-:-:S07]  /*abe0*/  IADD3 R3, -R0, R3, RZ ;  /* 0x0000000300037210 */ /* 0x004fce0007ffe1ff */
.L_x_3474:
        /* <DEDUP_REMOVED lines=15> */
[----:B------:R-:W-:Y:S01]  /*ace0*/  ULDC.64 UR8, c[0x0][0xc70] ;  /* 0x00031c0000087ab9 */ /* 0x000fe20000000a00 */
[----:B------:R-:W-:Y:S01]  /*acf0*/  ULDC.64 UR12, c[0x0][0x208] ;  /* 0x00008200000c7ab9 */ /* 0x000fe20000000a00 */
        /* <DEDUP_REMOVED lines=17> */
.L_x_3476:
[----:B------:R-:W-:Y:S05]  /*ae10*/  BSYNC B1 ;  /* 0x0000000000017941 */ /* 0x000fea0003800000 */
.L_x_3475:
[----:B------:R-:W-:Y:S01]  /*ae20*/  ULDC.64 UR8, c[0x0][0xba0] ;  /* 0x0002e80000087ab9 */ /* 0x000fe20000000a00 */
[----:B------:R-:W-:Y:S01]  /*ae30*/  IMAD.MOV.U32 R8, RZ, RZ, R16 ;  /* 0x000000ffff087224 */ /* 0x000fe200078e0010 */
[----:B------:R-:W-:Y:S01]  /*ae40*/  ISETP.GE.AND P1, PT, R26, UR10, PT ;  /* 0x0000000a1a007c0c */ /* 0x000fe2000bf26270 */
[----:B0-----:R-:W-:Y:S01]  /*ae50*/  IMAD.MOV.U32 R9, RZ, RZ, R15 ;  /* 0x000000ffff097224 */ /* 0x001fe200078e000f */
[----:B------:R-:W-:Y:S01]  /*ae60*/  ISETP.GE.AND P2, PT, R27, UR10, PT ;  /* 0x0000000a1b007c0c */ /* 0x000fe2000bf46270 */
[----:B------:R-:W-:Y:S01]  /*ae70*/  IMAD R0, R4, UR8, RZ ;  /* 0x0000000804007c24 */ /* 0x000fe2000f8e02ff */
[----:B------:R-:W-:Y:S01]  /*ae80*/  SEL R11, RZ, 0x10, P1 ;  /* 0x00000010ff0b7807 */ /* 0x000fe20000800000 */
[C---:B------:R-:W-:Y:S01]  /*ae90*/  IMAD.WIDE.U32 R8, R13.reuse, UR8, R8 ;  /* 0x000000080d087c25 */ /* 0x040fe2000f8e0008 */
[----:B------:R-:W-:Y:S01]  /*aea0*/  IADD3 R4, R16, 0x1c0, RZ ;  /* 0x000001c010047810 */ /* 0x000fe20007ffe0ff */
[----:B------:R-:W-:Y:S02]  /*aeb0*/  BSSY B1, `(.L_x_3477) ;  /* 0x0000039000017945 */ /* 0x000fe40003800000 */
[----:B------:R-:W-:Y:S01]  /*aec0*/  IMAD R13, R13, UR9, R0 ;  /* 0x000000090d0d7c24 */ /* 0x000fe2000f8e0200 */
[----:B------:R-:W-:Y:S01]  /*aed0*/  ULDC.64 UR8, c[0x0][0xbe0] ;  /* 0x0002f80000087ab9 */ /* 0x000fe20000000a00 */
[----:B------:R-:W-:Y:S01]  /*aee0*/  SEL R0, RZ, 0x20, P2 ;  /* 0x00000020ff007807 */ /* 0x000fe20001000000 */
[----:B------:R-:W-:Y:S01]  /*aef0*/  UIMAD UR4, UR7, UR8, URZ ;  /* 0x00000008070472a4 */ /* 0x000fe2000f8e023f */
[----:B------:R-:W-:Y:S01]  /*af00*/  IMAD.IADD R9, R9, 0x1, R13 ;  /* 0x0000000109097824 */ /* 0x000fe200078e020d */
[----:B------:R-:W-:Y:S01]  /*af10*/  ISETP.GE.AND P2, PT, R4, UR10, PT ;  /* 0x0000000a04007c0c */ /* 0x000fe2000bf46270 */
[----:B------:R-:W-:Y:S01]  /*af20*/  IMAD.U32 R13, RZ, RZ, UR8 ;  /* 0x00000008ff0d7e24 */ /* 0x000fe2000f8e00ff */
[----:B------:R-:W-:Y:S01]  /*af30*/  UIMAD UR4, UR39, UR9, UR4 ;  /* 0x00000009270472a4 */ /* 0x000fe2000f8e0204 */
[----:B------:R-:W-:Y:S01]  /*af40*/  IMAD R3, R188, -0x40, R3 ;  /* 0xffffffc0bc037824 */ /* 0x000fe200078e0203 */
[----:B------:R-:W-:Y:S01]  /*af50*/  LOP3.LUT R11, R0, R12, R11, 0xfe, !PT ;  /* 0x0000000c000b7212 */ /* 0x000fe200078efe0b */
[----:B------:R-:W-:Y:S01]  /*af60*/  IMAD.WIDE.U32 R8, R13, UR39, R8 ;  /* 0x000000270d087c25 */ /* 0x000fe2000f8e0008 */
[----:B------:R-:W-:Y:S01]  /*af70*/  SEL R0, RZ, 0x40, P0 ;  /* 0x00000040ff007807 */ /* 0x000fe20000000000 */
[----:B------:R-:W-:Y:S01]  /*af80*/  ULDC.64 UR6, c[0x0][0xbe8] ;  /* 0x0002fa0000067ab9 */ /* 0x000fe20000000a00 */
[C---:B------:R-:W-:Y:S01]  /*af90*/  ISETP.GE.AND P1, PT, R18.reuse, R3, PT ;  /* 0x000000031200720c */ /* 0x040fe20003f26270 */
[----:B------:R-:W-:Y:S01]  /*afa0*/  VIADD R9, R9, UR4 ;  /* 0x0000000409097c36 */ /* 0x000fe20008000000 */
[----:B------:R-:W-:Y:S01]  /*afb0*/  UIMAD UR4, UR40, UR6, URZ ;  /* 0x00000006280472a4 */ /* 0x000fe2000f8e023f */
[----:B------:R-:W-:Y:S01]  /*afc0*/  LOP3.LUT R21, R11, R0, RZ, 0xfc, !PT ;  /* 0x000000000b157212 */ /* 0x000fe200078efcff */
[----:B------:R-:W-:Y:S01]  /*afd0*/  IMAD.U32 R11, RZ, RZ, UR6 ;  /* 0x00000006ff0b7e24 */ /* 0x000fe2000f8e00ff */
[----:B------:R-:W-:Y:S01]  /*afe0*/  SHF.R.S32.HI R13, RZ, 0x1f, R18 ;  /* 0x0000001fff0d7819 */ /* 0x000fe20000011412 */
[----:B------:R-:W-:Y:S01]  /*aff0*/  UIMAD UR4, UR38, UR7, UR4 ;  /* 0x00000007260472a4 */ /* 0x000fe2000f8e0204 */
[----:B------:R-:W-:Y:S01]  /*b000*/  VIADD R4, R18, 0x20 ;  /* 0x0000002012047836 */ /* 0x000fe20000000000 */
[----:B------:R-:W-:Y:S01]  /*b010*/  MOV R12, R18 ;  /* 0x00000012000c7202 */ /* 0x000fe20000000f00 */
[----:B------:R-:W-:Y:S01]  /*b020*/  IMAD.WIDE.U32 R10, R11, UR38, R8 ;  /* 0x000000260b0a7c25 */ /* 0x000fe2000f8e0008 */
[----:B------:R-:W-:-:S02]  /*b030*/  SEL R0, RZ, 0x80, P2 ;  /* 0x00000080ff007807 */ /* 0x000fc40001000000 */
[----:B------:R-:W-:Y:S01]  /*b040*/  ISETP.GE.AND P0, PT, R4, R3, PT ;  /* 0x000000030400720c */ /* 0x000fe20003f06270 */
[----:B------:R-:W-:Y:S01]  /*b050*/  VIADD R15, R11, UR4 ;  /* 0x000000040b0f7c36 */ /* 0x000fe20008000000 */
[----:B------:R-:W-:Y:S01]  /*b060*/  LOP3.LUT R0, R21, R0, RZ, 0xfc, !PT ;  /* 0x0000000015007212 */ /* 0x000fe200078efcff */
[----:B------:R-:W-:Y:S01]  /*b070*/  IMAD.WIDE R12, R188, 0x40, R12 ;  /* 0x00000040bc0c7825 */ /* 0x000fe200078e020c */
[----:B------:R-:W-:Y:S09]  /*b080*/  @P1 BRA `(.L_x_3478) ;  /* 0x00000000006c1947 */ /* 0x000ff20003800000 */
[----:B------:R-:W-:Y:S01]  /*b090*/  ULDC.64 UR6, c[0x0][0xbd8] ;  /* 0x0002f60000067ab9 */ /* 0x000fe20000000a00 */
[----:B------:R-:W-:Y:S01]  /*b0a0*/  IMAD.MOV.U32 R8, RZ, RZ, R10 ;  /* 0x000000ffff087224 */ /* 0x000fe200078e000a */
[----:B------:R-:W-:Y:S01]  /*b0b0*/  ISETP.GE.AND P6, PT, R16, UR10, PT ;  /* 0x0000000a10007c0c */ /* 0x000fe2000bfc6270 */
[----:B------:R-:W-:Y:S01]  /*b0c0*/  IMAD R3, R13, UR6, RZ ;  /* 0x000000060d037c24 */ /* 0x000fe2000f8e02ff */
[----:B------:R-:W-:Y:S01]  /*b0d0*/  ISETP.GE.AND P5, PT, R6, UR10, PT ;  /* 0x0000000a06007c0c */ /* 0x000fe2000bfa6270 */
[----:B------:R-:W-:Y:S01]  /*b0e0*/  IMAD.MOV.U32 R9, RZ, RZ, R15 ;  /* 0x000000ffff097224 */ /* 0x000fe200078e000f */
[----:B------:R-:W-:Y:S01]  /*b0f0*/  ULDC.64 UR8, c[0x0][0x208] ;  /* 0x0000820000087ab9 */ /* 0x000fe20000000a00 */
[----:B------:R-:W-:Y:S01]  /*b100*/  IMAD R3, R12, UR7, R3 ;  /* 0x000000070c037c24 */ /* 0x000fe2000f8e0203 */
[----:B------:R-:W-:Y:S01]  /*b110*/  ISETP.GE.AND P4, PT, R20, UR10, PT ;  /* 0x0000000a14007c0c */ /* 0x000fe2000bf86270 */
[----:B------:R-:W-:Y:S01]  /*b120*/  IMAD.WIDE.U32 R8, R12, UR6, R8 ;  /* 0x000000060c087c25 */ /* 0x000fe2000f8e0008 */
[----:B------:R-:W-:Y:S01]  /*b130*/  ULDC.64 UR6, c[0x0][0xb80] ;  /* 0x0002e00000067ab9 */ /* 0x000fe20000000a00 */
[----:B------:R-:W-:-:S02]  /*b140*/  ISETP.GE.AND P3, PT, R26, UR10, PT ;  /* 0x0000000a1a007c0c */ /* 0x000fc4000bf66270 */
[----:B------:R-:W-:Y:S01]  /*b150*/  IMAD.IADD R3, R9, 0x1, R3 ;  /* 0x0000000109037824 */ /* 0x000fe200078e0203 */
[C---:B------:R-:W-:Y:S02]  /*b160*/  LEA R24, P1, R8.reuse, UR6, 0x1 ;  /* 0x0000000608187c11 */ /* 0x040fe4000f8208ff */
[----:B------:R-:W-:Y:S02]  /*b170*/  ISETP.GE.AND P2, PT, R27, UR10, PT ;  /* 0x0000000a1b007c0c */ /* 0x000fe4000bf46270 */
        /* <DEDUP_REMOVED lines=12> */
.L_x_3478:
[----:B------:R-:W-:Y:S05]  /*b240*/  BSYNC B1 ;  /* 0x0000000000017941 */ /* 0x000fea0003800000 */
.L_x_3477:
[----:B------:R-:W-:Y:S05]  /*b250*/  @P0 BRA `(.L_x_3473) ;  /* 0x0000000000740947 */ /* 0x000fea0003800000 */
[----:B------:R-:W-:Y:S01]  /*b260*/  IADD3 R3, P0, R12, 0x20, RZ ;  /* 0x000000200c037810 */ /* 0x000fe20007f1e0ff */
[----:B------:R-:W-:Y:S01]  /*b270*/  ULDC.64 UR6, c[0x0][0xbd8] ;  /* 0x0002f60000067ab9 */ /* 0x000fe20000000a00 */
[----:B------:R-:W-:Y:S01]  /*b280*/  MOV R8, R10 ;  /* 0x0000000a00087202 */ /* 0x000fe20000000f00 */
[----:B------:R-:W-:Y:S01]  /*b290*/  IMAD.MOV.U32 R9, RZ, RZ, R15 ;  /* 0x000000ffff097224 */ /* 0x000fe200078e000f */
[----:B------:R-:W-:Y:S01]  /*b2a0*/  ULDC.64 UR8, c[0x0][0x208] ;  /* 0x0000820000087ab9 */ /* 0x000fe20000000a00 */
        /* <DEDUP_REMOVED lines=9> */
[----:B------:R-:W-:Y:S01]  /*b340*/  ULDC.64 UR6, c[0x0][0xb80] ;  /* 0x0002e00000067ab9 */ /* 0x000fe20000000a00 */
[----:B------:R-:W-:Y:S02]  /*b350*/  LOP3.LUT P4, RZ, R21, 0x40, RZ, 0xc0, !PT ;  /* 0x0000004015ff7812 */ /* 0x000fe4000788c0ff */
[----:B------:R-:W-:Y:S01]  /*b360*/  IMAD.IADD R3, R9, 0x1, R3 ;  /* 0x0000000109037824 */ /* 0x000fe200078e0203 */
[----:B------:R-:W-:-:S04]  /*b370*/  LEA R10, P3, R8, UR6, 0x1 ;  /* 0x00000006080a7c11 */ /* 0x000fc8000f8608ff */
        /* <DEDUP_REMOVED lines=11> */
.L_x_3473:
[----:B------:R-:W-:Y:S05]  /*b430*/  BSYNC B0 ;  /* 0x0000000000007941 */ /* 0x000fea0003800000 */
.L_x_3467:
[----:B------:R-:W-:Y:S02]  /*b440*/  ULDC UR4, c[0x0][0xd14] ;  /* 0x0003450000047ab9 */ /* 0x000fe40000000800 */
[----:B------:R-:W-:-:S13]  /*b450*/  ISETP.GE.AND P0, PT, R7, UR4, PT ;  /* 0x0000000407007c0c */ /* 0x000fda000bf06270 */
[----:B------:R-:W-:Y:S05]  /*b460*/  @!P0 BRA `(.L_x_3479) ;  /* 0xffffff5800b08947 */ /* 0x000fea000383ffff */
[----:B------:R-:W-:Y:S05]  /*b470*/  EXIT ;  /* 0x000000000000794d */ /* 0x000fea0003800000 */
.L_x_3439:
        /* <DEDUP_REMOVED lines=57> */
[----:B------:R-:W-:Y:S01]  /*b810*/  MOV R5, R6 ;  /* 0x0000000600057202 */ /* 0x000fe20000000f00 */
[----:B------:R-:W-:Y:S01]  /*b820*/  IMAD.MOV.U32 R19, RZ, RZ, RZ ;  /* 0x000000ffff137224 */ /* 0x000fe200078e00ff */
[----:B------:R-:W-:Y:S01]  /*b830*/  ULDC UR5, c[0x0][0xd14] ;  /* 0x0003450000057ab9 */ /* 0x000fe20000000800 */
[----:B------:R-:W-:Y:S01]  /*b840*/  ULDC UR7, c[0x0][0xd14] ;  /* 0x0003450000077ab9 */ /* 0x000fe20000000800 */
[----:B------:R-:W-:-:S05]  /*b850*/  ULDC UR4, c[0x0][0xd10] ;  /* 0x0003440000047ab9 */ /* 0x000fca0000000800 */
.L_x_3484:
[----:B------:R-:W-:Y:S02]  /*b860*/  VIADD R0, R19, 0x1f ;  /* 0x0000001f13007836 */ /* 0x000fe40000000000 */
[----:B------:R-:W-:-:S03]  /*b870*/  IMAD.U32 R19, RZ, RZ, UR7 ;  /* 0x00000007ff137e24 */ /* 0x000fc6000f8e00ff */
[----:B------:R-:W-:-:S13]  /*b880*/  ISETP.GE.AND P0, PT, R0, UR5, PT ;  /* 0x0000000500007c0c */ /* 0x000fda000bf06270 */
[----:B------:R-:W-:Y:S05]  /*b890*/  @P0 BRA `(.L_x_3481) ;  /* 0x0000000400440947 */ /* 0x000fea0003800000 */
[----:B------:R-:W0:Y:S01]  /*b8a0*/  S2R R2, SR_TID.X ;  /* 0x0000000000027919 */ /* 0x000e220000002100 */
[----:B------:R-:W-:Y:S01]  /*b8b0*/  IMAD.MOV.U32 R19, RZ, RZ, R0 ;  /* 0x000000ffff137224 */ /* 0x000fe200078e0000 */
[----:B------:R-:W-:Y:S01]  /*b8c0*/  BSSY B0, `(.L_x_3482) ;  /* 0x000000b000007945 */ /* 0x000fe20003800000 */
[----:B------:R-:W-:Y:S02]  /*b8d0*/  MOV R0, RZ ;  /* 0x000000ff00007202 */ /* 0x000fe40000000f00 */
        /* <DEDUP_REMOVED lines=9> */
.L_x_3483:
[----:B------:R-:W-:Y:S05]  /*b970*/  BSYNC B0 ;  /* 0x0000000000007941 */ /* 0x000fea0003800000 */
.L_x_3482:
        /* <DEDUP_REMOVED lines=21> */
[----:B0-----:R-:W-:-:S05]  /*bad0*/  IMAD R6, R3, UR4, RZ ;  /* 0x0000000403067c24 */ /* 0x001fca000f8e02ff */
[----:B------:R-:W-:-:S04]  /*bae0*/  IADD3 R5, R6, R5, RZ ;  /* 0x0000000506057210 */ /* 0x000fc80007ffe0ff */
[----:B------:R-:W-:-:S13]  /*baf0*/  ISETP.GT.AND P0, PT, R5, UR6, PT ;  /* 0x0000000605007c0c */ /* 0x000fda000bf04270 */
[----:B------:R-:W-:Y:S05]  /*bb00*/  @!P0 BRA `(.L_x_3484) ;  /* 0xfffffffc00548947 */ /* 0x000fea000383ffff */
[----:B------:R-:W-:-:S07]  /*bb10*/  IMAD.MOV.U32 R2, RZ, RZ, R9 ;  /* 0x000000ffff027224 */ /* 0x000fce00078e0009 */
.L_x_3480:
        /* <DEDUP_REMOVED lines=16> */
.L_x_3485:
[----:B-1----:R-:W-:Y:S01]  /*bc20*/  IMAD R16, R16, UR4, R7 ;  /* 0x0000000410107c24 */ /* 0x002fe2000f8e0207 */
[----:B0-----:R-:W-:Y:S01]  /*bc30*/  MOV R2, RZ ;  /* 0x000000ff00027202 */ /* 0x001fe20000000f00 */
[----:B------:R-:W-:Y:S02]  /*bc40*/  IMAD R7, R11, R6, RZ ;  /* 0x000000060b077224 */ /* 0x000fe400078e02ff */
[----:B------:R-:W-:Y:S01]  /*bc50*/  IMAD.IADD R19, R5, 0x1, R19 ;  /* 0x0000000105137824 */ /* 0x000fe200078e0213 */
[----:B------:R-:W-:Y:S01]  /*bc60*/  IADD3 R9, -R16, UR6, RZ ;  /* 0x0000000610097c10 */ /* 0x000fe2000fffe1ff */
        /* <DEDUP_REMOVED lines=15> */
[----:B------:R-:W-:-:S04]  /*bd60*/  @!P0 LOP3.LUT R2, RZ, R0, RZ, 0x33, !PT ;  /* 0x00000000ff028212 */ /* 0x000fc800078e33ff */
[----:B------:R-:W-:Y:S01]  /*bd70*/  IADD3 R17, -R2, RZ, RZ ;  /* 0x000000ff02117210 */ /* 0x000fe20007ffe1ff */
[----:B------:R-:W-:-:S04]  /*bd80*/  IMAD.MOV.U32 R18, RZ, RZ, R2 ;  /* 0x000000ffff127224 */ /* 0x000fc800078e0002 */
[----:B------:R-:W-:Y:S01]  /*bd90*/  IMAD R17, R0, R17, R9 ;  /* 0x0000001100117224 */ /* 0x000fe200078e0209 */
[----:B------:R-:W-:Y:S06]  /*bda0*/  BRA `(.L_x_3486) ;  /* 0x00000000000c7947 */ /* 0x000fec0003800000 */
.L_x_3481:
[----:B------:R-:W-:Y:S02]  /*bdb0*/  IMAD.MOV.U32 R17, RZ, RZ, RZ ;  /* 0x000000ffff117224 */ /* 0x000fe400078e00ff */
[----:B------:R-:W-:Y:S02]  /*bdc0*/  IMAD.U32 R16, RZ, RZ, UR6 ;  /* 0x00000006ff107e24 */ /* 0x000fe4000f8e00ff */
[----:B------:R-:W-:-:S07]  /*bdd0*/  IMAD.MOV.U32 R18, RZ, RZ, RZ ;  /* 0x000000ffff127224 */ /* 0x000fce00078e00ff */
.L_x_3486:
[----:B------:R-:W0:Y:S01]  /*bde0*/  S2R R0, SR_TID.X ;  /* 0x0000000000007919 */ /* 0x000e220000002100 */
[----:B------:R-:W-:Y:S01]  /*bdf0*/  UMOV UR4, URZ ;  /* 0x0000003f00047c82 */ /* 0x000fe20008000000 */
[----:B------:R-:W-:Y:S01]  /*be00*/  STL [R1], RZ ;  /* 0x000000ff01007387 */ /* 0x000fe20000100800 */
[----:B0-----:R-:W-:-:S04]  /*be10*/  LOP3.LUT R0, R0, 0x1f, RZ, 0xc0, !PT ;  /* 0x0000001f00007812 */ /* 0x001fc800078ec0ff */
[----:B------:R-:W-:-:S13]  /*be20*/  ISETP.NE.AND P0, PT, R0, RZ, PT ;  /* 0x000000ff0000720c */ /* 0x000fda0003f05270 */
[----:B------:R-:W0:Y:S01]  /*be30*/  @!P0 S2R R3, SR_CgaCtaId ;  /* 0x0000000000038919 */ /* 0x000e220000008800 */
[----:B------:R-:W-:-:S04]  /*be40*/  @!P0 MOV R0, 0x400 ;  /* 0x0000040000008802 */ /* 0x000fc80000000f00 */
[----:B0-----:R-:W-:-:S05]  /*be50*/  @!P0 LEA R0, R3, R0, 0x18 ;  /* 0x0000000003008211 */ /* 0x001fca00078ec0ff */
[----:B------:R0:W-:Y:S01]  /*be60*/  @!P0 STS.128 [R0+0x388d0], R16 ;  /* 0x0388d01000008388 */ /* 0x0001e20000000c00 */
[----:B------:R-:W-:Y:S06]  /*be70*/  BAR.ARV 0x5, 0x120 ;  /* 0x0144800000007b1d */ /* 0x000fec0000002000 */
[----:B------:R-:W-:Y:S02]  /*be80*/  ISETP.GE.AND P0, PT, R19, UR5, PT ;  /* 0x0000000513007c0c */ /* 0x000fe4000bf06270 */
[----:B0-----:R-:W-:-:S05]  /*be90*/  MOV R0, 0x1 ;  /* 0x0000000100007802 */ /* 0x001fca0000000f00 */
[----:B------:R0:W-:Y:S02]  /*bea0*/  STL [R1+0x4], R0 ;  /* 0x0000040001007387 */ /* 0x0001e40000100800 */
[----:B0-----:R-:W-:-:S05]  /*beb0*/  IMAD.U32 R0, RZ, RZ, UR4 ;  /* 0x00000004ff007e24 */ /* 0x001fca000f8e00ff */
[----:B------:R0:W-:Y:S01]  /*bec0*/  STL [R1+0x2c], R0 ;  /* 0x00002c0001007387 */ /* 0x0001e20000100800 */
[----:B------:R-:W-:Y:S05]  /*bed0*/  @P0 BRA `(.L_x_3487) ;  /* 0x0000004000c00947 */ /* 0x000fea0003800000 */
[----:B------:R-:W-:Y:S01]  /*bee0*/  ULDC UR4, c[0x0][0xc] ;  /* 0x0000030000047ab9 */ /* 0x000fe20000000800 */
[----:B------:R-:W-:Y:S01]  /*bef0*/  IMAD.MOV.U32 R2, RZ, RZ, 0x1 ;  /* 0x00000001ff027424 */ /* 0x000fe200078e00ff */
[----:B------:R-:W-:Y:S01]  /*bf00*/  ULDC.64 UR54, c[0x0][0x198] ;  /* 0x0000660000367ab9 */ /* 0x000fe20000000a00 */
[----:B0-----:R-:W-:Y:S01]  /*bf10*/  IMAD.U32 R0, RZ, RZ, UR4 ;  /* 0x00000004ff007e24 */ /* 0x001fe2000f8e00ff */
[----:B------:R-:W-:Y:S02]  /*bf20*/  UMOV UR4, URZ ;  /* 0x0000003f00047c82 */ /* 0x000fe40008000000 */
[----:B------:R-:W-:Y:S04]  /*bf30*/  STL [R1+0x4], R2 ;  /* 0x0000040201007387 */ /* 0x000fe80000100800 */
[----:B------:R-:W-:Y:S04]  /*bf40*/  STL [R1], RZ ;  /* 0x000000ff01007387 */ /* 0x000fe80000100800 */
[----:B------:R0:W-:Y:S02]  /*bf50*/  STL [R1+0x30], R0 ;  /* 0x0000300001007387 */ /* 0x0001e40000100800 */
[----:B0-----:R-:W-:-:S05]  /*bf60*/  IMAD.U32 R0, RZ, RZ, UR4 ;  /* 0x00000004ff007e24 */ /* 0x001fca000f8e00ff */
[----:B------:R0:W-:Y:S02]  /*bf70*/  STL [R1+0x2c], R0 ;  /* 0x00002c0001007387 */ /* 0x0001e40000100800 */
.L_x_3551:
[----:B-1-3--:R-:W1:Y:S01]  /*bf80*/  LDC.64 R2, c[0x0][0xd60] ;  /* 0x00035800ff027b82 */ /* 0x00ae620000000a00 */
[----:B------:R-:W-:Y:S01]  /*bf90*/  ULDC.64 UR4, c[0x0][0x208] ;  /* 0x0000820000047ab9 */ /* 0x000fe20000000a00 */
[----:B-1----:R-:W-:-:S05]  /*bfa0*/  IMAD.WIDE R2, R19, 0x4, R2 ;  /* 0x0000000413027825 */ /* 0x002fca00078e0202 */
[----:B--2---:R-:W2:Y:S01]  /*bfb0*/  LDG.E R5, desc[UR4][R2.64] ;  /* 0x0000000402057981 */ /* 0x004ea2000c1e1900 */
[----:B------:R-:W-:Y:S05]  /*bfc0*/  YIELD ;  /* 0x0000000000007946 */ /* 0x000fea0003800000 */
[----:B------:R-:W-:Y:S01]  /*bfd0*/  ULDC.64 UR4, c[0x0][0xb20] ;  /* 0x0002c80000047ab9 */ /* 0x000fe20000000a00 */
[----:B0-----:R-:W-:Y:S01]  /*bfe0*/  IMAD.MOV.U32 R0, RZ, RZ, RZ ;  /* 0x000000ffff007224 */ /* 0x001fe200078e00ff */
[----:B------:R-:W-:Y:S01]  /*bff0*/  ISETP.NE.U32.AND P0, PT, RZ, UR4, PT ;  /* 0x00000004ff007c0c */ /* 0x000fe2000bf05070 */
[----:B------:R-:W-:-:S03]  /*c000*/  ULDC.64 UR6, c[0x0][0x208] ;  /* 0x0000820000067ab9 */ /* 0x000fc60000000a00 */
[----:B------:R-:W-:Y:S02]  /*c010*/  ISETP.NE.AND.EX P0, PT, RZ, UR5, PT, P0 ;  /* 0x00000005ff007c0c */ /* 0x000fe4000bf05300 */
[----:B------:R-:W-:Y:S02]  /*c020*/  MOV R6, RZ ;  /* 0x000000ff00067202 */ /* 0x000fe40000000f00 */
[----:B--2---:R-:W-:Y:S01]  /*c030*/  SHF.R.S32.HI R4, RZ, 0x1f, R5 ;  /* 0x0000001fff047819 */ /* 0x004fe20000011405 */
        /* <DEDUP_REMOVED lines=42> */
.L_x_3488:
[----:B-1---5:R-:W-:Y:S01]  /*c2e0*/  IADD3 R2, -R0, R6, RZ ;  /* 0x0000000600027210 */ /* 0x022fe20007ffe1ff */
[----:B------:R-:W-:Y:S01]  /*c2f0*/  IMAD.IADD R3, R7, 0x1, R0 ;  /* 0x0000000107037824 */ /* 0x000fe200078e0200 */
[----:B------:R-:W-:Y:S02]  /*c300*/  BSSY B6, `(.L_x_3489) ;  /* 0x000034e000067945 */ /* 0x000fe40003800000 */
[C---:B------:R-:W-:Y:S01]  /*c310*/  ISETP.GT.AND P0, PT, R2.reuse, RZ, PT ;  /* 0x000000ff0200720c */ /* 0x040fe20003f04270 */
[----:B------:R-:W-:Y:S01]  /*c320*/  VIADD R0, R2, 0x3f ;  /* 0x0000003f02007836 */ /* 0x000fe20000000000 */
[----:B------:R-:W-:Y:S04]  /*c330*/  STL [R1+0x20], R2 ;  /* 0x0000200201007387 */ /* 0x000fe80000100800 */
        /* <DEDUP_REMOVED lines=10> */
[----:B------:R-:W2:Y:S01]  /*c3e0*/  LDL R2, [R1+0x30] ;  /* 0x0000300001027983 */ /* 0x000ea20000100800 */
[----:B------:R-:W-:Y:S01]  /*c3f0*/  VOTEU.ANY UR4, UPT, PT ;  /* 0x0000000000047886 */ /* 0x000fe200038e0100 */
[----:B------:R-:W-:Y:S01]  /*c400*/  ULDC.64 UR6, c[0x0][0x208] ;  /* 0x0000820000067ab9 */ /* 0x000fe20000000a00 */
[----:B0-----:R-:W0:Y:S01]  /*c410*/  FLO.U32 R0, UR4 ;  /* 0x0000000400007d00 */ /* 0x001e2200080e0000 */
[----:B------:R-:W0:Y:S07]  /*c420*/  S2R R7, SR_LANEID ;  /* 0x0000000000077919 */ /* 0x000e2e0000000000 */
[----:B------:R-:W1:Y:S01]  /*c430*/  POPC R5, UR4 ;  /* 0x0000000400057d09 */ /* 0x000e620008000000 */
[----:B0-----:R-:W-:-:S02]  /*c440*/  ISETP.EQ.U32.AND P0, PT, R0, R7, PT ;  /* 0x000000070000720c */ /* 0x001fc40003f02070 */
[----:B--2---:R-:W-:Y:S02]  /*c450*/  R2UR UR5, R2 ;  /* 0x00000000020572ca */ /* 0x004fe400000e0000 */
[----:B------:R-:W1:Y:S09]  /*c460*/  LDC.64 R2, c[0x0][0xd38] ;  /* 0x00034e00ff027b82 */ /* 0x000e720000000a00 */
[----:B-1----:R-:W2:Y:S01]  /*c470*/  @P0 ATOMG.E.ADD.STRONG.GPU PT, R3, desc[UR6][R2.64], R5 ;  /* 0x00000005020309a8 */ /* 0x002ea200081ee1c6 */
[----:B------:R-:W0:Y:S02]  /*c480*/  S2R R4, SR_LTMASK ;  /* 0x0000000000047919 */ /* 0x000e240000003900 */
[----:B0-----:R-:W-:-:S04]  /*c490*/  LOP3.LUT R4, R4, UR4, RZ, 0xc0, !PT ;  /* 0x0000000404047c12 */ /* 0x001fc8000f8ec0ff */
[----:B------:R-:W0:Y:S01]  /*c4a0*/  POPC R7, R4 ;  /* 0x0000000400077309 */ /* 0x000e220000000000 */
[----:B--2---:R-:W0:Y:S02]  /*c4b0*/  SHFL.IDX PT, R0, R3, R0, 0x1f ;  /* 0x00001f0003007589 */ /* 0x004e2400000e0000 */
[----:B0-----:R-:W-:Y:S01]  /*c4c0*/  IADD3 R16, R0, UR5, R7 ;  /* 0x0000000500107c10 */ /* 0x001fe2000fffe007 */
[----:B------:R-:W-:Y:S06]  /*c4d0*/  BRA `(.L_x_3491) ;  /* 0x0000003000c07947 */ /* 0x000fec0003800000 */
.L_x_3490:
        /* <DEDUP_REMOVED lines=22> */
[----:B0-----:R-:W-:Y:S05]  /*c640*/  CALL.ABS.NOINC R2 ;  /* 0x0000000002007343 */ /* 0x001fea0003c00000 */
.L_x_3492:
        /* <DEDUP_REMOVED lines=20> */
.L_x_3494:
        /* <DEDUP_REMOVED lines=8> */
[----:B------:R-:W-:Y:S01]  /*c810*/  MOV R13, RZ ;  /* 0x000000ff000d7202 */ /* 0x000fe20000000f00 */
[----:B------:R-:W-:Y:S02]  /*c820*/  IMAD.U32 R7, RZ, RZ, UR9 ;  /* 0x00000009ff077e24 */ /* 0x000fe4000f8e00ff */
[----:B------:R-:W-:-:S02]  /*c830*/  IMAD.U32 R10, RZ, RZ, UR4 ;  /* 0x00000004ff0a7e24 */ /* 0x000fc4000f8e00ff */
[----:B------:R-:W-:Y:S02]  /*c840*/  IMAD.U32 R11, RZ, RZ, UR5 ;  /* 0x00000005ff0b7e24 */ /* 0x000fe4000f8e00ff */
[----:B------:R-:W-:Y:S02]  /*c850*/  IMAD.MOV.U32 R8, RZ, RZ, 0x70 ;  /* 0x00000070ff087424 */ /* 0x000fe400078e00ff */
[----:B------:R-:W-:-:S07]  /*c860*/  IMAD.MOV.U32 R12, RZ, RZ, 0x1 ;  /* 0x00000001ff0c7424 */ /* 0x000fce00078e00ff */
[----:B------:R-:W-:-:S07]  /*c870*/  LEPC R20, `(.L_x_3493) ;  /* 0x000000001014794e */ /* 0x000fce0000000000 */
[----:B0-----:R-:W-:Y:S05]  /*c880*/  CALL.ABS.NOINC R2 ;  /* 0x0000000002007343 */ /* 0x001fea0003c00000 */
.L_x_3493:
[----:B------:R-:W2:Y:S01]  /*c890*/  LDL.LU R2, [R1+0x18] ;  /* 0x0000180001027983 */ /* 0x000ea20000300800 */
[----:B------:R-:W-:Y:S01]  /*c8a0*/  ULDC.64 UR4, c[0x0][0xaf0] ;  /* 0x0002bc0000047ab9 */ /* 0x000fe20000000a00 */
[----:B------:R-:W0:Y:S02]  /*c8b0*/  LDC R4, c[0x0][0x428] ;  /* 0x00010a00ff047b82 */ /* 0x000e240000000800 */
        /* <DEDUP_REMOVED lines=18> */
[----:B0-----:R-:W-:Y:S01]  /*c9e0*/  ISETP.NE.AND P0, PT, R4, 0x1, PT ;  /* 0x000000010400780c */ /* 0x001fe20003f05270 */
[----:B------:R-:W-:Y:S01]  /*c9f0*/  IMAD.MOV.U32 R4, RZ, RZ, R18 ;  /* 0x000000ffff047224 */ /* 0x000fe200078e0012 */
[----:B------:R-:W-:Y:S01]  /*ca00*/  PLOP3.LUT P1, PT, P6, PT, PT, 0x8, 0x0 ;  /* 0x000000000000781c */ /* 0x000fe2000372e170 */
[----:B------:R-:W-:-:S10]  /*ca10*/  IMAD R17, R17, 0x40, R7 ;  /* 0x0000004011117824 */ /* 0x000fd400078e0207 */
[----:B------:R-:W0:Y:S08]  /*ca20*/  @P0 LDC R5, c[0x0][0x42c] ;  /* 0x00010b00ff050b82 */ /* 0x000e300000000800 */
[----:B-1----:R-:W1:Y:S01]  /*ca30*/  @P0 LDC R2, c[0x0][0x430] ;  /* 0x00010c00ff020b82 */ /* 0x002e620000000800 */
[----:B0-----:R-:W-:-:S05]  /*ca40*/  @P0 IMAD.HI.U32 R3, R18, R5, RZ ;  /* 0x0000000512030227 */ /* 0x001fca00078e00ff */
[----:B-1----:R-:W-:Y:S02]  /*ca50*/  @P0 SHF.R.U32.HI R4, RZ, R2, R3 ;  /* 0x00000002ff040219 */ /* 0x002fe40000011603 */
[----:B------:R-:W-:-:S04]  /*ca60*/  ISETP.NE.U32.AND P0, PT, RZ, UR4, PT ;  /* 0x00000004ff007c0c */ /* 0x000fc8000bf05070 */
[----:B------:R-:W-:-:S04]  /*ca70*/  ISETP.NE.AND.EX P0, PT, RZ, UR5, PT, P0 ;  /* 0x00000005ff007c0c */ /* 0x000fc8000bf05300 */
[----:B------:R-:W-:-:S09]  /*ca80*/  SEL R6, R6, RZ, !P0 ;  /* 0x000000ff06067207 */ /* 0x000fd20004000000 */
.L_x_3495:
        /* <DEDUP_REMOVED lines=17> */
.L_x_3565:
[----:B------:R-:W2:Y:S01]  /*cba0*/  LDL R8, [R1+0x14] ;  /* 0x0000140001087983 */ /* 0x000ea20000100800 */
[----:B------:R-:W-:Y:S01]  /*cbb0*/  UMOV UR4, 0xffffffff ;  /* 0xffffffff00047882 */ /* 0x000fe20000000000 */
[----:B------:R-:W-:Y:S01]  /*cbc0*/  SHF.R.S32.HI R5, RZ, 0x1f, R0 ;  /* 0x0000001fff057819 */ /* 0x000fe20000011400 */
[----:B--2---:R-:W-:Y:S01]  /*cbd0*/  VIADD R9, R8, 0xffffffff ;  /* 0xffffffff08097836 */ /* 0x004fe20000000000 */
[----:B------:R-:W-:Y:S06]  /*cbe0*/  BRA.DIV UR4, `(.L_x_3497) ;  /* 0x0000003e04107947 */ /* 0x000fec000b800000 */
[----:B------:R-:W-:-:S13]  /*cbf0*/  ELECT P6, URZ, PT ;  /* 0x00000000003f782f */ /* 0x000fda00038c0000 */
.L_x_3568:
        /* <DEDUP_REMOVED lines=13> */
[----:B------:R-:W-:Y:S01]  /*ccd0*/  IADD3 R8, -R7, RZ, RZ ;  /* 0x000000ff07087210 */ /* 0x000fe20007ffe1ff */
[----:B------:R-:W-:-:S04]  /*cce0*/  IMAD.MOV.U32 R10, RZ, RZ, R7 ;  /* 0x000000ffff0a7224 */ /* 0x000fc800078e0007 */
        /* <DEDUP_REMOVED lines=10> */
.L_x_3499:
        /* <DEDUP_REMOVED lines=9> */
.L_x_3569:
        /* <DEDUP_REMOVED lines=11> */
.L_x_3501:
        /* <DEDUP_REMOVED lines=23> */
.L_x_3498:
[----:B------:R-:W0:Y:S01]  /*d040*/  S2R R12, SR_CgaCtaId ;  /* 0x00000000000c7919 */ /* 0x000e220000008800 */
[----:B------:R-:W-:Y:S05]  /*d050*/  WARPSYNC.ALL ;  /* 0x0000000000007948 */ /* 0x000fea0003800000 */
[----:B------:R-:W-:Y:S01]  /*d060*/  BAR.SYNC.DEFER_BLOCKING 0x8, 0xa0 ;  /* 0x0202800000007b1d */ /* 0x000fe20000010000 */
[----:B------:R-:W-:Y:S02]  /*d070*/  ELECT P0, URZ, PT ;  /* 0x00000000003f782f */ /* 0x000fe40003800000 */
[----:B------:R-:W-:-:S03]  /*d080*/  MOV R11, 0x400 ;  /* 0x00000400000b7802 */ /* 0x000fc60000000f00 */
[----:B------:R-:W-:Y:S01]  /*d090*/  BSSY B0, `(.L_x_3502) ;  /* 0x000004c000007945 */ /* 0x000fe20003800000 */
[----:B0-----:R-:W-:-:S07]  /*d0a0*/  LEA R11, R12, R11, 0x18 ;  /* 0x0000000b0c0b7211 */ /* 0x001fce00078ec0ff */
[----:B------:R-:W-:Y:S05]  /*d0b0*/  @!P0 BRA `(.L_x_3503) ;  /* 0x0000000400248947 */ /* 0x000fea0003800000 */
[----:B------:R-:W-:Y:S01]  /*d0c0*/  R2UR UR16, R11 ;  /* 0x000000000b1072ca */ /* 0x000fe200000e0000 */
[----:B------:R-:W-:Y:S01]  /*d0d0*/  UIADD3 UR14, UP0, UR54, 0x270, URZ ;  /* 0x00000270360e7890 */ /* 0x000fe2000ff1e03f */
[----:B------:R-:W-:Y:S01]  /*d0e0*/  R2UR UR11, R17 ;  /* 0x00000000110b72ca */ /* 0x000fe200000e0000 */
[----:B------:R-:W-:Y:S01]  /*d0f0*/  UMOV UR6, 0x0 ;  /* 0x0000000000067882 */ /* 0x000fe20000000000 */
[----:B------:R-:W-:Y:S01]  /*d100*/  R2UR UR12, R18 ;  /* 0x00000000120c72ca */ /* 0x000fe200000e0000 */
[----:B------:R-:W-:Y:S01]  /*d110*/  UIADD3.X UR15, URZ, UR55, URZ, UP0, !UPT ;  /* 0x000000373f0f7290 */ /* 0x000fe200087fe43f */
[----:B------:R-:W-:Y:S01]  /*d120*/  R2UR UR13, R6 ;  /* 0x00000000060d72ca */ /* 0x000fe200000e0000 */
[----:B------:R-:W-:Y:S01]  /*d130*/  UIADD3 UR4, UP0, UR54, 0x770, URZ ;  /* 0x0000077036047890 */ /* 0x000fe2000ff1e03f */
[----:B------:R-:W-:Y:S01]  /*d140*/  MOV R6, 0x2000 ;  /* 0x0000200000067802 */ /* 0x000fe20000000f00 */
[----:B------:R-:W-:Y:S01]  /*d150*/  UMOV UR7, 0x12f00000 ;  /* 0x12f0000000077882 */ /* 0x000fe20000000000 */
[----:B------:R-:W-:Y:S01]  /*d160*/  UMOV UR10, URZ ;  /* 0x0000003f000a7c82 */ /* 0x000fe20008000000 */
[----:B------:R-:W-:Y:S01]  /*d170*/  UIADD3.X UR5, URZ, UR55, URZ, UP0, !UPT ;  /* 0x000000373f057290 */ /* 0x000fe200087fe43f */
[----:B------:R0:W-:Y:S01]  /*d180*/  SYNCS.ARRIVE.TRANS64 RZ, [R11+URZ+0x38800], R6 ;  /* 0x038800060bff79a7 */ /* 0x0001e2000800003f */
[----:B------:R-:W-:Y:S01]  /*d190*/  UIADD3 UR8, UR16, 0x20400, URZ ;  /* 0x0002040010087890 */ /* 0x000fe2000fffe03f */
[----:B------:R-:W-:Y:S01]  /*d1a0*/  MOV R8, UR46 ;  /* 0x0000002e00087c02 */ /* 0x000fe20008000f00 */
[----:B------:R-:W-:-:S02]  /*d1b0*/  UIADD3 UR9, UR16, 0x38800, URZ ;  /* 0x0003880010097890 */ /* 0x000fc4000fffe03f */
[----:B------:R-:W-:Y:S01]  /*d1c0*/  UIADD3 UR40, UR16, 0x28400, URZ ;  /* 0x0002840010287890 */ /* 0x000fe2000fffe03f */
[----:B------:R-:W-:Y:S01]  /*d1d0*/  R2UR UR46, R8 ;  /* 0x00000000082e72ca */ /* 0x000fe200000e0000 */
[----:B------:R-:W-:Y:S01]  /*d1e0*/  UMOV UR42, 0x100 ;  /* 0x00000100002a7882 */ /* 0x000fe20000000000 */
[----:B------:R-:W-:Y:S01]  /*d1f0*/  UMOV UR43, UR11 ;  /* 0x0000000b002b7c82 */ /* 0x000fe20008000000 */
[----:B------:R-:W-:Y:S01]  /*d200*/  MOV R10, UR42 ;  /* 0x0000002a000a7c02 */ /* 0x000fe20008000f00 */
[----:B0-----:R-:W-:Y:S01]  /*d210*/  IMAD.MOV.U32 R6, RZ, RZ, 0x10000 ;  /* 0x00010000ff067424 */ /* 0x001fe200078e00ff */
[----:B------:R-:W-:Y:S01]  /*d220*/  UMOV UR42, 0x40 ;  /* 0x00000040002a7882 */ /* 0x000fe20000000000 */
[----:B------:R0:W-:Y:S01]  /*d230*/  UTMALDG.4D [UR8], [UR14], desc[UR6] ;  /* 0x000006080e0075b4 */ /* 0x0001e20008019000 */
[----:B------:R-:W-:Y:S01]  /*d240*/  UMOV UR44, UR12 ;  /* 0x0000000c002c7c82 */ /* 0x000fe20008000000 */
[----:B------:R-:W-:Y:S01]  /*d250*/  UMOV UR45, UR13 ;  /* 0x0000000d002d7c82 */ /* 0x000fe20008000000 */
[----:B------:R-:W-:Y:S01]  /*d260*/  UIADD3 UR56, UR16, 0x2a400, URZ ;  /* 0x0002a40010387890 */ /* 0x000fe2000fffe03f */
[----:B------:R1:W-:Y:S01]  /*d270*/  SYNCS.ARRIVE.TRANS64 RZ, [R11+URZ+0x38810], R6 ;  /* 0x038810060bff79a7 */ /* 0x0003e2000800003f */
[----:B------:R-:W-:-:S02]  /*d280*/  UIADD3 UR48, UR16, 0x2c400, URZ ;  /* 0x0002c40010307890 */ /* 0x000fc4000fffe03f */
        /* <DEDUP_REMOVED lines=17> */
[----:B0-----:R-:W-:Y:S01]  /*d3a0*/  UIADD3 UR8, UR16, 0x26400, URZ ;  /* 0x0002640010087890 */ /* 0x001fe2000fffe03f */
[----:B-1----:R-:W-:Y:S01]  /*d3b0*/  MOV R6, UR47 ;  /* 0x0000002f00067c02 */ /* 0x002fe20008000f00 */
        /* <DEDUP_REMOVED lines=16> */
[----:B------:R1:W-:Y:S01]  /*d4c0*/  UTMALDG.4D [UR48], [UR4], desc[UR6] ;  /* 0x00000630040075b4 */ /* 0x0003e20008019000 */
[----:B0-----:R-:W-:Y:S01]  /*d4d0*/  R2UR UR42, R10 ;  /* 0x000000000a2a72ca */ /* 0x001fe200000e0000 */
[----:B------:R-:W-:-:S02]  /*d4e0*/  UIADD3 UR40, UR16, 0x2e400, URZ ;  /* 0x0002e40010287890 */ /* 0x000fc4000fffe03f */
[----:B------:R-:W-:-:S10]  /*d4f0*/  UIADD3 UR16, UR16, 0x34400, URZ ;  /* 0x0003440010107890 */ /* 0x000fd4000fffe03f */
[----:B------:R1:W-:Y:S01]  /*d500*/  UTMALDG.4D [UR40], [UR4], desc[UR6] ;  /* 0x00000628040075b4 */ /* 0x0003e20008019000 */
[----:B------:R1:W-:Y:S01]  /*d510*/  UTMALDG.4D [UR32], [UR4], desc[UR6] ;  /* 0x00000620040075b4 */ /* 0x0003e20008019000 */
[----:B------:R1:W-:Y:S01]  /*d520*/  UTMALDG.4D [UR24], [UR4], desc[UR6] ;  /* 0x00000618040075b4 */ /* 0x0003e20008019000 */
[----:B------:R1:W-:Y:S02]  /*d530*/  UTMALDG.4D [UR16], [UR4], desc[UR6] ;  /* 0x00000610040075b4 */ /* 0x0003e40008019000 */
[----:B-1----:R-:W-:Y:S01]  /*d540*/  NOP ;  /* 0x0000000000007918 */ /* 0x002fe20000000000 */
.L_x_3503:
[----:B------:R-:W-:Y:S05]  /*d550*/  BSYNC B0 ;  /* 0x0000000000007941 */ /* 0x000fea0003800000 */
.L_x_3502:
[----:B------:R-:W2:Y:S02]  /*d560*/  LDL.LU R6, [R1+0x2c] ;  /* 0x00002c0001067983 */ /* 0x000ea40000300800 */
[----:B--2---:R-:W-:-:S13]  /*d570*/  R2UR UR5, R6 ;  /* 0x00000000060572ca */ /* 0x004fda00000e0000 */
[----:B------:R-:W-:-:S04]  /*d580*/  UIADD3 UR5, UR5, 0x1, URZ ;  /* 0x0000000105057890 */ /* 0x000fc8000fffe03f */
[----:B------:R-:W-:Y:S02]  /*d590*/  ULEA.HI UR4, UR5, UR5, URZ, 0x1 ;  /* 0x0000000505047291 */ /* 0x000fe4000f8f083f */
[----:B------:R-:W-:Y:S02]  /*d5a0*/  IMAD.U32 R6, RZ, RZ, UR5 ;  /* 0x00000005ff067e24 */ /* 0x000fe4000f8e00ff */
[----:B------:R-:W-:-:S03]  /*d5b0*/  ULOP3.LUT UR4, UR4, 0xfffffffe, URZ, 0xc0, !UPT ;  /* 0xfffffffe04047892 */ /* 0x000fc6000f8ec03f */
[----:B------:R0:W-:Y:S01]  /*d5c0*/  STL [R1+0x2c], R6 ;  /* 0x00002c0601007387 */ /* 0x0001e20000100800 */
[----:B------:R-:W-:-:S06]  /*d5d0*/  UIADD3 UR4, UR5, -UR4, URZ ;  /* 0x8000000405047290 */ /* 0x000fcc000fffe03f */
[----:B0-----:R-:W-:-:S05]  /*d5e0*/  IMAD.U32 R6, RZ, RZ, UR4 ;  /* 0x00000004ff067e24 */ /* 0x001fca000f8e00ff */
[----:B------:R-:W-:-:S04]  /*d5f0*/  SHF.L.U32 R6, R6, 0x1f, RZ ;  /* 0x0000001f06067819 */ /* 0x000fc800000006ff */
[----:B------:R-:W0:Y:S02]  /*d600*/  SYNCS.PHASECHK.TRANS64.TRYWAIT P0, [R11+URZ+0x38820], R6 ;  /* 0x038820060b0075a7 */ /* 0x000e24000800017f */
[----:B0-----:R-:W-:Y:S05]  /*d610*/  @!P0 BRA `(.L_x_3504) ;  /* 0x0000003000b88947 */ /* 0x001fea0003800000 */
.L_x_3570:
[----:B------:R-:W-:Y:S01]  /*d620*/  ULDC.64 UR38, c[0x0][0x3f8] ;  /* 0x0000fe0000267ab9 */ /* 0x000fe20000000a00 */
[----:B------:R-:W-:Y:S01]  /*d630*/  ULDC.64 UR46, c[0x0][0x408] ;  /* 0x00010200002e7ab9 */ /* 0x000fe20000000a00 */
        /* <DEDUP_REMOVED lines=11> */
.L_x_3571:
        /* <DEDUP_REMOVED lines=11> */
.L_x_3508:
        /* <DEDUP_REMOVED lines=19> */
[----:B--2---:R-:W-:Y:S02]  /*d8d0*/  LEA R6, R10, R11, 0x10 ;  /* 0x0000000b0a067211 */ /* 0x004fe400078e80ff */
[----:B---3--:R-:W-:-:S02]  /*d8e0*/  R2UR UR11, R13 ;  /* 0x000000000d0b72ca */ /* 0x008fc400000e0000 */
        /* <DEDUP_REMOVED lines=37> */
.L_x_3506:
[----:B------:R-:W-:Y:S05]  /*db40*/  BSYNC B0 ;  /* 0x0000000000007941 */ /* 0x000fea0003800000 */
.L_x_3505:
        /* <DEDUP_REMOVED lines=17> */
[----:B--2---:R-:W-:-:S05]  /*dc60*/  VIADD R6, R10, 0x1 ;  /* 0x000000010a067836 */ /* 0x004fca0000000000 */
        /* <DEDUP_REMOVED lines=11> */
[----:B------:R-:W-:Y:S01]  /*dd20*/  MOV R10, R8 ;  /* 0x00000008000a7202 */ /* 0x000fe20000000f00 */
[----:B------:R-:W-:Y:S01]  /*dd30*/  ULDC.64 UR4, c[0x0][0x408] ;  /* 0x0001020000047ab9 */ /* 0x000fe20000000a00 */
[----:B------:R-:W-:Y:S01]  /*dd40*/  ULDC.64 UR6, c[0x0][0x208] ;  /* 0x0000820000067ab9 */ /* 0x000fe20000000a00 */
        /* <DEDUP_REMOVED lines=15> */
.L_x_3515:
[----:B-1----:R-:W1:Y:S01]  /*de40*/  S2R R3, SR_CgaCtaId ;  /* 0x0000000000037919 */ /* 0x002e620000008800 */
[----:B------:R-:W-:-:S04]  /*de50*/  MOV R2, 0x400 ;  /* 0x0000040000027802 */ /* 0x000fc80000000f00 */
[----:B-1----:R-:W-:Y:S02]  /*de60*/  LEA R2, R3, R2, 0x18 ;  /* 0x0000000203027211 */ /* 0x002fe400078ec0ff */
[----:B------:R-:W-:-:S03]  /*de70*/  SHF.L.U32 R3, R14, 0x1f, RZ ;  /* 0x0000001f0e037819 */ /* 0x000fc600000006ff */
[----:B------:R-:W-:-:S04]  /*de80*/  IMAD R2, R15, 0x8, R2 ;  /* 0x000000080f027824 */ /* 0x000fc800078e0202 */
[----:B------:R-:W1:Y:S02]  /*de90*/  SYNCS.PHASECHK.TRANS64.TRYWAIT P0, [R2+URZ+0x38840], R3 ;  /* 0x03884003020075a7 */ /* 0x000e64000800017f */
[----:B-1----:R-:W-:Y:S05]  /*dea0*/  @!P0 BRA `(.L_x_3516) ;  /* 0x0000002800c88947 */ /* 0x002fea0003800000 */
.L_x_3572:
[----:B------:R-:W2:Y:S02]  /*deb0*/  S2R R6, SR_TID.X ;  /* 0x0000000000067919 */ /* 0x000ea40000002100 */
        /* <DEDUP_REMOVED lines=10> */
.L_x_3517:
        /* <DEDUP_REMOVED lines=14> */
[----:B--2---:R-:W-:-:S04]  /*e040*/  LEA R6, R6, R12, 0xd ;  /* 0x0000000c06067211 */ /* 0x004fc800078e68ff */
[----:B------:R-:W-:Y:S01]  /*e050*/  R2UR UR8, R6 ;  /* 0x00000000060872ca */ /* 0x000fe200000e0000 */
[----:B---3--:R-:W-:-:S05]  /*e060*/  IMAD R8, R8, 0x40, R10 ;  /* 0x0000004008087824 */ /* 0x008fca00078e020a */
[----:B------:R-:W-:-:S07]  /*e070*/  R2UR UR11, R8 ;  /* 0x00000000080b72ca */ /* 0x000fce00000e0000 */
[----:B------:R-:W-:-:S09]  /*e080*/  UIADD3 UR8, UR8, 0x22400, URZ ;  /* 0x0002240008087890 */ /* 0x000fd2000fffe03f */
[----:B------:R2:W-:Y:S01]  /*e090*/  UTMALDG.4D [UR8], [UR4], desc[UR6] ;  /* 0x00000608040075b4 */ /* 0x0005e20008019000 */
[----:B------:R-:W3:Y:S02]  /*e0a0*/  SYNCS.PHASECHK.TRANS64.TRYWAIT P0, [R2+URZ+0x38860], R3 ;  /* 0x03886003020075a7 */ /* 0x000ee4000800017f */
[----:B--23--:R-:W-:Y:S05]  /*e0b0*/  @!P0 BRA `(.L_x_3518) ;  /* 0x0000002800588947 */ /* 0x00cfea0003800000 */
.L_x_3573:
        /* <DEDUP_REMOVED lines=8> */
.L_x_3519:
[----:B-12---:R-:W2:Y:S01]  /*e140*/  LDL R3, [R1] ;  /* 0x0000000001037983 */ /* 0x006ea20000100800 */
        /* <DEDUP_REMOVED lines=53> */
.L_x_3514:
[----:B------:R-:W-:Y:S05]  /*e4a0*/  BSYNC B2 ;  /* 0x0000000000027941 */ /* 0x000fea0003800000 */
.L_x_3513:
[----:B------:R-:W2:Y:S02]  /*e4b0*/  LDL.LU R2, [R1+0x14] ;  /* 0x0000140001027983 */ /* 0x000ea40000300800 */
[----:B--2---:R-:W-:-:S07]  /*e4c0*/  VIADD R8, R2, 0xfffffffd ;  /* 0xfffffffd02087836 */ /* 0x004fce0000000000 */
.L_x_3512:
[----:B------:R-:W-:Y:S05]  /*e4d0*/  BSYNC B1 ;  /* 0x0000000000017941 */ /* 0x000fea0003800000 */
.L_x_3511:
[----:B------:R-:W-:-:S05]  /*e4e0*/  IMAD.MOV R2, RZ, RZ, -R11 ;  /* 0x000000ffff027224 */ /* 0x000fca00078e0a0b */
[----:B------:R-:W-:-:S13]  /*e4f0*/  ISETP.NE.AND P0, PT, R9, R2, PT ;  /* 0x000000020900720c */ /* 0x000fda0003f05270 */
[----:B------:R-:W-:Y:S05]  /*e500*/  @!P0 BRA `(.L_x_3510) ;  /* 0x0000001000388947 */ /* 0x000fea0003800000 */
.L_x_3534:
[----:B------:R-:W2:Y:S04]  /*e510*/  LDL.LU R3, [R1] ;  /* 0x0000000001037983 */ /* 0x000ea80000300800 */
[----:B------:R-:W3:Y:S01]  /*e520*/  LDL.LU R2, [R1+0x4] ;  /* 0x0000040001027983 */ /* 0x000ee20000300800 */
[----:B------:R-:W-:Y:S05]  /*e530*/  YIELD ;  /* 0x0000000000007946 */ /* 0x000fea0003800000 */
[----:B------:R-:W-:Y:S01]  /*e540*/  BSSY B1, `(.L_x_3520) ;  /* 0x0000081000017945 */ /* 0x000fe20003800000 */
[----:B--2---:R-:W-:-:S04]  /*e550*/  IADD3 R9, R3, 0x1, RZ ;  /* 0x0000000103097810 */ /* 0x004fc80007ffe0ff */
[----:B------:R-:W-:-:S04]  /*e560*/  ISETP.NE.AND P0, PT, R9, 0x2, PT ;  /* 0x000000020900780c */ /* 0x000fc80003f05270 */
[----:B------:R-:W-:Y:S02]  /*e570*/  SEL R10, RZ, 0x1, P0 ;  /* 0x00000001ff0a7807 */ /* 0x000fe40000000000 */
[----:B------:R-:W-:Y:S02]  /*e580*/  SEL R9, R9, RZ, P0 ;  /* 0x000000ff09097207 */ /* 0x000fe40000000000 */
[----:B---3--:R-:W-:Y:S01]  /*e590*/  LOP3.LUT R10, R2, R10, RZ, 0x3c, !PT ;  /* 0x0000000a020a7212 */ /* 0x008fe200078e3cff */
[----:B-1----:R-:W-:Y:S06]  /*e5a0*/  @!P6 BRA `(.L_x_3521) ;  /* 0x0000000400e8e947 */ /* 0x002fec0003800000 */
[----:B------:R-:W-:Y:S01]  /*e5b0*/  ISETP.NE.U32.AND P0, PT, RZ, UR38, PT ;  /* 0x00000026ff007c0c */ /* 0x000fe2000bf05070 */
[----:B------:R-:W-:-:S03]  /*e5c0*/  IMAD.MOV.U32 R12, RZ, RZ, R8 ;  /* 0x000000ffff0c7224 */ /* 0x000fc600078e0008 */
[----:B------:R-:W-:-:S13]  /*e5d0*/  ISETP.NE.AND.EX P0, PT, RZ, UR39, PT, P0 ;  /* 0x00000027ff007c0c */ /* 0x000fda000bf05300 */
[----:B------:R-:W-:Y:S05]  /*e5e0*/  @!P0 BRA `(.L_x_3522) ;  /* 0x0000000000488947 */ /* 0x000fea0003800000 */
[----:B------:R-:W1:Y:S01]  /*e5f0*/  LDC R12, c[0x0][0x41c] ;  /* 0x00010700ff0c7b82 */ /* 0x000e620000000800 */
[----:B------:R-:W-:Y:S01]  /*e600*/  IMAD.MOV.U32 R11, RZ, RZ, R8 ;  /* 0x000000ffff0b7224 */ /* 0x000fe200078e0008 */
        /* <DEDUP_REMOVED lines=11> */
[----:B------:R-:W-:-:S04]  /*e6c0*/  LEA R6, P0, R2, UR38, 0x2 ;  /* 0x0000002602067c11 */ /* 0x000fc8000f8010ff */
[----:B------:R-:W-:Y:S01]  /*e6d0*/  LEA.HI.X R7, R2, UR39, R3, 0x2, P0 ;  /* 0x0000002702077c11 */ /* 0x000fe200080f1403 */
[----:B------:R-:W-:-:S04]  /*e6e0*/  IMAD.MOV R3, RZ, RZ, -R11 ;  /* 0x000000ffff037224 */ /* 0x000fc800078e0a0b */
[----:B------:R-:W-:Y:S01]  /*e6f0*/  IMAD R12, R12, R3, R8 ;  /* 0x000000030c0c7224 */ /* 0x000fe200078e0208 */
[----:B------:R1:W5:Y:S06]  /*e700*/  LDG.E R7, desc[UR4][R6.64] ;  /* 0x0000000406077981 */ /* 0x00036c000c1e1900 */
.L_x_3522:
[----:B------:R-:W2:Y:S01]  /*e710*/  S2R R3, SR_CgaCtaId ;  /* 0x0000000000037919 */ /* 0x000ea20000008800 */
[----:B------:R-:W-:-:S04]  /*e720*/  MOV R2, 0x400 ;  /* 0x0000040000027802 */ /* 0x000fc80000000f00 */
[----:B--2---:R-:W-:Y:S02]  /*e730*/  LEA R2, R3, R2, 0x18 ;  /* 0x0000000203027211 */ /* 0x004fe400078ec0ff */
[----:B------:R-:W-:Y:S02]  /*e740*/  SHF.L.U32 R3, R10, 0x1f, RZ ;  /* 0x0000001f0a037819 */ /* 0x000fe400000006ff */
[----:B------:R-:W-:-:S04]  /*e750*/  LEA R2, R9, R2, 0x3 ;  /* 0x0000000209027211 */ /* 0x000fc800078e18ff */
[----:B------:R-:W2:Y:S02]  /*e760*/  SYNCS.PHASECHK.TRANS64.TRYWAIT P0, [R2+URZ+0x38840], R3 ;  /* 0x03884003020075a7 */ /* 0x000ea4000800017f */
[----:B--2---:R-:W-:Y:S05]  /*e770*/  @!P0 BRA `(.L_x_3523) ;  /* 0x0000002000bc8947 */ /* 0x004fea0003800000 */
.L_x_3574:
        /* <DEDUP_REMOVED lines=11> */
.L_x_3524:
        /* <DEDUP_REMOVED lines=21> */
.L_x_3575:
        /* <DEDUP_REMOVED lines=8> */
.L_x_3526:
        /* <DEDUP_REMOVED lines=53> */
.L_x_3521:
[----:B------:R-:W-:Y:S05]  /*ed50*/  BSYNC B1 ;  /* 0x0000000000017941 */ /* 0x000fea0003800000 */
.L_x_3520:
        /* <DEDUP_REMOVED lines=9> */
[----:B------:R-:W-:Y:S01]  /*edf0*/  ISETP.NE.U32.AND P0, PT, RZ, UR38, PT ;  /* 0x00000026ff007c0c */ /* 0x000fe2000bf05070 */
[----:B------:R-:W-:-:S03]  /*ee00*/  VIADD R9, R8, 0xffffffff ;  /* 0xffffffff08097836 */ /* 0x000fc60000000000 */
[----:B------:R-:W-:-:S13]  /*ee10*/  ISETP.NE.AND.EX P0, PT, RZ, UR39, PT, P0 ;  /* 0x00000027ff007c0c */ /* 0x000fda000bf05300 */
[----:B------:R-:W-:Y:S05]  /*ee20*/  @!P0 BRA `(.L_x_3529) ;  /* 0x0000000000448947 */ /* 0x000fea0003800000 */
[----:B------:R-:W2:Y:S01]  /*ee30*/  LDC R6, c[0x0][0x41c] ;  /* 0x00010700ff067b82 */ /* 0x000ea20000000800 */
[----:B------:R-:W-:Y:S01]  /*ee40*/  IMAD R7, R5, UR46, RZ ;  /* 0x0000002e05077c24 */ /* 0x000fe2000f8e02ff */
[----:B------:R-:W-:Y:S01]  /*ee50*/  ULDC.64 UR4, c[0x0][0x208] ;  /* 0x0000820000047ab9 */ /* 0x000fe20000000a00 */
[----:B--2---:R-:W-:-:S13]  /*ee60*/  ISETP.NE.AND P0, PT, R6, 0x1, PT ;  /* 0x000000010600780c */ /* 0x004fda0003f05270 */
[----:B------:R-:W2:Y:S02]  /*ee70*/  @P0 LDC.64 R2, c[0x0][0x420] ;  /* 0x00010800ff020b82 */ /* 0x000ea40000000a00 */
[----:B--2---:R-:W-:-:S04]  /*ee80*/  @P0 IMAD.HI.U32 R10, R9, R2, RZ ;  /* 0x00000002090a0227 */ /* 0x004fc800078e00ff */
[----:B------:R-:W-:Y:S01]  /*ee90*/  IMAD.MOV.U32 R2, RZ, RZ, R9 ;  /* 0x000000ffff027224 */ /* 0x000fe200078e0009 */
[----:B------:R-:W-:-:S05]  /*eea0*/  @P0 SHF.R.U32.HI R2, RZ, R3, R10 ;  /* 0x00000003ff020219 */ /* 0x000fca000001160a */
[----:B------:R-:W-:-:S04]  /*eeb0*/  IMAD.MOV R3, RZ, RZ, -R2 ;  /* 0x000000ffff037224 */ /* 0x000fc800078e0a02 */
[----:B------:R-:W-:Y:S01]  /*eec0*/  IMAD R9, R6, R3, R9 ;  /* 0x0000000306097224 */ /* 0x000fe200078e0209 */
[--C-:B------:R-:W-:Y:S01]  /*eed0*/  SHF.R.S32.HI R3, RZ, 0x1f, R2.reuse ;  /* 0x0000001fff037819 */ /* 0x100fe20000011402 */
[C---:B------:R-:W-:Y:S02]  /*eee0*/  IMAD R6, R0.reuse, UR47, R7 ;  /* 0x0000002f00067c24 */ /* 0x040fe4000f8e0207 */
[----:B------:R-:W-:-:S04]  /*eef0*/  IMAD.WIDE.U32 R2, R0, UR46, R2 ;  /* 0x0000002e00027c25 */ /* 0x000fc8000f8e0002 */
[----:B------:R-:W-:Y:S01]  /*ef00*/  IMAD.IADD R3, R6, 0x1, R3 ;  /* 0x0000000106037824 */ /* 0x000fe200078e0203 */
[----:B------:R-:W-:-:S04]  /*ef10*/  LEA R6, P0, R2, UR38, 0x2 ;  /* 0x0000002602067c11 */ /* 0x000fc8000f8010ff */
[----:B------:R-:W-:-:S06]  /*ef20*/  LEA.HI.X R7, R2, UR39, R3, 0x2, P0 ;  /* 0x0000002702077c11 */ /* 0x000fcc00080f1403 */
[----:B------:R2:W5:Y:S03]  /*ef30*/  LDG.E R7, desc[UR4][R6.64] ;  /* 0x0000000406077981 */ /* 0x000566000c1e1900 */
.L_x_3529:
[----:B------:R-:W3:Y:S01]  /*ef40*/  S2R R3, SR_CgaCtaId ;  /* 0x0000000000037919 */ /* 0x000ee20000008800 */
[----:B------:R-:W-:-:S04]  /*ef50*/  MOV R2, 0x400 ;  /* 0x0000040000027802 */ /* 0x000fc80000000f00 */
[----:B---3--:R-:W-:Y:S02]  /*ef60*/  LEA R2, R3, R2, 0x18 ;  /* 0x0000000203027211 */ /* 0x008fe400078ec0ff */
[----:B------:R-:W-:-:S03]  /*ef70*/  SHF.L.U32 R3, R11, 0x1f, RZ ;  /* 0x0000001f0b037819 */ /* 0x000fc600000006ff */
[----:B------:R-:W-:-:S04]  /*ef80*/  IMAD R2, R12, 0x8, R2 ;  /* 0x000000080c027824 */ /* 0x000fc800078e0202 */
[----:B------:R-:W3:Y:S02]  /*ef90*/  SYNCS.PHASECHK.TRANS64.TRYWAIT P0, [R2+URZ+0x38840], R3 ;  /* 0x03884003020075a7 */ /* 0x000ee4000800017f */
[----:B---3--:R-:W-:Y:S05]  /*efa0*/  @!P0 BRA `(.L_x_3530) ;  /* 0x0000001800d88947 */ /* 0x008fea0003800000 */
.L_x_3576:
        /* <DEDUP_REMOVED lines=11> */
.L_x_3531:
        /* <DEDUP_REMOVED lines=22> */
.L_x_3577:
        /* <DEDUP_REMOVED lines=8> */
.L_x_3533:
        /* <DEDUP_REMOVED lines=54> */
.L_x_3528:
[----:B------:R-:W-:Y:S05]  /*f5a0*/  BSYNC B1 ;  /* 0x0000000000017941 */ /* 0x000fea0003800000 */
.L_x_3527:
[C---:B------:R-:W-:Y:S01]  /*f5b0*/  ISETP.GT.AND P0, PT, R8.reuse, 0x1, PT ;  /* 0x000000010800780c */ /* 0x040fe20003f04270 */
[----:B------:R-:W-:-:S05]  /*f5c0*/  VIADD R2, R8, 0xfffffffe ;  /* 0xfffffffe08027836 */ /* 0x000fca0000000000 */
[----:B------:R-:W-:-:S07]  /*f5d0*/  MOV R8, R2 ;  /* 0x0000000200087202 */ /* 0x000fce0000000f00 */
[----:B------:R-:W-:Y:S05]  /*f5e0*/  @P0 BRA `(.L_x_3534) ;  /* 0xffffffec00c80947 */ /* 0x000fea000383ffff */
.L_x_3510:
[----:B------:R-:W-:Y:S05]  /*f5f0*/  BSYNC B0 ;  /* 0x0000000000007941 */ /* 0x000fea0003800000 */
.L_x_3509:
        /* <DEDUP_REMOVED lines=11> */
[----:B--2---:R-:W2:Y:S01]  /*f6b0*/  LDL R2, [R1+0x30] ;  /* 0x0000300001027983 */ /* 0x004ea20000100800 */
[----:B------:R-:W-:Y:S01]  /*f6c0*/  VOTEU.ANY UR4, UPT, PT ;  /* 0x0000000000047886 */ /* 0x000fe200038e0100 */
[----:B------:R-:W-:Y:S01]  /*f6d0*/  ULDC.64 UR6, c[0x0][0x208] ;  /* 0x0000820000067ab9 */ /* 0x000fe20000000a00 */
[----:B------:R-:W3:Y:S01]  /*f6e0*/  FLO.U32 R4, UR4 ;  /* 0x0000000400047d00 */ /* 0x000ee200080e0000 */
[----:B------:R-:W3:Y:S07]  /*f6f0*/  S2R R7, SR_LANEID ;  /* 0x0000000000077919 */ /* 0x000eee0000000000 */
[----:B------:R-:W4:Y:S01]  /*f700*/  POPC R5, UR4 ;  /* 0x0000000400057d09 */ /* 0x000f220008000000 */
[----:B---3--:R-:W-:-:S02]  /*f710*/  ISETP.EQ.U32.AND P0, PT, R4, R7, PT ;  /* 0x000000070400720c */ /* 0x008fc40003f02070 */
[----:B--2---:R-:W-:Y:S02]  /*f720*/  R2UR UR5, R2 ;  /* 0x00000000020572ca */ /* 0x004fe400000e0000 */
[----:B------:R-:W4:Y:S09]  /*f730*/  LDC.64 R2, c[0x0][0xd38] ;  /* 0x00034e00ff027b82 */ /* 0x000f320000000a00 */
[----:B----4-:R-:W2:Y:S01]  /*f740*/  @P0 ATOMG.E.ADD.STRONG.GPU PT, R3, desc[UR6][R2.64], R5 ;  /* 0x00000005020309a8 */ /* 0x010ea200081ee1c6 */
[----:B------:R-:W3:Y:S02]  /*f750*/  S2R R6, SR_LTMASK ;  /* 0x0000000000067919 */ /* 0x000ee40000003900 */
[----:B---3--:R-:W-:-:S04]  /*f760*/  LOP3.LUT R6, R6, UR4, RZ, 0xc0, !PT ;  /* 0x0000000406067c12 */ /* 0x008fc8000f8ec0ff */
[----:B------:R-:W3:Y:S01]  /*f770*/  POPC R7, R6 ;  /* 0x0000000600077309 */ /* 0x000ee20000000000 */
[----:B--2---:R-:W3:Y:S02]  /*f780*/  SHFL.IDX PT, R4, R3, R4, 0x1f ;  /* 0x00001f0403047589 */ /* 0x004ee400000e0000 */
[----:B---3--:R-:W-:-:S07]  /*f790*/  IADD3 R16, R4, UR5, R7 ;  /* 0x0000000504107c10 */ /* 0x008fce000fffe007 */
.L_x_3536:
[----:B------:R-:W-:Y:S05]  /*f7a0*/  BSYNC B0 ;  /* 0x0000000000007941 */ /* 0x000fea0003800000 */
.L_x_3535:
[----:B--2---:R-:W2:Y:S02]  /*f7b0*/  LDL.LU R2, [R1+0x4] ;  /* 0x0000040001027983 */ /* 0x004ea40000300800 */
[----:B--2---:R-:W-:-:S05]  /*f7c0*/  LOP3.LUT R2, R2, R0, RZ, 0x3c, !PT ;  /* 0x0000000002027212 */ /* 0x004fca00078e3cff */
[----:B------:R2:W-:Y:S02]  /*f7d0*/  STL [R1+0x4], R2 ;  /* 0x0000040201007387 */ /* 0x0005e40000100800 */
.L_x_3491:
[----:B------:R-:W-:Y:S05]  /*f7e0*/  BSYNC B6 ;  /* 0x0000000000067941 */ /* 0x000fea0003800000 */
.L_x_3489:
[----:B------:R-:W-:-:S03]  /*f7f0*/  UMOV UR4, 0xffffffff ;  /* 0xffffffff00047882 */ /* 0x000fc60000000000 */
[----:B------:R-:W-:Y:S05]  /*f800*/  BRA.DIV UR4, `(.L_x_3537) ;  /* 0x0000001204e87947 */ /* 0x000fea000b800000 */
[----:B------:R3:W4:Y:S04]  /*f810*/  SHFL.IDX PT, R4, R16, RZ, 0x1f ;  /* 0x00001fff10047589 */ /* 0x00072800000e0000 */
[----:B------:R3:W0:Y:S02]  /*f820*/  SHFL.IDX PT, R5, R16, 0x1, 0x1f ;  /* 0x00201f0010057f89 */ /* 0x00062400000e0000 */
.L_x_3581:
        /* <DEDUP_REMOVED lines=10> */
[----:B--2---:R-:W0:Y:S01]  /*f8d0*/  LDC.64 R2, c[0x0][0xd58] ;  /* 0x00035600ff027b82 */ /* 0x004e220000000a00 */
[----:B------:R-:W-:Y:S01]  /*f8e0*/  ULDC.64 UR4, c[0x0][0x208] ;  /* 0x0000820000047ab9 */ /* 0x000fe20000000a00 */
[----:B0-----:R-:W-:-:S05]  /*f8f0*/  IMAD.WIDE R2, R7, 0x4, R2 ;  /* 0x0000000407027825 */ /* 0x001fca00078e0202 */
[----:B------:R0:W5:Y:S02]  /*f900*/  LDG.E R17, desc[UR4][R2.64] ;  /* 0x0000000402117981 */ /* 0x000164000c1e1900 */
.L_x_3539:
[----:B------:R-:W-:Y:S05]  /*f910*/  BSYNC B0 ;  /* 0x0000000000007941 */ /* 0x000fea0003800000 */
.L_x_3538:
        /* <DEDUP_REMOVED lines=23> */
.L_x_3589:
[----:B------:R-:W-:Y:S02]  /*fa90*/  ULDC UR4, c[0x0][0xd10] ;  /* 0x0003440000047ab9 */ /* 0x000fe40000000800 */
[----:B---3--:R-:W-:-:S04]  /*faa0*/  IMAD.U32 R16, RZ, RZ, UR4 ;  /* 0x00000004ff107e24 */ /* 0x008fc8000f8e00ff */
[----:B--2---:R-:W-:-:S04]  /*fab0*/  IMAD R2, R14, R16, RZ ;  /* 0x000000100e027224 */ /* 0x004fc800078e02ff */
[----:B------:R-:W-:-:S05]  /*fac0*/  IMAD.IADD R5, R5, 0x1, R2 ;  /* 0x0000000105057824 */ /* 0x000fca00078e0202 */
[----:B----4-:R-:W-:-:S13]  /*fad0*/  ISETP.GT.AND P0, PT, R5, R4, PT ;  /* 0x000000040500720c */ /* 0x010fda0003f04270 */
[----:B------:R-:W-:Y:S05]  /*fae0*/  @P0 BRA `(.L_x_3541) ;  /* 0x0000000000b80947 */ /* 0x000fea0003800000 */
[----:B------:R-:W2:Y:S02]  /*faf0*/  LDC R0, c[0x0][0xd14] ;  /* 0x00034500ff007b82 */ /* 0x000ea40000000800 */
.L_x_3546:
[----:B------:R-:W-:-:S04]  /*fb00*/  IADD3 R19, R19, 0x1f, RZ ;  /* 0x0000001f13137810 */ /* 0x000fc80007ffe0ff */
[----:B--2---:R-:W-:-:S13]  /*fb10*/  ISETP.GE.AND P0, PT, R19, R0, PT ;  /* 0x000000001300720c */ /* 0x004fda0003f06270 */
[----:B------:R-:W-:Y:S05]  /*fb20*/  @P0 BRA `(.L_x_3542) ;  /* 0x0000000400600947 */ /* 0x000fea0003800000 */
[----:B------:R-:W2:Y:S01]  /*fb30*/  S2R R2, SR_TID.X ;  /* 0x0000000000027919 */ /* 0x000ea20000002100 */
[----:B------:R-:W-:Y:S01]  /*fb40*/  BSSY B0, `(.L_x_3543) ;  /* 0x000000b000007945 */ /* 0x000fe20003800000 */
[----:B------:R-:W-:Y:S01]  /*fb50*/  IMAD.MOV.U32 R17, RZ, RZ, RZ ;  /* 0x000000ffff117224 */ /* 0x000fe200078e00ff */
[----:B--2---:R-:W-:-:S04]  /*fb60*/  LOP3.LUT R8, R2, 0x1f, RZ, 0xc0, !PT ;  /* 0x0000001f02087812 */ /* 0x004fc800078ec0ff */
        /* <DEDUP_REMOVED lines=8> */
.L_x_3544:
[----:B------:R-:W-:Y:S05]  /*fbf0*/  BSYNC B0 ;  /* 0x0000000000007941 */ /* 0x000fea0003800000 */
.L_x_3543:
[----:B------:R-:W-:-:S03]  /*fc00*/  UMOV UR4, 0xffffffff ;  /* 0xffffffff00047882 */ /* 0x000fc60000000000 */
[----:B------:R-:W-:Y:S05]  /*fc10*/  BRA.DIV UR4, `(.L_x_3545) ;  /* 0x0000001604007947 */ /* 0x000fea000b800000 */
[----:B-----5:R-:W3:Y:S01]  /*fc20*/  SHFL.UP PT, R14, R17, 0x1, RZ ;  /* 0x04200000110e7989 */ /* 0x020ee200000e00ff */
[C---:B------:R-:W-:Y:S02]  /*fc30*/  ISETP.NE.AND P0, PT, R8.reuse, RZ, PT ;  /* 0x000000ff0800720c */ /* 0x040fe40003f05270 */
[----:B------:R-:W-:Y:S02]  /*fc40*/  ISETP.GE.U32.AND P1, PT, R8, 0x2, PT ;  /* 0x000000020800780c */ /* 0x000fe40003f26070 */
[----:B---3--:R-:W-:Y:S02]  /*fc50*/  SEL R14, R14, RZ, P0 ;  /* 0x000000ff0e0e7207 */ /* 0x008fe40000000000 */
[----:B------:R-:W-:-:S03]  /*fc60*/  ISETP.GE.U32.AND P0, PT, R8, 0x4, PT ;  /* 0x000000040800780c */ /* 0x000fc60003f06070 */
[----:B------:R-:W-:-:S05]  /*fc70*/  IMAD.IADD R13, R17, 0x1, R14 ;  /* 0x00000001110d7824 */ /* 0x000fca00078e020e */
[----:B------:R-:W2:Y:S02]  /*fc80*/  SHFL.UP PT, R14, R13, 0x2, RZ ;  /* 0x044000000d0e7989 */ /* 0x000ea400000e00ff */
        /* <DEDUP_REMOVED lines=14> */
.L_x_3597:
[----:B------:R-:W-:Y:S02]  /*fd70*/  ULDC UR4, c[0x0][0xd10] ;  /* 0x0003440000047ab9 */ /* 0x000fe40000000800 */
[----:B------:R-:W-:-:S04]  /*fd80*/  IMAD.U32 R16, RZ, RZ, UR4 ;  /* 0x00000004ff107e24 */ /* 0x000fc8000f8e00ff */
[----:B--2---:R-:W-:-:S04]  /*fd90*/  IMAD R2, R14, R16, RZ ;  /* 0x000000100e027224 */ /* 0x004fc800078e02ff */
[----:B------:R-:W-:-:S05]  /*fda0*/  IMAD.IADD R5, R2, 0x1, R5 ;  /* 0x0000000102057824 */ /* 0x000fca00078e0205 */
[----:B------:R-:W-:-:S13]  /*fdb0*/  ISETP.GT.AND P0, PT, R5, R4, PT ;  /* 0x000000040500720c */ /* 0x000fda0003f04270 */
[----:B------:R-:W-:Y:S05]  /*fdc0*/  @!P0 BRA `(.L_x_3546) ;  /* 0xfffffffc004c8947 */ /* 0x000fea000383ffff */
.L_x_3541:
        /* <DEDUP_REMOVED lines=8> */
.L_x_3601:
[----:B------:R-:W-:Y:S01]  /*fe50*/  ISETP.NE.AND P0, PT, R6, RZ, PT ;  /* 0x000000ff0600720c */ /* 0x000fe20003f05270 */
[----:B------:R-:W-:-:S12]  /*fe60*/  IMAD.MOV.U32 R14, RZ, RZ, RZ ;  /* 0x000000ffff0e7224 */ /* 0x000fd800078e00ff */
[----:B------:R-:W-:Y:S05]  /*fe70*/  @!P0 BRA `(.L_x_3548) ;  /* 0x0000000000108947 */ /* 0x000fea0003800000 */
[----:B------:R-:W-:Y:S01]  /*fe80*/  UMOV UR4, 0xffffffff ;  /* 0xffffffff00047882 */ /* 0x000fe20000000000 */
[----:B-1----:R-:W-:Y:S02]  /*fe90*/  IADD3 R12, R5, -0x1, RZ ;  /* 0xffffffff050c7810 */ /* 0x002fe40007ffe0ff */
[----:B------:R-:W-:Y:S05]  /*fea0*/  BRA.DIV UR4, `(.L_x_3549) ;  /* 0x0000001604747947 */ /* 0x000fea000b800000 */
[----:B------:R4:W1:Y:S02]  /*feb0*/  SHFL.IDX PT, R14, R3, R12, 0x1f ;  /* 0x00001f0c030e7589 */ /* 0x00086400000e0000 */
.L_x_3548:
[----:B---3--:R-:W-:Y:S01]  /*fec0*/  IABS R6, R17 ;  /* 0x0000001100067213 */ /* 0x008fe20000000000 */
[----:B-1----:R-:W-:Y:S02]  /*fed0*/  IMAD R16, R14, R16, R2 ;  /* 0x000000100e107224 */ /* 0x002fe400078e0202 */
[----:B------:R-:W-:Y:S01]  /*fee0*/  IMAD.MOV.U32 R2, RZ, RZ, RZ ;  /* 0x000000ffff027224 */ /* 0x000fe200078e00ff */
[----:B------:R-:W1:Y:S01]  /*fef0*/  I2F.RP R7, R6 ;  /* 0x0000000600077306 */ /* 0x000e620000209400 */
[----:B------:R-:W-:-:S07]  /*ff00*/  IMAD.IADD R19, R5, 0x1, R19 ;  /* 0x0000000105137824 */ /* 0x000fce00078e0213 */
[----:B-1----:R-:W1:Y:S02]  /*ff10*/  MUFU.RCP R7, R7 ;  /* 0x0000000700077308 */ /* 0x002e640000001000 */
[----:B-1----:R-:W-:-:S06]  /*ff20*/  VIADD R8, R7, 0xffffffe ;  /* 0x0ffffffe07087836 */ /* 0x002fcc0000000000 */
[----:B0---4-:R-:W0:Y:S02]  /*ff30*/  F2I.FTZ.U32.TRUNC.NTZ R3, R8 ;  /* 0x0000000800037305 */ /* 0x011e24000021f000 */
[----:B0-----:R-:W-:-:S04]  /*ff40*/  IMAD.MOV R9, RZ, RZ, -R3 ;  /* 0x000000ffff097224 */ /* 0x001fc800078e0a03 */
[----:B------:R-:W-:-:S04]  /*ff50*/  IMAD R9, R9, R6, RZ ;  /* 0x0000000609097224 */ /* 0x000fc800078e02ff */
[----:B------:R-:W-:Y:S01]  /*ff60*/  IMAD.HI.U32 R3, R3, R9, R2 ;  /* 0x0000000903037227 */ /* 0x000fe200078e0002 */
[----:B------:R-:W-:-:S03]  /*ff70*/  IABS R9, R17 ;  /* 0x0000001100097213 */ /* 0x000fc60000000000 */
[----:B------:R-:W-:Y:S02]  /*ff80*/  IMAD.IADD R2, R4, 0x1, -R16 ;  /* 0x0000000104027824 */ /* 0x000fe400078e0a10 */
[----:B------:R-:W-:-:S03]  /*ff90*/  IMAD.MOV R7, RZ, RZ, -R9 ;  /* 0x000000ffff077224 */ /* 0x000fc600078e0a09 */
[----:B------:R-:W-:-:S05]  /*ffa0*/  IABS R4, R2 ;  /* 0x0000000200047213 */ /* 0x000fca0000000000 */
[----:B------:R-:W-:-:S04]  /*ffb0*/  IMAD.HI.U32 R3, R3, R4, RZ ;  /* 0x0000000403037227 */ /* 0x000fc800078e00ff */
[----:B------:R-:W-:Y:S01]  /*ffc0*/  IMAD R7, R3, R7, R4 ;  /* 0x0000000703077224 */ /* 0x000fe200078e0204 */
[----:B------:R-:W-:-:S04]  /*ffd0*/  LOP3.LUT R4, R2, R17, RZ, 0x3c, !PT ;  /* 0x0000001102047212 */ /* 0x000fc800078e3cff */
        /* <DEDUP_REMOVED lines=8> */
[----:B------:R-:W-:-:S04]  /*10060*/  @!P0 LOP3.LUT R3, RZ, R17, RZ, 0x33, !PT ;  /* 0x00000011ff038212 */ /* 0x000fc800078e33ff */
[----:B------:R-:W-:Y:S01]  /*10070*/  MOV R18, R3 ;  /* 0x0000000300127202 */ /* 0x000fe20000000f00 */
[----:B------:R-:W-:-:S04]  /*10080*/  IMAD.MOV R4, RZ, RZ, -R3 ;  /* 0x000000ffff047224 */ /* 0x000fc800078e0a03 */
[----:B------:R-:W-:Y:S01]  /*10090*/  IMAD R17, R17, R4, R2 ;  /* 0x0000000411117224 */ /* 0x000fe200078e0202 */
[----:B------:R-:W-:Y:S06]  /*100a0*/  BRA `(.L_x_3550) ;  /* 0x00000000001c7947 */ /* 0x000fec0003800000 */
.L_x_3542:
[----:B------:R-:W-:Y:S01]  /*100b0*/  UMOV UR4, URZ ;  /* 0x0000003f00047c82 */ /* 0x000fe20008000000 */
[----:B------:R-:W-:Y:S01]  /*100c0*/  UMOV UR5, URZ ;  /* 0x0000003f00057c82 */ /* 0x000fe20008000000 */
[----:B------:R-:W-:Y:S01]  /*100d0*/  ULDC UR6, c[0x0][0xd14] ;  /* 0x0003450000067ab9 */ /* 0x000fe20000000800 */
[----:B------:R-:W-:Y:S02]  /*100e0*/  IMAD.MOV.U32 R16, RZ, RZ, R4 ;  /* 0x000000ffff107224 */ /* 0x000fe400078e0004 */
[----:B------:R-:W-:Y:S02]  /*100f0*/  IMAD.U32 R17, RZ, RZ, UR4 ;  /* 0x00000004ff117e24 */ /* 0x000fe4000f8e00ff */
[----:B------:R-:W-:Y:S02]  /*10100*/  IMAD.U32 R18, RZ, RZ, UR5 ;  /* 0x00000005ff127e24 */ /* 0x000fe4000f8e00ff */
[----:B------:R-:W-:-:S07]  /*10110*/  IMAD.U32 R19, RZ, RZ, UR6 ;  /* 0x00000006ff137e24 */ /* 0x000fce000f8e00ff */
.L_x_3550:
[----:B------:R-:W3:Y:S01]  /*10120*/  S2R R2, SR_TID.X ;  /* 0x0000000000027919 */ /* 0x000ee20000002100 */
[----:B------:R-:W-:Y:S05]  /*10130*/  WARPSYNC.ALL ;  /* 0x0000000000007948 */ /* 0x000fea0003800000 */
[----:B------:R-:W-:Y:S01]  /*10140*/  BAR.SYNC.DEFER_BLOCKING 0x4, 0x120 ;  /* 0x0104800000007b1d */ /* 0x000fe20000010000 */
[----:B---3--:R-:W-:-:S04]  /*10150*/  LOP3.LUT R2, R2, 0x1f, RZ, 0xc0, !PT ;  /* 0x0000001f02027812 */ /* 0x008fc800078ec0ff */
[----:B------:R-:W-:-:S13]  /*10160*/  ISETP.NE.AND P0, PT, R2, RZ, PT ;  /* 0x000000ff0200720c */ /* 0x000fda0003f05270 */
[----:B0-----:R-:W0:Y:S01]  /*10170*/  @!P0 S2R R3, SR_CgaCtaId ;  /* 0x0000000000038919 */ /* 0x001e220000008800 */
[----:B------:R-:W-:-:S04]  /*10180*/  @!P0 MOV R2, 0x400 ;  /* 0x0000040000028802 */ /* 0x000fc80000000f00 */
[----:B0-----:R-:W-:-:S05]  /*10190*/  @!P0 LEA R2, R3, R2, 0x18 ;  /* 0x0000000203028211 */ /* 0x001fca00078ec0ff */
[----:B------:R3:W-:Y:S01]  /*101a0*/  @!P0 STS.128 [R2+0x388d0], R16 ;  /* 0x0388d01002008388 */ /* 0x0007e20000000c00 */
[----:B------:R-:W-:Y:S06]  /*101b0*/  BAR.ARV 0x5, 0x120 ;  /* 0x0144800000007b1d */ /* 0x000fec0000002000 */
[----:B------:R-:W-:-:S13]  /*101c0*/  ISETP.GE.AND P0, PT, R19, R0, PT ;  /* 0x000000001300720c */ /* 0x000fda0003f06270 */
[----:B------:R-:W-:Y:S05]  /*101d0*/  @!P0 BRA `(.L_x_3551) ;  /* 0xffffffbc00688947 */ /* 0x000fea000383ffff */
.L_x_3487:
[----:B0-----:R-:W4:Y:S01]  /*101e0*/  LDL R0, [R1+0x2c] ;  /* 0x00002c0001007983 */ /* 0x001f220000100800 */
[----:B------:R-:W0:Y:S01]  /*101f0*/  S2R R3, SR_CgaCtaId ;  /* 0x0000000000037919 */ /* 0x000e220000008800 */
[----:B----4-:R-:W-:Y:S02]  /*10200*/  R2UR UR4, R0 ;  /* 0x00000000000472ca */ /* 0x010fe400000e0000 */
[----:B------:R-:W-:-:S04]  /*10210*/  MOV R0, 0x400 ;  /* 0x0000040000007802 */ /* 0x000fc80000000f00 */
[----:B0-----:R-:W-:-:S07]  /*10220*/  LEA R0, R3, R0, 0x18 ;  /* 0x0000000003007211 */ /* 0x001fce00078ec0ff */
[----:B------:R-:W-:-:S04]  /*10230*/  UIADD3 UR4, UR4, 0x1, URZ ;  /* 0x0000000104047890 */ /* 0x000fc8000fffe03f */
[----:B------:R-:W-:-:S04]  /*10240*/  ULEA.HI UR5, UR4, UR4, URZ, 0x1 ;  /* 0x0000000404057291 */ /* 0x000fc8000f8f083f */
[----:B------:R-:W-:-:S04]  /*10250*/  ULOP3.LUT UR5, UR5, 0xfffffffe, URZ, 0xc0, !UPT ;  /* 0xfffffffe05057892 */ /* 0x000fc8000f8ec03f */
[----:B------:R-:W-:-:S06]  /*10260*/  UIADD3 UR5, UR4, -UR5, URZ ;  /* 0x8000000504057290 */ /* 0x000fcc000fffe03f */
[----:B------:R-:W-:-:S05]  /*10270*/  IMAD.U32 R3, RZ, RZ, UR5 ;  /* 0x00000005ff037e24 */ /* 0x000fca000f8e00ff */
[----:B------:R-:W-:-:S04]  /*10280*/  SHF.L.U32 R3, R3, 0x1f, RZ ;  /* 0x0000001f03037819 */ /* 0x000fc800000006ff */
[----:B------:R-:W0:Y:S02]  /*10290*/  SYNCS.PHASECHK.TRANS64.TRYWAIT P0, [R0+URZ+0x38820], R3 ;  /* 0x03882003000075a7 */ /* 0x000e24000800017f */
[----:B0-----:R-:W-:Y:S05]  /*102a0*/  @!P0 BRA `(.L_x_3552) ;  /* 0x0000001000988947 */ /* 0x001fea0003800000 */
.L_x_3604:
[----:B------:R-:W-:-:S03]  /*102b0*/  UMOV UR4, 0xffffffff ;  /* 0xffffffff00047882 */ /* 0x000fc60000000000 */
[----:B------:R-:W-:Y:S05]  /*102c0*/  BRA.DIV UR4, `(.L_x_3553) ;  /* 0x0000001204a47947 */ /* 0x000fea000b800000 */
[----:B---3--:R-:W3:Y:S02]  /*102d0*/  S2R R2, SR_TID.X ;  /* 0x0000000000027919 */ /* 0x008ee40000002100 */
[----:B---3--:R-:W-:-:S04]  /*102e0*/  SHF.R.U32.HI R2, RZ, 0x5, R2 ;  /* 0x00000005ff027819 */ /* 0x008fc80000011602 */
[----:B------:R-:W-:-:S05]  /*102f0*/  LOP3.LUT R2, R2, 0x3, RZ, 0xc0, !PT ;  /* 0x0000000302027812 */ /* 0x000fca00078ec0ff */
[----:B------:R3:W4:Y:S02]  /*10300*/  SHFL.IDX PT, R14, R2, RZ, 0x1f ;  /* 0x00001fff020e7589 */ /* 0x00072400000e0000 */
.L_x_3607:
[----:B----4-:R-:W-:Y:S01]  /*10310*/  ISETP.NE.AND P0, PT, R14, RZ, PT ;  /* 0x000000ff0e00720c */ /* 0x010fe20003f05270 */
[----:B------:R-:W-:-:S12]  /*10320*/  BSSY B0, `(.L_x_3554) ;  /* 0x0000020000007945 */ /* 0x000fd80003800000 */
[----:B------:R-:W-:Y:S05]  /*10330*/  @P0 BRA `(.L_x_3555) ;  /* 0x0000000000780947 */ /* 0x000fea0003800000 */
[----:B------:R-:W-:-:S03]  /*10340*/  UMOV UR4, 0xffffffff ;  /* 0xffffffff00047882 */ /* 0x000fc60000000000 */
[----:B------:R-:W-:Y:S05]  /*10350*/  BRA.DIV UR4, `(.L_x_3556) ;  /* 0x0000001204b47947 */ /* 0x000fea000b800000 */
[----:B------:R-:W-:-:S13]  /*10360*/  ELECT P6, URZ, PT ;  /* 0x00000000003f782f */ /* 0x000fda00038c0000 */
.L_x_3610:
[----:B------:R-:W-:Y:S05]  /*10370*/  @!P6 BRA `(.L_x_3555) ;  /* 0x000000000068e947 */ /* 0x000fea0003800000 */
[----:B0-----:R-:W4:Y:S04]  /*10380*/  LDL R3, [R1] ;  /* 0x0000000001037983 */ /* 0x001f280000100800 */
[----:B------:R-:W2:Y:S01]  /*10390*/  LDL.LU R7, [R1+0x4] ;  /* 0x0000040001077983 */ /* 0x000ea20000300800 */
[----:B---3--:R-:W-:-:S05]  /*103a0*/  IADD3 R2, R0, 0x38840, RZ ;  /* 0x0003884000027810 */ /* 0x008fca0007ffe0ff */
[C---:B----4-:R-:W-:Y:S02]  /*103b0*/  IMAD R6, R3.reuse, 0x8, R2 ;  /* 0x0000000803067824 */ /* 0x050fe400078e0202 */
[----:B------:R-:W-:Y:S01]  /*103c0*/  VIADD R3, R3, 0x1 ;  /* 0x0000000103037836 */ /* 0x000fe20000000000 */
[----:B--2---:R-:W-:-:S04]  /*103d0*/  SHF.L.U32 R5, R7, 0x1f, RZ ;  /* 0x0000001f07057819 */ /* 0x004fc800000006ff */
        /* <DEDUP_REMOVED lines=8> */
.L_x_3611:
[----:B------:R-:W2:Y:S01]  /*10460*/  LDL.LU R4, [R1] ;  /* 0x0000000001047983 */ /* 0x000ea20000300800 */
[----:B------:R-:W3:Y:S01]  /*10470*/  SYNCS.PHASECHK.TRANS64.TRYWAIT P0, [R7+URZ], R2 ;  /* 0x00000002070075a7 */ /* 0x000ee2000800017f */
[----:B------:R-:W-:-:S04]  /*10480*/  VIADD R0, R0, 0x38860 ;  /* 0x0003886000007836 */ /* 0x000fc80000000000 */
[----:B--2---:R-:W-:Y:S01]  /*10490*/  IMAD R4, R4, 0x8, R0 ;  /* 0x0000000804047824 */ /* 0x004fe200078e0200 */
[----:B---3--:R-:W-:Y:S06]  /*104a0*/  @!P0 BRA `(.L_x_3558) ;  /* 0x0000001000948947 */ /* 0x008fec0003800000 */
.L_x_3612:
[----:B------:R-:W3:Y:S02]  /*104b0*/  SYNCS.PHASECHK.TRANS64.TRYWAIT P0, [R4+URZ], R5 ;  /* 0x00000005040075a7 */ /* 0x000ee4000800017f */
[----:B---3--:R-:W-:Y:S05]  /*104c0*/  @!P0 BRA `(.L_x_3559) ;  /* 0x0000001000a08947 */ /* 0x008fea0003800000 */
.L_x_3613:
[----:B------:R-:W-:-:S07]  /*104d0*/  LEA R3, R3, R0, 0x3 ;  /* 0x0000000003037211 */ /* 0x000fce00078e18ff */
.L_x_3560:
[----:B----4-:R4:W0:Y:S02]  /*104e0*/  SYNCS.PHASECHK.TRANS64.TRYWAIT P0, [R3+URZ], R2 ;  /* 0x00000002030075a7 */ /* 0x010824000800017f */
[----:B0-----:R-:W-:Y:S05]  /*104f0*/  @!P0 NANOSLEEP.SYNCS 0x989680 ;  /* 0x009896800000895d */ /* 0x001fea0003900000 */
[----:B------:R-:W0:Y:S02]  /*10500*/  @!P0 SYNCS.PHASECHK.TRANS64 P0, [R3+URZ], R2 ;  /* 0x00000002030085a7 */ /* 0x000e24000800007f */
[----:B0-----:R-:W-:Y:S05]  /*10510*/  @!P0 BRA `(.L_x_3560) ;  /* 0xfffffffc00f08947 */ /* 0x001fea000383ffff */
.L_x_3555:
[----:B------:R-:W-:Y:S05]  /*10520*/  BSYNC B0 ;  /* 0x0000000000007941 */ /* 0x000fea0003800000 */
.L_x_3554:
[----:B------:R-:W-:Y:S05]  /*10530*/  EXIT ;  /* 0x000000000000794d */ /* 0x000fea0003800000 */
.L_x_3447:
[----:B0-----:R-:W-:-:S04]  /*10540*/  IMAD.U32 R3, RZ, RZ, UR37 ;  /* 0x00000025ff037e24 */ /* 0x001fc8000f8e00ff */
[----:B------:R0:W1:Y:S03]  /*10550*/  SYNCS.PHASECHK.TRANS64.TRYWAIT P1, [R3+URZ+0x38800], R4 ;  /* 0x03880004030075a7 */ /* 0x000066000802017f */
[----:B-1----:R-:W-:Y:S05]  /*10560*/  @!P1 NANOSLEEP.SYNCS 0x989680 ;  /* 0x009896800000995d */ /* 0x002fea0003900000 */
[----:B------:R-:W1:Y:S02]  /*10570*/  @!P1 SYNCS.PHASECHK.TRANS64 P1, [R3+URZ+0x38800], R4 ;  /* 0x03880004030095a7 */ /* 0x000e64000802007f */
[----:B-1----:R-:W-:Y:S05]  /*10580*/  @!P1 BRA `(.L_x_3447) ;  /* 0xfffffffc00ec9947 */ /* 0x002fea000383ffff */
[----:B------:R-:W-:Y:S05]  /*10590*/  BRA `(.L_x_3561) ;  /* 0xffffff2800cc7947 */ /* 0x000fea000383ffff */
.L_x_3451:
[----:B-1----:R1:W2:Y:S02]  /*105a0*/  SYNCS.PHASECHK.TRANS64.TRYWAIT P1, [R3+URZ+0x38830], R6 ;  /* 0x03883006030075a7 */ /* 0x0022a4000802017f */
[----:B--2---:R-:W-:Y:S05]  /*105b0*/  @!P1 NANOSLEEP.SYNCS 0x989680 ;  /* 0x009896800000995d */ /* 0x004fea0003900000 */
[----:B------:R-:W2:Y:S02]  /*105c0*/  @!P1 SYNCS.PHASECHK.TRANS64 P1, [R3+URZ+0x38830], R6 ;  /* 0x03883006030095a7 */ /* 0x000ea4000802007f */
[----:B--2---:R-:W-:Y:S05]  /*105d0*/  @!P1 BRA `(.L_x_3451) ;  /* 0xfffffffc00f09947 */ /* 0x004fea000383ffff */
[----:B------:R-:W-:Y:S05]  /*105e0*/  BRA `(.L_x_3450) ;  /* 0xffffff2800e47947 */ /* 0x000fea000383ffff */
.L_x_3452:
[----:B--2---:R-:W-:-:S04]  /*105f0*/  IMAD.U32 R5, RZ, RZ, UR37 ;  /* 0x00000025ff057e24 */ /* 0x004fc8000f8e00ff */
[----:B------:R2:W3:Y:S03]  /*10600*/  SYNCS.PHASECHK.TRANS64.TRYWAIT P1, [R5+URZ+0x38810], R4 ;  /* 0x03881004050075a7 */ /* 0x0004e6000802017f */
[----:B---3--:R-:W-:Y:S05]  /*10610*/  @!P1 NANOSLEEP.SYNCS 0x989680 ;  /* 0x009896800000995d */ /* 0x008fea0003900000 */
[----:B------:R-:W3:Y:S02]  /*10620*/  @!P1 SYNCS.PHASECHK.TRANS64 P1, [R5+URZ+0x38810], R4 ;  /* 0x03881004050095a7 */ /* 0x000ee4000802007f */
[----:B---3--:R-:W-:Y:S05]  /*10630*/  @!P1 BRA `(.L_x_3452) ;  /* 0xfffffffc00ec9947 */ /* 0x008fea000383ffff */
[----:B------:R-:W-:Y:S05]  /*10640*/  BRA `(.L_x_3562) ;  /* 0xffffff2c006c7947 */ /* 0x000fea000383ffff */
.L_x_3456:
[----:B----4-:R4:W0:Y:S02]  /*10650*/  SYNCS.PHASECHK.TRANS64.TRYWAIT P1, [R3+URZ+0x38850], R6 ;  /* 0x03885006030075a7 */ /* 0x010824000802017f */
[----:B0-----:R-:W-:Y:S05]  /*10660*/  @!P1 NANOSLEEP.SYNCS 0x989680 ;  /* 0x009896800000995d */ /* 0x001fea0003900000 */
[----:B------:R-:W0:Y:S02]  /*10670*/  @!P1 SYNCS.PHASECHK.TRANS64 P1, [R3+URZ+0x38850], R6 ;  /* 0x03885006030095a7 */ /* 0x000e24000802007f */
[----:B0-----:R-:W-:Y:S05]  /*10680*/  @!P1 BRA `(.L_x_3456) ;  /* 0xfffffffc00f09947 */ /* 0x001fea000383ffff */
[----:B------:R-:W-:Y:S05]  /*10690*/  BRA `(.L_x_3455) ;  /* 0xffffff2c00787947 */ /* 0x000fea000383ffff */
.L_x_3461:
[----:B-1----:R-:W-:-:S04]  /*106a0*/  IMAD.U32 R5, RZ, RZ, UR6 ;  /* 0x00000006ff057e24 */ /* 0x002fc8000f8e00ff */
[----:B------:R1:W2:Y:S03]  /*106b0*/  SYNCS.PHASECHK.TRANS64.TRYWAIT P3, [R5+URZ+0x38830], R4 ;  /* 0x03883004050075a7 */ /* 0x0002a6000806017f */
[----:B--2---:R-:W-:Y:S05]  /*106c0*/  @!P3 NANOSLEEP.SYNCS 0x989680 ;  /* 0x009896800000b95d */ /* 0x004fea0003900000 */
[----:B------:R-:W2:Y:S02]  /*106d0*/  @!P3 SYNCS.PHASECHK.TRANS64 P3, [R5+URZ+0x38830], R4 ;  /* 0x038830040500b5a7 */ /* 0x000ea4000806007f */
[----:B--2---:R-:W-:Y:S05]  /*106e0*/  @!P3 BRA `(.L_x_3461) ;  /* 0xfffffffc00ecb947 */ /* 0x004fea000383ffff */
[----:B------:R-:W-:Y:S05]  /*106f0*/  BRA `(.L_x_3460) ;  /* 0xffffff5000047947 */ /* 0x000fea000383ffff */
.L_x_3465:
[----:B-1----:R-:W-:-:S04]  /*10700*/  IMAD.U32 R5, RZ, RZ, UR6 ;  /* 0x00000006ff057e24 */ /* 0x002fc8000f8e00ff */
[----:B------:R1:W3:Y:S03]  /*10710*/  SYNCS.PHASECHK.TRANS64.TRYWAIT P3, [R5+URZ+0x38850], R4 ;  /* 0x03885004050075a7 */ /* 0x0002e6000806017f */
[----:B---3--:R-:W-:Y:S05]  /*10720*/  @!P3 NANOSLEEP.SYNCS 0x989680 ;  /* 0x009896800000b95d */ /* 0x008fea0003900000 */
[----:B------:R-:W3:Y:S02]  /*10730*/  @!P3 SYNCS.PHASECHK.TRANS64 P3, [R5+URZ+0x38850], R4 ;  /* 0x038850040500b5a7 */ /* 0x000ee4000806007f */
[----:B---3--:R-:W-:Y:S05]  /*10740*/  @!P3 BRA `(.L_x_3465) ;  /* 0xfffffffc00ecb947 */ /* 0x008fea000383ffff */
[----:B------:R-:W-:Y:S05]  /*10750*/  BRA `(.L_x_3464) ;  /* 0xffffff5000907947 */ /* 0x000fea000383ffff */
.L_x_3496:
        /* <DEDUP_REMOVED lines=11> */
.L_x_3564:
[----:B------:R-:W-:Y:S05]  /*10810*/  BSYNC B0 ;  /* 0x0000000000007941 */ /* 0x000fea0003800000 */
.L_x_3563:
[----:B------:R-:W-:Y:S05]  /*10820*/  BRA `(.L_x_3565) ;  /* 0xffffffc000dc7947 */ /* 0x000fea000383ffff */
.L_x_3497:
[----:B------:R-:W-:Y:S01]  /*10830*/  BSSY B0, `(.L_x_3566) ;  /* 0x0000006000007945 */ /* 0x000fe20003800000 */
[----:B------:R-:W-:-:S07]  /*10840*/  IMAD.MOV.U32 R15, RZ, RZ, -0x1 ;  /* 0xffffffffff0f7424 */ /* 0x000fce00078e00ff */
[----:B------:R-:W-:Y:S05]  /*10850*/  WARPSYNC.COLLECTIVE R15, `(.L_x_3567) ;  /* 0x000000000f0c7348 */ /* 0x000fea0003c00000 */
[----:B------:R-:W-:Y:S02]  /*10860*/  ELECT P6, UR62, PT ;  /* 0x00000000003e782f */ /* 0x000fe400038c0000 */
[----:B------:R-:W-:Y:S01]  /*10870*/  MOV R14, UR62 ;  /* 0x0000003e000e7c02 */ /* 0x000fe20008000f00 */
[----:B------:R-:W-:Y:S10]  /*10880*/  ENDCOLLECTIVE ;  /* 0x000000000000791b */ /* 0x000ff40003800000 */
.L_x_3567:
[----:B------:R-:W-:Y:S05]  /*10890*/  BSYNC B0 ;  /* 0x0000000000007941 */ /* 0x000fea0003800000 */
.L_x_3566:
[----:B------:R-:W-:Y:S05]  /*108a0*/  BRA `(.L_x_3568) ;  /* 0xffffffc000d47947 */ /* 0x000fea000383ffff */
.L_x_3500:
[----:B0-----:R0:W1:Y:S02]  /*108b0*/  SYNCS.PHASECHK.TRANS64.TRYWAIT P0, [R8+URZ+0x38840], R10 ;  /* 0x0388400a080075a7 */ /* 0x001064000800017f */
[----:B-1----:R-:W-:Y:S05]  /*108c0*/  @!P0 NANOSLEEP.SYNCS 0x989680 ;  /* 0x009896800000895d */ /* 0x002fea0003900000 */
[----:B------:R-:W1:Y:S02]  /*108d0*/  @!P0 SYNCS.PHASECHK.TRANS64 P0, [R8+URZ+0x38840], R10 ;  /* 0x0388400a080085a7 */ /* 0x000e64000800007f */
[----:B-1----:R-:W-:Y:S05]  /*108e0*/  @!P0 BRA `(.L_x_3500) ;  /* 0xfffffffc00f08947 */ /* 0x002fea000383ffff */
[----:B------:R-:W-:Y:S05]  /*108f0*/  BRA `(.L_x_3569) ;  /* 0xffffffc400487947 */ /* 0x000fea000383ffff */
.L_x_3504:
        /* <DEDUP_REMOVED lines=8> */
.L_x_3507:
[----:B0-----:R0:W1:Y:S02]  /*10980*/  SYNCS.PHASECHK.TRANS64.TRYWAIT P0, [R6+URZ+0x38860], R8 ;  /* 0x03886008060075a7 */ /* 0x001064000800017f */
[----:B-1----:R-:W-:Y:S05]  /*10990*/  @!P0 NANOSLEEP.SYNCS 0x989680 ;  /* 0x009896800000895d */ /* 0x002fea0003900000 */
[----:B------:R-:W1:Y:S02]  /*109a0*/  @!P0 SYNCS.PHASECHK.TRANS64 P0, [R6+URZ+0x38860], R8 ;  /* 0x03886008060085a7 */ /* 0x000e64000800007f */
[----:B-1----:R-:W-:Y:S05]  /*109b0*/  @!P0 BRA `(.L_x_3507) ;  /* 0xfffffffc00f08947 */ /* 0x002fea000383ffff */
[----:B------:R-:W-:Y:S05]  /*109c0*/  BRA `(.L_x_3571) ;  /* 0xffffffcc00487947 */ /* 0x000fea000383ffff */
.L_x_3516:
[----:B-1----:R1:W2:Y:S02]  /*109d0*/  SYNCS.PHASECHK.TRANS64.TRYWAIT P0, [R2+URZ+0x38840], R3 ;  /* 0x03884003020075a7 */ /* 0x0022a4000800017f */
[----:B--2---:R-:W-:Y:S05]  /*109e0*/  @!P0 NANOSLEEP.SYNCS 0x989680 ;  /* 0x009896800000895d */ /* 0x004fea0003900000 */
[----:B------:R-:W2:Y:S02]  /*109f0*/  @!P0 SYNCS.PHASECHK.TRANS64 P0, [R2+URZ+0x38840], R3 ;  /* 0x03884003020085a7 */ /* 0x000ea4000800007f */
[----:B--2---:R-:W-:Y:S05]  /*10a00*/  @!P0 BRA `(.L_x_3516) ;  /* 0xfffffffc00f08947 */ /* 0x004fea000383ffff */
[----:B------:R-:W-:Y:S05]  /*10a10*/  BRA `(.L_x_3572) ;  /* 0xffffffd400247947 */ /* 0x000fea000383ffff */
.L_x_3518:
[----:B--2---:R2:W3:Y:S02]  /*10a20*/  SYNCS.PHASECHK.TRANS64.TRYWAIT P0, [R2+URZ+0x38860], R3 ;  /* 0x03886003020075a7 */ /* 0x0044e4000800017f */
[----:B---3--:R-:W-:Y:S05]  /*10a30*/  @!P0 NANOSLEEP.SYNCS 0x989680 ;  /* 0x009896800000895d */ /* 0x008fea0003900000 */
[----:B------:R-:W3:Y:S02]  /*10a40*/  @!P0 SYNCS.PHASECHK.TRANS64 P0, [R2+URZ+0x38860], R3 ;  /* 0x03886003020085a7 */ /* 0x000ee4000800007f */
[----:B---3--:R-:W-:Y:S05]  /*10a50*/  @!P0 BRA `(.L_x_3518) ;  /* 0xfffffffc00f08947 */ /* 0x008fea000383ffff */
[----:B------:R-:W-:Y:S05]  /*10a60*/  BRA `(.L_x_3573) ;  /* 0xffffffd400947947 */ /* 0x000fea000383ffff */
.L_x_3523:
[----:B--2---:R2:W3:Y:S02]  /*10a70*/  SYNCS.PHASECHK.TRANS64.TRYWAIT P0, [R2+URZ+0x38840], R3 ;  /* 0x03884003020075a7 */ /* 0x0044e4000800017f */
[----:B---3--:R-:W-:Y:S05]  /*10a80*/  @!P0 NANOSLEEP.SYNCS 0x989680 ;  /* 0x009896800000895d */ /* 0x008fea0003900000 */
[----:B------:R-:W3:Y:S02]  /*10a90*/  @!P0 SYNCS.PHASECHK.TRANS64 P0, [R2+URZ+0x38840], R3 ;  /* 0x03884003020085a7 */ /* 0x000ee4000800007f */
[----:B---3--:R-:W-:Y:S05]  /*10aa0*/  @!P0 BRA `(.L_x_3523) ;  /* 0xfffffffc00f08947 */ /* 0x008fea000383ffff */
[----:B------:R-:W-:Y:S05]  /*10ab0*/  BRA `(.L_x_3574) ;  /* 0xffffffdc00307947 */ /* 0x000fea000383ffff */
.L_x_3525:
[----:B-1----:R1:W3:Y:S02]  /*10ac0*/  SYNCS.PHASECHK.TRANS64.TRYWAIT P1, [R2+URZ+0x38860], R3 ;  /* 0x03886003020075a7 */ /* 0x0022e4000802017f */
[----:B---3--:R-:W-:Y:S05]  /*10ad0*/  @!P1 NANOSLEEP.SYNCS 0x989680 ;  /* 0x009896800000995d */ /* 0x008fea0003900000 */
[----:B------:R-:W3:Y:S02]  /*10ae0*/  @!P1 SYNCS.PHASECHK.TRANS64 P1, [R2+URZ+0x38860], R3 ;  /* 0x03886003020095a7 */ /* 0x000ee4000802007f */
[----:B---3--:R-:W-:Y:S05]  /*10af0*/  @!P1 BRA `(.L_x_3525) ;  /* 0xfffffffc00f09947 */ /* 0x008fea000383ffff */
[----:B------:R-:W-:Y:S05]  /*10b00*/  BRA `(.L_x_3575) ;  /* 0xffffffdc009c7947 */ /* 0x000fea000383ffff */
.L_x_3530:
[----:B---3--:R3:W4:Y:S02]  /*10b10*/  SYNCS.PHASECHK.TRANS64.TRYWAIT P0, [R2+URZ+0x38840], R3 ;  /* 0x03884003020075a7 */ /* 0x008724000800017f */
[----:B----4-:R-:W-:Y:S05]  /*10b20*/  @!P0 NANOSLEEP.SYNCS 0x989680 ;  /* 0x009896800000895d */ /* 0x010fea0003900000 */
[----:B------:R-:W4:Y:S02]  /*10b30*/  @!P0 SYNCS.PHASECHK.TRANS64 P0, [R2+URZ+0x38840], R3 ;  /* 0x03884003020085a7 */ /* 0x000f24000800007f */
[----:B----4-:R-:W-:Y:S05]  /*10b40*/  @!P0 BRA `(.L_x_3530) ;  /* 0xfffffffc00f08947 */ /* 0x010fea000383ffff */
[----:B------:R-:W-:Y:S05]  /*10b50*/  BRA `(.L_x_3576) ;  /* 0xffffffe400147947 */ /* 0x000fea000383ffff */
.L_x_3532:
[----:B-1----:R1:W2:Y:S02]  /*10b60*/  SYNCS.PHASECHK.TRANS64.TRYWAIT P1, [R2+URZ+0x38860], R3 ;  /* 0x03886003020075a7 */ /* 0x0022a4000802017f */
[----:B--2---:R-:W-:Y:S05]  /*10b70*/  @!P1 NANOSLEEP.SYNCS 0x989680 ;  /* 0x009896800000995d */ /* 0x004fea0003900000 */
[----:B------:R-:W2:Y:S02]  /*10b80*/  @!P1 SYNCS.PHASECHK.TRANS64 P1, [R2+URZ+0x38860], R3 ;  /* 0x03886003020095a7 */ /* 0x000ea4000802007f */
[----:B--2---:R-:W-:Y:S05]  /*10b90*/  @!P1 BRA `(.L_x_3532) ;  /* 0xfffffffc00f09947 */ /* 0x004fea000383ffff */
[----:B------:R-:W-:Y:S05]  /*10ba0*/  BRA `(.L_x_3577) ;  /* 0xffffffe400847947 */ /* 0x000fea000383ffff */
.L_x_3537:
[----:B------:R-:W-:Y:S01]  /*10bb0*/  BSSY B0, `(.L_x_3578) ;  /* 0x0000008000007945 */ /* 0x000fe20003800000 */
[----:B------:R-:W-:Y:S01]  /*10bc0*/  IMAD.MOV.U32 R13, RZ, RZ, R16 ;  /* 0x000000ffff0d7224 */ /* 0x000fe200078e0010 */
[----:B-1----:R-:W-:Y:S01]  /*10bd0*/  MOV R11, 0x1f ;  /* 0x0000001f000b7802 */ /* 0x002fe20000000f00 */
[----:B------:R-:W-:Y:S02]  /*10be0*/  IMAD.MOV.U32 R12, RZ, RZ, RZ ;  /* 0x000000ffff0c7224 */ /* 0x000fe400078e00ff */
[----:B0-----:R-:W-:-:S07]  /*10bf0*/  IMAD.MOV.U32 R15, RZ, RZ, -0x1 ;  /* 0xffffffffff0f7424 */ /* 0x001fce00078e00ff */
[----:B--2---:R-:W-:Y:S05]  /*10c00*/  WARPSYNC.COLLECTIVE R15, `(.L_x_3579) ;  /* 0x000000000f087348 */ /* 0x004fea0003c00000 */
[----:B------:R0:W1:Y:S02]  /*10c10*/  SHFL.IDX P6, R14, R13, R12, R11 ;  /* 0x0000000c0d0e7389 */ /* 0x00006400000c000b */
[----:B012---:R-:W-:Y:S01]  /*10c20*/  ENDCOLLECTIVE ;  /* 0x000000000000791b */ /* 0x007fe20003800000 */
.L_x_3579:
[----:B------:R-:W-:Y:S05]  /*10c30*/  BSYNC B0 ;  /* 0x0000000000007941 */ /* 0x000fea0003800000 */
.L_x_3578:
        /* <DEDUP_REMOVED lines=8> */
.L_x_3580:
[----:B------:R-:W-:Y:S01]  /*10cc0*/  IMAD.MOV.U32 R5, RZ, RZ, R14 ;  /* 0x000000ffff057224 */ /* 0x000fe200078e000e */
[----:B------:R-:W-:Y:S06]  /*10cd0*/  BRA `(.L_x_3581) ;  /* 0xffffffe800d47947 */ /* 0x000fec000383ffff */
.L_x_3540:
[----:B------:R-:W-:Y:S01]  /*10ce0*/  BSSY B0, `(.L_x_3582) ;  /* 0x0000008000007945 */ /* 0x000fe20003800000 */
[----:B-----5:R-:W-:Y:S02]  /*10cf0*/  IMAD.MOV.U32 R13, RZ, RZ, R17 ;  /* 0x000000ffff0d7224 */ /* 0x020fe400078e0011 */
[----:B-1----:R-:W-:Y:S02]  /*10d00*/  IMAD.MOV.U32 R12, RZ, RZ, 0x1 ;  /* 0x00000001ff0c7424 */ /* 0x002fe400078e00ff */
[----:B------:R-:W-:Y:S02]  /*10d10*/  IMAD.MOV.U32 R11, RZ, RZ, RZ ;  /* 0x000000ffff0b7224 */ /* 0x000fe400078e00ff */
[----:B------:R-:W-:-:S07]  /*10d20*/  IMAD.MOV.U32 R15, RZ, RZ, -0x1 ;  /* 0xffffffffff0f7424 */ /* 0x000fce00078e00ff */
[----:B0-234-:R-:W-:Y:S05]  /*10d30*/  WARPSYNC.COLLECTIVE R15, `(.L_x_3583) ;  /* 0x000000000f087348 */ /* 0x01dfea0003c00000 */
[----:B------:R1:W0:Y:S02]  /*10d40*/  SHFL.UP P6, R14, R13, R12, R11 ;  /* 0x0400000c0d0e7389 */ /* 0x00022400000c000b */
[----:B01234-:R-:W-:Y:S01]  /*10d50*/  ENDCOLLECTIVE ;  /* 0x000000000000791b */ /* 0x01ffe20003800000 */
.L_x_3583:
[----:B------:R-:W-:Y:S05]  /*10d60*/  BSYNC B0 ;  /* 0x0000000000007941 */ /* 0x000fea0003800000 */
.L_x_3582:
[----:B------:R-:W-:Y:S01]  /*10d70*/  ISETP.NE.AND P0, PT, R8, RZ, PT ;  /* 0x000000ff0800720c */ /* 0x000fe20003f05270 */
        /* <DEDUP_REMOVED lines=9> */
.L_x_3584:
        /* <DEDUP_REMOVED lines=8> */
.L_x_3585:
        /* <DEDUP_REMOVED lines=8> */
.L_x_3586:
        /* <DEDUP_REMOVED lines=8> */
.L_x_3587:
        /* <DEDUP_REMOVED lines=8> */
.L_x_3588:
[----:B------:R-:W-:Y:S05]  /*11010*/  BRA `(.L_x_3589) ;  /* 0xffffffe8009c7947 */ /* 0x000fea000383ffff */
.L_x_3545:
[----:B------:R-:W-:Y:S01]  /*11020*/  BSSY B0, `(.L_x_3590) ;  /* 0x0000008000007945 */ /* 0x000fe20003800000 */
[----:B-----5:R-:W-:Y:S01]  /*11030*/  IMAD.MOV.U32 R13, RZ, RZ, R17 ;  /* 0x000000ffff0d7224 */ /* 0x020fe200078e0011 */
[----:B-1----:R-:W-:Y:S01]  /*11040*/  MOV R12, 0x1 ;  /* 0x00000001000c7802 */ /* 0x002fe20000000f00 */
[----:B------:R-:W-:Y:S02]  /*11050*/  IMAD.MOV.U32 R11, RZ, RZ, RZ ;  /* 0x000000ffff0b7224 */ /* 0x000fe400078e00ff */
[----:B------:R-:W-:-:S07]  /*11060*/  IMAD.MOV.U32 R15, RZ, RZ, -0x1 ;  /* 0xffffffffff0f7424 */ /* 0x000fce00078e00ff */
[----:B0-2---:R-:W-:Y:S05]  /*11070*/  WARPSYNC.COLLECTIVE R15, `(.L_x_3591) ;  /* 0x000000000f087348 */ /* 0x005fea0003c00000 */
[----:B------:R1:W3:Y:S02]  /*11080*/  SHFL.UP P6, R14, R13, R12, R11 ;  /* 0x0400000c0d0e7389 */ /* 0x0002e400000c000b */
[----:B0123--:R-:W-:Y:S01]  /*11090*/  ENDCOLLECTIVE ;  /* 0x000000000000791b */ /* 0x00ffe20003800000 */
.L_x_3591:
[----:B------:R-:W-:Y:S05]  /*110a0*/  BSYNC B0 ;  /* 0x0000000000007941 */ /* 0x000fea0003800000 */
.L_x_3590:
        /* <DEDUP_REMOVED lines=10> */
.L_x_3592:
        /* <DEDUP_REMOVED lines=8> */
.L_x_3593:
        /* <DEDUP_REMOVED lines=8> */
.L_x_3594:
        /* <DEDUP_REMOVED lines=8> */
.L_x_3595:
        /* <DEDUP_REMOVED lines=8> */
.L_x_3596:
[----:B------:R-:W-:Y:S05]  /*11350*/  BRA `(.L_x_3597) ;  /* 0xffffffe800847947 */ /* 0x000fea000383ffff */
.L_x_3547:
[----:B------:R-:W-:Y:S01]  /*11360*/  BSSY B0, `(.L_x_3598) ;  /* 0x0000006000007945 */ /* 0x000fe20003800000 */
[----:B------:R-:W-:Y:S01]  /*11370*/  PLOP3.LUT P6, PT, P6, PT, PT, 0x8, 0x0 ;  /* 0x000000000000781c */ /* 0x000fe200037ce170 */
[----:B------:R-:W-:-:S12]  /*11380*/  IMAD.MOV.U32 R15, RZ, RZ, -0x1 ;  /* 0xffffffffff0f7424 */ /* 0x000fd800078e00ff */
[----:B01----:R-:W-:Y:S05]  /*11390*/  WARPSYNC.COLLECTIVE R15, `(.L_x_3599) ;  /* 0x000000000f087348 */ /* 0x003fea0003c00000 */
[----:B------:R-:W-:Y:S01]  /*113a0*/  VOTE.ANY R14, PT, P6 ;  /* 0x00000000000e7806 */ /* 0x000fe200030e0100 */
[----:B01----:R-:W-:Y:S06]  /*113b0*/  ENDCOLLECTIVE ;  /* 0x000000000000791b */ /* 0x003fec0003800000 */
.L_x_3599:
[----:B------:R-:W-:Y:S05]  /*113c0*/  BSYNC B0 ;  /* 0x0000000000007941 */ /* 0x000fea0003800000 */
.L_x_3598:
[----:B------:R-:W-:Y:S01]  /*113d0*/  IMAD.MOV.U32 R6, RZ, RZ, R14 ;  /* 0x000000ffff067224 */ /* 0x000fe200078e000e */
[----:B------:R-:W-:Y:S01]  /*113e0*/  MOV R11, 0x1f ;  /* 0x0000001f000b7802 */ /* 0x000fe20000000f00 */
[----:B------:R-:W-:Y:S02]  /*113f0*/  IMAD.MOV.U32 R13, RZ, RZ, R17 ;  /* 0x000000ffff0d7224 */ /* 0x000fe400078e0011 */
[----:B------:R-:W0:Y:S01]  /*11400*/  POPC R5, R6 ;  /* 0x0000000600057309 */ /* 0x000e220000000000 */
[----:B------:R-:W-:Y:S02]  /*11410*/  IMAD.MOV.U32 R15, RZ, RZ, -0x1 ;  /* 0xffffffffff0f7424 */ /* 0x000fe400078e00ff */
[----:B0-----:R-:W-:-:S07]  /*11420*/  IMAD.MOV.U32 R12, RZ, RZ, R5 ;  /* 0x000000ffff0c7224 */ /* 0x001fce00078e0005 */
[----:B------:R-:W-:Y:S05]  /*11430*/  WARPSYNC.COLLECTIVE R15, `(.L_x_3600) ;  /* 0x000000000f087348 */ /* 0x000fea0003c00000 */
[----:B------:R0:W1:Y:S02]  /*11440*/  SHFL.IDX P6, R14, R13, R12, R11 ;  /* 0x0000000c0d0e7389 */ /* 0x00006400000c000b */
[----:B01----:R-:W-:Y:S01]  /*11450*/  ENDCOLLECTIVE ;  /* 0x000000000000791b */ /* 0x003fe20003800000 */
.L_x_3600:
[----:B------:R-:W-:Y:S01]  /*11460*/  IMAD.MOV.U32 R17, RZ, RZ, R14 ;  /* 0x000000ffff117224 */ /* 0x000fe200078e000e */
[----:B------:R-:W-:Y:S06]  /*11470*/  BRA `(.L_x_3601) ;  /* 0xffffffe800747947 */ /* 0x000fec000383ffff */
.L_x_3549:
[----:B------:R-:W-:Y:S01]  /*11480*/  BSSY B0, `(.L_x_3602) ;  /* 0x0000007000007945 */ /* 0x000fe20003800000 */
[----:B------:R-:W-:Y:S02]  /*11490*/  IMAD.MOV.U32 R13, RZ, RZ, R3 ;  /* 0x000000ffff0d7224 */ /* 0x000fe400078e0003 */
[----:B------:R-:W-:Y:S02]  /*114a0*/  IMAD.MOV.U32 R11, RZ, RZ, 0x1f ;  /* 0x0000001fff0b7424 */ /* 0x000fe400078e00ff */
[----:B------:R-:W-:-:S07]  /*114b0*/  IMAD.MOV.U32 R15, RZ, RZ, -0x1 ;  /* 0xffffffffff0f7424 */ /* 0x000fce00078e00ff */
[----:B0-23--:R-:W-:Y:S05]  /*114c0*/  WARPSYNC.COLLECTIVE R15, `(.L_x_3603) ;  /* 0x000000000f087348 */ /* 0x00dfea0003c00000 */
[----:B------:R1:W4:Y:S02]  /*114d0*/  SHFL.IDX P6, R14, R13, R12, R11 ;  /* 0x0000000c0d0e7389 */ /* 0x00032400000c000b */
[----:B01234-:R-:W-:Y:S01]  /*114e0*/  ENDCOLLECTIVE ;  /* 0x000000000000791b */ /* 0x01ffe20003800000 */
.L_x_3603:
[----:B------:R-:W-:Y:S05]  /*114f0*/  BSYNC B0 ;  /* 0x0000000000007941 */ /* 0x000fea0003800000 */
.L_x_3602:
[----:B------:R-:W-:Y:S05]  /*11500*/  BRA `(.L_x_3548) ;  /* 0xffffffe8006c7947 */ /* 0x000fea000383ffff */
.L_x_3552:
[----:B0-----:R0:W4:Y:S02]  /*11510*/  SYNCS.PHASECHK.TRANS64.TRYWAIT P0, [R0+URZ+0x38820], R3 ;  /* 0x03882003000075a7 */ /* 0x001124000800017f */
[----:B----4-:R-:W-:Y:S05]  /*11520*/  @!P0 NANOSLEEP.SYNCS 0x989680 ;  /* 0x009896800000895d */ /* 0x010fea0003900000 */
[----:B------:R-:W4:Y:S02]  /*11530*/  @!P0 SYNCS.PHASECHK.TRANS64 P0, [R0+URZ+0x38820], R3 ;  /* 0x03882003000085a7 */ /* 0x000f24000800007f */
[----:B----4-:R-:W-:Y:S05]  /*11540*/  @!P0 BRA `(.L_x_3552) ;  /* 0xfffffffc00f08947 */ /* 0x010fea000383ffff */
[----:B------:R-:W-:Y:S05]  /*11550*/  BRA `(.L_x_3604) ;  /* 0xffffffec00547947 */ /* 0x000fea000383ffff */
.L_x_3553:
[----:B---3--:R-:W3:Y:S01]  /*11560*/  S2R R2, SR_TID.X ;  /* 0x0000000000027919 */ /* 0x008ee20000002100 */
[----:B------:R-:W-:Y:S01]  /*11570*/  BSSY B0, `(.L_x_3605) ;  /* 0x000000a000007945 */ /* 0x000fe20003800000 */
[----:B-1----:R-:W-:Y:S02]  /*11580*/  IMAD.MOV.U32 R12, RZ, RZ, RZ ;  /* 0x000000ffff0c7224 */ /* 0x002fe400078e00ff */
[----:B------:R-:W-:Y:S02]  /*11590*/  IMAD.MOV.U32 R11, RZ, RZ, 0x1f ;  /* 0x0000001fff0b7424 */ /* 0x000fe400078e00ff */
[----:B------:R-:W-:Y:S01]  /*115a0*/  IMAD.MOV.U32 R15, RZ, RZ, -0x1 ;  /* 0xffffffffff0f7424 */ /* 0x000fe200078e00ff */
[----:B---3--:R-:W-:-:S04]  /*115b0*/  SHF.R.U32.HI R2, RZ, 0x5, R2 ;  /* 0x00000005ff027819 */ /* 0x008fc80000011602 */
[----:B------:R-:W-:-:S04]  /*115c0*/  LOP3.LUT R2, R2, 0x3, RZ, 0xc0, !PT ;  /* 0x0000000302027812 */ /* 0x000fc800078ec0ff */
[----:B------:R-:W-:-:S07]  /*115d0*/  MOV R13, R2 ;  /* 0x00000002000d7202 */ /* 0x000fce0000000f00 */
[----:B0-2---:R-:W-:Y:S05]  /*115e0*/  WARPSYNC.COLLECTIVE R15, `(.L_x_3606) ;  /* 0x000000000f087348 */ /* 0x005fea0003c00000 */
[----:B------:R1:W3:Y:S02]  /*115f0*/  SHFL.IDX P6, R14, R13, R12, R11 ;  /* 0x0000000c0d0e7389 */ /* 0x0002e400000c000b */
[----:B0123--:R-:W-:Y:S01]  /*11600*/  ENDCOLLECTIVE ;  /* 0x000000000000791b */ /* 0x00ffe20003800000 */
.L_x_3606:
[----:B------:R-:W-:Y:S05]  /*11610*/  BSYNC B0 ;  /* 0x0000000000007941 */ /* 0x000fea0003800000 */
.L_x_3605:
[----:B------:R-:W-:Y:S05]  /*11620*/  BRA `(.L_x_3607) ;  /* 0xffffffec00387947 */ /* 0x000fea000383ffff */
.L_x_3556:
[----:B------:R-:W-:Y:S01]  /*11630*/  BSSY B1, `(.L_x_3608) ;  /* 0x0000006000017945 */ /* 0x000fe20003800000 */
[----:B------:R-:W-:-:S07]  /*11640*/  IMAD.MOV.U32 R15, RZ, RZ, -0x1 ;  /* 0xffffffffff0f7424 */ /* 0x000fce00078e00ff */
[----:B0123--:R-:W-:Y:S05]  /*11650*/  WARPSYNC.COLLECTIVE R15, `(.L_x_3609) ;  /* 0x000000000f0c7348 */ /* 0x00ffea0003c00000 */
[----:B------:R-:W-:Y:S02]  /*11660*/  ELECT P6, UR62, PT ;  /* 0x00000000003e782f */ /* 0x000fe400038c0000 */
[----:B------:R-:W-:Y:S01]  /*11670*/  MOV R14, UR62 ;  /* 0x0000003e000e7c02 */ /* 0x000fe20008000f00 */
[----:B0123--:R-:W-:Y:S10]  /*11680*/  ENDCOLLECTIVE ;  /* 0x000000000000791b */ /* 0x00fff40003800000 */
.L_x_3609:
[----:B------:R-:W-:Y:S05]  /*11690*/  BSYNC B1 ;  /* 0x0000000000017941 */ /* 0x000fea0003800000 */
.L_x_3608:
[----:B------:R-:W-:Y:S05]  /*116a0*/  BRA `(.L_x_3610) ;  /* 0xffffffec00307947 */ /* 0x000fea000383ffff */
.L_x_3557:
[----:B0-----:R0:W2:Y:S02]  /*116b0*/  SYNCS.PHASECHK.TRANS64.TRYWAIT P0, [R6+URZ], R5 ;  /* 0x00000005060075a7 */ /* 0x0010a4000800017f */
[----:B--2---:R-:W-:Y:S05]  /*116c0*/  @!P0 NANOSLEEP.SYNCS 0x989680 ;  /* 0x009896800000895d */ /* 0x004fea0003900000 */
[----:B------:R-:W2:Y:S02]  /*116d0*/  @!P0 SYNCS.PHASECHK.TRANS64 P0, [R6+URZ], R5 ;  /* 0x00000005060085a7 */ /* 0x000ea4000800007f */
[----:B--2---:R-:W-:Y:S05]  /*116e0*/  @!P0 BRA `(.L_x_3557) ;  /* 0xfffffffc00f08947 */ /* 0x004fea000383ffff */
[----:B------:R-:W-:Y:S05]  /*116f0*/  BRA `(.L_x_3611) ;  /* 0xffffffec00587947 */ /* 0x000fea000383ffff */
.L_x_3558:
[----:B--2---:R2:W3:Y:S02]  /*11700*/  SYNCS.PHASECHK.TRANS64.TRYWAIT P0, [R7+URZ], R2 ;  /* 0x00000002070075a7 */ /* 0x0044e4000800017f */
[----:B---3--:R-:W-:Y:S05]  /*11710*/  @!P0 NANOSLEEP.SYNCS 0x989680 ;  /* 0x009896800000895d */ /* 0x008fea0003900000 */
[----:B------:R-:W3:Y:S02]  /*11720*/  @!P0 SYNCS.PHASECHK.TRANS64 P0, [R7+URZ], R2 ;  /* 0x00000002070085a7 */ /* 0x000ee4000800007f */
[----:B---3--:R-:W-:Y:S05]  /*11730*/  @!P0 BRA `(.L_x_3558) ;  /* 0xfffffffc00f08947 */ /* 0x008fea000383ffff */
[----:B------:R-:W-:Y:S05]  /*11740*/  BRA `(.L_x_3612) ;  /* 0xffffffec00587947 */ /* 0x000fea000383ffff */
.L_x_3559:
[----:B---3--:R3:W4:Y:S02]  /*11750*/  SYNCS.PHASECHK.TRANS64.TRYWAIT P0, [R4+URZ], R5 ;  /* 0x00000005040075a7 */ /* 0x008724000800017f */
[----:B----4-:R-:W-:Y:S05]  /*11760*/  @!P0 NANOSLEEP.SYNCS 0x989680 ;  /* 0x009896800000895d */ /* 0x010fea0003900000 */
[----:B------:R-:W4:Y:S02]  /*11770*/  @!P0 SYNCS.PHASECHK.TRANS64 P0, [R4+URZ], R5 ;  /* 0x00000005040085a7 */ /* 0x000f24000800007f */
[----:B----4-:R-:W-:Y:S05]  /*11780*/  @!P0 BRA `(.L_x_3559) ;  /* 0xfffffffc00f08947 */ /* 0x010fea000383ffff */
[----:B------:R-:W-:Y:S05]  /*11790*/  BRA `(.L_x_3613) ;  /* 0xffffffec004c7947 */ /* 0x000fea000383ffff */
.L_x_3614:
        /* <DEDUP_REMOVED lines=14> */
.L_x_11944:


//--------------------- .text._ZN7cutlass13device_kernelIN5flash11enable_sm90INS1_16FlashAttnFwdSm90INS1_25CollectiveMainloopFwdSm90ILi2EN4cute5tupleIJNS5_1CILi1EEES8_S8_EEENS6_IJNS7_ILi64EEESA_SA_EEELi512ENS_6half_tEfNS_4arch4Sm90ELb0ELb0ELb0ELb1ELb0ELb1ELb1ELb0ELb0ELb0ELb0ELb0EEENS1_21CollectiveEpilogueFwdINS6_IJSA_NS7_ILi512EEESA_EEES9_SC_SE_Li256ELb1ELb0ELb0ELb0EEENS1_36VarlenDynamicPersistentTileSchedulerILi64ELi64ELi256ELi32ELb0ELb0ELb1ELb0ELb1ELb1EEEEEEEEEvNT_6ParamsE --------------------------
	.section	.text._ZN7cutlass13device_kernelIN5flash11enable_sm90INS1_16FlashAttnFwdSm90INS1_25CollectiveMainloopFwdSm90ILi2EN4cute5tupleIJNS5_1CILi1EEES8_S8_EEENS6_IJNS7_ILi64EEESA_SA_EEELi512ENS_6half_tEfNS_4arch4Sm90ELb0ELb0ELb0ELb1ELb0ELb1ELb1ELb0ELb0ELb0ELb0ELb0EEENS1_21CollectiveEpilogueFwdINS6_IJSA_NS7_ILi512EEESA_EEES9_SC_SE_Li256ELb1ELb0ELb0ELb0EEENS1_36VarlenDynamicPersistentTileSchedulerILi64ELi64ELi256ELi32ELb0ELb0ELb1ELb0ELb1ELb1EEEEEEEEEvNT_6ParamsE,"ax",@progbits
	.align	128
.text._ZN7cutlass13device_kernelIN5flash11enable_sm90INS1_16FlashAttnFwdSm90INS1_25CollectiveMainloopFwdSm90ILi2EN4cute5tupleIJNS5_1CILi1EEES8_S8_EEENS6_IJNS7_ILi64EEESA_SA_EEELi512ENS_6half_tEfNS_4arch4Sm90ELb0ELb0ELb0ELb1ELb0ELb1ELb1ELb0ELb0ELb0ELb0ELb0EEENS1_21CollectiveEpilogueFwdINS6_IJSA_NS7_ILi512EEESA_EEES9_SC_SE_Li256ELb1ELb0ELb0ELb0EEENS1_36VarlenDynamicPersistentTileSchedulerILi64ELi64ELi256ELi32ELb0ELb0ELb1ELb0ELb1ELb1EEEEEEEEEvNT_6ParamsE:
        .type           _ZN7cutlass13device_kernelIN5flash11enable_sm90INS1_16FlashAttnFwdSm90INS1_25CollectiveMainloopFwdSm90ILi2EN4cute5tupleIJNS5_1CILi1EEES8_S8_EEENS6_IJNS7_ILi64EEESA_SA_EEELi512ENS_6half_tEfNS_4arch4Sm90ELb0ELb0ELb0ELb1ELb0ELb1ELb1ELb0ELb0ELb0ELb0ELb0EEENS1_21CollectiveEpilogueFwdINS6_IJSA_NS7_ILi512EEESA_EEES9_SC_SE_Li256ELb1ELb0ELb0ELb0EEENS1_36VarlenDynamicPersistentTileSchedulerILi64ELi64ELi256ELi32ELb0ELb0ELb1ELb0ELb1ELb1EEEEEEEEEvNT_6ParamsE,@function
        .size           _ZN7cutlass13device_kernelIN5flash11enable_sm90INS1_16FlashAttnFwdSm90INS1_25CollectiveMainloopFwdSm90ILi2EN4cute5tupleIJNS5_1CILi1EEES8_S8_EEENS6_IJNS7_ILi64EEESA_SA_EEELi512ENS_6half_tEfNS_4arch4Sm90ELb0ELb0ELb0ELb1ELb0ELb1ELb1ELb0ELb0ELb0ELb0ELb0EEENS1_21CollectiveEpilogueFwdINS6_IJSA_NS7_ILi512EEESA_EEES9_SC_SE_Li256ELb1ELb0ELb0ELb0EEENS1_36VarlenDynamicPersistentTileSchedulerILi64ELi64ELi256ELi32ELb0ELb0ELb1ELb0ELb1ELb1EEEEEEEEEvNT_6ParamsE,(.L_x_11945 - _ZN7cutlass13device_kernelIN5flash11enable_sm90INS1_16FlashAttnFwdSm90INS1_25CollectiveMainloopFwdSm90ILi2EN4cute5tupleIJNS5_1CILi1EEES8_S8_EEENS6_IJNS7_ILi64EEESA_SA_EEELi512ENS_6half_tEfNS_4arch4Sm90ELb0ELb0ELb0ELb1ELb0ELb1ELb1ELb0ELb0ELb0ELb0ELb0EEENS1_21CollectiveEpilogueFwdINS6_IJSA_NS7_ILi512EEESA_EEES9_SC_SE_Li256ELb1ELb0ELb0ELb0EEENS1_36VarlenDynamicPersistentTileSchedulerILi64ELi64ELi256ELi32ELb0ELb0ELb1ELb0ELb1ELb1EEEEEEEEEvNT_6ParamsE)
        .other          _ZN7cutlass13device_kernelIN5flash11enable_sm90INS1_16FlashAttnFwdSm90INS1_25CollectiveMainloopFwdSm90ILi2EN4cute5tupleIJNS5_1CILi1EEES8_S8_EEENS6_IJNS7_ILi64EEESA_SA_EEELi512ENS_6half_tEfNS_4arch4Sm90ELb0ELb0ELb0ELb1ELb0ELb1ELb1ELb0ELb0ELb0ELb0ELb0EEENS1_21CollectiveEpilogueFwdINS6_IJSA_NS7_ILi512EEESA_EEES9_SC_SE_Li256ELb1ELb0ELb0ELb0EEENS1_36VarlenDynamicPersistentTileSchedulerILi64ELi64ELi256ELi32ELb0ELb0ELb1ELb0ELb1ELb1EEEEEEEEEvNT_6ParamsE,@"STO_CUDA_ENTRY STV_DEFAULT"
_ZN7cutlass13device_kernelIN5flash11enable_sm90INS1_16FlashAttnFwdSm90INS1_25CollectiveMainloopFwdSm90ILi2EN4cute5tupleIJNS5_1CILi1EEES8_S8_EEENS6_IJNS7_ILi64EEESA_SA_EEELi512ENS_6half_tEfNS_4arch4Sm90ELb0ELb0ELb0ELb1ELb0ELb1ELb1ELb0ELb0ELb0ELb0ELb0EEENS1_21CollectiveEpilogueFwdINS6_IJSA_NS7_ILi512EEESA_EEES9_SC_SE_Li256ELb1ELb0ELb0ELb0EEENS1_36VarlenDynamicPersistentTileSchedulerILi64ELi64ELi256ELi32ELb0ELb0ELb1ELb0ELb1ELb1EEEEEEEEEvNT_6ParamsE:
        /* <DEDUP_REMOVED lines=16> */
[----:B------:R-:W-:Y:S02]  /*0100*/  UIADD3 UR4, UP5, UR4, 0x670, URZ ;  /* 0x0000067004047890 */ /* 0x000fe4000ffbe03f */
[----:B------:R-:W-:Y:S02]  /*0110*/  UIADD3.X UR9, URZ, UR5, URZ, UP1, !UPT ;  /* 0x000000053f097290 */ /* 0x000fe40008ffe43f */
[----:B------:R-:W-:Y:S02]  /*0120*/  UIADD3.X UR11, URZ, UR5, URZ, UP2, !UPT ;  /* 0x000000053f0b7290 */ /* 0x000fe400097fe43f */
[----:B------:R-:W-:Y:S01]  /*0130*/  UIADD3.X UR13, URZ, UR5, URZ, UP3, !UPT ;  /* 0x000000053f0d7290 */ /* 0x000fe20009ffe43f */
[----:B------:R0:W-:Y:S01]  /*0140*/  UTMACCTL.PF [UR6] ;  /* 0x00000000060079b9 */ /* 0x0001e20008040000 */
[----:B------:R-:W-:-:S03]  /*0150*/  UIADD3.X UR15, URZ, UR5, URZ, UP4, !UPT ;  /* 0x000000053f0f7290 */ /* 0x000fc6000a7fe43f */
[----:B------:R0:W-:Y:S01]  /*0160*/  UTMACCTL.PF [UR8] ;  /* 0x00000000080079b9 */ /* 0x0001e20008040000 */
[----:B------:R-:W-:Y:S01]  /*0170*/  UIADD3.X UR5, URZ, UR5, URZ, UP5, !UPT ;  /* 0x000000053f057290 */ /* 0x000fe2000affe43f */
[----:B------:R0:W-:Y:S02]  /*0180*/  UTMACCTL.PF [UR10] ;  /* 0x000000000a0079b9 */ /* 0x0001e40008040000 */
[----:B------:R0:W-:Y:S02]  /*0190*/  UTMACCTL.PF [UR12] ;  /* 0x000000000c0079b9 */ /* 0x0001e40008040000 */
[----:B------:R0:W-:Y:S04]  /*01a0*/  UTMACCTL.PF [UR14] ;  /* 0x000000000e0079b9 */ /* 0x0001e80008040000 */
[----:B------:R0:W-:Y:S02]  /*01b0*/  UTMACCTL.PF [UR4] ;  /* 0x00000000040079b9 */ /* 0x0001e40008040000 */
[----:B0-----:R-:W-:Y:S01]  /*01c0*/  NOP ;  /* 0x0000000000007918 */ /* 0x001fe20000000000 */
.L_x_3616:
[----:B------:R-:W-:Y:S05]  /*01d0*/  BSYNC B0 ;  /* 0x0000000000007941 */ /* 0x000fea0003800000 */
.L_x_3615:
        /* <DEDUP_REMOVED lines=14> */
[----:B-1----:R0:W-:Y:S01]  /*02c0*/  STL [R1+0x4], R3 ;  /* 0x0000040301007387 */ /* 0x0021e20000100800 */
        /* <DEDUP_REMOVED lines=24> */
.L_x_3617:
        /* <DEDUP_REMOVED lines=22> */
.L_x_3618:
        /* <DEDUP_REMOVED lines=18> */
.L_x_3619:
        /* <DEDUP_REMOVED lines=22> */
.L_x_3620:
        /* <DEDUP_REMOVED lines=22> */
.L_x_3621:
        /* <DEDUP_REMOVED lines=9> */
.L_x_3624:
        /* <DEDUP_REMOVED lines=22> */
[----:B------:R-:W-:-:S05]  /*0b80*/  VIADD R230, R0, 0xffffff80 ;  /* 0xffffff8000e67836 */ /* 0x000fca0000000000 */
[----:B------:R-:W-:-:S04]  /*0b90*/  SHF.R.S32.HI R3, RZ, 0x1f, R230 ;  /* 0x0000001fff037819 */ /* 0x000fc800000114e6 */
[CC--:B------:R-:W-:Y:S02]  /*0ba0*/  LEA.HI R0, R3.reuse, R230.reuse, RZ, 0x7 ;  /* 0x000000e603007211 */ /* 0x0c0fe400078f38ff */
[CC--:B------:R-:W-:Y:S02]  /*0bb0*/  LEA.HI R6, R3.reuse, R230.reuse, RZ, 0x4 ;  /* 0x000000e603067211 */ /* 0x0c0fe400078f20ff */
[----:B------:R-:W-:Y:S02]  /*0bc0*/  LOP3.LUT R5, R0, 0xffffff80, RZ, 0xc0, !PT ;  /* 0xffffff8000057812 */ /* 0x000fe400078ec0ff */
[----:B------:R-:W-:Y:S02]  /*0bd0*/  LOP3.LUT R7, R6, 0xfffffff0, RZ, 0xc0, !PT ;  /* 0xfffffff006077812 */ /* 0x000fe400078ec0ff */
[----:B------:R-:W-:Y:S02]  /*0be0*/  LEA.HI R4, R3, R230, RZ, 0x5 ;  /* 0x000000e603047211 */ /* 0x000fe400078f28ff */
[C---:B------:R-:W-:Y:S01]  /*0bf0*/  IADD3 R5, R230.reuse, -R5, RZ ;  /* 0x80000005e6057210 */ /* 0x040fe20007ffe0ff */
[----:B------:R-:W-:Y:S01]  /*0c00*/  IMAD.IADD R10, R230, 0x1, -R7 ;  /* 0x00000001e60a7824 */ /* 0x000fe200078e0a07 */
[----:B------:R-:W-:-:S02]  /*0c10*/  SHF.R.S32.HI R189, RZ, 0x5, R4 ;  /* 0x00000005ffbd7819 */ /* 0x000fc40000011404 */
[----:B------:R-:W-:Y:S02]  /*0c20*/  SHF.R.S32.HI R12, RZ, 0x1f, R4 ;  /* 0x0000001fff0c7819 */ /* 0x000fe40000011404 */
[----:B------:R-:W-:Y:S02]  /*0c30*/  SHF.R.S32.HI R13, RZ, 0x4, R6 ;  /* 0x00000004ff0d7819 */ /* 0x000fe40000011406 */
[----:B------:R-:W-:Y:S02]  /*0c40*/  SHF.R.S32.HI R4, RZ, 0x1f, R5 ;  /* 0x0000001fff047819 */ /* 0x000fe40000011405 */
[----:B------:R-:W-:Y:S02]  /*0c50*/  SHF.R.S32.HI R7, RZ, 0x1f, R10 ;  /* 0x0000001fff077819 */ /* 0x000fe4000001140a */
[----:B------:R-:W-:Y:S02]  /*0c60*/  LEA.HI R8, R6, R13, RZ, 0x1 ;  /* 0x0000000d06087211 */ /* 0x000fe400078f08ff */
[----:B------:R-:W-:-:S02]  /*0c70*/  LEA.HI R6, R4, R5, RZ, 0x2 ;  /* 0x0000000504067211 */ /* 0x000fc400078f10ff */
[----:B------:R-:W-:Y:S02]  /*0c80*/  LEA.HI R14, R12, R189, RZ, 0x2 ;  /* 0x000000bd0c0e7211 */ /* 0x000fe400078f10ff */
[----:B------:R-:W-:Y:S02]  /*0c90*/  LEA.HI R9, R7, R10, RZ, 0x3 ;  /* 0x0000000a07097211 */ /* 0x000fe400078f18ff */
[----:B------:R-:W-:Y:S02]  /*0ca0*/  LOP3.LUT R12, R8, 0x1ffffffe, RZ, 0xc0, !PT ;  /* 0x1ffffffe080c7812 */ /* 0x000fe400078ec0ff */
[--C-:B------:R-:W-:Y:S02]  /*0cb0*/  SHF.R.S32.HI R7, RZ, 0x2, R6.reuse ;  /* 0x00000002ff077819 */ /* 0x100fe40000011406 */
[----:B------:R-:W-:-:S04]  /*0cc0*/  SHF.R.S32.HI R8, RZ, 0x1f, R6 ;  /* 0x0000001fff087819 */ /* 0x000fc80000011406 */
[----:B------:R-:W-:Y:S02]  /*0cd0*/  LEA.HI R8, R8, R7, RZ, 0x3 ;  /* 0x0000000708087211 */ /* 0x000fe400078f18ff */
[----:B------:R-:W-:Y:S02]  /*0ce0*/  LEA.HI R4, R4, R5, RZ, 0x5 ;  /* 0x0000000504047211 */ /* 0x000fe400078f28ff */
[----:B------:R-:W-:Y:S02]  /*0cf0*/  LOP3.LUT R8, R8, 0xfffffff8, RZ, 0xc0, !PT ;  /* 0xfffffff808087812 */ /* 0x000fe400078ec0ff */
[----:B------:R-:W-:Y:S02]  /*0d00*/  LOP3.LUT R11, R9, 0xfffffff8, RZ, 0xc0, !PT ;  /* 0xfffffff8090b7812 */ /* 0x000fe400078ec0ff */
[----:B------:R-:W-:Y:S01]  /*0d10*/  SHF.R.S32.HI R217, RZ, 0x7, R0 ;  /* 0x00000007ffd97819 */ /* 0x000fe20000011400 */
[----:B------:R-:W-:Y:S01]  /*0d20*/  IMAD.IADD R7, R7, 0x1, -R8 ;  /* 0x0000000107077824 */ /* 0x000fe200078e0a08 */
[----:B------:R-:W-:-:S02]  /*0d30*/  LOP3.LUT R14, R14, 0x3ffffc, RZ, 0xc0, !PT ;  /* 0x003ffffc0e0e7812 */ /* 0x000fc400078ec0ff */
[----:B------:R-:W-:Y:S02]  /*0d40*/  SHF.R.S32.HI R4, RZ, 0x5, R4 ;  /* 0x00000005ff047819 */ /* 0x000fe40000011404 */
[----:B------:R-:W-:Y:S01]  /*0d50*/  LOP3.LUT R6, R6, 0x7ffffffc, RZ, 0xc0, !PT ;  /* 0x7ffffffc06067812 */ /* 0x000fe200078ec0ff */
[----:B------:R-:W-:Y:S02]  /*0d60*/  IMAD.IADD R11, R10, 0x1, -R11 ;  /* 0x000000010a0b7824 */ /* 0x000fe400078e0a0b */
[----:B------:R-:W-:Y:S01]  /*0d70*/  IMAD R15, R217, 0x100, R10 ;  /* 0x00000100d90f7824 */ /* 0x000fe200078e020a */
[----:B------:R-:W-:Y:S01]  /*0d80*/  IADD3 R6, R5, -R6, RZ ;  /* 0x8000000605067210 */ /* 0x000fe20007ffe0ff */
[----:B------:R-:W-:Y:S01]  /*0d90*/  IMAD.IADD R14, R189, 0x1, -R14 ;  /* 0x00000001bd0e7824 */ /* 0x000fe200078e0a0e */
[CC--:B------:R-:W-:Y:S01]  /*0da0*/  LEA.HI R5, R3.reuse, R230.reuse, RZ, 0x2 ;  /* 0x000000e603057211 */ /* 0x0c0fe200078f10ff */
[----:B------:R-:W-:Y:S01]  /*0db0*/  IMAD R188, R4, 0x10, R7 ;  /* 0x0000001004bc7824 */ /* 0x000fe200078e0207 */
[----:B------:R-:W-:Y:S01]  /*0dc0*/  LEA.HI R4, R3, R230, RZ, 0x3 ;  /* 0x000000e603047211 */ /* 0x000fe200078f18ff */
[----:B------:R-:W-:-:S02]  /*0dd0*/  IMAD.IADD R12, R13, 0x1, -R12 ;  /* 0x000000010d0c7824 */ /* 0x000fc400078e0a0c */
[----:B------:R-:W-:Y:S01]  /*0de0*/  IMAD.SHL.U32 R10, R11, 0x40, RZ ;  /* 0x000000400b0a7824 */ /* 0x000fe200078e00ff */
[----:B------:R-:W-:Y:S01]  /*0df0*/  LEA R14, R14, R15, 0x4 ;  /* 0x0000000f0e0e7211 */ /* 0x000fe200078e20ff */
[----:B------:R-:W-:Y:S01]  /*0e00*/  IMAD.SHL.U32 R13, R12, 0x8, RZ ;  /* 0x000000080c0d7824 */ /* 0x000fe200078e00ff */
[----:B------:R-:W-:Y:S02]  /*0e10*/  LOP3.LUT R3, R4, 0x1ffffff8, RZ, 0xc0, !PT ;  /* 0x1ffffff804037812 */ /* 0x000fe400078ec0ff */
[----:B------:R-:W-:Y:S01]  /*0e20*/  SHF.R.S32.HI R22, RZ, 0x2, R5 ;  /* 0x00000002ff167819 */ /* 0x000fe20000011405 */
[----:B------:R-:W-:Y:S01]  /*0e30*/  IMAD.SHL.U32 R9, R9, 0x40, RZ ;  /* 0x0000004009097824 */ /* 0x000fe200078e00ff */
[----:B------:R-:W-:Y:S01]  /*0e40*/  LOP3.LUT R10, R10, 0x1c0, RZ, 0xc0, !PT ;  /* 0x000001c00a0a7812 */ /* 0x000fe200078ec0ff */
[----:B------:R-:W-:Y:S02]  /*0e50*/  IMAD.U32 R229, R14, 0x40, R13 ;  /* 0x000000400ee57824 */ /* 0x000fe400078e000d */
[----:B------:R-:W-:Y:S01]  /*0e60*/  IMAD.IADD R3, R230, 0x1, -R3 ;  /* 0x00000001e6037824 */ /* 0x000fe200078e0a03 */
[----:B------:R-:W-:Y:S01]  /*0e70*/  LOP3.LUT R13, R10, 0x8, R13, 0xf8, !PT ;  /* 0x000000080a0d7812 */ /* 0x000fe200078ef80d */
[----:B------:R-:W-:Y:S01]  /*0e80*/  VIADD R232, R22, 0x20 ;  /* 0x0000002016e87836 */ /* 0x000fe20000000000 */
[----:B------:R-:W-:-:S02]  /*0e90*/  SHF.R.U32.HI R10, RZ, 0x3, R10 ;  /* 0x00000003ff0a7819 */ /* 0x000fc4000001160a */
[----:B------:R-:W-:Y:S01]  /*0ea0*/  LOP3.LUT R8, R9, 0x7ffffe00, RZ, 0xc0, !PT ;  /* 0x7ffffe0009087812 */ /* 0x000fe200078ec0ff */
[----:B------:R-:W-:Y:S01]  /*0eb0*/  IMAD.SHL.U32 R187, R3, 0x8, RZ ;  /* 0x0000000803bb7824 */ /* 0x000fe200078e00ff */
[----:B------:R-:W-:Y:S02]  /*0ec0*/  LOP3.LUT R215, R5, 0xfffffffc, RZ, 0xc0, !PT ;  /* 0xfffffffc05d77812 */ /* 0x000fe400078ec0ff */
[----:B------:R-:W-:Y:S01]  /*0ed0*/  SHF.R.S32.HI R3, RZ, 0x1f, R232 ;  /* 0x0000001fff037819 */ /* 0x000fe200000114e8 */
[----:B------:R-:W-:Y:S01]  /*0ee0*/  IMAD R8, R189, 0x400, R8 ;  /* 0x00000400bd087824 */ /* 0x000fe200078e0208 */
[----:B------:R-:W-:Y:S01]  /*0ef0*/  LOP3.LUT R13, R13, R10, RZ, 0x3c, !PT ;  /* 0x0000000a0d0d7212 */ /* 0x000fe200078e3cff */
[----:B------:R-:W-:Y:S01]  /*0f00*/  IMAD.IADD R215, R230, 0x1, -R215 ;  /* 0x00000001e6d77824 */ /* 0x000fe200078e0ad7 */
[----:B------:R-:W-:Y:S01]  /*0f10*/  LEA.HI R3, R3, R232, RZ, 0x3 ;  /* 0x000000e803037211 */ /* 0x000fe200078f18ff */
[----:B------:R-:W-:Y:S01]  /*0f20*/  IMAD.SHL.U32 R220, R232, 0x40, RZ ;  /* 0x00000040e8dc7824 */ /* 0x000fe200078e00ff */
[----:B------:R-:W-:Y:S01]  /*0f30*/  R2P PR, R11, 0x6 ;  /* 0x000000060b007804 */ /* 0x000fe20000000000 */
[----:B------:R-:W-:Y:S01]  /*0f40*/  IMAD.IADD R13, R8, 0x1, R13 ;  /* 0x00000001080d7824 */ /* 0x000fe200078e020d */
[----:B------:R-:W-:Y:S01]  /*0f50*/  SHF.R.S32.HI R5, RZ, 0x1f, R5 ;  /* 0x0000001fff057819 */ /* 0x000fe20000011405 */
[----:B------:R-:W-:Y:S01]  /*0f60*/  IMAD.SHL.U32 R3, R3, 0x40, RZ ;  /* 0x0000004003037824 */ /* 0x000fe200078e00ff */
[----:B------:R-:W-:Y:S01]  /*0f70*/  LEA.HI R0, R0, R217, RZ, 0x1 ;  /* 0x000000d900007211 */ /* 0x000fe200078f08ff */
[----:B------:R-:W-:Y:S01]  /*0f80*/  IMAD R194, R13, 0x2, R2 ;  /* 0x000000020dc27824 */ /* 0x000fe200078e0202 */
[----:B------:R-:W-:Y:S01]  /*0f90*/  LOP3.LUT R220, R220, 0x1c0, RZ, 0xc0, !PT ;  /* 0x000001c0dcdc7812 */ /* 0x000fe200078ec0ff */
[----:B------:R-:W-:Y:S01]  /*0fa0*/  IMAD.MOV.U32 R196, RZ, RZ, 0x20 ;  /* 0x00000020ffc47424 */ /* 0x000fe200078e00ff */
[----:B------:R-:W-:Y:S01]  /*0fb0*/  SHF.R.S32.HI R192, RZ, 0x3, R4 ;  /* 0x00000003ffc07819 */ /* 0x000fe20000011404 */
[----:B------:R-:W-:Y:S01]  /*0fc0*/  VIADD R208, R194, 0x36400 ;  /* 0x00036400c2d07836 */ /* 0x000fe20000000000 */
[----:B------:R-:W-:-:S02]  /*0fd0*/  LEA.HI R5, R5, R22, RZ, 0x3 ;  /* 0x0000001605057211 */ /* 0x000fc400078f18ff */
[----:B------:R-:W-:Y:S02]  /*0fe0*/  LOP3.LUT R0, R0, 0xfffffe, RZ, 0xc0, !PT ;  /* 0x00fffffe00007812 */ /* 0x000fe400078ec0ff */
[----:B------:R-:W-:Y:S02]  /*0ff0*/  SHF.R.U32.HI R231, RZ, 0x3, R220 ;  /* 0x00000003ffe77819 */ /* 0x000fe400000116dc */
[----:B------:R-:W-:Y:S02]  /*1000*/  LOP3.LUT R221, R3, 0xfffffe00, RZ, 0xc0, !PT ;  /* 0xfffffe0003dd7812 */ /* 0x000fe400078ec0ff */
[----:B------:R-:W-:Y:S01]  /*1010*/  IADD3 R195, R194, 0x36440, RZ ;  /* 0x00036440c2c37810 */ /* 0x000fe20007ffe0ff */
[----:B------:R-:W-:Y:S01]  /*1020*/  @P2 VIADD R195, R208, 0xffffffc0 ;  /* 0xffffffc0d0c32836 */ /* 0x000fe20000000000 */
[----:B------:R-:W-:Y:S01]  /*1030*/  SEL R196, R196, 0xffffffe0, !P1 ;  /* 0xffffffe0c4c47807 */ /* 0x000fe20004800000 */
[----:B------:R-:W-:Y:S01]  /*1040*/  IMAD.IADD R0, R217, 0x1, -R0 ;  /* 0x00000001d9007824 */ /* 0x000fe200078e0a00 */
[----:B------:R-:W-:Y:S01]  /*1050*/  LOP3.LUT R5, R5, 0xfffffff8, RZ, 0xc0, !PT ;  /* 0xfffffff805057812 */ /* 0x000fe200078ec0ff */
[----:B------:R-:W-:Y:S01]  /*1060*/  IMAD.MOV.U32 R184, RZ, RZ, RZ ;  /* 0x000000ffffb87224 */ /* 0x000fe200078e00ff */
[----:B------:R-:W-:Y:S01]  /*1070*/  CS2R R18, SRZ ;  /* 0x0000000000127805 */ /* 0x000fe2000001ff00 */
[----:B------:R-:W-:Y:S01]  /*1080*/  IMAD.IADD R208, R208, 0x1, R196 ;  /* 0x00000001d0d07824 */ /* 0x000fe200078e02c4 */
[----:B------:R-:W-:Y:S01]  /*1090*/  MOV R213, RZ ;  /* 0x000000ff00d57202 */ /* 0x000fe20000000f00 */
[----:B------:R-:W-:Y:S01]  /*10a0*/  IMAD.MOV.U32 R23, RZ, RZ, RZ ;  /* 0x000000ffff177224 */ /* 0x000fe200078e00ff */
[----:B------:R-:W-:Y:S01]  /*10b0*/  SHF.R.S32.HI R219, RZ, 0x1f, R22 ;  /* 0x0000001fffdb7819 */ /* 0x000fe20000011416 */
[----:B------:R-:W-:Y:S01]  /*10c0*/  IMAD.IADD R186, R22, 0x1, -R5 ;  /* 0x0000000116ba7824 */ /* 0x000fe200078e0a05 */
[----:B------:R-:W-:Y:S01]  /*10d0*/  IADD3 R196, R196, R195, RZ ;  /* 0x000000c3c4c47210 */ /* 0x000fe20007ffe0ff */
[----:B------:R-:W-:-:S02]  /*10e0*/  IMAD.SHL.U32 R191, R0, 0x100, RZ ;  /* 0x0000010000bf7824 */ /* 0x000fc400078e00ff */
[----:B------:R-:W-:Y:S01]  /*10f0*/  IMAD.SHL.U32 R190, R6, 0x2, RZ ;  /* 0x0000000206be7824 */ /* 0x000fe200078e00ff */
[----:B--2---:R-:W-:Y:S02]  /*1100*/  LOP3.LUT R185, R16, 0x1, RZ, 0xfc, !PT ;  /* 0x0000000110b97812 */ /* 0x004fe400078efcff */
[----:B------:R-:W-:-:S04]  /*1110*/  SHF.L.U32 R16, R215, 0x3, RZ ;  /* 0x00000003d7107819 */ /* 0x000fc800000006ff */
[----:B------:R-:W-:-:S04]  /*1120*/  LOP3.LUT R4, R220, 0x38, R16, 0xf8, !PT ;  /* 0x00000038dc047812 */ /* 0x000fc800078ef810 */
[----:B------:R-:W-:-:S05]  /*1130*/  LOP3.LUT R3, R221, R4, R231, 0xf6, !PT ;  /* 0x00000004dd037212 */ /* 0x000fca00078ef6e7 */
[----:B------:R-:W-:-:S07]  /*1140*/  IMAD R218, R3, 0x2, R2 ;  /* 0x0000000203da7824 */ /* 0x000fce00078e0202 */
.L_x_3742:
        /* <DEDUP_REMOVED lines=8> */
[----:B------:R-:W-:Y:S01]  /*11d0*/  ISETP.NE.U32.AND P1, PT, RZ, UR8, PT ;  /* 0x00000008ff007c0c */ /* 0x000fe2000bf25070 */
[----:B------:R-:W-:Y:S01]  /*11e0*/  IMAD.MOV.U32 R33, RZ, RZ, RZ ;  /* 0x000000ffff217224 */ /* 0x000fe200078e00ff */
[----:B------:R-:W-:Y:S02]  /*11f0*/  ISETP.NE.AND.EX P2, PT, RZ, UR5, PT, P2 ;  /* 0x00000005ff007c0c */ /* 0x000fe4000bf45320 */
[----:B------:R-:W-:Y:S02]  /*1200*/  ISETP.NE.AND.EX P1, PT, RZ, UR9, PT, P1 ;  /* 0x00000009ff007c0c */ /* 0x000fe4000bf25310 */
[----:B------:R-:W-:-:S04]  /*1210*/  ISETP.NE.U32.AND P0, PT, RZ, UR6, PT ;  /* 0x00000006ff007c0c */ /* 0x000fc8000bf05070 */
        /* <DEDUP_REMOVED lines=39> */
.L_x_3626:
[----:B------:R-:W-:Y:S02]  /*1490*/  IMAD.U32 R24, RZ, RZ, UR5 ;  /* 0x00000005ff187e24 */ /* 0x000fe4000f8e00ff */
[----:B------:R-:W-:Y:S01]  /*14a0*/  IMAD.U32 R28, RZ, RZ, UR4 ;  /* 0x00000004ff1c7e24 */ /* 0x000fe2000f8e00ff */
[----:B------:R-:W-:Y:S06]  /*14b0*/  @!P2 BRA `(.L_x_3627) ;  /* 0x000000000010a947 */ /* 0x000fec0003800000 */
[----:B------:R-:W-:-:S04]  /*14c0*/  IADD3 R4, P0, R210, UR8, RZ ;  /* 0x00000008d2047c10 */ /* 0x000fc8000ff1e0ff */
[----:B------:R-:W-:-:S05]  /*14d0*/  IADD3.X R5, R211, UR9, RZ, P0, !PT ;  /* 0x00000009d3057c10 */ /* 0x000fca00087fe4ff */
[----:B------:R0:W5:Y:S01]  /*14e0*/  LDG.E R28, desc[UR54][R4.64] ;  /* 0x00000036041c7981 */ /* 0x000162000c1e1900 */
[----:B------:R-:W-:Y:S05]  /*14f0*/  BRA `(.L_x_3628) ;  /* 0x0000000000107947 */ /* 0x000fea0003800000 */
.L_x_3627:
[----:B------:R-:W-:Y:S05]  /*1500*/  @!P0 BRA `(.L_x_3628) ;  /* 0x00000000000c8947 */ /* 0x000fea0003800000 */
[----:B------:R-:W2:Y:S04]  /*1510*/  LDG.E R5, desc[UR54][R8.64] ;  /* 0x0000003608057981 */ /* 0x000ea8000c1e1900 */
[----:B------:R-:W2:Y:S02]  /*1520*/  LDG.E R28, desc[UR54][R8.64+0x4] ;  /* 0x00000436081c7981 */ /* 0x000ea4000c1e1900 */
[----:B--2---:R-:W-:-:S07]  /*1530*/  IMAD.IADD R28, R28, 0x1, -R5 ;  /* 0x000000011c1c7824 */ /* 0x004fce00078e0a05 */
.L_x_3628:
        /* <DEDUP_REMOVED lines=17> */
[----:B--2---:R-:W-:-:S04]  /*1650*/  @P0 IMAD.IADD R24, R9, 0x1, -R0 ;  /* 0x0000000109180824 */ /* 0x004fc800078e0a00 */
        /* <DEDUP_REMOVED lines=37> */
.L_x_3631:
[----:B------:R-:W-:Y:S05]  /*18b0*/  BSYNC B6 ;  /* 0x0000000000067941 */ /* 0x000fea0003800000 */
.L_x_3630:
        /* <DEDUP_REMOVED lines=20> */
.L_x_3633:
[----:B------:R-:W-:Y:S05]  /*1a00*/  BSYNC B6 ;  /* 0x0000000000067941 */ /* 0x000fea0003800000 */
.L_x_3632:
        /* <DEDUP_REMOVED lines=27> */
[----:B------:R-:W-:-:S02]  /*1bc0*/  VIADD R82, R16, 0x20 ;  /* 0x0000002010527836 */ /* 0x000fc40000000000 */
[----:B------:R-:W-:Y:S01]  /*1bd0*/  IMAD.SHL.U32 R53, R34, 0x40, RZ ;  /* 0x0000004022357824 */ /* 0x000fe200078e00ff */
[----:B---3--:R-:W-:Y:S01]  /*1be0*/  ISETP.GE.AND P2, PT, R16, R49, PT ;  /* 0x000000311000720c */ /* 0x008fe20003f46270 */
[C---:B------:R-:W-:Y:S01]  /*1bf0*/  IMAD.SHL.U32 R64, R49.reuse, 0x2, RZ ;  /* 0x0000000231407824 */ /* 0x040fe200078e00ff */
[----:B------:R-:W-:Y:S01]  /*1c00*/  SHF.R.U32.HI R62, RZ, 0x3, R61 ;  /* 0x00000003ff3e7819 */ /* 0x000fe2000001163d */
[----:B------:R-:W2:Y:S01]  /*1c10*/  @P0 LDC R3, c[0x0][0x42c] ;  /* 0x00010b00ff030b82 */ /* 0x000ea20000000800 */
[----:B------:R-:W-:Y:S02]  /*1c20*/  SEL R13, R49, RZ, P2 ;  /* 0x000000ff310d7207 */ /* 0x000fe40001000000 */
[----:B------:R-:W-:-:S03]  /*1c30*/  P2R R74, PR, RZ, 0x4 ;  /* 0x00000004ff4a7803 */ /* 0x000fc60000000000 */
        /* <DEDUP_REMOVED lines=10> */
[----:B--2---:R-:W-:-:S04]  /*1ce0*/  @P0 IMAD.HI.U32 R0, R26, R3, RZ ;  /* 0x000000031a000227 */ /* 0x004fc800078e00ff */
[----:B------:R-:W-:Y:S01]  /*1cf0*/  IMAD R3, R33, R35, R6 ;  /* 0x0000002321037224 */ /* 0x000fe200078e0206 */
[----:B0-----:R-:W-:-:S03]  /*1d00*/  @P0 SHF.R.U32.HI R26, RZ, R7, R0 ;  /* 0x00000007ff1a0219 */ /* 0x001fc60000011600 */
[----:B------:R-:W-:Y:S01]  /*1d10*/  IMAD.IADD R5, R5, 0x1, R3 ;  /* 0x0000000105057824 */ /* 0x000fe200078e0203 */
        /* <DEDUP_REMOVED lines=19> */
[----:B------:R-:W-:Y:S01]  /*1e50*/  IMAD R3, R9, UR5, R8 ;  /* 0x0000000509037c24 */ /* 0x000fe2000f8e0208 */
        /* <DEDUP_REMOVED lines=8> */
[-C--:B------:R-:W-:Y:S01]  /*1ee0*/  IMAD R4, R219, R56.reuse, RZ ;  /* 0x00000038db047224 */ /* 0x080fe200078e02ff */
[----:B------:R-:W-:Y:S01]  /*1ef0*/  ISETP.GE.AND P4, PT, R16, UR4, PT ;  /* 0x0000000410007c0c */ /* 0x000fe2000bf86270 */
[----:B------:R-:W-:Y:S01]  /*1f00*/  IMAD R77, R9, UR5, R8 ;  /* 0x00000005094d7c24 */ /* 0x000fe2000f8e0208 */
[----:B------:R-:W-:Y:S01]  /*1f10*/  IADD3.X R26, R0, R5, R11, P0, !PT ;  /* 0x00000005001a7210 */ /* 0x000fe200007fe40b */
[C---:B------:R-:W-:Y:S01]  /*1f20*/  IMAD R15, R22.reuse, R57, R4 ;  /* 0x00000039160f7224 */ /* 0x040fe200078e0204 */
[C---:B------:R-:W-:Y:S01]  /*1f30*/  IADD3 R48, P0, R22.reuse, R33, RZ ;  /* 0x0000002116307210 */ /* 0x040fe20007f1e0ff */
[----:B------:R-:W-:Y:S01]  /*1f40*/  IMAD.WIDE.U32 R8, R22, R56, R16 ;  /* 0x0000003816087225 */ /* 0x000fe200078e0010 */
[----:B------:R-:W-:-:S03]  /*1f50*/  ISETP.GE.AND P3, PT, R82, UR4, PT ;  /* 0x0000000452007c0c */ /* 0x000fc6000bf66270 */
[----:B------:R-:W-:-:S04]  /*1f60*/  IMAD.WIDE.U32 R4, R22, R56, R42 ;  /* 0x0000003816047225 */ /* 0x000fc800078e002a */
[----:B------:R-:W-:Y:S02]  /*1f70*/  IMAD.IADD R9, R15, 0x1, R9 ;  /* 0x000000010f097824 */ /* 0x000fe400078e0209 */
[----:B------:R-:W-:Y:S01]  /*1f80*/  IMAD.IADD R5, R5, 0x1, R15 ;  /* 0x0000000105057824 */ /* 0x000fe200078e020f */
[----:B-----5:R-:W-:Y:S01]  /*1f90*/  SHF.R.S32.HI R15, RZ, 0x1f, R27 ;  /* 0x0000001fff0f7819 */ /* 0x020fe2000001141b */
[-C--:B------:R-:W-:Y:S02]  /*1fa0*/  IMAD R6, R219, R46.reuse, RZ ;  /* 0x0000002edb067224 */ /* 0x080fe400078e02ff */
[----:B------:R-:W-:-:S04]  /*1fb0*/  IMAD.WIDE.U32 R10, R22, R46, R16 ;  /* 0x0000002e160a7225 */ /* 0x000fc800078e0010 */
[C---:B------:R-:W-:Y:S02]  /*1fc0*/  IMAD R21, R22.reuse, R47, R6 ;  /* 0x0000002f16157224 */ /* 0x040fe400078e0206 */
[----:B------:R-:W-:Y:S02]  /*1fd0*/  IMAD R14, R15, R56, RZ ;  /* 0x000000380f0e7224 */ /* 0x000fe400078e02ff */
[----:B------:R-:W-:Y:S01]  /*1fe0*/  IMAD.WIDE.U32 R6, R22, R46, R42 ;  /* 0x0000002e16067225 */ /* 0x000fe200078e002a */
[----:B------:R-:W-:-:S03]  /*1ff0*/  IADD3 R11, R21, R11, RZ ;  /* 0x0000000b150b7210 */ /* 0x000fc60007ffe0ff */
        /* <DEDUP_REMOVED lines=17> */
[----:B------:R-:W-:Y:S02]  /*2110*/  IMAD.X R49, R219, 0x1, R12, P0 ;  /* 0x00000001db317824 */ /* 0x000fe400000e060c */
[----:B------:R-:W-:-:S02]  /*2120*/  IMAD R66, R189, 0x200, R66 ;  /* 0x00000200bd427824 */ /* 0x000fc400078e0242 */
[----:B------:R-:W-:Y:S02]  /*2130*/  IMAD.IADD R68, R37, 0x1, R13 ;  /* 0x0000000125447824 */ /* 0x000fe400078e020d */
[----:B------:R-:W-:Y:S02]  /*2140*/  IMAD.IADD R73, R21, 0x1, R73 ;  /* 0x0000000115497824 */ /* 0x000fe400078e0249 */
[----:B------:R-:W-:Y:S02]  /*2150*/  IMAD R70, R189, 0x200, R70 ;  /* 0x00000200bd467824 */ /* 0x000fe400078e0246 */
[----:B-1-3--:R-:W-:-:S07]  /*2160*/  IMAD.IADD R77, R41, 0x1, R77 ;  /* 0x00000001294d7824 */ /* 0x00afce00078e024d */
.L_x_3663:
[----:B------:R-:W-:Y:S01]  /*2170*/  IADD3 R51, R51, -0x1, RZ ;  /* 0xffffffff33337810 */ /* 0x000fe20007ffe0ff */
[----:B--2---:R-:W-:Y:S01]  /*2180*/  IMAD.SHL.U32 R33, R19, 0x1000, RZ ;  /* 0x0000100013217824 */ /* 0x004fe200078e00ff */
[----:B------:R-:W-:Y:S05]  /*2190*/  YIELD ;  /* 0x0000000000007946 */ /* 0x000fea0003800000 */
[----:B------:R-:W-:Y:S01]  /*21a0*/  SHF.R.S32.HI R58, RZ, 0x1f, R51 ;  /* 0x0000001fff3a7819 */ /* 0x000fe20000011433 */
[-C--:B-1----:R-:W-:Y:S01]  /*21b0*/  IMAD R4, R52, R51.reuse, RZ ;  /* 0x0000003334047224 */ /* 0x082fe200078e02ff */
[----:B------:R-:W-:Y:S01]  /*21c0*/  BSSY B0, `(.L_x_3634) ;  /* 0x0000179000007945 */ /* 0x000fe20003800000 */
[----:B---3--:R-:W-:Y:S01]  /*21d0*/  IMAD.WIDE.U32 R14, R53, R51, RZ ;  /* 0x00000033350e7225 */ /* 0x008fe200078e00ff */
[----:B------:R-:W-:-:S03]  /*21e0*/  ISETP.GT.AND P2, PT, R51, R31, PT ;  /* 0x0000001f3300720c */ /* 0x000fc60003f44270 */
[----:B------:R-:W-:Y:S01]  /*21f0*/  IMAD R5, R58, R53, R4 ;  /* 0x000000353a057224 */ /* 0x000fe200078e0204 */
[----:B------:R-:W-:-:S03]  /*2200*/  IADD3 R4, P0, R3, R14, RZ ;  /* 0x0000000e03047210 */ /* 0x000fc60007f1e0ff */
[----:B------:R-:W-:Y:S01]  /*2210*/  IMAD.IADD R79, R15, 0x1, R5 ;  /* 0x000000010f4f7824 */ /* 0x000fe200078e0205 */
[----:B0-----:R-:W-:Y:S01]  /*2220*/  LEA R12, P1, R4, R46, 0x1 ;  /* 0x0000002e040c7211 */ /* 0x001fe200078208ff */
[----:B------:R-:W-:Y:S02]  /*2230*/  IMAD.IADD R5, R66, 0x1, R33 ;  /* 0x0000000142057824 */ /* 0x000fe400078e0221 */
[----:B------:R-:W-:Y:S01]  /*2240*/  IMAD.X R6, R79, 0x1, R26, P0 ;  /* 0x000000014f067824 */ /* 0x000fe200000e061a */
[----:B------:R-:W-:Y:S01]  /*2250*/  ISETP.GE.AND P0, PT, R63, 0x1, PT ;  /* 0x000000013f00780c */ /* 0x000fe20003f06270 */
[----:B------:R-:W-:-:S03]  /*2260*/  IMAD R32, R5, 0x2, R2 ;  /* 0x0000000205207824 */ /* 0x000fc600078e0202 */
[----:B------:R-:W-:-:S09]  /*2270*/  LEA.HI.X R13, R4, R47, R6, 0x1, P1 ;  /* 0x0000002f040d7211 */ /* 0x000fd200008f0c06 */
[----:B------:R-:W-:Y:S05]  /*2280*/  @!P0 BRA `(.L_x_3635) ;  /* 0x0000001400508947 */ /* 0x000fea0003800000 */
[----:B------:R-:W-:Y:S01]  /*2290*/  ULDC.U8 UR4, c[0x0][0x3f0] ;  /* 0x0000fc0000047ab9 */ /* 0x000fe20000000000 */
[-C--:B------:R-:W-:Y:S01]  /*22a0*/  IMAD R7, R54, R51.reuse, RZ ;  /* 0x0000003336077224 */ /* 0x080fe200078e02ff */
[----:B------:R-:W-:Y:S01]  /*22b0*/  ISETP.NE.AND P0, PT, RZ, UR4, PT ;  /* 0x00000004ff007c0c */ /* 0x000fe2000bf05270 */
[----:B------:R-:W-:-:S04]  /*22c0*/  IMAD.WIDE.U32 R4, R56, R51, RZ ;  /* 0x0000003338047225 */ /* 0x000fc800078e00ff */
[----:B------:R-:W-:-:S05]  /*22d0*/  IMAD R7, R58, R56, R7 ;  /* 0x000000383a077224 */ /* 0x000fca00078e0207 */
[----:B------:R-:W-:-:S03]  /*22e0*/  IADD3 R59, R5, R7, RZ ;  /* 0x00000007053b7210 */ /* 0x000fc60007ffe0ff */
        /* <DEDUP_REMOVED lines=16> */
[----:B------:R-:W-:-:S04]  /*23f0*/  IMAD.WIDE.U32 R4, R51, R57, R72 ;  /* 0x0000003933047225 */ /* 0x000fc800078e0048 */
[----:B------:R-:W-:Y:S01]  /*2400*/  IMAD.X R10, R59, 0x1, R68, P0 ;  /* 0x000000013b0a7824 */ /* 0x000fe200000e0644 */
[----:B------:R-:W-:Y:S01]  /*2410*/  LEA R6, P0, R7, UR4, 0x1 ;  /* 0x0000000407067c11 */ /* 0x000fe2000f8008ff */
[----:B------:R-:W-:Y:S01]  /*2420*/  IMAD.IADD R5, R5, 0x1, R9 ;  /* 0x0000000105057824 */ /* 0x000fe200078e0209 */
[----:B------:R-:W-:Y:S01]  /*2430*/  LEA R58, P5, R4, UR6, 0x1 ;  /* 0x00000006043a7c11 */ /* 0x000fe2000f8a08ff */
[----:B------:R-:W-:Y:S01]  /*2440*/  VIADD R8, R42, 0x10 ;  /* 0x000000102a087836 */ /* 0x000fe20000000000 */
[----:B------:R-:W-:Y:S02]  /*2450*/  LEA.HI.X R7, R7, UR5, R10, 0x1, P0 ;  /* 0x0000000507077c11 */ /* 0x000fe400080f0c0a */
[----:B------:R-:W-:Y:S02]  /*2460*/  CS2R R10, SRZ ;  /* 0x00000000000a7805 */ /* 0x000fe4000001ff00 */
[----:B------:R-:W-:Y:S02]  /*2470*/  LEA.HI.X R59, R4, UR7, R5, 0x1, P5 ;  /* 0x00000007043b7c11 */ /* 0x000fe4000a8f0c05 */
[----:B------:R-:W-:-:S02]  /*2480*/  ISETP.GE.AND P0, PT, R42, R63, PT ;  /* 0x0000003f2a00720c */ /* 0x000fc40003f06270 */
[----:B------:R-:W-:Y:S02]  /*2490*/  ISETP.GE.AND P5, PT, R8, R63, PT ;  /* 0x0000003f0800720c */ /* 0x000fe40003fa6270 */
[----:B------:R-:W-:-:S09]  /*24a0*/  CS2R R8, SRZ ;  /* 0x0000000000087805 */ /* 0x000fd2000001ff00 */
[----:B------:R0:W5:Y:S04]  /*24b0*/  @!P0 LDG.E.64 R34, desc[UR54][R6.64] ;  /* 0x0000003606228981 */ /* 0x000168000c1e1b00 */
[----:B------:R0:W5:Y:S04]  /*24c0*/  @!P5 LDG.E.64 R8, desc[UR54][R6.64+0x20] ;  /* 0x000020360608d981 */ /* 0x000168000c1e1b00 */
[----:B------:R0:W5:Y:S04]  /*24d0*/  @!P0 LDG.E.64 R14, desc[UR54][R58.64] ;  /* 0x000000363a0e8981 */ /* 0x000168000c1e1b00 */
[----:B------:R0:W5:Y:S02]  /*24e0*/  @!P5 LDG.E.64 R10, desc[UR54][R58.64+0x20] ;  /* 0x000020363a0ad981 */ /* 0x000164000c1e1b00 */
.L_x_3638:
[----:B------:R-:W-:Y:S05]  /*24f0*/  BSYNC B1 ;  /* 0x0000000000017941 */ /* 0x000fea0003800000 */
.L_x_3637:
[----:B------:R-:W-:Y:S01]  /*2500*/  ISETP.NE.AND P0, PT, R185, 0x3, PT ;  /* 0x00000003b900780c */ /* 0x000fe20003f05270 */
[----:B-----5:R-:W-:Y:S01]  /*2510*/  IMAD.MOV.U32 R4, RZ, RZ, R8 ;  /* 0x000000ffff047224 */ /* 0x020fe200078e0008 */
[----:B------:R-:W-:Y:S01]  /*2520*/  MOV R5, R9 ;  /* 0x0000000900057202 */ /* 0x000fe20000000f00 */
[----:B0-----:R-:W-:Y:S02]  /*2530*/  IMAD.MOV.U32 R6, RZ, RZ, R34 ;  /* 0x000000ffff067224 */ /* 0x001fe400078e0022 */
[----:B------:R-:W-:Y:S01]  /*2540*/  IMAD.MOV.U32 R7, RZ, RZ, R35 ;  /* 0x000000ffff077224 */ /* 0x000fe200078e0023 */
[----:B------:R-:W-:Y:S01]  /*2550*/  PRMT R80, R4, 0x5410, R5 ;  /* 0x0000541004507816 */ /* 0x000fe20000000005 */
[----:B------:R-:W-:Y:S02]  /*2560*/  IMAD.MOV.U32 R4, RZ, RZ, R10 ;  /* 0x000000ffff047224 */ /* 0x000fe400078e000a */
        /* <DEDUP_REMOVED lines=8> */
.L_x_3639:
[----:B------:R-:W-:Y:S01]  /*25f0*/  IMAD R72, R19, 0x8, R2 ;  /* 0x0000000813487824 */ /* 0x000fe200078e0202 */
[----:B------:R-:W-:Y:S01]  /*2600*/  SHF.L.U32 R59, R184, 0x1f, RZ ;  /* 0x0000001fb83b7819 */ /* 0x000fe200000006ff */
[----:B------:R-:W-:Y:S03]  /*2610*/  BSSY B1, `(.L_x_3640) ;  /* 0x0000003000017945 */ /* 0x000fe60003800000 */
[----:B------:R-:W0:Y:S02]  /*2620*/  SYNCS.PHASECHK.TRANS64.TRYWAIT P5, [R72+URZ+0x38890], R59 ;  /* 0x0388903b480075a7 */ /* 0x000e2400080a017f */
[----:B0-----:R-:W-:Y:S05]  /*2630*/  @!P5 BRA `(.L_x_3641) ;  /* 0x0000015000c8d947 */ /* 0x001fea0003800000 */
.L_x_3842:
[----:B------:R-:W-:Y:S05]  /*2640*/  BSYNC B1 ;  /* 0x0000000000017941 */ /* 0x000fea0003800000 */
.L_x_3640:
        /* <DEDUP_REMOVED lines=10> */
[----:B--2---:R-:W-:Y:S01]  /*26f0*/  IMAD.MOV.U32 R14, RZ, RZ, R6 ;  /* 0x000000ffff0e7224 */ /* 0x004fe200078e0006 */
[----:B------:R-:W-:Y:S01]  /*2700*/  SHF.R.U32.HI R58, RZ, 0x10, R15 ;  /* 0x00000010ff3a7819 */ /* 0x000fe2000001160f */
[----:B------:R-:W-:Y:S02]  /*2710*/  HADD2.F32 R6, -RZ, R5.H1_H1 ;  /* 0x30000005ff067230 */ /* 0x000fe40000004100 */
[----:B------:R-:W-:Y:S02]  /*2720*/  HADD2.F32 R35, -RZ, R35.H0_H0 ;  /* 0x20000023ff237230 */ /* 0x000fe40000004100 */
[----:B------:R-:W-:-:S02]  /*2730*/  HADD2.F32 R5, -RZ, R5.H0_H0 ;  /* 0x20000005ff057230 */ /* 0x000fc40000004100 */
[----:B------:R-:W-:Y:S02]  /*2740*/  HADD2.F32 R58, -RZ, R58.H0_H0 ;  /* 0x2000003aff3a7230 */ /* 0x000fe40000004100 */
[-C--:B------:R-:W-:Y:S01]  /*2750*/  FMUL.FTZ R76, R6, R35.reuse ;  /* 0x00000023064c7220 */ /* 0x080fe20000410000 */
[--C-:B------:R-:W-:Y:S02]  /*2760*/  HADD2.F32 R15, -RZ, R7.reuse.H1_H1 ;  /* 0x30000007ff0f7230 */ /* 0x100fe40000004100 */
[----:B------:R-:W-:Y:S01]  /*2770*/  FMUL.FTZ R35, R5, R35 ;  /* 0x0000002305237220 */ /* 0x000fe20000410000 */
[----:B------:R-:W-:Y:S02]  /*2780*/  HADD2.F32 R32, -RZ, R32.H0_H0 ;  /* 0x20000020ff207230 */ /* 0x000fe40000004100 */
[----:B------:R-:W-:Y:S02]  /*2790*/  HADD2.F32 R7, -RZ, R7.H0_H0 ;  /* 0x20000007ff077230 */ /* 0x000fe40000004100 */
[----:B------:R-:W-:Y:S01]  /*27a0*/  FMUL.FTZ R78, R15, R58 ;  /* 0x0000003a0f4e7220 */ /* 0x000fe20000410000 */
[----:B------:R-:W-:-:S02]  /*27b0*/  HADD2.F32 R34, -RZ, R34.H0_H0 ;  /* 0x20000022ff227230 */ /* 0x000fc40000004100 */
[-C--:B------:R-:W-:Y:S01]  /*27c0*/  FFMA.FTZ R76, R5, R32.reuse, -R76 ;  /* 0x00000020054c7223 */ /* 0x080fe2000001084c */
[----:B------:R-:W-:Y:S01]  /*27d0*/  FFMA.FTZ R81, R6, R32, R35 ;  /* 0x0000002006517223 */ /* 0x000fe20000010023 */
[C---:B------:R-:W-:Y:S01]  /*27e0*/  FMUL.FTZ R58, R7.reuse, R58 ;  /* 0x0000003a073a7220 */ /* 0x040fe20000410000 */
[--C-:B------:R-:W-:Y:S02]  /*27f0*/  HADD2.F32 R32, -RZ, R83.reuse.H0_H0 ;  /* 0x20000053ff207230 */ /* 0x100fe40000004100 */
[-C--:B------:R-:W-:Y:S01]  /*2800*/  FFMA.FTZ R78, R7, R34.reuse, -R78 ;  /* 0x00000022074e7223 */ /* 0x080fe2000001084e */
[----:B------:R-:W-:Y:S02]  /*2810*/  HADD2.F32 R35, -RZ, R83.H1_H1 ;  /* 0x30000053ff237230 */ /* 0x000fe40000004100 */
[----:B------:R-:W-:Y:S01]  /*2820*/  FFMA.FTZ R85, R15, R34, R58 ;  /* 0x000000220f557223 */ /* 0x000fe2000001003a */
[----:B------:R-:W-:Y:S02]  /*2830*/  HADD2.F32 R5, -RZ, R4.H1_H1 ;  /* 0x30000004ff057230 */ /* 0x000fe40000004100 */
[----:B------:R-:W-:-:S02]  /*2840*/  HADD2.F32 R6, -RZ, R14.H1_H1 ;  /* 0x3000000eff067230 */ /* 0x000fc40000004100 */
[----:B------:R-:W-:Y:S02]  /*2850*/  HADD2.F32 R4, -RZ, R4.H0_H0 ;  /* 0x20000004ff047230 */ /* 0x000fe40000004100 */
[----:B------:R-:W-:Y:S02]  /*2860*/  HADD2.F32 R14, -RZ, R14.H0_H0 ;  /* 0x2000000eff0e7230 */ /* 0x000fe40000004100 */
[-C--:B------:R-:W-:Y:S01]  /*2870*/  FMUL.FTZ R83, R6, R35.reuse ;  /* 0x0000002306537220 */ /* 0x080fe20000410000 */
[--C-:B------:R-:W-:Y:S02]  /*2880*/  HADD2.F32 R7, -RZ, R79.reuse.H0_H0 ;  /* 0x2000004fff077230 */ /* 0x100fe40000004100 */
[----:B------:R-:W-:Y:S02]  /*2890*/  HADD2.F32 R15, -RZ, R79.H1_H1 ;  /* 0x3000004fff0f7230 */ /* 0x000fe40000004100 */
[-C--:B------:R-:W-:Y:S01]  /*28a0*/  FMUL.FTZ R79, R5, R32.reuse ;  /* 0x00000020054f7220 */ /* 0x080fe20000410000 */
[----:B------:R-:W-:Y:S01]  /*28b0*/  FMUL.FTZ R32, R4, R32 ;  /* 0x0000002004207220 */ /* 0x000fe20000410000 */
[----:B------:R-:W-:-:S02]  /*28c0*/  FMUL.FTZ R35, R14, R35 ;  /* 0x000000230e237220 */ /* 0x000fc40000410000 */
[-C--:B------:R-:W-:Y:S01]  /*28d0*/  FFMA.FTZ R79, R4, R7.reuse, -R79 ;  /* 0x00000007044f7223 */ /* 0x080fe2000001084f */
[----:B------:R-:W-:Y:S01]  /*28e0*/  FFMA.FTZ R32, R5, R7, R32 ;  /* 0x0000000705207223 */ /* 0x000fe20000010020 */
[-C--:B------:R-:W-:Y:S01]  /*28f0*/  FFMA.FTZ R83, R14, R15.reuse, -R83 ;  /* 0x0000000f0e537223 */ /* 0x080fe20000010853 */
[----:B------:R-:W-:Y:S01]  /*2900*/  FFMA.FTZ R6, R6, R15, R35 ;  /* 0x0000000f06067223 */ /* 0x000fe20000010023 */
[----:B------:R-:W-:Y:S02]  /*2910*/  F2FP.F16.F32.PACK_AB R5, R81, R76 ;  /* 0x0000004c5105723e */ /* 0x000fe400000000ff */
[----:B------:R-:W-:Y:S02]  /*2920*/  F2FP.F16.F32.PACK_AB R7, R85, R78 ;  /* 0x0000004e5507723e */ /* 0x000fe400000000ff */
[----:B------:R-:W-:Y:S02]  /*2930*/  F2FP.F16.F32.PACK_AB R4, R32, R79 ;  /* 0x0000004f2004723e */ /* 0x000fe400000000ff */
[----:B------:R-:W-:-:S07]  /*2940*/  F2FP.F16.F32.PACK_AB R6, R6, R83 ;  /* 0x000000530606723e */ /* 0x000fce00000000ff */
.L_x_3646:
[----:B------:R-:W-:Y:S05]  /*2950*/  BSYNC B2 ;  /* 0x0000000000027941 */ /* 0x000fea0003800000 */
.L_x_3645:
[----:B--2---:R1:W-:Y:S02]  /*2960*/  STG.E.128 desc[UR54][R12.64], R4 ;  /* 0x000000040c007986 */ /* 0x0043e4000c101d36 */
.L_x_3644:
[----:B------:R-:W-:Y:S05]  /*2970*/  BSYNC B1 ;  /* 0x0000000000017941 */ /* 0x000fea0003800000 */
.L_x_3643:
        /* <DEDUP_REMOVED lines=52> */
.L_x_3648:
[----:B------:R-:W-:Y:S05]  /*2cc0*/  BSYNC B1 ;  /* 0x0000000000017941 */ /* 0x000fea0003800000 */
.L_x_3647:
[----:B-1----:R1:W-:Y:S01]  /*2cd0*/  STG.E.128 desc[UR54][R12.64+0x40], R4 ;  /* 0x000040040c007986 */ /* 0x0023e2000c101d36 */
[----:B------:R-:W-:Y:S05]  /*2ce0*/  BRA `(.L_x_3642) ;  /* 0x0000000c00187947 */ /* 0x000fea0003800000 */
.L_x_3636:
        /* <DEDUP_REMOVED lines=13> */
[----:B------:R-:W-:-:S03]  /*2dc0*/  CS2R R4, SRZ ;  /* 0x0000000000047805 */ /* 0x000fc6000001ff00 */
[----:B------:R-:W-:Y:S01]  /*2dd0*/  @!P0 IMAD.IADD R11, R9, 0x1, R11 ;  /* 0x00000001090b8824 */ /* 0x000fe200078e020b */
        /* <DEDUP_REMOVED lines=28> */
.L_x_3649:
[----:B------:R-:W-:Y:S01]  /*2fa0*/  IMAD R72, R19, 0x8, R2 ;  /* 0x0000000813487824 */ /* 0x000fe200078e0202 */
[----:B------:R-:W-:Y:S01]  /*2fb0*/  SHF.L.U32 R59, R184, 0x1f, RZ ;  /* 0x0000001fb83b7819 */ /* 0x000fe200000006ff */
[----:B------:R-:W-:Y:S03]  /*2fc0*/  BSSY B1, `(.L_x_3650) ;  /* 0x0000003000017945 */ /* 0x000fe60003800000 */
[----:B------:R-:W0:Y:S02]  /*2fd0*/  SYNCS.PHASECHK.TRANS64.TRYWAIT P5, [R72+URZ+0x38890], R59 ;  /* 0x0388903b480075a7 */ /* 0x000e2400080a017f */
[----:B0-----:R-:W-:Y:S05]  /*2fe0*/  @!P5 BRA `(.L_x_3651) ;  /* 0x000001480070d947 */ /* 0x001fea0003800000 */
.L_x_3843:
[----:B------:R-:W-:Y:S05]  /*2ff0*/  BSYNC B1 ;  /* 0x0000000000017941 */ /* 0x000fea0003800000 */
.L_x_3650:
        /* <DEDUP_REMOVED lines=13> */
[----:B------:R-:W-:Y:S01]  /*30d0*/  LEA.HI.X R81, R12, R47, R13, 0x1, P5 ;  /* 0x0000002f0c517211 */ /* 0x000fe200028f0c0d */
[----:B------:R-:W-:Y:S01]  /*30e0*/  IMAD.IADD R13, R65, 0x1, -R64 ;  /* 0x00000001410d7824 */ /* 0x000fe200078e0a40 */
[----:B------:R-:W-:-:S04]  /*30f0*/  ISETP.NE.AND P5, PT, R74, RZ, PT ;  /* 0x000000ff4a00720c */ /* 0x000fc80003fa5270 */
        /* <DEDUP_REMOVED lines=8> */
[----:B------:R-:W-:-:S03]  /*3180*/  IMAD.IADD R13, R70, 0x1, R33 ;  /* 0x00000001460d7824 */ /* 0x000fc600078e0221 */
[----:B------:R-:W-:Y:S01]  /*3190*/  LEA R12, R189, R12, 0x9 ;  /* 0x0000000cbd0c7211 */ /* 0x000fe200078e48ff */
[----:B------:R-:W-:-:S04]  /*31a0*/  IMAD R13, R13, 0x2, R2 ;  /* 0x000000020d0d7824 */ /* 0x000fc800078e0202 */
[----:B------:R-:W-:Y:S02]  /*31b0*/  IMAD.IADD R33, R33, 0x1, R12 ;  /* 0x0000000121217824 */ /* 0x000fe400078e020c */
        /* <DEDUP_REMOVED lines=86> */
.L_x_3653:
[----:B------:R-:W-:Y:S05]  /*3720*/  BSYNC B1 ;  /* 0x0000000000017941 */ /* 0x000fea0003800000 */
.L_x_3652:
        /* <DEDUP_REMOVED lines=10> */
.L_x_3635:
[----:B------:R-:W-:-:S13]  /*37d0*/  ISETP.NE.AND P0, PT, R185, 0x3, PT ;  /* 0x00000003b900780c */ /* 0x000fda0003f05270 */
[----:B------:R-:W-:Y:S05]  /*37e0*/  @!P0 BRA `(.L_x_3654) ;  /* 0x0000000000048947 */ /* 0x000fea0003800000 */
[----:B------:R-:W-:Y:S01]  /*37f0*/  BPT.TRAP 0x1 ;  /* 0x000000040000795c */ /* 0x000fe20000300000 */
.L_x_3654:
        /* <DEDUP_REMOVED lines=8> */
.L_x_3844:
[----:B------:R-:W-:Y:S05]  /*3880*/  BSYNC B1 ;  /* 0x0000000000017941 */ /* 0x000fea0003800000 */
.L_x_3655:
[----:B------:R-:W-:Y:S05]  /*3890*/  @P1 BRA `(.L_x_3642) ;  /* 0x00000000002c1947 */ /* 0x000fea0003800000 */
[----:B------:R-:W-:Y:S01]  /*38a0*/  @!P3 LOP3.LUT P5, RZ, R186, 0x4, RZ, 0xc0, !PT ;  /* 0x00000004baffb812 */ /* 0x000fe200078ac0ff */
[----:B------:R-:W-:Y:S01]  /*38b0*/  @!P3 VIADD R4, R66, 0x20 ;  /* 0x000000204204b836 */ /* 0x000fe20000000000 */
[----:B------:R-:W-:Y:S02]  /*38c0*/  PLOP3.LUT P6, PT, PT, PT, PT, 0x8, 0x0 ;  /* 0x000000000000781c */ /* 0x000fe40003fce170 */
[----:B------:R-:W-:-:S13]  /*38d0*/  @!P3 PLOP3.LUT P6, PT, P5, PT, PT, 0x80, 0x0 ;  /* 0x000000000000b81c */ /* 0x000fda0002fcf070 */
[----:B------:R-:W-:-:S04]  /*38e0*/  @P6 VIADD R4, R66, 0xffffffe0 ;  /* 0xffffffe042046836 */ /* 0x000fc80000000000 */
[----:B------:R-:W-:Y:S02]  /*38f0*/  @!P3 IMAD.IADD R33, R33, 0x1, R4 ;  /* 0x000000012121b824 */ /* 0x000fe400078e0204 */
[----:B------:R-:W1:Y:S02]  /*3900*/  @!P4 LDS.128 R4, [R32+0x22400] ;  /* 0x022400002004c984 */ /* 0x000e640000000c00 */
[----:B------:R-:W-:-:S06]  /*3910*/  @!P3 IMAD R8, R33, 0x2, R2 ;  /* 0x000000022108b824 */ /* 0x000fcc00078e0202 */
[----:B------:R-:W2:Y:S04]  /*3920*/  @!P3 LDS.128 R8, [R8+0x22400] ;  /* 0x022400000808b984 */ /* 0x000ea80000000c00 */
[----:B-1----:R1:W-:Y:S04]  /*3930*/  @!P4 STG.E.128 desc[UR54][R12.64], R4 ;  /* 0x000000040c00c986 */ /* 0x0023e8000c101d36 */
[----:B--2---:R1:W-:Y:S02]  /*3940*/  @!P3 STG.E.128 desc[UR54][R12.64+0x40], R8 ;  /* 0x000040080c00b986 */ /* 0x0043e4000c101d36 */
.L_x_3642:
[----:B------:R-:W-:Y:S05]  /*3950*/  BSYNC B0 ;  /* 0x0000000000007941 */ /* 0x000fea0003800000 */
.L_x_3634:
        /* <DEDUP_REMOVED lines=12> */
[----:B------:R-:W-:-:S04]  /*3a20*/  @!P5 IADD3 R4, R72, 0x388a0, RZ ;  /* 0x000388a04804d810 */ /* 0x000fc80007ffe0ff */
[----:B------:R-:W-:-:S04]  /*3a30*/  @!P5 PRMT R4, RZ, 0x654, R4 ;  /* 0x00000654ff04d816 */ /* 0x000fc80000000004 */
[----:B------:R1:W-:Y:S01]  /*3a40*/  @!P5 SYNCS.ARRIVE.TRANS64.RED.A1T0 RZ, [R4+URZ], RZ ;  /* 0x000000ff04ffd9a7 */ /* 0x0003e2000810043f */
[----:B------:R-:W-:Y:S05]  /*3a50*/  @!P0 BRA `(.L_x_3658) ;  /* 0x0000000000048947 */ /* 0x000fea0003800000 */
[----:B------:R-:W-:Y:S01]  /*3a60*/  BPT.TRAP 0x1 ;  /* 0x000000040000795c */ /* 0x000fe20000300000 */
.L_x_3658:
[----:B------:R-:W-:Y:S05]  /*3a70*/  BSYNC B0 ;  /* 0x0000000000007941 */ /* 0x000fea0003800000 */
.L_x_3657:
[----:B------:R-:W4:Y:S01]  /*3a80*/  SYNCS.PHASECHK.TRANS64.TRYWAIT P0, [R72+URZ+0x388b0], R59 ;  /* 0x0388b03b480075a7 */ /* 0x000f22000800017f */
[----:B------:R-:W-:Y:S04]  /*3a90*/  BSSY B0, `(.L_x_3659) ;  /* 0x0000002000007945 */ /* 0x000fe80003800000 */
[----:B----4-:R-:W-:Y:S05]  /*3aa0*/  @!P0 BRA `(.L_x_3660) ;  /* 0x0000013c00e88947 */ /* 0x010fea0003800000 */
.L_x_3845:
[----:B------:R-:W-:Y:S05]  /*3ab0*/  BSYNC B0 ;  /* 0x0000000000007941 */ /* 0x000fea0003800000 */
.L_x_3659:
[----:B------:R-:W-:Y:S04]  /*3ac0*/  BSSY B0, `(.L_x_3661) ;  /* 0x0000051000007945 */ /* 0x000fe80003800000 */
[----:B------:R-:W-:Y:S05]  /*3ad0*/  @P1 BRA `(.L_x_3662) ;  /* 0x00000004003c1947 */ /* 0x000fea0003800000 */
[----:B-1----:R-:W-:Y:S01]  /*3ae0*/  IMAD.WIDE R4, R51, 0x40, R48 ;  /* 0x0000004033047825 */ /* 0x002fe200078e0230 */
[----:B------:R-:W-:Y:S01]  /*3af0*/  ULDC.64 UR4, c[0x0][0x318] ;  /* 0x0000c60000047ab9 */ /* 0x000fe20000000a00 */
[----:B------:R-:W-:Y:S02]  /*3b00*/  LOP3.LUT P0, RZ, R186, 0x4, RZ, 0xc0, !PT ;  /* 0x00000004baff7812 */ /* 0x000fe4000780c0ff */
[----:B------:R-:W-:Y:S02]  /*3b10*/  IMAD R5, R5, UR4, RZ ;  /* 0x0000000405057c24 */ /* 0x000fe4000f8e02ff */
[----:B------:R-:W-:Y:S02]  /*3b20*/  IMAD.MOV.U32 R76, RZ, RZ, R40 ;  /* 0x000000ffff4c7224 */ /* 0x000fe400078e0028 */
[C---:B------:R-:W-:Y:S02]  /*3b30*/  IMAD R5, R4.reuse, UR5, R5 ;  /* 0x0000000504057c24 */ /* 0x040fe4000f8e0205 */
[----:B------:R-:W-:Y:S01]  /*3b40*/  IMAD.WIDE.U32 R6, R4, UR4, R76 ;  /* 0x0000000404067c25 */ /* 0x000fe2000f8e004c */
[----:B------:R-:W-:-:S03]  /*3b50*/  ULDC.64 UR4, c[0x0][0x308] ;  /* 0x0000c20000047ab9 */ /* 0x000fc60000000a00 */
[----:B------:R-:W-:Y:S01]  /*3b60*/  IMAD R9, R19, 0x8000, R66 ;  /* 0x0000800013097824 */ /* 0x000fe200078e0242 */
[----:B------:R-:W-:Y:S01]  /*3b70*/  LEA R58, P1, R6, UR4, 0x1 ;  /* 0x00000004063a7c11 */ /* 0x000fe2000f8208ff */
[----:B------:R-:W-:Y:S01]  /*3b80*/  IMAD.IADD R5, R7, 0x1, R5 ;  /* 0x0000000107057824 */ /* 0x000fe200078e0205 */
[----:B------:R-:W-:Y:S01]  /*3b90*/  ULDC UR4, c[0x0][0x310] ;  /* 0x0000c40000047ab9 */ /* 0x000fe20000000800 */
[----:B------:R-:W-:Y:S02]  /*3ba0*/  VIADD R4, R16, 0x40 ;  /* 0x0000004010047836 */ /* 0x000fe40000000000 */
        /* <DEDUP_REMOVED lines=9> */
[----:B------:R-:W-:Y:S02]  /*3c40*/  VIADD R78, R16, 0x140 ;  /* 0x00000140104e7836 */ /* 0x000fe40000000000 */
[----:B------:R-:W-:-:S06]  /*3c50*/  IMAD R79, R79, 0x2, R2 ;  /* 0x000000024f4f7824 */ /* 0x000fcc00078e0202 */
        /* <DEDUP_REMOVED lines=55> */
.L_x_3662:
[----:B------:R-:W-:Y:S05]  /*3fd0*/  BSYNC B0 ;  /* 0x0000000000007941 */ /* 0x000fea0003800000 */
.L_x_3661:
[----:B------:R-:W-:Y:S01]  /*3fe0*/  @!PT LDS RZ, [RZ] ;  /* 0x00000000fffff984 */ /* 0x000fe20000000800 */
[----:B------:R-:W-:Y:S01]  /*3ff0*/  @!PT LDS RZ, [RZ] ;  /* 0x00000000fffff984 */ /* 0x000fe20000000800 */
[----:B------:R-:W-:Y:S01]  /*4000*/  @!PT LDS RZ, [RZ] ;  /* 0x00000000fffff984 */ /* 0x000fe20000000800 */
[----:B------:R-:W-:Y:S01]  /*4010*/  @!PT LDS RZ, [RZ] ;  /* 0x00000000fffff984 */ /* 0x000fe20000000800 */
[----:B------:R5:W-:Y:S06]  /*4020*/  MEMBAR.ALL.CTA ;  /* 0x0000000000007992 */ /* 0x000bec0000008000 */
[----:B-----5:R-:W5:Y:S01]  /*4030*/  FENCE.VIEW.ASYNC.S ;  /* 0x00000000000073c6 */ /* 0x020f620000000000 */
[----:B------:R-:W-:Y:S01]  /*4040*/  VIADD R19, R19, 0x1 ;  /* 0x0000000113137836 */ /* 0x000fe20000000000 */
[----:B-----5:R1:W-:Y:S01]  /*4050*/  BAR.SYNC.DEFER_BLOCKING R60, 0x80 ;  /* 0x0002003c0000751d */ /* 0x0203e20000010000 */
[----:B0---4-:R-:W-:-:S03]  /*4060*/  @!P5 VIADD R72, R72, 0x388c0 ;  /* 0x000388c04848d836 */ /* 0x011fc60000000000 */
[C---:B------:R-:W-:Y:S02]  /*4070*/  ISETP.NE.AND P1, PT, R19.reuse, 0x2, PT ;  /* 0x000000021300780c */ /* 0x040fe40003f25270 */
[----:B------:R-:W-:Y:S02]  /*4080*/  PLOP3.LUT P0, PT, PT, PT, PT, 0x8, 0x0 ;  /* 0x000000000000781c */ /* 0x000fe40003f0e170 */
[----:B------:R-:W-:Y:S02]  /*4090*/  @!P5 PRMT R72, RZ, 0x654, R72 ;  /* 0x00000654ff48d816 */ /* 0x000fe40000000048 */
[----:B------:R-:W-:Y:S02]  /*40a0*/  SEL R5, RZ, 0x1, P1 ;  /* 0x00000001ff057807 */ /* 0x000fe40000800000 */
[----:B------:R-:W-:Y:S02]  /*40b0*/  SEL R19, R19, RZ, P1 ;  /* 0x000000ff13137207 */ /* 0x000fe40000800000 */
[----:B------:R-:W-:Y:S01]  /*40c0*/  LOP3.LUT R184, R184, R5, RZ, 0x3c, !PT ;  /* 0x00000005b8b87212 */ /* 0x000fe200078e3cff */
[----:B------:R1:W-:Y:S01]  /*40d0*/  @!P5 SYNCS.ARRIVE.TRANS64.RED.A1T0 RZ, [R72+URZ], RZ ;  /* 0x000000ff48ffd9a7 */ /* 0x0003e2000810043f */
[----:B------:R-:W-:Y:S05]  /*40e0*/  @P2 BRA `(.L_x_3663) ;  /* 0xffffffe000202947 */ /* 0x000fea000383ffff */
.L_x_3629:
[----:B-1----:R-:W4:Y:S01]  /*40f0*/  LDL R4, [R1+0x4] ;  /* 0x0000040001047983 */ /* 0x002f220000100800 */
        /* <DEDUP_REMOVED lines=33> */
[----:B------:R-:W-:Y:S02]  /*4310*/  MOV R3, RZ ;  /* 0x000000ff00037202 */ /* 0x000fe40000000f00 */
        /* <DEDUP_REMOVED lines=8> */
[----:B---3--:R-:W-:Y:S02]  /*43a0*/  CS2R R80, SRZ ;  /* 0x0000000000507805 */ /* 0x008fe4000001ff00 */
        /* <DEDUP_REMOVED lines=13> */
[----:B------:R-:W-:Y:S01]  /*4480*/  CS2R R46, SRZ ;  /* 0x00000000002e7805 */ /* 0x000fe2000001ff00 */
[----:B------:R-:W-:Y:S01]  /*4490*/  IMAD.MOV.U32 R169, RZ, RZ, RZ ;  /* 0x000000ffffa97224 */ /* 0x000fe200078e00ff */
[----:B--2---:R-:W-:Y:S02]  /*44a0*/  CS2R R32, SRZ ;  /* 0x0000000000207805 */ /* 0x004fe4000001ff00 */
[----:B------:R-:W-:Y:S02]  /*44b0*/  CS2R R174, SRZ ;  /* 0x0000000000ae7805 */ /* 0x000fe4000001ff00 */
[----:B------:R-:W-:Y:S02]  /*44c0*/  CS2R R38, SRZ ;  /* 0x0000000000267805 */ /* 0x000fe4000001ff00 */
[----:B------:R-:W-:Y:S01]  /*44d0*/  CS2R R176, SRZ ;  /* 0x0000000000b07805 */ /* 0x000fe2000001ff00 */
[----:B------:R-:W-:Y:S01]  /*44e0*/  IMAD.MOV.U32 R35, RZ, RZ, RZ ;  /* 0x000000ffff237224 */ /* 0x000fe200078e00ff */
[----:B------:R-:W-:Y:S01]  /*44f0*/  CS2R R28, SRZ ;  /* 0x00000000001c7805 */ /* 0x000fe2000001ff00 */
[----:B------:R-:W-:Y:S01]  /*4500*/  IMAD.MOV.U32 R178, RZ, RZ, RZ ;  /* 0x000000ffffb27224 */ /* 0x000fe200078e00ff */
[----:B------:R-:W-:Y:S01]  /*4510*/  MOV R7, RZ ;  /* 0x000000ff00077202 */ /* 0x000fe20000000f00 */
[----:B------:R-:W-:-:S02]  /*4520*/  IMAD.MOV.U32 R31, RZ, RZ, RZ ;  /* 0x000000ffff1f7224 */ /* 0x000fc400078e00ff */
[----:B------:R-:W-:Y:S02]  /*4530*/  IMAD.MOV.U32 R180, RZ, RZ, RZ ;  /* 0x000000ffffb47224 */ /* 0x000fe400078e00ff */
[----:B------:R-:W-:Y:S02]  /*4540*/  IMAD.MOV.U32 R0, RZ, RZ, RZ ;  /* 0x000000ffff007224 */ /* 0x000fe400078e00ff */
[----:B------:R-:W-:Y:S01]  /*4550*/  IMAD.MOV.U32 R5, RZ, RZ, RZ ;  /* 0x000000ffff057224 */ /* 0x000fe200078e00ff */
[----:B----4-:R-:W-:Y:S01]  /*4560*/  ISETP.NE.AND P1, PT, R4, 0x1, PT ;  /* 0x000000010400780c */ /* 0x010fe20003f25270 */
[----:B------:R-:W-:-:S12]  /*4570*/  @P0 BRA `(.L_x_3665) ;  /* 0x0000000000080947 */ /* 0x000fd80003800000 */
[----:B------:R-:W0:Y:S02]  /*4580*/  FENCE.VIEW.ASYNC.G ;  /* 0x00000000000073c6 */ /* 0x000e240000000100 */
[----:B0-----:R-:W-:Y:S06]  /*4590*/  BAR.ARV 0xc, 0x120 ;  /* 0x0304800000007b1d */ /* 0x001fec0000002000 */
.L_x_3665:
[----:B------:R-:W-:Y:S05]  /*45a0*/  BSYNC B0 ;  /* 0x0000000000007941 */ /* 0x000fea0003800000 */
.L_x_3664:
        /* <DEDUP_REMOVED lines=8> */
[----:B------:R-:W-:Y:S01]  /*4630*/  IMAD.MOV.U32 R5, RZ, RZ, 0x40000040 ;  /* 0x40000040ff057424 */ /* 0x000fe200078e00ff */
[----:B------:R-:W-:Y:S01]  /*4640*/  MOV R7, 0x40000040 ;  /* 0x4000004000077802 */ /* 0x000fe20000000f00 */
[----:B------:R-:W-:Y:S01]  /*4650*/  IMAD.MOV.U32 R11, RZ, RZ, 0x40000040 ;  /* 0x40000040ff0b7424 */ /* 0x000fe200078e00ff */
[----:B------:R-:W-:Y:S01]  /*4660*/  BAR.SYNC.DEFER_BLOCKING 0xe, 0x100 ;  /* 0x0384000000007b1d */ /* 0x000fe20000010000 */
[----:B------:R-:W-:Y:S01]  /*4670*/  IMAD.MOV.U32 R9, RZ, RZ, 0x40000040 ;  /* 0x40000040ff097424 */ /* 0x000fe200078e00ff */
[----:B------:R-:W-:Y:S01]  /*4680*/  R2UR UR5, R5 ;  /* 0x00000000050572ca */ /* 0x000fe200000e0000 */
[----:B------:R-:W-:Y:S01]  /*4690*/  IMAD.MOV.U32 R13, RZ, RZ, 0x40000040 ;  /* 0x40000040ff0d7424 */ /* 0x000fe200078e00ff */
[----:B------:R-:W-:Y:S01]  /*46a0*/  R2UR UR7, R7 ;  /* 0x00000000070772ca */ /* 0x000fe200000e0000 */
[----:B------:R-:W-:Y:S01]  /*46b0*/  IMAD.MOV.U32 R7, RZ, RZ, 0x40000040 ;  /* 0x40000040ff077424 */ /* 0x000fe200078e00ff */
[----:B------:R-:W-:Y:S01]  /*46c0*/  ISETP.GE.AND P0, PT, R168, 0x41, PT ;  /* 0x00000041a800780c */ /* 0x000fe20003f06270 */
[----:B------:R-:W-:Y:S01]  /*46d0*/  BSSY B0, `(.L_x_3669) ;  /* 0x00000f6000007945 */ /* 0x000fe20003800000 */
[----:B------:R-:W1:Y:S01]  /*46e0*/  S2R R20, SR_TID.X ;  /* 0x0000000000147919 */ /* 0x000e620000002100 */
[----:B0-----:R-:W-:-:S04]  /*46f0*/  LEA.HI R3, R0, R0, RZ, 0x1 ;  /* 0x0000000000037211 */ /* 0x001fc800078f08ff */
[----:B------:R-:W-:Y:S01]  /*4700*/  LOP3.LUT R3, R3, 0x1fffe, RZ, 0xc0, !PT ;  /* 0x0001fffe03037812 */ /* 0x000fe200078ec0ff */
[----:B-----5:R-:W-:-:S03]  /*4710*/  WARPGROUP.ARRIVE ;  /* 0x00000000000079c5 */ /* 0x020fc60000000000 */
[----:B------:R-:W-:Y:S01]  /*4720*/  IADD3 R3, R0, -R3, RZ ;  /* 0x8000000300037210 */ /* 0x000fe20007ffe0ff */
[----:B------:R-:W-:-:S04]  /*4730*/  VIADD R0, R2, 0x36400 ;  /* 0x0003640002007836 */ /* 0x000fc80000000000 */
[----:B------:R-:W-:Y:S01]  /*4740*/  IMAD R3, R3, 0x8000, R2 ;  /* 0x0000800003037824 */ /* 0x000fe200078e0202 */
[----:B------:R-:W-:-:S03]  /*4750*/  SHF.R.U32.HI R0, RZ, 0x4, R0 ;  /* 0x00000004ff007819 */ /* 0x000fc60000011600 */
[----:B------:R-:W-:Y:S01]  /*4760*/  VIADD R3, R3, 0x400 ;  /* 0x0000040003037836 */ /* 0x000fe20000000000 */
[----:B------:R-:W-:Y:S02]  /*4770*/  LOP3.LUT R0, R0, 0x3fff, RZ, 0xc0, !PT ;  /* 0x00003fff00007812 */ /* 0x000fe400078ec0ff */
[----:B-1----:R-:W-:Y:S02]  /*4780*/  LOP3.LUT R20, R20, 0x7f, RZ, 0xc0, !PT ;  /* 0x0000007f14147812 */ /* 0x002fe400078ec0ff */
[----:B------:R-:W-:Y:S02]  /*4790*/  SHF.R.U32.HI R3, RZ, 0x4, R3 ;  /* 0x00000004ff037819 */ /* 0x000fe40000011603 */
[----:B------:R-:W-:Y:S02]  /*47a0*/  LOP3.LUT R4, R0, 0x10000, RZ, 0xfc, !PT ;  /* 0x0001000000047812 */ /* 0x000fe400078efcff */
[----:B------:R-:W-:Y:S02]  /*47b0*/  LOP3.LUT R3, R3, 0x3fff, RZ, 0xc0, !PT ;  /* 0x00003fff03037812 */ /* 0x000fe400078ec0ff */
[C---:B------:R-:W-:Y:S01]  /*47c0*/  R2UR UR4, R4.reuse ;  /* 0x00000000040472ca */ /* 0x040fe200000e0000 */
[----:B------:R-:W-:Y:S01]  /*47d0*/  VIADD R10, R4, 0x2 ;  /* 0x00000002040a7836 */ /* 0x000fe20000000000 */
[----:B------:R-:W-:-:S02]  /*47e0*/  LOP3.LUT R15, R3, 0x2000000, RZ, 0xfc, !PT ;  /* 0x02000000030f7812 */ /* 0x000fc400078efcff */
[----:B------:R-:W-:-:S03]  /*47f0*/  ISETP.NE.AND P2, PT, R20, RZ, PT ;  /* 0x000000ff1400720c */ /* 0x000fc60003f45270 */
[----:B------:R-:W-:-:S04]  /*4800*/  IMAD R6, R18, 0x1000, R15 ;  /* 0x0000100012067824 */ /* 0x000fc800078e020f */
[C---:B------:R-:W-:Y:S01]  /*4810*/  VIADD R8, R6.reuse, 0x80 ;  /* 0x0000008006087836 */ /* 0x040fe20000000000 */
[C---:B------:R-:W-:Y:S02]  /*4820*/  R2UR UR6, R6.reuse ;  /* 0x00000000060672ca */ /* 0x040fe400000e0000 */
[C---:B------:R-:W-:Y:S01]  /*4830*/  IADD3 R12, R6.reuse, 0x100, RZ ;  /* 0x00000100060c7810 */ /* 0x040fe20007ffe0ff */
[----:B------:R-:W-:Y:S02]  /*4840*/  VIADD R6, R6, 0x180 ;  /* 0x0000018006067836 */ /* 0x000fe40000000000 */
[----:B------:R-:W-:-:S04]  /*4850*/  @!P2 IMAD R0, R18, 0x8, R2 ;  /* 0x000000081200a824 */ /* 0x000fc800078e0202 */
[----:B------:R-:W-:-:S04]  /*4860*/  @!P2 VIADD R0, R0, 0x38860 ;  /* 0x000388600000a836 */ /* 0x000fc80000000000 */
[----:B------:R-:W-:Y:S01]  /*4870*/  HGMMA.64x256x16.F32 R24, gdesc[UR4].tnspB, RZ, !UPT, gsb0 ;  /* 0x43e00000041879f0 */ /* 0x000fe2000c0008ff */
[----:B------:R-:W-:Y:S02]  /*4880*/  R2UR UR4, R10 ;  /* 0x000000000a0472ca */ /* 0x000fe400000e0000 */
[----:B------:R-:W-:Y:S02]  /*4890*/  R2UR UR5, R11 ;  /* 0x000000000b0572ca */ /* 0x000fe400000e0000 */
[----:B------:R-:W-:Y:S01]  /*48a0*/  R2UR UR6, R8 ;  /* 0x00000000080672ca */ /* 0x000fe200000e0000 */
[----:B------:R-:W-:Y:S01]  /*48b0*/  VIADD R8, R4, 0x4 ;  /* 0x0000000404087836 */ /* 0x000fe20000000000 */
[----:B------:R-:W-:Y:S01]  /*48c0*/  R2UR UR7, R9 ;  /* 0x00000000090772ca */ /* 0x000fe200000e0000 */
[----:B------:R-:W-:Y:S01]  /*48d0*/  IMAD.MOV.U32 R9, RZ, RZ, 0x40000040 ;  /* 0x40000040ff097424 */ /* 0x000fe200078e00ff */
[----:B------:R-:W-:Y:S01]  /*48e0*/  @!P2 PRMT R0, RZ, 0x654, R0 ;  /* 0x00000654ff00a816 */ /* 0x000fe20000000000 */
[----:B------:R-:W-:-:S02]  /*48f0*/  WARPGROUP.DEPBAR.LE gsb0, 0x0 ;  /* 0x00008000000079c5 */ /* 0x000fc40000010000 */
[----:B------:R-:W-:-:S15]  /*4900*/  WARPGROUP.ARRIVE ;  /* 0x00000000000079c5 */ /* 0x000fde0000000000 */
[----:B------:R-:W-:-:S01]  /*4910*/  NOP ;  /* 0x0000000000007918 */ /* 0x000fc20000000000 */
[----:B------:R-:W-:Y:S01]  /*4920*/  HGMMA.64x256x16.F32 R24, gdesc[UR4].tnspB, R24, gsb0 ;  /* 0x43e00000041879f0 */ /* 0x000fe20008000818 */
[----:B------:R-:W-:Y:S02]  /*4930*/  R2UR UR4, R8 ;  /* 0x00000000080472ca */ /* 0x000fe400000e0000 */
[----:B------:R-:W-:Y:S02]  /*4940*/  R2UR UR5, R9 ;  /* 0x00000000090572ca */ /* 0x000fe400000e0000 */
[----:B------:R-:W-:Y:S01]  /*4950*/  R2UR UR6, R12 ;  /* 0x000000000c0672ca */ /* 0x000fe200000e0000 */
[----:B------:R-:W-:Y:S01]  /*4960*/  VIADD R12, R4, 0x6 ;  /* 0x00000006040c7836 */ /* 0x000fe20000000000 */
[----:B------:R-:W-:Y:S02]  /*4970*/  R2UR UR7, R13 ;  /* 0x000000000d0772ca */ /* 0x000fe400000e0000 */
[----:B------:R-:W-:Y:S01]  /*4980*/  MOV R13, 0x40000040 ;  /* 0x40000040000d7802 */ /* 0x000fe20000000f00 */
[----:B------:R-:W-:-:S02]  /*4990*/  WARPGROUP.DEPBAR.LE gsb0, 0x0 ;  /* 0x00008000000079c5 */ /* 0x000fc40000010000 */
[----:B------:R-:W-:-:S15]  /*49a0*/  WARPGROUP.ARRIVE ;  /* 0x00000000000079c5 */ /* 0x000fde0000000000 */
[----:B------:R-:W-:-:S01]  /*49b0*/  NOP ;  /* 0x0000000000007918 */ /* 0x000fc20000000000 */
        /* <DEDUP_REMOVED lines=12> */
[----:B------:R-:W-:Y:S05]  /*4a80*/  @!P0 BRA `(.L_x_3670) ;  /* 0x0000000800e88947 */ /* 0x000fea0003800000 */
[----:B------:R-:W-:-:S07]  /*4a90*/  VIADD R182, R182, 0xfffffffe ;  /* 0xfffffffeb6b67836 */ /* 0x000fce0000000000 */
.L_x_3671:
[----:B------:R-:W-:Y:S01]  /*4aa0*/  BAR.SYNC.DEFER_BLOCKING 0xe, 0x100 ;  /* 0x0384000000007b1d */ /* 0x000fe20000010000 */
[C---:B------:R-:W-:Y:S01]  /*4ab0*/  IMAD R3, R18.reuse, 0x40, R188 ;  /* 0x0000004012037824 */ /* 0x040fe200078e02bc */
[----:B------:R-:W-:Y:S01]  /*4ac0*/  IADD3 R18, R18, 0x1, RZ ;  /* 0x0000000112127810 */ /* 0x000fe20007ffe0ff */
[----:B------:R-:W-:Y:S01]  /*4ad0*/  IMAD.MOV.U32 R7, RZ, RZ, 0x40000040 ;  /* 0x40000040ff077424 */ /* 0x000fe200078e00ff */
[----:B------:R-:W-:Y:S01]  /*4ae0*/  R2UR UR4, R4 ;  /* 0x00000000040472ca */ /* 0x000fe200000e0000 */
[----:B------:R-:W-:Y:S01]  /*4af0*/  IMAD R3, R3, 0x4, R2 ;  /* 0x0000000403037824 */ /* 0x000fe200078e0202 */
[C---:B------:R-:W-:Y:S01]  /*4b00*/  ISETP.NE.AND P0, PT, R18.reuse, 0x2, PT ;  /* 0x000000021200780c */ /* 0x040fe20003f05270 */
[----:B------:R-:W-:Y:S01]  /*4b10*/  IMAD.MOV.U32 R21, RZ, RZ, 0x40000040 ;  /* 0x40000040ff157424 */ /* 0x000fe200078e00ff */
[----:B------:R-:W-:Y:S01]  /*4b20*/  R2UR UR7, R7 ;  /* 0x00000000070772ca */ /* 0x000fe200000e0000 */
[----:B------:R-:W-:Y:S01]  /*4b30*/  IMAD.MOV.U32 R7, RZ, RZ, 0x40000040 ;  /* 0x40000040ff077424 */ /* 0x000fe200078e00ff */
[----:B------:R-:W-:-:S02]  /*4b40*/  SEL R18, R18, RZ, P0 ;  /* 0x000000ff12127207 */ /* 0x000fc40000000000 */
[----:B------:R-:W-:Y:S02]  /*4b50*/  R2UR UR5, R5 ;  /* 0x00000000050572ca */ /* 0x000fe400000e0000 */
[----:B------:R-:W-:Y:S01]  /*4b60*/  ISETP.GT.AND P1, PT, R182, RZ, PT ;  /* 0x000000ffb600720c */ /* 0x000fe20003f24270 */
[----:B------:R-:W-:Y:S02]  /*4b70*/  IMAD R6, R18, 0x1000, R15 ;  /* 0x0000100012067824 */ /* 0x000fe400078e020f */
[----:B------:R-:W-:Y:S02]  /*4b80*/  VIADD R182, R182, 0xffffffff ;  /* 0xffffffffb6b67836 */ /* 0x000fe40000000000 */
[C---:B------:R-:W-:Y:S01]  /*4b90*/  VIADD R20, R6.reuse, 0x80 ;  /* 0x0000008006147836 */ /* 0x040fe20000000000 */
[----:B------:R-:W-:Y:S01]  /*4ba0*/  R2UR UR6, R6 ;  /* 0x00000000060672ca */ /* 0x000fe200000e0000 */
[----:B0-----:R-:W0:Y:S04]  /*4bb0*/  LDS R0, [R3+0x38400] ;  /* 0x0384000003007984 */ /* 0x001e280000000800 */
        /* <DEDUP_REMOVED lines=129> */
[----:B------:R-:W-:-:S04]  /*53d0*/  @!P2 IMAD R0, R18, 0x8, R2 ;  /* 0x000000081200a824 */ /* 0x000fc800078e0202 */
[----:B------:R-:W-:Y:S01]  /*53e0*/  @!P2 VIADD R0, R0, 0x38860 ;  /* 0x000388600000a836 */ /* 0x000fe20000000000 */
[----:B------:R-:W-:-:S04]  /*53f0*/  WARPGROUP.ARRIVE ;  /* 0x00000000000079c5 */ /* 0x000fc80000000000 */
[----:B------:R-:W-:Y:S02]  /*5400*/  @!P2 PRMT R0, RZ, 0x654, R0 ;  /* 0x00000654ff00a816 */ /* 0x000fe40000000000 */
[----:B------:R-:W-:Y:S01]  /*5410*/  HGMMA.64x256x16.F32 R24, gdesc[UR4].tnspB, R24, gsb0 ;  /* 0x43e00000041879f0 */ /* 0x000fe20008000818 */
[----:B------:R-:W-:Y:S02]  /*5420*/  R2UR UR4, R10 ;  /* 0x000000000a0472ca */ /* 0x000fe400000e0000 */
[----:B------:R-:W-:Y:S02]  /*5430*/  R2UR UR5, R11 ;  /* 0x000000000b0572ca */ /* 0x000fe400000e0000 */
[----:B------:R-:W-:Y:S01]  /*5440*/  R2UR UR6, R20 ;  /* 0x00000000140672ca */ /* 0x000fe200000e0000 */
[C---:B------:R-:W-:Y:S01]  /*5450*/  VIADD R20, R6.reuse, 0x100 ;  /* 0x0000010006147836 */ /* 0x040fe20000000000 */
[----:B------:R-:W-:Y:S01]  /*5460*/  R2UR UR7, R21 ;  /* 0x00000000150772ca */ /* 0x000fe200000e0000 */
[----:B------:R-:W-:Y:S01]  /*5470*/  VIADD R6, R6, 0x180 ;  /* 0x0000018006067836 */ /* 0x000fe20000000000 */
        /* <DEDUP_REMOVED lines=23> */
[----:B------:R0:W-:Y:S02]  /*55f0*/  @!P2 SYNCS.ARRIVE.TRANS64.RED.A1T0 RZ, [R0+URZ], RZ ;  /* 0x000000ff00ffa9a7 */ /* 0x0001e4000810043f */
[----:B0-----:R-:W-:-:S04]  /*5600*/  SEL R0, RZ, 0x1, P0 ;  /* 0x00000001ff007807 */ /* 0x001fc80000000000 */
[----:B------:R-:W-:Y:S01]  /*5610*/  LOP3.LUT R23, R23, R0, RZ, 0x3c, !PT ;  /* 0x0000000017177212 */ /* 0x000fe200078e3cff */
[----:B------:R-:W-:Y:S06]  /*5620*/  @P1 BRA `(.L_x_3671) ;  /* 0xfffffff4001c1947 */ /* 0x000fec000383ffff */
.L_x_3670:
[----:B------:R-:W-:Y:S05]  /*5630*/  BSYNC B0 ;  /* 0x0000000000007941 */ /* 0x000fea0003800000 */
.L_x_3669:
[----:B------:R-:W-:Y:S01]  /*5640*/  BAR.SYNC.DEFER_BLOCKING 0xe, 0x100 ;  /* 0x0384000000007b1d */ /* 0x000fe20000010000 */
[C---:B------:R-:W-:Y:S01]  /*5650*/  LEA R3, R18.reuse, R188, 0x6 ;  /* 0x000000bc12037211 */ /* 0x040fe200078e30ff */
[----:B------:R-:W-:Y:S01]  /*5660*/  VIADD R18, R18, 0x1 ;  /* 0x0000000112127836 */ /* 0x000fe20000000000 */
[----:B------:R-:W-:-:S03]  /*5670*/  PLOP3.LUT P0, PT, PT, PT, PT, 0x8, 0x0 ;  /* 0x000000000000781c */ /* 0x000fc60003f0e170 */
[----:B------:R-:W-:Y:S01]  /*5680*/  IMAD R3, R3, 0x4, R2 ;  /* 0x0000000403037824 */ /* 0x000fe200078e0202 */
[----:B------:R-:W-:-:S04]  /*5690*/  ISETP.NE.AND P1, PT, R18, 0x2, PT ;  /* 0x000000021200780c */ /* 0x000fc80003f25270 */
[----:B------:R-:W-:Y:S02]  /*56a0*/  SEL R4, RZ, 0x1, P1 ;  /* 0x00000001ff047807 */ /* 0x000fe40000800000 */
[----:B------:R-:W-:Y:S02]  /*56b0*/  SEL R18, R18, RZ, P1 ;  /* 0x000000ff12127207 */ /* 0x000fe40000800000 */
[----:B------:R-:W-:Y:S01]  /*56c0*/  LOP3.LUT R23, R23, R4, RZ, 0x3c, !PT ;  /* 0x0000000417177212 */ /* 0x000fe200078e3cff */
        /* <DEDUP_REMOVED lines=132> */
.L_x_3667:
        /* <DEDUP_REMOVED lines=8> */
[----:B------:R-:W-:Y:S02]  /*5f90*/  VIADD R0, R2, 0x36400 ;  /* 0x0003640002007836 */ /* 0x000fe40000000000 */
[----:B------:R-:W-:-:S03]  /*5fa0*/  IMAD R3, R3, 0x8000, R2 ;  /* 0x0000800003037824 */ /* 0x000fc600078e0202 */
[----:B------:R-:W-:Y:S02]  /*5fb0*/  LOP3.LUT P0, RZ, R0, 0x3ff, RZ, 0xc0, !PT ;  /* 0x000003ff00ff7812 */ /* 0x000fe4000780c0ff */
[----:B------:R-:W-:-:S04]  /*5fc0*/  IADD3 R3, R3, 0x400, RZ ;  /* 0x0000040003037810 */ /* 0x000fc80007ffe0ff */
[----:B------:R-:W-:-:S04]  /*5fd0*/  SHF.R.U32.HI R3, RZ, 0x4, R3 ;  /* 0x00000004ff037819 */ /* 0x000fc80000011603 */
[----:B------:R-:W-:-:S03]  /*5fe0*/  LOP3.LUT R56, R3, 0x3fff, RZ, 0xc0, !PT ;  /* 0x00003fff03387812 */ /* 0x000fc600078ec0ff */
        /* <DEDUP_REMOVED lines=17> */
.L_x_3673:
[----:B------:R-:W-:Y:S05]  /*6100*/  BSYNC B6 ;  /* 0x0000000000067941 */ /* 0x000fea0003800000 */
.L_x_3672:
        /* <DEDUP_REMOVED lines=12> */
.L_x_3677:
[----:B-1----:R1:W2:Y:S02]  /*61d0*/  SYNCS.PHASECHK.TRANS64.TRYWAIT P0, [R2+URZ+0x38800], R5 ;  /* 0x03880005020075a7 */ /* 0x0022a4000800017f */
[----:B--2---:R-:W-:Y:S05]  /*61e0*/  @!P0 NANOSLEEP.SYNCS 0x989680 ;  /* 0x009896800000895d */ /* 0x004fea0003900000 */
[----:B------:R-:W2:Y:S02]  /*61f0*/  @!P0 SYNCS.PHASECHK.TRANS64 P0, [R2+URZ+0x38800], R5 ;  /* 0x03880005020085a7 */ /* 0x000ea4000800007f */
[----:B--2---:R-:W-:Y:S05]  /*6200*/  @!P0 BRA `(.L_x_3677) ;  /* 0xfffffffc00f08947 */ /* 0x004fea000383ffff */
.L_x_3676:
[----:B------:R-:W-:Y:S05]  /*6210*/  BSYNC B0 ;  /* 0x0000000000007941 */ /* 0x000fea0003800000 */
.L_x_3675:
[----:B------:R-:W-:Y:S05]  /*6220*/  BRA `(.L_x_3678) ;  /* 0x00000020006c7947 */ /* 0x000fea0003800000 */
.L_x_3674:
[----:B-----5:R-:W-:Y:S01]  /*6230*/  SHF.R.S32.HI R0, RZ, 0x1f, R27 ;  /* 0x0000001fff007819 */ /* 0x020fe2000001141b */
[----:B------:R-:W-:Y:S01]  /*6240*/  ULDC.64 UR4, c[0x0][0x3d8] ;  /* 0x0000f60000047ab9 */ /* 0x000fe20000000a00 */
[----:B------:R-:W-:Y:S01]  /*6250*/  VIADD R3, R2, 0x20400 ;  /* 0x0002040002037836 */ /* 0x000fe20000000000 */
[----:B------:R-:W-:Y:S01]  /*6260*/  ULDC.64 UR6, c[0x0][0x3e8] ;  /* 0x0000fa0000067ab9 */ /* 0x000fe20000000a00 */
[----:B------:R-:W-:Y:S01]  /*6270*/  IMAD.WIDE.U32 R4, R27, UR4, RZ ;  /* 0x000000041b047c25 */ /* 0x000fe2000f8e00ff */
[----:B------:R-:W-:Y:S01]  /*6280*/  SHF.L.U32 R29, R215, 0x2, RZ ;  /* 0x00000002d71d7819 */ /* 0x000fe200000006ff */
[----:B------:R-:W-:Y:S01]  /*6290*/  BSSY B6, `(.L_x_3679) ;  /* 0x0000032000067945 */ /* 0x000fe20003800000 */
[----:B------:R-:W-:Y:S01]  /*62a0*/  LOP3.LUT P0, RZ, R3, 0x3ff, RZ, 0xc0, !PT ;  /* 0x000003ff03ff7812 */ /* 0x000fe2000780c0ff */
[C---:B------:R-:W-:Y:S01]  /*62b0*/  IMAD R6, R0.reuse, UR4, RZ ;  /* 0x0000000400067c24 */ /* 0x040fe2000f8e02ff */
[----:B------:R-:W-:Y:S01]  /*62c0*/  IADD3 R3, P6, R29, R4, RZ ;  /* 0x000000041d037210 */ /* 0x000fe20007fde0ff */
[----:B------:R-:W-:Y:S01]  /*62d0*/  IMAD R0, R0, UR6, RZ ;  /* 0x0000000600007c24 */ /* 0x000fe2000f8e02ff */
[----:B------:R-:W-:Y:S01]  /*62e0*/  SHF.R.S32.HI R12, RZ, 0x1f, R29 ;  /* 0x0000001fff0c7819 */ /* 0x000fe2000001141d */
[C---:B------:R-:W-:Y:S01]  /*62f0*/  IMAD R11, R27.reuse, UR5, R6 ;  /* 0x000000051b0b7c24 */ /* 0x040fe2000f8e0206 */
[----:B------:R-:W-:Y:S01]  /*6300*/  ULDC.64 UR4, c[0x0][0x3c8] ;  /* 0x0000f20000047ab9 */ /* 0x000fe20000000a00 */
[----:B------:R-:W-:Y:S01]  /*6310*/  IMAD.WIDE.U32 R6, R27, UR6, RZ ;  /* 0x000000061b067c25 */ /* 0x000fe2000f8e00ff */
[----:B------:R-:W-:-:S02]  /*6320*/  LEA R24, P2, R4, UR4, 0x1 ;  /* 0x0000000404187c11 */ /* 0x000fc4000f8408ff */
[----:B------:R-:W-:Y:S01]  /*6330*/  SHF.R.S32.HI R14, RZ, 0x1f, R16 ;  /* 0x0000001fff0e7819 */ /* 0x000fe20000011410 */
[----:B------:R-:W-:Y:S01]  /*6340*/  IMAD.IADD R11, R11, 0x1, R5 ;  /* 0x000000010b0b7824 */ /* 0x000fe200078e0205 */
[----:B------:R-:W-:Y:S01]  /*6350*/  IADD3 R5, P1, R16, R4, RZ ;  /* 0x0000000410057210 */ /* 0x000fe20007f3e0ff */
[----:B------:R-:W-:Y:S01]  /*6360*/  IMAD R9, R27, UR7, R0 ;  /* 0x000000071b097c24 */ /* 0x000fe2000f8e0200 */
[----:B------:R-:W-:Y:S01]  /*6370*/  LEA R32, P5, R3, UR4, 0x1 ;  /* 0x0000000403207c11 */ /* 0x000fe2000f8a08ff */
[--C-:B------:R-:W-:Y:S01]  /*6380*/  IMAD.X R10, R12, 0x1, R11.reuse, P6 ;  /* 0x000000010c0a7824 */ /* 0x100fe200030e060b */
[----:B------:R-:W-:Y:S01]  /*6390*/  LEA.HI.X R26, R4, UR5, R11, 0x1, P2 ;  /* 0x00000005041a7c11 */ /* 0x000fe200090f0c0b */
[----:B------:R-:W-:Y:S01]  /*63a0*/  IMAD.IADD R9, R9, 0x1, R7 ;  /* 0x0000000109097824 */ /* 0x000fe200078e0207 */
[-C--:B------:R-:W-:Y:S01]  /*63b0*/  IADD3 R8, P2, R29, R6.reuse, RZ ;  /* 0x000000061d087210 */ /* 0x080fe20007f5e0ff */
[----:B------:R-:W-:Y:S01]  /*63c0*/  ULDC.64 UR6, c[0x0][0x3e0] ;  /* 0x0000f80000067ab9 */ /* 0x000fe20000000a00 */
[----:B------:R-:W-:Y:S01]  /*63d0*/  IADD3 R0, P4, R16, R6, RZ ;  /* 0x0000000610007210 */ /* 0x000fe20007f9e0ff */
[----:B------:R-:W-:Y:S01]  /*63e0*/  IMAD.X R4, R14, 0x1, R11, P1 ;  /* 0x000000010e047824 */ /* 0x000fe200008e060b */
[----:B------:R-:W-:Y:S01]  /*63f0*/  LEA.HI.X R33, R3, UR5, R10, 0x1, P5 ;  /* 0x0000000503217c11 */ /* 0x000fe2000a8f0c0a */
[----:B------:R-:W-:Y:S01]  /*6400*/  IMAD.X R7, R12, 0x1, R9, P2 ;  /* 0x000000010c077824 */ /* 0x000fe200010e0609 */
[----:B------:R-:W-:-:S02]  /*6410*/  LEA R27, P3, R6, UR6, 0x1 ;  /* 0x00000006061b7c11 */ /* 0x000fc4000f8608ff */
[----:B------:R-:W-:Y:S02]  /*6420*/  LEA R34, P6, R8, UR6, 0x1 ;  /* 0x0000000608227c11 */ /* 0x000fe4000f8c08ff */
[----:B------:R-:W-:Y:S02]  /*6430*/  LEA R36, P1, R5, UR4, 0x1 ;  /* 0x0000000405247c11 */ /* 0x000fe4000f8208ff */
[----:B------:R-:W-:Y:S02]  /*6440*/  LEA R38, P2, R0, UR6, 0x1 ;  /* 0x0000000600267c11 */ /* 0x000fe4000f8408ff */
[----:B------:R-:W-:Y:S02]  /*6450*/  IADD3.X R3, R14, R9, RZ, P4, !PT ;  /* 0x000000090e037210 */ /* 0x000fe400027fe4ff */
[----:B------:R-:W-:Y:S02]  /*6460*/  LEA.HI.X R35, R8, UR7, R7, 0x1, P6 ;  /* 0x0000000708237c11 */ /* 0x000fe4000b0f0c07 */
[----:B------:R-:W-:-:S02]  /*6470*/  LEA.HI.X R28, R6, UR7, R9, 0x1, P3 ;  /* 0x00000007061c7c11 */ /* 0x000fc400098f0c09 */
[----:B------:R-:W-:Y:S02]  /*6480*/  LEA.HI.X R37, R5, UR5, R4, 0x1, P1 ;  /* 0x0000000505257c11 */ /* 0x000fe400088f0c04 */
        /* <DEDUP_REMOVED lines=17> */
[----:B-1----:R-:W-:Y:S05]  /*65a0*/  CALL.ABS.NOINC R14 ;  /* 0x000000000e007343 */ /* 0x002fea0003c00000 */
.L_x_3680:
[----:B------:R-:W-:Y:S05]  /*65b0*/  BSYNC B6 ;  /* 0x0000000000067941 */ /* 0x000fea0003800000 */
.L_x_3679:
        /* <DEDUP_REMOVED lines=26> */
[----:B------:R-:W-:Y:S02]  /*6760*/  ISETP.GE.AND P2, PT, R4, UR4, PT ;  /* 0x0000000404007c0c */ /* 0x000fe4000bf46270 */
[----:B------:R-:W-:-:S09]  /*6770*/  CS2R R4, SRZ ;  /* 0x0000000000047805 */ /* 0x000fd2000001ff00 */
[----:B------:R0:W5:Y:S04]  /*6780*/  @!P0 LDG.E.64 R6, desc[UR54][R32.64] ;  /* 0x0000003620068981 */ /* 0x000168000c1e1b00 */
[----:B------:R0:W5:Y:S04]  /*6790*/  @!P2 LDG.E.64 R4, desc[UR54][R32.64+0x20] ;  /* 0x000020362004a981 */ /* 0x000168000c1e1b00 */
[----:B------:R0:W5:Y:S04]  /*67a0*/  @!P0 LDG.E.64 R20, desc[UR54][R34.64] ;  /* 0x0000003622148981 */ /* 0x000168000c1e1b00 */
[----:B------:R0:W5:Y:S02]  /*67b0*/  @!P2 LDG.E.64 R8, desc[UR54][R34.64+0x20] ;  /* 0x000020362208a981 */ /* 0x000164000c1e1b00 */
.L_x_3684:
[----:B------:R-:W-:Y:S05]  /*67c0*/  BSYNC B1 ;  /* 0x0000000000017941 */ /* 0x000fea0003800000 */
.L_x_3683:
[----:B------:R-:W-:-:S03]  /*67d0*/  UMOV UR4, 0xffffffff ;  /* 0xffffffff00047882 */ /* 0x000fc60000000000 */
[----:B------:R-:W-:Y:S05]  /*67e0*/  BRA.DIV UR4, `(.L_x_3685) ;  /* 0x0000011204ac7947 */ /* 0x000fea000b800000 */
.L_x_3848:
[----:B------:R-:W-:-:S03]  /*67f0*/  UMOV UR4, 0xffffffff ;  /* 0xffffffff00047882 */ /* 0x000fc60000000000 */
[----:B------:R-:W-:Y:S05]  /*6800*/  BRA.DIV UR4, `(.L_x_3686) ;  /* 0x0000011204cc7947 */ /* 0x000fea000b800000 */
.L_x_3851:
[----:B------:R-:W-:-:S03]  /*6810*/  UMOV UR4, 0xffffffff ;  /* 0xffffffff00047882 */ /* 0x000fc60000000000 */
[----:B------:R-:W-:Y:S05]  /*6820*/  BRA.DIV UR4, `(.L_x_3687) ;  /* 0x0000011204ec7947 */ /* 0x000fea000b800000 */
.L_x_3854:
[----:B------:R-:W-:-:S03]  /*6830*/  UMOV UR4, 0xffffffff ;  /* 0xffffffff00047882 */ /* 0x000fc60000000000 */
[----:B------:R-:W-:Y:S05]  /*6840*/  BRA.DIV UR4, `(.L_x_3688) ;  /* 0x00000116040c7947 */ /* 0x000fea000b800000 */
.L_x_3857:
[----:B------:R-:W1:Y:S01]  /*6850*/  SYNCS.PHASECHK.TRANS64.TRYWAIT P0, [R2+URZ+0x38800], R25 ;  /* 0x03880019020075a7 */ /* 0x000e62000800017f */
[--C-:B0----5:R-:W-:Y:S01]  /*6860*/  IMAD.MOV.U32 R32, RZ, RZ, R7.reuse ;  /* 0x000000ffff207224 */ /* 0x121fe200078e0007 */
[--C-:B------:R-:W-:Y:S01]  /*6870*/  SHF.R.U64 R34, R6, 0x10, R7.reuse ;  /* 0x0000001006227819 */ /* 0x100fe20000001207 */
[----:B------:R-:W-:Y:S01]  /*6880*/  IMAD.MOV.U32 R27, RZ, RZ, R6 ;  /* 0x000000ffff1b7224 */ /* 0x000fe200078e0006 */
[----:B------:R-:W-:Y:S01]  /*6890*/  SHF.R.U32.HI R12, RZ, 0x10, R7 ;  /* 0x00000010ff0c7819 */ /* 0x000fe20000011607 */
[----:B------:R-:W-:Y:S01]  /*68a0*/  IMAD R7, R189, 0x200, R0 ;  /* 0x00000200bd077824 */ /* 0x000fe200078e0200 */
[----:B------:R-:W-:Y:S01]  /*68b0*/  LOP3.LUT P2, RZ, R186, 0x4, RZ, 0xc0, !PT ;  /* 0x00000004baff7812 */ /* 0x000fe2000784c0ff */
[--C-:B------:R-:W-:Y:S01]  /*68c0*/  IMAD.MOV.U32 R6, RZ, RZ, R5.reuse ;  /* 0x000000ffff067224 */ /* 0x100fe200078e0005 */
[--C-:B------:R-:W-:Y:S01]  /*68d0*/  SHF.R.U64 R35, R4, 0x10, R5.reuse ;  /* 0x0000001004237819 */ /* 0x100fe20000001205 */
[----:B------:R-:W-:Y:S01]  /*68e0*/  IMAD.MOV.U32 R30, RZ, RZ, R4 ;  /* 0x000000ffff1e7224 */ /* 0x000fe200078e0004 */
[----:B------:R-:W-:Y:S01]  /*68f0*/  LEA R10, R7, R2, 0x1 ;  /* 0x00000002070a7211 */ /* 0x000fe200078e08ff */
[----:B------:R-:W-:Y:S01]  /*6900*/  IMAD.MOV.U32 R7, RZ, RZ, R20 ;  /* 0x000000ffff077224 */ /* 0x000fe200078e0014 */
[----:B------:R-:W-:Y:S01]  /*6910*/  SHF.R.U32.HI R13, RZ, 0x10, R5 ;  /* 0x00000010ff0d7819 */ /* 0x000fe20000011605 */
[--C-:B------:R-:W-:Y:S01]  /*6920*/  IMAD.MOV.U32 R11, RZ, RZ, R21.reuse ;  /* 0x000000ffff0b7224 */ /* 0x100fe200078e0015 */
[--C-:B------:R-:W-:Y:S01]  /*6930*/  SHF.R.U64 R36, R20, 0x10, R21.reuse ;  /* 0x0000001014247819 */ /* 0x100fe20000001215 */
[----:B------:R-:W-:Y:S01]  /*6940*/  IMAD.MOV.U32 R5, RZ, RZ, R8 ;  /* 0x000000ffff057224 */ /* 0x000fe200078e0008 */
[----:B------:R-:W-:Y:S01]  /*6950*/  SHF.R.U32.HI R14, RZ, 0x10, R21 ;  /* 0x00000010ff0e7819 */ /* 0x000fe20000011615 */
[C---:B------:R-:W-:Y:S01]  /*6960*/  VIADD R4, R10.reuse, 0x20400 ;  /* 0x000204000a047836 */ /* 0x040fe20000000000 */
[----:B------:R-:W-:Y:S01]  /*6970*/  MOV R33, R9 ;  /* 0x0000000900217202 */ /* 0x000fe20000000f00 */
[----:B------:R-:W-:Y:S01]  /*6980*/  BSSY B1, `(.L_x_3689) ;  /* 0x000000d000017945 */ /* 0x000fe20003800000 */
        /* <DEDUP_REMOVED lines=12> */
.L_x_3858:
[----:B------:R-:W-:Y:S05]  /*6a50*/  BSYNC B1 ;  /* 0x0000000000017941 */ /* 0x000fea0003800000 */
.L_x_3689:
        /* <DEDUP_REMOVED lines=10> */
[--C-:B------:R-:W-:Y:S02]  /*6b00*/  HADD2.F32 R15, -RZ, R27.reuse.H1_H1 ;  /* 0x3000001bff0f7230 */ /* 0x100fe40000004100 */
        /* <DEDUP_REMOVED lines=20> */
[----:B------:R-:W-:Y:S02]  /*6c50*/  HADD2.F32 R4, -RZ, R32.H0_H0 ;  /* 0x20000020ff047230 */ /* 0x000fe40000004100 */
[----:B------:R-:W-:Y:S02]  /*6c60*/  HADD2.F32 R13, -RZ, R36.H1_H1 ;  /* 0x30000024ff0d7230 */ /* 0x000fe40000004100 */
[----:B------:R-:W-:Y:S01]  /*6c70*/  FMUL.FTZ R14, R6, R8 ;  /* 0x00000008060e7220 */ /* 0x000fe20000410000 */
[----:B------:R-:W-:-:S02]  /*6c80*/  HADD2.F32 R5, -RZ, R34.H1_H1 ;  /* 0x30000022ff057230 */ /* 0x000fc40000004100 */
[-C--:B------:R-:W-:Y:S01]  /*6c90*/  FMUL.FTZ R15, R6, R4.reuse ;  /* 0x00000004060f7220 */ /* 0x080fe20000410000 */
[----:B0-----:R-:W-:Y:S01]  /*6ca0*/  FMUL.FTZ R25, R7, R13 ;  /* 0x0000000d07197220 */ /* 0x001fe20000410000 */
[----:B------:R-:W-:Y:S01]  /*6cb0*/  FFMA.FTZ R6, R11, R4, -R14 ;  /* 0x000000040b067223 */ /* 0x000fe2000001080e */
        /* <DEDUP_REMOVED lines=9> */
.L_x_3694:
[----:B------:R-:W-:Y:S05]  /*6d50*/  BSYNC B2 ;  /* 0x0000000000027941 */ /* 0x000fea0003800000 */
.L_x_3693:
[----:B------:R-:W-:Y:S05]  /*6d60*/  @P1 BRA `(.L_x_3692) ;  /* 0x0000000000981947 */ /* 0x000fea0003800000 */
[----:B-1----:R-:W1:Y:S01]  /*6d70*/  LDS.128 R4, [R0] ;  /* 0x0000000000047984 */ /* 0x002e620000000c00 */
[----:B------:R-:W-:Y:S02]  /*6d80*/  HADD2.F32 R15, -RZ, R32.H1_H1 ;  /* 0x30000020ff0f7230 */ /* 0x000fe40000004100 */
        /* <DEDUP_REMOVED lines=19> */
[----:B------:R-:W-:Y:S02]  /*6ec0*/  HADD2.F32 R8, -RZ, R33.H0_H0 ;  /* 0x20000021ff087230 */ /* 0x000fe40000004100 */
[----:B------:R-:W-:Y:S02]  /*6ed0*/  HADD2.F32 R4, -RZ, R30.H1_H1 ;  /* 0x3000001eff047230 */ /* 0x000fe40000004100 */
        /* <DEDUP_REMOVED lines=15> */
.L_x_3692:
[----:B------:R-:W-:Y:S05]  /*6fd0*/  BSYNC B1 ;  /* 0x0000000000017941 */ /* 0x000fea0003800000 */
.L_x_3691:
        /* <DEDUP_REMOVED lines=9> */
[--C-:B------:R-:W-:Y:S02]  /*7070*/  HADD2.F32 R20, -RZ, R27.reuse.H0_H0 ;  /* 0x2000001bff147230 */ /* 0x100fe40000004100 */
[----:B------:R-:W-:Y:S02]  /*7080*/  HADD2.F32 R24, -RZ, R27.H1_H1 ;  /* 0x3000001bff187230 */ /* 0x000fe40000004100 */
[----:B0-----:R-:W-:Y:S02]  /*7090*/  HADD2.F32 R25, -RZ, R36.H0_H0 ;  /* 0x20000024ff197230 */ /* 0x001fe40000004100 */
[----:B------:R-:W-:Y:S02]  /*70a0*/  HADD2.F32 R21, -RZ, R34.H0_H0 ;  /* 0x20000022ff157230 */ /* 0x000fe40000004100 */
[----:B------:R-:W-:Y:S02]  /*70b0*/  HADD2.F32 R27, -RZ, R33.H1_H1 ;  /* 0x30000021ff1b7230 */ /* 0x000fe40000004100 */
[----:B------:R-:W-:-:S02]  /*70c0*/  HADD2.F32 R26, -RZ, R36.H1_H1 ;  /* 0x30000024ff1a7230 */ /* 0x000fc40000004100 */
[--C-:B-1----:R-:W-:Y:S02]  /*70d0*/  HADD2.F32 R8, -RZ, R4.reuse.H0_H0 ;  /* 0x20000004ff087230 */ /* 0x102fe40000004100 */
[----:B------:R-:W-:Y:S02]  /*70e0*/  HADD2.F32 R4, -RZ, R4.H1_H1 ;  /* 0x30000004ff047230 */ /* 0x000fe40000004100 */
[--C-:B------:R-:W-:Y:S02]  /*70f0*/  HADD2.F32 R9, -RZ, R5.reuse.H0_H0 ;  /* 0x20000005ff097230 */ /* 0x100fe40000004100 */
[----:B------:R-:W-:Y:S02]  /*7100*/  HADD2.F32 R5, -RZ, R5.H1_H1 ;  /* 0x30000005ff057230 */ /* 0x000fe40000004100 */
[-C--:B------:R-:W-:Y:S01]  /*7110*/  FMUL.FTZ R13, R24, R4.reuse ;  /* 0x00000004180d7220 */ /* 0x080fe20000410000 */
[----:B------:R-:W-:Y:S01]  /*7120*/  FMUL.FTZ R15, R20, R4 ;  /* 0x00000004140f7220 */ /* 0x000fe20000410000 */
[----:B------:R-:W-:-:S02]  /*7130*/  HADD2.F32 R11, -RZ, R6.H0_H0 ;  /* 0x20000006ff0b7230 */ /* 0x000fc40000004100 */
[-C--:B------:R-:W-:Y:S01]  /*7140*/  FMUL.FTZ R14, R25, R5.reuse ;  /* 0x00000005190e7220 */ /* 0x080fe20000410000 */
[-C--:B------:R-:W-:Y:S01]  /*7150*/  FFMA.FTZ R4, R20, R8.reuse, -R13 ;  /* 0x0000000814047223 */ /* 0x080fe2000001080d */
[----:B------:R-:W-:Y:S01]  /*7160*/  FFMA.FTZ R15, R24, R8, R15 ;  /* 0x00000008180f7223 */ /* 0x000fe2000001000f */
[--C-:B------:R-:W-:Y:S02]  /*7170*/  HADD2.F32 R12, -RZ, R7.reuse.H0_H0 ;  /* 0x20000007ff0c7230 */ /* 0x100fe40000004100 */
[C---:B------:R-:W-:Y:S01]  /*7180*/  FMUL.FTZ R8, R21.reuse, R5 ;  /* 0x0000000515087220 */ /* 0x040fe20000410000 */
[----:B------:R-:W-:Y:S02]  /*7190*/  HADD2.F32 R6, -RZ, R6.H1_H1 ;  /* 0x30000006ff067230 */ /* 0x000fe40000004100 */
[-C--:B------:R-:W-:Y:S01]  /*71a0*/  FFMA.FTZ R5, R21, R9.reuse, -R14 ;  /* 0x0000000915057223 */ /* 0x080fe2000001080e */
[----:B------:R-:W-:Y:S02]  /*71b0*/  HADD2.F32 R7, -RZ, R7.H1_H1 ;  /* 0x30000007ff077230 */ /* 0x000fe40000004100 */
[----:B------:R-:W-:Y:S01]  /*71c0*/  FFMA.FTZ R8, R25, R9, R8 ;  /* 0x0000000919087223 */ /* 0x000fe20000010008 */
[----:B------:R-:W-:-:S02]  /*71d0*/  HADD2.F32 R21, -RZ, R32.H0_H0 ;  /* 0x20000020ff157230 */ /* 0x000fc40000004100 */
[----:B------:R-:W-:Y:S01]  /*71e0*/  FMUL.FTZ R14, R27, R6 ;  /* 0x000000061b0e7220 */ /* 0x000fe20000410000 */
[----:B------:R-:W-:Y:S02]  /*71f0*/  HADD2.F32 R24, -RZ, R34.H1_H1 ;  /* 0x30000022ff187230 */ /* 0x000fe40000004100 */
[----:B------:R-:W-:Y:S01]  /*7200*/  FMUL.FTZ R9, R26, R7 ;  /* 0x000000071a097220 */ /* 0x000fe20000410000 */
[----:B------:R-:W-:Y:S01]  /*7210*/  F2FP.F16.F32.PACK_AB R4, R15, R4 ;  /* 0x000000040f04723e */ /* 0x000fe200000000ff */
[C---:B------:R-:W-:Y:S01]  /*7220*/  FMUL.FTZ R20, R21.reuse, R6 ;  /* 0x0000000615147220 */ /* 0x040fe20000410000 */
[----:B------:R-:W-:Y:S01]  /*7230*/  FFMA.FTZ R6, R21, R11, -R14 ;  /* 0x0000000b15067223 */ /* 0x000fe2000001080e */
[C---:B------:R-:W-:Y:S01]  /*7240*/  FMUL.FTZ R13, R24.reuse, R7 ;  /* 0x00000007180d7220 */ /* 0x040fe20000410000 */
[-C--:B------:R-:W-:Y:S01]  /*7250*/  FFMA.FTZ R7, R24, R12.reuse, -R9 ;  /* 0x0000000c18077223 */ /* 0x080fe20000010809 */
[----:B------:R-:W-:Y:S01]  /*7260*/  FFMA.FTZ R11, R27, R11, R20 ;  /* 0x0000000b1b0b7223 */ /* 0x000fe20000010014 */
[----:B------:R-:W-:Y:S01]  /*7270*/  F2FP.F16.F32.PACK_AB R5, R8, R5 ;  /* 0x000000050805723e */ /* 0x000fe200000000ff */
[----:B------:R-:W-:-:S03]  /*7280*/  FFMA.FTZ R12, R26, R12, R13 ;  /* 0x0000000c1a0c7223 */ /* 0x000fc6000001000d */
[----:B------:R-:W-:Y:S02]  /*7290*/  F2FP.F16.F32.PACK_AB R6, R11, R6 ;  /* 0x000000060b06723e */ /* 0x000fe400000000ff */
[----:B------:R-:W-:-:S05]  /*72a0*/  F2FP.F16.F32.PACK_AB R7, R12, R7 ;  /* 0x000000070c07723e */ /* 0x000fca00000000ff */
[----:B------:R1:W-:Y:S02]  /*72b0*/  STS.128 [R10+0x21400], R4 ;  /* 0x021400040a007388 */ /* 0x0003e40000000c00 */
.L_x_3697:
[----:B------:R-:W-:Y:S05]  /*72c0*/  BSYNC B1 ;  /* 0x0000000000017941 */ /* 0x000fea0003800000 */
.L_x_3696:
[----:B------:R-:W-:Y:S05]  /*72d0*/  @P1 BRA `(.L_x_3695) ;  /* 0x00000010001c1947 */ /* 0x000fea0003800000 */
[----:B-1----:R-:W1:Y:S01]  /*72e0*/  LDS.128 R4, [R0+0x1000] ;  /* 0x0010000000047984 */ /* 0x002e620000000c00 */
[----:B------:R-:W-:Y:S02]  /*72f0*/  HADD2.F32 R14, -RZ, R32.H1_H1 ;  /* 0x30000020ff0e7230 */ /* 0x000fe40000004100 */
[----:B------:R-:W-:Y:S02]  /*7300*/  HADD2.F32 R12, -RZ, R30.H0_H0 ;  /* 0x2000001eff0c7230 */ /* 0x000fe40000004100 */
[----:B0-----:R-:W-:Y:S02]  /*7310*/  HADD2.F32 R25, -RZ, R37.H0_H0 ;  /* 0x20000025ff197230 */ /* 0x001fe40000004100 */
[----:B------:R-:W-:Y:S02]  /*7320*/  HADD2.F32 R21, -RZ, R35.H0_H0 ;  /* 0x20000023ff157230 */ /* 0x000fe40000004100 */
[----:B------:R-:W-:Y:S02]  /*7330*/  HADD2.F32 R20, -RZ, R33.H0_H0 ;  /* 0x20000021ff147230 */ /* 0x000fe40000004100 */
        /* <DEDUP_REMOVED lines=11> */
[----:B------:R-:W-:Y:S02]  /*73f0*/  HADD2.F32 R6, -RZ, R6.H1_H1 ;  /* 0x30000006ff067230 */ /* 0x000fe40000004100 */
[C---:B------:R-:W-:Y:S01]  /*7400*/  FMUL.FTZ R12, R21.reuse, R5 ;  /* 0x00000005150c7220 */ /* 0x040fe20000410000 */
[--C-:B------:R-:W-:Y:S02]  /*7410*/  HADD2.F32 R11, -RZ, R7.reuse.H0_H0 ;  /* 0x20000007ff0b7230 */ /* 0x100fe40000004100 */
[----:B------:R-:W-:Y:S01]  /*7420*/  FFMA.FTZ R4, R21, R9, -R4 ;  /* 0x0000000915047223 */ /* 0x000fe20000010804 */
[----:B------:R-:W-:Y:S02]  /*7430*/  HADD2.F32 R14, -RZ, R30.H1_H1 ;  /* 0x3000001eff0e7230 */ /* 0x000fe40000004100 */
[----:B------:R-:W-:Y:S01]  /*7440*/  FMUL.FTZ R5, R20, R6 ;  /* 0x0000000614057220 */ /* 0x000fe20000410000 */
[----:B------:R-:W-:-:S02]  /*7450*/  HADD2.F32 R7, -RZ, R7.H1_H1 ;  /* 0x30000007ff077230 */ /* 0x000fc40000004100 */
[----:B------:R-:W-:Y:S01]  /*7460*/  FFMA.FTZ R9, R25, R9, R12 ;  /* 0x0000000919097223 */ /* 0x000fe2000001000c */
[----:B------:R-:W-:Y:S02]  /*7470*/  HADD2.F32 R21, -RZ, R35.H1_H1 ;  /* 0x30000023ff157230 */ /* 0x000fe40000004100 */
[C---:B------:R-:W-:Y:S01]  /*7480*/  FMUL.FTZ R15, R14.reuse, R6 ;  /* 0x000000060e0f7220 */ /* 0x040fe20000410000 */
[-C--:B------:R-:W-:Y:S01]  /*7490*/  FFMA.FTZ R5, R14, R10.reuse, -R5 ;  /* 0x0000000a0e057223 */ /* 0x080fe20000010805 */
[----:B------:R-:W-:Y:S01]  /*74a0*/  FMUL.FTZ R6, R27, R7 ;  /* 0x000000071b067220 */ /* 0x000fe20000410000 */
[----:B------:R-:W-:Y:S01]  /*74b0*/  F2FP.F16.F32.PACK_AB R8, R8, R13 ;  /* 0x0000000d0808723e */ /* 0x000fe200000000ff */
[C---:B------:R-:W-:Y:S01]  /*74c0*/  FMUL.FTZ R12, R21.reuse, R7 ;  /* 0x00000007150c7220 */ /* 0x040fe20000410000 */
[----:B------:R-:W-:Y:S01]  /*74d0*/  FFMA.FTZ R10, R20, R10, R15 ;  /* 0x0000000a140a7223 */ /* 0x000fe2000001000f */
[-C--:B------:R-:W-:Y:S01]  /*74e0*/  FFMA.FTZ R6, R21, R11.reuse, -R6 ;  /* 0x0000000b15067223 */ /* 0x080fe20000010806 */
[----:B------:R-:W-:Y:S01]  /*74f0*/  F2FP.F16.F32.PACK_AB R9, R9, R4 ;  /* 0x000000040909723e */ /* 0x000fe200000000ff */
[----:B------:R-:W-:-:S02]  /*7500*/  FFMA.FTZ R11, R27, R11, R12 ;  /* 0x0000000b1b0b7223 */ /* 0x000fc4000001000c */
[----:B------:R-:W-:-:S03]  /*7510*/  F2FP.F16.F32.PACK_AB R10, R10, R5 ;  /* 0x000000050a0a723e */ /* 0x000fc600000000ff */
[----:B------:R-:W-:-:S05]  /*7520*/  F2FP.F16.F32.PACK_AB R11, R11, R6 ;  /* 0x000000060b0b723e */ /* 0x000fca00000000ff */
[----:B------:R3:W-:Y:S01]  /*7530*/  STS.128 [R0+0x1000], R8 ;  /* 0x0010000800007388 */ /* 0x0007e20000000c00 */
[----:B------:R-:W-:Y:S05]  /*7540*/  BRA `(.L_x_3695) ;  /* 0x0000000c00807947 */ /* 0x000fea0003800000 */
.L_x_3682:
        /* <DEDUP_REMOVED lines=14> */
.L_x_3861:
[----:B------:R-:W-:Y:S01]  /*7630*/  UMOV UR4, 0xffffffff ;  /* 0xffffffff00047882 */ /* 0x000fe20000000000 */
[----:B------:R-:W-:Y:S02]  /*7640*/  LOP3.LUT R0, R0, 0xfffffffe, RZ, 0xc0, !PT ;  /* 0xfffffffe00007812 */ /* 0x000fe400078ec0ff */
[----:B------:R-:W-:Y:S05]  /*7650*/  BRA.DIV UR4, `(.L_x_3699) ;  /* 0x0000010604ec7947 */ /* 0x000fea000b800000 */
.L_x_3864:
[----:B------:R-:W-:Y:S01]  /*7660*/  UMOV UR4, 0xffffffff ;  /* 0xffffffff00047882 */ /* 0x000fe20000000000 */
[----:B------:R-:W-:Y:S02]  /*7670*/  IMAD.IADD R3, R213, 0x1, -R0 ;  /* 0x00000001d5037824 */ /* 0x000fe400078e0a00 */
[----:B------:R-:W-:Y:S05]  /*7680*/  BRA.DIV UR4, `(.L_x_3700) ;  /* 0x0000010a04087947 */ /* 0x000fea000b800000 */
.L_x_3867:
[----:B------:R-:W-:Y:S01]  /*7690*/  UMOV UR4, 0xffffffff ;  /* 0xffffffff00047882 */ /* 0x000fe20000000000 */
[----:B------:R-:W-:Y:S02]  /*76a0*/  SHF.L.U32 R9, R3, 0x1f, RZ ;  /* 0x0000001f03097819 */ /* 0x000fe400000006ff */
[----:B------:R-:W-:Y:S05]  /*76b0*/  BRA.DIV UR4, `(.L_x_3701) ;  /* 0x0000010a04247947 */ /* 0x000fea000b800000 */
.L_x_3870:
[----:B------:R-:W1:Y:S01]  /*76c0*/  SYNCS.PHASECHK.TRANS64.TRYWAIT P1, [R2+URZ+0x38800], R9 ;  /* 0x03880009020075a7 */ /* 0x000e62000802017f */
[----:B0----5:R-:W-:Y:S01]  /*76d0*/  IMAD.MOV.U32 R38, RZ, RZ, R32 ;  /* 0x000000ffff267224 */ /* 0x021fe200078e0020 */
[----:B------:R-:W-:Y:S01]  /*76e0*/  MOV R0, R33 ;  /* 0x0000002100007202 */ /* 0x000fe20000000f00 */
[----:B------:R-:W-:Y:S01]  /*76f0*/  IMAD.MOV.U32 R40, RZ, RZ, R4 ;  /* 0x000000ffff287224 */ /* 0x000fe200078e0004 */
[--C-:B------:R-:W-:Y:S01]  /*7700*/  SHF.R.U64 R44, R4, 0x10, R5.reuse ;  /* 0x00000010042c7819 */ /* 0x100fe20000001205 */
[----:B------:R-:W-:Y:S01]  /*7710*/  IMAD.MOV.U32 R39, RZ, RZ, R34 ;  /* 0x000000ffff277224 */ /* 0x000fe200078e0022 */
[----:B------:R-:W-:Y:S01]  /*7720*/  PRMT R38, R38, 0x5410, R0 ;  /* 0x0000541026267816 */ /* 0x000fe20000000000 */
[----:B------:R-:W-:Y:S01]  /*7730*/  IMAD.MOV.U32 R0, RZ, RZ, R5 ;  /* 0x000000ffff007224 */ /* 0x000fe200078e0005 */
[----:B------:R-:W-:Y:S01]  /*7740*/  SHF.R.U64 R45, R6, 0x10, R7 ;  /* 0x00000010062d7819 */ /* 0x000fe20000001207 */
[----:B------:R-:W-:Y:S01]  /*7750*/  IMAD.MOV.U32 R8, RZ, RZ, R35 ;  /* 0x000000ffff087224 */ /* 0x000fe200078e0023 */
[--C-:B------:R-:W-:Y:S01]  /*7760*/  SHF.R.U64 R42, R32, 0x10, R33.reuse ;  /* 0x00000010202a7819 */ /* 0x100fe20000001221 */
[----:B------:R-:W-:Y:S01]  /*7770*/  IMAD.MOV.U32 R41, RZ, RZ, R6 ;  /* 0x000000ffff297224 */ /* 0x000fe200078e0006 */
[----:B------:R-:W-:Y:S01]  /*7780*/  SHF.R.U32.HI R10, RZ, 0x10, R33 ;  /* 0x00000010ff0a7819 */ /* 0x000fe20000011621 */
[----:B------:R-:W-:Y:S01]  /*7790*/  BSSY B1, `(.L_x_3702) ;  /* 0x0000011000017945 */ /* 0x000fe20003800000 */
[----:B------:R-:W-:-:S02]  /*77a0*/  SHF.R.U64 R43, R34, 0x10, R35 ;  /* 0x00000010222b7819 */ /* 0x000fc40000001223 */
[----:B------:R-:W-:Y:S02]  /*77b0*/  SHF.R.U32.HI R11, RZ, 0x10, R35 ;  /* 0x00000010ff0b7819 */ /* 0x000fe40000011623 */
[----:B------:R-:W-:Y:S02]  /*77c0*/  SHF.R.U32.HI R5, RZ, 0x10, R5 ;  /* 0x00000010ff057819 */ /* 0x000fe40000011605 */
[----:B------:R-:W-:Y:S02]  /*77d0*/  MOV R4, R7 ;  /* 0x0000000700047202 */ /* 0x000fe40000000f00 */
[----:B------:R-:W-:Y:S02]  /*77e0*/  SHF.R.U32.HI R6, RZ, 0x10, R7 ;  /* 0x00000010ff067819 */ /* 0x000fe40000011607 */
[-C--:B------:R-:W-:Y:S02]  /*77f0*/  ISETP.GE.OR P2, PT, R22, R21.reuse, P0 ;  /* 0x000000151600720c */ /* 0x080fe40000746670 */
[----:B------:R-:W-:Y:S01]  /*7800*/  PRMT R40, R40, 0x5410, R0 ;  /* 0x0000541028287816 */ /* 0x000fe20000000000 */
[----:B------:R-:W-:Y:S01]  /*7810*/  IMAD.IADD R0, R16, 0x1, R29 ;  /* 0x0000000110007824 */ /* 0x000fe200078e021d */
[----:B------:R-:W-:-:S02]  /*7820*/  ISETP.GE.OR P0, PT, R232, R21, P0 ;  /* 0x00000015e800720c */ /* 0x000fc40000706670 */
[----:B------:R-:W-:Y:S02]  /*7830*/  PRMT R42, R42, 0x5410, R10 ;  /* 0x000054102a2a7816 */ /* 0x000fe4000000000a */
[----:B------:R-:W-:Y:S02]  /*7840*/  PRMT R39, R39, 0x5410, R8 ;  /* 0x0000541027277816 */ /* 0x000fe40000000008 */
[----:B------:R-:W-:Y:S02]  /*7850*/  PRMT R43, R43, 0x5410, R11 ;  /* 0x000054102b2b7816 */ /* 0x000fe4000000000b */
[----:B------:R-:W-:Y:S02]  /*7860*/  PRMT R44, R44, 0x5410, R5 ;  /* 0x000054102c2c7816 */ /* 0x000fe40000000005 */
[----:B------:R-:W-:Y:S02]  /*7870*/  PRMT R41, R41, 0x5410, R4 ;  /* 0x0000541029297816 */ /* 0x000fe40000000004 */
[----:B------:R-:W-:Y:S01]  /*7880*/  PRMT R45, R45, 0x5410, R6 ;  /* 0x000054102d2d7816 */ /* 0x000fe20000000006 */
[----:B-1----:R-:W-:Y:S06]  /*7890*/  @!P1 BRA `(.L_x_3703) ;  /* 0x0000010400d49947 */ /* 0x002fec0003800000 */
.L_x_3871:
[----:B------:R-:W-:Y:S05]  /*78a0*/  BSYNC B1 ;  /* 0x0000000000017941 */ /* 0x000fea0003800000 */
.L_x_3702:
[----:B------:R-:W-:Y:S01]  /*78b0*/  BSSY B1, `(.L_x_3704) ;  /* 0x0000059000017945 */ /* 0x000fe20003800000 */
[----:B------:R-:W-:-:S03]  /*78c0*/  LOP3.LUT R0, R0, 0x38, RZ, 0xc0, !PT ;  /* 0x0000003800007812 */ /* 0x000fc600078ec0ff */
[----:B------:R-:W-:Y:S05]  /*78d0*/  @P2 BRA `(.L_x_3705) ;  /* 0x0000000400582947 */ /* 0x000fea0003800000 */
[----:B------:R-:W-:Y:S02]  /*78e0*/  IMAD.SHL.U32 R4, R186, 0x40, RZ ;  /* 0x00000040ba047824 */ /* 0x000fe400078e00ff */
[----:B------:R-:W-:Y:S02]  /*78f0*/  HADD2.F32 R29, -RZ, R40.H0_H0 ;  /* 0x20000028ff1d7230 */ /* 0x000fe40000004100 */
[----:B------:R-:W-:Y:S01]  /*7900*/  HADD2.F32 R27, -RZ, R38.H0_H0 ;  /* 0x20000026ff1b7230 */ /* 0x000fe20000004100 */
[----:B------:R-:W-:Y:S01]  /*7910*/  LOP3.LUT R7, R4, 0x1c0, RZ, 0xc0, !PT ;  /* 0x000001c004077812 */ /* 0x000fe200078ec0ff */
[--C-:B------:R-:W-:Y:S02]  /*7920*/  HADD2.F32 R31, -RZ, R44.reuse.H0_H0 ;  /* 0x2000002cff1f7230 */ /* 0x100fe40000004100 */
[----:B------:R-:W-:Y:S01]  /*7930*/  HADD2.F32 R26, -RZ, R44.H1_H1 ;  /* 0x3000002cff1a7230 */ /* 0x000fe20000004100 */
[----:B------:R-:W-:Y:S02]  /*7940*/  LOP3.LUT R4, R7, 0x38, R16, 0xf8, !PT ;  /* 0x0000003807047812 */ /* 0x000fe400078ef810 */
[----:B0-----:R-:W-:-:S04]  /*7950*/  SHF.R.U32.HI R9, RZ, 0x3, R7 ;  /* 0x00000003ff097819 */ /* 0x001fc80000011607 */
[----:B------:R-:W-:-:S05]  /*7960*/  LOP3.LUT R4, R4, R9, RZ, 0x3c, !PT ;  /* 0x0000000904047212 */ /* 0x000fca00078e3cff */
[----:B------:R-:W-:Y:S01]  /*7970*/  IMAD R5, R189, 0x200, R4 ;  /* 0x00000200bd057824 */ /* 0x000fe200078e0204 */
[----:B------:R-:W-:-:S03]  /*7980*/  LOP3.LUT R4, R9, R0, R7, 0x1e, !PT ;  /* 0x0000000009047212 */ /* 0x000fc600078e1e07 */
[----:B------:R-:W-:Y:S02]  /*7990*/  IMAD R34, R5, 0x2, R2 ;  /* 0x0000000205227824 */ /* 0x000fe400078e0202 */
[----:B------:R-:W-:-:S03]  /*79a0*/  IMAD R5, R189, 0x200, R4 ;  /* 0x00000200bd057824 */ /* 0x000fc600078e0204 */
[----:B------:R-:W0:Y:S02]  /*79b0*/  LDS.128 R8, [R34+0x20400] ;  /* 0x0204000022087984 */ /* 0x000e240000000c00 */
[----:B------:R-:W-:-:S05]  /*79c0*/  LEA R36, R5, R2, 0x1 ;  /* 0x0000000205247211 */ /* 0x000fca00078e08ff */
[----:B------:R-:W1:Y:S01]  /*79d0*/  LDS.128 R4, [R36+0x20400] ;  /* 0x0204000024047984 */ /* 0x000e620000000c00 */
[--C-:B0-----:R-:W-:Y:S02]  /*79e0*/  HADD2.F32 R12, -RZ, R8.reuse.H0_H0 ;  /* 0x20000008ff0c7230 */ /* 0x101fe40000004100 */
[----:B------:R-:W-:Y:S02]  /*79f0*/  HADD2.F32 R8, -RZ, R8.H1_H1 ;  /* 0x30000008ff087230 */ /* 0x000fe40000004100 */
[--C-:B------:R-:W-:Y:S02]  /*7a00*/  HADD2.F32 R13, -RZ, R9.reuse.H0_H0 ;  /* 0x20000009ff0d7230 */ /* 0x100fe40000004100 */
[----:B------:R-:W-:Y:S02]  /*7a10*/  HADD2.F32 R9, -RZ, R9.H1_H1 ;  /* 0x30000009ff097230 */ /* 0x000fe40000004100 */
[--C-:B-1----:R-:W-:Y:S02]  /*7a20*/  HADD2.F32 R20, -RZ, R4.reuse.H0_H0 ;  /* 0x20000004ff147230 */ /* 0x102fe40000004100 */
[----:B------:R-:W-:-:S02]  /*7a30*/  HADD2.F32 R4, -RZ, R4.H1_H1 ;  /* 0x30000004ff047230 */ /* 0x000fc40000004100 */
[----:B------:R-:W-:Y:S02]  /*7a40*/  HADD2.F32 R21, -RZ, R5.H0_H0 ;  /* 0x20000005ff157230 */ /* 0x000fe40000004100 */
[C---:B------:R-:W-:Y:S01]  /*7a50*/  FMUL.FTZ R33, R20.reuse, R29 ;  /* 0x0000001d14217220 */ /* 0x040fe20000410000 */
[----:B------:R-:W-:Y:S01]  /*7a60*/  FMUL.FTZ R35, R20, R27 ;  /* 0x0000001b14237220 */ /* 0x000fe20000410000 */
[----:B------:R-:W-:Y:S02]  /*7a70*/  HADD2.F32 R20, -RZ, R40.H1_H1 ;  /* 0x30000028ff147230 */ /* 0x000fe40000004100 */
[----:B------:R-:W-:Y:S01]  /*7a80*/  FMUL.FTZ R37, R4, R31 ;  /* 0x0000001f04257220 */ /* 0x000fe20000410000 */
[C---:B------:R-:W-:Y:S01]  /*7a90*/  FFMA.FTZ R33, R12.reuse, R27, -R33 ;  /* 0x0000001b0c217223 */ /* 0x040fe20000010821 */
[----:B------:R-:W-:Y:S02]  /*7aa0*/  HADD2.F32 R27, -RZ, R42.H0_H0 ;  /* 0x2000002aff1b7230 */ /* 0x000fe40000004100 */
[----:B------:R-:W-:Y:S01]  /*7ab0*/  FFMA.FTZ R35, R12, R29, R35 ;  /* 0x0000001d0c237223 */ /* 0x000fe20000010023 */
[----:B------:R-:W-:-:S02]  /*7ac0*/  HADD2.F32 R12, -RZ, R38.H1_H1 ;  /* 0x30000026ff0c7230 */ /* 0x000fc40000004100 */
[----:B------:R-:W-:Y:S02]  /*7ad0*/  HADD2.F32 R5, -RZ, R5.H1_H1 ;  /* 0x30000005ff057230 */ /* 0x000fe40000004100 */
[----:B------:R-:W-:Y:S01]  /*7ae0*/  FMUL.FTZ R29, R4, R27 ;  /* 0x0000001b041d7220 */ /* 0x000fe20000410000 */
[C---:B------:R-:W-:Y:S01]  /*7af0*/  FMUL.FTZ R4, R21.reuse, R20 ;  /* 0x0000001415047220 */ /* 0x040fe20000410000 */
[-C--:B------:R-:W-:Y:S01]  /*7b00*/  FMUL.FTZ R21, R21, R12.reuse ;  /* 0x0000000c15157220 */ /* 0x080fe20000410000 */
[----:B------:R-:W-:Y:S02]  /*7b10*/  HADD2.F32 R24, -RZ, R6.H0_H0 ;  /* 0x20000006ff187230 */ /* 0x000fe40000004100 */
[----:B------:R-:W-:Y:S01]  /*7b20*/  FFMA.FTZ R30, R8, R31, R29 ;  /* 0x0000001f081e7223 */ /* 0x000fe2000001001d */
[C---:B------:R-:W-:Y:S01]  /*7b30*/  FFMA.FTZ R29, R13.reuse, R12, -R4 ;  /* 0x0000000c0d1d7223 */ /* 0x040fe20000010804 */
[----:B------:R-:W-:Y:S02]  /*7b40*/  HADD2.F32 R4, -RZ, R42.H1_H1 ;  /* 0x3000002aff047230 */ /* 0x000fe40000004100 */
[----:B------:R-:W-:Y:S01]  /*7b50*/  FFMA.FTZ R20, R13, R20, R21 ;  /* 0x000000140d147223 */ /* 0x000fe20000010015 */
[----:B------:R-:W-:-:S02]  /*7b60*/  HADD2.F32 R21, -RZ, R41.H0_H0 ;  /* 0x20000029ff157230 */ /* 0x000fc40000004100 */
[----:B------:R-:W-:Y:S01]  /*7b70*/  FFMA.FTZ R28, R8, R27, -R37 ;  /* 0x0000001b081c7223 */ /* 0x000fe20000010825 */
[----:B------:R-:W-:Y:S02]  /*7b80*/  HADD2.F32 R14, -RZ, R10.H0_H0 ;  /* 0x2000000aff0e7230 */ /* 0x000fe40000004100 */
[C---:B------:R-:W-:Y:S01]  /*7b90*/  FMUL.FTZ R8, R5.reuse, R26 ;  /* 0x0000001a05087220 */ /* 0x040fe20000410000 */
[----:B------:R-:W-:Y:S02]  /*7ba0*/  HADD2.F32 R13, -RZ, R39.H0_H0 ;  /* 0x20000027ff0d7230 */ /* 0x000fe40000004100 */
[----:B------:R-:W-:Y:S01]  /*7bb0*/  FMUL.FTZ R12, R5, R4 ;  /* 0x00000004050c7220 */ /* 0x000fe20000410000 */
[----:B------:R-:W-:Y:S02]  /*7bc0*/  HADD2.F32 R6, -RZ, R6.H1_H1 ;  /* 0x30000006ff067230 */ /* 0x000fe40000004100 */
[----:B------:R-:W-:Y:S01]  /*7bd0*/  FMUL.FTZ R31, R24, R21 ;  /* 0x00000015181f7220 */ /* 0x000fe20000410000 */
[----:B------:R-:W-:-:S02]  /*7be0*/  HADD2.F32 R27, -RZ, R45.H0_H0 ;  /* 0x2000002dff1b7230 */ /* 0x000fc40000004100 */
[C---:B------:R-:W-:Y:S01]  /*7bf0*/  FFMA.FTZ R32, R9.reuse, R4, -R8 ;  /* 0x0000000409207223 */ /* 0x040fe20000010808 */
[----:B------:R-:W-:Y:S02]  /*7c00*/  HADD2.F32 R5, -RZ, R43.H0_H0 ;  /* 0x2000002bff057230 */ /* 0x000fe40000004100 */
[-C--:B------:R-:W-:Y:S01]  /*7c10*/  FMUL.FTZ R24, R24, R13.reuse ;  /* 0x0000000d18187220 */ /* 0x080fe20000410000 */
[----:B------:R-:W-:Y:S02]  /*7c20*/  HADD2.F32 R10, -RZ, R10.H1_H1 ;  /* 0x3000000aff0a7230 */ /* 0x000fe40000004100 */
[----:B------:R-:W-:Y:S01]  /*7c30*/  FFMA.FTZ R9, R9, R26, R12 ;  /* 0x0000001a09097223 */ /* 0x000fe2000001000c */
[--C-:B------:R-:W-:Y:S02]  /*7c40*/  HADD2.F32 R25, -RZ, R7.reuse.H0_H0 ;  /* 0x20000007ff197230 */ /* 0x100fe40000004100 */
[----:B------:R-:W-:Y:S01]  /*7c50*/  FFMA.FTZ R31, R14, R13, -R31 ;  /* 0x0000000d0e1f7223 */ /* 0x000fe2000001081f */
[----:B------:R-:W-:-:S02]  /*7c60*/  HADD2.F32 R7, -RZ, R7.H1_H1 ;  /* 0x30000007ff077230 */ /* 0x000fc40000004100 */
[C---:B------:R-:W-:Y:S01]  /*7c70*/  FMUL.FTZ R37, R6.reuse, R27 ;  /* 0x0000001b06257220 */ /* 0x040fe20000410000 */
[----:B------:R-:W-:Y:S01]  /*7c80*/  FMUL.FTZ R13, R6, R5 ;  /* 0x00000005060d7220 */ /* 0x000fe20000410000 */
[----:B------:R-:W-:Y:S02]  /*7c90*/  HADD2.F32 R8, -RZ, R41.H1_H1 ;  /* 0x30000029ff087230 */ /* 0x000fe40000004100 */
[----:B------:R-:W-:Y:S01]  /*7ca0*/  FFMA.FTZ R24, R14, R21, R24 ;  /* 0x000000150e187223 */ /* 0x000fe20000010018 */
[----:B------:R-:W-:Y:S02]  /*7cb0*/  HADD2.F32 R12, -RZ, R45.H1_H1 ;  /* 0x3000002dff0c7230 */ /* 0x000fe40000004100 */
[C---:B------:R-:W-:Y:S01]  /*7cc0*/  FFMA.FTZ R14, R10.reuse, R5, -R37 ;  /* 0x000000050a0e7223 */ /* 0x040fe20000010825 */
[----:B------:R-:W-:Y:S02]  /*7cd0*/  HADD2.F32 R4, -RZ, R39.H1_H1 ;  /* 0x30000027ff047230 */ /* 0x000fe40000004100 */
[----:B------:R-:W-:Y:S01]  /*7ce0*/  FFMA.FTZ R13, R10, R27, R13 ;  /* 0x0000001b0a0d7223 */ /* 0x000fe2000001000d */
[----:B------:R-:W-:-:S02]  /*7cf0*/  HADD2.F32 R6, -RZ, R43.H1_H1 ;  /* 0x3000002bff067230 */ /* 0x000fc40000004100 */
[----:B------:R-:W-:Y:S01]  /*7d00*/  FMUL.FTZ R10, R25, R8 ;  /* 0x00000008190a7220 */ /* 0x000fe20000410000 */
[--C-:B------:R-:W-:Y:S02]  /*7d10*/  HADD2.F32 R15, -RZ, R11.reuse.H0_H0 ;  /* 0x2000000bff0f7230 */ /* 0x100fe40000004100 */
[----:B------:R-:W-:Y:S01]  /*7d20*/  FMUL.FTZ R26, R7, R12 ;  /* 0x0000000c071a7220 */ /* 0x000fe20000410000 */
[----:B------:R-:W-:Y:S02]  /*7d30*/  HADD2.F32 R11, -RZ, R11.H1_H1 ;  /* 0x3000000bff0b7230 */ /* 0x000fe40000004100 */
[----:B------:R-:W-:Y:S01]  /*7d40*/  FMUL.FTZ R25, R25, R4 ;  /* 0x0000000419197220 */ /* 0x000fe20000410000 */
[----:B------:R-:W-:Y:S01]  /*7d50*/  FMUL.FTZ R5, R7, R6 ;  /* 0x0000000607057220 */ /* 0x000fe20000410000 */
[----:B------:R-:W-:Y:S01]  /*7d60*/  FFMA.FTZ R7, R15, R4, -R10 ;  /* 0x000000040f077223 */ /* 0x000fe2000001080a */
        /* <DEDUP_REMOVED lines=13> */
.L_x_3705:
[----:B------:R-:W-:Y:S05]  /*7e40*/  BSYNC B1 ;  /* 0x0000000000017941 */ /* 0x000fea0003800000 */
.L_x_3704:
[----:B------:R-:W-:Y:S05]  /*7e50*/  @P0 BRA `(.L_x_3695) ;  /* 0x00000004003c0947 */ /* 0x000fea0003800000 */
[----:B------:R-:W-:Y:S01]  /*7e60*/  LOP3.LUT R0, R231, R0, R220, 0x1e, !PT ;  /* 0x00000000e7007212 */ /* 0x000fe200078e1edc */
[----:B01----:R-:W0:Y:S01]  /*7e70*/  LDS.128 R8, [R218+0x20400] ;  /* 0x02040000da087984 */ /* 0x003e220000000c00 */
[----:B------:R-:W-:Y:S02]  /*7e80*/  HADD2.F32 R26, -RZ, R38.H0_H0 ;  /* 0x20000026ff1a7230 */ /* 0x000fe40000004100 */
[----:B------:R-:W-:Y:S02]  /*7e90*/  HADD2.F32 R28, -RZ, R40.H0_H0 ;  /* 0x20000028ff1c7230 */ /* 0x000fe40000004100 */
[----:B------:R-:W-:Y:S02]  /*7ea0*/  IMAD.IADD R5, R221, 0x1, R0 ;  /* 0x00000001dd057824 */ /* 0x000fe400078e0200 */
[----:B------:R-:W-:Y:S02]  /*7eb0*/  HADD2.F32 R30, -RZ, R44.H0_H0 ;  /* 0x2000002cff1e7230 */ /* 0x000fe40000004100 */
[----:B------:R-:W-:-:S02]  /*7ec0*/  IMAD R0, R5, 0x2, R2 ;  /* 0x0000000205007824 */ /* 0x000fc400078e0202 */
[----:B------:R-:W-:Y:S02]  /*7ed0*/  HADD2.F32 R37, -RZ, R40.H1_H1 ;  /* 0x30000028ff257230 */ /* 0x000fe40000004100 */
[----:B------:R-:W-:Y:S01]  /*7ee0*/  HADD2.F32 R35, -RZ, R38.H1_H1 ;  /* 0x30000026ff237230 */ /* 0x000fe20000004100 */
[----:B------:R-:W1:Y:S01]  /*7ef0*/  LDS.128 R4, [R0+0x20400] ;  /* 0x0204000000047984 */ /* 0x000e620000000c00 */
[----:B------:R-:W-:Y:S02]  /*7f00*/  HADD2.F32 R34, -RZ, R45.H0_H0 ;  /* 0x2000002dff227230 */ /* 0x000fe40000004100 */
[----:B------:R-:W-:Y:S02]  /*7f10*/  HADD2.F32 R32, -RZ, R41.H0_H0 ;  /* 0x20000029ff207230 */ /* 0x000fe40000004100 */
[--C-:B0-----:R-:W-:Y:S02]  /*7f20*/  HADD2.F32 R12, -RZ, R8.reuse.H0_H0 ;  /* 0x20000008ff0c7230 */ /* 0x101fe40000004100 */
[----:B------:R-:W-:-:S02]  /*7f30*/  HADD2.F32 R8, -RZ, R8.H1_H1 ;  /* 0x30000008ff087230 */ /* 0x000fc40000004100 */
[--C-:B------:R-:W-:Y:S02]  /*7f40*/  HADD2.F32 R13, -RZ, R9.reuse.H0_H0 ;  /* 0x20000009ff0d7230 */ /* 0x100fe40000004100 */
[----:B------:R-:W-:Y:S02]  /*7f50*/  HADD2.F32 R9, -RZ, R9.H1_H1 ;  /* 0x30000009ff097230 */ /* 0x000fe40000004100 */
[--C-:B------:R-:W-:Y:S02]  /*7f60*/  HADD2.F32 R14, -RZ, R10.reuse.H0_H0 ;  /* 0x2000000aff0e7230 */ /* 0x100fe40000004100 */
[----:B------:R-:W-:Y:S02]  /*7f70*/  HADD2.F32 R10, -RZ, R10.H1_H1 ;  /* 0x3000000aff0a7230 */ /* 0x000fe40000004100 */
[----:B------:R-:W-:Y:S02]  /*7f80*/  HADD2.F32 R15, -RZ, R11.H0_H0 ;  /* 0x2000000bff0f7230 */ /* 0x000fe40000004100 */
[----:B-1----:R-:W-:-:S02]  /*7f90*/  HADD2.F32 R20, -RZ, R4.H0_H0 ;  /* 0x20000004ff147230 */ /* 0x002fc40000004100 */
[----:B------:R-:W-:Y:S02]  /*7fa0*/  HADD2.F32 R4, -RZ, R4.H1_H1 ;  /* 0x30000004ff047230 */ /* 0x000fe40000004100 */
[--C-:B------:R-:W-:Y:S02]  /*7fb0*/  HADD2.F32 R21, -RZ, R5.reuse.H0_H0 ;  /* 0x20000005ff157230 */ /* 0x100fe40000004100 */
[-C--:B------:R-:W-:Y:S01]  /*7fc0*/  FMUL.FTZ R27, R28, R20.reuse ;  /* 0x000000141c1b7220 */ /* 0x080fe20000410000 */
[----:B------:R-:W-:Y:S01]  /*7fd0*/  FMUL.FTZ R29, R26, R20 ;  /* 0x000000141a1d7220 */ /* 0x000fe20000410000 */
[----:B------:R-:W-:Y:S02]  /*7fe0*/  HADD2.F32 R20, -RZ, R42.H0_H0 ;  /* 0x2000002aff147230 */ /* 0x000fe40000004100 */
[----:B------:R-:W-:Y:S01]  /*7ff0*/  FMUL.FTZ R31, R30, R4 ;  /* 0x000000041e1f7220 */ /* 0x000fe20000410000 */
[----:B------:R-:W-:Y:S02]  /*8000*/  HADD2.F32 R5, -RZ, R5.H1_H1 ;  /* 0x30000005ff057230 */ /* 0x000fe40000004100 */
[-C--:B------:R-:W-:Y:S01]  /*8010*/  FFMA.FTZ R27, R26, R12.reuse, -R27 ;  /* 0x0000000c1a1b7223 */ /* 0x080fe2000001081b */
[----:B------:R-:W-:Y:S01]  /*8020*/  FFMA.FTZ R29, R28, R12, R29 ;  /* 0x0000000c1c1d7223 */ /* 0x000fe2000001001d */
[C---:B------:R-:W-:Y:S01]  /*8030*/  FMUL.FTZ R33, R20.reuse, R4 ;  /* 0x0000000414217220 */ /* 0x040fe20000410000 */
[----:B------:R-:W-:Y:S01]  /*8040*/  FFMA.FTZ R4, R20, R8, -R31 ;  /* 0x0000000814047223 */ /* 0x000fe2000001081f */
[----:B------:R-:W-:-:S02]  /*8050*/  HADD2.F32 R31, -RZ, R44.H1_H1 ;  /* 0x3000002cff1f7230 */ /* 0x000fc40000004100 */
[-C--:B------:R-:W-:Y:S01]  /*8060*/  FMUL.FTZ R12, R37, R21.reuse ;  /* 0x00000015250c7220 */ /* 0x080fe20000410000 */
[----:B------:R-:W-:Y:S01]  /*8070*/  FMUL.FTZ R20, R35, R21 ;  /* 0x0000001523147220 */ /* 0x000fe20000410000 */
[----:B------:R-:W-:Y:S02]  /*8080*/  HADD2.F32 R21, -RZ, R42.H1_H1 ;  /* 0x3000002aff157230 */ /* 0x000fe40000004100 */
[----:B------:R-:W-:Y:S01]  /*8090*/  FFMA.FTZ R8, R30, R8, R33 ;  /* 0x000000081e087223 */ /* 0x000fe20000010021 */
[----:B------:R-:W-:Y:S01]  /*80a0*/  FMUL.FTZ R26, R31, R5 ;  /* 0x000000051f1a7220 */ /* 0x000fe20000410000 */
[--C-:B------:R-:W-:Y:S02]  /*80b0*/  HADD2.F32 R24, -RZ, R6.reuse.H0_H0 ;  /* 0x20000006ff187230 */ /* 0x100fe40000004100 */
[----:B------:R-:W-:Y:S01]  /*80c0*/  FFMA.FTZ R12, R35, R13, -R12 ;  /* 0x0000000d230c7223 */ /* 0x000fe2000001080c */
[----:B------:R-:W-:Y:S02]  /*80d0*/  HADD2.F32 R6, -RZ, R6.H1_H1 ;  /* 0x30000006ff067230 */ /* 0x000fe40000004100 */
[C---:B------:R-:W-:Y:S01]  /*80e0*/  FMUL.FTZ R28, R21.reuse, R5 ;  /* 0x00000005151c7220 */ /* 0x040fe20000410000 */
[----:B------:R-:W-:Y:S01]  /*80f0*/  FFMA.FTZ R5, R21, R9, -R26 ;  /* 0x0000000915057223 */ /* 0x000fe2000001081a */
[----:B------:R-:W-:-:S02]  /*8100*/  HADD2.F32 R26, -RZ, R43.H0_H0 ;  /* 0x2000002bff1a7230 */ /* 0x000fc40000004100 */
[----:B------:R-:W-:Y:S01]  /*8110*/  FFMA.FTZ R20, R37, R13, R20 ;  /* 0x0000000d25147223 */ /* 0x000fe20000010014 */
[----:B------:R-:W-:Y:S01]  /*8120*/  FFMA.FTZ R9, R31, R9, R28 ;  /* 0x000000091f097223 */ /* 0x000fe2000001001c */
[-C--:B------:R-:W-:Y:S01]  /*8130*/  FMUL.FTZ R31, R34, R6.reuse ;  /* 0x00000006221f7220 */ /* 0x080fe20000410000 */
[----:B------:R-:W-:Y:S02]  /*8140*/  HADD2.F32 R30, -RZ, R39.H0_H0 ;  /* 0x20000027ff1e7230 */ /* 0x000fe40000004100 */
[C---:B------:R-:W-:Y:S01]  /*8150*/  FMUL.FTZ R33, R26.reuse, R6 ;  /* 0x000000061a217220 */ /* 0x040fe20000410000 */
[----:B------:R-:W-:Y:S02]  /*8160*/  HADD2.F32 R25, -RZ, R7.H0_H0 ;  /* 0x20000007ff197230 */ /* 0x000fe40000004100 */
[----:B------:R-:W-:Y:S01]  /*8170*/  FFMA.FTZ R6, R26, R10, -R31 ;  /* 0x0000000a1a067223 */ /* 0x000fe2000001081f */
[----:B------:R-:W-:Y:S02]  /*8180*/  HADD2.F32 R31, -RZ, R39.H1_H1 ;  /* 0x30000027ff1f7230 */ /* 0x000fe40000004100 */
[----:B------:R-:W-:Y:S01]  /*8190*/  FMUL.FTZ R13, R32, R24 ;  /* 0x00000018200d7220 */ /* 0x000fe20000410000 */
[----:B------:R-:W-:-:S02]  /*81a0*/  HADD2.F32 R7, -RZ, R7.H1_H1 ;  /* 0x30000007ff077230 */ /* 0x000fc40000004100 */
[C---:B------:R-:W-:Y:S01]  /*81b0*/  FMUL.FTZ R21, R30.reuse, R24 ;  /* 0x000000181e157220 */ /* 0x040fe20000410000 */
[----:B------:R-:W-:Y:S02]  /*81c0*/  HADD2.F32 R37, -RZ, R41.H1_H1 ;  /* 0x30000029ff257230 */ /* 0x000fe40000004100 */
[-C--:B------:R-:W-:Y:S01]  /*81d0*/  FFMA.FTZ R13, R30, R14.reuse, -R13 ;  /* 0x0000000e1e0d7223 */ /* 0x080fe2000001080d */
[----:B------:R-:W-:Y:S02]  /*81e0*/  HADD2.F32 R39, -RZ, R45.H1_H1 ;  /* 0x3000002dff277230 */ /* 0x000fe40000004100 */
[----:B------:R-:W-:Y:S01]  /*81f0*/  FFMA.FTZ R21, R32, R14, R21 ;  /* 0x0000000e20157223 */ /* 0x000fe20000010015 */
[----:B------:R-:W-:Y:S02]  /*8200*/  HADD2.F32 R35, -RZ, R43.H1_H1 ;  /* 0x3000002bff237230 */ /* 0x000fe40000004100 */
[----:B------:R-:W-:Y:S01]  /*8210*/  FMUL.FTZ R14, R37, R25 ;  /* 0x00000019250e7220 */ /* 0x000fe20000410000 */
[----:B------:R-:W-:-:S02]  /*8220*/  HADD2.F32 R11, -RZ, R11.H1_H1 ;  /* 0x3000000bff0b7230 */ /* 0x000fc40000004100 */
[----:B------:R-:W-:Y:S01]  /*8230*/  FMUL.FTZ R26, R39, R7 ;  /* 0x00000007271a7220 */ /* 0x000fe20000410000 */
[----:B------:R-:W-:Y:S01]  /*8240*/  FMUL.FTZ R24, R31, R25 ;  /* 0x000000191f187220 */ /* 0x000fe20000410000 */
[----:B------:R-:W-:Y:S01]  /*8250*/  FMUL.FTZ R28, R35, R7 ;  /* 0x00000007231c7220 */ /* 0x000fe20000410000 */
[----:B------:R-:W-:Y:S01]  /*8260*/  FFMA.FTZ R7, R31, R15, -R14 ;  /* 0x0000000f1f077223 */ /* 0x000fe2000001080e */
        /* <DEDUP_REMOVED lines=14> */
.L_x_3695:
[----:B------:R-:W-:Y:S05]  /*8350*/  BSYNC B0 ;  /* 0x0000000000007941 */ /* 0x000fea0003800000 */
.L_x_3681:
        /* <DEDUP_REMOVED lines=8> */
.L_x_3678:
[----:B------:R-:W-:-:S13]  /*83e0*/  ISETP.NE.AND P0, PT, R185, 0x3, PT ;  /* 0x00000003b900780c */ /* 0x000fda0003f05270 */
[----:B------:R-:W-:Y:S05]  /*83f0*/  @!P0 BRA `(.L_x_3706) ;  /* 0x0000000000048947 */ /* 0x000fea0003800000 */
[----:B------:R-:W-:Y:S01]  /*8400*/  BPT.TRAP 0x1 ;  /* 0x000000040000795c */ /* 0x000fe20000300000 */
.L_x_3706:
[----:B------:R-:W-:Y:S01]  /*8410*/  IMAD R20, R18, 0x8, R2 ;  /* 0x0000000812147824 */ /* 0x000fe200078e0202 */
[----:B------:R-:W-:-:S04]  /*8420*/  SHF.L.U32 R13, R23, 0x1f, RZ ;  /* 0x0000001f170d7819 */ /* 0x000fc800000006ff */
[----:B------:R0:W0:Y:S01]  /*8430*/  SYNCS.PHASECHK.TRANS64.TRYWAIT P1, [R20+URZ+0x38830], R13 ;  /* 0x0388300d140075a7 */ /* 0x000022000802017f */
[----:B------:R-:W-:Y:S05]  /*8440*/  @!P0 BRA `(.L_x_3707) ;  /* 0x0000000000048947 */ /* 0x000fea0003800000 */
[----:B------:R-:W-:Y:S01]  /*8450*/  BPT.TRAP 0x1 ;  /* 0x000000040000795c */ /* 0x000fe20000300000 */
.L_x_3707:
[C---:B--234-:R-:W-:Y:S02]  /*8460*/  VIADD R0, R2.reuse, 0x22400 ;  /* 0x0002240002007836 */ /* 0x05cfe40000000000 */
[----:B-1----:R-:W-:-:S03]  /*8470*/  VIADD R4, R2, 0x20400 ;  /* 0x0002040002047836 */ /* 0x002fc60000000000 */
[----:B------:R-:W-:Y:S02]  /*8480*/  SHF.R.U32.HI R0, RZ, 0x4, R0 ;  /* 0x00000004ff007819 */ /* 0x000fe40000011600 */
[----:B------:R-:W-:Y:S02]  /*8490*/  SHF.R.U32.HI R4, RZ, 0x4, R4 ;  /* 0x00000004ff047819 */ /* 0x000fe40000011604 */
[----:B------:R-:W-:Y:S02]  /*84a0*/  LOP3.LUT R0, R0, 0x3fff, RZ, 0xc0, !PT ;  /* 0x00003fff00007812 */ /* 0x000fe400078ec0ff */
[----:B------:R-:W-:Y:S02]  /*84b0*/  LOP3.LUT R4, R4, 0x3fff, RZ, 0xc0, !PT ;  /* 0x00003fff04047812 */ /* 0x000fe400078ec0ff */
[----:B------:R-:W-:Y:S01]  /*84c0*/  LOP3.LUT R0, R0, 0x10000, RZ, 0xfc, !PT ;  /* 0x0001000000007812 */ /* 0x000fe200078efcff */
[----:B0-----:R-:W-:Y:S06]  /*84d0*/  @P1 BRA `(.L_x_3708) ;  /* 0x0000000000081947 */ /* 0x001fec0003800000 */
[----:B------:R-:W0:Y:S02]  /*84e0*/  SYNCS.PHASECHK.TRANS64.TRYWAIT P1, [R20+URZ+0x38830], R13 ;  /* 0x0388300d140075a7 */ /* 0x000e24000802017f */
[----:B0-----:R-:W-:Y:S05]  /*84f0*/  @!P1 BRA `(.L_x_3709) ;  /* 0x000000f800d09947 */ /* 0x001fea0003800000 */
.L_x_3708:
        /* <DEDUP_REMOVED lines=10> */
[C---:B------:R-:W-:Y:S01]  /*85a0*/  VIADD R6, R10.reuse, 0x2 ;  /* 0x000000020a067836 */ /* 0x040fe20000000000 */
[----:B------:R-:W-:Y:S01]  /*85b0*/  R2UR UR7, R11 ;  /* 0x000000000b0772ca */ /* 0x000fe200000e0000 */
[----:B------:R-:W-:Y:S01]  /*85c0*/  IMAD.MOV.U32 R5, RZ, RZ, 0x40000040 ;  /* 0x40000040ff057424 */ /* 0x000fe200078e00ff */
[----:B------:R-:W-:Y:S01]  /*85d0*/  MOV R7, 0x40000040 ;  /* 0x4000004000077802 */ /* 0x000fe20000000f00 */
[C---:B------:R-:W-:Y:S01]  /*85e0*/  VIADD R14, R10.reuse, 0x4 ;  /* 0x000000040a0e7836 */ /* 0x040fe20000000000 */
[----:B------:R-:W-:Y:S01]  /*85f0*/  IADD3 R10, R10, 0x6, RZ ;  /* 0x000000060a0a7810 */ /* 0x000fe20007ffe0ff */
[----:B------:R-:W-:Y:S01]  /*8600*/  IMAD.MOV.U32 R15, RZ, RZ, 0x40000040 ;  /* 0x40000040ff0f7424 */ /* 0x000fe200078e00ff */
[----:B------:R-:W-:Y:S01]  /*8610*/  SHF.L.U32 R3, R3, 0x1f, RZ ;  /* 0x0000001f03037819 */ /* 0x000fe200000006ff */
[----:B------:R-:W-:Y:S01]  /*8620*/  IMAD.MOV.U32 R9, RZ, RZ, 0x40000040 ;  /* 0x40000040ff097424 */ /* 0x000fe200078e00ff */
[----:B------:R-:W-:Y:S01]  /*8630*/  BSSY B0, `(.L_x_3710) ;  /* 0x000001e000007945 */ /* 0x000fe20003800000 */
[----:B------:R-:W-:-:S04]  /*8640*/  IMAD.MOV.U32 R11, RZ, RZ, 0x40000040 ;  /* 0x40000040ff0b7424 */ /* 0x000fc800078e00ff */
[----:B------:R-:W-:Y:S01]  /*8650*/  HGMMA.64x64x16.F32 R24, gdesc[UR4], RZ, !UPT, gsb0 ;  /* 0x00e00000041879f0 */ /* 0x000fe2000c0008ff */
[----:B------:R-:W-:Y:S02]  /*8660*/  R2UR UR4, R4 ;  /* 0x00000000040472ca */ /* 0x000fe400000e0000 */
[----:B------:R-:W-:Y:S02]  /*8670*/  R2UR UR5, R5 ;  /* 0x00000000050572ca */ /* 0x000fe400000e0000 */
[----:B------:R-:W-:Y:S01]  /*8680*/  R2UR UR6, R6 ;  /* 0x00000000060672ca */ /* 0x000fe200000e0000 */
[C---:B------:R-:W-:Y:S01]  /*8690*/  VIADD R6, R8.reuse, 0x4 ;  /* 0x0000000408067836 */ /* 0x040fe20000000000 */
[----:B------:R-:W-:Y:S01]  /*86a0*/  R2UR UR7, R7 ;  /* 0x00000000070772ca */ /* 0x000fe200000e0000 */
[----:B------:R-:W-:Y:S02]  /*86b0*/  IMAD.MOV.U32 R7, RZ, RZ, 0x40000040 ;  /* 0x40000040ff077424 */ /* 0x000fe400078e00ff */
[----:B------:R-:W-:Y:S01]  /*86c0*/  VIADD R8, R8, 0x6 ;  /* 0x0000000608087836 */ /* 0x000fe20000000000 */
        /* <DEDUP_REMOVED lines=18> */
[----:B------:R-:W1:Y:S02]  /*87f0*/  SYNCS.PHASECHK.TRANS64.TRYWAIT P1, [R2+URZ+0x38810], R3 ;  /* 0x03881003020075a7 */ /* 0x000e64000802017f */
[----:B-1----:R-:W-:Y:S05]  /*8800*/  @!P1 BRA `(.L_x_3711) ;  /* 0x000000f800209947 */ /* 0x002fea0003800000 */
.L_x_3872:
[----:B------:R-:W-:Y:S05]  /*8810*/  BSYNC B0 ;  /* 0x0000000000007941 */ /* 0x000fea0003800000 */
.L_x_3710:
[----:B------:R-:W-:Y:S05]  /*8820*/  @!P0 BRA `(.L_x_3712) ;  /* 0x0000000000048947 */ /* 0x000fea0003800000 */
[----:B------:R-:W-:Y:S01]  /*8830*/  BPT.TRAP 0x1 ;  /* 0x000000040000795c */ /* 0x000fe20000300000 */
.L_x_3712:
[----:B------:R2:W3:Y:S01]  /*8840*/  SYNCS.PHASECHK.TRANS64.TRYWAIT P1, [R20+URZ+0x38850], R13 ;  /* 0x0388500d140075a7 */ /* 0x0004e2000802017f */
[----:B------:R-:W-:Y:S05]  /*8850*/  @!P0 BRA `(.L_x_3713) ;  /* 0x0000000000048947 */ /* 0x000fea0003800000 */
[----:B------:R-:W-:Y:S01]  /*8860*/  BPT.TRAP 0x1 ;  /* 0x000000040000795c */ /* 0x000fe20000300000 */
.L_x_3713:
[C---:B-1----:R-:W-:Y:S01]  /*8870*/  VIADD R3, R2.reuse, 0x400 ;  /* 0x0000040002037836 */ /* 0x042fe20000000000 */
[----:B------:R-:W-:Y:S01]  /*8880*/  BSSY B0, `(.L_x_3714) ;  /* 0x000000a000007945 */ /* 0x000fe20003800000 */
[----:B------:R-:W-:-:S03]  /*8890*/  VIADD R10, R2, 0x26400 ;  /* 0x00026400020a7836 */ /* 0x000fc60000000000 */
[----:B------:R-:W-:Y:S02]  /*88a0*/  SHF.R.U32.HI R3, RZ, 0x4, R3 ;  /* 0x00000004ff037819 */ /* 0x000fe40000011603 */
[----:B------:R-:W-:Y:S02]  /*88b0*/  SHF.R.U32.HI R10, RZ, 0x4, R10 ;  /* 0x00000004ff0a7819 */ /* 0x000fe4000001160a */
[----:B------:R-:W-:Y:S02]  /*88c0*/  LOP3.LUT R3, R3, 0x3fff, RZ, 0xc0, !PT ;  /* 0x00003fff03037812 */ /* 0x000fe400078ec0ff */
[----:B------:R-:W-:Y:S02]  /*88d0*/  LOP3.LUT R11, R10, 0x3fff, RZ, 0xc0, !PT ;  /* 0x00003fff0a0b7812 */ /* 0x000fe400078ec0ff */
[----:B------:R-:W-:Y:S01]  /*88e0*/  LOP3.LUT R10, R3, 0x10000, RZ, 0xfc, !PT ;  /* 0x00010000030a7812 */ /* 0x000fe200078efcff */
[----:B---3--:R-:W-:Y:S06]  /*88f0*/  @P1 BRA `(.L_x_3715) ;  /* 0x0000000000081947 */ /* 0x008fec0003800000 */
[----:B------:R-:W1:Y:S02]  /*8900*/  SYNCS.PHASECHK.TRANS64.TRYWAIT P1, [R20+URZ+0x38850], R13 ;  /* 0x0388500d140075a7 */ /* 0x000e64000802017f */
[----:B-1----:R-:W-:Y:S05]  /*8910*/  @!P1 BRA `(.L_x_3716) ;  /* 0x000000f400f09947 */ /* 0x002fea0003800000 */
.L_x_3715:
[----:B------:R-:W-:Y:S05]  /*8920*/  BSYNC B0 ;  /* 0x0000000000007941 */ /* 0x000fea0003800000 */
.L_x_3714:
[----:B------:R-:W-:Y:S01]  /*8930*/  LOP3.LUT R3, R11, 0x10000, RZ, 0xfc, !PT ;  /* 0x000100000b037812 */ /* 0x000fe200078efcff */
[----:B------:R-:W-:Y:S01]  /*8940*/  IMAD R12, R18, 0x1000, R10 ;  /* 0x00001000120c7824 */ /* 0x000fe200078e020a */
[----:B------:R-:W-:Y:S05]  /*8950*/  WARPSYNC.ALL ;  /* 0x0000000000007948 */ /* 0x000fea0003800000 */
[----:B------:R-:W-:Y:S01]  /*8960*/  IMAD.MOV.U32 R15, RZ, RZ, 0x40000040 ;  /* 0x40000040ff0f7424 */ /* 0x000fe200078e00ff */
[----:B------:R-:W-:Y:S01]  /*8970*/  MOV R14, R3 ;  /* 0x00000003000e7202 */ /* 0x000fe20000000f00 */
[----:B012---:R-:W-:Y:S01]  /*8980*/  IMAD.MOV.U32 R13, RZ, RZ, 0x40000040 ;  /* 0x40000040ff0d7424 */ /* 0x007fe200078e00ff */
[----:B------:R-:W-:Y:S01]  /*8990*/  R2UR UR6, R12 ;  /* 0x000000000c0672ca */ /* 0x000fe200000e0000 */
[----:B------:R-:W-:Y:S01]  /*89a0*/  WARPGROUP.ARRIVE ;  /* 0x00000000000079c5 */ /* 0x000fe20000000000 */
[----:B------:R-:W-:Y:S01]  /*89b0*/  R2UR UR4, R14 ;  /* 0x000000000e0472ca */ /* 0x000fe200000e0000 */
[----:B------:R-:W-:Y:S01]  /*89c0*/  VIADD R58, R3, 0x2 ;  /* 0x00000002033a7836 */ /* 0x000fe20000000000 */
[----:B------:R-:W-:Y:S01]  /*89d0*/  R2UR UR5, R15 ;  /* 0x000000000f0572ca */ /* 0x000fe200000e0000 */
[C---:B------:R-:W-:Y:S01]  /*89e0*/  VIADD R14, R12.reuse, 0x2 ;  /* 0x000000020c0e7836 */ /* 0x040fe20000000000 */
[----:B------:R-:W-:Y:S01]  /*89f0*/  R2UR UR7, R13 ;  /* 0x000000000d0772ca */ /* 0x000fe200000e0000 */
[----:B------:R-:W-:Y:S01]  /*8a00*/  IMAD.MOV.U32 R59, RZ, RZ, 0x40000040 ;  /* 0x40000040ff3b7424 */ /* 0x000fe200078e00ff */
[----:B------:R-:W-:Y:S01]  /*8a10*/  MOV R15, 0x40000040 ;  /* 0x40000040000f7802 */ /* 0x000fe20000000f00 */
[----:B------:R-:W0:Y:S01]  /*8a20*/  S2R R21, SR_TID.X ;  /* 0x0000000000157919 */ /* 0x000e220000002100 */
[----:B------:R-:W-:Y:S01]  /*8a30*/  VIADD R62, R12, 0x800 ;  /* 0x000008000c3e7836 */ /* 0x000fe20000000000 */
[----:B------:R-:W-:Y:S01]  /*8a40*/  BSSY B0, `(.L_x_3717) ;  /* 0x00005b2000007945 */ /* 0x000fe20003800000 */
[----:B------:R-:W-:Y:S01]  /*8a50*/  VIADD R60, R3, 0x800 ;  /* 0x00000800033c7836 */ /* 0x000fe20000000000 */
[----:B------:R-:W1:Y:S01]  /*8a60*/  S2R R57, SR_TID.X ;  /* 0x0000000000397919 */ /* 0x000e620000002100 */
[----:B------:R-:W-:-:S02]  /*8a70*/  IMAD.MOV.U32 R61, RZ, RZ, 0x40000040 ;  /* 0x40000040ff3d7424 */ /* 0x000fc400078e00ff */
[----:B------:R-:W-:-:S03]  /*8a80*/  IMAD.MOV.U32 R63, RZ, RZ, 0x40000040 ;  /* 0x40000040ff3f7424 */ /* 0x000fc600078e00ff */
[----:B------:R-:W-:Y:S01]  /*8a90*/  HGMMA.64x64x16.F32 R24, gdesc[UR4], R24, gsb0 ;  /* 0x00e00000041879f0 */ /* 0x000fe20008000818 */
[----:B------:R-:W-:Y:S01]  /*8aa0*/  R2UR UR4, R58 ;  /* 0x000000003a0472ca */ /* 0x000fe200000e0000 */
[----:B------:R-:W-:Y:S01]  /*8ab0*/  VIADD R58, R3, 0x4 ;  /* 0x00000004033a7836 */ /* 0x000fe20000000000 */
[----:B------:R-:W-:Y:S01]  /*8ac0*/  R2UR UR5, R59 ;  /* 0x000000003b0572ca */ /* 0x000fe200000e0000 */
[----:B------:R-:W-:Y:S01]  /*8ad0*/  IMAD.MOV.U32 R59, RZ, RZ, 0x40000040 ;  /* 0x40000040ff3b7424 */ /* 0x000fe200078e00ff */
[----:B------:R-:W-:Y:S01]  /*8ae0*/  R2UR UR6, R14 ;  /* 0x000000000e0672ca */ /* 0x000fe200000e0000 */
[----:B------:R-:W-:Y:S01]  /*8af0*/  VIADD R14, R12, 0x4 ;  /* 0x000000040c0e7836 */ /* 0x000fe20000000000 */
[----:B------:R-:W-:Y:S01]  /*8b00*/  R2UR UR7, R15 ;  /* 0x000000000f0772ca */ /* 0x000fe200000e0000 */
[----:B------:R-:W-:Y:S01]  /*8b10*/  IMAD.MOV.U32 R15, RZ, RZ, 0x40000040 ;  /* 0x40000040ff0f7424 */ /* 0x000fe200078e00ff */
[----:B0-----:R-:W-:Y:S02]  /*8b20*/  SHF.R.U32.HI R21, RZ, 0x7, R21 ;  /* 0x00000007ff157819 */ /* 0x001fe40000011615 */
[----:B-1----:R-:W-:-:S03]  /*8b30*/  LOP3.LUT R57, R57, 0x7f, RZ, 0xc0, !PT ;  /* 0x0000007f39397812 */ /* 0x002fc600078ec0ff */
[----:B------:R0:W1:Y:S02]  /*8b40*/  SHFL.IDX PT, R11, R21, RZ, 0x1f ;  /* 0x00001fff150b7589 */ /* 0x00006400000e0000 */
[----:B0-----:R-:W-:Y:S01]  /*8b50*/  IMAD.MOV.U32 R21, RZ, RZ, 0x4 ;  /* 0x00000004ff157424 */ /* 0x001fe200078e00ff */
[----:B-1----:R-:W-:-:S04]  /*8b60*/  ISETP.GT.AND P1, PT, R11, 0x7f, PT ;  /* 0x0000007f0b00780c */ /* 0x002fc80003f24270 */
[----:B------:R-:W-:Y:S02]  /*8b70*/  SEL R11, RZ, 0x2, !P1 ;  /* 0x00000002ff0b7807 */ /* 0x000fe40004800000 */
[C---:B------:R-:W-:Y:S02]  /*8b80*/  SEL R13, R21.reuse, 0x2, P1 ;  /* 0x00000002150d7807 */ /* 0x040fe40000800000 */
[----:B------:R-:W-:Y:S01]  /*8b90*/  SEL R21, R21, 0x6, !P1 ;  /* 0x0000000615157807 */ /* 0x000fe20004800000 */
[----:B------:R-:W-:Y:S02]  /*8ba0*/  WARPGROUP.DEPBAR.LE gsb0, 0x0 ;  /* 0x00008000000079c5 */ /* 0x000fe40000010000 */
[----:B------:R-:W-:-:S06]  /*8bb0*/  WARPGROUP.ARRIVE ;  /* 0x00000000000079c5 */ /* 0x000fcc0000000000 */
[----:B------:R-:W-:Y:S01]  /*8bc0*/  HGMMA.64x64x16.F32 R24, gdesc[UR4], R24, gsb0 ;  /* 0x00e00000041879f0 */ /* 0x000fe20008000818 */
[----:B------:R-:W-:Y:S01]  /*8bd0*/  R2UR UR4, R58 ;  /* 0x000000003a0472ca */ /* 0x000fe200000e0000 */
[----:B------:R-:W-:Y:S01]  /*8be0*/  VIADD R58, R3, 0x6 ;  /* 0x00000006033a7836 */ /* 0x000fe20000000000 */
[----:B------:R-:W-:Y:S01]  /*8bf0*/  R2UR UR5, R59 ;  /* 0x000000003b0572ca */ /* 0x000fe200000e0000 */
[----:B------:R-:W-:Y:S01]  /*8c00*/  IMAD.MOV.U32 R59, RZ, RZ, 0x40000040 ;  /* 0x40000040ff3b7424 */ /* 0x000fe200078e00ff */
[----:B------:R-:W-:Y:S02]  /*8c10*/  R2UR UR6, R14 ;  /* 0x000000000e0672ca */ /* 0x000fe400000e0000 */
[----:B------:R-:W-:Y:S01]  /*8c20*/  R2UR UR7, R15 ;  /* 0x000000000f0772ca */ /* 0x000fe200000e0000 */
[----:B------:R-:W-:Y:S01]  /*8c30*/  IMAD.MOV.U32 R15, RZ, RZ, 0x40000040 ;  /* 0x40000040ff0f7424 */ /* 0x000fe200078e00ff */
[----:B------:R-:W-:Y:S01]  /*8c40*/  IADD3 R14, R12, 0x6, RZ ;  /* 0x000000060c0e7810 */ /* 0x000fe20007ffe0ff */
[----:B------:R-:W-:-:S02]  /*8c50*/  WARPGROUP.DEPBAR.LE gsb0, 0x0 ;  /* 0x00008000000079c5 */ /* 0x000fc40000010000 */
[----:B------:R-:W-:-:S08]  /*8c60*/  WARPGROUP.ARRIVE ;  /* 0x00000000000079c5 */ /* 0x000fd00000000000 */
[----:B------:R-:W-:Y:S01]  /*8c70*/  HGMMA.64x64x16.F32 R24, gdesc[UR4], R24, gsb0 ;  /* 0x00e00000041879f0 */ /* 0x000fe20008000818 */
[----:B------:R-:W-:Y:S01]  /*8c80*/  R2UR UR4, R58 ;  /* 0x000000003a0472ca */ /* 0x000fe200000e0000 */
[----:B------:R-:W-:Y:S01]  /*8c90*/  VIADD R58, R3, 0x200 ;  /* 0x00000200033a7836 */ /* 0x000fe20000000000 */
[----:B------:R-:W-:Y:S01]  /*8ca0*/  R2UR UR5, R59 ;  /* 0x000000003b0572ca */ /* 0x000fe200000e0000 */
[----:B------:R-:W-:Y:S01]  /*8cb0*/  IMAD.MOV.U32 R59, RZ, RZ, 0x40000040 ;  /* 0x40000040ff3b7424 */ /* 0x000fe200078e00ff */
[----:B------:R-:W-:Y:S01]  /*8cc0*/  R2UR UR6, R14 ;  /* 0x000000000e0672ca */ /* 0x000fe200000e0000 */
[----:B------:R-:W-:Y:S01]  /*8cd0*/  VIADD R14, R12, 0x200 ;  /* 0x000002000c0e7836 */ /* 0x000fe20000000000 */
[----:B------:R-:W-:Y:S02]  /*8ce0*/  R2UR UR7, R15 ;  /* 0x000000000f0772ca */ /* 0x000fe400000e0000 */
[----:B------:R-:W-:Y:S01]  /*8cf0*/  MOV R15, 0x40000040 ;  /* 0x40000040000f7802 */ /* 0x000fe20000000f00 */
        /* <DEDUP_REMOVED lines=11> */
[----:B------:R-:W-:Y:S02]  /*8db0*/  WARPGROUP.DEPBAR.LE gsb0, 0x0 ;  /* 0x00008000000079c5 */ /* 0x000fe40000010000 */
[----:B------:R-:W-:-:S09]  /*8dc0*/  WARPGROUP.ARRIVE ;  /* 0x00000000000079c5 */ /* 0x000fd20000000000 */
        /* <DEDUP_REMOVED lines=112> */
[----:B------:R-:W-:Y:S01]  /*94d0*/  IMAD.IADD R58, R11, 0x1, R62 ;  /* 0x000000010b3a7824 */ /* 0x000fe200078e023e */
[----:B------:R-:W-:Y:S01]  /*94e0*/  R2UR UR5, R59 ;  /* 0x000000003b0572ca */ /* 0x000fe200000e0000 */
[----:B------:R-:W-:Y:S01]  /*94f0*/  IMAD.MOV.U32 R59, RZ, RZ, 0x40000040 ;  /* 0x40000040ff3b7424 */ /* 0x000fe200078e00ff */
[----:B------:R-:W-:Y:S02]  /*9500*/  R2UR UR6, R14 ;  /* 0x000000000e0672ca */ /* 0x000fe400000e0000 */
[----:B------:R-:W-:Y:S01]  /*9510*/  R2UR UR7, R15 ;  /* 0x000000000f0772ca */ /* 0x000fe200000e0000 */
[----:B------:R-:W-:Y:S01]  /*9520*/  IMAD.MOV.U32 R15, RZ, RZ, 0x40000040 ;  /* 0x40000040ff0f7424 */ /* 0x000fe200078e00ff */
[----:B------:R-:W-:Y:S01]  /*9530*/  IADD3 R14, R11, R60, RZ ;  /* 0x0000003c0b0e7210 */ /* 0x000fe20007ffe0ff */
[----:B------:R-:W-:-:S02]  /*9540*/  WARPGROUP.DEPBAR.LE gsb0, 0x0 ;  /* 0x00008000000079c5 */ /* 0x000fc40000010000 */
[----:B------:R-:W-:-:S08]  /*9550*/  WARPGROUP.ARRIVE ;  /* 0x00000000000079c5 */ /* 0x000fd00000000000 */
[----:B------:R-:W-:Y:S01]  /*9560*/  HGMMA.64x64x16.F32 R24, gdesc[UR4], R24, gsb0 ;  /* 0x00e00000041879f0 */ /* 0x000fe20008000818 */
[----:B------:R-:W-:Y:S01]  /*9570*/  R2UR UR6, R58 ;  /* 0x000000003a0672ca */ /* 0x000fe200000e0000 */
[--C-:B------:R-:W-:Y:S01]  /*9580*/  IMAD.IADD R58, R62, 0x1, R13.reuse ;  /* 0x000000013e3a7824 */ /* 0x100fe200078e020d */
[----:B------:R-:W-:Y:S02]  /*9590*/  R2UR UR7, R59 ;  /* 0x000000003b0772ca */ /* 0x000fe400000e0000 */
[----:B------:R-:W-:Y:S01]  /*95a0*/  R2UR UR4, R14 ;  /* 0x000000000e0472ca */ /* 0x000fe200000e0000 */
[----:B------:R-:W-:Y:S01]  /*95b0*/  IMAD.IADD R14, R60, 0x1, R13 ;  /* 0x000000013c0e7824 */ /* 0x000fe200078e020d */
[----:B------:R-:W-:Y:S01]  /*95c0*/  R2UR UR5, R15 ;  /* 0x000000000f0572ca */ /* 0x000fe200000e0000 */
[----:B------:R-:W-:Y:S01]  /*95d0*/  IMAD.MOV.U32 R15, RZ, RZ, 0x40000040 ;  /* 0x40000040ff0f7424 */ /* 0x000fe200078e00ff */
[----:B------:R-:W-:Y:S01]  /*95e0*/  MOV R59, 0x40000040 ;  /* 0x40000040003b7802 */ /* 0x000fe20000000f00 */
[----:B------:R-:W-:-:S02]  /*95f0*/  WARPGROUP.DEPBAR.LE gsb0, 0x0 ;  /* 0x00008000000079c5 */ /* 0x000fc40000010000 */
[----:B------:R-:W-:-:S08]  /*9600*/  WARPGROUP.ARRIVE ;  /* 0x00000000000079c5 */ /* 0x000fd00000000000 */
[----:B------:R-:W-:Y:S01]  /*9610*/  HGMMA.64x64x16.F32 R24, gdesc[UR4], R24, gsb0 ;  /* 0x00e00000041879f0 */ /* 0x000fe20008000818 */
[----:B------:R-:W-:Y:S01]  /*9620*/  R2UR UR6, R58 ;  /* 0x000000003a0672ca */ /* 0x000fe200000e0000 */
[--C-:B------:R-:W-:Y:S01]  /*9630*/  IMAD.IADD R58, R62, 0x1, R21.reuse ;  /* 0x000000013e3a7824 */ /* 0x100fe200078e0215 */
[----:B------:R-:W-:Y:S01]  /*9640*/  R2UR UR7, R59 ;  /* 0x000000003b0772ca */ /* 0x000fe200000e0000 */
[----:B------:R-:W-:Y:S01]  /*9650*/  IMAD.MOV.U32 R59, RZ, RZ, 0x40000040 ;  /* 0x40000040ff3b7424 */ /* 0x000fe200078e00ff */
[----:B------:R-:W-:Y:S01]  /*9660*/  R2UR UR4, R14 ;  /* 0x000000000e0472ca */ /* 0x000fe200000e0000 */
[----:B------:R-:W-:Y:S01]  /*9670*/  IMAD.IADD R14, R60, 0x1, R21 ;  /* 0x000000013c0e7824 */ /* 0x000fe200078e0215 */
[----:B------:R-:W-:Y:S01]  /*9680*/  R2UR UR5, R15 ;  /* 0x000000000f0572ca */ /* 0x000fe200000e0000 */
[----:B------:R-:W-:Y:S01]  /*9690*/  IMAD.MOV.U32 R15, RZ, RZ, 0x40000040 ;  /* 0x40000040ff0f7424 */ /* 0x000fe200078e00ff */
[----:B------:R-:W-:Y:S02]  /*96a0*/  WARPGROUP.DEPBAR.LE gsb0, 0x0 ;  /* 0x00008000000079c5 */ /* 0x000fe40000010000 */
[----:B------:R-:W-:-:S09]  /*96b0*/  WARPGROUP.ARRIVE ;  /* 0x00000000000079c5 */ /* 0x000fd20000000000 */
[----:B------:R-:W-:Y:S01]  /*96c0*/  HGMMA.64x64x16.F32 R24, gdesc[UR4], R24, gsb0 ;  /* 0x00e00000041879f0 */ /* 0x000fe20008000818 */
[----:B------:R-:W-:Y:S02]  /*96d0*/  R2UR UR4, R14 ;  /* 0x000000000e0472ca */ /* 0x000fe400000e0000 */
[----:B------:R-:W-:Y:S01]  /*96e0*/  R2UR UR5, R15 ;  /* 0x000000000f0572ca */ /* 0x000fe200000e0000 */
[----:B------:R-:W-:Y:S01]  /*96f0*/  IMAD.MOV.U32 R15, RZ, RZ, 0xa00 ;  /* 0x00000a00ff0f7424 */ /* 0x000fe200078e00ff */
[----:B------:R-:W-:Y:S02]  /*9700*/  R2UR UR6, R58 ;  /* 0x000000003a0672ca */ /* 0x000fe400000e0000 */
[----:B------:R-:W-:Y:S01]  /*9710*/  R2UR UR7, R59 ;  /* 0x000000003b0772ca */ /* 0x000fe200000e0000 */
[----:B------:R-:W-:Y:S01]  /*9720*/  IMAD.MOV.U32 R59, RZ, RZ, 0x40000040 ;  /* 0x40000040ff3b7424 */ /* 0x000fe200078e00ff */
[----:B------:R-:W-:Y:S02]  /*9730*/  MOV R14, 0x28 ;  /* 0x00000028000e7802 */ /* 0x000fe40000000f00 */
[----:B------:R-:W-:-:S02]  /*9740*/  SEL R15, R15, 0x980, P1 ;  /* 0x000009800f0f7807 */ /* 0x000fc40000800000 */
[----:B------:R-:W-:Y:S02]  /*9750*/  SEL R14, R14, 0x26, P1 ;  /* 0x000000260e0e7807 */ /* 0x000fe40000800000 */
[----:B------:R-:W-:Y:S02]  /*9760*/  LOP3.LUT R15, R15, 0xa00, RZ, 0xc0, !PT ;  /* 0x00000a000f0f7812 */ /* 0x000fe400078ec0ff */
[----:B------:R-:W-:-:S04]  /*9770*/  LOP3.LUT R14, R14, 0x6, RZ, 0xc0, !PT ;  /* 0x000000060e0e7812 */ /* 0x000fc800078ec0ff */
[CC--:B------:R-:W-:Y:S02]  /*9780*/  IADD3 R58, R14.reuse, R15.reuse, R3 ;  /* 0x0000000f0e3a7210 */ /* 0x0c0fe40007ffe003 */
[----:B------:R-:W-:Y:S01]  /*9790*/  IADD3 R14, R14, R15, R12 ;  /* 0x0000000f0e0e7210 */ /* 0x000fe20007ffe00c */
[----:B------:R-:W-:Y:S01]  /*97a0*/  IMAD.MOV.U32 R15, RZ, RZ, 0x40000040 ;  /* 0x40000040ff0f7424 */ /* 0x000fe200078e00ff */
[----:B------:R-:W-:Y:S02]  /*97b0*/  WARPGROUP.DEPBAR.LE gsb0, 0x0 ;  /* 0x00008000000079c5 */ /* 0x000fe40000010000 */
[----:B------:R-:W-:-:S06]  /*97c0*/  WARPGROUP.ARRIVE ;  /* 0x00000000000079c5 */ /* 0x000fcc0000000000 */
        /* <DEDUP_REMOVED lines=8> */
[C---:B------:R-:W-:Y:S02]  /*9850*/  IMAD.IADD R62, R11.reuse, 0x1, R58 ;  /* 0x000000010b3e7824 */ /* 0x040fe400078e023a */
[----:B------:R-:W-:Y:S01]  /*9860*/  IMAD.MOV.U32 R15, RZ, RZ, 0x40000040 ;  /* 0x40000040ff0f7424 */ /* 0x000fe200078e00ff */
[----:B------:R-:W-:Y:S01]  /*9870*/  IADD3 R60, R11, R14, RZ ;  /* 0x0000000e0b3c7210 */ /* 0x000fe20007ffe0ff */
[----:B------:R-:W-:-:S02]  /*9880*/  WARPGROUP.DEPBAR.LE gsb0, 0x0 ;  /* 0x00008000000079c5 */ /* 0x000fc40000010000 */
[----:B------:R-:W-:-:S06]  /*9890*/  WARPGROUP.ARRIVE ;  /* 0x00000000000079c5 */ /* 0x000fcc0000000000 */
[----:B------:R-:W-:Y:S01]  /*98a0*/  HGMMA.64x64x16.F32 R24, gdesc[UR4], R24, gsb0 ;  /* 0x00e00000041879f0 */ /* 0x000fe20008000818 */
[----:B------:R-:W-:Y:S01]  /*98b0*/  R2UR UR4, R60 ;  /* 0x000000003c0472ca */ /* 0x000fe200000e0000 */
[--C-:B------:R-:W-:Y:S01]  /*98c0*/  IMAD.IADD R60, R13, 0x1, R14.reuse ;  /* 0x000000010d3c7824 */ /* 0x100fe200078e020e */
[----:B------:R-:W-:Y:S01]  /*98d0*/  R2UR UR5, R61 ;  /* 0x000000003d0572ca */ /* 0x000fe200000e0000 */
[----:B------:R-:W-:Y:S01]  /*98e0*/  IMAD.IADD R14, R21, 0x1, R14 ;  /* 0x00000001150e7824 */ /* 0x000fe200078e020e */
[----:B------:R-:W-:Y:S01]  /*98f0*/  R2UR UR6, R62 ;  /* 0x000000003e0672ca */ /* 0x000fe200000e0000 */
[--C-:B------:R-:W-:Y:S01]  /*9900*/  IMAD.IADD R62, R13, 0x1, R58.reuse ;  /* 0x000000010d3e7824 */ /* 0x100fe200078e023a */
[----:B------:R-:W-:Y:S01]  /*9910*/  R2UR UR7, R63 ;  /* 0x000000003f0772ca */ /* 0x000fe200000e0000 */
[----:B------:R-:W-:Y:S01]  /*9920*/  IMAD.MOV.U32 R63, RZ, RZ, 0x40000040 ;  /* 0x40000040ff3f7424 */ /* 0x000fe200078e00ff */
[----:B------:R-:W-:Y:S01]  /*9930*/  MOV R61, 0x40000040 ;  /* 0x40000040003d7802 */ /* 0x000fe20000000f00 */
[----:B------:R-:W-:Y:S01]  /*9940*/  IMAD.IADD R58, R21, 0x1, R58 ;  /* 0x00000001153a7824 */ /* 0x000fe200078e023a */
[----:B------:R-:W-:-:S02]  /*9950*/  WARPGROUP.DEPBAR.LE gsb0, 0x0 ;  /* 0x00008000000079c5 */ /* 0x000fc40000010000 */
[----:B------:R-:W-:-:S07]  /*9960*/  WARPGROUP.ARRIVE ;  /* 0x00000000000079c5 */ /* 0x000fce0000000000 */
[----:B------:R-:W-:Y:S01]  /*9970*/  HGMMA.64x64x16.F32 R24, gdesc[UR4], R24, gsb0 ;  /* 0x00e00000041879f0 */ /* 0x000fe20008000818 */
[----:B------:R-:W-:Y:S02]  /*9980*/  R2UR UR4, R60 ;  /* 0x000000003c0472ca */ /* 0x000fe400000e0000 */
[----:B------:R-:W-:Y:S01]  /*9990*/  R2UR UR5, R61 ;  /* 0x000000003d0572ca */ /* 0x000fe200000e0000 */
[----:B------:R-:W-:Y:S01]  /*99a0*/  IMAD.MOV.U32 R61, RZ, RZ, 0x40000040 ;  /* 0x40000040ff3d7424 */ /* 0x000fe200078e00ff */
[----:B------:R-:W-:Y:S02]  /*99b0*/  R2UR UR6, R62 ;  /* 0x000000003e0672ca */ /* 0x000fe400000e0000 */
        /* <DEDUP_REMOVED lines=48> */
[----:B------:R-:W-:Y:S01]  /*9cc0*/  R2UR UR4, R60 ;  /* 0x000000003c0472ca */ /* 0x000fe200000e0000 */
[----:B------:R-:W-:Y:S01]  /*9cd0*/  VIADD R60, R12, 0xe00 ;  /* 0x00000e000c3c7836 */ /* 0x000fe20000000000 */
[----:B------:R-:W-:Y:S02]  /*9ce0*/  R2UR UR5, R61 ;  /* 0x000000003d0572ca */ /* 0x000fe400000e0000 */
[----:B------:R-:W-:Y:S02]  /*9cf0*/  R2UR UR6, R62 ;  /* 0x000000003e0672ca */ /* 0x000fe400000e0000 */
[----:B------:R-:W-:Y:S01]  /*9d00*/  R2UR UR7, R63 ;  /* 0x000000003f0772ca */ /* 0x000fe200000e0000 */
[----:B------:R-:W-:Y:S01]  /*9d10*/  IMAD.MOV.U32 R63, RZ, RZ, 0x40000040 ;  /* 0x40000040ff3f7424 */ /* 0x000fe200078e00ff */
[----:B------:R-:W-:Y:S01]  /*9d20*/  IADD3 R62, R11, R60, RZ ;  /* 0x0000003c0b3e7210 */ /* 0x000fe20007ffe0ff */
[----:B------:R-:W-:-:S02]  /*9d30*/  WARPGROUP.DEPBAR.LE gsb0, 0x0 ;  /* 0x00008000000079c5 */ /* 0x000fc40000010000 */
[----:B------:R-:W-:-:S08]  /*9d40*/  WARPGROUP.ARRIVE ;  /* 0x00000000000079c5 */ /* 0x000fd00000000000 */
        /* <DEDUP_REMOVED lines=23> */
[----:B------:R-:W-:Y:S01]  /*9ec0*/  IMAD.IADD R14, R11, 0x1, R58 ;  /* 0x000000010b0e7824 */ /* 0x000fe200078e023a */
[----:B------:R-:W-:Y:S01]  /*9ed0*/  R2UR UR7, R15 ;  /* 0x000000000f0772ca */ /* 0x000fe200000e0000 */
[----:B------:R-:W-:Y:S01]  /*9ee0*/  IMAD.MOV.U32 R15, RZ, RZ, 0x40000040 ;  /* 0x40000040ff0f7424 */ /* 0x000fe200078e00ff */
[----:B------:R-:W-:-:S04]  /*9ef0*/  MOV R11, 0x40 ;  /* 0x00000040000b7802 */ /* 0x000fc80000000f00 */
[----:B------:R-:W-:-:S04]  /*9f00*/  SEL R11, R11, 0x3e, P1 ;  /* 0x0000003e0b0b7807 */ /* 0x000fc80000800000 */
[----:B------:R-:W-:Y:S01]  /*9f10*/  LOP3.LUT R11, R11, 0x6, RZ, 0xc0, !PT ;  /* 0x000000060b0b7812 */ /* 0x000fe200078ec0ff */
[----:B------:R-:W-:Y:S02]  /*9f20*/  WARPGROUP.DEPBAR.LE gsb0, 0x0 ;  /* 0x00008000000079c5 */ /* 0x000fe40000010000 */
[----:B------:R-:W-:-:S06]  /*9f30*/  WARPGROUP.ARRIVE ;  /* 0x00000000000079c5 */ /* 0x000fcc0000000000 */
[----:B------:R-:W-:Y:S01]  /*9f40*/  HGMMA.64x64x16.F32 R24, gdesc[UR4], R24, gsb0 ;  /* 0x00e00000041879f0 */ /* 0x000fe20008000818 */
[----:B------:R-:W-:Y:S01]  /*9f50*/  R2UR UR6, R62 ;  /* 0x000000003e0672ca */ /* 0x000fe200000e0000 */
[----:B------:R-:W-:Y:S01]  /*9f60*/  IMAD.IADD R62, R13, 0x1, R58 ;  /* 0x000000010d3e7824 */ /* 0x000fe200078e023a */
[----:B------:R-:W-:Y:S02]  /*9f70*/  R2UR UR7, R63 ;  /* 0x000000003f0772ca */ /* 0x000fe400000e0000 */
[----:B------:R-:W-:Y:S01]  /*9f80*/  R2UR UR4, R14 ;  /* 0x000000000e0472ca */ /* 0x000fe200000e0000 */
[----:B------:R-:W-:Y:S01]  /*9f90*/  IMAD.IADD R14, R13, 0x1, R60 ;  /* 0x000000010d0e7824 */ /* 0x000fe200078e023c */
[----:B------:R-:W-:Y:S01]  /*9fa0*/  R2UR UR5, R15 ;  /* 0x000000000f0572ca */ /* 0x000fe200000e0000 */
[----:B------:R-:W-:Y:S01]  /*9fb0*/  IMAD.MOV.U32 R15, RZ, RZ, 0x40000040 ;  /* 0x40000040ff0f7424 */ /* 0x000fe200078e00ff */
[----:B------:R-:W-:Y:S01]  /*9fc0*/  MOV R63, 0x40000040 ;  /* 0x40000040003f7802 */ /* 0x000fe20000000f00 */
[----:B------:R-:W-:-:S05]  /*9fd0*/  IMAD.MOV.U32 R13, RZ, RZ, 0x1000 ;  /* 0x00001000ff0d7424 */ /* 0x000fca00078e00ff */
[----:B------:R-:W-:Y:S01]  /*9fe0*/  SEL R13, R13, 0xf80, P1 ;  /* 0x00000f800d0d7807 */ /* 0x000fe20000800000 */
[----:B------:R-:W-:Y:S02]  /*9ff0*/  WARPGROUP.DEPBAR.LE gsb0, 0x0 ;  /* 0x00008000000079c5 */ /* 0x000fe40000010000 */
[----:B------:R-:W-:-:S06]  /*a000*/  WARPGROUP.ARRIVE ;  /* 0x00000000000079c5 */ /* 0x000fcc0000000000 */
[----:B------:R-:W-:Y:S01]  /*a010*/  HGMMA.64x64x16.F32 R24, gdesc[UR4], R24, gsb0 ;  /* 0x00e00000041879f0 */ /* 0x000fe20008000818 */
[----:B------:R-:W-:Y:S02]  /*a020*/  R2UR UR4, R62 ;  /* 0x000000003e0472ca */ /* 0x000fe400000e0000 */
[----:B------:R-:W-:Y:S02]  /*a030*/  R2UR UR5, R63 ;  /* 0x000000003f0572ca */ /* 0x000fe400000e0000 */
[----:B------:R-:W-:Y:S01]  /*a040*/  R2UR UR6, R14 ;  /* 0x000000000e0672ca */ /* 0x000fe200000e0000 */
[----:B------:R-:W-:Y:S01]  /*a050*/  IMAD.IADD R14, R21, 0x1, R58 ;  /* 0x00000001150e7824 */ /* 0x000fe200078e023a */
[----:B------:R-:W-:Y:S01]  /*a060*/  R2UR UR7, R15 ;  /* 0x000000000f0772ca */ /* 0x000fe200000e0000 */
[----:B------:R-:W-:Y:S02]  /*a070*/  IMAD.IADD R58, R21, 0x1, R60 ;  /* 0x00000001153a7824 */ /* 0x000fe400078e023c */
[----:B------:R-:W-:Y:S01]  /*a080*/  IMAD.MOV.U32 R15, RZ, RZ, 0x40000040 ;  /* 0x40000040ff0f7424 */ /* 0x000fe200078e00ff */
[----:B------:R-:W-:-:S02]  /*a090*/  WARPGROUP.DEPBAR.LE gsb0, 0x0 ;  /* 0x00008000000079c5 */ /* 0x000fc40000010000 */
[----:B------:R-:W-:-:S07]  /*a0a0*/  WARPGROUP.ARRIVE ;  /* 0x00000000000079c5 */ /* 0x000fce0000000000 */
[----:B------:R-:W-:Y:S01]  /*a0b0*/  HGMMA.64x64x16.F32 R24, gdesc[UR4], R24, gsb0 ;  /* 0x00e00000041879f0 */ /* 0x000fe20008000818 */
[----:B------:R-:W-:Y:S02]  /*a0c0*/  R2UR UR4, R14 ;  /* 0x000000000e0472ca */ /* 0x000fe400000e0000 */
[----:B------:R-:W-:Y:S02]  /*a0d0*/  R2UR UR5, R15 ;  /* 0x000000000f0572ca */ /* 0x000fe400000e0000 */
[----:B------:R-:W-:Y:S02]  /*a0e0*/  R2UR UR6, R58 ;  /* 0x000000003a0672ca */ /* 0x000fe400000e0000 */
[----:B------:R-:W-:Y:S01]  /*a0f0*/  R2UR UR7, R59 ;  /* 0x000000003b0772ca */ /* 0x000fe200000e0000 */
[----:B------:R-:W-:Y:S01]  /*a100*/  IMAD.MOV.U32 R59, RZ, RZ, 0x40000040 ;  /* 0x40000040ff3b7424 */ /* 0x000fe200078e00ff */
[----:B------:R-:W-:Y:S01]  /*a110*/  LOP3.LUT R14, R13, 0x1e00, RZ, 0xc0, !PT ;  /* 0x00001e000d0e7812 */ /* 0x000fe200078ec0ff */
[----:B------:R-:W-:-:S03]  /*a120*/  IMAD.MOV.U32 R13, RZ, RZ, 0x40000040 ;  /* 0x40000040ff0d7424 */ /* 0x000fc600078e00ff */
[CC--:B------:R-:W-:Y:S02]  /*a130*/  IADD3 R58, R11.reuse, R14.reuse, R3 ;  /* 0x0000000e0b3a7210 */ /* 0x0c0fe40007ffe003 */
[----:B------:R-:W-:Y:S01]  /*a140*/  IADD3 R12, R11, R14, R12 ;  /* 0x0000000e0b0c7210 */ /* 0x000fe20007ffe00c */
[----:B------:R-:W-:-:S05]  /*a150*/  IMAD R11, R182, -0x40, R168 ;  /* 0xffffffc0b60b7824 */ /* 0x000fca00078e02a8 */
        /* <DEDUP_REMOVED lines=71> */
[----:B------:R-:W-:Y:S02]  /*a5d0*/  FMNMX.FTZ R11, R30, R11, !PT ;  /* 0x0000000b1e0b7209 */ /* 0x000fe40007810000 */
[----:B------:R-:W-:Y:S01]  /*a5e0*/  FSEL R46, R46, -INF , P1 ;  /* 0xff8000002e2e7808 */ /* 0x000fe20000800000 */
[----:B------:R-:W0:Y:S01]  /*a5f0*/  SHFL.BFLY PT, R12, R15, 0x2, 0x1f ;  /* 0x0c401f000f0c7f89 */ /* 0x000e2200000e0000 */
[----:B------:R-:W-:Y:S02]  /*a600*/  FMNMX.FTZ R11, R14, R11, !PT ;  /* 0x0000000b0e0b7209 */ /* 0x000fe40007810000 */
[----:B------:R-:W-:Y:S02]  /*a610*/  FSEL R48, R47, -INF , P6 ;  /* 0xff8000002f307808 */ /* 0x000fe40003000000 */
[----:B------:R-:W-:Y:S02]  /*a620*/  FMNMX.FTZ R11, R34, R11, !PT ;  /* 0x0000000b220b7209 */ /* 0x000fe40007810000 */
[----:B------:R-:W-:-:S02]  /*a630*/  FSEL R50, R50, -INF , P5 ;  /* 0xff80000032327808 */ /* 0x000fc40002800000 */
[----:B------:R-:W-:Y:S02]  /*a640*/  FMNMX.FTZ R11, R36, R11, !PT ;  /* 0x0000000b240b7209 */ /* 0x000fe40007810000 */
[----:B------:R-:W-:Y:S02]  /*a650*/  FSEL R54, R54, -INF , P3 ;  /* 0xff80000036367808 */ /* 0x000fe40001800000 */
[----:B------:R-:W-:Y:S01]  /*a660*/  FMNMX.FTZ R13, R38, R11, !PT ;  /* 0x0000000b260d7209 */ /* 0x000fe20007810000 */
[----:B------:R-:W-:Y:S01]  /*a670*/  IMAD.U32 R11, RZ, RZ, UR4 ;  /* 0x00000004ff0b7e24 */ /* 0x000fe2000f8e00ff */
[----:B------:R-:W-:Y:S02]  /*a680*/  FSEL R78, R55, -INF , P2 ;  /* 0xff800000374e7808 */ /* 0x000fe40001000000 */
[----:B------:R-:W-:Y:S02]  /*a690*/  FMNMX.FTZ R13, R40, R13, !PT ;  /* 0x0000000d280d7209 */ /* 0x000fe40007810000 */
[----:B------:R-:W-:-:S02]  /*a6a0*/  ISETP.GE.AND P2, PT, R168, 0x41, PT ;  /* 0x00000041a800780c */ /* 0x000fc40003f46270 */
[----:B------:R-:W-:Y:S02]  /*a6b0*/  FMNMX.FTZ R13, R42, R13, !PT ;  /* 0x0000000d2a0d7209 */ /* 0x000fe40007810000 */
[----:B0-----:R-:W-:Y:S02]  /*a6c0*/  FMNMX.FTZ R21, R15, R12, !PT ;  /* 0x0000000c0f157209 */ /* 0x001fe40007810000 */
[----:B------:R-:W-:-:S03]  /*a6d0*/  FMNMX.FTZ R13, R44, R13, !PT ;  /* 0x0000000d2c0d7209 */ /* 0x000fc60007810000 */
[----:B------:R-:W0:Y:S01]  /*a6e0*/  SHFL.BFLY PT, R12, R21, 0x1, 0x1f ;  /* 0x0c201f00150c7f89 */ /* 0x000e2200000e0000 */
[----:B------:R-:W-:-:S04]  /*a6f0*/  FMNMX.FTZ R13, R46, R13, !PT ;  /* 0x0000000d2e0d7209 */ /* 0x000fc80007810000 */
[----:B------:R-:W-:-:S04]  /*a700*/  FMNMX.FTZ R13, R48, R13, !PT ;  /* 0x0000000d300d7209 */ /* 0x000fc80007810000 */
[----:B------:R-:W-:Y:S02]  /*a710*/  FMNMX.FTZ R13, R50, R13, !PT ;  /* 0x0000000d320d7209 */ /* 0x000fe40007810000 */
[----:B0-----:R-:W-:-:S04]  /*a720*/  FMNMX.FTZ R12, R21, R12, !PT ;  /* 0x0000000c150c7209 */ /* 0x001fc80007810000 */
[C---:B------:R-:W-:Y:S01]  /*a730*/  FSETP.NEU.FTZ.AND P1, PT, R12.reuse, -INF , PT ;  /* 0xff8000000c00780b */ /* 0x040fe20003f3d000 */
[----:B------:R-:W-:-:S05]  /*a740*/  FMUL.FTZ R15, R12, R11 ;  /* 0x0000000b0c0f7220 */ /* 0x000fca0000410000 */
[----:B------:R-:W-:-:S05]  /*a750*/  FSEL R15, R15, RZ, P1 ;  /* 0x000000ff0f0f7208 */ /* 0x000fca0000800000 */
[-CC-:B------:R-:W-:Y:S01]  /*a760*/  FFMA.FTZ R169, R24, R11.reuse, -R15.reuse ;  /* 0x0000000b18a97223 */ /* 0x180fe2000001080f */
[----:B------:R-:W-:Y:S01]  /*a770*/  FSEL R24, R51, -INF , P4 ;  /* 0xff80000033187808 */ /* 0x000fe20002000000 */
        /* <DEDUP_REMOVED lines=15> */
[-CC-:B------:R-:W-:Y:S01]  /*a870*/  FFMA.FTZ R183, R76, R11.reuse, -R15.reuse ;  /* 0x0000000b4cb77223 */ /* 0x180fe2000001080f */
[----:B------:R-:W0:Y:S01]  /*a880*/  SHFL.BFLY PT, R28, R13, 0x2, 0x1f ;  /* 0x0c401f000d1c7f89 */ /* 0x000e2200000e0000 */
[-CC-:B------:R-:W-:Y:S01]  /*a890*/  FFMA.FTZ R197, R52, R11.reuse, -R15.reuse ;  /* 0x0000000b34c57223 */ /* 0x180fe2000001080f */
[----:B------:R-:W-:Y:S01]  /*a8a0*/  FFMA.FTZ R199, R80, R11, -R15 ;  /* 0x0000000b50c77223 */ /* 0x000fe2000001080f */
[----:B------:R-:W-:Y:S08]  /*a8b0*/  MUFU.EX2 R169, R169 ;  /* 0x000000a900a97308 */ /* 0x000ff00000000800 */
[----:B------:R-:W1:Y:S08]  /*a8c0*/  MUFU.EX2 R170, R170 ;  /* 0x000000aa00aa7308 */ /* 0x000e700000000800 */
[----:B------:R-:W-:Y:S01]  /*a8d0*/  MUFU.EX2 R171, R171 ;  /* 0x000000ab00ab7308 */ /* 0x000fe20000000800 */
[----:B0-----:R-:W-:-:S07]  /*a8e0*/  FMNMX.FTZ R28, R13, R28, !PT ;  /* 0x0000001c0d1c7209 */ /* 0x001fce0007810000 */
[----:B------:R-:W0:Y:S01]  /*a8f0*/  MUFU.EX2 R172, R172 ;  /* 0x000000ac00ac7308 */ /* 0x000e220000000800 */
[----:B-1----:R-:W-:Y:S01]  /*a900*/  F2FP.F16.F32.PACK_AB R152, R170, R169 ;  /* 0x000000a9aa98723e */ /* 0x002fe200000000ff */
[----:B------:R-:W1:Y:S01]  /*a910*/  SHFL.BFLY PT, R21, R28, 0x1, 0x1f ;  /* 0x0c201f001c157f89 */ /* 0x000e6200000e0000 */
[----:B------:R-:W-:-:S05]  /*a920*/  FADD.FTZ R170, R169, R170 ;  /* 0x000000aaa9aa7221 */ /* 0x000fca0000010000 */
[----:B------:R-:W-:Y:S08]  /*a930*/  MUFU.EX2 R173, R173 ;  /* 0x000000ad00ad7308 */ /* 0x000ff00000000800 */
[----:B------:R-:W2:Y:S01]  /*a940*/  MUFU.EX2 R174, R174 ;  /* 0x000000ae00ae7308 */ /* 0x000ea20000000800 */
[----:B0-----:R-:W-:Y:S01]  /*a950*/  F2FP.F16.F32.PACK_AB R154, R172, R171 ;  /* 0x000000abac9a723e */ /* 0x001fe200000000ff */
[----:B------:R-:W-:-:S04]  /*a960*/  FADD.FTZ R171, R171, R170 ;  /* 0x000000aaabab7221 */ /* 0x000fc80000010000 */
[----:B------:R-:W-:Y:S02]  /*a970*/  FADD.FTZ R172, R172, R171 ;  /* 0x000000abacac7221 */ /* 0x000fe40000010000 */
[----:B------:R-:W-:Y:S01]  /*a980*/  MUFU.EX2 R175, R175 ;  /* 0x000000af00af7308 */ /* 0x000fe20000000800 */
[----:B-1----:R-:W-:-:S04]  /*a990*/  FMNMX.FTZ R21, R28, R21, !PT ;  /* 0x000000151c157209 */ /* 0x002fc80007810000 */
[C---:B------:R-:W-:Y:S01]  /*a9a0*/  FSETP.NEU.FTZ.AND P1, PT, R21.reuse, -INF , PT ;  /* 0xff8000001500780b */ /* 0x040fe20003f3d000 */
[----:B------:R-:W-:Y:S02]  /*a9b0*/  FMUL.FTZ R13, R21, R11 ;  /* 0x0000000b150d7220 */ /* 0x000fe40000410000 */
[----:B------:R-:W0:Y:S01]  /*a9c0*/  MUFU.EX2 R176, R176 ;  /* 0x000000b000b07308 */ /* 0x000e220000000800 */
[C---:B--2---:R-:W-:Y:S01]  /*a9d0*/  F2FP.F16.F32.PACK_AB R156, R174.reuse, R173 ;  /* 0x000000adae9c723e */ /* 0x044fe200000000ff */
[----:B------:R-:W-:Y:S01]  /*a9e0*/  FADD.FTZ R173, R173, R172 ;  /* 0x000000acadad7221 */ /* 0x000fe20000010000 */
[----:B------:R-:W-:Y:S02]  /*a9f0*/  FSEL R25, R13, RZ, P1 ;  /* 0x000000ff0d197208 */ /* 0x000fe40000800000 */
[----:B------:R-:W-:Y:S01]  /*aa00*/  ISETP.NE.AND P1, PT, R57, RZ, PT ;  /* 0x000000ff3900720c */ /* 0x000fe20003f25270 */
[----:B------:R-:W-:Y:S02]  /*aa10*/  FADD.FTZ R174, R174, R173 ;  /* 0x000000adaeae7221 */ /* 0x000fe40000010000 */
        /* <DEDUP_REMOVED lines=10> */
[----:B------:R-:W-:Y:S01]  /*aac0*/  FFMA.FTZ R223, R44, R11, -R25 ;  /* 0x0000000b2cdf7223 */ /* 0x000fe20000010819 */
[----:B------:R-:W-:-:S02]  /*aad0*/  @!P1 VIADD R15, R20, 0x38840 ;  /* 0x00038840140f9836 */ /* 0x000fc40000000000 */
[-CC-:B------:R-:W-:Y:S01]  /*aae0*/  FFMA.FTZ R224, R46, R11.reuse, -R25.reuse ;  /* 0x0000000b2ee07223 */ /* 0x180fe20000010819 */
[-CC-:B------:R-:W-:Y:S01]  /*aaf0*/  FFMA.FTZ R225, R48, R11.reuse, -R25.reuse ;  /* 0x0000000b30e17223 */ /* 0x180fe20000010819 */
[-CC-:B------:R-:W-:Y:S01]  /*ab00*/  FFMA.FTZ R226, R50, R11.reuse, -R25.reuse ;  /* 0x0000000b32e27223 */ /* 0x180fe20000010819 */
[-C--:B------:R-:W-:Y:S01]  /*ab10*/  FFMA.FTZ R227, R24, R11.reuse, -R25 ;  /* 0x0000000b18e37223 */ /* 0x080fe20000010819 */
[----:B------:R-:W-:Y:S01]  /*ab20*/  @!P1 PRMT R15, RZ, 0x654, R15 ;  /* 0x00000654ff0f9816 */ /* 0x000fe2000000000f */
[-CC-:B------:R-:W-:Y:S01]  /*ab30*/  FFMA.FTZ R228, R54, R11.reuse, -R25.reuse ;  /* 0x0000000b36e47223 */ /* 0x180fe20000010819 */
[----:B------:R-:W-:Y:S01]  /*ab40*/  FFMA.FTZ R200, R78, R11, -R25 ;  /* 0x0000000b4ec87223 */ /* 0x000fe20000010819 */
[----:B------:R-:W-:Y:S01]  /*ab50*/  MUFU.EX2 R198, R198 ;  /* 0x000000c600c67308 */ /* 0x000fe20000000800 */
[----:B------:R1:W-:Y:S01]  /*ab60*/  @!P1 SYNCS.ARRIVE.TRANS64.RED.A1T0 RZ, [R15+URZ], RZ ;  /* 0x000000ff0fff99a7 */ /* 0x0003e2000810043f */
[----:B------:R-:W-:Y:S01]  /*ab70*/  LOP3.LUT R13, R56, 0x2000000, RZ, 0xfc, !PT ;  /* 0x02000000380d7812 */ /* 0x000fe200078efcff */
[----:B------:R-:W-:Y:S01]  /*ab80*/  @!P1 VIADD R20, R20, 0x38860 ;  /* 0x0003886014149836 */ /* 0x000fe20000000000 */
[----:B0-----:R-:W-:Y:S01]  /*ab90*/  F2FP.F16.F32.PACK_AB R158, R176, R175 ;  /* 0x000000afb09e723e */ /* 0x001fe200000000ff */
[----:B------:R-:W-:Y:S01]  /*aba0*/  FADD.FTZ R175, R175, R174 ;  /* 0x000000aeafaf7221 */ /* 0x000fe20000010000 */
[----:B------:R-:W-:-:S02]  /*abb0*/  LEA R14, R18, R13, 0xc ;  /* 0x0000000d120e7211 */ /* 0x000fc400078e60ff */
[----:B------:R-:W0:Y:S01]  /*abc0*/  MUFU.EX2 R201, R201 ;  /* 0x000000c900c97308 */ /* 0x000e220000000800 */
[----:B-1----:R-:W-:Y:S01]  /*abd0*/  IMAD.MOV.U32 R15, RZ, RZ, 0x40000040 ;  /* 0x40000040ff0f7424 */ /* 0x002fe200078e00ff */
[----:B------:R-:W-:Y:S01]  /*abe0*/  R2UR UR6, R14 ;  /* 0x000000000e0672ca */ /* 0x000fe200000e0000 */
[----:B------:R-:W-:Y:S01]  /*abf0*/  FADD.FTZ R176, R176, R175 ;  /* 0x000000afb0b07221 */ /* 0x000fe20000010000 */
[----:B------:R-:W-:Y:S02]  /*ac00*/  @!P1 PRMT R20, RZ, 0x654, R20 ;  /* 0x00000654ff149816 */ /* 0x000fe40000000014 */
[----:B------:R-:W-:Y:S01]  /*ac10*/  R2UR UR7, R15 ;  /* 0x000000000f0772ca */ /* 0x000fe200000e0000 */
[----:B------:R-:W-:Y:S01]  /*ac20*/  IMAD.MOV.U32 R15, RZ, RZ, 0x40000040 ;  /* 0x40000040ff0f7424 */ /* 0x000fe200078e00ff */
[----:B------:R-:W-:Y:S08]  /*ac30*/  MUFU.EX2 R202, R202 ;  /* 0x000000ca00ca7308 */ /* 0x000ff00000000800 */
[----:B------:R-:W1:Y:S01]  /*ac40*/  MUFU.EX2 R203, R203 ;  /* 0x000000cb00cb7308 */ /* 0x000e620000000800 */
[----:B0-----:R-:W-:Y:S01]  /*ac50*/  F2FP.F16.F32.PACK_AB R153, R201, R198 ;  /* 0x000000c6c999723e */ /* 0x001fe200000000ff */
[----:B------:R-:W-:-:S06]  /*ac60*/  FADD.FTZ R201, R198, R201 ;  /* 0x000000c9c6c97221 */ /* 0x000fcc0000010000 */
[----:B------:R-:W-:Y:S08]  /*ac70*/  MUFU.EX2 R204, R204 ;  /* 0x000000cc00cc7308 */ /* 0x000ff00000000800 */
[----:B------:R-:W0:Y:S01]  /*ac80*/  MUFU.EX2 R205, R205 ;  /* 0x000000cd00cd7308 */ /* 0x000e220000000800 */
[----:B-1----:R-:W-:Y:S01]  /*ac90*/  F2FP.F16.F32.PACK_AB R155, R203, R202 ;  /* 0x000000cacb9b723e */ /* 0x002fe200000000ff */
[----:B------:R-:W-:Y:S01]  /*aca0*/  BAR.SYNC.DEFER_BLOCKING 0xf, 0x100 ;  /* 0x03c4000000007b1d */ /* 0x000fe20000010000 */
[----:B------:R-:W-:-:S04]  /*acb0*/  FADD.FTZ R202, R202, R201 ;  /* 0x000000c9caca7221 */ /* 0x000fc80000010000 */
[----:B------:R-:W-:Y:S01]  /*acc0*/  FADD.FTZ R203, R203, R202 ;  /* 0x000000cacbcb7221 */ /* 0x000fe20000010000 */
[----:B------:R-:W-:Y:S08]  /*acd0*/  MUFU.EX2 R206, R206 ;  /* 0x000000ce00ce7308 */ /* 0x000ff00000000800 */
[----:B------:R-:W1:Y:S01]  /*ace0*/  MUFU.EX2 R207, R207 ;  /* 0x000000cf00cf7308 */ /* 0x000e620000000800 */
[----:B0-----:R-:W-:Y:S01]  /*acf0*/  F2FP.F16.F32.PACK_AB R157, R205, R204 ;  /* 0x000000cccd9d723e */ /* 0x001fe200000000ff */
[----:B------:R-:W-:-:S04]  /*ad00*/  FADD.FTZ R204, R204, R203 ;  /* 0x000000cbcccc7221 */ /* 0x000fc80000010000 */
[----:B------:R-:W-:Y:S02]  /*ad10*/  FADD.FTZ R205, R205, R204 ;  /* 0x000000cccdcd7221 */ /* 0x000fe40000010000 */
[----:B------:R-:W0:Y:S01]  /*ad20*/  MUFU.EX2 R178, R178 ;  /* 0x000000b200b27308 */ /* 0x000e220000000800 */
[----:B------:R2:W-:Y:S07]  /*ad30*/  STSM.16.M88.4 [R194+0x36400], R152 ;  /* 0x03640098c2007844 */ /* 0x0005ee0000000200 */
[----:B------:R-:W-:Y:S01]  /*ad40*/  MUFU.EX2 R179, R179 ;  /* 0x000000b300b37308 */ /* 0x000fe20000000800 */
[----:B-1----:R-:W-:Y:S01]  /*ad50*/  F2FP.F16.F32.PACK_AB R159, R207, R206 ;  /* 0x000000cecf9f723e */ /* 0x002fe200000000ff */
[----:B------:R-:W-:-:S04]  /*ad60*/  FADD.FTZ R206, R206, R205 ;  /* 0x000000cdcece7221 */ /* 0x000fc80000010000 */
[----:B------:R1:W-:Y:S01]  /*ad70*/  STSM.16.M88.4 [R208], R156 ;  /* 0x0000009cd0007844 */ /* 0x0003e20000000200 */
[----:B------:R-:W-:Y:S01]  /*ad80*/  FADD.FTZ R207, R207, R206 ;  /* 0x000000cecfcf7221 */ /* 0x000fe20000010000 */
[----:B------:R-:W3:Y:S01]  /*ad90*/  MUFU.EX2 R180, R180 ;  /* 0x000000b400b47308 */ /* 0x000ee20000000800 */
[----:B0-----:R-:W-:Y:S01]  /*ada0*/  F2FP.F16.F32.PACK_AB R160, R178, R177 ;  /* 0x000000b1b2a0723e */ /* 0x001fe200000000ff */
[----:B------:R-:W-:-:S04]  /*adb0*/  FADD.FTZ R177, R177, R176 ;  /* 0x000000b0b1b17221 */ /* 0x000fc80000010000 */
[----:B------:R-:W-:Y:S02]  /*adc0*/  FADD.FTZ R178, R178, R177 ;  /* 0x000000b1b2b27221 */ /* 0x000fe40000010000 */
[----:B------:R-:W-:Y:S08]  /*add0*/  MUFU.EX2 R222, R222 ;  /* 0x000000de00de7308 */ /* 0x000ff00000000800 */
[----:B------:R-:W0:Y:S01]  /*ade0*/  MUFU.EX2 R223, R223 ;  /* 0x000000df00df7308 */ /* 0x000e220000000800 */
[----:B---3--:R-:W-:Y:S01]  /*adf0*/  F2FP.F16.F32.PACK_AB R162, R180, R179 ;  /* 0x000000b3b4a2723e */ /* 0x008fe200000000ff */
[----:B------:R-:W-:-:S04]  /*ae00*/  FADD.FTZ R179, R179, R178 ;  /* 0x000000b2b3b37221 */ /* 0x000fc80000010000 */
[----:B------:R-:W-:Y:S02]  /*ae10*/  FADD.FTZ R180, R180, R179 ;  /* 0x000000b3b4b47221 */ /* 0x000fe40000010000 */
[----:B------:R-:W-:Y:S08]  /*ae20*/  MUFU.EX2 R224, R224 ;  /* 0x000000e000e07308 */ /* 0x000ff00000000800 */
[----:B------:R-:W3:Y:S01]  /*ae30*/  MUFU.EX2 R225, R225 ;  /* 0x000000e100e17308 */ /* 0x000ee20000000800 */
[----:B0-----:R-:W-:Y:S01]  /*ae40*/  F2FP.F16.F32.PACK_AB R161, R223, R222 ;  /* 0x000000dedfa1723e */ /* 0x001fe200000000ff */
[----:B------:R-:W-:-:S04]  /*ae50*/  FADD.FTZ R222, R222, R207 ;  /* 0x000000cfdede7221 */ /* 0x000fc80000010000 */
[----:B------:R-:W-:Y:S02]  /*ae60*/  FADD.FTZ R223, R223, R222 ;  /* 0x000000dedfdf7221 */ /* 0x000fe40000010000 */
[----:B------:R-:W0:Y:S08]  /*ae70*/  MUFU.EX2 R181, R181 ;  /* 0x000000b500b57308 */ /* 0x000e300000000800 */
[----:B------:R-:W4:Y:S01]  /*ae80*/  MUFU.EX2 R183, R183 ;  /* 0x000000b700b77308 */ /* 0x000f220000000800 */
[----:B---3--:R-:W-:Y:S01]  /*ae90*/  F2FP.F16.F32.PACK_AB R163, R225, R224 ;  /* 0x000000e0e1a3723e */ /* 0x008fe200000000ff */
[----:B------:R-:W-:-:S04]  /*aea0*/  FADD.FTZ R224, R224, R223 ;  /* 0x000000dfe0e07221 */ /* 0x000fc80000010000 */
[----:B------:R1:W-:Y:S01]  /*aeb0*/  STSM.16.M88.4 [R195], R160 ;  /* 0x000000a0c3007844 */ /* 0x0003e20000000200 */
[----:B------:R-:W-:Y:S01]  /*aec0*/  FADD.FTZ R225, R225, R224 ;  /* 0x000000e0e1e17221 */ /* 0x000fe20000010000 */
[----:B------:R-:W3:Y:S01]  /*aed0*/  MUFU.EX2 R197, R197 ;  /* 0x000000c500c57308 */ /* 0x000ee20000000800 */
[----:B0-----:R-:W-:-:S07]  /*aee0*/  FADD.FTZ R180, R181, R180 ;  /* 0x000000b4b5b47221 */ /* 0x001fce0000010000 */
[----:B------:R-:W0:Y:S01]  /*aef0*/  MUFU.EX2 R199, R199 ;  /* 0x000000c700c77308 */ /* 0x000e220000000800 */
[C---:B----4-:R-:W-:Y:S01]  /*af00*/  F2FP.F16.F32.PACK_AB R164, R183.reuse, R181 ;  /* 0x000000b5b7a4723e */ /* 0x050fe200000000ff */
[----:B------:R-:W-:-:S06]  /*af10*/  FADD.FTZ R180, R183, R180 ;  /* 0x000000b4b7b47221 */ /* 0x000fcc0000010000 */
[----:B------:R-:W-:Y:S01]  /*af20*/  MUFU.EX2 R226, R226 ;  /* 0x000000e200e27308 */ /* 0x000fe20000000800 */
[----:B---3--:R-:W-:-:S07]  /*af30*/  FADD.FTZ R180, R197, R180 ;  /* 0x000000b4c5b47221 */ /* 0x008fce0000010000 */
[----:B------:R-:W3:Y:S01]  /*af40*/  MUFU.EX2 R227, R227 ;  /* 0x000000e300e37308 */ /* 0x000ee20000000800 */
[C---:B0-----:R-:W-:Y:S01]  /*af50*/  F2FP.F16.F32.PACK_AB R166, R199.reuse, R197 ;  /* 0x000000c5c7a6723e */ /* 0x041fe200000000ff */
[----:B------:R-:W-:-:S06]  /*af60*/  FADD.FTZ R199, R199, R180 ;  /* 0x000000b4c7c77221 */ /* 0x000fcc0000010000 */
[----:B------:R-:W0:Y:S08]  /*af70*/  MUFU.EX2 R228, R228 ;  /* 0x000000e400e47308 */ /* 0x000e300000000800 */
[----:B------:R-:W4:Y:S01]  /*af80*/  MUFU.EX2 R200, R200 ;  /* 0x000000c800c87308 */ /* 0x000f220000000800 */
[----:B---3--:R-:W-:Y:S01]  /*af90*/  F2FP.F16.F32.PACK_AB R165, R227, R226 ;  /* 0x000000e2e3a5723e */ /* 0x008fe200000000ff */
[----:B------:R-:W-:-:S04]  /*afa0*/  FADD.FTZ R226, R226, R225 ;  /* 0x000000e1e2e27221 */ /* 0x000fc80000010000 */
[----:B------:R-:W-:-:S04]  /*afb0*/  FADD.FTZ R227, R227, R226 ;  /* 0x000000e2e3e37221 */ /* 0x000fc80000010000 */
[----:B0-----:R-:W-:Y:S01]  /*afc0*/  FADD.FTZ R227, R228, R227 ;  /* 0x000000e3e4e37221 */ /* 0x001fe20000010000 */
[----:B----4-:R-:W-:-:S03]  /*afd0*/  F2FP.F16.F32.PACK_AB R167, R200, R228 ;  /* 0x000000e4c8a7723e */ /* 0x010fc600000000ff */
[----:B------:R-:W-:Y:S02]  /*afe0*/  FADD.FTZ R200, R200, R227 ;  /* 0x000000e3c8c87221 */ /* 0x000fe40000010000 */
[----:B------:R1:W-:Y:S01]  /*aff0*/  STSM.16.M88.4 [R196], R164 ;  /* 0x000000a4c4007844 */ /* 0x0003e20000000200 */
[----:B------:R-:W-:-:S06]  /*b000*/  WARPGROUP.ARRIVE ;  /* 0x00000000000079c5 */ /* 0x000fcc0000000000 */
[----:B------:R-:W-:Y:S03]  /*b010*/  HGMMA.64x256x16.F32 R24, R152, gdesc[UR4].tnspB, RZ, !UPT, gsb0 ;  /* 0x43e0000498187df0 */ /* 0x000fe6000c0008ff */
[----:B------:R-:W-:Y:S02]  /*b020*/  WARPGROUP.DEPBAR.LE gsb0, 0x0 ;  /* 0x00008000000079c5 */ /* 0x000fe40000010000 */
[----:B--2---:R-:W-:Y:S01]  /*b030*/  VIADD R152, R14, 0x80 ;  /* 0x000000800e987836 */ /* 0x004fe20000000000 */
[----:B------:R-:W-:Y:S01]  /*b040*/  WARPGROUP.ARRIVE ;  /* 0x00000000000079c5 */ /* 0x000fe20000000000 */
[----:B------:R-:W-:-:S03]  /*b050*/  IMAD.MOV.U32 R153, RZ, RZ, 0x40000040 ;  /* 0x40000040ff997424 */ /* 0x000fc600078e00ff */
[----:B------:R-:W-:Y:S01]  /*b060*/  R2UR UR6, R152 ;  /* 0x00000000980672ca */ /* 0x000fe200000e0000 */
[C---:B------:R-:W-:Y:S01]  /*b070*/  VIADD R152, R14.reuse, 0x100 ;  /* 0x000001000e987836 */ /* 0x040fe20000000000 */
[----:B------:R-:W-:Y:S01]  /*b080*/  R2UR UR7, R153 ;  /* 0x00000000990772ca */ /* 0x000fe200000e0000 */
[----:B------:R-:W-:Y:S01]  /*b090*/  IMAD.MOV.U32 R153, RZ, RZ, 0x40000040 ;  /* 0x40000040ff997424 */ /* 0x000fe200078e00ff */
[----:B------:R-:W-:-:S14]  /*b0a0*/  IADD3 R14, R14, 0x180, RZ ;  /* 0x000001800e0e7810 */ /* 0x000fdc0007ffe0ff */
        /* <DEDUP_REMOVED lines=28> */
.L_x_3729:
[----:B------:R-:W-:Y:S01]  /*b270*/  VIADD R18, R198, 0x1 ;  /* 0x00000001c6127836 */ /* 0x000fe20000000000 */
[C---:B------:R-:W-:Y:S01]  /*b280*/  ISETP.GT.AND P2, PT, R15.reuse, RZ, PT ;  /* 0x000000ff0f00720c */ /* 0x040fe20003f44270 */
[----:B------:R-:W-:-:S03]  /*b290*/  VIADD R15, R15, 0xffffffff ;  /* 0xffffffff0f0f7836 */ /* 0x000fc60000000000 */
[----:B------:R-:W-:-:S04]  /*b2a0*/  ISETP.NE.AND P3, PT, R18, 0x2, PT ;  /* 0x000000021200780c */ /* 0x000fc80003f65270 */
[----:B------:R-:W-:Y:S02]  /*b2b0*/  SEL R12, RZ, 0x1, P3 ;  /* 0x00000001ff0c7807 */ /* 0x000fe40001800000 */
[----:B------:R-:W-:Y:S02]  /*b2c0*/  SEL R18, R18, RZ, P3 ;  /* 0x000000ff12127207 */ /* 0x000fe40001800000 */
[----:B------:R-:W-:Y:S01]  /*b2d0*/  LOP3.LUT R23, R23, R12, RZ, 0x3c, !PT ;  /* 0x0000000c17177212 */ /* 0x000fe200078e3cff */
[----:B--2---:R-:W-:Y:S06]  /*b2e0*/  @!P0 BRA `(.L_x_3719) ;  /* 0x0000000000048947 */ /* 0x004fec0003800000 */
[----:B------:R-:W-:Y:S01]  /*b2f0*/  BPT.TRAP 0x1 ;  /* 0x000000040000795c */ /* 0x000fe20000300000 */
.L_x_3719:
[----:B------:R-:W-:Y:S01]  /*b300*/  IMAD R14, R18, 0x8, R2 ;  /* 0x00000008120e7824 */ /* 0x000fe200078e0202 */
[----:B------:R-:W-:-:S04]  /*b310*/  SHF.L.U32 R11, R23, 0x1f, RZ ;  /* 0x0000001f170b7819 */ /* 0x000fc800000006ff */
[----:B------:R0:W2:Y:S01]  /*b320*/  SYNCS.PHASECHK.TRANS64.TRYWAIT P3, [R14+URZ+0x38830], R11 ;  /* 0x0388300b0e0075a7 */ /* 0x0000a2000806017f */
[----:B------:R-:W-:Y:S05]  /*b330*/  @!P0 BRA `(.L_x_3720) ;  /* 0x0000000000048947 */ /* 0x000fea0003800000 */
[----:B------:R-:W-:Y:S01]  /*b340*/  BPT.TRAP 0x1 ;  /* 0x000000040000795c */ /* 0x000fe20000300000 */
.L_x_3720:
[----:B------:R-:W-:Y:S01]  /*b350*/  VIADD R12, R2, 0x20400 ;  /* 0x00020400020c7836 */ /* 0x000fe20000000000 */
[----:B------:R-:W-:Y:S01]  /*b360*/  BSSY B1, `(.L_x_3721) ;  /* 0x0000009000017945 */ /* 0x000fe20003800000 */
[----:B-1----:R-:W-:Y:S01]  /*b370*/  IMAD R20, R18, 0x200, R0 ;  /* 0x0000020012147824 */ /* 0x002fe200078e0200 */
[----:B------:R-:W-:Y:S02]  /*b380*/  MOV R21, 0x40000040 ;  /* 0x4000004000157802 */ /* 0x000fe40000000f00 */
[----:B------:R-:W-:-:S04]  /*b390*/  SHF.R.U32.HI R12, RZ, 0x4, R12 ;  /* 0x00000004ff0c7819 */ /* 0x000fc8000001160c */
[----:B------:R-:W-:-:S04]  /*b3a0*/  LOP3.LUT R12, R12, 0x3fff, RZ, 0xc0, !PT ;  /* 0x00003fff0c0c7812 */ /* 0x000fc800078ec0ff */
[----:B------:R-:W-:Y:S01]  /*b3b0*/  LOP3.LUT R152, R12, 0x10000, RZ, 0xfc, !PT ;  /* 0x000100000c987812 */ /* 0x000fe200078efcff */
[----:B--2---:R-:W-:Y:S06]  /*b3c0*/  @P3 BRA `(.L_x_3722) ;  /* 0x0000000000083947 */ /* 0x004fec0003800000 */
[----:B------:R-:W1:Y:S02]  /*b3d0*/  SYNCS.PHASECHK.TRANS64.TRYWAIT P3, [R14+URZ+0x38830], R11 ;  /* 0x0388300b0e0075a7 */ /* 0x000e64000806017f */
[----:B-1----:R-:W-:Y:S05]  /*b3e0*/  @!P3 BRA `(.L_x_3723) ;  /* 0x000000cc0050b947 */ /* 0x002fea0003800000 */
.L_x_3722:
[----:B------:R-:W-:Y:S05]  /*b3f0*/  BSYNC B1 ;  /* 0x0000000000017941 */ /* 0x000fea0003800000 */
.L_x_3721:
[----:B------:R-:W-:Y:S01]  /*b400*/  IMAD.MOV.U32 R153, RZ, RZ, 0x40000040 ;  /* 0x40000040ff997424 */ /* 0x000fe200078e00ff */
[C---:B------:R-:W-:Y:S01]  /*b410*/  R2UR UR6, R20.reuse ;  /* 0x00000000140672ca */ /* 0x040fe200000e0000 */
[----:B------:R-:W-:Y:S01]  /*b420*/  VIADD R202, R20, 0x2 ;  /* 0x0000000214ca7836 */ /* 0x000fe20000000000 */
[----:B------:R-:W-:Y:S01]  /*b430*/  R2UR UR7, R21 ;  /* 0x00000000150772ca */ /* 0x000fe200000e0000 */
[----:B------:R-:W-:Y:S01]  /*b440*/  IMAD.MOV.U32 R203, RZ, RZ, 0x40000040 ;  /* 0x40000040ffcb7424 */ /* 0x000fe200078e00ff */
[----:B------:R-:W-:Y:S01]  /*b450*/  R2UR UR4, R152 ;  /* 0x00000000980472ca */ /* 0x000fe200000e0000 */
[----:B------:R-:W-:Y:S01]  /*b460*/  IMAD.MOV.U32 R21, RZ, RZ, 0x40000040 ;  /* 0x40000040ff157424 */ /* 0x000fe200078e00ff */
[----:B------:R-:W-:Y:S02]  /*b470*/  R2UR UR5, R153 ;  /* 0x00000000990572ca */ /* 0x000fe400000e0000 */
[----:B------:R-:W-:-:S11]  /*b480*/  WARPGROUP.ARRIVE ;  /* 0x00000000000079c5 */ /* 0x000fd60000000000 */
[----:B------:R-:W-:Y:S01]  /*b490*/  HGMMA.64x64x16.F32 R152, gdesc[UR4], RZ, !UPT, gsb0 ;  /* 0x00e00000049879f0 */ /* 0x000fe2000c0008ff */
[----:B------:R-:W-:Y:S01]  /*b4a0*/  R2UR UR6, R202 ;  /* 0x00000000ca0672ca */ /* 0x000fe200000e0000 */
[----:B------:R-:W-:Y:S01]  /*b4b0*/  VIADD R202, R20, 0x4 ;  /* 0x0000000414ca7836 */ /* 0x000fe20000000000 */
[----:B------:R-:W-:Y:S01]  /*b4c0*/  R2UR UR7, R203 ;  /* 0x00000000cb0772ca */ /* 0x000fe200000e0000 */
[----:B------:R-:W-:Y:S01]  /*b4d0*/  IMAD.MOV.U32 R203, RZ, RZ, 0x40000040 ;  /* 0x40000040ffcb7424 */ /* 0x000fe200078e00ff */
[----:B------:R-:W-:Y:S02]  /*b4e0*/  R2UR UR4, R4 ;  /* 0x00000000040472ca */ /* 0x000fe400000e0000 */
[----:B------:R-:W-:Y:S02]  /*b4f0*/  R2UR UR5, R5 ;  /* 0x00000000050572ca */ /* 0x000fe400000e0000 */
[----:B------:R-:W-:Y:S01]  /*b500*/  IADD3 R20, R20, 0x6, RZ ;  /* 0x0000000614147810 */ /* 0x000fe20007ffe0ff */
[----:B------:R-:W-:-:S02]  /*b510*/  WARPGROUP.DEPBAR.LE gsb0, 0x0 ;  /* 0x00008000000079c5 */ /* 0x000fc40000010000 */
[----:B------:R-:W-:-:S08]  /*b520*/  WARPGROUP.ARRIVE ;  /* 0x00000000000079c5 */ /* 0x000fd00000000000 */
        /* <DEDUP_REMOVED lines=16> */
[----:B------:R-:W-:Y:S05]  /*b630*/  @!P0 BRA `(.L_x_3724) ;  /* 0x0000000000048947 */ /* 0x000fea0003800000 */
[----:B------:R-:W-:Y:S01]  /*b640*/  BPT.TRAP 0x1 ;  /* 0x000000040000795c */ /* 0x000fe20000300000 */
.L_x_3724:
[----:B------:R2:W3:Y:S01]  /*b650*/  SYNCS.PHASECHK.TRANS64.TRYWAIT P3, [R14+URZ+0x38850], R11 ;  /* 0x0388500b0e0075a7 */ /* 0x0004e2000806017f */
[----:B------:R-:W-:Y:S05]  /*b660*/  @!P0 BRA `(.L_x_3725) ;  /* 0x0000000000048947 */ /* 0x000fea0003800000 */
[----:B------:R-:W-:Y:S01]  /*b670*/  BPT.TRAP 0x1 ;  /* 0x000000040000795c */ /* 0x000fe20000300000 */
.L_x_3725:
[----:B------:R-:W-:Y:S04]  /*b680*/  BSSY B1, `(.L_x_3726) ;  /* 0x0000004000017945 */ /* 0x000fe80003800000 */
[----:B---3--:R-:W-:Y:S05]  /*b690*/  @P3 BRA `(.L_x_3727) ;  /* 0x0000000000083947 */ /* 0x008fea0003800000 */
[----:B------:R-:W3:Y:S02]  /*b6a0*/  SYNCS.PHASECHK.TRANS64.TRYWAIT P3, [R14+URZ+0x38850], R11 ;  /* 0x0388500b0e0075a7 */ /* 0x000ee4000806017f */
[----:B---3--:R-:W-:Y:S05]  /*b6b0*/  @!P3 BRA `(.L_x_3728) ;  /* 0x000000c800b0b947 */ /* 0x008fea0003800000 */
.L_x_3727:
[----:B------:R-:W-:Y:S05]  /*b6c0*/  BSYNC B1 ;  /* 0x0000000000017941 */ /* 0x000fea0003800000 */
.L_x_3726:
[----:B0123--:R-:W-:Y:S01]  /*b6d0*/  VIADD R11, R2, 0x26400 ;  /* 0x00026400020b7836 */ /* 0x00ffe20000000000 */
[----:B------:R-:W-:Y:S01]  /*b6e0*/  MOV R203, 0x40000040 ;  /* 0x4000004000cb7802 */ /* 0x000fe20000000f00 */
[C---:B------:R-:W-:Y:S01]  /*b6f0*/  VIADD R204, R3.reuse, 0x6 ;  /* 0x0000000603cc7836 */ /* 0x040fe20000000000 */
[----:B------:R-:W-:Y:S01]  /*b700*/  WARPGROUP.ARRIVE ;  /* 0x00000000000079c5 */ /* 0x000fe20000000000 */
[----:B------:R-:W-:Y:S01]  /*b710*/  VIADD R20, R3, 0x200 ;  /* 0x0000020003147836 */ /* 0x000fe20000000000 */
[----:B------:R-:W-:Y:S01]  /*b720*/  SHF.R.U32.HI R11, RZ, 0x4, R11 ;  /* 0x00000004ff0b7819 */ /* 0x000fe2000001160b */
[----:B------:R-:W-:Y:S01]  /*b730*/  IMAD R202, R18, 0x1000, R10 ;  /* 0x0000100012ca7824 */ /* 0x000fe200078e020a */
[----:B------:R-:W-:Y:S01]  /*b740*/  R2UR UR7, R203 ;  /* 0x00000000cb0772ca */ /* 0x000fe200000e0000 */
[----:B------:R-:W-:Y:S01]  /*b750*/  IMAD.MOV.U32 R207, RZ, RZ, 0x40000040 ;  /* 0x40000040ffcf7424 */ /* 0x000fe200078e00ff */
[----:B------:R-:W-:Y:S01]  /*b760*/  LOP3.LUT R11, R11, 0x3fff, RZ, 0xc0, !PT ;  /* 0x00003fff0b0b7812 */ /* 0x000fe200078ec0ff */
[----:B------:R-:W-:Y:S01]  /*b770*/  IMAD.MOV.U32 R205, RZ, RZ, 0x40000040 ;  /* 0x40000040ffcd7424 */ /* 0x000fe200078e00ff */
[----:B------:R-:W-:Y:S01]  /*b780*/  R2UR UR6, R202 ;  /* 0x00000000ca0672ca */ /* 0x000fe200000e0000 */
[----:B------:R-:W-:Y:S01]  /*b790*/  IMAD.MOV.U32 R21, RZ, RZ, 0x40000040 ;  /* 0x40000040ff157424 */ /* 0x000fe200078e00ff */
[----:B------:R-:W-:Y:S01]  /*b7a0*/  LOP3.LUT R3, R11, 0x10000, RZ, 0xfc, !PT ;  /* 0x000100000b037812 */ /* 0x000fe200078efcff */
[----:B------:R-:W0:Y:S01]  /*b7b0*/  S2R R12, SR_TID.X ;  /* 0x00000000000c7919 */ /* 0x000e220000002100 */
[----:B------:R-:W-:Y:S01]  /*b7c0*/  R2UR UR5, R207 ;  /* 0x00000000cf0572ca */ /* 0x000fe200000e0000 */
[----:B------:R-:W-:-:S02]  /*b7d0*/  IMAD.MOV.U32 R207, RZ, RZ, 0x40000040 ;  /* 0x40000040ffcf7424 */ /* 0x000fc400078e00ff */
[----:B------:R-:W-:Y:S02]  /*b7e0*/  IMAD.MOV.U32 R206, RZ, RZ, R3 ;  /* 0x000000ffffce7224 */ /* 0x000fe400078e0003 */
[----:B------:R-:W-:-:S03]  /*b7f0*/  VIADD R203, R3, 0x800 ;  /* 0x0000080003cb7836 */ /* 0x000fc60000000000 */
[----:B------:R-:W-:Y:S01]  /*b800*/  R2UR UR4, R206 ;  /* 0x00000000ce0472ca */ /* 0x000fe200000e0000 */
[----:B------:R-:W-:-:S12]  /*b810*/  VIADD R206, R202, 0x2 ;  /* 0x00000002cace7836 */ /* 0x000fd80000000000 */
[----:B------:R-:W-:Y:S01]  /*b820*/  HGMMA.64x64x16.F32 R152, gdesc[UR4], R152, gsb0 ;  /* 0x00e00000049879f0 */ /* 0x000fe20008000898 */
[----:B------:R-:W-:Y:S01]  /*b830*/  R2UR UR6, R206 ;  /* 0x00000000ce0672ca */ /* 0x000fe200000e0000 */
[----:B------:R-:W-:Y:S01]  /*b840*/  VIADD R206, R3, 0x2 ;  /* 0x0000000203ce7836 */ /* 0x000fe20000000000 */
[----:B------:R-:W-:Y:S02]  /*b850*/  R2UR UR7, R207 ;  /* 0x00000000cf0772ca */ /* 0x000fe400000e0000 */
[----:B------:R-:W-:Y:S02]  /*b860*/  MOV R207, 0x40000040 ;  /* 0x4000004000cf7802 */ /* 0x000fe40000000f00 */
[----:B------:R-:W-:Y:S01]  /*b870*/  R2UR UR4, R206 ;  /* 0x00000000ce0472ca */ /* 0x000fe200000e0000 */
[----:B------:R-:W-:Y:S01]  /*b880*/  VIADD R206, R202, 0x4 ;  /* 0x00000004cace7836 */ /* 0x000fe20000000000 */
[----:B------:R-:W-:Y:S01]  /*b890*/  R2UR UR5, R207 ;  /* 0x00000000cf0572ca */ /* 0x000fe200000e0000 */
[----:B------:R-:W-:Y:S01]  /*b8a0*/  IMAD.MOV.U32 R207, RZ, RZ, 0x40000040 ;  /* 0x40000040ffcf7424 */ /* 0x000fe200078e00ff */
[----:B0-----:R-:W-:-:S05]  /*b8b0*/  SHF.R.U32.HI R12, RZ, 0x7, R12 ;  /* 0x00000007ff0c7819 */ /* 0x001fca000001160c */
[----:B------:R-:W0:Y:S02]  /*b8c0*/  SHFL.IDX PT, R11, R12, RZ, 0x1f ;  /* 0x00001fff0c0b7589 */ /* 0x000e2400000e0000 */
[----:B0-----:R-:W-:-:S04]  /*b8d0*/  ISETP.GT.AND P3, PT, R11, 0x7f, PT ;  /* 0x0000007f0b00780c */ /* 0x001fc80003f64270 */
[----:B------:R-:W-:Y:S01]  /*b8e0*/  SEL R12, RZ, 0x2, !P3 ;  /* 0x00000002ff0c7807 */ /* 0x000fe20005800000 */
[----:B------:R-:W-:Y:S02]  /*b8f0*/  WARPGROUP.DEPBAR.LE gsb0, 0x0 ;  /* 0x00008000000079c5 */ /* 0x000fe40000010000 */
[----:B------:R-:W-:-:S06]  /*b900*/  WARPGROUP.ARRIVE ;  /* 0x00000000000079c5 */ /* 0x000fcc0000000000 */
[----:B------:R-:W-:Y:S01]  /*b910*/  HGMMA.64x64x16.F32 R152, gdesc[UR4], R152, gsb0 ;  /* 0x00e00000049879f0 */ /* 0x000fe20008000898 */
[----:B------:R-:W-:Y:S01]  /*b920*/  R2UR UR6, R206 ;  /* 0x00000000ce0672ca */ /* 0x000fe200000e0000 */
[----:B------:R-:W-:Y:S01]  /*b930*/  VIADD R206, R3, 0x4 ;  /* 0x0000000403ce7836 */ /* 0x000fe20000000000 */
[----:B------:R-:W-:Y:S01]  /*b940*/  R2UR UR7, R207 ;  /* 0x00000000cf0772ca */ /* 0x000fe200000e0000 */
[----:B------:R-:W-:-:S03]  /*b950*/  IMAD.MOV.U32 R207, RZ, RZ, 0x40000040 ;  /* 0x40000040ffcf7424 */ /* 0x000fc600078e00ff */
[----:B------:R-:W-:Y:S02]  /*b960*/  R2UR UR4, R206 ;  /* 0x00000000ce0472ca */ /* 0x000fe400000e0000 */
[----:B------:R-:W-:Y:S01]  /*b970*/  R2UR UR5, R207 ;  /* 0x00000000cf0572ca */ /* 0x000fe200000e0000 */
[----:B------:R-:W-:Y:S01]  /*b980*/  IMAD.MOV.U32 R207, RZ, RZ, 0x40000040 ;  /* 0x40000040ffcf7424 */ /* 0x000fe200078e00ff */
[----:B------:R-:W-:Y:S02]  /*b990*/  WARPGROUP.DEPBAR.LE gsb0, 0x0 ;  /* 0x00008000000079c5 */ /* 0x000fe40000010000 */
[----:B------:R-:W-:-:S09]  /*b9a0*/  WARPGROUP.ARRIVE ;  /* 0x00000000000079c5 */ /* 0x000fd20000000000 */
[----:B------:R-:W-:Y:S01]  /*b9b0*/  HGMMA.64x64x16.F32 R152, gdesc[UR4], R152, gsb0 ;  /* 0x00e00000049879f0 */ /* 0x000fe20008000898 */
[----:B------:R-:W-:Y:S01]  /*b9c0*/  R2UR UR5, R205 ;  /* 0x00000000cd0572ca */ /* 0x000fe200000e0000 */
[----:B------:R-:W-:Y:S01]  /*b9d0*/  IMAD.MOV.U32 R205, RZ, RZ, 0x40000040 ;  /* 0x40000040ffcd7424 */ /* 0x000fe200078e00ff */
[----:B------:R-:W-:Y:S02]  /*b9e0*/  R2UR UR4, R204 ;  /* 0x00000000cc0472ca */ /* 0x000fe400000e0000 */
[C---:B------:R-:W-:Y:S02]  /*b9f0*/  IADD3 R204, R202.reuse, 0x6, RZ ;  /* 0x00000006cacc7810 */ /* 0x040fe40007ffe0ff */
[----:B------:R-:W-:Y:S01]  /*ba00*/  R2UR UR7, R205 ;  /* 0x00000000cd0772ca */ /* 0x000fe200000e0000 */
[----:B------:R-:W-:Y:S01]  /*ba10*/  VIADD R205, R202, 0x800 ;  /* 0x00000800cacd7836 */ /* 0x000fe20000000000 */
[----:B------:R-:W-:Y:S01]  /*ba20*/  R2UR UR6, R204 ;  /* 0x00000000cc0672ca */ /* 0x000fe200000e0000 */
[----:B------:R-:W-:-:S05]  /*ba30*/  IMAD.MOV.U32 R204, RZ, RZ, 0x4 ;  /* 0x00000004ffcc7424 */ /* 0x000fca00078e00ff */
[----:B------:R-:W-:Y:S01]  /*ba40*/  SEL R11, R204, 0x2, P3 ;  /* 0x00000002cc0b7807 */ /* 0x000fe20001800000 */
[----:B------:R-:W-:Y:S02]  /*ba50*/  WARPGROUP.DEPBAR.LE gsb0, 0x0 ;  /* 0x00008000000079c5 */ /* 0x000fe40000010000 */
[----:B------:R-:W-:-:S06]  /*ba60*/  WARPGROUP.ARRIVE ;  /* 0x00000000000079c5 */ /* 0x000fcc0000000000 */
[----:B------:R-:W-:Y:S01]  /*ba70*/  HGMMA.64x64x16.F32 R152, gdesc[UR4], R152, gsb0 ;  /* 0x00e00000049879f0 */ /* 0x000fe20008000898 */
[----:B------:R-:W-:Y:S01]  /*ba80*/  R2UR UR4, R20 ;  /* 0x00000000140472ca */ /* 0x000fe200000e0000 */
[----:B------:R-:W-:Y:S01]  /*ba90*/  VIADD R20, R202, 0x200 ;  /* 0x00000200ca147836 */ /* 0x000fe20000000000 */
[----:B------:R-:W-:Y:S01]  /*baa0*/  R2UR UR5, R21 ;  /* 0x00000000150572ca */ /* 0x000fe200000e0000 */
[----:B------:R-:W-:-:S03]  /*bab0*/  IMAD.MOV.U32 R21, RZ, RZ, 0x40000040 ;  /* 0x40000040ff157424 */ /* 0x000fc600078e00ff */
[----:B------:R-:W-:Y:S01]  /*bac0*/  R2UR UR6, R20 ;  /* 0x00000000140672ca */ /* 0x000fe200000e0000 */
[----:B------:R-:W-:Y:S01]  /*bad0*/  VIADD R20, R202, 0x202 ;  /* 0x00000202ca147836 */ /* 0x000fe20000000000 */
[----:B------:R-:W-:Y:S02]  /*bae0*/  R2UR UR7, R21 ;  /* 0x00000000150772ca */ /* 0x000fe400000e0000 */
[----:B------:R-:W-:Y:S01]  /*baf0*/  MOV R21, 0x40000040 ;  /* 0x4000004000157802 */ /* 0x000fe20000000f00 */
[----:B------:R-:W-:Y:S02]  /*bb00*/  WARPGROUP.DEPBAR.LE gsb0, 0x0 ;  /* 0x00008000000079c5 */ /* 0x000fe40000010000 */
[----:B------:R-:W-:-:S08]  /*bb10*/  WARPGROUP.ARRIVE ;  /* 0x00000000000079c5 */ /* 0x000fd00000000000 */
[----:B------:R-:W-:Y:S01]  /*bb20*/  HGMMA.64x64x16.F32 R152, gdesc[UR4], R152, gsb0 ;  /* 0x00e00000049879f0 */ /* 0x000fe20008000898 */
[----:B------:R-:W-:Y:S01]  /*bb30*/  R2UR UR6, R20 ;  /* 0x00000000140672ca */ /* 0x000fe200000e0000 */
[----:B------:R-:W-:Y:S01]  /*bb40*/  VIADD R20, R3, 0x202 ;  /* 0x0000020203147836 */ /* 0x000fe20000000000 */
[----:B------:R-:W-:Y:S01]  /*bb50*/  R2UR UR7, R21 ;  /* 0x00000000150772ca */ /* 0x000fe200000e0000 */
[----:B------:R-:W-:-:S03]  /*bb60*/  IMAD.MOV.U32 R21, RZ, RZ, 0x40000040 ;  /* 0x40000040ff157424 */ /* 0x000fc600078e00ff */
        /* <DEDUP_REMOVED lines=15> */
[----:B------:R-:W-:-:S02]  /*bc60*/  WARPGROUP.DEPBAR.LE gsb0, 0x0 ;  /* 0x00008000000079c5 */ /* 0x000fc40000010000 */
[----:B------:R-:W-:-:S09]  /*bc70*/  WARPGROUP.ARRIVE ;  /* 0x00000000000079c5 */ /* 0x000fd20000000000 */
        /* <DEDUP_REMOVED lines=94> */
[----:B------:R-:W-:Y:S01]  /*c260*/  IMAD.IADD R20, R12, 0x1, R205 ;  /* 0x000000010c147824 */ /* 0x000fe200078e02cd */
[----:B------:R-:W-:Y:S01]  /*c270*/  R2UR UR5, R21 ;  /* 0x00000000150572ca */ /* 0x000fe200000e0000 */
[----:B------:R-:W-:Y:S01]  /*c280*/  IMAD.MOV.U32 R21, RZ, RZ, 0x40000040 ;  /* 0x40000040ff157424 */ /* 0x000fe200078e00ff */
[----:B------:R-:W-:-:S02]  /*c290*/  WARPGROUP.DEPBAR.LE gsb0, 0x0 ;  /* 0x00008000000079c5 */ /* 0x000fc40000010000 */
[----:B------:R-:W-:-:S09]  /*c2a0*/  WARPGROUP.ARRIVE ;  /* 0x00000000000079c5 */ /* 0x000fd20000000000 */
[----:B------:R-:W-:Y:S01]  /*c2b0*/  HGMMA.64x64x16.F32 R152, gdesc[UR4], R152, gsb0 ;  /* 0x00e00000049879f0 */ /* 0x000fe20008000898 */
[----:B------:R-:W-:Y:S01]  /*c2c0*/  R2UR UR6, R20 ;  /* 0x00000000140672ca */ /* 0x000fe200000e0000 */
[----:B------:R-:W-:Y:S01]  /*c2d0*/  IMAD.IADD R20, R203, 0x1, R12 ;  /* 0x00000001cb147824 */ /* 0x000fe200078e020c */
        /* <DEDUP_REMOVED lines=11> */
[----:B------:R-:W-:Y:S01]  /*c390*/  R2UR UR7, R21 ;  /* 0x00000000150772ca */ /* 0x000fe200000e0000 */
[----:B------:R-:W-:-:S03]  /*c3a0*/  IMAD.MOV.U32 R21, RZ, RZ, 0x40000040 ;  /* 0x40000040ff157424 */ /* 0x000fc600078e00ff */
[----:B------:R-:W-:Y:S02]  /*c3b0*/  R2UR UR4, R20 ;  /* 0x00000000140472ca */ /* 0x000fe400000e0000 */
[----:B------:R-:W-:Y:S01]  /*c3c0*/  R2UR UR5, R21 ;  /* 0x00000000150572ca */ /* 0x000fe200000e0000 */
[----:B------:R-:W-:Y:S01]  /*c3d0*/  IMAD.MOV.U32 R21, RZ, RZ, 0x28 ;  /* 0x00000028ff157424 */ /* 0x000fe200078e00ff */
[----:B------:R-:W-:-:S04]  /*c3e0*/  SEL R20, R204, 0x6, !P3 ;  /* 0x00000006cc147807 */ /* 0x000fc80005800000 */
[----:B------:R-:W-:Y:S01]  /*c3f0*/  IADD3 R204, R205, R20, RZ ;  /* 0x00000014cdcc7210 */ /* 0x000fe20007ffe0ff */
[----:B------:R-:W-:Y:S01]  /*c400*/  IMAD.MOV.U32 R205, RZ, RZ, 0x40000040 ;  /* 0x40000040ffcd7424 */ /* 0x000fe200078e00ff */
[----:B------:R-:W-:-:S04]  /*c410*/  SEL R21, R21, 0x26, P3 ;  /* 0x0000002615157807 */ /* 0x000fc80001800000 */
[----:B------:R-:W-:Y:S01]  /*c420*/  LOP3.LUT R21, R21, 0x6, RZ, 0xc0, !PT ;  /* 0x0000000615157812 */ /* 0x000fe200078ec0ff */
[----:B------:R-:W-:Y:S02]  /*c430*/  WARPGROUP.DEPBAR.LE gsb0, 0x0 ;  /* 0x00008000000079c5 */ /* 0x000fe40000010000 */
[----:B------:R-:W-:-:S06]  /*c440*/  WARPGROUP.ARRIVE ;  /* 0x00000000000079c5 */ /* 0x000fcc0000000000 */
[----:B------:R-:W-:Y:S01]  /*c450*/  HGMMA.64x64x16.F32 R152, gdesc[UR4], R152, gsb0 ;  /* 0x00e00000049879f0 */ /* 0x000fe20008000898 */
[----:B------:R-:W-:Y:S01]  /*c460*/  R2UR UR6, R204 ;  /* 0x00000000cc0672ca */ /* 0x000fe200000e0000 */
[----:B------:R-:W-:Y:S01]  /*c470*/  IMAD.IADD R204, R203, 0x1, R20 ;  /* 0x00000001cbcc7824 */ /* 0x000fe200078e0214 */
[----:B------:R-:W-:Y:S01]  /*c480*/  R2UR UR7, R205 ;  /* 0x00000000cd0772ca */ /* 0x000fe200000e0000 */
[----:B------:R-:W-:Y:S02]  /*c490*/  IMAD.MOV.U32 R205, RZ, RZ, 0x40000040 ;  /* 0x40000040ffcd7424 */ /* 0x000fe400078e00ff */
[----:B------:R-:W-:Y:S01]  /*c4a0*/  IMAD.MOV.U32 R203, RZ, RZ, 0xa00 ;  /* 0x00000a00ffcb7424 */ /* 0x000fe200078e00ff */
[----:B------:R-:W-:Y:S02]  /*c4b0*/  R2UR UR4, R204 ;  /* 0x00000000cc0472ca */ /* 0x000fe400000e0000 */
[----:B------:R-:W-:Y:S02]  /*c4c0*/  R2UR UR5, R205 ;  /* 0x00000000cd0572ca */ /* 0x000fe400000e0000 */
[----:B------:R-:W-:-:S02]  /*c4d0*/  SEL R203, R203, 0x980, P3 ;  /* 0x00000980cbcb7807 */ /* 0x000fc40001800000 */
[----:B------:R-:W-:Y:S02]  /*c4e0*/  MOV R205, 0x40000040 ;  /* 0x4000004000cd7802 */ /* 0x000fe40000000f00 */
[----:B------:R-:W-:Y:S01]  /*c4f0*/  LOP3.LUT R206, R203, 0xa00, RZ, 0xc0, !PT ;  /* 0x00000a00cbce7812 */ /* 0x000fe200078ec0ff */
[----:B------:R-:W-:-:S03]  /*c500*/  VIADD R203, R3, 0xa00 ;  /* 0x00000a0003cb7836 */ /* 0x000fc60000000000 */
[CC--:B------:R-:W-:Y:S02]  /*c510*/  IADD3 R204, R21.reuse, R206.reuse, R3 ;  /* 0x000000ce15cc7210 */ /* 0x0c0fe40007ffe003 */
[----:B------:R-:W-:Y:S01]  /*c520*/  IADD3 R206, R21, R206, R202 ;  /* 0x000000ce15ce7210 */ /* 0x000fe20007ffe0ca */
[----:B------:R-:W-:Y:S01]  /*c530*/  VIADD R21, R202, 0xa00 ;  /* 0x00000a00ca157836 */ /* 0x000fe20000000000 */
[----:B------:R-:W-:Y:S02]  /*c540*/  WARPGROUP.DEPBAR.LE gsb0, 0x0 ;  /* 0x00008000000079c5 */ /* 0x000fe40000010000 */
[----:B------:R-:W-:-:S06]  /*c550*/  WARPGROUP.ARRIVE ;  /* 0x00000000000079c5 */ /* 0x000fcc0000000000 */
        /* <DEDUP_REMOVED lines=14> */
[----:B------:R-:W-:Y:S02]  /*c640*/  IADD3 R204, R203, R12, RZ ;  /* 0x0000000ccbcc7210 */ /* 0x000fe40007ffe0ff */
[----:B------:R-:W-:Y:S01]  /*c650*/  R2UR UR5, R205 ;  /* 0x00000000cd0572ca */ /* 0x000fe200000e0000 */
[----:B------:R-:W-:Y:S01]  /*c660*/  IMAD.MOV.U32 R205, RZ, RZ, 0x40000040 ;  /* 0x40000040ffcd7424 */ /* 0x000fe200078e00ff */
[----:B------:R-:W-:Y:S01]  /*c670*/  R2UR UR4, R204 ;  /* 0x00000000cc0472ca */ /* 0x000fe200000e0000 */
[----:B------:R-:W-:Y:S01]  /*c680*/  IMAD.IADD R204, R11, 0x1, R21 ;  /* 0x000000010bcc7824 */ /* 0x000fe200078e0215 */
        /* <DEDUP_REMOVED lines=10> */
[----:B------:R-:W-:Y:S01]  /*c730*/  IADD3 R204, R20, R21, RZ ;  /* 0x0000001514cc7210 */ /* 0x000fe20007ffe0ff */
[----:B------:R-:W-:-:S05]  /*c740*/  IMAD.MOV.U32 R21, RZ, RZ, 0x30 ;  /* 0x00000030ff157424 */ /* 0x000fca00078e00ff */
        /* <DEDUP_REMOVED lines=80> */
[----:B------:R-:W-:Y:S02]  /*cc50*/  WARPGROUP.DEPBAR.LE gsb0, 0x0 ;  /* 0x00008000000079c5 */ /* 0x000fe40000010000 */
[----:B------:R-:W-:-:S10]  /*cc60*/  WARPGROUP.ARRIVE ;  /* 0x00000000000079c5 */ /* 0x000fd40000000000 */
[----:B------:R-:W-:Y:S01]  /*cc70*/  HGMMA.64x64x16.F32 R152, gdesc[UR4], R152, gsb0 ;  /* 0x00e00000049879f0 */ /* 0x000fe20008000898 */
[----:B------:R-:W-:Y:S01]  /*cc80*/  R2UR UR7, R205 ;  /* 0x00000000cd0772ca */ /* 0x000fe200000e0000 */
[----:B------:R-:W-:Y:S01]  /*cc90*/  IMAD.MOV.U32 R205, RZ, RZ, 0x40000040 ;  /* 0x40000040ffcd7424 */ /* 0x000fe200078e00ff */
[----:B------:R-:W-:Y:S02]  /*cca0*/  R2UR UR6, R204 ;  /* 0x00000000cc0672ca */ /* 0x000fe400000e0000 */
[----:B------:R-:W-:Y:S01]  /*ccb0*/  IADD3 R204, R203, R12, RZ ;  /* 0x0000000ccbcc7210 */ /* 0x000fe20007ffe0ff */
[----:B------:R-:W-:Y:S01]  /*ccc0*/  IMAD.MOV.U32 R12, RZ, RZ, 0x1000 ;  /* 0x00001000ff0c7424 */ /* 0x000fe200078e00ff */
[----:B------:R-:W-:Y:S01]  /*ccd0*/  R2UR UR5, R205 ;  /* 0x00000000cd0572ca */ /* 0x000fe200000e0000 */
[----:B------:R-:W-:Y:S01]  /*cce0*/  IMAD.MOV.U32 R205, RZ, RZ, 0x40000040 ;  /* 0x40000040ffcd7424 */ /* 0x000fe200078e00ff */
[----:B------:R-:W-:Y:S01]  /*ccf0*/  R2UR UR4, R204 ;  /* 0x00000000cc0472ca */ /* 0x000fe200000e0000 */
[----:B------:R-:W-:Y:S01]  /*cd00*/  IMAD.IADD R204, R11, 0x1, R21 ;  /* 0x000000010bcc7824 */ /* 0x000fe200078e0215 */
        /* <DEDUP_REMOVED lines=11> */
[----:B------:R-:W-:Y:S01]  /*cdc0*/  R2UR UR5, R205 ;  /* 0x00000000cd0572ca */ /* 0x000fe200000e0000 */
[----:B------:R-:W-:Y:S01]  /*cdd0*/  IMAD.MOV.U32 R205, RZ, RZ, 0x40000040 ;  /* 0x40000040ffcd7424 */ /* 0x000fe200078e00ff */
[----:B------:R-:W-:Y:S01]  /*cde0*/  IADD3 R204, R20, R21, RZ ;  /* 0x0000001514cc7210 */ /* 0x000fe20007ffe0ff */
[----:B------:R-:W-:Y:S01]  /*cdf0*/  IMAD.IADD R20, R203, 0x1, R20 ;  /* 0x00000001cb147824 */ /* 0x000fe200078e0214 */
[----:B------:R-:W-:Y:S01]  /*ce00*/  SEL R11, R11, 0x3e, P3 ;  /* 0x0000003e0b0b7807 */ /* 0x000fe20001800000 */
[----:B------:R-:W-:-:S02]  /*ce10*/  IMAD.MOV.U32 R21, RZ, RZ, 0x40000040 ;  /* 0x40000040ff157424 */ /* 0x000fc400078e00ff */
[----:B------:R-:W-:Y:S01]  /*ce20*/  IMAD.MOV.U32 R203, RZ, RZ, 0x40000040 ;  /* 0x40000040ffcb7424 */ /* 0x000fe200078e00ff */
[----:B------:R-:W-:-:S04]  /*ce30*/  LOP3.LUT R11, R11, 0x6, RZ, 0xc0, !PT ;  /* 0x000000060b0b7812 */ /* 0x000fc800078ec0ff */
[----:B------:R-:W-:Y:S01]  /*ce40*/  IADD3 R202, R11, R12, R202 ;  /* 0x0000000c0bca7210 */ /* 0x000fe20007ffe0ca */
[----:B------:R-:W-:Y:S02]  /*ce50*/  WARPGROUP.DEPBAR.LE gsb0, 0x0 ;  /* 0x00008000000079c5 */ /* 0x000fe40000010000 */
[----:B------:R-:W-:-:S06]  /*ce60*/  WARPGROUP.ARRIVE ;  /* 0x00000000000079c5 */ /* 0x000fcc0000000000 */
[----:B------:R-:W-:Y:S01]  /*ce70*/  HGMMA.64x64x16.F32 R152, gdesc[UR4], R152, gsb0 ;  /* 0x00e00000049879f0 */ /* 0x000fe20008000898 */
[----:B------:R-:W-:Y:S02]  /*ce80*/  R2UR UR6, R204 ;  /* 0x00000000cc0672ca */ /* 0x000fe400000e0000 */
[----:B------:R-:W-:Y:S02]  /*ce90*/  R2UR UR7, R205 ;  /* 0x00000000cd0772ca */ /* 0x000fe400000e0000 */
[----:B------:R-:W-:Y:S02]  /*cea0*/  R2UR UR4, R20 ;  /* 0x00000000140472ca */ /* 0x000fe400000e0000 */
[----:B------:R-:W-:Y:S02]  /*ceb0*/  R2UR UR5, R21 ;  /* 0x00000000150572ca */ /* 0x000fe400000e0000 */
[----:B------:R-:W-:Y:S02]  /*cec0*/  IADD3 R20, R11, R12, R3 ;  /* 0x0000000c0b147210 */ /* 0x000fe40007ffe003 */
[----:B------:R-:W-:Y:S01]  /*ced0*/  MOV R21, 0x40000040 ;  /* 0x4000004000157802 */ /* 0x000fe20000000f00 */
[----:B------:R-:W-:-:S02]  /*cee0*/  WARPGROUP.DEPBAR.LE gsb0, 0x0 ;  /* 0x00008000000079c5 */ /* 0x000fc40000010000 */
[----:B------:R-:W-:-:S06]  /*cef0*/  WARPGROUP.ARRIVE ;  /* 0x00000000000079c5 */ /* 0x000fcc0000000000 */
[----:B------:R-:W-:Y:S01]  /*cf00*/  HGMMA.64x64x16.F32 R152, gdesc[UR4], R152, gsb0 ;  /* 0x00e00000049879f0 */ /* 0x000fe20008000898 */
[----:B------:R-:W-:Y:S01]  /*cf10*/  R2UR UR4, R20 ;  /* 0x00000000140472ca */ /* 0x000fe200000e0000 */
[----:B------:R-:W-:Y:S01]  /*cf20*/  IMAD R20, R18, 0x1000, R13 ;  /* 0x0000100012147824 */ /* 0x000fe200078e020d */
        /* <DEDUP_REMOVED lines=8> */
[----:B------:R-:W-:Y:S01]  /*cfb0*/  ULDC UR4, c[0x0][0xa80] ;  /* 0x0002a00000047ab9 */ /* 0x000fe20000000800 */
[----:B------:R-:W-:Y:S01]  /*cfc0*/  R2UR UR6, R20 ;  /* 0x00000000140672ca */ /* 0x000fe200000e0000 */
        /* <DEDUP_REMOVED lines=24> */
[----:B------:R-:W-:Y:S01]  /*d150*/  FMNMX.FTZ R202, R162, R11, !PT ;  /* 0x0000000ba2ca7209 */ /* 0x000fe20007810000 */
[----:B------:R-:W-:-:S03]  /*d160*/  IMAD.U32 R11, RZ, RZ, UR4 ;  /* 0x00000004ff0b7e24 */ /* 0x000fc6000f8e00ff */
[----:B------:R-:W-:-:S04]  /*d170*/  FMNMX.FTZ R21, R163, R202, !PT ;  /* 0x000000caa3157209 */ /* 0x000fc80007810000 */
[----:B------:R-:W-:-:S04]  /*d180*/  FMNMX.FTZ R202, R166, R21, !PT ;  /* 0x00000015a6ca7209 */ /* 0x000fc80007810000 */
[----:B------:R-:W-:Y:S02]  /*d190*/  FMNMX.FTZ R21, R167, R202, !PT ;  /* 0x000000caa7157209 */ /* 0x000fe40007810000 */
[----:B0-----:R-:W-:Y:S02]  /*d1a0*/  FMNMX.FTZ R12, R203, R204, !PT ;  /* 0x000000cccb0c7209 */ /* 0x001fe40007810000 */
[----:B------:R-:W-:-:S03]  /*d1b0*/  FMNMX.FTZ R202, R170, R21, !PT ;  /* 0x00000015aaca7209 */ /* 0x000fc60007810000 */
[CC--:B------:R-:W-:Y:S01]  /*d1c0*/  FMUL.FTZ R222, R12.reuse, R11.reuse ;  /* 0x0000000b0cde7220 */ /* 0x0c0fe20000410000 */
[----:B------:R-:W-:Y:S01]  /*d1d0*/  FMNMX.FTZ R21, R171, R202, !PT ;  /* 0x000000caab157209 */ /* 0x000fe20007810000 */
[----:B------:R-:W-:Y:S02]  /*d1e0*/  FADD.FTZ R204, -R12, R197 ;  /* 0x000000c50ccc7221 */ /* 0x000fe40000010100 */
[--C-:B------:R-:W-:Y:S01]  /*d1f0*/  FFMA.FTZ R197, R153, R11, -R222.reuse ;  /* 0x0000000b99c57223 */ /* 0x100fe200000108de */
[----:B------:R-:W-:Y:S01]  /*d200*/  FMNMX.FTZ R202, R174, R21, !PT ;  /* 0x00000015aeca7209 */ /* 0x000fe20007810000 */
[-CC-:B------:R-:W-:Y:S01]  /*d210*/  FFMA.FTZ R203, R157, R11.reuse, -R222.reuse ;  /* 0x0000000b9dcb7223 */ /* 0x180fe200000108de */
[-C--:B------:R-:W-:Y:S01]  /*d220*/  FMUL.FTZ R204, R204, R11.reuse ;  /* 0x0000000bcccc7220 */ /* 0x080fe20000410000 */
[-CC-:B------:R-:W-:Y:S01]  /*d230*/  FFMA.FTZ R152, R152, R11.reuse, -R222.reuse ;  /* 0x0000000b98987223 */ /* 0x180fe200000108de */
[----:B------:R-:W-:Y:S01]  /*d240*/  FMNMX.FTZ R21, R175, R202, !PT ;  /* 0x000000caaf157209 */ /* 0x000fe20007810000 */
[-CC-:B------:R-:W-:Y:S01]  /*d250*/  FFMA.FTZ R202, R156, R11.reuse, -R222.reuse ;  /* 0x0000000b9cca7223 */ /* 0x180fe200000108de */
[----:B------:R0:W1:Y:S01]  /*d260*/  MUFU.EX2 R224, R204 ;  /* 0x000000cc00e07308 */ /* 0x0000620000000800 */
        /* <DEDUP_REMOVED lines=8> */
[--C-:B0-----:R-:W-:Y:S01]  /*d2f0*/  FFMA.FTZ R204, R160, R11, -R222.reuse ;  /* 0x0000000ba0cc7223 */ /* 0x101fe200000108de */
[----:B------:R-:W-:Y:S01]  /*d300*/  FMNMX.FTZ R156, R182, R21, !PT ;  /* 0x00000015b69c7209 */ /* 0x000fe20007810000 */
[-CC-:B------:R-:W-:Y:S01]  /*d310*/  FFMA.FTZ R173, R173, R11.reuse, -R222.reuse ;  /* 0x0000000badad7223 */ /* 0x180fe200000108de */
[-CC-:B------:R-:W-:Y:S01]  /*d320*/  FFMA.FTZ R176, R176, R11.reuse, -R222.reuse ;  /* 0x0000000bb0b07223 */ /* 0x180fe200000108de */
[-CC-:B------:R-:W-:Y:S01]  /*d330*/  FFMA.FTZ R177, R177, R11.reuse, -R222.reuse ;  /* 0x0000000bb1b17223 */ /* 0x180fe200000108de */
[----:B------:R-:W-:Y:S01]  /*d340*/  FMNMX.FTZ R156, R183, R156, !PT ;  /* 0x0000009cb79c7209 */ /* 0x000fe20007810000 */
[-CC-:B------:R-:W-:Y:S01]  /*d350*/  FFMA.FTZ R180, R180, R11.reuse, -R222.reuse ;  /* 0x0000000bb4b47223 */ /* 0x180fe200000108de */
[----:B------:R-:W-:Y:S01]  /*d360*/  FFMA.FTZ R181, R181, R11, -R222 ;  /* 0x0000000bb5b57223 */ /* 0x000fe200000108de */
[----:B------:R-:W0:Y:S01]  /*d370*/  MUFU.EX2 R152, R152 ;  /* 0x0000009800987308 */ /* 0x000e220000000800 */
[-C--:B-1----:R-:W-:Y:S01]  /*d380*/  FMUL.FTZ R24, R24, R224.reuse ;  /* 0x000000e018187220 */ /* 0x082fe20000410000 */
[----:B------:R-:W1:Y:S01]  /*d390*/  SHFL.BFLY PT, R21, R156, 0x2, 0x1f ;  /* 0x0c401f009c157f89 */ /* 0x000e6200000e0000 */
        /* <DEDUP_REMOVED lines=14> */
[----:B0-----:R-:W-:Y:S01]  /*d480*/  FFMA.FTZ R199, R224, R199, R152 ;  /* 0x000000c7e0c77223 */ /* 0x001fe20000010098 */
        /* <DEDUP_REMOVED lines=8> */
[-C--:B------:R-:W-:Y:S01]  /*d510*/  FMUL.FTZ R61, R61, R224.reuse ;  /* 0x000000e03d3d7220 */ /* 0x080fe20000410000 */
[----:B-1----:R-:W-:Y:S01]  /*d520*/  FMNMX.FTZ R153, R156, R21, !PT ;  /* 0x000000159c997209 */ /* 0x002fe20007810000 */
[-C--:B------:R-:W-:Y:S01]  /*d530*/  FMUL.FTZ R64, R64, R224.reuse ;  /* 0x000000e040407220 */ /* 0x080fe20000410000 */
[-C--:B------:R-:W-:Y:S01]  /*d540*/  FMUL.FTZ R65, R65, R224.reuse ;  /* 0x000000e041417220 */ /* 0x080fe20000410000 */
[-C--:B------:R-:W-:Y:S01]  /*d550*/  FMUL.FTZ R68, R68, R224.reuse ;  /* 0x000000e044447220 */ /* 0x080fe20000410000 */
[-C--:B------:R-:W-:Y:S01]  /*d560*/  FMUL.FTZ R69, R69, R224.reuse ;  /* 0x000000e045457220 */ /* 0x080fe20000410000 */
[----:B------:R-:W0:Y:S01]  /*d570*/  SHFL.BFLY PT, R156, R153, 0x1, 0x1f ;  /* 0x0c201f00999c7f89 */ /* 0x000e2200000e0000 */
        /* <DEDUP_REMOVED lines=23> */
[----:B0-----:R-:W-:Y:S01]  /*d6f0*/  FMNMX.FTZ R21, R153, R156, !PT ;  /* 0x0000009c99157209 */ /* 0x001fe20007810000 */
[----:B------:R-:W-:Y:S01]  /*d700*/  MUFU.EX2 R207, R207 ;  /* 0x000000cf00cf7308 */ /* 0x000fe20000000800 */
[-C--:B------:R-:W-:Y:S01]  /*d710*/  FMUL.FTZ R112, R112, R224.reuse ;  /* 0x000000e070707220 */ /* 0x080fe20000410000 */
[-C--:B------:R-:W-:Y:S01]  /*d720*/  FMUL.FTZ R113, R113, R224.reuse ;  /* 0x000000e071717220 */ /* 0x080fe20000410000 */
[-C--:B------:R-:W-:Y:S01]  /*d730*/  FMUL.FTZ R116, R116, R224.reuse ;  /* 0x000000e074747220 */ /* 0x080fe20000410000 */
[CC--:B------:R-:W-:Y:S01]  /*d740*/  FMUL.FTZ R157, R21.reuse, R11.reuse ;  /* 0x0000000b159d7220 */ /* 0x0c0fe20000410000 */
[----:B------:R-:W-:Y:S01]  /*d750*/  FADD.FTZ R156, -R21, R201 ;  /* 0x000000c9159c7221 */ /* 0x000fe20000010100 */
[-C--:B------:R-:W-:Y:S01]  /*d760*/  FMUL.FTZ R117, R117, R224.reuse ;  /* 0x000000e075757220 */ /* 0x080fe20000410000 */
[----:B------:R-:W-:Y:S01]  /*d770*/  FMUL.FTZ R120, R120, R224 ;  /* 0x000000e078787220 */ /* 0x000fe20000410000 */
[----:B------:R-:W-:Y:S01]  /*d780*/  FFMA.FTZ R201, R155, R11, -R157 ;  /* 0x0000000b9bc97223 */ /* 0x000fe2000001089d */
[----:B------:R-:W-:-:S02]  /*d790*/  IMAD.MOV R155, RZ, RZ, -R191 ;  /* 0x000000ffff9b7224 */ /* 0x000fc400078e0abf */
[-C--:B------:R-:W-:Y:S01]  /*d7a0*/  FMUL.FTZ R156, R156, R11.reuse ;  /* 0x0000000b9c9c7220 */ /* 0x080fe20000410000 */
[-CC-:B------:R-:W-:Y:S01]  /*d7b0*/  FFMA.FTZ R153, R154, R11.reuse, -R157.reuse ;  /* 0x0000000b9a997223 */ /* 0x180fe2000001089d */
[----:B------:R-:W-:Y:S01]  /*d7c0*/  @!P1 IADD3 R154, R14, 0x38840, RZ ;  /* 0x000388400e9a9810 */ /* 0x000fe20007ffe0ff */
[--C-:B------:R-:W-:Y:S01]  /*d7d0*/  FFMA.FTZ R222, R158, R11, -R157.reuse ;  /* 0x0000000b9ede7223 */ /* 0x100fe2000001089d */
[----:B------:R-:W-:Y:S01]  /*d7e0*/  ISETP.NE.AND P3, PT, R190, R155, PT ;  /* 0x0000009bbe00720c */ /* 0x000fe20003f65270 */
[-CC-:B------:R-:W-:Y:S01]  /*d7f0*/  FFMA.FTZ R223, R159, R11.reuse, -R157.reuse ;  /* 0x0000000b9fdf7223 */ /* 0x180fe2000001089d */
[----:B------:R-:W0:Y:S01]  /*d800*/  MUFU.EX2 R156, R156 ;  /* 0x0000009c009c7308 */ /* 0x000e220000000800 */
[----:B------:R-:W-:Y:S01]  /*d810*/  @!P1 PRMT R154, RZ, 0x654, R154 ;  /* 0x00000654ff9a9816 */ /* 0x000fe2000000009a */
[-CC-:B------:R-:W-:Y:S01]  /*d820*/  FFMA.FTZ R225, R162, R11.reuse, -R157.reuse ;  /* 0x0000000ba2e17223 */ /* 0x180fe2000001089d */
[-CC-:B------:R-:W-:Y:S01]  /*d830*/  FFMA.FTZ R226, R163, R11.reuse, -R157.reuse ;  /* 0x0000000ba3e27223 */ /* 0x180fe2000001089d */
[-CC-:B------:R-:W-:Y:S01]  /*d840*/  FFMA.FTZ R227, R166, R11.reuse, -R157.reuse ;  /* 0x0000000ba6e37223 */ /* 0x180fe2000001089d */
[-CC-:B------:R-:W-:Y:S01]  /*d850*/  FFMA.FTZ R228, R167, R11.reuse, -R157.reuse ;  /* 0x0000000ba7e47223 */ /* 0x180fe2000001089d */
[-CC-:B------:R-:W-:Y:S01]  /*d860*/  FFMA.FTZ R170, R170, R11.reuse, -R157.reuse ;  /* 0x0000000baaaa7223 */ /* 0x180fe2000001089d */
[-CC-:B------:R-:W-:Y:S01]  /*d870*/  FFMA.FTZ R171, R171, R11.reuse, -R157.reuse ;  /* 0x0000000babab7223 */ /* 0x180fe2000001089d */
[----:B------:R-:W1:Y:S01]  /*d880*/  MUFU.EX2 R153, R153 ;  /* 0x0000009900997308 */ /* 0x000e620000000800 */
[-CC-:B------:R-:W-:Y:S01]  /*d890*/  FFMA.FTZ R174, R174, R11.reuse, -R157.reuse ;  /* 0x0000000baeae7223 */ /* 0x180fe2000001089d */
[-CC-:B------:R-:W-:Y:S01]  /*d8a0*/  FFMA.FTZ R175, R175, R11.reuse, -R157.reuse ;  /* 0x0000000bafaf7223 */ /* 0x180fe2000001089d */
[----:B------:R-:W-:Y:S01]  /*d8b0*/  @!P3 IMAD R155, R198, 0x40, R188 ;  /* 0x00000040c69bb824 */ /* 0x000fe200078e02bc */
[----:B------:R2:W-:Y:S01]  /*d8c0*/  @!P1 SYNCS.ARRIVE.TRANS64.RED.A1T0 RZ, [R154+URZ], RZ ;  /* 0x000000ff9aff99a7 */ /* 0x0005e2000810043f */
[-CC-:B------:R-:W-:Y:S01]  /*d8d0*/  FFMA.FTZ R178, R178, R11.reuse, -R157.reuse ;  /* 0x0000000bb2b27223 */ /* 0x180fe2000001089d */
[----:B------:R-:W-:Y:S01]  /*d8e0*/  FFMA.FTZ R179, R179, R11, -R157 ;  /* 0x0000000bb3b37223 */ /* 0x000fe2000001089d */
[----:B------:R-:W-:-:S02]  /*d8f0*/  @!P3 IMAD R155, R155, 0x4, R2 ;  /* 0x000000049b9bb824 */ /* 0x000fc400078e0202 */
[-CC-:B------:R-:W-:Y:S01]  /*d900*/  FFMA.FTZ R182, R182, R11.reuse, -R157.reuse ;  /* 0x0000000bb6b67223 */ /* 0x180fe2000001089d */
[----:B------:R-:W-:Y:S01]  /*d910*/  FFMA.FTZ R161, R183, R11, -R157 ;  /* 0x0000000bb7a17223 */ /* 0x000fe2000001089d */
[----:B------:R-:W3:Y:S01]  /*d920*/  MUFU.EX2 R201, R201 ;  /* 0x000000c900c97308 */ /* 0x000ee20000000800 */
[-C--:B0-----:R-:W-:Y:S01]  /*d930*/  FMUL.FTZ R26, R26, R156.reuse ;  /* 0x0000009c1a1a7220 */ /* 0x081fe20000410000 */
[----:B------:R-:W-:Y:S01]  /*d940*/  @!P3 STS [R155+0x38400], R224 ;  /* 0x038400e09b00b388 */ /* 0x000fe20000000800 */
[-C--:B------:R-:W-:Y:S01]  /*d950*/  FMUL.FTZ R27, R27, R156.reuse ;  /* 0x0000009c1b1b7220 */ /* 0x080fe20000410000 */
[-C--:B------:R-:W-:Y:S01]  /*d960*/  FMUL.FTZ R30, R30, R156.reuse ;  /* 0x0000009c1e1e7220 */ /* 0x080fe20000410000 */
[----:B------:R-:W-:Y:S01]  /*d970*/  FMUL.FTZ R31, R31, R156 ;  /* 0x0000009c1f1f7220 */ /* 0x000fe20000410000 */
[----:B------:R0:W-:Y:S01]  /*d980*/  @!P3 STS [R155+0x38420], R156 ;  /* 0x0384209c9b00b388 */ /* 0x0001e20000000800 */
[----:B-1----:R-:W-:Y:S01]  /*d990*/  FFMA.FTZ R183, R156, R200, R153 ;  /* 0x000000c89cb77223 */ /* 0x002fe20000010099 */
        /* <DEDUP_REMOVED lines=56> */
[----:B------:R-:W5:Y:S01]  /*dd20*/  MUFU.EX2 R169, R169 ;  /* 0x000000a900a97308 */ /* 0x000f620000000800 */
        /* <DEDUP_REMOVED lines=11> */
[----:B------:R-:W-:Y:S01]  /*dde0*/  FMUL.FTZ R151, R151, R156 ;  /* 0x0000009c97977220 */ /* 0x000fe20000410000 */
[----:B---3--:R-:W-:Y:S01]  /*ddf0*/  F2FP.F16.F32.PACK_AB R153, R201, R153 ;  /* 0x00000099c999723e */ /* 0x008fe200000000ff */
[----:B------:R-:W-:Y:S01]  /*de00*/  FMUL.FTZ R121, R121, R224 ;  /* 0x000000e079797220 */ /* 0x000fe20000410000 */
[----:B--2---:R-:W-:Y:S01]  /*de10*/  F2FP.F16.F32.PACK_AB R154, R203, R202 ;  /* 0x000000cacb9a723e */ /* 0x004fe200000000ff */
[----:B------:R-:W2:Y:S01]  /*de20*/  MUFU.EX2 R173, R173 ;  /* 0x000000ad00ad7308 */ /* 0x000ea20000000800 */
[----:B0-----:R-:W-:Y:S01]  /*de30*/  F2FP.F16.F32.PACK_AB R155, R223, R222 ;  /* 0x000000dedf9b723e */ /* 0x001fe200000000ff */
[----:B------:R-:W-:Y:S01]  /*de40*/  BAR.SYNC.DEFER_BLOCKING 0xf, 0x100 ;  /* 0x03c4000000007b1d */ /* 0x000fe20000010000 */
[----:B------:R-:W-:Y:S01]  /*de50*/  F2FP.F16.F32.PACK_AB R156, R205, R204 ;  /* 0x000000cccd9c723e */ /* 0x000fe200000000ff */
[-C--:B------:R-:W-:Y:S01]  /*de60*/  FMUL.FTZ R124, R124, R224.reuse ;  /* 0x000000e07c7c7220 */ /* 0x080fe20000410000 */
[----:B-1----:R-:W-:Y:S01]  /*de70*/  F2FP.F16.F32.PACK_AB R157, R226, R225 ;  /* 0x000000e1e29d723e */ /* 0x002fe200000000ff */
[----:B------:R-:W-:Y:S01]  /*de80*/  FMUL.FTZ R125, R125, R224 ;  /* 0x000000e07d7d7220 */ /* 0x000fe20000410000 */
[----:B------:R-:W-:Y:S01]  /*de90*/  F2FP.F16.F32.PACK_AB R158, R207, R206 ;  /* 0x000000cecf9e723e */ /* 0x000fe200000000ff */
[----:B------:R-:W-:Y:S01]  /*dea0*/  MUFU.EX2 R170, R170 ;  /* 0x000000aa00aa7308 */ /* 0x000fe20000000800 */
[----:B----4-:R-:W-:Y:S01]  /*deb0*/  F2FP.F16.F32.PACK_AB R159, R228, R227 ;  /* 0x000000e3e49f723e */ /* 0x010fe200000000ff */
[----:B------:R-:W-:Y:S01]  /*dec0*/  FMUL.FTZ R128, R128, R224 ;  /* 0x000000e080807220 */ /* 0x000fe20000410000 */
[----:B-----5:R-:W-:Y:S01]  /*ded0*/  F2FP.F16.F32.PACK_AB R160, R169, R168 ;  /* 0x000000a8a9a0723e */ /* 0x020fe200000000ff */
[-C--:B------:R-:W-:Y:S01]  /*dee0*/  FMUL.FTZ R129, R129, R224.reuse ;  /* 0x000000e081817220 */ /* 0x080fe20000410000 */
[-C--:B------:R-:W-:Y:S01]  /*def0*/  FMUL.FTZ R132, R132, R224.reuse ;  /* 0x000000e084847220 */ /* 0x080fe20000410000 */
[-C--:B------:R-:W-:Y:S01]  /*df00*/  FMUL.FTZ R133, R133, R224.reuse ;  /* 0x000000e085857220 */ /* 0x080fe20000410000 */
[----:B------:R-:W-:Y:S01]  /*df10*/  FMUL.FTZ R136, R136, R224 ;  /* 0x000000e088887220 */ /* 0x000fe20000410000 */
[----:B------:R-:W-:Y:S01]  /*df20*/  MUFU.EX2 R171, R171 ;  /* 0x000000ab00ab7308 */ /* 0x000fe20000000800 */
[----:B--2---:R-:W-:Y:S01]  /*df30*/  F2FP.F16.F32.PACK_AB R162, R173, R172 ;  /* 0x000000acada2723e */ /* 0x004fe200000000ff */
        /* <DEDUP_REMOVED lines=8> */
[----:B------:R0:W-:Y:S01]  /*dfc0*/  STSM.16.M88.4 [R194+0x36400], R152 ;  /* 0x03640098c2007844 */ /* 0x0001e20000000200 */
[----:B------:R-:W-:Y:S01]  /*dfd0*/  FADD.FTZ R199, R197, R199 ;  /* 0x000000c7c5c77221 */ /* 0x000fe20000010000 */
[----:B------:R-:W-:Y:S01]  /*dfe0*/  FADD.FTZ R183, R201, R183 ;  /* 0x000000b7c9b77221 */ /* 0x000fe20000010000 */
[----:B------:R-:W-:Y:S01]  /*dff0*/  @!P1 VIADD R14, R14, 0x38860 ;  /* 0x000388600e0e9836 */ /* 0x000fe20000000000 */
[----:B------:R2:W-:Y:S01]  /*e000*/  STSM.16.M88.4 [R208], R156 ;  /* 0x0000009cd0007844 */ /* 0x0005e20000000200 */
[----:B------:R-:W-:Y:S01]  /*e010*/  FADD.FTZ R202, R202, R199 ;  /* 0x000000c7caca7221 */ /* 0x000fe20000010000 */
[----:B------:R-:W1:Y:S01]  /*e020*/  MUFU.EX2 R175, R175 ;  /* 0x000000af00af7308 */ /* 0x000e620000000800 */
[----:B------:R-:W-:Y:S01]  /*e030*/  FADD.FTZ R222, R222, R183 ;  /* 0x000000b7dede7221 */ /* 0x000fe20000010000 */
[----:B------:R-:W-:Y:S01]  /*e040*/  @!P1 PRMT R14, RZ, 0x654, R14 ;  /* 0x00000654ff0e9816 */ /* 0x000fe2000000000e */
[----:B------:R-:W-:Y:S01]  /*e050*/  FADD.FTZ R203, R203, R202 ;  /* 0x000000cacbcb7221 */ /* 0x000fe20000010000 */
[----:B------:R-:W-:-:S02]  /*e060*/  IMAD.MOV.U32 R198, RZ, RZ, R18 ;  /* 0x000000ffffc67224 */ /* 0x000fc400078e0012 */
[----:B------:R-:W-:Y:S01]  /*e070*/  FADD.FTZ R222, R223, R222 ;  /* 0x000000dedfde7221 */ /* 0x000fe20000010000 */
[----:B------:R-:W-:Y:S02]  /*e080*/  IMAD.MOV.U32 R201, RZ, RZ, R21 ;  /* 0x000000ffffc97224 */ /* 0x000fe400078e0015 */
[----:B------:R-:W-:Y:S01]  /*e090*/  FADD.FTZ R204, R204, R203 ;  /* 0x000000cbcccc7221 */ /* 0x000fe20000010000 */
[----:B------:R-:W-:Y:S01]  /*e0a0*/  MUFU.EX2 R176, R176 ;  /* 0x000000b000b07308 */ /* 0x000fe20000000800 */
[----:B------:R-:W-:Y:S01]  /*e0b0*/  FADD.FTZ R225, R225, R222 ;  /* 0x000000dee1e17221 */ /* 0x000fe20000010000 */
[----:B------:R-:W-:Y:S01]  /*e0c0*/  MOV R197, R12 ;  /* 0x0000000c00c57202 */ /* 0x000fe20000000f00 */
[----:B------:R-:W-:Y:S02]  /*e0d0*/  FADD.FTZ R205, R205, R204 ;  /* 0x000000cccdcd7221 */ /* 0x000fe40000010000 */
[----:B------:R-:W-:Y:S02]  /*e0e0*/  FADD.FTZ R226, R226, R225 ;  /* 0x000000e1e2e27221 */ /* 0x000fe40000010000 */
[----:B------:R-:W-:Y:S01]  /*e0f0*/  FADD.FTZ R206, R206, R205 ;  /* 0x000000cdcece7221 */ /* 0x000fe20000010000 */
[----:B------:R-:W3:Y:S01]  /*e100*/  MUFU.EX2 R177, R177 ;  /* 0x000000b100b17308 */ /* 0x000ee20000000800 */
[----:B-1----:R-:W-:Y:S01]  /*e110*/  F2FP.F16.F32.PACK_AB R163, R175, R174 ;  /* 0x000000aeafa3723e */ /* 0x002fe200000000ff */
[----:B------:R-:W-:Y:S01]  /*e120*/  FADD.FTZ R227, R227, R226 ;  /* 0x000000e2e3e37221 */ /* 0x000fe20000010000 */
[----:B------:R-:W-:-:S03]  /*e130*/  FADD.FTZ R207, R207, R206 ;  /* 0x000000cecfcf7221 */ /* 0x000fc60000010000 */
[----:B------:R-:W-:Y:S01]  /*e140*/  FADD.FTZ R227, R228, R227 ;  /* 0x000000e3e4e37221 */ /* 0x000fe20000010000 */
[----:B------:R-:W-:Y:S01]  /*e150*/  FADD.FTZ R168, R168, R207 ;  /* 0x000000cfa8a87221 */ /* 0x000fe20000010000 */
[----:B------:R-:W-:Y:S03]  /*e160*/  MUFU.EX2 R180, R180 ;  /* 0x000000b400b47308 */ /* 0x000fe60000000800 */
[----:B------:R-:W-:-:S04]  /*e170*/  FADD.FTZ R169, R169, R168 ;  /* 0x000000a8a9a97221 */ /* 0x000fc80000010000 */
[----:B------:R-:W-:Y:S01]  /*e180*/  FADD.FTZ R172, R172, R169 ;  /* 0x000000a9acac7221 */ /* 0x000fe20000010000 */
[----:B------:R-:W1:Y:S01]  /*e190*/  MUFU.EX2 R181, R181 ;  /* 0x000000b500b57308 */ /* 0x000e620000000800 */
[----:B---3--:R-:W-:Y:S02]  /*e1a0*/  F2FP.F16.F32.PACK_AB R164, R177, R176 ;  /* 0x000000b0b1a4723e */ /* 0x008fe400000000ff */
[----:B------:R-:W-:-:S04]  /*e1b0*/  FADD.FTZ R173, R173, R172 ;  /* 0x000000acadad7221 */ /* 0x000fc80000010000 */
[----:B------:R-:W-:Y:S01]  /*e1c0*/  FADD.FTZ R176, R176, R173 ;  /* 0x000000adb0b07221 */ /* 0x000fe20000010000 */
[----:B------:R-:W-:Y:S03]  /*e1d0*/  MUFU.EX2 R178, R178 ;  /* 0x000000b200b27308 */ /* 0x000fe60000000800 */
[----:B------:R-:W-:-:S05]  /*e1e0*/  FADD.FTZ R177, R177, R176 ;  /* 0x000000b0b1b17221 */ /* 0x000fca0000010000 */
[----:B------:R-:W3:Y:S01]  /*e1f0*/  MUFU.EX2 R179, R179 ;  /* 0x000000b300b37308 */ /* 0x000ee20000000800 */
[----:B-1----:R-:W-:Y:S01]  /*e200*/  F2FP.F16.F32.PACK_AB R166, R181, R180 ;  /* 0x000000b4b5a6723e */ /* 0x002fe200000000ff */
[----:B------:R-:W-:-:S04]  /*e210*/  FADD.FTZ R180, R180, R177 ;  /* 0x000000b1b4b47221 */ /* 0x000fc80000010000 */
[----:B------:R-:W-:Y:S02]  /*e220*/  FADD.FTZ R199, R181, R180 ;  /* 0x000000b4b5c77221 */ /* 0x000fe40000010000 */
[----:B------:R-:W-:Y:S08]  /*e230*/  MUFU.EX2 R182, R182 ;  /* 0x000000b600b67308 */ /* 0x000ff00000000800 */
[----:B------:R1:W4:Y:S01]  /*e240*/  MUFU.EX2 R200, R161 ;  /* 0x000000a100c87308 */ /* 0x0003220000000800 */
[----:B---3--:R-:W-:-:S02]  /*e250*/  F2FP.F16.F32.PACK_AB R165, R179, R178 ;  /* 0x000000b2b3a5723e */ /* 0x008fc400000000ff */
[----:B-1----:R-:W-:Y:S01]  /*e260*/  F2FP.F16.F32.PACK_AB R161, R171, R170 ;  /* 0x000000aaaba1723e */ /* 0x002fe200000000ff */
[----:B------:R-:W-:-:S04]  /*e270*/  FADD.FTZ R170, R170, R227 ;  /* 0x000000e3aaaa7221 */ /* 0x000fc80000010000 */
[----:B------:R2:W-:Y:S01]  /*e280*/  STSM.16.M88.4 [R195], R160 ;  /* 0x000000a0c3007844 */ /* 0x0005e20000000200 */
[----:B------:R-:W-:Y:S01]  /*e290*/  FADD.FTZ R171, R171, R170 ;  /* 0x000000aaabab7221 */ /* 0x000fe20000010000 */
[----:B----4-:R-:W-:-:S03]  /*e2a0*/  F2FP.F16.F32.PACK_AB R167, R200, R182 ;  /* 0x000000b6c8a7723e */ /* 0x010fc600000000ff */
[----:B------:R-:W-:Y:S02]  /*e2b0*/  FADD.FTZ R174, R174, R171 ;  /* 0x000000abaeae7221 */ /* 0x000fe40000010000 */
[----:B------:R2:W-:Y:S01]  /*e2c0*/  STSM.16.M88.4 [R196], R164 ;  /* 0x000000a4c4007844 */ /* 0x0005e20000000200 */
[----:B------:R-:W-:Y:S01]  /*e2d0*/  WARPGROUP.ARRIVE ;  /* 0x00000000000079c5 */ /* 0x000fe20000000000 */
[----:B------:R-:W-:-:S04]  /*e2e0*/  FADD.FTZ R175, R175, R174 ;  /* 0x000000aeafaf7221 */ /* 0x000fc80000010000 */
[----:B------:R-:W-:Y:S01]  /*e2f0*/  FADD.FTZ R178, R178, R175 ;  /* 0x000000afb2b27221 */ /* 0x000fe20000010000 */
[----:B------:R-:W-:Y:S03]  /*e300*/  HGMMA.64x256x16.F32 R24, R152, gdesc[UR4].tnspB, R24, gsb0 ;  /* 0x43e0000498187df0 */ /* 0x000fe60008000818 */
[----:B------:R-:W-:-:S04]  /*e310*/  FADD.FTZ R179, R179, R178 ;  /* 0x000000b2b3b37221 */ /* 0x000fc80000010000 */
[----:B------:R-:W-:-:S04]  /*e320*/  FADD.FTZ R179, R182, R179 ;  /* 0x000000b3b6b37221 */ /* 0x000fc80000010000 */
[----:B------:R-:W-:Y:S01]  /*e330*/  FADD.FTZ R200, R200, R179 ;  /* 0x000000b3c8c87221 */ /* 0x000fe20000010000 */
[----:B------:R-:W-:Y:S02]  /*e340*/  WARPGROUP.DEPBAR.LE gsb0, 0x0 ;  /* 0x00008000000079c5 */ /* 0x000fe40000010000 */
[----:B0-----:R-:W-:Y:S01]  /*e350*/  VIADD R152, R20, 0x80 ;  /* 0x0000008014987836 */ /* 0x001fe20000000000 */
[----:B------:R-:W-:Y:S01]  /*e360*/  WARPGROUP.ARRIVE ;  /* 0x00000000000079c5 */ /* 0x000fe20000000000 */
[----:B------:R-:W-:-:S03]  /*e370*/  IMAD.MOV.U32 R153, RZ, RZ, 0x40000040 ;  /* 0x40000040ff997424 */ /* 0x000fc600078e00ff */
[----:B------:R-:W-:Y:S01]  /*e380*/  R2UR UR6, R152 ;  /* 0x00000000980672ca */ /* 0x000fe200000e0000 */
[----:B------:R-:W-:Y:S01]  /*e390*/  VIADD R152, R20, 0x100 ;  /* 0x0000010014987836 */ /* 0x000fe20000000000 */
[----:B------:R-:W-:Y:S02]  /*e3a0*/  R2UR UR7, R153 ;  /* 0x00000000990772ca */ /* 0x000fe400000e0000 */
[----:B------:R-:W-:-:S11]  /*e3b0*/  MOV R153, 0x40000040 ;  /* 0x4000004000997802 */ /* 0x000fd60000000f00 */
[----:B------:R-:W-:Y:S01]  /*e3c0*/  HGMMA.64x256x16.F32 R24, R156, gdesc[UR4].tnspB, R24, gsb0 ;  /* 0x43e000049c187df0 */ /* 0x000fe20008000818 */
[----:B------:R-:W-:Y:S01]  /*e3d0*/  R2UR UR6, R152 ;  /* 0x00000000980672ca */ /* 0x000fe200000e0000 */
[----:B------:R-:W-:Y:S01]  /*e3e0*/  VIADD R152, R20, 0x180 ;  /* 0x0000018014987836 */ /* 0x000fe20000000000 */
[----:B------:R-:W-:Y:S01]  /*e3f0*/  R2UR UR7, R153 ;  /* 0x00000000990772ca */ /* 0x000fe200000e0000 */
[----:B------:R-:W-:Y:S01]  /*e400*/  IMAD.MOV.U32 R153, RZ, RZ, 0x40000040 ;  /* 0x40000040ff997424 */ /* 0x000fe200078e00ff */
[----:B------:R-:W-:Y:S02]  /*e410*/  WARPGROUP.DEPBAR.LE gsb0, 0x0 ;  /* 0x00008000000079c5 */ /* 0x000fe40000010000 */
[----:B------:R-:W-:-:S15]  /*e420*/  WARPGROUP.ARRIVE ;  /* 0x00000000000079c5 */ /* 0x000fde0000000000 */
[----:B------:R-:W-:-:S06]  /*e430*/  NOP ;  /* 0x0000000000007918 */ /* 0x000fcc0000000000 */
        /* <DEDUP_REMOVED lines=18> */
.L_x_3718:
[----:B------:R-:W-:Y:S05]  /*e560*/  BSYNC B0 ;  /* 0x0000000000007941 */ /* 0x000fea0003800000 */
.L_x_3717:
[----:B------:R-:W0:Y:S01]  /*e570*/  SHFL.BFLY PT, R0, R199, 0x2, 0x1f ;  /* 0x0c401f00c7007f89 */ /* 0x000e2200000e0000 */
[----:B------:R-:W-:Y:S02]  /*e580*/  IMAD.MOV.U32 R6, RZ, RZ, RZ ;  /* 0x000000ffff067224 */ /* 0x000fe400078e00ff */
[----:B------:R-:W-:Y:S01]  /*e590*/  IMAD.MOV.U32 R172, RZ, RZ, -0x800000 ;  /* 0xff800000ffac7424 */ /* 0x000fe200078e00ff */
[----:B------:R-:W3:Y:S01]  /*e5a0*/  SHFL.BFLY PT, R5, R200, 0x2, 0x1f ;  /* 0x0c401f00c8057f89 */ /* 0x000ee200000e0000 */
[----:B------:R-:W-:Y:S02]  /*e5b0*/  IMAD.MOV.U32 R173, RZ, RZ, -0x800000 ;  /* 0xff800000ffad7424 */ /* 0x000fe400078e00ff */
[----:B------:R-:W-:Y:S01]  /*e5c0*/  VIADD R213, R213, 0x1 ;  /* 0x00000001d5d57836 */ /* 0x000fe20000000000 */
[----:B------:R-:W-:Y:S08]  /*e5d0*/  BAR.ARV 0x8, 0xa0 ;  /* 0x0202800000007b1d */ /* 0x000ff00000002000 */
[----:B------:R-:W-:Y:S01]  /*e5e0*/  BAR.SYNC.DEFER_BLOCKING 0xf, 0x100 ;  /* 0x03c4000000007b1d */ /* 0x000fe20000010000 */
[----:B0-----:R-:W-:Y:S01]  /*e5f0*/  FADD.FTZ R4, R0, R199 ;  /* 0x000000c700047221 */ /* 0x001fe20000010000 */
[----:B---3--:R-:W-:-:S04]  /*e600*/  FADD.FTZ R5, R5, R200 ;  /* 0x000000c805057221 */ /* 0x008fc80000010000 */
[----:B------:R-:W0:Y:S04]  /*e610*/  SHFL.BFLY PT, R3, R4, 0x1, 0x1f ;  /* 0x0c201f0004037f89 */ /* 0x000e2800000e0000 */
[----:B------:R-:W3:Y:S01]  /*e620*/  SHFL.BFLY PT, R0, R5, 0x1, 0x1f ;  /* 0x0c201f0005007f89 */ /* 0x000ee200000e0000 */
[----:B0-----:R-:W-:Y:S01]  /*e630*/  FADD.FTZ R7, R4, R3 ;  /* 0x0000000304077221 */ /* 0x001fe20000010000 */
[----:B------:R-:W-:Y:S02]  /*e640*/  IMAD.MOV R3, RZ, RZ, -R191 ;  /* 0x000000ffff037224 */ /* 0x000fe400078e0abf */
        /* <DEDUP_REMOVED lines=8> */
[----:B------:R-:W0:Y:S01]  /*e6d0*/  @P2 MUFU.RCP R3, R7 ;  /* 0x0000000700032308 */ /* 0x000e220000001000 */
[----:B------:R-:W-:Y:S01]  /*e6e0*/  LOP3.LUT R23, R23, R8, RZ, 0x3c, !PT ;  /* 0x0000000817177212 */ /* 0x000fe200078e3cff */
[----:B------:R-:W-:Y:S02]  /*e6f0*/  @!P0 IMAD R5, R18, 0x40, R188 ;  /* 0x0000004012058824 */ /* 0x000fe400078e02bc */
[C---:B------:R-:W-:Y:S01]  /*e700*/  @P2 FMUL.FTZ R18, R11.reuse, 0.69314718246459960938 ;  /* 0x3f3172180b122820 */ /* 0x040fe20000410000 */
[----:B-1----:R-:W-:Y:S02]  /*e710*/  @P3 FMUL.FTZ R20, R11, 0.69314718246459960938 ;  /* 0x3f3172180b143820 */ /* 0x002fe40000410000 */
[----:B------:R-:W-:Y:S01]  /*e720*/  @!P0 LEA R5, R5, R2, 0x2 ;  /* 0x0000000205058211 */ /* 0x000fe200078e10ff */
[----:B------:R-:W1:Y:S08]  /*e730*/  @P3 MUFU.RCP R6, R0 ;  /* 0x0000000000063308 */ /* 0x000e700000001000 */
[----:B------:R-:W3:Y:S01]  /*e740*/  @P2 MUFU.LG2 R2, R7 ;  /* 0x0000000700022308 */ /* 0x000ee20000000c00 */
[-C--:B0-----:R-:W-:Y:S01]  /*e750*/  FMUL.FTZ R181, R24, R3.reuse ;  /* 0x0000000318b57220 */ /* 0x081fe20000410000 */
[----:B------:R-:W-:Y:S01]  /*e760*/  @!P0 STS [R5+0x38400], R3 ;  /* 0x0384000305008388 */ /* 0x000fe20000000800 */
[-C--:B------:R-:W-:Y:S01]  /*e770*/  FMUL.FTZ R179, R25, R3.reuse ;  /* 0x0000000319b37220 */ /* 0x080fe20000410000 */
[-C--:B------:R-:W-:Y:S01]  /*e780*/  FMUL.FTZ R180, R28, R3.reuse ;  /* 0x000000031cb47220 */ /* 0x080fe20000410000 */
[-C--:B------:R-:W-:Y:S01]  /*e790*/  FMUL.FTZ R178, R32, R3.reuse ;  /* 0x0000000320b27220 */ /* 0x080fe20000410000 */
[-C--:B------:R-:W-:Y:S01]  /*e7a0*/  FMUL.FTZ R28, R33, R3.reuse ;  /* 0x00000003211c7220 */ /* 0x080fe20000410000 */
[-C--:B------:R-:W-:Y:S01]  /*e7b0*/  FMUL.FTZ R177, R29, R3.reuse ;  /* 0x000000031db17220 */ /* 0x080fe20000410000 */
[----:B------:R0:W4:Y:S01]  /*e7c0*/  @P3 MUFU.LG2 R24, R0 ;  /* 0x0000000000183308 */ /* 0x0001220000000c00 */
        /* <DEDUP_REMOVED lines=8> */
[-C--:B0-----:R-:W-:Y:S01]  /*e850*/  FMUL.FTZ R0, R27, R6.reuse ;  /* 0x000000061b007220 */ /* 0x081fe20000410000 */
[----:B---3--:R-:W-:Y:S01]  /*e860*/  @P2 FMUL.FTZ R25, R2, 0.69314718246459960938 ;  /* 0x3f31721802192820 */ /* 0x008fe20000410000 */
[-C--:B--2---:R-:W-:Y:S01]  /*e870*/  FMUL.FTZ R166, R49, R3.reuse ;  /* 0x0000000331a67220 */ /* 0x084fe20000410000 */
[-C--:B------:R-:W-:Y:S01]  /*e880*/  FMUL.FTZ R167, R52, R3.reuse ;  /* 0x0000000334a77220 */ /* 0x080fe20000410000 */
[-C--:B------:R-:W-:Y:S01]  /*e890*/  FMUL.FTZ R14, R53, R3.reuse ;  /* 0x00000003350e7220 */ /* 0x080fe20000410000 */
        /* <DEDUP_REMOVED lines=53> */
[----:B------:R-:W-:Y:S01]  /*ebf0*/  FMUL.FTZ R11, R62, R6 ;  /* 0x000000063e0b7220 */ /* 0x000fe20000410000 */
[----:B------:R-:W-:Y:S01]  /*ec00*/  @P2 FFMA.FTZ R172, R18, R12, R25 ;  /* 0x0000000c12ac2223 */ /* 0x000fe20000010019 */
[----:B------:R-:W-:Y:S01]  /*ec10*/  PLOP3.LUT P0, PT, PT, PT, PT, 0x8, 0x0 ;  /* 0x000000000000781c */ /* 0x000fe20003f0e170 */
        /* <DEDUP_REMOVED lines=61> */
.L_x_3668:
[----:B------:R-:W-:Y:S05]  /*eff0*/  BSYNC B7 ;  /* 0x0000000000077941 */ /* 0x000fea0003800000 */
.L_x_3666:
        /* <DEDUP_REMOVED lines=36> */
[----:B------:R-:W-:Y:S01]  /*f240*/  LOP3.LUT R44, R183, 0x380, RZ, 0xc0, !PT ;  /* 0x00000380b72c7812 */ /* 0x000fe200078ec0ff */
[--C-:B------:R-:W-:Y:S01]  /*f250*/  IMAD.X R45, RZ, RZ, R123.reuse, P1 ;  /* 0x000000ffff2d7224 */ /* 0x100fe200008e067b */
[----:B------:R-:W-:Y:S01]  /*f260*/  IADD3 R40, P6, R122, 0x2020, RZ ;  /* 0x000020207a287810 */ /* 0x000fe20007fde0ff */
[--C-:B------:R-:W-:Y:S01]  /*f270*/  IMAD.X R57, RZ, RZ, R123.reuse, P3 ;  /* 0x000000ffff397224 */ /* 0x100fe200018e067b */
[----:B------:R-:W-:Y:S02]  /*f280*/  SHF.R.U64 R44, R44, 0x3, RZ ;  /* 0x000000032c2c7819 */ /* 0x000fe400000012ff */
[----:B------:R-:W-:Y:S01]  /*f290*/  IADD3 R197, P0, R122, 0x40, RZ ;  /* 0x000000407ac57810 */ /* 0x000fe20007f1e0ff */
[----:B------:R-:W-:Y:S01]  /*f2a0*/  IMAD.X R61, RZ, RZ, R123, P6 ;  /* 0x000000ffff3d7224 */ /* 0x000fe200030e067b */
[----:B------:R-:W-:Y:S02]  /*f2b0*/  LOP3.LUT R44, R44, R183, RZ, 0x3c, !PT ;  /* 0x000000b72c2c7212 */ /* 0x000fe400078e3cff */
[----:B------:R-:W-:-:S02]  /*f2c0*/  LOP3.LUT R56, R201, 0x380, RZ, 0xc0, !PT ;  /* 0x00000380c9387812 */ /* 0x000fc400078ec0ff */
[----:B------:R-:W-:Y:S02]  /*f2d0*/  LOP3.LUT R183, R40, 0x380, RZ, 0xc0, !PT ;  /* 0x0000038028b77812 */ /* 0x000fe400078ec0ff */
[----:B------:R-:W-:Y:S02]  /*f2e0*/  LOP3.LUT R48, R197, 0x380, RZ, 0xc0, !PT ;  /* 0x00000380c5307812 */ /* 0x000fe400078ec0ff */
[----:B------:R-:W-:Y:S02]  /*f2f0*/  IADD3.X R49, RZ, R123, RZ, P0, !PT ;  /* 0x0000007bff317210 */ /* 0x000fe400007fe4ff */
[----:B------:R-:W-:Y:S02]  /*f300*/  SHF.R.U64 R56, R56, 0x3, RZ ;  /* 0x0000000338387819 */ /* 0x000fe400000012ff */
[----:B------:R-:W-:Y:S02]  /*f310*/  SHF.R.U64 R183, R183, 0x3, RZ ;  /* 0x00000003b7b77819 */ /* 0x000fe400000012ff */
[----:B------:R-:W-:-:S02]  /*f320*/  IADD3 R199, P4, R122, 0x60, RZ ;  /* 0x000000607ac77810 */ /* 0x000fc40007f9e0ff */
[C---:B------:R-:W-:Y:S02]  /*f330*/  IADD3 R98, P1, R122.reuse, 0x4000, RZ ;  /* 0x000040007a627810 */ /* 0x040fe40007f3e0ff */
[----:B------:R-:W-:Y:S01]  /*f340*/  IADD3 R4, P0, R122, 0x4020, RZ ;  /* 0x000040207a047810 */ /* 0x000fe20007f1e0ff */
[--C-:B------:R-:W-:Y:S01]  /*f350*/  IMAD.X R53, RZ, RZ, R123.reuse, P4 ;  /* 0x000000ffff357224 */ /* 0x100fe200020e067b */
[----:B------:R-:W-:Y:S02]  /*f360*/  SHF.R.U64 R48, R48, 0x3, RZ ;  /* 0x0000000330307819 */ /* 0x000fe400000012ff */
[----:B------:R-:W-:Y:S01]  /*f370*/  IADD3 R64, P5, R122, 0x2040, RZ ;  /* 0x000020407a407810 */ /* 0x000fe20007fbe0ff */
[--C-:B------:R-:W-:Y:S01]  /*f380*/  IMAD.X R103, RZ, RZ, R123.reuse, P0 ;  /* 0x000000ffff677224 */ /* 0x100fe200000e067b */
[----:B------:R-:W-:Y:S02]  /*f390*/  LOP3.LUT R56, R56, R201, RZ, 0x3c, !PT ;  /* 0x000000c938387212 */ /* 0x000fe400078e3cff */
[----:B------:R-:W-:Y:S01]  /*f3a0*/  LOP3.LUT R60, R183, R40, RZ, 0x3c, !PT ;  /* 0x00000028b73c7212 */ /* 0x000fe200078e3cff */
[----:B------:R-:W-:Y:S01]  /*f3b0*/  IMAD.X R65, RZ, RZ, R123, P5 ;  /* 0x000000ffff417224 */ /* 0x000fe200028e067b */
[----:B------:R-:W-:-:S02]  /*f3c0*/  LOP3.LUT R37, R122, 0x380, RZ, 0xc0, !PT ;  /* 0x000003807a257812 */ /* 0x000fc400078ec0ff */
[----:B------:R-:W-:Y:S02]  /*f3d0*/  LOP3.LUT R52, R199, 0x380, RZ, 0xc0, !PT ;  /* 0x00000380c7347812 */ /* 0x000fe400078ec0ff */
[----:B------:R-:W-:Y:S02]  /*f3e0*/  LOP3.LUT R201, R98, 0x380, RZ, 0xc0, !PT ;  /* 0x0000038062c97812 */ /* 0x000fe400078ec0ff */
[----:B------:R-:W-:Y:S02]  /*f3f0*/  LOP3.LUT R183, R4, 0x380, RZ, 0xc0, !PT ;  /* 0x0000038004b77812 */ /* 0x000fe400078ec0ff */
[----:B------:R-:W-:Y:S02]  /*f400*/  IADD3 R68, P2, R122, 0x2060, RZ ;  /* 0x000020607a447810 */ /* 0x000fe40007f5e0ff */
[----:B------:R-:W-:Y:S02]  /*f410*/  LOP3.LUT R48, R48, R197, RZ, 0x3c, !PT ;  /* 0x000000c530307212 */ /* 0x000fe400078e3cff */
[----:B------:R-:W-:Y:S01]  /*f420*/  LOP3.LUT R197, R64, 0x380, RZ, 0xc0, !PT ;  /* 0x0000038040c57812 */ /* 0x000fe200078ec0ff */
[----:B------:R-:W-:Y:S01]  /*f430*/  IMAD.X R69, RZ, RZ, R123, P2 ;  /* 0x000000ffff457224 */ /* 0x000fe200010e067b */
[----:B------:R-:W-:-:S02]  /*f440*/  SHF.R.U64 R37, R37, 0x3, RZ ;  /* 0x0000000325257819 */ /* 0x000fc400000012ff */
[----:B------:R-:W-:Y:S02]  /*f450*/  SHF.R.U64 R52, R52, 0x3, RZ ;  /* 0x0000000334347819 */ /* 0x000fe400000012ff */
[----:B------:R-:W-:Y:S02]  /*f460*/  SHF.R.U64 R201, R201, 0x3, RZ ;  /* 0x00000003c9c97819 */ /* 0x000fe400000012ff */
[----:B------:R-:W-:Y:S02]  /*f470*/  SHF.R.U64 R183, R183, 0x3, RZ ;  /* 0x00000003b7b77819 */ /* 0x000fe400000012ff */
[C---:B------:R-:W-:Y:S02]  /*f480*/  IADD3 R6, P6, R122.reuse, 0x6000, RZ ;  /* 0x000060007a067810 */ /* 0x040fe40007fde0ff */
[----:B------:R-:W-:Y:S02]  /*f490*/  IADD3.X R99, RZ, R123, RZ, P1, !PT ;  /* 0x0000007bff637210 */ /* 0x000fe40000ffe4ff */
[C---:B------:R-:W-:Y:S01]  /*f4a0*/  IADD3 R30, P1, R122.reuse, 0x6060, RZ ;  /* 0x000060607a1e7810 */ /* 0x040fe20007f3e0ff */
[----:B------:R-:W-:Y:S01]  /*f4b0*/  IMAD.X R115, RZ, RZ, R123, P6 ;  /* 0x000000ffff737224 */ /* 0x000fe200030e067b */
[----:B------:R-:W-:-:S02]  /*f4c0*/  IADD3 R34, P4, R122, 0x4040, RZ ;  /* 0x000040407a227810 */ /* 0x000fc40007f9e0ff */
[C---:B------:R-:W-:Y:S01]  /*f4d0*/  IADD3 R36, P3, R122.reuse, 0x4060, RZ ;  /* 0x000040607a247810 */ /* 0x040fe20007f7e0ff */
[--C-:B------:R-:W-:Y:S01]  /*f4e0*/  IMAD.X R41, RZ, RZ, R123.reuse, P1 ;  /* 0x000000ffff297224 */ /* 0x100fe200008e067b */
[C---:B------:R-:W-:Y:S01]  /*f4f0*/  IADD3 R12, P5, R122.reuse, 0x6020, RZ ;  /* 0x000060207a0c7810 */ /* 0x040fe20007fbe0ff */
[--C-:B------:R-:W-:Y:S01]  /*f500*/  IMAD.X R107, RZ, RZ, R123.reuse, P4 ;  /* 0x000000ffff6b7224 */ /* 0x100fe200020e067b */
[----:B-1----:R-:W-:Y:S01]  /*f510*/  IADD3 R24, P2, R122, 0x6040, RZ ;  /* 0x000060407a187810 */ /* 0x002fe20007f5e0ff */
[--C-:B------:R-:W-:Y:S01]  /*f520*/  IMAD.X R111, RZ, RZ, R123.reuse, P3 ;  /* 0x000000ffff6f7224 */ /* 0x100fe200018e067b */
[----:B------:R-:W-:Y:S01]  /*f530*/  SHF.R.U64 R197, R197, 0x3, RZ ;  /* 0x00000003c5c57819 */ /* 0x000fe200000012ff */
[----:B------:R-:W-:Y:S01]  /*f540*/  IMAD.X R119, RZ, RZ, R123, P5 ;  /* 0x000000ffff777224 */ /* 0x000fe200028e067b */
[----:B------:R-:W-:Y:S02]  /*f550*/  LOP3.LUT R122, R37, R122, RZ, 0x3c, !PT ;  /* 0x0000007a257a7212 */ /* 0x000fe400078e3cff */
[----:B------:R-:W-:-:S02]  /*f560*/  LOP3.LUT R52, R52, R199, RZ, 0x3c, !PT ;  /* 0x000000c734347212 */ /* 0x000fc400078e3cff */
[----:B------:R-:W-:Y:S02]  /*f570*/  LOP3.LUT R98, R201, R98, RZ, 0x3c, !PT ;  /* 0x00000062c9627212 */ /* 0x000fe400078e3cff */
[----:B------:R-:W-:Y:S02]  /*f580*/  LOP3.LUT R102, R183, R4, RZ, 0x3c, !PT ;  /* 0x00000004b7667212 */ /* 0x000fe400078e3cff */
[----:B------:R-:W-:Y:S02]  /*f590*/  LOP3.LUT R199, R68, 0x380, RZ, 0xc0, !PT ;  /* 0x0000038044c77812 */ /* 0x000fe400078ec0ff */
[----:B------:R-:W-:Y:S02]  /*f5a0*/  LOP3.LUT R201, R6, 0x380, RZ, 0xc0, !PT ;  /* 0x0000038006c97812 */ /* 0x000fe400078ec0ff */
[----:B------:R-:W-:Y:S02]  /*f5b0*/  F2FP.F16.F32.PACK_AB R4, R179, R181 ;  /* 0x000000b5b304723e */ /* 0x000fe400000000ff */
[----:B------:R-:W-:-:S02]  /*f5c0*/  LOP3.LUT R179, R30, 0x380, RZ, 0xc0, !PT ;  /* 0x000003801eb37812 */ /* 0x000fc400078ec0ff */
[----:B------:R-:W-:Y:S02]  /*f5d0*/  LOP3.LUT R64, R197, R64, RZ, 0x3c, !PT ;  /* 0x00000040c5407212 */ /* 0x000fe400078e3cff */
[-C--:B------:R-:W-:Y:S02]  /*f5e0*/  IADD3.X R37, RZ, R123.reuse, RZ, P2, !PT ;  /* 0x0000007bff257210 */ /* 0x080fe400017fe4ff */
[----:B------:R-:W-:Y:S02]  /*f5f0*/  LOP3.LUT R197, R34, 0x380, RZ, 0xc0, !PT ;  /* 0x0000038022c57812 */ /* 0x000fe400078ec0ff */
[----:B------:R-:W-:Y:S02]  /*f600*/  MOV R122, R122 ;  /* 0x0000007a007a7202 */ /* 0x000fe40000000f00 */
[----:B------:R-:W-:Y:S02]  /*f610*/  SHF.R.U64 R199, R199, 0x3, RZ ;  /* 0x00000003c7c77819 */ /* 0x000fe400000012ff */
[----:B------:R-:W-:-:S02]  /*f620*/  SHF.R.U64 R201, R201, 0x3, RZ ;  /* 0x00000003c9c97819 */ /* 0x000fc400000012ff */
[----:B------:R-:W-:Y:S02]  /*f630*/  LOP3.LUT R123, R12, 0x380, RZ, 0xc0, !PT ;  /* 0x000003800c7b7812 */ /* 0x000fe400078ec0ff */
[----:B------:R-:W-:Y:S02]  /*f640*/  SHF.R.U64 R179, R179, 0x3, RZ ;  /* 0x00000003b3b37819 */ /* 0x000fe400000012ff */
[----:B------:R-:W-:Y:S02]  /*f650*/  SHF.R.U64 R197, R197, 0x3, RZ ;  /* 0x00000003c5c57819 */ /* 0x000fe400000012ff */
[----:B------:R-:W-:Y:S02]  /*f660*/  LOP3.LUT R68, R199, R68, RZ, 0x3c, !PT ;  /* 0x00000044c7447212 */ /* 0x000fe400078e3cff */
[----:B------:R-:W-:Y:S02]  /*f670*/  LOP3.LUT R114, R201, R6, RZ, 0x3c, !PT ;  /* 0x00000006c9727212 */ /* 0x000fe400078e3cff */
[----:B------:R-:W-:-:S02]  /*f680*/  SHF.R.U64 R123, R123, 0x3, RZ ;  /* 0x000000037b7b7819 */ /* 0x000fc400000012ff */
[----:B------:R-:W-:Y:S02]  /*f690*/  LOP3.LUT R199, R36, 0x380, RZ, 0xc0, !PT ;  /* 0x0000038024c77812 */ /* 0x000fe400078ec0ff */
[----:B------:R-:W-:Y:S01]  /*f6a0*/  F2FP.F16.F32.PACK_AB R6, R177, R180 ;  /* 0x000000b4b106723e */ /* 0x000fe200000000ff */
[----:B------:R-:W-:Y:S01]  /*f6b0*/  BAR.SYNC.DEFER_BLOCKING 0x1, 0x100 ;  /* 0x0044000000007b1d */ /* 0x000fe20000010000 */
[----:B------:R-:W-:Y:S02]  /*f6c0*/  LOP3.LUT R40, R179, R30, RZ, 0x3c, !PT ;  /* 0x0000001eb3287212 */ /* 0x000fe400078e3cff */
[----:B------:R-:W-:Y:S02]  /*f6d0*/  LOP3.LUT R0, R24, 0x380, RZ, 0xc0, !PT ;  /* 0x0000038018007812 */ /* 0x000fe400078ec0ff */
[----:B------:R-:W-:Y:S02]  /*f6e0*/  MOV R45, R44 ;  /* 0x0000002c002d7202 */ /* 0x000fe40000000f00 */
[----:B------:R-:W-:-:S02]  /*f6f0*/  F2FP.F16.F32.PACK_AB R30, R174, R176 ;  /* 0x000000b0ae1e723e */ /* 0x000fc400000000ff */
[----:B------:R-:W-:Y:S02]  /*f700*/  LOP3.LUT R106, R197, R34, RZ, 0x3c, !PT ;  /* 0x00000022c56a7212 */ /* 0x000fe400078e3cff */
[----:B------:R-:W-:Y:S02]  /*f710*/  LOP3.LUT R118, R123, R12, RZ, 0x3c, !PT ;  /* 0x0000000c7b767212 */ /* 0x000fe400078e3cff */
[----:B------:R-:W-:Y:S02]  /*f720*/  MOV R48, R48 ;  /* 0x0000003000307202 */ /* 0x000fe40000000f00 */
[----:B------:R-:W-:Y:S02]  /*f730*/  F2FP.F16.F32.PACK_AB R34, R169, R171 ;  /* 0x000000aba922723e */ /* 0x000fe400000000ff */
[----:B------:R-:W-:Y:S02]  /*f740*/  SHF.R.U64 R199, R199, 0x3, RZ ;  /* 0x00000003c7c77819 */ /* 0x000fe400000012ff */
[----:B------:R-:W-:-:S02]  /*f750*/  MOV R52, R52 ;  /* 0x0000003400347202 */ /* 0x000fc40000000f00 */
[----:B------:R-:W-:Y:S02]  /*f760*/  F2FP.F16.F32.PACK_AB R12, R166, R170 ;  /* 0x000000aaa60c723e */ /* 0x000fe400000000ff */
[----:B------:R-:W-:Y:S01]  /*f770*/  SHF.R.U64 R177, R0, 0x3, RZ ;  /* 0x0000000300b17819 */ /* 0x000fe200000012ff */
[----:B------:R1:W-:Y:S01]  /*f780*/  STSM.16.M88.4 [R122], R4 ;  /* 0x000000047a007844 */ /* 0x0003e20000000200 */
[----:B------:R-:W-:Y:S02]  /*f790*/  MOV R56, R56 ;  /* 0x0000003800387202 */ /* 0x000fe40000000f00 */
[----:B------:R-:W-:Y:S01]  /*f7a0*/  MOV R60, R60 ;  /* 0x0000003c003c7202 */ /* 0x000fe20000000f00 */
[----:B------:R2:W-:Y:S01]  /*f7b0*/  STSM.16.M88.4 [R45], R28 ;  /* 0x0000001c2d007844 */ /* 0x0005e20000000200 */
[----:B------:R-:W-:Y:S02]  /*f7c0*/  MOV R64, R64 ;  /* 0x0000004000407202 */ /* 0x000fe40000000f00 */
[----:B------:R-:W-:Y:S01]  /*f7d0*/  LOP3.LUT R110, R199, R36, RZ, 0x3c, !PT ;  /* 0x00000024c76e7212 */ /* 0x000fe200078e3cff */
[----:B------:R-:W-:Y:S01]  /*f7e0*/  STSM.16.M88.4 [R48], R32 ;  /* 0x0000002030007844 */ /* 0x000fe20000000200 */
[----:B------:R-:W-:-:S02]  /*f7f0*/  MOV R68, R68 ;  /* 0x0000004400447202 */ /* 0x000fc40000000f00 */
[----:B------:R-:W-:Y:S01]  /*f800*/  F2FP.F16.F32.PACK_AB R89, R91, R90 ;  /* 0x0000005a5b59723e */ /* 0x000fe200000000ff */
[----:B------:R-:W-:Y:S01]  /*f810*/  STSM.16.M88.4 [R52], R12 ;  /* 0x0000000c34007844 */ /* 0x000fe20000000200 */
[----:B------:R-:W-:Y:S02]  /*f820*/  LOP3.LUT R36, R177, R24, RZ, 0x3c, !PT ;  /* 0x00000018b1247212 */ /* 0x000fe400078e3cff */
[----:B------:R-:W-:Y:S01]  /*f830*/  MOV R0, R98 ;  /* 0x0000006200007202 */ /* 0x000fe20000000f00 */
[----:B------:R-:W-:Y:S01]  /*f840*/  STSM.16.M88.4 [R56], R8 ;  /* 0x0000000838007844 */ /* 0x000fe20000000200 */
[----:B-1----:R-:W-:Y:S02]  /*f850*/  F2FP.F16.F32.PACK_AB R4, R160, R163 ;  /* 0x000000a3a004723e */ /* 0x002fe400000000ff */
[----:B------:R-:W-:Y:S02]  /*f860*/  F2FP.F16.F32.PACK_AB R5, R67, R66 ;  /* 0x000000424305723e */ /* 0x000fe400000000ff */
[----:B------:R-:W-:-:S02]  /*f870*/  F2FP.F16.F32.PACK_AB R6, R152, R162 ;  /* 0x000000a29806723e */ /* 0x000fc400000000ff */
[----:B------:R-:W-:Y:S02]  /*f880*/  F2FP.F16.F32.PACK_AB R7, R71, R70 ;  /* 0x000000464707723e */ /* 0x000fe400000000ff */
[----:B--2---:R-:W-:Y:S02]  /*f890*/  F2FP.F16.F32.PACK_AB R28, R73, R158 ;  /* 0x0000009e491c723e */ /* 0x004fe400000000ff */
[----:B------:R-:W-:Y:S01]  /*f8a0*/  F2FP.F16.F32.PACK_AB R29, R75, R74 ;  /* 0x0000004a4b1d723e */ /* 0x000fe200000000ff */
[----:B------:R1:W-:Y:S01]  /*f8b0*/  STSM.16.M88.4 [R60], R4 ;  /* 0x000000043c007844 */ /* 0x0003e20000000200 */
[----:B------:R-:W-:Y:S02]  /*f8c0*/  F2FP.F16.F32.PACK_AB R30, R77, R76 ;  /* 0x0000004c4d1e723e */ /* 0x000fe400000000ff */
[----:B------:R-:W-:Y:S02]  /*f8d0*/  F2FP.F16.F32.PACK_AB R31, R79, R78 ;  /* 0x0000004e4f1f723e */ /* 0x000fe400000000ff */
[----:B------:R-:W-:-:S02]  /*f8e0*/  F2FP.F16.F32.PACK_AB R90, R93, R92 ;  /* 0x0000005c5d5a723e */ /* 0x000fc400000000ff */
[----:B------:R-:W-:Y:S01]  /*f8f0*/  F2FP.F16.F32.PACK_AB R91, R95, R94 ;  /* 0x0000005e5f5b723e */ /* 0x000fe200000000ff */
[----:B------:R-:W-:Y:S01]  /*f900*/  STSM.16.M88.4 [R64], R28 ;  /* 0x0000001c40007844 */ /* 0x000fe20000000200 */
[----:B------:R-:W-:Y:S02]  /*f910*/  F2FP.F16.F32.PACK_AB R96, R97, R96 ;  /* 0x000000606160723e */ /* 0x000fe400000000ff */
[----:B------:R-:W-:Y:S01]  /*f920*/  MOV R102, R102 ;  /* 0x0000006600667202 */ /* 0x000fe20000000f00 */
[----:B------:R-:W-:Y:S01]  /*f930*/  STSM.16.M88.4 [R68], R80 ;  /* 0x0000005044007844 */ /* 0x000fe20000000200 */
[----:B------:R-:W-:Y:S02]  /*f940*/  MOV R24, R106 ;  /* 0x0000006a00187202 */ /* 0x000fe40000000f00 */
[----:B------:R-:W-:Y:S01]  /*f950*/  F2FP.F16.F32.PACK_AB R97, R42, R3 ;  /* 0x000000032a61723e */ /* 0x000fe200000000ff */
[----:B------:R2:W-:Y:S01]  /*f960*/  STSM.16.M88.4 [R0], R88 ;  /* 0x0000005800007844 */ /* 0x0005e20000000200 */
[----:B------:R-:W-:-:S02]  /*f970*/  F2FP.F16.F32.PACK_AB R98, R101, R100 ;  /* 0x000000646562723e */ /* 0x000fc400000000ff */
[----:B------:R-:W-:Y:S02]  /*f980*/  F2FP.F16.F32.PACK_AB R99, R54, R50 ;  /* 0x000000323663723e */ /* 0x000fe400000000ff */
[----:B------:R-:W-:Y:S02]  /*f990*/  F2FP.F16.F32.PACK_AB R104, R105, R104 ;  /* 0x000000686968723e */ /* 0x000fe400000000ff */
[----:B------:R-:W-:Y:S01]  /*f9a0*/  MOV R44, R114 ;  /* 0x00000072002c7202 */ /* 0x000fe20000000f00 */
[----:B------:R-:W-:Y:S01]  /*f9b0*/  STSM.16.M88.4 [R102], R96 ;  /* 0x0000006066007844 */ /* 0x000fe20000000200 */
[----:B------:R-:W-:Y:S02]  /*f9c0*/  F2FP.F16.F32.PACK_AB R105, R62, R58 ;  /* 0x0000003a3e69723e */ /* 0x000fe400000000ff */
[----:B------:R-:W-:Y:S02]  /*f9d0*/  F2FP.F16.F32.PACK_AB R106, R109, R108 ;  /* 0x0000006c6d6a723e */ /* 0x000fe400000000ff */
[----:B------:R-:W-:-:S02]  /*f9e0*/  F2FP.F16.F32.PACK_AB R107, R153, R72 ;  /* 0x00000048996b723e */ /* 0x000fc400000000ff */
[----:B------:R-:W-:Y:S02]  /*f9f0*/  F2FP.F16.F32.PACK_AB R112, R113, R112 ;  /* 0x000000707170723e */ /* 0x000fe400000000ff */
[----:B------:R-:W-:Y:S01]  /*fa00*/  MOV R110, R110 ;  /* 0x0000006e006e7202 */ /* 0x000fe20000000f00 */
[----:B------:R-:W-:Y:S01]  /*fa10*/  STSM.16.M88.4 [R24], R104 ;  /* 0x0000006818007844 */ /* 0x000fe20000000200 */
[----:B------:R-:W-:Y:S02]  /*fa20*/  F2FP.F16.F32.PACK_AB R113, R155, R154 ;  /* 0x0000009a9b71723e */ /* 0x000fe400000000ff */
[----:B------:R-:W-:Y:S02]  /*fa30*/  F2FP.F16.F32.PACK_AB R120, R121, R120 ;  /* 0x000000787978723e */ /* 0x000fe400000000ff */
[----:B------:R-:W-:Y:S02]  /*fa40*/  F2FP.F16.F32.PACK_AB R128, R129, R128 ;  /* 0x000000808180723e */ /* 0x000fe400000000ff */
[----:B------:R-:W-:-:S02]  /*fa50*/  F2FP.F16.F32.PACK_AB R122, R125, R124 ;  /* 0x0000007c7d7a723e */ /* 0x000fc400000000ff */
[----:B------:R-:W-:Y:S02]  /*fa60*/  F2FP.F16.F32.PACK_AB R123, R127, R126 ;  /* 0x0000007e7f7b723e */ /* 0x000fe400000000ff */
[----:B------:R-:W-:Y:S02]  /*fa70*/  F2FP.F16.F32.PACK_AB R136, R137, R136 ;  /* 0x000000888988723e */ /* 0x000fe400000000ff */
[----:B------:R-:W-:Y:S02]  /*fa80*/  ISETP.NE.U32.AND P0, PT, RZ, UR4, PT ;  /* 0x00000004ff007c0c */ /* 0x000fe4000bf05070 */
[----:B-1----:R-:W-:Y:S02]  /*fa90*/  IADD3 R4, P1, R210, UR4, RZ ;  /* 0x00000004d2047c10 */ /* 0x002fe4000ff3e0ff */
[----:B------:R-:W-:Y:S02]  /*faa0*/  MOV R118, R118 ;  /* 0x0000007600767202 */ /* 0x000fe40000000f00 */
[----:B------:R-:W-:-:S02]  /*fab0*/  F2FP.F16.F32.PACK_AB R144, R145, R144 ;  /* 0x000000909190723e */ /* 0x000fc400000000ff */
[----:B------:R-:W-:Y:S02]  /*fac0*/  MOV R36, R36 ;  /* 0x0000002400247202 */ /* 0x000fe40000000f00 */
[----:B------:R-:W-:Y:S01]  /*fad0*/  MOV R40, R40 ;  /* 0x0000002800287202 */ /* 0x000fe20000000f00 */
[----:B------:R-:W-:Y:S01]  /*fae0*/  IMAD R3, R192, 0x40, R187 ;  /* 0x00000040c0037824 */ /* 0x000fe200078e02bb */
[----:B------:R-:W-:Y:S01]  /*faf0*/  F2FP.F16.F32.PACK_AB R114, R117, R116 ;  /* 0x000000747572723e */ /* 0x000fe200000000ff */
[----:B--2---:R-:W-:Y:S01]  /*fb00*/  IMAD.MOV.U32 R0, RZ, RZ, RZ ;  /* 0x000000ffff007224 */ /* 0x004fe200078e00ff */
[----:B------:R-:W-:Y:S02]  /*fb10*/  F2FP.F16.F32.PACK_AB R115, R157, R156 ;  /* 0x0000009c9d73723e */ /* 0x000fe400000000ff */
[----:B------:R-:W-:Y:S02]  /*fb20*/  F2FP.F16.F32.PACK_AB R121, R161, R159 ;  /* 0x0000009fa179723e */ /* 0x000fe400000000ff */
[----:B------:R-:W-:Y:S01]  /*fb30*/  F2FP.F16.F32.PACK_AB R129, R131, R130 ;  /* 0x000000828381723e */ /* 0x000fe200000000ff */
[----:B------:R-:W-:Y:S01]  /*fb40*/  STSM.16.M88.4 [R110], R112 ;  /* 0x000000706e007844 */ /* 0x000fe20000000200 */
        /* <DEDUP_REMOVED lines=8> */
[----:B------:R-:W-:Y:S01]  /*fbd0*/  F2FP.F16.F32.PACK_AB R146, R149, R148 ;  /* 0x000000949592723e */ /* 0x000fe200000000ff */
[----:B------:R1:W-:Y:S01]  /*fbe0*/  STSM.16.M88.4 [R36], R136 ;  /* 0x0000008824007844 */ /* 0x0003e20000000200 */
[----:B------:R-:W-:-:S02]  /*fbf0*/  F2FP.F16.F32.PACK_AB R147, R151, R150 ;  /* 0x000000969793723e */ /* 0x000fc400000000ff */
[----:B------:R-:W-:Y:S02]  /*fc00*/  ISETP.NE.AND.EX P0, PT, RZ, UR5, PT, P0 ;  /* 0x00000005ff007c0c */ /* 0x000fe4000bf05300 */
[----:B------:R-:W-:Y:S01]  /*fc10*/  IADD3.X R5, R211, UR5, RZ, P1, !PT ;  /* 0x00000005d3057c10 */ /* 0x000fe20008ffe4ff */
[----:B------:R-:W-:Y:S01]  /*fc20*/  ULDC.64 UR4, c[0x0][0xce0] ;  /* 0x0003380000047ab9 */ /* 0x000fe20000000a00 */
[----:B------:R2:W-:Y:S01]  /*fc30*/  STSM.16.M88.4 [R40], R144 ;  /* 0x0000009028007844 */ /* 0x0005e20000000200 */
[----:B------:R-:W-:Y:S01]  /*fc40*/  BAR.SYNC.DEFER_BLOCKING 0x1, 0x100 ;  /* 0x0044000000007b1d */ /* 0x000fe20000010000 */
[----:B------:R-:W-:-:S04]  /*fc50*/  ISETP.NE.U32.AND P6, PT, RZ, UR4, PT ;  /* 0x00000004ff007c0c */ /* 0x000fc8000bfc5070 */
[----:B------:R-:W-:Y:S01]  /*fc60*/  ISETP.NE.AND.EX P6, PT, RZ, UR5, PT, P6 ;  /* 0x00000005ff007c0c */ /* 0x000fe2000bfc5360 */
[----:B------:R-:W-:-:S12]  /*fc70*/  IMAD.WIDE R20, R3, 0x2, R20 ;  /* 0x0000000203147825 */ /* 0x000fd800078e0214 */
[----:B------:R-:W-:Y:S01]  /*fc80*/  @P6 IADD3 R210, P4, R210, UR4, RZ ;  /* 0x00000004d2d26c10 */ /* 0x000fe2000ff9e0ff */
[----:B------:R-:W-:Y:S02]  /*fc90*/  ULDC UR4, c[0x0][0xb88] ;  /* 0x0002e20000047ab9 */ /* 0x000fe40000000800 */
[----:B------:R-:W-:Y:S01]  /*fca0*/  IMAD.U32 R3, RZ, RZ, UR4 ;  /* 0x00000004ff037e24 */ /* 0x000fe2000f8e00ff */
[----:B------:R-:W-:Y:S01]  /*fcb0*/  @P6 IADD3.X R211, R211, UR5, RZ, P4, !PT ;  /* 0x00000005d3d36c10 */ /* 0x000fe2000a7fe4ff */
[----:B------:R3:W5:Y:S01]  /*fcc0*/  @P0 LDG.E R0, desc[UR54][R4.64] ;  /* 0x0000003604000981 */ /* 0x000762000c1e1900 */
[C---:B------:R-:W-:Y:S02]  /*fcd0*/  IADD3 R9, P1, R20.reuse, 0x1000, RZ ;  /* 0x0000100014097810 */ /* 0x040fe40007f3e0ff */
[C---:B------:R-:W-:Y:S01]  /*fce0*/  IADD3 R13, P2, R20.reuse, 0x2000, RZ ;  /* 0x00002000140d7810 */ /* 0x040fe20007f5e0ff */
[----:B------:R3:W5:Y:S01]  /*fcf0*/  @P6 LDG.E R3, desc[UR54][R210.64] ;  /* 0x00000036d2036981 */ /* 0x000762000c1e1900 */
[----:B------:R-:W-:-:S02]  /*fd00*/  IADD3 R29, P3, R20, 0x3000, RZ ;  /* 0x00003000141d7810 */ /* 0x000fc40007f7e0ff */
[----:B------:R-:W-:Y:S02]  /*fd10*/  IADD3 R33, P4, R20, 0x4000, RZ ;  /* 0x0000400014217810 */ /* 0x000fe40007f9e0ff */
[----:B------:R-:W-:Y:S02]  /*fd20*/  LOP3.LUT R8, R9, 0x380, RZ, 0xc0, !PT ;  /* 0x0000038009087812 */ /* 0x000fe400078ec0ff */
[----:B------:R-:W-:Y:S02]  /*fd30*/  LOP3.LUT R12, R13, 0x380, RZ, 0xc0, !PT ;  /* 0x000003800d0c7812 */ /* 0x000fe400078ec0ff */
[----:B------:R-:W-:Y:S02]  /*fd40*/  LOP3.LUT R28, R29, 0x380, RZ, 0xc0, !PT ;  /* 0x000003801d1c7812 */ /* 0x000fe400078ec0ff */
[----:B------:R-:W-:Y:S02]  /*fd50*/  LOP3.LUT R32, R33, 0x380, RZ, 0xc0, !PT ;  /* 0x0000038021207812 */ /* 0x000fe400078ec0ff */
[----:B------:R-:W-:-:S02]  /*fd60*/  SHF.R.U64 R8, R8, 0x3, RZ ;  /* 0x0000000308087819 */ /* 0x000fc400000012ff */
[----:B------:R-:W-:Y:S02]  /*fd70*/  SHF.R.U64 R12, R12, 0x3, RZ ;  /* 0x000000030c0c7819 */ /* 0x000fe400000012ff */
[----:B------:R-:W-:Y:S02]  /*fd80*/  SHF.R.U64 R28, R28, 0x3, RZ ;  /* 0x000000031c1c7819 */ /* 0x000fe400000012ff */
[----:B------:R-:W-:Y:S02]  /*fd90*/  SHF.R.U64 R32, R32, 0x3, RZ ;  /* 0x0000000320207819 */ /* 0x000fe400000012ff */
[----:B------:R-:W-:Y:S02]  /*fda0*/  IADD3 R37, P5, R20, 0x5000, RZ ;  /* 0x0000500014257810 */ /* 0x000fe40007fbe0ff */
[----:B------:R-:W-:Y:S01]  /*fdb0*/  LOP3.LUT R8, R8, R9, RZ, 0x3c, !PT ;  /* 0x0000000908087212 */ /* 0x000fe200078e3cff */
[--C-:B------:R-:W-:Y:S01]  /*fdc0*/  IMAD.X R9, RZ, RZ, R21.reuse, P1 ;  /* 0x000000ffff097224 */ /* 0x100fe200008e0615 */
[----:B------:R-:W-:Y:S01]  /*fdd0*/  LOP3.LUT R12, R12, R13, RZ, 0x3c, !PT ;  /* 0x0000000d0c0c7212 */ /* 0x000fe200078e3cff */
[----:B------:R-:W-:Y:S01]  /*fde0*/  IMAD.X R13, RZ, RZ, R21, P2 ;  /* 0x000000ffff0d7224 */ /* 0x000fe200010e0615 */
[----:B------:R-:W-:-:S02]  /*fdf0*/  LOP3.LUT R28, R28, R29, RZ, 0x3c, !PT ;  /* 0x0000001d1c1c7212 */ /* 0x000fc400078e3cff */
[----:B------:R-:W-:Y:S01]  /*fe00*/  LOP3.LUT R32, R32, R33, RZ, 0x3c, !PT ;  /* 0x0000002120207212 */ /* 0x000fe200078e3cff */
[----:B------:R-:W-:Y:S01]  /*fe10*/  IMAD.X R33, RZ, RZ, R21, P4 ;  /* 0x000000ffff217224 */ /* 0x000fe200020e0615 */
[----:B------:R-:W-:Y:S02]  /*fe20*/  P2R R7, PR, RZ, 0x20 ;  /* 0x00000020ff077803 */ /* 0x000fe40000000000 */
[----:B------:R-:W-:Y:S02]  /*fe30*/  IADD3.X R29, RZ, R21, RZ, P3, !PT ;  /* 0x00000015ff1d7210 */ /* 0x000fe40001ffe4ff */
[C---:B------:R-:W-:Y:S02]  /*fe40*/  IADD3 R41, P1, R20.reuse, 0x6000, RZ ;  /* 0x0000600014297810 */ /* 0x040fe40007f3e0ff */
[C---:B------:R-:W-:Y:S02]  /*fe50*/  IADD3 R45, P2, R20.reuse, 0x7000, RZ ;  /* 0x00007000142d7810 */ /* 0x040fe40007f5e0ff */
[----:B------:R-:W-:-:S02]  /*fe60*/  IADD3 R49, P3, R20, 0x8000, RZ ;  /* 0x0000800014317810 */ /* 0x000fc40007f7e0ff */
[C---:B------:R-:W-:Y:S02]  /*fe70*/  IADD3 R53, P4, R20.reuse, 0x9000, RZ ;  /* 0x0000900014357810 */ /* 0x040fe40007f9e0ff */
[----:B------:R-:W-:Y:S02]  /*fe80*/  IADD3 R57, P5, R20, 0xa000, RZ ;  /* 0x0000a00014397810 */ /* 0x000fe40007fbe0ff */
[----:B-1----:R-:W-:Y:S02]  /*fe90*/  LOP3.LUT R36, R37, 0x380, RZ, 0xc0, !PT ;  /* 0x0000038025247812 */ /* 0x002fe400078ec0ff */
[----:B--2---:R-:W-:Y:S02]  /*fea0*/  LOP3.LUT R40, R41, 0x380, RZ, 0xc0, !PT ;  /* 0x0000038029287812 */ /* 0x004fe400078ec0ff */
        /* <DEDUP_REMOVED lines=15> */
[----:B------:R-:W-:Y:S01]  /*ffa0*/  LOP3.LUT R56, R56, R57, RZ, 0x3c, !PT ;  /* 0x0000003938387212 */ /* 0x000fe200078e3cff */
[----:B---3--:R-:W-:Y:S06]  /*ffb0*/  @P6 BRA `(.L_x_3732) ;  /* 0x0000000000106947 */ /* 0x008fec0003800000 */
[----:B------:R-:W-:Y:S05]  /*ffc0*/  @!P0 BRA `(.L_x_3732) ;  /* 0x00000000000c8947 */ /* 0x000fea0003800000 */
[----:B------:R-:W2:Y:S04]  /*ffd0*/  LDG.E R6, desc[UR54][R4.64] ;  /* 0x0000003604067981 */ /* 0x000ea8000c1e1900 */
[----:B-----5:R-:W2:Y:S02]  /*ffe0*/  LDG.E R3, desc[UR54][R4.64+0x4] ;  /* 0x0000043604037981 */ /* 0x020ea4000c1e1900 */
[----:B--2---:R-:W-:-:S07]  /*fff0*/  IMAD.IADD R3, R3, 0x1, -R6 ;  /* 0x0000000103037824 */ /* 0x004fce00078e0a06 */
.L_x_3732:
        /* <DEDUP_REMOVED lines=29> */
[----:B------:R-:W-:Y:S01]  /*101d0*/  LOP3.LUT R64, R64, R65, RZ, 0x3c, !PT ;  /* 0x0000004140407212 */ /* 0x000fe200078e3cff */
[--C-:B------:R-:W-:Y:S01]  /*101e0*/  IMAD.X R65, RZ, RZ, R21.reuse, P1 ;  /* 0x000000ffff417224 */ /* 0x100fe200008e0615 */
[----:B------:R-:W-:Y:S02]  /*101f0*/  LOP3.LUT R68, R68, R69, RZ, 0x3c, !PT ;  /* 0x0000004544447212 */ /* 0x000fe400078e3cff */
[----:B------:R-:W-:Y:S01]  /*10200*/  LOP3.LUT R72, R72, R73, RZ, 0x3c, !PT ;  /* 0x0000004948487212 */ /* 0x000fe200078e3cff */
[----:B------:R-:W-:Y:S01]  /*10210*/  IMAD.X R73, RZ, RZ, R21, P3 ;  /* 0x000000ffff497224 */ /* 0x000fe200018e0615 */
[----:B------:R-:W-:-:S02]  /*10220*/  LOP3.LUT R20, R7, R20, RZ, 0x3c, !PT ;  /* 0x0000001407147212 */ /* 0x000fc400078e3cff */
[----:B------:R-:W-:Y:S02]  /*10230*/  IADD3.X R69, RZ, R21, RZ, P2, !PT ;  /* 0x00000015ff457210 */ /* 0x000fe400017fe4ff */
[----:B------:R-:W-:Y:S02]  /*10240*/  LOP3.LUT R76, R4, R5, RZ, 0x3c, !PT ;  /* 0x00000005044c7212 */ /* 0x000fe400078e3cff */
[----:B------:R-:W-:Y:S02]  /*10250*/  SHF.R.S32.HI R80, RZ, 0x1f, R209 ;  /* 0x0000001fff507819 */ /* 0x000fe400000114d1 */
[----:B------:R-:W-:Y:S02]  /*10260*/  SEL R83, R212, RZ, !P0 ;  /* 0x000000ffd4537207 */ /* 0x000fe40004000000 */
[----:B------:R-:W-:Y:S02]  /*10270*/  SEL R216, R216, RZ, !P0 ;  /* 0x000000ffd8d87207 */ /* 0x000fe40004000000 */
[----:B-----5:R-:W-:Y:S01]  /*10280*/  SHF.R.S32.HI R81, RZ, 0x1f, R0 ;  /* 0x0000001fff517819 */ /* 0x020fe20000011400 */
[----:B------:R-:W-:Y:S06]  /*10290*/  @P5 BRA `(.L_x_3733) ;  /* 0x0000000000645947 */ /* 0x000fec0003800000 */
[----:B------:R-:W-:Y:S01]  /*102a0*/  ULDC.64 UR4, c[0x0][0xc70] ;  /* 0x00031c0000047ab9 */ /* 0x000fe20000000a00 */
[----:B------:R-:W-:Y:S02]  /*102b0*/  IMAD.MOV.U32 R4, RZ, RZ, R0 ;  /* 0x000000ffff047224 */ /* 0x000fe400078e0000 */
[----:B------:R-:W-:Y:S02]  /*102c0*/  IMAD R6, R80, UR4, RZ ;  /* 0x0000000450067c24 */ /* 0x000fe4000f8e02ff */
[----:B------:R-:W-:Y:S02]  /*102d0*/  IMAD.MOV.U32 R5, RZ, RZ, R81 ;  /* 0x000000ffff057224 */ /* 0x000fe400078e0051 */
[C---:B------:R-:W-:Y:S02]  /*102e0*/  IMAD R7, R209.reuse, UR5, R6 ;  /* 0x00000005d1077c24 */ /* 0x040fe4000f8e0206 */
[----:B------:R-:W-:Y:S01]  /*102f0*/  IMAD.WIDE.U32 R4, R209, UR4, R4 ;  /* 0x00000004d1047c25 */ /* 0x000fe2000f8e0004 */
[----:B------:R-:W-:-:S03]  /*10300*/  ULDC.64 UR4, c[0x0][0xc78] ;  /* 0x00031e0000047ab9 */ /* 0x000fc60000000a00 */
[----:B------:R-:W-:Y:S01]  /*10310*/  IMAD.IADD R5, R5, 0x1, R7 ;  /* 0x0000000105057824 */ /* 0x000fe200078e0207 */
[----:B------:R-:W-:Y:S01]  /*10320*/  IADD3 R7, -R191, RZ, RZ ;  /* 0x000000ffbf077210 */ /* 0x000fe20007ffe1ff */
[----:B------:R-:W-:Y:S02]  /*10330*/  IMAD R6, R216, UR4, RZ ;  /* 0x00000004d8067c24 */ /* 0x000fe4000f8e02ff */
[----:B------:R-:W-:Y:S01]  /*10340*/  IMAD R14, R214, 0x40, R188 ;  /* 0x00000040d60e7824 */ /* 0x000fe200078e02bc */
[----:B------:R-:W-:Y:S01]  /*10350*/  ISETP.NE.AND P0, PT, R190, R7, PT ;  /* 0x00000007be00720c */ /* 0x000fe20003f05270 */
[----:B------:R-:W-:-:S03]  /*10360*/  IMAD.WIDE.U32 R4, R83, UR4, R4 ;  /* 0x0000000453047c25 */ /* 0x000fc6000f8e0004 */
[----:B------:R-:W-:Y:S01]  /*10370*/  SHF.R.S32.HI R7, RZ, 0x1f, R14 ;  /* 0x0000001fff077819 */ /* 0x000fe2000001140e */
[----:B------:R-:W-:Y:S01]  /*10380*/  IMAD R11, R83, UR5, R6 ;  /* 0x00000005530b7c24 */ /* 0x000fe2000f8e0206 */
[C---:B------:R-:W-:Y:S01]  /*10390*/  IADD3 R10, P2, R14.reuse, R4, RZ ;  /* 0x000000040e0a7210 */ /* 0x040fe20007f5e0ff */
[C---:B------:R-:W-:Y:S01]  /*103a0*/  VIADD R6, R14.reuse, 0x8 ;  /* 0x000000080e067836 */ /* 0x040fe20000000000 */
[----:B------:R-:W-:Y:S01]  /*103b0*/  ISETP.GE.OR P1, PT, R14, R3, P0 ;  /* 0x000000030e00720c */ /* 0x000fe20000726670 */
[----:B------:R-:W-:Y:S01]  /*103c0*/  ULDC.64 UR4, c[0x0][0xc40] ;  /* 0x0003100000047ab9 */ /* 0x000fe20000000a00 */
[----:B------:R-:W-:Y:S02]  /*103d0*/  IADD3.X R7, R7, R5, R11, P2, !PT ;  /* 0x0000000507077210 */ /* 0x000fe400017fe40b */
[----:B------:R-:W-:Y:S02]  /*103e0*/  ISETP.GE.OR P0, PT, R6, R3, P0 ;  /* 0x000000030600720c */ /* 0x000fe40000706670 */
[----:B------:R-:W-:-:S04]  /*103f0*/  LEA R4, P2, R10, UR4, 0x2 ;  /* 0x000000040a047c11 */ /* 0x000fc8000f8410ff */
[----:B------:R-:W-:-:S05]  /*10400*/  LEA.HI.X R5, R10, UR5, R7, 0x2, P2 ;  /* 0x000000050a057c11 */ /* 0x000fca00090f1407 */
[----:B------:R1:W-:Y:S04]  /*10410*/  @!P1 STG.E desc[UR54][R4.64], R172 ;  /* 0x000000ac04009986 */ /* 0x0003e8000c101936 */
[----:B------:R1:W-:Y:S02]  /*10420*/  @!P0 STG.E desc[UR54][R4.64+0x20], R173 ;  /* 0x000020ad04008986 */ /* 0x0003e4000c101936 */
.L_x_3733:
[----:B------:R-:W2:Y:S01]  /*10430*/  LDC R90, c[0x0][0xb8c] ;  /* 0x0002e300ff5a7b82 */ /* 0x000ea20000000800 */
[----:B-1----:R1:W5:Y:S01]  /*10440*/  LD.E.128 R4, desc[UR54][R20.64] ;  /* 0x0000003614047980 */ /* 0x002362000c101d00 */
[----:B------:R-:W-:Y:S01]  /*10450*/  ULDC.64 UR4, c[0x0][0xba0] ;  /* 0x0002e80000047ab9 */ /* 0x000fe20000000a00 */
[----:B------:R-:W-:Y:S02]  /*10460*/  VIADD R24, R187, 0x40 ;  /* 0x00000040bb187836 */ /* 0x000fe40000000000 */
[----:B------:R-:W-:Y:S01]  /*10470*/  IMAD R81, R81, UR4, RZ ;  /* 0x0000000451517c24 */ /* 0x000fe2000f8e02ff */
[----:B------:R-:W5:Y:S04]  /*10480*/  LD.E.128 R8, desc[UR54][R8.64] ;  /* 0x0000003608087980 */ /* 0x000f68000c101d00 */
[----:B------:R-:W5:Y:S01]  /*10490*/  LD.E.128 R12, desc[UR54][R12.64] ;  /* 0x000000360c0c7980 */ /* 0x000f62000c101d00 */
[--C-:B-1----:R-:W-:Y:S01]  /*104a0*/  SHF.R.S32.HI R21, RZ, 0x1f, R187.reuse ;  /* 0x0000001fff157819 */ /* 0x102fe200000114bb */
[----:B------:R-:W-:-:S02]  /*104b0*/  IMAD.MOV.U32 R20, RZ, RZ, R187 ;  /* 0x000000ffff147224 */ /* 0x000fc400078e00bb */
[C---:B------:R-:W-:Y:S01]  /*104c0*/  IMAD R81, R0.reuse, UR5, R81 ;  /* 0x0000000500517c24 */ /* 0x040fe2000f8e0251 */
[----:B------:R-:W5:Y:S01]  /*104d0*/  LD.E.128 R28, desc[UR54][R28.64] ;  /* 0x000000361c1c7980 */ /* 0x000f62000c101d00 */
[----:B------:R-:W-:Y:S01]  /*104e0*/  IMAD.WIDE.U32 R20, R0, UR4, R20 ;  /* 0x0000000400147c25 */ /* 0x000fe2000f8e0014 */
[----:B------:R-:W-:Y:S01]  /*104f0*/  IADD3 R0, R192, 0x20, RZ ;  /* 0x00000020c0007810 */ /* 0x000fe20007ffe0ff */
[----:B------:R-:W-:Y:S01]  /*10500*/  ULDC.64 UR4, c[0x0][0xbe0] ;  /* 0x0002f80000047ab9 */ /* 0x000fe20000000a00 */
[----:B------:R-:W5:Y:S01]  /*10510*/  LD.E.128 R32, desc[UR54][R32.64] ;  /* 0x0000003620207980 */ /* 0x000f62000c101d00 */
[----:B------:R-:W-:-:S03]  /*10520*/  IMAD R3, R214, -0x40, R3 ;  /* 0xffffffc0d6037824 */ /* 0x000fc600078e0203 */
[----:B------:R-:W5:Y:S01]  /*10530*/  LD.E.128 R36, desc[UR54][R36.64] ;  /* 0x0000003624247980 */ /* 0x000f62000c101d00 */
[-C--:B--2---:R-:W-:Y:S02]  /*10540*/  ISETP.GE.AND P3, PT, R24, R90.reuse, PT ;  /* 0x0000005a1800720c */ /* 0x084fe40003f66270 */
[-C--:B------:R-:W-:Y:S01]  /*10550*/  ISETP.GE.AND P0, PT, R0, R3.reuse, PT ;  /* 0x000000030000720c */ /* 0x080fe20003f06270 */
[----:B------:R-:W5:Y:S01]  /*10560*/  LD.E.128 R40, desc[UR54][R40.64] ;  /* 0x0000003628287980 */ /* 0x000f62000c101d00 */
[----:B------:R-:W-:Y:S02]  /*10570*/  ISETP.GE.AND P1, PT, R192, R3, PT ;  /* 0x00000003c000720c */ /* 0x000fe40003f26270 */
[----:B------:R-:W-:Y:S01]  /*10580*/  SEL R3, RZ, 0xffffffff, P3 ;  /* 0xffffffffff037807 */ /* 0x000fe20001800000 */
[----:B------:R-:W5:Y:S01]  /*10590*/  LD.E.128 R44, desc[UR54][R44.64] ;  /* 0x000000362c2c7980 */ /* 0x000f62000c101d00 */
[C---:B------:R-:W-:Y:S01]  /*105a0*/  ISETP.GE.AND P2, PT, R187.reuse, R90, PT ;  /* 0x0000005abb00720c */ /* 0x040fe20003f46270 */
[----:B------:R-:W-:-:S02]  /*105b0*/  VIADD R86, R187, 0x80 ;  /* 0x00000080bb567836 */ /* 0x000fc40000000000 */
[----:B------:R-:W5:Y:S01]  /*105c0*/  LD.E.128 R48, desc[UR54][R48.64] ;  /* 0x0000003630307980 */ /* 0x000f62000c101d00 */
[----:B------:R-:W-:-:S03]  /*105d0*/  VIADD R87, R187, 0xc0 ;  /* 0x000000c0bb577836 */ /* 0x000fc60000000000 */
[----:B------:R-:W5:Y:S04]  /*105e0*/  LD.E.128 R52, desc[UR54][R52.64] ;  /* 0x0000003634347980 */ /* 0x000f68000c101d00 */
[----:B------:R-:W5:Y:S04]  /*105f0*/  LD.E.128 R56, desc[UR54][R56.64] ;  /* 0x0000003638387980 */ /* 0x000f68000c101d00 */
[----:B------:R-:W5:Y:S04]  /*10600*/  LD.E.128 R60, desc[UR54][R60.64] ;  /* 0x000000363c3c7980 */ /* 0x000f68000c101d00 */
[----:B------:R-:W5:Y:S04]  /*10610*/  LD.E.128 R64, desc[UR54][R64.64] ;  /* 0x0000003640407980 */ /* 0x000f68000c101d00 */
[----:B------:R-:W5:Y:S04]  /*10620*/  LD.E.128 R68, desc[UR54][R68.64] ;  /* 0x0000003644447980 */ /* 0x000f68000c101d00 */
[----:B------:R-:W5:Y:S04]  /*10630*/  LD.E.128 R72, desc[UR54][R72.64] ;  /* 0x0000003648487980 */ /* 0x000f68000c101d00 */
[----:B------:R-:W5:Y:S01]  /*10640*/  LD.E.128 R76, desc[UR54][R76.64] ;  /* 0x000000364c4c7980 */ /* 0x000f62000c101d00 */
[----:B------:R-:W-:Y:S01]  /*10650*/  IMAD.SHL.U32 R3, R3, 0x2, RZ ;  /* 0x0000000203037824 */ /* 0x000fe200078e00ff */
[----:B------:R-:W-:Y:S01]  /*10660*/  SEL R0, RZ, 0x1, P2 ;  /* 0x00000001ff007807 */ /* 0x000fe20001000000 */
[----:B------:R-:W-:Y:S01]  /*10670*/  IMAD.IADD R21, R21, 0x1, R81 ;  /* 0x0000000115157824 */ /* 0x000fe200078e0251 */
[----:B------:R-:W-:Y:S01]  /*10680*/  @!PT LDS RZ, [RZ] ;  /* 0x00000000fffff984 */ /* 0x000fe20000000800 */
[----:B------:R-:W-:Y:S01]  /*10690*/  @!PT LDS RZ, [RZ] ;  /* 0x00000000fffff984 */ /* 0x000fe20000000800 */
[----:B------:R-:W-:Y:S01]  /*106a0*/  @!PT LDS RZ, [RZ] ;  /* 0x00000000fffff984 */ /* 0x000fe20000000800 */
[----:B------:R-:W-:Y:S01]  /*106b0*/  @!PT LDS RZ, [RZ] ;  /* 0x00000000fffff984 */ /* 0x000fe20000000800 */
[----:B------:R1:W-:Y:S06]  /*106c0*/  MEMBAR.ALL.CTA ;  /* 0x0000000000007992 */ /* 0x0003ec0000008000 */
[----:B-1----:R-:W1:Y:S01]  /*106d0*/  FENCE.VIEW.ASYNC.S ;  /* 0x00000000000073c6 */ /* 0x002e620000000000 */
[----:B------:R-:W-:Y:S01]  /*106e0*/  IMAD R80, R80, UR4, RZ ;  /* 0x0000000450507c24 */ /* 0x000fe2000f8e02ff */
[-C--:B------:R-:W-:Y:S01]  /*106f0*/  ISETP.GE.AND P2, PT, R86, R90.reuse, PT ;  /* 0x0000005a5600720c */ /* 0x080fe20003f46270 */
[----:B------:R-:W-:Y:S01]  /*10700*/  IMAD.WIDE.U32 R20, R209, UR4, R20 ;  /* 0x00000004d1147c25 */ /* 0x000fe2000f8e0014 */
[----:B------:R-:W-:Y:S01]  /*10710*/  ISETP.GE.AND P3, PT, R87, R90, PT ;  /* 0x0000005a5700720c */ /* 0x000fe20003f66270 */
[----:B------:R-:W-:Y:S01]  /*10720*/  BSSY B1, `(.L_x_3734) ;  /* 0x000003b000017945 */ /* 0x000fe20003800000 */
[----:B------:R-:W-:Y:S01]  /*10730*/  LOP3.LUT R0, R3, 0x2, R0, 0xe2, !PT ;  /* 0x0000000203007812 */ /* 0x000fe200078ee200 */
[----:B------:R-:W-:Y:S01]  /*10740*/  IMAD R81, R209, UR5, R80 ;  /* 0x00000005d1517c24 */ /* 0x000fe2000f8e0250 */
[----:B------:R-:W-:Y:S01]  /*10750*/  SEL R3, RZ, 0x4, P2 ;  /* 0x00000004ff037807 */ /* 0x000fe20001000000 */
[----:B------:R-:W-:Y:S01]  /*10760*/  VIADD R89, R187, 0x140 ;  /* 0x00000140bb597836 */ /* 0x000fe20000000000 */
[----:B------:R-:W-:Y:S01]  /*10770*/  SEL R80, RZ, 0x8, P3 ;  /* 0x00000008ff507807 */ /* 0x000fe20001800000 */
[----:B------:R-:W-:Y:S01]  /*10780*/  IMAD.IADD R21, R21, 0x1, R81 ;  /* 0x0000000115157824 */ /* 0x000fe200078e0251 */
[C---:B------:R-:W-:Y:S01]  /*10790*/  IADD3 R88, R187.reuse, 0x100, RZ ;  /* 0x00000100bb587810 */ /* 0x040fe20007ffe0ff */
[C---:B------:R-:W-:Y:S01]  /*107a0*/  VIADD R81, R187.reuse, 0x180 ;  /* 0x00000180bb517836 */ /* 0x040fe20000000000 */
[----:B------:R-:W-:Y:S01]  /*107b0*/  LOP3.LUT R3, R80, R0, R3, 0xfe, !PT ;  /* 0x0000000050037212 */ /* 0x000fe200078efe03 */
[----:B------:R-:W-:Y:S01]  /*107c0*/  VIADD R0, R2, 0x38820 ;  /* 0x0003882002007836 */ /* 0x000fe20000000000 */
[-C--:B------:R-:W-:Y:S01]  /*107d0*/  ISETP.GE.AND P2, PT, R88, R90.reuse, PT ;  /* 0x0000005a5800720c */ /* 0x080fe20003f46270 */
[----:B------:R-:W-:Y:S01]  /*107e0*/  VIADD R82, R187, 0x1c0 ;  /* 0x000001c0bb527836 */ /* 0x000fe20000000000 */
[-C--:B------:R-:W-:Y:S01]  /*107f0*/  ISETP.GE.AND P3, PT, R89, R90.reuse, PT ;  /* 0x0000005a5900720c */ /* 0x080fe20003f66270 */
[----:B------:R-:W-:Y:S01]  /*10800*/  ULDC.64 UR4, c[0x0][0xbe8] ;  /* 0x0002fa0000047ab9 */ /* 0x000fe20000000a00 */
[----:B------:R-:W-:-:S02]  /*10810*/  ISETP.GE.AND P4, PT, R81, R90, PT ;  /* 0x0000005a5100720c */ /* 0x000fc40003f86270 */
[----:B------:R-:W-:Y:S02]  /*10820*/  SEL R80, RZ, 0x10, P2 ;  /* 0x00000010ff507807 */ /* 0x000fe40001000000 */
[----:B------:R-:W-:Y:S02]  /*10830*/  SEL R81, RZ, 0x20, P3 ;  /* 0x00000020ff517807 */ /* 0x000fe40001800000 */
[----:B------:R-:W-:Y:S02]  /*10840*/  PRMT R0, RZ, 0x654, R0 ;  /* 0x00000654ff007816 */ /* 0x000fe40000000000 */
[----:B------:R-:W-:Y:S01]  /*10850*/  LOP3.LUT R3, R81, R3, R80, 0xfe, !PT ;  /* 0x0000000351037212 */ /* 0x000fe200078efe50 */
[----:B------:R-:W-:Y:S01]  /*10860*/  IMAD R80, R216, UR4, RZ ;  /* 0x00000004d8507c24 */ /* 0x000fe2000f8e02ff */
[----:B-1----:R1:W-:Y:S01]  /*10870*/  SYNCS.ARRIVE.TRANS64.RED.A1T0 RZ, [R0+URZ], RZ ;  /* 0x000000ff00ff79a7 */ /* 0x0023e2000810043f */
[----:B------:R-:W-:Y:S02]  /*10880*/  ISETP.GE.AND P2, PT, R82, R90, PT ;  /* 0x0000005a5200720c */ /* 0x000fe40003f46270 */
[----:B------:R-:W-:Y:S01]  /*10890*/  SHF.R.S32.HI R193, RZ, 0x1f, R192 ;  /* 0x0000001fffc17819 */ /* 0x000fe200000114c0 */
[----:B------:R-:W-:-:S02]  /*108a0*/  IMAD R85, R83, UR5, R80 ;  /* 0x0000000553557c24 */ /* 0x000fc4000f8e0250 */
[----:B------:R-:W-:Y:S01]  /*108b0*/  IMAD.WIDE.U32 R82, R83, UR4, R20 ;  /* 0x0000000453527c25 */ /* 0x000fe2000f8e0014 */
[----:B-1----:R-:W-:-:S03]  /*108c0*/  SEL R0, RZ, 0x40, P4 ;  /* 0x00000040ff007807 */ /* 0x002fc60002000000 */
[----:B------:R-:W-:Y:S01]  /*108d0*/  IMAD.WIDE R80, R214, 0x40, R192 ;  /* 0x00000040d6507825 */ /* 0x000fe200078e02c0 */
[----:B------:R-:W-:Y:S02]  /*108e0*/  LOP3.LUT R0, R3, R0, RZ, 0xfc, !PT ;  /* 0x0000000003007212 */ /* 0x000fe400078efcff */
[----:B------:R-:W-:Y:S01]  /*108f0*/  SEL R3, RZ, 0x80, P2 ;  /* 0x00000080ff037807 */ /* 0x000fe20001000000 */
[----:B------:R-:W-:-:S03]  /*10900*/  IMAD.IADD R91, R83, 0x1, R85 ;  /* 0x00000001535b7824 */ /* 0x000fc600078e0255 */
        /* <DEDUP_REMOVED lines=9> */
[----:B------:R-:W-:Y:S01]  /*109a0*/  ISETP.GE.AND P4, PT, R89, R90, PT ;  /* 0x0000005a5900720c */ /* 0x000fe20003f86270 */
[----:B------:R-:W-:Y:S01]  /*109b0*/  IMAD.WIDE.U32 R20, R80, UR4, R20 ;  /* 0x0000000450147c25 */ /* 0x000fe2000f8e0014 */
[----:B------:R-:W-:Y:S01]  /*109c0*/  ULDC.64 UR4, c[0x0][0xb80] ;  /* 0x0002e00000047ab9 */ /* 0x000fe20000000a00 */
[----:B------:R-:W-:-:S02]  /*109d0*/  LOP3.LUT P5, RZ, R0, 0x40, RZ, 0xc0, !PT ;  /* 0x0000004000ff7812 */ /* 0x000fc400078ac0ff */
[----:B------:R-:W-:Y:S01]  /*109e0*/  IMAD.IADD R21, R21, 0x1, R85 ;  /* 0x0000000115157824 */ /* 0x000fe200078e0255 */
[C---:B------:R-:W-:Y:S02]  /*109f0*/  LEA R84, P1, R20.reuse, UR4, 0x1 ;  /* 0x0000000414547c11 */ /* 0x040fe4000f8208ff */
[----:B------:R-:W-:Y:S02]  /*10a00*/  LOP3.LUT P6, RZ, R3, 0x80, RZ, 0xc0, !PT ;  /* 0x0000008003ff7812 */ /* 0x000fe400078cc0ff */
        /* <DEDUP_REMOVED lines=12> */
.L_x_3735:
[----:B------:R-:W-:Y:S05]  /*10ad0*/  BSYNC B1 ;  /* 0x0000000000017941 */ /* 0x000fea0003800000 */
.L_x_3734:
[----:B------:R-:W-:Y:S05]  /*10ae0*/  @P0 BRA `(.L_x_3736) ;  /* 0x0000000c00040947 */ /* 0x000fea0003800000 */
[----:B-1---5:R-:W-:Y:S01]  /*10af0*/  IADD3 R7, P0, R80, 0x20, RZ ;  /* 0x0000002050077810 */ /* 0x022fe20007f1e0ff */
[----:B------:R-:W-:Y:S01]  /*10b00*/  ULDC.64 UR4, c[0x0][0xbd8] ;  /* 0x0002f60000047ab9 */ /* 0x000fe20000000a00 */
[----:B------:R-:W-:Y:S01]  /*10b10*/  IMAD.MOV.U32 R4, RZ, RZ, R82 ;  /* 0x000000ffff047224 */ /* 0x000fe200078e0052 */
[-C--:B------:R-:W-:Y:S01]  /*10b20*/  ISETP.GE.AND P4, PT, R24, R90.reuse, PT ;  /* 0x0000005a1800720c */ /* 0x080fe20003f86270 */
        /* <DEDUP_REMOVED lines=8> */
[----:B------:R-:W-:-:S03]  /*10bb0*/  ISETP.GE.AND P0, PT, R89, R90, PT ;  /* 0x0000005a5900720c */ /* 0x000fc60003f06270 */
        /* <DEDUP_REMOVED lines=17> */
.L_x_3731:
        /* <DEDUP_REMOVED lines=19> */
[----:B------:R-:W4:Y:S04]  /*10e00*/  LDG.E R0, desc[UR54][R4.64] ;  /* 0x0000003604007981 */ /* 0x000f28000c1e1900 */
[----:B-----5:R-:W4:Y:S02]  /*10e10*/  LDG.E R3, desc[UR54][R4.64+0x4] ;  /* 0x0000043604037981 */ /* 0x020f24000c1e1900 */
[----:B----4-:R-:W-:-:S07]  /*10e20*/  IMAD.IADD R3, R3, 0x1, -R0 ;  /* 0x0000000103037824 */ /* 0x010fce00078e0a00 */
.L_x_3737:
[----:B------:R-:W-:Y:S01]  /*10e30*/  BSSY B1, `(.L_x_3738) ;  /* 0x000001d000017945 */ /* 0x000fe20003800000 */
[----:B------:R-:W-:Y:S02]  /*10e40*/  SHF.R.S32.HI R10, RZ, 0x1f, R209 ;  /* 0x0000001fff0a7819 */ /* 0x000fe400000114d1 */
[----:B------:R-:W-:Y:S02]  /*10e50*/  SHF.R.S32.HI R12, RZ, 0x1f, R187 ;  /* 0x0000001fff0c7819 */ /* 0x000fe400000114bb */
[----:B------:R-:W-:Y:S02]  /*10e60*/  SEL R11, R212, RZ, !P0 ;  /* 0x000000ffd40b7207 */ /* 0x000fe40004000000 */
[----:B------:R-:W-:Y:S02]  /*10e70*/  SEL R216, R216, RZ, !P0 ;  /* 0x000000ffd8d87207 */ /* 0x000fe40004000000 */
[----:B-----5:R-:W-:Y:S01]  /*10e80*/  SHF.R.S32.HI R8, RZ, 0x1f, R9 ;  /* 0x0000001fff087819 */ /* 0x020fe20000011409 */
[----:B------:R-:W-:Y:S06]  /*10e90*/  @P2 BRA `(.L_x_3739) ;  /* 0x0000000000582947 */ /* 0x000fec0003800000 */
[----:B------:R-:W4:Y:S02]  /*10ea0*/  S2R R0, SR_TID.X ;  /* 0x0000000000007919 */ /* 0x000f240000002100 */
[----:B----4-:R-:W-:-:S04]  /*10eb0*/  IMAD R0, R214, 0x40, R0 ;  /* 0x00000040d6007824 */ /* 0x010fc800078e0200 */
[----:B------:R-:W-:-:S05]  /*10ec0*/  VIADD R0, R0, 0xffffff80 ;  /* 0xffffff8000007836 */ /* 0x000fca0000000000 */
[----:B------:R-:W-:-:S13]  /*10ed0*/  ISETP.GE.AND P0, PT, R0, R3, PT ;  /* 0x000000030000720c */ /* 0x000fda0003f06270 */
[----:B------:R-:W-:Y:S05]  /*10ee0*/  @P0 BRA `(.L_x_3739) ;  /* 0x0000000000440947 */ /* 0x000fea0003800000 */
[----:B---3--:R-:W-:Y:S01]  /*10ef0*/  IADD3 R4, P0, R0, R9, RZ ;  /* 0x0000000900047210 */ /* 0x008fe20007f1e0ff */
[----:B------:R-:W-:-:S03]  /*10f00*/  ULDC.64 UR4, c[0x0][0xc70] ;  /* 0x00031c0000047ab9 */ /* 0x000fc60000000a00 */
[----:B------:R-:W-:Y:S01]  /*10f10*/  LEA.HI.X.SX32 R5, R0, R8, 0x1, P0 ;  /* 0x0000000800057211 */ /* 0x000fe200000f0eff */
[----:B------:R-:W-:-:S04]  /*10f20*/  IMAD R0, R10, UR4, RZ ;  /* 0x000000040a007c24 */ /* 0x000fc8000f8e02ff */
        /* <DEDUP_REMOVED lines=13> */
.L_x_3739:
[----:B------:R-:W-:Y:S05]  /*11000*/  BSYNC B1 ;  /* 0x0000000000017941 */ /* 0x000fea0003800000 */
.L_x_3738:
[----:B------:R-:W-:Y:S01]  /*11010*/  ULDC.64 UR4, c[0x0][0xba0] ;  /* 0x0002e80000047ab9 */ /* 0x000fe20000000a00 */
[----:B---3--:R-:W-:Y:S01]  /*11020*/  IMAD.MOV.U32 R4, RZ, RZ, R187 ;  /* 0x000000ffff047224 */ /* 0x008fe200078e00bb */
[----:B--2---:R-:W-:Y:S01]  /*11030*/  ISETP.GE.AND P2, PT, R187, R14, PT ;  /* 0x0000000ebb00720c */ /* 0x004fe20003f46270 */
[----:B----4-:R-:W-:Y:S01]  /*11040*/  IMAD.MOV.U32 R5, RZ, RZ, R12 ;  /* 0x000000ffff057224 */ /* 0x010fe200078e000c */
[----:B------:R-:W-:Y:S01]  /*11050*/  BSSY B1, `(.L_x_3740) ;  /* 0x000004d000017945 */ /* 0x000fe20003800000 */
[----:B------:R-:W-:Y:S02]  /*11060*/  IMAD R0, R8, UR4, RZ ;  /* 0x0000000408007c24 */ /* 0x000fe4000f8e02ff */
[----:B------:R-:W-:-:S04]  /*11070*/  IMAD.WIDE.U32 R4, R9, UR4, R4 ;  /* 0x0000000409047c25 */ /* 0x000fc8000f8e0004 */
[----:B------:R-:W-:Y:S02]  /*11080*/  VIADD R13, R187, 0x40 ;  /* 0x00000040bb0d7836 */ /* 0x000fe40000000000 */
[----:B------:R-:W-:Y:S01]  /*11090*/  IMAD R9, R9, UR5, R0 ;  /* 0x0000000509097c24 */ /* 0x000fe2000f8e0200 */
[----:B------:R-:W-:Y:S01]  /*110a0*/  ULDC.64 UR4, c[0x0][0xbe0] ;  /* 0x0002f80000047ab9 */ /* 0x000fe20000000a00 */
[----:B------:R-:W-:Y:S01]  /*110b0*/  IMAD R3, R214, -0x40, R3 ;  /* 0xffffffc0d6037824 */ /* 0x000fe200078e0203 */
[-C--:B------:R-:W-:Y:S01]  /*110c0*/  ISETP.GE.AND P0, PT, R13, R14.reuse, PT ;  /* 0x0000000e0d00720c */ /* 0x080fe20003f06270 */
[----:B------:R-:W-:Y:S02]  /*110d0*/  IMAD R0, R10, UR4, RZ ;  /* 0x000000040a007c24 */ /* 0x000fe4000f8e02ff */
[----:B------:R-:W-:Y:S01]  /*110e0*/  IMAD.IADD R5, R5, 0x1, R9 ;  /* 0x0000000105057824 */ /* 0x000fe200078e0209 */
[----:B------:R-:W-:Y:S01]  /*110f0*/  SEL R6, RZ, 0xffffffff, P0 ;  /* 0xffffffffff067807 */ /* 0x000fe20000000000 */
[----:B------:R-:W-:Y:S01]  /*11100*/  IMAD R7, R209, UR5, R0 ;  /* 0x00000005d1077c24 */ /* 0x000fe2000f8e0200 */
[C---:B------:R-:W-:Y:S01]  /*11110*/  IADD3 R0, R192.reuse, 0x20, RZ ;  /* 0x00000020c0007810 */ /* 0x040fe20007ffe0ff */
[C---:B------:R-:W-:Y:S01]  /*11120*/  VIADD R15, R187.reuse, 0x80 ;  /* 0x00000080bb0f7836 */ /* 0x040fe20000000000 */
[-C--:B------:R-:W-:Y:S01]  /*11130*/  ISETP.GE.AND P1, PT, R192, R3.reuse, PT ;  /* 0x00000003c000720c */ /* 0x080fe20003f26270 */
[----:B------:R-:W-:Y:S01]  /*11140*/  VIADD R21, R187, 0xc0 ;  /* 0x000000c0bb157836 */ /* 0x000fe20000000000 */
[----:B------:R-:W-:Y:S01]  /*11150*/  ISETP.GE.AND P0, PT, R0, R3, PT ;  /* 0x000000030000720c */ /* 0x000fe20003f06270 */
[----:B------:R-:W-:Y:S01]  /*11160*/  IMAD.SHL.U32 R3, R6, 0x2, RZ ;  /* 0x0000000206037824 */ /* 0x000fe200078e00ff */
[----:B------:R-:W-:Y:S01]  /*11170*/  SEL R0, RZ, 0x1, P2 ;  /* 0x00000001ff007807 */ /* 0x000fe20001000000 */
[----:B------:R-:W-:Y:S01]  /*11180*/  IMAD.WIDE.U32 R4, R209, UR4, R4 ;  /* 0x00000004d1047c25 */ /* 0x000fe2000f8e0004 */
[-C--:B------:R-:W-:Y:S01]  /*11190*/  ISETP.GE.AND P2, PT, R15, R14.reuse, PT ;  /* 0x0000000e0f00720c */ /* 0x080fe20003f46270 */
[----:B------:R-:W-:Y:S01]  /*111a0*/  ULDC.64 UR4, c[0x0][0xbe8] ;  /* 0x0002fa0000047ab9 */ /* 0x000fe20000000a00 */
[----:B------:R-:W-:Y:S01]  /*111b0*/  ISETP.GE.AND P3, PT, R21, R14, PT ;  /* 0x0000000e1500720c */ /* 0x000fe20003f66270 */
[----:B------:R-:W-:Y:S01]  /*111c0*/  VIADD R29, R187, 0x100 ;  /* 0x00000100bb1d7836 */ /* 0x000fe20000000000 */
[----:B------:R-:W-:Y:S01]  /*111d0*/  LOP3.LUT R0, R3, 0x2, R0, 0xe2, !PT ;  /* 0x0000000203007812 */ /* 0x000fe200078ee200 */
[----:B------:R-:W-:Y:S01]  /*111e0*/  VIADD R31, R187, 0x140 ;  /* 0x00000140bb1f7836 */ /* 0x000fe20000000000 */
[----:B------:R-:W-:Y:S01]  /*111f0*/  SEL R3, RZ, 0x4, P2 ;  /* 0x00000004ff037807 */ /* 0x000fe20001000000 */
[----:B------:R-:W-:Y:S01]  /*11200*/  IMAD.IADD R5, R5, 0x1, R7 ;  /* 0x0000000105057824 */ /* 0x000fe200078e0207 */
[C---:B------:R-:W-:Y:S01]  /*11210*/  IADD3 R7, R187.reuse, 0x180, RZ ;  /* 0x00000180bb077810 */ /* 0x040fe20007ffe0ff */
[----:B------:R-:W-:Y:S01]  /*11220*/  VIADD R9, R187, 0x1c0 ;  /* 0x000001c0bb097836 */ /* 0x000fe20000000000 */
[----:B------:R-:W-:-:S02]  /*11230*/  SEL R6, RZ, 0x8, P3 ;  /* 0x00000008ff067807 */ /* 0x000fc40001800000 */
[-C--:B------:R-:W-:Y:S02]  /*11240*/  ISETP.GE.AND P2, PT, R29, R14.reuse, PT ;  /* 0x0000000e1d00720c */ /* 0x080fe40003f46270 */
[-C--:B------:R-:W-:Y:S02]  /*11250*/  ISETP.GE.AND P3, PT, R31, R14.reuse, PT ;  /* 0x0000000e1f00720c */ /* 0x080fe40003f66270 */
[----:B------:R-:W-:Y:S02]  /*11260*/  ISETP.GE.AND P4, PT, R7, R14, PT ;  /* 0x0000000e0700720c */ /* 0x000fe40003f86270 */
[----:B------:R-:W-:Y:S01]  /*11270*/  LOP3.LUT R3, R6, R0, R3, 0xfe, !PT ;  /* 0x0000000006037212 */ /* 0x000fe200078efe03 */
[----:B------:R-:W-:Y:S01]  /*11280*/  IMAD R0, R216, UR4, RZ ;  /* 0x00000004d8007c24 */ /* 0x000fe2000f8e02ff */
[----:B------:R-:W-:Y:S02]  /*11290*/  SEL R6, RZ, 0x10, P2 ;  /* 0x00000010ff067807 */ /* 0x000fe40001000000 */
[----:B------:R-:W-:-:S02]  /*112a0*/  SEL R7, RZ, 0x20, P3 ;  /* 0x00000020ff077807 */ /* 0x000fc40001800000 */
[----:B------:R-:W-:Y:S02]  /*112b0*/  SEL R8, RZ, 0x40, P4 ;  /* 0x00000040ff087807 */ /* 0x000fe40002000000 */
[----:B------:R-:W-:Y:S01]  /*112c0*/  LOP3.LUT R33, R7, R3, R6, 0xfe, !PT ;  /* 0x0000000307217212 */ /* 0x000fe200078efe06 */
[----:B------:R-:W-:Y:S01]  /*112d0*/  IMAD R3, R11, UR5, R0 ;  /* 0x000000050b037c24 */ /* 0x000fe2000f8e0200 */
[----:B------:R-:W-:Y:S01]  /*112e0*/  ISETP.GE.AND P2, PT, R9, R14, PT ;  /* 0x0000000e0900720c */ /* 0x000fe20003f46270 */
[----:B------:R-:W-:Y:S01]  /*112f0*/  IMAD.WIDE.U32 R6, R11, UR4, R4 ;  /* 0x000000040b067c25 */ /* 0x000fe2000f8e0004 */
[--C-:B------:R-:W-:Y:S02]  /*11300*/  SHF.R.S32.HI R9, RZ, 0x1f, R192.reuse ;  /* 0x0000001fff097819 */ /* 0x100fe400000114c0 */
[----:B------:R-:W-:Y:S01]  /*11310*/  LOP3.LUT R33, R33, R8, RZ, 0xfc, !PT ;  /* 0x0000000821217212 */ /* 0x000fe200078efcff */
[----:B------:R-:W-:Y:S01]  /*11320*/  IMAD.MOV.U32 R8, RZ, RZ, R192 ;  /* 0x000000ffff087224 */ /* 0x000fe200078e00c0 */
[----:B------:R-:W-:Y:S01]  /*11330*/  SEL R0, RZ, 0x80, P2 ;  /* 0x00000080ff007807 */ /* 0x000fe20001000000 */
[----:B------:R-:W-:-:S02]  /*11340*/  IMAD.IADD R11, R7, 0x1, R3 ;  /* 0x00000001070b7824 */ /* 0x000fc400078e0203 */
        /* <DEDUP_REMOVED lines=29> */
.L_x_3741:
[----:B------:R-:W-:Y:S05]  /*11520*/  BSYNC B1 ;  /* 0x0000000000017941 */ /* 0x000fea0003800000 */
.L_x_3740:
[----:B------:R-:W-:Y:S05]  /*11530*/  @P0 BRA `(.L_x_3736) ;  /* 0x0000000000700947 */ /* 0x000fea0003800000 */
[----:B------:R-:W-:Y:S01]  /*11540*/  IADD3 R3, P0, R8, 0x20, RZ ;  /* 0x0000002008037810 */ /* 0x000fe20007f1e0ff */
        /* <DEDUP_REMOVED lines=27> */
.L_x_3736:
[----:B------:R-:W-:Y:S05]  /*11700*/  BSYNC B0 ;  /* 0x0000000000007941 */ /* 0x000fea0003800000 */
.L_x_3730:
[----:B------:R-:W-:Y:S02]  /*11710*/  ULDC UR4, c[0x0][0xd14] ;  /* 0x0003450000047ab9 */ /* 0x000fe40000000800 */
[----:B-1----:R-:W-:-:S13]  /*11720*/  ISETP.GE.AND P0, PT, R27, UR4, PT ;  /* 0x000000041b007c0c */ /* 0x002fda000bf06270 */
[----:B------:R-:W-:Y:S05]  /*11730*/  @!P0 BRA `(.L_x_3742) ;  /* 0xfffffef800848947 */ /* 0x000fea000383ffff */
[----:B------:R-:W-:Y:S05]  /*11740*/  BRA `(.L_x_3625) ;  /* 0x00000060007c7947 */ /* 0x000fea0003800000 */
.L_x_3623:
        /* <DEDUP_REMOVED lines=9> */
[----:B------:R-:W-:Y:S01]  /*117e0*/  MOV R0, RZ ;  /* 0x000000ff00007202 */ /* 0x000fe20000000f00 */
        /* <DEDUP_REMOVED lines=47> */
[----:B------:R-:W-:Y:S01]  /*11ae0*/  ULDC UR5, c[0x0][0xd14] ;  /* 0x0003450000057ab9 */ /* 0x000fe20000000800 */
[----:B------:R-:W-:Y:S01]  /*11af0*/  IMAD.MOV.U32 R19, RZ, RZ, RZ ;  /* 0x000000ffff137224 */ /* 0x000fe200078e00ff */
[----:B------:R-:W-:Y:S01]  /*11b00*/  ULDC UR7, c[0x0][0xd14] ;  /* 0x0003450000077ab9 */ /* 0x000fe20000000800 */
[----:B------:R-:W-:-:S05]  /*11b10*/  ULDC UR4, c[0x0][0xd10] ;  /* 0x0003440000047ab9 */ /* 0x000fca0000000800 */
.L_x_3747:
        /* <DEDUP_REMOVED lines=16> */
.L_x_3746:
[----:B------:R-:W-:Y:S05]  /*11c20*/  BSYNC B0 ;  /* 0x0000000000007941 */ /* 0x000fea0003800000 */
.L_x_3745:
        /* <DEDUP_REMOVED lines=26> */
.L_x_3743:
        /* <DEDUP_REMOVED lines=10> */
[----:B0-----:R-:W-:-:S06]  /*11e70*/  IADD3 R3, R9, 0xffffffe, RZ ;  /* 0x0ffffffe09037810 */ /* 0x001fcc0007ffe0ff */
[----:B------:R-:W0:Y:S02]  /*11e80*/  F2I.FTZ.U32.TRUNC.NTZ R3, R3 ;  /* 0x0000000300037305 */ /* 0x000e24000021f000 */
[----:B0-----:R-:W-:Y:S01]  /*11e90*/  IMAD.MOV R11, RZ, RZ, -R3 ;  /* 0x000000ffff0b7224 */ /* 0x001fe200078e0a03 */
[----:B------:R-:W-:Y:S06]  /*11ea0*/  @!P0 BRA `(.L_x_3748) ;  /* 0x0000000000088947 */ /* 0x000fec0003800000 */
[----:B------:R-:W-:-:S05]  /*11eb0*/  VIADD R9, R5, 0xffffffff ;  /* 0xffffffff05097836 */ /* 0x000fca0000000000 */
[----:B------:R0:W1:Y:S02]  /*11ec0*/  SHFL.IDX PT, R16, R2, R9, 0x1f ;  /* 0x00001f0902107589 */ /* 0x00006400000e0000 */
.L_x_3748:
        /* <DEDUP_REMOVED lines=25> */
.L_x_3744:
[----:B------:R-:W-:Y:S01]  /*12060*/  MOV R17, RZ ;  /* 0x000000ff00117202 */ /* 0x000fe20000000f00 */
[----:B------:R-:W-:Y:S02]  /*12070*/  IMAD.U32 R16, RZ, RZ, UR6 ;  /* 0x00000006ff107e24 */ /* 0x000fe4000f8e00ff */
[----:B------:R-:W-:-:S07]  /*12080*/  IMAD.MOV.U32 R18, RZ, RZ, RZ ;  /* 0x000000ffff127224 */ /* 0x000fce00078e00ff */
.L_x_3749:
[----:B------:R-:W0:Y:S01]  /*12090*/  S2R R0, SR_TID.X ;  /* 0x0000000000007919 */ /* 0x000e220000002100 */
        /* <DEDUP_REMOVED lines=11> */
[----:B------:R0:W-:Y:S03]  /*12150*/  STL [R1+0x28], RZ ;  /* 0x000028ff01007387 */ /* 0x0001e60000100800 */
[----:B------:R-:W-:Y:S05]  /*12160*/  @P0 BRA `(.L_x_3750) ;  /* 0x0000005400140947 */ /* 0x000fea0003800000 */
[----:B0-----:R-:W-:Y:S01]  /*12170*/  IMAD.MOV.U32 R0, RZ, RZ, 0x1 ;  /* 0x00000001ff007424 */ /* 0x001fe200078e00ff */
[----:B------:R-:W-:Y:S01]  /*12180*/  STL [R1+0x28], RZ ;  /* 0x000028ff01007387 */ /* 0x000fe20000100800 */
[----:B------:R-:W-:Y:S01]  /*12190*/  ULDC UR4, c[0x0][0xc] ;  /* 0x0000030000047ab9 */ /* 0x000fe20000000800 */
[----:B------:R-:W-:Y:S02]  /*121a0*/  IMAD.MOV.U32 R2, RZ, RZ, 0x1 ;  /* 0x00000001ff027424 */ /* 0x000fe400078e00ff */
[----:B------:R0:W-:Y:S04]  /*121b0*/  STL [R1+0xc], R0 ;  /* 0x00000c0001007387 */ /* 0x0001e80000100800 */
[----:B------:R1:W-:Y:S04]  /*121c0*/  STL [R1+0x4], RZ ;  /* 0x000004ff01007387 */ /* 0x0003e80000100800 */
[----:B------:R1:W-:Y:S01]  /*121d0*/  STL [R1], RZ ;  /* 0x000000ff01007387 */ /* 0x0003e20000100800 */
[----:B0-----:R-:W-:-:S03]  /*121e0*/  MOV R0, UR4 ;  /* 0x0000000400007c02 */ /* 0x001fc60008000f00 */
[----:B------:R1:W-:Y:S04]  /*121f0*/  STL [R1+0x8], R2 ;  /* 0x0000080201007387 */ /* 0x0003e80000100800 */
[----:B------:R1:W-:Y:S02]  /*12200*/  STL [R1+0x38], R0 ;  /* 0x0000380001007387 */ /* 0x0003e40000100800 */
.L_x_3832:
[----:B-1-3--:R-:W0:Y:S02]  /*12210*/  LDC.64 R2, c[0x0][0xd60] ;  /* 0x00035800ff027b82 */ /* 0x00ae240000000a00 */
[----:B0-----:R-:W-:-:S05]  /*12220*/  IMAD.WIDE R2, R19, 0x4, R2 ;  /* 0x0000000413027825 */ /* 0x001fca00078e0202 */
[----:B--2---:R-:W2:Y:S01]  /*12230*/  LDG.E R11, desc[UR54][R2.64] ;  /* 0x00000036020b7981 */ /* 0x004ea2000c1e1900 */
[----:B------:R-:W-:Y:S05]  /*12240*/  YIELD ;  /* 0x0000000000007946 */ /* 0x000fea0003800000 */
[----:B------:R-:W-:Y:S01]  /*12250*/  ULDC.64 UR4, c[0x0][0xb20] ;  /* 0x0002c80000047ab9 */ /* 0x000fe20000000a00 */
[----:B------:R-:W-:Y:S01]  /*12260*/  IMAD.MOV.U32 R6, RZ, RZ, RZ ;  /* 0x000000ffff067224 */ /* 0x000fe200078e00ff */
[----:B------:R-:W-:Y:S01]  /*12270*/  ISETP.NE.U32.AND P0, PT, RZ, UR4, PT ;  /* 0x00000004ff007c0c */ /* 0x000fe2000bf05070 */
[----:B------:R-:W-:Y:S01]  /*12280*/  IMAD.MOV.U32 R4, RZ, RZ, RZ ;  /* 0x000000ffff047224 */ /* 0x000fe200078e00ff */
        /* <DEDUP_REMOVED lines=50> */
.L_x_3751:
[----:B0-----:R-:W2:Y:S04]  /*125b0*/  @P0 LDG.E R4, desc[UR54][R2.64] ;  /* 0x0000003602040981 */ /* 0x001ea8000c1e1900 */
[----:B------:R-:W2:Y:S01]  /*125c0*/  @P0 LDG.E R5, desc[UR54][R2.64+0x4] ;  /* 0x0000043602050981 */ /* 0x000ea2000c1e1900 */
[----:B-----5:R-:W-:Y:S01]  /*125d0*/  IMAD.IADD R0, R0, 0x1, -R6 ;  /* 0x0000000100007824 */ /* 0x020fe200078e0a06 */
[----:B------:R-:W-:Y:S01]  /*125e0*/  BSSY B0, `(.L_x_3752) ;  /* 0x0000117000007945 */ /* 0x000fe20003800000 */
[----:B------:R-:W-:Y:S01]  /*125f0*/  PLOP3.LUT P2, PT, PT, PT, PT, 0x80, 0x0 ;  /* 0x000000000000781c */ /* 0x000fe20003f4f070 */
[----:B--2---:R-:W-:-:S04]  /*12600*/  @P0 IMAD.IADD R7, R5, 0x1, -R4 ;  /* 0x0000000105070824 */ /* 0x004fc800078e0a04 */
[----:B------:R-:W-:-:S04]  /*12610*/  IMAD.IADD R8, R0, 0x1, R7 ;  /* 0x0000000100087824 */ /* 0x000fc800078e0207 */
[----:B------:R-:W-:Y:S01]  /*12620*/  VIADD R5, R8, 0x3f ;  /* 0x0000003f08057836 */ /* 0x000fe20000000000 */
[----:B------:R0:W-:Y:S04]  /*12630*/  STL [R1+0x2c], R8 ;  /* 0x00002c0801007387 */ /* 0x0001e80000100800 */
[----:B------:R-:W-:-:S04]  /*12640*/  SHF.R.S32.HI R4, RZ, 0x1f, R5 ;  /* 0x0000001fff047819 */ /* 0x000fc80000011405 */
[----:B------:R-:W-:-:S04]  /*12650*/  LEA.HI R5, R4, R5, RZ, 0x6 ;  /* 0x0000000504057211 */ /* 0x000fc800078f30ff */
[----:B------:R-:W-:-:S04]  /*12660*/  LOP3.LUT R4, R5, 0xffffffc0, RZ, 0xc0, !PT ;  /* 0xffffffc005047812 */ /* 0x000fc800078ec0ff */
[----:B------:R-:W-:Y:S02]  /*12670*/  VIADDMNMX R7, R4, -R0, R7, PT ;  /* 0x8000000004077246 */ /* 0x000fe40003800107 */
[----:B------:R-:W-:-:S04]  /*12680*/  IADD3 R4, -R0, RZ, RZ ;  /* 0x000000ff00047210 */ /* 0x000fc80007ffe1ff */
[----:B------:R-:W-:-:S04]  /*12690*/  VIMNMX R4, RZ, R4, !PT ;  /* 0x00000004ff047248 */ /* 0x000fc80007fe0100 */
[----:B------:R-:W-:Y:S02]  /*126a0*/  ISETP.GT.AND P1, PT, R7, R4, PT ;  /* 0x000000040700720c */ /* 0x000fe40003f24270 */
[----:B------:R-:W-:-:S11]  /*126b0*/  SHF.R.U32.HI R4, RZ, 0x6, R4 ;  /* 0x00000006ff047819 */ /* 0x000fd60000011604 */
[----:B------:R-:W-:-:S05]  /*126c0*/  @P1 VIADD R7, R7, 0x3f ;  /* 0x0000003f07071836 */ /* 0x000fca0000000000 */
[----:B------:R-:W-:-:S04]  /*126d0*/  @P1 SHF.R.S32.HI R0, RZ, 0x1f, R7 ;  /* 0x0000001fff001819 */ /* 0x000fc80000011407 */
[----:B------:R-:W-:Y:S01]  /*126e0*/  @P1 LEA.HI R7, R0, R7, RZ, 0x6 ;  /* 0x0000000700071211 */ /* 0x000fe200078f30ff */
[----:B------:R-:W-:-:S03]  /*126f0*/  IMAD.MOV.U32 R0, RZ, RZ, R4 ;  /* 0x000000ffff007224 */ /* 0x000fc600078e0004 */
        /* <DEDUP_REMOVED lines=19> */
.L_x_3875:
[----:B------:R-:W-:-:S03]  /*12830*/  UMOV UR4, 0xffffffff ;  /* 0xffffffff00047882 */ /* 0x000fc60000000000 */
[----:B------:R-:W-:Y:S05]  /*12840*/  BRA.DIV UR4, `(.L_x_3755) ;  /* 0x0000005a04947947 */ /* 0x000fea000b800000 */
[----:B------:R-:W-:-:S13]  /*12850*/  ELECT P6, URZ, PT ;  /* 0x00000000003f782f */ /* 0x000fda00038c0000 */
.L_x_3878:
[----:B------:R-:W2:Y:S01]  /*12860*/  LDL R5, [R1+0x28] ;  /* 0x0000280001057983 */ /* 0x000ea20000100800 */
[----:B------:R-:W-:Y:S02]  /*12870*/  MOV R8, 0x400 ;  /* 0x0000040000087802 */ /* 0x000fe40000000f00 */
        /* <DEDUP_REMOVED lines=9> */
.L_x_3879:
        /* <DEDUP_REMOVED lines=8> */
.L_x_3880:
        /* <DEDUP_REMOVED lines=11> */
.L_x_3760:
[----:B-1----:R-:W2:Y:S01]  /*12a40*/  LDL R8, [R1+0x4] ;  /* 0x0000040001087983 */ /* 0x002ea20000100800 */
[----:B------:R-:W-:Y:S01]  /*12a50*/  R2UR UR9, R6 ;  /* 0x00000000060972ca */ /* 0x000fe200000e0000 */
[----:B------:R-:W-:Y:S01]  /*12a60*/  ULDC.64 UR6, c[0x0][0x198] ;  /* 0x0000660000067ab9 */ /* 0x000fe20000000a00 */
[----:B------:R-:W-:Y:S01]  /*12a70*/  R2UR UR12, R3 ;  /* 0x00000000030c72ca */ /* 0x000fe200000e0000 */
[----:B------:R-:W-:Y:S01]  /*12a80*/  UIADD3 UR4, UP0, UR6, 0x570, URZ ;  /* 0x0000057006047890 */ /* 0x000fe2000ff1e03f */
[----:B------:R-:W-:Y:S01]  /*12a90*/  R2UR UR13, R2 ;  /* 0x00000000020d72ca */ /* 0x000fe200000e0000 */
[----:B------:R-:W-:Y:S01]  /*12aa0*/  UMOV UR10, URZ ;  /* 0x0000003f000a7c82 */ /* 0x000fe20008000000 */
[----:B------:R-:W-:Y:S01]  /*12ab0*/  UMOV UR6, 0x0 ;  /* 0x0000000000067882 */ /* 0x000fe20000000000 */
[----:B------:R-:W-:-:S03]  /*12ac0*/  UIADD3.X UR5, URZ, UR7, URZ, UP0, !UPT ;  /* 0x000000073f057290 */ /* 0x000fc600087fe43f */
[----:B------:R-:W-:-:S03]  /*12ad0*/  UMOV UR7, 0x12f00000 ;  /* 0x12f0000000077882 */ /* 0x000fc60000000000 */
[----:B------:R-:W-:Y:S01]  /*12ae0*/  UIADD3 UR9, UR9, 0x38890, URZ ;  /* 0x0003889009097890 */ /* 0x000fe2000fffe03f */
[----:B--2---:R-:W-:-:S05]  /*12af0*/  IMAD R8, R8, 0x2000, R5 ;  /* 0x0000200008087824 */ /* 0x004fca00078e0205 */
[----:B------:R-:W-:Y:S01]  /*12b00*/  R2UR UR8, R8 ;  /* 0x00000000080872ca */ /* 0x000fe200000e0000 */
[----:B-----5:R-:W-:-:S05]  /*12b10*/  IMAD R8, R0, 0x40, R7 ;  /* 0x0000004000087824 */ /* 0x020fca00078e0207 */
[----:B------:R-:W-:-:S04]  /*12b20*/  IADD3 R8, R8, -0x40, RZ ;  /* 0xffffffc008087810 */ /* 0x000fc80007ffe0ff */
[----:B------:R-:W-:-:S03]  /*12b30*/  R2UR UR11, R8 ;  /* 0x00000000080b72ca */ /* 0x000fc600000e0000 */
[----:B------:R-:W-:-:S10]  /*12b40*/  UIADD3 UR8, UR8, 0x22400, URZ ;  /* 0x0002240008087890 */ /* 0x000fd4000fffe03f */
[----:B------:R1:W-:Y:S01]  /*12b50*/  UTMALDG.4D [UR8], [UR4], desc[UR6] ;  /* 0x00000608040075b4 */ /* 0x0003e20008019000 */
[----:B------:R-:W2:Y:S02]  /*12b60*/  SYNCS.PHASECHK.TRANS64.TRYWAIT P0, [R6+URZ+0x388c0], R9 ;  /* 0x0388c009060075a7 */ /* 0x000ea4000800017f */
[----:B-12---:R-:W-:Y:S05]  /*12b70*/  @!P0 BRA `(.L_x_3761) ;  /* 0x0000005800108947 */ /* 0x006fea0003800000 */
.L_x_3881:
        /* <DEDUP_REMOVED lines=8> */
.L_x_3762:
[----:B01----:R-:W2:Y:S01]  /*12c00*/  LDL R9, [R1+0x4] ;  /* 0x0000040001097983 */ /* 0x003ea20000100800 */
[----:B------:R-:W-:Y:S01]  /*12c10*/  R2UR UR9, R6 ;  /* 0x00000000060972ca */ /* 0x000fe200000e0000 */
[----:B------:R-:W-:Y:S01]  /*12c20*/  ULDC.64 UR24, c[0x0][0x198] ;  /* 0x0000660000187ab9 */ /* 0x000fe20000000a00 */
        /* <DEDUP_REMOVED lines=8> */
[----:B------:R-:W-:Y:S01]  /*12cb0*/  UMOV UR16, 0x40 ;  /* 0x0000004000107882 */ /* 0x000fe20000000000 */
[----:B------:R-:W-:-:S02]  /*12cc0*/  UMOV UR18, 0x80 ;  /* 0x0000008000127882 */ /* 0x000fc40000000000 */
[----:B------:R-:W-:Y:S01]  /*12cd0*/  UIADD3 UR9, UR9, 0x388b0, URZ ;  /* 0x000388b009097890 */ /* 0x000fe2000fffe03f */
        /* <DEDUP_REMOVED lines=38> */
.L_x_3758:
[----:B------:R-:W-:Y:S05]  /*12f40*/  BSYNC B1 ;  /* 0x0000000000017941 */ /* 0x000fea0003800000 */
.L_x_3757:
[----:B0-----:R-:W2:Y:S04]  /*12f50*/  LDL.LU R6, [R1+0x4] ;  /* 0x0000040001067983 */ /* 0x001ea80000300800 */
[----:B------:R-:W3:Y:S01]  /*12f60*/  LDL.LU R9, [R1+0xc] ;  /* 0x00000c0001097983 */ /* 0x000ee20000300800 */
[----:B------:R-:W-:Y:S01]  /*12f70*/  PLOP3.LUT P2, PT, PT, PT, PT, 0x8, 0x0 ;  /* 0x000000000000781c */ /* 0x000fe20003f4e170 */
[----:B--2---:R-:W-:-:S05]  /*12f80*/  VIADD R6, R6, 0x1 ;  /* 0x0000000106067836 */ /* 0x004fca0000000000 */
[----:B------:R-:W-:-:S04]  /*12f90*/  ISETP.NE.AND P0, PT, R6, 0x2, PT ;  /* 0x000000020600780c */ /* 0x000fc80003f05270 */
[----:B------:R-:W-:-:S04]  /*12fa0*/  SEL R8, RZ, 0x1, P0 ;  /* 0x00000001ff087807 */ /* 0x000fc80000000000 */
[----:B---3--:R-:W-:Y:S02]  /*12fb0*/  LOP3.LUT R9, R9, R8, RZ, 0x3c, !PT ;  /* 0x0000000809097212 */ /* 0x008fe400078e3cff */
[----:B------:R-:W-:Y:S01]  /*12fc0*/  SEL R8, R6, RZ, P0 ;  /* 0x000000ff06087207 */ /* 0x000fe20000000000 */
[----:B------:R-:W-:Y:S02]  /*12fd0*/  VIADD R6, R0, 0xfffffffe ;  /* 0xfffffffe00067836 */ /* 0x000fe40000000000 */
[----:B------:R1:W-:Y:S03]  /*12fe0*/  STL [R1+0xc], R9 ;  /* 0x00000c0901007387 */ /* 0x0003e60000100800 */
[----:B------:R-:W-:Y:S01]  /*12ff0*/  ISETP.GE.AND P0, PT, R6, R4, PT ;  /* 0x000000040600720c */ /* 0x000fe20003f06270 */
[----:B------:R1:W-:-:S12]  /*13000*/  STL [R1+0x4], R8 ;  /* 0x0000040801007387 */ /* 0x0003d80000100800 */
[----:B-1----:R-:W-:Y:S05]  /*13010*/  @!P0 BRA `(.L_x_3753) ;  /* 0x0000000400cc8947 */ /* 0x002fea0003800000 */
[C---:B-----5:R-:W-:Y:S01]  /*13020*/  IMAD R6, R0.reuse, 0x40, R7 ;  /* 0x0000004000067824 */ /* 0x060fe200078e0207 */
[----:B------:R-:W-:-:S03]  /*13030*/  IADD3 R0, R0, -0x1, RZ ;  /* 0xffffffff00007810 */ /* 0x000fc60007ffe0ff */
[----:B------:R-:W-:-:S07]  /*13040*/  VIADD R6, R6, 0xffffff80 ;  /* 0xffffff8006067836 */ /* 0x000fce0000000000 */
.L_x_3769:
        /* <DEDUP_REMOVED lines=9> */
.L_x_3882:
        /* <DEDUP_REMOVED lines=11> */
.L_x_3766:
[----:B-1----:R-:W2:Y:S01]  /*13190*/  LDL R9, [R1+0x4] ;  /* 0x0000040001097983 */ /* 0x002ea20000100800 */
        /* <DEDUP_REMOVED lines=8> */
[----:B------:R-:W-:Y:S02]  /*13220*/  UMOV UR6, 0x0 ;  /* 0x0000000000067882 */ /* 0x000fe40000000000 */
[----:B------:R-:W-:-:S03]  /*13230*/  UMOV UR7, 0x12f00000 ;  /* 0x12f0000000077882 */ /* 0x000fc60000000000 */
[----:B------:R-:W-:Y:S01]  /*13240*/  UIADD3 UR9, UR9, 0x38890, URZ ;  /* 0x0003889009097890 */ /* 0x000fe2000fffe03f */
[----:B--2---:R-:W-:-:S05]  /*13250*/  IMAD R9, R9, 0x2000, R5 ;  /* 0x0000200009097824 */ /* 0x004fca00078e0205 */
[----:B------:R-:W-:-:S13]  /*13260*/  R2UR UR8, R9 ;  /* 0x00000000090872ca */ /* 0x000fda00000e0000 */
[----:B------:R-:W-:-:S09]  /*13270*/  UIADD3 UR8, UR8, 0x22400, URZ ;  /* 0x0002240008087890 */ /* 0x000fd2000fffe03f */
[----:B------:R1:W-:Y:S01]  /*13280*/  UTMALDG.4D [UR8], [UR4], desc[UR6] ;  /* 0x00000608040075b4 */ /* 0x0003e20008019000 */
[----:B------:R-:W2:Y:S02]  /*13290*/  SYNCS.PHASECHK.TRANS64.TRYWAIT P1, [R7+URZ+0x388c0], R8 ;  /* 0x0388c008070075a7 */ /* 0x000ea4000802017f */
[----:B-12---:R-:W-:Y:S05]  /*132a0*/  @!P1 BRA `(.L_x_3767) ;  /* 0x00000050006c9947 */ /* 0x006fea0003800000 */
.L_x_3883:
        /* <DEDUP_REMOVED lines=8> */
.L_x_3768:
        /* <DEDUP_REMOVED lines=52> */
.L_x_3764:
[----:B------:R-:W-:Y:S05]  /*13670*/  BSYNC B1 ;  /* 0x0000000000017941 */ /* 0x000fea0003800000 */
.L_x_3763:
[----:B------:R-:W2:Y:S04]  /*13680*/  LDL.LU R7, [R1+0x4] ;  /* 0x0000040001077983 */ /* 0x000ea80000300800 */
[----:B------:R-:W3:Y:S01]  /*13690*/  LDL.LU R9, [R1+0xc] ;  /* 0x00000c0001097983 */ /* 0x000ee20000300800 */
[----:B------:R-:W-:Y:S02]  /*136a0*/  VIADD R0, R0, 0xffffffff ;  /* 0xffffffff00007836 */ /* 0x000fe40000000000 */
[----:B------:R-:W-:Y:S02]  /*136b0*/  VIADD R6, R6, 0xffffffc0 ;  /* 0xffffffc006067836 */ /* 0x000fe40000000000 */
[----:B--2---:R-:W-:-:S05]  /*136c0*/  VIADD R7, R7, 0x1 ;  /* 0x0000000107077836 */ /* 0x004fca0000000000 */
[----:B------:R-:W-:-:S04]  /*136d0*/  ISETP.NE.AND P0, PT, R7, 0x2, PT ;  /* 0x000000020700780c */ /* 0x000fc80003f05270 */
[----:B------:R-:W-:Y:S02]  /*136e0*/  SEL R8, RZ, 0x1, P0 ;  /* 0x00000001ff087807 */ /* 0x000fe40000000000 */
[----:B------:R-:W-:Y:S02]  /*136f0*/  SEL R7, R7, RZ, P0 ;  /* 0x000000ff07077207 */ /* 0x000fe40000000000 */
[----:B---3--:R-:W-:Y:S02]  /*13700*/  LOP3.LUT R9, R9, R8, RZ, 0x3c, !PT ;  /* 0x0000000809097212 */ /* 0x008fe400078e3cff */
[----:B------:R-:W-:-:S03]  /*13710*/  ISETP.GT.AND P0, PT, R0, R4, PT ;  /* 0x000000040000720c */ /* 0x000fc60003f04270 */
[----:B------:R1:W-:Y:S04]  /*13720*/  STL [R1+0xc], R9 ;  /* 0x00000c0901007387 */ /* 0x0003e80000100800 */
[----:B------:R1:W-:Y:S06]  /*13730*/  STL [R1+0x4], R7 ;  /* 0x0000040701007387 */ /* 0x0003ec0000100800 */
[----:B------:R-:W-:Y:S05]  /*13740*/  @P0 BRA `(.L_x_3769) ;  /* 0xfffffff800400947 */ /* 0x000fea000383ffff */
.L_x_3753:
[----:B------:R-:W-:Y:S05]  /*13750*/  BSYNC B0 ;  /* 0x0000000000007941 */ /* 0x000fea0003800000 */
.L_x_3752:
[----:B-1---5:R-:W2:Y:S01]  /*13760*/  LDL R7, [R1+0x2c] ;  /* 0x00002c0001077983 */ /* 0x022ea20000100800 */
        /* <DEDUP_REMOVED lines=9> */
[----:B------:R-:W2:Y:S01]  /*13800*/  LDL R7, [R1+0x38] ;  /* 0x0000380001077983 */ /* 0x000ea20000100800 */
[----:B------:R-:W-:Y:S01]  /*13810*/  VOTEU.ANY UR4, UPT, PT ;  /* 0x0000000000047886 */ /* 0x000fe200038e0100 */
[----:B0-----:R-:W0:Y:S01]  /*13820*/  LDC.64 R2, c[0x0][0xd38] ;  /* 0x00034e00ff027b82 */ /* 0x001e220000000a00 */
[----:B------:R-:W1:Y:S08]  /*13830*/  FLO.U32 R0, UR4 ;  /* 0x0000000400007d00 */ /* 0x000e7000080e0000 */
[----:B------:R-:W0:Y:S01]  /*13840*/  POPC R5, UR4 ;  /* 0x0000000400057d09 */ /* 0x000e220008000000 */
[----:B--2---:R-:W-:-:S02]  /*13850*/  R2UR UR5, R7 ;  /* 0x00000000070572ca */ /* 0x004fc400000e0000 */
[----:B------:R-:W1:Y:S02]  /*13860*/  S2R R7, SR_LANEID ;  /* 0x0000000000077919 */ /* 0x000e640000000000 */
[----:B-1----:R-:W-:-:S13]  /*13870*/  ISETP.EQ.U32.AND P0, PT, R0, R7, PT ;  /* 0x000000070000720c */ /* 0x002fda0003f02070 */
[----:B0-----:R-:W2:Y:S01]  /*13880*/  @P0 ATOMG.E.ADD.STRONG.GPU PT, R3, desc[UR54][R2.64], R5 ;  /* 0x00000005020309a8 */ /* 0x001ea200081ee1f6 */
[----:B------:R-:W0:Y:S02]  /*13890*/  S2R R4, SR_LTMASK ;  /* 0x0000000000047919 */ /* 0x000e240000003900 */
[----:B0-----:R-:W-:-:S04]  /*138a0*/  LOP3.LUT R4, R4, UR4, RZ, 0xc0, !PT ;  /* 0x0000000404047c12 */ /* 0x001fc8000f8ec0ff */
[----:B------:R-:W0:Y:S01]  /*138b0*/  POPC R7, R4 ;  /* 0x0000000400077309 */ /* 0x000e220000000000 */
[----:B--2---:R-:W0:Y:S02]  /*138c0*/  SHFL.IDX PT, R0, R3, R0, 0x1f ;  /* 0x00001f0003007589 */ /* 0x004e2400000e0000 */
[----:B0-----:R-:W-:Y:S01]  /*138d0*/  IADD3 R16, R0, UR5, R7 ;  /* 0x0000000500107c10 */ /* 0x001fe2000fffe007 */
[----:B------:R-:W-:Y:S06]  /*138e0*/  BRA `(.L_x_3772) ;  /* 0x0000003000bc7947 */ /* 0x000fec0003800000 */
.L_x_3771:
        /* <DEDUP_REMOVED lines=23> */
.L_x_3773:
        /* <DEDUP_REMOVED lines=20> */
.L_x_3775:
        /* <DEDUP_REMOVED lines=16> */
.L_x_3774:
[----:B------:R-:W2:Y:S01]  /*13ca0*/  LDL.LU R2, [R1+0x20] ;  /* 0x0000200001027983 */ /* 0x000ea20000300800 */
[----:B------:R-:W-:-:S03]  /*13cb0*/  ULDC.64 UR4, c[0x0][0xaf0] ;  /* 0x0002bc0000047ab9 */ /* 0x000fc60000000a00 */
[----:B------:R-:W3:Y:S04]  /*13cc0*/  LDL.LU R0, [R1+0x24] ;  /* 0x0000240001007983 */ /* 0x000ee80000300800 */
[----:B------:R-:W4:Y:S04]  /*13cd0*/  LDL.LU R4, [R1+0x34] ;  /* 0x0000340001047983 */ /* 0x000f280000300800 */
[----:B------:R-:W4:Y:S01]  /*13ce0*/  LDL.LU R5, [R1+0x18] ;  /* 0x0000180001057983 */ /* 0x000f220000300800 */
[----:B------:R-:W-:-:S04]  /*13cf0*/  ISETP.NE.U32.AND P0, PT, RZ, UR4, PT ;  /* 0x00000004ff007c0c */ /* 0x000fc8000bf05070 */
[----:B------:R-:W-:Y:S01]  /*13d00*/  ISETP.NE.AND.EX P0, PT, RZ, UR5, PT, P0 ;  /* 0x00000005ff007c0c */ /* 0x000fe2000bf05300 */
[----:B------:R-:W0:Y:S01]  /*13d10*/  S2R R6, SR_TID.X ;  /* 0x0000000000067919 */ /* 0x000e220000002100 */
[----:B------:R-:W-:Y:S01]  /*13d20*/  ULDC.64 UR6, c[0x0][0x198] ;  /* 0x0000660000067ab9 */ /* 0x000fe20000000a00 */
        /* <DEDUP_REMOVED lines=11> */
[----:B------:R-:W-:Y:S01]  /*13de0*/  IMAD R17, R17, 0x40, R4 ;  /* 0x0000004011117824 */ /* 0x000fe200078e0204 */
[----:B------:R-:W-:Y:S01]  /*13df0*/  PLOP3.LUT P1, PT, P6, PT, PT, 0x8, 0x0 ;  /* 0x000000000000781c */ /* 0x000fe2000372e170 */
[----:B------:R-:W-:Y:S01]  /*13e00*/  IMAD.MOV.U32 R4, RZ, RZ, R18 ;  /* 0x000000ffff047224 */ /* 0x000fe200078e0012 */
[----:B0-----:R-:W0:Y:S02]  /*13e10*/  LDC R2, c[0x0][0x428] ;  /* 0x00010a00ff027b82 */ /* 0x001e240000000800 */
[----:B0-----:R-:W-:-:S13]  /*13e20*/  ISETP.NE.AND P0, PT, R2, 0x1, PT ;  /* 0x000000010200780c */ /* 0x001fda0003f05270 */
[----:B------:R-:W0:Y:S08]  /*13e30*/  @P0 LDC R3, c[0x0][0x42c] ;  /* 0x00010b00ff030b82 */ /* 0x000e300000000800 */
[----:B------:R-:W1:Y:S01]  /*13e40*/  @P0 LDC R2, c[0x0][0x430] ;  /* 0x00010c00ff020b82 */ /* 0x000e620000000800 */
[----:B0-----:R-:W-:-:S05]  /*13e50*/  @P0 IMAD.HI.U32 R3, R18, R3, RZ ;  /* 0x0000000312030227 */ /* 0x001fca00078e00ff */
[----:B-1----:R-:W-:Y:S02]  /*13e60*/  @P0 SHF.R.U32.HI R4, RZ, R2, R3 ;  /* 0x00000002ff040219 */ /* 0x002fe40000011603 */
[----:B------:R-:W-:-:S04]  /*13e70*/  ISETP.NE.U32.AND P0, PT, RZ, UR4, PT ;  /* 0x00000004ff007c0c */ /* 0x000fc8000bf05070 */
[----:B------:R-:W-:-:S04]  /*13e80*/  ISETP.NE.AND.EX P0, PT, RZ, UR5, PT, P0 ;  /* 0x00000005ff007c0c */ /* 0x000fc8000bf05300 */
[----:B------:R-:W-:-:S09]  /*13e90*/  SEL R5, R5, RZ, !P0 ;  /* 0x000000ff05057207 */ /* 0x000fd20004000000 */
.L_x_3776:
        /* <DEDUP_REMOVED lines=17> */
.L_x_3886:
[----:B------:R-:W2:Y:S01]  /*13fb0*/  LDL R7, [R1+0x1c] ;  /* 0x00001c0001077983 */ /* 0x000ea20000100800 */
[----:B------:R-:W-:Y:S01]  /*13fc0*/  UMOV UR4, 0xffffffff ;  /* 0xffffffff00047882 */ /* 0x000fe20000000000 */
[----:B------:R-:W-:Y:S02]  /*13fd0*/  SHF.R.S32.HI R8, RZ, 0x1f, R0 ;  /* 0x0000001fff087819 */ /* 0x000fe40000011400 */
[----:B--2---:R-:W-:Y:S01]  /*13fe0*/  IADD3 R7, R7, -0x1, RZ ;  /* 0xffffffff07077810 */ /* 0x004fe20007ffe0ff */
[----:B------:R-:W-:Y:S06]  /*13ff0*/  BRA.DIV UR4, `(.L_x_3778) ;  /* 0x0000004604607947 */ /* 0x000fec000b800000 */
[----:B------:R-:W-:-:S13]  /*14000*/  ELECT P6, URZ, PT ;  /* 0x00000000003f782f */ /* 0x000fda00038c0000 */
.L_x_3889:
        /* <DEDUP_REMOVED lines=24> */
.L_x_3780:
        /* <DEDUP_REMOVED lines=9> */
.L_x_3890:
        /* <DEDUP_REMOVED lines=11> */
.L_x_3782:
[----:B------:R-:W2:Y:S04]  /*142d0*/  LDL R11, [R1] ;  /* 0x00000000010b7983 */ /* 0x000ea80000100800 */
[----:B------:R-:W3:Y:S04]  /*142e0*/  LDL R14, [R1+0x30] ;  /* 0x00003000010e7983 */ /* 0x000ee80000100800 */
[----:B0-----:R-:W4:Y:S01]  /*142f0*/  LDL R10, [R1+0x10] ;  /* 0x00001000010a7983 */ /* 0x001f220000100800 */
[----:B------:R-:W0:Y:S01]  /*14300*/  S2R R13, SR_CgaCtaId ;  /* 0x00000000000d7919 */ /* 0x000e220000008800 */
[----:B------:R-:W-:-:S02]  /*14310*/  MOV R12, 0x400 ;  /* 0x00000400000c7802 */ /* 0x000fc40000000f00 */
[----:B------:R-:W-:Y:S01]  /*14320*/  R2UR UR9, R9 ;  /* 0x00000000090972ca */ /* 0x000fe200000e0000 */
[----:B------:R-:W-:Y:S01]  /*14330*/  ULDC.64 UR14, c[0x0][0x198] ;  /* 0x00006600000e7ab9 */ /* 0x000fe20000000a00 */
[----:B------:R-:W-:Y:S01]  /*14340*/  R2UR UR12, R4 ;  /* 0x00000000040c72ca */ /* 0x000fe200000e0000 */
[----:B------:R-:W-:Y:S01]  /*14350*/  UIADD3 UR6, UP0, UR14, 0x370, URZ ;  /* 0x000003700e067890 */ /* 0x000fe2000ff1e03f */
[----:B-----5:R-:W-:Y:S02]  /*14360*/  R2UR UR13, R6 ;  /* 0x00000000060d72ca */ /* 0x020fe400000e0000 */
[----:B0-----:R-:W-:-:S07]  /*14370*/  LEA R12, R13, R12, 0x18 ;  /* 0x0000000c0d0c7211 */ /* 0x001fce00078ec0ff */
[----:B------:R-:W-:Y:S02]  /*14380*/  UIADD3 UR9, UR9, 0x38830, URZ ;  /* 0x0003883009097890 */ /* 0x000fe4000fffe03f */
[----:B------:R-:W-:Y:S01]  /*14390*/  UIADD3.X UR7, URZ, UR15, URZ, UP0, !UPT ;  /* 0x0000000f3f077290 */ /* 0x000fe200087fe43f */
        /* <DEDUP_REMOVED lines=11> */
.L_x_3779:
        /* <DEDUP_REMOVED lines=9> */
[----:B------:R-:W-:Y:S01]  /*144e0*/  ULDC.64 UR20, c[0x0][0x198] ;  /* 0x0000660000147ab9 */ /* 0x000fe20000000a00 */
[----:B------:R-:W-:Y:S01]  /*144f0*/  R2UR UR11, R17 ;  /* 0x00000000110b72ca */ /* 0x000fe200000e0000 */
[----:B------:R-:W-:Y:S01]  /*14500*/  UIADD3 UR14, UP0, UR20, 0x270, URZ ;  /* 0x00000270140e7890 */ /* 0x000fe2000ff1e03f */
[----:B------:R-:W-:Y:S01]  /*14510*/  R2UR UR12, R18 ;  /* 0x00000000120c72ca */ /* 0x000fe200000e0000 */
[----:B------:R-:W-:Y:S01]  /*14520*/  UMOV UR6, 0x0 ;  /* 0x0000000000067882 */ /* 0x000fe20000000000 */
[----:B------:R-:W-:Y:S01]  /*14530*/  R2UR UR13, R5 ;  /* 0x00000000050d72ca */ /* 0x000fe200000e0000 */
[----:B------:R-:W-:Y:S01]  /*14540*/  UIADD3.X UR15, URZ, UR21, URZ, UP0, !UPT ;  /* 0x000000153f0f7290 */ /* 0x000fe200087fe43f */
[----:B------:R-:W-:Y:S01]  /*14550*/  IMAD.MOV.U32 R5, RZ, RZ, 0x2000 ;  /* 0x00002000ff057424 */ /* 0x000fe200078e00ff */
[----:B------:R-:W-:Y:S01]  /*14560*/  UIADD3 UR4, UP0, UR20, 0x770, URZ ;  /* 0x0000077014047890 */ /* 0x000fe2000ff1e03f */
[----:B------:R-:W-:Y:S01]  /*14570*/  MOV R10, UR55 ;  /* 0x00000037000a7c02 */ /* 0x000fe20008000f00 */
[----:B------:R-:W-:Y:S01]  /*14580*/  UMOV UR7, 0x12f00000 ;  /* 0x12f0000000077882 */ /* 0x000fe20000000000 */
[----:B------:R-:W-:Y:S01]  /*14590*/  UMOV UR10, URZ ;  /* 0x0000003f000a7c82 */ /* 0x000fe20008000000 */
[----:B------:R-:W-:Y:S01]  /*145a0*/  UIADD3 UR8, UR16, 0x20400, URZ ;  /* 0x0002040010087890 */ /* 0x000fe2000fffe03f */
[----:B------:R0:W-:Y:S01]  /*145b0*/  SYNCS.ARRIVE.TRANS64 RZ, [R11+URZ+0x38800], R5 ;  /* 0x038800050bff79a7 */ /* 0x0001e2000800003f */
[----:B------:R-:W-:Y:S01]  /*145c0*/  UIADD3 UR9, UR16, 0x38800, URZ ;  /* 0x0003880010097890 */ /* 0x000fe2000fffe03f */
[----:B------:R-:W-:Y:S01]  /*145d0*/  MOV R9, UR54 ;  /* 0x0000003600097c02 */ /* 0x000fe20008000f00 */
[----:B------:R-:W-:Y:S01]  /*145e0*/  UIADD3.X UR5, URZ, UR21, URZ, UP0, !UPT ;  /* 0x000000153f057290 */ /* 0x000fe200087fe43f */
[----:B------:R-:W-:Y:S01]  /*145f0*/  R2UR UR55, R10 ;  /* 0x000000000a3772ca */ /* 0x000fe200000e0000 */
[----:B------:R-:W-:Y:S01]  /*14600*/  UIADD3 UR48, UR16, 0x28400, URZ ;  /* 0x0002840010307890 */ /* 0x000fe2000fffe03f */
[----:B------:R-:W-:Y:S01]  /*14610*/  R2UR UR54, R9 ;  /* 0x00000000093672ca */ /* 0x000fe200000e0000 */
[----:B------:R-:W-:Y:S01]  /*14620*/  UMOV UR50, 0xc0 ;  /* 0x000000c000327882 */ /* 0x000fe20000000000 */
[----:B------:R-:W-:Y:S01]  /*14630*/  UMOV UR51, UR11 ;  /* 0x0000000b00337c82 */ /* 0x000fe20008000000 */
[----:B------:R-:W-:Y:S01]  /*14640*/  UMOV UR52, UR12 ;  /* 0x0000000c00347c82 */ /* 0x000fe20008000000 */
[----:B------:R1:W-:Y:S01]  /*14650*/  UTMALDG.4D [UR8], [UR14], desc[UR6] ;  /* 0x000006080e0075b4 */ /* 0x0003e20008019000 */
[----:B0-----:R-:W-:Y:S01]  /*14660*/  IMAD.MOV.U32 R5, RZ, RZ, 0x10000 ;  /* 0x00010000ff057424 */ /* 0x001fe200078e00ff */
[----:B------:R-:W-:Y:S01]  /*14670*/  UMOV UR53, UR13 ;  /* 0x0000000d00357c82 */ /* 0x000fe20008000000 */
[----:B------:R-:W-:-:S02]  /*14680*/  UIADD3 UR56, UR16, 0x2a400, URZ ;  /* 0x0002a40010387890 */ /* 0x000fc4000fffe03f */
[----:B------:R-:W-:Y:S01]  /*14690*/  UIADD3 UR40, UR16, 0x2e400, URZ ;  /* 0x0002e40010287890 */ /* 0x000fe2000fffe03f */
[----:B------:R0:W-:Y:S01]  /*146a0*/  SYNCS.ARRIVE.TRANS64 RZ, [R11+URZ+0x38810], R5 ;  /* 0x038810050bff79a7 */ /* 0x0001e2000800003f */
[----:B------:R-:W-:Y:S02]  /*146b0*/  UIADD3 UR32, UR16, 0x30400, URZ ;  /* 0x0003040010207890 */ /* 0x000fe4000fffe03f */
[----:B------:R-:W-:Y:S01]  /*146c0*/  UIADD3 UR24, UR16, 0x32400, URZ ;  /* 0x0003240010187890 */ /* 0x000fe2000fffe03f */
[----:B------:R-:W-:Y:S01]  /*146d0*/  UMOV UR58, 0x80 ;  /* 0x00000080003a7882 */ /* 0x000fe20000000000 */
[----:B------:R-:W-:Y:S01]  /*146e0*/  UMOV UR59, UR11 ;  /* 0x0000000b003b7c82 */ /* 0x000fe20008000000 */
[----:B------:R-:W-:Y:S01]  /*146f0*/  UMOV UR60, UR12 ;  /* 0x0000000c003c7c82 */ /* 0x000fe20008000000 */
[----:B------:R-:W-:Y:S01]  /*14700*/  UMOV UR61, UR13 ;  /* 0x0000000d003d7c82 */ /* 0x000fe20008000000 */
[----:B------:R-:W-:Y:S01]  /*14710*/  UMOV UR42, 0x100 ;  /* 0x00000100002a7882 */ /* 0x000fe20000000000 */
[----:B0-----:R-:W-:Y:S01]  /*14720*/  MOV R5, UR50 ;  /* 0x0000003200057c02 */ /* 0x001fe20008000f00 */
        /* <DEDUP_REMOVED lines=9> */
[----:B-1----:R-:W-:-:S02]  /*147c0*/  UIADD3 UR8, UR16, 0x26400, URZ ;  /* 0x0002640010087890 */ /* 0x002fc4000fffe03f */
[----:B------:R-:W-:Y:S01]  /*147d0*/  UIADD3 UR9, UR16, 0x38810, URZ ;  /* 0x0003881010097890 */ /* 0x000fe2000fffe03f */
[----:B------:R-:W-:Y:S01]  /*147e0*/  UMOV UR27, UR11 ;  /* 0x0000000b001b7c82 */ /* 0x000fe20008000000 */
[----:B------:R-:W-:Y:S01]  /*147f0*/  UMOV UR28, UR12 ;  /* 0x0000000c001c7c82 */ /* 0x000fe20008000000 */
[----:B------:R-:W-:Y:S01]  /*14800*/  UMOV UR29, UR13 ;  /* 0x0000000d001d7c82 */ /* 0x000fe20008000000 */
[----:B------:R-:W-:Y:S01]  /*14810*/  UMOV UR18, 0x1c0 ;  /* 0x000001c000127882 */ /* 0x000fe20000000000 */
[----:B------:R-:W-:Y:S02]  /*14820*/  UMOV UR19, UR11 ;  /* 0x0000000b00137c82 */ /* 0x000fe40008000000 */
[----:B------:R-:W-:Y:S01]  /*14830*/  UMOV UR49, UR9 ;  /* 0x0000000900317c82 */ /* 0x000fe20008000000 */
[----:B------:R-:W-:Y:S01]  /*14840*/  UMOV UR57, UR9 ;  /* 0x0000000900397c82 */ /* 0x000fe20008000000 */
[----:B------:R-:W-:Y:S01]  /*14850*/  UTMALDG.4D [UR8], [UR4], desc[UR6] ;  /* 0x00000608040075b4 */ /* 0x000fe20008019000 */
[----:B------:R-:W-:Y:S01]  /*14860*/  UMOV UR41, UR9 ;  /* 0x0000000900297c82 */ /* 0x000fe20008000000 */
[----:B------:R-:W-:Y:S01]  /*14870*/  UMOV UR33, UR9 ;  /* 0x0000000900217c82 */ /* 0x000fe20008000000 */
[----:B------:R-:W-:Y:S01]  /*14880*/  UMOV UR25, UR9 ;  /* 0x0000000900197c82 */ /* 0x000fe20008000000 */
[----:B------:R-:W-:Y:S01]  /*14890*/  UMOV UR20, UR12 ;  /* 0x0000000c00147c82 */ /* 0x000fe20008000000 */
[----:B------:R-:W-:Y:S01]  /*148a0*/  UMOV UR21, UR13 ;  /* 0x0000000d00157c82 */ /* 0x000fe20008000000 */
[----:B------:R-:W-:Y:S01]  /*148b0*/  UMOV UR17, UR9 ;  /* 0x0000000900117c82 */ /* 0x000fe20008000000 */
        /* <DEDUP_REMOVED lines=8> */
[----:B------:R1:W-:Y:S01]  /*14940*/  UTMALDG.4D [UR24], [UR4], desc[UR6] ;  /* 0x00000618040075b4 */ /* 0x0003e20008019000 */
[----:B------:R1:W-:Y:S02]  /*14950*/  UTMALDG.4D [UR16], [UR4], desc[UR6] ;  /* 0x00000610040075b4 */ /* 0x0003e40008019000 */
[----:B-1----:R-:W-:Y:S01]  /*14960*/  NOP ;  /* 0x0000000000007918 */ /* 0x002fe20000000000 */
.L_x_3784:
[----:B------:R-:W-:Y:S05]  /*14970*/  BSYNC B0 ;  /* 0x0000000000007941 */ /* 0x000fea0003800000 */
.L_x_3783:
[----:B------:R-:W2:Y:S02]  /*14980*/  LDL.LU R9, [R1+0x28] ;  /* 0x0000280001097983 */ /* 0x000ea40000300800 */
        /* <DEDUP_REMOVED lines=8> */
.L_x_3891:
        /* <DEDUP_REMOVED lines=8> */
[----:B0-----:R-:W-:-:S04]  /*14a90*/  LEA R11, R12, R11, 0x18 ;  /* 0x0000000b0c0b7211 */ /* 0x001fc800078ec0ff */
[----:B--2---:R-:W-:Y:S02]  /*14aa0*/  LEA R5, R10, R11, 0x3 ;  /* 0x0000000b0a057211 */ /* 0x004fe400078e18ff */
[----:B---3--:R-:W-:-:S04]  /*14ab0*/  SHF.L.U32 R9, R9, 0x1f, RZ ;  /* 0x0000001f09097819 */ /* 0x008fc800000006ff */
[----:B------:R-:W0:Y:S02]  /*14ac0*/  SYNCS.PHASECHK.TRANS64.TRYWAIT P0, [R5+URZ+0x38860], R9 ;  /* 0x03886009050075a7 */ /* 0x000e24000800017f */
[----:B0-----:R-:W-:Y:S05]  /*14ad0*/  @!P0 BRA `(.L_x_3788) ;  /* 0x0000003800fc8947 */ /* 0x001fea0003800000 */
.L_x_3892:
        /* <DEDUP_REMOVED lines=11> */
.L_x_3789:
        /* <DEDUP_REMOVED lines=59> */
.L_x_3787:
[----:B------:R-:W-:Y:S05]  /*14f40*/  BSYNC B0 ;  /* 0x0000000000007941 */ /* 0x000fea0003800000 */
.L_x_3786:
        /* <DEDUP_REMOVED lines=11> */
[----:B------:R-:W-:Y:S02]  /*15000*/  ISETP.NE.U32.AND P0, PT, R5, 0x1, PT ;  /* 0x000000010500780c */ /* 0x000fe40003f05070 */
[----:B------:R-:W-:-:S11]  /*15010*/  IADD3 R5, R10, -0x2, RZ ;  /* 0xfffffffe0a057810 */ /* 0x000fd60007ffe0ff */
        /* <DEDUP_REMOVED lines=33> */
.L_x_3796:
[----:B-1----:R-:W1:Y:S01]  /*15230*/  S2R R3, SR_CgaCtaId ;  /* 0x0000000000037919 */ /* 0x002e620000008800 */
[----:B------:R-:W-:-:S04]  /*15240*/  MOV R2, 0x400 ;  /* 0x0000040000027802 */ /* 0x000fc80000000f00 */
[----:B-1----:R-:W-:Y:S02]  /*15250*/  LEA R2, R3, R2, 0x18 ;  /* 0x0000000203027211 */ /* 0x002fe400078ec0ff */
[----:B------:R-:W-:Y:S02]  /*15260*/  SHF.L.U32 R3, R14, 0x1f, RZ ;  /* 0x0000001f0e037819 */ /* 0x000fe400000006ff */
[----:B------:R-:W-:-:S04]  /*15270*/  LEA R2, R15, R2, 0x3 ;  /* 0x000000020f027211 */ /* 0x000fc800078e18ff */
[----:B------:R-:W1:Y:S02]  /*15280*/  SYNCS.PHASECHK.TRANS64.TRYWAIT P0, [R2+URZ+0x38840], R3 ;  /* 0x03884003020075a7 */ /* 0x000e64000800017f */
[----:B-1----:R-:W-:Y:S05]  /*15290*/  @!P0 BRA `(.L_x_3797) ;  /* 0x0000003400208947 */ /* 0x002fea0003800000 */
.L_x_3893:
        /* <DEDUP_REMOVED lines=11> */
.L_x_3798:
[----:B--2---:R-:W2:Y:S01]  /*15350*/  LDL R10, [R1] ;  /* 0x00000000010a7983 */ /* 0x004ea20000100800 */
[----:B------:R-:W-:-:S03]  /*15360*/  MOV R12, 0x400 ;  /* 0x00000400000c7802 */ /* 0x000fc60000000f00 */
[----:B------:R-:W3:Y:S01]  /*15370*/  LDL R11, [R1+0x10] ;  /* 0x00001000010b7983 */ /* 0x000ee20000100800 */
[----:B------:R-:W4:Y:S01]  /*15380*/  S2R R13, SR_CgaCtaId ;  /* 0x00000000000d7919 */ /* 0x000f220000008800 */
[----:B------:R-:W-:Y:S01]  /*15390*/  R2UR UR9, R2 ;  /* 0x00000000020972ca */ /* 0x000fe200000e0000 */
[----:B------:R-:W-:Y:S01]  /*153a0*/  ULDC.64 UR6, c[0x0][0x198] ;  /* 0x0000660000067ab9 */ /* 0x000fe20000000a00 */
[----:B------:R-:W-:Y:S01]  /*153b0*/  R2UR UR12, R4 ;  /* 0x00000000040c72ca */ /* 0x000fe200000e0000 */
[----:B------:R-:W-:Y:S01]  /*153c0*/  UIADD3 UR4, UP0, UR6, 0x370, URZ ;  /* 0x0000037006047890 */ /* 0x000fe2000ff1e03f */
[----:B-----5:R-:W-:-:S03]  /*153d0*/  R2UR UR13, R6 ;  /* 0x00000000060d72ca */ /* 0x020fc600000e0000 */
[----:B------:R-:W-:Y:S01]  /*153e0*/  UIADD3.X UR5, URZ, UR7, URZ, UP0, !UPT ;  /* 0x000000073f057290 */ /* 0x000fe200087fe43f */
[----:B----4-:R-:W-:-:S05]  /*153f0*/  LEA R12, R13, R12, 0x18 ;  /* 0x0000000c0d0c7211 */ /* 0x010fca00078ec0ff */
        /* <DEDUP_REMOVED lines=12> */
.L_x_3894:
        /* <DEDUP_REMOVED lines=8> */
.L_x_3800:
[----:B-12---:R-:W2:Y:S01]  /*15540*/  LDL R3, [R1] ;  /* 0x0000000001037983 */ /* 0x006ea20000100800 */
[----:B------:R-:W-:Y:S01]  /*15550*/  MOV R10, 0x400 ;  /* 0x00000400000a7802 */ /* 0x000fe20000000f00 */
[----:B------:R-:W-:Y:S01]  /*15560*/  ULDC.64 UR24, c[0x0][0x198] ;  /* 0x0000660000187ab9 */ /* 0x000fe20000000a00 */
[----:B------:R-:W-:Y:S01]  /*15570*/  R2UR UR9, R2 ;  /* 0x00000000020972ca */ /* 0x000fe200000e0000 */
[----:B------:R-:W1:Y:S01]  /*15580*/  S2R R11, SR_CgaCtaId ;  /* 0x00000000000b7919 */ /* 0x000e620000008800 */
        /* <DEDUP_REMOVED lines=14> */
[----:B-1----:R-:W-:-:S05]  /*15670*/  LEA R10, R11, R10, 0x18 ;  /* 0x0000000a0b0a7211 */ /* 0x002fca00078ec0ff */
        /* <DEDUP_REMOVED lines=14> */
[----:B------:R-:W-:Y:S01]  /*15760*/  UIADD3 UR17, UR14, 0xc400, URZ ;  /* 0x0000c4000e117890 */ /* 0x000fe2000fffe03f */
[----:B------:R1:W-:Y:S02]  /*15770*/  UTMALDG.4D [UR8], [UR4], desc[UR6] ;  /* 0x00000608040075b4 */ /* 0x0003e40008019000 */
        /* <DEDUP_REMOVED lines=19> */
.L_x_3795:
[----:B------:R-:W-:Y:S05]  /*158b0*/  BSYNC B2 ;  /* 0x0000000000027941 */ /* 0x000fea0003800000 */
.L_x_3794:
[----:B------:R-:W2:Y:S02]  /*158c0*/  LDL.LU R2, [R1+0x1c] ;  /* 0x00001c0001027983 */ /* 0x000ea40000300800 */
[----:B--2---:R-:W-:-:S07]  /*158d0*/  IADD3 R5, R2, -0x3, RZ ;  /* 0xfffffffd02057810 */ /* 0x004fce0007ffe0ff */
.L_x_3793:
[----:B------:R-:W-:Y:S05]  /*158e0*/  BSYNC B1 ;  /* 0x0000000000017941 */ /* 0x000fea0003800000 */
.L_x_3792:
[----:B------:R-:W-:-:S05]  /*158f0*/  IMAD.MOV R9, RZ, RZ, -R9 ;  /* 0x000000ffff097224 */ /* 0x000fca00078e0a09 */
[----:B------:R-:W-:-:S13]  /*15900*/  ISETP.NE.AND P0, PT, R7, R9, PT ;  /* 0x000000090700720c */ /* 0x000fda0003f05270 */
[----:B------:R-:W-:Y:S05]  /*15910*/  @!P0 BRA `(.L_x_3791) ;  /* 0x0000001000388947 */ /* 0x000fea0003800000 */
.L_x_3815:
        /* <DEDUP_REMOVED lines=30> */
.L_x_3803:
[----:B------:R-:W2:Y:S01]  /*15b00*/  S2R R3, SR_CgaCtaId ;  /* 0x0000000000037919 */ /* 0x000ea20000008800 */
[----:B------:R-:W-:-:S04]  /*15b10*/  MOV R2, 0x400 ;  /* 0x0000040000027802 */ /* 0x000fc80000000f00 */
[----:B--2---:R-:W-:Y:S02]  /*15b20*/  LEA R2, R3, R2, 0x18 ;  /* 0x0000000203027211 */ /* 0x004fe400078ec0ff */
[----:B------:R-:W-:-:S03]  /*15b30*/  SHF.L.U32 R3, R9, 0x1f, RZ ;  /* 0x0000001f09037819 */ /* 0x000fc600000006ff */
[----:B------:R-:W-:-:S04]  /*15b40*/  IMAD R2, R10, 0x8, R2 ;  /* 0x000000080a027824 */ /* 0x000fc800078e0202 */
[----:B------:R-:W2:Y:S02]  /*15b50*/  SYNCS.PHASECHK.TRANS64.TRYWAIT P0, [R2+URZ+0x38840], R3 ;  /* 0x03884003020075a7 */ /* 0x000ea4000800017f */
[----:B--2---:R-:W-:Y:S05]  /*15b60*/  @!P0 BRA `(.L_x_3804) ;  /* 0x0000002c00148947 */ /* 0x004fea0003800000 */
.L_x_3895:
[----:B-1----:R-:W1:Y:S02]  /*15b70*/  S2R R7, SR_TID.X ;  /* 0x0000000000077919 */ /* 0x002e640000002100 */
        /* <DEDUP_REMOVED lines=10> */
.L_x_3805:
[----:B------:R-:W3:Y:S01]  /*15c20*/  LDL R12, [R1+0x10] ;  /* 0x00001000010c7983 */ /* 0x000ee20000100800 */
[----:B-1----:R-:W-:Y:S01]  /*15c30*/  MOV R7, 0x400 ;  /* 0x0000040000077802 */ /* 0x002fe20000000f00 */
[----:B------:R-:W1:Y:S01]  /*15c40*/  S2R R13, SR_CgaCtaId ;  /* 0x00000000000d7919 */ /* 0x000e620000008800 */
[----:B------:R-:W-:Y:S01]  /*15c50*/  R2UR UR9, R2 ;  /* 0x00000000020972ca */ /* 0x000fe200000e0000 */
[----:B------:R-:W-:Y:S01]  /*15c60*/  ULDC.64 UR6, c[0x0][0x198] ;  /* 0x0000660000067ab9 */ /* 0x000fe20000000a00 */
[----:B------:R-:W-:Y:S01]  /*15c70*/  R2UR UR12, R4 ;  /* 0x00000000040c72ca */ /* 0x000fe200000e0000 */
[----:B------:R-:W-:Y:S01]  /*15c80*/  UIADD3 UR4, UP0, UR6, 0x370, URZ ;  /* 0x0000037006047890 */ /* 0x000fe2000ff1e03f */
[----:B-----5:R-:W-:-:S03]  /*15c90*/  R2UR UR13, R6 ;  /* 0x00000000060d72ca */ /* 0x020fc600000e0000 */
        /* <DEDUP_REMOVED lines=14> */
.L_x_3896:
        /* <DEDUP_REMOVED lines=8> */
.L_x_3807:
[----:B------:R-:W3:Y:S01]  /*15e00*/  S2R R11, SR_CgaCtaId ;  /* 0x00000000000b7919 */ /* 0x000ee20000008800 */
[----:B-12---:R-:W-:Y:S01]  /*15e10*/  MOV R3, 0x400 ;  /* 0x0000040000037802 */ /* 0x006fe20000000f00 */
[----:B------:R-:W-:Y:S01]  /*15e20*/  ULDC.64 UR16, c[0x0][0x198] ;  /* 0x0000660000107ab9 */ /* 0x000fe20000000a00 */
        /* <DEDUP_REMOVED lines=51> */
.L_x_3802:
[----:B------:R-:W-:Y:S05]  /*16160*/  BSYNC B1 ;  /* 0x0000000000017941 */ /* 0x000fea0003800000 */
.L_x_3801:
        /* <DEDUP_REMOVED lines=13> */
[----:B------:R-:W2:Y:S02]  /*16240*/  LDC R6, c[0x0][0x41c] ;  /* 0x00010700ff067b82 */ /* 0x000ea40000000800 */
[----:B--2---:R-:W-:-:S13]  /*16250*/  ISETP.NE.AND P0, PT, R6, 0x1, PT ;  /* 0x000000010600780c */ /* 0x004fda0003f05270 */
[----:B------:R-:W2:Y:S02]  /*16260*/  @P0 LDC.64 R2, c[0x0][0x420] ;  /* 0x00010800ff020b82 */ /* 0x000ea40000000a00 */
[----:B--2---:R-:W-:-:S04]  /*16270*/  @P0 IMAD.HI.U32 R7, R9, R2, RZ ;  /* 0x0000000209070227 */ /* 0x004fc800078e00ff */
[----:B------:R-:W-:Y:S01]  /*16280*/  IMAD.MOV.U32 R2, RZ, RZ, R9 ;  /* 0x000000ffff027224 */ /* 0x000fe200078e0009 */
[----:B------:R-:W-:-:S05]  /*16290*/  @P0 SHF.R.U32.HI R2, RZ, R3, R7 ;  /* 0x00000003ff020219 */ /* 0x000fca0000011607 */
[----:B------:R-:W-:-:S04]  /*162a0*/  IMAD.MOV R3, RZ, RZ, -R2 ;  /* 0x000000ffff037224 */ /* 0x000fc800078e0a02 */
[----:B------:R-:W-:Y:S01]  /*162b0*/  IMAD R9, R6, R3, R9 ;  /* 0x0000000306097224 */ /* 0x000fe200078e0209 */
[----:B------:R-:W-:Y:S01]  /*162c0*/  SHF.R.S32.HI R3, RZ, 0x1f, R2 ;  /* 0x0000001fff037819 */ /* 0x000fe20000011402 */
[----:B------:R-:W-:-:S04]  /*162d0*/  IMAD R6, R8, UR46, RZ ;  /* 0x0000002e08067c24 */ /* 0x000fc8000f8e02ff */
[C---:B------:R-:W-:Y:S02]  /*162e0*/  IMAD R6, R0.reuse, UR47, R6 ;  /* 0x0000002f00067c24 */ /* 0x040fe4000f8e0206 */
[----:B------:R-:W-:-:S04]  /*162f0*/  IMAD.WIDE.U32 R2, R0, UR46, R2 ;  /* 0x0000002e00027c25 */ /* 0x000fc8000f8e0002 */
[----:B------:R-:W-:Y:S01]  /*16300*/  IMAD.IADD R3, R6, 0x1, R3 ;  /* 0x0000000106037824 */ /* 0x000fe200078e0203 */
[----:B------:R-:W-:-:S04]  /*16310*/  LEA R6, P0, R2, UR38, 0x2 ;  /* 0x0000002602067c11 */ /* 0x000fc8000f8010ff */
[----:B------:R-:W-:-:S05]  /*16320*/  LEA.HI.X R7, R2, UR39, R3, 0x2, P0 ;  /* 0x0000002702077c11 */ /* 0x000fca00080f1403 */
[----:B------:R2:W5:Y:S04]  /*16330*/  LDG.E R6, desc[UR54][R6.64] ;  /* 0x0000003606067981 */ /* 0x000568000c1e1900 */
.L_x_3810:
[----:B------:R-:W3:Y:S01]  /*16340*/  S2R R3, SR_CgaCtaId ;  /* 0x0000000000037919 */ /* 0x000ee20000008800 */
[----:B------:R-:W-:-:S04]  /*16350*/  MOV R2, 0x400 ;  /* 0x0000040000027802 */ /* 0x000fc80000000f00 */
[----:B---3--:R-:W-:Y:S02]  /*16360*/  LEA R2, R3, R2, 0x18 ;  /* 0x0000000203027211 */ /* 0x008fe400078ec0ff */
[----:B------:R-:W-:Y:S02]  /*16370*/  SHF.L.U32 R3, R11, 0x1f, RZ ;  /* 0x0000001f0b037819 */ /* 0x000fe400000006ff */
[----:B------:R-:W-:-:S04]  /*16380*/  LEA R2, R12, R2, 0x3 ;  /* 0x000000020c027211 */ /* 0x000fc800078e18ff */
[----:B------:R-:W3:Y:S02]  /*16390*/  SYNCS.PHASECHK.TRANS64.TRYWAIT P0, [R2+URZ+0x38840], R3 ;  /* 0x03884003020075a7 */ /* 0x000ee4000800017f */
[----:B---3--:R-:W-:Y:S05]  /*163a0*/  @!P0 BRA `(.L_x_3811) ;  /* 0x00000024002c8947 */ /* 0x008fea0003800000 */
.L_x_3897:
        /* <DEDUP_REMOVED lines=11> */
.L_x_3812:
[----:B--2---:R-:W2:Y:S01]  /*16460*/  LDL R7, [R1] ;  /* 0x0000000001077983 */ /* 0x004ea20000100800 */
[----:B-1----:R-:W-:-:S03]  /*16470*/  MOV R11, 0x400 ;  /* 0x00000400000b7802 */ /* 0x002fc60000000f00 */
[----:B------:R-:W4:Y:S01]  /*16480*/  LDL R10, [R1+0x10] ;  /* 0x00001000010a7983 */ /* 0x000f220000100800 */
        /* <DEDUP_REMOVED lines=20> */
.L_x_3898:
        /* <DEDUP_REMOVED lines=8> */
.L_x_3814:
[----:B-1-3--:R-:W2:Y:S01]  /*16650*/  LDL R3, [R1] ;  /* 0x0000000001037983 */ /* 0x00aea20000100800 */
        /* <DEDUP_REMOVED lines=54> */
.L_x_3809:
[----:B------:R-:W-:Y:S05]  /*169c0*/  BSYNC B1 ;  /* 0x0000000000017941 */ /* 0x000fea0003800000 */
.L_x_3808:
[C---:B------:R-:W-:Y:S02]  /*169d0*/  ISETP.GT.AND P0, PT, R5.reuse, 0x1, PT ;  /* 0x000000010500780c */ /* 0x040fe40003f04270 */
[----:B------:R-:W-:-:S11]  /*169e0*/  IADD3 R5, R5, -0x2, RZ ;  /* 0xfffffffe05057810 */ /* 0x000fd60007ffe0ff */
[----:B------:R-:W-:Y:S05]  /*169f0*/  @P0 BRA `(.L_x_3815) ;  /* 0xffffffec00c80947 */ /* 0x000fea000383ffff */
.L_x_3791:
[----:B------:R-:W-:Y:S05]  /*16a00*/  BSYNC B0 ;  /* 0x0000000000007941 */ /* 0x000fea0003800000 */
.L_x_3790:
        /* <DEDUP_REMOVED lines=12> */
[----:B------:R-:W-:Y:S02]  /*16ad0*/  VOTEU.ANY UR4, UPT, PT ;  /* 0x0000000000047886 */ /* 0x000fe400038e0100 */
        /* <DEDUP_REMOVED lines=12> */
.L_x_3817:
[----:B------:R-:W-:Y:S05]  /*16ba0*/  BSYNC B0 ;  /* 0x0000000000007941 */ /* 0x000fea0003800000 */
.L_x_3816:
[----:B--2---:R-:W2:Y:S02]  /*16bb0*/  LDL.LU R2, [R1+0x8] ;  /* 0x0000080001027983 */ /* 0x004ea40000300800 */
[----:B--2---:R-:W-:-:S05]  /*16bc0*/  LOP3.LUT R2, R2, R0, RZ, 0x3c, !PT ;  /* 0x0000000002027212 */ /* 0x004fca00078e3cff */
[----:B------:R2:W-:Y:S02]  /*16bd0*/  STL [R1+0x8], R2 ;  /* 0x0000080201007387 */ /* 0x0005e40000100800 */
.L_x_3772:
[----:B------:R-:W-:Y:S05]  /*16be0*/  BSYNC B6 ;  /* 0x0000000000067941 */ /* 0x000fea0003800000 */
.L_x_3770:
[----:B------:R-:W-:-:S03]  /*16bf0*/  UMOV UR4, 0xffffffff ;  /* 0xffffffff00047882 */ /* 0x000fc60000000000 */
[----:B------:R-:W-:Y:S05]  /*16c00*/  BRA.DIV UR4, `(.L_x_3818) ;  /* 0x0000001e043c7947 */ /* 0x000fea000b800000 */
[----:B------:R3:W4:Y:S04]  /*16c10*/  SHFL.IDX PT, R4, R16, RZ, 0x1f ;  /* 0x00001fff10047589 */ /* 0x00072800000e0000 */
[----:B------:R3:W0:Y:S02]  /*16c20*/  SHFL.IDX PT, R6, R16, 0x1, 0x1f ;  /* 0x00201f0010067f89 */ /* 0x00062400000e0000 */
.L_x_3902:
[----:B------:R-:W0:Y:S01]  /*16c30*/  S2R R0, SR_TID.X ;  /* 0x0000000000007919 */ /* 0x000e220000002100 */
        /* <DEDUP_REMOVED lines=10> */
[----:B0-----:R-:W-:-:S05]  /*16ce0*/  IMAD.WIDE R2, R5, 0x4, R2 ;  /* 0x0000000405027825 */ /* 0x001fca00078e0202 */
[----:B------:R0:W5:Y:S02]  /*16cf0*/  LDG.E R17, desc[UR54][R2.64] ;  /* 0x0000003602117981 */ /* 0x000164000c1e1900 */
.L_x_3820:
[----:B------:R-:W-:Y:S05]  /*16d00*/  BSYNC B0 ;  /* 0x0000000000007941 */ /* 0x000fea0003800000 */
.L_x_3819:
        /* <DEDUP_REMOVED lines=19> */
[----:B------:R-:W2:Y:S02]  /*16e40*/  SHFL.UP PT, R14, R7, 0x10, RZ ;  /* 0x06000000070e7989 */ /* 0x000ea400000e00ff */
[----:B--2---:R-:W-:-:S05]  /*16e50*/  SEL R2, R14, RZ, P0 ;  /* 0x000000ff0e027207 */ /* 0x004fca0000000000 */
[----:B------:R-:W-:-:S05]  /*16e60*/  IMAD.IADD R2, R7, 0x1, R2 ;  /* 0x0000000107027824 */ /* 0x000fca00078e0202 */
[----:B------:R0:W2:Y:S02]  /*16e70*/  SHFL.IDX PT, R14, R2, 0x1f, 0x1f ;  /* 0x03e01f00020e7f89 */ /* 0x0000a400000e0000 */
.L_x_3910:
[----:B------:R-:W-:Y:S02]  /*16e80*/  ULDC UR4, c[0x0][0xd10] ;  /* 0x0003440000047ab9 */ /* 0x000fe40000000800 */
[----:B---3--:R-:W-:-:S04]  /*16e90*/  IMAD.U32 R16, RZ, RZ, UR4 ;  /* 0x00000004ff107e24 */ /* 0x008fc8000f8e00ff */
[----:B--2---:R-:W-:-:S04]  /*16ea0*/  IMAD R3, R14, R16, RZ ;  /* 0x000000100e037224 */ /* 0x004fc800078e02ff */
[----:B------:R-:W-:-:S05]  /*16eb0*/  IMAD.IADD R6, R6, 0x1, R3 ;  /* 0x0000000106067824 */ /* 0x000fca00078e0203 */
[----:B----4-:R-:W-:-:S13]  /*16ec0*/  ISETP.GT.AND P0, PT, R6, R4, PT ;  /* 0x000000040600720c */ /* 0x010fda0003f04270 */
[----:B------:R-:W-:Y:S05]  /*16ed0*/  @P0 BRA `(.L_x_3822) ;  /* 0x0000000000b40947 */ /* 0x000fea0003800000 */
[----:B------:R-:W2:Y:S02]  /*16ee0*/  LDC R0, c[0x0][0xd14] ;  /* 0x00034500ff007b82 */ /* 0x000ea40000000800 */
.L_x_3827:
        /* <DEDUP_REMOVED lines=14> */
.L_x_3825:
[----:B------:R-:W-:Y:S05]  /*16fd0*/  BSYNC B0 ;  /* 0x0000000000007941 */ /* 0x000fea0003800000 */
.L_x_3824:
[----:B------:R-:W-:-:S03]  /*16fe0*/  UMOV UR4, 0xffffffff ;  /* 0xffffffff00047882 */ /* 0x000fc60000000000 */
[----:B------:R-:W-:Y:S05]  /*16ff0*/  BRA.DIV UR4, `(.L_x_3826) ;  /* 0x0000001e045c7947 */ /* 0x000fea000b800000 */
[----:B-----5:R-:W0:Y:S01]  /*17000*/  SHFL.UP PT, R14, R17, 0x1, RZ ;  /* 0x04200000110e7989 */ /* 0x020e2200000e00ff */
        /* <DEDUP_REMOVED lines=20> */
.L_x_3918:
[----:B------:R-:W-:Y:S02]  /*17150*/  ULDC UR4, c[0x0][0xd10] ;  /* 0x0003440000047ab9 */ /* 0x000fe40000000800 */
[----:B------:R-:W-:-:S04]  /*17160*/  IMAD.U32 R16, RZ, RZ, UR4 ;  /* 0x00000004ff107e24 */ /* 0x000fc8000f8e00ff */
[----:B--2---:R-:W-:-:S04]  /*17170*/  IMAD R3, R14, R16, RZ ;  /* 0x000000100e037224 */ /* 0x004fc800078e02ff */
[----:B------:R-:W-:-:S05]  /*17180*/  IMAD.IADD R6, R3, 0x1, R6 ;  /* 0x0000000103067824 */ /* 0x000fca00078e0206 */
[----:B------:R-:W-:-:S13]  /*17190*/  ISETP.GT.AND P0, PT, R6, R4, PT ;  /* 0x000000040600720c */ /* 0x000fda0003f04270 */
[----:B------:R-:W-:Y:S05]  /*171a0*/  @!P0 BRA `(.L_x_3827) ;  /* 0xfffffffc00508947 */ /* 0x000fea000383ffff */
.L_x_3822:
        /* <DEDUP_REMOVED lines=8> */
.L_x_3922:
[----:B------:R-:W-:Y:S01]  /*17230*/  ISETP.NE.AND P0, PT, R3, RZ, PT ;  /* 0x000000ff0300720c */ /* 0x000fe20003f05270 */
[----:B------:R-:W-:-:S12]  /*17240*/  IMAD.MOV.U32 R14, RZ, RZ, RZ ;  /* 0x000000ffff0e7224 */ /* 0x000fd800078e00ff */
[----:B------:R-:W-:Y:S05]  /*17250*/  @!P0 BRA `(.L_x_3829) ;  /* 0x0000000000108947 */ /* 0x000fea0003800000 */
[----:B------:R-:W-:Y:S01]  /*17260*/  UMOV UR4, 0xffffffff ;  /* 0xffffffff00047882 */ /* 0x000fe20000000000 */
[----:B-1----:R-:W-:Y:S02]  /*17270*/  IADD3 R12, R5, -0x1, RZ ;  /* 0xffffffff050c7810 */ /* 0x002fe40007ffe0ff */
[----:B------:R-:W-:Y:S05]  /*17280*/  BRA.DIV UR4, `(.L_x_3830) ;  /* 0x0000001e04d47947 */ /* 0x000fea000b800000 */
[----:B------:R4:W1:Y:S02]  /*17290*/  SHFL.IDX PT, R14, R2, R12, 0x1f ;  /* 0x00001f0c020e7589 */ /* 0x00086400000e0000 */
.L_x_3829:
[----:B-1----:R-:W-:Y:S01]  /*172a0*/  IMAD R16, R14, R16, R6 ;  /* 0x000000100e107224 */ /* 0x002fe200078e0206 */
[-C--:B---3--:R-:W-:Y:S01]  /*172b0*/  IABS R6, R17.reuse ;  /* 0x0000001100067213 */ /* 0x088fe20000000000 */
[----:B0---4-:R-:W-:Y:S01]  /*172c0*/  IMAD.MOV.U32 R2, RZ, RZ, RZ ;  /* 0x000000ffff027224 */ /* 0x011fe200078e00ff */
[----:B------:R-:W-:Y:S01]  /*172d0*/  IABS R8, R17 ;  /* 0x0000001100087213 */ /* 0x000fe20000000000 */
[----:B------:R-:W-:Y:S01]  /*172e0*/  IMAD.IADD R4, R4, 0x1, -R16 ;  /* 0x0000000104047824 */ /* 0x000fe200078e0a10 */
[----:B------:R-:W0:Y:S01]  /*172f0*/  I2F.RP R7, R6 ;  /* 0x0000000600077306 */ /* 0x000e220000209400 */
[----:B------:R-:W-:Y:S02]  /*17300*/  IMAD.IADD R19, R5, 0x1, R19 ;  /* 0x0000000105137824 */ /* 0x000fe400078e0213 */
        /* <DEDUP_REMOVED lines=24> */
.L_x_3823:
[----:B------:R-:W-:Y:S01]  /*17490*/  UMOV UR4, URZ ;  /* 0x0000003f00047c82 */ /* 0x000fe20008000000 */
[----:B------:R-:W-:Y:S01]  /*174a0*/  UMOV UR5, URZ ;  /* 0x0000003f00057c82 */ /* 0x000fe20008000000 */
[----:B------:R-:W-:Y:S01]  /*174b0*/  ULDC UR6, c[0x0][0xd14] ;  /* 0x0003450000067ab9 */ /* 0x000fe20000000800 */
[----:B------:R-:W-:Y:S02]  /*174c0*/  IMAD.MOV.U32 R16, RZ, RZ, R4 ;  /* 0x000000ffff107224 */ /* 0x000fe400078e0004 */
[----:B------:R-:W-:Y:S02]  /*174d0*/  IMAD.U32 R17, RZ, RZ, UR4 ;  /* 0x00000004ff117e24 */ /* 0x000fe4000f8e00ff */
[----:B------:R-:W-:Y:S02]  /*174e0*/  IMAD.U32 R18, RZ, RZ, UR5 ;  /* 0x00000005ff127e24 */ /* 0x000fe4000f8e00ff */
[----:B------:R-:W-:-:S07]  /*174f0*/  IMAD.U32 R19, RZ, RZ, UR6 ;  /* 0x00000006ff137e24 */ /* 0x000fce000f8e00ff */
.L_x_3831:
        /* <DEDUP_REMOVED lines=12> */
.L_x_3750:
[----:B0-----:R-:W4:Y:S01]  /*175c0*/  LDL.LU R0, [R1+0x28] ;  /* 0x0000280001007983 */ /* 0x001f220000300800 */
[----:B--2---:R-:W0:Y:S01]  /*175d0*/  S2R R5, SR_CgaCtaId ;  /* 0x0000000000057919 */ /* 0x004e220000008800 */
[----:B----4-:R-:W-:-:S05]  /*175e0*/  VIADD R0, R0, 0x1 ;  /* 0x0000000100007836 */ /* 0x010fca0000000000 */
[----:B---3--:R-:W-:-:S04]  /*175f0*/  LEA.HI R2, R0, R0, RZ, 0x1 ;  /* 0x0000000000027211 */ /* 0x008fc800078f08ff */
[----:B------:R-:W-:-:S04]  /*17600*/  LOP3.LUT R3, R2, 0xfffffffe, RZ, 0xc0, !PT ;  /* 0xfffffffe02037812 */ /* 0x000fc800078ec0ff */
[----:B------:R-:W-:Y:S02]  /*17610*/  IADD3 R3, R0, -R3, RZ ;  /* 0x8000000300037210 */ /* 0x000fe40007ffe0ff */
[----:B------:R-:W-:Y:S02]  /*17620*/  MOV R0, 0x400 ;  /* 0x0000040000007802 */ /* 0x000fe40000000f00 */
[----:B------:R-:W-:Y:S02]  /*17630*/  SHF.L.U32 R3, R3, 0x1f, RZ ;  /* 0x0000001f03037819 */ /* 0x000fe400000006ff */
[----:B0-----:R-:W-:-:S04]  /*17640*/  LEA R0, R5, R0, 0x18 ;  /* 0x0000000005007211 */ /* 0x001fc800078ec0ff */
[----:B------:R-:W0:Y:S02]  /*17650*/  SYNCS.PHASECHK.TRANS64.TRYWAIT P0, [R0+URZ+0x38820], R3 ;  /* 0x03882003000075a7 */ /* 0x000e24000800017f */
[----:B0-----:R-:W-:Y:S05]  /*17660*/  @!P0 BRA `(.L_x_3833) ;  /* 0x0000001c00008947 */ /* 0x001fea0003800000 */
.L_x_3925:
[----:B------:R-:W-:-:S03]  /*17670*/  UMOV UR4, 0xffffffff ;  /* 0xffffffff00047882 */ /* 0x000fc60000000000 */
[----:B------:R-:W-:Y:S05]  /*17680*/  BRA.DIV UR4, `(.L_x_3834) ;  /* 0x0000001e040c7947 */ /* 0x000fea000b800000 */
[----:B------:R-:W2:Y:S02]  /*17690*/  S2R R2, SR_TID.X ;  /* 0x0000000000027919 */ /* 0x000ea40000002100 */
[----:B--2---:R-:W-:-:S04]  /*176a0*/  SHF.R.U32.HI R2, RZ, 0x5, R2 ;  /* 0x00000005ff027819 */ /* 0x004fc80000011602 */
[----:B------:R-:W-:-:S05]  /*176b0*/  LOP3.LUT R2, R2, 0x3, RZ, 0xc0, !PT ;  /* 0x0000000302027812 */ /* 0x000fca00078ec0ff */
[----:B------:R2:W3:Y:S02]  /*176c0*/  SHFL.IDX PT, R14, R2, RZ, 0x1f ;  /* 0x00001fff020e7589 */ /* 0x0004e400000e0000 */
.L_x_3928:
[----:B---3--:R-:W-:-:S13]  /*176d0*/  ISETP.NE.AND P0, PT, R14, RZ, PT ;  /* 0x000000ff0e00720c */ /* 0x008fda0003f05270 */
[----:B------:R-:W-:Y:S05]  /*176e0*/  @P0 BRA `(.L_x_3625) ;  /* 0x0000000000940947 */ /* 0x000fea0003800000 */
[----:B------:R-:W-:-:S03]  /*176f0*/  UMOV UR4, 0xffffffff ;  /* 0xffffffff00047882 */ /* 0x000fc60000000000 */
[----:B------:R-:W-:Y:S05]  /*17700*/  BRA.DIV UR4, `(.L_x_3835) ;  /* 0x0000001e04207947 */ /* 0x000fea000b800000 */
[----:B------:R-:W-:-:S13]  /*17710*/  ELECT P6, URZ, PT ;  /* 0x00000000003f782f */ /* 0x000fda00038c0000 */
.L_x_3931:
[----:B------:R-:W-:Y:S05]  /*17720*/  @!P6 BRA `(.L_x_3625) ;  /* 0x000000000084e947 */ /* 0x000fea0003800000 */
[----:B--2---:R-:W2:Y:S02]  /*17730*/  LDL.LU R2, [R1+0x3c] ;  /* 0x00003c0001027983 */ /* 0x004ea40000300800 */
[----:B--2---:R-:W-:-:S04]  /*17740*/  LOP3.LUT R2, R2, 0x2, RZ, 0xfc, !PT ;  /* 0x0000000202027812 */ /* 0x004fc800078efcff */
[----:B------:R-:W-:-:S13]  /*17750*/  ISETP.NE.AND P2, PT, R2, 0x3, PT ;  /* 0x000000030200780c */ /* 0x000fda0003f45270 */
[----:B------:R-:W-:Y:S05]  /*17760*/  @!P2 BRA `(.L_x_3836) ;  /* 0x000000000004a947 */ /* 0x000fea0003800000 */
[----:B------:R-:W-:Y:S01]  /*17770*/  BPT.TRAP 0x1 ;  /* 0x000000040000795c */ /* 0x000fe20000300000 */
.L_x_3836:
        /* <DEDUP_REMOVED lines=14> */
.L_x_3932:
[----:B------:R-:W2:Y:S02]  /*17860*/  SYNCS.PHASECHK.TRANS64.TRYWAIT P0, [R7+URZ], R2 ;  /* 0x00000002070075a7 */ /* 0x000ea4000800017f */
[----:B--2---:R-:W-:Y:S05]  /*17870*/  @!P0 BRA `(.L_x_3838) ;  /* 0x0000001800f88947 */ /* 0x004fea0003800000 */
.L_x_3933:
[----:B------:R-:W-:Y:S05]  /*17880*/  @!P2 BRA `(.L_x_3839) ;  /* 0x000000000004a947 */ /* 0x000fea0003800000 */
[----:B------:R-:W-:Y:S01]  /*17890*/  BPT.TRAP 0x1 ;  /* 0x000000040000795c */ /* 0x000fe20000300000 */
.L_x_3839:
[----:B------:R-:W3:Y:S01]  /*178a0*/  LDL.LU R4, [R1] ;  /* 0x0000000001047983 */ /* 0x000ee20000300800 */
[----:B------:R-:W-:-:S05]  /*178b0*/  VIADD R0, R0, 0x38860 ;  /* 0x0003886000007836 */ /* 0x000fca0000000000 */
[----:B---3--:R-:W-:-:S04]  /*178c0*/  LEA R4, R4, R0, 0x3 ;  /* 0x0000000004047211 */ /* 0x008fc800078e18ff */
[----:B------:R-:W3:Y:S02]  /*178d0*/  SYNCS.PHASECHK.TRANS64.TRYWAIT P0, [R4+URZ], R5 ;  /* 0x00000005040075a7 */ /* 0x000ee4000800017f */
[----:B---3--:R-:W-:Y:S05]  /*178e0*/  @!P0 BRA `(.L_x_3840) ;  /* 0x0000001800f08947 */ /* 0x008fea0003800000 */
.L_x_3934:
[----:B------:R-:W-:-:S07]  /*178f0*/  IMAD R3, R3, 0x8, R0 ;  /* 0x0000000803037824 */ /* 0x000fce00078e0200 */
.L_x_3841:
[----:B----4-:R4:W0:Y:S02]  /*17900*/  SYNCS.PHASECHK.TRANS64.TRYWAIT P0, [R3+URZ], R2 ;  /* 0x00000002030075a7 */ /* 0x010824000800017f */
[----:B0-----:R-:W-:Y:S05]  /*17910*/  @!P0 NANOSLEEP.SYNCS 0x989680 ;  /* 0x009896800000895d */ /* 0x001fea0003900000 */
[----:B------:R-:W0:Y:S02]  /*17920*/  @!P0 SYNCS.PHASECHK.TRANS64 P0, [R3+URZ], R2 ;  /* 0x00000002030085a7 */ /* 0x000e24000800007f */
[----:B0-----:R-:W-:Y:S05]  /*17930*/  @!P0 BRA `(.L_x_3841) ;  /* 0xfffffffc00f08947 */ /* 0x001fea000383ffff */
.L_x_3625:
[----:B------:R-:W-:Y:S05]  /*17940*/  BSYNC B8 ;  /* 0x0000000000087941 */ /* 0x000fea0003800000 */
.L_x_3622:
[----:B------:R-:W-:Y:S05]  /*17950*/  EXIT ;  /* 0x000000000000794d */ /* 0x000fea0003800000 */
.L_x_3641:
[----:B0-----:R0:W1:Y:S02]  /*17960*/  SYNCS.PHASECHK.TRANS64.TRYWAIT P5, [R72+URZ+0x38890], R59 ;  /* 0x0388903b480075a7 */ /* 0x00106400080a017f */
[----:B-1----:R-:W-:Y:S05]  /*17970*/  @!P5 NANOSLEEP.SYNCS 0x989680 ;  /* 0x009896800000d95d */ /* 0x002fea0003900000 */
[----:B------:R-:W1:Y:S02]  /*17980*/  @!P5 SYNCS.PHASECHK.TRANS64 P5, [R72+URZ+0x38890], R59 ;  /* 0x0388903b4800d5a7 */ /* 0x000e6400080a007f */
[----:B-1----:R-:W-:Y:S05]  /*17990*/  @!P5 BRA `(.L_x_3641) ;  /* 0xfffffffc00f0d947 */ /* 0x002fea000383ffff */
[----:B------:R-:W-:Y:S05]  /*179a0*/  BRA `(.L_x_3842) ;  /* 0xfffffeac00247947 */ /* 0x000fea000383ffff */
.L_x_3651:
[----:B0-----:R0:W1:Y:S02]  /*179b0*/  SYNCS.PHASECHK.TRANS64.TRYWAIT P5, [R72+URZ+0x38890], R59 ;  /* 0x0388903b480075a7 */ /* 0x00106400080a017f */
[----:B-1----:R-:W-:Y:S05]  /*179c0*/  @!P5 NANOSLEEP.SYNCS 0x989680 ;  /* 0x009896800000d95d */ /* 0x002fea0003900000 */
[----:B------:R-:W1:Y:S02]  /*179d0*/  @!P5 SYNCS.PHASECHK.TRANS64 P5, [R72+URZ+0x38890], R59 ;  /* 0x0388903b4800d5a7 */ /* 0x000e6400080a007f */
[----:B-1----:R-:W-:Y:S05]  /*179e0*/  @!P5 BRA `(.L_x_3651) ;  /* 0xfffffffc00f0d947 */ /* 0x002fea000383ffff */
[----:B------:R-:W-:Y:S05]  /*179f0*/  BRA `(.L_x_3843) ;  /* 0xfffffeb4007c7947 */ /* 0x000fea000383ffff */
.L_x_3656:
[----:B0-----:R0:W1:Y:S02]  /*17a00*/  SYNCS.PHASECHK.TRANS64.TRYWAIT P5, [R72+URZ+0x38890], R59 ;  /* 0x0388903b480075a7 */ /* 0x00106400080a017f */
[----:B-1----:R-:W-:Y:S05]  /*17a10*/  @!P5 NANOSLEEP.SYNCS 0x989680 ;  /* 0x009896800000d95d */ /* 0x002fea0003900000 */
[----:B------:R-:W1:Y:S02]  /*17a20*/  @!P5 SYNCS.PHASECHK.TRANS64 P5, [R72+URZ+0x38890], R59 ;  /* 0x0388903b4800d5a7 */ /* 0x000e6400080a007f */
[----:B-1----:R-:W-:Y:S05]  /*17a30*/  @!P5 BRA `(.L_x_3656) ;  /* 0xfffffffc00f0d947 */ /* 0x002fea000383ffff */
[----:B------:R-:W-:Y:S05]  /*17a40*/  BRA `(.L_x_3844) ;  /* 0xfffffebc008c7947 */ /* 0x000fea000383ffff */
.L_x_3660:
[----:B----4-:R4:W0:Y:S02]  /*17a50*/  SYNCS.PHASECHK.TRANS64.TRYWAIT P0, [R72+URZ+0x388b0], R59 ;  /* 0x0388b03b480075a7 */ /* 0x010824000800017f */
[----:B0-----:R-:W-:Y:S05]  /*17a60*/  @!P0 NANOSLEEP.SYNCS 0x989680 ;  /* 0x009896800000895d */ /* 0x001fea0003900000 */
[----:B------:R-:W0:Y:S02]  /*17a70*/  @!P0 SYNCS.PHASECHK.TRANS64 P0, [R72+URZ+0x388b0], R59 ;  /* 0x0388b03b480085a7 */ /* 0x000e24000800007f */
[----:B0-----:R-:W-:Y:S05]  /*17a80*/  @!P0 BRA `(.L_x_3660) ;  /* 0xfffffffc00f08947 */ /* 0x001fea000383ffff */
[----:B------:R-:W-:Y:S05]  /*17a90*/  BRA `(.L_x_3845) ;  /* 0xfffffec000047947 */ /* 0x000fea000383ffff */
.L_x_3685:
[----:B------:R-:W-:Y:S01]  /*17aa0*/  BSSY B1, `(.L_x_3846) ;  /* 0x0000008000017945 */ /* 0x000fe20003800000 */
[----:B------:R-:W-:Y:S02]  /*17ab0*/  IMAD.MOV.U32 R13, RZ, RZ, R26 ;  /* 0x000000ffff0d7224 */ /* 0x000fe400078e001a */
[----:B------:R-:W-:Y:S02]  /*17ac0*/  IMAD.MOV.U32 R12, RZ, RZ, RZ ;  /* 0x000000ffff0c7224 */ /* 0x000fe400078e00ff */
[----:B------:R-:W-:Y:S02]  /*17ad0*/  IMAD.MOV.U32 R11, RZ, RZ, 0x1c1f ;  /* 0x00001c1fff0b7424 */ /* 0x000fe400078e00ff */
[----:B------:R-:W-:-:S07]  /*17ae0*/  IMAD.MOV.U32 R15, RZ, RZ, -0x1 ;  /* 0xffffffffff0f7424 */ /* 0x000fce00078e00ff */
[----:B0----5:R-:W-:Y:S05]  /*17af0*/  WARPSYNC.COLLECTIVE R15, `(.L_x_3847) ;  /* 0x000000000f087348 */ /* 0x021fea0003c00000 */
[----:B------:R1:W2:Y:S02]  /*17b00*/  SHFL.IDX P6, R14, R13, R12, R11 ;  /* 0x0000000c0d0e7389 */ /* 0x0002a400000c000b */
[----:B012--5:R-:W-:Y:S01]  /*17b10*/  ENDCOLLECTIVE ;  /* 0x000000000000791b */ /* 0x027fe20003800000 */
.L_x_3847:
[----:B------:R-:W-:Y:S05]  /*17b20*/  BSYNC B1 ;  /* 0x0000000000017941 */ /* 0x000fea0003800000 */
.L_x_3846:
[----:B------:R-:W-:Y:S05]  /*17b30*/  BRA `(.L_x_3848) ;  /* 0xfffffeec002c7947 */ /* 0x000fea000383ffff */
.L_x_3686:
[----:B------:R-:W-:Y:S01]  /*17b40*/  BSSY B1, `(.L_x_3849) ;  /* 0x0000008000017945 */ /* 0x000fe20003800000 */
[----:B------:R-:W-:Y:S01]  /*17b50*/  MOV R13, R24 ;  /* 0x00000018000d7202 */ /* 0x000fe20000000f00 */
[----:B------:R-:W-:Y:S02]  /*17b60*/  IMAD.MOV.U32 R12, RZ, RZ, RZ ;  /* 0x000000ffff0c7224 */ /* 0x000fe400078e00ff */
[----:B------:R-:W-:Y:S02]  /*17b70*/  IMAD.MOV.U32 R11, RZ, RZ, 0x1c1f ;  /* 0x00001c1fff0b7424 */ /* 0x000fe400078e00ff */
[----:B------:R-:W-:-:S07]  /*17b80*/  IMAD.MOV.U32 R15, RZ, RZ, -0x1 ;  /* 0xffffffffff0f7424 */ /* 0x000fce00078e00ff */
[----:B0----5:R-:W-:Y:S05]  /*17b90*/  WARPSYNC.COLLECTIVE R15, `(.L_x_3850) ;  /* 0x000000000f087348 */ /* 0x021fea0003c00000 */
[----:B------:R1:W2:Y:S02]  /*17ba0*/  SHFL.IDX P6, R14, R13, R12, R11 ;  /* 0x0000000c0d0e7389 */ /* 0x0002a400000c000b */
[----:B012--5:R-:W-:Y:S01]  /*17bb0*/  ENDCOLLECTIVE ;  /* 0x000000000000791b */ /* 0x027fe20003800000 */
.L_x_3850:
[----:B------:R-:W-:Y:S05]  /*17bc0*/  BSYNC B1 ;  /* 0x0000000000017941 */ /* 0x000fea0003800000 */
.L_x_3849:
[----:B------:R-:W-:Y:S05]  /*17bd0*/  BRA `(.L_x_3851) ;  /* 0xfffffeec000c7947 */ /* 0x000fea000383ffff */
.L_x_3687:
[----:B------:R-:W-:Y:S01]  /*17be0*/  BSSY B1, `(.L_x_3852) ;  /* 0x0000008000017945 */ /* 0x000fe20003800000 */
[----:B------:R-:W-:Y:S01]  /*17bf0*/  IMAD.MOV.U32 R13, RZ, RZ, R28 ;  /* 0x000000ffff0d7224 */ /* 0x000fe200078e001c */
[----:B------:R-:W-:Y:S01]  /*17c00*/  MOV R11, 0x1c1f ;  /* 0x00001c1f000b7802 */ /* 0x000fe20000000f00 */
[----:B------:R-:W-:Y:S02]  /*17c10*/  IMAD.MOV.U32 R12, RZ, RZ, RZ ;  /* 0x000000ffff0c7224 */ /* 0x000fe400078e00ff */
[----:B------:R-:W-:-:S07]  /*17c20*/  IMAD.MOV.U32 R15, RZ, RZ, -0x1 ;  /* 0xffffffffff0f7424 */ /* 0x000fce00078e00ff */
[----:B0----5:R-:W-:Y:S05]  /*17c30*/  WARPSYNC.COLLECTIVE R15, `(.L_x_3853) ;  /* 0x000000000f087348 */ /* 0x021fea0003c00000 */
[----:B------:R1:W2:Y:S02]  /*17c40*/  SHFL.IDX P6, R14, R13, R12, R11 ;  /* 0x0000000c0d0e7389 */ /* 0x0002a400000c000b */
[----:B012--5:R-:W-:Y:S01]  /*17c50*/  ENDCOLLECTIVE ;  /* 0x000000000000791b */ /* 0x027fe20003800000 */
.L_x_3853:
[----:B------:R-:W-:Y:S05]  /*17c60*/  BSYNC B1 ;  /* 0x0000000000017941 */ /* 0x000fea0003800000 */
.L_x_3852:
[----:B------:R-:W-:Y:S05]  /*17c70*/  BRA `(.L_x_3854) ;  /* 0xfffffee800ec7947 */ /* 0x000fea000383ffff */
.L_x_3688:
        /* <DEDUP_REMOVED lines=8> */
.L_x_3856:
[----:B------:R-:W-:Y:S05]  /*17d00*/  BSYNC B1 ;  /* 0x0000000000017941 */ /* 0x000fea0003800000 */
.L_x_3855:
[----:B------:R-:W-:Y:S05]  /*17d10*/  BRA `(.L_x_3857) ;  /* 0xfffffee800cc7947 */ /* 0x000fea000383ffff */
.L_x_3690:
[----:B0-----:R0:W1:Y:S02]  /*17d20*/  SYNCS.PHASECHK.TRANS64.TRYWAIT P0, [R2+URZ+0x38800], R25 ;  /* 0x03880019020075a7 */ /* 0x001064000800017f */
[----:B-1----:R-:W-:Y:S05]  /*17d30*/  @!P0 NANOSLEEP.SYNCS 0x989680 ;  /* 0x009896800000895d */ /* 0x002fea0003900000 */
[----:B------:R-:W1:Y:S02]  /*17d40*/  @!P0 SYNCS.PHASECHK.TRANS64 P0, [R2+URZ+0x38800], R25 ;  /* 0x03880019020085a7 */ /* 0x000e64000800007f */
[----:B-1----:R-:W-:Y:S05]  /*17d50*/  @!P0 BRA `(.L_x_3690) ;  /* 0xfffffffc00f08947 */ /* 0x002fea000383ffff */
[----:B------:R-:W-:Y:S05]  /*17d60*/  BRA `(.L_x_3858) ;  /* 0xfffffeec00387947 */ /* 0x000fea000383ffff */
.L_x_3698:
        /* <DEDUP_REMOVED lines=8> */
.L_x_3860:
[----:B------:R-:W-:Y:S05]  /*17df0*/  BSYNC B1 ;  /* 0x0000000000017941 */ /* 0x000fea0003800000 */
.L_x_3859:
[----:B------:R-:W-:Y:S05]  /*17e00*/  BRA `(.L_x_3861) ;  /* 0xfffffef800087947 */ /* 0x000fea000383ffff */
.L_x_3699:
        /* <DEDUP_REMOVED lines=8> */
.L_x_3863:
[----:B------:R-:W-:Y:S05]  /*17e90*/  BSYNC B1 ;  /* 0x0000000000017941 */ /* 0x000fea0003800000 */
.L_x_3862:
[----:B------:R-:W-:Y:S05]  /*17ea0*/  BRA `(.L_x_3864) ;  /* 0xfffffef400ec7947 */ /* 0x000fea000383ffff */
.L_x_3700:
        /* <DEDUP_REMOVED lines=8> */
.L_x_3866:
[----:B------:R-:W-:Y:S05]  /*17f30*/  BSYNC B1 ;  /* 0x0000000000017941 */ /* 0x000fea0003800000 */
.L_x_3865:
[----:B------:R-:W-:Y:S05]  /*17f40*/  BRA `(.L_x_3867) ;  /* 0xfffffef400d07947 */ /* 0x000fea000383ffff */
.L_x_3701:
        /* <DEDUP_REMOVED lines=8> */
.L_x_3869:
[----:B------:R-:W-:Y:S05]  /*17fd0*/  BSYNC B1 ;  /* 0x0000000000017941 */ /* 0x000fea0003800000 */
.L_x_3868:
[----:B------:R-:W-:Y:S05]  /*17fe0*/  BRA `(.L_x_3870) ;  /* 0xfffffef400b47947 */ /* 0x000fea000383ffff */
.L_x_3703:
[----:B0-----:R0:W1:Y:S02]  /*17ff0*/  SYNCS.PHASECHK.TRANS64.TRYWAIT P1, [R2+URZ+0x38800], R9 ;  /* 0x03880009020075a7 */ /* 0x001064000802017f */
[----:B-1----:R-:W-:Y:S05]  /*18000*/  @!P1 NANOSLEEP.SYNCS 0x989680 ;  /* 0x009896800000995d */ /* 0x002fea0003900000 */
[----:B------:R-:W1:Y:S02]  /*18010*/  @!P1 SYNCS.PHASECHK.TRANS64 P1, [R2+URZ+0x38800], R9 ;  /* 0x03880009020095a7 */ /* 0x000e64000802007f */
[----:B-1----:R-:W-:Y:S05]  /*18020*/  @!P1 BRA `(.L_x_3703) ;  /* 0xfffffffc00f09947 */ /* 0x002fea000383ffff */
[----:B------:R-:W-:Y:S05]  /*18030*/  BRA `(.L_x_3871) ;  /* 0xfffffef800187947 */ /* 0x000fea000383ffff */
.L_x_3709:
[----:B0-----:R0:W1:Y:S02]  /*18040*/  SYNCS.PHASECHK.TRANS64.TRYWAIT P1, [R20+URZ+0x38830], R13 ;  /* 0x0388300d140075a7 */ /* 0x001064000802017f */
[----:B-1----:R-:W-:Y:S05]  /*18050*/  @!P1 NANOSLEEP.SYNCS 0x989680 ;  /* 0x009896800000995d */ /* 0x002fea0003900000 */
[----:B------:R-:W1:Y:S02]  /*18060*/  @!P1 SYNCS.PHASECHK.TRANS64 P1, [R20+URZ+0x38830], R13 ;  /* 0x0388300d140095a7 */ /* 0x000e64000802007f */
[----:B-1----:R-:W-:Y:S05]  /*18070*/  @!P1 BRA `(.L_x_3709) ;  /* 0xfffffffc00f09947 */ /* 0x002fea000383ffff */
[----:B------:R-:W-:Y:S05]  /*18080*/  BRA `(.L_x_3708) ;  /* 0xffffff04001c7947 */ /* 0x000fea000383ffff */
.L_x_3711:
[----:B-1----:R1:W2:Y:S02]  /*18090*/  SYNCS.PHASECHK.TRANS64.TRYWAIT P1, [R2+URZ+0x38810], R3 ;  /* 0x03881003020075a7 */ /* 0x0022a4000802017f */
[----:B--2---:R-:W-:Y:S05]  /*180a0*/  @!P1 NANOSLEEP.SYNCS 0x989680 ;  /* 0x009896800000995d */ /* 0x004fea0003900000 */
[----:B------:R-:W2:Y:S02]  /*180b0*/  @!P1 SYNCS.PHASECHK.TRANS64 P1, [R2+URZ+0x38810], R3 ;  /* 0x03881003020095a7 */ /* 0x000ea4000802007f */
[----:B--2---:R-:W-:Y:S05]  /*180c0*/  @!P1 BRA `(.L_x_3711) ;  /* 0xfffffffc00f09947 */ /* 0x004fea000383ffff */
[----:B------:R-:W-:Y:S05]  /*180d0*/  BRA `(.L_x_3872) ;  /* 0xffffff0400cc7947 */ /* 0x000fea000383ffff */
.L_x_3716:
[----:B-1----:R1:W3:Y:S02]  /*180e0*/  SYNCS.PHASECHK.TRANS64.TRYWAIT P1, [R20+URZ+0x38850], R13 ;  /* 0x0388500d140075a7 */ /* 0x0022e4000802017f */
[----:B---3--:R-:W-:Y:S05]  /*180f0*/  @!P1 NANOSLEEP.SYNCS 0x989680 ;  /* 0x009896800000995d */ /* 0x008fea0003900000 */
[----:B------:R-:W3:Y:S02]  /*18100*/  @!P1 SYNCS.PHASECHK.TRANS64 P1, [R20+URZ+0x38850], R13 ;  /* 0x0388500d140095a7 */ /* 0x000ee4000802007f */
[----:B---3--:R-:W-:Y:S05]  /*18110*/  @!P1 BRA `(.L_x_3716) ;  /* 0xfffffffc00f09947 */ /* 0x008fea000383ffff */
[----:B------:R-:W-:Y:S05]  /*18120*/  BRA `(.L_x_3715) ;  /* 0xffffff0400fc7947 */ /* 0x000fea000383ffff */
.L_x_3723:
[----:B-1----:R1:W2:Y:S02]  /*18130*/  SYNCS.PHASECHK.TRANS64.TRYWAIT P3, [R14+URZ+0x38830], R11 ;  /* 0x0388300b0e0075a7 */ /* 0x0022a4000806017f */
[----:B--2---:R-:W-:Y:S05]  /*18140*/  @!P3 NANOSLEEP.SYNCS 0x989680 ;  /* 0x009896800000b95d */ /* 0x004fea0003900000 */
[----:B------:R-:W2:Y:S02]  /*18150*/  @!P3 SYNCS.PHASECHK.TRANS64 P3, [R14+URZ+0x38830], R11 ;  /* 0x0388300b0e00b5a7 */ /* 0x000ea4000806007f */
[----:B--2---:R-:W-:Y:S05]  /*18160*/  @!P3 BRA `(.L_x_3723) ;  /* 0xfffffffc00f0b947 */ /* 0x004fea000383ffff */
[----:B------:R-:W-:Y:S05]  /*18170*/  BRA `(.L_x_3722) ;  /* 0xffffff30009c7947 */ /* 0x000fea000383ffff */
.L_x_3728:
[----:B---3--:R3:W4:Y:S02]  /*18180*/  SYNCS.PHASECHK.TRANS64.TRYWAIT P3, [R14+URZ+0x38850], R11 ;  /* 0x0388500b0e0075a7 */ /* 0x008724000806017f */
[----:B----4-:R-:W-:Y:S05]  /*18190*/  @!P3 NANOSLEEP.SYNCS 0x989680 ;  /* 0x009896800000b95d */ /* 0x010fea0003900000 */
[----:B------:R-:W4:Y:S02]  /*181a0*/  @!P3 SYNCS.PHASECHK.TRANS64 P3, [R14+URZ+0x38850], R11 ;  /* 0x0388500b0e00b5a7 */ /* 0x000f24000806007f */
[----:B----4-:R-:W-:Y:S05]  /*181b0*/  @!P3 BRA `(.L_x_3728) ;  /* 0xfffffffc00f0b947 */ /* 0x010fea000383ffff */
[----:B------:R-:W-:Y:S05]  /*181c0*/  BRA `(.L_x_3727) ;  /* 0xffffff34003c7947 */ /* 0x000fea000383ffff */
.L_x_3754:
        /* <DEDUP_REMOVED lines=8> */
[----:B-----5:R-:W-:Y:S05]  /*18250*/  WARPSYNC.COLLECTIVE R15, `(.L_x_3874) ;  /* 0x000000000f087348 */ /* 0x020fea0003c00000 */
[----:B------:R0:W1:Y:S02]  /*18260*/  SHFL.IDX P6, R14, R13, R12, R11 ;  /* 0x0000000c0d0e7389 */ /* 0x00006400000c000b */
[----:B01---5:R-:W-:Y:S01]  /*18270*/  ENDCOLLECTIVE ;  /* 0x000000000000791b */ /* 0x023fe20003800000 */
.L_x_3874:
[----:B------:R-:W-:Y:S05]  /*18280*/  BSYNC B1 ;  /* 0x0000000000017941 */ /* 0x000fea0003800000 */
.L_x_3873:
[----:B------:R-:W-:Y:S05]  /*18290*/  BRA `(.L_x_3875) ;  /* 0xffffffa400647947 */ /* 0x000fea000383ffff */
.L_x_3755:
[----:B------:R-:W-:Y:S01]  /*182a0*/  BSSY B1, `(.L_x_3876) ;  /* 0x0000006000017945 */ /* 0x000fe20003800000 */
[----:B------:R-:W-:-:S07]  /*182b0*/  IMAD.MOV.U32 R15, RZ, RZ, -0x1 ;  /* 0xffffffffff0f7424 */ /* 0x000fce00078e00ff */
[----:B-----5:R-:W-:Y:S05]  /*182c0*/  WARPSYNC.COLLECTIVE R15, `(.L_x_3877) ;  /* 0x000000000f0c7348 */ /* 0x020fea0003c00000 */
[----:B------:R-:W-:Y:S02]  /*182d0*/  ELECT P6, UR62, PT ;  /* 0x00000000003e782f */ /* 0x000fe400038c0000 */
[----:B------:R-:W-:Y:S01]  /*182e0*/  MOV R14, UR62 ;  /* 0x0000003e000e7c02 */ /* 0x000fe20008000f00 */
[----:B-----5:R-:W-:Y:S10]  /*182f0*/  ENDCOLLECTIVE ;  /* 0x000000000000791b */ /* 0x020ff40003800000 */
.L_x_3877:
[----:B------:R-:W-:Y:S05]  /*18300*/  BSYNC B1 ;  /* 0x0000000000017941 */ /* 0x000fea0003800000 */
.L_x_3876:
[----:B------:R-:W-:Y:S05]  /*18310*/  BRA `(.L_x_3878) ;  /* 0xffffffa400507947 */ /* 0x000fea000383ffff */
.L_x_3756:
[----:B0-----:R0:W1:Y:S02]  /*18320*/  SYNCS.PHASECHK.TRANS64.TRYWAIT P0, [R5+URZ+0x38820], R6 ;  /* 0x03882006050075a7 */ /* 0x001064000800017f */
[----:B-1----:R-:W-:Y:S05]  /*18330*/  @!P0 NANOSLEEP.SYNCS 0x989680 ;  /* 0x009896800000895d */ /* 0x002fea0003900000 */
[----:B------:R-:W1:Y:S02]  /*18340*/  @!P0 SYNCS.PHASECHK.TRANS64 P0, [R5+URZ+0x38820], R6 ;  /* 0x03882006050085a7 */ /* 0x000e64000800007f */
[----:B-1----:R-:W-:Y:S05]  /*18350*/  @!P0 BRA `(.L_x_3756) ;  /* 0xfffffffc00f08947 */ /* 0x002fea000383ffff */
[----:B------:R-:W-:Y:S05]  /*18360*/  BRA `(.L_x_3879) ;  /* 0xffffffa400687947 */ /* 0x000fea000383ffff */
.L_x_3759:
[----:B0-----:R0:W1:Y:S02]  /*18370*/  SYNCS.PHASECHK.TRANS64.TRYWAIT P0, [R6+URZ+0x388a0], R9 ;  /* 0x0388a009060075a7 */ /* 0x001064000800017f */
[----:B-1----:R-:W-:Y:S05]  /*18380*/  @!P0 NANOSLEEP.SYNCS 0x989680 ;  /* 0x009896800000895d */ /* 0x002fea0003900000 */
[----:B------:R-:W1:Y:S02]  /*18390*/  @!P0 SYNCS.PHASECHK.TRANS64 P0, [R6+URZ+0x388a0], R9 ;  /* 0x0388a009060085a7 */ /* 0x000e64000800007f */
[----:B-1----:R-:W-:Y:S05]  /*183a0*/  @!P0 BRA `(.L_x_3759) ;  /* 0xfffffffc00f08947 */ /* 0x002fea000383ffff */
[----:B------:R-:W-:Y:S05]  /*183b0*/  BRA `(.L_x_3880) ;  /* 0xffffffa400747947 */ /* 0x000fea000383ffff */
.L_x_3761:
[----:B-1----:R1:W2:Y:S02]  /*183c0*/  SYNCS.PHASECHK.TRANS64.TRYWAIT P0, [R6+URZ+0x388c0], R9 ;  /* 0x0388c009060075a7 */ /* 0x0022a4000800017f */
[----:B--2---:R-:W-:Y:S05]  /*183d0*/  @!P0 NANOSLEEP.SYNCS 0x989680 ;  /* 0x009896800000895d */ /* 0x004fea0003900000 */
[----:B------:R-:W2:Y:S02]  /*183e0*/  @!P0 SYNCS.PHASECHK.TRANS64 P0, [R6+URZ+0x388c0], R9 ;  /* 0x0388c009060085a7 */ /* 0x000ea4000800007f */
[----:B--2---:R-:W-:Y:S05]  /*183f0*/  @!P0 BRA `(.L_x_3761) ;  /* 0xfffffffc00f08947 */ /* 0x004fea000383ffff */
[----:B------:R-:W-:Y:S05]  /*18400*/  BRA `(.L_x_3881) ;  /* 0xffffffa400dc7947 */ /* 0x000fea000383ffff */
.L_x_3765:
[----:B0-----:R0:W1:Y:S02]  /*18410*/  SYNCS.PHASECHK.TRANS64.TRYWAIT P0, [R7+URZ+0x388a0], R8 ;  /* 0x0388a008070075a7 */ /* 0x001064000800017f */
[----:B-1----:R-:W-:Y:S05]  /*18420*/  @!P0 NANOSLEEP.SYNCS 0x989680 ;  /* 0x009896800000895d */ /* 0x002fea0003900000 */
[----:B------:R-:W1:Y:S02]  /*18430*/  @!P0 SYNCS.PHASECHK.TRANS64 P0, [R7+URZ+0x388a0], R8 ;  /* 0x0388a008070085a7 */ /* 0x000e64000800007f */
[----:B-1----:R-:W-:Y:S05]  /*18440*/  @!P0 BRA `(.L_x_3765) ;  /* 0xfffffffc00f08947 */ /* 0x002fea000383ffff */
[----:B------:R-:W-:Y:S05]  /*18450*/  BRA `(.L_x_3882) ;  /* 0xffffffac00207947 */ /* 0x000fea000383ffff */
.L_x_3767:
[----:B-1----:R1:W2:Y:S02]  /*18460*/  SYNCS.PHASECHK.TRANS64.TRYWAIT P1, [R7+URZ+0x388c0], R8 ;  /* 0x0388c008070075a7 */ /* 0x0022a4000802017f */
[----:B--2---:R-:W-:Y:S05]  /*18470*/  @!P1 NANOSLEEP.SYNCS 0x989680 ;  /* 0x009896800000995d */ /* 0x004fea0003900000 */
[----:B------:R-:W2:Y:S02]  /*18480*/  @!P1 SYNCS.PHASECHK.TRANS64 P1, [R7+URZ+0x388c0], R8 ;  /* 0x0388c008070095a7 */ /* 0x000ea4000802007f */
[----:B--2---:R-:W-:Y:S05]  /*18490*/  @!P1 BRA `(.L_x_3767) ;  /* 0xfffffffc00f09947 */ /* 0x004fea000383ffff */
[----:B------:R-:W-:Y:S05]  /*184a0*/  BRA `(.L_x_3883) ;  /* 0xffffffac00807947 */ /* 0x000fea000383ffff */
.L_x_3777:
        /* <DEDUP_REMOVED lines=11> */
.L_x_3885:
[----:B------:R-:W-:Y:S05]  /*18560*/  BSYNC B0 ;  /* 0x0000000000007941 */ /* 0x000fea0003800000 */
.L_x_3884:
[----:B------:R-:W-:Y:S05]  /*18570*/  BRA `(.L_x_3886) ;  /* 0xffffffb8008c7947 */ /* 0x000fea000383ffff */
.L_x_3778:
[----:B------:R-:W-:Y:S01]  /*18580*/  BSSY B0, `(.L_x_3887) ;  /* 0x0000006000007945 */ /* 0x000fe20003800000 */
[----:B------:R-:W-:-:S07]  /*18590*/  IMAD.MOV.U32 R15, RZ, RZ, -0x1 ;  /* 0xffffffffff0f7424 */ /* 0x000fce00078e00ff */
[----:B------:R-:W-:Y:S05]  /*185a0*/  WARPSYNC.COLLECTIVE R15, `(.L_x_3888) ;  /* 0x000000000f0c7348 */ /* 0x000fea0003c00000 */
[----:B------:R-:W-:Y:S02]  /*185b0*/  ELECT P6, UR62, PT ;  /* 0x00000000003e782f */ /* 0x000fe400038c0000 */
[----:B------:R-:W-:Y:S01]  /*185c0*/  MOV R14, UR62 ;  /* 0x0000003e000e7c02 */ /* 0x000fe20008000f00 */
[----:B------:R-:W-:Y:S10]  /*185d0*/  ENDCOLLECTIVE ;  /* 0x000000000000791b */ /* 0x000ff40003800000 */
.L_x_3888:
[----:B------:R-:W-:Y:S05]  /*185e0*/  BSYNC B0 ;  /* 0x0000000000007941 */ /* 0x000fea0003800000 */
.L_x_3887:
[----:B------:R-:W-:Y:S05]  /*185f0*/  BRA `(.L_x_3889) ;  /* 0xffffffb800847947 */ /* 0x000fea000383ffff */
.L_x_3781:
[----:B0-----:R0:W1:Y:S02]  /*18600*/  SYNCS.PHASECHK.TRANS64.TRYWAIT P0, [R9+URZ+0x38840], R10 ;  /* 0x0388400a090075a7 */ /* 0x001064000800017f */
[----:B-1----:R-:W-:Y:S05]  /*18610*/  @!P0 NANOSLEEP.SYNCS 0x989680 ;  /* 0x009896800000895d */ /* 0x002fea0003900000 */
[----:B------:R-:W1:Y:S02]  /*18620*/  @!P0 SYNCS.PHASECHK.TRANS64 P0, [R9+URZ+0x38840], R10 ;  /* 0x0388400a090085a7 */ /* 0x000e64000800007f */
[----:B-1----:R-:W-:Y:S05]  /*18630*/  @!P0 BRA `(.L_x_3781) ;  /* 0xfffffffc00f08947 */ /* 0x002fea000383ffff */
[----:B------:R-:W-:Y:S05]  /*18640*/  BRA `(.L_x_3890) ;  /* 0xffffffb800f47947 */ /* 0x000fea000383ffff */
.L_x_3785:
        /* <DEDUP_REMOVED lines=8> */
.L_x_3788:
[----:B0-----:R0:W1:Y:S02]  /*186d0*/  SYNCS.PHASECHK.TRANS64.TRYWAIT P0, [R5+URZ+0x38860], R9 ;  /* 0x03886009050075a7 */ /* 0x001064000800017f */
[----:B-1----:R-:W-:Y:S05]  /*186e0*/  @!P0 NANOSLEEP.SYNCS 0x989680 ;  /* 0x009896800000895d */ /* 0x002fea0003900000 */
[----:B------:R-:W1:Y:S02]  /*186f0*/  @!P0 SYNCS.PHASECHK.TRANS64 P0, [R5+URZ+0x38860], R9 ;  /* 0x03886009050085a7 */ /* 0x000e64000800007f */
[----:B-1----:R-:W-:Y:S05]  /*18700*/  @!P0 BRA `(.L_x_3788) ;  /* 0xfffffffc00f08947 */ /* 0x002fea000383ffff */
[----:B------:R-:W-:Y:S05]  /*18710*/  BRA `(.L_x_3892) ;  /* 0xffffffc000f07947 */ /* 0x000fea000383ffff */
.L_x_3797:
[----:B-1----:R1:W2:Y:S02]  /*18720*/  SYNCS.PHASECHK.TRANS64.TRYWAIT P0, [R2+URZ+0x38840], R3 ;  /* 0x03884003020075a7 */ /* 0x0022a4000800017f */
[----:B--2---:R-:W-:Y:S05]  /*18730*/  @!P0 NANOSLEEP.SYNCS 0x989680 ;  /* 0x009896800000895d */ /* 0x004fea0003900000 */
[----:B------:R-:W2:Y:S02]  /*18740*/  @!P0 SYNCS.PHASECHK.TRANS64 P0, [R2+URZ+0x38840], R3 ;  /* 0x03884003020085a7 */ /* 0x000ea4000800007f */
[----:B--2---:R-:W-:Y:S05]  /*18750*/  @!P0 BRA `(.L_x_3797) ;  /* 0xfffffffc00f08947 */ /* 0x004fea000383ffff */
[----:B------:R-:W-:Y:S05]  /*18760*/  BRA `(.L_x_3893) ;  /* 0xffffffc800cc7947 */ /* 0x000fea000383ffff */
.L_x_3799:
[----:B--2---:R2:W3:Y:S02]  /*18770*/  SYNCS.PHASECHK.TRANS64.TRYWAIT P0, [R2+URZ+0x38860], R3 ;  /* 0x03886003020075a7 */ /* 0x0044e4000800017f */
[----:B---3--:R-:W-:Y:S05]  /*18780*/  @!P0 NANOSLEEP.SYNCS 0x989680 ;  /* 0x009896800000895d */ /* 0x008fea0003900000 */
[----:B------:R-:W3:Y:S02]  /*18790*/  @!P0 SYNCS.PHASECHK.TRANS64 P0, [R2+URZ+0x38860], R3 ;  /* 0x03886003020085a7 */ /* 0x000ee4000800007f */
[----:B---3--:R-:W-:Y:S05]  /*187a0*/  @!P0 BRA `(.L_x_3799) ;  /* 0xfffffffc00f08947 */ /* 0x008fea000383ffff */
[----:B------:R-:W-:Y:S05]  /*187b0*/  BRA `(.L_x_3894) ;  /* 0xffffffcc00407947 */ /* 0x000fea000383ffff */
.L_x_3804:
[----:B--2---:R2:W3:Y:S02]  /*187c0*/  SYNCS.PHASECHK.TRANS64.TRYWAIT P0, [R2+URZ+0x38840], R3 ;  /* 0x03884003020075a7 */ /* 0x0044e4000800017f */
[----:B---3--:R-:W-:Y:S05]  /*187d0*/  @!P0 NANOSLEEP.SYNCS 0x989680 ;  /* 0x009896800000895d */ /* 0x008fea0003900000 */
[----:B------:R-:W3:Y:S02]  /*187e0*/  @!P0 SYNCS.PHASECHK.TRANS64 P0, [R2+URZ+0x38840], R3 ;  /* 0x03884003020085a7 */ /* 0x000ee4000800007f */
[----:B---3--:R-:W-:Y:S05]  /*187f0*/  @!P0 BRA `(.L_x_3804) ;  /* 0xfffffffc00f08947 */ /* 0x008fea000383ffff */
[----:B------:R-:W-:Y:S05]  /*18800*/  BRA `(.L_x_3895) ;  /* 0xffffffd000d87947 */ /* 0x000fea000383ffff */
.L_x_3806:
[----:B-1----:R1:W3:Y:S02]  /*18810*/  SYNCS.PHASECHK.TRANS64.TRYWAIT P1, [R2+URZ+0x38860], R3 ;  /* 0x03886003020075a7 */ /* 0x0022e4000802017f */
[----:B---3--:R-:W-:Y:S05]  /*18820*/  @!P1 NANOSLEEP.SYNCS 0x989680 ;  /* 0x009896800000995d */ /* 0x008fea0003900000 */
[----:B------:R-:W3:Y:S02]  /*18830*/  @!P1 SYNCS.PHASECHK.TRANS64 P1, [R2+URZ+0x38860], R3 ;  /* 0x03886003020095a7 */ /* 0x000ee4000802007f */
[----:B---3--:R-:W-:Y:S05]  /*18840*/  @!P1 BRA `(.L_x_3806) ;  /* 0xfffffffc00f09947 */ /* 0x008fea000383ffff */
[----:B------:R-:W-:Y:S05]  /*18850*/  BRA `(.L_x_3896) ;  /* 0xffffffd400487947 */ /* 0x000fea000383ffff */
.L_x_3811:
[----:B---3--:R3:W4:Y:S02]  /*18860*/  SYNCS.PHASECHK.TRANS64.TRYWAIT P0, [R2+URZ+0x38840], R3 ;  /* 0x03884003020075a7 */ /* 0x008724000800017f */
[----:B----4-:R-:W-:Y:S05]  /*18870*/  @!P0 NANOSLEEP.SYNCS 0x989680 ;  /* 0x009896800000895d */ /* 0x010fea0003900000 */
[----:B------:R-:W4:Y:S02]  /*18880*/  @!P0 SYNCS.PHASECHK.TRANS64 P0, [R2+URZ+0x38840], R3 ;  /* 0x03884003020085a7 */ /* 0x000f24000800007f */
[----:B----4-:R-:W-:Y:S05]  /*18890*/  @!P0 BRA `(.L_x_3811) ;  /* 0xfffffffc00f08947 */ /* 0x010fea000383ffff */
[----:B------:R-:W-:Y:S05]  /*188a0*/  BRA `(.L_x_3897) ;  /* 0xffffffd800c07947 */ /* 0x000fea000383ffff */
.L_x_3813:
[----:B-1----:R1:W2:Y:S02]  /*188b0*/  SYNCS.PHASECHK.TRANS64.TRYWAIT P1, [R2+URZ+0x38860], R3 ;  /* 0x03886003020075a7 */ /* 0x0022a4000802017f */
[----:B--2---:R-:W-:Y:S05]  /*188c0*/  @!P1 NANOSLEEP.SYNCS 0x989680 ;  /* 0x009896800000995d */ /* 0x004fea0003900000 */
[----:B------:R-:W2:Y:S02]  /*188d0*/  @!P1 SYNCS.PHASECHK.TRANS64 P1, [R2+URZ+0x38860], R3 ;  /* 0x03886003020095a7 */ /* 0x000ea4000802007f */
[----:B--2---:R-:W-:Y:S05]  /*188e0*/  @!P1 BRA `(.L_x_3813) ;  /* 0xfffffffc00f09947 */ /* 0x004fea000383ffff */
[----:B------:R-:W-:Y:S05]  /*188f0*/  BRA `(.L_x_3898) ;  /* 0xffffffdc00347947 */ /* 0x000fea000383ffff */
.L_x_3818:
[----:B------:R-:W-:Y:S01]  /*18900*/  BSSY B0, `(.L_x_3899) ;  /* 0x0000008000007945 */ /* 0x000fe20003800000 */
[----:B------:R-:W-:Y:S02]  /*18910*/  IMAD.MOV.U32 R13, RZ, RZ, R16 ;  /* 0x000000ffff0d7224 */ /* 0x000fe400078e0010 */
[----:B-1----:R-:W-:Y:S02]  /*18920*/  IMAD.MOV.U32 R12, RZ, RZ, RZ ;  /* 0x000000ffff0c7224 */ /* 0x002fe400078e00ff */
[----:B------:R-:W-:Y:S02]  /*18930*/  IMAD.MOV.U32 R11, RZ, RZ, 0x1f ;  /* 0x0000001fff0b7424 */ /* 0x000fe400078e00ff */
[----:B0-----:R-:W-:-:S07]  /*18940*/  IMAD.MOV.U32 R15, RZ, RZ, -0x1 ;  /* 0xffffffffff0f7424 */ /* 0x001fce00078e00ff */
[----:B--2---:R-:W-:Y:S05]  /*18950*/  WARPSYNC.COLLECTIVE R15, `(.L_x_3900) ;  /* 0x000000000f087348 */ /* 0x004fea0003c00000 */
[----:B------:R0:W1:Y:S02]  /*18960*/  SHFL.IDX P6, R14, R13, R12, R11 ;  /* 0x0000000c0d0e7389 */ /* 0x00006400000c000b */
[----:B012---:R-:W-:Y:S01]  /*18970*/  ENDCOLLECTIVE ;  /* 0x000000000000791b */ /* 0x007fe20003800000 */
.L_x_3900:
[----:B------:R-:W-:Y:S05]  /*18980*/  BSYNC B0 ;  /* 0x0000000000007941 */ /* 0x000fea0003800000 */
.L_x_3899:
        /* <DEDUP_REMOVED lines=8> */
.L_x_3901:
[----:B------:R-:W-:Y:S01]  /*18a10*/  IMAD.MOV.U32 R6, RZ, RZ, R14 ;  /* 0x000000ffff067224 */ /* 0x000fe200078e000e */
[----:B------:R-:W-:Y:S06]  /*18a20*/  BRA `(.L_x_3902) ;  /* 0xffffffe000807947 */ /* 0x000fec000383ffff */
.L_x_3821:
[----:B------:R-:W-:Y:S01]  /*18a30*/  BSSY B0, `(.L_x_3903) ;  /* 0x0000008000007945 */ /* 0x000fe20003800000 */
[----:B-----5:R-:W-:Y:S01]  /*18a40*/  MOV R13, R17 ;  /* 0x00000011000d7202 */ /* 0x020fe20000000f00 */
[----:B-1----:R-:W-:Y:S02]  /*18a50*/  IMAD.MOV.U32 R12, RZ, RZ, 0x1 ;  /* 0x00000001ff0c7424 */ /* 0x002fe400078e00ff */
[----:B------:R-:W-:Y:S02]  /*18a60*/  IMAD.MOV.U32 R11, RZ, RZ, RZ ;  /* 0x000000ffff0b7224 */ /* 0x000fe400078e00ff */
[----:B------:R-:W-:-:S07]  /*18a70*/  IMAD.MOV.U32 R15, RZ, RZ, -0x1 ;  /* 0xffffffffff0f7424 */ /* 0x000fce00078e00ff */
[----:B0-234-:R-:W-:Y:S05]  /*18a80*/  WARPSYNC.COLLECTIVE R15, `(.L_x_3904) ;  /* 0x000000000f087348 */ /* 0x01dfea0003c00000 */
[----:B------:R1:W0:Y:S02]  /*18a90*/  SHFL.UP P6, R14, R13, R12, R11 ;  /* 0x0400000c0d0e7389 */ /* 0x00022400000c000b */
[----:B01234-:R-:W-:Y:S01]  /*18aa0*/  ENDCOLLECTIVE ;  /* 0x000000000000791b */ /* 0x01ffe20003800000 */
.L_x_3904:
[----:B------:R-:W-:Y:S05]  /*18ab0*/  BSYNC B0 ;  /* 0x0000000000007941 */ /* 0x000fea0003800000 */
.L_x_3903:
[----:B------:R-:W-:Y:S01]  /*18ac0*/  ISETP.NE.AND P0, PT, R8, RZ, PT ;  /* 0x000000ff0800720c */ /* 0x000fe20003f05270 */
[----:B------:R-:W-:Y:S01]  /*18ad0*/  IMAD.MOV.U32 R12, RZ, RZ, 0x2 ;  /* 0x00000002ff0c7424 */ /* 0x000fe200078e00ff */
[----:B------:R-:W-:Y:S01]  /*18ae0*/  MOV R11, RZ ;  /* 0x000000ff000b7202 */ /* 0x000fe20000000f00 */
[----:B------:R-:W-:Y:S01]  /*18af0*/  IMAD.MOV.U32 R15, RZ, RZ, -0x1 ;  /* 0xffffffffff0f7424 */ /* 0x000fe200078e00ff */
[----:B------:R-:W-:Y:S02]  /*18b00*/  SEL R14, R14, RZ, P0 ;  /* 0x000000ff0e0e7207 */ /* 0x000fe40000000000 */
[----:B------:R-:W-:-:S03]  /*18b10*/  ISETP.GE.U32.AND P0, PT, R8, 0x2, PT ;  /* 0x000000020800780c */ /* 0x000fc60003f06070 */
[----:B------:R-:W-:-:S10]  /*18b20*/  IMAD.IADD R13, R17, 0x1, R14 ;  /* 0x00000001110d7824 */ /* 0x000fd400078e020e */
[----:B------:R-:W-:Y:S05]  /*18b30*/  WARPSYNC.COLLECTIVE R15, `(.L_x_3905) ;  /* 0x000000000f087348 */ /* 0x000fea0003c00000 */
[----:B------:R0:W1:Y:S02]  /*18b40*/  SHFL.UP P6, R14, R13, R12, R11 ;  /* 0x0400000c0d0e7389 */ /* 0x00006400000c000b */
[----:B01----:R-:W-:Y:S01]  /*18b50*/  ENDCOLLECTIVE ;  /* 0x000000000000791b */ /* 0x003fe20003800000 */
.L_x_3905:
        /* <DEDUP_REMOVED lines=8> */
.L_x_3906:
        /* <DEDUP_REMOVED lines=8> */
.L_x_3907:
        /* <DEDUP_REMOVED lines=8> */
.L_x_3908:
        /* <DEDUP_REMOVED lines=8> */
.L_x_3909:
[----:B------:R-:W-:Y:S05]  /*18d60*/  BRA `(.L_x_3910) ;  /* 0xffffffe000447947 */ /* 0x000fea000383ffff */
.L_x_3826:
[----:B------:R-:W-:Y:S01]  /*18d70*/  BSSY B0, `(.L_x_3911) ;  /* 0x0000008000007945 */ /* 0x000fe20003800000 */
[----:B-----5:R-:W-:Y:S01]  /*18d80*/  IMAD.MOV.U32 R13, RZ, RZ, R17 ;  /* 0x000000ffff0d7224 */ /* 0x020fe200078e0011 */
[----:B------:R-:W-:Y:S01]  /*18d90*/  MOV R15, 0xffffffff ;  /* 0xffffffff000f7802 */ /* 0x000fe20000000f00 */
[----:B-1----:R-:W-:Y:S02]  /*18da0*/  IMAD.MOV.U32 R12, RZ, RZ, 0x1 ;  /* 0x00000001ff0c7424 */ /* 0x002fe400078e00ff */
[----:B------:R-:W-:-:S07]  /*18db0*/  IMAD.MOV.U32 R11, RZ, RZ, RZ ;  /* 0x000000ffff0b7224 */ /* 0x000fce00078e00ff */
[----:B0-----:R-:W-:Y:S05]  /*18dc0*/  WARPSYNC.COLLECTIVE R15, `(.L_x_3912) ;  /* 0x000000000f087348 */ /* 0x001fea0003c00000 */
[----:B------:R1:W2:Y:S02]  /*18dd0*/  SHFL.UP P6, R14, R13, R12, R11 ;  /* 0x0400000c0d0e7389 */ /* 0x0002a400000c000b */
[----:B012---:R-:W-:Y:S01]  /*18de0*/  ENDCOLLECTIVE ;  /* 0x000000000000791b */ /* 0x007fe20003800000 */
.L_x_3912:
[----:B------:R-:W-:Y:S05]  /*18df0*/  BSYNC B0 ;  /* 0x0000000000007941 */ /* 0x000fea0003800000 */
.L_x_3911:
[C---:B------:R-:W-:Y:S01]  /*18e00*/  ISETP.NE.AND P0, PT, R7.reuse, RZ, PT ;  /* 0x000000ff0700720c */ /* 0x040fe20003f05270 */
[----:B------:R-:W-:Y:S01]  /*18e10*/  IMAD.MOV.U32 R12, RZ, RZ, 0x2 ;  /* 0x00000002ff0c7424 */ /* 0x000fe200078e00ff */
[----:B------:R-:W-:Y:S01]  /*18e20*/  MOV R15, 0xffffffff ;  /* 0xffffffff000f7802 */ /* 0x000fe20000000f00 */
[----:B------:R-:W-:Y:S01]  /*18e30*/  IMAD.MOV.U32 R11, RZ, RZ, RZ ;  /* 0x000000ffff0b7224 */ /* 0x000fe200078e00ff */
[----:B------:R-:W-:Y:S02]  /*18e40*/  SEL R2, R14, RZ, P0 ;  /* 0x000000ff0e027207 */ /* 0x000fe40000000000 */
[----:B------:R-:W-:-:S03]  /*18e50*/  ISETP.GE.U32.AND P0, PT, R7, 0x2, PT ;  /* 0x000000020700780c */ /* 0x000fc60003f06070 */
[----:B------:R-:W-:-:S04]  /*18e60*/  IMAD.IADD R2, R17, 0x1, R2 ;  /* 0x0000000111027824 */ /* 0x000fc800078e0202 */
[----:B------:R-:W-:-:S07]  /*18e70*/  IMAD.MOV.U32 R13, RZ, RZ, R2 ;  /* 0x000000ffff0d7224 */ /* 0x000fce00078e0002 */
[----:B------:R-:W-:Y:S05]  /*18e80*/  WARPSYNC.COLLECTIVE R15, `(.L_x_3913) ;  /* 0x000000000f087348 */ /* 0x000fea0003c00000 */
[----:B------:R0:W1:Y:S02]  /*18e90*/  SHFL.UP P6, R14, R13, R12, R11 ;  /* 0x0400000c0d0e7389 */ /* 0x00006400000c000b */
[----:B01----:R-:W-:Y:S01]  /*18ea0*/  ENDCOLLECTIVE ;  /* 0x000000000000791b */ /* 0x003fe20003800000 */
.L_x_3913:
        /* <DEDUP_REMOVED lines=8> */
.L_x_3914:
        /* <DEDUP_REMOVED lines=8> */
.L_x_3915:
        /* <DEDUP_REMOVED lines=8> */
.L_x_3916:
        /* <DEDUP_REMOVED lines=8> */
.L_x_3917:
[----:B------:R-:W-:Y:S05]  /*190b0*/  BRA `(.L_x_3918) ;  /* 0xffffffe000247947 */ /* 0x000fea000383ffff */
.L_x_3828:
[----:B------:R-:W-:Y:S01]  /*190c0*/  BSSY B0, `(.L_x_3919) ;  /* 0x0000006000007945 */ /* 0x000fe20003800000 */
[----:B------:R-:W-:Y:S01]  /*190d0*/  PLOP3.LUT P6, PT, P6, PT, PT, 0x8, 0x0 ;  /* 0x000000000000781c */ /* 0x000fe200037ce170 */
[----:B------:R-:W-:-:S12]  /*190e0*/  IMAD.MOV.U32 R15, RZ, RZ, -0x1 ;  /* 0xffffffffff0f7424 */ /* 0x000fd800078e00ff */
[----:B01----:R-:W-:Y:S05]  /*190f0*/  WARPSYNC.COLLECTIVE R15, `(.L_x_3920) ;  /* 0x000000000f087348 */ /* 0x003fea0003c00000 */
[----:B------:R-:W-:Y:S01]  /*19100*/  VOTE.ANY R14, PT, P6 ;  /* 0x00000000000e7806 */ /* 0x000fe200030e0100 */
[----:B01----:R-:W-:Y:S06]  /*19110*/  ENDCOLLECTIVE ;  /* 0x000000000000791b */ /* 0x003fec0003800000 */
.L_x_3920:
[----:B------:R-:W-:Y:S05]  /*19120*/  BSYNC B0 ;  /* 0x0000000000007941 */ /* 0x000fea0003800000 */
.L_x_3919:
        /* <DEDUP_REMOVED lines=9> */
.L_x_3921:
[----:B------:R-:W-:Y:S01]  /*191c0*/  MOV R17, R14 ;  /* 0x0000000e00117202 */ /* 0x000fe20000000f00 */
[----:B------:R-:W-:Y:S06]  /*191d0*/  BRA `(.L_x_3922) ;  /* 0xffffffe000147947 */ /* 0x000fec000383ffff */
.L_x_3830:
[----:B------:R-:W-:Y:S01]  /*191e0*/  BSSY B0, `(.L_x_3923) ;  /* 0x0000007000007945 */ /* 0x000fe20003800000 */
[----:B------:R-:W-:Y:S02]  /*191f0*/  IMAD.MOV.U32 R13, RZ, RZ, R2 ;  /* 0x000000ffff0d7224 */ /* 0x000fe400078e0002 */
[----:B------:R-:W-:Y:S02]  /*19200*/  IMAD.MOV.U32 R11, RZ, RZ, 0x1f ;  /* 0x0000001fff0b7424 */ /* 0x000fe400078e00ff */
[----:B------:R-:W-:-:S07]  /*19210*/  IMAD.MOV.U32 R15, RZ, RZ, -0x1 ;  /* 0xffffffffff0f7424 */ /* 0x000fce00078e00ff */
[----:B0-23--:R-:W-:Y:S05]  /*19220*/  WARPSYNC.COLLECTIVE R15, `(.L_x_3924) ;  /* 0x000000000f087348 */ /* 0x00dfea0003c00000 */
[----:B------:R1:W4:Y:S02]  /*19230*/  SHFL.IDX P6, R14, R13, R12, R11 ;  /* 0x0000000c0d0e7389 */ /* 0x00032400000c000b */
[----:B01234-:R-:W-:Y:S01]  /*19240*/  ENDCOLLECTIVE ;  /* 0x000000000000791b */ /* 0x01ffe20003800000 */
.L_x_3924:
[----:B------:R-:W-:Y:S05]  /*19250*/  BSYNC B0 ;  /* 0x0000000000007941 */ /* 0x000fea0003800000 */
.L_x_3923:
[----:B------:R-:W-:Y:S05]  /*19260*/  BRA `(.L_x_3829) ;  /* 0xffffffe0000c7947 */ /* 0x000fea000383ffff */
.L_x_3833:
[----:B0-----:R0:W2:Y:S02]  /*19270*/  SYNCS.PHASECHK.TRANS64.TRYWAIT P0, [R0+URZ+0x38820], R3 ;  /* 0x03882003000075a7 */ /* 0x0010a4000800017f */
[----:B--2---:R-:W-:Y:S05]  /*19280*/  @!P0 NANOSLEEP.SYNCS 0x989680 ;  /* 0x009896800000895d */ /* 0x004fea0003900000 */
[----:B------:R-:W2:Y:S02]  /*19290*/  @!P0 SYNCS.PHASECHK.TRANS64 P0, [R0+URZ+0x38820], R3 ;  /* 0x03882003000085a7 */ /* 0x000ea4000800007f */
[----:B--2---:R-:W-:Y:S05]  /*192a0*/  @!P0 BRA `(.L_x_3833) ;  /* 0xfffffffc00f08947 */ /* 0x004fea000383ffff */
[----:B------:R-:W-:Y:S05]  /*192b0*/  BRA `(.L_x_3925) ;  /* 0xffffffe000ec7947 */ /* 0x000fea000383ffff */
.L_x_3834:
        /* <DEDUP_REMOVED lines=11> */
.L_x_3927:
[----:B------:R-:W-:Y:S05]  /*19370*/  BSYNC B0 ;  /* 0x0000000000007941 */ /* 0x000fea0003800000 */
.L_x_3926:
[----:B------:R-:W-:Y:S05]  /*19380*/  BRA `(.L_x_3928) ;  /* 0xffffffe000d07947 */ /* 0x000fea000383ffff */
.L_x_3835:
[----:B------:R-:W-:Y:S01]  /*19390*/  BSSY B0, `(.L_x_3929) ;  /* 0x0000006000007945 */ /* 0x000fe20003800000 */
[----:B------:R-:W-:-:S07]  /*193a0*/  IMAD.MOV.U32 R15, RZ, RZ, -0x1 ;  /* 0xffffffffff0f7424 */ /* 0x000fce00078e00ff */
[----:B012---:R-:W-:Y:S05]  /*193b0*/  WARPSYNC.COLLECTIVE R15, `(.L_x_3930) ;  /* 0x000000000f0c7348 */ /* 0x007fea0003c00000 */
[----:B------:R-:W-:Y:S02]  /*193c0*/  ELECT P6, UR62, PT ;  /* 0x00000000003e782f */ /* 0x000fe400038c0000 */
[----:B------:R-:W-:Y:S01]  /*193d0*/  MOV R14, UR62 ;  /* 0x0000003e000e7c02 */ /* 0x000fe20008000f00 */
[----:B012---:R-:W-:Y:S10]  /*193e0*/  ENDCOLLECTIVE ;  /* 0x000000000000791b */ /* 0x007ff40003800000 */
.L_x_3930:
[----:B------:R-:W-:Y:S05]  /*193f0*/  BSYNC B0 ;  /* 0x0000000000007941 */ /* 0x000fea0003800000 */
.L_x_3929:
[----:B------:R-:W-:Y:S05]  /*19400*/  BRA `(.L_x_3931) ;  /* 0xffffffe000c47947 */ /* 0x000fea000383ffff */
.L_x_3837:
[----:B0-----:R0:W2:Y:S02]  /*19410*/  SYNCS.PHASECHK.TRANS64.TRYWAIT P0, [R6+URZ], R5 ;  /* 0x00000005060075a7 */ /* 0x0010a4000800017f */
[----:B--2---:R-:W-:Y:S05]  /*19420*/  @!P0 NANOSLEEP.SYNCS 0x989680 ;  /* 0x009896800000895d */ /* 0x004fea0003900000 */
[----:B------:R-:W2:Y:S02]  /*19430*/  @!P0 SYNCS.PHASECHK.TRANS64 P0, [R6+URZ], R5 ;  /* 0x00000005060085a7 */ /* 0x000ea4000800007f */
[----:B--2---:R-:W-:Y:S05]  /*19440*/  @!P0 BRA `(.L_x_3837) ;  /* 0xfffffffc00f08947 */ /* 0x004fea000383ffff */
[----:B------:R-:W-:Y:S05]  /*19450*/  BRA `(.L_x_3932) ;  /* 0xffffffe400007947 */ /* 0x000fea000383ffff */
.L_x_3838:
[----:B--2---:R2:W3:Y:S02]  /*19460*/  SYNCS.PHASECHK.TRANS64.TRYWAIT P0, [R7+URZ], R2 ;  /* 0x00000002070075a7 */ /* 0x0044e4000800017f */
[----:B---3--:R-:W-:Y:S05]  /*19470*/  @!P0 NANOSLEEP.SYNCS 0x989680 ;  /* 0x009896800000895d */ /* 0x008fea0003900000 */
[----:B------:R-:W3:Y:S02]  /*19480*/  @!P0 SYNCS.PHASECHK.TRANS64 P0, [R7+URZ], R2 ;  /* 0x00000002070085a7 */ /* 0x000ee4000800007f */
[----:B---3--:R-:W-:Y:S05]  /*19490*/  @!P0 BRA `(.L_x_3838) ;  /* 0xfffffffc00f08947 */ /* 0x008fea000383ffff */
[----:B------:R-:W-:Y:S05]  /*194a0*/  BRA `(.L_x_3933) ;  /* 0xffffffe000f47947 */ /* 0x000fea000383ffff */
.L_x_3840:
[----:B---3--:R3:W4:Y:S02]  /*194b0*/  SYNCS.PHASECHK.TRANS64.TRYWAIT P0, [R4+URZ], R5 ;  /* 0x00000005040075a7 */ /* 0x008724000800017f */
[----:B----4-:R-:W-:Y:S05]  /*194c0*/  @!P0 NANOSLEEP.SYNCS 0x989680 ;  /* 0x009896800000895d */ /* 0x010fea0003900000 */
[----:B------:R-:W4:Y:S02]  /*194d0*/  @!P0 SYNCS.PHASECHK.TRANS64 P0, [R4+URZ], R5 ;  /* 0x00000005040085a7 */ /* 0x000f24000800007f */
[----:B----4-:R-:W-:Y:S05]  /*194e0*/  @!P0 BRA `(.L_x_3840) ;  /* 0xfffffffc00f08947 */ /* 0x010fea000383ffff */
[----:B------:R-:W-:Y:S05]  /*194f0*/  BRA `(.L_x_3934) ;  /* 0xffffffe000fc7947 */ /* 0x000fea000383ffff */
.L_x_3935:
        /* <DEDUP_REMOVED lines=16> */
.L_x_11945:


//--------------------- .text._ZN7cutlass13device_kernelIN5flash11enable_sm90INS1_16FlashAttnFwdSm90INS1_25CollectiveMainloopFwdSm90ILi2EN4cute5tupleIJNS5_1CILi1EEES8_S8_EEENS6_IJNS7_ILi64EEESA_SA_EEELi512ENS_6half_tEfNS_4arch4Sm90ELb0ELb1ELb0ELb0ELb0ELb0ELb0ELb0ELb0ELb0ELb0ELb0EEENS1_21CollectiveEpilogueFwdINS6_IJSA_NS7_ILi512EEESA_EEES9_SC_SE_Li256ELb0ELb0ELb0ELb0EEENS1_30DynamicPersistentTileSchedulerILi256ELi32ELb0ELb0ELb1EEEEEEEEEvNT_6ParamsE --------------------------
	.section	.text._ZN7cutlass13device_kernelIN5flash11enable_sm90INS1_16FlashAttnFwdSm90INS1_25CollectiveMainloopFwdSm90ILi2EN4cute5tupleIJNS5_1CILi1EEES8_S8_EEENS6_IJNS7_ILi64EEESA_SA_EEELi512ENS_6half_tEfNS_4arch4Sm90ELb0ELb1ELb0ELb0ELb0ELb0ELb0ELb0ELb0ELb0ELb0ELb0EEENS1_21CollectiveEpilogueFwdINS6_IJSA_NS7_ILi512EEESA_EEES9_SC_SE_Li256ELb0ELb0ELb0ELb0EEENS1_30DynamicPersistentTileSchedulerILi256ELi32ELb0ELb0ELb1EEEEEEEEEvNT_6ParamsE,"ax",@progbits
	.align	128
.text._ZN7cutlass13device_kernelIN5flash11enable_sm90INS1_16FlashAttnFwdSm90INS1_25CollectiveMainloopFwdSm90ILi2EN4cute5tupleIJNS5_1CILi1EEES8_S8_EEENS6_IJNS7_ILi64EEESA_SA_EEELi512ENS_6half_tEfNS_4arch4Sm90ELb0ELb1ELb0ELb0ELb0ELb0ELb0ELb0ELb0ELb0ELb0ELb0EEENS1_21CollectiveEpilogueFwdINS6_IJSA_NS7_ILi512EEESA_EEES9_SC_SE_Li256ELb0ELb0ELb0ELb0EEENS1_30DynamicPersistentTileSchedulerILi256ELi32ELb0ELb0ELb1EEEEEEEEEvNT_6ParamsE:
        .type           _ZN7cutlass13device_kernelIN5flash11enable_sm90INS1_16FlashAttnFwdSm90INS1_25CollectiveMainloopFwdSm90ILi2EN4cute5tupleIJNS5_1CILi1EEES8_S8_EEENS6_IJNS7_ILi64EEESA_SA_EEELi512ENS_6half_tEfNS_4arch4Sm90ELb0ELb1ELb0ELb0ELb0ELb0ELb0ELb0ELb0ELb0ELb0ELb0EEENS1_21CollectiveEpilogueFwdINS6_IJSA_NS7_ILi512EEESA_EEES9_SC_SE_Li256ELb0ELb0ELb0ELb0EEENS1_30DynamicPersistentTileSchedulerILi256ELi32ELb0ELb0ELb1EEEEEEEEEvNT_6ParamsE,@function
        .size           _ZN7cutlass13device_kernelIN5flash11enable_sm90INS1_16FlashAttnFwdSm90INS1_25CollectiveMainloopFwdSm90ILi2EN4cute5tupleIJNS5_1CILi1EEES8_S8_EEENS6_IJNS7_ILi64EEESA_SA_EEELi512ENS_6half_tEfNS_4arch4Sm90ELb0ELb1ELb0ELb0ELb0ELb0ELb0ELb0ELb0ELb0ELb0ELb0EEENS1_21CollectiveEpilogueFwdINS6_IJSA_NS7_ILi512EEESA_EEES9_SC_SE_Li256ELb0ELb0ELb0ELb0EEENS1_30DynamicPersistentTileSchedulerILi256ELi32ELb0ELb0ELb1EEEEEEEEEvNT_6ParamsE,(.L_x_11946 - _ZN7cutlass13device_kernelIN5flash11enable_sm90INS1_16FlashAttnFwdSm90INS1_25CollectiveMainloopFwdSm90ILi2EN4cute5tupleIJNS5_1CILi1EEES8_S8_EEENS6_IJNS7_ILi64EEESA_SA_EEELi512ENS_6half_tEfNS_4arch4Sm90ELb0ELb1ELb0ELb0ELb0ELb0ELb0ELb0ELb0ELb0ELb0ELb0EEENS1_21CollectiveEpilogueFwdINS6_IJSA_NS7_ILi512EEESA_EEES9_SC_SE_Li256ELb0ELb0ELb0ELb0EEENS1_30DynamicPersistentTileSchedulerILi256ELi32ELb0ELb0ELb1EEEEEEEEEvNT_6ParamsE)
        .other          _ZN7cutlass13device_kernelIN5flash11enable_sm90INS1_16FlashAttnFwdSm90INS1_25CollectiveMainloopFwdSm90ILi2EN4cute5tupleIJNS5_1CILi1EEES8_S8_EEENS6_IJNS7_ILi64EEESA_SA_EEELi512ENS_6half_tEfNS_4arch4Sm90ELb0ELb1ELb0ELb0ELb0ELb0ELb0ELb0ELb0ELb0ELb0ELb0EEENS1_21CollectiveEpilogueFwdINS6_IJSA_NS7_ILi512EEESA_EEES9_SC_SE_Li256ELb0ELb0ELb0ELb0EEENS1_30DynamicPersistentTileSchedulerILi256ELi32ELb0ELb0ELb1EEEEEEEEEvNT_6ParamsE,@"STO_CUDA_ENTRY STV_DEFAULT"
_ZN7cutlass13device_kernelIN5flash11enable_sm90INS1_16FlashAttnFwdSm90INS1_25CollectiveMainloopFwdSm90ILi2EN4cute5tupleIJNS5_1CILi1EEES8_S8_EEENS6_IJNS7_ILi64EEESA_SA_EEELi512ENS_6half_tEfNS_4arch4Sm90ELb0ELb1ELb0ELb0ELb0ELb0ELb0ELb0ELb0ELb0ELb0ELb0EEENS1_21CollectiveEpilogueFwdINS6_IJSA_NS7_ILi512EEESA_EEES9_SC_SE_Li256ELb0ELb0ELb0ELb0EEENS1_30DynamicPersistentTileSchedulerILi256ELi32ELb0ELb0ELb1EEEEEEEEEvNT_6ParamsE:
[----:B------:R-:W1:Y:S01]  /*0000*/  LDC R1, c[0x0][0x28] ;  /* 0x00000a00ff017b82 */ /* 0x000e620000000800 */
[----:B------:R-:W2:Y:S01]  /*0010*/  S2R R19, SR_TID.X ;  /* 0x0000000000137919 */ /* 0x000ea20000002100 */
[----:B------:R-:W-:Y:S01]  /*0020*/  ELECT P0, URZ, PT ;  /* 0x00000000003f782f */ /* 0x000fe20003800000 */
[----:B------:R-:W-:Y:S01]  /*0030*/  BSSY B0, `(.L_x_3936) ;  /* 0x0000014000007945 */ /* 0x000fe20003800000 */
[----:B--2---:R-:W-:-:S05]  /*0040*/  SHF.R.U32.HI R0, RZ, 0x5, R19 ;  /* 0x00000005ff007819 */ /* 0x004fca0000011613 */
[----:B------:R-:W2:Y:S02]  /*0050*/  SHFL.IDX PT, R2, R0, RZ, 0x1f ;  /* 0x00001fff00027589 */ /* 0x000ea400000e0000 */
[----:B--2---:R-:W-:Y:S02]  /*0060*/  ISETP.EQ.AND P0, PT, R2, RZ, P0 ;  /* 0x000000ff0200720c */ /* 0x004fe40000702270 */
[----:B------:R-:W-:-:S11]  /*0070*/  SHF.R.U32.HI R2, RZ, 0x7, R19 ;  /* 0x00000007ff027819 */ /* 0x000fd60000011613 */
[----:B-1----:R-:W-:Y:S05]  /*0080*/  @!P0 BRA `(.L_x_3937) ;  /* 0x0000000000388947 */ /* 0x002fea0003800000 */
        /* <DEDUP_REMOVED lines=14> */
.L_x_3937:
[----:B------:R-:W-:Y:S05]  /*0170*/  BSYNC B0 ;  /* 0x0000000000007941 */ /* 0x000fea0003800000 */
.L_x_3936:
        /* <DEDUP_REMOVED lines=33> */
.L_x_3938:
        /* <DEDUP_REMOVED lines=22> */
.L_x_3939:
        /* <DEDUP_REMOVED lines=18> */
.L_x_3940:
        /* <DEDUP_REMOVED lines=22> */
.L_x_3941:
        /* <DEDUP_REMOVED lines=22> */
.L_x_3942:
[----:B------:R-:W-:Y:S01]  /*08d0*/  PLOP3.LUT P0, PT, PT, PT, UP0, 0x80, 0x0 ;  /* 0x000000000000781c */ /* 0x000fe20003f0f008 */
[----:B------:R-:W-:Y:S01]  /*08e0*/  UMOV UR36, 0x1 ;  /* 0x0000000100247882 */ /* 0x000fe20000000000 */
[----:B------:R-:W-:Y:S01]  /*08f0*/  NOP ;  /* 0x0000000000007918 */ /* 0x000fe20000000000 */
[----:B------:R-:W-:Y:S01]  /*0900*/  USEL UR36, UR36, 0x2, !UP0 ;  /* 0x0000000224247887 */ /* 0x000fe2000c000000 */
[----:B------:R-:W-:Y:S01]  /*0910*/  ULDC.64 UR50, c[0x0][0x208] ;  /* 0x0000820000327ab9 */ /* 0x000fe20000000a00 */
[----:B-123--:R-:W-:Y:S08]  /*0920*/  BAR.SYNC.DEFER_BLOCKING 0x0 ;  /* 0x0000000000007b1d */ /* 0x00eff00000010000 */
[----:B------:R-:W-:Y:S05]  /*0930*/  @!P0 BRA `(.L_x_3943) ;  /* 0x000000d800108947 */ /* 0x000fea0003800000 */
.L_x_3944:
[----:B------:R-:W-:-:S08]  /*0940*/  NOP ;  /* 0x0000000000007918 */ /* 0x000fd00000000000 */
[----:B------:R-:W1:Y:S02]  /*0950*/  USETMAXREG.TRY_ALLOC.CTAPOOL UP0, 0xf0 ;  /* 0x000000f0000079c8 */ /* 0x000e640008000600 */
[----:B-1----:R-:W-:-:S13]  /*0960*/  PLOP3.LUT P0, PT, PT, PT, UP0, 0x80, 0x0 ;  /* 0x000000000000781c */ /* 0x002fda0003f0f008 */
[----:B------:R-:W-:Y:S05]  /*0970*/  @!P0 BRA `(.L_x_3944) ;  /* 0xfffffffc00f08947 */ /* 0x000fea000383ffff */
[----:B------:R-:W-:Y:S01]  /*0980*/  LOP3.LUT R0, R19, 0xffffff80, RZ, 0xc0, !PT ;  /* 0xffffff8013007812 */ /* 0x000fe200078ec0ff */
[----:B------:R-:W1:Y:S08]  /*0990*/  S2UR UR4, SR_CTAID.X ;  /* 0x00000000000479c3 */ /* 0x000e700000002500 */
[----:B------:R-:W-:Y:S06]  /*09a0*/  BAR.ARV 0x4, 0x120 ;  /* 0x0104800000007b1d */ /* 0x000fec0000002000 */
[----:B------:R-:W-:-:S02]  /*09b0*/  ISETP.NE.AND P0, PT, R0, 0x80, PT ;  /* 0x000000800000780c */ /* 0x000fc40003f05270 */
[----:B------:R-:W1:Y:S11]  /*09c0*/  LDC R0, c[0x0][0xda8] ;  /* 0x00036a00ff007b82 */ /* 0x000e760000000800 */
        /* <DEDUP_REMOVED lines=17> */
[--C-:B------:R-:W-:Y:S02]  /*0ae0*/  SHF.R.S32.HI R189, RZ, 0x5, R4.reuse ;  /* 0x00000005ffbd7819 */ /* 0x100fe40000011404 */
[----:B------:R-:W-:Y:S02]  /*0af0*/  SHF.R.S32.HI R6, RZ, 0x1f, R4 ;  /* 0x0000001fff067819 */ /* 0x000fe40000011404 */
[----:B------:R-:W-:Y:S02]  /*0b00*/  LOP3.LUT R4, R2, 0xfffffff0, RZ, 0xc0, !PT ;  /* 0xfffffff002047812 */ /* 0x000fe400078ec0ff */
[----:B------:R-:W-:Y:S02]  /*0b10*/  LEA.HI R3, R0, R191, RZ, 0x7 ;  /* 0x000000bf00037211 */ /* 0x000fe400078f38ff */
[----:B------:R-:W-:Y:S01]  /*0b20*/  SHF.R.S32.HI R7, RZ, 0x4, R2 ;  /* 0x00000004ff077819 */ /* 0x000fe20000011402 */
[----:B------:R-:W-:Y:S01]  /*0b30*/  IMAD.IADD R5, R191, 0x1, -R4 ;  /* 0x00000001bf057824 */ /* 0x000fe200078e0a04 */
[----:B------:R-:W-:-:S02]  /*0b40*/  LOP3.LUT R8, R3, 0xffffff80, RZ, 0xc0, !PT ;  /* 0xffffff8003087812 */ /* 0x000fc400078ec0ff */
[----:B------:R-:W-:Y:S01]  /*0b50*/  LEA.HI R2, R2, R7, RZ, 0x1 ;  /* 0x0000000702027211 */ /* 0x000fe200078f08ff */
[----:B-1----:R-:W-:Y:S01]  /*0b60*/  ULEA UR48, UR5, UR48, 0x18 ;  /* 0x0000003005307291 */ /* 0x002fe2000f8ec03f */
[----:B------:R-:W-:Y:S01]  /*0b70*/  SHF.R.S32.HI R10, RZ, 0x1f, R5 ;  /* 0x0000001fff0a7819 */ /* 0x000fe20000011405 */
[----:B------:R-:W-:Y:S01]  /*0b80*/  IMAD.IADD R8, R191, 0x1, -R8 ;  /* 0x00000001bf087824 */ /* 0x000fe200078e0a08 */
[----:B------:R-:W-:Y:S02]  /*0b90*/  LEA.HI R6, R6, R189, RZ, 0x2 ;  /* 0x000000bd06067211 */ /* 0x000fe400078f10ff */
[----:B------:R-:W-:Y:S02]  /*0ba0*/  LEA.HI R12, R10, R5, RZ, 0x3 ;  /* 0x000000050a0c7211 */ /* 0x000fe400078f18ff */
[----:B------:R-:W-:Y:S02]  /*0bb0*/  SHF.R.S32.HI R9, RZ, 0x1f, R8 ;  /* 0x0000001fff097819 */ /* 0x000fe40000011408 */
[C---:B------:R-:W-:Y:S01]  /*0bc0*/  LOP3.LUT R14, R12.reuse, 0xfffffff8, RZ, 0xc0, !PT ;  /* 0xfffffff80c0e7812 */ /* 0x040fe200078ec0ff */
[----:B------:R-:W-:Y:S01]  /*0bd0*/  IMAD.SHL.U32 R12, R12, 0x40, RZ ;  /* 0x000000400c0c7824 */ /* 0x000fe200078e00ff */
[----:B------:R-:W-:-:S02]  /*0be0*/  SHF.R.S32.HI R188, RZ, 0x7, R3 ;  /* 0x00000007ffbc7819 */ /* 0x000fc40000011403 */
[----:B------:R-:W-:Y:S01]  /*0bf0*/  LOP3.LUT R2, R2, 0x1ffffffe, RZ, 0xc0, !PT ;  /* 0x1ffffffe02027812 */ /* 0x000fe200078ec0ff */
[----:B------:R-:W-:Y:S01]  /*0c00*/  IMAD.IADD R14, R5, 0x1, -R14 ;  /* 0x00000001050e7824 */ /* 0x000fe200078e0a0e */
[----:B------:R-:W-:Y:S01]  /*0c10*/  LOP3.LUT R6, R6, 0x3ffffc, RZ, 0xc0, !PT ;  /* 0x003ffffc06067812 */ /* 0x000fe200078ec0ff */
[----:B------:R-:W-:Y:S01]  /*0c20*/  IMAD R13, R188, 0x100, R5 ;  /* 0x00000100bc0d7824 */ /* 0x000fe200078e0205 */
[----:B------:R-:W-:Y:S01]  /*0c30*/  LEA.HI R4, R9, R8, RZ, 0x2 ;  /* 0x0000000809047211 */ /* 0x000fe200078f10ff */
[----:B------:R-:W-:Y:S01]  /*0c40*/  IMAD.IADD R2, R7, 0x1, -R2 ;  /* 0x0000000107027824 */ /* 0x000fe200078e0a02 */
[----:B------:R-:W-:Y:S02]  /*0c50*/  IADD3 R6, R189, -R6, RZ ;  /* 0x80000006bd067210 */ /* 0x000fe40007ffe0ff */
[--C-:B------:R-:W-:Y:S01]  /*0c60*/  SHF.R.S32.HI R10, RZ, 0x2, R4.reuse ;  /* 0x00000002ff0a7819 */ /* 0x100fe20000011404 */
[----:B------:R-:W-:Y:S01]  /*0c70*/  IMAD.SHL.U32 R2, R2, 0x8, RZ ;  /* 0x0000000802027824 */ /* 0x000fe200078e00ff */
[----:B------:R-:W-:Y:S01]  /*0c80*/  SHF.R.S32.HI R11, RZ, 0x1f, R4 ;  /* 0x0000001fff0b7819 */ /* 0x000fe20000011404 */
[----:B------:R-:W-:Y:S01]  /*0c90*/  IMAD R13, R6, 0x10, R13 ;  /* 0x00000010060d7824 */ /* 0x000fe200078e020d */
[----:B------:R-:W-:Y:S01]  /*0ca0*/  LOP3.LUT R5, R4, 0x7ffffffc, RZ, 0xc0, !PT ;  /* 0x7ffffffc04057812 */ /* 0x000fe200078ec0ff */
[----:B------:R-:W-:Y:S01]  /*0cb0*/  IMAD.SHL.U32 R4, R14, 0x40, RZ ;  /* 0x000000400e047824 */ /* 0x000fe200078e00ff */
[----:B------:R-:W-:Y:S01]  /*0cc0*/  LEA.HI R9, R9, R8, RZ, 0x5 ;  /* 0x0000000809097211 */ /* 0x000fe200078f28ff */
[----:B------:R-:W-:Y:S01]  /*0cd0*/  IMAD.U32 R190, R13, 0x40, R2 ;  /* 0x000000400dbe7824 */ /* 0x000fe200078e0002 */
[----:B------:R-:W-:-:S02]  /*0ce0*/  IADD3 R8, R8, -R5, RZ ;  /* 0x8000000508087210 */ /* 0x000fc40007ffe0ff */
[----:B------:R-:W-:Y:S02]  /*0cf0*/  LOP3.LUT R5, R4, 0x1c0, RZ, 0xc0, !PT ;  /* 0x000001c004057812 */ /* 0x000fe400078ec0ff */
[----:B------:R-:W-:Y:S02]  /*0d00*/  LOP3.LUT R12, R12, 0x7ffffe00, RZ, 0xc0, !PT ;  /* 0x7ffffe000c0c7812 */ /* 0x000fe400078ec0ff */
[----:B------:R-:W-:Y:S02]  /*0d10*/  LOP3.LUT R2, R5, 0x8, R2, 0xf8, !PT ;  /* 0x0000000805027812 */ /* 0x000fe400078ef802 */
[----:B------:R-:W-:Y:S01]  /*0d20*/  SHF.R.U32.HI R5, RZ, 0x3, R5 ;  /* 0x00000003ff057819 */ /* 0x000fe20000011605 */
[----:B------:R-:W-:Y:S01]  /*0d30*/  IMAD R12, R189, 0x400, R12 ;  /* 0x00000400bd0c7824 */ /* 0x000fe200078e020c */
[----:B------:R-:W-:Y:S02]  /*0d40*/  R2P PR, R14, 0x6 ;  /* 0x000000060e007804 */ /* 0x000fe40000000000 */
[----:B------:R-:W-:-:S02]  /*0d50*/  LOP3.LUT R5, R2, R5, RZ, 0x3c, !PT ;  /* 0x0000000502057212 */ /* 0x000fc400078e3cff */
[----:B------:R-:W-:Y:S02]  /*0d60*/  LEA.HI R11, R11, R10, RZ, 0x3 ;  /* 0x0000000a0b0b7211 */ /* 0x000fe400078f18ff */
[----:B------:R-:W-:Y:S01]  /*0d70*/  LEA.HI R0, R0, R191, RZ, 0x3 ;  /* 0x000000bf00007211 */ /* 0x000fe200078f18ff */
[----:B------:R-:W-:Y:S01]  /*0d80*/  IMAD.IADD R5, R12, 0x1, R5 ;  /* 0x000000010c057824 */ /* 0x000fe200078e0205 */
[----:B------:R-:W-:Y:S02]  /*0d90*/  LEA.HI R3, R3, R188, RZ, 0x1 ;  /* 0x000000bc03037211 */ /* 0x000fe400078f08ff */
[----:B------:R-:W-:Y:S02]  /*0da0*/  LOP3.LUT R11, R11, 0xfffffff8, RZ, 0xc0, !PT ;  /* 0xfffffff80b0b7812 */ /* 0x000fe400078ec0ff */
[----:B------:R-:W-:Y:S02]  /*0db0*/  LEA R18, R5, UR48, 0x1 ;  /* 0x0000003005127c11 */ /* 0x000fe4000f8e08ff */
[----:B------:R-:W-:Y:S01]  /*0dc0*/  LOP3.LUT R2, R0, 0x1ffffff8, RZ, 0xc0, !PT ;  /* 0x1ffffff800027812 */ /* 0x000fe200078ec0ff */
[----:B------:R-:W-:Y:S01]  /*0dd0*/  IMAD.IADD R16, R10, 0x1, -R11 ;  /* 0x000000010a107824 */ /* 0x000fe200078e0a0b */
[----:B------:R-:W-:Y:S01]  /*0de0*/  LOP3.LUT R3, R3, 0xfffffe, RZ, 0xc0, !PT ;  /* 0x00fffffe03037812 */ /* 0x000fe200078ec0ff */
[C---:B------:R-:W-:Y:S01]  /*0df0*/  VIADD R19, R18.reuse, 0x26840 ;  /* 0x0002684012137836 */ /* 0x040fe20000000000 */
[----:B------:R-:W-:Y:S01]  /*0e00*/  IADD3 R23, R18, 0x26800, RZ ;  /* 0x0002680012177810 */ /* 0x000fe20007ffe0ff */
[----:B------:R-:W-:Y:S01]  /*0e10*/  IMAD.IADD R2, R191, 0x1, -R2 ;  /* 0x00000001bf027824 */ /* 0x000fe200078e0a02 */
[----:B------:R-:W-:Y:S01]  /*0e20*/  SEL R22, R22, 0xffffffe0, !P1 ;  /* 0xffffffe016167807 */ /* 0x000fe20004800000 */
[----:B------:R-:W-:Y:S01]  /*0e30*/  IMAD.IADD R3, R188, 0x1, -R3 ;  /* 0x00000001bc037824 */ /* 0x000fe200078e0a03 */
[----:B------:R-:W-:Y:S01]  /*0e40*/  SHF.R.S32.HI R9, RZ, 0x5, R9 ;  /* 0x00000005ff097819 */ /* 0x000fe20000011409 */
[----:B------:R-:W-:Y:S01]  /*0e50*/  @P2 VIADD R19, R23, 0xffffffc0 ;  /* 0xffffffc017132836 */ /* 0x000fe20000000000 */
[----:B------:R-:W-:Y:S01]  /*0e60*/  SHF.R.S32.HI R186, RZ, 0x3, R0 ;  /* 0x00000003ffba7819 */ /* 0x000fe20000011400 */
[----:B------:R-:W-:Y:S01]  /*0e70*/  IMAD.SHL.U32 R184, R2, 0x8, RZ ;  /* 0x0000000802b87824 */ /* 0x000fe200078e00ff */
[----:B------:R-:W-:Y:S01]  /*0e80*/  LEA R16, R9, R16, 0x4 ;  /* 0x0000001009107211 */ /* 0x000fe200078e20ff */
[----:B------:R-:W-:Y:S01]  /*0e90*/  IMAD.IADD R23, R23, 0x1, R22 ;  /* 0x0000000117177824 */ /* 0x000fe200078e0216 */
[----:B------:R-:W-:Y:S01]  /*0ea0*/  SHF.L.U32 R17, R3, 0x8, RZ ;  /* 0x0000000803117819 */ /* 0x000fe200000006ff */
[----:B------:R-:W-:-:S02]  /*0eb0*/  IMAD.SHL.U32 R2, R8, 0x2, RZ ;  /* 0x0000000208027824 */ /* 0x000fc400078e00ff */
[----:B------:R-:W-:-:S07]  /*0ec0*/  IMAD.IADD R22, R22, 0x1, R19 ;  /* 0x0000000116167824 */ /* 0x000fce00078e0213 */
.L_x_4049:
        /* <DEDUP_REMOVED lines=11> */
[----:B--2---:R-:W-:Y:S05]  /*0f80*/  @!P0 BRA `(.L_x_3945) ;  /* 0x0000000000208947 */ /* 0x004fea0003800000 */
        /* <DEDUP_REMOVED lines=8> */
.L_x_3945:
[----:B------:R-:W-:Y:S01]  /*1010*/  ULDC UR6, c[0x0][0xdc4] ;  /* 0x0003710000067ab9 */ /* 0x000fe20000000800 */
[----:B------:R-:W-:Y:S01]  /*1020*/  UMOV UR40, UR7 ;  /* 0x0000000700287c82 */ /* 0x000fe20008000000 */
[----:B------:R-:W-:-:S11]  /*1030*/  UISETP.NE.AND UP0, UPT, UR6, 0x1, UPT ;  /* 0x000000010600788c */ /* 0x000fd6000bf05270 */
[----:B------:R-:W-:Y:S02]  /*1040*/  @UP0 ULDC.64 UR10, c[0x0][0xdc8] ;  /* 0x00037200000a0ab9 */ /* 0x000fe40000000a00 */
[----:B------:R-:W-:-:S04]  /*1050*/  UIMAD.WIDE.U32 UR4, UR7, UR10, URZ ;  /* 0x0000000a070472a5 */ /* 0x000fc8000f8e003f */
[----:B------:R-:W-:-:S04]  /*1060*/  @UP0 USHF.R.U32.HI UR40, URZ, UR11, UR5 ;  /* 0x0000000b3f280299 */ /* 0x000fc80008011605 */
[----:B------:R-:W-:-:S12]  /*1070*/  UIMAD UR4, UR40, UR6, URZ ;  /* 0x00000006280472a4 */ /* 0x000fd8000f8e023f */
.L_x_3946:
[----:B------:R-:W-:Y:S01]  /*1080*/  ULDC UR43, c[0x0][0xdb8] ;  /* 0x00036e00002b7ab9 */ /* 0x000fe20000000800 */
[----:B------:R-:W-:Y:S01]  /*1090*/  ULDC.64 UR10, c[0x0][0x3f8] ;  /* 0x0000fe00000a7ab9 */ /* 0x000fe20000000a00 */
[----:B------:R-:W-:Y:S02]  /*10a0*/  ULOP3.LUT UR5, URZ, UR40, URZ, 0x33, !UPT ;  /* 0x000000283f057292 */ /* 0x000fe4000f8e333f */
[----:B------:R-:W-:Y:S02]  /*10b0*/  UISETP.NE.AND UP1, UPT, UR43, 0x1, UPT ;  /* 0x000000012b00788c */ /* 0x000fe4000bf25270 */
[----:B------:R-:W-:Y:S01]  /*10c0*/  UISETP.NE.U32.AND UP0, UPT, UR10, URZ, UPT ;  /* 0x0000003f0a00728c */ /* 0x000fe2000bf05070 */
[----:B------:R-:W-:Y:S01]  /*10d0*/  ULDC UR6, c[0x0][0xdac] ;  /* 0x00036b0000067ab9 */ /* 0x000fe20000000800 */
[----:B------:R-:W-:Y:S02]  /*10e0*/  UIADD3 UR4, UR7, -UR4, URZ ;  /* 0x8000000407047290 */ /* 0x000fe4000fffe03f */
[----:B------:R-:W-:-:S02]  /*10f0*/  UIADD3 UR5, UR5, UR6, URZ ;  /* 0x0000000605057290 */ /* 0x000fc4000fffe03f */
[----:B------:R-:W-:Y:S01]  /*1100*/  UISETP.NE.AND.EX UP0, UPT, UR11, URZ, UPT, UP0 ;  /* 0x0000003f0b00728c */ /* 0x000fe2000bf05300 */
[----:B------:R-:W-:Y:S01]  /*1110*/  ULDC UR12, c[0x0][0xdc4] ;  /* 0x00037100000c7ab9 */ /* 0x000fe20000000800 */
[----:B------:R-:W-:Y:S01]  /*1120*/  ULDC UR49, c[0x0][0x404] ;  /* 0x0001010000317ab9 */ /* 0x000fe20000000800 */
[----:B------:R-:W-:Y:S02]  /*1130*/  UISETP.NE.AND UP2, UPT, UR46, 0x1, UPT ;  /* 0x000000012e00788c */ /* 0x000fe4000bf45270 */
[----:B------:R-:W-:Y:S01]  /*1140*/  USHF.L.U32 UR42, UR5, 0x6, URZ ;  /* 0x00000006052a7899 */ /* 0x000fe2000800063f */
[----:B------:R-:W-:Y:S01]  /*1150*/  ULDC UR10, c[0x0][0x288] ;  /* 0x0000a200000a7ab9 */ /* 0x000fe20000000800 */
[----:B------:R-:W-:Y:S02]  /*1160*/  UIMAD UR12, UR8, UR12, UR4 ;  /* 0x0000000c080c72a4 */ /* 0x000fe4000f8e0204 */
[----:B------:R-:W-:Y:S01]  /*1170*/  PLOP3.LUT P0, PT, PT, PT, UP2, 0x80, 0x0 ;  /* 0x000000000000781c */ /* 0x000fe20003f0f028 */
[----:B------:R-:W-:Y:S01]  /*1180*/  USEL UR49, UR49, 0x1, UP0 ;  /* 0x0000000131317887 */ /* 0x000fe20008000000 */
[----:B------:R-:W-:Y:S01]  /*1190*/  ULDC UR9, c[0x0][0x2e0] ;  /* 0x0000b80000097ab9 */ /* 0x000fe20000000800 */
[----:B------:R-:W-:Y:S01]  /*11a0*/  @UP1 ULDC UR4, c[0x0][0xdbc] ;  /* 0x00036f0000041ab9 */ /* 0x000fe20000000800 */
[----:B------:R-:W-:-:S02]  /*11b0*/  UIADD3 UR54, UR42, 0x40, -UR10 ;  /* 0x000000402a367890 */ /* 0x000fc4000fffe80a */
[----:B------:R-:W-:Y:S02]  /*11c0*/  UIMAD.WIDE.U32 UR4, UR12, UR4, URZ ;  /* 0x000000040c0472a5 */ /* 0x000fe4000f8e003f */
[----:B------:R-:W-:Y:S02]  /*11d0*/  UIMAD UR6, UR49, UR9, 0x3f ;  /* 0x0000003f310674a4 */ /* 0x000fe4000f8e0209 */
[----:B------:R-:W-:Y:S01]  /*11e0*/  UIMAD UR54, UR49, UR9, UR54 ;  /* 0x00000009313672a4 */ /* 0x000fe2000f8e0236 */
[----:B------:R-:W-:Y:S01]  /*11f0*/  @UP1 ULDC UR13, c[0x0][0xdc0] ;  /* 0x00037000000d1ab9 */ /* 0x000fe20000000800 */
[----:B------:R-:W-:Y:S01]  /*1200*/  UMOV UR44, UR12 ;  /* 0x0000000c002c7c82 */ /* 0x000fe20008000000 */
[----:B------:R-:W-:Y:S01]  /*1210*/  ULDC UR11, c[0x0][0x9e0] ;  /* 0x00027800000b7ab9 */ /* 0x000fe20000000800 */
[----:B------:R-:W-:Y:S02]  /*1220*/  USHF.R.S32.HI UR7, URZ, 0x1f, UR6 ;  /* 0x0000001f3f077899 */ /* 0x000fe40008011406 */
[----:B------:R-:W-:-:S02]  /*1230*/  @UP1 USHF.R.U32.HI UR44, URZ, UR13, UR5 ;  /* 0x0000000d3f2c1299 */ /* 0x000fc40008011605 */
[----:B------:R-:W-:Y:S02]  /*1240*/  UIADD3 UR8, UR54, UR11, URZ ;  /* 0x0000000b36087290 */ /* 0x000fe4000fffe03f */
[----:B------:R-:W-:Y:S02]  /*1250*/  ULEA.HI UR7, UR7, UR6, URZ, 0x6 ;  /* 0x0000000607077291 */ /* 0x000fe4000f8f303f */
[----:B------:R-:W-:Y:S02]  /*1260*/  UIADD3 UR4, -UR44, URZ, URZ ;  /* 0x0000003f2c047290 */ /* 0x000fe4000fffe13f */
[----:B------:R-:W-:Y:S01]  /*1270*/  USHF.R.S32.HI UR7, URZ, 0x6, UR7 ;  /* 0x000000063f077899 */ /* 0x000fe20008011407 */
[----:B------:R-:W-:Y:S01]  /*1280*/  IMAD.U32 R0, RZ, RZ, UR8 ;  /* 0x00000008ff007e24 */ /* 0x000fe2000f8e00ff */
[----:B------:R-:W-:Y:S01]  /*1290*/  UIMAD UR43, UR43, UR4, UR12 ;  /* 0x000000042b2b72a4 */ /* 0x000fe2000f8e020c */
[----:B------:R-:W-:Y:S11]  /*12a0*/  @!P0 BRA `(.L_x_3947) ;  /* 0x0000001c00f88947 */ /* 0x000ff60003800000 */
[----:B------:R-:W1:Y:S02]  /*12b0*/  LDC R8, c[0x0][0x9e4] ;  /* 0x00027900ff087b82 */ /* 0x000e640000000800 */
[----:B-1----:R-:W-:-:S13]  /*12c0*/  ISETP.GE.AND P1, PT, R8, 0x1, PT ;  /* 0x000000010800780c */ /* 0x002fda0003f26270 */
[----:B------:R-:W-:Y:S05]  /*12d0*/  @!P1 BRA `(.L_x_3948) ;  /* 0x0000000000449947 */ /* 0x000fea0003800000 */
[----:B------:R-:W-:Y:S01]  /*12e0*/  ISETP.LT.AND P0, PT, RZ, UR54, PT ;  /* 0x00000036ff007c0c */ /* 0x000fe2000bf01270 */
[----:B------:R-:W-:-:S06]  /*12f0*/  UIADD3 UR4, UR54, -0x1, URZ ;  /* 0xffffffff36047890 */ /* 0x000fcc000fffe03f */
[----:B------:R-:W-:-:S06]  /*1300*/  MOV R3, UR4 ;  /* 0x0000000400037c02 */ /* 0x000fcc0008000f00 */
[----:B------:R-:W-:Y:S05]  /*1310*/  @P0 BRA `(.L_x_3949) ;  /* 0x00000000001c0947 */ /* 0x000fea0003800000 */
[----:B------:R-:W-:Y:S01]  /*1320*/  ISETP.NE.AND P0, PT, R8, 0x1, PT ;  /* 0x000000010800780c */ /* 0x000fe20003f05270 */
[----:B------:R-:W-:-:S12]  /*1330*/  IMAD R3, RZ, RZ, -UR54 ;  /* 0x80000036ff037e24 */ /* 0x000fd8000f8e02ff */
[----:B------:R-:W1:Y:S02]  /*1340*/  @P0 LDC.64 R4, c[0x0][0x9e8] ;  /* 0x00027a00ff040b82 */ /* 0x000e640000000a00 */
[----:B-1----:R-:W-:-:S05]  /*1350*/  @P0 IMAD.HI.U32 R4, R3, R4, RZ ;  /* 0x0000000403040227 */ /* 0x002fca00078e00ff */
[----:B------:R-:W-:-:S04]  /*1360*/  @P0 SHF.R.U32.HI R3, RZ, R5, R4 ;  /* 0x00000005ff030219 */ /* 0x000fc80000011604 */
[----:B------:R-:W-:Y:S01]  /*1370*/  LOP3.LUT R3, RZ, R3, RZ, 0x33, !PT ;  /* 0x00000003ff037212 */ /* 0x000fe200078e33ff */
[----:B------:R-:W-:Y:S06]  /*1380*/  BRA `(.L_x_3950) ;  /* 0x0000000000107947 */ /* 0x000fec0003800000 */
.L_x_3949:
[----:B------:R-:W-:-:S13]  /*1390*/  ISETP.NE.AND P0, PT, R8, 0x1, PT ;  /* 0x000000010800780c */ /* 0x000fda0003f05270 */
[----:B------:R-:W1:Y:S02]  /*13a0*/  @P0 LDC.64 R4, c[0x0][0x9e8] ;  /* 0x00027a00ff040b82 */ /* 0x000e640000000a00 */
[----:B-1----:R-:W-:-:S05]  /*13b0*/  @P0 IMAD.HI.U32 R4, R3, R4, RZ ;  /* 0x0000000403040227 */ /* 0x002fca00078e00ff */
[----:B------:R-:W-:-:S07]  /*13c0*/  @P0 SHF.R.U32.HI R3, RZ, R5, R4 ;  /* 0x00000005ff030219 */ /* 0x000fce0000011604 */
.L_x_3950:
[----:B------:R-:W-:-:S05]  /*13d0*/  IMAD R3, R3, R8, R8 ;  /* 0x0000000803037224 */ /* 0x000fca00078e0208 */
[----:B------:R-:W-:-:S07]  /*13e0*/  VIMNMX R0, R0, R3, PT ;  /* 0x0000000300007248 */ /* 0x000fce0003fe0100 */
.L_x_3948:
[----:B------:R-:W-:Y:S01]  /*13f0*/  VIADD R0, R0, 0x3f ;  /* 0x0000003f00007836 */ /* 0x000fe20000000000 */
[----:B------:R-:W-:Y:S01]  /*1400*/  UIADD3 UR4, UR42, -UR10, URZ ;  /* 0x8000000a2a047290 */ /* 0x000fe2000fffe03f */
[----:B------:R-:W-:-:S03]  /*1410*/  ULDC UR5, c[0x0][0x9dc] ;  /* 0x0002770000057ab9 */ /* 0x000fc60000000800 */
[----:B------:R-:W-:Y:S01]  /*1420*/  SHF.R.S32.HI R3, RZ, 0x1f, R0 ;  /* 0x0000001fff037819 */ /* 0x000fe20000011400 */
[----:B------:R-:W-:-:S03]  /*1430*/  UIMAD UR4, UR49, UR9, UR4 ;  /* 0x00000009310472a4 */ /* 0x000fc6000f8e0204 */
[----:B------:R-:W-:Y:S01]  /*1440*/  LEA.HI R3, R3, R0, RZ, 0x6 ;  /* 0x0000000003037211 */ /* 0x000fe200078f30ff */
[----:B------:R-:W-:-:S03]  /*1450*/  UIADD3 UR5, UR4, -UR5, URZ ;  /* 0x8000000504057290 */ /* 0x000fc6000fffe03f */
[----:B------:R-:W-:-:S03]  /*1460*/  SHF.R.S32.HI R3, RZ, 0x6, R3 ;  /* 0x00000006ff037819 */ /* 0x000fc60000011403 */
[----:B------:R-:W-:Y:S01]  /*1470*/  IMAD.U32 R0, RZ, RZ, UR5 ;  /* 0x00000005ff007e24 */ /* 0x000fe2000f8e00ff */
[----:B------:R-:W-:Y:S01]  /*1480*/  VIMNMX R4, R3, UR7, PT ;  /* 0x0000000703047c48 */ /* 0x000fe2000bfe0100 */
[----:B------:R-:W-:Y:S06]  /*1490*/  @!P1 BRA `(.L_x_3951) ;  /* 0x0000000000409947 */ /* 0x000fec0003800000 */
[----:B------:R-:W-:-:S05]  /*14a0*/  IMAD.U32 R3, RZ, RZ, UR4 ;  /* 0x00000004ff037e24 */ /* 0x000fca000f8e00ff */
        /* <DEDUP_REMOVED lines=9> */
.L_x_3952:
[----:B------:R-:W-:-:S13]  /*1540*/  ISETP.NE.AND P0, PT, R8, 0x1, PT ;  /* 0x000000010800780c */ /* 0x000fda0003f05270 */
[----:B------:R-:W1:Y:S02]  /*1550*/  @P0 LDC.64 R6, c[0x0][0x9e8] ;  /* 0x00027a00ff060b82 */ /* 0x000e640000000a00 */
[----:B-1----:R-:W-:-:S05]  /*1560*/  @P0 IMAD.HI.U32 R6, R3, R6, RZ ;  /* 0x0000000603060227 */ /* 0x002fca00078e00ff */
[----:B------:R-:W-:-:S07]  /*1570*/  @P0 SHF.R.U32.HI R3, RZ, R7, R6 ;  /* 0x00000007ff030219 */ /* 0x000fce0000011606 */
.L_x_3953:
[----:B------:R-:W-:-:S05]  /*1580*/  IMAD R3, R3, R8, RZ ;  /* 0x0000000803037224 */ /* 0x000fca00078e02ff */
[----:B------:R-:W-:-:S07]  /*1590*/  VIMNMX R0, R0, R3, !PT ;  /* 0x0000000300007248 */ /* 0x000fce0007fe0100 */
.L_x_3951:
[----:B------:R-:W-:Y:S02]  /*15a0*/  SHF.R.S32.HI R3, RZ, 0x1f, R0 ;  /* 0x0000001fff037819 */ /* 0x000fe40000011400 */
[----:B------:R-:W-:Y:S02]  /*15b0*/  CS2R R28, SRZ ;  /* 0x00000000001c7805 */ /* 0x000fe4000001ff00 */
[----:B------:R-:W-:Y:S02]  /*15c0*/  PLOP3.LUT P0, PT, PT, PT, PT, 0x80, 0x0 ;  /* 0x000000000000781c */ /* 0x000fe40003f0f070 */
[----:B------:R-:W-:Y:S02]  /*15d0*/  CS2R R150, SRZ ;  /* 0x0000000000967805 */ /* 0x000fe4000001ff00 */
[----:B------:R-:W-:Y:S02]  /*15e0*/  LEA.HI R0, R3, R0, RZ, 0x6 ;  /* 0x0000000003007211 */ /* 0x000fe400078f30ff */
[----:B------:R-:W-:-:S02]  /*15f0*/  CS2R R148, SRZ ;  /* 0x0000000000947805 */ /* 0x000fc4000001ff00 */
[----:B------:R-:W-:Y:S02]  /*1600*/  MOV R3, RZ ;  /* 0x000000ff00037202 */ /* 0x000fe40000000f00 */
[----:B------:R-:W-:Y:S02]  /*1610*/  CS2R R146, SRZ ;  /* 0x0000000000927805 */ /* 0x000fe4000001ff00 */
[----:B------:R-:W-:Y:S02]  /*1620*/  SHF.R.S32.HI R0, RZ, 0x6, R0 ;  /* 0x00000006ff007819 */ /* 0x000fe40000011400 */
[----:B------:R-:W-:Y:S02]  /*1630*/  CS2R R144, SRZ ;  /* 0x0000000000907805 */ /* 0x000fe4000001ff00 */
[----:B------:R-:W-:Y:S02]  /*1640*/  CS2R R142, SRZ ;  /* 0x00000000008e7805 */ /* 0x000fe4000001ff00 */
[----:B------:R-:W-:-:S02]  /*1650*/  CS2R R140, SRZ ;  /* 0x00000000008c7805 */ /* 0x000fc4000001ff00 */
[----:B------:R-:W-:Y:S02]  /*1660*/  VIMNMX R0, RZ, R0, !PT ;  /* 0x00000000ff007248 */ /* 0x000fe40007fe0100 */
[----:B------:R-:W-:Y:S02]  /*1670*/  CS2R R138, SRZ ;  /* 0x00000000008a7805 */ /* 0x000fe4000001ff00 */
[----:B------:R-:W-:Y:S02]  /*1680*/  CS2R R136, SRZ ;  /* 0x0000000000887805 */ /* 0x000fe4000001ff00 */
[----:B------:R-:W-:Y:S02]  /*1690*/  CS2R R134, SRZ ;  /* 0x0000000000867805 */ /* 0x000fe4000001ff00 */
[----:B------:R-:W-:Y:S02]  /*16a0*/  ISETP.GT.AND P1, PT, R4, R0, PT ;  /* 0x000000000400720c */ /* 0x000fe40003f24270 */
[----:B------:R-:W-:-:S02]  /*16b0*/  CS2R R132, SRZ ;  /* 0x0000000000847805 */ /* 0x000fc4000001ff00 */
[----:B------:R-:W-:Y:S02]  /*16c0*/  CS2R R130, SRZ ;  /* 0x0000000000827805 */ /* 0x000fe4000001ff00 */
[----:B------:R-:W-:Y:S02]  /*16d0*/  CS2R R128, SRZ ;  /* 0x0000000000807805 */ /* 0x000fe4000001ff00 */
[----:B------:R-:W-:Y:S02]  /*16e0*/  CS2R R126, SRZ ;  /* 0x00000000007e7805 */ /* 0x000fe4000001ff00 */
[----:B------:R-:W-:Y:S01]  /*16f0*/  CS2R R124, SRZ ;  /* 0x00000000007c7805 */ /* 0x000fe2000001ff00 */
[----:B------:R-:W-:Y:S01]  /*1700*/  IMAD.MOV.U32 R172, RZ, RZ, RZ ;  /* 0x000000ffffac7224 */ /* 0x000fe200078e00ff */
        /* <DEDUP_REMOVED lines=49> */
[----:B------:R-:W-:Y:S01]  /*1a20*/  IMAD.MOV.U32 R153, RZ, RZ, RZ ;  /* 0x000000ffff997224 */ /* 0x000fe200078e00ff */
[----:B------:R-:W-:Y:S06]  /*1a30*/  @!P1 BRA `(.L_x_3954) ;  /* 0x000000ac002c9947 */ /* 0x000fec0003800000 */
        /* <DEDUP_REMOVED lines=14> */
.L_x_3955:
[----:B------:R-:W-:Y:S01]  /*1b20*/  ULEA UR21, UR39, UR48, 0x3 ;  /* 0x0000003027157291 */ /* 0x000fe2000f8e183f */
[----:B------:R-:W-:-:S05]  /*1b30*/  IMAD.U32 R3, RZ, RZ, UR38 ;  /* 0x00000026ff037e24 */ /* 0x000fca000f8e00ff */
[----:B------:R-:W-:-:S04]  /*1b40*/  SHF.L.U32 R3, R3, 0x1f, RZ ;  /* 0x0000001f03037819 */ /* 0x000fc800000006ff */
[----:B------:R-:W1:Y:S02]  /*1b50*/  SYNCS.PHASECHK.TRANS64.TRYWAIT P1, [UR21+0x28c50], R3 ;  /* 0x028c5003ff0075a7 */ /* 0x000e640008020155 */
[----:B-1----:R-:W-:Y:S05]  /*1b60*/  @!P1 BRA `(.L_x_3956) ;  /* 0x000000f800a49947 */ /* 0x002fea0003800000 */
.L_x_4114:
        /* <DEDUP_REMOVED lines=9> */
[----:B------:R-:W-:-:S02]  /*1c00*/  UIADD3 UR6, UR18, 0x80, URZ ;  /* 0x0000008012067890 */ /* 0x000fc4000fffe03f */
[----:B------:R-:W-:Y:S01]  /*1c10*/  ULOP3.LUT UR16, UR4, 0x10000, URZ, 0xfc, !UPT ;  /* 0x0001000004107892 */ /* 0x000fe2000f8efc3f */
[----:B------:R-:W-:Y:S01]  /*1c20*/  UMOV UR7, 0x40000040 ;  /* 0x4000004000077882 */ /* 0x000fe20000000000 */
[----:B------:R-:W-:Y:S02]  /*1c30*/  UMOV UR5, 0x40000040 ;  /* 0x4000004000057882 */ /* 0x000fe40000000000 */
[----:B------:R-:W-:Y:S02]  /*1c40*/  UIADD3 UR4, UR16, 0x2, URZ ;  /* 0x0000000210047890 */ /* 0x000fe4000fffe03f */
[----:B------:R-:W-:Y:S02]  /*1c50*/  UIADD3 UR10, UR18, 0x100, URZ ;  /* 0x00000100120a7890 */ /* 0x000fe4000fffe03f */
[----:B------:R-:W-:Y:S01]  /*1c60*/  UIADD3 UR8, UR16, 0x4, URZ ;  /* 0x0000000410087890 */ /* 0x000fe2000fffe03f */
[----:B------:R-:W-:Y:S01]  /*1c70*/  UMOV UR11, 0x40000040 ;  /* 0x40000040000b7882 */ /* 0x000fe20000000000 */
[----:B------:R-:W-:Y:S01]  /*1c80*/  WARPGROUP.ARRIVE ;  /* 0x00000000000079c5 */ /* 0x000fe20000000000 */
[----:B------:R-:W-:Y:S01]  /*1c90*/  UMOV UR9, 0x40000040 ;  /* 0x4000004000097882 */ /* 0x000fe20000000000 */
[----:B------:R-:W-:-:S02]  /*1ca0*/  UIADD3 UR14, UR18, 0x180, URZ ;  /* 0x00000180120e7890 */ /* 0x000fc4000fffe03f */
[----:B------:R-:W-:Y:S02]  /*1cb0*/  UIADD3 UR12, UR16, 0x6, URZ ;  /* 0x00000006100c7890 */ /* 0x000fe4000fffe03f */
[----:B------:R-:W-:Y:S01]  /*1cc0*/  HGMMA.64x256x16.F32 R24, gdesc[UR16].tnspB, RZ, !UPT, gsb0 ;  /* 0x43e00000101879f0 */ /* 0x000fe2000c0008ff */
[----:B------:R-:W-:Y:S01]  /*1cd0*/  UMOV UR15, 0x40000040 ;  /* 0x40000040000f7882 */ /* 0x000fe20000000000 */
[----:B------:R-:W-:Y:S01]  /*1ce0*/  UMOV UR13, 0x40000040 ;  /* 0x40000040000d7882 */ /* 0x000fe20000000000 */
[----:B-1----:R-:W-:-:S04]  /*1cf0*/  LOP3.LUT R5, R5, 0x7f, RZ, 0xc0, !PT ;  /* 0x0000007f05057812 */ /* 0x002fc800078ec0ff */
        /* <DEDUP_REMOVED lines=17> */
[----:B-1----:R-:W-:-:S05]  /*1e10*/  VIADD R3, R4, 0xfffffffe ;  /* 0xfffffffe04037836 */ /* 0x002fca0000000000 */
[----:B------:R-:W-:-:S13]  /*1e20*/  ISETP.GE.AND P1, PT, R3, R0, PT ;  /* 0x000000000300720c */ /* 0x000fda0003f26270 */
[----:B------:R-:W-:Y:S05]  /*1e30*/  @!P1 BRA `(.L_x_3957) ;  /* 0x0000000800d49947 */ /* 0x000fea0003800000 */
.L_x_3962:
[----:B------:R-:W-:Y:S01]  /*1e40*/  BAR.SYNC.DEFER_BLOCKING 0xe, 0x100 ;  /* 0x0384000000007b1d */ /* 0x000fe20000010000 */
[----:B------:R-:W-:Y:S01]  /*1e50*/  IMAD.U32 R5, RZ, RZ, UR39 ;  /* 0x00000027ff057e24 */ /* 0x000fe2000f8e00ff */
[----:B------:R-:W-:Y:S01]  /*1e60*/  UIADD3 UR39, UR39, 0x1, URZ ;  /* 0x0000000127277890 */ /* 0x000fe2000fffe03f */
[----:B------:R-:W-:Y:S02]  /*1e70*/  ISETP.GT.AND P3, PT, R3, R0, PT ;  /* 0x000000000300720c */ /* 0x000fe40003f64270 */
[----:B-1----:R-:W-:Y:S01]  /*1e80*/  IMAD R4, R5, 0x40, R16 ;  /* 0x0000004005047824 */ /* 0x002fe200078e0210 */
[----:B------:R-:W-:Y:S01]  /*1e90*/  UISETP.NE.AND UP0, UPT, UR39, 0x2, UPT ;  /* 0x000000022700788c */ /* 0x000fe2000bf05270 */
[----:B------:R-:W-:-:S03]  /*1ea0*/  IADD3 R3, R3, -0x1, RZ ;  /* 0xffffffff03037810 */ /* 0x000fc60007ffe0ff */
        /* <DEDUP_REMOVED lines=136> */
.L_x_3958:
[----:B------:R-:W-:Y:S01]  /*2730*/  ULEA UR21, UR39, UR48, 0x3 ;  /* 0x0000003027157291 */ /* 0x000fe2000f8e183f */
[----:B------:R-:W-:-:S05]  /*2740*/  IMAD.U32 R4, RZ, RZ, UR38 ;  /* 0x00000026ff047e24 */ /* 0x000fca000f8e00ff */
[----:B------:R-:W-:-:S04]  /*2750*/  SHF.L.U32 R4, R4, 0x1f, RZ ;  /* 0x0000001f04047819 */ /* 0x000fc800000006ff */
[----:B------:R1:W2:Y:S01]  /*2760*/  SYNCS.PHASECHK.TRANS64.TRYWAIT P1, [UR21+0x28c50], R4 ;  /* 0x028c5004ff0075a7 */ /* 0x0002a20008020155 */
[----:B------:R-:W-:Y:S05]  /*2770*/  @!P0 BRA `(.L_x_3959) ;  /* 0x0000000000048947 */ /* 0x000fea0003800000 */
[----:B------:R-:W-:Y:S01]  /*2780*/  BPT.TRAP 0x1 ;  /* 0x000000040000795c */ /* 0x000fe20000300000 */
.L_x_3959:
[----:B--2---:R-:W-:Y:S05]  /*2790*/  @P1 BRA `(.L_x_3960) ;  /* 0x0000000000081947 */ /* 0x004fea0003800000 */
[----:B------:R-:W2:Y:S02]  /*27a0*/  SYNCS.PHASECHK.TRANS64.TRYWAIT P1, [UR21+0x28c50], R4 ;  /* 0x028c5004ff0075a7 */ /* 0x000ea40008020155 */
[----:B--2---:R-:W-:Y:S05]  /*27b0*/  @!P1 BRA `(.L_x_3961) ;  /* 0x000000ec00a89947 */ /* 0x004fea0003800000 */
.L_x_3960:
[----:B------:R-:W-:Y:S01]  /*27c0*/  ULEA UR18, UR39, UR20, 0xc ;  /* 0x0000001427127291 */ /* 0x000fe2000f8e603f */
[----:B------:R-:W-:Y:S01]  /*27d0*/  WARPGROUP.ARRIVE ;  /* 0x00000000000079c5 */ /* 0x000fe20000000000 */
[----:B------:R-:W-:Y:S01]  /*27e0*/  UMOV UR19, 0x40000040 ;  /* 0x4000004000137882 */ /* 0x000fe20000000000 */
[----:B------:R-:W-:Y:S01]  /*27f0*/  UMOV UR7, 0x40000040 ;  /* 0x4000004000077882 */ /* 0x000fe20000000000 */
[----:B------:R-:W-:Y:S01]  /*2800*/  UIADD3 UR6, UR18, 0x80, URZ ;  /* 0x0000008012067890 */ /* 0x000fe2000fffe03f */
[----:B-12---:R-:W-:Y:S01]  /*2810*/  IMAD.U32 R4, RZ, RZ, UR21 ;  /* 0x00000015ff047e24 */ /* 0x006fe2000f8e00ff */
[----:B------:R-:W-:Y:S01]  /*2820*/  UIADD3 UR10, UR18, 0x100, URZ ;  /* 0x00000100120a7890 */ /* 0x000fe2000fffe03f */
[----:B------:R-:W-:Y:S02]  /*2830*/  UMOV UR11, 0x40000040 ;  /* 0x40000040000b7882 */ /* 0x000fe40000000000 */
[----:B------:R-:W-:Y:S01]  /*2840*/  HGMMA.64x256x16.F32 R24, gdesc[UR16].tnspB, R24, gsb0 ;  /* 0x43e00000101879f0 */ /* 0x000fe20008000818 */
[----:B------:R-:W-:Y:S01]  /*2850*/  UIADD3 UR14, UR18, 0x180, URZ ;  /* 0x00000180120e7890 */ /* 0x000fe2000fffe03f */
[----:B------:R-:W-:Y:S01]  /*2860*/  @!P2 VIADD R4, R4, 0x28c60 ;  /* 0x00028c600404a836 */ /* 0x000fe20000000000 */
[----:B------:R-:W-:-:S04]  /*2870*/  UMOV UR15, 0x40000040 ;  /* 0x40000040000f7882 */ /* 0x000fc80000000000 */
[----:B------:R-:W-:Y:S01]  /*2880*/  @!P2 PRMT R4, RZ, 0x654, R4 ;  /* 0x00000654ff04a816 */ /* 0x000fe20000000004 */
        /* <DEDUP_REMOVED lines=16> */
.L_x_3957:
[----:B------:R-:W-:Y:S01]  /*2990*/  BAR.SYNC.DEFER_BLOCKING 0xe, 0x100 ;  /* 0x0384000000007b1d */ /* 0x000fe20000010000 */
[----:B------:R-:W-:Y:S01]  /*29a0*/  IMAD.U32 R3, RZ, RZ, UR39 ;  /* 0x00000027ff037e24 */ /* 0x000fe2000f8e00ff */
[----:B------:R-:W-:Y:S01]  /*29b0*/  UIADD3 UR39, UR39, 0x1, URZ ;  /* 0x0000000127277890 */ /* 0x000fe2000fffe03f */
[----:B------:R-:W-:-:S03]  /*29c0*/  PLOP3.LUT P0, PT, PT, PT, PT, 0x8, 0x0 ;  /* 0x000000000000781c */ /* 0x000fc60003f0e170 */
[----:B------:R-:W-:Y:S01]  /*29d0*/  LEA R0, R3, R16, 0x6 ;  /* 0x0000001003007211 */ /* 0x000fe200078e30ff */
[----:B------:R-:W-:-:S03]  /*29e0*/  UISETP.NE.AND UP0, UPT, UR39, 0x2, UPT ;  /* 0x000000022700788c */ /* 0x000fc6000bf05270 */
[----:B-1----:R-:W-:Y:S01]  /*29f0*/  LEA R4, R0, UR48, 0x2 ;  /* 0x0000003000047c11 */ /* 0x002fe2000f8e10ff */
        /* <DEDUP_REMOVED lines=133> */
[----:B------:R-:W-:-:S02]  /*3250*/  IMAD.MOV.U32 R28, RZ, RZ, RZ ;  /* 0x000000ffff1c7224 */ /* 0x000fc400078e00ff */
[----:B------:R-:W-:Y:S01]  /*3260*/  IMAD.MOV.U32 R3, RZ, RZ, RZ ;  /* 0x000000ffff037224 */ /* 0x000fe200078e00ff */
[----:B------:R-:W-:Y:S06]  /*3270*/  BAR.ARV 0xf, 0x100 ;  /* 0x03c4000000007b1d */ /* 0x000fec0000002000 */
[----:B------:R-:W-:Y:S05]  /*3280*/  BRA `(.L_x_3954) ;  /* 0x0000009400187947 */ /* 0x000fea0003800000 */
.L_x_3947:
[----:B------:R-:W-:Y:S02]  /*3290*/  ULDC UR11, c[0x0][0x9e4] ;  /* 0x00027900000b7ab9 */ /* 0x000fe40000000800 */
[----:B------:R-:W-:-:S06]  /*32a0*/  UISETP.GE.AND UP0, UPT, UR11, 0x1, UPT ;  /* 0x000000010b00788c */ /* 0x000fcc000bf06270 */
[----:B------:R-:W-:-:S13]  /*32b0*/  PLOP3.LUT P1, PT, PT, PT, UP0, 0x80, 0x0 ;  /* 0x000000000000781c */ /* 0x000fda0003f2f008 */
[----:B------:R-:W-:Y:S05]  /*32c0*/  @!P1 BRA `(.L_x_3963) ;  /* 0x0000000000409947 */ /* 0x000fea0003800000 */
        /* <DEDUP_REMOVED lines=10> */
.L_x_3964:
[----:B------:R-:W-:-:S11]  /*3370*/  UISETP.NE.AND UP0, UPT, UR11, 0x1, UPT ;  /* 0x000000010b00788c */ /* 0x000fd6000bf05270 */
[----:B------:R-:W-:Y:S02]  /*3380*/  @UP0 ULDC.64 UR12, c[0x0][0x9e8] ;  /* 0x00027a00000c0ab9 */ /* 0x000fe40000000a00 */
[----:B------:R-:W-:-:S04]  /*3390*/  UIMAD.WIDE.U32 UR4, UR6, UR12, URZ ;  /* 0x0000000c060472a5 */ /* 0x000fc8000f8e003f */
[----:B------:R-:W-:-:S12]  /*33a0*/  @UP0 USHF.R.U32.HI UR6, URZ, UR13, UR5 ;  /* 0x0000000d3f060299 */ /* 0x000fd80008011605 */
.L_x_3965:
[----:B------:R-:W-:-:S06]  /*33b0*/  UIMAD UR6, UR6, UR11, UR11 ;  /* 0x0000000b060672a4 */ /* 0x000fcc000f8e020b */
[----:B------:R-:W-:-:S07]  /*33c0*/  VIMNMX R0, R0, UR6, PT ;  /* 0x0000000600007c48 */ /* 0x000fce000bfe0100 */
.L_x_3963:
[----:B------:R-:W-:Y:S01]  /*33d0*/  VIADD R0, R0, 0x3f ;  /* 0x0000003f00007836 */ /* 0x000fe20000000000 */
[----:B------:R-:W-:Y:S01]  /*33e0*/  UIADD3 UR10, UR42, -UR10, URZ ;  /* 0x8000000a2a0a7290 */ /* 0x000fe2000fffe03f */
[----:B------:R-:W-:-:S03]  /*33f0*/  ULDC UR8, c[0x0][0x9dc] ;  /* 0x0002770000087ab9 */ /* 0x000fc60000000800 */
[----:B------:R-:W-:Y:S01]  /*3400*/  SHF.R.S32.HI R3, RZ, 0x1f, R0 ;  /* 0x0000001fff037819 */ /* 0x000fe20000011400 */
[----:B------:R-:W-:-:S03]  /*3410*/  UIMAD UR6, UR49, UR9, UR10 ;  /* 0x00000009310672a4 */ /* 0x000fc6000f8e020a */
[----:B------:R-:W-:Y:S01]  /*3420*/  LEA.HI R3, R3, R0, RZ, 0x6 ;  /* 0x0000000003037211 */ /* 0x000fe200078f30ff */
[----:B------:R-:W-:-:S03]  /*3430*/  UIADD3 UR8, UR6, -UR8, URZ ;  /* 0x8000000806087290 */ /* 0x000fc6000fffe03f */
[----:B------:R-:W-:-:S04]  /*3440*/  SHF.R.S32.HI R3, RZ, 0x6, R3 ;  /* 0x00000006ff037819 */ /* 0x000fc80000011403 */
[----:B------:R-:W-:Y:S01]  /*3450*/  VIMNMX R152, R3, UR7, PT ;  /* 0x0000000703987c48 */ /* 0x000fe2000bfe0100 */
[----:B------:R-:W-:Y:S06]  /*3460*/  @!P1 BRA `(.L_x_3966) ;  /* 0x0000000000449947 */ /* 0x000fec0003800000 */
        /* <DEDUP_REMOVED lines=10> */
.L_x_3967:
[----:B------:R-:W-:-:S11]  /*3510*/  UISETP.NE.AND UP0, UPT, UR11, 0x1, UPT ;  /* 0x000000010b00788c */ /* 0x000fd6000bf05270 */
[----:B------:R-:W-:Y:S02]  /*3520*/  @UP0 ULDC.64 UR12, c[0x0][0x9e8] ;  /* 0x00027a00000c0ab9 */ /* 0x000fe40000000a00 */
[----:B------:R-:W-:-:S04]  /*3530*/  UIMAD.WIDE.U32 UR4, UR6, UR12, URZ ;  /* 0x0000000c060472a5 */ /* 0x000fc8000f8e003f */
[----:B------:R-:W-:-:S12]  /*3540*/  @UP0 USHF.R.U32.HI UR6, URZ, UR13, UR5 ;  /* 0x0000000d3f060299 */ /* 0x000fd80008011605 */
.L_x_3968:
[----:B------:R-:W-:-:S04]  /*3550*/  UIMAD UR6, UR6, UR11, URZ ;  /* 0x0000000b060672a4 */ /* 0x000fc8000f8e023f */
[----:B------:R-:W-:-:S04]  /*3560*/  UISETP.LT.AND UP0, UPT, UR8, UR6, UPT ;  /* 0x000000060800728c */ /* 0x000fc8000bf01270 */
[----:B------:R-:W-:-:S12]  /*3570*/  USEL UR8, UR8, UR6, !UP0 ;  /* 0x0000000608087287 */ /* 0x000fd8000c000000 */
.L_x_3966:
[----:B------:R-:W-:Y:S01]  /*3580*/  USHF.R.S32.HI UR4, URZ, 0x1f, UR8 ;  /* 0x0000001f3f047899 */ /* 0x000fe20008011408 */
[----:B------:R-:W-:Y:S02]  /*3590*/  PLOP3.LUT P0, PT, PT, PT, PT, 0x80, 0x0 ;  /* 0x000000000000781c */ /* 0x000fe40003f0f070 */
[----:B------:R-:W-:Y:S01]  /*35a0*/  CS2R R28, SRZ ;  /* 0x00000000001c7805 */ /* 0x000fe2000001ff00 */
[----:B------:R-:W-:Y:S01]  /*35b0*/  IMAD.MOV.U32 R3, RZ, RZ, RZ ;  /* 0x000000ffff037224 */ /* 0x000fe200078e00ff */
[----:B------:R-:W-:Y:S01]  /*35c0*/  ULEA.HI UR4, UR4, UR8, URZ, 0x6 ;  /* 0x0000000804047291 */ /* 0x000fe2000f8f303f */
[----:B------:R-:W-:Y:S02]  /*35d0*/  CS2R R150, SRZ ;  /* 0x0000000000967805 */ /* 0x000fe4000001ff00 */
[----:B------:R-:W-:Y:S02]  /*35e0*/  CS2R R148, SRZ ;  /* 0x0000000000947805 */ /* 0x000fe4000001ff00 */
[----:B------:R-:W-:Y:S01]  /*35f0*/  CS2R R146, SRZ ;  /* 0x0000000000927805 */ /* 0x000fe2000001ff00 */
[----:B------:R-:W-:Y:S01]  /*3600*/  USHF.R.S32.HI UR4, URZ, 0x6, UR4 ;  /* 0x000000063f047899 */ /* 0x000fe20008011404 */
[----:B------:R-:W-:-:S02]  /*3610*/  CS2R R144, SRZ ;  /* 0x0000000000907805 */ /* 0x000fc4000001ff00 */
[----:B------:R-:W-:Y:S02]  /*3620*/  CS2R R142, SRZ ;  /* 0x00000000008e7805 */ /* 0x000fe4000001ff00 */
[----:B------:R-:W-:Y:S01]  /*3630*/  CS2R R140, SRZ ;  /* 0x00000000008c7805 */ /* 0x000fe2000001ff00 */
[----:B------:R-:W-:Y:S01]  /*3640*/  UISETP.LT.AND UP0, UPT, URZ, UR4, UPT ;  /* 0x000000043f00728c */ /* 0x000fe2000bf01270 */
[----:B------:R-:W-:Y:S02]  /*3650*/  CS2R R138, SRZ ;  /* 0x00000000008a7805 */ /* 0x000fe4000001ff00 */
[----:B------:R-:W-:Y:S02]  /*3660*/  CS2R R136, SRZ ;  /* 0x0000000000887805 */ /* 0x000fe4000001ff00 */
[----:B------:R-:W-:Y:S01]  /*3670*/  CS2R R134, SRZ ;  /* 0x0000000000867805 */ /* 0x000fe2000001ff00 */
[----:B------:R-:W-:Y:S01]  /*3680*/  USEL UR41, URZ, UR4, !UP0 ;  /* 0x000000043f297287 */ /* 0x000fe2000c000000 */
[----:B------:R-:W-:-:S02]  /*3690*/  CS2R R132, SRZ ;  /* 0x0000000000847805 */ /* 0x000fc4000001ff00 */
[----:B------:R-:W-:Y:S02]  /*36a0*/  CS2R R130, SRZ ;  /* 0x0000000000827805 */ /* 0x000fe4000001ff00 */
[----:B------:R-:W-:Y:S02]  /*36b0*/  CS2R R128, SRZ ;  /* 0x0000000000807805 */ /* 0x000fe4000001ff00 */
[----:B------:R-:W-:Y:S02]  /*36c0*/  CS2R R126, SRZ ;  /* 0x00000000007e7805 */ /* 0x000fe4000001ff00 */
[----:B------:R-:W-:Y:S02]  /*36d0*/  CS2R R124, SRZ ;  /* 0x00000000007c7805 */ /* 0x000fe4000001ff00 */
[----:B------:R-:W-:Y:S02]  /*36e0*/  ISETP.GT.AND P1, PT, R152, UR41, PT ;  /* 0x0000002998007c0c */ /* 0x000fe4000bf24270 */
[----:B------:R-:W-:-:S02]  /*36f0*/  CS2R R170, SRZ ;  /* 0x0000000000aa7805 */ /* 0x000fc4000001ff00 */
[----:B------:R-:W-:Y:S02]  /*3700*/  MOV R172, RZ ;  /* 0x000000ff00ac7202 */ /* 0x000fe40000000f00 */
        /* <DEDUP_REMOVED lines=47> */
[----:B------:R-:W-:-:S02]  /*3a00*/  IMAD.MOV.U32 R5, RZ, RZ, RZ ;  /* 0x000000ffff057224 */ /* 0x000fc400078e00ff */
[----:B------:R-:W-:Y:S01]  /*3a10*/  IMAD.MOV.U32 R153, RZ, RZ, RZ ;  /* 0x000000ffff997224 */ /* 0x000fe200078e00ff */
[----:B------:R-:W-:Y:S06]  /*3a20*/  @!P1 BRA `(.L_x_3954) ;  /* 0x0000008c00309947 */ /* 0x000fec0003800000 */
        /* <DEDUP_REMOVED lines=11> */
[----:B------:R-:W-:-:S04]  /*3ae0*/  ULOP3.LUT UR5, UR5, 0x3fff, URZ, 0xc0, !UPT ;  /* 0x00003fff05057892 */ /* 0x000fc8000f8ec03f */
[----:B------:R-:W-:-:S04]  /*3af0*/  ULOP3.LUT UR45, UR5, 0x2000000, URZ, 0xfc, !UPT ;  /* 0x02000000052d7892 */ /* 0x000fc8000f8efc3f */
[----:B------:R-:W-:Y:S08]  /*3b00*/  @!P0 BRA `(.L_x_3969) ;  /* 0x0000000000408947 */ /* 0x000ff00003800000 */
        /* <DEDUP_REMOVED lines=16> */
.L_x_3969:
[----:B------:R-:W-:Y:S01]  /*3c10*/  ULEA.HI UR4, UR37, UR37, URZ, 0x1 ;  /* 0x0000002525047291 */ /* 0x000fe2000f8f083f */
[----:B------:R-:W-:-:S03]  /*3c20*/  IMAD.U32 R3, RZ, RZ, UR47 ;  /* 0x0000002fff037e24 */ /* 0x000fc6000f8e00ff */
[----:B------:R-:W-:Y:S02]  /*3c30*/  ULOP3.LUT UR4, UR4, 0xfffffffe, URZ, 0xc0, !UPT ;  /* 0xfffffffe04047892 */ /* 0x000fe4000f8ec03f */
[----:B------:R-:W-:Y:S02]  /*3c40*/  ISETP.NE.AND P0, PT, R3, 0x3, PT ;  /* 0x000000030300780c */ /* 0x000fe40003f05270 */
[----:B------:R-:W-:-:S06]  /*3c50*/  UIADD3 UR4, UR37, -UR4, URZ ;  /* 0x8000000425047290 */ /* 0x000fcc000fffe03f */
[----:B------:R-:W-:-:S05]  /*3c60*/  IMAD.U32 R0, RZ, RZ, UR4 ;  /* 0x00000004ff007e24 */ /* 0x000fca000f8e00ff */
[----:B------:R-:W-:-:S04]  /*3c70*/  SHF.L.U32 R0, R0, 0x1f, RZ ;  /* 0x0000001f00007819 */ /* 0x000fc800000006ff */
[----:B------:R-:W1:Y:S02]  /*3c80*/  SYNCS.PHASECHK.TRANS64.TRYWAIT P1, [UR48+0x28c00], R0 ;  /* 0x028c0000ff0075a7 */ /* 0x000e640008020170 */
[----:B-1----:R-:W-:Y:S05]  /*3c90*/  @!P1 BRA `(.L_x_3970) ;  /* 0x000000d800889947 */ /* 0x002fea0003800000 */
.L_x_4115:
[----:B------:R-:W-:Y:S05]  /*3ca0*/  @!P0 BRA `(.L_x_3971) ;  /* 0x0000000000048947 */ /* 0x000fea0003800000 */
[----:B------:R-:W-:Y:S01]  /*3cb0*/  BPT.TRAP 0x1 ;  /* 0x000000040000795c */ /* 0x000fe20000300000 */
.L_x_3971:
[----:B------:R-:W-:Y:S01]  /*3cc0*/  IMAD.U32 R6, RZ, RZ, UR39 ;  /* 0x00000027ff067e24 */ /* 0x000fe2000f8e00ff */
[----:B------:R-:W-:-:S04]  /*3cd0*/  MOV R13, UR38 ;  /* 0x00000026000d7c02 */ /* 0x000fc80008000f00 */
[----:B------:R-:W-:Y:S02]  /*3ce0*/  LEA R6, R6, UR48, 0x3 ;  /* 0x0000003006067c11 */ /* 0x000fe4000f8e18ff */
[----:B------:R-:W-:-:S04]  /*3cf0*/  SHF.L.U32 R13, R13, 0x1f, RZ ;  /* 0x0000001f0d0d7819 */ /* 0x000fc800000006ff */
[----:B------:R2:W3:Y:S01]  /*3d00*/  SYNCS.PHASECHK.TRANS64.TRYWAIT P1, [R6+URZ+0x28c30], R13 ;  /* 0x028c300d060075a7 */ /* 0x0004e2000802017f */
[----:B------:R-:W-:Y:S05]  /*3d10*/  @!P0 BRA `(.L_x_3972) ;  /* 0x0000000000048947 */ /* 0x000fea0003800000 */
[----:B------:R-:W-:Y:S01]  /*3d20*/  BPT.TRAP 0x1 ;  /* 0x000000040000795c */ /* 0x000fe20000300000 */
.L_x_3972:
[----:B---3--:R-:W-:Y:S05]  /*3d30*/  @P1 BRA `(.L_x_3973) ;  /* 0x0000000000081947 */ /* 0x008fea0003800000 */
[----:B------:R-:W3:Y:S02]  /*3d40*/  SYNCS.PHASECHK.TRANS64.TRYWAIT P1, [R6+URZ+0x28c30], R13 ;  /* 0x028c300d060075a7 */ /* 0x000ee4000802017f */
[----:B---3--:R-:W-:Y:S05]  /*3d50*/  @!P1 BRA `(.L_x_3974) ;  /* 0x000000d800709947 */ /* 0x008fea0003800000 */
.L_x_3973:
[----:B-1----:R-:W1:Y:S01]  /*3d60*/  S2R R0, SR_TID.X ;  /* 0x0000000000007919 */ /* 0x002e620000002100 */
[----:B------:R-:W-:-:S04]  /*3d70*/  UIADD3 UR4, UR48, 0x22400, URZ ;  /* 0x0002240030047890 */ /* 0x000fc8000fffe03f */
[----:B------:R-:W-:-:S04]  /*3d80*/  USHF.R.U32.HI UR4, URZ, 0x4, UR4 ;  /* 0x000000043f047899 */ /* 0x000fc80008011604 */
[----:B------:R-:W-:-:S06]  /*3d90*/  ULOP3.LUT UR4, UR4, 0x3fff, URZ, 0xc0, !UPT ;  /* 0x00003fff04047892 */ /* 0x000fcc000f8ec03f */
[----:B------:R-:W-:Y:S01]  /*3da0*/  IMAD.U32 R3, RZ, RZ, UR4 ;  /* 0x00000004ff037e24 */ /* 0x000fe2000f8e00ff */
        /* <DEDUP_REMOVED lines=10> */
[----:B------:R-:W1:Y:S01]  /*3e50*/  LDC R9, c[0x0][0x2e0] ;  /* 0x0000b800ff097b82 */ /* 0x000e620000000800 */
[----:B------:R-:W-:Y:S01]  /*3e60*/  UMOV UR7, 0x40000040 ;  /* 0x4000004000077882 */ /* 0x000fe20000000000 */
[----:B------:R-:W-:Y:S01]  /*3e70*/  UMOV UR5, 0x40000040 ;  /* 0x4000004000057882 */ /* 0x000fe20000000000 */
[----:B------:R-:W-:Y:S01]  /*3e80*/  ULOP3.LUT UR4, UR4, 0x3fff, URZ, 0xc0, !UPT ;  /* 0x00003fff04047892 */ /* 0x000fe2000f8ec03f */
[----:B------:R-:W-:Y:S01]  /*3e90*/  IMAD.MOV.U32 R5, RZ, RZ, -0x40 ;  /* 0xffffffc0ff057424 */ /* 0x000fe200078e00ff */
[----:B------:R-:W-:Y:S01]  /*3ea0*/  UMOV UR11, 0x40000040 ;  /* 0x40000040000b7882 */ /* 0x000fe20000000000 */
[----:B------:R-:W-:Y:S01]  /*3eb0*/  UMOV UR9, 0x40000040 ;  /* 0x4000004000097882 */ /* 0x000fe20000000000 */
[----:B------:R-:W-:Y:S01]  /*3ec0*/  ULEA UR18, UR39, UR18, 0x9 ;  /* 0x0000001227127291 */ /* 0x000fe2000f8e483f */
[----:B------:R-:W4:Y:S01]  /*3ed0*/  LDC.64 R10, c[0x0][0x9e0] ;  /* 0x00027800ff0a7b82 */ /* 0x000f220000000a00 */
[----:B------:R-:W-:Y:S01]  /*3ee0*/  ULOP3.LUT UR16, UR4, 0x10000, URZ, 0xfc, !UPT ;  /* 0x0001000004107892 */ /* 0x000fe2000f8efc3f */
[----:B------:R-:W-:Y:S01]  /*3ef0*/  IMAD R4, R152, R5, 0x41 ;  /* 0x0000004198047424 */ /* 0x000fe200078e0205 */
[----:B------:R-:W-:Y:S01]  /*3f00*/  UIADD3 UR6, UR18, 0x2, URZ ;  /* 0x0000000212067890 */ /* 0x000fe2000fffe03f */
[----:B------:R-:W-:Y:S01]  /*3f10*/  @!P1 VIADD R0, R6, 0x28c40 ;  /* 0x00028c4006009836 */ /* 0x000fe20000000000 */
[----:B------:R-:W-:Y:S01]  /*3f20*/  UIADD3 UR4, UR16, 0x2, URZ ;  /* 0x0000000210047890 */ /* 0x000fe2000fffe03f */
[----:B------:R-:W-:Y:S01]  /*3f30*/  LEA R14, R152, 0xffffffc0, 0x6 ;  /* 0xffffffc0980e7811 */ /* 0x000fe200078e30ff */
[----:B------:R-:W-:Y:S01]  /*3f40*/  UIADD3 UR10, UR18, 0x4, URZ ;  /* 0x00000004120a7890 */ /* 0x000fe2000fffe03f */
[----:B------:R-:W5:Y:S01]  /*3f50*/  LDC R12, c[0x0][0x288] ;  /* 0x0000a200ff0c7b82 */ /* 0x000f620000000800 */
[----:B------:R-:W-:-:S02]  /*3f60*/  UIADD3 UR8, UR16, 0x4, URZ ;  /* 0x0000000410087890 */ /* 0x000fc4000fffe03f */
[----:B------:R-:W-:Y:S01]  /*3f70*/  HGMMA.64x64x16.F32 R24, gdesc[UR16], RZ, !UPT, gsb0 ;  /* 0x00e00000101879f0 */ /* 0x000fe2000c0008ff */
[----:B------:R-:W-:Y:S01]  /*3f80*/  UIADD3 UR14, UR18, 0x6, URZ ;  /* 0x00000006120e7890 */ /* 0x000fe2000fffe03f */
[----:B------:R-:W-:Y:S01]  /*3f90*/  @!P1 PRMT R0, RZ, 0x654, R0 ;  /* 0x00000654ff009816 */ /* 0x000fe20000000000 */
[----:B------:R-:W-:Y:S01]  /*3fa0*/  UIADD3 UR12, UR16, 0x6, URZ ;  /* 0x00000006100c7890 */ /* 0x000fe2000fffe03f */
[----:B------:R-:W-:Y:S01]  /*3fb0*/  IADD3 R56, R4, -0x1, RZ ;  /* 0xffffffff04387810 */ /* 0x000fe20007ffe0ff */
[----:B------:R-:W-:Y:S01]  /*3fc0*/  UMOV UR15, 0x40000040 ;  /* 0x40000040000f7882 */ /* 0x000fe20000000000 */
[----:B------:R-:W-:Y:S01]  /*3fd0*/  UMOV UR13, 0x40000040 ;  /* 0x40000040000d7882 */ /* 0x000fe20000000000 */
[C---:B-1----:R-:W-:Y:S02]  /*3fe0*/  IMAD R7, R9.reuse, UR49, R4 ;  /* 0x0000003109077c24 */ /* 0x042fe4000f8e0204 */
[----:B------:R-:W-:-:S04]  /*3ff0*/  IMAD R5, R9, UR49, -R14 ;  /* 0x0000003109057c24 */ /* 0x000fc8000f8e0a0e */
[--C-:B------:R-:W-:Y:S01]  /*4000*/  IMAD.IADD R15, R5, 0x1, -R2.reuse ;  /* 0x00000001050f7824 */ /* 0x100fe200078e0a02 */
[----:B----4-:R-:W-:Y:S02]  /*4010*/  ISETP.GE.AND P2, PT, R11, 0x1, PT ;  /* 0x000000010b00780c */ /* 0x010fe40003f46270 */
[----:B-----5:R-:W-:-:S05]  /*4020*/  IADD3 R7, R7, -R12, -R2 ;  /* 0x8000000c07077210 */ /* 0x020fca0007ffe802 */
[----:B------:R-:W-:Y:S01]  /*4030*/  IMAD.IADD R20, R7, 0x1, R10 ;  /* 0x0000000107147824 */ /* 0x000fe200078e020a */
[----:B------:R-:W-:Y:S02]  /*4040*/  WARPGROUP.DEPBAR.LE gsb0, 0x0 ;  /* 0x00008000000079c5 */ /* 0x000fe40000010000 */
[----:B------:R-:W-:-:S06]  /*4050*/  WARPGROUP.ARRIVE ;  /* 0x00000000000079c5 */ /* 0x000fcc0000000000 */
[----:B------:R-:W-:Y:S03]  /*4060*/  HGMMA.64x64x16.F32 R24, gdesc[UR4], R24, gsb0 ;  /* 0x00e00000041879f0 */ /* 0x000fe60008000818 */
[----:B------:R-:W-:Y:S02]  /*4070*/  WARPGROUP.DEPBAR.LE gsb0, 0x0 ;  /* 0x00008000000079c5 */ /* 0x000fe40000010000 */
[----:B------:R-:W-:-:S06]  /*4080*/  WARPGROUP.ARRIVE ;  /* 0x00000000000079c5 */ /* 0x000fcc0000000000 */
[----:B------:R-:W-:Y:S01]  /*4090*/  HGMMA.64x64x16.F32 R24, gdesc[UR8], R24, gsb0 ;  /* 0x00e00000081879f0 */ /* 0x000fe20008000818 */
[----:B------:R-:W-:Y:S02]  /*40a0*/  ULDC UR11, c[0x0][0x9dc] ;  /* 0x00027700000b7ab9 */ /* 0x000fe40000000800 */
[----:B------:R-:W-:-:S06]  /*40b0*/  ULOP3.LUT UR6, URZ, UR11, URZ, 0x33, !UPT ;  /* 0x0000000b3f067292 */ /* 0x000fcc000f8e333f */
[----:B------:R-:W-:Y:S01]  /*40c0*/  VIADD R21, R7, UR6 ;  /* 0x0000000607157c36 */ /* 0x000fe20008000000 */
[----:B------:R-:W-:Y:S02]  /*40d0*/  WARPGROUP.DEPBAR.LE gsb0, 0x0 ;  /* 0x00008000000079c5 */ /* 0x000fe40000010000 */
[----:B------:R-:W-:-:S06]  /*40e0*/  WARPGROUP.ARRIVE ;  /* 0x00000000000079c5 */ /* 0x000fcc0000000000 */
[----:B------:R-:W-:Y:S03]  /*40f0*/  HGMMA.64x64x16.F32 R24, gdesc[UR12], R24, gsb0 ;  /* 0x00e000000c1879f0 */ /* 0x000fe60008000818 */
[----:B------:R-:W-:Y:S02]  /*4100*/  WARPGROUP.DEPBAR.LE gsb0, 0x0 ;  /* 0x00008000000079c5 */ /* 0x000fe40000010000 */
[----:B------:R1:W-:Y:S02]  /*4110*/  @!P1 SYNCS.ARRIVE.TRANS64.RED.A1T0 RZ, [R0+URZ], RZ ;  /* 0x000000ff00ff99a7 */ /* 0x0003e4000810043f */
[----:B-1----:R-:W-:-:S04]  /*4120*/  IADD3 R0, R16, UR42, RZ ;  /* 0x0000002a10007c10 */ /* 0x002fc8000fffe0ff */
[----:B------:R-:W-:Y:S01]  /*4130*/  VIADDMNMX R4, R0, R20, R15, PT ;  /* 0x0000001400047246 */ /* 0x000fe2000380010f */
[----:B------:R-:W-:Y:S01]  /*4140*/  IMAD.IADD R5, R21, 0x1, R0 ;  /* 0x0000000115057824 */ /* 0x000fe200078e0200 */
[----:B------:R-:W-:Y:S06]  /*4150*/  @!P2 BRA `(.L_x_3975) ;  /* 0x000000000054a947 */ /* 0x000fec0003800000 */
[----:B------:R-:W-:Y:S01]  /*4160*/  IMAD R7, R9, UR49, -R12 ;  /* 0x0000003109077c24 */ /* 0x000fe2000f8e0a0c */
[----:B------:R-:W-:Y:S03]  /*4170*/  BSSY B0, `(.L_x_3976) ;  /* 0x000000f000007945 */ /* 0x000fe60003800000 */
[----:B------:R-:W-:-:S05]  /*4180*/  IMAD.IADD R7, R0, 0x1, R7 ;  /* 0x0000000100077824 */ /* 0x000fca00078e0207 */
        /* <DEDUP_REMOVED lines=9> */
.L_x_3977:
[----:B------:R-:W-:-:S13]  /*4220*/  ISETP.NE.AND P3, PT, R11, 0x1, PT ;  /* 0x000000010b00780c */ /* 0x000fda0003f65270 */
[----:B------:R-:W1:Y:S02]  /*4230*/  @P3 LDC.64 R58, c[0x0][0x9e8] ;  /* 0x00027a00ff3a3b82 */ /* 0x000e640000000a00 */
[----:B-1----:R-:W-:-:S05]  /*4240*/  @P3 IMAD.HI.U32 R8, R7, R58, RZ ;  /* 0x0000003a07083227 */ /* 0x002fca00078e00ff */
[----:B------:R-:W-:-:S07]  /*4250*/  @P3 SHF.R.U32.HI R7, RZ, R59, R8 ;  /* 0x0000003bff073219 */ /* 0x000fce0000011608 */
.L_x_3978:
[----:B------:R-:W-:Y:S05]  /*4260*/  BSYNC B0 ;  /* 0x0000000000007941 */ /* 0x000fea0003800000 */
.L_x_3976:
[----:B------:R-:W-:-:S04]  /*4270*/  IMAD R7, R7, R11, -R14 ;  /* 0x0000000b07077224 */ /* 0x000fc800078e0a0e */
[----:B------:R-:W-:-:S05]  /*4280*/  IMAD.IADD R8, R7, 0x1, -R2 ;  /* 0x0000000107087824 */ /* 0x000fca00078e0a02 */
[----:B------:R-:W-:Y:S02]  /*4290*/  VIMNMX R5, R5, R8, !PT ;  /* 0x0000000805057248 */ /* 0x000fe40007fe0100 */
[----:B------:R-:W-:-:S07]  /*42a0*/  VIADDMNMX R4, R8, R11, R4, PT ;  /* 0x0000000b08047246 */ /* 0x000fce0003800104 */
.L_x_3975:
[C---:B------:R-:W-:Y:S02]  /*42b0*/  ISETP.GE.AND P3, PT, R56.reuse, 0x2, PT ;  /* 0x000000023800780c */ /* 0x040fe40003f66270 */
[----:B------:R-:W-:Y:S02]  /*42c0*/  ISETP.GE.AND P4, PT, R56, 0x9, PT ;  /* 0x000000093800780c */ /* 0x000fe40003f86270 */
[C---:B------:R-:W-:Y:S02]  /*42d0*/  ISETP.GT.AND P6, PT, R5.reuse, 0x1, !P3 ;  /* 0x000000010500780c */ /* 0x040fe40005fc4270 */
[----:B------:R-:W-:Y:S02]  /*42e0*/  ISETP.GT.AND P5, PT, R5, 0x8, !P4 ;  /* 0x000000080500780c */ /* 0x000fe400067a4270 */
[C---:B------:R-:W-:Y:S02]  /*42f0*/  ISETP.LT.OR P6, PT, R4.reuse, 0x2, P6 ;  /* 0x000000020400780c */ /* 0x040fe400037c1670 */
[----:B------:R-:W-:-:S02]  /*4300*/  ISETP.LT.OR P5, PT, R4, 0x9, P5 ;  /* 0x000000090400780c */ /* 0x000fc40002fa1670 */
[----:B------:R-:W-:Y:S02]  /*4310*/  FSEL R58, R25, -INF , !P6 ;  /* 0xff800000193a7808 */ /* 0x000fe40007000000 */
        /* <DEDUP_REMOVED lines=69> */
[----:B------:R-:W-:Y:S02]  /*4770*/  ISETP.LT.OR P6, PT, R4, 0x3a, P6 ;  /* 0x0000003a0400780c */ /* 0x000fe400037c1670 */
[----:B------:R-:W-:Y:S02]  /*4780*/  IADD3 R4, R0, 0x8, RZ ;  /* 0x0000000800047810 */ /* 0x000fe40007ffe0ff */
[----:B------:R-:W-:-:S02]  /*4790*/  FSEL R56, R53, -INF , !P6 ;  /* 0xff80000035387808 */ /* 0x000fc40007000000 */
[----:B------:R-:W-:Y:S01]  /*47a0*/  VIADDMNMX R4, R4, R20, R15, PT ;  /* 0x0000001404047246 */ /* 0x000fe2000380010f */
[----:B------:R-:W-:Y:S06]  /*47b0*/  @!P2 BRA `(.L_x_3979) ;  /* 0x000000000054a947 */ /* 0x000fec0003800000 */
[----:B------:R-:W-:Y:S01]  /*47c0*/  IMAD R7, R9, UR49, -R12 ;  /* 0x0000003109077c24 */ /* 0x000fe2000f8e0a0c */
[----:B------:R-:W-:Y:S04]  /*47d0*/  BSSY B0, `(.L_x_3980) ;  /* 0x000000f000007945 */ /* 0x000fe80003800000 */
[----:B------:R-:W-:-:S04]  /*47e0*/  IADD3 R7, R7, 0x8, R0 ;  /* 0x0000000807077810 */ /* 0x000fc80007ffe000 */
        /* <DEDUP_REMOVED lines=9> */
.L_x_3981:
[----:B------:R-:W-:-:S13]  /*4880*/  ISETP.NE.AND P6, PT, R11, 0x1, PT ;  /* 0x000000010b00780c */ /* 0x000fda0003fc5270 */
[----:B------:R-:W1:Y:S02]  /*4890*/  @P6 LDC.64 R20, c[0x0][0x9e8] ;  /* 0x00027a00ff146b82 */ /* 0x000e640000000a00 */
[----:B-1----:R-:W-:-:S05]  /*48a0*/  @P6 IMAD.HI.U32 R8, R7, R20, RZ ;  /* 0x0000001407086227 */ /* 0x002fca00078e00ff */
[----:B------:R-:W-:-:S07]  /*48b0*/  @P6 SHF.R.U32.HI R7, RZ, R21, R8 ;  /* 0x00000015ff076219 */ /* 0x000fce0000011608 */
.L_x_3982:
[----:B------:R-:W-:Y:S05]  /*48c0*/  BSYNC B0 ;  /* 0x0000000000007941 */ /* 0x000fea0003800000 */
.L_x_3980:
[----:B------:R-:W-:-:S04]  /*48d0*/  IMAD R7, R7, R11, -R14 ;  /* 0x0000000b07077224 */ /* 0x000fc800078e0a0e */
[----:B------:R-:W-:-:S05]  /*48e0*/  IMAD.IADD R8, R7, 0x1, -R2 ;  /* 0x0000000107087824 */ /* 0x000fca00078e0a02 */
[----:B------:R-:W-:Y:S02]  /*48f0*/  VIMNMX R5, R5, R8, !PT ;  /* 0x0000000805057248 */ /* 0x000fe40007fe0100 */
[----:B------:R-:W-:-:S07]  /*4900*/  VIADDMNMX R4, R8, R11, R4, PT ;  /* 0x0000000b08047246 */ /* 0x000fce0003800104 */
.L_x_3979:
[----:B------:R-:W-:Y:S01]  /*4910*/  BAR.SYNC.DEFER_BLOCKING 0xf, 0x100 ;  /* 0x03c4000000007b1d */ /* 0x000fe20000010000 */
[----:B------:R-:W-:Y:S02]  /*4920*/  ISETP.GT.AND P3, PT, R5, 0x1, !P3 ;  /* 0x000000010500780c */ /* 0x000fe40005f64270 */
[----:B------:R-:W-:Y:S02]  /*4930*/  FMNMX.FTZ R7, R24, R58, !PT ;  /* 0x0000003a18077209 */ /* 0x000fe40007810000 */
[----:B------:R-:W-:Y:S01]  /*4940*/  ISETP.LT.OR P3, PT, R4, 0x2, P3 ;  /* 0x000000020400780c */ /* 0x000fe20001f61670 */
[----:B------:R-:W-:Y:S01]  /*4950*/  ULDC UR10, c[0x0][0x988] ;  /* 0x00026200000a7ab9 */ /* 0x000fe20000000800 */
        /* <DEDUP_REMOVED lines=33> */
[----:B------:R-:W-:Y:S01]  /*4b70*/  ISETP.GT.AND P4, PT, R5, 0x8, !P4 ;  /* 0x000000080500780c */ /* 0x000fe20006784270 */
[----:B------:R-:W1:Y:S01]  /*4b80*/  SHFL.BFLY PT, R7, R14, 0x2, 0x1f ;  /* 0x0c401f000e077f89 */ /* 0x000e6200000e0000 */
[C---:B------:R-:W-:Y:S02]  /*4b90*/  ISETP.LT.OR P3, PT, R4.reuse, 0x1a, P3 ;  /* 0x0000001a0400780c */ /* 0x040fe40001f61670 */
[----:B------:R-:W-:Y:S02]  /*4ba0*/  ISETP.LT.OR P4, PT, R4, 0x9, P4 ;  /* 0x000000090400780c */ /* 0x000fe40002781670 */
[----:B------:R-:W-:Y:S02]  /*4bb0*/  FSEL R39, R39, -INF , !P3 ;  /* 0xff80000027277808 */ /* 0x000fe40005800000 */
[----:B------:R-:W-:Y:S02]  /*4bc0*/  ISETP.NE.AND P3, PT, R37, RZ, PT ;  /* 0x000000ff2500720c */ /* 0x000fe40003f65270 */
[----:B------:R-:W-:-:S02]  /*4bd0*/  FSEL R30, R30, -INF , !P4 ;  /* 0xff8000001e1e7808 */ /* 0x000fc40006000000 */
[----:B------:R-:W-:Y:S02]  /*4be0*/  ISETP.GT.AND P3, PT, R5, 0x20, !P3 ;  /* 0x000000200500780c */ /* 0x000fe40005f64270 */
[----:B------:R-:W-:Y:S02]  /*4bf0*/  ISETP.NE.AND P4, PT, R65, RZ, PT ;  /* 0x000000ff4100720c */ /* 0x000fe40003f85270 */
[----:B------:R-:W-:Y:S02]  /*4c00*/  ISETP.LT.OR P3, PT, R4, 0x21, P3 ;  /* 0x000000210400780c */ /* 0x000fe40001f61670 */
[----:B------:R-:W-:Y:S02]  /*4c10*/  ISETP.NE.AND P6, PT, R25, RZ, PT ;  /* 0x000000ff1900720c */ /* 0x000fe40003fc5270 */
[----:B------:R-:W-:Y:S02]  /*4c20*/  FSEL R42, R42, -INF , !P3 ;  /* 0xff8000002a2a7808 */ /* 0x000fe40005800000 */
[----:B------:R-:W-:-:S02]  /*4c30*/  ISETP.NE.AND P3, PT, R63, RZ, PT ;  /* 0x000000ff3f00720c */ /* 0x000fc40003f65270 */
[C---:B------:R-:W-:Y:S02]  /*4c40*/  ISETP.GT.AND P5, PT, R5.reuse, 0x38, !P5 ;  /* 0x000000380500780c */ /* 0x040fe40006fa4270 */
[----:B------:R-:W-:Y:S02]  /*4c50*/  ISETP.GT.AND P3, PT, R5, 0x21, !P3 ;  /* 0x000000210500780c */ /* 0x000fe40005f64270 */
[----:B-1----:R-:W-:Y:S02]  /*4c60*/  FMNMX.FTZ R20, R14, R7, !PT ;  /* 0x000000070e147209 */ /* 0x002fe40007810000 */
[C---:B------:R-:W-:Y:S02]  /*4c70*/  ISETP.LT.OR P3, PT, R4.reuse, 0x22, P3 ;  /* 0x000000220400780c */ /* 0x040fe40001f61670 */
[----:B------:R-:W-:Y:S01]  /*4c80*/  ISETP.LT.OR P5, PT, R4, 0x39, P5 ;  /* 0x000000390400780c */ /* 0x000fe20002fa1670 */
[----:B------:R-:W1:Y:S01]  /*4c90*/  SHFL.BFLY PT, R7, R20, 0x1, 0x1f ;  /* 0x0c201f0014077f89 */ /* 0x000e6200000e0000 */
[----:B------:R-:W-:-:S02]  /*4ca0*/  FSEL R43, R43, -INF , !P3 ;  /* 0xff8000002b2b7808 */ /* 0x000fc40005800000 */
[----:B------:R-:W-:Y:S02]  /*4cb0*/  ISETP.NE.AND P3, PT, R41, RZ, PT ;  /* 0x000000ff2900720c */ /* 0x000fe40003f65270 */
[----:B------:R-:W-:Y:S02]  /*4cc0*/  FSEL R54, R54, -INF , !P5 ;  /* 0xff80000036367808 */ /* 0x000fe40006800000 */
[----:B------:R-:W-:-:S04]  /*4cd0*/  ISETP.GT.AND P3, PT, R5, 0x28, !P3 ;  /* 0x000000280500780c */ /* 0x000fc80005f64270 */
[----:B------:R-:W-:-:S04]  /*4ce0*/  ISETP.LT.OR P3, PT, R4, 0x29, P3 ;  /* 0x000000290400780c */ /* 0x000fc80001f61670 */
[----:B------:R-:W-:Y:S02]  /*4cf0*/  FSEL R46, R46, -INF , !P3 ;  /* 0xff8000002e2e7808 */ /* 0x000fe40005800000 */
[----:B------:R-:W-:Y:S02]  /*4d00*/  ISETP.GT.AND P3, PT, R5, 0x29, !P4 ;  /* 0x000000290500780c */ /* 0x000fe40006764270 */
[----:B------:R-:W-:Y:S02]  /*4d10*/  ISETP.NE.AND P4, PT, R67, RZ, PT ;  /* 0x000000ff4300720c */ /* 0x000fe40003f85270 */
[----:B------:R-:W-:Y:S02]  /*4d20*/  ISETP.LT.OR P3, PT, R4, 0x2a, P3 ;  /* 0x0000002a0400780c */ /* 0x000fe40001f61670 */
[----:B------:R-:W-:Y:S02]  /*4d30*/  ISETP.GT.AND P4, PT, R5, 0x31, !P4 ;  /* 0x000000310500780c */ /* 0x000fe40006784270 */
[----:B------:R-:W-:-:S02]  /*4d40*/  FSEL R47, R47, -INF , !P3 ;  /* 0xff8000002f2f7808 */ /* 0x000fc40005800000 */
[----:B------:R-:W-:Y:S02]  /*4d50*/  ISETP.GT.AND P3, PT, R5, RZ, !P6 ;  /* 0x000000ff0500720c */ /* 0x000fe40007764270 */
[----:B-1----:R-:W-:Y:S02]  /*4d60*/  FMNMX.FTZ R7, R20, R7, !PT ;  /* 0x0000000714077209 */ /* 0x002fe40007810000 */
[----:B------:R-:W-:Y:S02]  /*4d70*/  ISETP.LT.OR P3, PT, R4, 0x1, P3 ;  /* 0x000000010400780c */ /* 0x000fe40001f61670 */
[----:B------:R-:W-:Y:S01]  /*4d80*/  ISETP.NE.AND P6, PT, R49, RZ, PT ;  /* 0x000000ff3100720c */ /* 0x000fe20003fc5270 */
[C---:B------:R-:W-:Y:S01]  /*4d90*/  FMUL.FTZ R8, R7.reuse, UR10 ;  /* 0x0000000a07087c20 */ /* 0x040fe20008410000 */
[----:B------:R-:W-:Y:S02]  /*4da0*/  FSEL R26, R26, -INF , !P3 ;  /* 0xff8000001a1a7808 */ /* 0x000fe40005800000 */
[----:B------:R-:W-:-:S02]  /*4db0*/  FSETP.NEU.FTZ.AND P3, PT, R7, -INF , PT ;  /* 0xff8000000700780b */ /* 0x000fc40003f7d000 */
[----:B------:R-:W-:Y:S02]  /*4dc0*/  FMNMX.FTZ R15, R26, R27, !PT ;  /* 0x0000001b1a0f7209 */ /* 0x000fe40007810000 */
[----:B------:R-:W-:Y:S02]  /*4dd0*/  FSEL R21, R8, RZ, P3 ;  /* 0x000000ff08157208 */ /* 0x000fe40001800000 */
[----:B------:R-:W-:Y:S02]  /*4de0*/  FMNMX.FTZ R8, R30, R15, !PT ;  /* 0x0000000f1e087209 */ /* 0x000fe40007810000 */
[----:B------:R-:W-:Y:S01]  /*4df0*/  ISETP.NE.AND P3, PT, R45, RZ, PT ;  /* 0x000000ff2d00720c */ /* 0x000fe20003f65270 */
[--C-:B------:R-:W-:Y:S01]  /*4e00*/  FFMA.FTZ R14, R24, UR10, -R21.reuse ;  /* 0x0000000a180e7c23 */ /* 0x100fe20008010815 */
[----:B------:R-:W-:Y:S01]  /*4e10*/  FMNMX.FTZ R15, R31, R8, !PT ;  /* 0x000000081f0f7209 */ /* 0x000fe20007810000 */
[--C-:B------:R-:W-:Y:S01]  /*4e20*/  FFMA.FTZ R20, R60, UR10, -R21.reuse ;  /* 0x0000000a3c147c23 */ /* 0x100fe20008010815 */
[----:B------:R-:W-:Y:S01]  /*4e30*/  ISETP.GT.AND P3, PT, R5, 0x30, !P3 ;  /* 0x000000300500780c */ /* 0x000fe20005f64270 */
[--C-:B------:R-:W-:Y:S01]  /*4e40*/  FFMA.FTZ R24, R32, UR10, -R21.reuse ;  /* 0x0000000a20187c23 */ /* 0x100fe20008010815 */
[----:B------:R-:W-:Y:S01]  /*4e50*/  FMNMX.FTZ R8, R34, R15, !PT ;  /* 0x0000000f22087209 */ /* 0x000fe20007810000 */
[----:B------:R-:W-:Y:S01]  /*4e60*/  MUFU.EX2 R14, R14 ;  /* 0x0000000e000e7308 */ /* 0x000fe20000000800 */
[----:B------:R-:W-:Y:S01]  /*4e70*/  ISETP.LT.OR P3, PT, R4, 0x31, P3 ;  /* 0x000000310400780c */ /* 0x000fe20001f61670 */
[--C-:B------:R-:W-:Y:S01]  /*4e80*/  FFMA.FTZ R32, R36, UR10, -R21.reuse ;  /* 0x0000000a24207c23 */ /* 0x100fe20008010815 */
[----:B------:R-:W-:Y:S01]  /*4e90*/  FMNMX.FTZ R15, R35, R8, !PT ;  /* 0x00000008230f7209 */ /* 0x000fe20007810000 */
[--C-:B------:R-:W-:Y:S01]  /*4ea0*/  FFMA.FTZ R36, R40, UR10, -R21.reuse ;  /* 0x0000000a28247c23 */ /* 0x100fe20008010815 */
[----:B------:R-:W-:Y:S01]  /*4eb0*/  ISETP.GT.AND P6, PT, R5, 0x39, !P6 ;  /* 0x000000390500780c */ /* 0x000fe200077c4270 */
[--C-:B------:R-:W-:Y:S01]  /*4ec0*/  FFMA.FTZ R33, R64, UR10, -R21.reuse ;  /* 0x0000000a40217c23 */ /* 0x100fe20008010815 */
[----:B------:R-:W-:Y:S01]  /*4ed0*/  FMNMX.FTZ R8, R38, R15, !PT ;  /* 0x0000000f26087209 */ /* 0x000fe20007810000 */
[----:B------:R1:W-:Y:S01]  /*4ee0*/  MUFU.EX2 R25, R20 ;  /* 0x0000001400197308 */ /* 0x0003e20000000800 */
[----:B------:R-:W-:Y:S01]  /*4ef0*/  ISETP.LT.OR P4, PT, R4, 0x32, P4 ;  /* 0x000000320400780c */ /* 0x000fe20002781670 */
[----:B------:R-:W-:Y:S01]  /*4f00*/  FFMA.FTZ R40, R48, UR10, -R21 ;  /* 0x0000000a30287c23 */ /* 0x000fe20008010815 */
[----:B------:R-:W-:-:S02]  /*4f10*/  FMNMX.FTZ R15, R39, R8, !PT ;  /* 0x00000008270f7209 */ /* 0x000fc40007810000 */
[----:B------:R-:W-:Y:S02]  /*4f20*/  FSEL R50, R50, -INF , !P3 ;  /* 0xff80000032327808 */ /* 0x000fe40005800000 */
[----:B------:R-:W-:Y:S01]  /*4f30*/  FMNMX.FTZ R8, R42, R15, !PT ;  /* 0x0000000f2a087209 */ /* 0x000fe20007810000 */
[----:B------:R-:W-:Y:S01]  /*4f40*/  MUFU.EX2 R24, R24 ;  /* 0x0000001800187308 */ /* 0x000fe20000000800 */
[----:B------:R-:W-:Y:S01]  /*4f50*/  FSEL R51, R51, -INF , !P4 ;  /* 0xff80000033337808 */ /* 0x000fe20006000000 */
[--C-:B-1----:R-:W-:Y:S01]  /*4f60*/  FFMA.FTZ R20, R44, UR10, -R21.reuse ;  /* 0x0000000a2c147c23 */ /* 0x102fe20008010815 */
[----:B------:R-:W-:Y:S01]  /*4f70*/  FMNMX.FTZ R15, R43, R8, !PT ;  /* 0x000000082b0f7209 */ /* 0x000fe20007810000 */
[--C-:B------:R-:W-:Y:S01]  /*4f80*/  FFMA.FTZ R44, R70, UR10, -R21.reuse ;  /* 0x0000000a462c7c23 */ /* 0x100fe20008010815 */
[----:B------:R-:W-:Y:S02]  /*4f90*/  ISETP.LT.OR P6, PT, R4, 0x3a, P6 ;  /* 0x0000003a0400780c */ /* 0x000fe400037c1670 */
[----:B------:R-:W-:Y:S01]  /*4fa0*/  FMNMX.FTZ R8, R46, R15, !PT ;  /* 0x0000000f2e087209 */ /* 0x000fe20007810000 */
[----:B------:R-:W-:Y:S01]  /*4fb0*/  FFMA.FTZ R15, R58, UR10, -R21 ;  /* 0x0000000a3a0f7c23 */ /* 0x000fe20008010815 */
[----:B------:R-:W-:Y:S01]  /*4fc0*/  FSEL R55, R55, -INF , !P6 ;  /* 0xff80000037377808 */ /* 0x000fe20007000000 */
[----:B------:R-:W-:Y:S01]  /*4fd0*/  MUFU.EX2 R32, R32 ;  /* 0x0000002000207308 */ /* 0x000fe20000000800 */
[----:B------:R-:W-:-:S04]  /*4fe0*/  FMNMX.FTZ R5, R47, R8, !PT ;  /* 0x000000082f057209 */ /* 0x000fc80007810000 */
[----:B------:R-:W-:-:S03]  /*4ff0*/  FMNMX.FTZ R8, R50, R5, !PT ;  /* 0x0000000532087209 */ /* 0x000fc60007810000 */
[----:B------:R-:W1:Y:S01]  /*5000*/  MUFU.EX2 R15, R15 ;  /* 0x0000000f000f7308 */ /* 0x000e620000000800 */
[----:B------:R-:W-:Y:S01]  /*5010*/  FMNMX.FTZ R5, R51, R8, !PT ;  /* 0x0000000833057209 */ /* 0x000fe20007810000 */
[--C-:B------:R-:W-:Y:S01]  /*5020*/  FFMA.FTZ R8, R28, UR10, -R21.reuse ;  /* 0x0000000a1c087c23 */ /* 0x100fe20008010815 */
[----:B------:R-:W-:Y:S02]  /*5030*/  FFMA.FTZ R28, R62, UR10, -R21 ;  /* 0x0000000a3e1c7c23 */ /* 0x000fe40008010815 */
[----:B------:R-:W-:-:S03]  /*5040*/  FMNMX.FTZ R4, R54, R5, !PT ;  /* 0x0000000536047209 */ /* 0x000fc60007810000 */
[----:B------:R-:W-:Y:S01]  /*5050*/  MUFU.EX2 R158, R8 ;  /* 0x00000008009e7308 */ /* 0x000fe20000000800 */
[----:B------:R-:W-:-:S05]  /*5060*/  FMNMX.FTZ R4, R55, R4, !PT ;  /* 0x0000000437047209 */ /* 0x000fca0007810000 */
[----:B------:R-:W4:Y:S02]  /*5070*/  SHFL.BFLY PT, R5, R4, 0x2, 0x1f ;  /* 0x0c401f0004057f89 */ /* 0x000f2400000e0000 */
[----:B------:R5:W2:Y:S01]  /*5080*/  MUFU.EX2 R29, R28 ;  /* 0x0000001c001d7308 */ /* 0x000aa20000000800 */
[----:B-1----:R-:W-:-:S07]  /*5090*/  F2FP.F16.F32.PACK_AB R156, R15, R14 ;  /* 0x0000000e0f9c723e */ /* 0x002fce00000000ff */
[----:B------:R-:W-:Y:S01]  /*50a0*/  MUFU.EX2 R45, R44 ;  /* 0x0000002c002d7308 */ /* 0x000fe20000000800 */
[----:B-----5:R-:W-:-:S07]  /*50b0*/  FFMA.FTZ R28, R68, UR10, -R21 ;  /* 0x0000000a441c7c23 */ /* 0x020fce0008010815 */
[----:B------:R-:W-:Y:S01]  /*50c0*/  MUFU.EX2 R41, R28 ;  /* 0x0000001c00297308 */ /* 0x000fe20000000800 */
[----:B--2---:R-:W-:Y:S02]  /*50d0*/  F2FP.F16.F32.PACK_AB R160, R29, R24 ;  /* 0x000000181da0723e */ /* 0x004fe400000000ff */
[----:B----4-:R-:W-:Y:S01]  /*50e0*/  FMNMX.FTZ R5, R4, R5, !PT ;  /* 0x0000000504057209 */ /* 0x010fe20007810000 */
[----:B------:R-:W-:-:S04]  /*50f0*/  FFMA.FTZ R4, R66, UR10, -R21 ;  /* 0x0000000a42047c23 */ /* 0x000fc80008010815 */
[----:B------:R-:W1:Y:S01]  /*5100*/  MUFU.EX2 R33, R33 ;  /* 0x0000002100217308 */ /* 0x000e620000000800 */
[----:B------:R-:W2:Y:S07]  /*5110*/  SHFL.BFLY PT, R8, R5, 0x1, 0x1f ;  /* 0x0c201f0005087f89 */ /* 0x000eae00000e0000 */
[----:B------:R4:W-:Y:S08]  /*5120*/  MUFU.EX2 R37, R4 ;  /* 0x0000000400257308 */ /* 0x0009f00000000800 */
[----:B------:R-:W5:Y:S01]  /*5130*/  MUFU.EX2 R36, R36 ;  /* 0x0000002400247308 */ /* 0x000f620000000800 */
[----:B-1----:R-:W-:-:S07]  /*5140*/  F2FP.F16.F32.PACK_AB R162, R33, R32 ;  /* 0x0000002021a2723e */ /* 0x002fce00000000ff */
[----:B------:R-:W1:Y:S01]  /*5150*/  MUFU.EX2 R20, R20 ;  /* 0x0000001400147308 */ /* 0x000e620000000800 */
[----:B--2---:R-:W-:Y:S01]  /*5160*/  FMNMX.FTZ R8, R5, R8, !PT ;  /* 0x0000000805087209 */ /* 0x004fe20007810000 */
[--C-:B------:R-:W-:Y:S01]  /*5170*/  FFMA.FTZ R5, R52, UR10, -R21.reuse ;  /* 0x0000000a34057c23 */ /* 0x100fe20008010815 */
[----:B------:R-:W-:Y:S02]  /*5180*/  FFMA.FTZ R21, R56, UR10, -R21 ;  /* 0x0000000a38157c23 */ /* 0x000fe40008010815 */
[C---:B------:R-:W-:Y:S01]  /*5190*/  FSETP.NEU.FTZ.AND P3, PT, R8.reuse, -INF , PT ;  /* 0xff8000000800780b */ /* 0x040fe20003f7d000 */
[----:B----4-:R-:W-:Y:S02]  /*51a0*/  FMUL.FTZ R4, R8, UR10 ;  /* 0x0000000a08047c20 */ /* 0x010fe40008410000 */
[----:B------:R-:W2:Y:S01]  /*51b0*/  MUFU.EX2 R40, R40 ;  /* 0x0000002800287308 */ /* 0x000ea20000000800 */
[----:B-----5:R-:W-:Y:S02]  /*51c0*/  F2FP.F16.F32.PACK_AB R164, R37, R36 ;  /* 0x0000002425a4723e */ /* 0x020fe400000000ff */
[----:B------:R-:W-:-:S05]  /*51d0*/  FSEL R28, R4, RZ, P3 ;  /* 0x000000ff041c7208 */ /* 0x000fca0001800000 */
[----:B------:R4:W-:Y:S01]  /*51e0*/  MUFU.EX2 R4, R21 ;  /* 0x0000001500047308 */ /* 0x0009e20000000800 */
[--C-:B------:R-:W-:Y:S01]  /*51f0*/  FFMA.FTZ R26, R26, UR10, -R28.reuse ;  /* 0x0000000a1a1a7c23 */ /* 0x100fe2000801081c */
[--C-:B------:R-:W-:Y:S01]  /*5200*/  FFMA.FTZ R27, R27, UR10, -R28.reuse ;  /* 0x0000000a1b1b7c23 */ /* 0x100fe2000801081c */
[--C-:B------:R-:W-:Y:S01]  /*5210*/  FFMA.FTZ R30, R30, UR10, -R28.reuse ;  /* 0x0000000a1e1e7c23 */ /* 0x100fe2000801081c */
[--C-:B------:R-:W-:Y:S01]  /*5220*/  FFMA.FTZ R31, R31, UR10, -R28.reuse ;  /* 0x0000000a1f1f7c23 */ /* 0x100fe2000801081c */
[--C-:B------:R-:W-:Y:S01]  /*5230*/  FFMA.FTZ R34, R34, UR10, -R28.reuse ;  /* 0x0000000a22227c23 */ /* 0x100fe2000801081c */
[--C-:B------:R-:W-:Y:S01]  /*5240*/  FFMA.FTZ R35, R35, UR10, -R28.reuse ;  /* 0x0000000a23237c23 */ /* 0x100fe2000801081c */
[--C-:B------:R-:W-:Y:S01]  /*5250*/  FFMA.FTZ R38, R38, UR10, -R28.reuse ;  /* 0x0000000a26267c23 */ /* 0x100fe2000801081c */
[----:B------:R-:W-:Y:S01]  /*5260*/  MUFU.EX2 R26, R26 ;  /* 0x0000001a001a7308 */ /* 0x000fe20000000800 */
[----:B----4-:R-:W-:Y:S01]  /*5270*/  FADD.FTZ R21, R14, R15 ;  /* 0x0000000f0e157221 */ /* 0x010fe20000010000 */
[--C-:B------:R-:W-:Y:S01]  /*5280*/  FFMA.FTZ R39, R39, UR10, -R28.reuse ;  /* 0x0000000a27277c23 */ /* 0x100fe2000801081c */
[--C-:B------:R-:W-:Y:S01]  /*5290*/  FFMA.FTZ R42, R42, UR10, -R28.reuse ;  /* 0x0000000a2a2a7c23 */ /* 0x100fe2000801081c */
[--C-:B------:R-:W-:Y:S01]  /*52a0*/  FFMA.FTZ R43, R43, UR10, -R28.reuse ;  /* 0x0000000a2b2b7c23 */ /* 0x100fe2000801081c */
[----:B------:R-:W-:Y:S01]  /*52b0*/  FADD.FTZ R44, R158, R21 ;  /* 0x000000159e2c7221 */ /* 0x000fe20000010000 */
[--C-:B------:R-:W-:Y:S01]  /*52c0*/  FFMA.FTZ R46, R46, UR10, -R28.reuse ;  /* 0x0000000a2e2e7c23 */ /* 0x100fe2000801081c */
[----:B------:R-:W-:Y:S01]  /*52d0*/  FFMA.FTZ R47, R47, UR10, -R28 ;  /* 0x0000000a2f2f7c23 */ /* 0x000fe2000801081c */
[----:B------:R-:W4:Y:S01]  /*52e0*/  MUFU.EX2 R27, R27 ;  /* 0x0000001b001b7308 */ /* 0x000f220000000800 */
[----:B------:R-:W-:Y:S01]  /*52f0*/  FADD.FTZ R49, R25, R44 ;  /* 0x0000002c19317221 */ /* 0x000fe20000010000 */
[--C-:B------:R-:W-:Y:S01]  /*5300*/  FFMA.FTZ R50, R50, UR10, -R28.reuse ;  /* 0x0000000a32327c23 */ /* 0x100fe2000801081c */
[--C-:B------:R-:W-:Y:S01]  /*5310*/  FFMA.FTZ R51, R51, UR10, -R28.reuse ;  /* 0x0000000a33337c23 */ /* 0x100fe2000801081c */
[--C-:B------:R-:W-:Y:S01]  /*5320*/  FFMA.FTZ R54, R54, UR10, -R28.reuse ;  /* 0x0000000a36367c23 */ /* 0x100fe2000801081c */
[----:B------:R-:W-:Y:S01]  /*5330*/  FADD.FTZ R48, R24, R49 ;  /* 0x0000003118307221 */ /* 0x000fe20000010000 */
[----:B------:R-:W-:Y:S01]  /*5340*/  FFMA.FTZ R28, R55, UR10, -R28 ;  /* 0x0000000a371c7c23 */ /* 0x000fe2000801081c */
[----:B------:R-:W-:Y:S01]  /*5350*/  F2FP.F16.F32.PACK_AB R158, R25, R158 ;  /* 0x0000009e199e723e */ /* 0x000fe200000000ff */
[----:B------:R-:W5:Y:S01]  /*5360*/  MUFU.EX2 R30, R30 ;  /* 0x0000001e001e7308 */ /* 0x000f620000000800 */
[----:B------:R-:W-:Y:S01]  /*5370*/  FADD.FTZ R49, R29, R48 ;  /* 0x000000301d317221 */ /* 0x000fe20000010000 */
[----:B-1----:R-:W-:-:S02]  /*5380*/  F2FP.F16.F32.PACK_AB R166, R41, R20 ;  /* 0x0000001429a6723e */ /* 0x002fc400000000ff */
[----:B--2---:R-:W-:Y:S01]  /*5390*/  F2FP.F16.F32.PACK_AB R168, R45, R40 ;  /* 0x000000282da8723e */ /* 0x004fe200000000ff */
[----:B------:R-:W-:-:S03]  /*53a0*/  FADD.FTZ R48, R32, R49 ;  /* 0x0000003120307221 */ /* 0x000fc60000010000 */
[----:B------:R-:W1:Y:S01]  /*53b0*/  MUFU.EX2 R31, R31 ;  /* 0x0000001f001f7308 */ /* 0x000e620000000800 */
[----:B----4-:R-:W-:Y:S01]  /*53c0*/  FADD.FTZ R21, R26, R27 ;  /* 0x0000001b1a157221 */ /* 0x010fe20000010000 */
[----:B------:R-:W-:-:S06]  /*53d0*/  F2FP.F16.F32.PACK_AB R157, R27, R26 ;  /* 0x0000001a1b9d723e */ /* 0x000fcc00000000ff */
[----:B------:R-:W2:Y:S01]  /*53e0*/  MUFU.EX2 R34, R34 ;  /* 0x0000002200227308 */ /* 0x000ea20000000800 */
[----:B-----5:R-:W-:-:S07]  /*53f0*/  FADD.FTZ R44, R30, R21 ;  /* 0x000000151e2c7221 */ /* 0x020fce0000010000 */
[----:B------:R-:W4:Y:S01]  /*5400*/  MUFU.EX2 R35, R35 ;  /* 0x0000002300237308 */ /* 0x000f220000000800 */
[C---:B-1----:R-:W-:Y:S01]  /*5410*/  FADD.FTZ R21, R31.reuse, R44 ;  /* 0x0000002c1f157221 */ /* 0x042fe20000010000 */
[----:B------:R-:W-:-:S05]  /*5420*/  F2FP.F16.F32.PACK_AB R159, R31, R30 ;  /* 0x0000001e1f9f723e */ /* 0x000fca00000000ff */
[----:B------:R1:W-:Y:S01]  /*5430*/  STSM.16.M88.4 [R18+0x26800], R156 ;  /* 0x0268009c12007844 */ /* 0x0003e20000000200 */
[----:B------:R-:W5:Y:S01]  /*5440*/  MUFU.EX2 R38, R38 ;  /* 0x0000002600267308 */ /* 0x000f620000000800 */
[----:B--2---:R-:W-:Y:S01]  /*5450*/  FADD.FTZ R44, R34, R21 ;  /* 0x00000015222c7221 */ /* 0x004fe20000010000 */
[----:B------:R-:W-:-:S04]  /*5460*/  FADD.FTZ R21, R33, R48 ;  /* 0x0000003021157221 */ /* 0x000fc80000010000 */
[----:B------:R-:W-:Y:S02]  /*5470*/  FADD.FTZ R24, R36, R21 ;  /* 0x0000001524187221 */ /* 0x000fe40000010000 */
[----:B------:R-:W2:Y:S01]  /*5480*/  MUFU.EX2 R39, R39 ;  /* 0x0000002700277308 */ /* 0x000ea20000000800 */
[----:B----4-:R-:W-:Y:S01]  /*5490*/  FADD.FTZ R15, R35, R44 ;  /* 0x0000002c230f7221 */ /* 0x010fe20000010000 */
[----:B------:R-:W-:Y:S01]  /*54a0*/  FADD.FTZ R25, R37, R24 ;  /* 0x0000001825197221 */ /* 0x000fe20000010000 */
[----:B------:R-:W-:-:S05]  /*54b0*/  F2FP.F16.F32.PACK_AB R161, R35, R34 ;  /* 0x0000002223a1723e */ /* 0x000fca00000000ff */
[----:B------:R-:W4:Y:S01]  /*54c0*/  MUFU.EX2 R42, R42 ;  /* 0x0000002a002a7308 */ /* 0x000f220000000800 */
[----:B-----5:R-:W-:-:S07]  /*54d0*/  FADD.FTZ R14, R38, R15 ;  /* 0x0000000f260e7221 */ /* 0x020fce0000010000 */
[----:B------:R-:W5:Y:S01]  /*54e0*/  MUFU.EX2 R43, R43 ;  /* 0x0000002b002b7308 */ /* 0x000f620000000800 */
[C---:B--2---:R-:W-:Y:S01]  /*54f0*/  FADD.FTZ R21, R39.reuse, R14 ;  /* 0x0000000e27157221 */ /* 0x044fe20000010000 */
[----:B------:R-:W-:-:S05]  /*5500*/  F2FP.F16.F32.PACK_AB R163, R39, R38 ;  /* 0x0000002627a3723e */ /* 0x000fca00000000ff */
[----:B------:R1:W-:Y:S01]  /*5510*/  STSM.16.M88.4 [R23], R160 ;  /* 0x000000a017007844 */ /* 0x0003e20000000200 */
[----:B------:R-:W2:Y:S01]  /*5520*/  MUFU.EX2 R46, R46 ;  /* 0x0000002e002e7308 */ /* 0x000ea20000000800 */
[----:B----4-:R-:W-:-:S07]  /*5530*/  FADD.FTZ R14, R42, R21 ;  /* 0x000000152a0e7221 */ /* 0x010fce0000010000 */
[----:B------:R-:W4:Y:S01]  /*5540*/  MUFU.EX2 R47, R47 ;  /* 0x0000002f002f7308 */ /* 0x000f220000000800 */
[C---:B-----5:R-:W-:Y:S01]  /*5550*/  FADD.FTZ R21, R43.reuse, R14 ;  /* 0x0000000e2b157221 */ /* 0x060fe20000010000 */
[----:B------:R-:W-:Y:S01]  /*5560*/  FADD.FTZ R14, R20, R25 ;  /* 0x00000019140e7221 */ /* 0x000fe20000010000 */
[----:B------:R-:W-:-:S03]  /*5570*/  F2FP.F16.F32.PACK_AB R165, R43, R42 ;  /* 0x0000002a2ba5723e */ /* 0x000fc600000000ff */
[----:B------:R-:W-:Y:S02]  /*5580*/  FADD.FTZ R41, R41, R14 ;  /* 0x0000000e29297221 */ /* 0x000fe40000010000 */
[----:B------:R-:W-:Y:S01]  /*5590*/  MUFU.EX2 R50, R50 ;  /* 0x0000003200327308 */ /* 0x000fe20000000800 */
[----:B--2---:R-:W-:Y:S01]  /*55a0*/  FADD.FTZ R20, R46, R21 ;  /* 0x000000152e147221 */ /* 0x004fe20000010000 */
[----:B------:R-:W-:-:S04]  /*55b0*/  FADD.FTZ R40, R40, R41 ;  /* 0x0000002928287221 */ /* 0x000fc80000010000 */
[----:B------:R-:W-:Y:S02]  /*55c0*/  FADD.FTZ R40, R45, R40 ;  /* 0x000000282d287221 */ /* 0x000fe40000010000 */
[----:B------:R-:W2:Y:S01]  /*55d0*/  MUFU.EX2 R51, R51 ;  /* 0x0000003300337308 */ /* 0x000ea20000000800 */
[C---:B----4-:R-:W-:Y:S01]  /*55e0*/  F2FP.F16.F32.PACK_AB R167, R47.reuse, R46 ;  /* 0x0000002e2fa7723e */ /* 0x050fe200000000ff */
[----:B------:R-:W-:-:S04]  /*55f0*/  FADD.FTZ R47, R47, R20 ;  /* 0x000000142f2f7221 */ /* 0x000fc80000010000 */
[----:B------:R1:W-:Y:S02]  /*5600*/  STSM.16.M88.4 [R19], R164 ;  /* 0x000000a413007844 */ /* 0x0003e40000000200 */
[----:B------:R-:W4:Y:S08]  /*5610*/  MUFU.EX2 R5, R5 ;  /* 0x0000000500057308 */ /* 0x000f300000000800 */
[----:B------:R-:W-:Y:S01]  /*5620*/  MUFU.EX2 R54, R54 ;  /* 0x0000003600367308 */ /* 0x000fe20000000800 */
[----:B--2---:R-:W-:Y:S01]  /*5630*/  F2FP.F16.F32.PACK_AB R169, R51, R50 ;  /* 0x0000003233a9723e */ /* 0x004fe200000000ff */
[----:B------:R-:W-:-:S04]  /*5640*/  FADD.FTZ R50, R50, R47 ;  /* 0x0000002f32327221 */ /* 0x000fc80000010000 */
[----:B------:R-:W-:Y:S02]  /*5650*/  FADD.FTZ R51, R51, R50 ;  /* 0x0000003233337221 */ /* 0x000fe40000010000 */
[----:B------:R-:W2:Y:S01]  /*5660*/  MUFU.EX2 R15, R28 ;  /* 0x0000001c000f7308 */ /* 0x000ea20000000800 */
[----:B----4-:R-:W-:Y:S01]  /*5670*/  F2FP.F16.F32.PACK_AB R170, R4, R5 ;  /* 0x0000000504aa723e */ /* 0x010fe200000000ff */
[----:B------:R-:W-:-:S04]  /*5680*/  FADD.FTZ R5, R5, R40 ;  /* 0x0000002805057221 */ /* 0x000fc80000010000 */
[----:B------:R-:W-:Y:S01]  /*5690*/  FADD.FTZ R5, R4, R5 ;  /* 0x0000000504057221 */ /* 0x000fe20000010000 */
[----:B--2---:R-:W-:Y:S01]  /*56a0*/  F2FP.F16.F32.PACK_AB R171, R15, R54 ;  /* 0x000000360fab723e */ /* 0x004fe200000000ff */
[----:B------:R-:W-:-:S04]  /*56b0*/  FADD.FTZ R54, R54, R51 ;  /* 0x0000003336367221 */ /* 0x000fc80000010000 */
[----:B------:R1:W-:Y:S01]  /*56c0*/  STSM.16.M88.4 [R22], R168 ;  /* 0x000000a816007844 */ /* 0x0003e20000000200 */
[----:B------:R-:W-:Y:S01]  /*56d0*/  FADD.FTZ R4, R15, R54 ;  /* 0x000000360f047221 */ /* 0x000fe20000010000 */
[----:B------:R-:W-:Y:S06]  /*56e0*/  @!P0 BRA `(.L_x_3983) ;  /* 0x0000000000048947 */ /* 0x000fec0003800000 */
[----:B------:R-:W-:Y:S01]  /*56f0*/  BPT.TRAP 0x1 ;  /* 0x000000040000795c */ /* 0x000fe20000300000 */
.L_x_3983:
[----:B------:R2:W4:Y:S01]  /*5700*/  SYNCS.PHASECHK.TRANS64.TRYWAIT P3, [R6+URZ+0x28c50], R13 ;  /* 0x028c500d060075a7 */ /* 0x000522000806017f */
[----:B------:R-:W-:Y:S05]  /*5710*/  @!P0 BRA `(.L_x_3984) ;  /* 0x0000000000048947 */ /* 0x000fea0003800000 */
[----:B------:R-:W-:Y:S01]  /*5720*/  BPT.TRAP 0x1 ;  /* 0x000000040000795c */ /* 0x000fe20000300000 */
.L_x_3984:
[----:B----4-:R-:W-:Y:S05]  /*5730*/  @P3 BRA `(.L_x_3985) ;  /* 0x0000000000083947 */ /* 0x010fea0003800000 */
[----:B------:R-:W4:Y:S02]  /*5740*/  SYNCS.PHASECHK.TRANS64.TRYWAIT P3, [R6+URZ+0x28c50], R13 ;  /* 0x028c500d060075a7 */ /* 0x000f24000806017f */
[----:B----4-:R-:W-:Y:S05]  /*5750*/  @!P3 BRA `(.L_x_3986) ;  /* 0x000000c00004b947 */ /* 0x010fea0003800000 */
.L_x_3985:
[----:B------:R-:W-:Y:S01]  /*5760*/  ULEA UR14, UR39, UR45, 0xc ;  /* 0x0000002d270e7291 */ /* 0x000fe2000f8e603f */
[----:B------:R-:W-:Y:S01]  /*5770*/  WARPGROUP.ARRIVE ;  /* 0x00000000000079c5 */ /* 0x000fe20000000000 */
[----:B------:R-:W-:Y:S01]  /*5780*/  UMOV UR7, 0x40000040 ;  /* 0x4000004000077882 */ /* 0x000fe20000000000 */
[----:B--234-:R-:W-:-:S04]  /*5790*/  @!P1 VIADD R6, R6, 0x28c60 ;  /* 0x00028c6006069836 */ /* 0x01cfc80000000000 */
[----:B------:R-:W-:Y:S01]  /*57a0*/  UMOV UR6, UR14 ;  /* 0x0000000e00067c82 */ /* 0x000fe20008000000 */
[----:B------:R-:W-:Y:S01]  /*57b0*/  @!P1 PRMT R6, RZ, 0x654, R6 ;  /* 0x00000654ff069816 */ /* 0x000fe20000000006 */
[----:B------:R-:W-:Y:S01]  /*57c0*/  HGMMA.64x256x16.F32 R24, R156, gdesc[UR4].tnspB, RZ, !UPT, gsb0 ;  /* 0x43e000049c187df0 */ /* 0x000fe2000c0008ff */
        /* <DEDUP_REMOVED lines=27> */
[----:B------:R2:W-:Y:S02]  /*5980*/  @!P1 SYNCS.ARRIVE.TRANS64.RED.A1T0 RZ, [R6+URZ], RZ ;  /* 0x000000ff06ff99a7 */ /* 0x0005e4000810043f */
[----:B--2---:R-:W-:Y:S01]  /*5990*/  IMAD R6, R9, UR49, -R12 ;  /* 0x0000003109067c24 */ /* 0x004fe2000f8e0a0c */
[----:B------:R-:W-:-:S03]  /*59a0*/  IADD3 R9, R152, -0x2, RZ ;  /* 0xfffffffe98097810 */ /* 0x000fc60007ffe0ff */
[----:B------:R-:W-:-:S04]  /*59b0*/  VIADD R13, R6, UR42 ;  /* 0x0000002a060d7c36 */ /* 0x000fc80008000000 */
[----:B------:R-:W-:Y:S01]  /*59c0*/  IMAD.IADD R10, R13, 0x1, R10 ;  /* 0x000000010d0a7824 */ /* 0x000fe200078e020a */
[----:B------:R-:W-:Y:S06]  /*59d0*/  @!P2 BRA `(.L_x_3987) ;  /* 0x000000000040a947 */ /* 0x000fec0003800000 */
[C---:B------:R-:W-:Y:S01]  /*59e0*/  ISETP.GT.AND P3, PT, R13.reuse, RZ, PT ;  /* 0x000000ff0d00720c */ /* 0x040fe20003f64270 */
[----:B------:R-:W-:-:S12]  /*59f0*/  VIADD R12, R13, 0xffffffff ;  /* 0xffffffff0d0c7836 */ /* 0x000fd80000000000 */
        /* <DEDUP_REMOVED lines=8> */
.L_x_3988:
[----:B------:R-:W-:-:S13]  /*5a80*/  ISETP.NE.AND P3, PT, R11, 0x1, PT ;  /* 0x000000010b00780c */ /* 0x000fda0003f65270 */
[----:B------:R-:W2:Y:S02]  /*5a90*/  @P3 LDC.64 R14, c[0x0][0x9e8] ;  /* 0x00027a00ff0e3b82 */ /* 0x000ea40000000a00 */
[----:B--2---:R-:W-:-:S05]  /*5aa0*/  @P3 IMAD.HI.U32 R14, R12, R14, RZ ;  /* 0x0000000e0c0e3227 */ /* 0x004fca00078e00ff */
[----:B------:R-:W-:-:S07]  /*5ab0*/  @P3 SHF.R.U32.HI R12, RZ, R15, R14 ;  /* 0x0000000fff0c3219 */ /* 0x000fce000001160e */
.L_x_3989:
[----:B------:R-:W-:-:S05]  /*5ac0*/  IMAD R11, R12, R11, R11 ;  /* 0x0000000b0c0b7224 */ /* 0x000fca00078e020b */
[----:B------:R-:W-:-:S07]  /*5ad0*/  VIMNMX R10, R10, R11, PT ;  /* 0x0000000b0a0a7248 */ /* 0x000fce0003fe0100 */
.L_x_3987:
[----:B------:R-:W-:Y:S01]  /*5ae0*/  SHF.R.S32.HI R11, RZ, 0x1f, R10 ;  /* 0x0000001fff0b7819 */ /* 0x000fe2000001140a */
[----:B------:R-:W-:Y:S01]  /*5af0*/  ULDC UR23, c[0x0][0x9e4] ;  /* 0x0002790000177ab9 */ /* 0x000fe20000000800 */
[----:B------:R-:W-:Y:S01]  /*5b00*/  ULDC UR20, c[0x0][0x9dc] ;  /* 0x0002770000147ab9 */ /* 0x000fe20000000800 */
[----:B------:R-:W-:Y:S01]  /*5b10*/  ULDC UR24, c[0x0][0x288] ;  /* 0x0000a20000187ab9 */ /* 0x000fe20000000800 */
[----:B------:R-:W-:Y:S01]  /*5b20*/  LEA.HI R11, R11, R10, RZ, 0x6 ;  /* 0x0000000a0b0b7211 */ /* 0x000fe200078f30ff */
[----:B------:R-:W-:Y:S01]  /*5b30*/  ULDC UR21, c[0x0][0x988] ;  /* 0x0002620000157ab9 */ /* 0x000fe20000000800 */
[----:B------:R-:W-:Y:S02]  /*5b40*/  ULDC UR25, c[0x0][0x9e0] ;  /* 0x0002780000197ab9 */ /* 0x000fe40000000800 */
[----:B------:R-:W-:-:S04]  /*5b50*/  SHF.R.S32.HI R10, RZ, 0x6, R11 ;  /* 0x00000006ff0a7819 */ /* 0x000fc8000001140b */
[----:B------:R-:W-:-:S04]  /*5b60*/  VIMNMX R10, R10, UR41, !PT ;  /* 0x000000290a0a7c48 */ /* 0x000fc8000ffe0100 */
[----:B------:R-:W-:-:S13]  /*5b70*/  ISETP.GE.AND P3, PT, R9, R10, PT ;  /* 0x0000000a0900720c */ /* 0x000fda0003f66270 */
[----:B------:R-:W-:Y:S05]  /*5b80*/  @!P3 BRA `(.L_x_3990) ;  /* 0x0000002000b4b947 */ /* 0x000fea0003800000 */
.L_x_4007:
[----:B------:R-:W-:-:S04]  /*5b90*/  UIADD3 UR22, UR39, 0x1, URZ ;  /* 0x0000000127167890 */ /* 0x000fc8000fffe03f */
[----:B------:R-:W-:-:S04]  /*5ba0*/  UISETP.NE.AND UP0, UPT, UR22, 0x2, UPT ;  /* 0x000000021600788c */ /* 0x000fc8000bf05270 */
[----:B------:R-:W-:Y:S02]  /*5bb0*/  USEL UR6, URZ, 0x1, UP0 ;  /* 0x000000013f067887 */ /* 0x000fe40008000000 */
[----:B------:R-:W-:Y:S02]  /*5bc0*/  USEL UR22, UR22, URZ, UP0 ;  /* 0x0000003f16167287 */ /* 0x000fe40008000000 */
[----:B------:R-:W-:Y:S01]  /*5bd0*/  ULOP3.LUT UR38, UR38, UR6, URZ, 0x3c, !UPT ;  /* 0x0000000626267292 */ /* 0x000fe2000f8e3c3f */
[----:B-123--:R-:W-:Y:S11]  /*5be0*/  @!P0 BRA `(.L_x_3991) ;  /* 0x0000000000048947 */ /* 0x00eff60003800000 */
[----:B------:R-:W-:Y:S01]  /*5bf0*/  BPT.TRAP 0x1 ;  /* 0x000000040000795c */ /* 0x000fe20000300000 */
.L_x_3991:
[----:B------:R-:W-:Y:S01]  /*5c00*/  ULEA UR26, UR22, UR48, 0x3 ;  /* 0x00000030161a7291 */ /* 0x000fe2000f8e183f */
[----:B------:R-:W-:-:S04]  /*5c10*/  MOV R11, UR38 ;  /* 0x00000026000b7c02 */ /* 0x000fc80008000f00 */
[----:B------:R-:W-:-:S04]  /*5c20*/  SHF.L.U32 R11, R11, 0x1f, RZ ;  /* 0x0000001f0b0b7819 */ /* 0x000fc800000006ff */
[----:B------:R2:W3:Y:S01]  /*5c30*/  SYNCS.PHASECHK.TRANS64.TRYWAIT P3, [UR26+0x28c30], R11 ;  /* 0x028c300bff0075a7 */ /* 0x0004e2000806015a */
[----:B------:R-:W-:Y:S05]  /*5c40*/  @!P0 BRA `(.L_x_3992) ;  /* 0x0000000000048947 */ /* 0x000fea0003800000 */
[----:B------:R-:W-:Y:S01]  /*5c50*/  BPT.TRAP 0x1 ;  /* 0x000000040000795c */ /* 0x000fe20000300000 */
.L_x_3992:
[----:B---3--:R-:W-:Y:S05]  /*5c60*/  @P3 BRA `(.L_x_3993) ;  /* 0x0000000000083947 */ /* 0x008fea0003800000 */
[----:B------:R-:W3:Y:S02]  /*5c70*/  SYNCS.PHASECHK.TRANS64.TRYWAIT P3, [UR26+0x28c30], R11 ;  /* 0x028c300bff0075a7 */ /* 0x000ee4000806015a */
[----:B---3--:R-:W-:Y:S05]  /*5c80*/  @!P3 BRA `(.L_x_3994) ;  /* 0x000000b800ccb947 */ /* 0x008fea0003800000 */
.L_x_3993:
[----:B------:R-:W-:Y:S01]  /*5c90*/  R2UR UR18, R3 ;  /* 0x00000000031272ca */ /* 0x000fe200000e0000 */
[----:B-1----:R-:W-:Y:S01]  /*5ca0*/  WARPGROUP.ARRIVE ;  /* 0x00000000000079c5 */ /* 0x002fe20000000000 */
[----:B------:R-:W-:Y:S01]  /*5cb0*/  UMOV UR19, 0x40000040 ;  /* 0x4000004000137882 */ /* 0x000fe20000000000 */
[----:B------:R-:W-:Y:S01]  /*5cc0*/  UMOV UR7, 0x40000040 ;  /* 0x4000004000077882 */ /* 0x000fe20000000000 */
[----:B------:R-:W-:Y:S01]  /*5cd0*/  UMOV UR11, 0x40000040 ;  /* 0x40000040000b7882 */ /* 0x000fe20000000000 */
[----:B------:R-:W-:Y:S01]  /*5ce0*/  UMOV UR15, 0x40000040 ;  /* 0x40000040000f7882 */ /* 0x000fe20000000000 */
[----:B------:R-:W1:Y:S01]  /*5cf0*/  LDC R15, c[0x0][0x2e0] ;  /* 0x0000b800ff0f7b82 */ /* 0x000e620000000800 */
[----:B---3--:R-:W-:-:S04]  /*5d00*/  IMAD.U32 R12, RZ, RZ, UR26 ;  /* 0x0000001aff0c7e24 */ /* 0x008fc8000f8e00ff */
[----:B------:R-:W-:Y:S02]  /*5d10*/  @!P1 VIADD R13, R12, 0x28c40 ;  /* 0x00028c400c0d9836 */ /* 0x000fe40000000000 */
[----:B------:R-:W-:-:S03]  /*5d20*/  ULEA UR18, UR22, UR18, 0x9 ;  /* 0x0000001216127291 */ /* 0x000fc6000f8e483f */
[----:B------:R-:W-:Y:S01]  /*5d30*/  @!P1 PRMT R14, RZ, 0x654, R13 ;  /* 0x00000654ff0e9816 */ /* 0x000fe2000000000d */
[----:B------:R-:W-:Y:S01]  /*5d40*/  UIADD3 UR6, UR18, 0x2, URZ ;  /* 0x0000000212067890 */ /* 0x000fe2000fffe03f */
[----:B------:R-:W-:Y:S01]  /*5d50*/  IMAD.SHL.U32 R13, R9, 0x40, RZ ;  /* 0x00000040090d7824 */ /* 0x000fe200078e00ff */
[----:B------:R-:W-:Y:S02]  /*5d60*/  UIADD3 UR10, UR18, 0x4, URZ ;  /* 0x00000004120a7890 */ /* 0x000fe4000fffe03f */
[----:B------:R-:W-:Y:S02]  /*5d70*/  UIADD3 UR14, UR18, 0x6, URZ ;  /* 0x00000006120e7890 */ /* 0x000fe4000fffe03f */
[----:B------:R-:W-:Y:S03]  /*5d80*/  HGMMA.64x64x16.F32 R152, gdesc[UR16], RZ, !UPT, gsb0 ;  /* 0x00e00000109879f0 */ /* 0x000fe6000c0008ff */
[----:B------:R-:W-:-:S02]  /*5d90*/  WARPGROUP.DEPBAR.LE gsb0, 0x0 ;  /* 0x00008000000079c5 */ /* 0x000fc40000010000 */
[----:B------:R-:W-:-:S06]  /*5da0*/  WARPGROUP.ARRIVE ;  /* 0x00000000000079c5 */ /* 0x000fcc0000000000 */
[----:B------:R-:W-:Y:S03]  /*5db0*/  HGMMA.64x64x16.F32 R152, gdesc[UR4], R152, gsb0 ;  /* 0x00e00000049879f0 */ /* 0x000fe60008000898 */
[----:B------:R-:W-:Y:S02]  /*5dc0*/  WARPGROUP.DEPBAR.LE gsb0, 0x0 ;  /* 0x00008000000079c5 */ /* 0x000fe40000010000 */
[----:B------:R-:W-:-:S06]  /*5dd0*/  WARPGROUP.ARRIVE ;  /* 0x00000000000079c5 */ /* 0x000fcc0000000000 */
[----:B------:R-:W-:Y:S01]  /*5de0*/  HGMMA.64x64x16.F32 R152, gdesc[UR8], R152, gsb0 ;  /* 0x00e00000089879f0 */ /* 0x000fe20008000898 */
[----:B------:R-:W-:Y:S02]  /*5df0*/  UMOV UR11, UR20 ;  /* 0x00000014000b7c82 */ /* 0x000fe40008000000 */
[----:B------:R-:W-:Y:S01]  /*5e00*/  ULOP3.LUT UR6, URZ, UR11, URZ, 0x33, !UPT ;  /* 0x0000000b3f067292 */ /* 0x000fe2000f8e333f */
[----:B------:R-:W-:Y:S02]  /*5e10*/  WARPGROUP.DEPBAR.LE gsb0, 0x0 ;  /* 0x00008000000079c5 */ /* 0x000fe40000010000 */
[----:B------:R-:W-:-:S06]  /*5e20*/  WARPGROUP.ARRIVE ;  /* 0x00000000000079c5 */ /* 0x000fcc0000000000 */
[----:B------:R-:W-:Y:S03]  /*5e30*/  HGMMA.64x64x16.F32 R152, gdesc[UR12], R152, gsb0 ;  /* 0x00e000000c9879f0 */ /* 0x000fe60008000898 */
[----:B------:R-:W-:Y:S02]  /*5e40*/  WARPGROUP.DEPBAR.LE gsb0, 0x0 ;  /* 0x00008000000079c5 */ /* 0x000fe40000010000 */
[----:B------:R3:W-:Y:S02]  /*5e50*/  @!P1 SYNCS.ARRIVE.TRANS64.RED.A1T0 RZ, [R14+URZ], RZ ;  /* 0x000000ff0eff99a7 */ /* 0x0007e4000810043f */
[----:B---3--:R-:W-:-:S05]  /*5e60*/  IADD3 R14, -R13, 0x1, RZ ;  /* 0x000000010d0e7810 */ /* 0x008fca0007ffe1ff */
[----:B-1----:R-:W-:-:S05]  /*5e70*/  IMAD R15, R15, UR49, R14 ;  /* 0x000000310f0f7c24 */ /* 0x002fca000f8e020e */
[----:B------:R-:W-:-:S04]  /*5e80*/  IADD3 R15, R15, -UR24, -R2 ;  /* 0x800000180f0f7c10 */ /* 0x000fc8000fffe802 */
[C-C-:B------:R-:W-:Y:S02]  /*5e90*/  IADD3 R14, R0.reuse, UR25, R15.reuse ;  /* 0x00000019000e7c10 */ /* 0x140fe4000fffe00f */
[----:B------:R-:W-:Y:S01]  /*5ea0*/  IADD3 R20, R0, UR6, R15 ;  /* 0x0000000600147c10 */ /* 0x000fe2000fffe00f */
[----:B------:R-:W-:Y:S06]  /*5eb0*/  @!P2 BRA `(.L_x_3995) ;  /* 0x000000000058a947 */ /* 0x000fec0003800000 */
[----:B------:R-:W-:Y:S01]  /*5ec0*/  IADD3 R192, R0, R6, RZ ;  /* 0x0000000600c07210 */ /* 0x000fe20007ffe0ff */
[----:B------:R-:W-:Y:S03]  /*5ed0*/  BSSY B0, `(.L_x_3996) ;  /* 0x0000010000007945 */ /* 0x000fe60003800000 */
        /* <DEDUP_REMOVED lines=10> */
.L_x_3997:
[----:B------:R-:W-:-:S05]  /*5f80*/  IMAD.U32 R193, RZ, RZ, UR23 ;  /* 0x00000017ffc17e24 */ /* 0x000fca000f8e00ff */
[----:B------:R-:W-:-:S13]  /*5f90*/  ISETP.NE.AND P3, PT, R193, 0x1, PT ;  /* 0x00000001c100780c */ /* 0x000fda0003f65270 */
[----:B------:R-:W1:Y:S02]  /*5fa0*/  @P3 LDC.64 R194, c[0x0][0x9e8] ;  /* 0x00027a00ffc23b82 */ /* 0x000e640000000a00 */
[----:B-1----:R-:W-:-:S05]  /*5fb0*/  @P3 IMAD.HI.U32 R194, R192, R194, RZ ;  /* 0x000000c2c0c23227 */ /* 0x002fca00078e00ff */
[----:B------:R-:W-:-:S07]  /*5fc0*/  @P3 SHF.R.U32.HI R192, RZ, R195, R194 ;  /* 0x000000c3ffc03219 */ /* 0x000fce00000116c2 */
.L_x_3998:
[----:B------:R-:W-:Y:S05]  /*5fd0*/  BSYNC B0 ;  /* 0x0000000000007941 */ /* 0x000fea0003800000 */
.L_x_3996:
[----:B------:R-:W-:-:S04]  /*5fe0*/  IMAD R21, R192, R193, -R13 ;  /* 0x000000c1c0157224 */ /* 0x000fc800078e0a0d */
[----:B------:R-:W-:-:S05]  /*5ff0*/  IMAD.IADD R21, R21, 0x1, -R2 ;  /* 0x0000000115157824 */ /* 0x000fca00078e0a02 */
[----:B------:R-:W-:Y:S02]  /*6000*/  VIADDMNMX R14, R21, R193, R14, PT ;  /* 0x000000c1150e7246 */ /* 0x000fe4000380010e */
[----:B------:R-:W-:-:S07]  /*6010*/  VIMNMX R20, R20, R21, !PT ;  /* 0x0000001514147248 */ /* 0x000fce0007fe0100 */
.L_x_3995:
[----:B------:R-:W-:Y:S02]  /*6020*/  ISETP.GT.AND P3, PT, R9, -0x1, PT ;  /* 0xffffffff0900780c */ /* 0x000fe40003f64270 */
[C---:B------:R-:W-:Y:S01]  /*6030*/  IADD3 R21, R15.reuse, UR25, RZ ;  /* 0x000000190f157c10 */ /* 0x040fe2000fffe0ff */
[----:B------:R-:W-:Y:S01]  /*6040*/  VIADD R15, R15, UR6 ;  /* 0x000000060f0f7c36 */ /* 0x000fe20008000000 */
[C---:B------:R-:W-:Y:S02]  /*6050*/  ISETP.GT.AND P4, PT, R20.reuse, RZ, P3 ;  /* 0x000000ff1400720c */ /* 0x040fe40001f84270 */
[----:B------:R-:W-:Y:S02]  /*6060*/  ISETP.GT.AND P6, PT, R20, 0x1, P3 ;  /* 0x000000011400780c */ /* 0x000fe40001fc4270 */
[----:B------:R-:W-:Y:S02]  /*6070*/  ISETP.LT.OR P5, PT, R14, 0x1, P4 ;  /* 0x000000010e00780c */ /* 0x000fe400027a1670 */
[----:B------:R-:W-:-:S02]  /*6080*/  ISETP.GT.AND P4, PT, R20, 0x8, P3 ;  /* 0x000000081400780c */ /* 0x000fc40001f84270 */
[----:B------:R-:W-:Y:S02]  /*6090*/  FSEL R152, R152, -INF , !P5 ;  /* 0xff80000098987808 */ /* 0x000fe40006800000 */
[----:B------:R-:W-:Y:S02]  /*60a0*/  ISETP.GT.AND P5, PT, R20, 0x9, P3 ;  /* 0x000000091400780c */ /* 0x000fe40001fa4270 */
[C---:B------:R-:W-:Y:S02]  /*60b0*/  ISETP.LT.OR P6, PT, R14.reuse, 0x2, P6 ;  /* 0x000000020e00780c */ /* 0x040fe400037c1670 */
[C---:B------:R-:W-:Y:S02]  /*60c0*/  ISETP.LT.OR P4, PT, R14.reuse, 0x9, P4 ;  /* 0x000000090e00780c */ /* 0x040fe40002781670 */
[----:B------:R-:W-:Y:S02]  /*60d0*/  ISETP.LT.OR P5, PT, R14, 0xa, P5 ;  /* 0x0000000a0e00780c */ /* 0x000fe40002fa1670 */
[----:B------:R-:W-:-:S02]  /*60e0*/  FSEL R153, R153, -INF , !P6 ;  /* 0xff80000099997808 */ /* 0x000fc40007000000 */
[----:B------:R-:W-:Y:S02]  /*60f0*/  FSEL R156, R156, -INF , !P4 ;  /* 0xff8000009c9c7808 */ /* 0x000fe40006000000 */
[----:B------:R-:W-:Y:S02]  /*6100*/  FSEL R157, R157, -INF , !P5 ;  /* 0xff8000009d9d7808 */ /* 0x000fe40006800000 */
[C---:B------:R-:W-:Y:S02]  /*6110*/  ISETP.GT.AND P6, PT, R20.reuse, 0x10, P3 ;  /* 0x000000101400780c */ /* 0x040fe40001fc4270 */
[C---:B------:R-:W-:Y:S02]  /*6120*/  ISETP.GT.AND P4, PT, R20.reuse, 0x11, P3 ;  /* 0x000000111400780c */ /* 0x040fe40001f84270 */
[----:B------:R-:W-:Y:S02]  /*6130*/  ISETP.GT.AND P5, PT, R20, 0x18, P3 ;  /* 0x000000181400780c */ /* 0x000fe40001fa4270 */
[----:B------:R-:W-:-:S02]  /*6140*/  ISETP.LT.OR P6, PT, R14, 0x11, P6 ;  /* 0x000000110e00780c */ /* 0x000fc400037c1670 */
[C---:B------:R-:W-:Y:S02]  /*6150*/  ISETP.LT.OR P4, PT, R14.reuse, 0x12, P4 ;  /* 0x000000120e00780c */ /* 0x040fe40002781670 */
[----:B------:R-:W-:Y:S02]  /*6160*/  ISETP.LT.OR P5, PT, R14, 0x19, P5 ;  /* 0x000000190e00780c */ /* 0x000fe40002fa1670 */
[----:B------:R-:W-:Y:S02]  /*6170*/  FSEL R160, R160, -INF , !P6 ;  /* 0xff800000a0a07808 */ /* 0x000fe40007000000 */
[----:B------:R-:W-:Y:S02]  /*6180*/  FSEL R161, R161, -INF , !P4 ;  /* 0xff800000a1a17808 */ /* 0x000fe40006000000 */
[----:B------:R-:W-:Y:S02]  /*6190*/  FSEL R164, R164, -INF , !P5 ;  /* 0xff800000a4a47808 */ /* 0x000fe40006800000 */
[----:B------:R-:W-:-:S02]  /*61a0*/  ISETP.GT.AND P6, PT, R20, 0x19, P3 ;  /* 0x000000191400780c */ /* 0x000fc40001fc4270 */
[C---:B------:R-:W-:Y:S02]  /*61b0*/  ISETP.GT.AND P4, PT, R20.reuse, 0x20, P3 ;  /* 0x000000201400780c */ /* 0x040fe40001f84270 */
        /* <DEDUP_REMOVED lines=22> */
[----:B------:R-:W-:-:S02]  /*6320*/  IADD3 R20, R21, 0x8, R0 ;  /* 0x0000000815147810 */ /* 0x000fc40007ffe000 */
[----:B------:R-:W-:Y:S02]  /*6330*/  IADD3 R21, R15, 0x8, R0 ;  /* 0x000000080f157810 */ /* 0x000fe40007ffe000 */
[----:B------:R-:W-:Y:S02]  /*6340*/  FSEL R177, R177, -INF , !P6 ;  /* 0xff800000b1b17808 */ /* 0x000fe40007000000 */
[----:B------:R-:W-:Y:S02]  /*6350*/  FSEL R180, R180, -INF , !P4 ;  /* 0xff800000b4b47808 */ /* 0x000fe40006000000 */
[----:B------:R-:W-:Y:S01]  /*6360*/  FSEL R181, R181, -INF , !P5 ;  /* 0xff800000b5b57808 */ /* 0x000fe20006800000 */
[----:B------:R-:W-:Y:S06]  /*6370*/  @!P2 BRA `(.L_x_3999) ;  /* 0x00000000005ca947 */ /* 0x000fec0003800000 */
[----:B------:R-:W-:Y:S01]  /*6380*/  IMAD.IADD R193, R0, 0x1, R6 ;  /* 0x0000000100c17824 */ /* 0x000fe200078e0206 */
[----:B------:R-:W-:Y:S03]  /*6390*/  BSSY B0, `(.L_x_4000) ;  /* 0x0000011000007945 */ /* 0x000fe60003800000 */
[----:B------:R-:W-:-:S05]  /*63a0*/  VIADD R193, R193, 0x8 ;  /* 0x00000008c1c17836 */ /* 0x000fca0000000000 */
[----:B------:R-:W-:-:S13]  /*63b0*/  ISETP.GT.AND P4, PT, R193, -0x1, PT ;  /* 0xffffffffc100780c */ /* 0x000fda0003f84270 */
[----:B------:R-:W-:Y:S05]  /*63c0*/  @P4 BRA `(.L_x_4001) ;  /* 0x0000000000204947 */ /* 0x000fea0003800000 */
[----:B------:R-:W-:Y:S02]  /*63d0*/  MOV R192, UR23 ;  /* 0x0000001700c07c02 */ /* 0x000fe40008000f00 */
[----:B------:R-:W-:Y:S02]  /*63e0*/  LOP3.LUT R193, RZ, R193, RZ, 0x33, !PT ;  /* 0x000000c1ffc17212 */ /* 0x000fe400078e33ff */
[----:B------:R-:W-:-:S13]  /*63f0*/  ISETP.NE.AND P4, PT, R192, 0x1, PT ;  /* 0x00000001c000780c */ /* 0x000fda0003f85270 */
[----:B------:R-:W1:Y:S02]  /*6400*/  @P4 LDC.64 R14, c[0x0][0x9e8] ;  /* 0x00027a00ff0e4b82 */ /* 0x000e640000000a00 */
[----:B-1----:R-:W-:-:S05]  /*6410*/  @P4 IMAD.HI.U32 R14, R193, R14, RZ ;  /* 0x0000000ec10e4227 */ /* 0x002fca00078e00ff */
[----:B------:R-:W-:-:S04]  /*6420*/  @P4 SHF.R.U32.HI R193, RZ, R15, R14 ;  /* 0x0000000fffc14219 */ /* 0x000fc8000001160e */
[----:B------:R-:W-:Y:S01]  /*6430*/  LOP3.LUT R193, RZ, R193, RZ, 0x33, !PT ;  /* 0x000000c1ffc17212 */ /* 0x000fe200078e33ff */
[----:B------:R-:W-:Y:S06]  /*6440*/  BRA `(.L_x_4002) ;  /* 0x0000000000147947 */ /* 0x000fec0003800000 */
.L_x_4001:
[----:B------:R-:W-:-:S05]  /*6450*/  IMAD.U32 R192, RZ, RZ, UR23 ;  /* 0x00000017ffc07e24 */ /* 0x000fca000f8e00ff */
[----:B------:R-:W-:-:S13]  /*6460*/  ISETP.NE.AND P4, PT, R192, 0x1, PT ;  /* 0x00000001c000780c */ /* 0x000fda0003f85270 */
[----:B------:R-:W1:Y:S02]  /*6470*/  @P4 LDC.64 R14, c[0x0][0x9e8] ;  /* 0x00027a00ff0e4b82 */ /* 0x000e640000000a00 */
[----:B-1----:R-:W-:-:S05]  /*6480*/  @P4 IMAD.HI.U32 R14, R193, R14, RZ ;  /* 0x0000000ec10e4227 */ /* 0x002fca00078e00ff */
[----:B------:R-:W-:-:S07]  /*6490*/  @P4 SHF.R.U32.HI R193, RZ, R15, R14 ;  /* 0x0000000fffc14219 */ /* 0x000fce000001160e */
.L_x_4002:
[----:B------:R-:W-:Y:S05]  /*64a0*/  BSYNC B0 ;  /* 0x0000000000007941 */ /* 0x000fea0003800000 */
.L_x_4000:
[----:B------:R-:W-:-:S04]  /*64b0*/  IMAD R193, R193, R192, -R13 ;  /* 0x000000c0c1c17224 */ /* 0x000fc800078e0a0d */
[----:B------:R-:W-:-:S05]  /*64c0*/  IMAD.IADD R193, R193, 0x1, -R2 ;  /* 0x00000001c1c17824 */ /* 0x000fca00078e0a02 */
[----:B------:R-:W-:Y:S02]  /*64d0*/  VIADDMNMX R20, R193, R192, R20, PT ;  /* 0x000000c0c1147246 */ /* 0x000fe40003800114 */
[----:B------:R-:W-:-:S07]  /*64e0*/  VIMNMX R21, R21, R193, !PT ;  /* 0x000000c115157248 */ /* 0x000fce0007fe0100 */
.L_x_3999:
[----:B------:R-:W-:Y:S01]  /*64f0*/  FMNMX.FTZ R14, R152, R7, !PT ;  /* 0x00000007980e7209 */ /* 0x000fe20007810000 */
[----:B------:R-:W-:Y:S01]  /*6500*/  UMOV UR10, UR21 ;  /* 0x00000015000a7c82 */ /* 0x000fe20008000000 */
[----:B------:R-:W-:Y:S02]  /*6510*/  ISETP.GT.AND P4, PT, R21, 0x1, P3 ;  /* 0x000000011500780c */ /* 0x000fe40001f84270 */
[----:B------:R-:W-:Y:S02]  /*6520*/  FMNMX.FTZ R13, R153, R14, !PT ;  /* 0x0000000e990d7209 */ /* 0x000fe40007810000 */
[----:B------:R-:W-:Y:S02]  /*6530*/  ISETP.LT.OR P4, PT, R20, 0x2, P4 ;  /* 0x000000021400780c */ /* 0x000fe40002781670 */
[----:B------:R-:W-:Y:S02]  /*6540*/  FMNMX.FTZ R14, R156, R13, !PT ;  /* 0x0000000d9c0e7209 */ /* 0x000fe40007810000 */
[----:B------:R-:W-:-:S02]  /*6550*/  FSEL R155, R155, -INF , !P4 ;  /* 0xff8000009b9b7808 */ /* 0x000fc40006000000 */
[----:B------:R-:W-:Y:S02]  /*6560*/  FMNMX.FTZ R13, R157, R14, !PT ;  /* 0x0000000e9d0d7209 */ /* 0x000fe40007810000 */
[C---:B------:R-:W-:Y:S02]  /*6570*/  ISETP.GT.AND P4, PT, R21.reuse, RZ, P3 ;  /* 0x000000ff1500720c */ /* 0x040fe40001f84270 */
[----:B------:R-:W-:Y:S02]  /*6580*/  FMNMX.FTZ R14, R160, R13, !PT ;  /* 0x0000000da00e7209 */ /* 0x000fe40007810000 */
[----:B------:R-:W-:Y:S02]  /*6590*/  ISETP.GT.AND P6, PT, R21, 0x9, P3 ;  /* 0x000000091500780c */ /* 0x000fe40001fc4270 */
[----:B------:R-:W-:Y:S02]  /*65a0*/  FMNMX.FTZ R13, R161, R14, !PT ;  /* 0x0000000ea10d7209 */ /* 0x000fe40007810000 */
[----:B------:R-:W-:-:S02]  /*65b0*/  ISETP.LT.OR P4, PT, R20, 0x1, P4 ;  /* 0x000000011400780c */ /* 0x000fc40002781670 */
[----:B------:R-:W-:Y:S02]  /*65c0*/  FMNMX.FTZ R14, R164, R13, !PT ;  /* 0x0000000da40e7209 */ /* 0x000fe40007810000 */
[----:B------:R-:W-:Y:S02]  /*65d0*/  ISETP.GT.AND P5, PT, R21, 0x8, P3 ;  /* 0x000000081500780c */ /* 0x000fe40001fa4270 */
[----:B------:R-:W-:Y:S02]  /*65e0*/  FMNMX.FTZ R13, R165, R14, !PT ;  /* 0x0000000ea50d7209 */ /* 0x000fe40007810000 */
[----:B------:R-:W-:Y:S02]  /*65f0*/  ISETP.LT.OR P6, PT, R20, 0xa, P6 ;  /* 0x0000000a1400780c */ /* 0x000fe400037c1670 */
[----:B------:R-:W-:Y:S02]  /*6600*/  FMNMX.FTZ R14, R168, R13, !PT ;  /* 0x0000000da80e7209 */ /* 0x000fe40007810000 */
[----:B------:R-:W-:-:S02]  /*6610*/  ISETP.LT.OR P5, PT, R20, 0x9, P5 ;  /* 0x000000091400780c */ /* 0x000fc40002fa1670 */
[----:B------:R-:W-:Y:S02]  /*6620*/  FMNMX.FTZ R13, R169, R14, !PT ;  /* 0x0000000ea90d7209 */ /* 0x000fe40007810000 */
[----:B------:R-:W-:Y:S02]  /*6630*/  FSEL R159, R159, -INF , !P6 ;  /* 0xff8000009f9f7808 */ /* 0x000fe40007000000 */
[----:B------:R-:W-:Y:S02]  /*6640*/  FMNMX.FTZ R14, R172, R13, !PT ;  /* 0x0000000dac0e7209 */ /* 0x000fe40007810000 */
[----:B------:R-:W-:Y:S02]  /*6650*/  ISETP.GT.AND P6, PT, R21, 0x11, P3 ;  /* 0x000000111500780c */ /* 0x000fe40001fc4270 */
[----:B------:R-:W-:Y:S02]  /*6660*/  FMNMX.FTZ R13, R173, R14, !PT ;  /* 0x0000000ead0d7209 */ /* 0x000fe40007810000 */
[----:B------:R-:W-:-:S02]  /*6670*/  FSEL R158, R158, -INF , !P5 ;  /* 0xff8000009e9e7808 */ /* 0x000fc40006800000 */
        /* <DEDUP_REMOVED lines=8> */
[C---:B------:R-:W-:Y:S01]  /*6700*/  ISETP.GT.AND P6, PT, R21.reuse, 0x20, P3 ;  /* 0x000000201500780c */ /* 0x040fe20001fc4270 */
[----:B------:R-:W1:Y:S01]  /*6710*/  SHFL.BFLY PT, R13, R14, 0x2, 0x1f ;  /* 0x0c401f000e0d7f89 */ /* 0x000e6200000e0000 */
[----:B------:R-:W-:Y:S02]  /*6720*/  FSEL R162, R162, -INF , !P5 ;  /* 0xff800000a2a27808 */ /* 0x000fe40006800000 */
[----:B------:R-:W-:Y:S02]  /*6730*/  ISETP.LT.OR P6, PT, R20, 0x21, P6 ;  /* 0x000000211400780c */ /* 0x000fe400037c1670 */
[----:B------:R-:W-:-:S02]  /*6740*/  ISETP.GT.AND P5, PT, R21, 0x19, P3 ;  /* 0x000000191500780c */ /* 0x000fc40001fa4270 */
[----:B------:R-:W-:Y:S02]  /*6750*/  FSEL R170, R170, -INF , !P6 ;  /* 0xff800000aaaa7808 */ /* 0x000fe40007000000 */
[----:B------:R-:W-:-:S04]  /*6760*/  ISETP.LT.OR P5, PT, R20, 0x1a, P5 ;  /* 0x0000001a1400780c */ /* 0x000fc80002fa1670 */
[----:B------:R-:W-:Y:S02]  /*6770*/  FSEL R167, R167, -INF , !P5 ;  /* 0xff800000a7a77808 */ /* 0x000fe40006800000 */
[----:B------:R-:W-:-:S04]  /*6780*/  ISETP.GT.AND P5, PT, R21, 0x28, P3 ;  /* 0x000000281500780c */ /* 0x000fc80001fa4270 */
[----:B------:R-:W-:-:S04]  /*6790*/  ISETP.LT.OR P5, PT, R20, 0x29, P5 ;  /* 0x000000291400780c */ /* 0x000fc80002fa1670 */
[----:B------:R-:W-:Y:S02]  /*67a0*/  FSEL R174, R174, -INF , !P5 ;  /* 0xff800000aeae7808 */ /* 0x000fe40006800000 */
[----:B-1----:R-:W-:Y:S02]  /*67b0*/  FMNMX.FTZ R15, R14, R13, !PT ;  /* 0x0000000d0e0f7209 */ /* 0x002fe40007810000 */
[----:B------:R-:W-:-:S03]  /*67c0*/  ISETP.GT.AND P5, PT, R21, 0x30, P3 ;  /* 0x000000301500780c */ /* 0x000fc60001fa4270 */
[----:B------:R-:W1:Y:S01]  /*67d0*/  SHFL.BFLY PT, R192, R15, 0x1, 0x1f ;  /* 0x0c201f000fc07f89 */ /* 0x000e6200000e0000 */
[----:B------:R-:W-:-:S04]  /*67e0*/  ISETP.LT.OR P5, PT, R20, 0x31, P5 ;  /* 0x000000311400780c */ /* 0x000fc80002fa1670 */
[----:B------:R-:W-:Y:S02]  /*67f0*/  FSEL R178, R178, -INF , !P5 ;  /* 0xff800000b2b27808 */ /* 0x000fe40006800000 */
[----:B------:R-:W-:-:S04]  /*6800*/  ISETP.GT.AND P5, PT, R21, 0x38, P3 ;  /* 0x000000381500780c */ /* 0x000fc80001fa4270 */
[----:B------:R-:W-:-:S04]  /*6810*/  ISETP.LT.OR P5, PT, R20, 0x39, P5 ;  /* 0x000000391400780c */ /* 0x000fc80002fa1670 */
[----:B------:R-:W-:Y:S02]  /*6820*/  FSEL R182, R182, -INF , !P5 ;  /* 0xff800000b6b67808 */ /* 0x000fe40006800000 */
[----:B-1----:R-:W-:Y:S02]  /*6830*/  FMNMX.FTZ R13, R15, R192, !PT ;  /* 0x000000c00f0d7209 */ /* 0x002fe40007810000 */
[----:B------:R-:W-:Y:S02]  /*6840*/  FSEL R15, R154, -INF , !P4 ;  /* 0xff8000009a0f7808 */ /* 0x000fe40006000000 */
[----:B------:R-:W-:Y:S01]  /*6850*/  ISETP.GT.AND P4, PT, R21, 0x18, P3 ;  /* 0x000000181500780c */ /* 0x000fe20001f84270 */
[----:B------:R-:W-:Y:S01]  /*6860*/  FMUL.FTZ R154, R13, UR10 ;  /* 0x0000000a0d9a7c20 */ /* 0x000fe20008410000 */
[----:B------:R-:W-:Y:S02]  /*6870*/  FMNMX.FTZ R14, R15, R8, !PT ;  /* 0x000000080f0e7209 */ /* 0x000fe40007810000 */
[----:B------:R-:W-:-:S02]  /*6880*/  ISETP.LT.OR P4, PT, R20, 0x19, P4 ;  /* 0x000000191400780c */ /* 0x000fc40002781670 */
[----:B------:R-:W-:Y:S02]  /*6890*/  FMNMX.FTZ R193, R155, R14, !PT ;  /* 0x0000000e9bc17209 */ /* 0x000fe40007810000 */
[----:B------:R-:W-:Y:S02]  /*68a0*/  FSETP.NEU.FTZ.AND P6, PT, R13, -INF , PT ;  /* 0xff8000000d00780b */ /* 0x000fe40003fdd000 */
[----:B------:R-:W-:Y:S02]  /*68b0*/  FMNMX.FTZ R14, R158, R193, !PT ;  /* 0x000000c19e0e7209 */ /* 0x000fe40007810000 */
[----:B------:R-:W-:Y:S02]  /*68c0*/  FSEL R166, R166, -INF , !P4 ;  /* 0xff800000a6a67808 */ /* 0x000fe40006000000 */
[----:B------:R-:W-:Y:S02]  /*68d0*/  FMNMX.FTZ R193, R159, R14, !PT ;  /* 0x0000000e9fc17209 */ /* 0x000fe40007810000 */
[----:B------:R-:W-:-:S02]  /*68e0*/  ISETP.GT.AND P4, PT, R21, 0x21, P3 ;  /* 0x000000211500780c */ /* 0x000fc40001f84270 */
[----:B------:R-:W-:Y:S02]  /*68f0*/  FMNMX.FTZ R14, R162, R193, !PT ;  /* 0x000000c1a20e7209 */ /* 0x000fe40007810000 */
[----:B------:R-:W-:Y:S02]  /*6900*/  ISETP.LT.OR P4, PT, R20, 0x22, P4 ;  /* 0x000000221400780c */ /* 0x000fe40002781670 */
[----:B------:R-:W-:Y:S02]  /*6910*/  FMNMX.FTZ R193, R163, R14, !PT ;  /* 0x0000000ea3c17209 */ /* 0x000fe40007810000 */
[----:B------:R-:W-:Y:S02]  /*6920*/  FSEL R14, R154, RZ, P6 ;  /* 0x000000ff9a0e7208 */ /* 0x000fe40003000000 */
[----:B------:R-:W-:Y:S02]  /*6930*/  FMNMX.FTZ R154, R166, R193, !PT ;  /* 0x000000c1a69a7209 */ /* 0x000fe40007810000 */
[----:B------:R-:W-:Y:S01]  /*6940*/  FSEL R171, R171, -INF , !P4 ;  /* 0xff800000abab7808 */ /* 0x000fe20006000000 */
[--C-:B------:R-:W-:Y:S01]  /*6950*/  FFMA.FTZ R152, R152, UR10, -R14.reuse ;  /* 0x0000000a98987c23 */ /* 0x100fe2000801080e */
[----:B------:R-:W-:Y:S01]  /*6960*/  FMNMX.FTZ R193, R167, R154, !PT ;  /* 0x0000009aa7c17209 */ /* 0x000fe20007810000 */
[----:B------:R-:W-:Y:S01]  /*6970*/  FFMA.FTZ R153, R153, UR10, -R14 ;  /* 0x0000000a99997c23 */ /* 0x000fe2000801080e */
[----:B------:R-:W-:-:S02]  /*6980*/  ISETP.GT.AND P4, PT, R21, 0x29, P3 ;  /* 0x000000291500780c */ /* 0x000fc40001f84270 */
[----:B------:R-:W-:Y:S01]  /*6990*/  FMNMX.FTZ R154, R170, R193, !PT ;  /* 0x000000c1aa9a7209 */ /* 0x000fe20007810000 */
[----:B------:R-:W-:Y:S01]  /*69a0*/  MUFU.EX2 R152, R152 ;  /* 0x0000009800987308 */ /* 0x000fe20000000800 */
[----:B------:R-:W-:Y:S02]  /*69b0*/  ISETP.LT.OR P4, PT, R20, 0x2a, P4 ;  /* 0x0000002a1400780c */ /* 0x000fe40002781670 */
[----:B------:R-:W-:Y:S02]  /*69c0*/  FMNMX.FTZ R193, R171, R154, !PT ;  /* 0x0000009aabc17209 */ /* 0x000fe40007810000 */
[----:B------:R-:W-:Y:S02]  /*69d0*/  FSEL R175, R175, -INF , !P4 ;  /* 0xff800000afaf7808 */ /* 0x000fe40006000000 */
[C---:B------:R-:W-:Y:S01]  /*69e0*/  ISETP.GT.AND P4, PT, R21.reuse, 0x31, P3 ;  /* 0x000000311500780c */ /* 0x040fe20001f84270 */
[----:B------:R-:W-:Y:S01]  /*69f0*/  MUFU.EX2 R153, R153 ;  /* 0x0000009900997308 */ /* 0x000fe20000000800 */
[----:B------:R-:W-:Y:S01]  /*6a00*/  FMNMX.FTZ R154, R174, R193, !PT ;  /* 0x000000c1ae9a7209 */ /* 0x000fe20007810000 */
[----:B------:R-:W-:Y:S01]  /*6a10*/  FFMA.FTZ R193, R156, UR10, -R14 ;  /* 0x0000000a9cc17c23 */ /* 0x000fe2000801080e */
[----:B------:R-:W-:-:S02]  /*6a20*/  ISETP.GT.AND P3, PT, R21, 0x39, P3 ;  /* 0x000000391500780c */ /* 0x000fc40001f64270 */
[----:B------:R-:W-:Y:S02]  /*6a30*/  ISETP.LT.OR P4, PT, R20, 0x32, P4 ;  /* 0x000000321400780c */ /* 0x000fe40002781670 */
[----:B------:R-:W-:Y:S02]  /*6a40*/  FMNMX.FTZ R21, R175, R154, !PT ;  /* 0x0000009aaf157209 */ /* 0x000fe40007810000 */
[----:B------:R-:W-:Y:S01]  /*6a50*/  FSEL R179, R179, -INF , !P4 ;  /* 0xff800000b3b37808 */ /* 0x000fe20006000000 */
[----:B------:R1:W-:Y:S01]  /*6a60*/  MUFU.EX2 R154, R193 ;  /* 0x000000c1009a7308 */ /* 0x0003e20000000800 */
[----:B------:R-:W-:Y:S01]  /*6a70*/  FMNMX.FTZ R156, R178, R21, !PT ;  /* 0x00000015b29c7209 */ /* 0x000fe20007810000 */
[--C-:B------:R-:W-:Y:S01]  /*6a80*/  FFMA.FTZ R21, R157, UR10, -R14.reuse ;  /* 0x0000000a9d157c23 */ /* 0x100fe2000801080e */
[----:B------:R-:W-:Y:S02]  /*6a90*/  ISETP.LT.OR P3, PT, R20, 0x3a, P3 ;  /* 0x0000003a1400780c */ /* 0x000fe40001f61670 */
[----:B------:R-:W-:Y:S01]  /*6aa0*/  FMNMX.FTZ R157, R179, R156, !PT ;  /* 0x0000009cb39d7209 */ /* 0x000fe20007810000 */
[--C-:B------:R-:W-:Y:S01]  /*6ab0*/  FFMA.FTZ R156, R160, UR10, -R14.reuse ;  /* 0x0000000aa09c7c23 */ /* 0x100fe2000801080e */
[----:B------:R-:W-:Y:S01]  /*6ac0*/  FSEL R183, R183, -INF , !P3 ;  /* 0xff800000b7b77808 */ /* 0x000fe20005800000 */
[--C-:B------:R-:W-:Y:S01]  /*6ad0*/  FFMA.FTZ R160, R168, UR10, -R14.reuse ;  /* 0x0000000aa8a07c23 */ /* 0x100fe2000801080e */
[----:B------:R-:W-:Y:S01]  /*6ae0*/  FMNMX.FTZ R20, R182, R157, !PT ;  /* 0x0000009db6147209 */ /* 0x000fe20007810000 */
[--C-:B------:R-:W-:Y:S01]  /*6af0*/  FFMA.FTZ R157, R161, UR10, -R14.reuse ;  /* 0x0000000aa19d7c23 */ /* 0x100fe2000801080e */
[--C-:B------:R-:W-:Y:S01]  /*6b00*/  FFMA.FTZ R161, R165, UR10, -R14.reuse ;  /* 0x0000000aa5a17c23 */ /* 0x100fe2000801080e */
[--C-:B------:R-:W-:Y:S01]  /*6b10*/  FFMA.FTZ R165, R169, UR10, -R14.reuse ;  /* 0x0000000aa9a57c23 */ /* 0x100fe2000801080e */
[----:B------:R-:W-:Y:S01]  /*6b20*/  FMNMX.FTZ R192, R183, R20, !PT ;  /* 0x00000014b7c07209 */ /* 0x000fe20007810000 */
[--C-:B------:R-:W-:Y:S01]  /*6b30*/  FFMA.FTZ R20, R164, UR10, -R14.reuse ;  /* 0x0000000aa4147c23 */ /* 0x100fe2000801080e */
[--C-:B------:R-:W-:Y:S01]  /*6b40*/  FFMA.FTZ R164, R172, UR10, -R14.reuse ;  /* 0x0000000aaca47c23 */ /* 0x100fe2000801080e */
[----:B------:R-:W-:Y:S01]  /*6b50*/  FSEL R172, R13, RZ, P6 ;  /* 0x000000ff0dac7208 */ /* 0x000fe20003000000 */
[----:B------:R-:W-:Y:S01]  /*6b60*/  MUFU.EX2 R21, R21 ;  /* 0x0000001500157308 */ /* 0x000fe20000000800 */
[----:B-1----:R-:W1:Y:S01]  /*6b70*/  SHFL.BFLY PT, R193, R192, 0x2, 0x1f ;  /* 0x0c401f00c0c17f89 */ /* 0x002e6200000e0000 */
[--C-:B------:R-:W-:Y:S01]  /*6b80*/  FFMA.FTZ R169, R173, UR10, -R14.reuse ;  /* 0x0000000aada97c23 */ /* 0x100fe2000801080e */
[----:B------:R-:W-:Y:S01]  /*6b90*/  FFMA.FTZ R173, R177, UR10, -R14 ;  /* 0x0000000ab1ad7c23 */ /* 0x000fe2000801080e */
[----:B------:R-:W-:Y:S01]  /*6ba0*/  FADD.FTZ R172, -R172, R7 ;  /* 0x00000007acac7221 */ /* 0x000fe20000010100 */
[----:B------:R-:W-:-:S03]  /*6bb0*/  IMAD.MOV R177, RZ, RZ, -R17 ;  /* 0x000000ffffb17224 */ /* 0x000fc600078e0a11 */
[----:B------:R-:W-:Y:S01]  /*6bc0*/  FMUL.FTZ R7, R172, UR10 ;  /* 0x0000000aac077c20 */ /* 0x000fe20008410000 */
[--C-:B------:R-:W-:Y:S01]  /*6bd0*/  FFMA.FTZ R172, R176, UR10, -R14.reuse ;  /* 0x0000000ab0ac7c23 */ /* 0x100fe2000801080e */
[----:B------:R-:W-:Y:S01]  /*6be0*/  MUFU.EX2 R156, R156 ;  /* 0x0000009c009c7308 */ /* 0x000fe20000000800 */
[--C-:B------:R-:W-:Y:S01]  /*6bf0*/  FFMA.FTZ R176, R180, UR10, -R14.reuse ;  /* 0x0000000ab4b07c23 */ /* 0x100fe2000801080e */
[----:B------:R-:W-:Y:S01]  /*6c00*/  ISETP.NE.AND P3, PT, R2, R177, PT ;  /* 0x000000b10200720c */ /* 0x000fe20003f65270 */
[----:B------:R-:W-:-:S05]  /*6c10*/  FFMA.FTZ R177, R181, UR10, -R14 ;  /* 0x0000000ab5b17c23 */ /* 0x000fca000801080e */
[----:B------:R-:W3:Y:S01]  /*6c20*/  MUFU.EX2 R7, R7 ;  /* 0x0000000700077308 */ /* 0x000ee20000000800 */
[----:B-1----:R-:W-:-:S07]  /*6c30*/  FMNMX.FTZ R193, R192, R193, !PT ;  /* 0x000000c1c0c17209 */ /* 0x002fce0007810000 */
[----:B------:R-:W1:Y:S01]  /*6c40*/  MUFU.EX2 R157, R157 ;  /* 0x0000009d009d7308 */ /* 0x000e620000000800 */
[----:B------:R-:W4:Y:S07]  /*6c50*/  SHFL.BFLY PT, R168, R193, 0x1, 0x1f ;  /* 0x0c201f00c1a87f89 */ /* 0x000f2e00000e0000 */
[----:B------:R-:W5:Y:S01]  /*6c60*/  MUFU.EX2 R20, R20 ;  /* 0x0000001400147308 */ /* 0x000f620000000800 */
[----:B---3--:R-:W-:Y:S01]  /*6c70*/  FFMA.FTZ R180, R7, R5, R152 ;  /* 0x0000000507b47223 */ /* 0x008fe20000010098 */
[----:B------:R-:W-:Y:S01]  /*6c80*/  F2FP.F16.F32.PACK_AB R152, R153, R152 ;  /* 0x000000989998723e */ /* 0x000fe200000000ff */
[-C--:B------:R-:W-:Y:S01]  /*6c90*/  FMUL.FTZ R24, R24, R7.reuse ;  /* 0x0000000718187220 */ /* 0x080fe20000410000 */
[-C--:B------:R-:W-:Y:S01]  /*6ca0*/  FMUL.FTZ R25, R25, R7.reuse ;  /* 0x0000000719197220 */ /* 0x080fe20000410000 */
[----:B------:R-:W-:Y:S01]  /*6cb0*/  FADD.FTZ R181, R153, R180 ;  /* 0x000000b499b57221 */ /* 0x000fe20000010000 */
[-C--:B------:R-:W-:Y:S01]  /*6cc0*/  FMUL.FTZ R28, R28, R7.reuse ;  /* 0x000000071c1c7220 */ /* 0x080fe20000410000 */
[-C--:B------:R-:W-:Y:S01]  /*6cd0*/  FMUL.FTZ R29, R29, R7.reuse ;  /* 0x000000071d1d7220 */ /* 0x080fe20000410000 */
[----:B------:R-:W3:Y:S01]  /*6ce0*/  MUFU.EX2 R161, R161 ;  /* 0x000000a100a17308 */ /* 0x000ee20000000800 */
[----:B------:R-:W-:Y:S01]  /*6cf0*/  FADD.FTZ R14, R154, R181 ;  /* 0x000000b59a0e7221 */ /* 0x000fe20000010000 */
[----:B------:R-:W-:Y:S01]  /*6d00*/  F2FP.F16.F32.PACK_AB R154, R21, R154 ;  /* 0x0000009a159a723e */ /* 0x000fe200000000ff */
[-C--:B------:R-:W-:Y:S01]  /*6d10*/  FMUL.FTZ R32, R32, R7.reuse ;  /* 0x0000000720207220 */ /* 0x080fe20000410000 */
[-C--:B------:R-:W-:Y:S01]  /*6d20*/  FMUL.FTZ R33, R33, R7.reuse ;  /* 0x0000000721217220 */ /* 0x080fe20000410000 */
[----:B------:R-:W-:Y:S01]  /*6d30*/  FADD.FTZ R181, R21, R14 ;  /* 0x0000000e15b57221 */ /* 0x000fe20000010000 */
[-C--:B------:R-:W-:Y:S01]  /*6d40*/  FMUL.FTZ R36, R36, R7.reuse ;  /* 0x0000000724247220 */ /* 0x080fe20000410000 */
[-C--:B------:R-:W-:Y:S01]  /*6d50*/  FMUL.FTZ R37, R37, R7.reuse ;  /* 0x0000000725257220 */ /* 0x080fe20000410000 */
[----:B------:R-:W2:Y:S01]  /*6d60*/  MUFU.EX2 R160, R160 ;  /* 0x000000a000a07308 */ /* 0x000ea20000000800 */
[----:B------:R-:W-:Y:S01]  /*6d70*/  FADD.FTZ R180, R156, R181 ;  /* 0x000000b59cb47221 */ /* 0x000fe20000010000 */
[----:B-1----:R-:W-:Y:S01]  /*6d80*/  F2FP.F16.F32.PACK_AB R156, R157, R156 ;  /* 0x0000009c9d9c723e */ /* 0x002fe200000000ff */
[-C--:B------:R-:W-:Y:S01]  /*6d90*/  FMUL.FTZ R40, R40, R7.reuse ;  /* 0x0000000728287220 */ /* 0x080fe20000410000 */
[----:B----4-:R-:W-:Y:S01]  /*6da0*/  FMNMX.FTZ R168, R193, R168, !PT ;  /* 0x000000a8c1a87209 */ /* 0x010fe20007810000 */
[----:B------:R-:W-:Y:S01]  /*6db0*/  FADD.FTZ R181, R157, R180 ;  /* 0x000000b49db57221 */ /* 0x000fe20000010000 */
[----:B------:R-:W-:Y:S01]  /*6dc0*/  MOV R193, UR39 ;  /* 0x0000002700c17c02 */ /* 0x000fe20008000f00 */
[----:B------:R-:W-:Y:S01]  /*6dd0*/  FMUL.FTZ R41, R41, R7 ;  /* 0x0000000729297220 */ /* 0x000fe20000410000 */
[----:B------:R-:W1:Y:S01]  /*6de0*/  MUFU.EX2 R165, R165 ;  /* 0x000000a500a57308 */ /* 0x000e620000000800 */
[C---:B------:R-:W-:Y:S01]  /*6df0*/  FMUL.FTZ R5, R168.reuse, UR10 ;  /* 0x0000000aa8057c20 */ /* 0x040fe20008410000 */
[----:B------:R-:W-:Y:S01]  /*6e00*/  FSETP.NEU.FTZ.AND P4, PT, R168, -INF , PT ;  /* 0xff800000a800780b */ /* 0x000fe20003f9d000 */
[----:B------:R-:W-:-:S02]  /*6e10*/  @!P3 IMAD R14, R193, 0x40, R16 ;  /* 0x00000040c10eb824 */ /* 0x000fc400078e0210 */
[-C--:B------:R-:W-:Y:S01]  /*6e20*/  FMUL.FTZ R44, R44, R7.reuse ;  /* 0x000000072c2c7220 */ /* 0x080fe20000410000 */
[-C--:B------:R-:W-:Y:S01]  /*6e30*/  FMUL.FTZ R45, R45, R7.reuse ;  /* 0x000000072d2d7220 */ /* 0x080fe20000410000 */
[----:B------:R-:W-:Y:S01]  /*6e40*/  FSEL R192, R5, RZ, P4 ;  /* 0x000000ff05c07208 */ /* 0x000fe20002000000 */
[-C--:B------:R-:W-:Y:S01]  /*6e50*/  FMUL.FTZ R48, R48, R7.reuse ;  /* 0x0000000730307220 */ /* 0x080fe20000410000 */
[----:B------:R-:W4:Y:S01]  /*6e60*/  MUFU.EX2 R164, R164 ;  /* 0x000000a400a47308 */ /* 0x000f220000000800 */
[----:B------:R-:W-:Y:S01]  /*6e70*/  @!P3 LEA R180, R14, UR48, 0x2 ;  /* 0x000000300eb4bc11 */ /* 0x000fe2000f8e10ff */
[----:B-----5:R-:W-:Y:S01]  /*6e80*/  FADD.FTZ R14, R20, R181 ;  /* 0x000000b5140e7221 */ /* 0x020fe20000010000 */
[----:B------:R-:W-:Y:S01]  /*6e90*/  FSEL R5, R168, RZ, P4 ;  /* 0x000000ffa8057208 */ /* 0x000fe20002000000 */
[--C-:B------:R-:W-:Y:S01]  /*6ea0*/  FFMA.FTZ R181, R162, UR10, -R192.reuse ;  /* 0x0000000aa2b57c23 */ /* 0x100fe200080108c0 */
[----:B------:R-:W-:Y:S01]  /*6eb0*/  FFMA.FTZ R15, R15, UR10, -R192 ;  /* 0x0000000a0f0f7c23 */ /* 0x000fe200080108c0 */
[----:B---3--:R-:W-:Y:S01]  /*6ec0*/  FADD.FTZ R195, R161, R14 ;  /* 0x0000000ea1c37221 */ /* 0x008fe20000010000 */
[----:B------:R-:W-:Y:S01]  /*6ed0*/  FFMA.FTZ R155, R155, UR10, -R192 ;  /* 0x0000000a9b9b7c23 */ /* 0x000fe200080108c0 */
[----:B------:R-:W3:Y:S01]  /*6ee0*/  MUFU.EX2 R169, R169 ;  /* 0x000000a900a97308 */ /* 0x000ee20000000800 */
[----:B------:R-:W-:Y:S01]  /*6ef0*/  FADD.FTZ R5, -R5, R8 ;  /* 0x0000000805057221 */ /* 0x000fe20000010100 */
[----:B--2---:R-:W-:Y:S01]  /*6f00*/  FADD.FTZ R162, R160, R195 ;  /* 0x000000c3a0a27221 */ /* 0x004fe20000010000 */
[--C-:B------:R-:W-:Y:S01]  /*6f10*/  FFMA.FTZ R158, R158, UR10, -R192.reuse ;  /* 0x0000000a9e9e7c23 */ /* 0x100fe200080108c0 */
[----:B------:R-:W-:Y:S01]  /*6f20*/  FFMA.FTZ R159, R159, UR10, -R192 ;  /* 0x0000000a9f9f7c23 */ /* 0x000fe200080108c0 */
[----:B------:R-:W-:Y:S01]  /*6f30*/  FMUL.FTZ R5, R5, UR10 ;  /* 0x0000000a05057c20 */ /* 0x000fe20008410000 */
[----:B-1----:R-:W-:Y:S01]  /*6f40*/  FADD.FTZ R197, R165, R162 ;  /* 0x000000a2a5c57221 */ /* 0x002fe20000010000 */
[--C-:B------:R-:W-:Y:S01]  /*6f50*/  FFMA.FTZ R194, R170, UR10, -R192.reuse ;  /* 0x0000000aaac27c23 */ /* 0x100fe200080108c0 */
[----:B------:R-:W1:Y:S01]  /*6f60*/  MUFU.EX2 R172, R172 ;  /* 0x000000ac00ac7308 */ /* 0x000e620000000800 */
[--C-:B------:R-:W-:Y:S01]  /*6f70*/  FFMA.FTZ R163, R163, UR10, -R192.reuse ;  /* 0x0000000aa3a37c23 */ /* 0x100fe200080108c0 */
[----:B----4-:R-:W-:Y:S01]  /*6f80*/  FADD.FTZ R162, R164, R197 ;  /* 0x000000c5a4a27221 */ /* 0x010fe20000010000 */
[--C-:B------:R-:W-:Y:S01]  /*6f90*/  FFMA.FTZ R193, R166, UR10, -R192.reuse ;  /* 0x0000000aa6c17c23 */ /* 0x100fe200080108c0 */
[--C-:B------:R-:W-:Y:S01]  /*6fa0*/  FFMA.FTZ R167, R167, UR10, -R192.reuse ;  /* 0x0000000aa7a77c23 */ /* 0x100fe200080108c0 */
[--C-:B------:R-:W-:Y:S01]  /*6fb0*/  FFMA.FTZ R171, R171, UR10, -R192.reuse ;  /* 0x0000000aabab7c23 */ /* 0x100fe200080108c0 */
[--C-:B------:R-:W-:Y:S01]  /*6fc0*/  FFMA.FTZ R195, R174, UR10, -R192.reuse ;  /* 0x0000000aaec37c23 */ /* 0x100fe200080108c0 */
[--C-:B------:R-:W-:Y:S01]  /*6fd0*/  FFMA.FTZ R175, R175, UR10, -R192.reuse ;  /* 0x0000000aafaf7c23 */ /* 0x100fe200080108c0 */
[----:B------:R-:W2:Y:S01]  /*6fe0*/  MUFU.EX2 R173, R173 ;  /* 0x000000ad00ad7308 */ /* 0x000ea20000000800 */
[----:B------:R-:W-:Y:S01]  /*6ff0*/  @!P3 STS [R180+0x28800], R7 ;  /* 0x02880007b400b388 */ /* 0x000fe20000000800 */
[--C-:B------:R-:W-:Y:S01]  /*7000*/  FFMA.FTZ R178, R178, UR10, -R192.reuse ;  /* 0x0000000ab2b27c23 */ /* 0x100fe200080108c0 */
[----:B------:R-:W-:Y:S01]  /*7010*/  F2FP.F16.F32.PACK_AB R160, R165, R160 ;  /* 0x000000a0a5a0723e */ /* 0x000fe200000000ff */
[--C-:B------:R-:W-:Y:S01]  /*7020*/  FFMA.FTZ R179, R179, UR10, -R192.reuse ;  /* 0x0000000ab3b37c23 */ /* 0x100fe200080108c0 */
[--C-:B------:R-:W-:Y:S01]  /*7030*/  FFMA.FTZ R182, R182, UR10, -R192.reuse ;  /* 0x0000000ab6b67c23 */ /* 0x100fe200080108c0 */
[----:B------:R-:W-:Y:S01]  /*7040*/  FFMA.FTZ R183, R183, UR10, -R192 ;  /* 0x0000000ab7b77c23 */ /* 0x000fe200080108c0 */
        /* <DEDUP_REMOVED lines=17> */
[----:B------:R3:W4:Y:S01]  /*7160*/  MUFU.EX2 R14, R5 ;  /* 0x00000005000e7308 */ /* 0x0007220000000800 */
        /* <DEDUP_REMOVED lines=8> */
[----:B---3--:R-:W-:Y:S01]  /*71f0*/  FADD.FTZ R5, R169, R162 ;  /* 0x000000a2a9057221 */ /* 0x008fe20000010000 */
[-C--:B------:R-:W-:Y:S01]  /*7200*/  FMUL.FTZ R93, R93, R7.reuse ;  /* 0x000000075d5d7220 */ /* 0x080fe20000410000 */
[-C--:B------:R-:W-:Y:S01]  /*7210*/  FMUL.FTZ R96, R96, R7.reuse ;  /* 0x0000000760607220 */ /* 0x080fe20000410000 */
[-C--:B------:R-:W-:Y:S01]  /*7220*/  FMUL.FTZ R97, R97, R7.reuse ;  /* 0x0000000761617220 */ /* 0x080fe20000410000 */
[----:B-1----:R-:W-:Y:S01]  /*7230*/  FADD.FTZ R162, R172, R5 ;  /* 0x00000005aca27221 */ /* 0x002fe20000010000 */
[-C--:B------:R-:W-:Y:S01]  /*7240*/  FMUL.FTZ R100, R100, R7.reuse ;  /* 0x0000000764647220 */ /* 0x080fe20000410000 */
[-C--:B------:R-:W-:Y:S01]  /*7250*/  FMUL.FTZ R101, R101, R7.reuse ;  /* 0x0000000765657220 */ /* 0x080fe20000410000 */
[----:B------:R-:W1:Y:S01]  /*7260*/  MUFU.EX2 R8, R155 ;  /* 0x0000009b00087308 */ /* 0x000e620000000800 */
[----:B--2---:R-:W-:Y:S01]  /*7270*/  FADD.FTZ R5, R173, R162 ;  /* 0x000000a2ad057221 */ /* 0x004fe20000010000 */
[----:B----4-:R-:W-:Y:S01]  /*7280*/  FFMA.FTZ R21, R14, R4, R15 ;  /* 0x000000040e157223 */ /* 0x010fe2000001000f */
[----:B------:R-:W-:Y:S01]  /*7290*/  F2FP.F16.F32.PACK_AB R162, R169, R164 ;  /* 0x000000a4a9a2723e */ /* 0x000fe200000000ff */
[----:B------:R2:W-:Y:S01]  /*72a0*/  @!P3 STS [R180+0x28820], R14 ;  /* 0x0288200eb400b388 */ /* 0x0005e20000000800 */
[----:B------:R-:W-:Y:S01]  /*72b0*/  F2FP.F16.F32.PACK_AB R164, R173, R172 ;  /* 0x000000acada4723e */ /* 0x000fe200000000ff */
[-C--:B------:R-:W-:Y:S01]  /*72c0*/  FMUL.FTZ R104, R104, R7.reuse ;  /* 0x0000000768687220 */ /* 0x080fe20000410000 */
[-C--:B------:R-:W-:Y:S01]  /*72d0*/  FMUL.FTZ R105, R105, R7.reuse ;  /* 0x0000000769697220 */ /* 0x080fe20000410000 */
[----:B------:R3:W4:Y:S01]  /*72e0*/  MUFU.EX2 R155, R158 ;  /* 0x0000009e009b7308 */ /* 0x0007220000000800 */
[----:B-----5:R-:W-:Y:S01]  /*72f0*/  F2FP.F16.F32.PACK_AB R166, R177, R176 ;  /* 0x000000b0b1a6723e */ /* 0x020fe200000000ff */
[-C--:B------:R-:W-:Y:S01]  /*7300*/  FMUL.FTZ R108, R108, R7.reuse ;  /* 0x000000076c6c7220 */ /* 0x080fe20000410000 */
[-C--:B------:R-:W-:Y:S01]  /*7310*/  FMUL.FTZ R109, R109, R7.reuse ;  /* 0x000000076d6d7220 */ /* 0x080fe20000410000 */
[-C--:B------:R-:W-:Y:S01]  /*7320*/  FMUL.FTZ R112, R112, R7.reuse ;  /* 0x0000000770707220 */ /* 0x080fe20000410000 */
[-C--:B------:R-:W-:Y:S01]  /*7330*/  FMUL.FTZ R113, R113, R7.reuse ;  /* 0x0000000771717220 */ /* 0x080fe20000410000 */
[-C--:B------:R-:W-:Y:S01]  /*7340*/  FMUL.FTZ R116, R116, R7.reuse ;  /* 0x0000000774747220 */ /* 0x080fe20000410000 */
[----:B------:R-:W-:Y:S01]  /*7350*/  FMUL.FTZ R117, R117, R7 ;  /* 0x0000000775757220 */ /* 0x000fe20000410000 */
[----:B------:R-:W5:Y:S01]  /*7360*/  MUFU.EX2 R170, R159 ;  /* 0x0000009f00aa7308 */ /* 0x000f620000000800 */
[----:B---3--:R-:W-:Y:S01]  /*7370*/  F2FP.F16.F32.PACK_AB R158, R161, R20 ;  /* 0x00000014a19e723e */ /* 0x008fe200000000ff */
[----:B------:R-:W-:Y:S01]  /*7380*/  FADD.FTZ R20, R176, R5 ;  /* 0x00000005b0147221 */ /* 0x000fe20000010000 */
[C---:B-1----:R-:W-:Y:S01]  /*7390*/  FADD.FTZ R4, R8.reuse, R21 ;  /* 0x0000001508047221 */ /* 0x042fe20000010000 */
[----:B------:R-:W-:Y:S01]  /*73a0*/  F2FP.F16.F32.PACK_AB R153, R8, R15 ;  /* 0x0000000f0899723e */ /* 0x000fe200000000ff */
[-C--:B------:R-:W-:Y:S01]  /*73b0*/  FMUL.FTZ R120, R120, R7.reuse ;  /* 0x0000000778787220 */ /* 0x080fe20000410000 */
[----:B------:R-:W-:Y:S01]  /*73c0*/  FADD.FTZ R5, R177, R20 ;  /* 0x00000014b1057221 */ /* 0x000fe20000010000 */
        /* <DEDUP_REMOVED lines=8> */
[----:B------:R-:W-:Y:S01]  /*7450*/  FMUL.FTZ R133, R133, R7 ;  /* 0x0000000785857220 */ /* 0x000fe20000410000 */
[----:B------:R-:W3:Y:S01]  /*7460*/  MUFU.EX2 R20, R163 ;  /* 0x000000a300147308 */ /* 0x000ee20000000800 */
[C---:B-----5:R-:W-:Y:S01]  /*7470*/  FADD.FTZ R176, R170.reuse, R21 ;  /* 0x00000015aab07221 */ /* 0x060fe20000010000 */
        /* <DEDUP_REMOVED lines=8> */
[----:B-1----:R-:W-:Y:S01]  /*7500*/  FADD.FTZ R21, R157, R176 ;  /* 0x000000b09d157221 */ /* 0x002fe20000010000 */
[-C--:B------:R-:W-:Y:S01]  /*7510*/  FMUL.FTZ R145, R145, R7.reuse ;  /* 0x0000000791917220 */ /* 0x080fe20000410000 */
[-C--:B------:R-:W-:Y:S01]  /*7520*/  FMUL.FTZ R148, R148, R7.reuse ;  /* 0x0000000794947220 */ /* 0x080fe20000410000 */
[----:B------:R-:W-:Y:S01]  /*7530*/  FMUL.FTZ R149, R149, R7 ;  /* 0x0000000795957220 */ /* 0x000fe20000410000 */
[-C--:B------:R-:W-:Y:S01]  /*7540*/  FMUL.FTZ R26, R26, R14.reuse ;  /* 0x0000000e1a1a7220 */ /* 0x080fe20000410000 */
[-C--:B------:R-:W-:Y:S01]  /*7550*/  FMUL.FTZ R27, R27, R14.reuse ;  /* 0x0000000e1b1b7220 */ /* 0x080fe20000410000 */
[-C--:B------:R-:W-:Y:S01]  /*7560*/  FMUL.FTZ R30, R30, R14.reuse ;  /* 0x0000000e1e1e7220 */ /* 0x080fe20000410000 */
[----:B------:R-:W2:Y:S01]  /*7570*/  MUFU.EX2 R172, R167 ;  /* 0x000000a700ac7308 */ /* 0x000ea20000000800 */
[C---:B---3--:R-:W-:Y:S01]  /*7580*/  FADD.FTZ R176, R20.reuse, R21 ;  /* 0x0000001514b07221 */ /* 0x048fe20000010000 */
[----:B------:R-:W-:Y:S01]  /*7590*/  F2FP.F16.F32.PACK_AB R157, R20, R157 ;  /* 0x0000009d149d723e */ /* 0x000fe200000000ff */
[-C--:B------:R-:W-:Y:S01]  /*75a0*/  FMUL.FTZ R31, R31, R14.reuse ;  /* 0x0000000e1f1f7220 */ /* 0x080fe20000410000 */
[-C--:B------:R-:W-:Y:S01]  /*75b0*/  FMUL.FTZ R34, R34, R14.reuse ;  /* 0x0000000e22227220 */ /* 0x080fe20000410000 */
[-C--:B------:R-:W-:Y:S01]  /*75c0*/  FMUL.FTZ R35, R35, R14.reuse ;  /* 0x0000000e23237220 */ /* 0x080fe20000410000 */
[-C--:B------:R-:W-:Y:S01]  /*75d0*/  FMUL.FTZ R38, R38, R14.reuse ;  /* 0x0000000e26267220 */ /* 0x080fe20000410000 */
[-C--:B------:R-:W-:Y:S01]  /*75e0*/  FMUL.FTZ R39, R39, R14.reuse ;  /* 0x0000000e27277220 */ /* 0x080fe20000410000 */
[----:B------:R-:W1:Y:S01]  /*75f0*/  MUFU.EX2 R161, R194 ;  /* 0x000000c200a17308 */ /* 0x000e620000000800 */
[----:B----4-:R-:W-:Y:S01]  /*7600*/  FADD.FTZ R21, R159, R176 ;  /* 0x000000b09f157221 */ /* 0x010fe20000010000 */
[----:B------:R3:W-:Y:S01]  /*7610*/  STSM.16.M88.4 [R18+0x26800], R152 ;  /* 0x0268009812007844 */ /* 0x0007e20000000200 */
[-C--:B------:R-:W-:Y:S01]  /*7620*/  FMUL.FTZ R42, R42, R14.reuse ;  /* 0x0000000e2a2a7220 */ /* 0x080fe20000410000 */
[-C--:B------:R-:W-:Y:S01]  /*7630*/  FMUL.FTZ R43, R43, R14.reuse ;  /* 0x0000000e2b2b7220 */ /* 0x080fe20000410000 */
[-C--:B------:R-:W-:Y:S01]  /*7640*/  FMUL.FTZ R46, R46, R14.reuse ;  /* 0x0000000e2e2e7220 */ /* 0x080fe20000410000 */
[-C--:B------:R-:W-:Y:S01]  /*7650*/  FMUL.FTZ R47, R47, R14.reuse ;  /* 0x0000000e2f2f7220 */ /* 0x080fe20000410000 */
[-C--:B------:R-:W-:Y:S01]  /*7660*/  FMUL.FTZ R50, R50, R14.reuse ;  /* 0x0000000e32327220 */ /* 0x080fe20000410000 */
[----:B------:R-:W4:Y:S01]  /*7670*/  MUFU.EX2 R174, R171 ;  /* 0x000000ab00ae7308 */ /* 0x000f220000000800 */
[C---:B--2---:R-:W-:Y:S01]  /*7680*/  FADD.FTZ R180, R172.reuse, R21 ;  /* 0x00000015acb47221 */ /* 0x044fe20000010000 */
[----:B------:R-:W-:Y:S01]  /*7690*/  F2FP.F16.F32.PACK_AB R159, R172, R159 ;  /* 0x0000009fac9f723e */ /* 0x000fe200000000ff */
[-C--:B------:R-:W-:Y:S01]  /*76a0*/  FMUL.FTZ R51, R51, R14.reuse ;  /* 0x0000000e33337220 */ /* 0x080fe20000410000 */
[-C--:B------:R-:W-:Y:S01]  /*76b0*/  FMUL.FTZ R54, R54, R14.reuse ;  /* 0x0000000e36367220 */ /* 0x080fe20000410000 */
[-C--:B------:R-:W-:Y:S01]  /*76c0*/  FMUL.FTZ R55, R55, R14.reuse ;  /* 0x0000000e37377220 */ /* 0x080fe20000410000 */
[-C--:B------:R-:W-:Y:S01]  /*76d0*/  FMUL.FTZ R58, R58, R14.reuse ;  /* 0x0000000e3a3a7220 */ /* 0x080fe20000410000 */
[----:B------:R3:W-:Y:S01]  /*76e0*/  STSM.16.M88.4 [R23], R156 ;  /* 0x0000009c17007844 */ /* 0x0007e20000000200 */
[----:B------:R-:W2:Y:S01]  /*76f0*/  MUFU.EX2 R163, R195 ;  /* 0x000000c300a37308 */ /* 0x000ea20000000800 */
        /* <DEDUP_REMOVED lines=8> */
[----:B----4-:R-:W-:Y:S01]  /*7780*/  F2FP.F16.F32.PACK_AB R161, R174, R161 ;  /* 0x000000a1aea1723e */ /* 0x010fe200000000ff */
[-C--:B------:R-:W-:Y:S01]  /*7790*/  FMUL.FTZ R71, R71, R14.reuse ;  /* 0x0000000e47477220 */ /* 0x080fe20000410000 */
[-C--:B------:R-:W-:Y:S01]  /*77a0*/  FMUL.FTZ R74, R74, R14.reuse ;  /* 0x0000000e4a4a7220 */ /* 0x080fe20000410000 */
[-C--:B------:R-:W-:Y:S01]  /*77b0*/  FMUL.FTZ R75, R75, R14.reuse ;  /* 0x0000000e4b4b7220 */ /* 0x080fe20000410000 */
[-C--:B------:R-:W-:Y:S01]  /*77c0*/  FMUL.FTZ R78, R78, R14.reuse ;  /* 0x0000000e4e4e7220 */ /* 0x080fe20000410000 */
[-C--:B------:R-:W-:Y:S01]  /*77d0*/  FMUL.FTZ R79, R79, R14.reuse ;  /* 0x0000000e4f4f7220 */ /* 0x080fe20000410000 */
[-C--:B------:R-:W-:Y:S01]  /*77e0*/  FMUL.FTZ R82, R82, R14.reuse ;  /* 0x0000000e52527220 */ /* 0x080fe20000410000 */
[----:B------:R4:W5:Y:S01]  /*77f0*/  MUFU.EX2 R165, R178 ;  /* 0x000000b200a57308 */ /* 0x0009620000000800 */
[-C--:B------:R-:W-:Y:S01]  /*7800*/  FMUL.FTZ R83, R83, R14.reuse ;  /* 0x0000000e53537220 */ /* 0x080fe20000410000 */
[-C--:B------:R-:W-:Y:S01]  /*7810*/  FMUL.FTZ R86, R86, R14.reuse ;  /* 0x0000000e56567220 */ /* 0x080fe20000410000 */
[-C--:B------:R-:W-:Y:S01]  /*7820*/  FMUL.FTZ R87, R87, R14.reuse ;  /* 0x0000000e57577220 */ /* 0x080fe20000410000 */
[-C--:B------:R-:W-:Y:S01]  /*7830*/  FMUL.FTZ R90, R90, R14.reuse ;  /* 0x0000000e5a5a7220 */ /* 0x080fe20000410000 */
[-C--:B------:R-:W-:Y:S01]  /*7840*/  FMUL.FTZ R91, R91, R14.reuse ;  /* 0x0000000e5b5b7220 */ /* 0x080fe20000410000 */
[-C--:B------:R-:W-:Y:S01]  /*7850*/  FMUL.FTZ R94, R94, R14.reuse ;  /* 0x0000000e5e5e7220 */ /* 0x080fe20000410000 */
[-C--:B------:R-:W-:Y:S01]  /*7860*/  FMUL.FTZ R95, R95, R14.reuse ;  /* 0x0000000e5f5f7220 */ /* 0x080fe20000410000 */
[----:B------:R-:W3:Y:S01]  /*7870*/  MUFU.EX2 R176, R179 ;  /* 0x000000b300b07308 */ /* 0x000ee20000000800 */
[----:B----4-:R-:W-:Y:S01]  /*7880*/  FADD.FTZ R178, R174, R21 ;  /* 0x00000015aeb27221 */ /* 0x010fe20000010000 */
[-C--:B------:R-:W-:Y:S01]  /*7890*/  FMUL.FTZ R98, R98, R14.reuse ;  /* 0x0000000e62627220 */ /* 0x080fe20000410000 */
[-C--:B------:R-:W-:Y:S01]  /*78a0*/  FMUL.FTZ R99, R99, R14.reuse ;  /* 0x0000000e63637220 */ /* 0x080fe20000410000 */
[-C--:B------:R-:W-:Y:S01]  /*78b0*/  FMUL.FTZ R102, R102, R14.reuse ;  /* 0x0000000e66667220 */ /* 0x080fe20000410000 */
[----:B--2---:R-:W-:Y:S01]  /*78c0*/  FADD.FTZ R21, R163, R178 ;  /* 0x000000b2a3157221 */ /* 0x004fe20000010000 */
[C---:B-1----:R-:W-:Y:S01]  /*78d0*/  F2FP.F16.F32.PACK_AB R163, R4.reuse, R163 ;  /* 0x000000a304a3723e */ /* 0x042fe200000000ff */
[-C--:B------:R-:W-:Y:S01]  /*78e0*/  FMUL.FTZ R103, R103, R14.reuse ;  /* 0x0000000e67677220 */ /* 0x080fe20000410000 */
[----:B------:R-:W1:Y:S01]  /*78f0*/  MUFU.EX2 R167, R182 ;  /* 0x000000b600a77308 */ /* 0x000e620000000800 */
[----:B------:R-:W-:Y:S01]  /*7900*/  FADD.FTZ R180, R4, R21 ;  /* 0x0000001504b47221 */ /* 0x000fe20000010000 */
[-C--:B------:R-:W-:Y:S01]  /*7910*/  FMUL.FTZ R106, R106, R14.reuse ;  /* 0x0000000e6a6a7220 */ /* 0x080fe20000410000 */
[----:B------:R2:W-:Y:S01]  /*7920*/  STSM.16.M88.4 [R19], R160 ;  /* 0x000000a013007844 */ /* 0x0005e20000000200 */
[-C--:B------:R-:W-:Y:S01]  /*7930*/  FMUL.FTZ R107, R107, R14.reuse ;  /* 0x0000000e6b6b7220 */ /* 0x080fe20000410000 */
[----:B-----5:R-:W-:Y:S01]  /*7940*/  FADD.FTZ R21, R165, R180 ;  /* 0x000000b4a5157221 */ /* 0x020fe20000010000 */
[-C--:B------:R-:W-:Y:S01]  /*7950*/  FMUL.FTZ R110, R110, R14.reuse ;  /* 0x0000000e6e6e7220 */ /* 0x080fe20000410000 */
[-C--:B------:R-:W-:Y:S01]  /*7960*/  FMUL.FTZ R111, R111, R14.reuse ;  /* 0x0000000e6f6f7220 */ /* 0x080fe20000410000 */
[----:B------:R-:W4:Y:S01]  /*7970*/  MUFU.EX2 R178, R183 ;  /* 0x000000b700b27308 */ /* 0x000f220000000800 */
[C---:B---3--:R-:W-:Y:S01]  /*7980*/  FADD.FTZ R8, R176.reuse, R21 ;  /* 0x00000015b0087221 */ /* 0x048fe20000010000 */
[----:B------:R-:W-:Y:S01]  /*7990*/  F2FP.F16.F32.PACK_AB R165, R176, R165 ;  /* 0x000000a5b0a5723e */ /* 0x000fe200000000ff */
[-C--:B------:R-:W-:Y:S01]  /*79a0*/  FMUL.FTZ R114, R114, R14.reuse ;  /* 0x0000000e72727220 */ /* 0x080fe20000410000 */
[-C--:B------:R-:W-:Y:S01]  /*79b0*/  FMUL.FTZ R115, R115, R14.reuse ;  /* 0x0000000e73737220 */ /* 0x080fe20000410000 */
[-C--:B------:R-:W-:Y:S01]  /*79c0*/  FMUL.FTZ R118, R118, R14.reuse ;  /* 0x0000000e76767220 */ /* 0x080fe20000410000 */
[-C--:B------:R-:W-:Y:S01]  /*79d0*/  FMUL.FTZ R119, R119, R14.reuse ;  /* 0x0000000e77777220 */ /* 0x080fe20000410000 */
[-C--:B------:R-:W-:Y:S01]  /*79e0*/  FMUL.FTZ R122, R122, R14.reuse ;  /* 0x0000000e7a7a7220 */ /* 0x080fe20000410000 */
[-C--:B------:R-:W-:Y:S01]  /*79f0*/  FMUL.FTZ R123, R123, R14.reuse ;  /* 0x0000000e7b7b7220 */ /* 0x080fe20000410000 */
[----:B-1----:R-:W-:Y:S01]  /*7a00*/  FADD.FTZ R7, R167, R8 ;  /* 0x00000008a7077221 */ /* 0x002fe20000010000 */
[-C--:B------:R-:W-:Y:S01]  /*7a10*/  FMUL.FTZ R126, R126, R14.reuse ;  /* 0x0000000e7e7e7220 */ /* 0x080fe20000410000 */
[-C--:B------:R-:W-:Y:S01]  /*7a20*/  FMUL.FTZ R127, R127, R14.reuse ;  /* 0x0000000e7f7f7220 */ /* 0x080fe20000410000 */
[-C--:B------:R-:W-:Y:S01]  /*7a30*/  FMUL.FTZ R130, R130, R14.reuse ;  /* 0x0000000e82827220 */ /* 0x080fe20000410000 */
[-C--:B------:R-:W-:Y:S01]  /*7a40*/  FMUL.FTZ R131, R131, R14.reuse ;  /* 0x0000000e83837220 */ /* 0x080fe20000410000 */
[-C--:B------:R-:W-:Y:S01]  /*7a50*/  FMUL.FTZ R134, R134, R14.reuse ;  /* 0x0000000e86867220 */ /* 0x080fe20000410000 */
[-C--:B------:R-:W-:Y:S01]  /*7a60*/  FMUL.FTZ R135, R135, R14.reuse ;  /* 0x0000000e87877220 */ /* 0x080fe20000410000 */
[-C--:B------:R-:W-:Y:S01]  /*7a70*/  FMUL.FTZ R138, R138, R14.reuse ;  /* 0x0000000e8a8a7220 */ /* 0x080fe20000410000 */
[C---:B----4-:R-:W-:Y:S01]  /*7a80*/  F2FP.F16.F32.PACK_AB R167, R178.reuse, R167 ;  /* 0x000000a7b2a7723e */ /* 0x050fe200000000ff */
[----:B------:R-:W-:Y:S01]  /*7a90*/  FADD.FTZ R4, R178, R7 ;  /* 0x00000007b2047221 */ /* 0x000fe20000010000 */
[-C--:B------:R-:W-:Y:S01]  /*7aa0*/  FMUL.FTZ R139, R139, R14.reuse ;  /* 0x0000000e8b8b7220 */ /* 0x080fe20000410000 */
[-C--:B------:R-:W-:Y:S01]  /*7ab0*/  FMUL.FTZ R142, R142, R14.reuse ;  /* 0x0000000e8e8e7220 */ /* 0x080fe20000410000 */
[-C--:B------:R-:W-:Y:S01]  /*7ac0*/  FMUL.FTZ R143, R143, R14.reuse ;  /* 0x0000000e8f8f7220 */ /* 0x080fe20000410000 */
[----:B------:R2:W-:Y:S01]  /*7ad0*/  STSM.16.M88.4 [R22], R164 ;  /* 0x000000a416007844 */ /* 0x0005e20000000200 */
[-C--:B------:R-:W-:Y:S01]  /*7ae0*/  FMUL.FTZ R146, R146, R14.reuse ;  /* 0x0000000e92927220 */ /* 0x080fe20000410000 */
[-C--:B------:R-:W-:Y:S01]  /*7af0*/  FMUL.FTZ R147, R147, R14.reuse ;  /* 0x0000000e93937220 */ /* 0x080fe20000410000 */
[-C--:B------:R-:W-:Y:S01]  /*7b00*/  FMUL.FTZ R150, R150, R14.reuse ;  /* 0x0000000e96967220 */ /* 0x080fe20000410000 */
[----:B------:R-:W-:Y:S01]  /*7b10*/  FMUL.FTZ R151, R151, R14 ;  /* 0x0000000e97977220 */ /* 0x000fe20000410000 */
[----:B------:R-:W-:Y:S06]  /*7b20*/  @!P0 BRA `(.L_x_4003) ;  /* 0x0000000000048947 */ /* 0x000fec0003800000 */
[----:B------:R-:W-:Y:S01]  /*7b30*/  BPT.TRAP 0x1 ;  /* 0x000000040000795c */ /* 0x000fe20000300000 */
.L_x_4003:
[----:B------:R1:W3:Y:S01]  /*7b40*/  SYNCS.PHASECHK.TRANS64.TRYWAIT P3, [UR26+0x28c50], R11 ;  /* 0x028c500bff0075a7 */ /* 0x0002e2000806015a */
[----:B------:R-:W-:Y:S05]  /*7b50*/  @!P0 BRA `(.L_x_4004) ;  /* 0x0000000000048947 */ /* 0x000fea0003800000 */
[----:B------:R-:W-:Y:S01]  /*7b60*/  BPT.TRAP 0x1 ;  /* 0x000000040000795c */ /* 0x000fe20000300000 */
.L_x_4004:
[----:B---3--:R-:W-:Y:S05]  /*7b70*/  @P3 BRA `(.L_x_4005) ;  /* 0x0000000000083947 */ /* 0x008fea0003800000 */
[----:B------:R-:W3:Y:S02]  /*7b80*/  SYNCS.PHASECHK.TRANS64.TRYWAIT P3, [UR26+0x28c50], R11 ;  /* 0x028c500bff0075a7 */ /* 0x000ee4000806015a */
[----:B---3--:R-:W-:Y:S05]  /*7b90*/  @!P3 BRA `(.L_x_4006) ;  /* 0x0000009c0020b947 */ /* 0x008fea0003800000 */
.L_x_4005:
[----:B------:R-:W-:Y:S01]  /*7ba0*/  ULEA UR14, UR22, UR45, 0xc ;  /* 0x0000002d160e7291 */ /* 0x000fe2000f8e603f */
[----:B------:R-:W-:Y:S01]  /*7bb0*/  WARPGROUP.ARRIVE ;  /* 0x00000000000079c5 */ /* 0x000fe20000000000 */
[----:B------:R-:W-:Y:S01]  /*7bc0*/  UMOV UR7, 0x40000040 ;  /* 0x4000004000077882 */ /* 0x000fe20000000000 */
[C---:B------:R-:W-:Y:S01]  /*7bd0*/  ISETP.GT.AND P3, PT, R9.reuse, R10, PT ;  /* 0x0000000a0900720c */ /* 0x040fe20003f64270 */
[----:B---3--:R-:W-:Y:S01]  /*7be0*/  @!P1 VIADD R12, R12, 0x28c60 ;  /* 0x00028c600c0c9836 */ /* 0x008fe20000000000 */
[----:B------:R-:W-:Y:S01]  /*7bf0*/  UMOV UR39, UR22 ;  /* 0x0000001600277c82 */ /* 0x000fe20008000000 */
[----:B------:R-:W-:Y:S01]  /*7c00*/  VIADD R9, R9, 0xffffffff ;  /* 0xffffffff09097836 */ /* 0x000fe20000000000 */
[----:B------:R-:W-:Y:S01]  /*7c10*/  UMOV UR6, UR14 ;  /* 0x0000000e00067c82 */ /* 0x000fe20008000000 */
[----:B------:R-:W-:Y:S01]  /*7c20*/  MOV R8, R168 ;  /* 0x000000a800087202 */ /* 0x000fe20000000f00 */
[----:B------:R-:W-:Y:S01]  /*7c30*/  HGMMA.64x256x16.F32 R24, R152, gdesc[UR4].tnspB, R24, gsb0 ;  /* 0x43e0000498187df0 */ /* 0x000fe20008000818 */
[----:B------:R-:W-:Y:S01]  /*7c40*/  UIADD3 UR6, UR14, 0x80, URZ ;  /* 0x000000800e067890 */ /* 0x000fe2000fffe03f */
[----:B------:R-:W-:Y:S01]  /*7c50*/  @!P1 PRMT R12, RZ, 0x654, R12 ;  /* 0x00000654ff0c9816 */ /* 0x000fe2000000000c */
[----:B------:R-:W-:Y:S01]  /*7c60*/  UMOV UR7, 0x40000040 ;  /* 0x4000004000077882 */ /* 0x000fe20000000000 */
[----:B------:R-:W-:Y:S01]  /*7c70*/  IMAD.MOV.U32 R7, RZ, RZ, R13 ;  /* 0x000000ffff077224 */ /* 0x000fe200078e000d */
[----:B------:R-:W-:-:S02]  /*7c80*/  WARPGROUP.DEPBAR.LE gsb0, 0x0 ;  /* 0x00008000000079c5 */ /* 0x000fc40000010000 */
[----:B------:R-:W-:-:S15]  /*7c90*/  WARPGROUP.ARRIVE ;  /* 0x00000000000079c5 */ /* 0x000fde0000000000 */
[----:B------:R-:W-:-:S06]  /*7ca0*/  NOP ;  /* 0x0000000000007918 */ /* 0x000fcc0000000000 */
        /* <DEDUP_REMOVED lines=24> */
[----:B------:R-:W-:Y:S01]  /*7e30*/  IMAD.MOV.U32 R8, RZ, RZ, R168 ;  /* 0x000000ffff087224 */ /* 0x000fe200078e00a8 */
[----:B------:R-:W-:Y:S01]  /*7e40*/  UMOV UR39, UR22 ;  /* 0x0000001600277c82 */ /* 0x000fe20008000000 */
[----:B------:R-:W-:-:S07]  /*7e50*/  IMAD.MOV.U32 R7, RZ, RZ, R13 ;  /* 0x000000ffff077224 */ /* 0x000fce00078e000d */
.L_x_3990:
[----:B------:R-:W-:Y:S01]  /*7e60*/  ULDC UR14, c[0x0][0x9e4] ;  /* 0x00027900000e7ab9 */ /* 0x000fe20000000800 */
[----:B------:R-:W-:Y:S02]  /*7e70*/  UIADD3 UR11, UR54, -UR11, URZ ;  /* 0x8000000b360b7290 */ /* 0x000fe4000fffe03f */
[----:B------:R-:W-:-:S06]  /*7e80*/  UISETP.GE.AND UP0, UPT, UR14, 0x1, UPT ;  /* 0x000000010e00788c */ /* 0x000fcc000bf06270 */
[----:B------:R-:W-:-:S13]  /*7e90*/  PLOP3.LUT P6, PT, PT, PT, UP0, 0x80, 0x0 ;  /* 0x000000000000781c */ /* 0x000fda0003fcf008 */
[----:B------:R-:W-:Y:S05]  /*7ea0*/  @!P6 BRA `(.L_x_4008) ;  /* 0x000000000044e947 */ /* 0x000fea0003800000 */
        /* <DEDUP_REMOVED lines=10> */
.L_x_4009:
[----:B------:R-:W-:-:S11]  /*7f50*/  UISETP.NE.AND UP0, UPT, UR14, 0x1, UPT ;  /* 0x000000010e00788c */ /* 0x000fd6000bf05270 */
[----:B------:R-:W-:Y:S02]  /*7f60*/  @UP0 ULDC.64 UR18, c[0x0][0x9e8] ;  /* 0x00027a0000120ab9 */ /* 0x000fe40000000a00 */
[----:B------:R-:W-:-:S04]  /*7f70*/  UIMAD.WIDE.U32 UR6, UR54, UR18, URZ ;  /* 0x00000012360672a5 */ /* 0x000fc8000f8e003f */
[----:B------:R-:W-:-:S12]  /*7f80*/  @UP0 USHF.R.U32.HI UR54, URZ, UR19, UR7 ;  /* 0x000000133f360299 */ /* 0x000fd80008011607 */
.L_x_4010:
[----:B------:R-:W-:-:S04]  /*7f90*/  UIMAD UR54, UR54, UR14, URZ ;  /* 0x0000000e363672a4 */ /* 0x000fc8000f8e023f */
[----:B------:R-:W-:-:S04]  /*7fa0*/  UISETP.LT.AND UP0, UPT, UR11, UR54, UPT ;  /* 0x000000360b00728c */ /* 0x000fc8000bf01270 */
[----:B------:R-:W-:-:S12]  /*7fb0*/  USEL UR11, UR11, UR54, !UP0 ;  /* 0x000000360b0b7287 */ /* 0x000fd8000c000000 */
.L_x_4008:
[----:B------:R-:W-:-:S04]  /*7fc0*/  UIADD3 UR11, UR11, 0x3f, URZ ;  /* 0x0000003f0b0b7890 */ /* 0x000fc8000fffe03f */
[----:B------:R-:W-:-:S04]  /*7fd0*/  USHF.R.S32.HI UR6, URZ, 0x1f, UR11 ;  /* 0x0000001f3f067899 */ /* 0x000fc8000801140b */
[----:B------:R-:W-:-:S04]  /*7fe0*/  ULEA.HI UR6, UR6, UR11, URZ, 0x6 ;  /* 0x0000000b06067291 */ /* 0x000fc8000f8f303f */
[----:B------:R-:W-:-:S04]  /*7ff0*/  USHF.R.S32.HI UR6, URZ, 0x6, UR6 ;  /* 0x000000063f067899 */ /* 0x000fc80008011406 */
[----:B------:R-:W-:-:S04]  /*8000*/  UISETP.LT.AND UP0, UPT, UR41, UR6, UPT ;  /* 0x000000062900728c */ /* 0x000fc8000bf01270 */
[----:B------:R-:W-:-:S06]  /*8010*/  USEL UR20, UR41, UR6, !UP0 ;  /* 0x0000000629147287 */ /* 0x000fcc000c000000 */
[----:B------:R-:W-:-:S13]  /*8020*/  ISETP.GE.AND P2, PT, R9, UR20, PT ;  /* 0x0000001409007c0c */ /* 0x000fda000bf46270 */
[----:B------:R-:W-:Y:S05]  /*8030*/  @!P2 BRA `(.L_x_4011) ;  /* 0x000000180034a947 */ /* 0x000fea0003800000 */
[----:B-1----:R-:W-:Y:S01]  /*8040*/  MOV R11, R8 ;  /* 0x00000008000b7202 */ /* 0x002fe20000000f00 */
[----:B---3--:R-:W-:Y:S01]  /*8050*/  IMAD.MOV.U32 R12, RZ, RZ, R7 ;  /* 0x000000ffff0c7224 */ /* 0x008fe200078e0007 */
[----:B------:R-:W-:Y:S01]  /*8060*/  UMOV UR22, UR39 ;  /* 0x0000002700167c82 */ /* 0x000fe20008000000 */
[----:B------:R-:W-:Y:S01]  /*8070*/  IMAD.MOV.U32 R10, RZ, RZ, R9 ;  /* 0x000000ffff0a7224 */ /* 0x000fe200078e0009 */
[----:B------:R-:W-:-:S06]  /*8080*/  ULDC UR21, c[0x0][0x988] ;  /* 0x0002620000157ab9 */ /* 0x000fcc0000000800 */
.L_x_4020:
[----:B------:R-:W-:Y:S01]  /*8090*/  UIADD3 UR39, UR22, 0x1, URZ ;  /* 0x0000000116277890 */ /* 0x000fe2000fffe03f */
[C---:B------:R-:W-:Y:S01]  /*80a0*/  ISETP.GT.AND P2, PT, R10.reuse, UR20, PT ;  /* 0x000000140a007c0c */ /* 0x040fe2000bf44270 */
[----:B------:R-:W-:Y:S02]  /*80b0*/  VIADD R10, R10, 0xffffffff ;  /* 0xffffffff0a0a7836 */ /* 0x000fe40000000000 */
[----:B------:R-:W-:-:S04]  /*80c0*/  UISETP.NE.AND UP0, UPT, UR39, 0x2, UPT ;  /* 0x000000022700788c */ /* 0x000fc8000bf05270 */
[----:B------:R-:W-:Y:S02]  /*80d0*/  USEL UR6, URZ, 0x1, UP0 ;  /* 0x000000013f067887 */ /* 0x000fe40008000000 */
[----:B------:R-:W-:Y:S02]  /*80e0*/  USEL UR39, UR39, URZ, UP0 ;  /* 0x0000003f27277287 */ /* 0x000fe40008000000 */
[----:B------:R-:W-:Y:S01]  /*80f0*/  ULOP3.LUT UR38, UR38, UR6, URZ, 0x3c, !UPT ;  /* 0x0000000626267292 */ /* 0x000fe2000f8e3c3f */
[----:B-1234-:R-:W-:Y:S11]  /*8100*/  @!P0 BRA `(.L_x_4012) ;  /* 0x0000000000048947 */ /* 0x01eff60003800000 */
[----:B------:R-:W-:Y:S01]  /*8110*/  BPT.TRAP 0x1 ;  /* 0x000000040000795c */ /* 0x000fe20000300000 */
.L_x_4012:
[----:B------:R-:W-:Y:S01]  /*8120*/  ULEA UR23, UR39, UR48, 0x3 ;  /* 0x0000003027177291 */ /* 0x000fe2000f8e183f */
[----:B------:R-:W-:-:S04]  /*8130*/  MOV R9, UR38 ;  /* 0x0000002600097c02 */ /* 0x000fc80008000f00 */
[----:B------:R-:W-:-:S04]  /*8140*/  SHF.L.U32 R9, R9, 0x1f, RZ ;  /* 0x0000001f09097819 */ /* 0x000fc800000006ff */
[----:B------:R1:W3:Y:S01]  /*8150*/  SYNCS.PHASECHK.TRANS64.TRYWAIT P3, [UR23+0x28c30], R9 ;  /* 0x028c3009ff0075a7 */ /* 0x0002e20008060157 */
[----:B------:R-:W-:Y:S05]  /*8160*/  @!P0 BRA `(.L_x_4013) ;  /* 0x0000000000048947 */ /* 0x000fea0003800000 */
[----:B------:R-:W-:Y:S01]  /*8170*/  BPT.TRAP 0x1 ;  /* 0x000000040000795c */ /* 0x000fe20000300000 */
.L_x_4013:
[----:B---3--:R-:W-:Y:S05]  /*8180*/  @P3 BRA `(.L_x_4014) ;  /* 0x0000000000083947 */ /* 0x008fea0003800000 */
[----:B------:R-:W3:Y:S02]  /*8190*/  SYNCS.PHASECHK.TRANS64.TRYWAIT P3, [UR23+0x28c30], R9 ;  /* 0x028c3009ff0075a7 */ /* 0x000ee40008060157 */
[----:B---3--:R-:W-:Y:S05]  /*81a0*/  @!P3 BRA `(.L_x_4015) ;  /* 0x0000009400b0b947 */ /* 0x008fea0003800000 */
.L_x_4014:
[----:B------:R-:W-:Y:S01]  /*81b0*/  R2UR UR18, R3 ;  /* 0x00000000031272ca */ /* 0x000fe200000e0000 */
[----:B--2---:R-:W-:Y:S01]  /*81c0*/  WARPGROUP.ARRIVE ;  /* 0x00000000000079c5 */ /* 0x004fe20000000000 */
[----:B------:R-:W-:Y:S01]  /*81d0*/  UMOV UR19, 0x40000040 ;  /* 0x4000004000137882 */ /* 0x000fe20000000000 */
[----:B------:R-:W-:Y:S01]  /*81e0*/  UMOV UR7, 0x40000040 ;  /* 0x4000004000077882 */ /* 0x000fe20000000000 */
[----:B------:R-:W-:Y:S01]  /*81f0*/  UMOV UR11, 0x40000040 ;  /* 0x40000040000b7882 */ /* 0x000fe20000000000 */
[----:B------:R-:W-:-:S08]  /*8200*/  UMOV UR15, 0x40000040 ;  /* 0x40000040000f7882 */ /* 0x000fd00000000000 */
[----:B------:R-:W-:-:S04]  /*8210*/  ULEA UR18, UR39, UR18, 0x9 ;  /* 0x0000001227127291 */ /* 0x000fc8000f8e483f */
[----:B------:R-:W-:Y:S02]  /*8220*/  UIADD3 UR6, UR18, 0x2, URZ ;  /* 0x0000000212067890 */ /* 0x000fe4000fffe03f */
[----:B------:R-:W-:Y:S02]  /*8230*/  UIADD3 UR10, UR18, 0x4, URZ ;  /* 0x00000004120a7890 */ /* 0x000fe4000fffe03f */
[----:B------:R-:W-:Y:S02]  /*8240*/  UIADD3 UR14, UR18, 0x6, URZ ;  /* 0x00000006120e7890 */ /* 0x000fe4000fffe03f */
[----:B------:R-:W-:Y:S03]  /*8250*/  HGMMA.64x64x16.F32 R152, gdesc[UR16], RZ, !UPT, gsb0 ;  /* 0x00e00000109879f0 */ /* 0x000fe6000c0008ff */
[----:B------:R-:W-:Y:S02]  /*8260*/  WARPGROUP.DEPBAR.LE gsb0, 0x0 ;  /* 0x00008000000079c5 */ /* 0x000fe40000010000 */
[----:B------:R-:W-:-:S06]  /*8270*/  WARPGROUP.ARRIVE ;  /* 0x00000000000079c5 */ /* 0x000fcc0000000000 */
[----:B------:R-:W-:Y:S03]  /*8280*/  HGMMA.64x64x16.F32 R152, gdesc[UR4], R152, gsb0 ;  /* 0x00e00000049879f0 */ /* 0x000fe60008000898 */
[----:B------:R-:W-:Y:S02]  /*8290*/  WARPGROUP.DEPBAR.LE gsb0, 0x0 ;  /* 0x00008000000079c5 */ /* 0x000fe40000010000 */
[----:B------:R-:W-:-:S06]  /*82a0*/  WARPGROUP.ARRIVE ;  /* 0x00000000000079c5 */ /* 0x000fcc0000000000 */
[----:B------:R-:W-:Y:S01]  /*82b0*/  HGMMA.64x64x16.F32 R152, gdesc[UR8], R152, gsb0 ;  /* 0x00e00000089879f0 */ /* 0x000fe20008000898 */
[----:B------:R-:W-:Y:S02]  /*82c0*/  UMOV UR10, UR21 ;  /* 0x00000015000a7c82 */ /* 0x000fe40008000000 */
        /* <DEDUP_REMOVED lines=21> */
[----:B------:R-:W2:Y:S02]  /*8420*/  SHFL.BFLY PT, R7, R14, 0x2, 0x1f ;  /* 0x0c401f000e077f89 */ /* 0x000ea400000e0000 */
[----:B--2---:R-:W-:Y:S02]  /*8430*/  FMNMX.FTZ R15, R14, R7, !PT ;  /* 0x000000070e0f7209 */ /* 0x004fe40007810000 */
[----:B------:R-:W-:-:S03]  /*8440*/  FMNMX.FTZ R7, R155, R8, !PT ;  /* 0x000000089b077209 */ /* 0x000fc60007810000 */
[----:B------:R-:W2:Y:S01]  /*8450*/  SHFL.BFLY PT, R20, R15, 0x1, 0x1f ;  /* 0x0c201f000f147f89 */ /* 0x000ea200000e0000 */
[----:B------:R-:W-:-:S04]  /*8460*/  FMNMX.FTZ R8, R158, R7, !PT ;  /* 0x000000079e087209 */ /* 0x000fc80007810000 */
[----:B------:R-:W-:-:S04]  /*8470*/  FMNMX.FTZ R7, R159, R8, !PT ;  /* 0x000000089f077209 */ /* 0x000fc80007810000 */
[----:B------:R-:W-:-:S04]  /*8480*/  FMNMX.FTZ R8, R162, R7, !PT ;  /* 0x00000007a2087209 */ /* 0x000fc80007810000 */
[----:B------:R-:W-:-:S04]  /*8490*/  FMNMX.FTZ R13, R163, R8, !PT ;  /* 0x00000008a30d7209 */ /* 0x000fc80007810000 */
[----:B------:R-:W-:-:S04]  /*84a0*/  FMNMX.FTZ R8, R166, R13, !PT ;  /* 0x0000000da6087209 */ /* 0x000fc80007810000 */
[----:B------:R-:W-:Y:S02]  /*84b0*/  FMNMX.FTZ R13, R167, R8, !PT ;  /* 0x00000008a70d7209 */ /* 0x000fe40007810000 */
[----:B--2---:R-:W-:Y:S02]  /*84c0*/  FMNMX.FTZ R7, R15, R20, !PT ;  /* 0x000000140f077209 */ /* 0x004fe40007810000 */
[----:B------:R-:W-:-:S03]  /*84d0*/  FMNMX.FTZ R8, R170, R13, !PT ;  /* 0x0000000daa087209 */ /* 0x000fc60007810000 */
[----:B------:R-:W-:Y:S01]  /*84e0*/  FMUL.FTZ R193, R7, UR10 ;  /* 0x0000000a07c17c20 */ /* 0x000fe20008410000 */
[----:B------:R-:W-:Y:S01]  /*84f0*/  FMNMX.FTZ R15, R171, R8, !PT ;  /* 0x00000008ab0f7209 */ /* 0x000fe20007810000 */
[----:B------:R-:W-:Y:S02]  /*8500*/  FADD.FTZ R12, -R7, R12 ;  /* 0x0000000c070c7221 */ /* 0x000fe40000010100 */
        /* <DEDUP_REMOVED lines=10> */
[----:B------:R-:W2:Y:S01]  /*85b0*/  MUFU.EX2 R12, R12 ;  /* 0x0000000c000c7308 */ /* 0x000ea20000000800 */
[--C-:B------:R-:W-:Y:S01]  /*85c0*/  FFMA.FTZ R153, R165, UR10, -R193.reuse ;  /* 0x0000000aa5997c23 */ /* 0x100fe200080108c1 */
[--C-:B------:R-:W-:Y:S01]  /*85d0*/  FFMA.FTZ R165, R176, UR10, -R193.reuse ;  /* 0x0000000ab0a57c23 */ /* 0x100fe200080108c1 */
[----:B------:R-:W-:Y:S01]  /*85e0*/  FMNMX.FTZ R15, R179, R8, !PT ;  /* 0x00000008b30f7209 */ /* 0x000fe20007810000 */
[--C-:B------:R-:W-:Y:S01]  /*85f0*/  FFMA.FTZ R20, R164, UR10, -R193.reuse ;  /* 0x0000000aa4147c23 */ /* 0x100fe200080108c1 */
[--C-:B------:R-:W-:Y:S01]  /*8600*/  FFMA.FTZ R164, R173, UR10, -R193.reuse ;  /* 0x0000000aada47c23 */ /* 0x100fe200080108c1 */
[--C-:B------:R-:W-:Y:S01]  /*8610*/  FFMA.FTZ R180, R180, UR10, -R193.reuse ;  /* 0x0000000ab4b47c23 */ /* 0x100fe200080108c1 */
[----:B------:R-:W-:Y:S01]  /*8620*/  FMNMX.FTZ R8, R182, R15, !PT ;  /* 0x0000000fb6087209 */ /* 0x000fe20007810000 */
[--C-:B------:R-:W-:Y:S01]  /*8630*/  FFMA.FTZ R15, R157, UR10, -R193.reuse ;  /* 0x0000000a9d0f7c23 */ /* 0x100fe200080108c1 */
[----:B------:R-:W3:Y:S01]  /*8640*/  MUFU.EX2 R13, R13 ;  /* 0x0000000d000d7308 */ /* 0x000ee20000000800 */
[--C-:B------:R-:W-:Y:S01]  /*8650*/  FFMA.FTZ R21, R161, UR10, -R193.reuse ;  /* 0x0000000aa1157c23 */ /* 0x100fe200080108c1 */
[----:B------:R-:W-:Y:S01]  /*8660*/  FMNMX.FTZ R8, R183, R8, !PT ;  /* 0x00000008b7087209 */ /* 0x000fe20007810000 */
[--C-:B------:R-:W-:Y:S01]  /*8670*/  FFMA.FTZ R161, R172, UR10, -R193.reuse ;  /* 0x0000000aaca17c23 */ /* 0x100fe200080108c1 */
[----:B------:R-:W-:Y:S01]  /*8680*/  FFMA.FTZ R172, R181, UR10, -R193 ;  /* 0x0000000ab5ac7c23 */ /* 0x000fe200080108c1 */
[----:B------:R-:W-:-:S02]  /*8690*/  IMAD.MOV R181, RZ, RZ, -R17 ;  /* 0x000000ffffb57224 */ /* 0x000fc400078e0a11 */
[----:B------:R-:W4:Y:S01]  /*86a0*/  SHFL.BFLY PT, R157, R8, 0x2, 0x1f ;  /* 0x0c401f00089d7f89 */ /* 0x000f2200000e0000 */
[----:B------:R-:W5:Y:S01]  /*86b0*/  MUFU.EX2 R152, R152 ;  /* 0x0000009800987308 */ /* 0x000f620000000800 */
[-C--:B--2---:R-:W-:Y:S01]  /*86c0*/  FMUL.FTZ R24, R24, R12.reuse ;  /* 0x0000000c18187220 */ /* 0x084fe20000410000 */
[----:B------:R-:W-:Y:S01]  /*86d0*/  ISETP.NE.AND P3, PT, R2, R181, PT ;  /* 0x000000b50200720c */ /* 0x000fe20003f65270 */
[----:B------:R-:W-:Y:S02]  /*86e0*/  IMAD.U32 R181, RZ, RZ, UR22 ;  /* 0x00000016ffb57e24 */ /* 0x000fe4000f8e00ff */
[-C--:B------:R-:W-:Y:S01]  /*86f0*/  FMUL.FTZ R25, R25, R12.reuse ;  /* 0x0000000c19197220 */ /* 0x080fe20000410000 */
[-C--:B------:R-:W-:Y:S01]  /*8700*/  FMUL.FTZ R28, R28, R12.reuse ;  /* 0x0000000c1c1c7220 */ /* 0x080fe20000410000 */
[-C--:B------:R-:W-:Y:S01]  /*8710*/  FMUL.FTZ R29, R29, R12.reuse ;  /* 0x0000000c1d1d7220 */ /* 0x080fe20000410000 */
[-C--:B------:R-:W-:Y:S01]  /*8720*/  FMUL.FTZ R32, R32, R12.reuse ;  /* 0x0000000c20207220 */ /* 0x080fe20000410000 */
[----:B------:R-:W2:Y:S01]  /*8730*/  MUFU.EX2 R14, R14 ;  /* 0x0000000e000e7308 */ /* 0x000ea20000000800 */
[----:B---3--:R-:W-:Y:S01]  /*8740*/  FFMA.FTZ R5, R12, R5, R13 ;  /* 0x000000050c057223 */ /* 0x008fe2000001000d */
[-C--:B------:R-:W-:Y:S01]  /*8750*/  FMUL.FTZ R33, R33, R12.reuse ;  /* 0x0000000c21217220 */ /* 0x080fe20000410000 */
[-C--:B------:R-:W-:Y:S01]  /*8760*/  FMUL.FTZ R36, R36, R12.reuse ;  /* 0x0000000c24247220 */ /* 0x080fe20000410000 */
[-C--:B------:R-:W-:Y:S01]  /*8770*/  FMUL.FTZ R37, R37, R12.reuse ;  /* 0x0000000c25257220 */ /* 0x080fe20000410000 */
[-C--:B------:R-:W-:Y:S01]  /*8780*/  FMUL.FTZ R40, R40, R12.reuse ;  /* 0x0000000c28287220 */ /* 0x080fe20000410000 */
[-C--:B------:R-:W-:Y:S01]  /*8790*/  FMUL.FTZ R41, R41, R12.reuse ;  /* 0x0000000c29297220 */ /* 0x080fe20000410000 */
[-C--:B------:R-:W-:Y:S01]  /*87a0*/  FMUL.FTZ R44, R44, R12.reuse ;  /* 0x0000000c2c2c7220 */ /* 0x080fe20000410000 */
[----:B------:R-:W-:Y:S01]  /*87b0*/  MUFU.EX2 R15, R15 ;  /* 0x0000000f000f7308 */ /* 0x000fe20000000800 */
[----:B-----5:R-:W-:Y:S01]  /*87c0*/  FADD.FTZ R5, R152, R5 ;  /* 0x0000000598057221 */ /* 0x020fe20000010000 */
[-C--:B------:R-:W-:Y:S01]  /*87d0*/  FMUL.FTZ R45, R45, R12.reuse ;  /* 0x0000000c2d2d7220 */ /* 0x080fe20000410000 */
[-C--:B------:R-:W-:Y:S01]  /*87e0*/  FMUL.FTZ R48, R48, R12.reuse ;  /* 0x0000000c30307220 */ /* 0x080fe20000410000 */
[-C--:B------:R-:W-:Y:S01]  /*87f0*/  FMUL.FTZ R49, R49, R12.reuse ;  /* 0x0000000c31317220 */ /* 0x080fe20000410000 */
[-C--:B------:R-:W-:Y:S01]  /*8800*/  FMUL.FTZ R52, R52, R12.reuse ;  /* 0x0000000c34347220 */ /* 0x080fe20000410000 */
[-C--:B------:R-:W-:Y:S01]  /*8810*/  FMUL.FTZ R53, R53, R12.reuse ;  /* 0x0000000c35357220 */ /* 0x080fe20000410000 */
[----:B----4-:R-:W-:Y:S01]  /*8820*/  FMNMX.FTZ R192, R8, R157, !PT ;  /* 0x0000009d08c07209 */ /* 0x010fe20007810000 */
[----:B------:R-:W-:Y:S01]  /*8830*/  FFMA.FTZ R157, R169, UR10, -R193 ;  /* 0x0000000aa99d7c23 */ /* 0x000fe200080108c1 */
[----:B------:R-:W-:Y:S01]  /*8840*/  MUFU.EX2 R156, R156 ;  /* 0x0000009c009c7308 */ /* 0x000fe20000000800 */
[-C--:B------:R-:W-:Y:S01]  /*8850*/  FMUL.FTZ R56, R56, R12.reuse ;  /* 0x0000000c38387220 */ /* 0x080fe20000410000 */
[-C--:B------:R-:W-:Y:S01]  /*8860*/  FMUL.FTZ R57, R57, R12.reuse ;  /* 0x0000000c39397220 */ /* 0x080fe20000410000 */
[----:B------:R-:W3:Y:S01]  /*8870*/  SHFL.BFLY PT, R169, R192, 0x1, 0x1f ;  /* 0x0c201f00c0a97f89 */ /* 0x000ee200000e0000 */
        /* <DEDUP_REMOVED lines=23> */
[----:B---3--:R-:W-:Y:S01]  /*89f0*/  FMNMX.FTZ R8, R192, R169, !PT ;  /* 0x000000a9c0087209 */ /* 0x008fe20007810000 */
        /* <DEDUP_REMOVED lines=13> */
[----:B------:R-:W-:Y:S01]  /*8ad0*/  FFMA.FTZ R173, R158, UR10, -R177 ;  /* 0x0000000a9ead7c23 */ /* 0x000fe200080108b1 */
[----:B------:R-:W-:Y:S01]  /*8ae0*/  MUFU.EX2 R11, R11 ;  /* 0x0000000b000b7308 */ /* 0x000fe20000000800 */
[----:B------:R-:W-:-:S02]  /*8af0*/  IMAD.U32 R170, RZ, RZ, UR23 ;  /* 0x00000017ffaa7e24 */ /* 0x000fc4000f8e00ff */
[--C-:B---3--:R-:W-:Y:S01]  /*8b00*/  FFMA.FTZ R180, R159, UR10, -R177.reuse ;  /* 0x0000000a9fb47c23 */ /* 0x108fe200080108b1 */
[--C-:B------:R-:W-:Y:S01]  /*8b10*/  FFMA.FTZ R159, R162, UR10, -R177.reuse ;  /* 0x0000000aa29f7c23 */ /* 0x100fe200080108b1 */
[--C-:B------:R-:W-:Y:S01]  /*8b20*/  FFMA.FTZ R192, R163, UR10, -R177.reuse ;  /* 0x0000000aa3c07c23 */ /* 0x100fe200080108b1 */
[--C-:B------:R-:W-:Y:S01]  /*8b30*/  FFMA.FTZ R163, R166, UR10, -R177.reuse ;  /* 0x0000000aa6a37c23 */ /* 0x100fe200080108b1 */
[----:B------:R-:W-:Y:S01]  /*8b40*/  @!P1 IADD3 R154, R170, 0x28c40, RZ ;  /* 0x00028c40aa9a9810 */ /* 0x000fe20007ffe0ff */
[--C-:B------:R-:W-:Y:S01]  /*8b50*/  FFMA.FTZ R196, R171, UR10, -R177.reuse ;  /* 0x0000000aabc47c23 */ /* 0x100fe200080108b1 */
[----:B------:R-:W3:Y:S01]  /*8b60*/  MUFU.EX2 R176, R176 ;  /* 0x000000b000b07308 */ /* 0x000ee20000000800 */
[--C-:B------:R-:W-:Y:S01]  /*8b70*/  FFMA.FTZ R179, R179, UR10, -R177.reuse ;  /* 0x0000000ab3b37c23 */ /* 0x100fe200080108b1 */
[----:B------:R-:W-:Y:S01]  /*8b80*/  @!P1 PRMT R154, RZ, 0x654, R154 ;  /* 0x00000654ff9a9816 */ /* 0x000fe2000000009a */
[--C-:B------:R-:W-:Y:S01]  /*8b90*/  FFMA.FTZ R171, R174, UR10, -R177.reuse ;  /* 0x0000000aaeab7c23 */ /* 0x100fe200080108b1 */
[--C-:B------:R-:W-:Y:S01]  /*8ba0*/  FFMA.FTZ R174, R175, UR10, -R177.reuse ;  /* 0x0000000aafae7c23 */ /* 0x100fe200080108b1 */
[--C-:B------:R-:W-:Y:S01]  /*8bb0*/  FFMA.FTZ R175, R178, UR10, -R177.reuse ;  /* 0x0000000ab2af7c23 */ /* 0x100fe200080108b1 */
[----:B------:R2:W-:Y:S01]  /*8bc0*/  @!P1 SYNCS.ARRIVE.TRANS64.RED.A1T0 RZ, [R154+URZ], RZ ;  /* 0x000000ff9aff99a7 */ /* 0x0005e2000810043f */
[----:B------:R-:W-:Y:S01]  /*8bd0*/  @!P3 IMAD R158, R181, 0x40, R16 ;  /* 0x00000040b59eb824 */ /* 0x000fe200078e0210 */
[----:B------:R-:W4:Y:S01]  /*8be0*/  MUFU.EX2 R155, R155 ;  /* 0x0000009b009b7308 */ /* 0x000f220000000800 */
[--C-:B------:R-:W-:Y:S01]  /*8bf0*/  FFMA.FTZ R182, R182, UR10, -R177.reuse ;  /* 0x0000000ab6b67c23 */ /* 0x100fe200080108b1 */
[----:B------:R-:W-:Y:S01]  /*8c00*/  FFMA.FTZ R177, R183, UR10, -R177 ;  /* 0x0000000ab7b17c23 */ /* 0x000fe200080108b1 */
[-C--:B------:R-:W-:Y:S01]  /*8c10*/  FMUL.FTZ R109, R109, R12.reuse ;  /* 0x0000000c6d6d7220 */ /* 0x080fe20000410000 */
[----:B------:R-:W-:Y:S01]  /*8c20*/  @!P3 LEA R158, R158, UR48, 0x2 ;  /* 0x000000309e9ebc11 */ /* 0x000fe2000f8e10ff */
[-C--:B------:R-:W-:Y:S01]  /*8c30*/  FMUL.FTZ R112, R112, R12.reuse ;  /* 0x0000000c70707220 */ /* 0x080fe20000410000 */
[----:B--2---:R-:W-:Y:S01]  /*8c40*/  FADD.FTZ R154, R14, R5 ;  /* 0x000000050e9a7221 */ /* 0x004fe20000010000 */
[----:B------:R-:W-:Y:S01]  /*8c50*/  FMUL.FTZ R113, R113, R12 ;  /* 0x0000000c71717220 */ /* 0x000fe20000410000 */
[----:B------:R-:W2:Y:S01]  /*8c60*/  MUFU.EX2 R173, R173 ;  /* 0x000000ad00ad7308 */ /* 0x000ea20000000800 */
[----:B---3--:R-:W-:Y:S01]  /*8c70*/  FFMA.FTZ R4, R11, R4, R176 ;  /* 0x000000040b047223 */ /* 0x008fe200000100b0 */
[----:B------:R-:W-:Y:S01]  /*8c80*/  FADD.FTZ R5, R15, R154 ;  /* 0x0000009a0f057221 */ /* 0x000fe20000010000 */
[----:B------:R-:W-:Y:S01]  /*8c90*/  @!P3 STS [R158+0x28800], R12 ;  /* 0x0288000c9e00b388 */ /* 0x000fe20000000800 */
[-C--:B------:R-:W-:Y:S01]  /*8ca0*/  FMUL.FTZ R116, R116, R12.reuse ;  /* 0x0000000c74747220 */ /* 0x080fe20000410000 */
[-C--:B------:R-:W-:Y:S01]  /*8cb0*/  FMUL.FTZ R117, R117, R12.reuse ;  /* 0x0000000c75757220 */ /* 0x080fe20000410000 */
[----:B------:R-:W-:Y:S01]  /*8cc0*/  FADD.FTZ R154, R156, R5 ;  /* 0x000000059c9a7221 */ /* 0x000fe20000010000 */
[----:B------:R3:W-:Y:S01]  /*8cd0*/  @!P3 STS [R158+0x28820], R11 ;  /* 0x0288200b9e00b388 */ /* 0x0007e20000000800 */
        /* <DEDUP_REMOVED lines=17> */
[----:B-----5:R-:W-:Y:S01]  /*8df0*/  FADD.FTZ R4, R180, R5 ;  /* 0x00000005b4047221 */ /* 0x020fe20000010000 */
[-C--:B------:R-:W-:Y:S01]  /*8e00*/  FMUL.FTZ R144, R144, R12.reuse ;  /* 0x0000000c90907220 */ /* 0x080fe20000410000 */
[-C--:B------:R-:W-:Y:S01]  /*8e10*/  FMUL.FTZ R145, R145, R12.reuse ;  /* 0x0000000c91917220 */ /* 0x080fe20000410000 */
[-C--:B------:R-:W-:Y:S01]  /*8e20*/  FMUL.FTZ R148, R148, R12.reuse ;  /* 0x0000000c94947220 */ /* 0x080fe20000410000 */
[----:B------:R-:W-:Y:S01]  /*8e30*/  FMUL.FTZ R149, R149, R12 ;  /* 0x0000000c95957220 */ /* 0x000fe20000410000 */
[----:B------:R-:W-:Y:S01]  /*8e40*/  F2FP.F16.F32.PACK_AB R152, R152, R13 ;  /* 0x0000000d9898723e */ /* 0x000fe200000000ff */
[-C--:B------:R-:W-:Y:S01]  /*8e50*/  FMUL.FTZ R26, R26, R11.reuse ;  /* 0x0000000b1a1a7220 */ /* 0x080fe20000410000 */
[----:B------:R-:W5:Y:S01]  /*8e60*/  MUFU.EX2 R163, R163 ;  /* 0x000000a300a37308 */ /* 0x000f620000000800 */
[----:B----4-:R-:W-:Y:S01]  /*8e70*/  FADD.FTZ R5, R159, R4 ;  /* 0x000000049f057221 */ /* 0x010fe20000010000 */
[----:B---3--:R-:W-:Y:S01]  /*8e80*/  F2FP.F16.F32.PACK_AB R158, R153, R20 ;  /* 0x00000014999e723e */ /* 0x008fe200000000ff */
[-C--:B------:R-:W-:Y:S01]  /*8e90*/  FMUL.FTZ R27, R27, R11.reuse ;  /* 0x0000000b1b1b7220 */ /* 0x080fe20000410000 */
[----:B------:R-:W-:Y:S01]  /*8ea0*/  F2FP.F16.F32.PACK_AB R156, R21, R156 ;  /* 0x0000009c159c723e */ /* 0x000fe200000000ff */
[-C--:B------:R-:W-:Y:S01]  /*8eb0*/  FMUL.FTZ R30, R30, R11.reuse ;  /* 0x0000000b1e1e7220 */ /* 0x080fe20000410000 */
[-C--:B------:R-:W-:Y:S01]  /*8ec0*/  FMUL.FTZ R31, R31, R11.reuse ;  /* 0x0000000b1f1f7220 */ /* 0x080fe20000410000 */
[-C--:B------:R-:W-:Y:S01]  /*8ed0*/  FMUL.FTZ R34, R34, R11.reuse ;  /* 0x0000000b22227220 */ /* 0x080fe20000410000 */
[----:B------:R-:W-:Y:S01]  /*8ee0*/  MUFU.EX2 R160, R160 ;  /* 0x000000a000a07308 */ /* 0x000fe20000000800 */
        /* <DEDUP_REMOVED lines=41> */
[----:B------:R-:W-:Y:S01]  /*9180*/  F2FP.F16.F32.PACK_AB R153, R155, R176 ;  /* 0x000000b09b99723e */ /* 0x000fe200000000ff */
[----:B------:R-:W-:Y:S01]  /*9190*/  FMUL.FTZ R95, R95, R11 ;  /* 0x0000000b5f5f7220 */ /* 0x000fe20000410000 */
[----:B------:R-:W-:Y:S01]  /*91a0*/  F2FP.F16.F32.PACK_AB R155, R180, R173 ;  /* 0x000000adb49b723e */ /* 0x000fe200000000ff */
[----:B------:R-:W-:Y:S01]  /*91b0*/  FADD.FTZ R154, R160, R179 ;  /* 0x000000b3a09a7221 */ /* 0x000fe20000010000 */
[C---:B---3--:R-:W-:Y:S01]  /*91c0*/  F2FP.F16.F32.PACK_AB R160, R157.reuse, R160 ;  /* 0x000000a09da0723e */ /* 0x048fe200000000ff */
[----:B------:R-:W-:Y:S01]  /*91d0*/  FMUL.FTZ R98, R98, R11 ;  /* 0x0000000b62627220 */ /* 0x000fe20000410000 */
[----:B------:R-:W3:Y:S01]  /*91e0*/  MUFU.EX2 R196, R196 ;  /* 0x000000c400c47308 */ /* 0x000ee20000000800 */
[----:B------:R-:W-:Y:S01]  /*91f0*/  FADD.FTZ R154, R157, R154 ;  /* 0x0000009a9d9a7221 */ /* 0x000fe20000010000 */
[----:B--2---:R-:W-:Y:S01]  /*9200*/  FADD.FTZ R5, R167, R4 ;  /* 0x00000004a7057221 */ /* 0x004fe20000010000 */
[----:B------:R-:W-:Y:S01]  /*9210*/  F2FP.F16.F32.PACK_AB R157, R192, R159 ;  /* 0x0000009fc09d723e */ /* 0x000fe200000000ff */
[----:B------:R-:W-:Y:S01]  /*9220*/  FMUL.FTZ R99, R99, R11 ;  /* 0x0000000b63637220 */ /* 0x000fe20000410000 */
[----:B------:R-:W-:Y:S01]  /*9230*/  F2FP.F16.F32.PACK_AB R159, R194, R163 ;  /* 0x000000a3c29f723e */ /* 0x000fe200000000ff */
[-C--:B------:R-:W-:Y:S01]  /*9240*/  FMUL.FTZ R102, R102, R11.reuse ;  /* 0x0000000b66667220 */ /* 0x080fe20000410000 */
[-C--:B------:R-:W-:Y:S01]  /*9250*/  FMUL.FTZ R103, R103, R11.reuse ;  /* 0x0000000b67677220 */ /* 0x080fe20000410000 */
[----:B------:R-:W2:Y:S01]  /*9260*/  MUFU.EX2 R164, R164 ;  /* 0x000000a400a47308 */ /* 0x000ea20000000800 */
        /* <DEDUP_REMOVED lines=15> */
[----:B------:R-:W-:Y:S01]  /*9360*/  FMUL.FTZ R126, R126, R11 ;  /* 0x0000000b7e7e7220 */ /* 0x000fe20000410000 */
[----:B------:R-:W3:Y:S01]  /*9370*/  MUFU.EX2 R165, R165 ;  /* 0x000000a500a57308 */ /* 0x000ee20000000800 */
[C---:B--2---:R-:W-:Y:S01]  /*9380*/  FADD.FTZ R12, R164.reuse, R179 ;  /* 0x000000b3a40c7221 */ /* 0x044fe20000010000 */
[----:B------:R-:W-:Y:S01]  /*9390*/  F2FP.F16.F32.PACK_AB R162, R164, R161 ;  /* 0x000000a1a4a2723e */ /* 0x000fe200000000ff */
[----:B------:R-:W-:Y:S01]  /*93a0*/  FMUL.FTZ R127, R127, R11 ;  /* 0x0000000b7f7f7220 */ /* 0x000fe20000410000 */
[----:B------:R-:W-:Y:S01]  /*93b0*/  F2FP.F16.F32.PACK_AB R161, R196, R167 ;  /* 0x000000a7c4a1723e */ /* 0x000fe200000000ff */
        /* <DEDUP_REMOVED lines=10> */
[-C--:B------:R-:W-:Y:S01]  /*9460*/  FMUL.FTZ R142, R142, R11.reuse ;  /* 0x0000000b8e8e7220 */ /* 0x080fe20000410000 */
[----:B------:R-:W5:Y:S01]  /*9470*/  MUFU.EX2 R168, R168 ;  /* 0x000000a800a87308 */ /* 0x000f620000000800 */
[----:B---3--:R-:W-:Y:S01]  /*9480*/  FADD.FTZ R13, R165, R12 ;  /* 0x0000000ca50d7221 */ /* 0x008fe20000010000 */
[-C--:B------:R-:W-:Y:S01]  /*9490*/  FMUL.FTZ R143, R143, R11.reuse ;  /* 0x0000000b8f8f7220 */ /* 0x080fe20000410000 */
[-C--:B------:R-:W-:Y:S01]  /*94a0*/  FMUL.FTZ R146, R146, R11.reuse ;  /* 0x0000000b92927220 */ /* 0x080fe20000410000 */
[-C--:B------:R-:W-:Y:S01]  /*94b0*/  FMUL.FTZ R147, R147, R11.reuse ;  /* 0x0000000b93937220 */ /* 0x080fe20000410000 */
[-C--:B------:R-:W-:Y:S01]  /*94c0*/  FMUL.FTZ R150, R150, R11.reuse ;  /* 0x0000000b96967220 */ /* 0x080fe20000410000 */
[----:B------:R-:W-:-:S02]  /*94d0*/  FMUL.FTZ R151, R151, R11 ;  /* 0x0000000b97977220 */ /* 0x000fc40000410000 */
[----:B------:R-:W3:Y:S01]  /*94e0*/  MUFU.EX2 R175, R175 ;  /* 0x000000af00af7308 */ /* 0x000ee20000000800 */
[C---:B--2---:R-:W-:Y:S01]  /*94f0*/  FADD.FTZ R4, R174.reuse, R5 ;  /* 0x00000005ae047221 */ /* 0x044fe20000010000 */
[----:B------:R-:W-:-:S05]  /*9500*/  F2FP.F16.F32.PACK_AB R163, R174, R171 ;  /* 0x000000abaea3723e */ /* 0x000fca00000000ff */
[----:B------:R4:W-:Y:S01]  /*9510*/  STSM.16.M88.4 [R19], R160 ;  /* 0x000000a013007844 */ /* 0x0009e20000000200 */
[----:B------:R-:W2:Y:S01]  /*9520*/  MUFU.EX2 R172, R172 ;  /* 0x000000ac00ac7308 */ /* 0x000ea20000000800 */
[C---:B-----5:R-:W-:Y:S01]  /*9530*/  FADD.FTZ R12, R168.reuse, R13 ;  /* 0x0000000da80c7221 */ /* 0x060fe20000010000 */
[----:B------:R-:W-:-:S03]  /*9540*/  F2FP.F16.F32.PACK_AB R164, R168, R165 ;  /* 0x000000a5a8a4723e */ /* 0x000fc600000000ff */
[----:B------:R-:W-:-:S03]  /*9550*/  FADD.FTZ R5, R169, R12 ;  /* 0x0000000ca9057221 */ /* 0x000fc60000010000 */
[----:B------:R-:W5:Y:S01]  /*9560*/  MUFU.EX2 R182, R182 ;  /* 0x000000b600b67308 */ /* 0x000f620000000800 */
[----:B---3--:R-:W-:Y:S01]  /*9570*/  FADD.FTZ R13, R175, R4 ;  /* 0x00000004af0d7221 */ /* 0x008fe20000010000 */
[----:B------:R-:W-:-:S03]  /*9580*/  F2FP.F16.F32.PACK_AB R165, R178, R175 ;  /* 0x000000afb2a5723e */ /* 0x000fc600000000ff */
[----:B------:R-:W-:-:S03]  /*9590*/  FADD.FTZ R13, R178, R13 ;  /* 0x0000000db20d7221 */ /* 0x000fc60000010000 */
[----:B------:R-:W3:Y:S01]  /*95a0*/  MUFU.EX2 R177, R177 ;  /* 0x000000b100b17308 */ /* 0x000ee20000000800 */
[C---:B--2---:R-:W-:Y:S01]  /*95b0*/  F2FP.F16.F32.PACK_AB R166, R172.reuse, R169 ;  /* 0x000000a9aca6723e */ /* 0x044fe200000000ff */
[----:B------:R-:W-:Y:S01]  /*95c0*/  FADD.FTZ R5, R172, R5 ;  /* 0x00000005ac057221 */ /* 0x000fe20000010000 */
[----:B-----5:R-:W-:Y:S01]  /*95d0*/  FADD.FTZ R4, R182, R13 ;  /* 0x0000000db6047221 */ /* 0x020fe20000010000 */
[----:B---3--:R-:W-:-:S03]  /*95e0*/  F2FP.F16.F32.PACK_AB R167, R177, R182 ;  /* 0x000000b6b1a7723e */ /* 0x008fc600000000ff */
[----:B------:R-:W-:Y:S02]  /*95f0*/  FADD.FTZ R4, R177, R4 ;  /* 0x00000004b1047221 */ /* 0x000fe40000010000 */
[----:B------:R4:W-:Y:S01]  /*9600*/  STSM.16.M88.4 [R22], R164 ;  /* 0x000000a416007844 */ /* 0x0009e20000000200 */
[----:B------:R-:W-:Y:S05]  /*9610*/  @!P0 BRA `(.L_x_4016) ;  /* 0x0000000000048947 */ /* 0x000fea0003800000 */
[----:B------:R-:W-:Y:S01]  /*9620*/  BPT.TRAP 0x1 ;  /* 0x000000040000795c */ /* 0x000fe20000300000 */
.L_x_4016:
[----:B------:R2:W3:Y:S01]  /*9630*/  SYNCS.PHASECHK.TRANS64.TRYWAIT P3, [UR23+0x28c50], R9 ;  /* 0x028c5009ff0075a7 */ /* 0x0004e20008060157 */
[----:B------:R-:W-:Y:S05]  /*9640*/  @!P0 BRA `(.L_x_4017) ;  /* 0x0000000000048947 */ /* 0x000fea0003800000 */
[----:B------:R-:W-:Y:S01]  /*9650*/  BPT.TRAP 0x1 ;  /* 0x000000040000795c */ /* 0x000fe20000300000 */
.L_x_4017:
[----:B---3--:R-:W-:Y:S05]  /*9660*/  @P3 BRA `(.L_x_4018) ;  /* 0x0000000000083947 */ /* 0x008fea0003800000 */
[----:B------:R-:W3:Y:S02]  /*9670*/  SYNCS.PHASECHK.TRANS64.TRYWAIT P3, [UR23+0x28c50], R9 ;  /* 0x028c5009ff0075a7 */ /* 0x000ee40008060157 */
[----:B---3--:R-:W-:Y:S05]  /*9680*/  @!P3 BRA `(.L_x_4019) ;  /* 0x000000800090b947 */ /* 0x008fea0003800000 */
.L_x_4018:
        /* <DEDUP_REMOVED lines=39> */
[----:B-12---:R-:W-:-:S07]  /*9900*/  IMAD.MOV.U32 R9, RZ, RZ, R10 ;  /* 0x000000ffff097224 */ /* 0x006fce00078e000a */
.L_x_4011:
[----:B------:R-:W-:-:S13]  /*9910*/  ISETP.GE.AND P2, PT, R9, UR41, PT ;  /* 0x0000002909007c0c */ /* 0x000fda000bf46270 */
[----:B------:R-:W-:Y:S05]  /*9920*/  @!P2 BRA `(.L_x_4021) ;  /* 0x0000002000c4a947 */ /* 0x000fea0003800000 */
[----:B---3--:R-:W-:Y:S01]  /*9930*/  IMAD.MOV.U32 R12, RZ, RZ, R8 ;  /* 0x000000ffff0c7224 */ /* 0x008fe200078e0008 */
[----:B------:R-:W-:Y:S01]  /*9940*/  UMOV UR21, UR39 ;  /* 0x0000002700157c82 */ /* 0x000fe20008000000 */
[----:B------:R-:W-:Y:S01]  /*9950*/  IMAD.MOV.U32 R13, RZ, RZ, R7 ;  /* 0x000000ffff0d7224 */ /* 0x000fe200078e0007 */
[----:B------:R-:W-:Y:S01]  /*9960*/  ULDC UR22, c[0x0][0x9e4] ;  /* 0x0002790000167ab9 */ /* 0x000fe20000000800 */
[----:B------:R-:W-:Y:S01]  /*9970*/  ULDC UR23, c[0x0][0x9dc] ;  /* 0x0002770000177ab9 */ /* 0x000fe20000000800 */
[----:B------:R-:W-:Y:S01]  /*9980*/  ULDC UR24, c[0x0][0x288] ;  /* 0x0000a20000187ab9 */ /* 0x000fe20000000800 */
[----:B------:R-:W-:Y:S01]  /*9990*/  ULDC UR20, c[0x0][0x988] ;  /* 0x0002620000147ab9 */ /* 0x000fe20000000800 */
[----:B------:R-:W-:-:S05]  /*99a0*/  ULDC UR25, c[0x0][0x9e0] ;  /* 0x0002780000197ab9 */ /* 0x000fca0000000800 */
.L_x_4038:
[----:B------:R-:W-:-:S04]  /*99b0*/  UIADD3 UR39, UR21, 0x1, URZ ;  /* 0x0000000115277890 */ /* 0x000fc8000fffe03f */
[----:B------:R-:W-:-:S04]  /*99c0*/  UISETP.NE.AND UP0, UPT, UR39, 0x2, UPT ;  /* 0x000000022700788c */ /* 0x000fc8000bf05270 */
[----:B------:R-:W-:Y:S02]  /*99d0*/  USEL UR6, URZ, 0x1, UP0 ;  /* 0x000000013f067887 */ /* 0x000fe40008000000 */
[----:B------:R-:W-:Y:S02]  /*99e0*/  USEL UR39, UR39, URZ, UP0 ;  /* 0x0000003f27277287 */ /* 0x000fe40008000000 */
[----:B------:R-:W-:Y:S01]  /*99f0*/  ULOP3.LUT UR38, UR38, UR6, URZ, 0x3c, !UPT ;  /* 0x0000000626267292 */ /* 0x000fe2000f8e3c3f */
[----:B-1-3--:R-:W-:Y:S11]  /*9a00*/  @!P0 BRA `(.L_x_4022) ;  /* 0x0000000000048947 */ /* 0x00aff60003800000 */
[----:B------:R-:W-:Y:S01]  /*9a10*/  BPT.TRAP 0x1 ;  /* 0x000000040000795c */ /* 0x000fe20000300000 */
.L_x_4022:
[----:B------:R-:W-:Y:S01]  /*9a20*/  ULEA UR26, UR39, UR48, 0x3 ;  /* 0x00000030271a7291 */ /* 0x000fe2000f8e183f */
[----:B------:R-:W-:-:S04]  /*9a30*/  MOV R10, UR38 ;  /* 0x00000026000a7c02 */ /* 0x000fc80008000f00 */
[----:B------:R-:W-:-:S04]  /*9a40*/  SHF.L.U32 R10, R10, 0x1f, RZ ;  /* 0x0000001f0a0a7819 */ /* 0x000fc800000006ff */
[----:B------:R3:W1:Y:S01]  /*9a50*/  SYNCS.PHASECHK.TRANS64.TRYWAIT P2, [UR26+0x28c30], R10 ;  /* 0x028c300aff0075a7 */ /* 0x000662000804015a */
[----:B------:R-:W-:Y:S05]  /*9a60*/  @!P0 BRA `(.L_x_4023) ;  /* 0x0000000000048947 */ /* 0x000fea0003800000 */
[----:B------:R-:W-:Y:S01]  /*9a70*/  BPT.TRAP 0x1 ;  /* 0x000000040000795c */ /* 0x000fe20000300000 */
.L_x_4023:
[----:B-1----:R-:W-:Y:S05]  /*9a80*/  @P2 BRA `(.L_x_4024) ;  /* 0x0000000000082947 */ /* 0x002fea0003800000 */
[----:B------:R-:W1:Y:S02]  /*9a90*/  SYNCS.PHASECHK.TRANS64.TRYWAIT P2, [UR26+0x28c30], R10 ;  /* 0x028c300aff0075a7 */ /* 0x000e64000804015a */
[----:B-1----:R-:W-:Y:S05]  /*9aa0*/  @!P2 BRA `(.L_x_4025) ;  /* 0x0000007c009ca947 */ /* 0x002fea0003800000 */
.L_x_4024:
[----:B------:R-:W-:Y:S01]  /*9ab0*/  R2UR UR18, R3 ;  /* 0x00000000031272ca */ /* 0x000fe200000e0000 */
[----:B--2-4-:R-:W-:Y:S01]  /*9ac0*/  WARPGROUP.ARRIVE ;  /* 0x00000000000079c5 */ /* 0x014fe20000000000 */
[----:B------:R-:W-:Y:S01]  /*9ad0*/  UMOV UR19, 0x40000040 ;  /* 0x4000004000137882 */ /* 0x000fe20000000000 */
[----:B------:R-:W-:Y:S01]  /*9ae0*/  UMOV UR7, 0x40000040 ;  /* 0x4000004000077882 */ /* 0x000fe20000000000 */
[----:B------:R-:W-:Y:S01]  /*9af0*/  UMOV UR11, 0x40000040 ;  /* 0x40000040000b7882 */ /* 0x000fe20000000000 */
[----:B------:R-:W-:Y:S01]  /*9b00*/  UMOV UR15, 0x40000040 ;  /* 0x40000040000f7882 */ /* 0x000fe20000000000 */
[----:B------:R-:W1:Y:S01]  /*9b10*/  LDC R15, c[0x0][0x2e0] ;  /* 0x0000b800ff0f7b82 */ /* 0x000e620000000800 */
[----:B------:R-:W-:-:S04]  /*9b20*/  IMAD.U32 R11, RZ, RZ, UR26 ;  /* 0x0000001aff0b7e24 */ /* 0x000fc8000f8e00ff */
        /* <DEDUP_REMOVED lines=10> */
[----:B------:R-:W-:Y:S01]  /*9bd0*/  HGMMA.64x64x16.F32 R152, gdesc[UR4], R152, gsb0 ;  /* 0x00e00000049879f0 */ /* 0x000fe20008000898 */
[----:B------:R-:W-:Y:S02]  /*9be0*/  ULOP3.LUT UR6, URZ, UR23, URZ, 0x33, !UPT ;  /* 0x000000173f067292 */ /* 0x000fe4000f8e333f */
[----:B------:R-:W-:Y:S02]  /*9bf0*/  WARPGROUP.DEPBAR.LE gsb0, 0x0 ;  /* 0x00008000000079c5 */ /* 0x000fe40000010000 */
[----:B------:R-:W-:-:S06]  /*9c00*/  WARPGROUP.ARRIVE ;  /* 0x00000000000079c5 */ /* 0x000fcc0000000000 */
[----:B------:R-:W-:Y:S03]  /*9c10*/  HGMMA.64x64x16.F32 R152, gdesc[UR8], R152, gsb0 ;  /* 0x00e00000089879f0 */ /* 0x000fe60008000898 */
[----:B------:R-:W-:Y:S02]  /*9c20*/  WARPGROUP.DEPBAR.LE gsb0, 0x0 ;  /* 0x00008000000079c5 */ /* 0x000fe40000010000 */
[----:B------:R-:W-:-:S06]  /*9c30*/  WARPGROUP.ARRIVE ;  /* 0x00000000000079c5 */ /* 0x000fcc0000000000 */
[----:B------:R-:W-:Y:S03]  /*9c40*/  HGMMA.64x64x16.F32 R152, gdesc[UR12], R152, gsb0 ;  /* 0x00e000000c9879f0 */ /* 0x000fe60008000898 */
[----:B------:R-:W-:Y:S02]  /*9c50*/  WARPGROUP.DEPBAR.LE gsb0, 0x0 ;  /* 0x00008000000079c5 */ /* 0x000fe40000010000 */
[----:B------:R2:W-:Y:S02]  /*9c60*/  @!P1 SYNCS.ARRIVE.TRANS64.RED.A1T0 RZ, [R8+URZ], RZ ;  /* 0x000000ff08ff99a7 */ /* 0x0005e4000810043f */
[----:B--2---:R-:W-:-:S05]  /*9c70*/  IADD3 R8, -R7, 0x1, RZ ;  /* 0x0000000107087810 */ /* 0x004fca0007ffe1ff */
        /* <DEDUP_REMOVED lines=17> */
.L_x_4028:
[----:B------:R-:W-:-:S05]  /*9d90*/  IMAD.U32 R192, RZ, RZ, UR22 ;  /* 0x00000016ffc07e24 */ /* 0x000fca000f8e00ff */
[----:B------:R-:W-:-:S13]  /*9da0*/  ISETP.NE.AND P2, PT, R192, 0x1, PT ;  /* 0x00000001c000780c */ /* 0x000fda0003f45270 */
[----:B------:R-:W1:Y:S02]  /*9db0*/  @P2 LDC.64 R194, c[0x0][0x9e8] ;  /* 0x00027a00ffc22b82 */ /* 0x000e640000000a00 */
[----:B-1----:R-:W-:-:S05]  /*9dc0*/  @P2 IMAD.HI.U32 R194, R20, R194, RZ ;  /* 0x000000c214c22227 */ /* 0x002fca00078e00ff */
[----:B------:R-:W-:-:S07]  /*9dd0*/  @P2 SHF.R.U32.HI R20, RZ, R195, R194 ;  /* 0x000000c3ff142219 */ /* 0x000fce00000116c2 */
.L_x_4029:
[----:B------:R-:W-:Y:S05]  /*9de0*/  BSYNC B0 ;  /* 0x0000000000007941 */ /* 0x000fea0003800000 */
.L_x_4027:
[----:B------:R-:W-:-:S04]  /*9df0*/  IMAD R21, R20, R192, -R7 ;  /* 0x000000c014157224 */ /* 0x000fc800078e0a07 */
[----:B------:R-:W-:-:S05]  /*9e00*/  IMAD.IADD R21, R21, 0x1, -R2 ;  /* 0x0000000115157824 */ /* 0x000fca00078e0a02 */
[----:B------:R-:W-:Y:S02]  /*9e10*/  VIADDMNMX R8, R21, R192, R8, PT ;  /* 0x000000c015087246 */ /* 0x000fe40003800108 */
[----:B------:R-:W-:-:S07]  /*9e20*/  VIMNMX R14, R14, R21, !PT ;  /* 0x000000150e0e7248 */ /* 0x000fce0007fe0100 */
.L_x_4026:
        /* <DEDUP_REMOVED lines=67> */
.L_x_4032:
[----:B------:R-:W-:-:S05]  /*a260*/  IMAD.U32 R192, RZ, RZ, UR22 ;  /* 0x00000016ffc07e24 */ /* 0x000fca000f8e00ff */
[----:B------:R-:W-:-:S13]  /*a270*/  ISETP.NE.AND P3, PT, R192, 0x1, PT ;  /* 0x00000001c000780c */ /* 0x000fda0003f65270 */
[----:B------:R-:W1:Y:S02]  /*a280*/  @P3 LDC.64 R14, c[0x0][0x9e8] ;  /* 0x00027a00ff0e3b82 */ /* 0x000e640000000a00 */
[----:B-1----:R-:W-:-:S05]  /*a290*/  @P3 IMAD.HI.U32 R14, R21, R14, RZ ;  /* 0x0000000e150e3227 */ /* 0x002fca00078e00ff */
[----:B------:R-:W-:-:S07]  /*a2a0*/  @P3 SHF.R.U32.HI R21, RZ, R15, R14 ;  /* 0x0000000fff153219 */ /* 0x000fce000001160e */
.L_x_4033:
[----:B------:R-:W-:Y:S05]  /*a2b0*/  BSYNC B0 ;  /* 0x0000000000007941 */ /* 0x000fea0003800000 */
.L_x_4031:
[----:B------:R-:W-:-:S04]  /*a2c0*/  IMAD R21, R21, R192, -R7 ;  /* 0x000000c015157224 */ /* 0x000fc800078e0a07 */
[----:B------:R-:W-:-:S05]  /*a2d0*/  IMAD.IADD R21, R21, 0x1, -R2 ;  /* 0x0000000115157824 */ /* 0x000fca00078e0a02 */
[----:B------:R-:W-:Y:S02]  /*a2e0*/  VIADDMNMX R8, R21, R192, R8, PT ;  /* 0x000000c015087246 */ /* 0x000fe40003800108 */
[----:B------:R-:W-:-:S07]  /*a2f0*/  VIMNMX R20, R20, R21, !PT ;  /* 0x0000001514147248 */ /* 0x000fce0007fe0100 */
.L_x_4030:
        /* <DEDUP_REMOVED lines=8> */
[----:B------:R-:W-:Y:S02]  /*a380*/  ISETP.GT.AND P3, PT, R20, RZ, P2 ;  /* 0x000000ff1400720c */ /* 0x000fe40001764270 */
        /* <DEDUP_REMOVED lines=24> */
[----:B------:R-:W-:Y:S01]  /*a510*/  ISETP.GT.AND P5, PT, R20, 0x20, P2 ;  /* 0x000000201400780c */ /* 0x000fe200017a4270 */
        /* <DEDUP_REMOVED lines=38> */
[--C-:B------:R-:W-:Y:S01]  /*a780*/  FFMA.FTZ R160, R168, UR10, -R14.reuse ;  /* 0x0000000aa8a07c23 */ /* 0x100fe2000801080e */
[----:B------:R-:W-:Y:S01]  /*a790*/  ISETP.GT.AND P3, PT, R20, 0x29, P2 ;  /* 0x000000291400780c */ /* 0x000fe20001764270 */
[--C-:B------:R-:W-:Y:S01]  /*a7a0*/  FFMA.FTZ R152, R152, UR10, -R14.reuse ;  /* 0x0000000a98987c23 */ /* 0x100fe2000801080e */
[----:B------:R-:W-:Y:S01]  /*a7b0*/  FMNMX.FTZ R154, R170, R21, !PT ;  /* 0x00000015aa9a7209 */ /* 0x000fe20007810000 */
[--C-:B------:R-:W-:Y:S01]  /*a7c0*/  FFMA.FTZ R21, R153, UR10, -R14.reuse ;  /* 0x0000000a99157c23 */ /* 0x100fe2000801080e */
[----:B------:R-:W-:Y:S01]  /*a7d0*/  ISETP.LT.OR P3, PT, R8, 0x2a, P3 ;  /* 0x0000002a0800780c */ /* 0x000fe20001f61670 */
[----:B------:R-:W-:Y:S01]  /*a7e0*/  FFMA.FTZ R156, R156, UR10, -R14 ;  /* 0x0000000a9c9c7c23 */ /* 0x000fe2000801080e */
[----:B------:R-:W-:Y:S01]  /*a7f0*/  FMNMX.FTZ R153, R171, R154, !PT ;  /* 0x0000009aab997209 */ /* 0x000fe20007810000 */
[----:B------:R-:W-:Y:S01]  /*a800*/  MUFU.EX2 R152, R152 ;  /* 0x0000009800987308 */ /* 0x000fe20000000800 */
[----:B------:R-:W-:-:S02]  /*a810*/  FSEL R175, R175, -INF , !P3 ;  /* 0xff800000afaf7808 */ /* 0x000fc40005800000 */
[----:B------:R-:W-:Y:S02]  /*a820*/  ISETP.GT.AND P3, PT, R20, 0x31, P2 ;  /* 0x000000311400780c */ /* 0x000fe40001764270 */
[----:B------:R-:W-:Y:S02]  /*a830*/  FMNMX.FTZ R154, R174, R153, !PT ;  /* 0x00000099ae9a7209 */ /* 0x000fe40007810000 */
[----:B------:R-:W-:Y:S01]  /*a840*/  ISETP.LT.OR P3, PT, R8, 0x32, P3 ;  /* 0x000000320800780c */ /* 0x000fe20001f61670 */
[----:B------:R-:W-:Y:S01]  /*a850*/  MUFU.EX2 R21, R21 ;  /* 0x0000001500157308 */ /* 0x000fe20000000800 */
[----:B------:R-:W-:Y:S02]  /*a860*/  FMNMX.FTZ R153, R175, R154, !PT ;  /* 0x0000009aaf997209 */ /* 0x000fe40007810000 */
[----:B------:R-:W-:Y:S02]  /*a870*/  ISETP.GT.AND P2, PT, R20, 0x39, P2 ;  /* 0x000000391400780c */ /* 0x000fe40001744270 */
[----:B------:R-:W-:-:S02]  /*a880*/  FSEL R179, R179, -INF , !P3 ;  /* 0xff800000b3b37808 */ /* 0x000fc40005800000 */
[----:B------:R-:W-:Y:S01]  /*a890*/  FMNMX.FTZ R20, R178, R153, !PT ;  /* 0x00000099b2147209 */ /* 0x000fe20007810000 */
[--C-:B------:R-:W-:Y:S01]  /*a8a0*/  FFMA.FTZ R153, R157, UR10, -R14.reuse ;  /* 0x0000000a9d997c23 */ /* 0x100fe2000801080e */
[----:B------:R-:W-:Y:S01]  /*a8b0*/  ISETP.LT.OR P2, PT, R8, 0x3a, P2 ;  /* 0x0000003a0800780c */ /* 0x000fe20001741670 */
[----:B------:R-:W-:Y:S01]  /*a8c0*/  MUFU.EX2 R154, R156 ;  /* 0x0000009c009a7308 */ /* 0x000fe20000000800 */
[----:B------:R-:W-:Y:S01]  /*a8d0*/  FMNMX.FTZ R157, R179, R20, !PT ;  /* 0x00000014b39d7209 */ /* 0x000fe20007810000 */
[--C-:B------:R-:W-:Y:S01]  /*a8e0*/  FFMA.FTZ R20, R164, UR10, -R14.reuse ;  /* 0x0000000aa4147c23 */ /* 0x100fe2000801080e */
[----:B------:R-:W-:Y:S01]  /*a8f0*/  FSEL R183, R183, -INF , !P2 ;  /* 0xff800000b7b77808 */ /* 0x000fe20005000000 */
[--C-:B------:R-:W-:Y:S01]  /*a900*/  FFMA.FTZ R164, R172, UR10, -R14.reuse ;  /* 0x0000000aaca47c23 */ /* 0x100fe2000801080e */
[----:B------:R-:W-:Y:S01]  /*a910*/  FMNMX.FTZ R8, R182, R157, !PT ;  /* 0x0000009db6087209 */ /* 0x000fe20007810000 */
[--C-:B------:R-:W-:Y:S01]  /*a920*/  FFMA.FTZ R157, R161, UR10, -R14.reuse ;  /* 0x0000000aa19d7c23 */ /* 0x100fe2000801080e */
[----:B------:R-:W-:Y:S01]  /*a930*/  FSEL R168, R7, RZ, P5 ;  /* 0x000000ff07a87208 */ /* 0x000fe20002800000 */
[----:B------:R-:W-:Y:S01]  /*a940*/  MUFU.EX2 R153, R153 ;  /* 0x0000009900997308 */ /* 0x000fe20000000800 */
[----:B------:R-:W-:Y:S01]  /*a950*/  FMNMX.FTZ R8, R183, R8, !PT ;  /* 0x00000008b7087209 */ /* 0x000fe20007810000 */
[--C-:B------:R-:W-:Y:S01]  /*a960*/  FFMA.FTZ R161, R165, UR10, -R14.reuse ;  /* 0x0000000aa5a17c23 */ /* 0x100fe2000801080e */
[--C-:B------:R-:W-:Y:S01]  /*a970*/  FFMA.FTZ R165, R169, UR10, -R14.reuse ;  /* 0x0000000aa9a57c23 */ /* 0x100fe2000801080e */
[----:B------:R-:W-:Y:S01]  /*a980*/  FADD.FTZ R168, -R168, R13 ;  /* 0x0000000da8a87221 */ /* 0x000fe20000010100 */
[--C-:B------:R-:W-:Y:S01]  /*a990*/  FFMA.FTZ R169, R173, UR10, -R14.reuse ;  /* 0x0000000aada97c23 */ /* 0x100fe2000801080e */
[----:B------:R-:W1:Y:S01]  /*a9a0*/  SHFL.BFLY PT, R193, R8, 0x2, 0x1f ;  /* 0x0c401f0008c17f89 */ /* 0x000e6200000e0000 */
[--C-:B------:R-:W-:Y:S01]  /*a9b0*/  FFMA.FTZ R173, R177, UR10, -R14.reuse ;  /* 0x0000000ab1ad7c23 */ /* 0x100fe2000801080e */
[----:B------:R-:W-:Y:S01]  /*a9c0*/  FMUL.FTZ R13, R168, UR10 ;  /* 0x0000000aa80d7c20 */ /* 0x000fe20008410000 */
[----:B------:R-:W-:Y:S01]  /*a9d0*/  MUFU.EX2 R156, R192 ;  /* 0x000000c0009c7308 */ /* 0x000fe20000000800 */
[----:B------:R-:W-:Y:S01]  /*a9e0*/  FFMA.FTZ R168, R176, UR10, -R14 ;  /* 0x0000000ab0a87c23 */ /* 0x000fe2000801080e */
[----:B------:R-:W-:-:S02]  /*a9f0*/  IMAD.MOV R177, RZ, RZ, -R17 ;  /* 0x000000ffffb17224 */ /* 0x000fc400078e0a11 */
[----:B------:R-:W-:-:S03]  /*aa00*/  FFMA.FTZ R172, R180, UR10, -R14 ;  /* 0x0000000ab4ac7c23 */ /* 0x000fc6000801080e */
[----:B------:R-:W-:Y:S01]  /*aa10*/  ISETP.NE.AND P3, PT, R2, R177, PT ;  /* 0x000000b10200720c */ /* 0x000fe20003f65270 */
[----:B------:R-:W2:Y:S01]  /*aa20*/  MUFU.EX2 R13, R13 ;  /* 0x0000000d000d7308 */ /* 0x000ea20000000800 */
[----:B------:R-:W-:-:S07]  /*aa30*/  FFMA.FTZ R177, R181, UR10, -R14 ;  /* 0x0000000ab5b17c23 */ /* 0x000fce000801080e */
[----:B------:R-:W4:Y:S01]  /*aa40*/  MUFU.EX2 R157, R157 ;  /* 0x0000009d009d7308 */ /* 0x000f220000000800 */
[----:B-1----:R-:W-:-:S07]  /*aa50*/  FMNMX.FTZ R193, R8, R193, !PT ;  /* 0x000000c108c17209 */ /* 0x002fce0007810000 */
[----:B------:R-:W1:Y:S01]  /*aa60*/  MUFU.EX2 R20, R20 ;  /* 0x0000001400147308 */ /* 0x000e620000000800 */
[----:B--2---:R-:W-:Y:S01]  /*aa70*/  FFMA.FTZ R176, R13, R5, R152 ;  /* 0x000000050db07223 */ /* 0x004fe20000010098 */
[----:B------:R-:W2:Y:S01]  /*aa80*/  SHFL.BFLY PT, R8, R193, 0x1, 0x1f ;  /* 0x0c201f00c1087f89 */ /* 0x000ea200000e0000 */
[C---:B------:R-:W-:Y:S01]  /*aa90*/  F2FP.F16.F32.PACK_AB R152, R21.reuse, R152 ;  /* 0x000000981598723e */ /* 0x040fe200000000ff */
[-C--:B------:R-:W-:Y:S01]  /*aaa0*/  FMUL.FTZ R24, R24, R13.reuse ;  /* 0x0000000d18187220 */ /* 0x080fe20000410000 */
[----:B------:R-:W-:Y:S01]  /*aab0*/  FADD.FTZ R5, R21, R176 ;  /* 0x000000b015057221 */ /* 0x000fe20000010000 */
[-C--:B------:R-:W-:Y:S01]  /*aac0*/  FMUL.FTZ R25, R25, R13.reuse ;  /* 0x0000000d19197220 */ /* 0x080fe20000410000 */
[-C--:B------:R-:W-:Y:S01]  /*aad0*/  FMUL.FTZ R28, R28, R13.reuse ;  /* 0x0000000d1c1c7220 */ /* 0x080fe20000410000 */
[----:B------:R-:W5:Y:S01]  /*aae0*/  MUFU.EX2 R161, R161 ;  /* 0x000000a100a17308 */ /* 0x000f620000000800 */
[----:B------:R-:W-:Y:S01]  /*aaf0*/  FADD.FTZ R14, R154, R5 ;  /* 0x000000059a0e7221 */ /* 0x000fe20000010000 */
        /* <DEDUP_REMOVED lines=8> */
[----:B----4-:R-:W-:Y:S01]  /*ab80*/  F2FP.F16.F32.PACK_AB R156, R157, R156 ;  /* 0x0000009c9d9c723e */ /* 0x010fe200000000ff */
[-C--:B------:R-:W-:Y:S01]  /*ab90*/  FMUL.FTZ R37, R37, R13.reuse ;  /* 0x0000000d25257220 */ /* 0x080fe20000410000 */
[-C--:B------:R-:W-:Y:S01]  /*aba0*/  FMUL.FTZ R40, R40, R13.reuse ;  /* 0x0000000d28287220 */ /* 0x080fe20000410000 */
[----:B------:R-:W-:Y:S01]  /*abb0*/  FADD.FTZ R181, R157, R192 ;  /* 0x000000c09db57221 */ /* 0x000fe20000010000 */
[-C--:B------:R-:W-:Y:S01]  /*abc0*/  FMUL.FTZ R41, R41, R13.reuse ;  /* 0x0000000d29297220 */ /* 0x080fe20000410000 */
[-C--:B------:R-:W-:Y:S01]  /*abd0*/  FMUL.FTZ R44, R44, R13.reuse ;  /* 0x0000000d2c2c7220 */ /* 0x080fe20000410000 */
[----:B------:R-:W4:Y:S01]  /*abe0*/  MUFU.EX2 R165, R165 ;  /* 0x000000a500a57308 */ /* 0x000f220000000800 */
[-C--:B------:R-:W-:Y:S01]  /*abf0*/  FMUL.FTZ R45, R45, R13.reuse ;  /* 0x0000000d2d2d7220 */ /* 0x080fe20000410000 */
[----:B--2---:R-:W-:Y:S01]  /*ac00*/  FMNMX.FTZ R8, R193, R8, !PT ;  /* 0x00000008c1087209 */ /* 0x004fe20007810000 */
[-C--:B------:R-:W-:Y:S01]  /*ac10*/  FMUL.FTZ R48, R48, R13.reuse ;  /* 0x0000000d30307220 */ /* 0x080fe20000410000 */
[----:B------:R-:W-:Y:S01]  /*ac20*/  MOV R193, UR21 ;  /* 0x0000001500c17c02 */ /* 0x000fe20008000f00 */
[-C--:B------:R-:W-:Y:S01]  /*ac30*/  FMUL.FTZ R49, R49, R13.reuse ;  /* 0x0000000d31317220 */ /* 0x080fe20000410000 */
[C---:B------:R-:W-:Y:S01]  /*ac40*/  FSETP.NEU.FTZ.AND P2, PT, R8.reuse, -INF , PT ;  /* 0xff8000000800780b */ /* 0x040fe20003f5d000 */
[C---:B------:R-:W-:Y:S01]  /*ac50*/  FMUL.FTZ R180, R8.reuse, UR10 ;  /* 0x0000000a08b47c20 */ /* 0x040fe20008410000 */
[----:B------:R-:W2:Y:S01]  /*ac60*/  MUFU.EX2 R164, R164 ;  /* 0x000000a400a47308 */ /* 0x000ea20000000800 */
[----:B------:R-:W-:Y:S01]  /*ac70*/  @!P3 IMAD R14, R193, 0x40, R16 ;  /* 0x00000040c10eb824 */ /* 0x000fe200078e0210 */
[----:B------:R-:W-:Y:S01]  /*ac80*/  FSEL R5, R8, RZ, P2 ;  /* 0x000000ff08057208 */ /* 0x000fe20001000000 */
[-C--:B------:R-:W-:Y:S01]  /*ac90*/  FMUL.FTZ R52, R52, R13.reuse ;  /* 0x0000000d34347220 */ /* 0x080fe20000410000 */
[----:B------:R-:W-:Y:S01]  /*aca0*/  FSEL R176, R180, RZ, P2 ;  /* 0x000000ffb4b07208 */ /* 0x000fe20001000000 */
[-C--:B------:R-:W-:Y:S01]  /*acb0*/  FMUL.FTZ R53, R53, R13.reuse ;  /* 0x0000000d35357220 */ /* 0x080fe20000410000 */
[-C--:B------:R-:W-:Y:S01]  /*acc0*/  FMUL.FTZ R56, R56, R13.reuse ;  /* 0x0000000d38387220 */ /* 0x080fe20000410000 */
[----:B------:R-:W-:Y:S01]  /*acd0*/  FADD.FTZ R5, -R5, R12 ;  /* 0x0000000c05057221 */ /* 0x000fe20000010100 */
[----:B------:R-:W2:Y:S01]  /*ace0*/  MUFU.EX2 R169, R169 ;  /* 0x000000a900a97308 */ /* 0x000ea20000000800 */
[--C-:B------:R-:W-:Y:S01]  /*acf0*/  FFMA.FTZ R180, R155, UR10, -R176.reuse ;  /* 0x0000000a9bb47c23 */ /* 0x100fe200080108b0 */
[----:B------:R-:W-:Y:S01]  /*ad00*/  @!P3 LEA R155, R14, UR48, 0x2 ;  /* 0x000000300e9bbc11 */ /* 0x000fe2000f8e10ff */
[----:B-1----:R-:W-:Y:S01]  /*ad10*/  FADD.FTZ R14, R20, R181 ;  /* 0x000000b5140e7221 */ /* 0x002fe20000010000 */
[--C-:B------:R-:W-:Y:S01]  /*ad20*/  FFMA.FTZ R181, R159, UR10, -R176.reuse ;  /* 0x0000000a9fb57c23 */ /* 0x100fe200080108b0 */
[--C-:B------:R-:W-:Y:S01]  /*ad30*/  FFMA.FTZ R192, R162, UR10, -R176.reuse ;  /* 0x0000000aa2c07c23 */ /* 0x100fe200080108b0 */
[----:B------:R-:W-:Y:S01]  /*ad40*/  FFMA.FTZ R15, R15, UR10, -R176 ;  /* 0x0000000a0f0f7c23 */ /* 0x000fe200080108b0 */
[----:B-----5:R-:W-:Y:S01]  /*ad50*/  FADD.FTZ R159, R161, R14 ;  /* 0x0000000ea19f7221 */ /* 0x020fe20000010000 */
[----:B------:R-:W1:Y:S01]  /*ad60*/  MUFU.EX2 R168, R168 ;  /* 0x000000a800a87308 */ /* 0x000e620000000800 */
[----:B------:R-:W-:Y:S01]  /*ad70*/  FMUL.FTZ R5, R5, UR10 ;  /* 0x0000000a05057c20 */ /* 0x000fe20008410000 */
[--C-:B------:R-:W-:Y:S01]  /*ad80*/  FFMA.FTZ R158, R158, UR10, -R176.reuse ;  /* 0x0000000a9e9e7c23 */ /* 0x100fe200080108b0 */
[----:B---3--:R-:W-:Y:S01]  /*ad90*/  FADD.FTZ R162, R160, R159 ;  /* 0x0000009fa0a27221 */ /* 0x008fe20000010000 */
[--C-:B------:R-:W-:Y:S01]  /*ada0*/  FFMA.FTZ R163, R163, UR10, -R176.reuse ;  /* 0x0000000aa3a37c23 */ /* 0x100fe200080108b0 */
[--C-:B------:R-:W-:Y:S01]  /*adb0*/  FFMA.FTZ R193, R166, UR10, -R176.reuse ;  /* 0x0000000aa6c17c23 */ /* 0x100fe200080108b0 */
[----:B------:R-:W-:Y:S01]  /*adc0*/  FFMA.FTZ R167, R167, UR10, -R176 ;  /* 0x0000000aa7a77c23 */ /* 0x000fe200080108b0 */
[----:B----4-:R-:W-:Y:S01]  /*add0*/  FADD.FTZ R195, R165, R162 ;  /* 0x000000a2a5c37221 */ /* 0x010fe20000010000 */
[----:B------:R-:W3:Y:S01]  /*ade0*/  MUFU.EX2 R173, R173 ;  /* 0x000000ad00ad7308 */ /* 0x000ee20000000800 */
[--C-:B------:R-:W-:Y:S01]  /*adf0*/  FFMA.FTZ R171, R171, UR10, -R176.reuse ;  /* 0x0000000aabab7c23 */ /* 0x100fe200080108b0 */
[--C-:B------:R-:W-:Y:S01]  /*ae00*/  FFMA.FTZ R174, R174, UR10, -R176.reuse ;  /* 0x0000000aaeae7c23 */ /* 0x100fe200080108b0 */
[----:B--2---:R-:W-:Y:S01]  /*ae10*/  FADD.FTZ R162, R164, R195 ;  /* 0x000000c3a4a27221 */ /* 0x004fe20000010000 */
[--C-:B------:R-:W-:Y:S01]  /*ae20*/  FFMA.FTZ R175, R175, UR10, -R176.reuse ;  /* 0x0000000aafaf7c23 */ /* 0x100fe200080108b0 */
[--C-:B------:R-:W-:Y:S01]  /*ae30*/  FFMA.FTZ R178, R178, UR10, -R176.reuse ;  /* 0x0000000ab2b27c23 */ /* 0x100fe200080108b0 */
[----:B------:R-:W-:Y:S01]  /*ae40*/  F2FP.F16.F32.PACK_AB R160, R165, R160 ;  /* 0x000000a0a5a0723e */ /* 0x000fe200000000ff */
[--C-:B------:R-:W-:Y:S01]  /*ae50*/  FFMA.FTZ R179, R179, UR10, -R176.reuse ;  /* 0x0000000ab3b37c23 */ /* 0x100fe200080108b0 */
[----:B------:R-:W-:Y:S01]  /*ae60*/  MUFU.EX2 R172, R172 ;  /* 0x000000ac00ac7308 */ /* 0x000fe20000000800 */
[----:B------:R-:W-:Y:S01]  /*ae70*/  FFMA.FTZ R182, R182, UR10, -R176 ;  /* 0x0000000ab6b67c23 */ /* 0x000fe200080108b0 */
[----:B------:R-:W-:Y:S01]  /*ae80*/  @!P3 STS [R155+0x28800], R13 ;  /* 0x0288000d9b00b388 */ /* 0x000fe20000000800 */
        /* <DEDUP_REMOVED lines=22> */
[----:B--2---:R-:W-:Y:S01]  /*aff0*/  FADD.FTZ R5, R169, R162 ;  /* 0x000000a2a9057221 */ /* 0x004fe20000010000 */
[-C--:B------:R-:W-:Y:S01]  /*b000*/  FMUL.FTZ R96, R96, R13.reuse ;  /* 0x0000000d60607220 */ /* 0x080fe20000410000 */
[-C--:B------:R-:W-:Y:S01]  /*b010*/  FMUL.FTZ R97, R97, R13.reuse ;  /* 0x0000000d61617220 */ /* 0x080fe20000410000 */
[-C--:B------:R-:W-:Y:S01]  /*b020*/  FMUL.FTZ R100, R100, R13.reuse ;  /* 0x0000000d64647220 */ /* 0x080fe20000410000 */
[----:B-1----:R-:W-:Y:S01]  /*b030*/  FADD.FTZ R162, R168, R5 ;  /* 0x00000005a8a27221 */ /* 0x002fe20000010000 */
[-C--:B------:R-:W-:Y:S01]  /*b040*/  FMUL.FTZ R101, R101, R13.reuse ;  /* 0x0000000d65657220 */ /* 0x080fe20000410000 */
[-C--:B------:R-:W-:Y:S01]  /*b050*/  FMUL.FTZ R104, R104, R13.reuse ;  /* 0x0000000d68687220 */ /* 0x080fe20000410000 */
[----:B------:R1:W2:Y:S01]  /*b060*/  MUFU.EX2 R12, R180 ;  /* 0x000000b4000c7308 */ /* 0x0002a20000000800 */
[----:B---3--:R-:W-:Y:S01]  /*b070*/  FADD.FTZ R5, R173, R162 ;  /* 0x000000a2ad057221 */ /* 0x008fe20000010000 */
[----:B----4-:R-:W-:Y:S01]  /*b080*/  FFMA.FTZ R21, R14, R4, R15 ;  /* 0x000000040e157223 */ /* 0x010fe2000001000f */
[----:B------:R-:W-:Y:S01]  /*b090*/  F2FP.F16.F32.PACK_AB R162, R169, R164 ;  /* 0x000000a4a9a2723e */ /* 0x000fe200000000ff */
[----:B------:R3:W-:Y:S01]  /*b0a0*/  @!P3 STS [R155+0x28820], R14 ;  /* 0x0288200e9b00b388 */ /* 0x0007e20000000800 */
[----:B------:R-:W-:Y:S01]  /*b0b0*/  F2FP.F16.F32.PACK_AB R164, R173, R168 ;  /* 0x000000a8ada4723e */ /* 0x000fe200000000ff */
[-C--:B------:R-:W-:Y:S01]  /*b0c0*/  FMUL.FTZ R105, R105, R13.reuse ;  /* 0x0000000d69697220 */ /* 0x080fe20000410000 */
[-C--:B------:R-:W-:Y:S01]  /*b0d0*/  FMUL.FTZ R108, R108, R13.reuse ;  /* 0x0000000d6c6c7220 */ /* 0x080fe20000410000 */
[----:B------:R4:W3:Y:S01]  /*b0e0*/  MUFU.EX2 R159, R158 ;  /* 0x0000009e009f7308 */ /* 0x0008e20000000800 */
[--C-:B-1----:R-:W-:Y:S01]  /*b0f0*/  FFMA.FTZ R180, R170, UR10, -R176.reuse ;  /* 0x0000000aaab47c23 */ /* 0x102fe200080108b0 */
[----:B-----5:R-:W-:Y:S01]  /*b100*/  F2FP.F16.F32.PACK_AB R166, R177, R172 ;  /* 0x000000acb1a6723e */ /* 0x020fe200000000ff */
[----:B------:R-:W-:Y:S01]  /*b110*/  FFMA.FTZ R176, R183, UR10, -R176 ;  /* 0x0000000ab7b07c23 */ /* 0x000fe200080108b0 */
[-C--:B------:R-:W-:Y:S01]  /*b120*/  FMUL.FTZ R109, R109, R13.reuse ;  /* 0x0000000d6d6d7220 */ /* 0x080fe20000410000 */
[-C--:B------:R-:W-:Y:S01]  /*b130*/  FMUL.FTZ R112, R112, R13.reuse ;  /* 0x0000000d70707220 */ /* 0x080fe20000410000 */
[-C--:B------:R-:W-:Y:S01]  /*b140*/  FMUL.FTZ R113, R113, R13.reuse ;  /* 0x0000000d71717220 */ /* 0x080fe20000410000 */
[----:B------:R-:W-:Y:S01]  /*b150*/  FMUL.FTZ R116, R116, R13 ;  /* 0x0000000d74747220 */ /* 0x000fe20000410000 */
[----:B------:R-:W1:Y:S01]  /*b160*/  MUFU.EX2 R170, R181 ;  /* 0x000000b500aa7308 */ /* 0x000e620000000800 */
[----:B----4-:R-:W-:Y:S01]  /*b170*/  F2FP.F16.F32.PACK_AB R158, R161, R20 ;  /* 0x00000014a19e723e */ /* 0x010fe200000000ff */
[----:B------:R-:W-:Y:S01]  /*b180*/  FADD.FTZ R20, R172, R5 ;  /* 0x00000005ac147221 */ /* 0x000fe20000010000 */
[C---:B--2---:R-:W-:Y:S01]  /*b190*/  FADD.FTZ R4, R12.reuse, R21 ;  /* 0x000000150c047221 */ /* 0x044fe20000010000 */
[----:B------:R-:W-:Y:S01]  /*b1a0*/  F2FP.F16.F32.PACK_AB R153, R12, R15 ;  /* 0x0000000f0c99723e */ /* 0x000fe200000000ff */
[-C--:B------:R-:W-:Y:S01]  /*b1b0*/  FMUL.FTZ R117, R117, R13.reuse ;  /* 0x0000000d75757220 */ /* 0x080fe20000410000 */
[----:B------:R-:W-:Y:S01]  /*b1c0*/  FADD.FTZ R5, R177, R20 ;  /* 0x00000014b1057221 */ /* 0x000fe20000010000 */
[-C--:B------:R-:W-:Y:S01]  /*b1d0*/  FMUL.FTZ R120, R120, R13.reuse ;  /* 0x0000000d78787220 */ /* 0x080fe20000410000 */
[----:B------:R-:W-:Y:S01]  /*b1e0*/  MUFU.EX2 R157, R192 ;  /* 0x000000c0009d7308 */ /* 0x000fe20000000800 */
[----:B---3--:R-:W-:Y:S01]  /*b1f0*/  FADD.FTZ R21, R159, R4 ;  /* 0x000000049f157221 */ /* 0x008fe20000010000 */
[-C--:B------:R-:W-:Y:S01]  /*b200*/  FMUL.FTZ R121, R121, R13.reuse ;  /* 0x0000000d79797220 */ /* 0x080fe20000410000 */
[-C--:B------:R-:W-:Y:S01]  /*b210*/  FMUL.FTZ R124, R124, R13.reuse ;  /* 0x0000000d7c7c7220 */ /* 0x080fe20000410000 */
[-C--:B------:R-:W-:Y:S01]  /*b220*/  FMUL.FTZ R125, R125, R13.reuse ;  /* 0x0000000d7d7d7220 */ /* 0x080fe20000410000 */
[-C--:B------:R-:W-:Y:S01]  /*b230*/  FMUL.FTZ R128, R128, R13.reuse ;  /* 0x0000000d80807220 */ /* 0x080fe20000410000 */
[-C--:B------:R-:W-:Y:S01]  /*b240*/  FMUL.FTZ R129, R129, R13.reuse ;  /* 0x0000000d81817220 */ /* 0x080fe20000410000 */
[----:B------:R-:W-:Y:S01]  /*b250*/  FMUL.FTZ R132, R132, R13 ;  /* 0x0000000d84847220 */ /* 0x000fe20000410000 */
[----:B------:R-:W-:Y:S01]  /*b260*/  MUFU.EX2 R20, R163 ;  /* 0x000000a300147308 */ /* 0x000fe20000000800 */
[----:B-1----:R-:W-:Y:S01]  /*b270*/  F2FP.F16.F32.PACK_AB R155, R170, R159 ;  /* 0x0000009faa9b723e */ /* 0x002fe200000000ff */
        /* <DEDUP_REMOVED lines=22> */
[----:B------:R2:W3:Y:S01]  /*b3e0*/  MUFU.EX2 R161, R180 ;  /* 0x000000b400a17308 */ /* 0x0004e20000000800 */
[-C--:B------:R-:W-:Y:S01]  /*b3f0*/  FMUL.FTZ R46, R46, R14.reuse ;  /* 0x0000000e2e2e7220 */ /* 0x080fe20000410000 */
[----:B------:R4:W-:Y:S01]  /*b400*/  STSM.16.M88.4 [R18+0x26800], R152 ;  /* 0x0268009812007844 */ /* 0x0009e20000000200 */
[-C--:B------:R-:W-:Y:S01]  /*b410*/  FMUL.FTZ R47, R47, R14.reuse ;  /* 0x0000000e2f2f7220 */ /* 0x080fe20000410000 */
[-C--:B------:R-:W-:Y:S01]  /*b420*/  FMUL.FTZ R50, R50, R14.reuse ;  /* 0x0000000e32327220 */ /* 0x080fe20000410000 */
[-C--:B------:R-:W-:Y:S01]  /*b430*/  FMUL.FTZ R51, R51, R14.reuse ;  /* 0x0000000e33337220 */ /* 0x080fe20000410000 */
[-C--:B------:R-:W-:Y:S01]  /*b440*/  FMUL.FTZ R54, R54, R14.reuse ;  /* 0x0000000e36367220 */ /* 0x080fe20000410000 */
[-C--:B------:R-:W-:Y:S01]  /*b450*/  FMUL.FTZ R55, R55, R14.reuse ;  /* 0x0000000e37377220 */ /* 0x080fe20000410000 */
[----:B------:R-:W5:Y:S01]  /*b460*/  MUFU.EX2 R172, R171 ;  /* 0x000000ab00ac7308 */ /* 0x000f620000000800 */
[----:B--2---:R-:W-:Y:S01]  /*b470*/  FADD.FTZ R180, R170, R21 ;  /* 0x00000015aab47221 */ /* 0x004fe20000010000 */
[----:B-1----:R-:W-:Y:S01]  /*b480*/  F2FP.F16.F32.PACK_AB R159, R168, R193 ;  /* 0x000000c1a89f723e */ /* 0x002fe200000000ff */
[-C--:B------:R-:W-:Y:S01]  /*b490*/  FMUL.FTZ R58, R58, R14.reuse ;  /* 0x0000000e3a3a7220 */ /* 0x080fe20000410000 */
[-C--:B------:R-:W-:Y:S01]  /*b4a0*/  FMUL.FTZ R59, R59, R14.reuse ;  /* 0x0000000e3b3b7220 */ /* 0x080fe20000410000 */
[----:B------:R-:W-:Y:S01]  /*b4b0*/  FADD.FTZ R21, R157, R180 ;  /* 0x000000b49d157221 */ /* 0x000fe20000010000 */
[----:B------:R-:W-:Y:S01]  /*b4c0*/  F2FP.F16.F32.PACK_AB R157, R20, R157 ;  /* 0x0000009d149d723e */ /* 0x000fe200000000ff */
[-C--:B------:R-:W-:Y:S01]  /*b4d0*/  FMUL.FTZ R62, R62, R14.reuse ;  /* 0x0000000e3e3e7220 */ /* 0x080fe20000410000 */
[----:B------:R1:W2:Y:S01]  /*b4e0*/  MUFU.EX2 R163, R174 ;  /* 0x000000ae00a37308 */ /* 0x0002a20000000800 */
[-C--:B------:R-:W-:Y:S01]  /*b4f0*/  FMUL.FTZ R63, R63, R14.reuse ;  /* 0x0000000e3f3f7220 */ /* 0x080fe20000410000 */
[-C--:B------:R-:W-:Y:S01]  /*b500*/  FMUL.FTZ R66, R66, R14.reuse ;  /* 0x0000000e42427220 */ /* 0x080fe20000410000 */
[----:B------:R4:W-:Y:S01]  /*b510*/  STSM.16.M88.4 [R23], R156 ;  /* 0x0000009c17007844 */ /* 0x0009e20000000200 */
        /* <DEDUP_REMOVED lines=8> */
[-C--:B------:R-:W-:Y:S01]  /*b5a0*/  FMUL.FTZ R79, R79, R14.reuse ;  /* 0x0000000e4f4f7220 */ /* 0x080fe20000410000 */
[----:B------:R-:W-:Y:S01]  /*b5b0*/  FADD.FTZ R21, R193, R174 ;  /* 0x000000aec1157221 */ /* 0x000fe20000010000 */
[-C--:B------:R-:W-:Y:S01]  /*b5c0*/  FMUL.FTZ R82, R82, R14.reuse ;  /* 0x0000000e52527220 */ /* 0x080fe20000410000 */
[-C--:B------:R-:W-:Y:S01]  /*b5d0*/  FMUL.FTZ R83, R83, R14.reuse ;  /* 0x0000000e53537220 */ /* 0x080fe20000410000 */
[----:B------:R1:W4:Y:S01]  /*b5e0*/  MUFU.EX2 R165, R178 ;  /* 0x000000b200a57308 */ /* 0x0003220000000800 */
[----:B------:R-:W-:Y:S01]  /*b5f0*/  FADD.FTZ R180, R168, R21 ;  /* 0x00000015a8b47221 */ /* 0x000fe20000010000 */
[-C--:B------:R-:W-:Y:S01]  /*b600*/  FMUL.FTZ R86, R86, R14.reuse ;  /* 0x0000000e56567220 */ /* 0x080fe20000410000 */
[-C--:B------:R-:W-:Y:S01]  /*b610*/  FMUL.FTZ R87, R87, R14.reuse ;  /* 0x0000000e57577220 */ /* 0x080fe20000410000 */
[-C--:B------:R-:W-:Y:S01]  /*b620*/  FMUL.FTZ R90, R90, R14.reuse ;  /* 0x0000000e5a5a7220 */ /* 0x080fe20000410000 */
[----:B---3--:R-:W-:Y:S01]  /*b630*/  FADD.FTZ R21, R161, R180 ;  /* 0x000000b4a1157221 */ /* 0x008fe20000010000 */
[C---:B-----5:R-:W-:Y:S01]  /*b640*/  F2FP.F16.F32.PACK_AB R161, R172.reuse, R161 ;  /* 0x000000a1aca1723e */ /* 0x060fe200000000ff */
[-C--:B------:R-:W-:Y:S01]  /*b650*/  FMUL.FTZ R91, R91, R14.reuse ;  /* 0x0000000e5b5b7220 */ /* 0x080fe20000410000 */
[----:B------:R-:W3:Y:S01]  /*b660*/  MUFU.EX2 R174, R179 ;  /* 0x000000b300ae7308 */ /* 0x000ee20000000800 */
[----:B-1----:R-:W-:Y:S01]  /*b670*/  FADD.FTZ R178, R172, R21 ;  /* 0x00000015acb27221 */ /* 0x002fe20000010000 */
[-C--:B------:R-:W-:Y:S01]  /*b680*/  FMUL.FTZ R94, R94, R14.reuse ;  /* 0x0000000e5e5e7220 */ /* 0x080fe20000410000 */
[-C--:B------:R-:W-:Y:S01]  /*b690*/  FMUL.FTZ R95, R95, R14.reuse ;  /* 0x0000000e5f5f7220 */ /* 0x080fe20000410000 */
[-C--:B------:R-:W-:Y:S01]  /*b6a0*/  FMUL.FTZ R98, R98, R14.reuse ;  /* 0x0000000e62627220 */ /* 0x080fe20000410000 */
[----:B--2---:R-:W-:Y:S01]  /*b6b0*/  FADD.FTZ R21, R163, R178 ;  /* 0x000000b2a3157221 */ /* 0x004fe20000010000 */
[C---:B----4-:R-:W-:Y:S01]  /*b6c0*/  F2FP.F16.F32.PACK_AB R163, R4.reuse, R163 ;  /* 0x000000a304a3723e */ /* 0x050fe200000000ff */
[-C--:B------:R-:W-:Y:S01]  /*b6d0*/  FMUL.FTZ R99, R99, R14.reuse ;  /* 0x0000000e63637220 */ /* 0x080fe20000410000 */
[----:B------:R-:W1:Y:S01]  /*b6e0*/  MUFU.EX2 R167, R182 ;  /* 0x000000b600a77308 */ /* 0x000e620000000800 */
[----:B------:R-:W-:Y:S01]  /*b6f0*/  FADD.FTZ R178, R4, R21 ;  /* 0x0000001504b27221 */ /* 0x000fe20000010000 */
[-C--:B------:R-:W-:Y:S01]  /*b700*/  FMUL.FTZ R102, R102, R14.reuse ;  /* 0x0000000e66667220 */ /* 0x080fe20000410000 */
[----:B------:R2:W-:Y:S01]  /*b710*/  STSM.16.M88.4 [R19], R160 ;  /* 0x000000a013007844 */ /* 0x0005e20000000200 */
[-C--:B------:R-:W-:Y:S01]  /*b720*/  FMUL.FTZ R103, R103, R14.reuse ;  /* 0x0000000e67677220 */ /* 0x080fe20000410000 */
[----:B------:R-:W-:Y:S01]  /*b730*/  FADD.FTZ R21, R165, R178 ;  /* 0x000000b2a5157221 */ /* 0x000fe20000010000 */
        /* <DEDUP_REMOVED lines=33> */
.L_x_4034:
[----:B------:R1:W3:Y:S01]  /*b950*/  SYNCS.PHASECHK.TRANS64.TRYWAIT P2, [UR26+0x28c50], R10 ;  /* 0x028c500aff0075a7 */ /* 0x0002e2000804015a */
[----:B------:R-:W-:Y:S05]  /*b960*/  @!P0 BRA `(.L_x_4035) ;  /* 0x0000000000048947 */ /* 0x000fea0003800000 */
[----:B------:R-:W-:Y:S01]  /*b970*/  BPT.TRAP 0x1 ;  /* 0x000000040000795c */ /* 0x000fe20000300000 */
.L_x_4035:
[----:B---3--:R-:W-:Y:S05]  /*b980*/  @P2 BRA `(.L_x_4036) ;  /* 0x0000000000082947 */ /* 0x008fea0003800000 */
[----:B------:R-:W3:Y:S02]  /*b990*/  SYNCS.PHASECHK.TRANS64.TRYWAIT P2, [UR26+0x28c50], R10 ;  /* 0x028c500aff0075a7 */ /* 0x000ee4000804015a */
[----:B---3--:R-:W-:Y:S05]  /*b9a0*/  @!P2 BRA `(.L_x_4037) ;  /* 0x0000005c00f4a947 */ /* 0x008fea0003800000 */
.L_x_4036:
[----:B------:R-:W-:Y:S01]  /*b9b0*/  ULEA UR11, UR39, UR45, 0xc ;  /* 0x0000002d270b7291 */ /* 0x000fe2000f8e603f */
[----:B------:R-:W-:Y:S01]  /*b9c0*/  WARPGROUP.ARRIVE ;  /* 0x00000000000079c5 */ /* 0x000fe20000000000 */
[----:B------:R-:W-:Y:S01]  /*b9d0*/  UMOV UR7, 0x40000040 ;  /* 0x4000004000077882 */ /* 0x000fe20000000000 */
[----:B------:R-:W-:Y:S01]  /*b9e0*/  ISETP.GT.AND P2, PT, R9, UR41, PT ;  /* 0x0000002909007c0c */ /* 0x000fe2000bf44270 */
        /* <DEDUP_REMOVED lines=37> */
.L_x_4021:
[----:B------:R-:W5:Y:S01]  /*bc40*/  SHFL.BFLY PT, R0, R5, 0x2, 0x1f ;  /* 0x0c401f0005007f89 */ /* 0x000f6200000e0000 */
[----:B-1----:R-:W-:Y:S01]  /*bc50*/  IMAD.MOV.U32 R10, RZ, RZ, RZ ;  /* 0x000000ffff0a7224 */ /* 0x002fe200078e00ff */
[----:B------:R-:W-:Y:S01]  /*bc60*/  UIADD3 UR37, UR37, 0x1, URZ ;  /* 0x0000000125257890 */ /* 0x000fe2000fffe03f */
[----:B------:R-:W-:Y:S01]  /*bc70*/  IMAD.U32 R14, RZ, RZ, UR10 ;  /* 0x0000000aff0e7e24 */ /* 0x000fe2000f8e00ff */
[----:B------:R-:W1:Y:S01]  /*bc80*/  SHFL.BFLY PT, R9, R4, 0x2, 0x1f ;  /* 0x0c401f0004097f89 */ /* 0x000e6200000e0000 */
[----:B------:R-:W-:Y:S08]  /*bc90*/  BAR.ARV 0x8, 0xa0 ;  /* 0x0202800000007b1d */ /* 0x000ff00000002000 */
[----:B------:R-:W-:Y:S01]  /*bca0*/  BAR.SYNC.DEFER_BLOCKING 0xf, 0x100 ;  /* 0x03c4000000007b1d */ /* 0x000fe20000010000 */
[----:B-----5:R-:W-:Y:S01]  /*bcb0*/  FADD.FTZ R0, R0, R5 ;  /* 0x0000000500007221 */ /* 0x020fe20000010000 */
[----:B-1----:R-:W-:-:S04]  /*bcc0*/  FADD.FTZ R9, R9, R4 ;  /* 0x0000000409097221 */ /* 0x002fc80000010000 */
[----:B------:R-:W3:Y:S01]  /*bcd0*/  SHFL.BFLY PT, R3, R0, 0x1, 0x1f ;  /* 0x0c201f0000037f89 */ /* 0x000ee200000e0000 */
[----:B------:R-:W-:-:S03]  /*bce0*/  IMAD.U32 R4, RZ, RZ, UR10 ;  /* 0x0000000aff047e24 */ /* 0x000fc6000f8e00ff */
[----:B------:R-:W1:Y:S01]  /*bcf0*/  SHFL.BFLY PT, R6, R9, 0x1, 0x1f ;  /* 0x0c201f0009067f89 */ /* 0x000e6200000e0000 */
[----:B---3--:R-:W-:Y:S01]  /*bd00*/  FADD.FTZ R11, R0, R3 ;  /* 0x00000003000b7221 */ /* 0x008fe20000010000 */
[----:B------:R-:W-:Y:S02]  /*bd10*/  IMAD.MOV R3, RZ, RZ, -R17 ;  /* 0x000000ffff037224 */ /* 0x000fe400078e0a11 */
[----:B------:R-:W-:Y:S02]  /*bd20*/  IMAD.MOV.U32 R0, RZ, RZ, RZ ;  /* 0x000000ffff007224 */ /* 0x000fe400078e00ff */
[----:B-1----:R-:W-:Y:S01]  /*bd30*/  FADD.FTZ R12, R9, R6 ;  /* 0x00000006090c7221 */ /* 0x002fe20000010000 */
[----:B------:R-:W-:Y:S02]  /*bd40*/  FSETP.NE.FTZ.AND P1, PT, R11, RZ, PT ;  /* 0x000000ff0b00720b */ /* 0x000fe40003f35000 */
[----:B------:R-:W-:Y:S02]  /*bd50*/  ISETP.NE.AND P0, PT, R2, R3, PT ;  /* 0x000000030200720c */ /* 0x000fe40003f05270 */
[----:B------:R-:W-:-:S02]  /*bd60*/  FSETP.NE.FTZ.AND P2, PT, R12, RZ, PT ;  /* 0x000000ff0c00720b */ /* 0x000fc40003f55000 */
[----:B------:R-:W-:Y:S01]  /*bd70*/  MOV R3, UR39 ;  /* 0x0000002700037c02 */ /* 0x000fe20008000f00 */
[----:B------:R-:W-:-:S04]  /*bd80*/  UIADD3 UR39, UR39, 0x1, URZ ;  /* 0x0000000127277890 */ /* 0x000fc8000fffe03f */
[----:B------:R-:W-:Y:S02]  /*bd90*/  UISETP.NE.AND UP0, UPT, UR39, 0x2, UPT ;  /* 0x000000022700788c */ /* 0x000fe4000bf05270 */
[----:B------:R-:W2:Y:S01]  /*bda0*/  @P1 MUFU.RCP R10, R11 ;  /* 0x0000000b000a1308 */ /* 0x000ea20000001000 */
[----:B------:R-:W-:Y:S01]  /*bdb0*/  @P1 FMUL.FTZ R4, R4, 0.69314718246459960938 ;  /* 0x3f31721804041820 */ /* 0x000fe20000410000 */
[----:B------:R-:W-:Y:S01]  /*bdc0*/  @!P0 IMAD R3, R3, 0x40, R16 ;  /* 0x0000004003038824 */ /* 0x000fe200078e0210 */
[----:B------:R-:W-:Y:S01]  /*bdd0*/  USEL UR4, URZ, 0x1, UP0 ;  /* 0x000000013f047887 */ /* 0x000fe20008000000 */
[----:B------:R-:W-:Y:S01]  /*bde0*/  @P2 FMUL.FTZ R14, R14, 0.69314718246459960938 ;  /* 0x3f3172180e0e2820 */ /* 0x000fe20000410000 */
[----:B------:R-:W-:Y:S02]  /*bdf0*/  USEL UR39, UR39, URZ, UP0 ;  /* 0x0000003f27277287 */ /* 0x000fe40008000000 */
[----:B------:R-:W-:Y:S01]  /*be00*/  @!P0 LEA R5, R3, UR48, 0x2 ;  /* 0x0000003003058c11 */ /* 0x000fe2000f8e10ff */
[----:B------:R-:W-:Y:S01]  /*be10*/  @P2 MUFU.RCP R0, R12 ;  /* 0x0000000c00002308 */ /* 0x000fe20000001000 */
[----:B------:R-:W-:Y:S01]  /*be20*/  MOV R3, 0xff800000 ;  /* 0xff80000000037802 */ /* 0x000fe20000000f00 */
[----:B------:R-:W-:-:S06]  /*be30*/  ULOP3.LUT UR38, UR38, UR4, URZ, 0x3c, !UPT ;  /* 0x0000000426267292 */ /* 0x000fcc000f8e3c3f */
[----:B------:R-:W1:Y:S01]  /*be40*/  @P1 MUFU.LG2 R6, R11 ;  /* 0x0000000b00061308 */ /* 0x000e620000000c00 */
[-C--:B--2-4-:R-:W-:Y:S01]  /*be50*/  FMUL.FTZ R162, R24, R10.reuse ;  /* 0x0000000a18a27220 */ /* 0x094fe20000410000 */
        /* <DEDUP_REMOVED lines=68> */
[----:B------:R-:W-:Y:S01]  /*c2a0*/  PLOP3.LUT P0, PT, PT, PT, PT, 0x8, 0x0 ;  /* 0x000000000000781c */ /* 0x000fe20003f0e170 */
[-C--:B------:R-:W-:Y:S01]  /*c2b0*/  FMUL.FTZ R30, R30, R0.reuse ;  /* 0x000000001e1e7220 */ /* 0x080fe20000410000 */
[-C--:B------:R-:W-:Y:S01]  /*c2c0*/  FMUL.FTZ R31, R31, R0.reuse ;  /* 0x000000001f1f7220 */ /* 0x080fe20000410000 */
[-C--:B------:R-:W-:Y:S01]  /*c2d0*/  FMUL.FTZ R34, R34, R0.reuse ;  /* 0x0000000022227220 */ /* 0x080fe20000410000 */
[-C--:B------:R-:W-:Y:S01]  /*c2e0*/  FMUL.FTZ R35, R35, R0.reuse ;  /* 0x0000000023237220 */ /* 0x080fe20000410000 */
[----:B--2---:R-:W2:Y:S01]  /*c2f0*/  @P2 MUFU.LG2 R10, R12 ;  /* 0x0000000c000a2308 */ /* 0x004ea20000000c00 */
        /* <DEDUP_REMOVED lines=63> */
.L_x_3954:
        /* <DEDUP_REMOVED lines=34> */
[----:B------:R-:W-:Y:S01]  /*c910*/  LOP3.LUT R0, R173, 0x380, RZ, 0xc0, !PT ;  /* 0x00000380ad007812 */ /* 0x000fe200078ec0ff */
[--C-:B------:R-:W-:Y:S01]  /*c920*/  IMAD.X R9, RZ, RZ, R7.reuse, P2 ;  /* 0x000000ffff097224 */ /* 0x100fe200010e0607 */
[----:B------:R-:W-:Y:S01]  /*c930*/  IADD3 R181, P6, R6, 0x2020, RZ ;  /* 0x0000202006b57810 */ /* 0x000fe20007fde0ff */
[----:B------:R-:W-:Y:S01]  /*c940*/  IMAD.X R11, RZ, RZ, R7, P3 ;  /* 0x000000ffff0b7224 */ /* 0x000fe200018e0607 */
[----:B------:R-:W-:-:S02]  /*c950*/  SHF.R.U64 R0, R0, 0x3, RZ ;  /* 0x0000000300007819 */ /* 0x000fc400000012ff */
[----:B------:R-:W-:Y:S01]  /*c960*/  LOP3.LUT R4, R175, 0x380, RZ, 0xc0, !PT ;  /* 0x00000380af047812 */ /* 0x000fe200078ec0ff */
[--C-:B------:R-:W-:Y:S01]  /*c970*/  IMAD.X R21, RZ, RZ, R7.reuse, P6 ;  /* 0x000000ffff157224 */ /* 0x100fe200030e0607 */
[----:B------:R-:W-:Y:S02]  /*c980*/  IADD3 R177, P4, R6, 0x60, RZ ;  /* 0x0000006006b17810 */ /* 0x000fe40007f9e0ff */
[----:B------:R-:W-:Y:S02]  /*c990*/  LOP3.LUT R8, R0, R173, RZ, 0x3c, !PT ;  /* 0x000000ad00087212 */ /* 0x000fe400078e3cff */
[----:B------:R-:W-:Y:S01]  /*c9a0*/  LOP3.LUT R0, R181, 0x380, RZ, 0xc0, !PT ;  /* 0x00000380b5007812 */ /* 0x000fe200078ec0ff */
[----:B------:R-:W-:Y:S01]  /*c9b0*/  IMAD.X R13, RZ, RZ, R7, P4 ;  /* 0x000000ffff0d7224 */ /* 0x000fe200020e0607 */
[----:B------:R-:W-:Y:S02]  /*c9c0*/  SHF.R.U64 R4, R4, 0x3, RZ ;  /* 0x0000000304047819 */ /* 0x000fe400000012ff */
[----:B------:R-:W-:-:S02]  /*c9d0*/  IADD3 R183, P1, R6, 0x2040, RZ ;  /* 0x0000204006b77810 */ /* 0x000fc40007f3e0ff */
[----:B------:R-:W-:Y:S02]  /*c9e0*/  SHF.R.U64 R0, R0, 0x3, RZ ;  /* 0x0000000300007819 */ /* 0x000fe400000012ff */
[----:B------:R-:W-:Y:S01]  /*c9f0*/  IADD3 R197, P4, R6, 0x4020, RZ ;  /* 0x0000402006c57810 */ /* 0x000fe20007f9e0ff */
[--C-:B------:R-:W-:Y:S01]  /*ca00*/  IMAD.X R25, RZ, RZ, R7.reuse, P1 ;  /* 0x000000ffff197224 */ /* 0x100fe200008e0607 */
[----:B------:R-:W-:Y:S02]  /*ca10*/  LOP3.LUT R10, R4, R175, RZ, 0x3c, !PT ;  /* 0x000000af040a7212 */ /* 0x000fe400078e3cff */
[C---:B------:R-:W-:Y:S01]  /*ca20*/  LOP3.LUT R111, R6.reuse, 0x380, RZ, 0xc0, !PT ;  /* 0x00000380066f7812 */ /* 0x040fe200078ec0ff */
[----:B------:R-:W-:Y:S01]  /*ca30*/  IMAD.X R99, RZ, RZ, R7, P4 ;  /* 0x000000ffff637224 */ /* 0x000fe200020e0607 */
[C---:B------:R-:W-:Y:S02]  /*ca40*/  IADD3 R179, P5, R6.reuse, 0x2000, RZ ;  /* 0x0000200006b37810 */ /* 0x040fe40007fbe0ff */
[----:B------:R-:W-:-:S02]  /*ca50*/  IADD3 R193, P2, R6, 0x2060, RZ ;  /* 0x0000206006c17810 */ /* 0x000fc40007f5e0ff */
[----:B------:R-:W-:Y:S02]  /*ca60*/  LOP3.LUT R4, R183, 0x380, RZ, 0xc0, !PT ;  /* 0x00000380b7047812 */ /* 0x000fe400078ec0ff */
[----:B------:R-:W-:Y:S01]  /*ca70*/  IADD3 R195, P3, R6, 0x4000, RZ ;  /* 0x0000400006c37810 */ /* 0x000fe20007f7e0ff */
[----:B------:R-:W-:Y:S01]  /*ca80*/  IMAD.X R91, RZ, RZ, R7, P2 ;  /* 0x000000ffff5b7224 */ /* 0x000fe200010e0607 */
[----:B------:R-:W-:Y:S02]  /*ca90*/  LOP3.LUT R20, R0, R181, RZ, 0x3c, !PT ;  /* 0x000000b500147212 */ /* 0x000fe400078e3cff */
[----:B------:R-:W-:Y:S02]  /*caa0*/  LOP3.LUT R0, R197, 0x380, RZ, 0xc0, !PT ;  /* 0x00000380c5007812 */ /* 0x000fe400078ec0ff */
[----:B------:R-:W-:Y:S02]  /*cab0*/  IADD3.X R15, RZ, R7, RZ, P5, !PT ;  /* 0x00000007ff0f7210 */ /* 0x000fe40002ffe4ff */
[----:B------:R-:W-:-:S02]  /*cac0*/  SHF.R.U64 R111, R111, 0x3, RZ ;  /* 0x000000036f6f7819 */ /* 0x000fc400000012ff */
[----:B------:R-:W-:Y:S02]  /*cad0*/  SHF.R.U64 R4, R4, 0x3, RZ ;  /* 0x0000000304047819 */ /* 0x000fe400000012ff */
[C---:B------:R-:W-:Y:S02]  /*cae0*/  IADD3 R199, P5, R6.reuse, 0x4040, RZ ;  /* 0x0000404006c77810 */ /* 0x040fe40007fbe0ff */
[C---:B------:R-:W-:Y:S02]  /*caf0*/  IADD3 R114, P2, R6.reuse, 0x6020, RZ ;  /* 0x0000602006727810 */ /* 0x040fe40007f5e0ff */
[----:B------:R-:W-:Y:S01]  /*cb00*/  IADD3.X R95, RZ, R7, RZ, P3, !PT ;  /* 0x00000007ff5f7210 */ /* 0x000fe20001ffe4ff */
[--C-:B------:R-:W-:Y:S01]  /*cb10*/  IMAD.X R103, RZ, RZ, R7.reuse, P5 ;  /* 0x000000ffff677224 */ /* 0x100fe200028e0607 */
[C---:B------:R-:W-:Y:S01]  /*cb20*/  IADD3 R201, P6, R6.reuse, 0x4060, RZ ;  /* 0x0000406006c97810 */ /* 0x040fe20007fde0ff */
[----:B------:R-:W-:Y:S01]  /*cb30*/  IMAD.X R115, RZ, RZ, R7, P2 ;  /* 0x000000ffff737224 */ /* 0x000fe200010e0607 */
[----:B------:R-:W-:-:S02]  /*cb40*/  IADD3 R203, P1, R6, 0x6000, RZ ;  /* 0x0000600006cb7810 */ /* 0x000fc40007f3e0ff */
[C---:B------:R-:W-:Y:S01]  /*cb50*/  IADD3 R118, P3, R6.reuse, 0x6040, RZ ;  /* 0x0000604006767810 */ /* 0x040fe20007f7e0ff */
[--C-:B------:R-:W-:Y:S01]  /*cb60*/  IMAD.X R107, RZ, RZ, R7.reuse, P6 ;  /* 0x000000ffff6b7224 */ /* 0x100fe200030e0607 */
[----:B------:R-:W-:Y:S02]  /*cb70*/  IADD3 R205, P4, R6, 0x6060, RZ ;  /* 0x0000606006cd7810 */ /* 0x000fe40007f9e0ff */
[----:B------:R-:W-:Y:S01]  /*cb80*/  SHF.R.U64 R0, R0, 0x3, RZ ;  /* 0x0000000300007819 */ /* 0x000fe200000012ff */
[--C-:B------:R-:W-:Y:S01]  /*cb90*/  IMAD.X R119, RZ, RZ, R7.reuse, P3 ;  /* 0x000000ffff777224 */ /* 0x100fe200018e0607 */
[----:B------:R-:W-:Y:S01]  /*cba0*/  LOP3.LUT R6, R111, R6, RZ, 0x3c, !PT ;  /* 0x000000066f067212 */ /* 0x000fe200078e3cff */
[----:B------:R-:W-:Y:S01]  /*cbb0*/  IMAD.X R123, RZ, RZ, R7, P4 ;  /* 0x000000ffff7b7224 */ /* 0x000fe200020e0607 */
[----:B------:R-:W-:Y:S02]  /*cbc0*/  LOP3.LUT R24, R4, R183, RZ, 0x3c, !PT ;  /* 0x000000b704187212 */ /* 0x000fe400078e3cff */
[----:B------:R-:W-:-:S02]  /*cbd0*/  LOP3.LUT R12, R177, 0x380, RZ, 0xc0, !PT ;  /* 0x00000380b10c7812 */ /* 0x000fc400078ec0ff */
[----:B------:R-:W-:Y:S02]  /*cbe0*/  LOP3.LUT R4, R199, 0x380, RZ, 0xc0, !PT ;  /* 0x00000380c7047812 */ /* 0x000fe400078ec0ff */
[----:B------:R-:W-:Y:S02]  /*cbf0*/  LOP3.LUT R14, R179, 0x380, RZ, 0xc0, !PT ;  /* 0x00000380b30e7812 */ /* 0x000fe400078ec0ff */
[----:B------:R-:W-:Y:S02]  /*cc00*/  LOP3.LUT R27, R114, 0x380, RZ, 0xc0, !PT ;  /* 0x00000380721b7812 */ /* 0x000fe400078ec0ff */
[----:B------:R-:W-:Y:S02]  /*cc10*/  LOP3.LUT R98, R0, R197, RZ, 0x3c, !PT ;  /* 0x000000c500627212 */ /* 0x000fe400078e3cff */
[-C--:B------:R-:W-:Y:S02]  /*cc20*/  IADD3.X R111, RZ, R7.reuse, RZ, P1, !PT ;  /* 0x00000007ff6f7210 */ /* 0x080fe40000ffe4ff */
[----:B------:R-:W-:-:S02]  /*cc30*/  MOV R0, R6 ;  /* 0x0000000600007202 */ /* 0x000fc40000000f00 */
[----:B------:R-:W-:Y:S02]  /*cc40*/  SHF.R.U64 R12, R12, 0x3, RZ ;  /* 0x000000030c0c7819 */ /* 0x000fe400000012ff */
[----:B------:R-:W-:Y:S02]  /*cc50*/  LOP3.LUT R90, R193, 0x380, RZ, 0xc0, !PT ;  /* 0x00000380c15a7812 */ /* 0x000fe400078ec0ff */
[----:B------:R-:W-:Y:S02]  /*cc60*/  SHF.R.U64 R4, R4, 0x3, RZ ;  /* 0x0000000304047819 */ /* 0x000fe400000012ff */
[----:B------:R-:W-:Y:S02]  /*cc70*/  LOP3.LUT R7, R118, 0x380, RZ, 0xc0, !PT ;  /* 0x0000038076077812 */ /* 0x000fe400078ec0ff */
[----:B------:R-:W-:Y:S02]  /*cc80*/  SHF.R.U64 R14, R14, 0x3, RZ ;  /* 0x000000030e0e7819 */ /* 0x000fe400000012ff */
[----:B------:R-:W-:-:S02]  /*cc90*/  LOP3.LUT R94, R195, 0x380, RZ, 0xc0, !PT ;  /* 0x00000380c35e7812 */ /* 0x000fc400078ec0ff */
[----:B------:R-:W-:Y:S02]  /*cca0*/  SHF.R.U64 R27, R27, 0x3, RZ ;  /* 0x000000031b1b7819 */ /* 0x000fe400000012ff */
[----:B------:R-:W-:Y:S02]  /*ccb0*/  LOP3.LUT R106, R201, 0x380, RZ, 0xc0, !PT ;  /* 0x00000380c96a7812 */ /* 0x000fe400078ec0ff */
[----:B------:R-:W-:Y:S02]  /*ccc0*/  F2FP.F16.F32.PACK_AB R6, R29, R156 ;  /* 0x0000009c1d06723e */ /* 0x000fe400000000ff */
[----:B------:R-:W-:Y:S02]  /*ccd0*/  LOP3.LUT R12, R12, R177, RZ, 0x3c, !PT ;  /* 0x000000b10c0c7212 */ /* 0x000fe400078e3cff */
[----:B------:R-:W-:Y:S02]  /*cce0*/  SHF.R.U64 R90, R90, 0x3, RZ ;  /* 0x000000035a5a7819 */ /* 0x000fe400000012ff */
[----:B------:R-:W-:-:S02]  /*ccf0*/  LOP3.LUT R102, R4, R199, RZ, 0x3c, !PT ;  /* 0x000000c704667212 */ /* 0x000fc400078e3cff */
[----:B------:R-:W-:Y:S02]  /*cd00*/  LOP3.LUT R122, R205, 0x380, RZ, 0xc0, !PT ;  /* 0x00000380cd7a7812 */ /* 0x000fe400078ec0ff */
[----:B------:R-:W-:Y:S02]  /*cd10*/  SHF.R.U64 R29, R7, 0x3, RZ ;  /* 0x00000003071d7819 */ /* 0x000fe400000012ff */
[----:B------:R-:W-:Y:S02]  /*cd20*/  LOP3.LUT R14, R14, R179, RZ, 0x3c, !PT ;  /* 0x000000b30e0e7212 */ /* 0x000fe400078e3cff */
[----:B------:R-:W-:Y:S02]  /*cd30*/  SHF.R.U64 R94, R94, 0x3, RZ ;  /* 0x000000035e5e7819 */ /* 0x000fe400000012ff */
[----:B------:R-:W-:Y:S02]  /*cd40*/  LOP3.LUT R110, R203, 0x380, RZ, 0xc0, !PT ;  /* 0x00000380cb6e7812 */ /* 0x000fe400078ec0ff */
[----:B------:R-:W-:-:S02]  /*cd50*/  F2FP.F16.F32.PACK_AB R4, R153, R162 ;  /* 0x000000a29904723e */ /* 0x000fc400000000ff */
[----:B------:R-:W-:Y:S02]  /*cd60*/  F2FP.F16.F32.PACK_AB R7, R31, R30 ;  /* 0x0000001e1f07723e */ /* 0x000fe400000000ff */
[----:B------:R-:W-:Y:S02]  /*cd70*/  LOP3.LUT R114, R27, R114, RZ, 0x3c, !PT ;  /* 0x000000721b727212 */ /* 0x000fe400078e3cff */
[----:B------:R-:W-:Y:S01]  /*cd80*/  SHF.R.U64 R106, R106, 0x3, RZ ;  /* 0x000000036a6a7819 */ /* 0x000fe200000012ff */
[----:B------:R1:W-:Y:S01]  /*cd90*/  STSM.16.M88.4 [R0], R4 ;  /* 0x0000000400007844 */ /* 0x0003e20000000200 */
[----:B------:R-:W-:Y:S02]  /*cda0*/  MOV R27, R8 ;  /* 0x00000008001b7202 */ /* 0x000fe40000000f00 */
[----:B------:R-:W-:Y:S02]  /*cdb0*/  MOV R10, R10 ;  /* 0x0000000a000a7202 */ /* 0x000fe40000000f00 */
[----:B------:R-:W-:Y:S01]  /*cdc0*/  LOP3.LUT R90, R90, R193, RZ, 0x3c, !PT ;  /* 0x000000c15a5a7212 */ /* 0x000fe200078e3cff */
[----:B------:R2:W-:Y:S01]  /*cdd0*/  STSM.16.M88.4 [R27], R32 ;  /* 0x000000201b007844 */ /* 0x0005e20000000200 */
[----:B------:R-:W-:-:S02]  /*cde0*/  SHF.R.U64 R122, R122, 0x3, RZ ;  /* 0x000000037a7a7819 */ /* 0x000fc400000012ff */
[----:B------:R-:W-:Y:S01]  /*cdf0*/  MOV R12, R12 ;  /* 0x0000000c000c7202 */ /* 0x000fe20000000f00 */
[----:B------:R2:W-:Y:S01]  /*ce00*/  STSM.16.M88.4 [R10], R40 ;  /* 0x000000280a007844 */ /* 0x0005e20000000200 */
[----:B------:R-:W-:Y:S02]  /*ce10*/  F2FP.F16.F32.PACK_AB R64, R65, R64 ;  /* 0x000000404140723e */ /* 0x000fe400000000ff */
[----:B------:R-:W-:Y:S01]  /*ce20*/  LOP3.LUT R94, R94, R195, RZ, 0x3c, !PT ;  /* 0x000000c35e5e7212 */ /* 0x000fe200078e3cff */
[----:B------:R2:W-:Y:S01]  /*ce30*/  STSM.16.M88.4 [R12], R48 ;  /* 0x000000300c007844 */ /* 0x0005e20000000200 */
[----:B------:R-:W-:Y:S02]  /*ce40*/  SHF.R.U64 R110, R110, 0x3, RZ ;  /* 0x000000036e6e7819 */ /* 0x000fe400000012ff */
[----:B------:R-:W-:Y:S02]  /*ce50*/  MOV R14, R14 ;  /* 0x0000000e000e7202 */ /* 0x000fe40000000f00 */
[----:B------:R-:W-:-:S02]  /*ce60*/  F2FP.F16.F32.PACK_AB R58, R61, R60 ;  /* 0x0000003c3d3a723e */ /* 0x000fc400000000ff */
[----:B------:R-:W-:Y:S02]  /*ce70*/  F2FP.F16.F32.PACK_AB R59, R63, R62 ;  /* 0x0000003e3f3b723e */ /* 0x000fe400000000ff */
[----:B------:R-:W-:Y:S02]  /*ce80*/  F2FP.F16.F32.PACK_AB R65, R67, R66 ;  /* 0x000000424341723e */ /* 0x000fe400000000ff */
[----:B------:R-:W-:Y:S01]  /*ce90*/  F2FP.F16.F32.PACK_AB R72, R73, R72 ;  /* 0x000000484948723e */ /* 0x000fe200000000ff */
[----:B------:R2:W-:Y:S01]  /*cea0*/  STSM.16.M88.4 [R14], R56 ;  /* 0x000000380e007844 */ /* 0x0005e20000000200 */
[----:B------:R-:W-:Y:S02]  /*ceb0*/  LOP3.LUT R106, R106, R201, RZ, 0x3c, !PT ;  /* 0x000000c96a6a7212 */ /* 0x000fe400078e3cff */
[----:B------:R-:W-:Y:S02]  /*cec0*/  MOV R20, R20 ;  /* 0x0000001400147202 */ /* 0x000fe40000000f00 */
        /* <DEDUP_REMOVED lines=9> */
[----:B------:R-:W-:Y:S01]  /*cf60*/  LOP3.LUT R122, R122, R205, RZ, 0x3c, !PT ;  /* 0x000000cd7a7a7212 */ /* 0x000fe200078e3cff */
[----:B------:R2:W-:Y:S01]  /*cf70*/  STSM.16.M88.4 [R24], R72 ;  /* 0x0000004818007844 */ /* 0x0005e20000000200 */
[----:B------:R-:W-:Y:S02]  /*cf80*/  MOV R9, R90 ;  /* 0x0000005a00097202 */ /* 0x000fe40000000f00 */
[----:B------:R-:W-:Y:S02]  /*cf90*/  F2FP.F16.F32.PACK_AB R82, R85, R84 ;  /* 0x000000545552723e */ /* 0x000fe400000000ff */
[----:B------:R-:W-:Y:S02]  /*cfa0*/  F2FP.F16.F32.PACK_AB R83, R87, R86 ;  /* 0x000000565753723e */ /* 0x000fe400000000ff */
[----:B------:R-:W-:-:S02]  /*cfb0*/  F2FP.F16.F32.PACK_AB R88, R89, R88 ;  /* 0x000000585958723e */ /* 0x000fc400000000ff */
[----:B------:R-:W-:Y:S01]  /*cfc0*/  LOP3.LUT R110, R110, R203, RZ, 0x3c, !PT ;  /* 0x000000cb6e6e7212 */ /* 0x000fe200078e3cff */
[----:B------:R2:W-:Y:S01]  /*cfd0*/  STSM.16.M88.4 [R9], R80 ;  /* 0x0000005009007844 */ /* 0x0005e20000000200 */
[----:B------:R-:W-:Y:S02]  /*cfe0*/  MOV R94, R94 ;  /* 0x0000005e005e7202 */ /* 0x000fe40000000f00 */
[----:B------:R-:W-:Y:S02]  /*cff0*/  MOV R8, R98 ;  /* 0x0000006200087202 */ /* 0x000fe40000000f00 */
[----:B------:R-:W-:Y:S02]  /*d000*/  F2FP.F16.F32.PACK_AB R89, R154, R26 ;  /* 0x0000001a9a59723e */ /* 0x000fe400000000ff */
[----:B------:R-:W-:Y:S02]  /*d010*/  F2FP.F16.F32.PACK_AB R90, R93, R92 ;  /* 0x0000005c5d5a723e */ /* 0x000fe400000000ff */
[----:B------:R-:W-:-:S02]  /*d020*/  F2FP.F16.F32.PACK_AB R91, R157, R155 ;  /* 0x0000009b9d5b723e */ /* 0x000fc400000000ff */
[----:B------:R-:W-:Y:S02]  /*d030*/  F2FP.F16.F32.PACK_AB R96, R97, R96 ;  /* 0x000000606160723e */ /* 0x000fe400000000ff */
[----:B-1----:R-:W-:Y:S01]  /*d040*/  MOV R5, R106 ;  /* 0x0000006a00057202 */ /* 0x002fe20000000f00 */
[----:B------:R2:W-:Y:S01]  /*d050*/  STSM.16.M88.4 [R94], R88 ;  /* 0x000000585e007844 */ /* 0x0005e20000000200 */
[----:B------:R-:W-:Y:S02]  /*d060*/  F2FP.F16.F32.PACK_AB R97, R159, R158 ;  /* 0x0000009e9f61723e */ /* 0x000fe400000000ff */
        /* <DEDUP_REMOVED lines=11> */
[----:B------:R-:W-:Y:S01]  /*d120*/  MOV R0, R122 ;  /* 0x0000007a00007202 */ /* 0x000fe20000000f00 */
[----:B------:R2:W-:Y:S01]  /*d130*/  STSM.16.M88.4 [R102], R104 ;  /* 0x0000006866007844 */ /* 0x0005e20000000200 */
[----:B------:R-:W-:Y:S02]  /*d140*/  F2FP.F16.F32.PACK_AB R113, R168, R167 ;  /* 0x000000a7a871723e */ /* 0x000fe400000000ff */
        /* <DEDUP_REMOVED lines=9> */
[----:B------:R-:W-:-:S02]  /*d1e0*/  F2FP.F16.F32.PACK_AB R129, R131, R130 ;  /* 0x000000828381723e */ /* 0x000fc400000000ff */
[----:B------:R-:W-:Y:S01]  /*d1f0*/  F2FP.F16.F32.PACK_AB R136, R137, R136 ;  /* 0x000000888988723e */ /* 0x000fe200000000ff */
[----:B------:R2:W-:Y:S01]  /*d200*/  STSM.16.M88.4 [R110], R120 ;  /* 0x000000786e007844 */ /* 0x0005e20000000200 */
        /* <DEDUP_REMOVED lines=10> */
[----:B------:R2:W-:Y:S01]  /*d2b0*/  STSM.16.M88.4 [R118], R136 ;  /* 0x0000008876007844 */ /* 0x0005e20000000200 */
        /* <DEDUP_REMOVED lines=10> */
[----:B------:R-:W1:Y:S01]  /*d360*/  LDC.64 R6, c[0x0][0xb78] ;  /* 0x0002de00ff067b82 */ /* 0x000e620000000a00 */
[----:B------:R-:W-:Y:S01]  /*d370*/  USHF.R.S32.HI UR5, URZ, 0x1f, UR43 ;  /* 0x0000001f3f057899 */ /* 0x000fe2000801142b */
[----:B--2---:R-:W-:Y:S01]  /*d380*/  IADD3 R9, -R17, RZ, RZ ;  /* 0x000000ff11097210 */ /* 0x004fe20007ffe1ff */
[----:B------:R-:W-:Y:S02]  /*d390*/  ULDC.64 UR8, c[0x0][0xb70] ;  /* 0x0002dc0000087ab9 */ /* 0x000fe40000000a00 */
[----:B------:R-:W-:Y:S01]  /*d3a0*/  UIMAD UR5, UR5, UR8, URZ ;  /* 0x00000008050572a4 */ /* 0x000fe2000f8e023f */
[----:B------:R-:W-:Y:S01]  /*d3b0*/  ISETP.NE.AND P0, PT, R2, R9, PT ;  /* 0x000000090200720c */ /* 0x000fe20003f05270 */
[----:B------:R-:W-:Y:S01]  /*d3c0*/  UIMAD.WIDE.U32 UR6, UR43, UR8, URZ ;  /* 0x000000082b0672a5 */ /* 0x000fe2000f8e003f */
[----:B------:R-:W-:Y:S01]  /*d3d0*/  IADD3 R9, R16, UR42, RZ ;  /* 0x0000002a10097c10 */ /* 0x000fe2000fffe0ff */
[----:B------:R-:W-:Y:S02]  /*d3e0*/  UIMAD UR5, UR43, UR9, UR5 ;  /* 0x000000092b0572a4 */ /* 0x000fe4000f8e0205 */
[----:B------:R-:W-:-:S02]  /*d3f0*/  USHF.R.S32.HI UR8, URZ, 0x1f, UR44 ;  /* 0x0000001f3f087899 */ /* 0x000fc4000801142c */
[----:B------:R-:W-:Y:S02]  /*d400*/  UIADD3 UR5, UR7, UR5, URZ ;  /* 0x0000000507057290 */ /* 0x000fe4000fffe03f */
[----:B------:R-:W-:Y:S02]  /*d410*/  IMAD.U32 R5, RZ, RZ, UR7 ;  /* 0x00000007ff057e24 */ /* 0x000fe4000f8e00ff */
[----:B------:R-:W-:Y:S01]  /*d420*/  IMAD.U32 R4, RZ, RZ, UR6 ;  /* 0x00000006ff047e24 */ /* 0x000fe2000f8e00ff */
[----:B------:R-:W-:Y:S01]  /*d430*/  ULDC.64 UR6, c[0x0][0xb40] ;  /* 0x0002d00000067ab9 */ /* 0x000fe20000000a00 */
[C---:B------:R-:W-:Y:S02]  /*d440*/  VIADD R8, R9.reuse, 0x8 ;  /* 0x0000000809087836 */ /* 0x040fe40000000000 */
[----:B------:R-:W-:Y:S01]  /*d450*/  IMAD.U32 R5, RZ, RZ, UR5 ;  /* 0x00000005ff057e24 */ /* 0x000fe2000f8e00ff */
[----:B------:R-:W-:Y:S02]  /*d460*/  ULDC UR5, c[0x0][0xa88] ;  /* 0x0002a20000057ab9 */ /* 0x000fe40000000800 */
[----:B------:R-:W-:Y:S01]  /*d470*/  ISETP.GE.OR P1, PT, R9, UR5, P0 ;  /* 0x0000000509007c0c */ /* 0x000fe20008726670 */
[----:B-1----:R-:W-:Y:S01]  /*d480*/  IMAD R0, R6, UR8, RZ ;  /* 0x0000000806007c24 */ /* 0x002fe2000f8e02ff */
[----:B------:R-:W-:Y:S01]  /*d490*/  ISETP.GE.OR P0, PT, R8, UR5, P0 ;  /* 0x0000000508007c0c */ /* 0x000fe20008706670 */
[----:B------:R-:W-:-:S04]  /*d4a0*/  IMAD.WIDE.U32 R4, R6, UR44, R4 ;  /* 0x0000002c06047c25 */ /* 0x000fc8000f8e0004 */
[----:B------:R-:W-:Y:S01]  /*d4b0*/  IMAD R6, R7, UR44, R0 ;  /* 0x0000002c07067c24 */ /* 0x000fe2000f8e0200 */
[----:B------:R-:W-:Y:S02]  /*d4c0*/  SHF.R.S32.HI R7, RZ, 0x1f, R9 ;  /* 0x0000001fff077819 */ /* 0x000fe40000011409 */
[----:B------:R-:W-:-:S04]  /*d4d0*/  IADD3 R0, P2, R9, R4, RZ ;  /* 0x0000000409007210 */ /* 0x000fc80007f5e0ff */
[----:B------:R-:W-:Y:S02]  /*d4e0*/  IADD3.X R7, R7, R5, R6, P2, !PT ;  /* 0x0000000507077210 */ /* 0x000fe400017fe406 */
[----:B------:R-:W-:-:S04]  /*d4f0*/  LEA R4, P2, R0, UR6, 0x2 ;  /* 0x0000000600047c11 */ /* 0x000fc8000f8410ff */
[----:B------:R-:W-:-:S05]  /*d500*/  LEA.HI.X R5, R0, UR7, R7, 0x2, P2 ;  /* 0x0000000700057c11 */ /* 0x000fca00090f1407 */
[----:B------:R1:W-:Y:S04]  /*d510*/  @!P1 STG.E desc[UR50][R4.64], R3 ;  /* 0x0000000304009986 */ /* 0x0003e8000c101932 */
[----:B------:R1:W-:Y:S02]  /*d520*/  @!P0 STG.E desc[UR50][R4.64+0x20], R28 ;  /* 0x0000201c04008986 */ /* 0x0003e4000c101932 */
.L_x_4040:
[----:B--2---:R-:W2:Y:S02]  /*d530*/  SHFL.IDX PT, R0, R189, RZ, 0x1f ;  /* 0x00001fffbd007589 */ /* 0x004ea400000e0000 */
[----:B--2---:R-:W-:-:S13]  /*d540*/  ISETP.NE.AND P0, PT, R0, 0x7, PT ;  /* 0x000000070000780c */ /* 0x004fda0003f05270 */
[----:B------:R-:W-:Y:S05]  /*d550*/  @P0 BRA `(.L_x_4041) ;  /* 0x0000000800f80947 */ /* 0x000fea0003800000 */
[----:B------:R-:W-:Y:S01]  /*d560*/  BAR.SYNC.DEFER_BLOCKING 0x1, 0x120 ;  /* 0x0044800000007b1d */ /* 0x000fe20000010000 */
[----:B------:R-:W-:-:S05]  /*d570*/  ELECT P0, URZ, PT ;  /* 0x00000000003f782f */ /* 0x000fca0003800000 */
[----:B------:R-:W-:Y:S08]  /*d580*/  BSSY B0, `(.L_x_4042) ;  /* 0x0000030000007945 */ /* 0x000ff00003800000 */
[----:B------:R-:W-:Y:S05]  /*d590*/  @!P0 BRA `(.L_x_4043) ;  /* 0x0000000000b88947 */ /* 0x000fea0003800000 */
[----:B------:R-:W-:Y:S02]  /*d5a0*/  UIADD3 UR6, UP0, UR52, 0x9f0, URZ ;  /* 0x000009f034067890 */ /* 0x000fe4000ff1e03f */
[----:B------:R-:W-:Y:S02]  /*d5b0*/  UIADD3 UR5, UR48, 0x2000, URZ ;  /* 0x0000200030057890 */ /* 0x000fe4000fffe03f */
[----:B------:R-:W-:Y:S02]  /*d5c0*/  UIADD3.X UR7, URZ, UR53, URZ, UP0, !UPT ;  /* 0x000000353f077290 */ /* 0x000fe400087fe43f */
[----:B------:R-:W-:Y:S01]  /*d5d0*/  UIADD3 UR9, UR48, 0x4000, URZ ;  /* 0x0000400030097890 */ /* 0x000fe2000fffe03f */
[----:B------:R-:W-:Y:S01]  /*d5e0*/  UMOV UR41, URZ ;  /* 0x0000003f00297c82 */ /* 0x000fe20008000000 */
[----:B------:R-:W-:Y:S01]  /*d5f0*/  UMOV UR45, URZ ;  /* 0x0000003f002d7c82 */ /* 0x000fe20008000000 */
[----:B------:R-:W-:Y:S01]  /*d600*/  UMOV UR40, UR48 ;  /* 0x0000003000287c82 */ /* 0x000fe20008000000 */
[----:B------:R-:W-:Y:S01]  /*d610*/  UMOV UR8, 0x40 ;  /* 0x0000004000087882 */ /* 0x000fe20000000000 */
[----:B------:R-:W-:-:S02]  /*d620*/  UIADD3 UR11, UR48, 0x6000, URZ ;  /* 0x00006000300b7890 */ /* 0x000fc4000fffe03f */
        /* <DEDUP_REMOVED lines=37> */
.L_x_4043:
[----:B------:R-:W-:Y:S05]  /*d880*/  BSYNC B0 ;  /* 0x0000000000007941 */ /* 0x000fea0003800000 */
.L_x_4042:
[----:B------:R-:W-:Y:S05]  /*d890*/  BRA `(.L_x_4041) ;  /* 0x0000000800287947 */ /* 0x000fea0003800000 */
.L_x_4039:
[----:B------:R-:W1:Y:S01]  /*d8a0*/  LDC.64 R8, c[0x0][0xae0] ;  /* 0x0002b800ff087b82 */ /* 0x000e620000000a00 */
[----:B------:R-:W-:Y:S01]  /*d8b0*/  ISETP.GT.AND P0, PT, R191, 0x3f, PT ;  /* 0x0000003fbf00780c */ /* 0x000fe20003f04270 */
[----:B------:R-:W-:Y:S01]  /*d8c0*/  USHF.R.S32.HI UR5, URZ, 0x1f, UR43 ;  /* 0x0000001f3f057899 */ /* 0x000fe2000801142b */
[----:B------:R-:W-:Y:S01]  /*d8d0*/  BSSY B0, `(.L_x_4044) ;  /* 0x000001a000007945 */ /* 0x000fe20003800000 */
[----:B------:R-:W-:Y:S01]  /*d8e0*/  USHF.R.S32.HI UR8, URZ, 0x1f, UR44 ;  /* 0x0000001f3f087899 */ /* 0x000fe2000801142c */
[----:B------:R-:W-:-:S09]  /*d8f0*/  VIADD R12, R184, 0x40 ;  /* 0x00000040b80c7836 */ /* 0x000fd20000000000 */
[----:B------:R-:W-:Y:S05]  /*d900*/  @P0 BRA `(.L_x_4045) ;  /* 0x0000000000580947 */ /* 0x000fea0003800000 */
[----:B------:R-:W2:Y:S01]  /*d910*/  S2R R4, SR_TID.X ;  /* 0x0000000000047919 */ /* 0x000ea20000002100 */
[----:B------:R-:W-:Y:S01]  /*d920*/  IMAD.U32 R5, RZ, RZ, UR42 ;  /* 0x0000002aff057e24 */ /* 0x000fe2000f8e00ff */
[----:B------:R-:W-:-:S04]  /*d930*/  ULDC UR6, c[0x0][0xa88] ;  /* 0x0002a20000067ab9 */ /* 0x000fc80000000800 */
[----:B--2---:R-:W-:-:S04]  /*d940*/  IADD3 R4, R5, -0x80, R4 ;  /* 0xffffff8005047810 */ /* 0x004fc80007ffe004 */
[----:B------:R-:W-:-:S13]  /*d950*/  ISETP.GE.AND P0, PT, R4, UR6, PT ;  /* 0x0000000604007c0c */ /* 0x000fda000bf06270 */
[----:B------:R-:W-:Y:S05]  /*d960*/  @P0 BRA `(.L_x_4045) ;  /* 0x0000000000400947 */ /* 0x000fea0003800000 */
[----:B------:R-:W2:Y:S01]  /*d970*/  LDC.64 R6, c[0x0][0xb70] ;  /* 0x0002dc00ff067b82 */ /* 0x000ea20000000a00 */
[----:B------:R-:W-:Y:S01]  /*d980*/  SHF.R.S32.HI R5, RZ, 0x1f, R4 ;  /* 0x0000001fff057819 */ /* 0x000fe20000011404 */
[----:B------:R-:W-:-:S06]  /*d990*/  ULDC.64 UR6, c[0x0][0xb40] ;  /* 0x0002d00000067ab9 */ /* 0x000fcc0000000a00 */
[----:B------:R-:W3:Y:S01]  /*d9a0*/  LDC.64 R10, c[0x0][0xb78] ;  /* 0x0002de00ff0a7b82 */ /* 0x000ee20000000a00 */
[C---:B--2---:R-:W-:Y:S02]  /*d9b0*/  IMAD R0, R6.reuse, UR5, RZ ;  /* 0x0000000506007c24 */ /* 0x044fe4000f8e02ff */
[----:B------:R-:W-:-:S04]  /*d9c0*/  IMAD.WIDE.U32 R4, R6, UR43, R4 ;  /* 0x0000002b06047c25 */ /* 0x000fc8000f8e0004 */
[----:B------:R-:W-:Y:S02]  /*d9d0*/  IMAD R3, R7, UR43, R0 ;  /* 0x0000002b07037c24 */ /* 0x000fe4000f8e0200 */
[----:B---3--:R-:W-:-:S03]  /*d9e0*/  IMAD R0, R10, UR8, RZ ;  /* 0x000000080a007c24 */ /* 0x008fc6000f8e02ff */
[----:B------:R-:W-:Y:S01]  /*d9f0*/  IADD3 R5, R5, R3, RZ ;  /* 0x0000000305057210 */ /* 0x000fe20007ffe0ff */
[----:B------:R-:W-:Y:S02]  /*da00*/  IMAD R3, R11, UR44, R0 ;  /* 0x0000002c0b037c24 */ /* 0x000fe4000f8e0200 */
[----:B------:R-:W-:-:S04]  /*da10*/  IMAD.WIDE.U32 R4, R10, UR44, R4 ;  /* 0x0000002c0a047c25 */ /* 0x000fc8000f8e0004 */
[----:B------:R-:W-:Y:S01]  /*da20*/  IMAD.IADD R3, R5, 0x1, R3 ;  /* 0x0000000105037824 */ /* 0x000fe200078e0203 */
[----:B------:R-:W-:-:S04]  /*da30*/  LEA R6, P0, R4, UR6, 0x2 ;  /* 0x0000000604067c11 */ /* 0x000fc8000f8010ff */
[----:B------:R-:W-:Y:S01]  /*da40*/  LEA.HI.X R7, R4, UR7, R3, 0x2, P0 ;  /* 0x0000000704077c11 */ /* 0x000fe200080f1403 */
[----:B------:R-:W-:-:S05]  /*da50*/  IMAD.MOV.U32 R3, RZ, RZ, -0x800000 ;  /* 0xff800000ff037424 */ /* 0x000fca00078e00ff */
[----:B------:R2:W-:Y:S03]  /*da60*/  STG.E desc[UR50][R6.64], R3 ;  /* 0x0000000306007986 */ /* 0x0005e6000c101932 */
.L_x_4045:
[----:B------:R-:W-:Y:S05]  /*da70*/  BSYNC B0 ;  /* 0x0000000000007941 */ /* 0x000fea0003800000 */
.L_x_4044:
[----:B------:R-:W-:Y:S01]  /*da80*/  ULDC.64 UR6, c[0x0][0xa88] ;  /* 0x0002a20000067ab9 */ /* 0x000fe20000000a00 */
[----:B-12---:R-:W-:Y:S01]  /*da90*/  IMAD R6, R8, UR5, RZ ;  /* 0x0000000508067c24 */ /* 0x006fe2000f8e02ff */
[----:B------:R-:W-:Y:S01]  /*daa0*/  ISETP.GE.AND P1, PT, R12, UR7, PT ;  /* 0x000000070c007c0c */ /* 0x000fe2000bf26270 */
[----:B------:R-:W1:Y:S01]  /*dab0*/  LDC.64 R10, c[0x0][0xae8] ;  /* 0x0002ba00ff0a7b82 */ /* 0x000e620000000a00 */
[C---:B------:R-:W-:Y:S01]  /*dac0*/  ISETP.GE.AND P0, PT, R184.reuse, UR7, PT ;  /* 0x00000007b8007c0c */ /* 0x040fe2000bf06270 */
[C---:B------:R-:W-:Y:S01]  /*dad0*/  VIADD R14, R184.reuse, 0x80 ;  /* 0x00000080b80e7836 */ /* 0x040fe20000000000 */
[----:B------:R-:W-:Y:S01]  /*dae0*/  SEL R3, RZ, 0xffffffff, P1 ;  /* 0xffffffffff037807 */ /* 0x000fe20000800000 */
[----:B------:R-:W-:Y:S01]  /*daf0*/  VIADD R15, R184, 0xc0 ;  /* 0x000000c0b80f7836 */ /* 0x000fe20000000000 */
[----:B------:R-:W-:Y:S01]  /*db00*/  SEL R0, RZ, 0x1, P0 ;  /* 0x00000001ff007807 */ /* 0x000fe20000000000 */
[----:B------:R-:W-:Y:S01]  /*db10*/  IMAD R7, R9, UR43, R6 ;  /* 0x0000002b09077c24 */ /* 0x000fe2000f8e0206 */
[----:B------:R-:W-:Y:S01]  /*db20*/  ISETP.GE.AND P0, PT, R14, UR7, PT ;  /* 0x000000070e007c0c */ /* 0x000fe2000bf06270 */
[----:B------:R-:W2:Y:S01]  /*db30*/  LDC R9, c[0x0][0xdac] ;  /* 0x00036b00ff097b82 */ /* 0x000ea20000000800 */
[----:B------:R-:W-:Y:S01]  /*db40*/  IMAD.SHL.U32 R3, R3, 0x2, RZ ;  /* 0x0000000203037824 */ /* 0x000fe200078e00ff */
[----:B------:R-:W-:Y:S01]  /*db50*/  ISETP.GE.AND P2, PT, R15, UR7, PT ;  /* 0x000000070f007c0c */ /* 0x000fe2000bf46270 */
[C---:B------:R-:W-:Y:S01]  /*db60*/  VIADD R21, R184.reuse, 0x140 ;  /* 0x00000140b8157836 */ /* 0x040fe20000000000 */
[C---:B------:R-:W-:Y:S01]  /*db70*/  IADD3 R20, R184.reuse, 0x100, RZ ;  /* 0x00000100b8147810 */ /* 0x040fe20007ffe0ff */
[C---:B------:R-:W-:Y:S01]  /*db80*/  VIADD R4, R184.reuse, 0x180 ;  /* 0x00000180b8047836 */ /* 0x040fe20000000000 */
[----:B------:R-:W-:Y:S01]  /*db90*/  LOP3.LUT R0, R3, 0x2, R0, 0xe2, !PT ;  /* 0x0000000203007812 */ /* 0x000fe200078ee200 */
[----:B------:R-:W-:Y:S01]  /*dba0*/  UIADD3 UR42, -UR42, UR6, URZ ;  /* 0x000000062a2a7290 */ /* 0x000fe2000fffe13f */
[----:B------:R-:W-:Y:S01]  /*dbb0*/  SHF.R.S32.HI R185, RZ, 0x1f, R184 ;  /* 0x0000001fffb97819 */ /* 0x000fe200000114b8 */
[----:B------:R-:W-:Y:S01]  /*dbc0*/  ULOP3.LUT UR40, URZ, UR40, URZ, 0x33, !UPT ;  /* 0x000000283f287292 */ /* 0x000fe2000f8e333f */
[----:B------:R-:W-:Y:S01]  /*dbd0*/  IADD3 R5, R184, 0x1c0, RZ ;  /* 0x000001c0b8057810 */ /* 0x000fe20007ffe0ff */
[----:B------:R-:W-:Y:S01]  /*dbe0*/  BSSY B0, `(.L_x_4046) ;  /* 0x0000036000007945 */ /* 0x000fe20003800000 */
[----:B------:R-:W-:-:S02]  /*dbf0*/  SEL R3, RZ, 0x4, P0 ;  /* 0x00000004ff037807 */ /* 0x000fc40000000000 */
[----:B------:R-:W-:Y:S02]  /*dc00*/  SEL R6, RZ, 0x8, P2 ;  /* 0x00000008ff067807 */ /* 0x000fe40001000000 */
[----:B------:R-:W-:Y:S02]  /*dc10*/  ISETP.GE.AND P2, PT, R21, UR7, PT ;  /* 0x0000000715007c0c */ /* 0x000fe4000bf46270 */
[----:B------:R-:W-:Y:S02]  /*dc20*/  ISETP.GE.AND P0, PT, R20, UR7, PT ;  /* 0x0000000714007c0c */ /* 0x000fe4000bf06270 */
[----:B------:R-:W-:Y:S02]  /*dc30*/  ISETP.GE.AND P3, PT, R4, UR7, PT ;  /* 0x0000000704007c0c */ /* 0x000fe4000bf66270 */
[----:B------:R-:W-:Y:S01]  /*dc40*/  ISETP.GE.AND P1, PT, R5, UR7, PT ;  /* 0x0000000705007c0c */ /* 0x000fe2000bf26270 */
[----:B------:R-:W-:Y:S01]  /*dc50*/  IMAD.WIDE.U32 R4, R8, UR43, R184 ;  /* 0x0000002b08047c25 */ /* 0x000fe2000f8e00b8 */
[----:B------:R-:W-:-:S02]  /*dc60*/  LOP3.LUT R0, R6, R0, R3, 0xfe, !PT ;  /* 0x0000000006007212 */ /* 0x000fc400078efe03 */
[----:B------:R-:W-:Y:S01]  /*dc70*/  SEL R6, RZ, 0x20, P2 ;  /* 0x00000020ff067807 */ /* 0x000fe20001000000 */
[C---:B------:R-:W-:Y:S01]  /*dc80*/  VIADD R8, R186.reuse, 0x20 ;  /* 0x00000020ba087836 */ /* 0x040fe20000000000 */
[----:B------:R-:W-:Y:S01]  /*dc90*/  ISETP.GE.AND P2, PT, R186, UR42, PT ;  /* 0x0000002aba007c0c */ /* 0x000fe2000bf46270 */
[----:B------:R-:W-:Y:S01]  /*dca0*/  IMAD.IADD R5, R5, 0x1, R7 ;  /* 0x0000000105057824 */ /* 0x000fe200078e0207 */
[----:B------:R-:W-:Y:S02]  /*dcb0*/  SEL R3, RZ, 0x10, P0 ;  /* 0x00000010ff037807 */ /* 0x000fe40000000000 */
[----:B------:R-:W-:Y:S01]  /*dcc0*/  ISETP.GE.AND P0, PT, R8, UR42, PT ;  /* 0x0000002a08007c0c */ /* 0x000fe2000bf06270 */
[----:B-1----:R-:W-:Y:S01]  /*dcd0*/  IMAD R8, R10, UR8, RZ ;  /* 0x000000080a087c24 */ /* 0x002fe2000f8e02ff */
[----:B------:R-:W-:Y:S02]  /*dce0*/  LOP3.LUT R3, R6, R0, R3, 0xfe, !PT ;  /* 0x0000000006037212 */ /* 0x000fe400078efe03 */
[----:B------:R-:W-:Y:S01]  /*dcf0*/  SEL R0, RZ, 0x40, P3 ;  /* 0x00000040ff007807 */ /* 0x000fe20001800000 */
[----:B------:R-:W-:Y:S01]  /*dd00*/  IMAD R11, R11, UR44, R8 ;  /* 0x0000002c0b0b7c24 */ /* 0x000fe2000f8e0208 */
[----:B------:R-:W-:-:S02]  /*dd10*/  SHF.R.S32.HI R187, RZ, 0x1f, R186 ;  /* 0x0000001fffbb7819 */ /* 0x000fc400000114ba */
[----:B--2---:R-:W-:Y:S01]  /*dd20*/  IADD3 R7, R9, UR40, RZ ;  /* 0x0000002809077c10 */ /* 0x004fe2000fffe0ff */
[----:B------:R-:W-:Y:S01]  /*dd30*/  IMAD.WIDE.U32 R8, R10, UR44, R4 ;  /* 0x0000002c0a087c25 */ /* 0x000fe2000f8e0004 */
[----:B------:R-:W-:Y:S02]  /*dd40*/  LOP3.LUT R3, R3, R0, RZ, 0xfc, !PT ;  /* 0x0000000003037212 */ /* 0x000fe400078efcff */
[----:B------:R-:W-:Y:S01]  /*dd50*/  SEL R0, RZ, 0x80, P1 ;  /* 0x00000080ff007807 */ /* 0x000fe20000800000 */
[----:B------:R-:W-:-:S03]  /*dd60*/  IMAD.WIDE R6, R7, 0x40, R186 ;  /* 0x0000004007067825 */ /* 0x000fc600078e02ba */
[----:B------:R-:W-:Y:S01]  /*dd70*/  LOP3.LUT R0, R3, R0, RZ, 0xfc, !PT ;  /* 0x0000000003007212 */ /* 0x000fe200078efcff */
[----:B------:R-:W-:Y:S01]  /*dd80*/  IMAD.IADD R13, R9, 0x1, R11 ;  /* 0x00000001090d7824 */ /* 0x000fe200078e020b */
        /* <DEDUP_REMOVED lines=13> */
[----:B------:R-:W-:Y:S02]  /*de60*/  LEA R10, P2, R4, UR8, 0x1 ;  /* 0x00000008040a7c11 */ /* 0x000fe4000f8408ff */
[----:B------:R-:W-:-:S04]  /*de70*/  IADD3 R5, R5, R11, RZ ;  /* 0x0000000b05057210 */ /* 0x000fc80007ffe0ff */
        /* <DEDUP_REMOVED lines=12> */
.L_x_4047:
[----:B------:R-:W-:Y:S05]  /*df40*/  BSYNC B0 ;  /* 0x0000000000007941 */ /* 0x000fea0003800000 */
.L_x_4046:
[----:B------:R-:W-:Y:S04]  /*df50*/  BSSY B0, `(.L_x_4041) ;  /* 0x000001e000007945 */ /* 0x000fe80003800000 */
[----:B------:R-:W-:Y:S05]  /*df60*/  @P0 BRA `(.L_x_4048) ;  /* 0x0000000000700947 */ /* 0x000fea0003800000 */
[----:B------:R-:W-:Y:S01]  /*df70*/  IADD3 R9, P0, R6, 0x20, RZ ;  /* 0x0000002006097810 */ /* 0x000fe20007f1e0ff */
[----:B------:R-:W-:Y:S01]  /*df80*/  ULDC.64 UR8, c[0x0][0xad8] ;  /* 0x0002b60000087ab9 */ /* 0x000fe20000000a00 */
[----:B------:R-:W-:Y:S01]  /*df90*/  IMAD.MOV.U32 R4, RZ, RZ, R8 ;  /* 0x000000ffff047224 */ /* 0x000fe200078e0008 */
[----:B------:R-:W-:Y:S01]  /*dfa0*/  ISETP.GE.AND P1, PT, R14, UR7, PT ;  /* 0x000000070e007c0c */ /* 0x000fe2000bf26270 */
        /* <DEDUP_REMOVED lines=8> */
[----:B------:R-:W-:-:S03]  /*e030*/  LOP3.LUT P4, RZ, R3, 0x40, RZ, 0xc0, !PT ;  /* 0x0000004003ff7812 */ /* 0x000fc6000788c0ff */
[----:B------:R-:W-:Y:S01]  /*e040*/  IMAD R9, R9, UR9, R6 ;  /* 0x0000000909097c24 */ /* 0x000fe2000f8e0206 */
[----:B------:R-:W-:Y:S02]  /*e050*/  ULDC.64 UR8, c[0x0][0xa80] ;  /* 0x0002a00000087ab9 */ /* 0x000fe40000000a00 */
[----:B------:R-:W-:Y:S02]  /*e060*/  LEA R6, P3, R4, UR8, 0x1 ;  /* 0x0000000804067c11 */ /* 0x000fe4000f8608ff */
[----:B------:R-:W-:-:S04]  /*e070*/  IADD3 R5, R5, R9, RZ ;  /* 0x0000000905057210 */ /* 0x000fc80007ffe0ff */
        /* <DEDUP_REMOVED lines=11> */
.L_x_4048:
[----:B------:R-:W-:Y:S05]  /*e130*/  BSYNC B0 ;  /* 0x0000000000007941 */ /* 0x000fea0003800000 */
.L_x_4041:
[----:B------:R-:W3:Y:S02]  /*e140*/  LDC R0, c[0x0][0xda8] ;  /* 0x00036a00ff007b82 */ /* 0x000ee40000000800 */
[----:B---3--:R-:W-:-:S13]  /*e150*/  ISETP.LE.AND P0, PT, R0, UR4, PT ;  /* 0x0000000400007c0c */ /* 0x008fda000bf03270 */
[----:B------:R-:W-:Y:S05]  /*e160*/  @!P0 BRA `(.L_x_4049) ;  /* 0xffffff2c00588947 */ /* 0x000fea000383ffff */
[----:B------:R-:W-:Y:S05]  /*e170*/  EXIT ;  /* 0x000000000000794d */ /* 0x000fea0003800000 */
.L_x_3943:
[----:B------:R-:W-:-:S08]  /*e180*/  NOP ;  /* 0x0000000000007918 */ /* 0x000fd00000000000 */
[----:B------:R-:W1:-:S00]  /*e190*/  USETMAXREG.DEALLOC.CTAPOOL 0x18 ;  /* 0x00000018000079c8 */ /* 0x000e4000080e0500 */
        /* <DEDUP_REMOVED lines=11> */
[----:B------:R-:W-:Y:S01]  /*e250*/  LOP3.LUT R19, R19, 0x1f, RZ, 0xc0, !PT ;  /* 0x0000001f13137812 */ /* 0x000fe200078ec0ff */
[----:B------:R-:W-:Y:S01]  /*e260*/  IMAD.U32 R18, RZ, RZ, UR4 ;  /* 0x00000004ff127e24 */ /* 0x000fe2000f8e00ff */
[----:B------:R-:W-:Y:S01]  /*e270*/  MOV R17, 0x1 ;  /* 0x0000000100117802 */ /* 0x000fe20000000f00 */
[----:B------:R-:W-:Y:S01]  /*e280*/  IMAD.MOV.U32 R16, RZ, RZ, RZ ;  /* 0x000000ffff107224 */ /* 0x000fe200078e00ff */
[----:B------:R-:W-:Y:S01]  /*e290*/  ULDC UR44, c[0x0][0xc] ;  /* 0x00000300002c7ab9 */ /* 0x000fe20000000800 */
[----:B------:R-:W-:Y:S01]  /*e2a0*/  ULDC.64 UR46, c[0x0][0x198] ;  /* 0x00006600002e7ab9 */ /* 0x000fe20000000a00 */
[----:B------:R-:W-:-:S05]  /*e2b0*/  UMOV UR45, URZ ;  /* 0x0000003f002d7c82 */ /* 0x000fca0008000000 */
.L_x_4104:
[----:B------:R-:W-:Y:S01]  /*e2c0*/  ULDC UR10, c[0x0][0xdd0] ;  /* 0x00037400000a7ab9 */ /* 0x000fe20000000800 */
[----:B------:R-:W1:Y:S01]  /*e2d0*/  LDC R0, c[0x0][0xde8] ;  /* 0x00037a00ff007b82 */ /* 0x000e620000000800 */
        /* <DEDUP_REMOVED lines=19> */
.L_x_4051:
[----:B------:R-:W-:Y:S01]  /*e410*/  ULDC UR11, c[0x0][0xdc4] ;  /* 0x00037100000b7ab9 */ /* 0x000fe20000000800 */
[----:B------:R-:W-:Y:S01]  /*e420*/  UMOV UR9, UR10 ;  /* 0x0000000a00097c82 */ /* 0x000fe20008000000 */
[----:B------:R-:W-:-:S11]  /*e430*/  UISETP.NE.AND UP0, UPT, UR11, 0x1, UPT ;  /* 0x000000010b00788c */ /* 0x000fd6000bf05270 */
[----:B------:R-:W-:Y:S02]  /*e440*/  @UP0 ULDC.64 UR12, c[0x0][0xdc8] ;  /* 0x00037200000c0ab9 */ /* 0x000fe40000000a00 */
[----:B------:R-:W-:-:S04]  /*e450*/  UIMAD.WIDE.U32 UR6, UR10, UR12, URZ ;  /* 0x0000000c0a0672a5 */ /* 0x000fc8000f8e003f */
[----:B------:R-:W-:-:S04]  /*e460*/  @UP0 USHF.R.U32.HI UR9, URZ, UR13, UR7 ;  /* 0x0000000d3f090299 */ /* 0x000fc80008011607 */
[----:B------:R-:W-:-:S12]  /*e470*/  UIMAD UR6, UR9, UR11, URZ ;  /* 0x0000000b090672a4 */ /* 0x000fd8000f8e023f */
.L_x_4052:
[----:B------:R-:W-:Y:S01]  /*e480*/  ULDC.64 UR12, c[0x0][0x3f8] ;  /* 0x0000fe00000c7ab9 */ /* 0x000fe20000000a00 */
[----:B------:R-:W-:Y:S02]  /*e490*/  UIADD3 UR10, UR10, -UR6, URZ ;  /* 0x800000060a0a7290 */ /* 0x000fe4000fffe03f */
[----:B------:R-:W-:Y:S02]  /*e4a0*/  UISETP.NE.U32.AND UP0, UPT, UR12, URZ, UPT ;  /* 0x0000003f0c00728c */ /* 0x000fe4000bf05070 */
[----:B------:R-:W-:Y:S01]  /*e4b0*/  ULOP3.LUT UR9, URZ, UR9, URZ, 0x33, !UPT ;  /* 0x000000093f097292 */ /* 0x000fe2000f8e333f */
[----:B------:R-:W-:Y:S01]  /*e4c0*/  ULDC UR12, c[0x0][0xdb8] ;  /* 0x00036e00000c7ab9 */ /* 0x000fe20000000800 */
[----:B------:R-:W-:Y:S01]  /*e4d0*/  ULDC.64 UR6, c[0x0][0x9e0] ;  /* 0x0002780000067ab9 */ /* 0x000fe20000000a00 */
[----:B------:R-:W-:Y:S01]  /*e4e0*/  UISETP.NE.AND UP1, UPT, UR12, 0x1, UPT ;  /* 0x000000010c00788c */ /* 0x000fe2000bf25270 */
[----:B------:R-:W-:Y:S01]  /*e4f0*/  ULDC UR11, c[0x0][0xdc4] ;  /* 0x00037100000b7ab9 */ /* 0x000fe20000000800 */
[----:B------:R-:W-:Y:S01]  /*e500*/  ULDC UR41, c[0x0][0xdac] ;  /* 0x00036b0000297ab9 */ /* 0x000fe20000000800 */
[----:B------:R-:W-:-:S02]  /*e510*/  UISETP.GE.AND UP2, UPT, UR7, 0x1, UPT ;  /* 0x000000010700788c */ /* 0x000fc4000bf46270 */
[----:B------:R-:W-:Y:S02]  /*e520*/  UIMAD UR11, UR8, UR11, UR10 ;  /* 0x0000000b080b72a4 */ /* 0x000fe4000f8e020a */
[----:B------:R-:W-:Y:S02]  /*e530*/  UIADD3 UR41, UR9, UR41, URZ ;  /* 0x0000002909297290 */ /* 0x000fe4000fffe03f */
[----:B------:R-:W-:Y:S01]  /*e540*/  UISETP.NE.AND.EX UP0, UPT, UR13, URZ, UPT, UP0 ;  /* 0x0000003f0d00728c */ /* 0x000fe2000bf05300 */
[----:B------:R-:W-:Y:S01]  /*e550*/  PLOP3.LUT P1, PT, PT, PT, UP2, 0x80, 0x0 ;  /* 0x000000000000781c */ /* 0x000fe20003f2f028 */
[----:B------:R-:W-:Y:S01]  /*e560*/  @UP1 ULDC UR8, c[0x0][0xdbc] ;  /* 0x00036f0000081ab9 */ /* 0x000fe20000000800 */
[----:B------:R-:W-:Y:S02]  /*e570*/  USHF.L.U32 UR41, UR41, 0x6, URZ ;  /* 0x0000000629297899 */ /* 0x000fe4000800063f */
[----:B------:R-:W-:Y:S01]  /*e580*/  UIMAD.WIDE.U32 UR8, UR11, UR8, URZ ;  /* 0x000000080b0872a5 */ /* 0x000fe2000f8e003f */
        /* <DEDUP_REMOVED lines=23> */
.L_x_4054:
[----:B------:R-:W-:-:S11]  /*e700*/  UISETP.NE.AND UP0, UPT, UR7, 0x1, UPT ;  /* 0x000000010700788c */ /* 0x000fd6000bf05270 */
[----:B------:R-:W-:Y:S02]  /*e710*/  @UP0 ULDC.64 UR16, c[0x0][0x9e8] ;  /* 0x00027a0000100ab9 */ /* 0x000fe40000000a00 */
[----:B------:R-:W-:-:S04]  /*e720*/  UIMAD.WIDE.U32 UR8, UR10, UR16, URZ ;  /* 0x000000100a0872a5 */ /* 0x000fc8000f8e003f */
[----:B------:R-:W-:-:S12]  /*e730*/  @UP0 USHF.R.U32.HI UR10, URZ, UR17, UR9 ;  /* 0x000000113f0a0299 */ /* 0x000fd80008011609 */
.L_x_4055:
[----:B------:R-:W-:-:S04]  /*e740*/  UIMAD UR10, UR10, UR7, UR7 ;  /* 0x000000070a0a72a4 */ /* 0x000fc8000f8e0207 */
[----:B------:R-:W-:-:S04]  /*e750*/  UISETP.LT.AND UP0, UPT, UR6, UR10, UPT ;  /* 0x0000000a0600728c */ /* 0x000fc8000bf01270 */
[----:B------:R-:W-:-:S12]  /*e760*/  USEL UR6, UR6, UR10, UP0 ;  /* 0x0000000a06067287 */ /* 0x000fd80008000000 */
.L_x_4053:
[----:B------:R-:W-:Y:S02]  /*e770*/  UIMAD UR9, UR13, UR15, 0x3f ;  /* 0x0000003f0d0974a4 */ /* 0x000fe4000f8e020f */
[----:B------:R-:W-:Y:S02]  /*e780*/  UIADD3 UR6, UR6, 0x3f, URZ ;  /* 0x0000003f06067890 */ /* 0x000fe4000fffe03f */
[----:B------:R-:W-:Y:S02]  /*e790*/  USHF.R.S32.HI UR10, URZ, 0x1f, UR9 ;  /* 0x0000001f3f0a7899 */ /* 0x000fe40008011409 */
[----:B------:R-:W-:Y:S02]  /*e7a0*/  USHF.R.S32.HI UR8, URZ, 0x1f, UR6 ;  /* 0x0000001f3f087899 */ /* 0x000fe40008011406 */
[----:B------:R-:W-:Y:S02]  /*e7b0*/  ULEA.HI UR10, UR10, UR9, URZ, 0x6 ;  /* 0x000000090a0a7291 */ /* 0x000fe4000f8f303f */
[----:B------:R-:W-:-:S02]  /*e7c0*/  ULEA.HI UR8, UR8, UR6, URZ, 0x6 ;  /* 0x0000000608087291 */ /* 0x000fc4000f8f303f */
[----:B------:R-:W-:Y:S02]  /*e7d0*/  UIADD3 UR6, UR41, -UR14, URZ ;  /* 0x8000000e29067290 */ /* 0x000fe4000fffe03f */
[----:B------:R-:W-:Y:S02]  /*e7e0*/  USHF.R.S32.HI UR39, URZ, 0x6, UR10 ;  /* 0x000000063f277899 */ /* 0x000fe4000801140a */
[----:B------:R-:W-:Y:S02]  /*e7f0*/  USHF.R.S32.HI UR8, URZ, 0x6, UR8 ;  /* 0x000000063f087899 */ /* 0x000fe40008011408 */
[----:B------:R-:W-:Y:S02]  /*e800*/  UIMAD UR6, UR13, UR15, UR6 ;  /* 0x0000000f0d0672a4 */ /* 0x000fe4000f8e0206 */
[----:B------:R-:W-:Y:S01]  /*e810*/  UISETP.LT.AND UP0, UPT, UR39, UR8, UPT ;  /* 0x000000082700728c */ /* 0x000fe2000bf01270 */
[----:B------:R-:W-:Y:S02]  /*e820*/  ULDC UR10, c[0x0][0x9dc] ;  /* 0x00027700000a7ab9 */ /* 0x000fe40000000800 */
[----:B------:R-:W-:-:S02]  /*e830*/  UIADD3 UR10, UR6, -UR10, URZ ;  /* 0x8000000a060a7290 */ /* 0x000fc4000fffe03f */
[----:B------:R-:W-:Y:S01]  /*e840*/  USEL UR39, UR39, UR8, UP0 ;  /* 0x0000000827277287 */ /* 0x000fe20008000000 */
[----:B------:R-:W-:Y:S11]  /*e850*/  @!P1 BRA `(.L_x_4056) ;  /* 0x0000000000449947 */ /* 0x000ff60003800000 */
        /* <DEDUP_REMOVED lines=10> */
.L_x_4057:
[----:B------:R-:W-:-:S11]  /*e900*/  UISETP.NE.AND UP0, UPT, UR7, 0x1, UPT ;  /* 0x000000010700788c */ /* 0x000fd6000bf05270 */
[----:B------:R-:W-:Y:S02]  /*e910*/  @UP0 ULDC.64 UR12, c[0x0][0x9e8] ;  /* 0x00027a00000c0ab9 */ /* 0x000fe40000000a00 */
[----:B------:R-:W-:-:S04]  /*e920*/  UIMAD.WIDE.U32 UR8, UR6, UR12, URZ ;  /* 0x0000000c060872a5 */ /* 0x000fc8000f8e003f */
[----:B------:R-:W-:-:S12]  /*e930*/  @UP0 USHF.R.U32.HI UR6, URZ, UR13, UR9 ;  /* 0x0000000d3f060299 */ /* 0x000fd80008011609 */
.L_x_4058:
[----:B------:R-:W-:-:S04]  /*e940*/  UIMAD UR6, UR6, UR7, URZ ;  /* 0x00000007060672a4 */ /* 0x000fc8000f8e023f */
[----:B------:R-:W-:-:S04]  /*e950*/  UISETP.LT.AND UP0, UPT, UR10, UR6, UPT ;  /* 0x000000060a00728c */ /* 0x000fc8000bf01270 */
[----:B------:R-:W-:-:S12]  /*e960*/  USEL UR10, UR10, UR6, !UP0 ;  /* 0x000000060a0a7287 */ /* 0x000fd8000c000000 */
.L_x_4056:
[----:B------:R-:W-:Y:S01]  /*e970*/  USHF.R.S32.HI UR6, URZ, 0x1f, UR10 ;  /* 0x0000001f3f067899 */ /* 0x000fe2000801140a */
[----:B------:R-:W-:Y:S03]  /*e980*/  BSSY B6, `(.L_x_4059) ;  /* 0x0000284000067945 */ /* 0x000fe60003800000 */
[----:B------:R-:W-:-:S04]  /*e990*/  ULEA.HI UR6, UR6, UR10, URZ, 0x6 ;  /* 0x0000000a06067291 */ /* 0x000fc8000f8f303f */
[----:B------:R-:W-:-:S04]  /*e9a0*/  USHF.R.S32.HI UR6, URZ, 0x6, UR6 ;  /* 0x000000063f067899 */ /* 0x000fc80008011406 */
[----:B------:R-:W-:-:S04]  /*e9b0*/  UISETP.LT.AND UP0, UPT, URZ, UR6, UPT ;  /* 0x000000063f00728c */ /* 0x000fc8000bf01270 */
[----:B------:R-:W-:-:S04]  /*e9c0*/  USEL UR38, URZ, UR6, !UP0 ;  /* 0x000000063f267287 */ /* 0x000fc8000c000000 */
[----:B------:R-:W-:-:S06]  /*e9d0*/  UISETP.GT.AND UP0, UPT, UR39, UR38, UPT ;  /* 0x000000262700728c */ /* 0x000fcc000bf04270 */
[----:B------:R-:W-:-:S13]  /*e9e0*/  PLOP3.LUT P0, PT, PT, PT, UP0, 0x80, 0x0 ;  /* 0x000000000000781c */ /* 0x000fda0003f0f008 */
[----:B------:R-:W-:Y:S05]  /*e9f0*/  @P0 BRA `(.L_x_4060) ;  /* 0x0000000000400947 */ /* 0x000fea0003800000 */
        /* <DEDUP_REMOVED lines=16> */
.L_x_4060:
        /* <DEDUP_REMOVED lines=16> */
[----:B------:R-:W-:Y:S02]  /*ec00*/  IMAD.U32 R7, RZ, RZ, UR9 ;  /* 0x00000009ff077e24 */ /* 0x000fe4000f8e00ff */
[----:B------:R-:W-:-:S02]  /*ec10*/  IMAD.U32 R10, RZ, RZ, UR4 ;  /* 0x00000004ff0a7e24 */ /* 0x000fc4000f8e00ff */
[----:B------:R-:W-:Y:S02]  /*ec20*/  IMAD.MOV.U32 R8, RZ, RZ, 0x70 ;  /* 0x00000070ff087424 */ /* 0x000fe400078e00ff */
[----:B------:R-:W-:Y:S02]  /*ec30*/  IMAD.MOV.U32 R12, RZ, RZ, 0x1 ;  /* 0x00000001ff0c7424 */ /* 0x000fe400078e00ff */
[----:B------:R-:W-:-:S07]  /*ec40*/  IMAD.MOV.U32 R13, RZ, RZ, RZ ;  /* 0x000000ffff0d7224 */ /* 0x000fce00078e00ff */
[----:B------:R-:W-:-:S07]  /*ec50*/  LEPC R20, `(.L_x_4062) ;  /* 0x000000001014794e */ /* 0x000fce0000000000 */
[----:B-1----:R-:W-:Y:S05]  /*ec60*/  CALL.ABS.NOINC R2 ;  /* 0x0000000002007343 */ /* 0x002fea0003c00000 */
.L_x_4062:
        /* <DEDUP_REMOVED lines=13> */
[----:B------:R-:W-:Y:S01]  /*ed40*/  MOV R13, RZ ;  /* 0x000000ff000d7202 */ /* 0x000fe20000000f00 */
[----:B------:R-:W-:-:S02]  /*ed50*/  IMAD.U32 R7, RZ, RZ, UR9 ;  /* 0x00000009ff077e24 */ /* 0x000fc4000f8e00ff */
[----:B------:R-:W-:Y:S02]  /*ed60*/  IMAD.U32 R11, RZ, RZ, UR5 ;  /* 0x00000005ff0b7e24 */ /* 0x000fe4000f8e00ff */
[----:B------:R-:W-:Y:S02]  /*ed70*/  IMAD.MOV.U32 R8, RZ, RZ, 0x70 ;  /* 0x00000070ff087424 */ /* 0x000fe400078e00ff */
[----:B-1----:R-:W-:-:S07]  /*ed80*/  IMAD.MOV.U32 R12, RZ, RZ, 0x1 ;  /* 0x00000001ff0c7424 */ /* 0x002fce00078e00ff */
[----:B------:R-:W-:-:S07]  /*ed90*/  LEPC R20, `(.L_x_4064) ;  /* 0x000000001014794e */ /* 0x000fce0000000000 */
[----:B--2---:R-:W-:Y:S05]  /*eda0*/  CALL.ABS.NOINC R2 ;  /* 0x0000000002007343 */ /* 0x004fea0003c00000 */
.L_x_4064:
        /* <DEDUP_REMOVED lines=15> */
[----:B-1----:R-:W-:Y:S05]  /*eea0*/  CALL.ABS.NOINC R2 ;  /* 0x0000000002007343 */ /* 0x002fea0003c00000 */
.L_x_4063:
        /* <DEDUP_REMOVED lines=10> */
[----:B------:R-:W-:Y:S01]  /*ef50*/  UMOV UR40, URZ ;  /* 0x0000003f00287c82 */ /* 0x000fe20008000000 */
[----:B------:R-:W-:Y:S01]  /*ef60*/  ISETP.NE.AND P1, PT, R19, RZ, PT ;  /* 0x000000ff1300720c */ /* 0x000fe20003f25270 */
[----:B------:R-:W-:Y:S01]  /*ef70*/  UMOV UR6, 0xffffffff ;  /* 0xffffffff00067882 */ /* 0x000fe20000000000 */
[----:B------:R-:W-:Y:S01]  /*ef80*/  MOV R0, UR42 ;  /* 0x0000002a00007c02 */ /* 0x000fe20008000f00 */
[----:B------:R-:W-:Y:S01]  /*ef90*/  IMAD.U32 R10, RZ, RZ, UR39 ;  /* 0x00000027ff0a7e24 */ /* 0x000fe2000f8e00ff */
[----:B--2---:R-:W1:Y:S03]  /*efa0*/  LDC.64 R2, c[0x0][0x3f8] ;  /* 0x0000fe00ff027b82 */ /* 0x004e660000000a00 */
[----:B------:R-:W-:-:S06]  /*efb0*/  VIADD R10, R10, 0xffffffff ;  /* 0xffffffff0a0a7836 */ /* 0x000fcc0000000000 */
[----:B------:R-:W-:Y:S01]  /*efc0*/  VOTEU.ALL UP1, P1 ;  /* 0x00000000003f7886 */ /* 0x000fe20000820000 */
[----:B------:R-:W2:Y:S04]  /*efd0*/  @P0 LDC R4, c[0x0][0x42c] ;  /* 0x00010b00ff040b82 */ /* 0x000ea80000000800 */
[----:B------:R-:W-:-:S04]  /*efe0*/  @!UP1 UIADD3 UR4, UP0, UR46, 0x270, URZ ;  /* 0x000002702e049890 */ /* 0x000fc8000ff1e03f */
[----:B------:R-:W-:Y:S01]  /*eff0*/  @!UP1 UIADD3.X UR5, URZ, UR47, URZ, UP0, !UPT ;  /* 0x0000002f3f059290 */ /* 0x000fe200087fe43f */
[----:B------:R-:W4:Y:S08]  /*f000*/  @P0 LDC R5, c[0x0][0x430] ;  /* 0x00010c00ff050b82 */ /* 0x000f300000000800 */
[----:B------:R1:W-:Y:S01]  /*f010*/  @!UP1 UTMAPF.L2.4D [UR40], [UR4] ;  /* 0x00000028040095b8 */ /* 0x0003e20008018000 */
[----:B--2---:R-:W-:-:S05]  /*f020*/  @P0 IMAD.HI.U32 R4, R4, UR42, RZ ;  /* 0x0000002a04040c27 */ /* 0x004fca000f8e00ff */
[----:B----4-:R-:W-:Y:S02]  /*f030*/  @P0 SHF.R.U32.HI R0, RZ, R5, R4 ;  /* 0x00000005ff000219 */ /* 0x010fe40000011604 */
[----:B-1----:R-:W-:-:S04]  /*f040*/  ISETP.NE.U32.AND P0, PT, R2, RZ, PT ;  /* 0x000000ff0200720c */ /* 0x002fc80003f05070 */
[----:B------:R-:W-:-:S04]  /*f050*/  ISETP.NE.AND.EX P0, PT, R3, RZ, PT, P0 ;  /* 0x000000ff0300720c */ /* 0x000fc80003f05300 */
[----:B---3--:R-:W-:Y:S01]  /*f060*/  SEL R4, R6, RZ, !P0 ;  /* 0x000000ff06047207 */ /* 0x008fe20004000000 */
[----:B------:R-:W-:Y:S08]  /*f070*/  BRA.DIV UR6, `(.L_x_4065) ;  /* 0x0000002a06547947 */ /* 0x000ff0000b800000 */
.L_x_4117:
[----:B------:R-:W-:Y:S01]  /*f080*/  UMOV UR4, 0xffffffff ;  /* 0xffffffff00047882 */ /* 0x000fe20000000000 */
[----:B------:R-:W-:Y:S02]  /*f090*/  SHF.R.S32.HI R7, RZ, 0x1f, R6 ;  /* 0x0000001fff077819 */ /* 0x000fe40000011406 */
[----:B------:R-:W-:Y:S05]  /*f0a0*/  BRA.DIV UR4, `(.L_x_4066) ;  /* 0x0000002a04747947 */ /* 0x000fea000b800000 */
[----:B------:R-:W-:-:S13]  /*f0b0*/  ELECT P6, URZ, PT ;  /* 0x00000000003f782f */ /* 0x000fda00038c0000 */
.L_x_4120:
[----:B------:R-:W-:Y:S05]  /*f0c0*/  @!P6 BRA `(.L_x_4067) ;  /* 0x0000000000c4e947 */ /* 0x000fea0003800000 */
[----:B------:R-:W-:Y:S01]  /*f0d0*/  IMAD.MOV.U32 R4, RZ, RZ, R6 ;  /* 0x000000ffff047224 */ /* 0x000fe200078e0006 */
[----:B------:R-:W-:Y:S06]  /*f0e0*/  @!P0 BRA `(.L_x_4068) ;  /* 0x0000000000488947 */ /* 0x000fec0003800000 */
[----:B------:R-:W1:Y:S01]  /*f0f0*/  LDC R11, c[0x0][0x41c] ;  /* 0x00010700ff0b7b82 */ /* 0x000e620000000800 */
[----:B------:R-:W-:Y:S01]  /*f100*/  MOV R12, R10 ;  /* 0x0000000a000c7202 */ /* 0x000fe20000000f00 */
        /* <DEDUP_REMOVED lines=16> */
.L_x_4068:
[----:B-1----:R-:W-:Y:S01]  /*f210*/  LEA R8, R16, UR37, 0x3 ;  /* 0x0000002510087c11 */ /* 0x002fe2000f8e18ff */
[----:B------:R-:W1:Y:S01]  /*f220*/  S2R R9, SR_TID.X ;  /* 0x0000000000097919 */ /* 0x000e620000002100 */
[----:B------:R-:W-:-:S04]  /*f230*/  SHF.L.U32 R5, R17, 0x1f, RZ ;  /* 0x0000001f11057819 */ /* 0x000fc800000006ff */
[----:B------:R-:W2:Y:S01]  /*f240*/  SYNCS.PHASECHK.TRANS64.TRYWAIT P2, [R8+URZ+0x28c40], R5 ;  /* 0x028c4005080075a7 */ /* 0x000ea2000804017f */
[----:B-1----:R-:W-:-:S04]  /*f250*/  LOP3.LUT R9, R9, 0x7f, RZ, 0xc0, !PT ;  /* 0x0000007f09097812 */ /* 0x002fc800078ec0ff */
[----:B------:R-:W-:Y:S01]  /*f260*/  ISETP.NE.AND P3, PT, R9, RZ, PT ;  /* 0x000000ff0900720c */ /* 0x000fe20003f65270 */
[----:B--2---:R-:W-:-:S12]  /*f270*/  @!P2 BRA `(.L_x_4069) ;  /* 0x000000280020a947 */ /* 0x004fd80003800000 */
.L_x_4121:
[----:B------:R-:W-:Y:S05]  /*f280*/  @P3 BRA `(.L_x_4070) ;  /* 0x0000000000143947 */ /* 0x000fea0003800000 */
[----:B------:R-:W-:Y:S02]  /*f290*/  ISETP.NE.AND P2, PT, R19, RZ, PT ;  /* 0x000000ff1300720c */ /* 0x000fe40003f45270 */
[----:B-1----:R-:W-:-:S04]  /*f2a0*/  MOV R5, 0x2000 ;  /* 0x0000200000057802 */ /* 0x002fc80000000f00 */
[----:B------:R2:W-:Y:S07]  /*f2b0*/  SYNCS.ARRIVE.TRANS64 RZ, [R8+URZ+0x28c30], R5 ;  /* 0x028c300508ff79a7 */ /* 0x0005ee000800003f */
[----:B------:R-:W-:Y:S05]  /*f2c0*/  @!P2 BRA `(.L_x_4070) ;  /* 0x000000000004a947 */ /* 0x000fea0003800000 */
[----:B------:R-:W-:Y:S01]  /*f2d0*/  BPT.TRAP 0x1 ;  /* 0x000000040000795c */ /* 0x000fe20000300000 */
.L_x_4070:
        /* <DEDUP_REMOVED lines=8> */
[----:B-----5:R-:W-:Y:S01]  /*f360*/  R2UR UR13, R4 ;  /* 0x00000000040d72ca */ /* 0x020fe200000e0000 */
[----:B------:R-:W-:-:S04]  /*f370*/  UMOV UR10, URZ ;  /* 0x0000003f000a7c82 */ /* 0x000fc80008000000 */
[----:B------:R-:W-:Y:S02]  /*f380*/  ULEA UR8, UR8, UR37, 0xd ;  /* 0x0000002508087291 */ /* 0x000fe4000f8e683f */
[----:B------:R-:W-:Y:S02]  /*f390*/  UIADD3 UR9, UR9, 0x28c30, URZ ;  /* 0x00028c3009097890 */ /* 0x000fe4000fffe03f */
[----:B------:R-:W-:Y:S02]  /*f3a0*/  USHF.L.U32 UR11, UR11, 0x6, URZ ;  /* 0x000000060b0b7899 */ /* 0x000fe4000800063f */
[----:B------:R-:W-:-:S09]  /*f3b0*/  UIADD3 UR8, UR8, 0x22400, URZ ;  /* 0x0002240008087890 */ /* 0x000fd2000fffe03f */
[----:B------:R3:W-:Y:S02]  /*f3c0*/  UTMALDG.4D [UR8], [UR4], desc[UR6] ;  /* 0x00000608040075b4 */ /* 0x0007e40008019000 */
[----:B---3--:R-:W-:Y:S01]  /*f3d0*/  NOP ;  /* 0x0000000000007918 */ /* 0x008fe20000000000 */
.L_x_4067:
        /* <DEDUP_REMOVED lines=11> */
[----:B------:R-:W-:Y:S01]  /*f490*/  UIADD3.X UR7, URZ, UR47, URZ, UP0, !UPT ;  /* 0x0000002f3f077290 */ /* 0x000fe200087fe43f */
[----:B------:R-:W-:Y:S01]  /*f4a0*/  UMOV UR11, UR41 ;  /* 0x00000029000b7c82 */ /* 0x000fe20008000000 */
[----:B------:R-:W-:Y:S01]  /*f4b0*/  UMOV UR12, UR42 ;  /* 0x0000002a000c7c82 */ /* 0x000fe20008000000 */
[----:B------:R-:W-:Y:S01]  /*f4c0*/  UMOV UR13, UR43 ;  /* 0x0000002b000d7c82 */ /* 0x000fe20008000000 */
[----:B------:R-:W-:Y:S01]  /*f4d0*/  UMOV UR5, 0x12f00000 ;  /* 0x12f0000000057882 */ /* 0x000fe20000000000 */
[----:B------:R-:W-:Y:S01]  /*f4e0*/  UMOV UR10, URZ ;  /* 0x0000003f000a7c82 */ /* 0x000fe20008000000 */
[----:B------:R1:W-:Y:S02]  /*f4f0*/  @P2 SYNCS.ARRIVE.TRANS64 RZ, [UR37+0x28c00], R5 ;  /* 0x028c0005ffff29a7 */ /* 0x0003e40008000025 */
[----:B-1----:R-:W-:Y:S01]  /*f500*/  IMAD.U32 R5, RZ, RZ, UR4 ;  /* 0x00000004ff057e24 */ /* 0x002fe2000f8e00ff */
[----:B------:R-:W-:-:S02]  /*f510*/  UMOV UR4, 0x0 ;  /* 0x0000000000047882 */ /* 0x000fc40000000000 */
[----:B------:R1:W-:Y:S02]  /*f520*/  UTMALDG.4D [UR8], [UR6], desc[UR4] ;  /* 0x00000408060075b4 */ /* 0x0003e40008019000 */
[----:B------:R-:W-:-:S04]  /*f530*/  SHF.L.U32 R5, R5, 0x1f, RZ ;  /* 0x0000001f05057819 */ /* 0x000fc800000006ff */
[----:B------:R-:W2:Y:S02]  /*f540*/  SYNCS.PHASECHK.TRANS64.TRYWAIT P2, [UR37+0x28c20], R5 ;  /* 0x028c2005ff0075a7 */ /* 0x000ea40008040165 */
[----:B-12---:R-:W-:Y:S05]  /*f550*/  @!P2 BRA `(.L_x_4071) ;  /* 0x00000024007ca947 */ /* 0x006fea0003800000 */
.L_x_4122:
[----:B------:R-:W-:Y:S01]  /*f560*/  ULDC.64 UR4, c[0x0][0x408] ;  /* 0x0001020000047ab9 */ /* 0x000fe20000000a00 */
[----:B------:R-:W-:Y:S04]  /*f570*/  BSSY B0, `(.L_x_4072) ;  /* 0x0000042000007945 */ /* 0x000fe80003800000 */
[----:B------:R-:W-:Y:S05]  /*f580*/  @!P6 BRA `(.L_x_4073) ;  /* 0x000000040000e947 */ /* 0x000fea0003800000 */
[----:B-1----:R-:W-:Y:S01]  /*f590*/  LEA R8, R16, UR37, 0x3 ;  /* 0x0000002510087c11 */ /* 0x002fe2000f8e18ff */
[----:B------:R-:W1:Y:S01]  /*f5a0*/  S2R R9, SR_TID.X ;  /* 0x0000000000097919 */ /* 0x000e620000002100 */
[----:B------:R-:W-:-:S04]  /*f5b0*/  SHF.L.U32 R5, R17, 0x1f, RZ ;  /* 0x0000001f11057819 */ /* 0x000fc800000006ff */
[----:B------:R-:W2:Y:S01]  /*f5c0*/  SYNCS.PHASECHK.TRANS64.TRYWAIT P2, [R8+URZ+0x28c60], R5 ;  /* 0x028c6005080075a7 */ /* 0x000ea2000804017f */
[----:B-1----:R-:W-:-:S04]  /*f5d0*/  LOP3.LUT R9, R9, 0x7f, RZ, 0xc0, !PT ;  /* 0x0000007f09097812 */ /* 0x002fc800078ec0ff */
[----:B------:R-:W-:Y:S01]  /*f5e0*/  ISETP.NE.AND P3, PT, R9, RZ, PT ;  /* 0x000000ff0900720c */ /* 0x000fe20003f65270 */
[----:B--2---:R-:W-:-:S12]  /*f5f0*/  @!P2 BRA `(.L_x_4074) ;  /* 0x00000024006ca947 */ /* 0x004fd80003800000 */
.L_x_4123:
[----:B------:R-:W-:Y:S05]  /*f600*/  @P3 BRA `(.L_x_4075) ;  /* 0x0000000000143947 */ /* 0x000fea0003800000 */
[----:B------:R-:W-:Y:S01]  /*f610*/  ISETP.NE.AND P2, PT, R19, RZ, PT ;  /* 0x000000ff1300720c */ /* 0x000fe20003f45270 */
[----:B-1----:R-:W-:-:S04]  /*f620*/  IMAD.MOV.U32 R5, RZ, RZ, 0x10000 ;  /* 0x00010000ff057424 */ /* 0x002fc800078e00ff */
[----:B------:R2:W-:Y:S08]  /*f630*/  SYNCS.ARRIVE.TRANS64 RZ, [R8+URZ+0x28c50], R5 ;  /* 0x028c500508ff79a7 */ /* 0x0005f0000800003f */
[----:B------:R-:W-:Y:S05]  /*f640*/  @!P2 BRA `(.L_x_4075) ;  /* 0x000000000004a947 */ /* 0x000fea0003800000 */
[----:B------:R-:W-:Y:S01]  /*f650*/  BPT.TRAP 0x1 ;  /* 0x000000040000795c */ /* 0x000fe20000300000 */
.L_x_4075:
        /* <DEDUP_REMOVED lines=13> */
[----:B------:R-:W-:-:S02]  /*f730*/  ULEA UR16, UR16, UR37, 0x10 ;  /* 0x0000002510107291 */ /* 0x000fc4000f8e803f */
[----:B------:R-:W-:Y:S02]  /*f740*/  USHF.L.U32 UR11, UR11, 0x6, URZ ;  /* 0x000000060b0b7899 */ /* 0x000fe4000800063f */
[----:B------:R-:W-:Y:S02]  /*f750*/  UIADD3 UR9, UR9, 0x28c50, URZ ;  /* 0x00028c5009097890 */ /* 0x000fe4000fffe03f */
[----:B------:R-:W-:Y:S02]  /*f760*/  UIADD3 UR8, UR16, 0x400, URZ ;  /* 0x0000040010087890 */ /* 0x000fe4000fffe03f */
[----:B------:R-:W-:Y:S02]  /*f770*/  UIADD3 UR17, UR16, 0x2400, URZ ;  /* 0x0000240010117890 */ /* 0x000fe4000fffe03f */
[----:B------:R-:W-:Y:S02]  /*f780*/  UIADD3 UR19, UR16, 0x4400, URZ ;  /* 0x0000440010137890 */ /* 0x000fe4000fffe03f */
[----:B------:R-:W-:Y:S01]  /*f790*/  UIADD3 UR21, UR16, 0x6400, URZ ;  /* 0x0000640010157890 */ /* 0x000fe2000fffe03f */
[----:B------:R-:W-:-:S02]  /*f7a0*/  UMOV UR23, 0x100 ;  /* 0x0000010000177882 */ /* 0x000fc40000000000 */
[----:B------:R3:W-:Y:S01]  /*f7b0*/  UTMALDG.4D [UR8], [UR14], desc[UR6] ;  /* 0x000006080e0075b4 */ /* 0x0007e20008019000 */
[----:B------:R-:W-:Y:S01]  /*f7c0*/  UMOV UR24, 0x140 ;  /* 0x0000014000187882 */ /* 0x000fe20000000000 */
[----:B---3--:R-:W-:Y:S01]  /*f7d0*/  UMOV UR8, UR17 ;  /* 0x0000001100087c82 */ /* 0x008fe20008000000 */
[----:B------:R-:W-:Y:S01]  /*f7e0*/  UMOV UR10, UR18 ;  /* 0x00000012000a7c82 */ /* 0x000fe20008000000 */
[----:B------:R-:W-:Y:S01]  /*f7f0*/  UIADD3 UR17, UR16, 0x8400, URZ ;  /* 0x0000840010117890 */ /* 0x000fe2000fffe03f */
[----:B------:R3:W-:Y:S01]  /*f800*/  UTMALDG.4D [UR8], [UR14], desc[UR6] ;  /* 0x000006080e0075b4 */ /* 0x0007e20008019000 */
[----:B------:R-:W-:Y:S01]  /*f810*/  UIADD3 UR18, UR16, 0xa400, URZ ;  /* 0x0000a40010127890 */ /* 0x000fe2000fffe03f */
[----:B---3--:R-:W-:Y:S01]  /*f820*/  UMOV UR8, UR19 ;  /* 0x0000001300087c82 */ /* 0x008fe20008000000 */
[----:B------:R-:W-:Y:S01]  /*f830*/  UMOV UR10, UR20 ;  /* 0x00000014000a7c82 */ /* 0x000fe20008000000 */
[----:B------:R-:W-:Y:S01]  /*f840*/  UIADD3 UR19, UR16, 0xc400, URZ ;  /* 0x0000c40010137890 */ /* 0x000fe2000fffe03f */
[----:B------:R3:W-:Y:S02]  /*f850*/  UTMALDG.4D [UR8], [UR14], desc[UR6] ;  /* 0x000006080e0075b4 */ /* 0x0007e40008019000 */
[----:B---3--:R-:W-:Y:S01]  /*f860*/  UMOV UR8, UR21 ;  /* 0x0000001500087c82 */ /* 0x008fe20008000000 */
[----:B------:R-:W-:-:S02]  /*f870*/  UMOV UR10, UR22 ;  /* 0x00000016000a7c82 */ /* 0x000fc40008000000 */
[----:B------:R3:W-:Y:S02]  /*f880*/  UTMALDG.4D [UR8], [UR14], desc[UR6] ;  /* 0x000006080e0075b4 */ /* 0x0007e40008019000 */
[----:B---3--:R-:W-:Y:S01]  /*f890*/  UMOV UR8, UR17 ;  /* 0x0000001100087c82 */ /* 0x008fe20008000000 */
[----:B------:R-:W-:Y:S01]  /*f8a0*/  UMOV UR10, UR23 ;  /* 0x00000017000a7c82 */ /* 0x000fe20008000000 */
[----:B------:R-:W-:Y:S01]  /*f8b0*/  UIADD3 UR17, UR16, 0xe400, URZ ;  /* 0x0000e40010117890 */ /* 0x000fe2000fffe03f */
[----:B------:R3:W-:Y:S02]  /*f8c0*/  UTMALDG.4D [UR8], [UR14], desc[UR6] ;  /* 0x000006080e0075b4 */ /* 0x0007e40008019000 */
[----:B------:R-:W-:Y:S01]  /*f8d0*/  UMOV UR16, 0x180 ;  /* 0x0000018000107882 */ /* 0x000fe20000000000 */
[----:B---3--:R-:W-:Y:S01]  /*f8e0*/  UMOV UR8, UR18 ;  /* 0x0000001200087c82 */ /* 0x008fe20008000000 */
[----:B------:R-:W-:Y:S02]  /*f8f0*/  UMOV UR10, UR24 ;  /* 0x00000018000a7c82 */ /* 0x000fe40008000000 */
[----:B------:R3:W-:Y:S02]  /*f900*/  UTMALDG.4D [UR8], [UR14], desc[UR6] ;  /* 0x000006080e0075b4 */ /* 0x0007e40008019000 */
[----:B---3--:R-:W-:Y:S01]  /*f910*/  UMOV UR8, UR19 ;  /* 0x0000001300087c82 */ /* 0x008fe20008000000 */
[----:B------:R-:W-:Y:S01]  /*f920*/  UMOV UR10, UR16 ;  /* 0x00000010000a7c82 */ /* 0x000fe20008000000 */
[----:B------:R-:W-:Y:S01]  /*f930*/  UMOV UR16, 0x1c0 ;  /* 0x000001c000107882 */ /* 0x000fe20000000000 */
[----:B------:R3:W-:Y:S02]  /*f940*/  UTMALDG.4D [UR8], [UR14], desc[UR6] ;  /* 0x000006080e0075b4 */ /* 0x0007e40008019000 */
[----:B---3--:R-:W-:Y:S01]  /*f950*/  UMOV UR8, UR17 ;  /* 0x0000001100087c82 */ /* 0x008fe20008000000 */
[----:B------:R-:W-:-:S02]  /*f960*/  UMOV UR10, UR16 ;  /* 0x00000010000a7c82 */ /* 0x000fc40008000000 */
[----:B------:R3:W-:Y:S02]  /*f970*/  UTMALDG.4D [UR8], [UR14], desc[UR6] ;  /* 0x000006080e0075b4 */ /* 0x0007e40008019000 */
[----:B---3--:R-:W-:Y:S01]  /*f980*/  NOP ;  /* 0x0000000000007918 */ /* 0x008fe20000000000 */
.L_x_4073:
[----:B------:R-:W-:Y:S05]  /*f990*/  BSYNC B0 ;  /* 0x0000000000007941 */ /* 0x000fea0003800000 */
.L_x_4072:
[----:B------:R-:W-:-:S04]  /*f9a0*/  UIADD3 UR6, UR39, -0x2, URZ ;  /* 0xfffffffe27067890 */ /* 0x000fc8000fffe03f */
[----:B------:R-:W-:-:S06]  /*f9b0*/  UISETP.GE.AND UP0, UPT, UR6, UR38, UPT ;  /* 0x000000260600728c */ /* 0x000fcc000bf06270 */
[----:B------:R-:W-:-:S13]  /*f9c0*/  PLOP3.LUT P2, PT, PT, PT, UP0, 0x80, 0x0 ;  /* 0x000000000000781c */ /* 0x000fda0003f4f008 */
[----:B------:R-:W-:Y:S05]  /*f9d0*/  @!P2 BRA `(.L_x_4076) ;  /* 0x0000001400a4a947 */ /* 0x000fea0003800000 */
[----:B------:R-:W-:Y:S02]  /*f9e0*/  LOP3.LUT R9, RZ, UR38, RZ, 0x33, !PT ;  /* 0x00000026ff097c12 */ /* 0x000fe4000f8e33ff */
[----:B-12---:R-:W-:-:S04]  /*f9f0*/  IADD3 R8, RZ, -UR39, RZ ;  /* 0x80000027ff087c10 */ /* 0x006fc8000fffe0ff */
[----:B------:R-:W-:Y:S01]  /*fa00*/  VIADDMNMX R9, R8, 0x1, R9, !PT ;  /* 0x0000000108097846 */ /* 0x000fe20007800109 */
[----:B------:R-:W-:-:S04]  /*fa10*/  IMAD.U32 R8, RZ, RZ, UR6 ;  /* 0x00000006ff087e24 */ /* 0x000fc8000f8e00ff */
[----:B------:R-:W-:-:S05]  /*fa20*/  VIADD R5, R9, UR39 ;  /* 0x0000002709057c36 */ /* 0x000fca0008000000 */
[----:B------:R-:W-:-:S04]  /*fa30*/  LOP3.LUT R5, R5, 0x1, RZ, 0xc0, !PT ;  /* 0x0000000105057812 */ /* 0x000fc800078ec0ff */
[----:B------:R-:W-:-:S13]  /*fa40*/  ISETP.NE.U32.AND P2, PT, R5, 0x1, PT ;  /* 0x000000010500780c */ /* 0x000fda0003f45070 */
        /* <DEDUP_REMOVED lines=8> */
[----:B------:R-:W-:Y:S05]  /*fad0*/  @!P0 BRA `(.L_x_4080) ;  /* 0x0000000000488947 */ /* 0x000fea0003800000 */
        /* <DEDUP_REMOVED lines=18> */
.L_x_4080:
[----:B-1----:R-:W-:Y:S01]  /*fc00*/  LEA R2, R16, UR37, 0x3 ;  /* 0x0000002510027c11 */ /* 0x002fe2000f8e18ff */
[----:B------:R-:W1:Y:S01]  /*fc10*/  S2R R5, SR_TID.X ;  /* 0x0000000000057919 */ /* 0x000e620000002100 */
[----:B------:R-:W-:-:S04]  /*fc20*/  SHF.L.U32 R3, R17, 0x1f, RZ ;  /* 0x0000001f11037819 */ /* 0x000fc800000006ff */
[----:B------:R-:W2:Y:S01]  /*fc30*/  SYNCS.PHASECHK.TRANS64.TRYWAIT P3, [R2+URZ+0x28c40], R3 ;  /* 0x028c4003020075a7 */ /* 0x000ea2000806017f */
[----:B-1----:R-:W-:-:S04]  /*fc40*/  LOP3.LUT R5, R5, 0x7f, RZ, 0xc0, !PT ;  /* 0x0000007f05057812 */ /* 0x002fc800078ec0ff */
[----:B------:R-:W-:Y:S01]  /*fc50*/  ISETP.NE.AND P2, PT, R5, RZ, PT ;  /* 0x000000ff0500720c */ /* 0x000fe20003f45270 */
[----:B--2---:R-:W-:-:S12]  /*fc60*/  @!P3 BRA `(.L_x_4081) ;  /* 0x0000001c00e4b947 */ /* 0x004fd80003800000 */
.L_x_4124:
[----:B------:R-:W-:Y:S05]  /*fc70*/  @P2 BRA `(.L_x_4082) ;  /* 0x0000000000142947 */ /* 0x000fea0003800000 */
[----:B------:R-:W-:Y:S02]  /*fc80*/  ISETP.NE.AND P3, PT, R19, RZ, PT ;  /* 0x000000ff1300720c */ /* 0x000fe40003f65270 */
[----:B------:R-:W-:-:S04]  /*fc90*/  MOV R5, 0x2000 ;  /* 0x0000200000057802 */ /* 0x000fc80000000f00 */
[----:B------:R2:W-:Y:S07]  /*fca0*/  SYNCS.ARRIVE.TRANS64 RZ, [R2+URZ+0x28c30], R5 ;  /* 0x028c300502ff79a7 */ /* 0x0005ee000800003f */
[----:B------:R-:W-:Y:S05]  /*fcb0*/  @!P3 BRA `(.L_x_4082) ;  /* 0x000000000004b947 */ /* 0x000fea0003800000 */
[----:B------:R-:W-:Y:S01]  /*fcc0*/  BPT.TRAP 0x1 ;  /* 0x000000040000795c */ /* 0x000fe20000300000 */
.L_x_4082:
[----:B------:R-:W-:Y:S01]  /*fcd0*/  R2UR UR8, R16 ;  /* 0x00000000100872ca */ /* 0x000fe200000e0000 */
[----:B------:R-:W-:Y:S01]  /*fce0*/  IMAD.SHL.U32 R8, R8, 0x40, RZ ;  /* 0x0000004008087824 */ /* 0x000fe200078e00ff */
[----:B------:R-:W-:Y:S01]  /*fcf0*/  R2UR UR9, R2 ;  /* 0x00000000020972ca */ /* 0x000fe200000e0000 */
[----:B------:R-:W-:Y:S01]  /*fd00*/  UIADD3 UR6, UP0, UR46, 0x370, URZ ;  /* 0x000003702e067890 */ /* 0x000fe2000ff1e03f */
[----:B------:R-:W-:Y:S01]  /*fd10*/  R2UR UR12, R0 ;  /* 0x00000000000c72ca */ /* 0x000fe200000e0000 */
[----:B------:R-:W-:Y:S01]  /*fd20*/  UMOV UR14, 0x0 ;  /* 0x00000000000e7882 */ /* 0x000fe20000000000 */
[----:B-----5:R-:W-:Y:S01]  /*fd30*/  R2UR UR13, R4 ;  /* 0x00000000040d72ca */ /* 0x020fe200000e0000 */
[----:B------:R-:W-:Y:S01]  /*fd40*/  UIADD3.X UR7, URZ, UR47, URZ, UP0, !UPT ;  /* 0x0000002f3f077290 */ /* 0x000fe200087fe43f */
[----:B------:R-:W-:Y:S01]  /*fd50*/  R2UR UR11, R8 ;  /* 0x00000000080b72ca */ /* 0x000fe200000e0000 */
[----:B------:R-:W-:Y:S01]  /*fd60*/  UMOV UR15, 0x14f00000 ;  /* 0x14f00000000f7882 */ /* 0x000fe20000000000 */
[----:B------:R-:W-:-:S03]  /*fd70*/  UMOV UR10, URZ ;  /* 0x0000003f000a7c82 */ /* 0x000fc60008000000 */
[----:B------:R-:W-:Y:S02]  /*fd80*/  ULEA UR8, UR8, UR37, 0xd ;  /* 0x0000002508087291 */ /* 0x000fe4000f8e683f */
[----:B------:R-:W-:Y:S02]  /*fd90*/  UIADD3 UR9, UR9, 0x28c30, URZ ;  /* 0x00028c3009097890 */ /* 0x000fe4000fffe03f */
[----:B------:R-:W-:-:S09]  /*fda0*/  UIADD3 UR8, UR8, 0x22400, URZ ;  /* 0x0002240008087890 */ /* 0x000fd2000fffe03f */
[----:B------:R3:W-:Y:S01]  /*fdb0*/  UTMALDG.4D [UR8], [UR6], desc[UR14] ;  /* 0x00000e08060075b4 */ /* 0x0007e20008019000 */
[----:B------:R-:W4:Y:S02]  /*fdc0*/  SYNCS.PHASECHK.TRANS64.TRYWAIT P3, [R2+URZ+0x28c60], R3 ;  /* 0x028c6003020075a7 */ /* 0x000f24000806017f */
[----:B---34-:R-:W-:Y:S05]  /*fdd0*/  @!P3 BRA `(.L_x_4083) ;  /* 0x0000001c009cb947 */ /* 0x018fea0003800000 */
.L_x_4125:
[----:B------:R-:W-:Y:S05]  /*fde0*/  @P2 BRA `(.L_x_4084) ;  /* 0x0000000000142947 */ /* 0x000fea0003800000 */
[----:B------:R-:W-:Y:S01]  /*fdf0*/  ISETP.NE.AND P2, PT, R19, RZ, PT ;  /* 0x000000ff1300720c */ /* 0x000fe20003f45270 */
[----:B-1-3--:R-:W-:-:S04]  /*fe00*/  IMAD.MOV.U32 R3, RZ, RZ, 0x10000 ;  /* 0x00010000ff037424 */ /* 0x00afc800078e00ff */
[----:B------:R4:W-:Y:S08]  /*fe10*/  SYNCS.ARRIVE.TRANS64 RZ, [R2+URZ+0x28c50], R3 ;  /* 0x028c500302ff79a7 */ /* 0x0009f0000800003f */
[----:B------:R-:W-:Y:S05]  /*fe20*/  @!P2 BRA `(.L_x_4084) ;  /* 0x000000000004a947 */ /* 0x000fea0003800000 */
[----:B------:R-:W-:Y:S01]  /*fe30*/  BPT.TRAP 0x1 ;  /* 0x000000040000795c */ /* 0x000fe20000300000 */
.L_x_4084:
        /* <DEDUP_REMOVED lines=14> */
[----:B------:R-:W-:Y:S02]  /*ff20*/  UIADD3 UR9, UR9, 0x28c50, URZ ;  /* 0x00028c5009097890 */ /* 0x000fe4000fffe03f */
[----:B------:R-:W-:Y:S02]  /*ff30*/  UIADD3 UR8, UR16, 0x400, URZ ;  /* 0x0000040010087890 */ /* 0x000fe4000fffe03f */
[----:B------:R-:W-:Y:S02]  /*ff40*/  UIADD3 UR17, UR16, 0x2400, URZ ;  /* 0x0000240010117890 */ /* 0x000fe4000fffe03f */
[----:B------:R-:W-:Y:S02]  /*ff50*/  UIADD3 UR19, UR16, 0x4400, URZ ;  /* 0x0000440010137890 */ /* 0x000fe4000fffe03f */
[----:B------:R-:W-:Y:S01]  /*ff60*/  UIADD3 UR21, UR16, 0x6400, URZ ;  /* 0x0000640010157890 */ /* 0x000fe2000fffe03f */
[----:B------:R-:W-:Y:S02]  /*ff70*/  UMOV UR23, 0x100 ;  /* 0x0000010000177882 */ /* 0x000fe40000000000 */
[----:B------:R5:W-:Y:S01]  /*ff80*/  UTMALDG.4D [UR8], [UR14], desc[UR6] ;  /* 0x000006080e0075b4 */ /* 0x000be20008019000 */
[----:B------:R-:W-:Y:S01]  /*ff90*/  UMOV UR24, 0x140 ;  /* 0x0000014000187882 */ /* 0x000fe20000000000 */
[----:B-----5:R-:W-:Y:S01]  /*ffa0*/  UMOV UR8, UR17 ;  /* 0x0000001100087c82 */ /* 0x020fe20008000000 */
[----:B------:R-:W-:Y:S01]  /*ffb0*/  UMOV UR10, UR18 ;  /* 0x00000012000a7c82 */ /* 0x000fe20008000000 */
[----:B------:R-:W-:Y:S01]  /*ffc0*/  UIADD3 UR17, UR16, 0x8400, URZ ;  /* 0x0000840010117890 */ /* 0x000fe2000fffe03f */
[----:B------:R5:W-:Y:S01]  /*ffd0*/  UTMALDG.4D [UR8], [UR14], desc[UR6] ;  /* 0x000006080e0075b4 */ /* 0x000be20008019000 */
[----:B------:R-:W-:Y:S01]  /*ffe0*/  UIADD3 UR18, UR16, 0xa400, URZ ;  /* 0x0000a40010127890 */ /* 0x000fe2000fffe03f */
[----:B-----5:R-:W-:Y:S01]  /*fff0*/  UMOV UR8, UR19 ;  /* 0x0000001300087c82 */ /* 0x020fe20008000000 */
[----:B------:R-:W-:Y:S01]  /*10000*/  UMOV UR10, UR20 ;  /* 0x00000014000a7c82 */ /* 0x000fe20008000000 */
[----:B------:R-:W-:Y:S01]  /*10010*/  UIADD3 UR19, UR16, 0xc400, URZ ;  /* 0x0000c40010137890 */ /* 0x000fe2000fffe03f */
[----:B------:R5:W-:Y:S02]  /*10020*/  UTMALDG.4D [UR8], [UR14], desc[UR6] ;  /* 0x000006080e0075b4 */ /* 0x000be40008019000 */
[----:B-----5:R-:W-:Y:S01]  /*10030*/  UMOV UR8, UR21 ;  /* 0x0000001500087c82 */ /* 0x020fe20008000000 */
[----:B------:R-:W-:-:S02]  /*10040*/  UMOV UR10, UR22 ;  /* 0x00000016000a7c82 */ /* 0x000fc40008000000 */
[----:B------:R5:W-:Y:S02]  /*10050*/  UTMALDG.4D [UR8], [UR14], desc[UR6] ;  /* 0x000006080e0075b4 */ /* 0x000be40008019000 */
[----:B-----5:R-:W-:Y:S01]  /*10060*/  UMOV UR8, UR17 ;  /* 0x0000001100087c82 */ /* 0x020fe20008000000 */
[----:B------:R-:W-:Y:S01]  /*10070*/  UMOV UR10, UR23 ;  /* 0x00000017000a7c82 */ /* 0x000fe20008000000 */
[----:B------:R-:W-:Y:S01]  /*10080*/  UIADD3 UR17, UR16, 0xe400, URZ ;  /* 0x0000e40010117890 */ /* 0x000fe2000fffe03f */
[----:B------:R5:W-:Y:S02]  /*10090*/  UTMALDG.4D [UR8], [UR14], desc[UR6] ;  /* 0x000006080e0075b4 */ /* 0x000be40008019000 */
[----:B------:R-:W-:Y:S01]  /*100a0*/  UMOV UR16, 0x180 ;  /* 0x0000018000107882 */ /* 0x000fe20000000000 */
[----:B-----5:R-:W-:Y:S01]  /*100b0*/  UMOV UR8, UR18 ;  /* 0x0000001200087c82 */ /* 0x020fe20008000000 */
[----:B------:R-:W-:Y:S02]  /*100c0*/  UMOV UR10, UR24 ;  /* 0x00000018000a7c82 */ /* 0x000fe40008000000 */
[----:B------:R5:W-:Y:S02]  /*100d0*/  UTMALDG.4D [UR8], [UR14], desc[UR6] ;  /* 0x000006080e0075b4 */ /* 0x000be40008019000 */
[----:B-----5:R-:W-:Y:S01]  /*100e0*/  UMOV UR8, UR19 ;  /* 0x0000001300087c82 */ /* 0x020fe20008000000 */
[----:B------:R-:W-:Y:S01]  /*100f0*/  UMOV UR10, UR16 ;  /* 0x00000010000a7c82 */ /* 0x000fe20008000000 */
[----:B------:R-:W-:Y:S01]  /*10100*/  UMOV UR16, 0x1c0 ;  /* 0x000001c000107882 */ /* 0x000fe20000000000 */
[----:B------:R5:W-:Y:S02]  /*10110*/  UTMALDG.4D [UR8], [UR14], desc[UR6] ;  /* 0x000006080e0075b4 */ /* 0x000be40008019000 */
[----:B-----5:R-:W-:Y:S01]  /*10120*/  UMOV UR8, UR17 ;  /* 0x0000001100087c82 */ /* 0x020fe20008000000 */
[----:B------:R-:W-:-:S02]  /*10130*/  UMOV UR10, UR16 ;  /* 0x00000010000a7c82 */ /* 0x000fc40008000000 */
[----:B------:R1:W-:Y:S02]  /*10140*/  UTMALDG.4D [UR8], [UR14], desc[UR6] ;  /* 0x000006080e0075b4 */ /* 0x0003e40008019000 */
[----:B-1----:R-:W-:Y:S01]  /*10150*/  NOP ;  /* 0x0000000000007918 */ /* 0x002fe20000000000 */
.L_x_4079:
[----:B------:R-:W-:Y:S05]  /*10160*/  BSYNC B0 ;  /* 0x0000000000007941 */ /* 0x000fea0003800000 */
.L_x_4078:
[----:B------:R-:W-:-:S06]  /*10170*/  UIADD3 UR6, UR39, -0x3, URZ ;  /* 0xfffffffd27067890 */ /* 0x000fcc000fffe03f */
[----:B------:R-:W-:-:S07]  /*10180*/  IMAD.U32 R8, RZ, RZ, UR6 ;  /* 0x00000006ff087e24 */ /* 0x000fce000f8e00ff */
.L_x_4077:
[----:B------:R-:W-:Y:S01]  /*10190*/  ULOP3.LUT UR6, URZ, UR39, URZ, 0x33, !UPT ;  /* 0x000000273f067292 */ /* 0x000fe2000f8e333f */
[----:B------:R-:W-:Y:S01]  /*101a0*/  IADD3 R9, R9, -0x2, RZ ;  /* 0xfffffffe09097810 */ /* 0x000fe20007ffe0ff */
[----:B------:R-:W-:Y:S04]  /*101b0*/  BSSY B0, `(.L_x_4076) ;  /* 0x00000eb000007945 */ /* 0x000fe80003800000 */
[----:B------:R-:W-:-:S13]  /*101c0*/  ISETP.NE.AND P2, PT, R9, UR6, PT ;  /* 0x0000000609007c0c */ /* 0x000fda000bf45270 */
[----:B------:R-:W-:Y:S05]  /*101d0*/  @!P2 BRA `(.L_x_4085) ;  /* 0x0000000c00a0a947 */ /* 0x000fea0003800000 */
.L_x_4100:
[----:B------:R-:W-:Y:S01]  /*101e0*/  VIADD R9, R16, 0x1 ;  /* 0x0000000110097836 */ /* 0x000fe20000000000 */
[----:B------:R-:W-:Y:S05]  /*101f0*/  YIELD ;  /* 0x0000000000007946 */ /* 0x000fea0003800000 */
[----:B------:R-:W-:Y:S01]  /*10200*/  ISETP.NE.AND P2, PT, R9, 0x2, PT ;  /* 0x000000020900780c */ /* 0x000fe20003f45270 */
[----:B------:R-:W-:Y:S03]  /*10210*/  BSSY B1, `(.L_x_4086) ;  /* 0x000006f000017945 */ /* 0x000fe60003800000 */
[----:B-1234-:R-:W-:-:S02]  /*10220*/  SEL R2, RZ, 0x1, P2 ;  /* 0x00000001ff027807 */ /* 0x01efc40001000000 */
[----:B------:R-:W-:Y:S02]  /*10230*/  SEL R9, R9, RZ, P2 ;  /* 0x000000ff09097207 */ /* 0x000fe40001000000 */
[----:B------:R-:W-:Y:S01]  /*10240*/  LOP3.LUT R17, R17, R2, RZ, 0x3c, !PT ;  /* 0x0000000211117212 */ /* 0x000fe200078e3cff */
[----:B------:R-:W-:Y:S06]  /*10250*/  @!P6 BRA `(.L_x_4087) ;  /* 0x0000000400a8e947 */ /* 0x000fec0003800000 */
[----:B------:R-:W-:Y:S01]  /*10260*/  IMAD.MOV.U32 R10, RZ, RZ, R8 ;  /* 0x000000ffff0a7224 */ /* 0x000fe200078e0008 */
[----:B------:R-:W-:Y:S06]  /*10270*/  @!P0 BRA `(.L_x_4088) ;  /* 0x0000000000488947 */ /* 0x000fec0003800000 */
[----:B------:R-:W1:Y:S01]  /*10280*/  LDC R10, c[0x0][0x41c] ;  /* 0x00010700ff0a7b82 */ /* 0x000e620000000800 */
[----:B------:R-:W-:Y:S02]  /*10290*/  IMAD.MOV.U32 R11, RZ, RZ, R8 ;  /* 0x000000ffff0b7224 */ /* 0x000fe400078e0008 */
[----:B------:R-:W-:-:S04]  /*102a0*/  IMAD R13, R7, UR4, RZ ;  /* 0x00000004070d7c24 */ /* 0x000fc8000f8e02ff */
[----:B------:R-:W-:Y:S01]  /*102b0*/  IMAD R13, R6, UR5, R13 ;  /* 0x00000005060d7c24 */ /* 0x000fe2000f8e020d */
[----:B------:R-:W2:Y:S01]  /*102c0*/  LDC.64 R4, c[0x0][0x3f8] ;  /* 0x0000fe00ff047b82 */ /* 0x000ea20000000a00 */
[----:B-1----:R-:W-:-:S13]  /*102d0*/  ISETP.NE.AND P2, PT, R10, 0x1, PT ;  /* 0x000000010a00780c */ /* 0x002fda0003f45270 */
[----:B------:R-:W1:Y:S02]  /*102e0*/  @P2 LDC.64 R2, c[0x0][0x420] ;  /* 0x00010800ff022b82 */ /* 0x000e640000000a00 */
[----:B-1----:R-:W-:-:S05]  /*102f0*/  @P2 IMAD.HI.U32 R2, R8, R2, RZ ;  /* 0x0000000208022227 */ /* 0x002fca00078e00ff */
[----:B------:R-:W-:-:S04]  /*10300*/  @P2 SHF.R.U32.HI R11, RZ, R3, R2 ;  /* 0x00000003ff0b2219 */ /* 0x000fc80000011602 */
[----:B------:R-:W-:Y:S02]  /*10310*/  SHF.R.S32.HI R3, RZ, 0x1f, R11 ;  /* 0x0000001fff037819 */ /* 0x000fe4000001140b */
[----:B------:R-:W-:-:S05]  /*10320*/  MOV R2, R11 ;  /* 0x0000000b00027202 */ /* 0x000fca0000000f00 */
[----:B------:R-:W-:-:S04]  /*10330*/  IMAD.WIDE.U32 R2, R6, UR4, R2 ;  /* 0x0000000406027c25 */ /* 0x000fc8000f8e0002 */
[----:B------:R-:W-:Y:S01]  /*10340*/  IMAD.IADD R3, R13, 0x1, R3 ;  /* 0x000000010d037824 */ /* 0x000fe200078e0203 */
[----:B--2---:R-:W-:-:S04]  /*10350*/  LEA R4, P2, R2, R4, 0x2 ;  /* 0x0000000402047211 */ /* 0x004fc800078410ff */
[----:B------:R-:W-:-:S05]  /*10360*/  LEA.HI.X R5, R2, R5, R3, 0x2, P2 ;  /* 0x0000000502057211 */ /* 0x000fca00010f1403 */
[----:B------:R1:W5:Y:S01]  /*10370*/  LDG.E R4, desc[UR50][R4.64] ;  /* 0x0000003204047981 */ /* 0x000362000c1e1900 */
[----:B------:R-:W-:-:S04]  /*10380*/  IMAD.MOV R3, RZ, RZ, -R11 ;  /* 0x000000ffff037224 */ /* 0x000fc800078e0a0b */
[----:B------:R-:W-:-:S07]  /*10390*/  IMAD R10, R10, R3, R8 ;  /* 0x000000030a0a7224 */ /* 0x000fce00078e0208 */
.L_x_4088:
[----:B------:R-:W-:Y:S01]  /*103a0*/  LEA R3, R9, UR37, 0x3 ;  /* 0x0000002509037c11 */ /* 0x000fe2000f8e18ff */
[----:B-1----:R-:W1:Y:S01]  /*103b0*/  S2R R5, SR_TID.X ;  /* 0x0000000000057919 */ /* 0x002e620000002100 */
[----:B------:R-:W-:-:S04]  /*103c0*/  SHF.L.U32 R2, R17, 0x1f, RZ ;  /* 0x0000001f11027819 */ /* 0x000fc800000006ff */
[----:B------:R-:W2:Y:S01]  /*103d0*/  SYNCS.PHASECHK.TRANS64.TRYWAIT P3, [R3+URZ+0x28c40], R2 ;  /* 0x028c4002030075a7 */ /* 0x000ea2000806017f */
[----:B-1----:R-:W-:-:S04]  /*103e0*/  LOP3.LUT R5, R5, 0x7f, RZ, 0xc0, !PT ;  /* 0x0000007f05057812 */ /* 0x002fc800078ec0ff */
[----:B------:R-:W-:Y:S01]  /*103f0*/  ISETP.NE.AND P2, PT, R5, RZ, PT ;  /* 0x000000ff0500720c */ /* 0x000fe20003f45270 */
[----:B--2---:R-:W-:-:S12]  /*10400*/  @!P3 BRA `(.L_x_4089) ;  /* 0x000000180024b947 */ /* 0x004fd80003800000 */
.L_x_4126:
[----:B------:R-:W-:Y:S05]  /*10410*/  @P2 BRA `(.L_x_4090) ;  /* 0x0000000000142947 */ /* 0x000fea0003800000 */
[----:B------:R-:W-:Y:S01]  /*10420*/  ISETP.NE.AND P3, PT, R19, RZ, PT ;  /* 0x000000ff1300720c */ /* 0x000fe20003f65270 */
[----:B------:R-:W-:-:S04]  /*10430*/  IMAD.MOV.U32 R12, RZ, RZ, 0x2000 ;  /* 0x00002000ff0c7424 */ /* 0x000fc800078e00ff */
[----:B------:R2:W-:Y:S08]  /*10440*/  SYNCS.ARRIVE.TRANS64 RZ, [R3+URZ+0x28c30], R12 ;  /* 0x028c300c03ff79a7 */ /* 0x0005f0000800003f */
[----:B------:R-:W-:Y:S05]  /*10450*/  @!P3 BRA `(.L_x_4090) ;  /* 0x000000000004b947 */ /* 0x000fea0003800000 */
[----:B------:R-:W-:Y:S01]  /*10460*/  BPT.TRAP 0x1 ;  /* 0x000000040000795c */ /* 0x000fe20000300000 */
.L_x_4090:
[----:B------:R-:W-:Y:S01]  /*10470*/  R2UR UR8, R9 ;  /* 0x00000000090872ca */ /* 0x000fe200000e0000 */
        /* <DEDUP_REMOVED lines=9> */
[----:B------:R-:W-:-:S03]  /*10510*/  R2UR UR11, R5 ;  /* 0x00000000050b72ca */ /* 0x000fc600000e0000 */
[----:B------:R-:W-:Y:S02]  /*10520*/  ULEA UR8, UR8, UR37, 0xd ;  /* 0x0000002508087291 */ /* 0x000fe4000f8e683f */
[----:B------:R-:W-:Y:S02]  /*10530*/  UIADD3 UR9, UR9, 0x28c30, URZ ;  /* 0x00028c3009097890 */ /* 0x000fe4000fffe03f */
[----:B------:R-:W-:-:S09]  /*10540*/  UIADD3 UR8, UR8, 0x22400, URZ ;  /* 0x0002240008087890 */ /* 0x000fd2000fffe03f */
[----:B------:R3:W-:Y:S01]  /*10550*/  UTMALDG.4D [UR8], [UR6], desc[UR14] ;  /* 0x00000e08060075b4 */ /* 0x0007e20008019000 */
[----:B------:R-:W4:Y:S02]  /*10560*/  SYNCS.PHASECHK.TRANS64.TRYWAIT P3, [R3+URZ+0x28c60], R2 ;  /* 0x028c6002030075a7 */ /* 0x000f24000806017f */
[----:B---34-:R-:W-:Y:S05]  /*10570*/  @!P3 BRA `(.L_x_4091) ;  /* 0x0000001400dcb947 */ /* 0x018fea0003800000 */
.L_x_4127:
[----:B------:R-:W-:Y:S05]  /*10580*/  @P2 BRA `(.L_x_4092) ;  /* 0x0000000000142947 */ /* 0x000fea0003800000 */
[----:B------:R-:W-:Y:S01]  /*10590*/  ISETP.NE.AND P2, PT, R19, RZ, PT ;  /* 0x000000ff1300720c */ /* 0x000fe20003f45270 */
[----:B-1-3--:R-:W-:-:S04]  /*105a0*/  IMAD.MOV.U32 R2, RZ, RZ, 0x10000 ;  /* 0x00010000ff027424 */ /* 0x00afc800078e00ff */
[----:B------:R4:W-:Y:S08]  /*105b0*/  SYNCS.ARRIVE.TRANS64 RZ, [R3+URZ+0x28c50], R2 ;  /* 0x028c500203ff79a7 */ /* 0x0009f0000800003f */
[----:B------:R-:W-:Y:S05]  /*105c0*/  @!P2 BRA `(.L_x_4092) ;  /* 0x000000000004a947 */ /* 0x000fea0003800000 */
[----:B------:R-:W-:Y:S01]  /*105d0*/  BPT.TRAP 0x1 ;  /* 0x000000040000795c */ /* 0x000fe20000300000 */
.L_x_4092:
        /* <DEDUP_REMOVED lines=25> */
[----:B------:R5:W-:Y:S02]  /*10770*/  UTMALDG.4D [UR8], [UR14], desc[UR6] ;  /* 0x000006080e0075b4 */ /* 0x000be40008019000 */
[----:B-----5:R-:W-:Y:S01]  /*10780*/  UMOV UR8, UR18 ;  /* 0x0000001200087c82 */ /* 0x020fe20008000000 */
[----:B------:R-:W-:Y:S01]  /*10790*/  UMOV UR10, UR21 ;  /* 0x00000015000a7c82 */ /* 0x000fe20008000000 */
[----:B------:R-:W-:Y:S01]  /*107a0*/  UIADD3 UR18, UR16, 0xa400, URZ ;  /* 0x0000a40010127890 */ /* 0x000fe2000fffe03f */
[----:B------:R5:W-:Y:S02]  /*107b0*/  UTMALDG.4D [UR8], [UR14], desc[UR6] ;  /* 0x000006080e0075b4 */ /* 0x000be40008019000 */
[----:B-----5:R-:W-:Y:S01]  /*107c0*/  UMOV UR8, UR19 ;  /* 0x0000001300087c82 */ /* 0x020fe20008000000 */
[----:B------:R-:W-:Y:S01]  /*107d0*/  UMOV UR10, UR22 ;  /* 0x00000016000a7c82 */ /* 0x000fe20008000000 */
[----:B------:R-:W-:Y:S01]  /*107e0*/  UIADD3 UR19, UR16, 0xc400, URZ ;  /* 0x0000c40010137890 */ /* 0x000fe2000fffe03f */
[----:B------:R5:W-:Y:S01]  /*107f0*/  UTMALDG.4D [UR8], [UR14], desc[UR6] ;  /* 0x000006080e0075b4 */ /* 0x000be20008019000 */
[----:B------:R-:W-:Y:S01]  /*10800*/  UIADD3 UR16, UR16, 0xe400, URZ ;  /* 0x0000e40010107890 */ /* 0x000fe2000fffe03f */
[----:B-----5:R-:W-:Y:S01]  /*10810*/  UMOV UR8, UR17 ;  /* 0x0000001100087c82 */ /* 0x020fe20008000000 */
[----:B------:R-:W-:Y:S01]  /*10820*/  UMOV UR10, UR23 ;  /* 0x00000017000a7c82 */ /* 0x000fe20008000000 */
[----:B------:R-:W-:Y:S01]  /*10830*/  UMOV UR17, 0x180 ;  /* 0x0000018000117882 */ /* 0x000fe20000000000 */
[----:B------:R5:W-:Y:S02]  /*10840*/  UTMALDG.4D [UR8], [UR14], desc[UR6] ;  /* 0x000006080e0075b4 */ /* 0x000be40008019000 */
[----:B-----5:R-:W-:Y:S01]  /*10850*/  UMOV UR8, UR18 ;  /* 0x0000001200087c82 */ /* 0x020fe20008000000 */
[----:B------:R-:W-:-:S02]  /*10860*/  UMOV UR10, UR24 ;  /* 0x00000018000a7c82 */ /* 0x000fc40008000000 */
[----:B------:R5:W-:Y:S02]  /*10870*/  UTMALDG.4D [UR8], [UR14], desc[UR6] ;  /* 0x000006080e0075b4 */ /* 0x000be40008019000 */
[----:B-----5:R-:W-:Y:S01]  /*10880*/  UMOV UR8, UR19 ;  /* 0x0000001300087c82 */ /* 0x020fe20008000000 */
[----:B------:R-:W-:Y:S01]  /*10890*/  UMOV UR10, UR17 ;  /* 0x00000011000a7c82 */ /* 0x000fe20008000000 */
[----:B------:R-:W-:Y:S01]  /*108a0*/  UMOV UR17, 0x1c0 ;  /* 0x000001c000117882 */ /* 0x000fe20000000000 */
[----:B------:R5:W-:Y:S02]  /*108b0*/  UTMALDG.4D [UR8], [UR14], desc[UR6] ;  /* 0x000006080e0075b4 */ /* 0x000be40008019000 */
[----:B-----5:R-:W-:Y:S01]  /*108c0*/  UMOV UR8, UR16 ;  /* 0x0000001000087c82 */ /* 0x020fe20008000000 */
[----:B------:R-:W-:Y:S02]  /*108d0*/  UMOV UR10, UR17 ;  /* 0x00000011000a7c82 */ /* 0x000fe40008000000 */
[----:B------:R1:W-:Y:S02]  /*108e0*/  UTMALDG.4D [UR8], [UR14], desc[UR6] ;  /* 0x000006080e0075b4 */ /* 0x0003e40008019000 */
[----:B-1----:R-:W-:Y:S01]  /*108f0*/  NOP ;  /* 0x0000000000007918 */ /* 0x002fe20000000000 */
.L_x_4087:
[----:B------:R-:W-:Y:S05]  /*10900*/  BSYNC B1 ;  /* 0x0000000000017941 */ /* 0x000fea0003800000 */
.L_x_4086:
[----:B------:R-:W-:Y:S01]  /*10910*/  VIADD R9, R9, 0x1 ;  /* 0x0000000109097836 */ /* 0x000fe20000000000 */
[----:B------:R-:W-:Y:S04]  /*10920*/  BSSY B1, `(.L_x_4093) ;  /* 0x0000070000017945 */ /* 0x000fe80003800000 */
[----:B------:R-:W-:-:S04]  /*10930*/  ISETP.NE.AND P2, PT, R9, 0x2, PT ;  /* 0x000000020900780c */ /* 0x000fc80003f45270 */
[----:B---34-:R-:W-:Y:S02]  /*10940*/  SEL R2, RZ, 0x1, P2 ;  /* 0x00000001ff027807 */ /* 0x018fe40001000000 */
[----:B------:R-:W-:Y:S01]  /*10950*/  SEL R16, R9, RZ, P2 ;  /* 0x000000ff09107207 */ /* 0x000fe20001000000 */
[----:B------:R-:W-:Y:S01]  /*10960*/  VIADD R9, R8, 0xffffffff ;  /* 0xffffffff08097836 */ /* 0x000fe20000000000 */
[----:B------:R-:W-:Y:S01]  /*10970*/  LOP3.LUT R17, R17, R2, RZ, 0x3c, !PT ;  /* 0x0000000211117212 */ /* 0x000fe200078e3cff */
[----:B------:R-:W-:Y:S06]  /*10980*/  @!P6 BRA `(.L_x_4094) ;  /* 0x0000000400a4e947 */ /* 0x000fec0003800000 */
[----:B------:R-:W-:Y:S01]  /*10990*/  MOV R10, R9 ;  /* 0x00000009000a7202 */ /* 0x000fe20000000f00 */
[----:B------:R-:W-:Y:S06]  /*109a0*/  @!P0 BRA `(.L_x_4095) ;  /* 0x0000000000448947 */ /* 0x000fec0003800000 */
[----:B------:R-:W1:Y:S02]  /*109b0*/  LDC R11, c[0x0][0x41c] ;  /* 0x00010700ff0b7b82 */ /* 0x000e640000000800 */
[----:B-1----:R-:W-:-:S13]  /*109c0*/  ISETP.NE.AND P2, PT, R11, 0x1, PT ;  /* 0x000000010b00780c */ /* 0x002fda0003f45270 */
[----:B--2---:R-:W1:Y:S02]  /*109d0*/  @P2 LDC.64 R2, c[0x0][0x420] ;  /* 0x00010800ff022b82 */ /* 0x004e640000000a00 */
[----:B-1----:R-:W-:-:S04]  /*109e0*/  @P2 IMAD.HI.U32 R4, R10, R2, RZ ;  /* 0x000000020a042227 */ /* 0x002fc800078e00ff */
[----:B------:R-:W-:Y:S01]  /*109f0*/  IMAD.MOV.U32 R2, RZ, RZ, R10 ;  /* 0x000000ffff027224 */ /* 0x000fe200078e000a */
[----:B------:R-:W-:Y:S02]  /*10a00*/  @P2 SHF.R.U32.HI R2, RZ, R3, R4 ;  /* 0x00000003ff022219 */ /* 0x000fe40000011604 */
[----:B------:R-:W1:Y:S03]  /*10a10*/  LDC.64 R4, c[0x0][0x3f8] ;  /* 0x0000fe00ff047b82 */ /* 0x000e660000000a00 */
[----:B------:R-:W-:-:S04]  /*10a20*/  IMAD.MOV R3, RZ, RZ, -R2 ;  /* 0x000000ffff037224 */ /* 0x000fc800078e0a02 */
[----:B------:R-:W-:Y:S01]  /*10a30*/  IMAD R10, R11, R3, R10 ;  /* 0x000000030b0a7224 */ /* 0x000fe200078e020a */
[----:B------:R-:W-:Y:S01]  /*10a40*/  SHF.R.S32.HI R3, RZ, 0x1f, R2 ;  /* 0x0000001fff037819 */ /* 0x000fe20000011402 */
[----:B------:R-:W-:-:S04]  /*10a50*/  IMAD R11, R7, UR4, RZ ;  /* 0x00000004070b7c24 */ /* 0x000fc8000f8e02ff */
[C---:B------:R-:W-:Y:S02]  /*10a60*/  IMAD R11, R6.reuse, UR5, R11 ;  /* 0x00000005060b7c24 */ /* 0x040fe4000f8e020b */
[----:B------:R-:W-:-:S04]  /*10a70*/  IMAD.WIDE.U32 R2, R6, UR4, R2 ;  /* 0x0000000406027c25 */ /* 0x000fc8000f8e0002 */
[----:B------:R-:W-:Y:S01]  /*10a80*/  IMAD.IADD R3, R11, 0x1, R3 ;  /* 0x000000010b037824 */ /* 0x000fe200078e0203 */
[----:B-1----:R-:W-:-:S04]  /*10a90*/  LEA R4, P2, R2, R4, 0x2 ;  /* 0x0000000402047211 */ /* 0x002fc800078410ff */
[----:B------:R-:W-:-:S05]  /*10aa0*/  LEA.HI.X R5, R2, R5, R3, 0x2, P2 ;  /* 0x0000000502057211 */ /* 0x000fca00010f1403 */
[----:B------:R1:W5:Y:S04]  /*10ab0*/  LDG.E R4, desc[UR50][R4.64] ;  /* 0x0000003204047981 */ /* 0x000368000c1e1900 */
.L_x_4095:
[----:B------:R-:W-:Y:S01]  /*10ac0*/  LEA R2, R16, UR37, 0x3 ;  /* 0x0000002510027c11 */ /* 0x000fe2000f8e18ff */
[----:B-1----:R-:W1:Y:S01]  /*10ad0*/  S2R R5, SR_TID.X ;  /* 0x0000000000057919 */ /* 0x002e620000002100 */
[----:B--2---:R-:W-:-:S04]  /*10ae0*/  SHF.L.U32 R3, R17, 0x1f, RZ ;  /* 0x0000001f11037819 */ /* 0x004fc800000006ff */
[----:B------:R-:W2:Y:S01]  /*10af0*/  SYNCS.PHASECHK.TRANS64.TRYWAIT P3, [R2+URZ+0x28c40], R3 ;  /* 0x028c4003020075a7 */ /* 0x000ea2000806017f */
[----:B-1----:R-:W-:-:S04]  /*10b00*/  LOP3.LUT R5, R5, 0x7f, RZ, 0xc0, !PT ;  /* 0x0000007f05057812 */ /* 0x002fc800078ec0ff */
[----:B------:R-:W-:Y:S01]  /*10b10*/  ISETP.NE.AND P2, PT, R5, RZ, PT ;  /* 0x000000ff0500720c */ /* 0x000fe20003f45270 */
[----:B--2---:R-:W-:-:S12]  /*10b20*/  @!P3 BRA `(.L_x_4096) ;  /* 0x000000100084b947 */ /* 0x004fd80003800000 */
.L_x_4128:
[----:B------:R-:W-:Y:S05]  /*10b30*/  @P2 BRA `(.L_x_4097) ;  /* 0x0000000000142947 */ /* 0x000fea0003800000 */
[----:B------:R-:W-:Y:S02]  /*10b40*/  ISETP.NE.AND P3, PT, R19, RZ, PT ;  /* 0x000000ff1300720c */ /* 0x000fe40003f65270 */
[----:B------:R-:W-:-:S04]  /*10b50*/  MOV R5, 0x2000 ;  /* 0x0000200000057802 */ /* 0x000fc80000000f00 */
[----:B------:R2:W-:Y:S07]  /*10b60*/  SYNCS.ARRIVE.TRANS64 RZ, [R2+URZ+0x28c30], R5 ;  /* 0x028c300502ff79a7 */ /* 0x0005ee000800003f */
[----:B------:R-:W-:Y:S05]  /*10b70*/  @!P3 BRA `(.L_x_4097) ;  /* 0x000000000004b947 */ /* 0x000fea0003800000 */
[----:B------:R-:W-:Y:S01]  /*10b80*/  BPT.TRAP 0x1 ;  /* 0x000000040000795c */ /* 0x000fe20000300000 */
.L_x_4097:
[----:B------:R-:W-:Y:S01]  /*10b90*/  R2UR UR8, R16 ;  /* 0x00000000100872ca */ /* 0x000fe200000e0000 */
[----:B--2---:R-:W-:Y:S01]  /*10ba0*/  IMAD.SHL.U32 R5, R10, 0x40, RZ ;  /* 0x000000400a057824 */ /* 0x004fe200078e00ff */
        /* <DEDUP_REMOVED lines=13> */
[----:B------:R-:W3:Y:S02]  /*10c80*/  SYNCS.PHASECHK.TRANS64.TRYWAIT P3, [R2+URZ+0x28c60], R3 ;  /* 0x028c6003020075a7 */ /* 0x000ee4000806017f */
[----:B--23--:R-:W-:Y:S05]  /*10c90*/  @!P3 BRA `(.L_x_4098) ;  /* 0x00000010003cb947 */ /* 0x00cfea0003800000 */
.L_x_4129:
[----:B------:R-:W-:Y:S05]  /*10ca0*/  @P2 BRA `(.L_x_4099) ;  /* 0x0000000000142947 */ /* 0x000fea0003800000 */
[----:B------:R-:W-:Y:S01]  /*10cb0*/  ISETP.NE.AND P2, PT, R19, RZ, PT ;  /* 0x000000ff1300720c */ /* 0x000fe20003f45270 */
[----:B-12---:R-:W-:-:S04]  /*10cc0*/  IMAD.MOV.U32 R3, RZ, RZ, 0x10000 ;  /* 0x00010000ff037424 */ /* 0x006fc800078e00ff */
[----:B------:R3:W-:Y:S08]  /*10cd0*/  SYNCS.ARRIVE.TRANS64 RZ, [R2+URZ+0x28c50], R3 ;  /* 0x028c500302ff79a7 */ /* 0x0007f0000800003f */
[----:B------:R-:W-:Y:S05]  /*10ce0*/  @!P2 BRA `(.L_x_4099) ;  /* 0x000000000004a947 */ /* 0x000fea0003800000 */
[----:B------:R-:W-:Y:S01]  /*10cf0*/  BPT.TRAP 0x1 ;  /* 0x000000040000795c */ /* 0x000fe20000300000 */
.L_x_4099:
        /* <DEDUP_REMOVED lines=22> */
[----:B----4-:R-:W-:Y:S01]  /*10e60*/  UMOV UR8, UR17 ;  /* 0x0000001100087c82 */ /* 0x010fe20008000000 */
[----:B------:R-:W-:Y:S01]  /*10e70*/  UMOV UR10, UR18 ;  /* 0x00000012000a7c82 */ /* 0x000fe20008000000 */
[----:B------:R-:W-:Y:S01]  /*10e80*/  UIADD3 UR17, UR16, 0x8400, URZ ;  /* 0x0000840010117890 */ /* 0x000fe2000fffe03f */
[----:B------:R4:W-:Y:S01]  /*10e90*/  UTMALDG.4D [UR8], [UR14], desc[UR6] ;  /* 0x000006080e0075b4 */ /* 0x0009e20008019000 */
[----:B------:R-:W-:Y:S01]  /*10ea0*/  UIADD3 UR18, UR16, 0xa400, URZ ;  /* 0x0000a40010127890 */ /* 0x000fe2000fffe03f */
[----:B----4-:R-:W-:Y:S01]  /*10eb0*/  UMOV UR8, UR19 ;  /* 0x0000001300087c82 */ /* 0x010fe20008000000 */
[----:B------:R-:W-:Y:S01]  /*10ec0*/  UMOV UR10, UR20 ;  /* 0x00000014000a7c82 */ /* 0x000fe20008000000 */
[----:B------:R-:W-:Y:S01]  /*10ed0*/  UIADD3 UR19, UR16, 0xc400, URZ ;  /* 0x0000c40010137890 */ /* 0x000fe2000fffe03f */
[----:B------:R4:W-:Y:S02]  /*10ee0*/  UTMALDG.4D [UR8], [UR14], desc[UR6] ;  /* 0x000006080e0075b4 */ /* 0x0009e40008019000 */
[----:B----4-:R-:W-:Y:S01]  /*10ef0*/  UMOV UR8, UR21 ;  /* 0x0000001500087c82 */ /* 0x010fe20008000000 */
[----:B------:R-:W-:-:S02]  /*10f00*/  UMOV UR10, UR22 ;  /* 0x00000016000a7c82 */ /* 0x000fc40008000000 */
[----:B------:R4:W-:Y:S02]  /*10f10*/  UTMALDG.4D [UR8], [UR14], desc[UR6] ;  /* 0x000006080e0075b4 */ /* 0x0009e40008019000 */
[----:B----4-:R-:W-:Y:S01]  /*10f20*/  UMOV UR8, UR17 ;  /* 0x0000001100087c82 */ /* 0x010fe20008000000 */
[----:B------:R-:W-:Y:S01]  /*10f30*/  UMOV UR10, UR23 ;  /* 0x00000017000a7c82 */ /* 0x000fe20008000000 */
[----:B------:R-:W-:Y:S01]  /*10f40*/  UIADD3 UR17, UR16, 0xe400, URZ ;  /* 0x0000e40010117890 */ /* 0x000fe2000fffe03f */
[----:B------:R4:W-:Y:S02]  /*10f50*/  UTMALDG.4D [UR8], [UR14], desc[UR6] ;  /* 0x000006080e0075b4 */ /* 0x0009e40008019000 */
[----:B------:R-:W-:Y:S01]  /*10f60*/  UMOV UR16, 0x180 ;  /* 0x0000018000107882 */ /* 0x000fe20000000000 */
[----:B----4-:R-:W-:Y:S01]  /*10f70*/  UMOV UR8, UR18 ;  /* 0x0000001200087c82 */ /* 0x010fe20008000000 */
[----:B------:R-:W-:Y:S02]  /*10f80*/  UMOV UR10, UR24 ;  /* 0x00000018000a7c82 */ /* 0x000fe40008000000 */
[----:B------:R4:W-:Y:S02]  /*10f90*/  UTMALDG.4D [UR8], [UR14], desc[UR6] ;  /* 0x000006080e0075b4 */ /* 0x0009e40008019000 */
[----:B----4-:R-:W-:Y:S01]  /*10fa0*/  UMOV UR8, UR19 ;  /* 0x0000001300087c82 */ /* 0x010fe20008000000 */
[----:B------:R-:W-:Y:S01]  /*10fb0*/  UMOV UR10, UR16 ;  /* 0x00000010000a7c82 */ /* 0x000fe20008000000 */
[----:B------:R-:W-:Y:S01]  /*10fc0*/  UMOV UR16, 0x1c0 ;  /* 0x000001c000107882 */ /* 0x000fe20000000000 */
[----:B------:R4:W-:Y:S02]  /*10fd0*/  UTMALDG.4D [UR8], [UR14], desc[UR6] ;  /* 0x000006080e0075b4 */ /* 0x0009e40008019000 */
[----:B----4-:R-:W-:Y:S01]  /*10fe0*/  UMOV UR8, UR17 ;  /* 0x0000001100087c82 */ /* 0x010fe20008000000 */
[----:B------:R-:W-:-:S02]  /*10ff0*/  UMOV UR10, UR16 ;  /* 0x00000010000a7c82 */ /* 0x000fc40008000000 */
[----:B------:R4:W-:Y:S02]  /*11000*/  UTMALDG.4D [UR8], [UR14], desc[UR6] ;  /* 0x000006080e0075b4 */ /* 0x0009e40008019000 */
[----:B----4-:R-:W-:Y:S01]  /*11010*/  NOP ;  /* 0x0000000000007918 */ /* 0x010fe20000000000 */
.L_x_4094:
[----:B------:R-:W-:Y:S05]  /*11020*/  BSYNC B1 ;  /* 0x0000000000017941 */ /* 0x000fea0003800000 */
.L_x_4093:
[----:B------:R-:W-:Y:S01]  /*11030*/  ISETP.GT.AND P2, PT, R9, UR38, PT ;  /* 0x0000002609007c0c */ /* 0x000fe2000bf44270 */
[----:B------:R-:W-:-:S12]  /*11040*/  VIADD R8, R8, 0xfffffffe ;  /* 0xfffffffe08087836 */ /* 0x000fd80000000000 */
[----:B------:R-:W-:Y:S05]  /*11050*/  @P2 BRA `(.L_x_4100) ;  /* 0xfffffff000602947 */ /* 0x000fea000383ffff */
.L_x_4085:
[----:B------:R-:W-:Y:S05]  /*11060*/  BSYNC B0 ;  /* 0x0000000000007941 */ /* 0x000fea0003800000 */
.L_x_4076:
[----:B------:R-:W-:Y:S01]  /*11070*/  IADD3 R16, R16, 0x1, RZ ;  /* 0x0000000110107810 */ /* 0x000fe20007ffe0ff */
[----:B------:R-:W-:Y:S03]  /*11080*/  BSSY B0, `(.L_x_4101) ;  /* 0x0000011000007945 */ /* 0x000fe60003800000 */
[----:B------:R-:W-:-:S04]  /*11090*/  ISETP.NE.AND P0, PT, R16, 0x2, PT ;  /* 0x000000021000780c */ /* 0x000fc80003f05270 */
[----:B------:R-:W-:-:S04]  /*110a0*/  SEL R0, RZ, 0x1, P0 ;  /* 0x00000001ff007807 */ /* 0x000fc80000000000 */
[----:B------:R-:W-:Y:S01]  /*110b0*/  LOP3.LUT R17, R17, R0, RZ, 0x3c, !PT ;  /* 0x0000000011117212 */ /* 0x000fe200078e3cff */
[----:B------:R-:W-:Y:S06]  /*110c0*/  @P1 BRA `(.L_x_4102) ;  /* 0x0000000000301947 */ /* 0x000fec0003800000 */
[----:B-12---:R-:W1:Y:S01]  /*110d0*/  S2R R5, SR_LANEID ;  /* 0x0000000000057919 */ /* 0x006e620000000000 */
[----:B------:R-:W-:Y:S01]  /*110e0*/  VOTEU.ANY UR6, UPT, PT ;  /* 0x0000000000067886 */ /* 0x000fe200038e0100 */
[----:B---34-:R-:W2:Y:S01]  /*110f0*/  LDC.64 R2, c[0x0][0xdf0] ;  /* 0x00037c00ff027b82 */ /* 0x018ea20000000a00 */
        /* <DEDUP_REMOVED lines=9> */
.L_x_4102:
[----:B------:R-:W-:Y:S05]  /*11190*/  BSYNC B0 ;  /* 0x0000000000007941 */ /* 0x000fea0003800000 */
.L_x_4101:
[----:B------:R-:W-:Y:S01]  /*111a0*/  SEL R16, R16, RZ, P0 ;  /* 0x000000ff10107207 */ /* 0x000fe20000000000 */
[----:B------:R-:W-:-:S07]  /*111b0*/  IMAD.MOV.U32 R13, RZ, RZ, R18 ;  /* 0x000000ffff0d7224 */ /* 0x000fce00078e0012 */
.L_x_4061:
[----:B------:R-:W-:Y:S05]  /*111c0*/  BSYNC B6 ;  /* 0x0000000000067941 */ /* 0x000fea0003800000 */
.L_x_4059:
[----:B------:R-:W-:-:S03]  /*111d0*/  UMOV UR6, 0xffffffff ;  /* 0xffffffff00067882 */ /* 0x000fc60000000000 */
[----:B------:R-:W-:Y:S05]  /*111e0*/  BRA.DIV UR6, `(.L_x_4103) ;  /* 0x0000000a06fc7947 */ /* 0x000fea000b800000 */
[----:B------:R1:W1:Y:S02]  /*111f0*/  SHFL.IDX PT, R14, R13, RZ, 0x1f ;  /* 0x00001fff0d0e7589 */ /* 0x00026400000e0000 */
.L_x_4132:
[----:B------:R-:W-:Y:S01]  /*11200*/  ISETP.NE.AND P0, PT, R19, RZ, PT ;  /* 0x000000ff1300720c */ /* 0x000fe20003f05270 */
[----:B------:R-:W-:Y:S05]  /*11210*/  WARPSYNC.ALL ;  /* 0x0000000000007948 */ /* 0x000fea0003800000 */
[----:B------:R-:W-:Y:S01]  /*11220*/  BAR.SYNC.DEFER_BLOCKING 0x4, 0x120 ;  /* 0x0104800000007b1d */ /* 0x000fe20000010000 */
[----:B-1----:R-:W-:-:S05]  /*11230*/  IMAD.MOV.U32 R18, RZ, RZ, R14 ;  /* 0x000000ffff127224 */ /* 0x002fca00078e000e */
[----:B------:R-:W-:Y:S01]  /*11240*/  ULDC UR6, c[0x0][0xda8] ;  /* 0x00036a0000067ab9 */ /* 0x000fe20000000800 */
[----:B------:R-:W-:Y:S01]  /*11250*/  @!P0 MOV R0, 0x400 ;  /* 0x0000040000008802 */ /* 0x000fe20000000f00 */
[----:B--234-:R-:W1:Y:S03]  /*11260*/  @!P0 S2R R3, SR_CgaCtaId ;  /* 0x0000000000038919 */ /* 0x01ce660000008800 */
[----:B-1----:R-:W-:-:S05]  /*11270*/  @!P0 LEA R0, R3, R0, 0x18 ;  /* 0x0000000003008211 */ /* 0x002fca00078ec0ff */
[----:B------:R1:W-:Y:S01]  /*11280*/  @!P0 STS [R0+0x28cd0], R13 ;  /* 0x028cd00d00008388 */ /* 0x0003e20000000800 */
[----:B------:R-:W-:Y:S06]  /*11290*/  BAR.ARV 0x5, 0x120 ;  /* 0x0144800000007b1d */ /* 0x000fec0000002000 */
[----:B------:R-:W-:-:S13]  /*112a0*/  ISETP.GE.AND P0, PT, R18, UR6, PT ;  /* 0x0000000612007c0c */ /* 0x000fda000bf06270 */
[----:B-1----:R-:W-:Y:S05]  /*112b0*/  @!P0 BRA `(.L_x_4104) ;  /* 0xffffffd000008947 */ /* 0x002fea000383ffff */
.L_x_4050:
[----:B------:R-:W1:Y:S01]  /*112c0*/  S2R R3, SR_CgaCtaId ;  /* 0x0000000000037919 */ /* 0x000e620000008800 */
[----:B------:R-:W-:Y:S01]  /*112d0*/  UIADD3 UR45, UR45, 0x1, URZ ;  /* 0x000000012d2d7890 */ /* 0x000fe2000fffe03f */
[----:B------:R-:W-:-:S03]  /*112e0*/  MOV R0, 0x400 ;  /* 0x0000040000007802 */ /* 0x000fc60000000f00 */
[----:B------:R-:W-:-:S04]  /*112f0*/  ULEA.HI UR4, UR45, UR45, URZ, 0x1 ;  /* 0x0000002d2d047291 */ /* 0x000fc8000f8f083f */
[----:B------:R-:W-:-:S04]  /*11300*/  ULOP3.LUT UR4, UR4, 0xfffffffe, URZ, 0xc0, !UPT ;  /* 0xfffffffe04047892 */ /* 0x000fc8000f8ec03f */
[----:B------:R-:W-:Y:S01]  /*11310*/  UIADD3 UR4, UR45, -UR4, URZ ;  /* 0x800000042d047290 */ /* 0x000fe2000fffe03f */
[----:B-1----:R-:W-:-:S05]  /*11320*/  LEA R7, R3, R0, 0x18 ;  /* 0x0000000003077211 */ /* 0x002fca00078ec0ff */
[----:B------:R-:W-:-:S05]  /*11330*/  IMAD.U32 R0, RZ, RZ, UR4 ;  /* 0x00000004ff007e24 */ /* 0x000fca000f8e00ff */
[----:B------:R-:W-:-:S04]  /*11340*/  SHF.L.U32 R0, R0, 0x1f, RZ ;  /* 0x0000001f00007819 */ /* 0x000fc800000006ff */
[----:B------:R-:W1:Y:S02]  /*11350*/  SYNCS.PHASECHK.TRANS64.TRYWAIT P0, [R7+URZ+0x28c20], R0 ;  /* 0x028c2000070075a7 */ /* 0x000e64000800017f */
[----:B-1----:R-:W-:Y:S05]  /*11360*/  @!P0 BRA `(.L_x_4105) ;  /* 0x0000000800c08947 */ /* 0x002fea0003800000 */
.L_x_4133:
[----:B------:R-:W2:Y:S02]  /*11370*/  S2R R2, SR_TID.X ;  /* 0x0000000000027919 */ /* 0x000ea40000002100 */
[----:B--2---:R-:W-:-:S04]  /*11380*/  SHF.R.U32.HI R2, RZ, 0x5, R2 ;  /* 0x00000005ff027819 */ /* 0x004fc80000011602 */
[----:B------:R-:W-:-:S05]  /*11390*/  LOP3.LUT R2, R2, 0x3, RZ, 0xc0, !PT ;  /* 0x0000000302027812 */ /* 0x000fca00078ec0ff */
[----:B-1----:R-:W1:Y:S02]  /*113a0*/  SHFL.IDX PT, R0, R2, RZ, 0x1f ;  /* 0x00001fff02007589 */ /* 0x002e6400000e0000 */
[----:B-1----:R-:W-:-:S13]  /*113b0*/  ISETP.NE.AND P0, PT, R0, RZ, PT ;  /* 0x000000ff0000720c */ /* 0x002fda0003f05270 */
[----:B------:R-:W-:Y:S05]  /*113c0*/  @P0 EXIT ;  /* 0x000000000000094d */ /* 0x000fea0003800000 */
[----:B------:R-:W-:Y:S01]  /*113d0*/  ELECT P0, URZ, PT ;  /* 0x00000000003f782f */ /* 0x000fe20003800000 */
[----:B------:R-:W-:-:S12]  /*113e0*/  BSSY B0, `(.L_x_4106) ;  /* 0x0000020000007945 */ /* 0x000fd80003800000 */
[----:B------:R-:W-:Y:S05]  /*113f0*/  @!P0 BRA `(.L_x_4107) ;  /* 0x0000000000788947 */ /* 0x000fea0003800000 */
[----:B------:R-:W-:-:S06]  /*11400*/  ULOP3.LUT UR4, UR36, 0x2, URZ, 0xfc, !UPT ;  /* 0x0000000224047892 */ /* 0x000fcc000f8efc3f */
[----:B------:R-:W-:-:S04]  /*11410*/  MOV R0, UR4 ;  /* 0x0000000400007c02 */ /* 0x000fc80008000f00 */
[----:B------:R-:W-:-:S13]  /*11420*/  ISETP.NE.AND P2, PT, R0, 0x3, PT ;  /* 0x000000030000780c */ /* 0x000fda0003f45270 */
[----:B------:R-:W-:Y:S05]  /*11430*/  @!P2 BRA `(.L_x_4108) ;  /* 0x000000000004a947 */ /* 0x000fea0003800000 */
[----:B------:R-:W-:Y:S01]  /*11440*/  BPT.TRAP 0x1 ;  /* 0x000000040000795c */ /* 0x000fe20000300000 */
.L_x_4108:
[----:B------:R-:W-:Y:S01]  /*11450*/  VIADD R3, R7, 0x28c40 ;  /* 0x00028c4007037836 */ /* 0x000fe20000000000 */
        /* <DEDUP_REMOVED lines=8> */
[----:B------:R-:W-:Y:S02]  /*114e0*/  SHF.L.U32 R0, R17, 0x1f, RZ ;  /* 0x0000001f11007819 */ /* 0x000fe400000006ff */
[----:B------:R-:W-:Y:S01]  /*114f0*/  LEA R3, R2, R3, 0x3 ;  /* 0x0000000302037211 */ /* 0x000fe200078e18ff */
[----:B-1----:R-:W-:Y:S06]  /*11500*/  @!P0 BRA `(.L_x_4109) ;  /* 0x00000008006c8947 */ /* 0x002fec0003800000 */
.L_x_4134:
[----:B------:R-:W2:Y:S02]  /*11510*/  SYNCS.PHASECHK.TRANS64.TRYWAIT P0, [R3+URZ], R0 ;  /* 0x00000000030075a7 */ /* 0x000ea4000800017f */
[----:B--2---:R-:W-:Y:S05]  /*11520*/  @!P0 BRA `(.L_x_4110) ;  /* 0x0000000800788947 */ /* 0x004fea0003800000 */
.L_x_4135:
[----:B------:R-:W-:Y:S05]  /*11530*/  @!P2 BRA `(.L_x_4111) ;  /* 0x000000000004a947 */ /* 0x000fea0003800000 */
[----:B------:R-:W-:Y:S01]  /*11540*/  BPT.TRAP 0x1 ;  /* 0x000000040000795c */ /* 0x000fe20000300000 */
.L_x_4111:
[----:B--2---:R-:W-:-:S04]  /*11550*/  VIADD R3, R7, 0x28c60 ;  /* 0x00028c6007037836 */ /* 0x004fc80000000000 */
[----:B-1----:R-:W-:-:S04]  /*11560*/  IMAD R5, R16, 0x8, R3 ;  /* 0x0000000810057824 */ /* 0x002fc800078e0203 */
[----:B------:R-:W1:Y:S02]  /*11570*/  SYNCS.PHASECHK.TRANS64.TRYWAIT P0, [R5+URZ], R4 ;  /* 0x00000004050075a7 */ /* 0x000e64000800017f */
[----:B-1----:R-:W-:Y:S05]  /*11580*/  @!P0 BRA `(.L_x_4112) ;  /* 0x0000000800748947 */ /* 0x002fea0003800000 */
.L_x_4136:
[----:B------:R-:W-:-:S07]  /*11590*/  IMAD R3, R2, 0x8, R3 ;  /* 0x0000000802037824 */ /* 0x000fce00078e0203 */
.L_x_4113:
[----:B--2---:R2:W3:Y:S02]  /*115a0*/  SYNCS.PHASECHK.TRANS64.TRYWAIT P0, [R3+URZ], R0 ;  /* 0x00000000030075a7 */ /* 0x0044e4000800017f */
[----:B---3--:R-:W-:Y:S05]  /*115b0*/  @!P0 NANOSLEEP.SYNCS 0x989680 ;  /* 0x009896800000895d */ /* 0x008fea0003900000 */
[----:B------:R-:W3:Y:S02]  /*115c0*/  @!P0 SYNCS.PHASECHK.TRANS64 P0, [R3+URZ], R0 ;  /* 0x00000000030085a7 */ /* 0x000ee4000800007f */
[----:B---3--:R-:W-:Y:S05]  /*115d0*/  @!P0 BRA `(.L_x_4113) ;  /* 0xfffffffc00f08947 */ /* 0x008fea000383ffff */
.L_x_4107:
[----:B------:R-:W-:Y:S05]  /*115e0*/  BSYNC B0 ;  /* 0x0000000000007941 */ /* 0x000fea0003800000 */
.L_x_4106:
[----:B------:R-:W-:Y:S05]  /*115f0*/  EXIT ;  /* 0x000000000000794d */ /* 0x000fea0003800000 */
.L_x_3956:
[----:B-1----:R-:W-:-:S04]  /*11600*/  MOV R6, UR21 ;  /* 0x0000001500067c02 */ /* 0x002fc80008000f00 */
[----:B------:R1:W2:Y:S03]  /*11610*/  SYNCS.PHASECHK.TRANS64.TRYWAIT P1, [R6+URZ+0x28c50], R3 ;  /* 0x028c5003060075a7 */ /* 0x0002a6000802017f */
[----:B--2---:R-:W-:Y:S05]  /*11620*/  @!P1 NANOSLEEP.SYNCS 0x989680 ;  /* 0x009896800000995d */ /* 0x004fea0003900000 */
[----:B------:R-:W2:Y:S02]  /*11630*/  @!P1 SYNCS.PHASECHK.TRANS64 P1, [R6+URZ+0x28c50], R3 ;  /* 0x028c5003060095a7 */ /* 0x000ea4000802007f */
[----:B--2---:R-:W-:Y:S05]  /*11640*/  @!P1 BRA `(.L_x_3956) ;  /* 0xfffffffc00ec9947 */ /* 0x004fea000383ffff */
[----:B------:R-:W-:Y:S05]  /*11650*/  BRA `(.L_x_4114) ;  /* 0xffffff0400447947 */ /* 0x000fea000383ffff */
.L_x_3961:
[----:B--2---:R-:W-:-:S04]  /*11660*/  IMAD.U32 R5, RZ, RZ, UR21 ;  /* 0x00000015ff057e24 */ /* 0x004fc8000f8e00ff */
[----:B------:R2:W3:Y:S03]  /*11670*/  SYNCS.PHASECHK.TRANS64.TRYWAIT P1, [R5+URZ+0x28c50], R4 ;  /* 0x028c5004050075a7 */ /* 0x0004e6000802017f */
[----:B---3--:R-:W-:Y:S05]  /*11680*/  @!P1 NANOSLEEP.SYNCS 0x989680 ;  /* 0x009896800000995d */ /* 0x008fea0003900000 */
[----:B------:R-:W3:Y:S02]  /*11690*/  @!P1 SYNCS.PHASECHK.TRANS64 P1, [R5+URZ+0x28c50], R4 ;  /* 0x028c5004050095a7 */ /* 0x000ee4000802007f */
[----:B---3--:R-:W-:Y:S05]  /*116a0*/  @!P1 BRA `(.L_x_3961) ;  /* 0xfffffffc00ec9947 */ /* 0x008fea000383ffff */
[----:B------:R-:W-:Y:S05]  /*116b0*/  BRA `(.L_x_3960) ;  /* 0xffffff1000407947 */ /* 0x000fea000383ffff */
.L_x_3970:
[----:B-1----:R-:W-:-:S04]  /*116c0*/  IMAD.U32 R3, RZ, RZ, UR48 ;  /* 0x00000030ff037e24 */ /* 0x002fc8000f8e00ff */
[----:B------:R1:W2:Y:S03]  /*116d0*/  SYNCS.PHASECHK.TRANS64.TRYWAIT P1, [R3+URZ+0x28c00], R0 ;  /* 0x028c0000030075a7 */ /* 0x0002a6000802017f */
[----:B--2---:R-:W-:Y:S05]  /*116e0*/  @!P1 NANOSLEEP.SYNCS 0x989680 ;  /* 0x009896800000995d */ /* 0x004fea0003900000 */
[----:B------:R-:W2:Y:S02]  /*116f0*/  @!P1 SYNCS.PHASECHK.TRANS64 P1, [R3+URZ+0x28c00], R0 ;  /* 0x028c0000030095a7 */ /* 0x000ea4000802007f */
[----:B--2---:R-:W-:Y:S05]  /*11700*/  @!P1 BRA `(.L_x_3970) ;  /* 0xfffffffc00ec9947 */ /* 0x004fea000383ffff */
[----:B------:R-:W-:Y:S05]  /*11710*/  BRA `(.L_x_4115) ;  /* 0xffffff2400607947 */ /* 0x000fea000383ffff */
.L_x_3974:
[----:B---3--:R3:W4:Y:S02]  /*11720*/  SYNCS.PHASECHK.TRANS64.TRYWAIT P1, [R6+URZ+0x28c30], R13 ;  /* 0x028c300d060075a7 */ /* 0x008724000802017f */
[----:B----4-:R-:W-:Y:S05]  /*11730*/  @!P1 NANOSLEEP.SYNCS 0x989680 ;  /* 0x009896800000995d */ /* 0x010fea0003900000 */
[----:B------:R-:W4:Y:S02]  /*11740*/  @!P1 SYNCS.PHASECHK.TRANS64 P1, [R6+URZ+0x28c30], R13 ;  /* 0x028c300d060095a7 */ /* 0x000f24000802007f */
[----:B----4-:R-:W-:Y:S05]  /*11750*/  @!P1 BRA `(.L_x_3974) ;  /* 0xfffffffc00f09947 */ /* 0x010fea000383ffff */
[----:B------:R-:W-:Y:S05]  /*11760*/  BRA `(.L_x_3973) ;  /* 0xffffff24007c7947 */ /* 0x000fea000383ffff */
.L_x_3986:
[----:B----4-:R4:W1:Y:S02]  /*11770*/  SYNCS.PHASECHK.TRANS64.TRYWAIT P3, [R6+URZ+0x28c50], R13 ;  /* 0x028c500d060075a7 */ /* 0x010864000806017f */
[----:B-1----:R-:W-:Y:S05]  /*11780*/  @!P3 NANOSLEEP.SYNCS 0x989680 ;  /* 0x009896800000b95d */ /* 0x002fea0003900000 */
[----:B------:R-:W1:Y:S02]  /*11790*/  @!P3 SYNCS.PHASECHK.TRANS64 P3, [R6+URZ+0x28c50], R13 ;  /* 0x028c500d0600b5a7 */ /* 0x000e64000806007f */
[----:B-1----:R-:W-:Y:S05]  /*117a0*/  @!P3 BRA `(.L_x_3986) ;  /* 0xfffffffc00f0b947 */ /* 0x002fea000383ffff */
[----:B------:R-:W-:Y:S05]  /*117b0*/  BRA `(.L_x_3985) ;  /* 0xffffff3c00e87947 */ /* 0x000fea000383ffff */
.L_x_3994:
[----:B---3--:R-:W-:-:S04]  /*117c0*/  IMAD.U32 R12, RZ, RZ, UR26 ;  /* 0x0000001aff0c7e24 */ /* 0x008fc8000f8e00ff */
[----:B------:R3:W4:Y:S03]  /*117d0*/  SYNCS.PHASECHK.TRANS64.TRYWAIT P3, [R12+URZ+0x28c30], R11 ;  /* 0x028c300b0c0075a7 */ /* 0x000726000806017f */
[----:B----4-:R-:W-:Y:S05]  /*117e0*/  @!P3 NANOSLEEP.SYNCS 0x989680 ;  /* 0x009896800000b95d */ /* 0x010fea0003900000 */
[----:B------:R-:W4:Y:S02]  /*117f0*/  @!P3 SYNCS.PHASECHK.TRANS64 P3, [R12+URZ+0x28c30], R11 ;  /* 0x028c300b0c00b5a7 */ /* 0x000f24000806007f */
[----:B----4-:R-:W-:Y:S05]  /*11800*/  @!P3 BRA `(.L_x_3994) ;  /* 0xfffffffc00ecb947 */ /* 0x010fea000383ffff */
[----:B------:R-:W-:Y:S05]  /*11810*/  BRA `(.L_x_3993) ;  /* 0xffffff44001c7947 */ /* 0x000fea000383ffff */
.L_x_4006:
[----:B---3--:R3:W4:Y:S02]  /*11820*/  SYNCS.PHASECHK.TRANS64.TRYWAIT P3, [R12+URZ+0x28c50], R11 ;  /* 0x028c500b0c0075a7 */ /* 0x008724000806017f */
[----:B----4-:R-:W-:Y:S05]  /*11830*/  @!P3 NANOSLEEP.SYNCS 0x989680 ;  /* 0x009896800000b95d */ /* 0x010fea0003900000 */
[----:B------:R-:W4:Y:S02]  /*11840*/  @!P3 SYNCS.PHASECHK.TRANS64 P3, [R12+URZ+0x28c50], R11 ;  /* 0x028c500b0c00b5a7 */ /* 0x000f24000806007f */
[----:B----4-:R-:W-:Y:S05]  /*11850*/  @!P3 BRA `(.L_x_4006) ;  /* 0xfffffffc00f0b947 */ /* 0x010fea000383ffff */
[----:B------:R-:W-:Y:S05]  /*11860*/  BRA `(.L_x_4005) ;  /* 0xffffff6000cc7947 */ /* 0x000fea000383ffff */
.L_x_4015:
[----:B---3--:R-:W-:-:S04]  /*11870*/  MOV R8, UR23 ;  /* 0x0000001700087c02 */ /* 0x008fc80008000f00 */
[----:B------:R3:W4:Y:S03]  /*11880*/  SYNCS.PHASECHK.TRANS64.TRYWAIT P3, [R8+URZ+0x28c30], R9 ;  /* 0x028c3009080075a7 */ /* 0x000726000806017f */
[----:B----4-:R-:W-:Y:S05]  /*11890*/  @!P3 NANOSLEEP.SYNCS 0x989680 ;  /* 0x009896800000b95d */ /* 0x010fea0003900000 */
[----:B------:R-:W4:Y:S02]  /*118a0*/  @!P3 SYNCS.PHASECHK.TRANS64 P3, [R8+URZ+0x28c30], R9 ;  /* 0x028c30090800b5a7 */ /* 0x000f24000806007f */
[----:B----4-:R-:W-:Y:S05]  /*118b0*/  @!P3 BRA `(.L_x_4015) ;  /* 0xfffffffc00ecb947 */ /* 0x010fea000383ffff */
[----:B------:R-:W-:Y:S05]  /*118c0*/  BRA `(.L_x_4014) ;  /* 0xffffff6800387947 */ /* 0x000fea000383ffff */
.L_x_4019:
[----:B---3--:R3:W1:Y:S02]  /*118d0*/  SYNCS.PHASECHK.TRANS64.TRYWAIT P3, [R170+URZ+0x28c50], R9 ;  /* 0x028c5009aa0075a7 */ /* 0x008664000806017f */
[----:B-1----:R-:W-:Y:S05]  /*118e0*/  @!P3 NANOSLEEP.SYNCS 0x989680 ;  /* 0x009896800000b95d */ /* 0x002fea0003900000 */
[----:B------:R-:W1:Y:S02]  /*118f0*/  @!P3 SYNCS.PHASECHK.TRANS64 P3, [R170+URZ+0x28c50], R9 ;  /* 0x028c5009aa00b5a7 */ /* 0x000e64000806007f */
[----:B-1----:R-:W-:Y:S05]  /*11900*/  @!P3 BRA `(.L_x_4019) ;  /* 0xfffffffc00f0b947 */ /* 0x002fea000383ffff */
[----:B------:R-:W-:Y:S05]  /*11910*/  BRA `(.L_x_4018) ;  /* 0xffffff7c005c7947 */ /* 0x000fea000383ffff */
.L_x_4025:
[----:B------:R-:W-:-:S04]  /*11920*/  IMAD.U32 R7, RZ, RZ, UR26 ;  /* 0x0000001aff077e24 */ /* 0x000fc8000f8e00ff */
[----:B------:R1:W1:Y:S03]  /*11930*/  SYNCS.PHASECHK.TRANS64.TRYWAIT P2, [R7+URZ+0x28c30], R10 ;  /* 0x028c300a070075a7 */ /* 0x000266000804017f */
[----:B-1----:R-:W-:Y:S05]  /*11940*/  @!P2 NANOSLEEP.SYNCS 0x989680 ;  /* 0x009896800000a95d */ /* 0x002fea0003900000 */
[----:B------:R-:W1:Y:S02]  /*11950*/  @!P2 SYNCS.PHASECHK.TRANS64 P2, [R7+URZ+0x28c30], R10 ;  /* 0x028c300a0700a5a7 */ /* 0x000e64000804007f */
[----:B-1----:R-:W-:Y:S05]  /*11960*/  @!P2 BRA `(.L_x_4025) ;  /* 0xfffffffc00eca947 */ /* 0x002fea000383ffff */
[----:B------:R-:W-:Y:S05]  /*11970*/  BRA `(.L_x_4024) ;  /* 0xffffff80004c7947 */ /* 0x000fea000383ffff */
.L_x_4037:
[----:B---3--:R3:W4:Y:S02]  /*11980*/  SYNCS.PHASECHK.TRANS64.TRYWAIT P2, [R11+URZ+0x28c50], R10 ;  /* 0x028c500a0b0075a7 */ /* 0x008724000804017f */
[----:B----4-:R-:W-:Y:S05]  /*11990*/  @!P2 NANOSLEEP.SYNCS 0x989680 ;  /* 0x009896800000a95d */ /* 0x010fea0003900000 */
[----:B------:R-:W4:Y:S02]  /*119a0*/  @!P2 SYNCS.PHASECHK.TRANS64 P2, [R11+URZ+0x28c50], R10 ;  /* 0x028c500a0b00a5a7 */ /* 0x000f24000804007f */
[----:B----4-:R-:W-:Y:S05]  /*119b0*/  @!P2 BRA `(.L_x_4037) ;  /* 0xfffffffc00f0a947 */ /* 0x010fea000383ffff */
[----:B------:R-:W-:Y:S05]  /*119c0*/  BRA `(.L_x_4036) ;  /* 0xffffff9c00f87947 */ /* 0x000fea000383ffff */
.L_x_4065:
[----:B------:R-:W1:Y:S01]  /*119d0*/  S2R R7, SR_TID.X ;  /* 0x0000000000077919 */ /* 0x000e620000002100 */
        /* <DEDUP_REMOVED lines=9> */
.L_x_4116:
[----:B------:R-:W-:Y:S05]  /*11a70*/  BRA `(.L_x_4117) ;  /* 0xffffffd400807947 */ /* 0x000fea000383ffff */
.L_x_4066:
[----:B------:R-:W-:Y:S01]  /*11a80*/  BSSY B0, `(.L_x_4118) ;  /* 0x0000006000007945 */ /* 0x000fe20003800000 */
[----:B------:R-:W-:-:S07]  /*11a90*/  IMAD.MOV.U32 R15, RZ, RZ, -0x1 ;  /* 0xffffffffff0f7424 */ /* 0x000fce00078e00ff */
[----:B------:R-:W-:Y:S05]  /*11aa0*/  WARPSYNC.COLLECTIVE R15, `(.L_x_4119) ;  /* 0x000000000f0c7348 */ /* 0x000fea0003c00000 */
[----:B------:R-:W-:Y:S02]  /*11ab0*/  ELECT P6, UR62, PT ;  /* 0x00000000003e782f */ /* 0x000fe400038c0000 */
[----:B------:R-:W-:Y:S01]  /*11ac0*/  MOV R14, UR62 ;  /* 0x0000003e000e7c02 */ /* 0x000fe20008000f00 */
[----:B------:R-:W-:Y:S10]  /*11ad0*/  ENDCOLLECTIVE ;  /* 0x000000000000791b */ /* 0x000ff40003800000 */
.L_x_4119:
[----:B------:R-:W-:Y:S05]  /*11ae0*/  BSYNC B0 ;  /* 0x0000000000007941 */ /* 0x000fea0003800000 */
.L_x_4118:
[----:B------:R-:W-:Y:S05]  /*11af0*/  BRA `(.L_x_4120) ;  /* 0xffffffd400707947 */ /* 0x000fea000383ffff */
.L_x_4069:
[----:B-1----:R1:W2:Y:S02]  /*11b00*/  SYNCS.PHASECHK.TRANS64.TRYWAIT P2, [R8+URZ+0x28c40], R5 ;  /* 0x028c4005080075a7 */ /* 0x0022a4000804017f */
[----:B--2---:R-:W-:Y:S05]  /*11b10*/  @!P2 NANOSLEEP.SYNCS 0x989680 ;  /* 0x009896800000a95d */ /* 0x004fea0003900000 */
[----:B------:R-:W2:Y:S02]  /*11b20*/  @!P2 SYNCS.PHASECHK.TRANS64 P2, [R8+URZ+0x28c40], R5 ;  /* 0x028c40050800a5a7 */ /* 0x000ea4000804007f */
[----:B--2---:R-:W-:Y:S05]  /*11b30*/  @!P2 BRA `(.L_x_4069) ;  /* 0xfffffffc00f0a947 */ /* 0x004fea000383ffff */
[----:B------:R-:W-:Y:S05]  /*11b40*/  BRA `(.L_x_4121) ;  /* 0xffffffd400cc7947 */ /* 0x000fea000383ffff */
.L_x_4071:
[----:B-1----:R-:W-:-:S04]  /*11b50*/  IMAD.U32 R8, RZ, RZ, UR37 ;  /* 0x00000025ff087e24 */ /* 0x002fc8000f8e00ff */
[----:B------:R1:W2:Y:S03]  /*11b60*/  SYNCS.PHASECHK.TRANS64.TRYWAIT P2, [R8+URZ+0x28c20], R5 ;  /* 0x028c2005080075a7 */ /* 0x0002a6000804017f */
[----:B--2---:R-:W-:Y:S05]  /*11b70*/  @!P2 NANOSLEEP.SYNCS 0x989680 ;  /* 0x009896800000a95d */ /* 0x004fea0003900000 */
[----:B------:R-:W2:Y:S02]  /*11b80*/  @!P2 SYNCS.PHASECHK.TRANS64 P2, [R8+URZ+0x28c20], R5 ;  /* 0x028c20050800a5a7 */ /* 0x000ea4000804007f */
[----:B--2---:R-:W-:Y:S05]  /*11b90*/  @!P2 BRA `(.L_x_4071) ;  /* 0xfffffffc00eca947 */ /* 0x004fea000383ffff */
[----:B------:R-:W-:Y:S05]  /*11ba0*/  BRA `(.L_x_4122) ;  /* 0xffffffd8006c7947 */ /* 0x000fea000383ffff */
.L_x_4074:
[----:B-1----:R1:W2:Y:S02]  /*11bb0*/  SYNCS.PHASECHK.TRANS64.TRYWAIT P2, [R8+URZ+0x28c60], R5 ;  /* 0x028c6005080075a7 */ /* 0x0022a4000804017f */
[----:B--2---:R-:W-:Y:S05]  /*11bc0*/  @!P2 NANOSLEEP.SYNCS 0x989680 ;  /* 0x009896800000a95d */ /* 0x004fea0003900000 */
[----:B------:R-:W2:Y:S02]  /*11bd0*/  @!P2 SYNCS.PHASECHK.TRANS64 P2, [R8+URZ+0x28c60], R5 ;  /* 0x028c60050800a5a7 */ /* 0x000ea4000804007f */
[----:B--2---:R-:W-:Y:S05]  /*11be0*/  @!P2 BRA `(.L_x_4074) ;  /* 0xfffffffc00f0a947 */ /* 0x004fea000383ffff */
[----:B------:R-:W-:Y:S05]  /*11bf0*/  BRA `(.L_x_4123) ;  /* 0xffffffd800807947 */ /* 0x000fea000383ffff */
.L_x_4081:
[----:B-1----:R1:W2:Y:S02]  /*11c00*/  SYNCS.PHASECHK.TRANS64.TRYWAIT P3, [R2+URZ+0x28c40], R3 ;  /* 0x028c4003020075a7 */ /* 0x0022a4000806017f */
[----:B--2---:R-:W-:Y:S05]  /*11c10*/  @!P3 NANOSLEEP.SYNCS 0x989680 ;  /* 0x009896800000b95d */ /* 0x004fea0003900000 */
[----:B------:R-:W2:Y:S02]  /*11c20*/  @!P3 SYNCS.PHASECHK.TRANS64 P3, [R2+URZ+0x28c40], R3 ;  /* 0x028c40030200b5a7 */ /* 0x000ea4000806007f */
[----:B--2---:R-:W-:Y:S05]  /*11c30*/  @!P3 BRA `(.L_x_4081) ;  /* 0xfffffffc00f0b947 */ /* 0x004fea000383ffff */
[----:B------:R-:W-:Y:S05]  /*11c40*/  BRA `(.L_x_4124) ;  /* 0xffffffe000087947 */ /* 0x000fea000383ffff */
.L_x_4083:
[----:B---3--:R3:W4:Y:S02]  /*11c50*/  SYNCS.PHASECHK.TRANS64.TRYWAIT P3, [R2+URZ+0x28c60], R3 ;  /* 0x028c6003020075a7 */ /* 0x008724000806017f */
[----:B----4-:R-:W-:Y:S05]  /*11c60*/  @!P3 NANOSLEEP.SYNCS 0x989680 ;  /* 0x009896800000b95d */ /* 0x010fea0003900000 */
[----:B------:R-:W4:Y:S02]  /*11c70*/  @!P3 SYNCS.PHASECHK.TRANS64 P3, [R2+URZ+0x28c60], R3 ;  /* 0x028c60030200b5a7 */ /* 0x000f24000806007f */
[----:B----4-:R-:W-:Y:S05]  /*11c80*/  @!P3 BRA `(.L_x_4083) ;  /* 0xfffffffc00f0b947 */ /* 0x010fea000383ffff */
[----:B------:R-:W-:Y:S05]  /*11c90*/  BRA `(.L_x_4125) ;  /* 0xffffffe000507947 */ /* 0x000fea000383ffff */
.L_x_4089:
[----:B-1----:R1:W2:Y:S02]  /*11ca0*/  SYNCS.PHASECHK.TRANS64.TRYWAIT P3, [R3+URZ+0x28c40], R2 ;  /* 0x028c4002030075a7 */ /* 0x0022a4000806017f */
[----:B--2---:R-:W-:Y:S05]  /*11cb0*/  @!P3 NANOSLEEP.SYNCS 0x989680 ;  /* 0x009896800000b95d */ /* 0x004fea0003900000 */
[----:B------:R-:W2:Y:S02]  /*11cc0*/  @!P3 SYNCS.PHASECHK.TRANS64 P3, [R3+URZ+0x28c40], R2 ;  /* 0x028c40020300b5a7 */ /* 0x000ea4000806007f */
[----:B--2---:R-:W-:Y:S05]  /*11cd0*/  @!P3 BRA `(.L_x_4089) ;  /* 0xfffffffc00f0b947 */ /* 0x004fea000383ffff */
[----:B------:R-:W-:Y:S05]  /*11ce0*/  BRA `(.L_x_4126) ;  /* 0xffffffe400c87947 */ /* 0x000fea000383ffff */
.L_x_4091:
[----:B---3--:R3:W4:Y:S02]  /*11cf0*/  SYNCS.PHASECHK.TRANS64.TRYWAIT P3, [R3+URZ+0x28c60], R2 ;  /* 0x028c6002030075a7 */ /* 0x008724000806017f */
[----:B----4-:R-:W-:Y:S05]  /*11d00*/  @!P3 NANOSLEEP.SYNCS 0x989680 ;  /* 0x009896800000b95d */ /* 0x010fea0003900000 */
[----:B------:R-:W4:Y:S02]  /*11d10*/  @!P3 SYNCS.PHASECHK.TRANS64 P3, [R3+URZ+0x28c60], R2 ;  /* 0x028c60020300b5a7 */ /* 0x000f24000806007f */
[----:B----4-:R-:W-:Y:S05]  /*11d20*/  @!P3 BRA `(.L_x_4091) ;  /* 0xfffffffc00f0b947 */ /* 0x010fea000383ffff */
[----:B------:R-:W-:Y:S05]  /*11d30*/  BRA `(.L_x_4127) ;  /* 0xffffffe800107947 */ /* 0x000fea000383ffff */
.L_x_4096:
[----:B-1----:R1:W2:Y:S02]  /*11d40*/  SYNCS.PHASECHK.TRANS64.TRYWAIT P3, [R2+URZ+0x28c40], R3 ;  /* 0x028c4003020075a7 */ /* 0x0022a4000806017f */
[----:B--2---:R-:W-:Y:S05]  /*11d50*/  @!P3 NANOSLEEP.SYNCS 0x989680 ;  /* 0x009896800000b95d */ /* 0x004fea0003900000 */
[----:B------:R-:W2:Y:S02]  /*11d60*/  @!P3 SYNCS.PHASECHK.TRANS64 P3, [R2+URZ+0x28c40], R3 ;  /* 0x028c40030200b5a7 */ /* 0x000ea4000806007f */
[----:B--2---:R-:W-:Y:S05]  /*11d70*/  @!P3 BRA `(.L_x_4096) ;  /* 0xfffffffc00f0b947 */ /* 0x004fea000383ffff */
[----:B------:R-:W-:Y:S05]  /*11d80*/  BRA `(.L_x_4128) ;  /* 0xffffffec00687947 */ /* 0x000fea000383ffff */
.L_x_4098:
[----:B--2---:R2:W3:Y:S02]  /*11d90*/  SYNCS.PHASECHK.TRANS64.TRYWAIT P3, [R2+URZ+0x28c60], R3 ;  /* 0x028c6003020075a7 */ /* 0x0044e4000806017f */
[----:B---3--:R-:W-:Y:S05]  /*11da0*/  @!P3 NANOSLEEP.SYNCS 0x989680 ;  /* 0x009896800000b95d */ /* 0x008fea0003900000 */
[----:B------:R-:W3:Y:S02]  /*11db0*/  @!P3 SYNCS.PHASECHK.TRANS64 P3, [R2+URZ+0x28c60], R3 ;  /* 0x028c60030200b5a7 */ /* 0x000ee4000806007f */
[----:B---3--:R-:W-:Y:S05]  /*11dc0*/  @!P3 BRA `(.L_x_4098) ;  /* 0xfffffffc00f0b947 */ /* 0x008fea000383ffff */
[----:B------:R-:W-:Y:S05]  /*11dd0*/  BRA `(.L_x_4129) ;  /* 0xffffffec00b07947 */ /* 0x000fea000383ffff */
.L_x_4103:
[----:B------:R-:W-:Y:S01]  /*11de0*/  BSSY B0, `(.L_x_4130) ;  /* 0x0000007000007945 */ /* 0x000fe20003800000 */
[----:B--2---:R-:W-:Y:S01]  /*11df0*/  MOV R12, RZ ;  /* 0x000000ff000c7202 */ /* 0x004fe20000000f00 */
[----:B------:R-:W-:Y:S02]  /*11e00*/  IMAD.MOV.U32 R11, RZ, RZ, 0x1f ;  /* 0x0000001fff0b7424 */ /* 0x000fe400078e00ff */
[----:B------:R-:W-:-:S07]  /*11e10*/  IMAD.MOV.U32 R15, RZ, RZ, -0x1 ;  /* 0xffffffffff0f7424 */ /* 0x000fce00078e00ff */
[----:B-1-34-:R-:W-:Y:S05]  /*11e20*/  WARPSYNC.COLLECTIVE R15, `(.L_x_4131) ;  /* 0x000000000f087348 */ /* 0x01afea0003c00000 */
[----:B------:R2:W1:Y:S02]  /*11e30*/  SHFL.IDX P6, R14, R13, R12, R11 ;  /* 0x0000000c0d0e7389 */ /* 0x00046400000c000b */
[----:B-1234-:R-:W-:Y:S01]  /*11e40*/  ENDCOLLECTIVE ;  /* 0x000000000000791b */ /* 0x01efe20003800000 */
.L_x_4131:
[----:B------:R-:W-:Y:S05]  /*11e50*/  BSYNC B0 ;  /* 0x0000000000007941 */ /* 0x000fea0003800000 */
.L_x_4130:
[----:B------:R-:W-:Y:S05]  /*11e60*/  BRA `(.L_x_4132) ;  /* 0xfffffff000e47947 */ /* 0x000fea000383ffff */
.L_x_4105:
[----:B-1----:R1:W2:Y:S02]  /*11e70*/  SYNCS.PHASECHK.TRANS64.TRYWAIT P0, [R7+URZ+0x28c20], R0 ;  /* 0x028c2000070075a7 */ /* 0x0022a4000800017f */
[----:B--2---:R-:W-:Y:S05]  /*11e80*/  @!P0 NANOSLEEP.SYNCS 0x989680 ;  /* 0x009896800000895d */ /* 0x004fea0003900000 */
[----:B------:R-:W2:Y:S02]  /*11e90*/  @!P0 SYNCS.PHASECHK.TRANS64 P0, [R7+URZ+0x28c20], R0 ;  /* 0x028c2000070085a7 */ /* 0x000ea4000800007f */
[----:B--2---:R-:W-:Y:S05]  /*11ea0*/  @!P0 BRA `(.L_x_4105) ;  /* 0xfffffffc00f08947 */ /* 0x004fea000383ffff */
[----:B------:R-:W-:Y:S05]  /*11eb0*/  BRA `(.L_x_4133) ;  /* 0xfffffff4002c7947 */ /* 0x000fea000383ffff */
.L_x_4109:
[----:B-1----:R1:W2:Y:S02]  /*11ec0*/  SYNCS.PHASECHK.TRANS64.TRYWAIT P0, [R5+URZ], R4 ;  /* 0x00000004050075a7 */ /* 0x0022a4000800017f */
[----:B--2---:R-:W-:Y:S05]  /*11ed0*/  @!P0 NANOSLEEP.SYNCS 0x989680 ;  /* 0x009896800000895d */ /* 0x004fea0003900000 */
[----:B------:R-:W2:Y:S02]  /*11ee0*/  @!P0 SYNCS.PHASECHK.TRANS64 P0, [R5+URZ], R4 ;  /* 0x00000004050085a7 */ /* 0x000ea4000800007f */
[----:B--2---:R-:W-:Y:S05]  /*11ef0*/  @!P0 BRA `(.L_x_4109) ;  /* 0xfffffffc00f08947 */ /* 0x004fea000383ffff */
[----:B------:R-:W-:Y:S05]  /*11f00*/  BRA `(.L_x_4134) ;  /* 0xfffffff400807947 */ /* 0x000fea000383ffff */
.L_x_4110:
[----:B--2---:R2:W3:Y:S02]  /*11f10*/  SYNCS.PHASECHK.TRANS64.TRYWAIT P0, [R3+URZ], R0 ;  /* 0x00000000030075a7 */ /* 0x0044e4000800017f */
[----:B---3--:R-:W-:Y:S05]  /*11f20*/  @!P0 NANOSLEEP.SYNCS 0x989680 ;  /* 0x009896800000895d */ /* 0x008fea0003900000 */
[----:B------:R-:W3:Y:S02]  /*11f30*/  @!P0 SYNCS.PHASECHK.TRANS64 P0, [R3+URZ], R0 ;  /* 0x00000000030085a7 */ /* 0x000ee4000800007f */
[----:B---3--:R-:W-:Y:S05]  /*11f40*/  @!P0 BRA `(.L_x_4110) ;  /* 0xfffffffc00f08947 */ /* 0x008fea000383ffff */
[----:B------:R-:W-:Y:S05]  /*11f50*/  BRA `(.L_x_4135) ;  /* 0xfffffff400747947 */ /* 0x000fea000383ffff */
.L_x_4112:
[----:B-1----:R1:W2:Y:S02]  /*11f60*/  SYNCS.PHASECHK.TRANS64.TRYWAIT P0, [R5+URZ], R4 ;  /* 0x00000004050075a7 */ /* 0x0022a4000800017f */
[----:B--2---:R-:W-:Y:S05]  /*11f70*/  @!P0 NANOSLEEP.SYNCS 0x989680 ;  /* 0x009896800000895d */ /* 0x004fea0003900000 */
[----:B------:R-:W2:Y:S02]  /*11f80*/  @!P0 SYNCS.PHASECHK.TRANS64 P0, [R5+URZ], R4 ;  /* 0x00000004050085a7 */ /* 0x000ea4000800007f */
[----:B--2---:R-:W-:Y:S05]  /*11f90*/  @!P0 BRA `(.L_x_4112) ;  /* 0xfffffffc00f08947 */ /* 0x004fea000383ffff */
[----:B------:R-:W-:Y:S05]  /*11fa0*/  BRA `(.L_x_4136) ;  /* 0xfffffff400787947 */ /* 0x000fea000383ffff */
.L_x_4137:
        /* <DEDUP_REMOVED lines=13> */
.L_x_11946:


//--------------------- .text._ZN7cutlass13device_kernelIN5flash11enable_sm90INS1_16FlashAttnFwdSm90INS1_25CollectiveMainloopFwdSm90ILi2EN4cute5tupleIJNS5_1CILi1EEES8_S8_EEENS6_IJNS7_ILi64EEESA_SA_EEELi512ENS_6half_tEfNS_4arch4Sm90ELb0ELb1ELb0ELb0ELb0ELb0ELb1ELb0ELb0ELb0ELb0ELb0EEENS1_21CollectiveEpilogueFwdINS6_IJSA_NS7_ILi512EEESA_EEES9_SC_SE_Li256ELb0ELb0ELb0ELb0EEENS1_30DynamicPersistentTileSchedulerILi256ELi32ELb0ELb0ELb1EEEEEEEEEvNT_6ParamsE --------------------------
	.section	.text._ZN7cutlass13device_kernelIN5flash11enable_sm90INS1_16FlashAttnFwdSm90INS1_25CollectiveMainloopFwdSm90ILi2EN4cute5tupleIJNS5_1CILi1EEES8_S8_EEENS6_IJNS7_ILi64EEESA_SA_EEELi512ENS_6half_tEfNS_4arch4Sm90ELb0ELb1ELb0ELb0ELb0ELb0ELb1ELb0ELb0ELb0ELb0ELb0EEENS1_21CollectiveEpilogueFwdINS6_IJSA_NS7_ILi512EEESA_EEES9_SC_SE_Li256ELb0ELb0ELb0ELb0EEENS1_30DynamicPersistentTileSchedulerILi256ELi32ELb0ELb0ELb1EEEEEEEEEvNT_6ParamsE,"ax",@progbits
	.align	128
.text._ZN7cutlass13device_kernelIN5flash11enable_sm90INS1_16FlashAttnFwdSm90INS1_25CollectiveMainloopFwdSm90ILi2EN4cute5tupleIJNS5_1CILi1EEES8_S8_EEENS6_IJNS7_ILi64EEESA_SA_EEELi512ENS_6half_tEfNS_4arch4Sm90ELb0ELb1ELb0ELb0ELb0ELb0ELb1ELb0ELb0ELb0ELb0ELb0EEENS1_21CollectiveEpilogueFwdINS6_IJSA_NS7_ILi512EEESA_EEES9_SC_SE_Li256ELb0ELb0ELb0ELb0EEENS1_30DynamicPersistentTileSchedulerILi256ELi32ELb0ELb0ELb1EEEEEEEEEvNT_6ParamsE:
        .type           _ZN7cutlass13device_kernelIN5flash11enable_sm90INS1_16FlashAttnFwdSm90INS1_25CollectiveMainloopFwdSm90ILi2EN4cute5tupleIJNS5_1CILi1EEES8_S8_EEENS6_IJNS7_ILi64EEESA_SA_EEELi512ENS_6half_tEfNS_4arch4Sm90ELb0ELb1ELb0ELb0ELb0ELb0ELb1ELb0ELb0ELb0ELb0ELb0EEENS1_21CollectiveEpilogueFwdINS6_IJSA_NS7_ILi512EEESA_EEES9_SC_SE_Li256ELb0ELb0ELb0ELb0EEENS1_30DynamicPersistentTileSchedulerILi256ELi32ELb0ELb0ELb1EEEEEEEEEvNT_6ParamsE,@function
        .size           _ZN7cutlass13device_kernelIN5flash11enable_sm90INS1_16FlashAttnFwdSm90INS1_25CollectiveMainloopFwdSm90ILi2EN4cute5tupleIJNS5_1CILi1EEES8_S8_EEENS6_IJNS7_ILi64EEESA_SA_EEELi512ENS_6half_tEfNS_4arch4Sm90ELb0ELb1ELb0ELb0ELb0ELb0ELb1ELb0ELb0ELb0ELb0ELb0EEENS1_21CollectiveEpilogueFwdINS6_IJSA_NS7_ILi512EEESA_EEES9_SC_SE_Li256ELb0ELb0ELb0ELb0EEENS1_30DynamicPersistentTileSchedulerILi256ELi32ELb0ELb0ELb1EEEEEEEEEvNT_6ParamsE,(.L_x_11947 - _ZN7cutlass13device_kernelIN5flash11enable_sm90INS1_16FlashAttnFwdSm90INS1_25CollectiveMainloopFwdSm90ILi2EN4cute5tupleIJNS5_1CILi1EEES8_S8_EEENS6_IJNS7_ILi64EEESA_SA_EEELi512ENS_6half_tEfNS_4arch4Sm90ELb0ELb1ELb0ELb0ELb0ELb0ELb1ELb0ELb0ELb0ELb0ELb0EEENS1_21CollectiveEpilogueFwdINS6_IJSA_NS7_ILi512EEESA_EEES9_SC_SE_Li256ELb0ELb0ELb0ELb0EEENS1_30DynamicPersistentTileSchedulerILi256ELi32ELb0ELb0ELb1EEEEEEEEEvNT_6ParamsE)
        .other          _ZN7cutlass13device_kernelIN5flash11enable_sm90INS1_16FlashAttnFwdSm90INS1_25CollectiveMainloopFwdSm90ILi2EN4cute5tupleIJNS5_1CILi1EEES8_S8_EEENS6_IJNS7_ILi64EEESA_SA_EEELi512ENS_6half_tEfNS_4arch4Sm90ELb0ELb1ELb0ELb0ELb0ELb0ELb1ELb0ELb0ELb0ELb0ELb0EEENS1_21CollectiveEpilogueFwdINS6_IJSA_NS7_ILi512EEESA_EEES9_SC_SE_Li256ELb0ELb0ELb0ELb0EEENS1_30DynamicPersistentTileSchedulerILi256ELi32ELb0ELb0ELb1EEEEEEEEEvNT_6ParamsE,@"STO_CUDA_ENTRY STV_DEFAULT"
_ZN7cutlass13device_kernelIN5flash11enable_sm90INS1_16FlashAttnFwdSm90INS1_25CollectiveMainloopFwdSm90ILi2EN4cute5tupleIJNS5_1CILi1EEES8_S8_EEENS6_IJNS7_ILi64EEESA_SA_EEELi512ENS_6half_tEfNS_4arch4Sm90ELb0ELb1ELb0ELb0ELb0ELb0ELb1ELb0ELb0ELb0ELb0ELb0EEENS1_21CollectiveEpilogueFwdINS6_IJSA_NS7_ILi512EEESA_EEES9_SC_SE_Li256ELb0ELb0ELb0ELb0EEENS1_30DynamicPersistentTileSchedulerILi256ELi32ELb0ELb0ELb1EEEEEEEEEvNT_6ParamsE:
[----:B------:R-:W1:Y:S02]  /*0000*/  LDC R1, c[0x0][0x28] ;  /* 0x00000a00ff017b82 */ /* 0x000e640000000800 */
[----:B-1----:R-:W-:Y:S01]  /*0010*/  VIADD R1, R1, 0xfffffff8 ;  /* 0xfffffff801017836 */ /* 0x002fe20000000000 */
[----:B------:R-:W1:Y:S01]  /*0020*/  S2R R19, SR_TID.X ;  /* 0x0000000000137919 */ /* 0x000e620000002100 */
[----:B------:R-:W-:Y:S01]  /*0030*/  ELECT P0, URZ, PT ;  /* 0x00000000003f782f */ /* 0x000fe20003800000 */
[----:B------:R-:W-:Y:S01]  /*0040*/  BSSY B0, `(.L_x_4138) ;  /* 0x0000017000007945 */ /* 0x000fe20003800000 */
[--C-:B-1----:R-:W-:Y:S02]  /*0050*/  SHF.R.U32.HI R0, RZ, 0x5, R19.reuse ;  /* 0x00000005ff007819 */ /* 0x102fe40000011613 */
[----:B------:R-:W-:-:S03]  /*0060*/  SHF.R.U32.HI R3, RZ, 0x7, R19 ;  /* 0x00000007ff037819 */ /* 0x000fc60000011613 */
        /* <DEDUP_REMOVED lines=20> */
.L_x_4139:
[----:B------:R-:W-:Y:S05]  /*01b0*/  BSYNC B0 ;  /* 0x0000000000007941 */ /* 0x000fea0003800000 */
.L_x_4138:
        /* <DEDUP_REMOVED lines=14> */
[----:B---3--:R-:W-:-:S11]  /*02a0*/  ISETP.NE.AND P1, PT, R2, RZ, PT ;  /* 0x000000ff0200720c */ /* 0x008fd60003f25270 */
[----:B------:R-:W-:Y:S01]  /*02b0*/  UISETP.NE.AND UP0, UPT, UR47, URZ, UPT ;  /* 0x0000003f2f00728c */ /* 0x000fe2000bf05270 */
[----:B------:R-:W1:Y:S02]  /*02c0*/  FENCE.VIEW.ASYNC.S ;  /* 0x00000000000073c6 */ /* 0x000e640000000000 */
[----:B-1----:R1:W2:Y:S01]  /*02d0*/  @UP1 SYNCS.EXCH.64 URZ, [UR6+0x38800], UR4 ;  /* 0x03880004063f15b2 */ /* 0x0022a20008000100 */
[----:B------:R1:W3:Y:S01]  /*02e0*/  @UP2 SYNCS.EXCH.64 URZ, [UR6+0x38810], UR4 ;  /* 0x03881004063f25b2 */ /* 0x0002e20008000100 */
[----:B------:R1:W4:Y:S01]  /*02f0*/  @UP3 SYNCS.EXCH.64 URZ, [UR6+0x38820], UR4 ;  /* 0x03882004063f35b2 */ /* 0x0003220008000100 */
        /* <DEDUP_REMOVED lines=15> */
.L_x_4140:
        /* <DEDUP_REMOVED lines=22> */
.L_x_4141:
        /* <DEDUP_REMOVED lines=18> */
.L_x_4142:
        /* <DEDUP_REMOVED lines=22> */
.L_x_4143:
        /* <DEDUP_REMOVED lines=22> */
.L_x_4144:
[----:B-1----:R-:W-:Y:S01]  /*0930*/  UMOV UR4, 0x1 ;  /* 0x0000000100047882 */ /* 0x002fe20000000000 */
[----:B------:R-:W-:Y:S01]  /*0940*/  PLOP3.LUT P0, PT, PT, PT, UP0, 0x80, 0x0 ;  /* 0x000000000000781c */ /* 0x000fe20003f0f008 */
[----:B------:R-:W-:Y:S01]  /*0950*/  USEL UR4, UR4, 0x2, !UP0 ;  /* 0x0000000204047887 */ /* 0x000fe2000c000000 */
[----:B------:R-:W-:Y:S01]  /*0960*/  NOP ;  /* 0x0000000000007918 */ /* 0x000fe20000000000 */
[----:B------:R-:W-:-:S04]  /*0970*/  ULDC.64 UR54, c[0x0][0x208] ;  /* 0x0000820000367ab9 */ /* 0x000fc80000000a00 */
[----:B------:R-:W-:-:S05]  /*0980*/  IMAD.U32 R2, RZ, RZ, UR4 ;  /* 0x00000004ff027e24 */ /* 0x000fca000f8e00ff */
[----:B------:R1:W-:Y:S01]  /*0990*/  STL [R1+0x4], R2 ;  /* 0x0000040201007387 */ /* 0x0003e20000100800 */
[----:B--234-:R-:W-:Y:S06]  /*09a0*/  BAR.SYNC.DEFER_BLOCKING 0x0 ;  /* 0x0000000000007b1d */ /* 0x01cfec0000010000 */
[----:B------:R-:W-:Y:S05]  /*09b0*/  @!P0 BRA `(.L_x_4145) ;  /* 0x0000012800848947 */ /* 0x000fea0003800000 */
.L_x_4146:
[----:B------:R-:W-:-:S08]  /*09c0*/  NOP ;  /* 0x0000000000007918 */ /* 0x000fd00000000000 */
[----:B------:R-:W2:Y:S02]  /*09d0*/  USETMAXREG.TRY_ALLOC.CTAPOOL UP0, 0xf0 ;  /* 0x000000f0000079c8 */ /* 0x000ea40008000600 */
[----:B--2---:R-:W-:-:S13]  /*09e0*/  PLOP3.LUT P0, PT, PT, PT, UP0, 0x80, 0x0 ;  /* 0x000000000000781c */ /* 0x004fda0003f0f008 */
[----:B------:R-:W-:Y:S05]  /*09f0*/  @!P0 BRA `(.L_x_4146) ;  /* 0xfffffffc00f08947 */ /* 0x000fea000383ffff */
[----:B------:R-:W-:Y:S01]  /*0a00*/  LOP3.LUT R0, R19, 0xffffff80, RZ, 0xc0, !PT ;  /* 0xffffff8013007812 */ /* 0x000fe200078ec0ff */
[----:B------:R-:W2:Y:S08]  /*0a10*/  S2UR UR4, SR_CTAID.X ;  /* 0x00000000000479c3 */ /* 0x000eb00000002500 */
[----:B------:R-:W-:Y:S06]  /*0a20*/  BAR.ARV 0x4, 0x120 ;  /* 0x0104800000007b1d */ /* 0x000fec0000002000 */
[----:B------:R-:W-:-:S02]  /*0a30*/  ISETP.NE.AND P0, PT, R0, 0x80, PT ;  /* 0x000000800000780c */ /* 0x000fc40003f05270 */
[----:B------:R-:W2:Y:S11]  /*0a40*/  LDC R0, c[0x0][0xea8] ;  /* 0x0003aa00ff007b82 */ /* 0x000eb60000000800 */
[----:B------:R-:W-:Y:S06]  /*0a50*/  @!P0 BAR.ARV 0x8, 0xa0 ;  /* 0x0202800000008b1d */ /* 0x000fec0000002000 */
[----:B------:R-:W-:-:S13]  /*0a60*/  ISETP.GE.U32.AND P0, PT, R19, 0x100, PT ;  /* 0x000001001300780c */ /* 0x000fda0003f06070 */
[----:B------:R-:W-:Y:S06]  /*0a70*/  @P0 BAR.ARV 0xf, 0x100 ;  /* 0x03c4000000000b1d */ /* 0x000fec0000002000 */
[----:B--2---:R-:W-:-:S13]  /*0a80*/  ISETP.LE.AND P0, PT, R0, UR4, PT ;  /* 0x0000000400007c0c */ /* 0x004fda000bf03270 */
[----:B------:R-:W-:Y:S05]  /*0a90*/  @P0 EXIT ;  /* 0x000000000000094d */ /* 0x000fea0003800000 */
[----:B-1----:R-:W2:Y:S01]  /*0aa0*/  LDL R2, [R1+0x4] ;  /* 0x0000040001027983 */ /* 0x002ea20000100800 */
[----:B------:R-:W-:Y:S01]  /*0ab0*/  VIADD R195, R19, 0xffffff80 ;  /* 0xffffff8013c37836 */ /* 0x000fe20000000000 */
[----:B------:R-:W1:Y:S01]  /*0ac0*/  S2UR UR5, SR_CgaCtaId ;  /* 0x00000000000579c3 */ /* 0x000e620000008800 */
[----:B------:R-:W-:Y:S01]  /*0ad0*/  UMOV UR36, 0x400 ;  /* 0x0000040000247882 */ /* 0x000fe20000000000 */
[----:B------:R-:W-:Y:S01]  /*0ae0*/  IMAD.MOV.U32 R186, RZ, RZ, 0x20 ;  /* 0x00000020ffba7424 */ /* 0x000fe200078e00ff */
[----:B------:R-:W-:Y:S02]  /*0af0*/  CS2R R16, SRZ ;  /* 0x0000000000107805 */ /* 0x000fe4000001ff00 */
[----:B------:R-:W-:Y:S01]  /*0b00*/  SHF.R.S32.HI R0, RZ, 0x1f, R195 ;  /* 0x0000001fff007819 */ /* 0x000fe200000114c3 */
[----:B------:R-:W-:Y:S01]  /*0b10*/  ULDC.64 UR50, c[0x0][0x198] ;  /* 0x0000660000327ab9 */ /* 0x000fe20000000a00 */
[----:B------:R-:W-:Y:S02]  /*0b20*/  UMOV UR46, URZ ;  /* 0x0000003f002e7c82 */ /* 0x000fe40008000000 */
[----:B------:R-:W-:-:S02]  /*0b30*/  LEA.HI R5, R0, R195, RZ, 0x5 ;  /* 0x000000c300057211 */ /* 0x000fc400078f28ff */
[----:B------:R-:W-:Y:S02]  /*0b40*/  LEA.HI R3, R0, R195, RZ, 0x7 ;  /* 0x000000c300037211 */ /* 0x000fe400078f38ff */
[--C-:B------:R-:W-:Y:S02]  /*0b50*/  SHF.R.S32.HI R193, RZ, 0x5, R5.reuse ;  /* 0x00000005ffc17819 */ /* 0x100fe40000011405 */
[----:B------:R-:W-:Y:S02]  /*0b60*/  SHF.R.S32.HI R6, RZ, 0x1f, R5 ;  /* 0x0000001fff067819 */ /* 0x000fe40000011405 */
[----:B------:R-:W-:Y:S02]  /*0b70*/  SHF.R.S32.HI R192, RZ, 0x7, R3 ;  /* 0x00000007ffc07819 */ /* 0x000fe40000011403 */
[----:B------:R-:W-:-:S04]  /*0b80*/  LEA.HI R6, R6, R193, RZ, 0x2 ;  /* 0x000000c106067211 */ /* 0x000fc800078f10ff */
[----:B------:R-:W-:Y:S01]  /*0b90*/  LOP3.LUT R6, R6, 0x3ffffc, RZ, 0xc0, !PT ;  /* 0x003ffffc06067812 */ /* 0x000fe200078ec0ff */
[----:B-1----:R-:W-:-:S04]  /*0ba0*/  ULEA UR36, UR5, UR36, 0x18 ;  /* 0x0000002405247291 */ /* 0x002fc8000f8ec03f */
[----:B------:R-:W-:Y:S01]  /*0bb0*/  IMAD.IADD R6, R193, 0x1, -R6 ;  /* 0x00000001c1067824 */ /* 0x000fe200078e0a06 */
[----:B--2---:R-:W-:Y:S02]  /*0bc0*/  R2UR UR6, R2 ;  /* 0x00000000020672ca */ /* 0x004fe400000e0000 */
[CC--:B------:R-:W-:Y:S02]  /*0bd0*/  LEA.HI R2, R0.reuse, R195.reuse, RZ, 0x4 ;  /* 0x000000c300027211 */ /* 0x0c0fe400078f20ff */
[----:B------:R-:W-:Y:S02]  /*0be0*/  LEA.HI R0, R0, R195, RZ, 0x3 ;  /* 0x000000c300007211 */ /* 0x000fe400078f18ff */
[C---:B------:R-:W-:Y:S02]  /*0bf0*/  LOP3.LUT R4, R2.reuse, 0xfffffff0, RZ, 0xc0, !PT ;  /* 0xfffffff002047812 */ /* 0x040fe400078ec0ff */
[----:B------:R-:W-:Y:S02]  /*0c00*/  SHF.R.S32.HI R7, RZ, 0x4, R2 ;  /* 0x00000004ff077819 */ /* 0x000fe40000011402 */
[----:B------:R-:W-:Y:S01]  /*0c10*/  SHF.R.S32.HI R190, RZ, 0x3, R0 ;  /* 0x00000003ffbe7819 */ /* 0x000fe20000011400 */
[----:B------:R-:W-:Y:S01]  /*0c20*/  IMAD.IADD R5, R195, 0x1, -R4 ;  /* 0x00000001c3057824 */ /* 0x000fe200078e0a04 */
[----:B------:R-:W-:Y:S01]  /*0c30*/  LEA.HI R2, R2, R7, RZ, 0x1 ;  /* 0x0000000702027211 */ /* 0x000fe200078f08ff */
[----:B------:R-:W-:Y:S01]  /*0c40*/  ULOP3.LUT UR48, UR6, 0x1, URZ, 0xfc, !UPT ;  /* 0x0000000106307892 */ /* 0x000fe2000f8efc3f */
[----:B------:R-:W-:Y:S01]  /*0c50*/  LOP3.LUT R4, R3, 0xffffff80, RZ, 0xc0, !PT ;  /* 0xffffff8003047812 */ /* 0x000fe200078ec0ff */
[--C-:B------:R-:W-:Y:S01]  /*0c60*/  IMAD R11, R192, 0x100, R5.reuse ;  /* 0x00000100c00b7824 */ /* 0x100fe200078e0205 */
[----:B------:R-:W-:-:S02]  /*0c70*/  SHF.R.S32.HI R8, RZ, 0x1f, R5 ;  /* 0x0000001fff087819 */ /* 0x000fc40000011405 */
[----:B------:R-:W-:Y:S01]  /*0c80*/  LOP3.LUT R2, R2, 0x1ffffffe, RZ, 0xc0, !PT ;  /* 0x1ffffffe02027812 */ /* 0x000fe200078ec0ff */
[----:B------:R-:W-:Y:S01]  /*0c90*/  IMAD R13, R6, 0x10, R11 ;  /* 0x00000010060d7824 */ /* 0x000fe200078e020b */
[----:B------:R-:W-:Y:S01]  /*0ca0*/  LEA.HI R8, R8, R5, RZ, 0x3 ;  /* 0x0000000508087211 */ /* 0x000fe200078f18ff */
[----:B------:R-:W-:Y:S01]  /*0cb0*/  IMAD.IADD R4, R195, 0x1, -R4 ;  /* 0x00000001c3047824 */ /* 0x000fe200078e0a04 */
[----:B------:R-:W-:Y:S01]  /*0cc0*/  LEA.HI R3, R3, R192, RZ, 0x1 ;  /* 0x000000c003037211 */ /* 0x000fe200078f08ff */
[----:B------:R-:W-:Y:S01]  /*0cd0*/  IMAD.IADD R2, R7, 0x1, -R2 ;  /* 0x0000000107027824 */ /* 0x000fe200078e0a02 */
[C---:B------:R-:W-:Y:S01]  /*0ce0*/  LOP3.LUT R10, R8.reuse, 0xfffffff8, RZ, 0xc0, !PT ;  /* 0xfffffff8080a7812 */ /* 0x040fe200078ec0ff */
[----:B------:R-:W-:Y:S01]  /*0cf0*/  IMAD.SHL.U32 R8, R8, 0x40, RZ ;  /* 0x0000004008087824 */ /* 0x000fe200078e00ff */
[----:B------:R-:W-:Y:S01]  /*0d00*/  SHF.R.S32.HI R9, RZ, 0x1f, R4 ;  /* 0x0000001fff097819 */ /* 0x000fe20000011404 */
[----:B------:R-:W-:Y:S01]  /*0d10*/  IMAD.SHL.U32 R2, R2, 0x8, RZ ;  /* 0x0000000802027824 */ /* 0x000fe200078e00ff */
[----:B------:R-:W-:Y:S01]  /*0d20*/  LOP3.LUT R3, R3, 0xfffffe, RZ, 0xc0, !PT ;  /* 0x00fffffe03037812 */ /* 0x000fe200078ec0ff */
[----:B------:R-:W-:Y:S01]  /*0d30*/  IMAD.IADD R10, R5, 0x1, -R10 ;  /* 0x00000001050a7824 */ /* 0x000fe200078e0a0a */
[----:B------:R-:W-:Y:S01]  /*0d40*/  LOP3.LUT R8, R8, 0x7ffffe00, RZ, 0xc0, !PT ;  /* 0x7ffffe0008087812 */ /* 0x000fe200078ec0ff */
[----:B------:R-:W-:Y:S01]  /*0d50*/  IMAD.U32 R194, R13, 0x40, R2 ;  /* 0x000000400dc27824 */ /* 0x000fe200078e0002 */
[----:B------:R-:W-:Y:S01]  /*0d60*/  LEA.HI R6, R9, R4, RZ, 0x2 ;  /* 0x0000000409067211 */ /* 0x000fe200078f10ff */
[C---:B------:R-:W-:Y:S01]  /*0d70*/  IMAD.SHL.U32 R7, R10.reuse, 0x40, RZ ;  /* 0x000000400a077824 */ /* 0x040fe200078e00ff */
[----:B------:R-:W-:Y:S01]  /*0d80*/  R2P PR, R10, 0x6 ;  /* 0x000000060a007804 */ /* 0x000fe20000000000 */
[----:B------:R-:W-:Y:S01]  /*0d90*/  IMAD R8, R193, 0x400, R8 ;  /* 0x00000400c1087824 */ /* 0x000fe200078e0208 */
[----:B------:R-:W-:Y:S01]  /*0da0*/  LOP3.LUT R11, R6, 0x7ffffffc, RZ, 0xc0, !PT ;  /* 0x7ffffffc060b7812 */ /* 0x000fe200078ec0ff */
[----:B------:R-:W-:Y:S01]  /*0db0*/  IMAD.IADD R3, R192, 0x1, -R3 ;  /* 0x00000001c0037824 */ /* 0x000fe200078e0a03 */
[----:B------:R-:W-:-:S02]  /*0dc0*/  LOP3.LUT R7, R7, 0x1c0, RZ, 0xc0, !PT ;  /* 0x000001c007077812 */ /* 0x000fc400078ec0ff */
[----:B------:R-:W-:Y:S01]  /*0dd0*/  SHF.R.S32.HI R5, RZ, 0x2, R6 ;  /* 0x00000002ff057819 */ /* 0x000fe20000011406 */
[----:B------:R-:W-:Y:S01]  /*0de0*/  IMAD.IADD R11, R4, 0x1, -R11 ;  /* 0x00000001040b7824 */ /* 0x000fe200078e0a0b */
[----:B------:R-:W-:Y:S01]  /*0df0*/  LOP3.LUT R2, R7, 0x8, R2, 0xf8, !PT ;  /* 0x0000000807027812 */ /* 0x000fe200078ef802 */
[----:B------:R-:W-:Y:S01]  /*0e00*/  IMAD.SHL.U32 R23, R3, 0x100, RZ ;  /* 0x0000010003177824 */ /* 0x000fe200078e00ff */
[----:B------:R-:W-:Y:S01]  /*0e10*/  SHF.R.U32.HI R7, RZ, 0x3, R7 ;  /* 0x00000003ff077819 */ /* 0x000fe20000011607 */
[----:B------:R-:W-:Y:S01]  /*0e20*/  IMAD.SHL.U32 R18, R11, 0x2, RZ ;  /* 0x000000020b127824 */ /* 0x000fe200078e00ff */
[----:B------:R-:W-:Y:S02]  /*0e30*/  SHF.R.S32.HI R6, RZ, 0x1f, R6 ;  /* 0x0000001fff067819 */ /* 0x000fe40000011406 */
[----:B------:R-:W-:Y:S02]  /*0e40*/  LOP3.LUT R7, R2, R7, RZ, 0x3c, !PT ;  /* 0x0000000702077212 */ /* 0x000fe400078e3cff */
[----:B------:R-:W-:-:S02]  /*0e50*/  LEA.HI R6, R6, R5, RZ, 0x3 ;  /* 0x0000000506067211 */ /* 0x000fc400078f18ff */
[----:B------:R-:W-:Y:S01]  /*0e60*/  LEA.HI R9, R9, R4, RZ, 0x5 ;  /* 0x0000000409097211 */ /* 0x000fe200078f28ff */
[----:B------:R-:W-:Y:S01]  /*0e70*/  IMAD.IADD R7, R8, 0x1, R7 ;  /* 0x0000000108077824 */ /* 0x000fe200078e0207 */
[----:B------:R-:W-:Y:S02]  /*0e80*/  LOP3.LUT R6, R6, 0xfffffff8, RZ, 0xc0, !PT ;  /* 0xfffffff806067812 */ /* 0x000fe400078ec0ff */
[----:B------:R-:W-:Y:S02]  /*0e90*/  LOP3.LUT R2, R0, 0x1ffffff8, RZ, 0xc0, !PT ;  /* 0x1ffffff800027812 */ /* 0x000fe400078ec0ff */
[----:B------:R-:W-:Y:S01]  /*0ea0*/  LEA R184, R7, UR36, 0x1 ;  /* 0x0000002407b87c11 */ /* 0x000fe2000f8e08ff */
[----:B------:R-:W-:Y:S01]  /*0eb0*/  IMAD.IADD R6, R5, 0x1, -R6 ;  /* 0x0000000105067824 */ /* 0x000fe200078e0a06 */
[----:B------:R-:W-:Y:S01]  /*0ec0*/  SEL R186, R186, 0xffffffe0, !P1 ;  /* 0xffffffe0baba7807 */ /* 0x000fe20004800000 */
[----:B------:R-:W-:Y:S01]  /*0ed0*/  IMAD.IADD R2, R195, 0x1, -R2 ;  /* 0x00000001c3027824 */ /* 0x000fe200078e0a02 */
[----:B------:R-:W-:Y:S01]  /*0ee0*/  SHF.R.S32.HI R9, RZ, 0x5, R9 ;  /* 0x00000005ff097819 */ /* 0x000fe20000011409 */
[----:B------:R-:W-:-:S02]  /*0ef0*/  VIADD R187, R184, 0x36400 ;  /* 0x00036400b8bb7836 */ /* 0x000fc40000000000 */
[----:B------:R-:W-:Y:S02]  /*0f00*/  VIADD R185, R184, 0x36440 ;  /* 0x00036440b8b97836 */ /* 0x000fe40000000000 */
[C---:B------:R-:W-:Y:S02]  /*0f10*/  @P2 VIADD R185, R187.reuse, 0xffffffc0 ;  /* 0xffffffc0bbb92836 */ /* 0x040fe40000000000 */
[----:B------:R-:W-:Y:S02]  /*0f20*/  IMAD.IADD R187, R187, 0x1, R186 ;  /* 0x00000001bbbb7824 */ /* 0x000fe400078e02ba */
[----:B------:R-:W-:Y:S02]  /*0f30*/  IMAD R22, R9, 0x10, R6 ;  /* 0x0000001009167824 */ /* 0x000fe400078e0206 */
[----:B------:R-:W-:Y:S02]  /*0f40*/  IMAD.SHL.U32 R188, R2, 0x8, RZ ;  /* 0x0000000802bc7824 */ /* 0x000fe400078e00ff */
[----:B------:R-:W-:-:S07]  /*0f50*/  IMAD.IADD R186, R186, 0x1, R185 ;  /* 0x00000001baba7824 */ /* 0x000fce00078e02b9 */
.L_x_4246:
        /* <DEDUP_REMOVED lines=20> */
.L_x_4147:
[----:B------:R-:W-:Y:S01]  /*10a0*/  ULDC UR6, c[0x0][0xec4] ;  /* 0x0003b10000067ab9 */ /* 0x000fe20000000800 */
[----:B------:R-:W-:Y:S01]  /*10b0*/  UMOV UR39, UR7 ;  /* 0x0000000700277c82 */ /* 0x000fe20008000000 */
[----:B------:R-:W-:-:S11]  /*10c0*/  UISETP.NE.AND UP0, UPT, UR6, 0x1, UPT ;  /* 0x000000010600788c */ /* 0x000fd6000bf05270 */
[----:B------:R-:W-:Y:S02]  /*10d0*/  @UP0 ULDC.64 UR10, c[0x0][0xec8] ;  /* 0x0003b200000a0ab9 */ /* 0x000fe40000000a00 */
[----:B------:R-:W-:-:S04]  /*10e0*/  UIMAD.WIDE.U32 UR4, UR7, UR10, URZ ;  /* 0x0000000a070472a5 */ /* 0x000fc8000f8e003f */
[----:B------:R-:W-:-:S04]  /*10f0*/  @UP0 USHF.R.U32.HI UR39, URZ, UR11, UR5 ;  /* 0x0000000b3f270299 */ /* 0x000fc80008011605 */
[----:B------:R-:W-:-:S12]  /*1100*/  UIMAD UR4, UR39, UR6, URZ ;  /* 0x00000006270472a4 */ /* 0x000fd8000f8e023f */
.L_x_4148:
        /* <DEDUP_REMOVED lines=40> */
[----:B------:R-:W-:-:S06]  /*1390*/  IMAD.U32 R3, RZ, RZ, UR4 ;  /* 0x00000004ff037e24 */ /* 0x000fcc000f8e00ff */
        /* <DEDUP_REMOVED lines=8> */
.L_x_4151:
[----:B------:R-:W-:-:S13]  /*1420*/  ISETP.NE.AND P0, PT, R6, 0x1, PT ;  /* 0x000000010600780c */ /* 0x000fda0003f05270 */
[----:B------:R-:W1:Y:S02]  /*1430*/  @P0 LDC.64 R4, c[0x0][0xae0] ;  /* 0x0002b800ff040b82 */ /* 0x000e640000000a00 */
[----:B-1----:R-:W-:-:S05]  /*1440*/  @P0 IMAD.HI.U32 R2, R3, R4, RZ ;  /* 0x0000000403020227 */ /* 0x002fca00078e00ff */
[----:B------:R-:W-:-:S07]  /*1450*/  @P0 SHF.R.U32.HI R3, RZ, R5, R2 ;  /* 0x00000005ff030219 */ /* 0x000fce0000011602 */
.L_x_4152:
[----:B------:R-:W-:-:S05]  /*1460*/  IMAD R3, R3, R6, R6 ;  /* 0x0000000603037224 */ /* 0x000fca00078e0206 */
[----:B------:R-:W-:-:S07]  /*1470*/  VIMNMX R0, R0, R3, PT ;  /* 0x0000000300007248 */ /* 0x000fce0003fe0100 */
.L_x_4150:
        /* <DEDUP_REMOVED lines=21> */
.L_x_4154:
[----:B------:R-:W-:-:S13]  /*15d0*/  ISETP.NE.AND P0, PT, R6, 0x1, PT ;  /* 0x000000010600780c */ /* 0x000fda0003f05270 */
[----:B------:R-:W1:Y:S02]  /*15e0*/  @P0 LDC.64 R4, c[0x0][0xae0] ;  /* 0x0002b800ff040b82 */ /* 0x000e640000000a00 */
[----:B-1----:R-:W-:-:S05]  /*15f0*/  @P0 IMAD.HI.U32 R4, R3, R4, RZ ;  /* 0x0000000403040227 */ /* 0x002fca00078e00ff */
[----:B------:R-:W-:-:S07]  /*1600*/  @P0 SHF.R.U32.HI R3, RZ, R5, R4 ;  /* 0x00000005ff030219 */ /* 0x000fce0000011604 */
.L_x_4155:
[----:B------:R-:W-:-:S05]  /*1610*/  IMAD R3, R3, R6, RZ ;  /* 0x0000000603037224 */ /* 0x000fca00078e02ff */
[----:B------:R-:W-:-:S07]  /*1620*/  VIMNMX R2, R2, R3, !PT ;  /* 0x0000000302027248 */ /* 0x000fce0007fe0100 */
.L_x_4153:
[----:B------:R-:W-:Y:S02]  /*1630*/  SHF.R.S32.HI R3, RZ, 0x1f, R2 ;  /* 0x0000001fff037819 */ /* 0x000fe40000011402 */
[----:B------:R-:W-:Y:S02]  /*1640*/  CS2R R32, SRZ ;  /* 0x0000000000207805 */ /* 0x000fe4000001ff00 */
[----:B------:R-:W-:Y:S01]  /*1650*/  PLOP3.LUT P0, PT, PT, PT, PT, 0x80, 0x0 ;  /* 0x000000000000781c */ /* 0x000fe20003f0f070 */
[----:B------:R-:W-:Y:S01]  /*1660*/  IMAD.MOV.U32 R19, RZ, RZ, RZ ;  /* 0x000000ffff137224 */ /* 0x000fe200078e00ff */
[----:B------:R-:W-:Y:S02]  /*1670*/  LEA.HI R3, R3, R2, RZ, 0x6 ;  /* 0x0000000203037211 */ /* 0x000fe400078f30ff */
[----:B------:R-:W-:Y:S02]  /*1680*/  CS2R R150, SRZ ;  /* 0x0000000000967805 */ /* 0x000fe4000001ff00 */
[----:B------:R-:W-:-:S02]  /*1690*/  CS2R R148, SRZ ;  /* 0x0000000000947805 */ /* 0x000fc4000001ff00 */
[----:B------:R-:W-:Y:S02]  /*16a0*/  CS2R R146, SRZ ;  /* 0x0000000000927805 */ /* 0x000fe4000001ff00 */
[----:B------:R-:W-:Y:S02]  /*16b0*/  SHF.R.S32.HI R2, RZ, 0x6, R3 ;  /* 0x00000006ff027819 */ /* 0x000fe40000011403 */
        /* <DEDUP_REMOVED lines=63> */
[----:B------:R-:W-:Y:S06]  /*1ab0*/  @!P1 BRA `(.L_x_4156) ;  /* 0x000000fc00a09947 */ /* 0x000fec0003800000 */
[----:B------:R-:W1:Y:S01]  /*1ac0*/  SHFL.IDX PT, R3, R192, RZ, 0x1f ;  /* 0x00001fffc0037589 */ /* 0x000e6200000e0000 */
[----:B------:R-:W-:Y:S01]  /*1ad0*/  UIADD3 UR4, UR36, 0x36400, URZ ;  /* 0x0003640024047890 */ /* 0x000fe2000fffe03f */
[----:B------:R-:W-:Y:S01]  /*1ae0*/  VIADD R5, R0, 0xfffffffe ;  /* 0xfffffffe00057836 */ /* 0x000fe20000000000 */
[----:B------:R-:W-:Y:S01]  /*1af0*/  UMOV UR17, 0x40000040 ;  /* 0x4000004000117882 */ /* 0x000fe20000000000 */
[----:B------:R-:W-:Y:S01]  /*1b00*/  BAR.SYNC.DEFER_BLOCKING 0xe, 0x100 ;  /* 0x0384000000007b1d */ /* 0x000fe20000010000 */
[----:B------:R-:W-:Y:S02]  /*1b10*/  USHF.R.U32.HI UR4, URZ, 0x4, UR4 ;  /* 0x000000043f047899 */ /* 0x000fe40008011604 */
[----:B------:R-:W-:Y:S02]  /*1b20*/  ISETP.GE.AND P0, PT, R5, R2, PT ;  /* 0x000000020500720c */ /* 0x000fe40003f06270 */
[----:B------:R-:W-:Y:S01]  /*1b30*/  ULOP3.LUT UR4, UR4, 0x3fff, URZ, 0xc0, !UPT ;  /* 0x00003fff04047892 */ /* 0x000fe2000f8ec03f */
[----:B------:R-:W-:Y:S01]  /*1b40*/  UMOV UR19, 0x40000040 ;  /* 0x4000004000137882 */ /* 0x000fe20000000000 */
[----:B------:R-:W-:-:S02]  /*1b50*/  UMOV UR5, 0x40000040 ;  /* 0x4000004000057882 */ /* 0x000fc40000000000 */
[----:B------:R-:W-:Y:S01]  /*1b60*/  ULOP3.LUT UR16, UR4, 0x10000, URZ, 0xfc, !UPT ;  /* 0x0001000004107892 */ /* 0x000fe2000f8efc3f */
[----:B------:R-:W2:Y:S01]  /*1b70*/  S2R R6, SR_TID.X ;  /* 0x0000000000067919 */ /* 0x000ea20000002100 */
[----:B------:R-:W-:Y:S01]  /*1b80*/  UMOV UR7, 0x40000040 ;  /* 0x4000004000077882 */ /* 0x000fe20000000000 */
[----:B------:R-:W-:Y:S01]  /*1b90*/  UMOV UR9, 0x40000040 ;  /* 0x4000004000097882 */ /* 0x000fe20000000000 */
[----:B------:R-:W-:Y:S02]  /*1ba0*/  UIADD3 UR4, UR16, 0x2, URZ ;  /* 0x0000000210047890 */ /* 0x000fe4000fffe03f */
        /* <DEDUP_REMOVED lines=9> */
[----:B------:R-:W-:-:S04]  /*1c40*/  LEA R4, R4, UR36, 0xf ;  /* 0x0000002404047c11 */ /* 0x000fc8000f8e78ff */
[----:B------:R-:W-:-:S04]  /*1c50*/  IADD3 R4, R4, 0x400, RZ ;  /* 0x0000040004047810 */ /* 0x000fc80007ffe0ff */
[----:B------:R-:W-:Y:S02]  /*1c60*/  SHF.R.U32.HI R4, RZ, 0x4, R4 ;  /* 0x00000004ff047819 */ /* 0x000fe40000011604 */
[----:B--2---:R-:W-:Y:S02]  /*1c70*/  LOP3.LUT R6, R6, 0x7f, RZ, 0xc0, !PT ;  /* 0x0000007f06067812 */ /* 0x004fe400078ec0ff */
[----:B------:R-:W-:Y:S02]  /*1c80*/  LOP3.LUT R4, R4, 0x3fff, RZ, 0xc0, !PT ;  /* 0x00003fff04047812 */ /* 0x000fe400078ec0ff */
[----:B------:R-:W-:Y:S02]  /*1c90*/  ISETP.NE.AND P1, PT, R6, RZ, PT ;  /* 0x000000ff0600720c */ /* 0x000fe40003f25270 */
[----:B------:R-:W-:-:S05]  /*1ca0*/  LOP3.LUT R7, R4, 0x2000000, RZ, 0xfc, !PT ;  /* 0x0200000004077812 */ /* 0x000fca00078efcff */
[----:B------:R-:W-:-:S04]  /*1cb0*/  IMAD R3, R16, 0x1000, R7 ;  /* 0x0000100010037824 */ /* 0x000fc800078e0207 */
[C---:B------:R-:W-:Y:S01]  /*1cc0*/  VIADD R4, R3.reuse, 0x80 ;  /* 0x0000008003047836 */ /* 0x040fe20000000000 */
[----:B------:R-:W-:-:S04]  /*1cd0*/  R2UR UR18, R3 ;  /* 0x00000000031272ca */ /* 0x000fc800000e0000 */
[----:B------:R-:W-:Y:S01]  /*1ce0*/  R2UR UR6, R4 ;  /* 0x00000000040672ca */ /* 0x000fe200000e0000 */
[C---:B------:R-:W-:Y:S02]  /*1cf0*/  VIADD R4, R3.reuse, 0x100 ;  /* 0x0000010003047836 */ /* 0x040fe40000000000 */
[----:B------:R-:W-:-:S03]  /*1d00*/  VIADD R3, R3, 0x180 ;  /* 0x0000018003037836 */ /* 0x000fc60000000000 */
[----:B------:R-:W-:Y:S02]  /*1d10*/  R2UR UR10, R4 ;  /* 0x00000000040a72ca */ /* 0x000fe400000e0000 */
[----:B------:R-:W-:Y:S01]  /*1d20*/  R2UR UR14, R3 ;  /* 0x00000000030e72ca */ /* 0x000fe200000e0000 */
[----:B------:R-:W-:Y:S01]  /*1d30*/  HGMMA.64x256x16.F32 R24, gdesc[UR16].tnspB, RZ, !UPT, gsb0 ;  /* 0x43e00000101879f0 */ /* 0x000fe2000c0008ff */
[----:B------:R-:W-:-:S05]  /*1d40*/  @!P1 LEA R3, R16, UR36, 0x3 ;  /* 0x0000002410039c11 */ /* 0x000fca000f8e18ff */
[----:B------:R-:W-:-:S05]  /*1d50*/  @!P1 VIADD R3, R3, 0x38860 ;  /* 0x0003886003039836 */ /* 0x000fca0000000000 */
        /* <DEDUP_REMOVED lines=16> */
.L_x_4158:
[----:B------:R-:W-:Y:S01]  /*1e60*/  BAR.SYNC.DEFER_BLOCKING 0xe, 0x100 ;  /* 0x0384000000007b1d */ /* 0x000fe20000010000 */
[C---:B------:R-:W-:Y:S01]  /*1e70*/  IMAD R0, R16.reuse, 0x40, R22 ;  /* 0x0000004010007824 */ /* 0x040fe200078e0216 */
[C---:B------:R-:W-:Y:S01]  /*1e80*/  ISETP.GT.AND P2, PT, R5.reuse, R2, PT ;  /* 0x000000020500720c */ /* 0x040fe20003f44270 */
        /* <DEDUP_REMOVED lines=9> */
[----:B-1----:R-:W1:Y:S04]  /*1f20*/  LDS R3, [R0+0x38400] ;  /* 0x0384000000037984 */ /* 0x002e680000000800 */
[----:B------:R2:W3:Y:S02]  /*1f30*/  LDS R4, [R0+0x38420] ;  /* 0x0384200000047984 */ /* 0x0004e40000000800 */
[----:B--2---:R-:W-:-:S05]  /*1f40*/  IMAD R0, R16, 0x1000, R7 ;  /* 0x0000100010007824 */ /* 0x004fca00078e0207 */
        /* <DEDUP_REMOVED lines=137> */
[----:B------:R-:W-:-:S05]  /*27e0*/  @!P1 LEA R0, R16, UR36, 0x3 ;  /* 0x0000002410009c11 */ /* 0x000fca000f8e18ff */
[----:B------:R-:W-:-:S05]  /*27f0*/  @!P1 VIADD R0, R0, 0x38860 ;  /* 0x0003886000009836 */ /* 0x000fca0000000000 */
[----:B------:R-:W-:Y:S01]  /*2800*/  @!P1 PRMT R0, RZ, 0x654, R0 ;  /* 0x00000654ff009816 */ /* 0x000fe20000000000 */
[----:B------:R-:W-:Y:S02]  /*2810*/  WARPGROUP.DEPBAR.LE gsb0, 0x0 ;  /* 0x00008000000079c5 */ /* 0x000fe40000010000 */
[----:B------:R-:W-:-:S10]  /*2820*/  WARPGROUP.ARRIVE ;  /* 0x00000000000079c5 */ /* 0x000fd40000000000 */
        /* <DEDUP_REMOVED lines=15> */
.L_x_4157:
[----:B------:R-:W-:Y:S01]  /*2920*/  BAR.SYNC.DEFER_BLOCKING 0xe, 0x100 ;  /* 0x0384000000007b1d */ /* 0x000fe20000010000 */
[C---:B------:R-:W-:Y:S01]  /*2930*/  IMAD R0, R16.reuse, 0x40, R22 ;  /* 0x0000004010007824 */ /* 0x040fe200078e0216 */
[----:B------:R-:W-:Y:S01]  /*2940*/  PLOP3.LUT P0, PT, PT, PT, PT, 0x8, 0x0 ;  /* 0x000000000000781c */ /* 0x000fe20003f0e170 */
[----:B------:R-:W-:Y:S02]  /*2950*/  VIADD R16, R16, 0x1 ;  /* 0x0000000110107836 */ /* 0x000fe40000000000 */
[----:B------:R-:W-:Y:S01]  /*2960*/  IMAD.MOV.U32 R19, RZ, RZ, RZ ;  /* 0x000000ffff137224 */ /* 0x000fe200078e00ff */
[----:B-1----:R-:W-:Y:S02]  /*2970*/  LEA R3, R0, UR36, 0x2 ;  /* 0x0000002400037c11 */ /* 0x002fe4000f8e10ff */
        /* <DEDUP_REMOVED lines=9> */
[----:B------:R-:W-:Y:S01]  /*2a10*/  FMUL.FTZ R166, R28, R2 ;  /* 0x000000021ca67220 */ /* 0x000fe20000410000 */
[----:B--2---:R-:W-:Y:S01]  /*2a20*/  FMUL.FTZ R5, R26, R0 ;  /* 0x000000001a057220 */ /* 0x004fe20000410000 */
        /* <DEDUP_REMOVED lines=123> */
[----:B------:R-:W-:Y:S01]  /*31e0*/  IMAD.MOV.U32 R32, RZ, RZ, RZ ;  /* 0x000000ffff207224 */ /* 0x000fe200078e00ff */
[----:B------:R-:W-:Y:S06]  /*31f0*/  BAR.ARV 0xf, 0x100 ;  /* 0x03c4000000007b1d */ /* 0x000fec0000002000 */
[----:B------:R-:W-:Y:S05]  /*3200*/  BRA `(.L_x_4156) ;  /* 0x000000e400cc7947 */ /* 0x000fea0003800000 */
.L_x_4149:
        /* <DEDUP_REMOVED lines=14> */
.L_x_4160:
[----:B------:R-:W-:-:S11]  /*32f0*/  UISETP.NE.AND UP0, UPT, UR11, 0x1, UPT ;  /* 0x000000010b00788c */ /* 0x000fd6000bf05270 */
[----:B------:R-:W-:Y:S02]  /*3300*/  @UP0 ULDC.64 UR12, c[0x0][0xae0] ;  /* 0x0002b800000c0ab9 */ /* 0x000fe40000000a00 */
[----:B------:R-:W-:-:S04]  /*3310*/  UIMAD.WIDE.U32 UR4, UR6, UR12, URZ ;  /* 0x0000000c060472a5 */ /* 0x000fc8000f8e003f */
[----:B------:R-:W-:-:S12]  /*3320*/  @UP0 USHF.R.U32.HI UR6, URZ, UR13, UR5 ;  /* 0x0000000d3f060299 */ /* 0x000fd80008011605 */
.L_x_4161:
[----:B------:R-:W-:-:S06]  /*3330*/  UIMAD UR6, UR6, UR11, UR11 ;  /* 0x0000000b060672a4 */ /* 0x000fcc000f8e020b */
[----:B------:R-:W-:-:S07]  /*3340*/  VIMNMX R0, R0, UR6, PT ;  /* 0x0000000600007c48 */ /* 0x000fce000bfe0100 */
.L_x_4159:
        /* <DEDUP_REMOVED lines=20> */
.L_x_4163:
[----:B------:R-:W-:-:S11]  /*3490*/  UISETP.NE.AND UP0, UPT, UR11, 0x1, UPT ;  /* 0x000000010b00788c */ /* 0x000fd6000bf05270 */
[----:B------:R-:W-:Y:S02]  /*34a0*/  @UP0 ULDC.64 UR12, c[0x0][0xae0] ;  /* 0x0002b800000c0ab9 */ /* 0x000fe40000000a00 */
[----:B------:R-:W-:-:S04]  /*34b0*/  UIMAD.WIDE.U32 UR4, UR6, UR12, URZ ;  /* 0x0000000c060472a5 */ /* 0x000fc8000f8e003f */
[----:B------:R-:W-:-:S12]  /*34c0*/  @UP0 USHF.R.U32.HI UR6, URZ, UR13, UR5 ;  /* 0x0000000d3f060299 */ /* 0x000fd80008011605 */
.L_x_4164:
[----:B------:R-:W-:-:S04]  /*34d0*/  UIMAD UR6, UR6, UR11, URZ ;  /* 0x0000000b060672a4 */ /* 0x000fc8000f8e023f */
[----:B------:R-:W-:-:S04]  /*34e0*/  UISETP.LT.AND UP0, UPT, UR8, UR6, UPT ;  /* 0x000000060800728c */ /* 0x000fc8000bf01270 */
[----:B------:R-:W-:-:S12]  /*34f0*/  USEL UR8, UR8, UR6, !UP0 ;  /* 0x0000000608087287 */ /* 0x000fd8000c000000 */
.L_x_4162:
        /* <DEDUP_REMOVED lines=73> */
[----:B------:R-:W-:Y:S06]  /*3990*/  @!P1 BRA `(.L_x_4156) ;  /* 0x000000dc00e89947 */ /* 0x000fec0003800000 */
[----:B------:R-:W1:Y:S01]  /*39a0*/  SHFL.IDX PT, R0, R192, RZ, 0x1f ;  /* 0x00001fffc0007589 */ /* 0x000e6200000e0000 */
[----:B------:R-:W-:-:S04]  /*39b0*/  UIADD3 UR4, UR36, 0x36400, URZ ;  /* 0x0003640024047890 */ /* 0x000fc8000fffe03f */
[----:B------:R-:W-:-:S06]  /*39c0*/  ULOP3.LUT UP0, URZ, UR4, 0x3ff, URZ, 0xc0, !UPT ;  /* 0x000003ff043f7892 */ /* 0x000fcc000f80c03f */
[----:B------:R-:W-:Y:S02]  /*39d0*/  PLOP3.LUT P0, PT, PT, PT, UP0, 0x80, 0x0 ;  /* 0x000000000000781c */ /* 0x000fe40003f0f008 */
[----:B-1----:R-:W-:-:S04]  /*39e0*/  LEA.HI R2, R0, R0, RZ, 0x1 ;  /* 0x0000000000027211 */ /* 0x002fc800078f08ff */
[----:B------:R-:W-:-:S05]  /*39f0*/  LOP3.LUT R3, R2, 0x1fffe, RZ, 0xc0, !PT ;  /* 0x0001fffe02037812 */ /* 0x000fca00078ec0ff */
[----:B------:R-:W-:-:S05]  /*3a00*/  IMAD.IADD R3, R0, 0x1, -R3 ;  /* 0x0000000100037824 */ /* 0x000fca00078e0a03 */
[----:B------:R-:W-:-:S05]  /*3a10*/  LEA R3, R3, UR36, 0xf ;  /* 0x0000002403037c11 */ /* 0x000fca000f8e78ff */
[----:B------:R-:W-:-:S05]  /*3a20*/  VIADD R3, R3, 0x400 ;  /* 0x0000040003037836 */ /* 0x000fca0000000000 */
[----:B------:R-:W-:-:S04]  /*3a30*/  SHF.R.U32.HI R3, RZ, 0x4, R3 ;  /* 0x00000004ff037819 */ /* 0x000fc80000011603 */
[----:B------:R-:W-:-:S04]  /*3a40*/  LOP3.LUT R3, R3, 0x3fff, RZ, 0xc0, !PT ;  /* 0x00003fff03037812 */ /* 0x000fc800078ec0ff */
        /* <DEDUP_REMOVED lines=18> */
.L_x_4165:
        /* <DEDUP_REMOVED lines=9> */
.L_x_4313:
[----:B------:R-:W-:Y:S05]  /*3c00*/  @!P0 BRA `(.L_x_4167) ;  /* 0x0000000000048947 */ /* 0x000fea0003800000 */
[----:B------:R-:W-:Y:S01]  /*3c10*/  BPT.TRAP 0x1 ;  /* 0x000000040000795c */ /* 0x000fe20000300000 */
.L_x_4167:
[----:B------:R-:W-:Y:S02]  /*3c20*/  LEA R5, R16, UR36, 0x3 ;  /* 0x0000002410057c11 */ /* 0x000fe4000f8e18ff */
[----:B------:R-:W-:-:S04]  /*3c30*/  SHF.L.U32 R6, R17, 0x1f, RZ ;  /* 0x0000001f11067819 */ /* 0x000fc800000006ff */
[----:B------:R2:W3:Y:S01]  /*3c40*/  SYNCS.PHASECHK.TRANS64.TRYWAIT P1, [R5+URZ+0x38830], R6 ;  /* 0x03883006050075a7 */ /* 0x0004e2000802017f */
[----:B------:R-:W-:Y:S05]  /*3c50*/  @!P0 BRA `(.L_x_4168) ;  /* 0x0000000000048947 */ /* 0x000fea0003800000 */
[----:B------:R-:W-:Y:S01]  /*3c60*/  BPT.TRAP 0x1 ;  /* 0x000000040000795c */ /* 0x000fe20000300000 */
.L_x_4168:
[----:B---3--:R-:W-:Y:S05]  /*3c70*/  @P1 BRA `(.L_x_4169) ;  /* 0x0000000000081947 */ /* 0x008fea0003800000 */
[----:B------:R-:W3:Y:S02]  /*3c80*/  SYNCS.PHASECHK.TRANS64.TRYWAIT P1, [R5+URZ+0x38830], R6 ;  /* 0x03883006050075a7 */ /* 0x000ee4000802017f */
[----:B---3--:R-:W-:Y:S05]  /*3c90*/  @!P1 BRA `(.L_x_4170) ;  /* 0x0000012c00f89947 */ /* 0x008fea0003800000 */
.L_x_4169:
[----:B------:R-:W-:-:S04]  /*3ca0*/  UIADD3 UR4, UR36, 0x22400, URZ ;  /* 0x0002240024047890 */ /* 0x000fc8000fffe03f */
[----:B------:R-:W-:-:S04]  /*3cb0*/  USHF.R.U32.HI UR4, URZ, 0x4, UR4 ;  /* 0x000000043f047899 */ /* 0x000fc80008011604 */
[----:B------:R-:W-:-:S06]  /*3cc0*/  ULOP3.LUT UR4, UR4, 0x3fff, URZ, 0xc0, !UPT ;  /* 0x00003fff04047892 */ /* 0x000fcc000f8ec03f */
[----:B------:R-:W-:Y:S01]  /*3cd0*/  IMAD.U32 R4, RZ, RZ, UR4 ;  /* 0x00000004ff047e24 */ /* 0x000fe2000f8e00ff */
[----:B------:R-:W-:Y:S05]  /*3ce0*/  WARPSYNC.ALL ;  /* 0x0000000000007948 */ /* 0x000fea0003800000 */
[----:B------:R-:W-:Y:S01]  /*3cf0*/  LOP3.LUT R4, R4, 0x10000, RZ, 0xfc, !PT ;  /* 0x0001000004047812 */ /* 0x000fe200078efcff */
[----:B------:R-:W-:-:S04]  /*3d00*/  UIADD3 UR4, UR36, 0x20400, URZ ;  /* 0x0002040024047890 */ /* 0x000fc8000fffe03f */
[----:B------:R-:W-:Y:S01]  /*3d10*/  IMAD R2, R16, 0x200, R4 ;  /* 0x0000020010027824 */ /* 0x000fe200078e0204 */
        /* <DEDUP_REMOVED lines=30> */
[----:B------:R-:W4:Y:S02]  /*3f00*/  SYNCS.PHASECHK.TRANS64.TRYWAIT P1, [UR36+0x38810], R0 ;  /* 0x03881000ff0075a7 */ /* 0x000f240008020164 */
[----:B----4-:R-:W-:Y:S05]  /*3f10*/  @!P1 BRA `(.L_x_4171) ;  /* 0x0000012c006c9947 */ /* 0x010fea0003800000 */
.L_x_4314:
[----:B------:R-:W-:Y:S05]  /*3f20*/  @!P0 BRA `(.L_x_4172) ;  /* 0x0000000000048947 */ /* 0x000fea0003800000 */
[----:B------:R-:W-:Y:S01]  /*3f30*/  BPT.TRAP 0x1 ;  /* 0x000000040000795c */ /* 0x000fe20000300000 */
.L_x_4172:
[----:B------:R4:W1:Y:S01]  /*3f40*/  SYNCS.PHASECHK.TRANS64.TRYWAIT P1, [R5+URZ+0x38850], R6 ;  /* 0x03885006050075a7 */ /* 0x000862000802017f */
[----:B------:R-:W-:Y:S05]  /*3f50*/  @!P0 BRA `(.L_x_4173) ;  /* 0x0000000000048947 */ /* 0x000fea0003800000 */
[----:B------:R-:W-:Y:S01]  /*3f60*/  BPT.TRAP 0x1 ;  /* 0x000000040000795c */ /* 0x000fe20000300000 */
.L_x_4173:
[----:B------:R-:W-:-:S05]  /*3f70*/  IMAD.U32 R2, RZ, RZ, UR36 ;  /* 0x00000024ff027e24 */ /* 0x000fca000f8e00ff */
[C---:B-1----:R-:W-:Y:S01]  /*3f80*/  IADD3 R0, R2.reuse, 0x400, RZ ;  /* 0x0000040002007810 */ /* 0x042fe20007ffe0ff */
[----:B------:R-:W-:-:S03]  /*3f90*/  VIADD R2, R2, 0x26400 ;  /* 0x0002640002027836 */ /* 0x000fc60000000000 */
        /* <DEDUP_REMOVED lines=10> */
.L_x_4174:
[----:B------:R-:W-:Y:S01]  /*4040*/  R2UR UR8, R0 ;  /* 0x00000000000872ca */ /* 0x000fe200000e0000 */
[----:B------:R-:W-:Y:S01]  /*4050*/  WARPGROUP.ARRIVE ;  /* 0x00000000000079c5 */ /* 0x000fe20000000000 */
[----:B------:R-:W-:Y:S01]  /*4060*/  R2UR UR10, R2 ;  /* 0x00000000020a72ca */ /* 0x000fe200000e0000 */
[----:B------:R-:W-:Y:S01]  /*4070*/  UMOV UR9, 0x40000040 ;  /* 0x4000004000097882 */ /* 0x000fe20000000000 */
[----:B------:R-:W-:Y:S01]  /*4080*/  UMOV UR11, 0x40000040 ;  /* 0x40000040000b7882 */ /* 0x000fe20000000000 */
[----:B------:R-:W-:Y:S01]  /*4090*/  VIADD R7, R0, 0x2 ;  /* 0x0000000200077836 */ /* 0x000fe20000000000 */
[----:B------:R-:W-:Y:S01]  /*40a0*/  UMOV UR5, 0x40000040 ;  /* 0x4000004000057882 */ /* 0x000fe20000000000 */
[----:B--234-:R-:W-:Y:S01]  /*40b0*/  VIADD R6, R2, 0x2 ;  /* 0x0000000202067836 */ /* 0x01cfe20000000000 */
[----:B------:R-:W-:Y:S01]  /*40c0*/  UMOV UR7, 0x40000040 ;  /* 0x4000004000077882 */ /* 0x000fe20000000000 */
[----:B------:R-:W1:Y:S01]  /*40d0*/  S2R R8, SR_TID.X ;  /* 0x0000000000087919 */ /* 0x000e620000002100 */
[----:B------:R-:W-:Y:S01]  /*40e0*/  R2UR UR4, R7 ;  /* 0x00000000070472ca */ /* 0x000fe200000e0000 */
[----:B------:R-:W-:Y:S01]  /*40f0*/  VIADD R7, R0, 0x4 ;  /* 0x0000000400077836 */ /* 0x000fe20000000000 */
[----:B------:R-:W-:Y:S01]  /*4100*/  R2UR UR6, R6 ;  /* 0x00000000060672ca */ /* 0x000fe200000e0000 */
[C---:B------:R-:W-:Y:S01]  /*4110*/  VIADD R6, R2.reuse, 0x4 ;  /* 0x0000000402067836 */ /* 0x040fe20000000000 */
[----:B------:R-:W2:Y:S01]  /*4120*/  S2R R13, SR_TID.X ;  /* 0x00000000000d7919 */ /* 0x000ea20000002100 */
[----:B------:R-:W-:Y:S01]  /*4130*/  HGMMA.64x64x16.F32 R24, gdesc[UR8], R24, gsb0 ;  /* 0x00e00000081879f0 */ /* 0x000fe20008000818 */
[----:B------:R-:W-:Y:S01]  /*4140*/  VIADD R9, R2, 0x800 ;  /* 0x0000080002097836 */ /* 0x000fe20000000000 */
[----:B------:R-:W-:-:S02]  /*4150*/  LEA R20, R168, 0xffffffc0, 0x6 ;  /* 0xffffffc0a8147811 */ /* 0x000fc400078e30ff */
[----:B-1----:R-:W-:Y:S02]  /*4160*/  SHF.R.U32.HI R8, RZ, 0x7, R8 ;  /* 0x00000007ff087819 */ /* 0x002fe40000011608 */
[----:B--2---:R-:W-:Y:S01]  /*4170*/  LOP3.LUT R13, R13, 0x7f, RZ, 0xc0, !PT ;  /* 0x0000007f0d0d7812 */ /* 0x004fe200078ec0ff */
        /* <DEDUP_REMOVED lines=124> */
[----:B------:R-:W1:Y:S01]  /*4940*/  SHFL.IDX PT, R6, R8, RZ, 0x1f ;  /* 0x00001fff08067589 */ /* 0x000e6200000e0000 */
[----:B------:R-:W-:Y:S01]  /*4950*/  VIADD R7, R0, 0x800 ;  /* 0x0000080000077836 */ /* 0x000fe20000000000 */
[----:B-1----:R-:W-:-:S04]  /*4960*/  ISETP.GT.AND P1, PT, R6, 0x7f, PT ;  /* 0x0000007f0600780c */ /* 0x002fc80003f24270 */
        /* <DEDUP_REMOVED lines=14> */
[----:B------:R-:W-:Y:S02]  /*4a50*/  IMAD.IADD R12, R9, 0x1, R8 ;  /* 0x00000001090c7824 */ /* 0x000fe400078e0208 */
[--C-:B------:R-:W-:Y:S02]  /*4a60*/  IMAD.IADD R7, R7, 0x1, R10.reuse ;  /* 0x0000000107077824 */ /* 0x100fe400078e020a */
        /* <DEDUP_REMOVED lines=23> */
[----:B------:R-:W-:-:S04]  /*4be0*/  VIADD R9, R2, 0xa00 ;  /* 0x00000a0002097836 */ /* 0x000fc80000000000 */
        /* <DEDUP_REMOVED lines=18> */
[----:B------:R-:W-:Y:S02]  /*4d10*/  IMAD.IADD R12, R8, 0x1, R9 ;  /* 0x00000001080c7824 */ /* 0x000fe400078e0209 */
        /* <DEDUP_REMOVED lines=89> */
[----:B------:R-:W-:-:S02]  /*52b0*/  IMAD.IADD R9, R10, 0x1, R9 ;  /* 0x000000010a097824 */ /* 0x000fc400078e0209 */
[----:B------:R-:W1:Y:S01]  /*52c0*/  LDC R10, c[0x0][0x2e0] ;  /* 0x0000b800ff0a7b82 */ /* 0x000e620000000800 */
[----:B------:R-:W-:-:S04]  /*52d0*/  IMAD.MOV.U32 R11, RZ, RZ, -0x40 ;  /* 0xffffffc0ff0b7424 */ /* 0x000fc800078e00ff */
[----:B------:R-:W-:-:S04]  /*52e0*/  IMAD R11, R168, R11, 0x41 ;  /* 0x00000041a80b7424 */ /* 0x000fc800078e020b */
        /* <DEDUP_REMOVED lines=12> */
[----:B------:R-:W-:Y:S02]  /*53b0*/  ISETP.NE.AND P1, PT, R13, RZ, PT ;  /* 0x000000ff0d00720c */ /* 0x000fe40003f25270 */
[----:B------:R-:W-:Y:S01]  /*53c0*/  LOP3.LUT R8, R8, 0x1e00, RZ, 0xc0, !PT ;  /* 0x00001e0008087812 */ /* 0x000fe200078ec0ff */
[----:B------:R-:W2:Y:S02]  /*53d0*/  LDC.64 R12, c[0x0][0xad8] ;  /* 0x0002b600ff0c7b82 */ /* 0x000ea40000000a00 */
[----:B--2---:R-:W-:Y:S01]  /*53e0*/  ISETP.GE.AND P2, PT, R13, 0x1, PT ;  /* 0x000000010d00780c */ /* 0x004fe20003f46270 */
[----:B------:R-:W-:-:S02]  /*53f0*/  WARPGROUP.DEPBAR.LE gsb0, 0x0 ;  /* 0x00008000000079c5 */ /* 0x000fc40000010000 */
[----:B------:R-:W-:-:S06]  /*5400*/  WARPGROUP.ARRIVE ;  /* 0x00000000000079c5 */ /* 0x000fcc0000000000 */
[----:B------:R-:W-:Y:S01]  /*5410*/  HGMMA.64x64x16.F32 R24, gdesc[UR4], R24, gsb0 ;  /* 0x00e00000041879f0 */ /* 0x000fe20008000818 */
[----:B------:R-:W-:Y:S01]  /*5420*/  R2UR UR4, R7 ;  /* 0x00000000070472ca */ /* 0x000fe200000e0000 */
[----:B------:R-:W-:Y:S01]  /*5430*/  UMOV UR5, 0x40000040 ;  /* 0x4000004000057882 */ /* 0x000fe20000000000 */
[----:B------:R-:W-:Y:S01]  /*5440*/  R2UR UR6, R9 ;  /* 0x00000000090672ca */ /* 0x000fe200000e0000 */
[----:B------:R-:W-:Y:S01]  /*5450*/  UMOV UR7, 0x40000040 ;  /* 0x4000004000077882 */ /* 0x000fe20000000000 */
[----:B------:R-:W-:Y:S01]  /*5460*/  LOP3.LUT R7, R6, 0x6, RZ, 0xc0, !PT ;  /* 0x0000000606077812 */ /* 0x000fe200078ec0ff */
[----:B------:R-:W2:Y:S03]  /*5470*/  LDC R9, c[0x0][0x288] ;  /* 0x0000a200ff097b82 */ /* 0x000ea60000000800 */
[CC--:B------:R-:W-:Y:S02]  /*5480*/  IADD3 R6, R7.reuse, R8.reuse, R0 ;  /* 0x0000000807067210 */ /* 0x0c0fe40007ffe000 */
[----:B------:R-:W-:Y:S01]  /*5490*/  IADD3 R2, R7, R8, R2 ;  /* 0x0000000807027210 */ /* 0x000fe20007ffe002 */
[----:B-1----:R-:W-:-:S04]  /*54a0*/  IMAD R7, R10, UR38, -R20 ;  /* 0x000000260a077c24 */ /* 0x002fc8000f8e0a14 */
[----:B------:R-:W-:Y:S01]  /*54b0*/  IMAD.IADD R21, R7, 0x1, -R18 ;  /* 0x0000000107157824 */ /* 0x000fe200078e0a12 */
[----:B------:R-:W-:Y:S02]  /*54c0*/  WARPGROUP.DEPBAR.LE gsb0, 0x0 ;  /* 0x00008000000079c5 */ /* 0x000fe40000010000 */
[----:B------:R-:W-:-:S06]  /*54d0*/  WARPGROUP.ARRIVE ;  /* 0x00000000000079c5 */ /* 0x000fcc0000000000 */
[----:B------:R-:W-:Y:S01]  /*54e0*/  HGMMA.64x64x16.F32 R24, gdesc[UR4], R24, gsb0 ;  /* 0x00e00000041879f0 */ /* 0x000fe20008000818 */
[----:B------:R-:W-:Y:S01]  /*54f0*/  R2UR UR4, R6 ;  /* 0x00000000060472ca */ /* 0x000fe200000e0000 */
[----:B------:R-:W-:Y:S01]  /*5500*/  UMOV UR5, 0x40000040 ;  /* 0x4000004000057882 */ /* 0x000fe20000000000 */
[----:B------:R-:W-:Y:S01]  /*5510*/  R2UR UR6, R2 ;  /* 0x00000000020672ca */ /* 0x000fe200000e0000 */
[----:B------:R-:W-:Y:S01]  /*5520*/  UMOV UR7, 0x40000040 ;  /* 0x4000004000077882 */ /* 0x000fe20000000000 */
[----:B------:R-:W-:-:S05]  /*5530*/  @!P1 VIADD R2, R5, 0x38840 ;  /* 0x0003884005029836 */ /* 0x000fca0000000000 */
[----:B------:R-:W-:Y:S01]  /*5540*/  @!P1 PRMT R2, RZ, 0x654, R2 ;  /* 0x00000654ff029816 */ /* 0x000fe20000000002 */
[----:B------:R-:W-:Y:S02]  /*5550*/  WARPGROUP.DEPBAR.LE gsb0, 0x0 ;  /* 0x00008000000079c5 */ /* 0x000fe40000010000 */
[----:B------:R-:W-:-:S06]  /*5560*/  WARPGROUP.ARRIVE ;  /* 0x00000000000079c5 */ /* 0x000fcc0000000000 */
[----:B------:R-:W-:Y:S01]  /*5570*/  HGMMA.64x64x16.F32 R24, gdesc[UR4], R24, gsb0 ;  /* 0x00e00000041879f0 */ /* 0x000fe20008000818 */
[----:B------:R-:W-:Y:S02]  /*5580*/  ULDC UR6, c[0x0][0xad4] ;  /* 0x0002b50000067ab9 */ /* 0x000fe40000000800 */
[----:B------:R-:W-:Y:S01]  /*5590*/  ULOP3.LUT UR4, URZ, UR6, URZ, 0x33, !UPT ;  /* 0x000000063f047292 */ /* 0x000fe2000f8e333f */
[----:B------:R-:W-:Y:S02]  /*55a0*/  WARPGROUP.DEPBAR.LE gsb0, 0x0 ;  /* 0x00008000000079c5 */ /* 0x000fe40000010000 */
[----:B------:R1:W-:Y:S02]  /*55b0*/  @!P1 SYNCS.ARRIVE.TRANS64.RED.A1T0 RZ, [R2+URZ], RZ ;  /* 0x000000ff02ff99a7 */ /* 0x0003e4000810043f */
[----:B-1----:R-:W-:-:S05]  /*55c0*/  IMAD R2, R10, UR38, R11 ;  /* 0x000000260a027c24 */ /* 0x002fca000f8e020b */
[----:B--2---:R-:W-:Y:S02]  /*55d0*/  IADD3 R15, R2, -R9, -R18 ;  /* 0x80000009020f7210 */ /* 0x004fe40007ffe812 */
[----:B------:R-:W-:-:S03]  /*55e0*/  IADD3 R2, R22, UR42, RZ ;  /* 0x0000002a16027c10 */ /* 0x000fc6000fffe0ff */
[C---:B------:R-:W-:Y:S02]  /*55f0*/  VIADD R57, R15.reuse, UR4 ;  /* 0x000000040f397c36 */ /* 0x040fe40008000000 */
[----:B------:R-:W-:Y:S02]  /*5600*/  IMAD.IADD R15, R15, 0x1, R12 ;  /* 0x000000010f0f7824 */ /* 0x000fe400078e020c */
[----:B------:R-:W-:-:S03]  /*5610*/  IMAD.IADD R7, R57, 0x1, R2 ;  /* 0x0000000139077824 */ /* 0x000fc600078e0202 */
[----:B------:R-:W-:Y:S01]  /*5620*/  VIADDMNMX R6, R2, R15, R21, PT ;  /* 0x0000000f02067246 */ /* 0x000fe20003800115 */
        /* <DEDUP_REMOVED lines=13> */
.L_x_4178:
[----:B------:R-:W-:-:S13]  /*5700*/  ISETP.NE.AND P3, PT, R13, 0x1, PT ;  /* 0x000000010d00780c */ /* 0x000fda0003f65270 */
[----:B------:R-:W1:Y:S02]  /*5710*/  @P3 LDC.64 R58, c[0x0][0xae0] ;  /* 0x0002b800ff3a3b82 */ /* 0x000e640000000a00 */
[----:B-1----:R-:W-:-:S05]  /*5720*/  @P3 IMAD.HI.U32 R8, R11, R58, RZ ;  /* 0x0000003a0b083227 */ /* 0x002fca00078e00ff */
[----:B------:R-:W-:-:S07]  /*5730*/  @P3 SHF.R.U32.HI R11, RZ, R59, R8 ;  /* 0x0000003bff0b3219 */ /* 0x000fce0000011608 */
.L_x_4179:
[----:B------:R-:W-:Y:S05]  /*5740*/  BSYNC B0 ;  /* 0x0000000000007941 */ /* 0x000fea0003800000 */
.L_x_4177:
[----:B------:R-:W-:-:S04]  /*5750*/  IMAD R11, R11, R13, -R20 ;  /* 0x0000000d0b0b7224 */ /* 0x000fc800078e0a14 */
[----:B------:R-:W-:-:S05]  /*5760*/  IMAD.IADD R8, R11, 0x1, -R18 ;  /* 0x000000010b087824 */ /* 0x000fca00078e0a12 */
[----:B------:R-:W-:Y:S02]  /*5770*/  VIMNMX R7, R7, R8, !PT ;  /* 0x0000000807077248 */ /* 0x000fe40007fe0100 */
[----:B------:R-:W-:-:S07]  /*5780*/  VIADDMNMX R6, R8, R13, R6, PT ;  /* 0x0000000d08067246 */ /* 0x000fce0003800106 */
.L_x_4176:
        /* <DEDUP_REMOVED lines=75> */
[----:B------:R-:W-:Y:S01]  /*5c40*/  ISETP.LT.OR P6, PT, R6, 0x3a, P6 ;  /* 0x0000003a0600780c */ /* 0x000fe200037c1670 */
[----:B------:R-:W-:-:S03]  /*5c50*/  VIADD R6, R2, 0x8 ;  /* 0x0000000802067836 */ /* 0x000fc60000000000 */
[----:B------:R-:W-:Y:S02]  /*5c60*/  FSEL R53, R53, -INF , !P6 ;  /* 0xff80000035357808 */ /* 0x000fe40007000000 */
[----:B------:R-:W-:Y:S02]  /*5c70*/  VIADDMNMX R8, R6, R15, R21, PT ;  /* 0x0000000f06087246 */ /* 0x000fe40003800115 */
[----:B------:R-:W-:Y:S01]  /*5c80*/  IADD3 R6, R57, 0x8, R2 ;  /* 0x0000000839067810 */ /* 0x000fe20007ffe002 */
        /* <DEDUP_REMOVED lines=13> */
.L_x_4182:
[----:B------:R-:W-:-:S13]  /*5d60*/  ISETP.NE.AND P6, PT, R13, 0x1, PT ;  /* 0x000000010d00780c */ /* 0x000fda0003fc5270 */
[----:B------:R-:W1:Y:S02]  /*5d70*/  @P6 LDC.64 R14, c[0x0][0xae0] ;  /* 0x0002b800ff0e6b82 */ /* 0x000e640000000a00 */
[----:B-1----:R-:W-:-:S05]  /*5d80*/  @P6 IMAD.HI.U32 R14, R7, R14, RZ ;  /* 0x0000000e070e6227 */ /* 0x002fca00078e00ff */
[----:B------:R-:W-:-:S07]  /*5d90*/  @P6 SHF.R.U32.HI R7, RZ, R15, R14 ;  /* 0x0000000fff076219 */ /* 0x000fce000001160e */
.L_x_4183:
[----:B------:R-:W-:Y:S05]  /*5da0*/  BSYNC B0 ;  /* 0x0000000000007941 */ /* 0x000fea0003800000 */
.L_x_4181:
[----:B------:R-:W-:-:S04]  /*5db0*/  IMAD R7, R7, R13, -R20 ;  /* 0x0000000d07077224 */ /* 0x000fc800078e0a14 */
[----:B------:R-:W-:-:S05]  /*5dc0*/  IMAD.IADD R7, R7, 0x1, -R18 ;  /* 0x0000000107077824 */ /* 0x000fca00078e0a12 */
[----:B------:R-:W-:Y:S02]  /*5dd0*/  VIMNMX R6, R6, R7, !PT ;  /* 0x0000000706067248 */ /* 0x000fe40007fe0100 */
[----:B------:R-:W-:-:S07]  /*5de0*/  VIADDMNMX R8, R7, R13, R8, PT ;  /* 0x0000000d07087246 */ /* 0x000fce0003800108 */
.L_x_4180:
[----:B------:R-:W-:Y:S01]  /*5df0*/  ISETP.GT.AND P3, PT, R6, 0x1, !P3 ;  /* 0x000000010600780c */ /* 0x000fe20005f64270 */
[----:B------:R-:W-:Y:S01]  /*5e00*/  ULDC UR7, c[0x0][0xa80] ;  /* 0x0002a00000077ab9 */ /* 0x000fe20000000800 */
[----:B------:R-:W-:Y:S01]  /*5e10*/  FMNMX.FTZ R7, R25, R59, !PT ;  /* 0x0000003b19077209 */ /* 0x000fe20007810000 */
[----:B------:R-:W-:Y:S01]  /*5e20*/  IMAD R207, R16, 0x1000, R19 ;  /* 0x0000100010cf7824 */ /* 0x000fe200078e0213 */
[----:B------:R-:W-:Y:S01]  /*5e30*/  ISETP.LT.OR P3, PT, R8, 0x2, P3 ;  /* 0x000000020800780c */ /* 0x000fe20001f61670 */
[----:B------:R-:W-:Y:S01]  /*5e40*/  UMOV UR11, 0x40000040 ;  /* 0x40000040000b7882 */ /* 0x000fe20000000000 */
[----:B------:R-:W-:Y:S01]  /*5e50*/  FMNMX.FTZ R7, R61, R7, !PT ;  /* 0x000000073d077209 */ /* 0x000fe20007810000 */
[----:B------:R-:W-:Y:S01]  /*5e60*/  VIADD R208, R207, 0x80 ;  /* 0x00000080cfd07836 */ /* 0x000fe20000000000 */
[----:B------:R-:W-:Y:S01]  /*5e70*/  FSEL R27, R27, -INF , !P3 ;  /* 0xff8000001b1b7808 */ /* 0x000fe20005800000 */
[----:B------:R-:W-:Y:S01]  /*5e80*/  @!P1 VIADD R5, R5, 0x38860 ;  /* 0x0003886005059836 */ /* 0x000fe20000000000 */
[----:B------:R-:W-:Y:S01]  /*5e90*/  ISETP.NE.AND P3, PT, R28, RZ, PT ;  /* 0x000000ff1c00720c */ /* 0x000fe20003f65270 */
[----:B------:R-:W-:Y:S01]  /*5ea0*/  IMAD R10, R10, UR38, -R9 ;  /* 0x000000260a0a7c24 */ /* 0x000fe2000f8e0a09 */
[----:B------:R-:W-:Y:S01]  /*5eb0*/  FMNMX.FTZ R7, R29, R7, !PT ;  /* 0x000000071d077209 */ /* 0x000fe20007810000 */
[----:B------:R-:W-:Y:S01]  /*5ec0*/  VIADD R9, R168, 0xfffffffe ;  /* 0xfffffffea8097836 */ /* 0x000fe20000000000 */
[----:B------:R-:W-:Y:S01]  /*5ed0*/  BAR.SYNC.DEFER_BLOCKING 0xf, 0x100 ;  /* 0x03c4000000007b1d */ /* 0x000fe20000010000 */
        /* <DEDUP_REMOVED lines=28> */
[C---:B------:R-:W-:Y:S02]  /*60a0*/  ISETP.GT.AND P3, PT, R6.reuse, 0x19, !P3 ;  /* 0x000000190600780c */ /* 0x040fe40005f64270 */
[----:B------:R-:W-:Y:S01]  /*60b0*/  ISETP.GT.AND P4, PT, R6, 0x8, !P4 ;  /* 0x000000080600780c */ /* 0x000fe20006784270 */
[----:B------:R-:W1:Y:S01]  /*60c0*/  SHFL.BFLY PT, R14, R15, 0x2, 0x1f ;  /* 0x0c401f000f0e7f89 */ /* 0x000e6200000e0000 */
[----:B------:R-:W-:-:S02]  /*60d0*/  ISETP.LT.OR P3, PT, R8, 0x1a, P3 ;  /* 0x0000001a0800780c */ /* 0x000fc40001f61670 */
[----:B------:R-:W-:Y:S02]  /*60e0*/  ISETP.LT.OR P4, PT, R8, 0x9, P4 ;  /* 0x000000090800780c */ /* 0x000fe40002781670 */
[----:B------:R-:W-:Y:S02]  /*60f0*/  FSEL R39, R39, -INF , !P3 ;  /* 0xff80000027277808 */ /* 0x000fe40005800000 */
[----:B------:R-:W-:Y:S02]  /*6100*/  ISETP.NE.AND P3, PT, R60, RZ, PT ;  /* 0x000000ff3c00720c */ /* 0x000fe40003f65270 */
[----:B------:R-:W-:Y:S02]  /*6110*/  FSEL R30, R30, -INF , !P4 ;  /* 0xff8000001e1e7808 */ /* 0x000fe40006000000 */
[----:B------:R-:W-:Y:S02]  /*6120*/  ISETP.GT.AND P3, PT, R6, 0x20, !P3 ;  /* 0x000000200600780c */ /* 0x000fe40005f64270 */
[----:B------:R-:W-:-:S02]  /*6130*/  ISETP.NE.AND P4, PT, R44, RZ, PT ;  /* 0x000000ff2c00720c */ /* 0x000fc40003f85270 */
[----:B------:R-:W-:Y:S02]  /*6140*/  ISETP.LT.OR P3, PT, R8, 0x21, P3 ;  /* 0x000000210800780c */ /* 0x000fe40001f61670 */
[----:B------:R-:W-:Y:S02]  /*6150*/  ISETP.NE.AND P6, PT, R11, RZ, PT ;  /* 0x000000ff0b00720c */ /* 0x000fe40003fc5270 */
[----:B------:R-:W-:Y:S02]  /*6160*/  FSEL R42, R42, -INF , !P3 ;  /* 0xff8000002a2a7808 */ /* 0x000fe40005800000 */
[----:B------:R-:W-:Y:S02]  /*6170*/  ISETP.NE.AND P3, PT, R40, RZ, PT ;  /* 0x000000ff2800720c */ /* 0x000fe40003f65270 */
[C---:B------:R-:W-:Y:S02]  /*6180*/  ISETP.GT.AND P5, PT, R6.reuse, 0x38, !P5 ;  /* 0x000000380600780c */ /* 0x040fe40006fa4270 */
[----:B------:R-:W-:-:S02]  /*6190*/  ISETP.GT.AND P3, PT, R6, 0x21, !P3 ;  /* 0x000000210600780c */ /* 0x000fc40005f64270 */
[----:B-1----:R-:W-:Y:S02]  /*61a0*/  FMNMX.FTZ R20, R15, R14, !PT ;  /* 0x0000000e0f147209 */ /* 0x002fe40007810000 */
[C---:B------:R-:W-:Y:S02]  /*61b0*/  ISETP.LT.OR P3, PT, R8.reuse, 0x22, P3 ;  /* 0x000000220800780c */ /* 0x040fe40001f61670 */
[----:B------:R-:W-:Y:S01]  /*61c0*/  ISETP.LT.OR P5, PT, R8, 0x39, P5 ;  /* 0x000000390800780c */ /* 0x000fe20002fa1670 */
[----:B------:R-:W1:Y:S01]  /*61d0*/  SHFL.BFLY PT, R7, R20, 0x1, 0x1f ;  /* 0x0c201f0014077f89 */ /* 0x000e6200000e0000 */
[----:B------:R-:W-:Y:S02]  /*61e0*/  FSEL R43, R43, -INF , !P3 ;  /* 0xff8000002b2b7808 */ /* 0x000fe40005800000 */
[----:B------:R-:W-:Y:S02]  /*61f0*/  ISETP.NE.AND P3, PT, R62, RZ, PT ;  /* 0x000000ff3e00720c */ /* 0x000fe40003f65270 */
[----:B------:R-:W-:-:S02]  /*6200*/  FSEL R54, R54, -INF , !P5 ;  /* 0xff80000036367808 */ /* 0x000fc40006800000 */
[----:B------:R-:W-:Y:S02]  /*6210*/  ISETP.GT.AND P3, PT, R6, 0x28, !P3 ;  /* 0x000000280600780c */ /* 0x000fe40005f64270 */
[----:B------:R-:W-:Y:S02]  /*6220*/  R2UR UR10, R207 ;  /* 0x00000000cf0a72ca */ /* 0x000fe400000e0000 */
[----:B------:R-:W-:Y:S02]  /*6230*/  ISETP.LT.OR P3, PT, R8, 0x29, P3 ;  /* 0x000000290800780c */ /* 0x000fe40001f61670 */
[----:B------:R-:W-:Y:S02]  /*6240*/  @!P1 PRMT R5, RZ, 0x654, R5 ;  /* 0x00000654ff059816 */ /* 0x000fe40000000005 */
[----:B------:R-:W-:Y:S02]  /*6250*/  FSEL R46, R46, -INF , !P3 ;  /* 0xff8000002e2e7808 */ /* 0x000fe40005800000 */
[----:B------:R-:W-:-:S02]  /*6260*/  ISETP.GT.AND P3, PT, R6, 0x29, !P4 ;  /* 0x000000290600780c */ /* 0x000fc40006764270 */
[----:B------:R-:W-:Y:S02]  /*6270*/  ISETP.NE.AND P4, PT, R48, RZ, PT ;  /* 0x000000ff3000720c */ /* 0x000fe40003f85270 */
[----:B------:R-:W-:Y:S02]  /*6280*/  ISETP.LT.OR P3, PT, R8, 0x2a, P3 ;  /* 0x0000002a0800780c */ /* 0x000fe40001f61670 */
[C---:B------:R-:W-:Y:S02]  /*6290*/  ISETP.GT.AND P4, PT, R6.reuse, 0x31, !P4 ;  /* 0x000000310600780c */ /* 0x040fe40006784270 */
[----:B------:R-:W-:Y:S02]  /*62a0*/  FSEL R47, R47, -INF , !P3 ;  /* 0xff8000002f2f7808 */ /* 0x000fe40005800000 */
[----:B------:R-:W-:Y:S02]  /*62b0*/  ISETP.GT.AND P3, PT, R6, RZ, !P6 ;  /* 0x000000ff0600720c */ /* 0x000fe40007764270 */
[----:B-1----:R-:W-:-:S02]  /*62c0*/  FMNMX.FTZ R7, R20, R7, !PT ;  /* 0x0000000714077209 */ /* 0x002fc40007810000 */
[----:B------:R-:W-:Y:S02]  /*62d0*/  ISETP.LT.OR P3, PT, R8, 0x1, P3 ;  /* 0x000000010800780c */ /* 0x000fe40001f61670 */
[----:B------:R-:W-:Y:S01]  /*62e0*/  ISETP.NE.AND P6, PT, R24, RZ, PT ;  /* 0x000000ff1800720c */ /* 0x000fe20003fc5270 */
[C---:B------:R-:W-:Y:S01]  /*62f0*/  FMUL.FTZ R11, R7.reuse, UR7 ;  /* 0x00000007070b7c20 */ /* 0x040fe20008410000 */
[----:B------:R-:W-:Y:S02]  /*6300*/  FSEL R26, R26, -INF , !P3 ;  /* 0xff8000001a1a7808 */ /* 0x000fe40005800000 */
[----:B------:R-:W-:Y:S02]  /*6310*/  FSETP.NEU.FTZ.AND P3, PT, R7, -INF , PT ;  /* 0xff8000000700780b */ /* 0x000fe40003f7d000 */
[----:B------:R-:W-:Y:S02]  /*6320*/  ISETP.LT.OR P4, PT, R8, 0x32, P4 ;  /* 0x000000320800780c */ /* 0x000fe40002781670 */
[----:B------:R-:W-:-:S02]  /*6330*/  FSEL R24, R11, RZ, P3 ;  /* 0x000000ff0b187208 */ /* 0x000fc40001800000 */
        /* <DEDUP_REMOVED lines=8> */
[--C-:B------:R-:W-:Y:S01]  /*63c0*/  FFMA.FTZ R170, R37, UR7, -R24.reuse ;  /* 0x0000000725aa7c23 */ /* 0x100fe20008010818 */
[----:B------:R-:W-:Y:S01]  /*63d0*/  ISETP.LT.OR P3, PT, R8, 0x31, P3 ;  /* 0x000000310800780c */ /* 0x000fe20001f61670 */
[--C-:B------:R-:W-:Y:S01]  /*63e0*/  FFMA.FTZ R171, R171, UR7, -R24.reuse ;  /* 0x00000007abab7c23 */ /* 0x100fe20008010818 */
[----:B------:R-:W-:Y:S01]  /*63f0*/  FMNMX.FTZ R14, R34, R11, !PT ;  /* 0x0000000b220e7209 */ /* 0x000fe20007810000 */
[--C-:B------:R-:W-:Y:S01]  /*6400*/  FFMA.FTZ R172, R41, UR7, -R24.reuse ;  /* 0x0000000729ac7c23 */ /* 0x100fe20008010818 */
[----:B------:R-:W-:Y:S01]  /*6410*/  FSEL R50, R50, -INF , !P3 ;  /* 0xff80000032327808 */ /* 0x000fe20005800000 */
[--C-:B------:R-:W-:Y:S01]  /*6420*/  FFMA.FTZ R173, R173, UR7, -R24.reuse ;  /* 0x00000007adad7c23 */ /* 0x100fe20008010818 */
[----:B------:R-:W-:Y:S01]  /*6430*/  FMNMX.FTZ R11, R35, R14, !PT ;  /* 0x0000000e230b7209 */ /* 0x000fe20007810000 */
[--C-:B------:R-:W-:Y:S01]  /*6440*/  FFMA.FTZ R174, R45, UR7, -R24.reuse ;  /* 0x000000072dae7c23 */ /* 0x100fe20008010818 */
[----:B------:R-:W-:Y:S01]  /*6450*/  ISETP.GT.AND P6, PT, R6, 0x39, !P6 ;  /* 0x000000390600780c */ /* 0x000fe200077c4270 */
[--C-:B------:R-:W-:Y:S01]  /*6460*/  FFMA.FTZ R6, R25, UR7, -R24.reuse ;  /* 0x0000000719067c23 */ /* 0x100fe20008010818 */
[----:B------:R-:W-:Y:S01]  /*6470*/  FMNMX.FTZ R14, R38, R11, !PT ;  /* 0x0000000b260e7209 */ /* 0x000fe20007810000 */
[--C-:B------:R-:W-:Y:S01]  /*6480*/  FFMA.FTZ R28, R63, UR7, -R24.reuse ;  /* 0x000000073f1c7c23 */ /* 0x100fe20008010818 */
[----:B------:R-:W-:Y:S01]  /*6490*/  FSEL R51, R51, -INF , !P4 ;  /* 0xff80000033337808 */ /* 0x000fe20006000000 */
[--C-:B------:R-:W-:Y:S01]  /*64a0*/  FFMA.FTZ R175, R175, UR7, -R24.reuse ;  /* 0x00000007afaf7c23 */ /* 0x100fe20008010818 */
[----:B------:R-:W-:Y:S01]  /*64b0*/  FMNMX.FTZ R11, R39, R14, !PT ;  /* 0x0000000e270b7209 */ /* 0x000fe20007810000 */
[--C-:B------:R-:W-:Y:S01]  /*64c0*/  FFMA.FTZ R176, R49, UR7, -R24.reuse ;  /* 0x0000000731b07c23 */ /* 0x100fe20008010818 */
[----:B------:R-:W-:Y:S01]  /*64d0*/  ISETP.LT.OR P6, PT, R8, 0x3a, P6 ;  /* 0x0000003a0800780c */ /* 0x000fe200037c1670 */
[--C-:B------:R-:W-:Y:S01]  /*64e0*/  FFMA.FTZ R177, R177, UR7, -R24.reuse ;  /* 0x00000007b1b17c23 */ /* 0x100fe20008010818 */
[----:B------:R-:W-:Y:S01]  /*64f0*/  FMNMX.FTZ R14, R42, R11, !PT ;  /* 0x0000000b2a0e7209 */ /* 0x000fe20007810000 */
[----:B------:R-:W-:Y:S01]  /*6500*/  FFMA.FTZ R178, R53, UR7, -R24 ;  /* 0x0000000735b27c23 */ /* 0x000fe20008010818 */
[----:B------:R-:W-:Y:S01]  /*6510*/  FSEL R55, R55, -INF , !P6 ;  /* 0xff80000037377808 */ /* 0x000fe20007000000 */
[----:B------:R-:W-:Y:S01]  /*6520*/  MUFU.EX2 R6, R6 ;  /* 0x0000000600067308 */ /* 0x000fe20000000800 */
[----:B------:R-:W-:-:S04]  /*6530*/  FMNMX.FTZ R11, R43, R14, !PT ;  /* 0x0000000e2b0b7209 */ /* 0x000fc80007810000 */
[----:B------:R-:W-:-:S03]  /*6540*/  FMNMX.FTZ R14, R46, R11, !PT ;  /* 0x0000000b2e0e7209 */ /* 0x000fc60007810000 */
[----:B------:R-:W-:Y:S01]  /*6550*/  MUFU.EX2 R21, R21 ;  /* 0x0000001500157308 */ /* 0x000fe20000000800 */
[----:B------:R-:W-:-:S04]  /*6560*/  FMNMX.FTZ R11, R47, R14, !PT ;  /* 0x0000000e2f0b7209 */ /* 0x000fc80007810000 */
[----:B------:R-:W-:-:S03]  /*6570*/  FMNMX.FTZ R14, R50, R11, !PT ;  /* 0x0000000b320e7209 */ /* 0x000fc60007810000 */
[----:B------:R-:W1:Y:S01]  /*6580*/  MUFU.EX2 R11, R20 ;  /* 0x00000014000b7308 */ /* 0x000e620000000800 */
[----:B------:R-:W-:Y:S01]  /*6590*/  FMNMX.FTZ R15, R51, R14, !PT ;  /* 0x0000000e330f7209 */ /* 0x000fe20007810000 */
[----:B------:R-:W-:-:S03]  /*65a0*/  FFMA.FTZ R14, R61, UR7, -R24 ;  /* 0x000000073d0e7c23 */ /* 0x000fc60008010818 */
[----:B------:R-:W-:Y:S01]  /*65b0*/  FMNMX.FTZ R8, R54, R15, !PT ;  /* 0x0000000f36087209 */ /* 0x000fe20007810000 */
[----:B------:R-:W-:Y:S02]  /*65c0*/  FFMA.FTZ R15, R29, UR7, -R24 ;  /* 0x000000071d0f7c23 */ /* 0x000fe40008010818 */
[----:B------:R-:W-:Y:S01]  /*65d0*/  MUFU.EX2 R14, R14 ;  /* 0x0000000e000e7308 */ /* 0x000fe20000000800 */
[----:B------:R-:W-:-:S05]  /*65e0*/  FMNMX.FTZ R8, R55, R8, !PT ;  /* 0x0000000837087209 */ /* 0x000fca0007810000 */
[----:B------:R-:W2:Y:S02]  /*65f0*/  SHFL.BFLY PT, R25, R8, 0x2, 0x1f ;  /* 0x0c401f0008197f89 */ /* 0x000ea400000e0000 */
[----:B------:R-:W3:Y:S01]  /*6600*/  MUFU.EX2 R15, R15 ;  /* 0x0000000f000f7308 */ /* 0x000ee20000000800 */
[----:B-1----:R-:W-:Y:S01]  /*6610*/  F2FP.F16.F32.PACK_AB R152, R11, R6 ;  /* 0x000000060b98723e */ /* 0x002fe200000000ff */
[----:B------:R-:W-:-:S06]  /*6620*/  FADD.FTZ R11, R6, R11 ;  /* 0x0000000b060b7221 */ /* 0x000fcc0000010000 */
[----:B------:R-:W1:Y:S08]  /*6630*/  MUFU.EX2 R20, R28 ;  /* 0x0000001c00147308 */ /* 0x000e700000000800 */
[----:B------:R-:W-:Y:S01]  /*6640*/  MUFU.EX2 R169, R169 ;  /* 0x000000a900a97308 */ /* 0x000fe20000000800 */
[----:B---3--:R-:W-:Y:S01]  /*6650*/  F2FP.F16.F32.PACK_AB R154, R15, R14 ;  /* 0x0000000e0f9a723e */ /* 0x008fe200000000ff */
[----:B------:R-:W-:Y:S01]  /*6660*/  FADD.FTZ R14, R14, R11 ;  /* 0x0000000b0e0e7221 */ /* 0x000fe20000010000 */
[----:B--2---:R-:W-:-:S03]  /*6670*/  FMNMX.FTZ R25, R8, R25, !PT ;  /* 0x0000001908197209 */ /* 0x004fc60007810000 */
[----:B------:R-:W-:Y:S02]  /*6680*/  FADD.FTZ R15, R15, R14 ;  /* 0x0000000e0f0f7221 */ /* 0x000fe40000010000 */
[----:B------:R-:W2:Y:S01]  /*6690*/  MUFU.EX2 R170, R170 ;  /* 0x000000aa00aa7308 */ /* 0x000ea20000000800 */
[----:B-1----:R-:W-:Y:S01]  /*66a0*/  F2FP.F16.F32.PACK_AB R156, R21, R20 ;  /* 0x00000014159c723e */ /* 0x002fe200000000ff */
[----:B------:R-:W1:Y:S01]  /*66b0*/  SHFL.BFLY PT, R8, R25, 0x1, 0x1f ;  /* 0x0c201f0019087f89 */ /* 0x000e6200000e0000 */
[----:B------:R-:W-:Y:S01]  /*66c0*/  FADD.FTZ R20, R20, R15 ;  /* 0x0000000f14147221 */ /* 0x000fe20000010000 */
[----:B------:R-:W-:-:S04]  /*66d0*/  VIADD R15, R10, UR42 ;  /* 0x0000002a0a0f7c36 */ /* 0x000fc80008000000 */
[----:B------:R-:W-:Y:S01]  /*66e0*/  MUFU.EX2 R171, R171 ;  /* 0x000000ab00ab7308 */ /* 0x000fe20000000800 */
[----:B------:R-:W-:Y:S01]  /*66f0*/  FADD.FTZ R20, R21, R20 ;  /* 0x0000001415147221 */ /* 0x000fe20000010000 */
[----:B------:R-:W-:-:S06]  /*6700*/  IMAD.IADD R12, R15, 0x1, R12 ;  /* 0x000000010f0c7824 */ /* 0x000fcc00078e020c */
[----:B------:R-:W3:Y:S01]  /*6710*/  MUFU.EX2 R172, R172 ;  /* 0x000000ac00ac7308 */ /* 0x000ee20000000800 */
[----:B--2---:R-:W-:Y:S01]  /*6720*/  F2FP.F16.F32.PACK_AB R158, R170, R169 ;  /* 0x000000a9aa9e723e */ /* 0x004fe200000000ff */
[----:B------:R-:W-:-:S04]  /*6730*/  FADD.FTZ R169, R169, R20 ;  /* 0x00000014a9a97221 */ /* 0x000fc80000010000 */
[----:B------:R-:W-:Y:S02]  /*6740*/  FADD.FTZ R170, R170, R169 ;  /* 0x000000a9aaaa7221 */ /* 0x000fe40000010000 */
[----:B------:R-:W-:Y:S01]  /*6750*/  MUFU.EX2 R173, R173 ;  /* 0x000000ad00ad7308 */ /* 0x000fe20000000800 */
[----:B-1----:R-:W-:-:S04]  /*6760*/  FMNMX.FTZ R8, R25, R8, !PT ;  /* 0x0000000819087209 */ /* 0x002fc80007810000 */
[C---:B------:R-:W-:Y:S01]  /*6770*/  FSETP.NEU.FTZ.AND P3, PT, R8.reuse, -INF , PT ;  /* 0xff8000000800780b */ /* 0x040fe20003f7d000 */
[----:B------:R-:W-:Y:S02]  /*6780*/  FMUL.FTZ R25, R8, UR7 ;  /* 0x0000000708197c20 */ /* 0x000fe40008410000 */
[----:B------:R-:W1:Y:S01]  /*6790*/  MUFU.EX2 R174, R174 ;  /* 0x000000ae00ae7308 */ /* 0x000e620000000800 */
[----:B---3--:R-:W-:Y:S01]  /*67a0*/  F2FP.F16.F32.PACK_AB R160, R172, R171 ;  /* 0x000000abaca0723e */ /* 0x008fe200000000ff */
[----:B------:R-:W-:Y:S01]  /*67b0*/  FADD.FTZ R171, R171, R170 ;  /* 0x000000aaabab7221 */ /* 0x000fe20000010000 */
[----:B------:R-:W-:-:S03]  /*67c0*/  FSEL R25, R25, RZ, P3 ;  /* 0x000000ff19197208 */ /* 0x000fc60001800000 */
[----:B------:R-:W-:Y:S02]  /*67d0*/  FADD.FTZ R172, R172, R171 ;  /* 0x000000abacac7221 */ /* 0x000fe40000010000 */
[----:B------:R-:W-:Y:S01]  /*67e0*/  MUFU.EX2 R175, R175 ;  /* 0x000000af00af7308 */ /* 0x000fe20000000800 */
        /* <DEDUP_REMOVED lines=17> */
[----:B-1----:R-:W-:Y:S01]  /*6900*/  F2FP.F16.F32.PACK_AB R162, R174, R173 ;  /* 0x000000adaea2723e */ /* 0x002fe200000000ff */
[----:B------:R-:W-:-:S04]  /*6910*/  FADD.FTZ R173, R173, R172 ;  /* 0x000000acadad7221 */ /* 0x000fc80000010000 */
[----:B------:R-:W-:Y:S02]  /*6920*/  FADD.FTZ R174, R174, R173 ;  /* 0x000000adaeae7221 */ /* 0x000fe40000010000 */
[----:B------:R-:W1:Y:S08]  /*6930*/  MUFU.EX2 R180, R180 ;  /* 0x000000b400b47308 */ /* 0x000e700000000800 */
[----:B------:R-:W-:Y:S08]  /*6940*/  MUFU.EX2 R181, R181 ;  /* 0x000000b500b57308 */ /* 0x000ff00000000800 */
[----:B------:R-:W2:Y:S01]  /*6950*/  MUFU.EX2 R182, R182 ;  /* 0x000000b600b67308 */ /* 0x000ea20000000800 */
[----:B-1----:R-:W-:Y:S01]  /*6960*/  F2FP.F16.F32.PACK_AB R153, R180, R179 ;  /* 0x000000b3b499723e */ /* 0x002fe200000000ff */
[----:B------:R-:W-:-:S06]  /*6970*/  FADD.FTZ R180, R179, R180 ;  /* 0x000000b4b3b47221 */ /* 0x000fcc0000010000 */
[----:B------:R-:W-:Y:S08]  /*6980*/  MUFU.EX2 R183, R183 ;  /* 0x000000b700b77308 */ /* 0x000ff00000000800 */
[----:B------:R-:W1:Y:S01]  /*6990*/  MUFU.EX2 R196, R196 ;  /* 0x000000c400c47308 */ /* 0x000e620000000800 */
[----:B--2---:R-:W-:Y:S01]  /*69a0*/  F2FP.F16.F32.PACK_AB R155, R182, R181 ;  /* 0x000000b5b69b723e */ /* 0x004fe200000000ff */
[----:B------:R-:W-:-:S04]  /*69b0*/  FADD.FTZ R181, R181, R180 ;  /* 0x000000b4b5b57221 */ /* 0x000fc80000010000 */
[----:B------:R2:W-:Y:S01]  /*69c0*/  STSM.16.M88.4 [R184+0x36400], R152 ;  /* 0x03640098b8007844 */ /* 0x0005e20000000200 */
        /* <DEDUP_REMOVED lines=17> */
[----:B------:R-:W1:Y:S08]  /*6ae0*/  MUFU.EX2 R176, R176 ;  /* 0x000000b000b07308 */ /* 0x000e700000000800 */
        /* <DEDUP_REMOVED lines=20> */
[----:B------:R-:W-:Y:S01]  /*6c30*/  WARPGROUP.ARRIVE ;  /* 0x00000000000079c5 */ /* 0x000fe20000000000 */
[----:B------:R-:W-:-:S05]  /*6c40*/  FADD.FTZ R6, R206, R205 ;  /* 0x000000cdce067221 */ /* 0x000fca0000010000 */
[----:B------:R-:W-:Y:S01]  /*6c50*/  HGMMA.64x256x16.F32 R24, R152, gdesc[UR8].tnspB, RZ, !UPT, gsb0 ;  /* 0x43e0000898187df0 */ /* 0x000fe2000c0008ff */
[----:B------:R-:W-:Y:S01]  /*6c60*/  R2UR UR10, R208 ;  /* 0x00000000d00a72ca */ /* 0x000fe200000e0000 */
[----:B------:R-:W-:Y:S01]  /*6c70*/  UMOV UR11, 0x40000040 ;  /* 0x40000040000b7882 */ /* 0x000fe20000000000 */
[C---:B------:R-:W-:Y:S02]  /*6c80*/  VIADD R208, R207.reuse, 0x100 ;  /* 0x00000100cfd07836 */ /* 0x040fe40000000000 */
[----:B------:R-:W-:Y:S01]  /*6c90*/  VIADD R207, R207, 0x180 ;  /* 0x00000180cfcf7836 */ /* 0x000fe20000000000 */
[----:B------:R-:W-:Y:S02]  /*6ca0*/  WARPGROUP.DEPBAR.LE gsb0, 0x0 ;  /* 0x00008000000079c5 */ /* 0x000fe40000010000 */
[----:B------:R-:W-:-:S15]  /*6cb0*/  WARPGROUP.ARRIVE ;  /* 0x00000000000079c5 */ /* 0x000fde0000000000 */
[----:B------:R-:W-:-:S05]  /*6cc0*/  NOP ;  /* 0x0000000000007918 */ /* 0x000fca0000000000 */
[----:B------:R-:W-:Y:S01]  /*6cd0*/  HGMMA.64x256x16.F32 R24, R156, gdesc[UR8].tnspB, R24, gsb0 ;  /* 0x43e000089c187df0 */ /* 0x000fe20008000818 */
[----:B------:R-:W-:Y:S01]  /*6ce0*/  R2UR UR10, R208 ;  /* 0x00000000d00a72ca */ /* 0x000fe200000e0000 */
[----:B------:R-:W-:Y:S01]  /*6cf0*/  UMOV UR11, 0x40000040 ;  /* 0x40000040000b7882 */ /* 0x000fe20000000000 */
[----:B------:R-:W-:Y:S02]  /*6d00*/  WARPGROUP.DEPBAR.LE gsb0, 0x0 ;  /* 0x00008000000079c5 */ /* 0x000fe40000010000 */
[----:B------:R-:W-:-:S15]  /*6d10*/  WARPGROUP.ARRIVE ;  /* 0x00000000000079c5 */ /* 0x000fde0000000000 */
[----:B------:R-:W-:-:S08]  /*6d20*/  NOP ;  /* 0x0000000000007918 */ /* 0x000fd00000000000 */
[----:B------:R-:W-:Y:S01]  /*6d30*/  HGMMA.64x256x16.F32 R24, R160, gdesc[UR8].tnspB, R24, gsb0 ;  /* 0x43e00008a0187df0 */ /* 0x000fe20008000818 */
[----:B------:R-:W-:Y:S01]  /*6d40*/  R2UR UR10, R207 ;  /* 0x00000000cf0a72ca */ /* 0x000fe200000e0000 */
[----:B------:R-:W-:Y:S01]  /*6d50*/  UMOV UR11, 0x40000040 ;  /* 0x40000040000b7882 */ /* 0x000fe20000000000 */
[----:B------:R-:W-:Y:S02]  /*6d60*/  WARPGROUP.DEPBAR.LE gsb0, 0x0 ;  /* 0x00008000000079c5 */ /* 0x000fe40000010000 */
[----:B------:R-:W-:-:S15]  /*6d70*/  WARPGROUP.ARRIVE ;  /* 0x00000000000079c5 */ /* 0x000fde0000000000 */
[----:B------:R-:W-:-:S08]  /*6d80*/  NOP ;  /* 0x0000000000007918 */ /* 0x000fd00000000000 */
[----:B------:R-:W-:Y:S03]  /*6d90*/  HGMMA.64x256x16.F32 R24, R164, gdesc[UR8].tnspB, R24, gsb0 ;  /* 0x43e00008a4187df0 */ /* 0x000fe60008000818 */
[----:B------:R-:W-:Y:S02]  /*6da0*/  WARPGROUP.DEPBAR.LE gsb0, 0x0 ;  /* 0x00008000000079c5 */ /* 0x000fe40000010000 */
[----:B------:R1:W-:Y:S06]  /*6db0*/  MEMBAR.ALL.CTA ;  /* 0x0000000000007992 */ /* 0x0003ec0000008000 */
[----:B-1----:R-:W1:Y:S02]  /*6dc0*/  FENCE.VIEW.ASYNC.S ;  /* 0x00000000000073c6 */ /* 0x002e640000000000 */
[----:B-1----:R-:W-:Y:S01]  /*6dd0*/  NOP ;  /* 0x0000000000007918 */ /* 0x002fe20000000000 */
[----:B------:R-:W-:Y:S06]  /*6de0*/  BAR.ARV 0xe, 0x100 ;  /* 0x0384000000007b1d */ /* 0x000fec0000002000 */
[----:B------:R1:W-:Y:S02]  /*6df0*/  @!P1 SYNCS.ARRIVE.TRANS64.RED.A1T0 RZ, [R5+URZ], RZ ;  /* 0x000000ff05ff99a7 */ /* 0x0003e4000810043f */
[----:B-1----:R-:W-:-:S04]  /*6e00*/  FADD.FTZ R5, R177, R176 ;  /* 0x000000b0b1057221 */ /* 0x002fc80000010000 */
[----:B------:R-:W-:Y:S01]  /*6e10*/  FADD.FTZ R5, R178, R5 ;  /* 0x00000005b2057221 */ /* 0x000fe20000010000 */
[----:B--2---:R-:W-:Y:S06]  /*6e20*/  @!P2 BRA `(.L_x_4184) ;  /* 0x000000000040a947 */ /* 0x004fec0003800000 */
        /* <DEDUP_REMOVED lines=10> */
.L_x_4185:
[----:B------:R-:W-:-:S13]  /*6ed0*/  ISETP.NE.AND P3, PT, R13, 0x1, PT ;  /* 0x000000010d00780c */ /* 0x000fda0003f65270 */
[----:B------:R-:W1:Y:S02]  /*6ee0*/  @P3 LDC.64 R14, c[0x0][0xae0] ;  /* 0x0002b800ff0e3b82 */ /* 0x000e640000000a00 */
[----:B-1----:R-:W-:-:S05]  /*6ef0*/  @P3 IMAD.HI.U32 R14, R11, R14, RZ ;  /* 0x0000000e0b0e3227 */ /* 0x002fca00078e00ff */
[----:B------:R-:W-:-:S07]  /*6f00*/  @P3 SHF.R.U32.HI R11, RZ, R15, R14 ;  /* 0x0000000fff0b3219 */ /* 0x000fce000001160e */
.L_x_4186:
[----:B------:R-:W-:-:S05]  /*6f10*/  IMAD R11, R11, R13, R13 ;  /* 0x0000000d0b0b7224 */ /* 0x000fca00078e020d */
[----:B------:R-:W-:-:S07]  /*6f20*/  VIMNMX R12, R12, R11, PT ;  /* 0x0000000b0c0c7248 */ /* 0x000fce0003fe0100 */
.L_x_4184:
[----:B------:R-:W-:-:S04]  /*6f30*/  SHF.R.S32.HI R11, RZ, 0x1f, R12 ;  /* 0x0000001fff0b7819 */ /* 0x000fc8000001140c */
[----:B------:R-:W-:-:S04]  /*6f40*/  LEA.HI R11, R11, R12, RZ, 0x6 ;  /* 0x0000000c0b0b7211 */ /* 0x000fc800078f30ff */
[----:B------:R-:W-:-:S04]  /*6f50*/  SHF.R.S32.HI R11, RZ, 0x6, R11 ;  /* 0x00000006ff0b7819 */ /* 0x000fc8000001140b */
[----:B------:R-:W-:-:S04]  /*6f60*/  VIMNMX R14, R11, UR37, !PT ;  /* 0x000000250b0e7c48 */ /* 0x000fc8000ffe0100 */
[----:B------:R-:W-:-:S13]  /*6f70*/  ISETP.GE.AND P3, PT, R9, R14, PT ;  /* 0x0000000e0900720c */ /* 0x000fda0003f66270 */
[----:B------:R-:W-:Y:S05]  /*6f80*/  @!P3 BRA `(.L_x_4187) ;  /* 0x00000038000cb947 */ /* 0x000fea0003800000 */
.L_x_4204:
[----:B------:R-:W-:-:S05]  /*6f90*/  VIADD R12, R16, 0x1 ;  /* 0x00000001100c7836 */ /* 0x000fca0000000000 */
[----:B------:R-:W-:-:S04]  /*6fa0*/  ISETP.NE.AND P3, PT, R12, 0x2, PT ;  /* 0x000000020c00780c */ /* 0x000fc80003f65270 */
[----:B------:R-:W-:Y:S02]  /*6fb0*/  SEL R20, RZ, 0x1, P3 ;  /* 0x00000001ff147807 */ /* 0x000fe40001800000 */
[----:B------:R-:W-:Y:S02]  /*6fc0*/  SEL R12, R12, RZ, P3 ;  /* 0x000000ff0c0c7207 */ /* 0x000fe40001800000 */
[----:B------:R-:W-:Y:S01]  /*6fd0*/  LOP3.LUT R17, R17, R20, RZ, 0x3c, !PT ;  /* 0x0000001411117212 */ /* 0x000fe200078e3cff */
[----:B------:R-:W-:Y:S06]  /*6fe0*/  @!P0 BRA `(.L_x_4188) ;  /* 0x0000000000048947 */ /* 0x000fec0003800000 */
[----:B------:R-:W-:Y:S01]  /*6ff0*/  BPT.TRAP 0x1 ;  /* 0x000000040000795c */ /* 0x000fe20000300000 */
.L_x_4188:
[----:B------:R-:W-:Y:S02]  /*7000*/  LEA R11, R12, UR36, 0x3 ;  /* 0x000000240c0b7c11 */ /* 0x000fe4000f8e18ff */
[----:B------:R-:W-:-:S04]  /*7010*/  SHF.L.U32 R20, R17, 0x1f, RZ ;  /* 0x0000001f11147819 */ /* 0x000fc800000006ff */
[----:B------:R1:W2:Y:S01]  /*7020*/  SYNCS.PHASECHK.TRANS64.TRYWAIT P3, [R11+URZ+0x38830], R20 ;  /* 0x038830140b0075a7 */ /* 0x0002a2000806017f */
[----:B------:R-:W-:Y:S05]  /*7030*/  @!P0 BRA `(.L_x_4189) ;  /* 0x0000000000048947 */ /* 0x000fea0003800000 */
[----:B------:R-:W-:Y:S01]  /*7040*/  BPT.TRAP 0x1 ;  /* 0x000000040000795c */ /* 0x000fe20000300000 */
.L_x_4189:
[----:B------:R-:W-:Y:S01]  /*7050*/  IMAD R13, R12, 0x200, R4 ;  /* 0x000002000c0d7824 */ /* 0x000fe200078e0204 */
[----:B--2---:R-:W-:Y:S06]  /*7060*/  @P3 BRA `(.L_x_4190) ;  /* 0x0000000000083947 */ /* 0x004fec0003800000 */
[----:B------:R-:W2:Y:S02]  /*7070*/  SYNCS.PHASECHK.TRANS64.TRYWAIT P3, [R11+URZ+0x38830], R20 ;  /* 0x038830140b0075a7 */ /* 0x000ea4000806017f */
[----:B--2---:R-:W-:Y:S05]  /*7080*/  @!P3 BRA `(.L_x_4191) ;  /* 0x000000fc003cb947 */ /* 0x004fea0003800000 */
.L_x_4190:
[----:B------:R-:W-:Y:S01]  /*7090*/  R2UR UR10, R13 ;  /* 0x000000000d0a72ca */ /* 0x000fe200000e0000 */
[----:B------:R-:W-:Y:S01]  /*70a0*/  WARPGROUP.ARRIVE ;  /* 0x00000000000079c5 */ /* 0x000fe20000000000 */
[----:B------:R-:W-:Y:S01]  /*70b0*/  UMOV UR4, UR24 ;  /* 0x0000001800047c82 */ /* 0x000fe20008000000 */
[----:B------:R-:W-:Y:S01]  /*70c0*/  UMOV UR5, UR25 ;  /* 0x0000001900057c82 */ /* 0x000fe20008000000 */
[----:B------:R-:W-:-:S09]  /*70d0*/  UMOV UR7, 0x40000040 ;  /* 0x4000004000077882 */ /* 0x000fd20000000000 */
[----:B------:R-:W-:Y:S02]  /*70e0*/  UMOV UR6, UR10 ;  /* 0x0000000a00067c82 */ /* 0x000fe40008000000 */
        /* <DEDUP_REMOVED lines=23> */
[----:B------:R-:W-:Y:S05]  /*7260*/  @!P0 BRA `(.L_x_4192) ;  /* 0x0000000000048947 */ /* 0x000fea0003800000 */
[----:B------:R-:W-:Y:S01]  /*7270*/  BPT.TRAP 0x1 ;  /* 0x000000040000795c */ /* 0x000fe20000300000 */
.L_x_4192:
[----:B------:R3:W4:Y:S01]  /*7280*/  SYNCS.PHASECHK.TRANS64.TRYWAIT P3, [R11+URZ+0x38850], R20 ;  /* 0x038850140b0075a7 */ /* 0x000722000806017f */
[----:B------:R-:W-:Y:S05]  /*7290*/  @!P0 BRA `(.L_x_4193) ;  /* 0x0000000000048947 */ /* 0x000fea0003800000 */
[----:B------:R-:W-:Y:S01]  /*72a0*/  BPT.TRAP 0x1 ;  /* 0x000000040000795c */ /* 0x000fe20000300000 */
.L_x_4193:
[----:B------:R-:W-:Y:S01]  /*72b0*/  IMAD R13, R12, 0x1000, R3 ;  /* 0x000010000c0d7824 */ /* 0x000fe200078e0203 */
[----:B----4-:R-:W-:Y:S06]  /*72c0*/  @P3 BRA `(.L_x_4194) ;  /* 0x0000000000083947 */ /* 0x010fec0003800000 */
[----:B------:R-:W4:Y:S02]  /*72d0*/  SYNCS.PHASECHK.TRANS64.TRYWAIT P3, [R11+URZ+0x38850], R20 ;  /* 0x038850140b0075a7 */ /* 0x000f24000806017f */
[----:B----4-:R-:W-:Y:S05]  /*72e0*/  @!P3 BRA `(.L_x_4195) ;  /* 0x000000f800b8b947 */ /* 0x010fea0003800000 */
.L_x_4194:
[C---:B------:R-:W-:Y:S01]  /*72f0*/  R2UR UR6, R13.reuse ;  /* 0x000000000d0672ca */ /* 0x040fe200000e0000 */
[----:B------:R-:W-:Y:S01]  /*7300*/  WARPGROUP.ARRIVE ;  /* 0x00000000000079c5 */ /* 0x000fe20000000000 */
[----:B------:R-:W-:Y:S01]  /*7310*/  UMOV UR4, UR8 ;  /* 0x0000000800047c82 */ /* 0x000fe20008000000 */
[----:B------:R-:W-:Y:S01]  /*7320*/  UMOV UR5, UR9 ;  /* 0x0000000900057c82 */ /* 0x000fe20008000000 */
[----:B------:R-:W-:Y:S01]  /*7330*/  UMOV UR7, 0x40000040 ;  /* 0x4000004000077882 */ /* 0x000fe20000000000 */
[C---:B-1234-:R-:W-:Y:S02]  /*7340*/  VIADD R20, R0.reuse, 0x2 ;  /* 0x0000000200147836 */ /* 0x05efe40000000000 */
[----:B------:R-:W1:Y:S01]  /*7350*/  S2R R21, SR_TID.X ;  /* 0x0000000000157919 */ /* 0x000e620000002100 */
[----:B------:R-:W-:Y:S02]  /*7360*/  VIADD R15, R13, 0x2 ;  /* 0x000000020d0f7836 */ /* 0x000fe40000000000 */
[----:B------:R-:W-:-:S02]  /*7370*/  VIADD R198, R0, 0x800 ;  /* 0x0000080000c67836 */ /* 0x000fc40000000000 */
[----:B------:R-:W-:Y:S01]  /*7380*/  VIADD R196, R13, 0x800 ;  /* 0x000008000dc47836 */ /* 0x000fe20000000000 */
[----:B------:R-:W-:Y:S01]  /*7390*/  HGMMA.64x64x16.F32 R152, gdesc[UR4], R152, gsb0 ;  /* 0x00e00000049879f0 */ /* 0x000fe20008000898 */
[----:B------:R-:W-:Y:S01]  /*73a0*/  R2UR UR4, R20 ;  /* 0x00000000140472ca */ /* 0x000fe200000e0000 */
[----:B------:R-:W-:Y:S01]  /*73b0*/  UMOV UR5, 0x40000040 ;  /* 0x4000004000057882 */ /* 0x000fe20000000000 */
[----:B------:R-:W-:Y:S01]  /*73c0*/  R2UR UR6, R15 ;  /* 0x000000000f0672ca */ /* 0x000fe200000e0000 */
[----:B------:R-:W-:Y:S01]  /*73d0*/  UMOV UR7, 0x40000040 ;  /* 0x4000004000077882 */ /* 0x000fe20000000000 */
[----:B------:R-:W-:Y:S02]  /*73e0*/  VIADD R20, R0, 0x4 ;  /* 0x0000000400147836 */ /* 0x000fe40000000000 */
[----:B------:R-:W-:Y:S01]  /*73f0*/  VIADD R15, R13, 0x4 ;  /* 0x000000040d0f7836 */ /* 0x000fe20000000000 */
[----:B-1----:R-:W-:Y:S01]  /*7400*/  SHF.R.U32.HI R21, RZ, 0x7, R21 ;  /* 0x00000007ff157819 */ /* 0x002fe20000011615 */
        /* <DEDUP_REMOVED lines=124> */
[----:B------:R-:W1:Y:S02]  /*7bd0*/  SHFL.IDX PT, R15, R21, RZ, 0x1f ;  /* 0x00001fff150f7589 */ /* 0x000e6400000e0000 */
[----:B-1----:R-:W-:-:S04]  /*7be0*/  ISETP.GT.AND P3, PT, R15, 0x7f, PT ;  /* 0x0000007f0f00780c */ /* 0x002fc80003f64270 */
[----:B------:R-:W-:-:S05]  /*7bf0*/  SEL R15, RZ, 0x2, !P3 ;  /* 0x00000002ff0f7807 */ /* 0x000fca0005800000 */
        /* <DEDUP_REMOVED lines=11> */
[----:B------:R-:W-:-:S03]  /*7cb0*/  SEL R21, R21, 0x6, !P3 ;  /* 0x0000000615157807 */ /* 0x000fc60005800000 */
[--C-:B------:R-:W-:Y:S02]  /*7cc0*/  IMAD.IADD R197, R198, 0x1, R20.reuse ;  /* 0x00000001c6c57824 */ /* 0x100fe400078e0214 */
        /* <DEDUP_REMOVED lines=10> */
[----:B------:R-:W-:Y:S02]  /*7d70*/  WARPGROUP.DEPBAR.LE gsb0, 0x0 ;  /* 0x00008000000079c5 */ /* 0x000fe40000010000 */
[----:B------:R-:W-:-:S08]  /*7d80*/  WARPGROUP.ARRIVE ;  /* 0x00000000000079c5 */ /* 0x000fd00000000000 */
        /* <DEDUP_REMOVED lines=129> */
[----:B------:R-:W-:Y:S02]  /*85a0*/  IMAD.IADD R21, R21, 0x1, R196 ;  /* 0x0000000115157824 */ /* 0x000fe400078e02c4 */
[----:B------:R-:W-:-:S05]  /*85b0*/  IMAD.MOV.U32 R20, RZ, RZ, 0x1000 ;  /* 0x00001000ff147424 */ /* 0x000fca00078e00ff */
[----:B------:R-:W-:-:S04]  /*85c0*/  SEL R20, R20, 0xf80, P3 ;  /* 0x00000f8014147807 */ /* 0x000fc80001800000 */
        /* <DEDUP_REMOVED lines=9> */
[----:B------:R-:W-:-:S04]  /*8660*/  SEL R15, R15, 0x3e, P3 ;  /* 0x0000003e0f0f7807 */ /* 0x000fc80001800000 */
[----:B------:R-:W-:-:S04]  /*8670*/  LOP3.LUT R15, R15, 0x6, RZ, 0xc0, !PT ;  /* 0x000000060f0f7812 */ /* 0x000fc800078ec0ff */
[CC--:B------:R-:W-:Y:S02]  /*8680*/  IADD3 R21, R15.reuse, R20.reuse, R0 ;  /* 0x000000140f157210 */ /* 0x0c0fe40007ffe000 */
[----:B------:R-:W-:Y:S01]  /*8690*/  IADD3 R13, R15, R20, R13 ;  /* 0x000000140f0d7210 */ /* 0x000fe20007ffe00d */
[----:B------:R-:W-:-:S05]  /*86a0*/  @!P1 VIADD R15, R11, 0x38840 ;  /* 0x000388400b0f9836 */ /* 0x000fca0000000000 */
[----:B------:R-:W-:Y:S01]  /*86b0*/  @!P1 PRMT R15, RZ, 0x654, R15 ;  /* 0x00000654ff0f9816 */ /* 0x000fe2000000000f */
[----:B------:R-:W-:Y:S02]  /*86c0*/  WARPGROUP.DEPBAR.LE gsb0, 0x0 ;  /* 0x00008000000079c5 */ /* 0x000fe40000010000 */
[----:B------:R-:W-:-:S06]  /*86d0*/  WARPGROUP.ARRIVE ;  /* 0x00000000000079c5 */ /* 0x000fcc0000000000 */
[----:B------:R-:W-:Y:S01]  /*86e0*/  HGMMA.64x64x16.F32 R152, gdesc[UR4], R152, gsb0 ;  /* 0x00e00000049879f0 */ /* 0x000fe20008000898 */
[----:B------:R-:W-:Y:S01]  /*86f0*/  R2UR UR4, R21 ;  /* 0x00000000150472ca */ /* 0x000fe200000e0000 */
[----:B------:R-:W-:Y:S01]  /*8700*/  UMOV UR5, 0x40000040 ;  /* 0x4000004000057882 */ /* 0x000fe20000000000 */
[----:B------:R-:W-:Y:S01]  /*8710*/  R2UR UR6, R13 ;  /* 0x000000000d0672ca */ /* 0x000fe200000e0000 */
[----:B------:R-:W-:Y:S01]  /*8720*/  UMOV UR7, 0x40000040 ;  /* 0x4000004000077882 */ /* 0x000fe20000000000 */
[----:B------:R-:W1:Y:S01]  /*8730*/  LDC R21, c[0x0][0x2e0] ;  /* 0x0000b800ff157b82 */ /* 0x000e620000000800 */
[----:B------:R-:W-:-:S05]  /*8740*/  IMAD.SHL.U32 R13, R9, 0x40, RZ ;  /* 0x00000040090d7824 */ /* 0x000fca00078e00ff */
[----:B------:R-:W-:Y:S01]  /*8750*/  IADD3 R20, -R13, 0x1, RZ ;  /* 0x000000010d147810 */ /* 0x000fe20007ffe1ff */
[----:B------:R-:W-:Y:S02]  /*8760*/  WARPGROUP.DEPBAR.LE gsb0, 0x0 ;  /* 0x00008000000079c5 */ /* 0x000fe40000010000 */
[----:B------:R-:W-:-:S06]  /*8770*/  WARPGROUP.ARRIVE ;  /* 0x00000000000079c5 */ /* 0x000fcc0000000000 */
[----:B------:R-:W-:Y:S01]  /*8780*/  HGMMA.64x64x16.F32 R152, gdesc[UR4], R152, gsb0 ;  /* 0x00e00000049879f0 */ /* 0x000fe20008000898 */
[----:B------:R-:W-:Y:S01]  /*8790*/  ULDC UR6, c[0x0][0xad4] ;  /* 0x0002b50000067ab9 */ /* 0x000fe20000000800 */
[----:B------:R-:W-:Y:S01]  /*87a0*/  ULDC UR5, c[0x0][0x288] ;  /* 0x0000a20000057ab9 */ /* 0x000fe20000000800 */
[----:B------:R-:W-:Y:S01]  /*87b0*/  ULOP3.LUT UR4, URZ, UR6, URZ, 0x33, !UPT ;  /* 0x000000063f047292 */ /* 0x000fe2000f8e333f */
[----:B------:R-:W-:Y:S02]  /*87c0*/  WARPGROUP.DEPBAR.LE gsb0, 0x0 ;  /* 0x00008000000079c5 */ /* 0x000fe40000010000 */
[----:B------:R1:W-:Y:S02]  /*87d0*/  @!P1 SYNCS.ARRIVE.TRANS64.RED.A1T0 RZ, [R15+URZ], RZ ;  /* 0x000000ff0fff99a7 */ /* 0x0003e4000810043f */
[----:B-1----:R-:W-:-:S05]  /*87e0*/  IMAD R15, R21, UR38, R20 ;  /* 0x00000026150f7c24 */ /* 0x002fca000f8e0214 */
[----:B------:R-:W-:Y:S01]  /*87f0*/  IADD3 R15, R15, -UR5, -R18 ;  /* 0x800000050f0f7c10 */ /* 0x000fe2000fffe812 */
[----:B------:R-:W-:-:S04]  /*8800*/  ULDC UR5, c[0x0][0xad8] ;  /* 0x0002b60000057ab9 */ /* 0x000fc80000000800 */
[C---:B------:R-:W-:Y:S02]  /*8810*/  VIADD R201, R15.reuse, UR5 ;  /* 0x000000050fc97c36 */ /* 0x040fe40008000000 */
[----:B------:R-:W-:Y:S01]  /*8820*/  VIADD R203, R15, UR4 ;  /* 0x000000040fcb7c36 */ /* 0x000fe20008000000 */
[----:B------:R-:W-:Y:S01]  /*8830*/  ULDC UR4, c[0x0][0xadc] ;  /* 0x0002b70000047ab9 */ /* 0x000fe20000000800 */
[C---:B------:R-:W-:Y:S02]  /*8840*/  IMAD.IADD R199, R2.reuse, 0x1, R201 ;  /* 0x0000000102c77824 */ /* 0x040fe400078e02c9 */
[----:B------:R-:W-:Y:S01]  /*8850*/  IMAD.IADD R200, R2, 0x1, R203 ;  /* 0x0000000102c87824 */ /* 0x000fe200078e02cb */
        /* <DEDUP_REMOVED lines=13> */
.L_x_4198:
[----:B------:R-:W-:-:S05]  /*8930*/  IMAD.U32 R198, RZ, RZ, UR4 ;  /* 0x00000004ffc67e24 */ /* 0x000fca000f8e00ff */
[----:B------:R-:W-:-:S13]  /*8940*/  ISETP.NE.AND P3, PT, R198, 0x1, PT ;  /* 0x00000001c600780c */ /* 0x000fda0003f65270 */
[----:B------:R-:W1:Y:S02]  /*8950*/  @P3 LDC.64 R20, c[0x0][0xae0] ;  /* 0x0002b800ff143b82 */ /* 0x000e640000000a00 */
[----:B-1----:R-:W-:-:S04]  /*8960*/  @P3 IMAD.HI.U32 R196, R15, R20, RZ ;  /* 0x000000140fc43227 */ /* 0x002fc800078e00ff */
[----:B------:R-:W-:Y:S01]  /*8970*/  IMAD.MOV.U32 R20, RZ, RZ, R15 ;  /* 0x000000ffff147224 */ /* 0x000fe200078e000f */
[----:B------:R-:W-:-:S07]  /*8980*/  @P3 SHF.R.U32.HI R20, RZ, R21, R196 ;  /* 0x00000015ff143219 */ /* 0x000fce00000116c4 */
.L_x_4199:
[----:B------:R-:W-:Y:S05]  /*8990*/  BSYNC B0 ;  /* 0x0000000000007941 */ /* 0x000fea0003800000 */
.L_x_4197:
[----:B------:R-:W-:-:S04]  /*89a0*/  IMAD R15, R20, R198, -R13 ;  /* 0x000000c6140f7224 */ /* 0x000fc800078e0a0d */
[----:B------:R-:W-:-:S05]  /*89b0*/  IMAD.IADD R15, R15, 0x1, -R18 ;  /* 0x000000010f0f7824 */ /* 0x000fca00078e0a12 */
[----:B------:R-:W-:Y:S02]  /*89c0*/  VIADDMNMX R199, R15, R198, R199, PT ;  /* 0x000000c60fc77246 */ /* 0x000fe400038001c7 */
[----:B------:R-:W-:-:S07]  /*89d0*/  VIMNMX R200, R200, R15, !PT ;  /* 0x0000000fc8c87248 */ /* 0x000fce0007fe0100 */
.L_x_4196:
[----:B------:R-:W-:-:S04]  /*89e0*/  ISETP.GT.AND P3, PT, R9, -0x1, PT ;  /* 0xffffffff0900780c */ /* 0x000fc80003f64270 */
[C---:B------:R-:W-:Y:S02]  /*89f0*/  ISETP.GT.AND P4, PT, R200.reuse, RZ, P3 ;  /* 0x000000ffc800720c */ /* 0x040fe40001f84270 */
[C---:B------:R-:W-:Y:S02]  /*8a00*/  ISETP.GT.AND P6, PT, R200.reuse, 0x1, P3 ;  /* 0x00000001c800780c */ /* 0x040fe40001fc4270 */
[----:B------:R-:W-:Y:S02]  /*8a10*/  ISETP.LT.OR P5, PT, R199, 0x1, P4 ;  /* 0x00000001c700780c */ /* 0x000fe400027a1670 */
[----:B------:R-:W-:Y:S02]  /*8a20*/  ISETP.GT.AND P4, PT, R200, 0x8, P3 ;  /* 0x00000008c800780c */ /* 0x000fe40001f84270 */
[----:B------:R-:W-:Y:S02]  /*8a30*/  FSEL R198, R152, -INF , !P5 ;  /* 0xff80000098c67808 */ /* 0x000fe40006800000 */
[----:B------:R-:W-:-:S02]  /*8a40*/  ISETP.GT.AND P5, PT, R200, 0x9, P3 ;  /* 0x00000009c800780c */ /* 0x000fc40001fa4270 */
[C---:B------:R-:W-:Y:S02]  /*8a50*/  ISETP.LT.OR P6, PT, R199.reuse, 0x2, P6 ;  /* 0x00000002c700780c */ /* 0x040fe400037c1670 */
[C---:B------:R-:W-:Y:S02]  /*8a60*/  ISETP.LT.OR P4, PT, R199.reuse, 0x9, P4 ;  /* 0x00000009c700780c */ /* 0x040fe40002781670 */
[----:B------:R-:W-:Y:S02]  /*8a70*/  ISETP.LT.OR P5, PT, R199, 0xa, P5 ;  /* 0x0000000ac700780c */ /* 0x000fe40002fa1670 */
[----:B------:R-:W-:Y:S02]  /*8a80*/  FSEL R15, R153, -INF , !P6 ;  /* 0xff800000990f7808 */ /* 0x000fe40007000000 */
[----:B------:R-:W-:Y:S02]  /*8a90*/  FSEL R197, R156, -INF , !P4 ;  /* 0xff8000009cc57808 */ /* 0x000fe40006000000 */
[----:B------:R-:W-:-:S02]  /*8aa0*/  FSEL R196, R157, -INF , !P5 ;  /* 0xff8000009dc47808 */ /* 0x000fc40006800000 */
[C---:B------:R-:W-:Y:S02]  /*8ab0*/  ISETP.GT.AND P6, PT, R200.reuse, 0x10, P3 ;  /* 0x00000010c800780c */ /* 0x040fe40001fc4270 */
[C---:B------:R-:W-:Y:S02]  /*8ac0*/  ISETP.GT.AND P4, PT, R200.reuse, 0x11, P3 ;  /* 0x00000011c800780c */ /* 0x040fe40001f84270 */
[----:B------:R-:W-:Y:S02]  /*8ad0*/  ISETP.GT.AND P5, PT, R200, 0x18, P3 ;  /* 0x00000018c800780c */ /* 0x000fe40001fa4270 */
[C---:B------:R-:W-:Y:S02]  /*8ae0*/  ISETP.LT.OR P6, PT, R199.reuse, 0x11, P6 ;  /* 0x00000011c700780c */ /* 0x040fe400037c1670 */
[C---:B------:R-:W-:Y:S02]  /*8af0*/  ISETP.LT.OR P4, PT, R199.reuse, 0x12, P4 ;  /* 0x00000012c700780c */ /* 0x040fe40002781670 */
[----:B------:R-:W-:-:S02]  /*8b00*/  ISETP.LT.OR P5, PT, R199, 0x19, P5 ;  /* 0x00000019c700780c */ /* 0x000fc40002fa1670 */
[----:B------:R-:W-:Y:S02]  /*8b10*/  FSEL R160, R160, -INF , !P6 ;  /* 0xff800000a0a07808 */ /* 0x000fe40007000000 */
[----:B------:R-:W-:Y:S02]  /*8b20*/  FSEL R161, R161, -INF , !P4 ;  /* 0xff800000a1a17808 */ /* 0x000fe40006000000 */
[----:B------:R-:W-:Y:S02]  /*8b30*/  FSEL R164, R164, -INF , !P5 ;  /* 0xff800000a4a47808 */ /* 0x000fe40006800000 */
[C---:B------:R-:W-:Y:S02]  /*8b40*/  ISETP.GT.AND P6, PT, R200.reuse, 0x19, P3 ;  /* 0x00000019c800780c */ /* 0x040fe40001fc4270 */
[C---:B------:R-:W-:Y:S02]  /*8b50*/  ISETP.GT.AND P4, PT, R200.reuse, 0x20, P3 ;  /* 0x00000020c800780c */ /* 0x040fe40001f84270 */
        /* <DEDUP_REMOVED lines=22> */
[--C-:B------:R-:W-:Y:S02]  /*8cc0*/  IADD3 R168, R201, 0x8, R2.reuse ;  /* 0x00000008c9a87810 */ /* 0x100fe40007ffe002 */
[----:B------:R-:W-:Y:S02]  /*8cd0*/  IADD3 R169, R203, 0x8, R2 ;  /* 0x00000008cba97810 */ /* 0x000fe40007ffe002 */
[----:B------:R-:W-:-:S02]  /*8ce0*/  FSEL R177, R177, -INF , !P6 ;  /* 0xff800000b1b17808 */ /* 0x000fc40007000000 */
        /* <DEDUP_REMOVED lines=16> */
.L_x_4202:
[----:B------:R-:W-:-:S05]  /*8df0*/  IMAD.U32 R172, RZ, RZ, UR4 ;  /* 0x00000004ffac7e24 */ /* 0x000fca000f8e00ff */
[----:B------:R-:W-:-:S13]  /*8e00*/  ISETP.NE.AND P4, PT, R172, 0x1, PT ;  /* 0x00000001ac00780c */ /* 0x000fda0003f85270 */
[----:B------:R-:W1:Y:S02]  /*8e10*/  @P4 LDC.64 R20, c[0x0][0xae0] ;  /* 0x0002b800ff144b82 */ /* 0x000e640000000a00 */
[----:B-1----:R-:W-:-:S05]  /*8e20*/  @P4 IMAD.HI.U32 R20, R173, R20, RZ ;  /* 0x00000014ad144227 */ /* 0x002fca00078e00ff */
[----:B------:R-:W-:-:S07]  /*8e30*/  @P4 SHF.R.U32.HI R173, RZ, R21, R20 ;  /* 0x00000015ffad4219 */ /* 0x000fce0000011614 */
.L_x_4203:
[----:B------:R-:W-:Y:S05]  /*8e40*/  BSYNC B0 ;  /* 0x0000000000007941 */ /* 0x000fea0003800000 */
.L_x_4201:
[----:B------:R-:W-:-:S04]  /*8e50*/  IMAD R173, R173, R172, -R13 ;  /* 0x000000acadad7224 */ /* 0x000fc800078e0a0d */
[----:B------:R-:W-:-:S05]  /*8e60*/  IMAD.IADD R173, R173, 0x1, -R18 ;  /* 0x00000001adad7824 */ /* 0x000fca00078e0a12 */
[----:B------:R-:W-:Y:S02]  /*8e70*/  VIADDMNMX R168, R173, R172, R168, PT ;  /* 0x000000acada87246 */ /* 0x000fe400038001a8 */
[----:B------:R-:W-:-:S07]  /*8e80*/  VIMNMX R169, R169, R173, !PT ;  /* 0x000000ada9a97248 */ /* 0x000fce0007fe0100 */
.L_x_4200:
[----:B------:R-:W-:Y:S01]  /*8e90*/  FMNMX.FTZ R20, R198, R7, !PT ;  /* 0x00000007c6147209 */ /* 0x000fe20007810000 */
[----:B------:R-:W-:Y:S01]  /*8ea0*/  ULDC UR7, c[0x0][0xa80] ;  /* 0x0002a00000077ab9 */ /* 0x000fe20000000800 */
[----:B------:R-:W-:Y:S01]  /*8eb0*/  ISETP.GT.AND P4, PT, R169, 0x1, P3 ;  /* 0x00000001a900780c */ /* 0x000fe20001f84270 */
[----:B------:R-:W-:Y:S01]  /*8ec0*/  UMOV UR11, 0x40000040 ;  /* 0x40000040000b7882 */ /* 0x000fe20000000000 */
[----:B------:R-:W-:Y:S01]  /*8ed0*/  FMNMX.FTZ R20, R15, R20, !PT ;  /* 0x000000140f147209 */ /* 0x000fe20007810000 */
[----:B------:R-:W-:Y:S01]  /*8ee0*/  @!P1 VIADD R11, R11, 0x38860 ;  /* 0x000388600b0b9836 */ /* 0x000fe20000000000 */
[----:B------:R-:W-:Y:S02]  /*8ef0*/  ISETP.LT.OR P4, PT, R168, 0x2, P4 ;  /* 0x00000002a800780c */ /* 0x000fe40002781670 */
[----:B------:R-:W-:Y:S02]  /*8f00*/  FMNMX.FTZ R13, R197, R20, !PT ;  /* 0x00000014c50d7209 */ /* 0x000fe40007810000 */
[----:B------:R-:W-:-:S02]  /*8f10*/  FSEL R155, R155, -INF , !P4 ;  /* 0xff8000009b9b7808 */ /* 0x000fc40006000000 */
[----:B------:R-:W-:Y:S02]  /*8f20*/  FMNMX.FTZ R13, R196, R13, !PT ;  /* 0x0000000dc40d7209 */ /* 0x000fe40007810000 */
[----:B------:R-:W-:Y:S02]  /*8f30*/  ISETP.GT.AND P4, PT, R169, RZ, P3 ;  /* 0x000000ffa900720c */ /* 0x000fe40001f84270 */
[----:B------:R-:W-:Y:S02]  /*8f40*/  FMNMX.FTZ R20, R160, R13, !PT ;  /* 0x0000000da0147209 */ /* 0x000fe40007810000 */
[----:B------:R-:W-:Y:S02]  /*8f50*/  ISETP.LT.OR P4, PT, R168, 0x1, P4 ;  /* 0x00000001a800780c */ /* 0x000fe40002781670 */
[----:B------:R-:W-:Y:S02]  /*8f60*/  FMNMX.FTZ R13, R161, R20, !PT ;  /* 0x00000014a10d7209 */ /* 0x000fe40007810000 */
[----:B------:R-:W-:-:S02]  /*8f70*/  ISETP.GT.AND P5, PT, R169, 0x8, P3 ;  /* 0x00000008a900780c */ /* 0x000fc40001fa4270 */
[----:B------:R-:W-:Y:S02]  /*8f80*/  FMNMX.FTZ R20, R164, R13, !PT ;  /* 0x0000000da4147209 */ /* 0x000fe40007810000 */
[----:B------:R-:W-:Y:S02]  /*8f90*/  FSEL R199, R154, -INF , !P4 ;  /* 0xff8000009ac77808 */ /* 0x000fe40006000000 */
        /* <DEDUP_REMOVED lines=18> */
[C---:B------:R-:W-:Y:S01]  /*90c0*/  ISETP.GT.AND P4, PT, R169.reuse, 0x18, P3 ;  /* 0x00000018a900780c */ /* 0x040fe20001f84270 */
[----:B------:R-:W1:Y:S01]  /*90d0*/  SHFL.BFLY PT, R13, R20, 0x2, 0x1f ;  /* 0x0c401f00140d7f89 */ /* 0x000e6200000e0000 */
[C---:B------:R-:W-:Y:S02]  /*90e0*/  ISETP.LT.OR P6, PT, R168.reuse, 0x12, P6 ;  /* 0x00000012a800780c */ /* 0x040fe400037c1670 */
[----:B------:R-:W-:Y:S02]  /*90f0*/  ISETP.GT.AND P5, PT, R169, 0x19, P3 ;  /* 0x00000019a900780c */ /* 0x000fe40001fa4270 */
[----:B------:R-:W-:-:S02]  /*9100*/  ISETP.LT.OR P4, PT, R168, 0x19, P4 ;  /* 0x00000019a800780c */ /* 0x000fc40002781670 */
[----:B------:R-:W-:Y:S02]  /*9110*/  FSEL R163, R163, -INF , !P6 ;  /* 0xff800000a3a37808 */ /* 0x000fe40007000000 */
[----:B------:R-:W-:Y:S02]  /*9120*/  ISETP.LT.OR P5, PT, R168, 0x1a, P5 ;  /* 0x0000001aa800780c */ /* 0x000fe40002fa1670 */
[C---:B------:R-:W-:Y:S02]  /*9130*/  ISETP.GT.AND P6, PT, R169.reuse, 0x20, P3 ;  /* 0x00000020a900780c */ /* 0x040fe40001fc4270 */
[----:B------:R-:W-:Y:S02]  /*9140*/  FSEL R166, R166, -INF , !P4 ;  /* 0xff800000a6a67808 */ /* 0x000fe40006000000 */
[----:B------:R-:W-:Y:S02]  /*9150*/  ISETP.GT.AND P4, PT, R169, 0x21, P3 ;  /* 0x00000021a900780c */ /* 0x000fe40001f84270 */
[----:B------:R-:W-:-:S02]  /*9160*/  FSEL R167, R167, -INF , !P5 ;  /* 0xff800000a7a77808 */ /* 0x000fc40006800000 */
[C---:B------:R-:W-:Y:S02]  /*9170*/  ISETP.LT.OR P6, PT, R168.reuse, 0x21, P6 ;  /* 0x00000021a800780c */ /* 0x040fe400037c1670 */
[----:B------:R-:W-:Y:S02]  /*9180*/  ISETP.GT.AND P5, PT, R169, 0x28, P3 ;  /* 0x00000028a900780c */ /* 0x000fe40001fa4270 */
[----:B------:R-:W-:Y:S02]  /*9190*/  ISETP.LT.OR P4, PT, R168, 0x22, P4 ;  /* 0x00000022a800780c */ /* 0x000fe40002781670 */
[----:B-1----:R-:W-:Y:S02]  /*91a0*/  FMNMX.FTZ R21, R20, R13, !PT ;  /* 0x0000000d14157209 */ /* 0x002fe40007810000 */
[----:B------:R-:W-:Y:S02]  /*91b0*/  FMNMX.FTZ R20, R199, R8, !PT ;  /* 0x00000008c7147209 */ /* 0x000fe40007810000 */
[----:B------:R-:W-:Y:S01]  /*91c0*/  FSEL R154, R170, -INF , !P6 ;  /* 0xff800000aa9a7808 */ /* 0x000fe20007000000 */
[----:B------:R-:W1:Y:S01]  /*91d0*/  SHFL.BFLY PT, R172, R21, 0x1, 0x1f ;  /* 0x0c201f0015ac7f89 */ /* 0x000e6200000e0000 */
[----:B------:R-:W-:-:S02]  /*91e0*/  ISETP.LT.OR P5, PT, R168, 0x29, P5 ;  /* 0x00000029a800780c */ /* 0x000fc40002fa1670 */
[----:B------:R-:W-:Y:S02]  /*91f0*/  FSEL R200, R171, -INF , !P4 ;  /* 0xff800000abc87808 */ /* 0x000fe40006000000 */
[C---:B------:R-:W-:Y:S02]  /*9200*/  ISETP.GT.AND P4, PT, R169.reuse, 0x29, P3 ;  /* 0x00000029a900780c */ /* 0x040fe40001f84270 */
[----:B------:R-:W-:Y:S02]  /*9210*/  FSEL R201, R174, -INF , !P5 ;  /* 0xff800000aec97808 */ /* 0x000fe40006800000 */
[----:B------:R-:W-:Y:S02]  /*9220*/  ISETP.GT.AND P5, PT, R169, 0x30, P3 ;  /* 0x00000030a900780c */ /* 0x000fe40001fa4270 */
[C---:B------:R-:W-:Y:S02]  /*9230*/  ISETP.LT.OR P4, PT, R168.reuse, 0x2a, P4 ;  /* 0x0000002aa800780c */ /* 0x040fe40002781670 */
[----:B------:R-:W-:-:S02]  /*9240*/  ISETP.LT.OR P5, PT, R168, 0x31, P5 ;  /* 0x00000031a800780c */ /* 0x000fc40002fa1670 */
[----:B------:R-:W-:Y:S02]  /*9250*/  @!P1 PRMT R11, RZ, 0x654, R11 ;  /* 0x00000654ff0b9816 */ /* 0x000fe4000000000b */
[----:B------:R-:W-:Y:S02]  /*9260*/  FSEL R202, R178, -INF , !P5 ;  /* 0xff800000b2ca7808 */ /* 0x000fe40006800000 */
[----:B------:R-:W-:-:S04]  /*9270*/  ISETP.GT.AND P5, PT, R169, 0x38, P3 ;  /* 0x00000038a900780c */ /* 0x000fc80001fa4270 */
[----:B------:R-:W-:Y:S02]  /*9280*/  ISETP.LT.OR P5, PT, R168, 0x39, P5 ;  /* 0x00000039a800780c */ /* 0x000fe40002fa1670 */
[----:B-1----:R-:W-:Y:S02]  /*9290*/  FMNMX.FTZ R13, R21, R172, !PT ;  /* 0x000000ac150d7209 */ /* 0x002fe40007810000 */
[----:B------:R-:W-:Y:S02]  /*92a0*/  FMNMX.FTZ R21, R155, R20, !PT ;  /* 0x000000149b157209 */ /* 0x000fe40007810000 */
[C---:B------:R-:W-:Y:S01]  /*92b0*/  FSETP.NEU.FTZ.AND P6, PT, R13.reuse, -INF , PT ;  /* 0xff8000000d00780b */ /* 0x040fe20003fdd000 */
[----:B------:R-:W-:Y:S01]  /*92c0*/  FMUL.FTZ R203, R13, UR7 ;  /* 0x000000070dcb7c20 */ /* 0x000fe20008410000 */
[----:B------:R-:W-:Y:S02]  /*92d0*/  FMNMX.FTZ R20, R158, R21, !PT ;  /* 0x000000159e147209 */ /* 0x000fe40007810000 */
[----:B------:R-:W-:-:S02]  /*92e0*/  FSEL R182, R182, -INF , !P5 ;  /* 0xff800000b6b67808 */ /* 0x000fc40006800000 */
[----:B------:R-:W-:Y:S02]  /*92f0*/  FMNMX.FTZ R21, R159, R20, !PT ;  /* 0x000000149f157209 */ /* 0x000fe40007810000 */
[----:B------:R-:W-:Y:S02]  /*9300*/  FSEL R203, R203, RZ, P6 ;  /* 0x000000ffcbcb7208 */ /* 0x000fe40003000000 */
[----:B------:R-:W-:-:S03]  /*9310*/  FMNMX.FTZ R20, R162, R21, !PT ;  /* 0x00000015a2147209 */ /* 0x000fc60007810000 */
[--C-:B------:R-:W-:Y:S01]  /*9320*/  FFMA.FTZ R171, R198, UR7, -R203.reuse ;  /* 0x00000007c6ab7c23 */ /* 0x100fe200080108cb */
[----:B------:R-:W-:Y:S01]  /*9330*/  FMNMX.FTZ R21, R163, R20, !PT ;  /* 0x00000014a3157209 */ /* 0x000fe20007810000 */
[--C-:B------:R-:W-:Y:S01]  /*9340*/  FFMA.FTZ R174, R156, UR7, -R203.reuse ;  /* 0x000000079cae7c23 */ /* 0x100fe200080108cb */
        /* <DEDUP_REMOVED lines=8> */
[----:B------:R-:W-:Y:S01]  /*93d0*/  ISETP.GT.AND P3, PT, R169, 0x39, P3 ;  /* 0x00000039a900780c */ /* 0x000fe20001f64270 */
[----:B------:R1:W-:Y:S01]  /*93e0*/  MUFU.EX2 R20, R171 ;  /* 0x000000ab00147308 */ /* 0x0003e20000000800 */
[----:B------:R-:W-:Y:S01]  /*93f0*/  FMNMX.FTZ R21, R154, R21, !PT ;  /* 0x000000159a157209 */ /* 0x000fe20007810000 */
[--C-:B------:R-:W-:Y:S01]  /*9400*/  FFMA.FTZ R173, R157, UR7, -R203.reuse ;  /* 0x000000079dad7c23 */ /* 0x100fe200080108cb */
[----:B------:R-:W-:Y:S01]  /*9410*/  ISETP.LT.OR P4, PT, R168, 0x32, P4 ;  /* 0x00000032a800780c */ /* 0x000fe20002781670 */
[--C-:B------:R-:W-:Y:S01]  /*9420*/  FFMA.FTZ R176, R176, UR7, -R203.reuse ;  /* 0x00000007b0b07c23 */ /* 0x100fe200080108cb */
[----:B------:R-:W-:Y:S01]  /*9430*/  FMNMX.FTZ R170, R200, R21, !PT ;  /* 0x00000015c8aa7209 */ /* 0x000fe20007810000 */
[--C-:B------:R-:W-:Y:S01]  /*9440*/  FFMA.FTZ R177, R177, UR7, -R203.reuse ;  /* 0x00000007b1b17c23 */ /* 0x100fe200080108cb */
[----:B------:R-:W-:Y:S01]  /*9450*/  ISETP.LT.OR P3, PT, R168, 0x3a, P3 ;  /* 0x0000003aa800780c */ /* 0x000fe20001f61670 */
[--C-:B------:R-:W-:Y:S01]  /*9460*/  FFMA.FTZ R168, R196, UR7, -R203.reuse ;  /* 0x00000007c4a87c23 */ /* 0x100fe200080108cb */
[----:B------:R-:W-:Y:S01]  /*9470*/  FMNMX.FTZ R21, R201, R170, !PT ;  /* 0x000000aac9157209 */ /* 0x000fe20007810000 */
[--C-:B-1----:R-:W-:Y:S01]  /*9480*/  FFMA.FTZ R171, R197, UR7, -R203.reuse ;  /* 0x00000007c5ab7c23 */ /* 0x102fe200080108cb */
[----:B------:R-:W-:Y:S01]  /*9490*/  FSEL R197, R179, -INF , !P4 ;  /* 0xff800000b3c57808 */ /* 0x000fe20006000000 */
[--C-:B------:R-:W-:Y:S01]  /*94a0*/  FFMA.FTZ R179, R180, UR7, -R203.reuse ;  /* 0x00000007b4b37c23 */ /* 0x100fe200080108cb */
[----:B------:R-:W-:Y:S01]  /*94b0*/  FMNMX.FTZ R169, R198, R21, !PT ;  /* 0x00000015c6a97209 */ /* 0x000fe20007810000 */
[----:B------:R-:W-:Y:S01]  /*94c0*/  FFMA.FTZ R196, R181, UR7, -R203 ;  /* 0x00000007b5c47c23 */ /* 0x000fe200080108cb */
[----:B------:R-:W-:Y:S01]  /*94d0*/  FSEL R183, R183, -INF , !P3 ;  /* 0xff800000b7b77808 */ /* 0x000fe20005800000 */
[----:B------:R1:W-:Y:S01]  /*94e0*/  MUFU.EX2 R21, R171 ;  /* 0x000000ab00157308 */ /* 0x0003e20000000800 */
[----:B------:R-:W-:-:S02]  /*94f0*/  FMNMX.FTZ R170, R202, R169, !PT ;  /* 0x000000a9caaa7209 */ /* 0x000fc40007810000 */
[----:B------:R-:W-:Y:S02]  /*9500*/  FSEL R152, R13, RZ, P6 ;  /* 0x000000ff0d987208 */ /* 0x000fe40003000000 */
[----:B------:R-:W-:-:S03]  /*9510*/  FMNMX.FTZ R169, R197, R170, !PT ;  /* 0x000000aac5a97209 */ /* 0x000fc60007810000 */
[----:B------:R-:W-:Y:S01]  /*9520*/  FADD.FTZ R152, -R152, R7 ;  /* 0x0000000798987221 */ /* 0x000fe20000010100 */
[----:B------:R-:W-:Y:S01]  /*9530*/  FMNMX.FTZ R170, R182, R169, !PT ;  /* 0x000000a9b6aa7209 */ /* 0x000fe20007810000 */
[--C-:B------:R-:W-:Y:S01]  /*9540*/  FFMA.FTZ R169, R160, UR7, -R203.reuse ;  /* 0x00000007a0a97c23 */ /* 0x100fe200080108cb */
[--C-:B-1----:R-:W-:Y:S01]  /*9550*/  FFMA.FTZ R171, R164, UR7, -R203.reuse ;  /* 0x00000007a4ab7c23 */ /* 0x102fe200080108cb */
[----:B------:R-:W-:Y:S01]  /*9560*/  FMUL.FTZ R7, R152, UR7 ;  /* 0x0000000798077c20 */ /* 0x000fe20008410000 */
[----:B------:R-:W-:Y:S01]  /*9570*/  FMNMX.FTZ R160, R183, R170, !PT ;  /* 0x000000aab7a07209 */ /* 0x000fe20007810000 */
[----:B------:R-:W-:Y:S01]  /*9580*/  FFMA.FTZ R170, R161, UR7, -R203 ;  /* 0x00000007a1aa7c23 */ /* 0x000fe200080108cb */
[----:B------:R-:W-:Y:S01]  /*9590*/  MUFU.EX2 R15, R15 ;  /* 0x0000000f000f7308 */ /* 0x000fe20000000800 */
[----:B------:R-:W-:Y:S02]  /*95a0*/  LEA R203, R12, R19, 0xc ;  /* 0x000000130ccb7211 */ /* 0x000fe400078e60ff */
[----:B------:R-:W1:Y:S02]  /*95b0*/  SHFL.BFLY PT, R161, R160, 0x2, 0x1f ;  /* 0x0c401f00a0a17f89 */ /* 0x000e6400000e0000 */
[C---:B------:R-:W-:Y:S01]  /*95c0*/  R2UR UR10, R203.reuse ;  /* 0x00000000cb0a72ca */ /* 0x040fe200000e0000 */
[----:B------:R-:W-:-:S02]  /*95d0*/  VIADD R210, R203, 0x80 ;  /* 0x00000080cbd27836 */ /* 0x000fc40000000000 */
[----:B------:R-:W2:Y:S08]  /*95e0*/  MUFU.EX2 R7, R7 ;  /* 0x0000000700077308 */ /* 0x000eb00000000800 */
[----:B------:R-:W-:Y:S08]  /*95f0*/  MUFU.EX2 R168, R168 ;  /* 0x000000a800a87308 */ /* 0x000ff00000000800 */
[----:B------:R-:W-:Y:S01]  /*9600*/  MUFU.EX2 R169, R169 ;  /* 0x000000a900a97308 */ /* 0x000fe20000000800 */
[-C--:B--2---:R-:W-:Y:S01]  /*9610*/  FMUL.FTZ R24, R24, R7.reuse ;  /* 0x0000000718187220 */ /* 0x084fe20000410000 */
[----:B------:R-:W-:Y:S01]  /*9620*/  FMUL.FTZ R25, R25, R7 ;  /* 0x0000000719197220 */ /* 0x000fe20000410000 */
[----:B-1----:R-:W-:Y:S01]  /*9630*/  FMNMX.FTZ R161, R160, R161, !PT ;  /* 0x000000a1a0a17209 */ /* 0x002fe20007810000 */
[-C--:B------:R-:W-:Y:S01]  /*9640*/  FMUL.FTZ R28, R28, R7.reuse ;  /* 0x000000071c1c7220 */ /* 0x080fe20000410000 */
[-C--:B------:R-:W-:Y:S01]  /*9650*/  FMUL.FTZ R29, R29, R7.reuse ;  /* 0x000000071d1d7220 */ /* 0x080fe20000410000 */
[-C--:B------:R-:W-:Y:S01]  /*9660*/  FMUL.FTZ R32, R32, R7.reuse ;  /* 0x0000000720207220 */ /* 0x080fe20000410000 */
[-C--:B------:R-:W-:Y:S01]  /*9670*/  FMUL.FTZ R33, R33, R7.reuse ;  /* 0x0000000721217220 */ /* 0x080fe20000410000 */
[----:B------:R-:W1:Y:S01]  /*9680*/  SHFL.BFLY PT, R156, R161, 0x1, 0x1f ;  /* 0x0c201f00a19c7f89 */ /* 0x000e6200000e0000 */
        /* <DEDUP_REMOVED lines=22> */
[----:B------:R-:W-:Y:S01]  /*97f0*/  FMUL.FTZ R73, R73, R7 ;  /* 0x0000000749497220 */ /* 0x000fe20000410000 */
[----:B-1----:R-:W-:Y:S01]  /*9800*/  FMNMX.FTZ R180, R161, R156, !PT ;  /* 0x0000009ca1b47209 */ /* 0x002fe20007810000 */
[----:B------:R-:W-:Y:S01]  /*9810*/  MUFU.EX2 R173, R173 ;  /* 0x000000ad00ad7308 */ /* 0x000fe20000000800 */
[----:B--2---:R-:W-:Y:S01]  /*9820*/  F2FP.F16.F32.PACK_AB R156, R170, R169 ;  /* 0x000000a9aa9c723e */ /* 0x004fe200000000ff */
[-C--:B------:R-:W-:Y:S01]  /*9830*/  FMUL.FTZ R76, R76, R7.reuse ;  /* 0x000000074c4c7220 */ /* 0x080fe20000410000 */
[C---:B------:R-:W-:Y:S01]  /*9840*/  FSETP.NEU.FTZ.AND P3, PT, R180.reuse, -INF , PT ;  /* 0xff800000b400780b */ /* 0x040fe20003f7d000 */
[----:B------:R-:W-:Y:S01]  /*9850*/  FMUL.FTZ R153, R180, UR7 ;  /* 0x00000007b4997c20 */ /* 0x000fe20008410000 */
[-C--:B------:R-:W-:Y:S01]  /*9860*/  FMUL.FTZ R77, R77, R7.reuse ;  /* 0x000000074d4d7220 */ /* 0x080fe20000410000 */
[-C--:B------:R-:W-:Y:S01]  /*9870*/  FMUL.FTZ R80, R80, R7.reuse ;  /* 0x0000000750507220 */ /* 0x080fe20000410000 */
[-C--:B------:R-:W-:Y:S01]  /*9880*/  FMUL.FTZ R81, R81, R7.reuse ;  /* 0x0000000751517220 */ /* 0x080fe20000410000 */
[----:B------:R-:W1:Y:S01]  /*9890*/  MUFU.EX2 R174, R174 ;  /* 0x000000ae00ae7308 */ /* 0x000e620000000800 */
[----:B------:R-:W-:Y:S01]  /*98a0*/  FSEL R152, R153, RZ, P3 ;  /* 0x000000ff99987208 */ /* 0x000fe20001800000 */
[-C--:B------:R-:W-:Y:S01]  /*98b0*/  FMUL.FTZ R84, R84, R7.reuse ;  /* 0x0000000754547220 */ /* 0x080fe20000410000 */
[----:B------:R-:W-:Y:S01]  /*98c0*/  FSEL R153, R180, RZ, P3 ;  /* 0x000000ffb4997208 */ /* 0x000fe20001800000 */
[-C--:B------:R-:W-:Y:S01]  /*98d0*/  FMUL.FTZ R85, R85, R7.reuse ;  /* 0x0000000755557220 */ /* 0x080fe20000410000 */
[----:B------:R-:W-:Y:S01]  /*98e0*/  FMUL.FTZ R88, R88, R7 ;  /* 0x0000000758587220 */ /* 0x000fe20000410000 */
[----:B------:R-:W-:Y:S01]  /*98f0*/  FFMA.FTZ R204, R155, UR7, -R152 ;  /* 0x000000079bcc7c23 */ /* 0x000fe20008010898 */
[----:B------:R-:W-:-:S02]  /*9900*/  IMAD.MOV R155, RZ, RZ, -R23 ;  /* 0x000000ffff9b7224 */ /* 0x000fc400078e0a17 */
[----:B------:R-:W-:Y:S01]  /*9910*/  FADD.FTZ R153, -R153, R8 ;  /* 0x0000000899997221 */ /* 0x000fe20000010100 */
[--C-:B------:R-:W-:Y:S01]  /*9920*/  FFMA.FTZ R159, R159, UR7, -R152.reuse ;  /* 0x000000079f9f7c23 */ /* 0x100fe20008010898 */
[--C-:B------:R-:W-:Y:S01]  /*9930*/  FFMA.FTZ R181, R199, UR7, -R152.reuse ;  /* 0x00000007c7b57c23 */ /* 0x100fe20008010898 */
[--C-:B------:R-:W-:Y:S01]  /*9940*/  FFMA.FTZ R199, R158, UR7, -R152.reuse ;  /* 0x000000079ec77c23 */ /* 0x100fe20008010898 */
[----:B------:R-:W-:Y:S01]  /*9950*/  ISETP.NE.AND P3, PT, R18, R155, PT ;  /* 0x0000009b1200720c */ /* 0x000fe20003f65270 */
[----:B------:R-:W-:Y:S01]  /*9960*/  FMUL.FTZ R153, R153, UR7 ;  /* 0x0000000799997c20 */ /* 0x000fe20008410000 */
        /* <DEDUP_REMOVED lines=8> */
[----:B------:R4:W5:Y:S01]  /*99f0*/  MUFU.EX2 R206, R153 ;  /* 0x0000009900ce7308 */ /* 0x0009620000000800 */
[--C-:B--2---:R-:W-:Y:S01]  /*9a00*/  FFMA.FTZ R159, R198, UR7, -R152.reuse ;  /* 0x00000007c69f7c23 */ /* 0x104fe20008010898 */
[----:B------:R-:W-:Y:S01]  /*9a10*/  FFMA.FTZ R198, R202, UR7, -R152 ;  /* 0x00000007cac67c23 */ /* 0x000fe20008010898 */
[----:B------:R-:W-:-:S02]  /*9a20*/  @!P3 IMAD R16, R16, 0x40, R22 ;  /* 0x000000401010b824 */ /* 0x000fc400078e0216 */
[--C-:B------:R-:W-:Y:S01]  /*9a30*/  FFMA.FTZ R157, R154, UR7, -R152.reuse ;  /* 0x000000079a9d7c23 */ /* 0x100fe20008010898 */
[--C-:B------:R-:W-:Y:S01]  /*9a40*/  FFMA.FTZ R161, R182, UR7, -R152.reuse ;  /* 0x00000007b6a17c23 */ /* 0x100fe20008010898 */
[----:B------:R-:W-:Y:S01]  /*9a50*/  F2FP.F16.F32.PACK_AB R154, R168, R21 ;  /* 0x00000015a89a723e */ /* 0x000fe200000000ff */
[-C--:B------:R-:W-:Y:S01]  /*9a60*/  FMUL.FTZ R89, R89, R7.reuse ;  /* 0x0000000759597220 */ /* 0x080fe20000410000 */
[----:B------:R-:W-:Y:S01]  /*9a70*/  @!P3 LEA R155, R16, UR36, 0x2 ;  /* 0x00000024109bbc11 */ /* 0x000fe2000f8e10ff */
[----:B----4-:R-:W-:Y:S01]  /*9a80*/  FFMA.FTZ R153, R201, UR7, -R152 ;  /* 0x00000007c9997c23 */ /* 0x010fe20008010898 */
[----:B------:R-:W-:Y:S01]  /*9a90*/  MUFU.EX2 R181, R181 ;  /* 0x000000b500b57308 */ /* 0x000fe20000000800 */
[----:B------:R-:W-:Y:S01]  /*9aa0*/  F2FP.F16.F32.PACK_AB R152, R15, R20 ;  /* 0x000000140f98723e */ /* 0x000fe200000000ff */
[----:B------:R-:W-:Y:S01]  /*9ab0*/  FMUL.FTZ R92, R92, R7 ;  /* 0x000000075c5c7220 */ /* 0x000fe20000410000 */
[----:B------:R-:W-:Y:S01]  /*9ac0*/  @!P3 STS [R155+0x38400], R7 ;  /* 0x038400079b00b388 */ /* 0x000fe20000000800 */
[----:B---3--:R-:W-:Y:S01]  /*9ad0*/  F2FP.F16.F32.PACK_AB R158, R172, R171 ;  /* 0x000000abac9e723e */ /* 0x008fe200000000ff */
[----:B------:R-:W-:Y:S01]  /*9ae0*/  FMUL.FTZ R93, R93, R7 ;  /* 0x000000075d5d7220 */ /* 0x000fe20000410000 */
[----:B-1----:R-:W-:Y:S01]  /*9af0*/  F2FP.F16.F32.PACK_AB R160, R174, R173 ;  /* 0x000000adaea0723e */ /* 0x002fe200000000ff */
[----:B-----5:R1:W-:Y:S01]  /*9b00*/  @!P3 STS [R155+0x38420], R206 ;  /* 0x038420ce9b00b388 */ /* 0x0203e20000000800 */
        /* <DEDUP_REMOVED lines=23> */
[----:B------:R-:W-:Y:S01]  /*9c80*/  FMUL.FTZ R136, R136, R7 ;  /* 0x0000000788887220 */ /* 0x000fe20000410000 */
        /* <DEDUP_REMOVED lines=51> */
[----:B-1----:R-:W-:Y:S01]  /*9fc0*/  F2FP.F16.F32.PACK_AB R162, R178, R175 ;  /* 0x000000afb2a2723e */ /* 0x002fe200000000ff */
        /* <DEDUP_REMOVED lines=21> */
[----:B--2---:R-:W-:Y:S01]  /*a120*/  F2FP.F16.F32.PACK_AB R159, R208, R209 ;  /* 0x000000d1d09f723e */ /* 0x004fe200000000ff */
[-C--:B------:R-:W-:Y:S01]  /*a130*/  FMUL.FTZ R127, R127, R206.reuse ;  /* 0x000000ce7f7f7220 */ /* 0x080fe20000410000 */
[-C--:B------:R-:W-:Y:S01]  /*a140*/  FMUL.FTZ R130, R130, R206.reuse ;  /* 0x000000ce82827220 */ /* 0x080fe20000410000 */
[-C--:B------:R-:W-:Y:S01]  /*a150*/  FMUL.FTZ R131, R131, R206.reuse ;  /* 0x000000ce83837220 */ /* 0x080fe20000410000 */
[-C--:B------:R-:W-:Y:S01]  /*a160*/  FMUL.FTZ R134, R134, R206.reuse ;  /* 0x000000ce86867220 */ /* 0x080fe20000410000 */
[-C--:B------:R-:W-:Y:S01]  /*a170*/  FMUL.FTZ R135, R135, R206.reuse ;  /* 0x000000ce87877220 */ /* 0x080fe20000410000 */
[----:B------:R-:W-:Y:S01]  /*a180*/  FMUL.FTZ R138, R138, R206 ;  /* 0x000000ce8a8a7220 */ /* 0x000fe20000410000 */
[----:B------:R-:W1:Y:S01]  /*a190*/  MUFU.EX2 R177, R177 ;  /* 0x000000b100b17308 */ /* 0x000e620000000800 */
[----:B---3--:R-:W-:Y:S01]  /*a1a0*/  F2FP.F16.F32.PACK_AB R163, R197, R182 ;  /* 0x000000b6c5a3723e */ /* 0x008fe200000000ff */
        /* <DEDUP_REMOVED lines=9> */
[----:B------:R-:W-:Y:S01]  /*a240*/  FFMA.FTZ R20, R7, R5, R20 ;  /* 0x0000000507147223 */ /* 0x000fe20000010014 */
[----:B------:R-:W-:Y:S01]  /*a250*/  FFMA.FTZ R181, R206, R6, R181 ;  /* 0x00000006ceb57223 */ /* 0x000fe200000100b5 */
[----:B------:R-:W-:Y:S01]  /*a260*/  ISETP.GT.AND P3, PT, R9, R14, PT ;  /* 0x0000000e0900720c */ /* 0x000fe20003f64270 */
[----:B------:R2:W-:Y:S01]  /*a270*/  STSM.16.M88.4 [R187], R156 ;  /* 0x0000009cbb007844 */ /* 0x0005e20000000200 */
[----:B------:R-:W-:Y:S01]  /*a280*/  FADD.FTZ R20, R15, R20 ;  /* 0x000000140f147221 */ /* 0x000fe20000010000 */
[----:B------:R-:W3:Y:S01]  /*a290*/  MUFU.EX2 R196, R196 ;  /* 0x000000c400c47308 */ /* 0x000ee20000000800 */
[----:B-1----:R-:W-:Y:S01]  /*a2a0*/  F2FP.F16.F32.PACK_AB R164, R177, R176 ;  /* 0x000000b0b1a4723e */ /* 0x002fe200000000ff */
[----:B------:R-:W-:Y:S01]  /*a2b0*/  FADD.FTZ R204, R204, R181 ;  /* 0x000000b5cccc7221 */ /* 0x000fe20000010000 */
[----:B------:R-:W-:Y:S01]  /*a2c0*/  FADD.FTZ R21, R21, R20 ;  /* 0x0000001415157221 */ /* 0x000fe20000010000 */
[----:B------:R-:W-:-:S02]  /*a2d0*/  IMAD.MOV.U32 R7, RZ, RZ, R13 ;  /* 0x000000ffff077224 */ /* 0x000fc400078e000d */
[----:B------:R-:W-:Y:S01]  /*a2e0*/  FADD.FTZ R199, R199, R204 ;  /* 0x000000ccc7c77221 */ /* 0x000fe20000010000 */
[----:B------:R-:W-:Y:S01]  /*a2f0*/  FADD.FTZ R168, R168, R21 ;  /* 0x00000015a8a87221 */ /* 0x000fe20000010000 */
[----:B------:R-:W-:Y:S02]  /*a300*/  MUFU.EX2 R198, R198 ;  /* 0x000000c600c67308 */ /* 0x000fe40000000800 */
[----:B------:R-:W-:Y:S01]  /*a310*/  FADD.FTZ R199, R8, R199 ;  /* 0x000000c708c77221 */ /* 0x000fe20000010000 */
[----:B------:R-:W-:Y:S01]  /*a320*/  FADD.FTZ R169, R169, R168 ;  /* 0x000000a8a9a97221 */ /* 0x000fe20000010000 */
[----:B------:R-:W-:Y:S02]  /*a330*/  IMAD.MOV.U32 R8, RZ, RZ, R180 ;  /* 0x000000ffff087224 */ /* 0x000fe400078e00b4 */
        /* <DEDUP_REMOVED lines=8> */
[----:B------:R3:W-:Y:S01]  /*a3c0*/  MUFU.EX2 R200, R161 ;  /* 0x000000a100c87308 */ /* 0x0007e20000000800 */
[----:B------:R-:W-:Y:S02]  /*a3d0*/  IMAD.MOV.U32 R16, RZ, RZ, R12 ;  /* 0x000000ffff107224 */ /* 0x000fe400078e000c */
[----:B------:R-:W-:Y:S01]  /*a3e0*/  FADD.FTZ R209, R208, R209 ;  /* 0x000000d1d0d17221 */ /* 0x000fe20000010000 */
[----:B------:R-:W-:-:S04]  /*a3f0*/  FADD.FTZ R173, R173, R172 ;  /* 0x000000acadad7221 */ /* 0x000fc80000010000 */
[----:B------:R-:W-:Y:S01]  /*a400*/  FADD.FTZ R174, R174, R173 ;  /* 0x000000adaeae7221 */ /* 0x000fe20000010000 */
[----:B------:R-:W4:Y:S01]  /*a410*/  MUFU.EX2 R207, R207 ;  /* 0x000000cf00cf7308 */ /* 0x000f220000000800 */
[----:B---3--:R-:W-:Y:S01]  /*a420*/  F2FP.F16.F32.PACK_AB R161, R183, R202 ;  /* 0x000000cab7a1723e */ /* 0x008fe200000000ff */
[----:B------:R-:W-:Y:S01]  /*a430*/  FADD.FTZ R202, R202, R209 ;  /* 0x000000d1caca7221 */ /* 0x000fe20000010000 */
[----:B-1----:R-:W-:Y:S01]  /*a440*/  F2FP.F16.F32.PACK_AB R165, R205, R198 ;  /* 0x000000c6cda5723e */ /* 0x002fe200000000ff */
[----:B------:R-:W-:Y:S02]  /*a450*/  FADD.FTZ R175, R175, R174 ;  /* 0x000000aeafaf7221 */ /* 0x000fe40000010000 */
[----:B------:R2:W-:Y:S01]  /*a460*/  STSM.16.M88.4 [R185], R160 ;  /* 0x000000a0b9007844 */ /* 0x0005e20000000200 */
[----:B------:R-:W-:Y:S01]  /*a470*/  FADD.FTZ R183, R183, R202 ;  /* 0x000000cab7b77221 */ /* 0x000fe20000010000 */
[----:B------:R-:W-:-:S03]  /*a480*/  FADD.FTZ R175, R178, R175 ;  /* 0x000000afb2af7221 */ /* 0x000fc60000010000 */
[----:B------:R-:W-:Y:S01]  /*a490*/  FADD.FTZ R182, R182, R183 ;  /* 0x000000b7b6b67221 */ /* 0x000fe20000010000 */
[----:B------:R-:W-:-:S03]  /*a4a0*/  FADD.FTZ R176, R176, R175 ;  /* 0x000000afb0b07221 */ /* 0x000fc60000010000 */
[----:B------:R-:W-:Y:S01]  /*a4b0*/  FADD.FTZ R197, R197, R182 ;  /* 0x000000b6c5c57221 */ /* 0x000fe20000010000 */
[----:B------:R-:W-:Y:S01]  /*a4c0*/  FADD.FTZ R176, R177, R176 ;  /* 0x000000b0b1b07221 */ /* 0x000fe20000010000 */
[----:B----4-:R-:W-:Y:S02]  /*a4d0*/  F2FP.F16.F32.PACK_AB R167, R207, R200 ;  /* 0x000000c8cfa7723e */ /* 0x010fe400000000ff */
[----:B------:R-:W-:Y:S01]  /*a4e0*/  FADD.FTZ R198, R198, R197 ;  /* 0x000000c5c6c67221 */ /* 0x000fe20000010000 */
[----:B------:R-:W-:Y:S02]  /*a4f0*/  FADD.FTZ R5, R179, R176 ;  /* 0x000000b0b3057221 */ /* 0x000fe40000010000 */
[----:B------:R2:W-:Y:S01]  /*a500*/  STSM.16.M88.4 [R186], R164 ;  /* 0x000000a4ba007844 */ /* 0x0005e20000000200 */
[----:B------:R-:W-:Y:S01]  /*a510*/  WARPGROUP.ARRIVE ;  /* 0x00000000000079c5 */ /* 0x000fe20000000000 */
[----:B------:R-:W-:Y:S01]  /*a520*/  FADD.FTZ R205, R205, R198 ;  /* 0x000000c6cdcd7221 */ /* 0x000fe20000010000 */
[----:B------:R-:W-:-:S03]  /*a530*/  FADD.FTZ R5, R196, R5 ;  /* 0x00000005c4057221 */ /* 0x000fc60000010000 */
[----:B------:R-:W-:Y:S01]  /*a540*/  FADD.FTZ R6, R200, R205 ;  /* 0x000000cdc8067221 */ /* 0x000fe20000010000 */
[----:B------:R-:W-:Y:S01]  /*a550*/  HGMMA.64x256x16.F32 R24, R152, gdesc[UR8].tnspB, R24, gsb0 ;  /* 0x43e0000898187df0 */ /* 0x000fe20008000818 */
[----:B------:R-:W-:Y:S01]  /*a560*/  R2UR UR10, R210 ;  /* 0x00000000d20a72ca */ /* 0x000fe200000e0000 */
[----:B------:R-:W-:Y:S01]  /*a570*/  UMOV UR11, 0x40000040 ;  /* 0x40000040000b7882 */ /* 0x000fe20000000000 */
[----:B------:R-:W-:Y:S02]  /*a580*/  VIADD R210, R203, 0x100 ;  /* 0x00000100cbd27836 */ /* 0x000fe40000000000 */
[----:B------:R-:W-:Y:S01]  /*a590*/  FADD.FTZ R6, R207, R6 ;  /* 0x00000006cf067221 */ /* 0x000fe20000010000 */
[----:B------:R-:W-:Y:S01]  /*a5a0*/  VIADD R203, R203, 0x180 ;  /* 0x00000180cbcb7836 */ /* 0x000fe20000000000 */
[----:B------:R-:W-:Y:S02]  /*a5b0*/  WARPGROUP.DEPBAR.LE gsb0, 0x0 ;  /* 0x00008000000079c5 */ /* 0x000fe40000010000 */
[----:B------:R-:W-:-:S15]  /*a5c0*/  WARPGROUP.ARRIVE ;  /* 0x00000000000079c5 */ /* 0x000fde0000000000 */
[----:B------:R-:W-:-:S04]  /*a5d0*/  NOP ;  /* 0x0000000000007918 */ /* 0x000fc80000000000 */
        /* <DEDUP_REMOVED lines=23> */
[----:B-1----:R-:W-:-:S04]  /*a750*/  VIADD R11, R9, 0xffffffff ;  /* 0xffffffff090b7836 */ /* 0x002fc80000000000 */
[----:B------:R-:W-:Y:S01]  /*a760*/  IMAD.MOV.U32 R9, RZ, RZ, R11 ;  /* 0x000000ffff097224 */ /* 0x000fe200078e000b */
[----:B--2---:R-:W-:Y:S06]  /*a770*/  @P3 BRA `(.L_x_4204) ;  /* 0xffffffc800043947 */ /* 0x004fec000383ffff */
[----:B------:R-:W-:Y:S02]  /*a780*/  IMAD.MOV.U32 R8, RZ, RZ, R180 ;  /* 0x000000ffff087224 */ /* 0x000fe400078e00b4 */
[----:B------:R-:W-:Y:S02]  /*a790*/  IMAD.MOV.U32 R7, RZ, RZ, R13 ;  /* 0x000000ffff077224 */ /* 0x000fe400078e000d */
[----:B------:R-:W-:Y:S02]  /*a7a0*/  IMAD.MOV.U32 R16, RZ, RZ, R12 ;  /* 0x000000ffff107224 */ /* 0x000fe400078e000c */
[----:B------:R-:W-:-:S07]  /*a7b0*/  IMAD.MOV.U32 R9, RZ, RZ, R11 ;  /* 0x000000ffff097224 */ /* 0x000fce00078e000b */
.L_x_4187:
        /* <DEDUP_REMOVED lines=15> */
.L_x_4206:
[----:B------:R-:W-:-:S11]  /*a8b0*/  UISETP.NE.AND UP0, UPT, UR10, 0x1, UPT ;  /* 0x000000010a00788c */ /* 0x000fd6000bf05270 */
[----:B------:R-:W-:Y:S02]  /*a8c0*/  @UP0 ULDC.64 UR14, c[0x0][0xae0] ;  /* 0x0002b800000e0ab9 */ /* 0x000fe40000000a00 */
[----:B------:R-:W-:-:S04]  /*a8d0*/  UIMAD.WIDE.U32 UR4, UR40, UR14, URZ ;  /* 0x0000000e280472a5 */ /* 0x000fc8000f8e003f */
[----:B------:R-:W-:-:S12]  /*a8e0*/  @UP0 USHF.R.U32.HI UR40, URZ, UR15, UR5 ;  /* 0x0000000f3f280299 */ /* 0x000fd80008011605 */
.L_x_4207:
[----:B------:R-:W-:-:S04]  /*a8f0*/  UIMAD UR40, UR40, UR10, URZ ;  /* 0x0000000a282872a4 */ /* 0x000fc8000f8e023f */
[----:B------:R-:W-:-:S04]  /*a900*/  UISETP.LT.AND UP0, UPT, UR6, UR40, UPT ;  /* 0x000000280600728c */ /* 0x000fc8000bf01270 */
[----:B------:R-:W-:-:S12]  /*a910*/  USEL UR6, UR6, UR40, !UP0 ;  /* 0x0000002806067287 */ /* 0x000fd8000c000000 */
.L_x_4205:
        /* <DEDUP_REMOVED lines=8> */
[----:B------:R-:W-:Y:S02]  /*a9a0*/  IMAD.MOV.U32 R201, RZ, RZ, R8 ;  /* 0x000000ffffc97224 */ /* 0x000fe400078e0008 */
[----:B------:R-:W-:Y:S02]  /*a9b0*/  IMAD.MOV.U32 R12, RZ, RZ, R7 ;  /* 0x000000ffff0c7224 */ /* 0x000fe400078e0007 */
[----:B------:R-:W-:Y:S02]  /*a9c0*/  IMAD.MOV.U32 R11, RZ, RZ, R9 ;  /* 0x000000ffff0b7224 */ /* 0x000fe400078e0009 */
[----:B------:R-:W-:-:S07]  /*a9d0*/  IMAD.MOV.U32 R199, RZ, RZ, R16 ;  /* 0x000000ffffc77224 */ /* 0x000fce00078e0010 */
.L_x_4217:
[----:B------:R-:W-:Y:S01]  /*a9e0*/  VIADD R16, R199, 0x1 ;  /* 0x00000001c7107836 */ /* 0x000fe20000000000 */
[C---:B------:R-:W-:Y:S01]  /*a9f0*/  ISETP.GT.AND P2, PT, R11.reuse, UR4, PT ;  /* 0x000000040b007c0c */ /* 0x040fe2000bf44270 */
[----:B------:R-:W-:-:S03]  /*aa00*/  VIADD R11, R11, 0xffffffff ;  /* 0xffffffff0b0b7836 */ /* 0x000fc60000000000 */
[----:B------:R-:W-:-:S04]  /*aa10*/  ISETP.NE.AND P3, PT, R16, 0x2, PT ;  /* 0x000000021000780c */ /* 0x000fc80003f65270 */
[----:B------:R-:W-:Y:S02]  /*aa20*/  SEL R8, RZ, 0x1, P3 ;  /* 0x00000001ff087807 */ /* 0x000fe40001800000 */
[----:B------:R-:W-:Y:S02]  /*aa30*/  SEL R16, R16, RZ, P3 ;  /* 0x000000ff10107207 */ /* 0x000fe40001800000 */
[----:B------:R-:W-:Y:S01]  /*aa40*/  LOP3.LUT R17, R17, R8, RZ, 0x3c, !PT ;  /* 0x0000000811117212 */ /* 0x000fe200078e3cff */
[----:B-1----:R-:W-:Y:S06]  /*aa50*/  @!P0 BRA `(.L_x_4209) ;  /* 0x0000000000048947 */ /* 0x002fec0003800000 */
[----:B------:R-:W-:Y:S01]  /*aa60*/  BPT.TRAP 0x1 ;  /* 0x000000040000795c */ /* 0x000fe20000300000 */
.L_x_4209:
[----:B------:R-:W-:Y:S02]  /*aa70*/  LEA R9, R16, UR36, 0x3 ;  /* 0x0000002410097c11 */ /* 0x000fe4000f8e18ff */
[----:B------:R-:W-:-:S04]  /*aa80*/  SHF.L.U32 R8, R17, 0x1f, RZ ;  /* 0x0000001f11087819 */ /* 0x000fc800000006ff */
[----:B------:R1:W2:Y:S01]  /*aa90*/  SYNCS.PHASECHK.TRANS64.TRYWAIT P3, [R9+URZ+0x38830], R8 ;  /* 0x03883008090075a7 */ /* 0x0002a2000806017f */
[----:B------:R-:W-:Y:S05]  /*aaa0*/  @!P0 BRA `(.L_x_4210) ;  /* 0x0000000000048947 */ /* 0x000fea0003800000 */
[----:B------:R-:W-:Y:S01]  /*aab0*/  BPT.TRAP 0x1 ;  /* 0x000000040000795c */ /* 0x000fe20000300000 */
.L_x_4210:
[----:B------:R-:W-:Y:S01]  /*aac0*/  IMAD R7, R16, 0x200, R4 ;  /* 0x0000020010077824 */ /* 0x000fe200078e0204 */
[----:B--2---:R-:W-:Y:S06]  /*aad0*/  @P3 BRA `(.L_x_4211) ;  /* 0x0000000000083947 */ /* 0x004fec0003800000 */
[----:B------:R-:W2:Y:S02]  /*aae0*/  SYNCS.PHASECHK.TRANS64.TRYWAIT P3, [R9+URZ+0x38830], R8 ;  /* 0x03883008090075a7 */ /* 0x000ea4000806017f */
[----:B--2---:R-:W-:Y:S05]  /*aaf0*/  @!P3 BRA `(.L_x_4212) ;  /* 0x000000c000c8b947 */ /* 0x004fea0003800000 */
.L_x_4211:
[----:B------:R-:W-:Y:S01]  /*ab00*/  R2UR UR26, R7 ;  /* 0x00000000071a72ca */ /* 0x000fe200000e0000 */
[----:B------:R-:W-:Y:S01]  /*ab10*/  WARPGROUP.ARRIVE ;  /* 0x00000000000079c5 */ /* 0x000fe20000000000 */
[----:B------:R-:W-:Y:S01]  /*ab20*/  UMOV UR27, 0x40000040 ;  /* 0x40000040001b7882 */ /* 0x000fe20000000000 */
[----:B------:R-:W-:Y:S01]  /*ab30*/  UMOV UR23, 0x40000040 ;  /* 0x4000004000177882 */ /* 0x000fe20000000000 */
[----:B------:R-:W-:Y:S01]  /*ab40*/  UMOV UR19, 0x40000040 ;  /* 0x4000004000137882 */ /* 0x000fe20000000000 */
[----:B------:R-:W-:-:S08]  /*ab50*/  UMOV UR15, 0x40000040 ;  /* 0x40000040000f7882 */ /* 0x000fd00000000000 */
[----:B------:R-:W-:Y:S01]  /*ab60*/  HGMMA.64x64x16.F32 R152, gdesc[UR24], RZ, !UPT, gsb0 ;  /* 0x00e00000189879f0 */ /* 0x000fe2000c0008ff */
[----:B------:R-:W-:Y:S02]  /*ab70*/  UIADD3 UR22, UR26, 0x2, URZ ;  /* 0x000000021a167890 */ /* 0x000fe4000fffe03f */
[----:B------:R-:W-:Y:S02]  /*ab80*/  UIADD3 UR18, UR26, 0x4, URZ ;  /* 0x000000041a127890 */ /* 0x000fe4000fffe03f */
[----:B------:R-:W-:Y:S01]  /*ab90*/  UIADD3 UR14, UR26, 0x6, URZ ;  /* 0x000000061a0e7890 */ /* 0x000fe2000fffe03f */
        /* <DEDUP_REMOVED lines=10> */
[----:B------:R-:W-:Y:S05]  /*ac40*/  @!P0 BRA `(.L_x_4213) ;  /* 0x0000000000048947 */ /* 0x000fea0003800000 */
[----:B------:R-:W-:Y:S01]  /*ac50*/  BPT.TRAP 0x1 ;  /* 0x000000040000795c */ /* 0x000fe20000300000 */
.L_x_4213:
[----:B------:R3:W4:Y:S01]  /*ac60*/  SYNCS.PHASECHK.TRANS64.TRYWAIT P3, [R9+URZ+0x38850], R8 ;  /* 0x03885008090075a7 */ /* 0x000722000806017f */
[----:B------:R-:W-:Y:S05]  /*ac70*/  @!P0 BRA `(.L_x_4214) ;  /* 0x0000000000048947 */ /* 0x000fea0003800000 */
[----:B------:R-:W-:Y:S01]  /*ac80*/  BPT.TRAP 0x1 ;  /* 0x000000040000795c */ /* 0x000fe20000300000 */
.L_x_4214:
[----:B----4-:R-:W-:Y:S05]  /*ac90*/  @P3 BRA `(.L_x_4215) ;  /* 0x0000000000083947 */ /* 0x010fea0003800000 */
[----:B------:R-:W4:Y:S02]  /*aca0*/  SYNCS.PHASECHK.TRANS64.TRYWAIT P3, [R9+URZ+0x38850], R8 ;  /* 0x03885008090075a7 */ /* 0x000f24000806017f */
[----:B----4-:R-:W-:Y:S05]  /*acb0*/  @!P3 BRA `(.L_x_4216) ;  /* 0x000000c0006cb947 */ /* 0x010fea0003800000 */
.L_x_4215:
[----:B------:R-:W-:Y:S01]  /*acc0*/  IMAD R7, R16, 0x1000, R3 ;  /* 0x0000100010077824 */ /* 0x000fe200078e0203 */
[----:B------:R-:W-:Y:S01]  /*acd0*/  WARPGROUP.ARRIVE ;  /* 0x00000000000079c5 */ /* 0x000fe20000000000 */
[----:B------:R-:W-:Y:S01]  /*ace0*/  UMOV UR11, 0x40000040 ;  /* 0x40000040000b7882 */ /* 0x000fe20000000000 */
[C---:B------:R-:W-:Y:S01]  /*acf0*/  VIADD R13, R0.reuse, 0x2 ;  /* 0x00000002000d7836 */ /* 0x040fe20000000000 */
[----:B------:R-:W-:Y:S01]  /*ad00*/  UMOV UR29, 0x40000040 ;  /* 0x40000040001d7882 */ /* 0x000fe20000000000 */
[C---:B------:R-:W-:Y:S01]  /*ad10*/  R2UR UR10, R7.reuse ;  /* 0x00000000070a72ca */ /* 0x040fe200000e0000 */
[----:B-1234-:R-:W-:Y:S01]  /*ad20*/  VIADD R8, R7, 0x2 ;  /* 0x0000000207087836 */ /* 0x01efe20000000000 */
[----:B------:R-:W-:Y:S01]  /*ad30*/  UMOV UR31, 0x40000040 ;  /* 0x40000040001f7882 */ /* 0x000fe20000000000 */
[----:B------:R-:W-:Y:S01]  /*ad40*/  R2UR UR28, R13 ;  /* 0x000000000d1c72ca */ /* 0x000fe200000e0000 */
[----:B------:R-:W-:Y:S01]  /*ad50*/  VIADD R13, R0, 0x4 ;  /* 0x00000004000d7836 */ /* 0x000fe20000000000 */
[----:B------:R-:W1:Y:S01]  /*ad60*/  S2R R14, SR_TID.X ;  /* 0x00000000000e7919 */ /* 0x000e620000002100 */
[----:B------:R-:W-:Y:S01]  /*ad70*/  R2UR UR30, R8 ;  /* 0x00000000081e72ca */ /* 0x000fe200000e0000 */
[----:B------:R-:W-:Y:S01]  /*ad80*/  VIADD R8, R7, 0x4 ;  /* 0x0000000407087836 */ /* 0x000fe20000000000 */
[----:B------:R-:W-:Y:S01]  /*ad90*/  ULDC UR7, c[0x0][0xa80] ;  /* 0x0002a00000077ab9 */ /* 0x000fe20000000800 */
[----:B------:R-:W-:-:S02]  /*ada0*/  VIADD R21, R0, 0x800 ;  /* 0x0000080000157836 */ /* 0x000fc40000000000 */
[----:B------:R-:W-:Y:S02]  /*adb0*/  VIADD R15, R7, 0x800 ;  /* 0x00000800070f7836 */ /* 0x000fe40000000000 */
[----:B------:R-:W-:Y:S01]  /*adc0*/  HGMMA.64x64x16.F32 R152, gdesc[UR8], R152, gsb0 ;  /* 0x00e00000089879f0 */ /* 0x000fe20008000898 */
[----:B------:R-:W-:Y:S01]  /*add0*/  IMAD R208, R16, 0x1000, R19 ;  /* 0x0000100010d07824 */ /* 0x000fe200078e0213 */
[----:B------:R-:W-:-:S04]  /*ade0*/  UMOV UR11, 0x40000040 ;  /* 0x40000040000b7882 */ /* 0x000fc80000000000 */
[----:B------:R-:W-:-:S13]  /*adf0*/  R2UR UR6, R208 ;  /* 0x00000000d00672ca */ /* 0x000fda00000e0000 */
[----:B------:R-:W-:Y:S01]  /*ae00*/  UMOV UR10, UR6 ;  /* 0x00000006000a7c82 */ /* 0x000fe20008000000 */
        /* <DEDUP_REMOVED lines=364> */
[----:B------:R-:W-:Y:S01]  /*c4d0*/  FFMA.FTZ R181, R181, UR7, -R200 ;  /* 0x00000007b5b57c23 */ /* 0x000fe200080108c8 */
[----:B------:R-:W-:Y:S02]  /*c4e0*/  MUFU.EX2 R13, R13 ;  /* 0x0000000d000d7308 */ /* 0x000fe40000000800 */
[----:B------:R-:W2:Y:S01]  /*c4f0*/  SHFL.BFLY PT, R153, R8, 0x2, 0x1f ;  /* 0x0c401f0008997f89 */ /* 0x000ea200000e0000 */
[-C--:B-1----:R-:W-:Y:S01]  /*c500*/  FMUL.FTZ R24, R24, R12.reuse ;  /* 0x0000000c18187220 */ /* 0x082fe20000410000 */
        /* <DEDUP_REMOVED lines=22> */
[----:B--2---:R-:W-:Y:S01]  /*c670*/  FMNMX.FTZ R153, R8, R153, !PT ;  /* 0x0000009908997209 */ /* 0x004fe20007810000 */
[-C--:B------:R-:W-:Y:S01]  /*c680*/  FMUL.FTZ R64, R64, R12.reuse ;  /* 0x0000000c40407220 */ /* 0x080fe20000410000 */
[-C--:B------:R-:W-:Y:S01]  /*c690*/  FMUL.FTZ R65, R65, R12.reuse ;  /* 0x0000000c41417220 */ /* 0x080fe20000410000 */
[-C--:B------:R-:W-:Y:S01]  /*c6a0*/  FMUL.FTZ R68, R68, R12.reuse ;  /* 0x0000000c44447220 */ /* 0x080fe20000410000 */
[-C--:B------:R-:W-:Y:S01]  /*c6b0*/  FMUL.FTZ R69, R69, R12.reuse ;  /* 0x0000000c45457220 */ /* 0x080fe20000410000 */
[----:B------:R-:W2:Y:S01]  /*c6c0*/  SHFL.BFLY PT, R8, R153, 0x1, 0x1f ;  /* 0x0c201f0099087f89 */ /* 0x000ea200000e0000 */
        /* <DEDUP_REMOVED lines=23> */
[----:B--2---:R-:W-:Y:S01]  /*c840*/  FMNMX.FTZ R8, R153, R8, !PT ;  /* 0x0000000899087209 */ /* 0x004fe20007810000 */
[----:B------:R-:W-:Y:S01]  /*c850*/  IMAD.MOV R153, RZ, RZ, -R23 ;  /* 0x000000ffff997224 */ /* 0x000fe200078e0a17 */
[----:B------:R-:W-:Y:S01]  /*c860*/  MUFU.EX2 R198, R198 ;  /* 0x000000c600c67308 */ /* 0x000fe20000000800 */
[-C--:B------:R-:W-:Y:S01]  /*c870*/  FMUL.FTZ R112, R112, R12.reuse ;  /* 0x0000000c70707220 */ /* 0x080fe20000410000 */
[-C--:B------:R-:W-:Y:S01]  /*c880*/  FMUL.FTZ R113, R113, R12.reuse ;  /* 0x0000000c71717220 */ /* 0x080fe20000410000 */
[----:B------:R-:W-:Y:S01]  /*c890*/  FADD.FTZ R152, -R8, R201 ;  /* 0x000000c908987221 */ /* 0x000fe20000010100 */
[----:B------:R-:W-:Y:S01]  /*c8a0*/  ISETP.NE.AND P3, PT, R18, R153, PT ;  /* 0x000000991200720c */ /* 0x000fe20003f65270 */
[----:B------:R-:W-:Y:S01]  /*c8b0*/  FMUL.FTZ R156, R8, UR7 ;  /* 0x00000007089c7c20 */ /* 0x000fe20008410000 */
[----:B------:R-:W-:Y:S01]  /*c8c0*/  FMUL.FTZ R116, R116, R12 ;  /* 0x0000000c74747220 */ /* 0x000fe20000410000 */
[----:B------:R-:W-:Y:S01]  /*c8d0*/  FMUL.FTZ R152, R152, UR7 ;  /* 0x0000000798987c20 */ /* 0x000fe20008410000 */
        /* <DEDUP_REMOVED lines=8> */
[----:B------:R2:W3:Y:S01]  /*c960*/  MUFU.EX2 R201, R152 ;  /* 0x0000009800c97308 */ /* 0x0004e20000000800 */
[----:B------:R-:W-:-:S02]  /*c970*/  @!P3 IMAD R153, R199, 0x40, R22 ;  /* 0x00000040c799b824 */ /* 0x000fc400078e0216 */
[--C-:B------:R-:W-:Y:S01]  /*c980*/  FFMA.FTZ R209, R167, UR7, -R156.reuse ;  /* 0x00000007a7d17c23 */ /* 0x100fe2000801089c */
[--C-:B------:R-:W-:Y:S01]  /*c990*/  FFMA.FTZ R170, R170, UR7, -R156.reuse ;  /* 0x00000007aaaa7c23 */ /* 0x100fe2000801089c */
[--C-:B------:R-:W-:Y:S01]  /*c9a0*/  FFMA.FTZ R171, R171, UR7, -R156.reuse ;  /* 0x00000007abab7c23 */ /* 0x100fe2000801089c */
[--C-:B------:R-:W-:Y:S01]  /*c9b0*/  FFMA.FTZ R174, R174, UR7, -R156.reuse ;  /* 0x00000007aeae7c23 */ /* 0x100fe2000801089c */
[----:B------:R-:W-:Y:S01]  /*c9c0*/  @!P3 LEA R153, R153, UR36, 0x2 ;  /* 0x000000249999bc11 */ /* 0x000fe2000f8e10ff */
[--C-:B------:R-:W-:Y:S01]  /*c9d0*/  FFMA.FTZ R175, R175, UR7, -R156.reuse ;  /* 0x00000007afaf7c23 */ /* 0x100fe2000801089c */
[--C-:B------:R-:W-:Y:S01]  /*c9e0*/  FFMA.FTZ R178, R178, UR7, -R156.reuse ;  /* 0x00000007b2b27c23 */ /* 0x100fe2000801089c */
[----:B--2---:R-:W-:Y:S02]  /*c9f0*/  @!P1 VIADD R152, R9, 0x38840 ;  /* 0x0003884009989836 */ /* 0x004fe40000000000 */
[--C-:B------:R-:W-:Y:S01]  /*ca00*/  FFMA.FTZ R179, R179, UR7, -R156.reuse ;  /* 0x00000007b3b37c23 */ /* 0x100fe2000801089c */
[--C-:B------:R-:W-:Y:S01]  /*ca10*/  FFMA.FTZ R182, R182, UR7, -R156.reuse ;  /* 0x00000007b6b67c23 */ /* 0x100fe2000801089c */
[----:B------:R-:W-:Y:S01]  /*ca20*/  FFMA.FTZ R183, R183, UR7, -R156 ;  /* 0x00000007b7b77c23 */ /* 0x000fe2000801089c */
[----:B------:R-:W-:Y:S01]  /*ca30*/  MUFU.EX2 R200, R200 ;  /* 0x000000c800c87308 */ /* 0x000fe20000000800 */
[----:B------:R-:W-:Y:S01]  /*ca40*/  @!P1 PRMT R152, RZ, 0x654, R152 ;  /* 0x00000654ff989816 */ /* 0x000fe20000000098 */
[----:B------:R-:W-:Y:S01]  /*ca50*/  FMUL.FTZ R117, R117, R12 ;  /* 0x0000000c75757220 */ /* 0x000fe20000410000 */
[----:B-1----:R-:W-:Y:S01]  /*ca60*/  F2FP.F16.F32.PACK_AB R154, R20, R15 ;  /* 0x0000000f149a723e */ /* 0x002fe200000000ff */
[----:B---3--:R-:W-:Y:S01]  /*ca70*/  FMUL.FTZ R26, R26, R201 ;  /* 0x000000c91a1a7220 */ /* 0x008fe20000410000 */
[----:B------:R1:W-:Y:S01]  /*ca80*/  @!P1 SYNCS.ARRIVE.TRANS64.RED.A1T0 RZ, [R152+URZ], RZ ;  /* 0x000000ff98ff99a7 */ /* 0x0003e2000810043f */
[----:B------:R-:W-:Y:S01]  /*ca90*/  @!P3 STS [R153+0x38400], R12 ;  /* 0x0384000c9900b388 */ /* 0x000fe20000000800 */
[----:B------:R-:W-:Y:S01]  /*caa0*/  F2FP.F16.F32.PACK_AB R156, R196, R21 ;  /* 0x00000015c49c723e */ /* 0x000fe200000000ff */
[----:B------:R-:W2:Y:S01]  /*cab0*/  MUFU.EX2 R203, R203 ;  /* 0x000000cb00cb7308 */ /* 0x000ea20000000800 */
[----:B------:R-:W-:Y:S01]  /*cac0*/  F2FP.F16.F32.PACK_AB R158, R198, R197 ;  /* 0x000000c5c69e723e */ /* 0x000fe200000000ff */
[----:B------:R2:W-:Y:S01]  /*cad0*/  @!P3 STS [R153+0x38420], R201 ;  /* 0x038420c99900b388 */ /* 0x0005e20000000800 */
[-C--:B------:R-:W-:Y:S01]  /*cae0*/  FMUL.FTZ R27, R27, R201.reuse ;  /* 0x000000c91b1b7220 */ /* 0x080fe20000410000 */
[----:B------:R-:W-:Y:S01]  /*caf0*/  FMUL.FTZ R30, R30, R201 ;  /* 0x000000c91e1e7220 */ /* 0x000fe20000410000 */
[----:B-1----:R-:W-:Y:S01]  /*cb00*/  F2FP.F16.F32.PACK_AB R152, R14, R13 ;  /* 0x0000000d0e98723e */ /* 0x002fe200000000ff */
        /* <DEDUP_REMOVED lines=60> */
[-C--:B------:R-:W-:Y:S01]  /*ced0*/  FMUL.FTZ R122, R122, R201.reuse ;  /* 0x000000c97a7a7220 */ /* 0x080fe20000410000 */
[-C--:B------:R-:W-:Y:S01]  /*cee0*/  FMUL.FTZ R123, R123, R201.reuse ;  /* 0x000000c97b7b7220 */ /* 0x080fe20000410000 */
[-C--:B------:R-:W-:Y:S01]  /*cef0*/  FMUL.FTZ R124, R124, R12.reuse ;  /* 0x0000000c7c7c7220 */ /* 0x080fe20000410000 */
[----:B------:R-:W-:Y:S01]  /*cf00*/  FMUL.FTZ R125, R125, R12 ;  /* 0x0000000c7d7d7220 */ /* 0x000fe20000410000 */
        /* <DEDUP_REMOVED lines=30> */
[-C--:B------:R-:W-:Y:S01]  /*d0f0*/  FMUL.FTZ R150, R150, R201.reuse ;  /* 0x000000c996967220 */ /* 0x080fe20000410000 */
[----:B------:R-:W-:Y:S01]  /*d100*/  FMUL.FTZ R151, R151, R201 ;  /* 0x000000c997977220 */ /* 0x000fe20000410000 */
[----:B------:R1:W-:Y:S01]  /*d110*/  STSM.16.M88.4 [R184+0x36400], R152 ;  /* 0x03640098b8007844 */ /* 0x0003e20000000200 */
[----:B------:R-:W-:Y:S01]  /*d120*/  VIADD R199, R208, 0x80 ;  /* 0x00000080d0c77836 */ /* 0x000fe20000000000 */
[----:B------:R-:W3:Y:S01]  /*d130*/  MUFU.EX2 R175, R175 ;  /* 0x000000af00af7308 */ /* 0x000ee20000000800 */
[----:B--2---:R-:W-:Y:S01]  /*d140*/  F2FP.F16.F32.PACK_AB R161, R171, R170 ;  /* 0x000000aaaba1723e */ /* 0x004fe200000000ff */
[----:B------:R1:W-:Y:S01]  /*d150*/  STSM.16.M88.4 [R187], R156 ;  /* 0x0000009cbb007844 */ /* 0x0003e20000000200 */
[----:B------:R-:W-:Y:S01]  /*d160*/  FFMA.FTZ R5, R12, R5, R13 ;  /* 0x000000050c057223 */ /* 0x000fe2000001000d */
[----:B------:R-:W-:Y:S01]  /*d170*/  R2UR UR6, R199 ;  /* 0x00000000c70672ca */ /* 0x000fe200000e0000 */
[----:B------:R-:W-:-:S02]  /*d180*/  VIADD R199, R208, 0x100 ;  /* 0x00000100d0c77836 */ /* 0x000fc40000000000 */
[----:B------:R-:W-:Y:S01]  /*d190*/  FFMA.FTZ R6, R201, R6, R200 ;  /* 0x00000006c9067223 */ /* 0x000fe200000100c8 */
[----:B------:R-:W-:Y:S01]  /*d1a0*/  VIADD R208, R208, 0x180 ;  /* 0x00000180d0d07836 */ /* 0x000fe20000000000 */
[----:B------:R-:W-:Y:S01]  /*d1b0*/  MUFU.EX2 R176, R176 ;  /* 0x000000b000b07308 */ /* 0x000fe20000000800 */
[----:B------:R-:W-:Y:S01]  /*d1c0*/  FADD.FTZ R14, R14, R5 ;  /* 0x000000050e0e7221 */ /* 0x000fe20000010000 */
[----:B------:R-:W-:Y:S01]  /*d1d0*/  FADD.FTZ R203, R203, R6 ;  /* 0x00000006cbcb7221 */ /* 0x000fe20000010000 */
[----:B------:R-:W-:Y:S02]  /*d1e0*/  @!P1 VIADD R9, R9, 0x38860 ;  /* 0x0003886009099836 */ /* 0x000fe40000000000 */
[----:B------:R-:W-:Y:S01]  /*d1f0*/  FADD.FTZ R15, R15, R14 ;  /* 0x0000000e0f0f7221 */ /* 0x000fe20000010000 */
[----:B------:R-:W-:Y:S01]  /*d200*/  FADD.FTZ R202, R202, R203 ;  /* 0x000000cbcaca7221 */ /* 0x000fe20000010000 */
[----:B------:R-:W-:Y:S01]  /*d210*/  IMAD.MOV.U32 R201, RZ, RZ, R8 ;  /* 0x000000ffffc97224 */ /* 0x000fe200078e0008 */
[----:B------:R-:W2:Y:S01]  /*d220*/  MUFU.EX2 R177, R177 ;  /* 0x000000b100b17308 */ /* 0x000ea20000000800 */
[----:B---3--:R-:W-:Y:S01]  /*d230*/  F2FP.F16.F32.PACK_AB R163, R175, R174 ;  /* 0x000000aeafa3723e */ /* 0x008fe200000000ff */
[----:B------:R-:W-:Y:S01]  /*d240*/  FADD.FTZ R20, R20, R15 ;  /* 0x0000000f14147221 */ /* 0x000fe20000010000 */
[----:B------:R-:W-:Y:S01]  /*d250*/  FADD.FTZ R205, R205, R202 ;  /* 0x000000cacdcd7221 */ /* 0x000fe20000010000 */
[----:B------:R-:W-:Y:S01]  /*d260*/  @!P1 PRMT R9, RZ, 0x654, R9 ;  /* 0x00000654ff099816 */ /* 0x000fe20000000009 */
[----:B------:R-:W-:Y:S01]  /*d270*/  IMAD.MOV.U32 R12, RZ, RZ, R7 ;  /* 0x000000ffff0c7224 */ /* 0x000fe200078e0007 */
[----:B------:R1:W-:Y:S01]  /*d280*/  STSM.16.M88.4 [R185], R160 ;  /* 0x000000a0b9007844 */ /* 0x0003e20000000200 */
[----:B------:R-:W-:Y:S01]  /*d290*/  FADD.FTZ R21, R21, R20 ;  /* 0x0000001415157221 */ /* 0x000fe20000010000 */
[----:B------:R-:W-:Y:S01]  /*d2a0*/  MUFU.EX2 R180, R180 ;  /* 0x000000b400b47308 */ /* 0x000fe20000000800 */
[----:B------:R-:W-:-:S02]  /*d2b0*/  FADD.FTZ R204, R204, R205 ;  /* 0x000000cdcccc7221 */ /* 0x000fc40000010000 */
[----:B------:R-:W-:Y:S02]  /*d2c0*/  FADD.FTZ R196, R196, R21 ;  /* 0x00000015c4c47221 */ /* 0x000fe40000010000 */
[----:B------:R-:W-:Y:S02]  /*d2d0*/  FADD.FTZ R207, R207, R204 ;  /* 0x000000cccfcf7221 */ /* 0x000fe40000010000 */
[----:B------:R-:W-:Y:S01]  /*d2e0*/  FADD.FTZ R197, R197, R196 ;  /* 0x000000c4c5c57221 */ /* 0x000fe20000010000 */
[----:B------:R-:W3:Y:S01]  /*d2f0*/  MUFU.EX2 R181, R181 ;  /* 0x000000b500b57308 */ /* 0x000ee20000000800 */
[----:B--2---:R-:W-:Y:S01]  /*d300*/  F2FP.F16.F32.PACK_AB R164, R177, R176 ;  /* 0x000000b0b1a4723e */ /* 0x004fe200000000ff */
[----:B------:R-:W-:Y:S01]  /*d310*/  FADD.FTZ R206, R206, R207 ;  /* 0x000000cfcece7221 */ /* 0x000fe20000010000 */
[----:B------:R-:W-:-:S03]  /*d320*/  FADD.FTZ R197, R198, R197 ;  /* 0x000000c5c6c57221 */ /* 0x000fc60000010000 */
[----:B------:R-:W-:Y:S01]  /*d330*/  FADD.FTZ R209, R209, R206 ;  /* 0x000000ced1d17221 */ /* 0x000fe20000010000 */
[----:B------:R-:W-:Y:S01]  /*d340*/  FADD.FTZ R168, R168, R197 ;  /* 0x000000c5a8a87221 */ /* 0x000fe20000010000 */
[----:B------:R-:W-:Y:S02]  /*d350*/  MUFU.EX2 R178, R178 ;  /* 0x000000b200b27308 */ /* 0x000fe40000000800 */
[----:B------:R-:W-:Y:S01]  /*d360*/  FADD.FTZ R170, R170, R209 ;  /* 0x000000d1aaaa7221 */ /* 0x000fe20000010000 */
[----:B------:R-:W-:-:S03]  /*d370*/  FADD.FTZ R169, R169, R168 ;  /* 0x000000a8a9a97221 */ /* 0x000fc60000010000 */
[----:B------:R-:W-:Y:S01]  /*d380*/  FADD.FTZ R171, R171, R170 ;  /* 0x000000aaabab7221 */ /* 0x000fe20000010000 */
[----:B------:R-:W-:Y:S01]  /*d390*/  FADD.FTZ R172, R172, R169 ;  /* 0x000000a9acac7221 */ /* 0x000fe20000010000 */
[----:B------:R-:W2:Y:S01]  /*d3a0*/  MUFU.EX2 R179, R179 ;  /* 0x000000b300b37308 */ /* 0x000ea20000000800 */
[----:B---3--:R-:W-:Y:S01]  /*d3b0*/  F2FP.F16.F32.PACK_AB R166, R181, R180 ;  /* 0x000000b4b5a6723e */ /* 0x008fe200000000ff */
[----:B------:R-:W-:Y:S01]  /*d3c0*/  FADD.FTZ R174, R174, R171 ;  /* 0x000000abaeae7221 */ /* 0x000fe20000010000 */
[----:B------:R-:W-:-:S03]  /*d3d0*/  FADD.FTZ R173, R173, R172 ;  /* 0x000000acadad7221 */ /* 0x000fc60000010000 */
[----:B------:R-:W-:Y:S01]  /*d3e0*/  FADD.FTZ R175, R175, R174 ;  /* 0x000000aeafaf7221 */ /* 0x000fe20000010000 */
[----:B------:R-:W-:Y:S01]  /*d3f0*/  FADD.FTZ R176, R176, R173 ;  /* 0x000000adb0b07221 */ /* 0x000fe20000010000 */
[----:B------:R-:W3:Y:S03]  /*d400*/  MUFU.EX2 R182, R182 ;  /* 0x000000b600b67308 */ /* 0x000ee60000000800 */
[----:B------:R-:W-:-:S04]  /*d410*/  FADD.FTZ R177, R177, R176 ;  /* 0x000000b0b1b17221 */ /* 0x000fc80000010000 */
[----:B------:R-:W-:Y:S01]  /*d420*/  FADD.FTZ R180, R180, R177 ;  /* 0x000000b1b4b47221 */ /* 0x000fe20000010000 */
[----:B------:R-:W4:Y:S01]  /*d430*/  MUFU.EX2 R183, R183 ;  /* 0x000000b700b77308 */ /* 0x000f220000000800 */
[----:B--2---:R-:W-:Y:S01]  /*d440*/  F2FP.F16.F32.PACK_AB R165, R179, R178 ;  /* 0x000000b2b3a5723e */ /* 0x004fe200000000ff */
[----:B------:R-:W-:Y:S01]  /*d450*/  FADD.FTZ R178, R178, R175 ;  /* 0x000000afb2b27221 */ /* 0x000fe20000010000 */
[----:B------:R-:W-:-:S03]  /*d460*/  FADD.FTZ R5, R181, R180 ;  /* 0x000000b4b5057221 */ /* 0x000fc60000010000 */
[----:B------:R-:W-:-:S04]  /*d470*/  FADD.FTZ R179, R179, R178 ;  /* 0x000000b2b3b37221 */ /* 0x000fc80000010000 */
[----:B---3--:R-:W-:Y:S01]  /*d480*/  FADD.FTZ R6, R182, R179 ;  /* 0x000000b3b6067221 */ /* 0x008fe20000010000 */
[----:B----4-:R-:W-:-:S03]  /*d490*/  F2FP.F16.F32.PACK_AB R167, R183, R182 ;  /* 0x000000b6b7a7723e */ /* 0x010fc600000000ff */
[----:B------:R-:W-:Y:S02]  /*d4a0*/  FADD.FTZ R6, R183, R6 ;  /* 0x00000006b7067221 */ /* 0x000fe40000010000 */
[----:B------:R1:W-:Y:S01]  /*d4b0*/  STSM.16.M88.4 [R186], R164 ;  /* 0x000000a4ba007844 */ /* 0x0003e20000000200 */
[----:B------:R-:W-:-:S06]  /*d4c0*/  WARPGROUP.ARRIVE ;  /* 0x00000000000079c5 */ /* 0x000fcc0000000000 */
[----:B------:R-:W-:Y:S01]  /*d4d0*/  HGMMA.64x256x16.F32 R24, R152, gdesc[UR8].tnspB, R24, gsb0 ;  /* 0x43e0000898187df0 */ /* 0x000fe20008000818 */
[----:B------:R-:W-:Y:S01]  /*d4e0*/  UMOV UR10, UR6 ;  /* 0x00000006000a7c82 */ /* 0x000fe20008000000 */
[----:B------:R-:W-:Y:S01]  /*d4f0*/  UMOV UR11, 0x40000040 ;  /* 0x40000040000b7882 */ /* 0x000fe20000000000 */
[----:B------:R-:W-:Y:S01]  /*d500*/  R2UR UR6, R199 ;  /* 0x00000000c70672ca */ /* 0x000fe200000e0000 */
[----:B------:R-:W-:Y:S01]  /*d510*/  IMAD.MOV.U32 R199, RZ, RZ, R16 ;  /* 0x000000ffffc77224 */ /* 0x000fe200078e0010 */
[----:B------:R-:W-:Y:S02]  /*d520*/  WARPGROUP.DEPBAR.LE gsb0, 0x0 ;  /* 0x00008000000079c5 */ /* 0x000fe40000010000 */
[----:B------:R-:W-:-:S15]  /*d530*/  WARPGROUP.ARRIVE ;  /* 0x00000000000079c5 */ /* 0x000fde0000000000 */
[----:B------:R-:W-:-:S06]  /*d540*/  NOP ;  /* 0x0000000000007918 */ /* 0x000fcc0000000000 */
        /* <DEDUP_REMOVED lines=24> */
[----:B------:R-:W-:Y:S05]  /*d6d0*/  @P2 BRA `(.L_x_4217) ;  /* 0xffffffd000c02947 */ /* 0x000fea000383ffff */
[----:B-1----:R-:W-:-:S07]  /*d6e0*/  IMAD.MOV.U32 R9, RZ, RZ, R11 ;  /* 0x000000ffff097224 */ /* 0x002fce00078e000b */
.L_x_4208:
[----:B------:R-:W-:-:S13]  /*d6f0*/  ISETP.GE.AND P2, PT, R9, UR37, PT ;  /* 0x0000002509007c0c */ /* 0x000fda000bf46270 */
[----:B------:R-:W-:Y:S05]  /*d700*/  @!P2 BRA `(.L_x_4218) ;  /* 0x0000003400e4a947 */ /* 0x000fea0003800000 */
[----:B------:R-:W-:Y:S01]  /*d710*/  IMAD.MOV.U32 R15, RZ, RZ, R8 ;  /* 0x000000ffff0f7224 */ /* 0x000fe200078e0008 */
[----:B------:R-:W-:Y:S01]  /*d720*/  ULDC UR4, c[0x0][0xadc] ;  /* 0x0002b70000047ab9 */ /* 0x000fe20000000800 */
[----:B------:R-:W-:Y:S02]  /*d730*/  IMAD.MOV.U32 R14, RZ, RZ, R7 ;  /* 0x000000ffff0e7224 */ /* 0x000fe400078e0007 */
[----:B------:R-:W-:-:S07]  /*d740*/  IMAD.MOV.U32 R21, RZ, RZ, R16 ;  /* 0x000000ffff157224 */ /* 0x000fce00078e0010 */
.L_x_4235:
[----:B------:R-:W-:-:S05]  /*d750*/  VIADD R16, R21, 0x1 ;  /* 0x0000000115107836 */ /* 0x000fca0000000000 */
[----:B------:R-:W-:-:S04]  /*d760*/  ISETP.NE.AND P2, PT, R16, 0x2, PT ;  /* 0x000000021000780c */ /* 0x000fc80003f45270 */
[----:B------:R-:W-:Y:S02]  /*d770*/  SEL R8, RZ, 0x1, P2 ;  /* 0x00000001ff087807 */ /* 0x000fe40001000000 */
[----:B------:R-:W-:Y:S02]  /*d780*/  SEL R16, R16, RZ, P2 ;  /* 0x000000ff10107207 */ /* 0x000fe40001000000 */
[----:B------:R-:W-:Y:S01]  /*d790*/  LOP3.LUT R17, R17, R8, RZ, 0x3c, !PT ;  /* 0x0000000811117212 */ /* 0x000fe200078e3cff */
[----:B------:R-:W-:Y:S06]  /*d7a0*/  @!P0 BRA `(.L_x_4219) ;  /* 0x0000000000048947 */ /* 0x000fec0003800000 */
[----:B------:R-:W-:Y:S01]  /*d7b0*/  BPT.TRAP 0x1 ;  /* 0x000000040000795c */ /* 0x000fe20000300000 */
.L_x_4219:
[----:B------:R-:W-:Y:S02]  /*d7c0*/  LEA R11, R16, UR36, 0x3 ;  /* 0x00000024100b7c11 */ /* 0x000fe4000f8e18ff */
[----:B------:R-:W-:-:S04]  /*d7d0*/  SHF.L.U32 R8, R17, 0x1f, RZ ;  /* 0x0000001f11087819 */ /* 0x000fc800000006ff */
[----:B------:R1:W2:Y:S01]  /*d7e0*/  SYNCS.PHASECHK.TRANS64.TRYWAIT P2, [R11+URZ+0x38830], R8 ;  /* 0x038830080b0075a7 */ /* 0x0002a2000804017f */
[----:B------:R-:W-:Y:S05]  /*d7f0*/  @!P0 BRA `(.L_x_4220) ;  /* 0x0000000000048947 */ /* 0x000fea0003800000 */
[----:B------:R-:W-:Y:S01]  /*d800*/  BPT.TRAP 0x1 ;  /* 0x000000040000795c */ /* 0x000fe20000300000 */
.L_x_4220:
[----:B------:R-:W-:Y:S01]  /*d810*/  IMAD R7, R16, 0x200, R4 ;  /* 0x0000020010077824 */ /* 0x000fe200078e0204 */
[----:B--2---:R-:W-:Y:S06]  /*d820*/  @P2 BRA `(.L_x_4221) ;  /* 0x0000000000082947 */ /* 0x004fec0003800000 */
[----:B------:R-:W2:Y:S02]  /*d830*/  SYNCS.PHASECHK.TRANS64.TRYWAIT P2, [R11+URZ+0x38830], R8 ;  /* 0x038830080b0075a7 */ /* 0x000ea4000804017f */
[----:B--2---:R-:W-:Y:S05]  /*d840*/  @!P2 BRA `(.L_x_4222) ;  /* 0x00000094009ca947 */ /* 0x004fea0003800000 */
.L_x_4221:
        /* <DEDUP_REMOVED lines=22> */
.L_x_4223:
[----:B------:R3:W4:Y:S01]  /*d9b0*/  SYNCS.PHASECHK.TRANS64.TRYWAIT P2, [R11+URZ+0x38850], R8 ;  /* 0x038850080b0075a7 */ /* 0x000722000804017f */
[----:B------:R-:W-:Y:S05]  /*d9c0*/  @!P0 BRA `(.L_x_4224) ;  /* 0x0000000000048947 */ /* 0x000fea0003800000 */
[----:B------:R-:W-:Y:S01]  /*d9d0*/  BPT.TRAP 0x1 ;  /* 0x000000040000795c */ /* 0x000fe20000300000 */
.L_x_4224:
[----:B------:R-:W-:Y:S01]  /*d9e0*/  LEA R7, R16, R3, 0xc ;  /* 0x0000000310077211 */ /* 0x000fe200078e60ff */
[----:B----4-:R-:W-:Y:S06]  /*d9f0*/  @P2 BRA `(.L_x_4225) ;  /* 0x0000000000082947 */ /* 0x010fec0003800000 */
[----:B------:R-:W4:Y:S02]  /*da00*/  SYNCS.PHASECHK.TRANS64.TRYWAIT P2, [R11+URZ+0x38850], R8 ;  /* 0x038850080b0075a7 */ /* 0x000f24000804017f */
[----:B----4-:R-:W-:Y:S05]  /*da10*/  @!P2 BRA `(.L_x_4226) ;  /* 0x00000094003ca947 */ /* 0x010fea0003800000 */
.L_x_4225:
[C---:B------:R-:W-:Y:S01]  /*da20*/  R2UR UR10, R7.reuse ;  /* 0x00000000070a72ca */ /* 0x040fe200000e0000 */
[----:B------:R-:W-:Y:S01]  /*da30*/  WARPGROUP.ARRIVE ;  /* 0x00000000000079c5 */ /* 0x000fe20000000000 */
[----:B------:R-:W-:Y:S01]  /*da40*/  UMOV UR11, 0x40000040 ;  /* 0x40000040000b7882 */ /* 0x000fe20000000000 */
[----:B-1234-:R-:W-:Y:S01]  /*da50*/  VIADD R8, R0, 0x2 ;  /* 0x0000000200087836 */ /* 0x01efe20000000000 */
[----:B------:R-:W-:Y:S01]  /*da60*/  UMOV UR29, 0x40000040 ;  /* 0x40000040001d7882 */ /* 0x000fe20000000000 */
[C---:B------:R-:W-:Y:S01]  /*da70*/  VIADD R12, R7.reuse, 0x2 ;  /* 0x00000002070c7836 */ /* 0x040fe20000000000 */
[----:B------:R-:W-:Y:S01]  /*da80*/  UMOV UR31, 0x40000040 ;  /* 0x40000040001f7882 */ /* 0x000fe20000000000 */
[----:B------:R-:W1:Y:S01]  /*da90*/  S2R R13, SR_TID.X ;  /* 0x00000000000d7919 */ /* 0x000e620000002100 */
[----:B------:R-:W-:Y:S01]  /*daa0*/  R2UR UR28, R8 ;  /* 0x00000000081c72ca */ /* 0x000fe200000e0000 */
[----:B------:R-:W-:Y:S01]  /*dab0*/  VIADD R8, R0, 0x4 ;  /* 0x0000000400087836 */ /* 0x000fe20000000000 */
[----:B------:R-:W-:Y:S01]  /*dac0*/  R2UR UR30, R12 ;  /* 0x000000000c1e72ca */ /* 0x000fe200000e0000 */
[C---:B------:R-:W-:Y:S01]  /*dad0*/  VIADD R12, R7.reuse, 0x4 ;  /* 0x00000004070c7836 */ /* 0x040fe20000000000 */
[----:B------:R-:W-:Y:S01]  /*dae0*/  ULDC UR5, c[0x0][0xad4] ;  /* 0x0002b50000057ab9 */ /* 0x000fe20000000800 */
[----:B------:R-:W-:Y:S01]  /*daf0*/  HGMMA.64x64x16.F32 R152, gdesc[UR8], R152, gsb0 ;  /* 0x00e00000089879f0 */ /* 0x000fe20008000898 */
[----:B------:R-:W-:Y:S01]  /*db00*/  VIADD R197, R0, 0x800 ;  /* 0x0000080000c57836 */ /* 0x000fe20000000000 */
[----:B------:R-:W-:Y:S01]  /*db10*/  ULDC UR6, c[0x0][0x288] ;  /* 0x0000a20000067ab9 */ /* 0x000fe20000000800 */
[----:B------:R-:W-:Y:S01]  /*db20*/  VIADD R199, R7, 0x800 ;  /* 0x0000080007c77836 */ /* 0x000fe20000000000 */
[----:B------:R-:W-:Y:S01]  /*db30*/  ULOP3.LUT UR5, URZ, UR5, URZ, 0x33, !UPT ;  /* 0x000000053f057292 */ /* 0x000fe2000f8e333f */
        /* <DEDUP_REMOVED lines=128> */
[--C-:B------:R-:W-:Y:S02]  /*e340*/  IMAD.IADD R12, R197, 0x1, R8.reuse ;  /* 0x00000001c50c7824 */ /* 0x100fe400078e0208 */
        /* <DEDUP_REMOVED lines=154> */
[----:B------:R-:W-:-:S05]  /*ecf0*/  IMAD.MOV.U32 R12, RZ, RZ, 0x1000 ;  /* 0x00001000ff0c7424 */ /* 0x000fca00078e00ff */
[----:B------:R-:W-:Y:S01]  /*ed00*/  SEL R12, R12, 0xf80, P2 ;  /* 0x00000f800c0c7807 */ /* 0x000fe20001000000 */
        /* <DEDUP_REMOVED lines=8> */
[----:B------:R-:W-:-:S04]  /*ed90*/  LOP3.LUT R13, R12, 0x1e00, RZ, 0xc0, !PT ;  /* 0x00001e000c0d7812 */ /* 0x000fc800078ec0ff */
[----:B------:R-:W-:-:S04]  /*eda0*/  SEL R8, R8, 0x3e, P2 ;  /* 0x0000003e08087807 */ /* 0x000fc80001000000 */
[----:B------:R-:W-:-:S04]  /*edb0*/  LOP3.LUT R8, R8, 0x6, RZ, 0xc0, !PT ;  /* 0x0000000608087812 */ /* 0x000fc800078ec0ff */
[CC--:B------:R-:W-:Y:S02]  /*edc0*/  IADD3 R12, R8.reuse, R13.reuse, R0 ;  /* 0x0000000d080c7210 */ /* 0x0c0fe40007ffe000 */
[----:B------:R-:W-:Y:S01]  /*edd0*/  IADD3 R7, R8, R13, R7 ;  /* 0x0000000d08077210 */ /* 0x000fe20007ffe007 */
[----:B------:R-:W-:Y:S01]  /*ede0*/  @!P1 VIADD R8, R11, 0x38840 ;  /* 0x000388400b089836 */ /* 0x000fe20000000000 */
[----:B------:R-:W1:Y:S04]  /*edf0*/  LDC R13, c[0x0][0x2e0] ;  /* 0x0000b800ff0d7b82 */ /* 0x000e680000000800 */
        /* <DEDUP_REMOVED lines=8> */
[----:B------:R-:W-:-:S05]  /*ee80*/  IMAD.SHL.U32 R7, R9, 0x40, RZ ;  /* 0x0000004009077824 */ /* 0x000fca00078e00ff */
[----:B------:R-:W-:-:S05]  /*ee90*/  IADD3 R12, -R7, 0x1, RZ ;  /* 0x00000001070c7810 */ /* 0x000fca0007ffe1ff */
[----:B-1----:R-:W-:-:S05]  /*eea0*/  IMAD R13, R13, UR38, R12 ;  /* 0x000000260d0d7c24 */ /* 0x002fca000f8e020c */
[----:B------:R-:W-:Y:S01]  /*eeb0*/  IADD3 R13, R13, -UR6, -R18 ;  /* 0x800000060d0d7c10 */ /* 0x000fe2000fffe812 */
[----:B------:R-:W-:-:S03]  /*eec0*/  ULDC UR6, c[0x0][0xad8] ;  /* 0x0002b60000067ab9 */ /* 0x000fc60000000800 */
[C---:B------:R-:W-:Y:S01]  /*eed0*/  IADD3 R201, R13.reuse, UR6, RZ ;  /* 0x000000060dc97c10 */ /* 0x040fe2000fffe0ff */
[----:B------:R-:W-:-:S04]  /*eee0*/  VIADD R203, R13, UR5 ;  /* 0x000000050dcb7c36 */ /* 0x000fc80008000000 */
[C---:B------:R-:W-:Y:S02]  /*eef0*/  IMAD.IADD R198, R2.reuse, 0x1, R201 ;  /* 0x0000000102c67824 */ /* 0x040fe400078e02c9 */
[----:B------:R-:W-:Y:S01]  /*ef00*/  IMAD.IADD R199, R2, 0x1, R203 ;  /* 0x0000000102c77824 */ /* 0x000fe200078e02cb */
[----:B------:R-:W-:Y:S02]  /*ef10*/  WARPGROUP.DEPBAR.LE gsb0, 0x0 ;  /* 0x00008000000079c5 */ /* 0x000fe40000010000 */
[----:B------:R-:W-:-:S06]  /*ef20*/  WARPGROUP.ARRIVE ;  /* 0x00000000000079c5 */ /* 0x000fcc0000000000 */
[----:B------:R-:W-:Y:S03]  /*ef30*/  HGMMA.64x64x16.F32 R152, gdesc[UR28], R152, gsb0 ;  /* 0x00e000001c9879f0 */ /* 0x000fe60008000898 */
[----:B------:R-:W-:Y:S02]  /*ef40*/  WARPGROUP.DEPBAR.LE gsb0, 0x0 ;  /* 0x00008000000079c5 */ /* 0x000fe40000010000 */
[----:B------:R1:W-:Y:S01]  /*ef50*/  @!P1 SYNCS.ARRIVE.TRANS64.RED.A1T0 RZ, [R8+URZ], RZ ;  /* 0x000000ff08ff99a7 */ /* 0x0003e2000810043f */
[----:B------:R-:W-:Y:S05]  /*ef60*/  @!P6 BRA `(.L_x_4227) ;  /* 0x000000000058e947 */ /* 0x000fea0003800000 */
[----:B-1----:R-:W-:Y:S01]  /*ef70*/  IMAD.IADD R8, R2, 0x1, R10 ;  /* 0x0000000102087824 */ /* 0x002fe200078e020a */
        /* <DEDUP_REMOVED lines=11> */
.L_x_4229:
[----:B------:R-:W-:-:S05]  /*f030*/  IMAD.U32 R20, RZ, RZ, UR4 ;  /* 0x00000004ff147e24 */ /* 0x000fca000f8e00ff */
[----:B------:R-:W-:-:S13]  /*f040*/  ISETP.NE.AND P2, PT, R20, 0x1, PT ;  /* 0x000000011400780c */ /* 0x000fda0003f45270 */
[----:B------:R-:W1:Y:S02]  /*f050*/  @P2 LDC.64 R12, c[0x0][0xae0] ;  /* 0x0002b800ff0c2b82 */ /* 0x000e640000000a00 */
[----:B-1----:R-:W-:-:S05]  /*f060*/  @P2 IMAD.HI.U32 R12, R8, R12, RZ ;  /* 0x0000000c080c2227 */ /* 0x002fca00078e00ff */
[----:B------:R-:W-:-:S07]  /*f070*/  @P2 SHF.R.U32.HI R8, RZ, R13, R12 ;  /* 0x0000000dff082219 */ /* 0x000fce000001160c */
.L_x_4230:
[----:B------:R-:W-:Y:S05]  /*f080*/  BSYNC B0 ;  /* 0x0000000000007941 */ /* 0x000fea0003800000 */
.L_x_4228:
[----:B------:R-:W-:-:S04]  /*f090*/  IMAD R13, R8, R20, -R7 ;  /* 0x00000014080d7224 */ /* 0x000fc800078e0a07 */
[----:B------:R-:W-:-:S05]  /*f0a0*/  IMAD.IADD R13, R13, 0x1, -R18 ;  /* 0x000000010d0d7824 */ /* 0x000fca00078e0a12 */
[----:B------:R-:W-:Y:S02]  /*f0b0*/  VIADDMNMX R198, R13, R20, R198, PT ;  /* 0x000000140dc67246 */ /* 0x000fe400038001c6 */
[----:B------:R-:W-:-:S07]  /*f0c0*/  VIMNMX R199, R199, R13, !PT ;  /* 0x0000000dc7c77248 */ /* 0x000fce0007fe0100 */
.L_x_4227:
[----:B------:R-:W-:-:S04]  /*f0d0*/  ISETP.GT.AND P2, PT, R9, -0x1, PT ;  /* 0xffffffff0900780c */ /* 0x000fc80003f44270 */
[C---:B------:R-:W-:Y:S02]  /*f0e0*/  ISETP.GT.AND P3, PT, R199.reuse, RZ, P2 ;  /* 0x000000ffc700720c */ /* 0x040fe40001764270 */
[C---:B------:R-:W-:Y:S02]  /*f0f0*/  ISETP.GT.AND P5, PT, R199.reuse, 0x1, P2 ;  /* 0x00000001c700780c */ /* 0x040fe400017a4270 */
[----:B------:R-:W-:Y:S02]  /*f100*/  ISETP.LT.OR P4, PT, R198, 0x1, P3 ;  /* 0x00000001c600780c */ /* 0x000fe40001f81670 */
[C---:B------:R-:W-:Y:S02]  /*f110*/  ISETP.GT.AND P3, PT, R199.reuse, 0x8, P2 ;  /* 0x00000008c700780c */ /* 0x040fe40001764270 */
        /* <DEDUP_REMOVED lines=33> */
[----:B-1----:R-:W-:Y:S02]  /*f330*/  FSEL R8, R173, -INF , !P3 ;  /* 0xff800000ad087808 */ /* 0x002fe40005800000 */
        /* <DEDUP_REMOVED lines=26> */
.L_x_4233:
[----:B------:R-:W-:-:S05]  /*f4e0*/  IMAD.U32 R172, RZ, RZ, UR4 ;  /* 0x00000004ffac7e24 */ /* 0x000fca000f8e00ff */
[----:B------:R-:W-:-:S13]  /*f4f0*/  ISETP.NE.AND P3, PT, R172, 0x1, PT ;  /* 0x00000001ac00780c */ /* 0x000fda0003f65270 */
[----:B------:R-:W1:Y:S02]  /*f500*/  @P3 LDC.64 R12, c[0x0][0xae0] ;  /* 0x0002b800ff0c3b82 */ /* 0x000e640000000a00 */
[----:B-1----:R-:W-:-:S05]  /*f510*/  @P3 IMAD.HI.U32 R12, R173, R12, RZ ;  /* 0x0000000cad0c3227 */ /* 0x002fca00078e00ff */
[----:B------:R-:W-:-:S07]  /*f520*/  @P3 SHF.R.U32.HI R173, RZ, R13, R12 ;  /* 0x0000000dffad3219 */ /* 0x000fce000001160c */
.L_x_4234:
[----:B------:R-:W-:Y:S05]  /*f530*/  BSYNC B0 ;  /* 0x0000000000007941 */ /* 0x000fea0003800000 */
.L_x_4232:
[----:B------:R-:W-:-:S04]  /*f540*/  IMAD R173, R173, R172, -R7 ;  /* 0x000000acadad7224 */ /* 0x000fc800078e0a07 */
[----:B------:R-:W-:-:S05]  /*f550*/  IMAD.IADD R173, R173, 0x1, -R18 ;  /* 0x00000001adad7824 */ /* 0x000fca00078e0a12 */
[----:B------:R-:W-:Y:S02]  /*f560*/  VIADDMNMX R168, R173, R172, R168, PT ;  /* 0x000000acada87246 */ /* 0x000fe400038001a8 */
[----:B------:R-:W-:-:S07]  /*f570*/  VIMNMX R169, R169, R173, !PT ;  /* 0x000000ada9a97248 */ /* 0x000fce0007fe0100 */
.L_x_4231:
[----:B------:R-:W-:Y:S01]  /*f580*/  FMNMX.FTZ R7, R197, R14, !PT ;  /* 0x0000000ec5077209 */ /* 0x000fe20007810000 */
[----:B------:R-:W-:Y:S01]  /*f590*/  ULDC UR7, c[0x0][0xa80] ;  /* 0x0002a00000077ab9 */ /* 0x000fe20000000800 */
[----:B------:R-:W-:Y:S01]  /*f5a0*/  ISETP.GT.AND P3, PT, R169, 0x1, P2 ;  /* 0x00000001a900780c */ /* 0x000fe20001764270 */
[----:B------:R-:W-:Y:S01]  /*f5b0*/  IMAD R205, R16, 0x1000, R19 ;  /* 0x0000100010cd7824 */ /* 0x000fe200078e0213 */
[----:B------:R-:W-:Y:S01]  /*f5c0*/  FMNMX.FTZ R7, R196, R7, !PT ;  /* 0x00000007c4077209 */ /* 0x000fe20007810000 */
[----:B------:R-:W-:Y:S01]  /*f5d0*/  UMOV UR11, 0x40000040 ;  /* 0x40000040000b7882 */ /* 0x000fe20000000000 */
[----:B------:R-:W-:Y:S01]  /*f5e0*/  ISETP.LT.OR P3, PT, R168, 0x2, P3 ;  /* 0x00000002a800780c */ /* 0x000fe20001f61670 */
[----:B------:R-:W-:Y:S01]  /*f5f0*/  VIADD R208, R205, 0x80 ;  /* 0x00000080cdd07836 */ /* 0x000fe20000000000 */
[----:B------:R-:W-:Y:S01]  /*f600*/  FMNMX.FTZ R12, R20, R7, !PT ;  /* 0x00000007140c7209 */ /* 0x000fe20007810000 */
[----:B------:R-:W-:Y:S01]  /*f610*/  @!P1 VIADD R11, R11, 0x38860 ;  /* 0x000388600b0b9836 */ /* 0x000fe20000000000 */
        /* <DEDUP_REMOVED lines=52> */
[----:B------:R-:W-:Y:S02]  /*f960*/  R2UR UR6, R205 ;  /* 0x00000000cd0672ca */ /* 0x000fe400000e0000 */
[----:B------:R-:W-:Y:S02]  /*f970*/  @!P1 PRMT R11, RZ, 0x654, R11 ;  /* 0x00000654ff0b9816 */ /* 0x000fe4000000000b */
[----:B-1----:R-:W-:Y:S02]  /*f980*/  FMNMX.FTZ R7, R13, R172, !PT ;  /* 0x000000ac0d077209 */ /* 0x002fe40007810000 */
[----:B------:R-:W-:Y:S02]  /*f990*/  FMNMX.FTZ R13, R155, R12, !PT ;  /* 0x0000000c9b0d7209 */ /* 0x000fe40007810000 */
[C---:B------:R-:W-:Y:S01]  /*f9a0*/  FSETP.NEU.FTZ.AND P5, PT, R7.reuse, -INF , PT ;  /* 0xff8000000700780b */ /* 0x040fe20003fbd000 */
[----:B------:R-:W-:Y:S01]  /*f9b0*/  FMUL.FTZ R201, R7, UR7 ;  /* 0x0000000707c97c20 */ /* 0x000fe20008410000 */
[----:B------:R-:W-:-:S03]  /*f9c0*/  FMNMX.FTZ R12, R158, R13, !PT ;  /* 0x0000000d9e0c7209 */ /* 0x000fc60007810000 */
[----:B------:R-:W-:Y:S01]  /*f9d0*/  UMOV UR10, UR6 ;  /* 0x00000006000a7c82 */ /* 0x000fe20008000000 */
[----:B------:R-:W-:Y:S01]  /*f9e0*/  R2UR UR6, R208 ;  /* 0x00000000d00672ca */ /* 0x000fe200000e0000 */
[----:B------:R-:W-:Y:S01]  /*f9f0*/  VIADD R208, R205, 0x100 ;  /* 0x00000100cdd07836 */ /* 0x000fe20000000000 */
[----:B------:R-:W-:Y:S01]  /*fa00*/  FMNMX.FTZ R13, R159, R12, !PT ;  /* 0x0000000c9f0d7209 */ /* 0x000fe20007810000 */
[----:B------:R-:W-:Y:S01]  /*fa10*/  VIADD R205, R205, 0x180 ;  /* 0x00000180cdcd7836 */ /* 0x000fe20000000000 */
        /* <DEDUP_REMOVED lines=14> */
[----:B------:R1:W-:Y:S01]  /*fb00*/  MUFU.EX2 R12, R172 ;  /* 0x000000ac000c7308 */ /* 0x0003e20000000800 */
        /* <DEDUP_REMOVED lines=9> */
[--C-:B-1----:R-:W-:Y:S01]  /*fba0*/  FFMA.FTZ R172, R157, UR7, -R201.reuse ;  /* 0x000000079dac7c23 */ /* 0x102fe200080108c9 */
[----:B------:R-:W-:Y:S01]  /*fbb0*/  ISETP.GT.AND P2, PT, R169, 0x39, P2 ;  /* 0x00000039a900780c */ /* 0x000fe20001744270 */
[--C-:B------:R-:W-:Y:S01]  /*fbc0*/  FFMA.FTZ R171, R161, UR7, -R201.reuse ;  /* 0x00000007a1ab7c23 */ /* 0x100fe200080108c9 */
[----:B------:R-:W-:Y:S01]  /*fbd0*/  FMNMX.FTZ R169, R197, R170, !PT ;  /* 0x000000aac5a97209 */ /* 0x000fe20007810000 */
[--C-:B------:R-:W-:Y:S01]  /*fbe0*/  FFMA.FTZ R170, R164, UR7, -R201.reuse ;  /* 0x00000007a4aa7c23 */ /* 0x100fe200080108c9 */
[----:B------:R-:W-:Y:S01]  /*fbf0*/  ISETP.LT.OR P4, PT, R168, 0x39, P4 ;  /* 0x00000039a800780c */ /* 0x000fe20002781670 */
[----:B------:R-:W-:Y:S01]  /*fc00*/  MUFU.EX2 R13, R13 ;  /* 0x0000000d000d7308 */ /* 0x000fe20000000800 */
[----:B------:R-:W-:Y:S01]  /*fc10*/  FSEL R200, R179, -INF , !P3 ;  /* 0xff800000b3c87808 */ /* 0x000fe20005800000 */
[----:B------:R-:W-:Y:S01]  /*fc20*/  FFMA.FTZ R179, R8, UR7, -R201 ;  /* 0x0000000708b37c23 */ /* 0x000fe200080108c9 */
[----:B------:R-:W-:-:S02]  /*fc30*/  FMNMX.FTZ R169, R196, R169, !PT ;  /* 0x000000a9c4a97209 */ /* 0x000fc40007810000 */
[----:B------:R-:W-:Y:S02]  /*fc40*/  ISETP.LT.OR P2, PT, R168, 0x3a, P2 ;  /* 0x0000003aa800780c */ /* 0x000fe40001741670 */
[----:B------:R-:W-:Y:S01]  /*fc50*/  FSEL R182, R182, -INF , !P4 ;  /* 0xff800000b6b67808 */ /* 0x000fe20006000000 */
[----:B------:R-:W-:Y:S01]  /*fc60*/  MUFU.EX2 R20, R20 ;  /* 0x0000001400147308 */ /* 0x000fe20000000800 */
[----:B------:R-:W-:Y:S02]  /*fc70*/  FMNMX.FTZ R157, R200, R169, !PT ;  /* 0x000000a9c89d7209 */ /* 0x000fe40007810000 */
[----:B------:R-:W-:Y:S02]  /*fc80*/  FSEL R183, R183, -INF , !P2 ;  /* 0xff800000b7b77808 */ /* 0x000fe40005000000 */
[----:B------:R-:W-:-:S03]  /*fc90*/  FMNMX.FTZ R168, R182, R157, !PT ;  /* 0x0000009db6a87209 */ /* 0x000fc60007810000 */
[----:B------:R1:W-:Y:S01]  /*fca0*/  MUFU.EX2 R169, R172 ;  /* 0x000000ac00a97308 */ /* 0x0003e20000000800 */
[----:B------:R-:W-:-:S05]  /*fcb0*/  FMNMX.FTZ R157, R183, R168, !PT ;  /* 0x000000a8b79d7209 */ /* 0x000fca0007810000 */
[----:B------:R-:W2:Y:S02]  /*fcc0*/  SHFL.BFLY PT, R160, R157, 0x2, 0x1f ;  /* 0x0c401f009da07f89 */ /* 0x000ea400000e0000 */
[----:B------:R-:W-:Y:S01]  /*fcd0*/  MUFU.EX2 R168, R175 ;  /* 0x000000af00a87308 */ /* 0x000fe20000000800 */
[--C-:B-1----:R-:W-:Y:S01]  /*fce0*/  FFMA.FTZ R172, R156, UR7, -R201.reuse ;  /* 0x000000079cac7c23 */ /* 0x102fe200080108c9 */
[----:B------:R-:W-:-:S06]  /*fcf0*/  FFMA.FTZ R156, R153, UR7, -R201 ;  /* 0x00000007999c7c23 */ /* 0x000fcc00080108c9 */
[----:B------:R-:W-:Y:S08]  /*fd00*/  MUFU.EX2 R171, R171 ;  /* 0x000000ab00ab7308 */ /* 0x000ff00000000800 */
[----:B------:R-:W-:Y:S01]  /*fd10*/  MUFU.EX2 R170, R170 ;  /* 0x000000aa00aa7308 */ /* 0x000fe20000000800 */
[----:B--2---:R-:W-:Y:S02]  /*fd20*/  FMNMX.FTZ R160, R157, R160, !PT ;  /* 0x000000a09da07209 */ /* 0x004fe40007810000 */
[----:B------:R-:W-:-:S05]  /*fd30*/  FSEL R157, R7, RZ, P5 ;  /* 0x000000ff079d7208 */ /* 0x000fca0002800000 */
[----:B------:R-:W-:Y:S01]  /*fd40*/  MUFU.EX2 R173, R173 ;  /* 0x000000ad00ad7308 */ /* 0x000fe20000000800 */
[----:B------:R-:W1:Y:S01]  /*fd50*/  SHFL.BFLY PT, R153, R160, 0x1, 0x1f ;  /* 0x0c201f00a0997f89 */ /* 0x000e6200000e0000 */
[----:B------:R-:W-:-:S04]  /*fd60*/  FADD.FTZ R157, -R157, R14 ;  /* 0x0000000e9d9d7221 */ /* 0x000fc80000010100 */
[----:B------:R-:W-:Y:S02]  /*fd70*/  FMUL.FTZ R157, R157, UR7 ;  /* 0x000000079d9d7c20 */ /* 0x000fe40008410000 */
[----:B------:R-:W-:Y:S08]  /*fd80*/  MUFU.EX2 R172, R172 ;  /* 0x000000ac00ac7308 */ /* 0x000ff00000000800 */
[----:B------:R-:W2:Y:S08]  /*fd90*/  MUFU.EX2 R201, R157 ;  /* 0x0000009d00c97308 */ /* 0x000eb00000000800 */
[----:B------:R3:W-:Y:S01]  /*fda0*/  MUFU.EX2 R175, R156 ;  /* 0x0000009c00af7308 */ /* 0x0007e20000000800 */
[----:B-1----:R-:W-:Y:S01]  /*fdb0*/  FMNMX.FTZ R8, R160, R153, !PT ;  /* 0x00000099a0087209 */ /* 0x002fe20007810000 */
[----:B------:R-:W-:-:S03]  /*fdc0*/  IMAD.MOV R153, RZ, RZ, -R23 ;  /* 0x000000ffff997224 */ /* 0x000fc600078e0a17 */
[C---:B------:R-:W-:Y:S01]  /*fdd0*/  FSETP.NEU.FTZ.AND P2, PT, R8.reuse, -INF , PT ;  /* 0xff8000000800780b */ /* 0x040fe20003f5d000 */
[C---:B------:R-:W-:Y:S02]  /*fde0*/  FMUL.FTZ R161, R8.reuse, UR7 ;  /* 0x0000000708a17c20 */ /* 0x040fe40008410000 */
[----:B------:R-:W-:Y:S01]  /*fdf0*/  MUFU.EX2 R178, R178 ;  /* 0x000000b200b27308 */ /* 0x000fe20000000800 */
[----:B------:R-:W-:Y:S01]  /*fe00*/  FSEL R152, R8, RZ, P2 ;  /* 0x000000ff08987208 */ /* 0x000fe20001000000 */
[-C--:B--2---:R-:W-:Y:S01]  /*fe10*/  FMUL.FTZ R24, R24, R201.reuse ;  /* 0x000000c918187220 */ /* 0x084fe20000410000 */
[----:B------:R-:W-:Y:S01]  /*fe20*/  FSEL R161, R161, RZ, P2 ;  /* 0x000000ffa1a17208 */ /* 0x000fe20001000000 */
[----:B------:R-:W-:Y:S01]  /*fe30*/  FMUL.FTZ R25, R25, R201 ;  /* 0x000000c919197220 */ /* 0x000fe20000410000 */
[----:B------:R-:W-:Y:S01]  /*fe40*/  ISETP.NE.AND P2, PT, R18, R153, PT ;  /* 0x000000991200720c */ /* 0x000fe20003f45270 */
[----:B------:R-:W-:Y:S01]  /*fe50*/  FADD.FTZ R152, -R152, R15 ;  /* 0x0000000f98987221 */ /* 0x000fe20000010100 */
[----:B---3--:R-:W-:Y:S01]  /*fe60*/  F2FP.F16.F32.PACK_AB R156, R171, R168 ;  /* 0x000000a8ab9c723e */ /* 0x008fe200000000ff */
[--C-:B------:R-:W-:Y:S01]  /*fe70*/  FFMA.FTZ R159, R159, UR7, -R161.reuse ;  /* 0x000000079f9f7c23 */ /* 0x100fe200080108a1 */
[--C-:B------:R-:W-:Y:S01]  /*fe80*/  FFMA.FTZ R203, R154, UR7, -R161.reuse ;  /* 0x000000079acb7c23 */ /* 0x100fe200080108a1 */
[----:B------:R-:W-:Y:S01]  /*fe90*/  FMUL.FTZ R152, R152, UR7 ;  /* 0x0000000798987c20 */ /* 0x000fe20008410000 */
[--C-:B------:R-:W-:Y:S01]  /*fea0*/  FFMA.FTZ R14, R155, UR7, -R161.reuse ;  /* 0x000000079b0e7c23 */ /* 0x100fe200080108a1 */
[--C-:B------:R-:W-:Y:S01]  /*feb0*/  FFMA.FTZ R202, R158, UR7, -R161.reuse ;  /* 0x000000079eca7c23 */ /* 0x100fe200080108a1 */
[--C-:B------:R-:W-:Y:S01]  /*fec0*/  FFMA.FTZ R206, R167, UR7, -R161.reuse ;  /* 0x00000007a7ce7c23 */ /* 0x100fe200080108a1 */
[----:B------:R1:W2:Y:S01]  /*fed0*/  MUFU.EX2 R204, R152 ;  /* 0x0000009800cc7308 */ /* 0x0002a20000000800 */
[--C-:B------:R-:W-:Y:S01]  /*fee0*/  FFMA.FTZ R207, R198, UR7, -R161.reuse ;  /* 0x00000007c6cf7c23 */ /* 0x100fe200080108a1 */
[--C-:B------:R-:W-:Y:S01]  /*fef0*/  FFMA.FTZ R162, R162, UR7, -R161.reuse ;  /* 0x00000007a2a27c23 */ /* 0x100fe200080108a1 */
[----:B------:R-:W-:Y:S01]  /*ff00*/  FFMA.FTZ R163, R163, UR7, -R161 ;  /* 0x00000007a3a37c23 */ /* 0x000fe200080108a1 */
[----:B------:R-:W-:-:S02]  /*ff10*/  @!P2 IMAD R21, R21, 0x40, R22 ;  /* 0x000000401515a824 */ /* 0x000fc400078e0216 */
[--C-:B------:R-:W-:Y:S01]  /*ff20*/  FFMA.FTZ R155, R166, UR7, -R161.reuse ;  /* 0x00000007a69b7c23 */ /* 0x100fe200080108a1 */
[--C-:B------:R-:W-:Y:S01]  /*ff30*/  FFMA.FTZ R199, R199, UR7, -R161.reuse ;  /* 0x00000007c7c77c23 */ /* 0x100fe200080108a1 */
[--C-:B------:R-:W-:Y:S01]  /*ff40*/  FFMA.FTZ R197, R197, UR7, -R161.reuse ;  /* 0x00000007c5c57c23 */ /* 0x100fe200080108a1 */
[----:B------:R3:W-:Y:S01]  /*ff50*/  MUFU.EX2 R15, R159 ;  /* 0x0000009f000f7308 */ /* 0x0007e20000000800 */
[----:B------:R-:W-:Y:S01]  /*ff60*/  @!P2 LEA R153, R21, UR36, 0x2 ;  /* 0x000000241599ac11 */ /* 0x000fe2000f8e10ff */
[--C-:B------:R-:W-:Y:S01]  /*ff70*/  FFMA.FTZ R196, R196, UR7, -R161.reuse ;  /* 0x00000007c4c47c23 */ /* 0x100fe200080108a1 */
[--C-:B------:R-:W-:Y:S01]  /*ff80*/  FFMA.FTZ R198, R182, UR7, -R161.reuse ;  /* 0x00000007b6c67c23 */ /* 0x100fe200080108a1 */
[--C-:B------:R-:W-:Y:S01]  /*ff90*/  FFMA.FTZ R157, R174, UR7, -R161.reuse ;  /* 0x00000007ae9d7c23 */ /* 0x100fe200080108a1 */
[----:B-1----:R-:W-:Y:S01]  /*ffa0*/  F2FP.F16.F32.PACK_AB R152, R13, R12 ;  /* 0x0000000c0d98723e */ /* 0x002fe200000000ff */
[----:B------:R-:W-:Y:S01]  /*ffb0*/  @!P2 STS [R153+0x38400], R201 ;  /* 0x038400c99900a388 */ /* 0x000fe20000000800 */
[----:B------:R-:W-:Y:S01]  /*ffc0*/  F2FP.F16.F32.PACK_AB R154, R169, R20 ;  /* 0x00000014a99a723e */ /* 0x000fe200000000ff */
[----:B------:R-:W-:Y:S01]  /*ffd0*/  MUFU.EX2 R203, R203 ;  /* 0x000000cb00cb7308 */ /* 0x000fe20000000800 */
[--C-:B---3--:R-:W-:Y:S01]  /*ffe0*/  FFMA.FTZ R159, R200, UR7, -R161.reuse ;  /* 0x00000007c89f7c23 */ /* 0x108fe200080108a1 */
[----:B--2---:R1:W-:Y:S01]  /*fff0*/  @!P2 STS [R153+0x38420], R204 ;  /* 0x038420cc9900a388 */ /* 0x0043e20000000800 */
[----:B------:R-:W-:Y:S01]  /*10000*/  FFMA.FTZ R161, R183, UR7, -R161 ;  /* 0x00000007b7a17c23 */ /* 0x000fe200080108a1 */
[----:B------:R-:W-:Y:S01]  /*10010*/  F2FP.F16.F32.PACK_AB R158, R173, R170 ;  /* 0x000000aaad9e723e */ /* 0x000fe200000000ff */
[-C--:B------:R-:W-:Y:S01]  /*10020*/  FMUL.FTZ R28, R28, R201.reuse ;  /* 0x000000c91c1c7220 */ /* 0x080fe20000410000 */
[----:B------:R-:W-:Y:S01]  /*10030*/  F2FP.F16.F32.PACK_AB R160, R175, R172 ;  /* 0x000000acafa0723e */ /* 0x000fe200000000ff */
        /* <DEDUP_REMOVED lines=42> */
[----:B--2---:R-:W-:Y:S01]  /*102e0*/  F2FP.F16.F32.PACK_AB R155, R15, R202 ;  /* 0x000000ca0f9b723e */ /* 0x004fe200000000ff */
[----:B------:R-:W-:Y:S01]  /*102f0*/  BAR.SYNC.DEFER_BLOCKING 0xf, 0x100 ;  /* 0x03c4000000007b1d */ /* 0x000fe20000010000 */
        /* <DEDUP_REMOVED lines=29> */
[----:B------:R1:W-:Y:S01]  /*104d0*/  MUFU.EX2 R183, R157 ;  /* 0x0000009d00b77308 */ /* 0x0003e20000000800 */
[----:B------:R-:W-:Y:S01]  /*104e0*/  FMUL.FTZ R149, R149, R201 ;  /* 0x000000c995957220 */ /* 0x000fe20000410000 */
        /* <DEDUP_REMOVED lines=54> */
[----:B------:R1:W3:Y:S01]  /*10850*/  MUFU.EX2 R197, R159 ;  /* 0x0000009f00c57308 */ /* 0x0002e20000000800 */
        /* <DEDUP_REMOVED lines=14> */
[----:B------:R-:W-:Y:S01]  /*10940*/  FMUL.FTZ R138, R138, R204 ;  /* 0x000000cc8a8a7220 */ /* 0x000fe20000410000 */
[----:B------:R1:W2:Y:S01]  /*10950*/  MUFU.EX2 R199, R161 ;  /* 0x000000a100c77308 */ /* 0x0002a20000000800 */
[----:B---3--:R-:W-:Y:S01]  /*10960*/  F2FP.F16.F32.PACK_AB R165, R197, R196 ;  /* 0x000000c4c5a5723e */ /* 0x008fe200000000ff */
[-C--:B------:R-:W-:Y:S01]  /*10970*/  FMUL.FTZ R139, R139, R204.reuse ;  /* 0x000000cc8b8b7220 */ /* 0x080fe20000410000 */
[-C--:B------:R-:W-:Y:S01]  /*10980*/  FMUL.FTZ R142, R142, R204.reuse ;  /* 0x000000cc8e8e7220 */ /* 0x080fe20000410000 */
[-C--:B------:R-:W-:Y:S01]  /*10990*/  FMUL.FTZ R143, R143, R204.reuse ;  /* 0x000000cc8f8f7220 */ /* 0x080fe20000410000 */
[-C--:B------:R-:W-:Y:S01]  /*109a0*/  FMUL.FTZ R146, R146, R204.reuse ;  /* 0x000000cc92927220 */ /* 0x080fe20000410000 */
[-C--:B------:R-:W-:Y:S01]  /*109b0*/  FMUL.FTZ R147, R147, R204.reuse ;  /* 0x000000cc93937220 */ /* 0x080fe20000410000 */
[-C--:B------:R-:W-:Y:S01]  /*109c0*/  FMUL.FTZ R150, R150, R204.reuse ;  /* 0x000000cc96967220 */ /* 0x080fe20000410000 */
[----:B------:R-:W-:Y:S01]  /*109d0*/  FMUL.FTZ R151, R151, R204 ;  /* 0x000000cc97977220 */ /* 0x000fe20000410000 */
[----:B-1----:R-:W-:Y:S01]  /*109e0*/  F2FP.F16.F32.PACK_AB R161, R200, R207 ;  /* 0x000000cfc8a1723e */ /* 0x002fe200000000ff */
[----:B------:R1:W-:Y:S01]  /*109f0*/  STSM.16.M88.4 [R184+0x36400], R152 ;  /* 0x03640098b8007844 */ /* 0x0003e20000000200 */
[----:B------:R-:W-:Y:S01]  /*10a00*/  FFMA.FTZ R12, R201, R5, R12 ;  /* 0x00000005c90c7223 */ /* 0x000fe2000001000c */
[----:B------:R-:W-:Y:S01]  /*10a10*/  FFMA.FTZ R203, R204, R6, R203 ;  /* 0x00000006cccb7223 */ /* 0x000fe200000100cb */
[----:B------:R-:W-:Y:S01]  /*10a20*/  ISETP.GT.AND P2, PT, R9, UR37, PT ;  /* 0x0000002509007c0c */ /* 0x000fe2000bf44270 */
[----:B------:R1:W-:Y:S01]  /*10a30*/  STSM.16.M88.4 [R187], R156 ;  /* 0x0000009cbb007844 */ /* 0x0003e20000000200 */
[----:B------:R-:W-:Y:S01]  /*10a40*/  FADD.FTZ R13, R13, R12 ;  /* 0x0000000c0d0d7221 */ /* 0x000fe20000010000 */
[----:B------:R-:W-:Y:S01]  /*10a50*/  FADD.FTZ R203, R14, R203 ;  /* 0x000000cb0ecb7221 */ /* 0x000fe20000010000 */
[----:B--2---:R-:W-:Y:S01]  /*10a60*/  F2FP.F16.F32.PACK_AB R167, R199, R198 ;  /* 0x000000c6c7a7723e */ /* 0x004fe200000000ff */
[----:B------:R1:W-:Y:S01]  /*10a70*/  STSM.16.M88.4 [R185], R160 ;  /* 0x000000a0b9007844 */ /* 0x0003e20000000200 */
[----:B------:R-:W-:Y:S01]  /*10a80*/  FADD.FTZ R20, R20, R13 ;  /* 0x0000000d14147221 */ /* 0x000fe20000010000 */
[----:B------:R-:W-:Y:S01]  /*10a90*/  FADD.FTZ R202, R202, R203 ;  /* 0x000000cbcaca7221 */ /* 0x000fe20000010000 */
[----:B------:R-:W-:Y:S01]  /*10aa0*/  IMAD.MOV.U32 R14, RZ, RZ, R7 ;  /* 0x000000ffff0e7224 */ /* 0x000fe200078e0007 */
[----:B------:R1:W-:Y:S01]  /*10ab0*/  STSM.16.M88.4 [R186], R164 ;  /* 0x000000a4ba007844 */ /* 0x0003e20000000200 */
[----:B------:R-:W-:Y:S01]  /*10ac0*/  WARPGROUP.ARRIVE ;  /* 0x00000000000079c5 */ /* 0x000fe20000000000 */
[----:B------:R-:W-:Y:S01]  /*10ad0*/  FADD.FTZ R169, R169, R20 ;  /* 0x00000014a9a97221 */ /* 0x000fe20000010000 */
[----:B------:R-:W-:Y:S01]  /*10ae0*/  FADD.FTZ R202, R15, R202 ;  /* 0x000000ca0fca7221 */ /* 0x000fe20000010000 */
[----:B------:R-:W-:-:S02]  /*10af0*/  IMAD.MOV.U32 R15, RZ, RZ, R8 ;  /* 0x000000ffff0f7224 */ /* 0x000fc400078e0008 */
[----:B------:R-:W-:Y:S01]  /*10b00*/  FADD.FTZ R168, R168, R169 ;  /* 0x000000a9a8a87221 */ /* 0x000fe20000010000 */
[----:B------:R-:W-:Y:S01]  /*10b10*/  HGMMA.64x256x16.F32 R24, R152, gdesc[UR8].tnspB, R24, gsb0 ;  /* 0x43e0000898187df0 */ /* 0x000fe20008000818 */
[----:B------:R-:W-:Y:S01]  /*10b20*/  UMOV UR10, UR6 ;  /* 0x00000006000a7c82 */ /* 0x000fe20008000000 */
[----:B------:R-:W-:Y:S01]  /*10b30*/  UMOV UR11, 0x40000040 ;  /* 0x40000040000b7882 */ /* 0x000fe20000000000 */
[----:B------:R-:W-:Y:S01]  /*10b40*/  R2UR UR6, R208 ;  /* 0x00000000d00672ca */ /* 0x000fe200000e0000 */
[----:B------:R-:W-:Y:S01]  /*10b50*/  FADD.FTZ R21, R21, R202 ;  /* 0x000000ca15157221 */ /* 0x000fe20000010000 */
[----:B------:R-:W-:-:S03]  /*10b60*/  FADD.FTZ R171, R171, R168 ;  /* 0x000000a8abab7221 */ /* 0x000fc60000010000 */
        /* <DEDUP_REMOVED lines=22> */
[----:B------:R-:W-:Y:S02]  /*10cd0*/  WARPGROUP.DEPBAR.LE gsb0, 0x0 ;  /* 0x00008000000079c5 */ /* 0x000fe40000010000 */
        /* <DEDUP_REMOVED lines=25> */
[----:B--2---:R-:W-:-:S04]  /*10e70*/  VIADD R11, R9, 0xffffffff ;  /* 0xffffffff090b7836 */ /* 0x004fc80000000000 */
[----:B------:R-:W-:Y:S01]  /*10e80*/  IMAD.MOV.U32 R9, RZ, RZ, R11 ;  /* 0x000000ffff097224 */ /* 0x000fe200078e000b */
[----:B-1----:R-:W-:Y:S06]  /*10e90*/  @P2 BRA `(.L_x_4235) ;  /* 0xffffffc8002c2947 */ /* 0x002fec000383ffff */
.L_x_4218:
[----:B------:R-:W1:Y:S01]  /*10ea0*/  SHFL.BFLY PT, R0, R5, 0x2, 0x1f ;  /* 0x0c401f0005007f89 */ /* 0x000e6200000e0000 */
[----:B------:R-:W-:Y:S01]  /*10eb0*/  VIADD R2, R16, 0x1 ;  /* 0x0000000110027836 */ /* 0x000fe20000000000 */
[----:B------:R-:W-:Y:S01]  /*10ec0*/  UIADD3 UR46, UR46, 0x1, URZ ;  /* 0x000000012e2e7890 */ /* 0x000fe2000fffe03f */
[----:B------:R-:W-:Y:S01]  /*10ed0*/  IMAD.U32 R12, RZ, RZ, UR7 ;  /* 0x00000007ff0c7e24 */ /* 0x000fe2000f8e00ff */
[----:B------:R-:W2:Y:S01]  /*10ee0*/  SHFL.BFLY PT, R9, R6, 0x2, 0x1f ;  /* 0x0c401f0006097f89 */ /* 0x000ea200000e0000 */
[----:B------:R-:W-:Y:S01]  /*10ef0*/  IMAD.MOV.U32 R19, RZ, RZ, -0x800000 ;  /* 0xff800000ff137424 */ /* 0x000fe200078e00ff */
[----:B------:R-:W-:Y:S08]  /*10f00*/  BAR.ARV 0x8, 0xa0 ;  /* 0x0202800000007b1d */ /* 0x000ff00000002000 */
[----:B------:R-:W-:Y:S01]  /*10f10*/  BAR.SYNC.DEFER_BLOCKING 0xf, 0x100 ;  /* 0x03c4000000007b1d */ /* 0x000fe20000010000 */
[----:B------:R-:W-:Y:S01]  /*10f20*/  ISETP.NE.AND P1, PT, R2, 0x2, PT ;  /* 0x000000020200780c */ /* 0x000fe20003f25270 */
[----:B-1----:R-:W-:Y:S01]  /*10f30*/  FADD.FTZ R0, R0, R5 ;  /* 0x0000000500007221 */ /* 0x002fe20000010000 */
[----:B--2---:R-:W-:-:S04]  /*10f40*/  FADD.FTZ R9, R9, R6 ;  /* 0x0000000609097221 */ /* 0x004fc80000010000 */
[----:B------:R-:W1:Y:S01]  /*10f50*/  SHFL.BFLY PT, R3, R0, 0x1, 0x1f ;  /* 0x0c201f0000037f89 */ /* 0x000e6200000e0000 */
[----:B------:R-:W-:-:S03]  /*10f60*/  IMAD.U32 R6, RZ, RZ, UR7 ;  /* 0x00000007ff067e24 */ /* 0x000fc6000f8e00ff */
[----:B------:R-:W2:Y:S01]  /*10f70*/  SHFL.BFLY PT, R4, R9, 0x1, 0x1f ;  /* 0x0c201f0009047f89 */ /* 0x000ea200000e0000 */
[----:B-1----:R-:W-:Y:S01]  /*10f80*/  FADD.FTZ R11, R0, R3 ;  /* 0x00000003000b7221 */ /* 0x002fe20000010000 */
[----:B------:R-:W-:Y:S01]  /*10f90*/  IMAD.MOV R3, RZ, RZ, -R23 ;  /* 0x000000ffff037224 */ /* 0x000fe200078e0a17 */
[----:B------:R-:W-:Y:S01]  /*10fa0*/  SEL R0, RZ, 0x1, P1 ;  /* 0x00000001ff007807 */ /* 0x000fe20000800000 */
[----:B--2---:R-:W-:Y:S02]  /*10fb0*/  FADD.FTZ R10, R9, R4 ;  /* 0x00000004090a7221 */ /* 0x004fe40000010000 */
[----:B------:R-:W-:Y:S02]  /*10fc0*/  FSETP.NE.FTZ.AND P2, PT, R11, RZ, PT ;  /* 0x000000ff0b00720b */ /* 0x000fe40003f55000 */
[----:B------:R-:W-:Y:S01]  /*10fd0*/  ISETP.NE.AND P0, PT, R18, R3, PT ;  /* 0x000000031200720c */ /* 0x000fe20003f05270 */
[----:B------:R-:W-:Y:S01]  /*10fe0*/  IMAD.MOV.U32 R3, RZ, RZ, RZ ;  /* 0x000000ffff037224 */ /* 0x000fe200078e00ff */
[----:B------:R-:W-:-:S02]  /*10ff0*/  FSETP.NE.FTZ.AND P3, PT, R10, RZ, PT ;  /* 0x000000ff0a00720b */ /* 0x000fc40003f75000 */
[----:B------:R-:W-:Y:S01]  /*11000*/  LOP3.LUT R17, R17, R0, RZ, 0x3c, !PT ;  /* 0x0000000011117212 */ /* 0x000fe200078e3cff */
[----:B------:R-:W-:-:S06]  /*11010*/  IMAD.MOV.U32 R0, RZ, RZ, RZ ;  /* 0x000000ffff007224 */ /* 0x000fcc00078e00ff */
[----:B------:R-:W1:Y:S01]  /*11020*/  @P2 MUFU.RCP R3, R11 ;  /* 0x0000000b00032308 */ /* 0x000e620000001000 */
[----:B------:R-:W-:Y:S01]  /*11030*/  @P2 FMUL.FTZ R6, R6, 0.69314718246459960938 ;  /* 0x3f31721806062820 */ /* 0x000fe20000410000 */
[----:B------:R-:W-:Y:S02]  /*11040*/  @!P0 IMAD R16, R16, 0x40, R22 ;  /* 0x0000004010108824 */ /* 0x000fe400078e0216 */
[----:B------:R-:W-:-:S03]  /*11050*/  @P3 FMUL.FTZ R12, R12, 0.69314718246459960938 ;  /* 0x3f3172180c0c3820 */ /* 0x000fc60000410000 */
[----:B------:R-:W-:Y:S01]  /*11060*/  @!P0 LEA R16, R16, UR36, 0x2 ;  /* 0x0000002410108c11 */ /* 0x000fe2000f8e10ff */
        /* <DEDUP_REMOVED lines=9> */
[----:B------:R-:W1:Y:S01]  /*11100*/  @P3 MUFU.LG2 R10, R10 ;  /* 0x0000000a000a3308 */ /* 0x000e620000000c00 */
        /* <DEDUP_REMOVED lines=59> */
[----:B---3--:R-:W-:Y:S01]  /*114c0*/  @P2 FMUL.FTZ R9, R9, 0.69314718246459960938 ;  /* 0x3f31721809092820 */ /* 0x008fe20000410000 */
[----:B-1----:R-:W-:Y:S01]  /*114d0*/  @P3 FMUL.FTZ R3, R10, 0.69314718246459960938 ;  /* 0x3f3172180a033820 */ /* 0x002fe20000410000 */
[----:B------:R-:W-:-:S02]  /*114e0*/  IMAD.MOV.U32 R32, RZ, RZ, -0x800000 ;  /* 0xff800000ff207424 */ /* 0x000fc400078e00ff */
        /* <DEDUP_REMOVED lines=67> */
[----:B--2---:R-:W-:Y:S01]  /*11920*/  SEL R16, R2, RZ, P1 ;  /* 0x000000ff02107207 */ /* 0x004fe20000800000 */
[----:B------:R-:W-:Y:S06]  /*11930*/  BAR.ARV 0xe, 0x100 ;  /* 0x0384000000007b1d */ /* 0x000fec0000002000 */
.L_x_4156:
        /* <DEDUP_REMOVED lines=26> */
[----:B------:R-:W-:Y:S01]  /*11ae0*/  F2FP.F16.F32.PACK_AB R57, R59, R58 ;  /* 0x0000003a3b39723e */ /* 0x000fe200000000ff */
[----:B------:R-:W-:Y:S01]  /*11af0*/  IMAD.U32 R7, RZ, RZ, UR7 ;  /* 0x00000007ff077e24 */ /* 0x000fe2000f8e00ff */
        /* <DEDUP_REMOVED lines=12> */
[----:B------:R-:W-:Y:S01]  /*11bc0*/  IADD3 R173, P3, R6, 0x40, RZ ;  /* 0x0000004006ad7810 */ /* 0x000fe20007f7e0ff */
[--C-:B------:R-:W-:Y:S01]  /*11bd0*/  IMAD.X R11, RZ, RZ, R7.reuse, P4 ;  /* 0x000000ffff0b7224 */ /* 0x100fe200020e0607 */
[----:B------:R-:W-:Y:S02]  /*11be0*/  LOP3.LUT R2, R0, R171, RZ, 0x3c, !PT ;  /* 0x000000ab00027212 */ /* 0x000fe400078e3cff */
[----:B------:R-:W-:Y:S02]  /*11bf0*/  LOP3.LUT R0, R179, 0x380, RZ, 0xc0, !PT ;  /* 0x00000380b3007812 */ /* 0x000fe400078ec0ff */
[----:B------:R-:W-:Y:S02]  /*11c00*/  IADD3 R199, P4, R6, 0x4020, RZ ;  /* 0x0000402006c77810 */ /* 0x000fe40007f9e0ff */
[----:B------:R-:W-:Y:S02]  /*11c10*/  SHF.R.U64 R0, R0, 0x3, RZ ;  /* 0x0000000300007819 */ /* 0x000fe400000012ff */
[C---:B------:R-:W-:Y:S01]  /*11c20*/  LOP3.LUT R103, R6.reuse, 0x380, RZ, 0xc0, !PT ;  /* 0x0000038006677812 */ /* 0x040fe200078ec0ff */
[----:B------:R-:W-:Y:S01]  /*11c30*/  IMAD.X R91, RZ, RZ, R7, P4 ;  /* 0x000000ffff5b7224 */ /* 0x000fe200020e0607 */
[----:B------:R-:W-:-:S02]  /*11c40*/  IADD3 R183, P2, R6, 0x2060, RZ ;  /* 0x0000206006b77810 */ /* 0x000fc40007f5e0ff */
[----:B------:R-:W-:Y:S02]  /*11c50*/  IADD3.X R9, RZ, R7, RZ, P3, !PT ;  /* 0x00000007ff097210 */ /* 0x000fe40001ffe4ff */
[C---:B------:R-:W-:Y:S01]  /*11c60*/  IADD3 R177, P5, R6.reuse, 0x2000, RZ ;  /* 0x0000200006b17810 */ /* 0x040fe20007fbe0ff */
[--C-:B------:R-:W-:Y:S01]  /*11c70*/  IMAD.X R25, RZ, RZ, R7.reuse, P2 ;  /* 0x000000ffff197224 */ /* 0x100fe200010e0607 */
[C---:B------:R-:W-:Y:S02]  /*11c80*/  IADD3 R181, P1, R6.reuse, 0x2040, RZ ;  /* 0x0000204006b57810 */ /* 0x040fe40007f3e0ff */
[----:B------:R-:W-:Y:S01]  /*11c90*/  IADD3 R197, P3, R6, 0x4000, RZ ;  /* 0x0000400006c57810 */ /* 0x000fe20007f7e0ff */
[--C-:B------:R-:W-:Y:S01]  /*11ca0*/  IMAD.X R13, RZ, RZ, R7.reuse, P5 ;  /* 0x000000ffff0d7224 */ /* 0x100fe200028e0607 */
[----:B------:R-:W-:Y:S01]  /*11cb0*/  LOP3.LUT R14, R0, R179, RZ, 0x3c, !PT ;  /* 0x000000b3000e7212 */ /* 0x000fe200078e3cff */
[--C-:B------:R-:W-:Y:S01]  /*11cc0*/  IMAD.X R21, RZ, RZ, R7.reuse, P1 ;  /* 0x000000ffff157224 */ /* 0x100fe200008e0607 */
[----:B------:R-:W-:Y:S01]  /*11cd0*/  LOP3.LUT R0, R199, 0x380, RZ, 0xc0, !PT ;  /* 0x00000380c7007812 */ /* 0x000fe200078ec0ff */
[----:B------:R-:W-:Y:S01]  /*11ce0*/  IMAD.X R29, RZ, RZ, R7, P3 ;  /* 0x000000ffff1d7224 */ /* 0x000fe200018e0607 */
[----:B------:R-:W-:-:S02]  /*11cf0*/  SHF.R.U64 R103, R103, 0x3, RZ ;  /* 0x0000000367677819 */ /* 0x000fc400000012ff */
[C---:B------:R-:W-:Y:S02]  /*11d00*/  IADD3 R106, P2, R6.reuse, 0x6020, RZ ;  /* 0x00006020066a7810 */ /* 0x040fe40007f5e0ff */
[C---:B------:R-:W-:Y:S02]  /*11d10*/  IADD3 R201, P5, R6.reuse, 0x4040, RZ ;  /* 0x0000404006c97810 */ /* 0x040fe40007fbe0ff */
[C---:B------:R-:W-:Y:S01]  /*11d20*/  IADD3 R203, P6, R6.reuse, 0x4060, RZ ;  /* 0x0000406006cb7810 */ /* 0x040fe20007fde0ff */
[--C-:B------:R-:W-:Y:S01]  /*11d30*/  IMAD.X R107, RZ, RZ, R7.reuse, P2 ;  /* 0x000000ffff6b7224 */ /* 0x100fe200010e0607 */
[C---:B------:R-:W-:Y:S01]  /*11d40*/  IADD3 R205, P1, R6.reuse, 0x6000, RZ ;  /* 0x0000600006cd7810 */ /* 0x040fe20007f3e0ff */
[--C-:B------:R-:W-:Y:S01]  /*11d50*/  IMAD.X R95, RZ, RZ, R7.reuse, P5 ;  /* 0x000000ffff5f7224 */ /* 0x100fe200028e0607 */
[C---:B------:R-:W-:Y:S01]  /*11d60*/  IADD3 R207, P3, R6.reuse, 0x6040, RZ ;  /* 0x0000604006cf7810 */ /* 0x040fe20007f7e0ff */
[----:B------:R-:W-:Y:S01]  /*11d70*/  IMAD.X R99, RZ, RZ, R7, P6 ;  /* 0x000000ffff637224 */ /* 0x000fe200030e0607 */
[----:B------:R-:W-:-:S02]  /*11d80*/  IADD3 R209, P4, R6, 0x6060, RZ ;  /* 0x0000606006d17810 */ /* 0x000fc40007f9e0ff */
[----:B------:R-:W-:Y:S01]  /*11d90*/  SHF.R.U64 R0, R0, 0x3, RZ ;  /* 0x0000000300007819 */ /* 0x000fe200000012ff */
[--C-:B------:R-:W-:Y:S01]  /*11da0*/  IMAD.X R111, RZ, RZ, R7.reuse, P3 ;  /* 0x000000ffff6f7224 */ /* 0x100fe200018e0607 */
[----:B------:R-:W-:Y:S01]  /*11db0*/  LOP3.LUT R6, R103, R6, RZ, 0x3c, !PT ;  /* 0x0000000667067212 */ /* 0x000fe200078e3cff */
[--C-:B------:R-:W-:Y:S01]  /*11dc0*/  IMAD.X R103, RZ, RZ, R7.reuse, P1 ;  /* 0x000000ffff677224 */ /* 0x100fe200008e0607 */
[----:B------:R-:W-:Y:S01]  /*11dd0*/  LOP3.LUT R8, R173, 0x380, RZ, 0xc0, !PT ;  /* 0x00000380ad087812 */ /* 0x000fe200078ec0ff */
[----:B------:R-:W-:Y:S01]  /*11de0*/  IMAD.X R115, RZ, RZ, R7, P4 ;  /* 0x000000ffff737224 */ /* 0x000fe200020e0607 */
[----:B------:R-:W-:Y:S02]  /*11df0*/  LOP3.LUT R10, R175, 0x380, RZ, 0xc0, !PT ;  /* 0x00000380af0a7812 */ /* 0x000fe400078ec0ff */
[----:B------:R-:W-:Y:S02]  /*11e00*/  LOP3.LUT R12, R177, 0x380, RZ, 0xc0, !PT ;  /* 0x00000380b10c7812 */ /* 0x000fe400078ec0ff */
[----:B------:R-:W-:-:S02]  /*11e10*/  LOP3.LUT R27, R106, 0x380, RZ, 0xc0, !PT ;  /* 0x000003806a1b7812 */ /* 0x000fc400078ec0ff */
[----:B------:R-:W-:Y:S02]  /*11e20*/  LOP3.LUT R90, R0, R199, RZ, 0x3c, !PT ;  /* 0x000000c7005a7212 */ /* 0x000fe400078e3cff */
[----:B------:R-:W-:Y:S02]  /*11e30*/  SHF.R.U64 R8, R8, 0x3, RZ ;  /* 0x0000000308087819 */ /* 0x000fe400000012ff */
[----:B------:R-:W-:Y:S02]  /*11e40*/  LOP3.LUT R20, R181, 0x380, RZ, 0xc0, !PT ;  /* 0x00000380b5147812 */ /* 0x000fe400078ec0ff */
[----:B------:R-:W-:Y:S02]  /*11e50*/  MOV R0, R6 ;  /* 0x0000000600007202 */ /* 0x000fe40000000f00 */
[----:B------:R-:W-:Y:S02]  /*11e60*/  SHF.R.U64 R10, R10, 0x3, RZ ;  /* 0x000000030a0a7819 */ /* 0x000fe400000012ff */
[----:B------:R-:W-:-:S02]  /*11e70*/  LOP3.LUT R24, R183, 0x380, RZ, 0xc0, !PT ;  /* 0x00000380b7187812 */ /* 0x000fc400078ec0ff */
[----:B------:R-:W-:Y:S02]  /*11e80*/  F2FP.F16.F32.PACK_AB R6, R157, R166 ;  /* 0x000000a69d06723e */ /* 0x000fe400000000ff */
[----:B------:R-:W-:Y:S02]  /*11e90*/  F2FP.F16.F32.PACK_AB R7, R31, R30 ;  /* 0x0000001e1f07723e */ /* 0x000fe400000000ff */
[----:B------:R-:W-:Y:S02]  /*11ea0*/  SHF.R.U64 R12, R12, 0x3, RZ ;  /* 0x000000030c0c7819 */ /* 0x000fe400000012ff */
[----:B------:R-:W-:Y:S01]  /*11eb0*/  LOP3.LUT R28, R197, 0x380, RZ, 0xc0, !PT ;  /* 0x00000380c51c7812 */ /* 0x000fe200078ec0ff */
[----:B------:R1:W-:Y:S01]  /*11ec0*/  STSM.16.M88.4 [R0], R4 ;  /* 0x0000000400007844 */ /* 0x0003e20000000200 */
[----:B------:R-:W-:Y:S02]  /*11ed0*/  LOP3.LUT R98, R203, 0x380, RZ, 0xc0, !PT ;  /* 0x00000380cb627812 */ /* 0x000fe400078ec0ff */
[----:B------:R-:W-:-:S02]  /*11ee0*/  SHF.R.U64 R27, R27, 0x3, RZ ;  /* 0x000000031b1b7819 */ /* 0x000fc400000012ff */
[----:B------:R-:W-:Y:S02]  /*11ef0*/  LOP3.LUT R8, R8, R173, RZ, 0x3c, !PT ;  /* 0x000000ad08087212 */ /* 0x000fe400078e3cff */
[----:B------:R-:W-:Y:S02]  /*11f00*/  SHF.R.U64 R20, R20, 0x3, RZ ;  /* 0x0000000314147819 */ /* 0x000fe400000012ff */
[----:B------:R-:W-:Y:S02]  /*11f10*/  LOP3.LUT R94, R201, 0x380, RZ, 0xc0, !PT ;  /* 0x00000380c95e7812 */ /* 0x000fe400078ec0ff */
[----:B------:R-:W-:Y:S02]  /*11f20*/  LOP3.LUT R114, R209, 0x380, RZ, 0xc0, !PT ;  /* 0x00000380d1727812 */ /* 0x000fe400078ec0ff */
[----:B------:R-:W-:Y:S02]  /*11f30*/  LOP3.LUT R10, R10, R175, RZ, 0x3c, !PT ;  /* 0x000000af0a0a7212 */ /* 0x000fe400078e3cff */
[----:B------:R-:W-:-:S02]  /*11f40*/  SHF.R.U64 R24, R24, 0x3, RZ ;  /* 0x0000000318187819 */ /* 0x000fc400000012ff */
[----:B------:R-:W-:Y:S02]  /*11f50*/  LOP3.LUT R12, R12, R177, RZ, 0x3c, !PT ;  /* 0x000000b10c0c7212 */ /* 0x000fe400078e3cff */
[----:B------:R-:W-:Y:S02]  /*11f60*/  SHF.R.U64 R28, R28, 0x3, RZ ;  /* 0x000000031c1c7819 */ /* 0x000fe400000012ff */
[----:B------:R-:W-:Y:S02]  /*11f70*/  LOP3.LUT R102, R205, 0x380, RZ, 0xc0, !PT ;  /* 0x00000380cd667812 */ /* 0x000fe400078ec0ff */
[----:B------:R-:W-:Y:S02]  /*11f80*/  SHF.R.U64 R98, R98, 0x3, RZ ;  /* 0x0000000362627819 */ /* 0x000fe400000012ff */
[----:B------:R-:W-:Y:S02]  /*11f90*/  LOP3.LUT R106, R27, R106, RZ, 0x3c, !PT ;  /* 0x0000006a1b6a7212 */ /* 0x000fe400078e3cff */
[----:B------:R-:W-:-:S02]  /*11fa0*/  MOV R27, R2 ;  /* 0x00000002001b7202 */ /* 0x000fc40000000f00 */
[----:B-1----:R-:W-:Y:S02]  /*11fb0*/  F2FP.F16.F32.PACK_AB R4, R33, R159 ;  /* 0x0000009f2104723e */ /* 0x002fe400000000ff */
[----:B------:R-:W-:Y:S02]  /*11fc0*/  F2FP.F16.F32.PACK_AB R5, R35, R34 ;  /* 0x000000222305723e */ /* 0x000fe400000000ff */
[----:B------:R-:W-:Y:S02]  /*11fd0*/  F2FP.F16.F32.PACK_AB R6, R37, R36 ;  /* 0x000000242506723e */ /* 0x000fe400000000ff */
[----:B------:R-:W-:Y:S02]  /*11fe0*/  F2FP.F16.F32.PACK_AB R7, R39, R38 ;  /* 0x000000262707723e */ /* 0x000fe400000000ff */
[----:B------:R-:W-:Y:S02]  /*11ff0*/  LOP3.LUT R20, R20, R181, RZ, 0x3c, !PT ;  /* 0x000000b514147212 */ /* 0x000fe400078e3cff */
[----:B------:R-:W-:Y:S01]  /*12000*/  SHF.R.U64 R94, R94, 0x3, RZ ;  /* 0x000000035e5e7819 */ /* 0x000fe200000012ff */
[----:B------:R1:W-:Y:S01]  /*12010*/  STSM.16.M88.4 [R27], R4 ;  /* 0x000000041b007844 */ /* 0x0003e20000000200 */
[----:B------:R-:W-:-:S02]  /*12020*/  LOP3.LUT R110, R207, 0x380, RZ, 0xc0, !PT ;  /* 0x00000380cf6e7812 */ /* 0x000fc400078ec0ff */
[----:B------:R-:W-:Y:S02]  /*12030*/  SHF.R.U64 R114, R114, 0x3, RZ ;  /* 0x0000000372727819 */ /* 0x000fe400000012ff */
[----:B------:R-:W-:Y:S02]  /*12040*/  MOV R8, R8 ;  /* 0x0000000800087202 */ /* 0x000fe40000000f00 */
[----:B------:R-:W-:Y:S02]  /*12050*/  LOP3.LUT R24, R24, R183, RZ, 0x3c, !PT ;  /* 0x000000b718187212 */ /* 0x000fe400078e3cff */
[----:B------:R-:W-:Y:S01]  /*12060*/  MOV R10, R10 ;  /* 0x0000000a000a7202 */ /* 0x000fe20000000f00 */
[----:B------:R1:W-:Y:S01]  /*12070*/  STSM.16.M88.4 [R8], R40 ;  /* 0x0000002808007844 */ /* 0x0003e20000000200 */
[----:B------:R-:W-:Y:S02]  /*12080*/  LOP3.LUT R28, R28, R197, RZ, 0x3c, !PT ;  /* 0x000000c51c1c7212 */ /* 0x000fe400078e3cff */
[----:B------:R-:W-:Y:S01]  /*12090*/  SHF.R.U64 R102, R102, 0x3, RZ ;  /* 0x0000000366667819 */ /* 0x000fe200000012ff */
[----:B------:R1:W-:Y:S01]  /*120a0*/  STSM.16.M88.4 [R10], R48 ;  /* 0x000000300a007844 */ /* 0x0003e20000000200 */
[----:B------:R-:W-:-:S02]  /*120b0*/  LOP3.LUT R98, R98, R203, RZ, 0x3c, !PT ;  /* 0x000000cb62627212 */ /* 0x000fc400078e3cff */
[----:B------:R-:W-:Y:S02]  /*120c0*/  MOV R12, R12 ;  /* 0x0000000c000c7202 */ /* 0x000fe40000000f00 */
[----:B------:R-:W-:Y:S02]  /*120d0*/  F2FP.F16.F32.PACK_AB R72, R73, R72 ;  /* 0x000000484948723e */ /* 0x000fe400000000ff */
[----:B------:R-:W-:Y:S01]  /*120e0*/  MOV R14, R14 ;  /* 0x0000000e000e7202 */ /* 0x000fe20000000f00 */
[----:B------:R1:W-:Y:S01]  /*120f0*/  STSM.16.M88.4 [R12], R56 ;  /* 0x000000380c007844 */ /* 0x0003e20000000200 */
[----:B------:R-:W-:Y:S02]  /*12100*/  F2FP.F16.F32.PACK_AB R66, R69, R68 ;  /* 0x000000444542723e */ /* 0x000fe400000000ff */
[----:B------:R-:W-:Y:S02]  /*12110*/  F2FP.F16.F32.PACK_AB R67, R71, R70 ;  /* 0x000000464743723e */ /* 0x000fe400000000ff */
[----:B------:R-:W-:-:S02]  /*12120*/  F2FP.F16.F32.PACK_AB R73, R75, R74 ;  /* 0x0000004a4b49723e */ /* 0x000fc400000000ff */
[----:B------:R-:W-:Y:S01]  /*12130*/  F2FP.F16.F32.PACK_AB R80, R81, R80 ;  /* 0x000000505150723e */ /* 0x000fe200000000ff */
[----:B------:R1:W-:Y:S01]  /*12140*/  STSM.16.M88.4 [R14], R64 ;  /* 0x000000400e007844 */ /* 0x0003e20000000200 */
[----:B------:R-:W-:Y:S02]  /*12150*/  LOP3.LUT R94, R94, R201, RZ, 0x3c, !PT ;  /* 0x000000c95e5e7212 */ /* 0x000fe400078e3cff */
[----:B------:R-:W-:Y:S02]  /*12160*/  SHF.R.U64 R110, R110, 0x3, RZ ;  /* 0x000000036e6e7819 */ /* 0x000fe400000012ff */
[----:B------:R-:W-:Y:S02]  /*12170*/  LOP3.LUT R114, R114, R209, RZ, 0x3c, !PT ;  /* 0x000000d172727212 */ /* 0x000fe400078e3cff */
[----:B------:R-:W-:Y:S02]  /*12180*/  MOV R20, R20 ;  /* 0x0000001400147202 */ /* 0x000fe40000000f00 */
[----:B------:R-:W-:-:S02]  /*12190*/  F2FP.F16.F32.PACK_AB R74, R77, R76 ;  /* 0x0000004c4d4a723e */ /* 0x000fc400000000ff */
[----:B------:R-:W-:Y:S02]  /*121a0*/  F2FP.F16.F32.PACK_AB R75, R79, R78 ;  /* 0x0000004e4f4b723e */ /* 0x000fe400000000ff */
[----:B------:R-:W-:Y:S02]  /*121b0*/  F2FP.F16.F32.PACK_AB R81, R83, R82 ;  /* 0x000000525351723e */ /* 0x000fe400000000ff */
[----:B------:R-:W-:Y:S01]  /*121c0*/  MOV R24, R24 ;  /* 0x0000001800187202 */ /* 0x000fe20000000f00 */
        /* <DEDUP_REMOVED lines=8> */
[----:B------:R-:W-:Y:S02]  /*12250*/  MOV R2, R98 ;  /* 0x0000006200027202 */ /* 0x000fe40000000f00 */
[----:B------:R-:W-:Y:S02]  /*12260*/  F2FP.F16.F32.PACK_AB R89, R152, R26 ;  /* 0x0000001a9859723e */ /* 0x000fe400000000ff */
[----:B------:R-:W-:-:S02]  /*12270*/  F2FP.F16.F32.PACK_AB R90, R93, R92 ;  /* 0x0000005c5d5a723e */ /* 0x000fc400000000ff */
[----:B------:R-:W-:Y:S02]  /*12280*/  F2FP.F16.F32.PACK_AB R91, R154, R153 ;  /* 0x000000999a5b723e */ /* 0x000fe400000000ff */
[----:B------:R-:W-:Y:S02]  /*12290*/  F2FP.F16.F32.PACK_AB R96, R97, R96 ;  /* 0x000000606160723e */ /* 0x000fe400000000ff */
[----:B------:R-:W-:Y:S01]  /*122a0*/  F2FP.F16.F32.PACK_AB R97, R156, R155 ;  /* 0x0000009b9c61723e */ /* 0x000fe200000000ff */
[----:B------:R1:W-:Y:S01]  /*122b0*/  STSM.16.M88.4 [R28], R88 ;  /* 0x000000581c007844 */ /* 0x0003e20000000200 */
        /* <DEDUP_REMOVED lines=31> */
[----:B------:R-:W-:Y:S02]  /*124b0*/  MOV R110, R110 ;  /* 0x0000006e006e7202 */ /* 0x000fe40000000f00 */
[----:B------:R-:W-:-:S02]  /*124c0*/  F2FP.F16.F32.PACK_AB R138, R141, R140 ;  /* 0x0000008c8d8a723e */ /* 0x000fc400000000ff */
        /* <DEDUP_REMOVED lines=11> */
[----:B--2---:R-:W2:Y:S02]  /*12580*/  FENCE.VIEW.ASYNC.S ;  /* 0x00000000000073c6 */ /* 0x004ea40000000000 */
[----:B--2---:R-:W-:Y:S06]  /*12590*/  BAR.ARV 0x1, 0x120 ;  /* 0x0044800000007b1d */ /* 0x004fec0000002000 */
[----:B------:R-:W-:Y:S05]  /*125a0*/  @P0 BRA `(.L_x_4237) ;  /* 0x0000000000740947 */ /* 0x000fea0003800000 */
[----:B-1----:R-:W1:Y:S01]  /*125b0*/  LDC.64 R4, c[0x0][0xc78] ;  /* 0x00031e00ff047b82 */ /* 0x002e620000000a00 */
[----:B------:R-:W-:Y:S01]  /*125c0*/  USHF.R.S32.HI UR5, URZ, 0x1f, UR43 ;  /* 0x0000001f3f057899 */ /* 0x000fe2000801142b */
[----:B------:R-:W-:Y:S01]  /*125d0*/  IMAD.MOV R7, RZ, RZ, -R23 ;  /* 0x000000ffff077224 */ /* 0x000fe200078e0a17 */
[----:B------:R-:W-:Y:S02]  /*125e0*/  ULDC.64 UR8, c[0x0][0xc70] ;  /* 0x00031c0000087ab9 */ /* 0x000fe40000000a00 */
[----:B------:R-:W-:Y:S02]  /*125f0*/  UIMAD UR5, UR5, UR8, URZ ;  /* 0x00000008050572a4 */ /* 0x000fe4000f8e023f */
[----:B------:R-:W-:Y:S01]  /*12600*/  UIMAD.WIDE.U32 UR6, UR43, UR8, URZ ;  /* 0x000000082b0672a5 */ /* 0x000fe2000f8e003f */
[----:B------:R-:W-:Y:S01]  /*12610*/  ISETP.NE.AND P0, PT, R18, R7, PT ;  /* 0x000000071200720c */ /* 0x000fe20003f05270 */
[----:B------:R-:W-:Y:S01]  /*12620*/  UIMAD UR5, UR43, UR9, UR5 ;  /* 0x000000092b0572a4 */ /* 0x000fe2000f8e0205 */
[----:B------:R-:W-:Y:S01]  /*12630*/  VIADD R7, R22, UR42 ;  /* 0x0000002a16077c36 */ /* 0x000fe20008000000 */
        /* <DEDUP_REMOVED lines=20> */
.L_x_4237:
[----:B-1----:R-:W1:Y:S02]  /*12780*/  SHFL.IDX PT, R0, R193, RZ, 0x1f ;  /* 0x00001fffc1007589 */ /* 0x002e6400000e0000 */
[----:B-1----:R-:W-:-:S13]  /*12790*/  ISETP.NE.AND P0, PT, R0, 0x7, PT ;  /* 0x000000070000780c */ /* 0x002fda0003f05270 */
        /* <DEDUP_REMOVED lines=19> */
[----:B-1----:R-:W-:Y:S01]  /*128d0*/  UMOV UR40, UR5 ;  /* 0x0000000500287c82 */ /* 0x002fe20008000000 */
[----:B------:R-:W-:Y:S01]  /*128e0*/  UMOV UR41, UR8 ;  /* 0x0000000800297c82 */ /* 0x000fe20008000000 */
[----:B------:R-:W-:Y:S01]  /*128f0*/  UIADD3 UR5, UR36, 0xa000, URZ ;  /* 0x0000a00024057890 */ /* 0x000fe2000fffe03f */
[----:B------:R1:W-:Y:S01]  /*12900*/  UTMASTG.5D [UR40], [UR6] ;  /* 0x00000028060073b5 */ /* 0x0003e20008020000 */
[----:B------:R-:W-:Y:S01]  /*12910*/  UMOV UR8, 0x140 ;  /* 0x0000014000087882 */ /* 0x000fe20000000000 */
[----:B-1----:R-:W-:Y:S01]  /*12920*/  UMOV UR40, UR9 ;  /* 0x0000000900287c82 */ /* 0x002fe20008000000 */
[----:B------:R-:W-:Y:S01]  /*12930*/  UMOV UR41, UR10 ;  /* 0x0000000a00297c82 */ /* 0x000fe20008000000 */
[----:B------:R-:W-:Y:S01]  /*12940*/  UIADD3 UR9, UR36, 0xc000, URZ ;  /* 0x0000c00024097890 */ /* 0x000fe2000fffe03f */
[----:B------:R1:W-:Y:S01]  /*12950*/  UTMASTG.5D [UR40], [UR6] ;  /* 0x00000028060073b5 */ /* 0x0003e20008020000 */
[----:B------:R-:W-:Y:S01]  /*12960*/  UIADD3 UR10, UR36, 0xe000, URZ ;  /* 0x0000e000240a7890 */ /* 0x000fe2000fffe03f */
[----:B-1----:R-:W-:Y:S01]  /*12970*/  UMOV UR40, UR11 ;  /* 0x0000000b00287c82 */ /* 0x002fe20008000000 */
[----:B------:R-:W-:-:S02]  /*12980*/  UMOV UR41, UR12 ;  /* 0x0000000c00297c82 */ /* 0x000fc40008000000 */
[----:B------:R1:W-:Y:S02]  /*12990*/  UTMASTG.5D [UR40], [UR6] ;  /* 0x00000028060073b5 */ /* 0x0003e40008020000 */
[----:B-1----:R-:W-:Y:S01]  /*129a0*/  UMOV UR40, UR13 ;  /* 0x0000000d00287c82 */ /* 0x002fe20008000000 */
[----:B------:R-:W-:Y:S02]  /*129b0*/  UMOV UR41, UR14 ;  /* 0x0000000e00297c82 */ /* 0x000fe40008000000 */
[----:B------:R1:W-:Y:S02]  /*129c0*/  UTMASTG.5D [UR40], [UR6] ;  /* 0x00000028060073b5 */ /* 0x0003e40008020000 */
[----:B-1----:R-:W-:Y:S01]  /*129d0*/  UMOV UR40, UR5 ;  /* 0x0000000500287c82 */ /* 0x002fe20008000000 */
[----:B------:R-:W-:Y:S01]  /*129e0*/  UMOV UR41, UR8 ;  /* 0x0000000800297c82 */ /* 0x000fe20008000000 */
[----:B------:R-:W-:Y:S01]  /*129f0*/  UMOV UR5, 0x180 ;  /* 0x0000018000057882 */ /* 0x000fe20000000000 */
[----:B------:R1:W-:Y:S02]  /*12a00*/  UTMASTG.5D [UR40], [UR6] ;  /* 0x00000028060073b5 */ /* 0x0003e40008020000 */
[----:B-1----:R-:W-:Y:S01]  /*12a10*/  UMOV UR40, UR9 ;  /* 0x0000000900287c82 */ /* 0x002fe20008000000 */
[----:B------:R-:W-:Y:S01]  /*12a20*/  UMOV UR41, UR5 ;  /* 0x0000000500297c82 */ /* 0x000fe20008000000 */
[----:B------:R-:W-:Y:S01]  /*12a30*/  UMOV UR5, 0x1c0 ;  /* 0x000001c000057882 */ /* 0x000fe20000000000 */
        /* <DEDUP_REMOVED lines=9> */
.L_x_4240:
[----:B------:R-:W-:Y:S05]  /*12ad0*/  BSYNC B0 ;  /* 0x0000000000007941 */ /* 0x000fea0003800000 */
.L_x_4239:
[----:B------:R-:W-:Y:S05]  /*12ae0*/  BRA `(.L_x_4238) ;  /* 0x0000000800287947 */ /* 0x000fea0003800000 */
.L_x_4236:
        /* <DEDUP_REMOVED lines=20> */
[C---:B---3--:R-:W-:Y:S02]  /*12c30*/  IMAD R0, R8.reuse, UR8, RZ ;  /* 0x0000000808007c24 */ /* 0x048fe4000f8e02ff */
        /* <DEDUP_REMOVED lines=8> */
.L_x_4242:
[----:B------:R-:W-:Y:S05]  /*12cc0*/  BSYNC B0 ;  /* 0x0000000000007941 */ /* 0x000fea0003800000 */
.L_x_4241:
[----:B------:R-:W-:Y:S01]  /*12cd0*/  ULDC.64 UR6, c[0x0][0xb88] ;  /* 0x0002e20000067ab9 */ /* 0x000fe20000000a00 */
[----:B------:R-:W3:Y:S01]  /*12ce0*/  LDC.64 R10, c[0x0][0xbe8] ;  /* 0x0002fa00ff0a7b82 */ /* 0x000ee20000000a00 */
[----:B------:R-:W-:Y:S01]  /*12cf0*/  ISETP.GE.AND P1, PT, R12, UR7, PT ;  /* 0x000000070c007c0c */ /* 0x000fe2000bf26270 */
[C---:B--2---:R-:W-:Y:S01]  /*12d00*/  VIADD R4, R188.reuse, 0x180 ;  /* 0x00000180bc047836 */ /* 0x044fe20000000000 */
[C---:B------:R-:W-:Y:S01]  /*12d10*/  ISETP.GE.AND P0, PT, R188.reuse, UR7, PT ;  /* 0x00000007bc007c0c */ /* 0x040fe2000bf06270 */
[C---:B------:R-:W-:Y:S01]  /*12d20*/  VIADD R14, R188.reuse, 0x80 ;  /* 0x00000080bc0e7836 */ /* 0x040fe20000000000 */
[----:B------:R-:W-:Y:S01]  /*12d30*/  SEL R2, RZ, 0xffffffff, P1 ;  /* 0xffffffffff027807 */ /* 0x000fe20000800000 */
[----:B------:R-:W-:Y:S01]  /*12d40*/  VIADD R15, R188, 0xc0 ;  /* 0x000000c0bc0f7836 */ /* 0x000fe20000000000 */
[----:B------:R-:W-:Y:S01]  /*12d50*/  ISETP.GE.AND P3, PT, R4, UR7, PT ;  /* 0x0000000704007c0c */ /* 0x000fe2000bf66270 */
[----:B------:R-:W2:Y:S01]  /*12d60*/  LDC R8, c[0x0][0xeac] ;  /* 0x0003ab00ff087b82 */ /* 0x000ea20000000800 */
[----:B------:R-:W-:Y:S01]  /*12d70*/  VIADD R5, R188, 0x1c0 ;  /* 0x000001c0bc057836 */ /* 0x000fe20000000000 */
[----:B------:R-:W-:Y:S01]  /*12d80*/  SEL R0, RZ, 0x1, P0 ;  /* 0x00000001ff007807 */ /* 0x000fe20000000000 */
[----:B------:R-:W-:Y:S01]  /*12d90*/  IMAD.SHL.U32 R3, R2, 0x2, RZ ;  /* 0x0000000202037824 */ /* 0x000fe200078e00ff */
[----:B------:R-:W-:Y:S01]  /*12da0*/  ISETP.GE.AND P0, PT, R14, UR7, PT ;  /* 0x000000070e007c0c */ /* 0x000fe2000bf06270 */
[----:B-1----:R-:W-:Y:S01]  /*12db0*/  IMAD R4, R6, UR5, RZ ;  /* 0x0000000506047c24 */ /* 0x002fe2000f8e02ff */
[----:B------:R-:W-:Y:S01]  /*12dc0*/  ISETP.GE.AND P2, PT, R15, UR7, PT ;  /* 0x000000070f007c0c */ /* 0x000fe2000bf46270 */
[C---:B------:R-:W-:Y:S01]  /*12dd0*/  VIADD R20, R188.reuse, 0x140 ;  /* 0x00000140bc147836 */ /* 0x040fe20000000000 */
[----:B------:R-:W-:Y:S01]  /*12de0*/  ISETP.GE.AND P1, PT, R5, UR7, PT ;  /* 0x0000000705007c0c */ /* 0x000fe2000bf26270 */
[----:B------:R-:W-:Y:S01]  /*12df0*/  VIADD R19, R188, 0x100 ;  /* 0x00000100bc137836 */ /* 0x000fe20000000000 */
[----:B------:R-:W-:Y:S01]  /*12e00*/  SHF.R.S32.HI R189, RZ, 0x1f, R188 ;  /* 0x0000001fffbd7819 */ /* 0x000fe200000114bc */
[----:B------:R-:W-:Y:S01]  /*12e10*/  IMAD R7, R7, UR43, R4 ;  /* 0x0000002b07077c24 */ /* 0x000fe2000f8e0204 */
[----:B------:R-:W-:Y:S01]  /*12e20*/  LOP3.LUT R0, R3, 0x2, R0, 0xe2, !PT ;  /* 0x0000000203007812 */ /* 0x000fe200078ee200 */
[----:B------:R-:W-:Y:S01]  /*12e30*/  UIADD3 UR42, -UR42, UR6, URZ ;  /* 0x000000062a2a7290 */ /* 0x000fe2000fffe13f */
[----:B------:R-:W-:Y:S01]  /*12e40*/  SEL R5, RZ, 0x4, P0 ;  /* 0x00000004ff057807 */ /* 0x000fe20000000000 */
[----:B------:R-:W-:Y:S01]  /*12e50*/  IMAD.WIDE.U32 R2, R6, UR43, R188 ;  /* 0x0000002b06027c25 */ /* 0x000fe2000f8e00bc */
[----:B------:R-:W-:Y:S01]  /*12e60*/  SEL R4, RZ, 0x8, P2 ;  /* 0x00000008ff047807 */ /* 0x000fe20001000000 */
[----:B------:R-:W-:Y:S01]  /*12e70*/  ULOP3.LUT UR39, URZ, UR39, URZ, 0x33, !UPT ;  /* 0x000000273f277292 */ /* 0x000fe2000f8e333f */
[----:B------:R-:W-:Y:S01]  /*12e80*/  ISETP.GE.AND P2, PT, R20, UR7, PT ;  /* 0x0000000714007c0c */ /* 0x000fe2000bf46270 */
[----:B------:R-:W-:Y:S01]  /*12e90*/  VIADD R6, R190, 0x20 ;  /* 0x00000020be067836 */ /* 0x000fe20000000000 */
[----:B------:R-:W-:Y:S01]  /*12ea0*/  ISETP.GE.AND P0, PT, R19, UR7, PT ;  /* 0x0000000713007c0c */ /* 0x000fe2000bf06270 */
[----:B------:R-:W-:Y:S01]  /*12eb0*/  IMAD.IADD R3, R3, 0x1, R7 ;  /* 0x0000000103037824 */ /* 0x000fe200078e0207 */
[----:B------:R-:W-:Y:S01]  /*12ec0*/  LOP3.LUT R0, R4, R0, R5, 0xfe, !PT ;  /* 0x0000000004007212 */ /* 0x000fe200078efe05 */
[----:B------:R-:W-:Y:S01]  /*12ed0*/  BSSY B0, `(.L_x_4243) ;  /* 0x000002c000007945 */ /* 0x000fe20003800000 */
[----:B------:R-:W-:Y:S01]  /*12ee0*/  SEL R4, RZ, 0x20, P2 ;  /* 0x00000020ff047807 */ /* 0x000fe20001000000 */
[----:B--2---:R-:W-:Y:S01]  /*12ef0*/  VIADD R13, R8, UR39 ;  /* 0x00000027080d7c36 */ /* 0x004fe20008000000 */
[----:B------:R-:W-:-:S02]  /*12f00*/  ISETP.GE.AND P2, PT, R190, UR42, PT ;  /* 0x0000002abe007c0c */ /* 0x000fc4000bf46270 */
[----:B------:R-:W-:Y:S02]  /*12f10*/  SEL R5, RZ, 0x10, P0 ;  /* 0x00000010ff057807 */ /* 0x000fe40000000000 */
[----:B------:R-:W-:Y:S01]  /*12f20*/  ISETP.GE.AND P0, PT, R6, UR42, PT ;  /* 0x0000002a06007c0c */ /* 0x000fe2000bf06270 */
[----:B---3--:R-:W-:Y:S01]  /*12f30*/  IMAD R6, R10, UR8, RZ ;  /* 0x000000080a067c24 */ /* 0x008fe2000f8e02ff */
[----:B------:R-:W-:Y:S02]  /*12f40*/  LOP3.LUT R5, R4, R0, R5, 0xfe, !PT ;  /* 0x0000000004057212 */ /* 0x000fe400078efe05 */
[----:B------:R-:W-:Y:S01]  /*12f50*/  SEL R0, RZ, 0x40, P3 ;  /* 0x00000040ff007807 */ /* 0x000fe20001800000 */
[----:B------:R-:W-:Y:S01]  /*12f60*/  IMAD R11, R11, UR44, R6 ;  /* 0x0000002c0b0b7c24 */ /* 0x000fe2000f8e0206 */
[----:B------:R-:W-:Y:S01]  /*12f70*/  SHF.R.S32.HI R191, RZ, 0x1f, R190 ;  /* 0x0000001fffbf7819 */ /* 0x000fe200000114be */
[----:B------:R-:W-:Y:S01]  /*12f80*/  IMAD.WIDE.U32 R6, R10, UR44, R2 ;  /* 0x0000002c0a067c25 */ /* 0x000fe2000f8e0002 */
[----:B------:R-:W-:-:S02]  /*12f90*/  LOP3.LUT R9, R5, R0, RZ, 0xfc, !PT ;  /* 0x0000000005097212 */ /* 0x000fc400078efcff */
[----:B------:R-:W-:Y:S01]  /*12fa0*/  SEL R0, RZ, 0x80, P1 ;  /* 0x00000080ff007807 */ /* 0x000fe20000800000 */
[----:B------:R-:W-:-:S03]  /*12fb0*/  IMAD.WIDE R4, R13, 0x40, R190 ;  /* 0x000000400d047825 */ /* 0x000fc600078e02be */
[----:B------:R-:W-:Y:S01]  /*12fc0*/  LOP3.LUT R0, R9, R0, RZ, 0xfc, !PT ;  /* 0x0000000009007212 */ /* 0x000fe200078efcff */
[----:B------:R-:W-:Y:S01]  /*12fd0*/  IMAD.IADD R13, R7, 0x1, R11 ;  /* 0x00000001070d7824 */ /* 0x000fe200078e020b */
[----:B------:R-:W-:Y:S06]  /*12fe0*/  @P2 BRA `(.L_x_4244) ;  /* 0x0000000000682947 */ /* 0x000fec0003800000 */
[----:B------:R-:W-:Y:S01]  /*12ff0*/  ULDC.64 UR8, c[0x0][0xbd8] ;  /* 0x0002f60000087ab9 */ /* 0x000fe20000000a00 */
[----:B------:R-:W-:Y:S01]  /*13000*/  MOV R3, R13 ;  /* 0x0000000d00037202 */ /* 0x000fe20000000f00 */
[----:B------:R-:W-:Y:S01]  /*13010*/  IMAD R11, R5, UR8, RZ ;  /* 0x00000008050b7c24 */ /* 0x000fe2000f8e02ff */
[----:B------:R-:W-:Y:S01]  /*13020*/  ISETP.GE.AND P6, PT, R188, UR7, PT ;  /* 0x00000007bc007c0c */ /* 0x000fe2000bfc6270 */
[----:B------:R-:W-:Y:S01]  /*13030*/  IMAD.MOV.U32 R2, RZ, RZ, R6 ;  /* 0x000000ffff027224 */ /* 0x000fe200078e0006 */
[----:B------:R-:W-:Y:S01]  /*13040*/  ISETP.GE.AND P1, PT, R12, UR7, PT ;  /* 0x000000070c007c0c */ /* 0x000fe2000bf26270 */
[C---:B------:R-:W-:Y:S01]  /*13050*/  IMAD R11, R4.reuse, UR9, R11 ;  /* 0x00000009040b7c24 */ /* 0x040fe2000f8e020b */
[----:B------:R-:W-:Y:S01]  /*13060*/  ISETP.GE.AND P3, PT, R15, UR7, PT ;  /* 0x000000070f007c0c */ /* 0x000fe2000bf66270 */
[----:B------:R-:W-:Y:S01]  /*13070*/  IMAD.WIDE.U32 R2, R4, UR8, R2 ;  /* 0x0000000804027c25 */ /* 0x000fe2000f8e0002 */
[----:B------:R-:W-:Y:S01]  /*13080*/  ULDC.64 UR8, c[0x0][0xb80] ;  /* 0x0002e00000087ab9 */ /* 0x000fe20000000a00 */
[----:B------:R-:W-:-:S02]  /*13090*/  ISETP.GE.AND P4, PT, R19, UR7, PT ;  /* 0x0000000713007c0c */ /* 0x000fc4000bf86270 */
[----:B------:R-:W-:Y:S01]  /*130a0*/  IMAD.IADD R3, R3, 0x1, R11 ;  /* 0x0000000103037824 */ /* 0x000fe200078e020b */
[----:B------:R-:W-:Y:S02]  /*130b0*/  LEA R10, P2, R2, UR8, 0x1 ;  /* 0x00000008020a7c11 */ /* 0x000fe4000f8408ff */
        /* <DEDUP_REMOVED lines=13> */
.L_x_4244:
[----:B------:R-:W-:Y:S05]  /*13190*/  BSYNC B0 ;  /* 0x0000000000007941 */ /* 0x000fea0003800000 */
.L_x_4243:
        /* <DEDUP_REMOVED lines=30> */
.L_x_4245:
[----:B------:R-:W-:Y:S05]  /*13380*/  BSYNC B0 ;  /* 0x0000000000007941 */ /* 0x000fea0003800000 */
.L_x_4238:
[----:B------:R-:W3:Y:S02]  /*13390*/  LDC R0, c[0x0][0xea8] ;  /* 0x0003aa00ff007b82 */ /* 0x000ee40000000800 */
[----:B---3--:R-:W-:-:S13]  /*133a0*/  ISETP.LE.AND P0, PT, R0, UR4, PT ;  /* 0x0000000400007c0c */ /* 0x008fda000bf03270 */
[----:B------:R-:W-:Y:S05]  /*133b0*/  @!P0 BRA `(.L_x_4246) ;  /* 0xfffffed800e88947 */ /* 0x000fea000383ffff */
[----:B------:R-:W-:Y:S05]  /*133c0*/  EXIT ;  /* 0x000000000000794d */ /* 0x000fea0003800000 */
.L_x_4145:
        /* <DEDUP_REMOVED lines=13> */
[----:B------:R-:W-:Y:S01]  /*134a0*/  ULDC UR5, c[0x0][0xc] ;  /* 0x0000030000057ab9 */ /* 0x000fe20000000800 */
[----:B------:R-:W-:Y:S01]  /*134b0*/  LOP3.LUT R19, R19, 0x1f, RZ, 0xc0, !PT ;  /* 0x0000001f13137812 */ /* 0x000fe200078ec0ff */
[----:B------:R-:W-:Y:S01]  /*134c0*/  IMAD.U32 R0, RZ, RZ, UR5 ;  /* 0x00000005ff007e24 */ /* 0x000fe2000f8e00ff */
[----:B------:R-:W-:Y:S01]  /*134d0*/  ULDC.64 UR46, c[0x0][0x198] ;  /* 0x00006600002e7ab9 */ /* 0x000fe20000000a00 */
[----:B------:R-:W-:Y:S01]  /*134e0*/  IMAD.U32 R18, RZ, RZ, UR4 ;  /* 0x00000004ff127e24 */ /* 0x000fe2000f8e00ff */
[----:B------:R-:W-:Y:S01]  /*134f0*/  UMOV UR61, URZ ;  /* 0x0000003f003d7c82 */ /* 0x000fe20008000000 */
[----:B------:R-:W-:Y:S01]  /*13500*/  IMAD.MOV.U32 R17, RZ, RZ, 0x1 ;  /* 0x00000001ff117424 */ /* 0x000fe200078e00ff */
[----:B------:R1:W-:Y:S01]  /*13510*/  STL [R1], R0 ;  /* 0x0000000001007387 */ /* 0x0003e20000100800 */
[----:B------:R-:W-:-:S07]  /*13520*/  IMAD.MOV.U32 R16, RZ, RZ, RZ ;  /* 0x000000ffff107224 */ /* 0x000fce00078e00ff */
.L_x_4303:
        /* <DEDUP_REMOVED lines=21> */
.L_x_4248:
[----:B------:R-:W-:Y:S01]  /*13680*/  ULDC UR11, c[0x0][0xec4] ;  /* 0x0003b100000b7ab9 */ /* 0x000fe20000000800 */
[----:B------:R-:W-:Y:S01]  /*13690*/  UMOV UR9, UR10 ;  /* 0x0000000a00097c82 */ /* 0x000fe20008000000 */
[----:B------:R-:W-:-:S11]  /*136a0*/  UISETP.NE.AND UP0, UPT, UR11, 0x1, UPT ;  /* 0x000000010b00788c */ /* 0x000fd6000bf05270 */
[----:B------:R-:W-:Y:S02]  /*136b0*/  @UP0 ULDC.64 UR12, c[0x0][0xec8] ;  /* 0x0003b200000c0ab9 */ /* 0x000fe40000000a00 */
[----:B------:R-:W-:-:S04]  /*136c0*/  UIMAD.WIDE.U32 UR6, UR10, UR12, URZ ;  /* 0x0000000c0a0672a5 */ /* 0x000fc8000f8e003f */
[----:B------:R-:W-:-:S04]  /*136d0*/  @UP0 USHF.R.U32.HI UR9, URZ, UR13, UR7 ;  /* 0x0000000d3f090299 */ /* 0x000fc80008011607 */
[----:B------:R-:W-:-:S12]  /*136e0*/  UIMAD UR6, UR9, UR11, URZ ;  /* 0x0000000b090672a4 */ /* 0x000fd8000f8e023f */
.L_x_4249:
        /* <DEDUP_REMOVED lines=40> */
.L_x_4251:
[----:B------:R-:W-:-:S11]  /*13970*/  UISETP.NE.AND UP0, UPT, UR7, 0x1, UPT ;  /* 0x000000010700788c */ /* 0x000fd6000bf05270 */
[----:B------:R-:W-:Y:S02]  /*13980*/  @UP0 ULDC.64 UR16, c[0x0][0xae0] ;  /* 0x0002b80000100ab9 */ /* 0x000fe40000000a00 */
[----:B------:R-:W-:-:S04]  /*13990*/  UIMAD.WIDE.U32 UR8, UR10, UR16, URZ ;  /* 0x000000100a0872a5 */ /* 0x000fc8000f8e003f */
[----:B------:R-:W-:-:S12]  /*139a0*/  @UP0 USHF.R.U32.HI UR10, URZ, UR17, UR9 ;  /* 0x000000113f0a0299 */ /* 0x000fd80008011609 */
.L_x_4252:
[----:B------:R-:W-:-:S04]  /*139b0*/  UIMAD UR10, UR10, UR7, UR7 ;  /* 0x000000070a0a72a4 */ /* 0x000fc8000f8e0207 */
[----:B------:R-:W-:-:S04]  /*139c0*/  UISETP.LT.AND UP0, UPT, UR6, UR10, UPT ;  /* 0x0000000a0600728c */ /* 0x000fc8000bf01270 */
[----:B------:R-:W-:-:S12]  /*139d0*/  USEL UR6, UR6, UR10, UP0 ;  /* 0x0000000a06067287 */ /* 0x000fd80008000000 */
.L_x_4250:
        /* <DEDUP_REMOVED lines=25> */
.L_x_4254:
[----:B------:R-:W-:-:S11]  /*13b70*/  UISETP.NE.AND UP0, UPT, UR7, 0x1, UPT ;  /* 0x000000010700788c */ /* 0x000fd6000bf05270 */
[----:B------:R-:W-:Y:S02]  /*13b80*/  @UP0 ULDC.64 UR12, c[0x0][0xae0] ;  /* 0x0002b800000c0ab9 */ /* 0x000fe40000000a00 */
[----:B------:R-:W-:-:S04]  /*13b90*/  UIMAD.WIDE.U32 UR8, UR6, UR12, URZ ;  /* 0x0000000c060872a5 */ /* 0x000fc8000f8e003f */
[----:B------:R-:W-:-:S12]  /*13ba0*/  @UP0 USHF.R.U32.HI UR6, URZ, UR13, UR9 ;  /* 0x0000000d3f060299 */ /* 0x000fd80008011609 */
.L_x_4255:
[----:B------:R-:W-:-:S04]  /*13bb0*/  UIMAD UR6, UR6, UR7, URZ ;  /* 0x00000007060672a4 */ /* 0x000fc8000f8e023f */
[----:B------:R-:W-:-:S04]  /*13bc0*/  UISETP.LT.AND UP0, UPT, UR10, UR6, UPT ;  /* 0x000000060a00728c */ /* 0x000fc8000bf01270 */
[----:B------:R-:W-:-:S12]  /*13bd0*/  USEL UR10, UR10, UR6, !UP0 ;  /* 0x000000060a0a7287 */ /* 0x000fd8000c000000 */
.L_x_4253:
        /* <DEDUP_REMOVED lines=12> */
[----:B------:R-:W2:Y:S01]  /*13ca0*/  LDL R0, [R1] ;  /* 0x0000000001007983 */ /* 0x000ea20000100800 */
[----:B------:R-:W-:Y:S01]  /*13cb0*/  VOTEU.ANY UR6, UPT, PT ;  /* 0x0000000000067886 */ /* 0x000fe200038e0100 */
[----:B------:R-:W1:Y:S01]  /*13cc0*/  LDC.64 R2, c[0x0][0xef0] ;  /* 0x0003bc00ff027b82 */ /* 0x000e620000000a00 */
[----:B------:R-:W3:Y:S01]  /*13cd0*/  S2R R5, SR_LANEID ;  /* 0x0000000000057919 */ /* 0x000ee20000000000 */
[----:B--2---:R-:W-:Y:S02]  /*13ce0*/  R2UR UR7, R0 ;  /* 0x00000000000772ca */ /* 0x004fe400000e0000 */
[----:B------:R-:W3:Y:S02]  /*13cf0*/  FLO.U32 R0, UR6 ;  /* 0x0000000600007d00 */ /* 0x000ee400080e0000 */
[----:B---3--:R-:W-:-:S06]  /*13d00*/  ISETP.EQ.U32.AND P0, PT, R0, R5, PT ;  /* 0x000000050000720c */ /* 0x008fcc0003f02070 */
[----:B------:R-:W1:Y:S07]  /*13d10*/  POPC R5, UR6 ;  /* 0x0000000600057d09 */ /* 0x000e6e0008000000 */
[----:B-1----:R-:W2:Y:S01]  /*13d20*/  @P0 ATOMG.E.ADD.STRONG.GPU PT, R3, desc[UR54][R2.64], R5 ;  /* 0x00000005020309a8 */ /* 0x002ea200081ee1f6 */
[----:B------:R-:W1:Y:S02]  /*13d30*/  S2R R4, SR_LTMASK ;  /* 0x0000000000047919 */ /* 0x000e640000003900 */
[----:B-1----:R-:W-:-:S04]  /*13d40*/  LOP3.LUT R4, R4, UR6, RZ, 0xc0, !PT ;  /* 0x0000000604047c12 */ /* 0x002fc8000f8ec0ff */
[----:B------:R-:W1:Y:S01]  /*13d50*/  POPC R13, R4 ;  /* 0x00000004000d7309 */ /* 0x000e620000000000 */
[----:B--2---:R-:W1:Y:S02]  /*13d60*/  SHFL.IDX PT, R0, R3, R0, 0x1f ;  /* 0x00001f0003007589 */ /* 0x004e6400000e0000 */
[----:B-1----:R-:W-:Y:S01]  /*13d70*/  IADD3 R13, R0, UR7, R13 ;  /* 0x00000007000d7c10 */ /* 0x002fe2000fffe00d */
[----:B------:R-:W-:Y:S06]  /*13d80*/  BRA `(.L_x_4258) ;  /* 0x00000028008c7947 */ /* 0x000fec0003800000 */
.L_x_4257:
        /* <DEDUP_REMOVED lines=23> */
.L_x_4259:
        /* <DEDUP_REMOVED lines=20> */
.L_x_4261:
[----:B------:R-:W-:Y:S01]  /*14040*/  MOV R2, 0x0 ;  /* 0x0000000000027802 */ /* 0x000fe20000000f00 */
[----:B------:R-:W-:Y:S01]  /*14050*/  ULDC.64 UR6, c[0x4][0x108] ;  /* 0x0100420000067ab9 */ /* 0x000fe20000000a00 */
[----:B------:R-:W-:Y:S01]  /*14060*/  ULDC.64 UR8, c[0x4][0x110] ;  /* 0x0100440000087ab9 */ /* 0x000fe20000000a00 */
[----:B------:R-:W-:Y:S01]  /*14070*/  ULDC.64 UR4, c[0x4][0x48] ;  /* 0x0100120000047ab9 */ /* 0x000fe20000000a00 */
[----:B------:R-:W-:Y:S01]  /*14080*/  IMAD.U32 R4, RZ, RZ, UR6 ;  /* 0x00000006ff047e24 */ /* 0x000fe2000f8e00ff */
[----:B------:R-:W-:Y:S01]  /*14090*/  MOV R8, 0x70 ;  /* 0x0000007000087802 */ /* 0x000fe20000000f00 */
[----:B------:R-:W1:Y:S01]  /*140a0*/  LDC.64 R2, c[0x4][R2] ;  /* 0x0100000002027b82 */ /* 0x000e620000000a00 */
[----:B------:R-:W-:Y:S02]  /*140b0*/  IMAD.U32 R5, RZ, RZ, UR7 ;  /* 0x00000007ff057e24 */ /* 0x000fe4000f8e00ff */
[----:B------:R-:W-:Y:S02]  /*140c0*/  IMAD.U32 R6, RZ, RZ, UR8 ;  /* 0x00000008ff067e24 */ /* 0x000fe4000f8e00ff */
[----:B------:R-:W-:-:S02]  /*140d0*/  IMAD.U32 R7, RZ, RZ, UR9 ;  /* 0x00000009ff077e24 */ /* 0x000fc4000f8e00ff */
[----:B------:R-:W-:Y:S02]  /*140e0*/  IMAD.U32 R10, RZ, RZ, UR4 ;  /* 0x00000004ff0a7e24 */ /* 0x000fe4000f8e00ff */
[----:B------:R-:W-:Y:S02]  /*140f0*/  IMAD.U32 R11, RZ, RZ, UR5 ;  /* 0x00000005ff0b7e24 */ /* 0x000fe4000f8e00ff */
[----:B------:R-:W-:Y:S02]  /*14100*/  IMAD.MOV.U32 R12, RZ, RZ, 0x1 ;  /* 0x00000001ff0c7424 */ /* 0x000fe400078e00ff */
[----:B------:R-:W-:-:S07]  /*14110*/  IMAD.MOV.U32 R13, RZ, RZ, RZ ;  /* 0x000000ffff0d7224 */ /* 0x000fce00078e00ff */
[----:B------:R-:W-:-:S07]  /*14120*/  LEPC R20, `(.L_x_4260) ;  /* 0x000000001014794e */ /* 0x000fce0000000000 */
[----:B-1----:R-:W-:Y:S05]  /*14130*/  CALL.ABS.NOINC R2 ;  /* 0x0000000002007343 */ /* 0x002fea0003c00000 */
.L_x_4260:
        /* <DEDUP_REMOVED lines=29> */
.L_x_4316:
[----:B------:R-:W-:Y:S01]  /*14310*/  UMOV UR4, 0xffffffff ;  /* 0xffffffff00047882 */ /* 0x000fe20000000000 */
[----:B------:R-:W-:Y:S02]  /*14320*/  SHF.R.S32.HI R7, RZ, 0x1f, R6 ;  /* 0x0000001fff077819 */ /* 0x000fe40000011406 */
[----:B------:R-:W-:Y:S05]  /*14330*/  BRA.DIV UR4, `(.L_x_4263) ;  /* 0x0000002e04347947 */ /* 0x000fea000b800000 */
[----:B------:R-:W-:-:S13]  /*14340*/  ELECT P6, URZ, PT ;  /* 0x00000000003f782f */ /* 0x000fda00038c0000 */
.L_x_4319:
        /* <DEDUP_REMOVED lines=21> */
.L_x_4265:
[----:B-1----:R-:W-:Y:S01]  /*144a0*/  LEA R8, R16, UR38, 0x3 ;  /* 0x0000002610087c11 */ /* 0x002fe2000f8e18ff */
[----:B------:R-:W1:Y:S01]  /*144b0*/  S2R R9, SR_TID.X ;  /* 0x0000000000097919 */ /* 0x000e620000002100 */
[----:B------:R-:W-:-:S04]  /*144c0*/  SHF.L.U32 R5, R17, 0x1f, RZ ;  /* 0x0000001f11057819 */ /* 0x000fc800000006ff */
[----:B------:R-:W2:Y:S01]  /*144d0*/  SYNCS.PHASECHK.TRANS64.TRYWAIT P2, [R8+URZ+0x38840], R5 ;  /* 0x03884005080075a7 */ /* 0x000ea2000804017f */
[----:B-1----:R-:W-:-:S04]  /*144e0*/  LOP3.LUT R9, R9, 0x7f, RZ, 0xc0, !PT ;  /* 0x0000007f09097812 */ /* 0x002fc800078ec0ff */
[----:B------:R-:W-:Y:S01]  /*144f0*/  ISETP.NE.AND P3, PT, R9, RZ, PT ;  /* 0x000000ff0900720c */ /* 0x000fe20003f65270 */
[----:B--2---:R-:W-:-:S12]  /*14500*/  @!P2 BRA `(.L_x_4266) ;  /* 0x0000002800e0a947 */ /* 0x004fd80003800000 */
.L_x_4320:
[----:B------:R-:W-:Y:S05]  /*14510*/  @P3 BRA `(.L_x_4267) ;  /* 0x0000000000143947 */ /* 0x000fea0003800000 */
[----:B------:R-:W-:Y:S01]  /*14520*/  ISETP.NE.AND P2, PT, R19, RZ, PT ;  /* 0x000000ff1300720c */ /* 0x000fe20003f45270 */
[----:B-1----:R-:W-:-:S04]  /*14530*/  IMAD.MOV.U32 R5, RZ, RZ, 0x2000 ;  /* 0x00002000ff057424 */ /* 0x002fc800078e00ff */
[----:B------:R2:W-:Y:S08]  /*14540*/  SYNCS.ARRIVE.TRANS64 RZ, [R8+URZ+0x38830], R5 ;  /* 0x0388300508ff79a7 */ /* 0x0005f0000800003f */
[----:B------:R-:W-:Y:S05]  /*14550*/  @!P2 BRA `(.L_x_4267) ;  /* 0x000000000004a947 */ /* 0x000fea0003800000 */
[----:B------:R-:W-:Y:S01]  /*14560*/  BPT.TRAP 0x1 ;  /* 0x000000040000795c */ /* 0x000fe20000300000 */
.L_x_4267:
        /* <DEDUP_REMOVED lines=16> */
.L_x_4264:
[----:B------:R-:W-:Y:S05]  /*14670*/  WARPSYNC.ALL ;  /* 0x0000000000007948 */ /* 0x000fea0003800000 */
[----:B------:R-:W-:Y:S01]  /*14680*/  BAR.SYNC.DEFER_BLOCKING 0x8, 0xa0 ;  /* 0x0202800000007b1d */ /* 0x000fe20000010000 */
[----:B------:R-:W-:-:S05]  /*14690*/  ELECT P2, URZ, PT ;  /* 0x00000000003f782f */ /* 0x000fca0003840000 */
[----:B------:R-:W-:Y:S08]  /*146a0*/  BSSY B0, `(.L_x_4268) ;  /* 0x0000041000007945 */ /* 0x000ff00003800000 */
[----:B------:R-:W-:Y:S05]  /*146b0*/  @!P2 BRA `(.L_x_4269) ;  /* 0x0000000000fca947 */ /* 0x000fea0003800000 */
[----:B------:R-:W-:Y:S01]  /*146c0*/  UIADD3 UR14, UP0, UR46, 0x270, URZ ;  /* 0x000002702e0e7890 */ /* 0x000fe2000ff1e03f */
[----:B-12---:R-:W-:Y:S01]  /*146d0*/  IMAD.MOV.U32 R5, RZ, RZ, 0x2000 ;  /* 0x00002000ff057424 */ /* 0x006fe200078e00ff */
[----:B------:R-:W-:Y:S02]  /*146e0*/  UIADD3 UR16, UR38, 0x20400, URZ ;  /* 0x0002040026107890 */ /* 0x000fe4000fffe03f */
[----:B------:R-:W-:Y:S01]  /*146f0*/  UIADD3.X UR15, URZ, UR47, URZ, UP0, !UPT ;  /* 0x0000002f3f0f7290 */ /* 0x000fe200087fe43f */
[----:B------:R1:W-:Y:S01]  /*14700*/  SYNCS.ARRIVE.TRANS64 RZ, [UR38+0x38800], R5 ;  /* 0x03880005ffff79a7 */ /* 0x0003e20008000026 */
[----:B------:R-:W-:Y:S02]  /*14710*/  UIADD3 UR4, UP0, UR46, 0x770, URZ ;  /* 0x000007702e047890 */ /* 0x000fe4000ff1e03f */
[----:B------:R-:W-:Y:S02]  /*14720*/  UIADD3 UR17, UR38, 0x38800, URZ ;  /* 0x0003880026117890 */ /* 0x000fe4000fffe03f */
[----:B------:R-:W-:-:S02]  /*14730*/  UIADD3 UR8, UR38, 0x26400, URZ ;  /* 0x0002640026087890 */ /* 0x000fc4000fffe03f */
[----:B------:R-:W-:Y:S01]  /*14740*/  UIADD3 UR9, UR38, 0x38810, URZ ;  /* 0x0003881026097890 */ /* 0x000fe2000fffe03f */
[----:B-1----:R-:W-:Y:S01]  /*14750*/  IMAD.MOV.U32 R5, RZ, RZ, 0x10000 ;  /* 0x00010000ff057424 */ /* 0x002fe200078e00ff */
[----:B------:R-:W-:Y:S02]  /*14760*/  UIADD3.X UR5, URZ, UR47, URZ, UP0, !UPT ;  /* 0x0000002f3f057290 */ /* 0x000fe400087fe43f */
[----:B------:R-:W-:Y:S01]  /*14770*/  UIADD3 UR24, UR38, 0x28400, URZ ;  /* 0x0002840026187890 */ /* 0x000fe2000fffe03f */
[----:B------:R-:W-:Y:S01]  /*14780*/  UMOV UR6, 0x0 ;  /* 0x0000000000067882 */ /* 0x000fe20000000000 */
[----:B------:R-:W-:Y:S01]  /*14790*/  UMOV UR7, 0x12f00000 ;  /* 0x12f0000000077882 */ /* 0x000fe20000000000 */
[----:B------:R-:W-:Y:S01]  /*147a0*/  UMOV UR18, URZ ;  /* 0x0000003f00127c82 */ /* 0x000fe20008000000 */
[----:B------:R-:W-:Y:S01]  /*147b0*/  UMOV UR19, UR57 ;  /* 0x0000003900137c82 */ /* 0x000fe20008000000 */
[----:B------:R-:W-:Y:S01]  /*147c0*/  UMOV UR20, UR58 ;  /* 0x0000003a00147c82 */ /* 0x000fe20008000000 */
[----:B------:R-:W-:Y:S01]  /*147d0*/  UMOV UR21, UR59 ;  /* 0x0000003b00157c82 */ /* 0x000fe20008000000 */
[----:B------:R-:W-:Y:S01]  /*147e0*/  UMOV UR11, UR57 ;  /* 0x00000039000b7c82 */ /* 0x000fe20008000000 */
[----:B------:R1:W-:Y:S01]  /*147f0*/  UTMALDG.4D [UR16], [UR14], desc[UR6] ;  /* 0x000006100e0075b4 */ /* 0x0003e20008019000 */
[----:B------:R-:W-:Y:S01]  /*14800*/  UMOV UR12, UR58 ;  /* 0x0000003a000c7c82 */ /* 0x000fe20008000000 */
[----:B------:R-:W-:Y:S01]  /*14810*/  UMOV UR13, UR59 ;  /* 0x0000003b000d7c82 */ /* 0x000fe20008000000 */
[----:B------:R-:W-:Y:S01]  /*14820*/  UMOV UR10, UR18 ;  /* 0x00000012000a7c82 */ /* 0x000fe20008000000 */
[----:B------:R3:W-:Y:S01]  /*14830*/  SYNCS.ARRIVE.TRANS64 RZ, [UR38+0x38810], R5 ;  /* 0x03881005ffff79a7 */ /* 0x0007e20008000026 */
[----:B------:R-:W-:Y:S01]  /*14840*/  UMOV UR26, 0x40 ;  /* 0x00000040001a7882 */ /* 0x000fe20000000000 */
[----:B------:R-:W-:Y:S01]  /*14850*/  UMOV UR27, UR57 ;  /* 0x00000039001b7c82 */ /* 0x000fe20008000000 */
[----:B------:R-:W-:Y:S01]  /*14860*/  UMOV UR28, UR58 ;  /* 0x0000003a001c7c82 */ /* 0x000fe20008000000 */
[----:B------:R-:W-:Y:S01]  /*14870*/  UMOV UR29, UR59 ;  /* 0x0000003b001d7c82 */ /* 0x000fe20008000000 */
[----:B------:R-:W-:Y:S01]  /*14880*/  UIADD3 UR48, UR38, 0x2a400, URZ ;  /* 0x0002a40026307890 */ /* 0x000fe2000fffe03f */
[----:B------:R2:W-:Y:S01]  /*14890*/  UTMALDG.4D [UR8], [UR4], desc[UR6] ;  /* 0x00000608040075b4 */ /* 0x0005e20008019000 */
[----:B------:R-:W-:Y:S01]  /*148a0*/  UMOV UR25, UR9 ;  /* 0x0000000900197c82 */ /* 0x000fe20008000000 */
[----:B------:R-:W-:-:S02]  /*148b0*/  UIADD3 UR40, UR38, 0x2c400, URZ ;  /* 0x0002c40026287890 */ /* 0x000fc4000fffe03f */
[----:B------:R-:W-:Y:S01]  /*148c0*/  UIADD3 UR32, UR38, 0x2e400, URZ ;  /* 0x0002e40026207890 */ /* 0x000fe2000fffe03f */
[----:B------:R-:W-:Y:S01]  /*148d0*/  UMOV UR50, 0x80 ;  /* 0x0000008000327882 */ /* 0x000fe20000000000 */
[----:B------:R-:W-:Y:S01]  /*148e0*/  UMOV UR51, UR57 ;  /* 0x0000003900337c82 */ /* 0x000fe20008000000 */
[----:B------:R4:W-:Y:S01]  /*148f0*/  UTMALDG.4D [UR24], [UR4], desc[UR6] ;  /* 0x00000618040075b4 */ /* 0x0009e20008019000 */
[----:B------:R-:W-:Y:S01]  /*14900*/  UMOV UR52, UR58 ;  /* 0x0000003a00347c82 */ /* 0x000fe20008000000 */
[----:B------:R-:W-:Y:S01]  /*14910*/  UMOV UR53, UR59 ;  /* 0x0000003b00357c82 */ /* 0x000fe20008000000 */
[----:B------:R-:W-:Y:S01]  /*14920*/  UMOV UR49, UR9 ;  /* 0x0000000900317c82 */ /* 0x000fe20008000000 */
[----:B------:R-:W-:Y:S01]  /*14930*/  UMOV UR42, 0xc0 ;  /* 0x000000c0002a7882 */ /* 0x000fe20000000000 */
[----:B------:R-:W-:Y:S01]  /*14940*/  UMOV UR43, UR57 ;  /* 0x00000039002b7c82 */ /* 0x000fe20008000000 */
[----:B------:R-:W-:Y:S01]  /*14950*/  UMOV UR44, UR58 ;  /* 0x0000003a002c7c82 */ /* 0x000fe20008000000 */
[----:B------:R-:W-:Y:S01]  /*14960*/  UMOV UR45, UR59 ;  /* 0x0000003b002d7c82 */ /* 0x000fe20008000000 */
[----:B-1----:R-:W-:Y:S01]  /*14970*/  UIADD3 UR16, UR38, 0x32400, URZ ;  /* 0x0003240026107890 */ /* 0x002fe2000fffe03f */
[----:B------:R3:W-:Y:S01]  /*14980*/  UTMALDG.4D [UR48], [UR4], desc[UR6] ;  /* 0x00000630040075b4 */ /* 0x0007e20008019000 */
[----:B------:R-:W-:Y:S01]  /*14990*/  UMOV UR41, UR9 ;  /* 0x0000000900297c82 */ /* 0x000fe20008000000 */
[----:B------:R-:W-:Y:S01]  /*149a0*/  UMOV UR34, 0x100 ;  /* 0x0000010000227882 */ /* 0x000fe20000000000 */
[----:B------:R-:W-:Y:S01]  /*149b0*/  UMOV UR35, UR57 ;  /* 0x0000003900237c82 */ /* 0x000fe20008000000 */
[----:B------:R-:W-:Y:S01]  /*149c0*/  UMOV UR36, UR58 ;  /* 0x0000003a00247c82 */ /* 0x000fe20008000000 */
[----:B------:R-:W-:Y:S01]  /*149d0*/  UMOV UR37, UR59 ;  /* 0x0000003b00257c82 */ /* 0x000fe20008000000 */
[----:B------:R-:W-:Y:S01]  /*149e0*/  UMOV UR33, UR9 ;  /* 0x0000000900217c82 */ /* 0x000fe20008000000 */
[----:B------:R-:W-:Y:S01]  /*149f0*/  UMOV UR18, 0x180 ;  /* 0x0000018000127882 */ /* 0x000fe20000000000 */
[----:B------:R3:W-:Y:S01]  /*14a00*/  UTMALDG.4D [UR40], [UR4], desc[UR6] ;  /* 0x00000628040075b4 */ /* 0x0007e20008019000 */
[----:B--2---:R-:W-:Y:S01]  /*14a10*/  UIADD3 UR8, UR38, 0x34400, URZ ;  /* 0x0003440026087890 */ /* 0x004fe2000fffe03f */
[----:B------:R-:W-:Y:S01]  /*14a20*/  UMOV UR17, UR9 ;  /* 0x0000000900117c82 */ /* 0x000fe20008000000 */
[----:B------:R-:W-:Y:S01]  /*14a30*/  UMOV UR10, 0x1c0 ;  /* 0x000001c0000a7882 */ /* 0x000fe20000000000 */
[----:B------:R3:W-:Y:S01]  /*14a40*/  UTMALDG.4D [UR32], [UR4], desc[UR6] ;  /* 0x00000620040075b4 */ /* 0x0007e20008019000 */
[----:B----4-:R-:W-:Y:S01]  /*14a50*/  UIADD3 UR24, UR38, 0x30400, URZ ;  /* 0x0003040026187890 */ /* 0x010fe2000fffe03f */
[----:B------:R-:W-:-:S08]  /*14a60*/  UMOV UR26, 0x140 ;  /* 0x00000140001a7882 */ /* 0x000fd00000000000 */
[----:B------:R3:W-:Y:S01]  /*14a70*/  UTMALDG.4D [UR24], [UR4], desc[UR6] ;  /* 0x00000618040075b4 */ /* 0x0007e20008019000 */
[----:B------:R3:W-:Y:S01]  /*14a80*/  UTMALDG.4D [UR16], [UR4], desc[UR6] ;  /* 0x00000610040075b4 */ /* 0x0007e20008019000 */
[----:B------:R3:W-:Y:S02]  /*14a90*/  UTMALDG.4D [UR8], [UR4], desc[UR6] ;  /* 0x00000608040075b4 */ /* 0x0007e40008019000 */
[----:B---3--:R-:W-:Y:S01]  /*14aa0*/  NOP ;  /* 0x0000000000007918 */ /* 0x008fe20000000000 */
.L_x_4269:
[----:B------:R-:W-:Y:S05]  /*14ab0*/  BSYNC B0 ;  /* 0x0000000000007941 */ /* 0x000fea0003800000 */
.L_x_4268:
[----:B------:R-:W-:-:S04]  /*14ac0*/  UIADD3 UR61, UR61, 0x1, URZ ;  /* 0x000000013d3d7890 */ /* 0x000fc8000fffe03f */
[----:B------:R-:W-:-:S04]  /*14ad0*/  ULEA.HI UR4, UR61, UR61, URZ, 0x1 ;  /* 0x0000003d3d047291 */ /* 0x000fc8000f8f083f */
[----:B------:R-:W-:-:S04]  /*14ae0*/  ULOP3.LUT UR4, UR4, 0xfffffffe, URZ, 0xc0, !UPT ;  /* 0xfffffffe04047892 */ /* 0x000fc8000f8ec03f */
[----:B------:R-:W-:-:S06]  /*14af0*/  UIADD3 UR4, UR61, -UR4, URZ ;  /* 0x800000043d047290 */ /* 0x000fcc000fffe03f */
[----:B-12---:R-:W-:-:S05]  /*14b00*/  IMAD.U32 R5, RZ, RZ, UR4 ;  /* 0x00000004ff057e24 */ /* 0x006fca000f8e00ff */
[----:B------:R-:W-:-:S04]  /*14b10*/  SHF.L.U32 R5, R5, 0x1f, RZ ;  /* 0x0000001f05057819 */ /* 0x000fc800000006ff */
[----:B------:R-:W1:Y:S02]  /*14b20*/  SYNCS.PHASECHK.TRANS64.TRYWAIT P2, [UR38+0x38820], R5 ;  /* 0x03882005ff0075a7 */ /* 0x000e640008040166 */
[----:B-1----:R-:W-:Y:S05]  /*14b30*/  @!P2 BRA `(.L_x_4270) ;  /* 0x000000240068a947 */ /* 0x002fea0003800000 */
.L_x_4321:
        /* <DEDUP_REMOVED lines=10> */
.L_x_4322:
[----:B------:R-:W-:Y:S05]  /*14be0*/  @P3 BRA `(.L_x_4274) ;  /* 0x0000000000143947 */ /* 0x000fea0003800000 */
[----:B------:R-:W-:Y:S01]  /*14bf0*/  ISETP.NE.AND P2, PT, R19, RZ, PT ;  /* 0x000000ff1300720c */ /* 0x000fe20003f45270 */
[----:B-1----:R-:W-:-:S04]  /*14c00*/  IMAD.MOV.U32 R8, RZ, RZ, 0x10000 ;  /* 0x00010000ff087424 */ /* 0x002fc800078e00ff */
[----:B------:R2:W-:Y:S08]  /*14c10*/  SYNCS.ARRIVE.TRANS64 RZ, [R5+URZ+0x38850], R8 ;  /* 0x0388500805ff79a7 */ /* 0x0005f0000800003f */
[----:B------:R-:W-:Y:S05]  /*14c20*/  @!P2 BRA `(.L_x_4274) ;  /* 0x000000000004a947 */ /* 0x000fea0003800000 */
[----:B------:R-:W-:Y:S01]  /*14c30*/  BPT.TRAP 0x1 ;  /* 0x000000040000795c */ /* 0x000fe20000300000 */
.L_x_4274:
        /* <DEDUP_REMOVED lines=26> */
[----:B------:R3:W-:Y:S02]  /*14de0*/  UTMALDG.4D [UR8], [UR14], desc[UR6] ;  /* 0x000006080e0075b4 */ /* 0x0007e40008019000 */
[----:B---3--:R-:W-:Y:S01]  /*14df0*/  UMOV UR8, UR18 ;  /* 0x0000001200087c82 */ /* 0x008fe20008000000 */
[----:B------:R-:W-:Y:S01]  /*14e00*/  UMOV UR10, UR21 ;  /* 0x00000015000a7c82 */ /* 0x000fe20008000000 */
[----:B------:R-:W-:Y:S01]  /*14e10*/  UIADD3 UR18, UR16, 0xa400, URZ ;  /* 0x0000a40010127890 */ /* 0x000fe2000fffe03f */
[----:B------:R3:W-:Y:S02]  /*14e20*/  UTMALDG.4D [UR8], [UR14], desc[UR6] ;  /* 0x000006080e0075b4 */ /* 0x0007e40008019000 */
[----:B---3--:R-:W-:Y:S01]  /*14e30*/  UMOV UR8, UR19 ;  /* 0x0000001300087c82 */ /* 0x008fe20008000000 */
[----:B------:R-:W-:Y:S01]  /*14e40*/  UMOV UR10, UR22 ;  /* 0x00000016000a7c82 */ /* 0x000fe20008000000 */
[----:B------:R-:W-:Y:S01]  /*14e50*/  UIADD3 UR19, UR16, 0xc400, URZ ;  /* 0x0000c40010137890 */ /* 0x000fe2000fffe03f */
[----:B------:R3:W-:Y:S01]  /*14e60*/  UTMALDG.4D [UR8], [UR14], desc[UR6] ;  /* 0x000006080e0075b4 */ /* 0x0007e20008019000 */
[----:B------:R-:W-:Y:S01]  /*14e70*/  UIADD3 UR16, UR16, 0xe400, URZ ;  /* 0x0000e40010107890 */ /* 0x000fe2000fffe03f */
[----:B---3--:R-:W-:Y:S01]  /*14e80*/  UMOV UR8, UR17 ;  /* 0x0000001100087c82 */ /* 0x008fe20008000000 */
[----:B------:R-:W-:Y:S01]  /*14e90*/  UMOV UR10, UR23 ;  /* 0x00000017000a7c82 */ /* 0x000fe20008000000 */
[----:B------:R-:W-:Y:S01]  /*14ea0*/  UMOV UR17, 0x180 ;  /* 0x0000018000117882 */ /* 0x000fe20000000000 */
[----:B------:R3:W-:Y:S02]  /*14eb0*/  UTMALDG.4D [UR8], [UR14], desc[UR6] ;  /* 0x000006080e0075b4 */ /* 0x0007e40008019000 */
[----:B---3--:R-:W-:Y:S01]  /*14ec0*/  UMOV UR8, UR18 ;  /* 0x0000001200087c82 */ /* 0x008fe20008000000 */
[----:B------:R-:W-:-:S02]  /*14ed0*/  UMOV UR10, UR24 ;  /* 0x00000018000a7c82 */ /* 0x000fc40008000000 */
[----:B------:R3:W-:Y:S02]  /*14ee0*/  UTMALDG.4D [UR8], [UR14], desc[UR6] ;  /* 0x000006080e0075b4 */ /* 0x0007e40008019000 */
[----:B---3--:R-:W-:Y:S01]  /*14ef0*/  UMOV UR8, UR19 ;  /* 0x0000001300087c82 */ /* 0x008fe20008000000 */
[----:B------:R-:W-:Y:S01]  /*14f00*/  UMOV UR10, UR17 ;  /* 0x00000011000a7c82 */ /* 0x000fe20008000000 */
[----:B------:R-:W-:Y:S01]  /*14f10*/  UMOV UR17, 0x1c0 ;  /* 0x000001c000117882 */ /* 0x000fe20000000000 */
[----:B------:R3:W-:Y:S02]  /*14f20*/  UTMALDG.4D [UR8], [UR14], desc[UR6] ;  /* 0x000006080e0075b4 */ /* 0x0007e40008019000 */
[----:B---3--:R-:W-:Y:S01]  /*14f30*/  UMOV UR8, UR16 ;  /* 0x0000001000087c82 */ /* 0x008fe20008000000 */
[----:B------:R-:W-:Y:S02]  /*14f40*/  UMOV UR10, UR17 ;  /* 0x00000011000a7c82 */ /* 0x000fe40008000000 */
[----:B------:R3:W-:Y:S02]  /*14f50*/  UTMALDG.4D [UR8], [UR14], desc[UR6] ;  /* 0x000006080e0075b4 */ /* 0x0007e40008019000 */
[----:B---3--:R-:W-:Y:S01]  /*14f60*/  NOP ;  /* 0x0000000000007918 */ /* 0x008fe20000000000 */
.L_x_4272:
[----:B------:R-:W-:Y:S05]  /*14f70*/  BSYNC B0 ;  /* 0x0000000000007941 */ /* 0x000fea0003800000 */
.L_x_4271:
[----:B------:R-:W-:-:S04]  /*14f80*/  UIADD3 UR6, UR60, -0x2, URZ ;  /* 0xfffffffe3c067890 */ /* 0x000fc8000fffe03f */
[----:B------:R-:W-:-:S06]  /*14f90*/  UISETP.GE.AND UP0, UPT, UR6, UR39, UPT ;  /* 0x000000270600728c */ /* 0x000fcc000bf06270 */
[----:B------:R-:W-:-:S13]  /*14fa0*/  PLOP3.LUT P2, PT, PT, PT, UP0, 0x80, 0x0 ;  /* 0x000000000000781c */ /* 0x000fda0003f4f008 */
[----:B------:R-:W-:Y:S05]  /*14fb0*/  @!P2 BRA `(.L_x_4275) ;  /* 0x0000001400a4a947 */ /* 0x000fea0003800000 */
[----:B-12---:R-:W-:Y:S01]  /*14fc0*/  IMAD R8, RZ, RZ, -UR60 ;  /* 0x8000003cff087e24 */ /* 0x006fe2000f8e02ff */
[----:B------:R-:W-:-:S04]  /*14fd0*/  LOP3.LUT R9, RZ, UR39, RZ, 0x33, !PT ;  /* 0x00000027ff097c12 */ /* 0x000fc8000f8e33ff */
        /* <DEDUP_REMOVED lines=32> */
.L_x_4279:
[----:B-1----:R-:W-:Y:S01]  /*151e0*/  LEA R2, R16, UR38, 0x3 ;  /* 0x0000002610027c11 */ /* 0x002fe2000f8e18ff */
[----:B------:R-:W1:Y:S01]  /*151f0*/  S2R R5, SR_TID.X ;  /* 0x0000000000057919 */ /* 0x000e620000002100 */
[----:B------:R-:W-:-:S04]  /*15200*/  SHF.L.U32 R3, R17, 0x1f, RZ ;  /* 0x0000001f11037819 */ /* 0x000fc800000006ff */
[----:B------:R-:W2:Y:S01]  /*15210*/  SYNCS.PHASECHK.TRANS64.TRYWAIT P3, [R2+URZ+0x38840], R3 ;  /* 0x03884003020075a7 */ /* 0x000ea2000806017f */
[----:B-1----:R-:W-:-:S04]  /*15220*/  LOP3.LUT R5, R5, 0x7f, RZ, 0xc0, !PT ;  /* 0x0000007f05057812 */ /* 0x002fc800078ec0ff */
[----:B------:R-:W-:Y:S01]  /*15230*/  ISETP.NE.AND P2, PT, R5, RZ, PT ;  /* 0x000000ff0500720c */ /* 0x000fe20003f45270 */
[----:B--2---:R-:W-:-:S12]  /*15240*/  @!P3 BRA `(.L_x_4280) ;  /* 0x0000001c00d0b947 */ /* 0x004fd80003800000 */
.L_x_4323:
[----:B------:R-:W-:Y:S05]  /*15250*/  @P2 BRA `(.L_x_4281) ;  /* 0x0000000000142947 */ /* 0x000fea0003800000 */
[----:B------:R-:W-:Y:S01]  /*15260*/  ISETP.NE.AND P3, PT, R19, RZ, PT ;  /* 0x000000ff1300720c */ /* 0x000fe20003f65270 */
[----:B------:R-:W-:-:S04]  /*15270*/  IMAD.MOV.U32 R5, RZ, RZ, 0x2000 ;  /* 0x00002000ff057424 */ /* 0x000fc800078e00ff */
[----:B------:R2:W-:Y:S08]  /*15280*/  SYNCS.ARRIVE.TRANS64 RZ, [R2+URZ+0x38830], R5 ;  /* 0x0388300502ff79a7 */ /* 0x0005f0000800003f */
[----:B------:R-:W-:Y:S05]  /*15290*/  @!P3 BRA `(.L_x_4281) ;  /* 0x000000000004b947 */ /* 0x000fea0003800000 */
[----:B------:R-:W-:Y:S01]  /*152a0*/  BPT.TRAP 0x1 ;  /* 0x000000040000795c */ /* 0x000fe20000300000 */
.L_x_4281:
        /* <DEDUP_REMOVED lines=17> */
.L_x_4324:
[----:B------:R-:W-:Y:S05]  /*153c0*/  @P2 BRA `(.L_x_4283) ;  /* 0x0000000000142947 */ /* 0x000fea0003800000 */
[----:B------:R-:W-:Y:S01]  /*153d0*/  ISETP.NE.AND P2, PT, R19, RZ, PT ;  /* 0x000000ff1300720c */ /* 0x000fe20003f45270 */
[----:B-1-3--:R-:W-:-:S04]  /*153e0*/  IMAD.MOV.U32 R3, RZ, RZ, 0x10000 ;  /* 0x00010000ff037424 */ /* 0x00afc800078e00ff */
[----:B------:R4:W-:Y:S08]  /*153f0*/  SYNCS.ARRIVE.TRANS64 RZ, [R2+URZ+0x38850], R3 ;  /* 0x0388500302ff79a7 */ /* 0x0009f0000800003f */
[----:B------:R-:W-:Y:S05]  /*15400*/  @!P2 BRA `(.L_x_4283) ;  /* 0x000000000004a947 */ /* 0x000fea0003800000 */
[----:B------:R-:W-:Y:S01]  /*15410*/  BPT.TRAP 0x1 ;  /* 0x000000040000795c */ /* 0x000fe20000300000 */
.L_x_4283:
        /* <DEDUP_REMOVED lines=50> */
.L_x_4278:
[----:B------:R-:W-:Y:S05]  /*15740*/  BSYNC B0 ;  /* 0x0000000000007941 */ /* 0x000fea0003800000 */
.L_x_4277:
[----:B------:R-:W-:-:S06]  /*15750*/  UIADD3 UR6, UR60, -0x3, URZ ;  /* 0xfffffffd3c067890 */ /* 0x000fcc000fffe03f */
[----:B------:R-:W-:-:S07]  /*15760*/  IMAD.U32 R8, RZ, RZ, UR6 ;  /* 0x00000006ff087e24 */ /* 0x000fce000f8e00ff */
.L_x_4276:
[----:B------:R-:W-:Y:S01]  /*15770*/  ULOP3.LUT UR6, URZ, UR60, URZ, 0x33, !UPT ;  /* 0x0000003c3f067292 */ /* 0x000fe2000f8e333f */
[----:B------:R-:W-:Y:S01]  /*15780*/  VIADD R9, R9, 0xfffffffe ;  /* 0xfffffffe09097836 */ /* 0x000fe20000000000 */
[----:B------:R-:W-:Y:S04]  /*15790*/  BSSY B0, `(.L_x_4275) ;  /* 0x00000eb000007945 */ /* 0x000fe80003800000 */
[----:B------:R-:W-:-:S13]  /*157a0*/  ISETP.NE.AND P2, PT, R9, UR6, PT ;  /* 0x0000000609007c0c */ /* 0x000fda000bf45270 */
[----:B------:R-:W-:Y:S05]  /*157b0*/  @!P2 BRA `(.L_x_4284) ;  /* 0x0000000c00a0a947 */ /* 0x000fea0003800000 */
.L_x_4299:
        /* <DEDUP_REMOVED lines=23> */
[----:B--2---:R-:W-:-:S04]  /*15930*/  LEA R4, P2, R2, R4, 0x2 ;  /* 0x0000000402047211 */ /* 0x004fc800078410ff */
[----:B------:R-:W-:-:S05]  /*15940*/  LEA.HI.X R5, R2, R5, R3, 0x2, P2 ;  /* 0x0000000502057211 */ /* 0x000fca00010f1403 */
[----:B------:R1:W5:Y:S01]  /*15950*/  LDG.E R4, desc[UR54][R4.64] ;  /* 0x0000003604047981 */ /* 0x000362000c1e1900 */
[----:B------:R-:W-:-:S04]  /*15960*/  IMAD.MOV R3, RZ, RZ, -R11 ;  /* 0x000000ffff037224 */ /* 0x000fc800078e0a0b */
[----:B------:R-:W-:-:S07]  /*15970*/  IMAD R10, R10, R3, R8 ;  /* 0x000000030a0a7224 */ /* 0x000fce00078e0208 */
.L_x_4287:
[----:B------:R-:W-:Y:S01]  /*15980*/  LEA R3, R9, UR38, 0x3 ;  /* 0x0000002609037c11 */ /* 0x000fe2000f8e18ff */
[----:B-1----:R-:W1:Y:S01]  /*15990*/  S2R R5, SR_TID.X ;  /* 0x0000000000057919 */ /* 0x002e620000002100 */
[----:B------:R-:W-:-:S04]  /*159a0*/  SHF.L.U32 R2, R17, 0x1f, RZ ;  /* 0x0000001f11027819 */ /* 0x000fc800000006ff */
[----:B------:R-:W2:Y:S01]  /*159b0*/  SYNCS.PHASECHK.TRANS64.TRYWAIT P3, [R3+URZ+0x38840], R2 ;  /* 0x03884002030075a7 */ /* 0x000ea2000806017f */
[----:B-1----:R-:W-:-:S04]  /*159c0*/  LOP3.LUT R5, R5, 0x7f, RZ, 0xc0, !PT ;  /* 0x0000007f05057812 */ /* 0x002fc800078ec0ff */
[----:B------:R-:W-:Y:S01]  /*159d0*/  ISETP.NE.AND P2, PT, R5, RZ, PT ;  /* 0x000000ff0500720c */ /* 0x000fe20003f45270 */
[----:B--2---:R-:W-:-:S12]  /*159e0*/  @!P3 BRA `(.L_x_4288) ;  /* 0x000000180010b947 */ /* 0x004fd80003800000 */
.L_x_4325:
[----:B------:R-:W-:Y:S05]  /*159f0*/  @P2 BRA `(.L_x_4289) ;  /* 0x0000000000142947 */ /* 0x000fea0003800000 */
[----:B------:R-:W-:Y:S02]  /*15a00*/  ISETP.NE.AND P3, PT, R19, RZ, PT ;  /* 0x000000ff1300720c */ /* 0x000fe40003f65270 */
[----:B------:R-:W-:-:S04]  /*15a10*/  MOV R12, 0x2000 ;  /* 0x00002000000c7802 */ /* 0x000fc80000000f00 */
[----:B------:R2:W-:Y:S07]  /*15a20*/  SYNCS.ARRIVE.TRANS64 RZ, [R3+URZ+0x38830], R12 ;  /* 0x0388300c03ff79a7 */ /* 0x0005ee000800003f */
[----:B------:R-:W-:Y:S05]  /*15a30*/  @!P3 BRA `(.L_x_4289) ;  /* 0x000000000004b947 */ /* 0x000fea0003800000 */
[----:B------:R-:W-:Y:S01]  /*15a40*/  BPT.TRAP 0x1 ;  /* 0x000000040000795c */ /* 0x000fe20000300000 */
.L_x_4289:
        /* <DEDUP_REMOVED lines=17> */
.L_x_4326:
[----:B------:R-:W-:Y:S05]  /*15b60*/  @P2 BRA `(.L_x_4291) ;  /* 0x0000000000142947 */ /* 0x000fea0003800000 */
[----:B------:R-:W-:Y:S01]  /*15b70*/  ISETP.NE.AND P2, PT, R19, RZ, PT ;  /* 0x000000ff1300720c */ /* 0x000fe20003f45270 */
[----:B-1-3--:R-:W-:-:S04]  /*15b80*/  IMAD.MOV.U32 R2, RZ, RZ, 0x10000 ;  /* 0x00010000ff027424 */ /* 0x00afc800078e00ff */
[----:B------:R4:W-:Y:S08]  /*15b90*/  SYNCS.ARRIVE.TRANS64 RZ, [R3+URZ+0x38850], R2 ;  /* 0x0388500203ff79a7 */ /* 0x0009f0000800003f */
[----:B------:R-:W-:Y:S05]  /*15ba0*/  @!P2 BRA `(.L_x_4291) ;  /* 0x000000000004a947 */ /* 0x000fea0003800000 */
[----:B------:R-:W-:Y:S01]  /*15bb0*/  BPT.TRAP 0x1 ;  /* 0x000000040000795c */ /* 0x000fe20000300000 */
.L_x_4291:
        /* <DEDUP_REMOVED lines=50> */
.L_x_4286:
[----:B------:R-:W-:Y:S05]  /*15ee0*/  BSYNC B1 ;  /* 0x0000000000017941 */ /* 0x000fea0003800000 */
.L_x_4285:
        /* <DEDUP_REMOVED lines=8> */
[----:B------:R-:W-:Y:S01]  /*15f70*/  IMAD.MOV.U32 R10, RZ, RZ, R9 ;  /* 0x000000ffff0a7224 */ /* 0x000fe200078e0009 */
        /* <DEDUP_REMOVED lines=18> */
.L_x_4294:
[----:B------:R-:W-:Y:S01]  /*160a0*/  LEA R2, R16, UR38, 0x3 ;  /* 0x0000002610027c11 */ /* 0x000fe2000f8e18ff */
[----:B-1----:R-:W1:Y:S01]  /*160b0*/  S2R R5, SR_TID.X ;  /* 0x0000000000057919 */ /* 0x002e620000002100 */
[----:B--2---:R-:W-:-:S04]  /*160c0*/  SHF.L.U32 R3, R17, 0x1f, RZ ;  /* 0x0000001f11037819 */ /* 0x004fc800000006ff */
[----:B------:R-:W2:Y:S01]  /*160d0*/  SYNCS.PHASECHK.TRANS64.TRYWAIT P3, [R2+URZ+0x38840], R3 ;  /* 0x03884003020075a7 */ /* 0x000ea2000806017f */
[----:B-1----:R-:W-:-:S04]  /*160e0*/  LOP3.LUT R5, R5, 0x7f, RZ, 0xc0, !PT ;  /* 0x0000007f05057812 */ /* 0x002fc800078ec0ff */
[----:B------:R-:W-:Y:S01]  /*160f0*/  ISETP.NE.AND P2, PT, R5, RZ, PT ;  /* 0x000000ff0500720c */ /* 0x000fe20003f45270 */
[----:B--2---:R-:W-:-:S12]  /*16100*/  @!P3 BRA `(.L_x_4295) ;  /* 0x000000100070b947 */ /* 0x004fd80003800000 */
.L_x_4327:
[----:B------:R-:W-:Y:S05]  /*16110*/  @P2 BRA `(.L_x_4296) ;  /* 0x0000000000142947 */ /* 0x000fea0003800000 */
[----:B------:R-:W-:Y:S01]  /*16120*/  ISETP.NE.AND P3, PT, R19, RZ, PT ;  /* 0x000000ff1300720c */ /* 0x000fe20003f65270 */
[----:B------:R-:W-:-:S04]  /*16130*/  IMAD.MOV.U32 R5, RZ, RZ, 0x2000 ;  /* 0x00002000ff057424 */ /* 0x000fc800078e00ff */
[----:B------:R2:W-:Y:S08]  /*16140*/  SYNCS.ARRIVE.TRANS64 RZ, [R2+URZ+0x38830], R5 ;  /* 0x0388300502ff79a7 */ /* 0x0005f0000800003f */
[----:B------:R-:W-:Y:S05]  /*16150*/  @!P3 BRA `(.L_x_4296) ;  /* 0x000000000004b947 */ /* 0x000fea0003800000 */
[----:B------:R-:W-:Y:S01]  /*16160*/  BPT.TRAP 0x1 ;  /* 0x000000040000795c */ /* 0x000fe20000300000 */
.L_x_4296:
        /* <DEDUP_REMOVED lines=17> */
.L_x_4328:
[----:B------:R-:W-:Y:S05]  /*16280*/  @P2 BRA `(.L_x_4298) ;  /* 0x0000000000142947 */ /* 0x000fea0003800000 */
[----:B------:R-:W-:Y:S01]  /*16290*/  ISETP.NE.AND P2, PT, R19, RZ, PT ;  /* 0x000000ff1300720c */ /* 0x000fe20003f45270 */
[----:B-12---:R-:W-:-:S04]  /*162a0*/  IMAD.MOV.U32 R3, RZ, RZ, 0x10000 ;  /* 0x00010000ff037424 */ /* 0x006fc800078e00ff */
[----:B------:R3:W-:Y:S08]  /*162b0*/  SYNCS.ARRIVE.TRANS64 RZ, [R2+URZ+0x38850], R3 ;  /* 0x0388500302ff79a7 */ /* 0x0007f0000800003f */
[----:B------:R-:W-:Y:S05]  /*162c0*/  @!P2 BRA `(.L_x_4298) ;  /* 0x000000000004a947 */ /* 0x000fea0003800000 */
[----:B------:R-:W-:Y:S01]  /*162d0*/  BPT.TRAP 0x1 ;  /* 0x000000040000795c */ /* 0x000fe20000300000 */
.L_x_4298:
        /* <DEDUP_REMOVED lines=50> */
.L_x_4293:
[----:B------:R-:W-:Y:S05]  /*16600*/  BSYNC B1 ;  /* 0x0000000000017941 */ /* 0x000fea0003800000 */
.L_x_4292:
[----:B------:R-:W-:Y:S01]  /*16610*/  ISETP.GT.AND P2, PT, R9, UR39, PT ;  /* 0x0000002709007c0c */ /* 0x000fe2000bf44270 */
[----:B------:R-:W-:-:S12]  /*16620*/  VIADD R8, R8, 0xfffffffe ;  /* 0xfffffffe08087836 */ /* 0x000fd80000000000 */
[----:B------:R-:W-:Y:S05]  /*16630*/  @P2 BRA `(.L_x_4299) ;  /* 0xfffffff000602947 */ /* 0x000fea000383ffff */
.L_x_4284:
[----:B------:R-:W-:Y:S05]  /*16640*/  BSYNC B0 ;  /* 0x0000000000007941 */ /* 0x000fea0003800000 */
.L_x_4275:
[----:B------:R-:W-:Y:S01]  /*16650*/  VIADD R16, R16, 0x1 ;  /* 0x0000000110107836 */ /* 0x000fe20000000000 */
[----:B------:R-:W-:Y:S04]  /*16660*/  BSSY B0, `(.L_x_4300) ;  /* 0x0000013000007945 */ /* 0x000fe80003800000 */
[----:B------:R-:W-:-:S04]  /*16670*/  ISETP.NE.AND P0, PT, R16, 0x2, PT ;  /* 0x000000021000780c */ /* 0x000fc80003f05270 */
[----:B------:R-:W-:-:S04]  /*16680*/  SEL R0, RZ, 0x1, P0 ;  /* 0x00000001ff007807 */ /* 0x000fc80000000000 */
[----:B------:R-:W-:Y:S01]  /*16690*/  LOP3.LUT R17, R17, R0, RZ, 0x3c, !PT ;  /* 0x0000000011117212 */ /* 0x000fe200078e3cff */
[----:B------:R-:W-:Y:S06]  /*166a0*/  @P1 BRA `(.L_x_4301) ;  /* 0x0000000000381947 */ /* 0x000fec0003800000 */
[----:B-1234-:R-:W2:Y:S01]  /*166b0*/  LDL R2, [R1] ;  /* 0x0000000001027983 */ /* 0x01eea20000100800 */
[----:B------:R-:W-:Y:S02]  /*166c0*/  VOTEU.ANY UR6, UPT, PT ;  /* 0x0000000000067886 */ /* 0x000fe400038e0100 */
[----:B------:R-:W1:Y:S01]  /*166d0*/  FLO.U32 R0, UR6 ;  /* 0x0000000600007d00 */ /* 0x000e6200080e0000 */
[----:B------:R-:W1:Y:S02]  /*166e0*/  S2R R5, SR_LANEID ;  /* 0x0000000000057919 */ /* 0x000e640000000000 */
[----:B-1----:R-:W-:-:S05]  /*166f0*/  ISETP.EQ.U32.AND P1, PT, R0, R5, PT ;  /* 0x000000050000720c */ /* 0x002fca0003f22070 */
[----:B------:R-:W1:Y:S01]  /*16700*/  POPC R5, UR6 ;  /* 0x0000000600057d09 */ /* 0x000e620008000000 */
[----:B--2---:R-:W-:Y:S02]  /*16710*/  R2UR UR7, R2 ;  /* 0x00000000020772ca */ /* 0x004fe400000e0000 */
[----:B------:R-:W1:Y:S05]  /*16720*/  LDC.64 R2, c[0x0][0xef0] ;  /* 0x0003bc00ff027b82 */ /* 0x000e6a0000000a00 */
[----:B-1----:R-:W2:Y:S01]  /*16730*/  @P1 ATOMG.E.ADD.STRONG.GPU PT, R3, desc[UR54][R2.64], R5 ;  /* 0x00000005020319a8 */ /* 0x002ea200081ee1f6 */
[----:B------:R-:W1:Y:S02]  /*16740*/  S2R R4, SR_LTMASK ;  /* 0x0000000000047919 */ /* 0x000e640000003900 */
[----:B-1----:R-:W-:-:S04]  /*16750*/  LOP3.LUT R4, R4, UR6, RZ, 0xc0, !PT ;  /* 0x0000000604047c12 */ /* 0x002fc8000f8ec0ff */
[----:B------:R-:W1:Y:S01]  /*16760*/  POPC R7, R4 ;  /* 0x0000000400077309 */ /* 0x000e620000000000 */
[----:B--2---:R-:W1:Y:S02]  /*16770*/  SHFL.IDX PT, R0, R3, R0, 0x1f ;  /* 0x00001f0003007589 */ /* 0x004e6400000e0000 */
[----:B-1----:R-:W-:-:S07]  /*16780*/  IADD3 R18, R0, UR7, R7 ;  /* 0x0000000700127c10 */ /* 0x002fce000fffe007 */
.L_x_4301:
[----:B------:R-:W-:Y:S05]  /*16790*/  BSYNC B0 ;  /* 0x0000000000007941 */ /* 0x000fea0003800000 */
.L_x_4300:
[----:B------:R-:W-:Y:S01]  /*167a0*/  SEL R16, R16, RZ, P0 ;  /* 0x000000ff10107207 */ /* 0x000fe20000000000 */
[----:B------:R-:W-:-:S07]  /*167b0*/  IMAD.MOV.U32 R13, RZ, RZ, R18 ;  /* 0x000000ffff0d7224 */ /* 0x000fce00078e0012 */
.L_x_4258:
[----:B------:R-:W-:Y:S05]  /*167c0*/  BSYNC B6 ;  /* 0x0000000000067941 */ /* 0x000fea0003800000 */
.L_x_4256:
[----:B------:R-:W-:-:S03]  /*167d0*/  UMOV UR6, 0xffffffff ;  /* 0xffffffff00067882 */ /* 0x000fc60000000000 */
[----:B------:R-:W-:Y:S05]  /*167e0*/  BRA.DIV UR6, `(.L_x_4302) ;  /* 0x0000000a06e07947 */ /* 0x000fea000b800000 */
[----:B------:R1:W1:Y:S02]  /*167f0*/  SHFL.IDX PT, R14, R13, RZ, 0x1f ;  /* 0x00001fff0d0e7589 */ /* 0x00026400000e0000 */
.L_x_4331:
        /* <DEDUP_REMOVED lines=11> */
[----:B--2---:R-:W-:Y:S05]  /*168b0*/  @!P0 BRA `(.L_x_4303) ;  /* 0xffffffcc001c8947 */ /* 0x004fea000383ffff */
.L_x_4247:
        /* <DEDUP_REMOVED lines=11> */
.L_x_4332:
        /* <DEDUP_REMOVED lines=9> */
[----:B------:R-:W2:Y:S02]  /*16a00*/  LDL R2, [R1+0x4] ;  /* 0x0000040001027983 */ /* 0x000ea40000100800 */
[----:B--2---:R-:W-:-:S13]  /*16a10*/  R2UR UR4, R2 ;  /* 0x00000000020472ca */ /* 0x004fda00000e0000 */
[----:B------:R-:W-:-:S06]  /*16a20*/  ULOP3.LUT UR4, UR4, 0x2, URZ, 0xfc, !UPT ;  /* 0x0000000204047892 */ /* 0x000fcc000f8efc3f */
[----:B------:R-:W-:-:S05]  /*16a30*/  IMAD.U32 R0, RZ, RZ, UR4 ;  /* 0x00000004ff007e24 */ /* 0x000fca000f8e00ff */
[----:B------:R-:W-:-:S13]  /*16a40*/  ISETP.NE.AND P2, PT, R0, 0x3, PT ;  /* 0x000000030000780c */ /* 0x000fda0003f45270 */
[----:B------:R-:W-:Y:S05]  /*16a50*/  @!P2 BRA `(.L_x_4307) ;  /* 0x000000000004a947 */ /* 0x000fea0003800000 */
[----:B------:R-:W-:Y:S01]  /*16a60*/  BPT.TRAP 0x1 ;  /* 0x000000040000795c */ /* 0x000fe20000300000 */
.L_x_4307:
        /* <DEDUP_REMOVED lines=12> */
.L_x_4333:
[----:B------:R-:W2:Y:S02]  /*16b30*/  SYNCS.PHASECHK.TRANS64.TRYWAIT P0, [R3+URZ], R0 ;  /* 0x00000000030075a7 */ /* 0x000ea4000800017f */
[----:B--2---:R-:W-:Y:S05]  /*16b40*/  @!P0 BRA `(.L_x_4309) ;  /* 0x0000000800548947 */ /* 0x004fea0003800000 */
.L_x_4334:
[----:B------:R-:W-:Y:S05]  /*16b50*/  @!P2 BRA `(.L_x_4310) ;  /* 0x000000000004a947 */ /* 0x000fea0003800000 */
[----:B------:R-:W-:Y:S01]  /*16b60*/  BPT.TRAP 0x1 ;  /* 0x000000040000795c */ /* 0x000fe20000300000 */
.L_x_4310:
[----:B--2---:R-:W-:-:S04]  /*16b70*/  VIADD R3, R7, 0x38860 ;  /* 0x0003886007037836 */ /* 0x004fc80000000000 */
[----:B-1----:R-:W-:-:S04]  /*16b80*/  IMAD R5, R16, 0x8, R3 ;  /* 0x0000000810057824 */ /* 0x002fc800078e0203 */
[----:B------:R-:W1:Y:S02]  /*16b90*/  SYNCS.PHASECHK.TRANS64.TRYWAIT P0, [R5+URZ], R4 ;  /* 0x00000004050075a7 */ /* 0x000e64000800017f */
[----:B-1----:R-:W-:Y:S05]  /*16ba0*/  @!P0 BRA `(.L_x_4311) ;  /* 0x0000000800508947 */ /* 0x002fea0003800000 */
.L_x_4335:
[----:B------:R-:W-:-:S07]  /*16bb0*/  IMAD R3, R2, 0x8, R3 ;  /* 0x0000000802037824 */ /* 0x000fce00078e0203 */
.L_x_4312:
[----:B--2---:R2:W3:Y:S02]  /*16bc0*/  SYNCS.PHASECHK.TRANS64.TRYWAIT P0, [R3+URZ], R0 ;  /* 0x00000000030075a7 */ /* 0x0044e4000800017f */
[----:B---3--:R-:W-:Y:S05]  /*16bd0*/  @!P0 NANOSLEEP.SYNCS 0x989680 ;  /* 0x009896800000895d */ /* 0x008fea0003900000 */
[----:B------:R-:W3:Y:S02]  /*16be0*/  @!P0 SYNCS.PHASECHK.TRANS64 P0, [R3+URZ], R0 ;  /* 0x00000000030085a7 */ /* 0x000ee4000800007f */
[----:B---3--:R-:W-:Y:S05]  /*16bf0*/  @!P0 BRA `(.L_x_4312) ;  /* 0xfffffffc00f08947 */ /* 0x008fea000383ffff */
.L_x_4306:
[----:B------:R-:W-:Y:S05]  /*16c00*/  BSYNC B0 ;  /* 0x0000000000007941 */ /* 0x000fea0003800000 */
.L_x_4305:
[----:B------:R-:W-:Y:S05]  /*16c10*/  EXIT ;  /* 0x000000000000794d */ /* 0x000fea0003800000 */
.L_x_4166:
[----:B-1----:R-:W-:-:S04]  /*16c20*/  IMAD.U32 R3, RZ, RZ, UR36 ;  /* 0x00000024ff037e24 */ /* 0x002fc8000f8e00ff */
[----:B------:R1:W2:Y:S03]  /*16c30*/  SYNCS.PHASECHK.TRANS64.TRYWAIT P1, [R3+URZ+0x38800], R0 ;  /* 0x03880000030075a7 */ /* 0x0002a6000802017f */
[----:B--2---:R-:W-:Y:S05]  /*16c40*/  @!P1 NANOSLEEP.SYNCS 0x989680 ;  /* 0x009896800000995d */ /* 0x004fea0003900000 */
[----:B------:R-:W2:Y:S02]  /*16c50*/  @!P1 SYNCS.PHASECHK.TRANS64 P1, [R3+URZ+0x38800], R0 ;  /* 0x03880000030095a7 */ /* 0x000ea4000802007f */
[----:B--2---:R-:W-:Y:S05]  /*16c60*/  @!P1 BRA `(.L_x_4166) ;  /* 0xfffffffc00ec9947 */ /* 0x004fea000383ffff */
[----:B------:R-:W-:Y:S05]  /*16c70*/  BRA `(.L_x_4313) ;  /* 0xfffffecc00e07947 */ /* 0x000fea000383ffff */
.L_x_4170:
[----:B---3--:R3:W4:Y:S02]  /*16c80*/  SYNCS.PHASECHK.TRANS64.TRYWAIT P1, [R5+URZ+0x38830], R6 ;  /* 0x03883006050075a7 */ /* 0x008724000802017f */
[----:B----4-:R-:W-:Y:S05]  /*16c90*/  @!P1 NANOSLEEP.SYNCS 0x989680 ;  /* 0x009896800000995d */ /* 0x010fea0003900000 */
[----:B------:R-:W4:Y:S02]  /*16ca0*/  @!P1 SYNCS.PHASECHK.TRANS64 P1, [R5+URZ+0x38830], R6 ;  /* 0x03883006050095a7 */ /* 0x000f24000802007f */
[----:B----4-:R-:W-:Y:S05]  /*16cb0*/  @!P1 BRA `(.L_x_4170) ;  /* 0xfffffffc00f09947 */ /* 0x010fea000383ffff */
[----:B------:R-:W-:Y:S05]  /*16cc0*/  BRA `(.L_x_4169) ;  /* 0xfffffecc00f47947 */ /* 0x000fea000383ffff */
.L_x_4171:
[----:B-1----:R-:W-:-:S04]  /*16cd0*/  IMAD.U32 R3, RZ, RZ, UR36 ;  /* 0x00000024ff037e24 */ /* 0x002fc8000f8e00ff */
[----:B------:R1:W4:Y:S03]  /*16ce0*/  SYNCS.PHASECHK.TRANS64.TRYWAIT P1, [R3+URZ+0x38810], R0 ;  /* 0x03881000030075a7 */ /* 0x000326000802017f */
[----:B----4-:R-:W-:Y:S05]  /*16cf0*/  @!P1 NANOSLEEP.SYNCS 0x989680 ;  /* 0x009896800000995d */ /* 0x010fea0003900000 */
[----:B------:R-:W4:Y:S02]  /*16d00*/  @!P1 SYNCS.PHASECHK.TRANS64 P1, [R3+URZ+0x38810], R0 ;  /* 0x03881000030095a7 */ /* 0x000f24000802007f */
[----:B----4-:R-:W-:Y:S05]  /*16d10*/  @!P1 BRA `(.L_x_4171) ;  /* 0xfffffffc00ec9947 */ /* 0x010fea000383ffff */
[----:B------:R-:W-:Y:S05]  /*16d20*/  BRA `(.L_x_4314) ;  /* 0xfffffed0007c7947 */ /* 0x000fea000383ffff */
.L_x_4175:
[----:B------:R1:W1:Y:S02]  /*16d30*/  SYNCS.PHASECHK.TRANS64.TRYWAIT P1, [R5+URZ+0x38850], R6 ;  /* 0x03885006050075a7 */ /* 0x000264000802017f */
[----:B-1----:R-:W-:Y:S05]  /*16d40*/  @!P1 NANOSLEEP.SYNCS 0x989680 ;  /* 0x009896800000995d */ /* 0x002fea0003900000 */
[----:B------:R-:W1:Y:S02]  /*16d50*/  @!P1 SYNCS.PHASECHK.TRANS64 P1, [R5+URZ+0x38850], R6 ;  /* 0x03885006050095a7 */ /* 0x000e64000802007f */
[----:B-1----:R-:W-:Y:S05]  /*16d60*/  @!P1 BRA `(.L_x_4175) ;  /* 0xfffffffc00f09947 */ /* 0x002fea000383ffff */
[----:B------:R-:W-:Y:S05]  /*16d70*/  BRA `(.L_x_4174) ;  /* 0xfffffed000b07947 */ /* 0x000fea000383ffff */
.L_x_4191:
[----:B--2---:R2:W3:Y:S02]  /*16d80*/  SYNCS.PHASECHK.TRANS64.TRYWAIT P3, [R11+URZ+0x38830], R20 ;  /* 0x038830140b0075a7 */ /* 0x0044e4000806017f */
[----:B---3--:R-:W-:Y:S05]  /*16d90*/  @!P3 NANOSLEEP.SYNCS 0x989680 ;  /* 0x009896800000b95d */ /* 0x008fea0003900000 */
[----:B------:R-:W3:Y:S02]  /*16da0*/  @!P3 SYNCS.PHASECHK.TRANS64 P3, [R11+URZ+0x38830], R20 ;  /* 0x038830140b00b5a7 */ /* 0x000ee4000806007f */
[----:B---3--:R-:W-:Y:S05]  /*16db0*/  @!P3 BRA `(.L_x_4191) ;  /* 0xfffffffc00f0b947 */ /* 0x008fea000383ffff */
[----:B------:R-:W-:Y:S05]  /*16dc0*/  BRA `(.L_x_4190) ;  /* 0xffffff0000b07947 */ /* 0x000fea000383ffff */
.L_x_4195:
[----:B----4-:R4:W1:Y:S02]  /*16dd0*/  SYNCS.PHASECHK.TRANS64.TRYWAIT P3, [R11+URZ+0x38850], R20 ;  /* 0x038850140b0075a7 */ /* 0x010864000806017f */
[----:B-1----:R-:W-:Y:S05]  /*16de0*/  @!P3 NANOSLEEP.SYNCS 0x989680 ;  /* 0x009896800000b95d */ /* 0x002fea0003900000 */
[----:B------:R-:W1:Y:S02]  /*16df0*/  @!P3 SYNCS.PHASECHK.TRANS64 P3, [R11+URZ+0x38850], R20 ;  /* 0x038850140b00b5a7 */ /* 0x000e64000806007f */
[----:B-1----:R-:W-:Y:S05]  /*16e00*/  @!P3 BRA `(.L_x_4195) ;  /* 0xfffffffc00f0b947 */ /* 0x002fea000383ffff */
[----:B------:R-:W-:Y:S05]  /*16e10*/  BRA `(.L_x_4194) ;  /* 0xffffff0400347947 */ /* 0x000fea000383ffff */
.L_x_4212:
[----:B--2---:R2:W3:Y:S02]  /*16e20*/  SYNCS.PHASECHK.TRANS64.TRYWAIT P3, [R9+URZ+0x38830], R8 ;  /* 0x03883008090075a7 */ /* 0x0044e4000806017f */
[----:B---3--:R-:W-:Y:S05]  /*16e30*/  @!P3 NANOSLEEP.SYNCS 0x989680 ;  /* 0x009896800000b95d */ /* 0x008fea0003900000 */
[----:B------:R-:W3:Y:S02]  /*16e40*/  @!P3 SYNCS.PHASECHK.TRANS64 P3, [R9+URZ+0x38830], R8 ;  /* 0x038830080900b5a7 */ /* 0x000ee4000806007f */
[----:B---3--:R-:W-:Y:S05]  /*16e50*/  @!P3 BRA `(.L_x_4212) ;  /* 0xfffffffc00f0b947 */ /* 0x008fea000383ffff */
[----:B------:R-:W-:Y:S05]  /*16e60*/  BRA `(.L_x_4211) ;  /* 0xffffff3c00247947 */ /* 0x000fea000383ffff */
.L_x_4216:
[----:B----4-:R4:W1:Y:S02]  /*16e70*/  SYNCS.PHASECHK.TRANS64.TRYWAIT P3, [R9+URZ+0x38850], R8 ;  /* 0x03885008090075a7 */ /* 0x010864000806017f */
[----:B-1----:R-:W-:Y:S05]  /*16e80*/  @!P3 NANOSLEEP.SYNCS 0x989680 ;  /* 0x009896800000b95d */ /* 0x002fea0003900000 */
[----:B------:R-:W1:Y:S02]  /*16e90*/  @!P3 SYNCS.PHASECHK.TRANS64 P3, [R9+URZ+0x38850], R8 ;  /* 0x038850080900b5a7 */ /* 0x000e64000806007f */
[----:B-1----:R-:W-:Y:S05]  /*16ea0*/  @!P3 BRA `(.L_x_4216) ;  /* 0xfffffffc00f0b947 */ /* 0x002fea000383ffff */
[----:B------:R-:W-:Y:S05]  /*16eb0*/  BRA `(.L_x_4215) ;  /* 0xffffff3c00807947 */ /* 0x000fea000383ffff */
.L_x_4222:
[----:B--2---:R2:W3:Y:S02]  /*16ec0*/  SYNCS.PHASECHK.TRANS64.TRYWAIT P2, [R11+URZ+0x38830], R8 ;  /* 0x038830080b0075a7 */ /* 0x0044e4000804017f */
[----:B---3--:R-:W-:Y:S05]  /*16ed0*/  @!P2 NANOSLEEP.SYNCS 0x989680 ;  /* 0x009896800000a95d */ /* 0x008fea0003900000 */
[----:B------:R-:W3:Y:S02]  /*16ee0*/  @!P2 SYNCS.PHASECHK.TRANS64 P2, [R11+URZ+0x38830], R8 ;  /* 0x038830080b00a5a7 */ /* 0x000ee4000804007f */
[----:B---3--:R-:W-:Y:S05]  /*16ef0*/  @!P2 BRA `(.L_x_4222) ;  /* 0xfffffffc00f0a947 */ /* 0x008fea000383ffff */
[----:B------:R-:W-:Y:S05]  /*16f00*/  BRA `(.L_x_4221) ;  /* 0xffffff6800507947 */ /* 0x000fea000383ffff */
.L_x_4226:
[----:B----4-:R4:W1:Y:S02]  /*16f10*/  SYNCS.PHASECHK.TRANS64.TRYWAIT P2, [R11+URZ+0x38850], R8 ;  /* 0x038850080b0075a7 */ /* 0x010864000804017f */
[----:B-1----:R-:W-:Y:S05]  /*16f20*/  @!P2 NANOSLEEP.SYNCS 0x989680 ;  /* 0x009896800000a95d */ /* 0x002fea0003900000 */
[----:B------:R-:W1:Y:S02]  /*16f30*/  @!P2 SYNCS.PHASECHK.TRANS64 P2, [R11+URZ+0x38850], R8 ;  /* 0x038850080b00a5a7 */ /* 0x000e64000804007f */
[----:B-1----:R-:W-:Y:S05]  /*16f40*/  @!P2 BRA `(.L_x_4226) ;  /* 0xfffffffc00f0a947 */ /* 0x002fea000383ffff */
[----:B------:R-:W-:Y:S05]  /*16f50*/  BRA `(.L_x_4225) ;  /* 0xffffff6800b07947 */ /* 0x000fea000383ffff */
.L_x_4262:
        /* <DEDUP_REMOVED lines=10> */
.L_x_4315:
[----:B------:R-:W-:Y:S05]  /*17000*/  BRA `(.L_x_4316) ;  /* 0xffffffd000c07947 */ /* 0x000fea000383ffff */
.L_x_4263:
[----:B------:R-:W-:Y:S01]  /*17010*/  BSSY B0, `(.L_x_4317) ;  /* 0x0000006000007945 */ /* 0x000fe20003800000 */
[----:B------:R-:W-:-:S07]  /*17020*/  IMAD.MOV.U32 R15, RZ, RZ, -0x1 ;  /* 0xffffffffff0f7424 */ /* 0x000fce00078e00ff */
[----:B------:R-:W-:Y:S05]  /*17030*/  WARPSYNC.COLLECTIVE R15, `(.L_x_4318) ;  /* 0x000000000f0c7348 */ /* 0x000fea0003c00000 */
[----:B------:R-:W-:Y:S02]  /*17040*/  ELECT P6, UR62, PT ;  /* 0x00000000003e782f */ /* 0x000fe400038c0000 */
[----:B------:R-:W-:Y:S01]  /*17050*/  MOV R14, UR62 ;  /* 0x0000003e000e7c02 */ /* 0x000fe20008000f00 */
[----:B------:R-:W-:Y:S10]  /*17060*/  ENDCOLLECTIVE ;  /* 0x000000000000791b */ /* 0x000ff40003800000 */
.L_x_4318:
[----:B------:R-:W-:Y:S05]  /*17070*/  BSYNC B0 ;  /* 0x0000000000007941 */ /* 0x000fea0003800000 */
.L_x_4317:
[----:B------:R-:W-:Y:S05]  /*17080*/  BRA `(.L_x_4319) ;  /* 0xffffffd000b07947 */ /* 0x000fea000383ffff */
.L_x_4266:
[----:B-1----:R1:W2:Y:S02]  /*17090*/  SYNCS.PHASECHK.TRANS64.TRYWAIT P2, [R8+URZ+0x38840], R5 ;  /* 0x03884005080075a7 */ /* 0x0022a4000804017f */
[----:B--2---:R-:W-:Y:S05]  /*170a0*/  @!P2 NANOSLEEP.SYNCS 0x989680 ;  /* 0x009896800000a95d */ /* 0x004fea0003900000 */
[----:B------:R-:W2:Y:S02]  /*170b0*/  @!P2 SYNCS.PHASECHK.TRANS64 P2, [R8+URZ+0x38840], R5 ;  /* 0x038840050800a5a7 */ /* 0x000ea4000804007f */
[----:B--2---:R-:W-:Y:S05]  /*170c0*/  @!P2 BRA `(.L_x_4266) ;  /* 0xfffffffc00f0a947 */ /* 0x004fea000383ffff */
[----:B------:R-:W-:Y:S05]  /*170d0*/  BRA `(.L_x_4320) ;  /* 0xffffffd4000c7947 */ /* 0x000fea000383ffff */
.L_x_4270:
[----:B-1----:R-:W-:-:S04]  /*170e0*/  IMAD.U32 R8, RZ, RZ, UR38 ;  /* 0x00000026ff087e24 */ /* 0x002fc8000f8e00ff */
[----:B------:R1:W2:Y:S03]  /*170f0*/  SYNCS.PHASECHK.TRANS64.TRYWAIT P2, [R8+URZ+0x38820], R5 ;  /* 0x03882005080075a7 */ /* 0x0002a6000804017f */
[----:B--2---:R-:W-:Y:S05]  /*17100*/  @!P2 NANOSLEEP.SYNCS 0x989680 ;  /* 0x009896800000a95d */ /* 0x004fea0003900000 */
[----:B------:R-:W2:Y:S02]  /*17110*/  @!P2 SYNCS.PHASECHK.TRANS64 P2, [R8+URZ+0x38820], R5 ;  /* 0x038820050800a5a7 */ /* 0x000ea4000804007f */
[----:B--2---:R-:W-:Y:S05]  /*17120*/  @!P2 BRA `(.L_x_4270) ;  /* 0xfffffffc00eca947 */ /* 0x004fea000383ffff */
[----:B------:R-:W-:Y:S05]  /*17130*/  BRA `(.L_x_4321) ;  /* 0xffffffd800807947 */ /* 0x000fea000383ffff */
.L_x_4273:
[----:B-1----:R1:W2:Y:S02]  /*17140*/  SYNCS.PHASECHK.TRANS64.TRYWAIT P2, [R5+URZ+0x38860], R8 ;  /* 0x03886008050075a7 */ /* 0x0022a4000804017f */
[----:B--2---:R-:W-:Y:S05]  /*17150*/  @!P2 NANOSLEEP.SYNCS 0x989680 ;  /* 0x009896800000a95d */ /* 0x004fea0003900000 */
[----:B------:R-:W2:Y:S02]  /*17160*/  @!P2 SYNCS.PHASECHK.TRANS64 P2, [R5+URZ+0x38860], R8 ;  /* 0x038860080500a5a7 */ /* 0x000ea4000804007f */
[----:B--2---:R-:W-:Y:S05]  /*17170*/  @!P2 BRA `(.L_x_4273) ;  /* 0xfffffffc00f0a947 */ /* 0x004fea000383ffff */
[----:B------:R-:W-:Y:S05]  /*17180*/  BRA `(.L_x_4322) ;  /* 0xffffffd800947947 */ /* 0x000fea000383ffff */
.L_x_4280:
[----:B-1----:R1:W2:Y:S02]  /*17190*/  SYNCS.PHASECHK.TRANS64.TRYWAIT P3, [R2+URZ+0x38840], R3 ;  /* 0x03884003020075a7 */ /* 0x0022a4000806017f */
[----:B--2---:R-:W-:Y:S05]  /*171a0*/  @!P3 NANOSLEEP.SYNCS 0x989680 ;  /* 0x009896800000b95d */ /* 0x004fea0003900000 */
[----:B------:R-:W2:Y:S02]  /*171b0*/  @!P3 SYNCS.PHASECHK.TRANS64 P3, [R2+URZ+0x38840], R3 ;  /* 0x038840030200b5a7 */ /* 0x000ea4000806007f */
[----:B--2---:R-:W-:Y:S05]  /*171c0*/  @!P3 BRA `(.L_x_4280) ;  /* 0xfffffffc00f0b947 */ /* 0x004fea000383ffff */
[----:B------:R-:W-:Y:S05]  /*171d0*/  BRA `(.L_x_4323) ;  /* 0xffffffe0001c7947 */ /* 0x000fea000383ffff */
.L_x_4282:
[----:B---3--:R3:W4:Y:S02]  /*171e0*/  SYNCS.PHASECHK.TRANS64.TRYWAIT P3, [R2+URZ+0x38860], R3 ;  /* 0x03886003020075a7 */ /* 0x008724000806017f */
[----:B----4-:R-:W-:Y:S05]  /*171f0*/  @!P3 NANOSLEEP.SYNCS 0x989680 ;  /* 0x009896800000b95d */ /* 0x010fea0003900000 */
[----:B------:R-:W4:Y:S02]  /*17200*/  @!P3 SYNCS.PHASECHK.TRANS64 P3, [R2+URZ+0x38860], R3 ;  /* 0x038860030200b5a7 */ /* 0x000f24000806007f */
[----:B----4-:R-:W-:Y:S05]  /*17210*/  @!P3 BRA `(.L_x_4282) ;  /* 0xfffffffc00f0b947 */ /* 0x010fea000383ffff */
[----:B------:R-:W-:Y:S05]  /*17220*/  BRA `(.L_x_4324) ;  /* 0xffffffe000647947 */ /* 0x000fea000383ffff */
.L_x_4288:
[----:B-1----:R1:W2:Y:S02]  /*17230*/  SYNCS.PHASECHK.TRANS64.TRYWAIT P3, [R3+URZ+0x38840], R2 ;  /* 0x03884002030075a7 */ /* 0x0022a4000806017f */
[----:B--2---:R-:W-:Y:S05]  /*17240*/  @!P3 NANOSLEEP.SYNCS 0x989680 ;  /* 0x009896800000b95d */ /* 0x004fea0003900000 */
[----:B------:R-:W2:Y:S02]  /*17250*/  @!P3 SYNCS.PHASECHK.TRANS64 P3, [R3+URZ+0x38840], R2 ;  /* 0x038840020300b5a7 */ /* 0x000ea4000806007f */
[----:B--2---:R-:W-:Y:S05]  /*17260*/  @!P3 BRA `(.L_x_4288) ;  /* 0xfffffffc00f0b947 */ /* 0x004fea000383ffff */
[----:B------:R-:W-:Y:S05]  /*17270*/  BRA `(.L_x_4325) ;  /* 0xffffffe400dc7947 */ /* 0x000fea000383ffff */
.L_x_4290:
[----:B---3--:R3:W4:Y:S02]  /*17280*/  SYNCS.PHASECHK.TRANS64.TRYWAIT P3, [R3+URZ+0x38860], R2 ;  /* 0x03886002030075a7 */ /* 0x008724000806017f */
[----:B----4-:R-:W-:Y:S05]  /*17290*/  @!P3 NANOSLEEP.SYNCS 0x989680 ;  /* 0x009896800000b95d */ /* 0x010fea0003900000 */
[----:B------:R-:W4:Y:S02]  /*172a0*/  @!P3 SYNCS.PHASECHK.TRANS64 P3, [R3+URZ+0x38860], R2 ;  /* 0x038860020300b5a7 */ /* 0x000f24000806007f */
[----:B----4-:R-:W-:Y:S05]  /*172b0*/  @!P3 BRA `(.L_x_4290) ;  /* 0xfffffffc00f0b947 */ /* 0x010fea000383ffff */
[----:B------:R-:W-:Y:S05]  /*172c0*/  BRA `(.L_x_4326) ;  /* 0xffffffe800247947 */ /* 0x000fea000383ffff */
.L_x_4295:
[----:B-1----:R1:W2:Y:S02]  /*172d0*/  SYNCS.PHASECHK.TRANS64.TRYWAIT P3, [R2+URZ+0x38840], R3 ;  /* 0x03884003020075a7 */ /* 0x0022a4000806017f */
[----:B--2---:R-:W-:Y:S05]  /*172e0*/  @!P3 NANOSLEEP.SYNCS 0x989680 ;  /* 0x009896800000b95d */ /* 0x004fea0003900000 */
[----:B------:R-:W2:Y:S02]  /*172f0*/  @!P3 SYNCS.PHASECHK.TRANS64 P3, [R2+URZ+0x38840], R3 ;  /* 0x038840030200b5a7 */ /* 0x000ea4000806007f */
[----:B--2---:R-:W-:Y:S05]  /*17300*/  @!P3 BRA `(.L_x_4295) ;  /* 0xfffffffc00f0b947 */ /* 0x004fea000383ffff */
[----:B------:R-:W-:Y:S05]  /*17310*/  BRA `(.L_x_4327) ;  /* 0xffffffec007c7947 */ /* 0x000fea000383ffff */
.L_x_4297:
[----:B--2---:R2:W3:Y:S02]  /*17320*/  SYNCS.PHASECHK.TRANS64.TRYWAIT P3, [R2+URZ+0x38860], R3 ;  /* 0x03886003020075a7 */ /* 0x0044e4000806017f */
[----:B---3--:R-:W-:Y:S05]  /*17330*/  @!P3 NANOSLEEP.SYNCS 0x989680 ;  /* 0x009896800000b95d */ /* 0x008fea0003900000 */
[----:B------:R-:W3:Y:S02]  /*17340*/  @!P3 SYNCS.PHASECHK.TRANS64 P3, [R2+URZ+0x38860], R3 ;  /* 0x038860030200b5a7 */ /* 0x000ee4000806007f */
[----:B---3--:R-:W-:Y:S05]  /*17350*/  @!P3 BRA `(.L_x_4297) ;  /* 0xfffffffc00f0b947 */ /* 0x008fea000383ffff */
[----:B------:R-:W-:Y:S05]  /*17360*/  BRA `(.L_x_4328) ;  /* 0xffffffec00c47947 */ /* 0x000fea000383ffff */
.L_x_4302:
[----:B------:R-:W-:Y:S01]  /*17370*/  BSSY B0, `(.L_x_4329) ;  /* 0x0000007000007945 */ /* 0x000fe20003800000 */
[----:B--2---:R-:W-:Y:S02]  /*17380*/  IMAD.MOV.U32 R12, RZ, RZ, RZ ;  /* 0x000000ffff0c7224 */ /* 0x004fe400078e00ff */
[----:B------:R-:W-:Y:S02]  /*17390*/  IMAD.MOV.U32 R11, RZ, RZ, 0x1f ;  /* 0x0000001fff0b7424 */ /* 0x000fe400078e00ff */
[----:B------:R-:W-:-:S07]  /*173a0*/  IMAD.MOV.U32 R15, RZ, RZ, -0x1 ;  /* 0xffffffffff0f7424 */ /* 0x000fce00078e00ff */
[----:B-1-34-:R-:W-:Y:S05]  /*173b0*/  WARPSYNC.COLLECTIVE R15, `(.L_x_4330) ;  /* 0x000000000f087348 */ /* 0x01afea0003c00000 */
[----:B------:R2:W1:Y:S02]  /*173c0*/  SHFL.IDX P6, R14, R13, R12, R11 ;  /* 0x0000000c0d0e7389 */ /* 0x00046400000c000b */
[----:B-1234-:R-:W-:Y:S01]  /*173d0*/  ENDCOLLECTIVE ;  /* 0x000000000000791b */ /* 0x01efe20003800000 */
.L_x_4330:
[----:B------:R-:W-:Y:S05]  /*173e0*/  BSYNC B0 ;  /* 0x0000000000007941 */ /* 0x000fea0003800000 */
.L_x_4329:
[----:B------:R-:W-:Y:S05]  /*173f0*/  BRA `(.L_x_4331) ;  /* 0xfffffff400007947 */ /* 0x000fea000383ffff */
.L_x_4304:
[----:B-1----:R1:W2:Y:S02]  /*17400*/  SYNCS.PHASECHK.TRANS64.TRYWAIT P0, [R7+URZ+0x38820], R0 ;  /* 0x03882000070075a7 */ /* 0x0022a4000800017f */
[----:B--2---:R-:W-:Y:S05]  /*17410*/  @!P0 NANOSLEEP.SYNCS 0x989680 ;  /* 0x009896800000895d */ /* 0x004fea0003900000 */
[----:B------:R-:W2:Y:S02]  /*17420*/  @!P0 SYNCS.PHASECHK.TRANS64 P0, [R7+URZ+0x38820], R0 ;  /* 0x03882000070085a7 */ /* 0x000ea4000800007f */
[----:B--2---:R-:W-:Y:S05]  /*17430*/  @!P0 BRA `(.L_x_4304) ;  /* 0xfffffffc00f08947 */ /* 0x004fea000383ffff */
[----:B------:R-:W-:Y:S05]  /*17440*/  BRA `(.L_x_4332) ;  /* 0xfffffff400487947 */ /* 0x000fea000383ffff */
.L_x_4308:
[----:B-1----:R1:W2:Y:S02]  /*17450*/  SYNCS.PHASECHK.TRANS64.TRYWAIT P0, [R5+URZ], R4 ;  /* 0x00000004050075a7 */ /* 0x0022a4000800017f */
[----:B--2---:R-:W-:Y:S05]  /*17460*/  @!P0 NANOSLEEP.SYNCS 0x989680 ;  /* 0x009896800000895d */ /* 0x004fea0003900000 */
[----:B------:R-:W2:Y:S02]  /*17470*/  @!P0 SYNCS.PHASECHK.TRANS64 P0, [R5+URZ], R4 ;  /* 0x00000004050085a7 */ /* 0x000ea4000800007f */
[----:B--2---:R-:W-:Y:S05]  /*17480*/  @!P0 BRA `(.L_x_4308) ;  /* 0xfffffffc00f08947 */ /* 0x004fea000383ffff */
[----:B------:R-:W-:Y:S05]  /*17490*/  BRA `(.L_x_4333) ;  /* 0xfffffff400a47947 */ /* 0x000fea000383ffff */
.L_x_4309:
[----:B--2---:R2:W3:Y:S02]  /*174a0*/  SYNCS.PHASECHK.TRANS64.TRYWAIT P0, [R3+URZ], R0 ;  /* 0x00000000030075a7 */ /* 0x0044e4000800017f */
[----:B---3--:R-:W-:Y:S05]  /*174b0*/  @!P0 NANOSLEEP.SYNCS 0x989680 ;  /* 0x009896800000895d */ /* 0x008fea0003900000 */
[----:B------:R-:W3:Y:S02]  /*174c0*/  @!P0 SYNCS.PHASECHK.TRANS64 P0, [R3+URZ], R0 ;  /* 0x00000000030085a7 */ /* 0x000ee4000800007f */
[----:B---3--:R-:W-:Y:S05]  /*174d0*/  @!P0 BRA `(.L_x_4309) ;  /* 0xfffffffc00f08947 */ /* 0x008fea000383ffff */
[----:B------:R-:W-:Y:S05]  /*174e0*/  BRA `(.L_x_4334) ;  /* 0xfffffff400987947 */ /* 0x000fea000383ffff */
.L_x_4311:
[----:B-1----:R1:W2:Y:S02]  /*174f0*/  SYNCS.PHASECHK.TRANS64.TRYWAIT P0, [R5+URZ], R4 ;  /* 0x00000004050075a7 */ /* 0x0022a4000800017f */
[----:B--2---:R-:W-:Y:S05]  /*17500*/  @!P0 NANOSLEEP.SYNCS 0x989680 ;  /* 0x009896800000895d */ /* 0x004fea0003900000 */
[----:B------:R-:W2:Y:S02]  /*17510*/  @!P0 SYNCS.PHASECHK.TRANS64 P0, [R5+URZ], R4 ;  /* 0x00000004050085a7 */ /* 0x000ea4000800007f */
[----:B--2---:R-:W-:Y:S05]  /*17520*/  @!P0 BRA `(.L_x_4311) ;  /* 0xfffffffc00f08947 */ /* 0x004fea000383ffff */
[----:B------:R-:W-:Y:S05]  /*17530*/  BRA `(.L_x_4335) ;  /* 0xfffffff4009c7947 */ /* 0x000fea000383ffff */
.L_x_4336:
        /* <DEDUP_REMOVED lines=12> */
.L_x_11947:


//--------------------- .text._ZN7cutlass13device_kernelIN5flash11enable_sm90INS1_16FlashAttnFwdSm90INS1_25CollectiveMainloopFwdSm90ILi2EN4cute5tupleIJNS5_1CILi1EEES8_S8_EEENS6_IJNS7_ILi64EEESA_SA_EEELi512ENS_6half_tEfNS_4arch4Sm90ELb0ELb1ELb0ELb1ELb0ELb0ELb0ELb0ELb0ELb0ELb0ELb0EEENS1_21CollectiveEpilogueFwdINS6_IJSA_NS7_ILi512EEESA_EEES9_SC_SE_Li256ELb1ELb0ELb0ELb0EEENS1_36VarlenDynamicPersistentTileSchedulerILi64ELi64ELi256ELi32ELb0ELb0ELb1ELb1ELb0ELb1EEEEEEEEEvNT_6ParamsE --------------------------
	.section	.text._ZN7cutlass13device_kernelIN5flash11enable_sm90INS1_16FlashAttnFwdSm90INS1_25CollectiveMainloopFwdSm90ILi2EN4cute5tupleIJNS5_1CILi1EEES8_S8_EEENS6_IJNS7_ILi64EEESA_SA_EEELi512ENS_6half_tEfNS_4arch4Sm90ELb0ELb1ELb0ELb1ELb0ELb0ELb0ELb0ELb0ELb0ELb0ELb0EEENS1_21CollectiveEpilogueFwdINS6_IJSA_NS7_ILi512EEESA_EEES9_SC_SE_Li256ELb1ELb0ELb0ELb0EEENS1_36VarlenDynamicPersistentTileSchedulerILi64ELi64ELi256ELi32ELb0ELb0ELb1ELb1ELb0ELb1EEEEEEEEEvNT_6ParamsE,"ax",@progbits
	.align	128
.text._ZN7cutlass13device_kernelIN5flash11enable_sm90INS1_16FlashAttnFwdSm90INS1_25CollectiveMainloopFwdSm90ILi2EN4cute5tupleIJNS5_1CILi1EEES8_S8_EEENS6_IJNS7_ILi64EEESA_SA_EEELi512ENS_6half_tEfNS_4arch4Sm90ELb0ELb1ELb0ELb1ELb0ELb0ELb0ELb0ELb0ELb0ELb0ELb0EEENS1_21CollectiveEpilogueFwdINS6_IJSA_NS7_ILi512EEESA_EEES9_SC_SE_Li256ELb1ELb0ELb0ELb0EEENS1_36VarlenDynamicPersistentTileSchedulerILi64ELi64ELi256ELi32ELb0ELb0ELb1ELb1ELb0ELb1EEEEEEEEEvNT_6ParamsE:
        .type           _ZN7cutlass13device_kernelIN5flash11enable_sm90INS1_16FlashAttnFwdSm90INS1_25CollectiveMainloopFwdSm90ILi2EN4cute5tupleIJNS5_1CILi1EEES8_S8_EEENS6_IJNS7_ILi64EEESA_SA_EEELi512ENS_6half_tEfNS_4arch4Sm90ELb0ELb1ELb0ELb1ELb0ELb0ELb0ELb0ELb0ELb0ELb0ELb0EEENS1_21CollectiveEpilogueFwdINS6_IJSA_NS7_ILi512EEESA_EEES9_SC_SE_Li256ELb1ELb0ELb0ELb0EEENS1_36VarlenDynamicPersistentTileSchedulerILi64ELi64ELi256ELi32ELb0ELb0ELb1ELb1ELb0ELb1EEEEEEEEEvNT_6ParamsE,@function
        .size           _ZN7cutlass13device_kernelIN5flash11enable_sm90INS1_16FlashAttnFwdSm90INS1_25CollectiveMainloopFwdSm90ILi2EN4cute5tupleIJNS5_1CILi1EEES8_S8_EEENS6_IJNS7_ILi64EEESA_SA_EEELi512ENS_6half_tEfNS_4arch4Sm90ELb0ELb1ELb0ELb1ELb0ELb0ELb0ELb0ELb0ELb0ELb0ELb0EEENS1_21CollectiveEpilogueFwdINS6_IJSA_NS7_ILi512EEESA_EEES9_SC_SE_Li256ELb1ELb0ELb0ELb0EEENS1_36VarlenDynamicPersistentTileSchedulerILi64ELi64ELi256ELi32ELb0ELb0ELb1ELb1ELb0ELb1EEEEEEEEEvNT_6ParamsE,(.L_x_11948 - _ZN7cutlass13device_kernelIN5flash11enable_sm90INS1_16FlashAttnFwdSm90INS1_25CollectiveMainloopFwdSm90ILi2EN4cute5tupleIJNS5_1CILi1EEES8_S8_EEENS6_IJNS7_ILi64EEESA_SA_EEELi512ENS_6half_tEfNS_4arch4Sm90ELb0ELb1ELb0ELb1ELb0ELb0ELb0ELb0ELb0ELb0ELb0ELb0EEENS1_21CollectiveEpilogueFwdINS6_IJSA_NS7_ILi512EEESA_EEES9_SC_SE_Li256ELb1ELb0ELb0ELb0EEENS1_36VarlenDynamicPersistentTileSchedulerILi64ELi64ELi256ELi32ELb0ELb0ELb1ELb1ELb0ELb1EEEEEEEEEvNT_6ParamsE)
        .other          _ZN7cutlass13device_kernelIN5flash11enable_sm90INS1_16FlashAttnFwdSm90INS1_25CollectiveMainloopFwdSm90ILi2EN4cute5tupleIJNS5_1CILi1EEES8_S8_EEENS6_IJNS7_ILi64EEESA_SA_EEELi512ENS_6half_tEfNS_4arch4Sm90ELb0ELb1ELb0ELb1ELb0ELb0ELb0ELb0ELb0ELb0ELb0ELb0EEENS1_21CollectiveEpilogueFwdINS6_IJSA_NS7_ILi512EEESA_EEES9_SC_SE_Li256ELb1ELb0ELb0ELb0EEENS1_36VarlenDynamicPersistentTileSchedulerILi64ELi64ELi256ELi32ELb0ELb0ELb1ELb1ELb0ELb1EEEEEEEEEvNT_6ParamsE,@"STO_CUDA_ENTRY STV_DEFAULT"
_ZN7cutlass13device_kernelIN5flash11enable_sm90INS1_16FlashAttnFwdSm90INS1_25CollectiveMainloopFwdSm90ILi2EN4cute5tupleIJNS5_1CILi1EEES8_S8_EEENS6_IJNS7_ILi64EEESA_SA_EEELi512ENS_6half_tEfNS_4arch4Sm90ELb0ELb1ELb0ELb1ELb0ELb0ELb0ELb0ELb0ELb0ELb0ELb0EEENS1_21CollectiveEpilogueFwdINS6_IJSA_NS7_ILi512EEESA_EEES9_SC_SE_Li256ELb1ELb0ELb0ELb0EEENS1_36VarlenDynamicPersistentTileSchedulerILi64ELi64ELi256ELi32ELb0ELb0ELb1ELb1ELb0ELb1EEEEEEEEEvNT_6ParamsE:
        /* <DEDUP_REMOVED lines=21> */
.L_x_4338:
[----:B------:R-:W-:Y:S05]  /*0150*/  BSYNC B0 ;  /* 0x0000000000007941 */ /* 0x000fea0003800000 */
.L_x_4337:
        /* <DEDUP_REMOVED lines=37> */
.L_x_4339:
        /* <DEDUP_REMOVED lines=22> */
.L_x_4340:
        /* <DEDUP_REMOVED lines=18> */
.L_x_4341:
        /* <DEDUP_REMOVED lines=22> */
.L_x_4342:
        /* <DEDUP_REMOVED lines=22> */
.L_x_4343:
[----:B------:R-:W-:Y:S01]  /*08f0*/  PLOP3.LUT P0, PT, PT, PT, UP0, 0x80, 0x0 ;  /* 0x000000000000781c */ /* 0x000fe20003f0f008 */
[----:B------:R-:W-:Y:S01]  /*0900*/  UMOV UR36, 0x1 ;  /* 0x0000000100247882 */ /* 0x000fe20000000000 */
[----:B------:R-:W-:Y:S01]  /*0910*/  NOP ;  /* 0x0000000000007918 */ /* 0x000fe20000000000 */
[----:B------:R-:W-:Y:S01]  /*0920*/  USEL UR36, UR36, 0x2, !UP0 ;  /* 0x0000000224247887 */ /* 0x000fe2000c000000 */
[----:B------:R-:W-:Y:S01]  /*0930*/  ULDC.64 UR48, c[0x0][0x208] ;  /* 0x0000820000307ab9 */ /* 0x000fe20000000a00 */
[----:B012-4-:R-:W-:Y:S08]  /*0940*/  BAR.SYNC.DEFER_BLOCKING 0x0 ;  /* 0x0000000000007b1d */ /* 0x017ff00000010000 */
[----:B------:R-:W-:Y:S05]  /*0950*/  @!P0 BRA `(.L_x_4344) ;  /* 0x000000e800c08947 */ /* 0x000fea0003800000 */
.L_x_4345:
[----:B------:R-:W-:-:S08]  /*0960*/  NOP ;  /* 0x0000000000007918 */ /* 0x000fd00000000000 */
[----:B------:R-:W0:Y:S02]  /*0970*/  USETMAXREG.TRY_ALLOC.CTAPOOL UP0, 0xf0 ;  /* 0x000000f0000079c8 */ /* 0x000e240008000600 */
[----:B0-----:R-:W-:-:S13]  /*0980*/  PLOP3.LUT P0, PT, PT, PT, UP0, 0x80, 0x0 ;  /* 0x000000000000781c */ /* 0x001fda0003f0f008 */
[----:B------:R-:W-:Y:S05]  /*0990*/  @!P0 BRA `(.L_x_4345) ;  /* 0xfffffffc00f08947 */ /* 0x000fea000383ffff */
[----:B------:R-:W-:Y:S01]  /*09a0*/  LOP3.LUT R0, R4, 0xffffff80, RZ, 0xc0, !PT ;  /* 0xffffff8004007812 */ /* 0x000fe200078ec0ff */
[----:B------:R-:W0:Y:S01]  /*09b0*/  S2UR UR4, SR_CgaCtaId ;  /* 0x00000000000479c3 */ /* 0x000e220000008800 */
[----:B------:R-:W-:Y:S02]  /*09c0*/  UMOV UR38, 0x400 ;  /* 0x0000040000267882 */ /* 0x000fe40000000000 */
[----:B------:R-:W-:-:S13]  /*09d0*/  ISETP.NE.AND P0, PT, R0, 0x80, PT ;  /* 0x000000800000780c */ /* 0x000fda0003f05270 */
[----:B------:R-:W-:Y:S06]  /*09e0*/  @!P0 BAR.ARV 0x8, 0xa0 ;  /* 0x0202800000008b1d */ /* 0x000fec0000002000 */
[----:B------:R-:W-:Y:S01]  /*09f0*/  ISETP.GE.U32.AND P0, PT, R4, 0x100, PT ;  /* 0x000001000400780c */ /* 0x000fe20003f06070 */
[----:B0-----:R-:W-:-:S03]  /*0a00*/  ULEA UR38, UR4, UR38, 0x18 ;  /* 0x0000002604267291 */ /* 0x001fc6000f8ec03f */
[----:B------:R-:W-:-:S09]  /*0a10*/  ULDC UR4, c[0x0][0xc14] ;  /* 0x0003050000047ab9 */ /* 0x000fd20000000800 */
        /* <DEDUP_REMOVED lines=9> */
[----:B------:R-:W-:Y:S01]  /*0ab0*/  R2UR UR6, R14 ;  /* 0x000000000e0672ca */ /* 0x000fe200000e0000 */
[----:B------:R-:W-:Y:S01]  /*0ac0*/  IMAD.MOV.U32 R187, RZ, RZ, RZ ;  /* 0x000000ffffbb7224 */ /* 0x000fe200078e00ff */
[----:B------:R-:W-:Y:S01]  /*0ad0*/  SHF.R.S32.HI R3, RZ, 0x1f, R192 ;  /* 0x0000001fff037819 */ /* 0x000fe200000114c0 */
[----:B------:R-:W-:Y:S01]  /*0ae0*/  ULOP3.LUT UR39, UR36, 0x1, URZ, 0xfc, !UPT ;  /* 0x0000000124277892 */ /* 0x000fe2000f8efc3f */
[----:B------:R-:W-:Y:S01]  /*0af0*/  R2UR UR5, R15 ;  /* 0x000000000f0572ca */ /* 0x000fe200000e0000 */
[----:B------:R-:W-:Y:S01]  /*0b00*/  UMOV UR37, URZ ;  /* 0x0000003f00257c82 */ /* 0x000fe20008000000 */
[CC--:B------:R-:W-:Y:S02]  /*0b10*/  LEA.HI R0, R3.reuse, R192.reuse, RZ, 0x4 ;  /* 0x000000c003007211 */ /* 0x0c0fe400078f20ff */
[----:B------:R-:W-:-:S02]  /*0b20*/  LEA.HI R2, R3, R192, RZ, 0x5 ;  /* 0x000000c003027211 */ /* 0x000fc400078f28ff */
[----:B------:R-:W-:Y:S02]  /*0b30*/  SHF.R.S32.HI R9, RZ, 0x4, R0 ;  /* 0x00000004ff097819 */ /* 0x000fe40000011400 */
[C---:B------:R-:W-:Y:S02]  /*0b40*/  LOP3.LUT R7, R0.reuse, 0xfffffff0, RZ, 0xc0, !PT ;  /* 0xfffffff000077812 */ /* 0x040fe400078ec0ff */
[----:B------:R-:W-:Y:S02]  /*0b50*/  LEA.HI R4, R0, R9, RZ, 0x1 ;  /* 0x0000000900047211 */ /* 0x000fe400078f08ff */
[--C-:B------:R-:W-:Y:S01]  /*0b60*/  SHF.R.S32.HI R0, RZ, 0x5, R2.reuse ;  /* 0x00000005ff007819 */ /* 0x100fe20000011402 */
[----:B------:R-:W-:Y:S01]  /*0b70*/  IMAD.IADD R7, R192, 0x1, -R7 ;  /* 0x00000001c0077824 */ /* 0x000fe200078e0a07 */
[----:B------:R-:W-:Y:S02]  /*0b80*/  SHF.R.S32.HI R11, RZ, 0x1f, R2 ;  /* 0x0000001fff0b7819 */ /* 0x000fe40000011402 */
[----:B------:R-:W-:-:S02]  /*0b90*/  LEA.HI R5, R3, R192, RZ, 0x7 ;  /* 0x000000c003057211 */ /* 0x000fc400078f38ff */
[----:B------:R-:W-:Y:S02]  /*0ba0*/  LEA.HI R11, R11, R0, RZ, 0x2 ;  /* 0x000000000b0b7211 */ /* 0x000fe400078f10ff */
[----:B------:R-:W-:Y:S02]  /*0bb0*/  SHF.R.S32.HI R2, RZ, 0x1f, R7 ;  /* 0x0000001fff027819 */ /* 0x000fe40000011407 */
[----:B------:R-:W-:Y:S02]  /*0bc0*/  SHF.R.S32.HI R190, RZ, 0x7, R5 ;  /* 0x00000007ffbe7819 */ /* 0x000fe40000011405 */
[----:B------:R-:W-:Y:S02]  /*0bd0*/  LOP3.LUT R11, R11, 0x3ffffc, RZ, 0xc0, !PT ;  /* 0x003ffffc0b0b7812 */ /* 0x000fe400078ec0ff */
[----:B------:R-:W-:Y:S01]  /*0be0*/  LEA.HI R6, R2, R7, RZ, 0x3 ;  /* 0x0000000702067211 */ /* 0x000fe200078f18ff */
[----:B------:R-:W-:Y:S01]  /*0bf0*/  IMAD R10, R190, 0x100, R7 ;  /* 0x00000100be0a7824 */ /* 0x000fe200078e0207 */
[----:B------:R-:W-:Y:S01]  /*0c00*/  LOP3.LUT R4, R4, 0x1ffffffe, RZ, 0xc0, !PT ;  /* 0x1ffffffe04047812 */ /* 0x000fe200078ec0ff */
[----:B------:R-:W-:Y:S01]  /*0c10*/  IMAD.IADD R11, R0, 0x1, -R11 ;  /* 0x00000001000b7824 */ /* 0x000fe200078e0a0b */
[C---:B------:R-:W-:Y:S01]  /*0c20*/  LOP3.LUT R8, R6.reuse, 0xfffffff8, RZ, 0xc0, !PT ;  /* 0xfffffff806087812 */ /* 0x040fe200078ec0ff */
[----:B------:R-:W-:Y:S01]  /*0c30*/  IMAD.SHL.U32 R12, R6, 0x40, RZ ;  /* 0x00000040060c7824 */ /* 0x000fe200078e00ff */
[----:B------:R-:W-:Y:S01]  /*0c40*/  LEA.HI R3, R3, R192, RZ, 0x3 ;  /* 0x000000c003037211 */ /* 0x000fe200078f18ff */
[----:B------:R-:W-:Y:S01]  /*0c50*/  IMAD.IADD R4, R9, 0x1, -R4 ;  /* 0x0000000109047824 */ /* 0x000fe200078e0a04 */
[----:B------:R-:W-:Y:S01]  /*0c60*/  LOP3.LUT R9, R5, 0xffffff80, RZ, 0xc0, !PT ;  /* 0xffffff8005097812 */ /* 0x000fe200078ec0ff */
[----:B------:R-:W-:Y:S01]  /*0c70*/  IMAD R191, R11, 0x10, R10 ;  /* 0x000000100bbf7824 */ /* 0x000fe200078e020a */
[----:B------:R-:W-:Y:S01]  /*0c80*/  LOP3.LUT R13, R12, 0x7ffffe00, RZ, 0xc0, !PT ;  /* 0x7ffffe000c0d7812 */ /* 0x000fe200078ec0ff */
[----:B------:R-:W-:Y:S01]  /*0c90*/  IMAD.IADD R10, R7, 0x1, -R8 ;  /* 0x00000001070a7824 */ /* 0x000fe200078e0a08 */
[----:B------:R-:W-:Y:S01]  /*0ca0*/  LEA.HI R5, R5, R190, RZ, 0x1 ;  /* 0x000000be05057211 */ /* 0x000fe200078f08ff */
[----:B------:R-:W-:Y:S01]  /*0cb0*/  IMAD.IADD R9, R192, 0x1, -R9 ;  /* 0x00000001c0097824 */ /* 0x000fe200078e0a09 */
[----:B------:R-:W-:Y:S01]  /*0cc0*/  SHF.R.S32.HI R188, RZ, 0x3, R3 ;  /* 0x00000003ffbc7819 */ /* 0x000fe20000011403 */
[C---:B------:R-:W-:Y:S01]  /*0cd0*/  IMAD.SHL.U32 R11, R10.reuse, 0x40, RZ ;  /* 0x000000400a0b7824 */ /* 0x040fe200078e00ff */
[----:B------:R-:W-:Y:S01]  /*0ce0*/  R2P PR, R10, 0x6 ;  /* 0x000000060a007804 */ /* 0x000fe20000000000 */
[----:B------:R-:W-:Y:S01]  /*0cf0*/  IMAD.SHL.U32 R4, R4, 0x8, RZ ;  /* 0x0000000804047824 */ /* 0x000fe200078e00ff */
[----:B------:R-:W-:Y:S01]  /*0d00*/  SHF.R.S32.HI R2, RZ, 0x1f, R9 ;  /* 0x0000001fff027819 */ /* 0x000fe20000011409 */
[----:B------:R-:W-:Y:S01]  /*0d10*/  IMAD R13, R0, 0x400, R13 ;  /* 0x00000400000d7824 */ /* 0x000fe200078e020d */
[----:B------:R-:W-:Y:S01]  /*0d20*/  LOP3.LUT R11, R11, 0x1c0, RZ, 0xc0, !PT ;  /* 0x000001c00b0b7812 */ /* 0x000fe200078ec0ff */
[----:B------:R-:W-:Y:S01]  /*0d30*/  IMAD.U32 R191, R191, 0x40, R4 ;  /* 0x00000040bfbf7824 */ /* 0x000fe200078e0004 */
[----:B------:R-:W-:-:S02]  /*0d40*/  LEA.HI R6, R2, R9, RZ, 0x2 ;  /* 0x0000000902067211 */ /* 0x000fc400078f10ff */
[----:B------:R-:W-:Y:S02]  /*0d50*/  LOP3.LUT R4, R11, 0x8, R4, 0xf8, !PT ;  /* 0x000000080b047812 */ /* 0x000fe400078ef804 */
[----:B------:R-:W-:Y:S02]  /*0d60*/  SHF.R.U32.HI R11, RZ, 0x3, R11 ;  /* 0x00000003ff0b7819 */ /* 0x000fe4000001160b */
[--C-:B------:R-:W-:Y:S02]  /*0d70*/  SHF.R.S32.HI R7, RZ, 0x2, R6.reuse ;  /* 0x00000002ff077819 */ /* 0x100fe40000011406 */
        /* <DEDUP_REMOVED lines=9> */
[----:B------:R-:W-:Y:S02]  /*0e10*/  LOP3.LUT R7, R3, 0x1ffffff8, RZ, 0xc0, !PT ;  /* 0x1ffffff803077812 */ /* 0x000fe400078ec0ff */
[----:B------:R-:W-:Y:S01]  /*0e20*/  LOP3.LUT R5, R5, 0xfffffe, RZ, 0xc0, !PT ;  /* 0x00fffffe05057812 */ /* 0x000fe200078ec0ff */
[C---:B------:R-:W-:Y:S01]  /*0e30*/  VIADD R184, R19.reuse, 0x26800 ;  /* 0x0002680013b87836 */ /* 0x040fe20000000000 */
[----:B------:R-:W-:Y:S01]  /*0e40*/  SHF.R.S32.HI R2, RZ, 0x5, R2 ;  /* 0x00000005ff027819 */ /* 0x000fe20000011402 */
[----:B------:R-:W-:Y:S01]  /*0e50*/  VIADD R22, R19, 0x26840 ;  /* 0x0002684013167836 */ /* 0x000fe20000000000 */
[----:B------:R-:W-:Y:S01]  /*0e60*/  SEL R23, R23, 0xffffffe0, !P1 ;  /* 0xffffffe017177807 */ /* 0x000fe20004800000 */
[----:B------:R-:W-:Y:S01]  /*0e70*/  IMAD.IADD R7, R192, 0x1, -R7 ;  /* 0x00000001c0077824 */ /* 0x000fe200078e0a07 */
[----:B------:R-:W-:Y:S01]  /*0e80*/  IADD3 R6, R9, -R6, RZ ;  /* 0x8000000609067210 */ /* 0x000fe20007ffe0ff */
[----:B------:R-:W-:-:S02]  /*0e90*/  IMAD.IADD R5, R190, 0x1, -R5 ;  /* 0x00000001be057824 */ /* 0x000fc400078e0a05 */
[----:B------:R-:W-:Y:S02]  /*0ea0*/  @P2 VIADD R22, R184, 0xffffffc0 ;  /* 0xffffffc0b8162836 */ /* 0x000fe40000000000 */
[----:B------:R-:W-:Y:S02]  /*0eb0*/  IMAD R17, R2, 0x10, R17 ;  /* 0x0000001002117824 */ /* 0x000fe400078e0211 */
[----:B------:R-:W-:Y:S02]  /*0ec0*/  IMAD.IADD R184, R184, 0x1, R23 ;  /* 0x00000001b8b87824 */ /* 0x000fe400078e0217 */
[----:B------:R-:W-:Y:S02]  /*0ed0*/  IMAD.MOV.U32 R2, RZ, RZ, RZ ;  /* 0x000000ffff027224 */ /* 0x000fe400078e00ff */
[----:B------:R-:W-:Y:S02]  /*0ee0*/  IMAD.SHL.U32 R185, R7, 0x8, RZ ;  /* 0x0000000807b97824 */ /* 0x000fe400078e00ff */
[----:B------:R-:W-:-:S02]  /*0ef0*/  IMAD.SHL.U32 R18, R5, 0x100, RZ ;  /* 0x0000010005127824 */ /* 0x000fc400078e00ff */
[----:B------:R-:W-:Y:S02]  /*0f00*/  IMAD.SHL.U32 R16, R6, 0x2, RZ ;  /* 0x0000000206107824 */ /* 0x000fe400078e00ff */
[----:B------:R-:W-:-:S07]  /*0f10*/  IMAD.IADD R23, R23, 0x1, R22 ;  /* 0x0000000117177824 */ /* 0x000fce00078e0216 */
.L_x_4453:
[----:B------:R-:W-:Y:S01]  /*0f20*/  ULDC.64 UR8, c[0x0][0xa28] ;  /* 0x00028a0000087ab9 */ /* 0x000fe20000000a00 */
[----:B------:R-:W-:Y:S01]  /*0f30*/  ULDC UR4, c[0x0][0x404] ;  /* 0x0001010000047ab9 */ /* 0x000fe20000000800 */
[----:B------:R-:W-:Y:S01]  /*0f40*/  UISETP.NE.U32.AND UP0, UPT, UR8, URZ, UPT ;  /* 0x0000003f0800728c */ /* 0x000fe2000bf05070 */
[----:B------:R-:W-:-:S03]  /*0f50*/  ULDC UR7, c[0x0][0x2e0] ;  /* 0x0000b80000077ab9 */ /* 0x000fc60000000800 */
[----:B------:R-:W-:-:S03]  /*0f60*/  UISETP.NE.AND.EX UP0, UPT, UR9, URZ, UPT, UP0 ;  /* 0x0000003f0900728c */ /* 0x000fc6000bf05300 */
[----:B------:R-:W-:Y:S02]  /*0f70*/  ULDC.64 UR8, c[0x0][0xa18] ;  /* 0x0002860000087ab9 */ /* 0x000fe40000000a00 */
[----:B------:R-:W-:Y:S01]  /*0f80*/  UISETP.NE.U32.AND UP1, UPT, UR8, URZ, UPT ;  /* 0x0000003f0800728c */ /* 0x000fe2000bf25070 */
[----:B------:R-:W-:-:S03]  /*0f90*/  PLOP3.LUT P0, PT, PT, PT, UP0, 0x80, 0x0 ;  /* 0x000000000000781c */ /* 0x000fc60003f0f008 */
[----:B------:R-:W-:-:S03]  /*0fa0*/  UISETP.NE.AND.EX UP1, UPT, UR9, URZ, UPT, UP1 ;  /* 0x0000003f0900728c */ /* 0x000fc6000bf25310 */
[----:B------:R-:W-:Y:S02]  /*0fb0*/  @UP0 ULDC.64 UR8, c[0x0][0xa28] ;  /* 0x00028a0000080ab9 */ /* 0x000fe40000000a00 */
[----:B------:R-:W-:Y:S01]  /*0fc0*/  @UP0 UIMAD.WIDE UR8, UR5, 0x4, UR8 ;  /* 0x00000004050808a5 */ /* 0x000fe2000f8e0208 */
[----:B------:R-:W-:-:S05]  /*0fd0*/  PLOP3.LUT P2, PT, PT, PT, UP1, 0x80, 0x0 ;  /* 0x000000000000781c */ /* 0x000fca0003f4f018 */
[----:B------:R-:W-:Y:S01]  /*0fe0*/  @UP1 ULDC.64 UR10, c[0x0][0xa18] ;  /* 0x00028600000a1ab9 */ /* 0x000fe20000000a00 */
[----:B-1---5:R-:W-:Y:S01]  /*0ff0*/  MOV R4, UR8 ;  /* 0x0000000800047c02 */ /* 0x022fe20008000f00 */
[----:B------:R-:W-:Y:S01]  /*1000*/  IMAD.U32 R5, RZ, RZ, UR9 ;  /* 0x00000009ff057e24 */ /* 0x000fe2000f8e00ff */
[----:B------:R-:W-:-:S04]  /*1010*/  @UP1 UIMAD.WIDE UR8, UR5, 0x4, UR10 ;  /* 0x00000004050818a5 */ /* 0x000fc8000f8e020a */
[----:B--2---:R-:W2:Y:S02]  /*1020*/  @P0 LDG.E R4, desc[UR48][R4.64] ;  /* 0x0000003004040981 */ /* 0x004ea4000c1e1900 */
[----:B---3--:R-:W-:Y:S02]  /*1030*/  IMAD.U32 R6, RZ, RZ, UR8 ;  /* 0x00000008ff067e24 */ /* 0x008fe4000f8e00ff */
[----:B------:R-:W-:Y:S01]  /*1040*/  IMAD.U32 R7, RZ, RZ, UR9 ;  /* 0x00000009ff077e24 */ /* 0x000fe2000f8e00ff */
[----:B------:R-:W-:-:S04]  /*1050*/  ULDC.64 UR8, c[0x0][0x3f8] ;  /* 0x0000fe0000087ab9 */ /* 0x000fc80000000a00 */
[----:B------:R-:W3:Y:S01]  /*1060*/  @P2 LDG.E R6, desc[UR48][R6.64] ;  /* 0x0000003006062981 */ /* 0x000ee2000c1e1900 */
[----:B------:R-:W-:Y:S01]  /*1070*/  UISETP.NE.U32.AND UP0, UPT, UR8, URZ, UPT ;  /* 0x0000003f0800728c */ /* 0x000fe2000bf05070 */
[----:B------:R-:W-:Y:S01]  /*1080*/  UMOV UR44, URZ ;  /* 0x0000003f002c7c82 */ /* 0x000fe20008000000 */
[----:B------:R-:W-:Y:S02]  /*1090*/  ULDC UR40, c[0x0][0x288] ;  /* 0x0000a20000287ab9 */ /* 0x000fe40000000800 */
[----:B------:R-:W-:Y:S01]  /*10a0*/  UISETP.NE.AND.EX UP0, UPT, UR9, URZ, UPT, UP0 ;  /* 0x0000003f0900728c */ /* 0x000fe2000bf05300 */
[----:B------:R-:W-:Y:S02]  /*10b0*/  UMOV UR41, UR6 ;  /* 0x0000000600297c82 */ /* 0x000fe40008000000 */
[----:B------:R-:W-:Y:S01]  /*10c0*/  ULDC.64 UR8, c[0x0][0xa20] ;  /* 0x0002880000087ab9 */ /* 0x000fe20000000a00 */
[----:B------:R-:W-:Y:S01]  /*10d0*/  USEL UR4, UR4, 0x1, UP0 ;  /* 0x0000000104047887 */ /* 0x000fe20008000000 */
[----:B------:R-:W-:-:S03]  /*10e0*/  ISETP.NE.U32.AND P1, PT, RZ, UR8, PT ;  /* 0x00000008ff007c0c */ /* 0x000fc6000bf25070 */
[----:B------:R-:W-:Y:S01]  /*10f0*/  UIMAD UR4, UR4, UR7, URZ ;  /* 0x00000007040472a4 */ /* 0x000fe2000f8e023f */
[----:B------:R-:W-:Y:S02]  /*1100*/  ISETP.NE.AND.EX P1, PT, RZ, UR9, PT, P1 ;  /* 0x00000009ff007c0c */ /* 0x000fe4000bf25310 */
[----:B--2---:R-:W-:Y:S02]  /*1110*/  @P0 R2UR UR44, R4 ;  /* 0x00000000042c02ca */ /* 0x004fe400000e0000 */
[----:B---3--:R-:W-:Y:S01]  /*1120*/  @P2 R2UR UR40, R6 ;  /* 0x00000000062822ca */ /* 0x008fe200000e0000 */
[----:B0-----:R-:W-:-:S14]  /*1130*/  @P2 BRA `(.L_x_4346) ;  /* 0x0000000000342947 */ /* 0x001fdc0003800000 */
[----:B------:R-:W-:Y:S02]  /*1140*/  ULDC.64 UR6, c[0x0][0xa00] ;  /* 0x0002800000067ab9 */ /* 0x000fe40000000a00 */
[----:B------:R-:W-:-:S04]  /*1150*/  ISETP.NE.U32.AND P0, PT, RZ, UR6, PT ;  /* 0x00000006ff007c0c */ /* 0x000fc8000bf05070 */
[----:B------:R-:W-:-:S13]  /*1160*/  ISETP.NE.AND.EX P0, PT, RZ, UR7, PT, P0 ;  /* 0x00000007ff007c0c */ /* 0x000fda000bf05300 */
[----:B------:R-:W-:Y:S05]  /*1170*/  @!P0 BRA `(.L_x_4346) ;  /* 0x0000000000248947 */ /* 0x000fea0003800000 */
[----:B------:R-:W-:Y:S02]  /*1180*/  ULDC.64 UR6, c[0x0][0xa00] ;  /* 0x0002800000067ab9 */ /* 0x000fe40000000a00 */
        /* <DEDUP_REMOVED lines=8> */
.L_x_4346:
[----:B------:R-:W-:Y:S01]  /*1210*/  UMOV UR42, UR47 ;  /* 0x0000002f002a7c82 */ /* 0x000fe20008000000 */
[----:B------:R-:W-:Y:S01]  /*1220*/  UMOV UR43, UR5 ;  /* 0x00000005002b7c82 */ /* 0x000fe20008000000 */
[----:B------:R-:W-:Y:S05]  /*1230*/  @!P1 BRA `(.L_x_4347) ;  /* 0x00000000001c9947 */ /* 0x000fea0003800000 */
[----:B------:R-:W-:Y:S02]  /*1240*/  ULDC.64 UR6, c[0x0][0xa20] ;  /* 0x0002880000067ab9 */ /* 0x000fe40000000a00 */
[----:B------:R-:W-:-:S06]  /*1250*/  UIMAD.WIDE UR4, UR5, 0x4, UR6 ;  /* 0x00000004050478a5 */ /* 0x000fcc000f8e0206 */
[----:B------:R-:W-:Y:S02]  /*1260*/  IMAD.U32 R4, RZ, RZ, UR4 ;  /* 0x00000004ff047e24 */ /* 0x000fe4000f8e00ff */
[----:B------:R-:W-:-:S05]  /*1270*/  IMAD.U32 R5, RZ, RZ, UR5 ;  /* 0x00000005ff057e24 */ /* 0x000fca000f8e00ff */
[----:B------:R-:W2:Y:S02]  /*1280*/  LDG.E R4, desc[UR48][R4.64] ;  /* 0x0000003004047981 */ /* 0x000ea4000c1e1900 */
[----:B--2---:R-:W-:Y:S01]  /*1290*/  R2UR UR4, R4 ;  /* 0x00000000040472ca */ /* 0x004fe200000e0000 */
[----:B------:R-:W-:-:S14]  /*12a0*/  BRA `(.L_x_4348) ;  /* 0x0000000000347947 */ /* 0x000fdc0003800000 */
.L_x_4347:
        /* <DEDUP_REMOVED lines=13> */
.L_x_4348:
[----:B------:R-:W-:Y:S02]  /*1380*/  UISETP.NE.AND UP0, UPT, UR46, 0x1, UPT ;  /* 0x000000012e00788c */ /* 0x000fe4000bf05270 */
[----:B------:R-:W-:Y:S02]  /*1390*/  UIADD3 UR44, -UR44, UR4, URZ ;  /* 0x000000042c2c7290 */ /* 0x000fe4000fffe13f */
[----:B------:R-:W-:Y:S02]  /*13a0*/  ULEA UR6, UR47, 0x40, 0x6 ;  /* 0x000000402f067891 */ /* 0x000fe4000f8e303f */
[----:B------:R-:W-:Y:S01]  /*13b0*/  UIADD3 UR4, UR44, 0x3f, URZ ;  /* 0x0000003f2c047890 */ /* 0x000fe2000fffe03f */
[----:B------:R-:W-:Y:S01]  /*13c0*/  PLOP3.LUT P0, PT, PT, PT, UP0, 0x80, 0x0 ;  /* 0x000000000000781c */ /* 0x000fe20003f0f008 */
[----:B------:R-:W-:Y:S02]  /*13d0*/  UIADD3 UR9, UR44, UR6, -UR40 ;  /* 0x000000062c097290 */ /* 0x000fe4000fffe828 */
[----:B------:R-:W-:Y:S01]  /*13e0*/  USHF.R.S32.HI UR5, URZ, 0x1f, UR4 ;  /* 0x0000001f3f057899 */ /* 0x000fe20008011404 */
[----:B------:R-:W-:-:S03]  /*13f0*/  ULDC UR7, c[0x0][0x9e0] ;  /* 0x0002780000077ab9 */ /* 0x000fc60000000800 */
[----:B------:R-:W-:Y:S02]  /*1400*/  ULEA.HI UR5, UR5, UR4, URZ, 0x6 ;  /* 0x0000000405057291 */ /* 0x000fe4000f8f303f */
[----:B------:R-:W-:Y:S02]  /*1410*/  UIADD3 UR6, UR9, UR7, URZ ;  /* 0x0000000709067290 */ /* 0x000fe4000fffe03f */
[----:B------:R-:W-:Y:S02]  /*1420*/  USHF.R.S32.HI UR20, URZ, 0x6, UR5 ;  /* 0x000000063f147899 */ /* 0x000fe40008011405 */
[----:B------:R-:W-:Y:S10]  /*1430*/  @!P0 BRA `(.L_x_4349) ;  /* 0x0000001c00fc8947 */ /* 0x000ff40003800000 */
        /* <DEDUP_REMOVED lines=14> */
.L_x_4351:
[----:B------:R-:W-:-:S11]  /*1520*/  UISETP.NE.AND UP0, UPT, UR8, 0x1, UPT ;  /* 0x000000010800788c */ /* 0x000fd6000bf05270 */
[----:B------:R-:W-:Y:S02]  /*1530*/  @UP0 ULDC.64 UR10, c[0x0][0x9e8] ;  /* 0x00027a00000a0ab9 */ /* 0x000fe40000000a00 */
[----:B------:R-:W-:-:S04]  /*1540*/  UIMAD.WIDE.U32 UR4, UR7, UR10, URZ ;  /* 0x0000000a070472a5 */ /* 0x000fc8000f8e003f */
[----:B------:R-:W-:-:S12]  /*1550*/  @UP0 USHF.R.U32.HI UR7, URZ, UR11, UR5 ;  /* 0x0000000b3f070299 */ /* 0x000fd80008011605 */
.L_x_4352:
[----:B------:R-:W-:-:S04]  /*1560*/  UIMAD UR7, UR7, UR8, UR8 ;  /* 0x00000008070772a4 */ /* 0x000fc8000f8e0208 */
[----:B------:R-:W-:-:S04]  /*1570*/  UISETP.LT.AND UP0, UPT, UR6, UR7, UPT ;  /* 0x000000070600728c */ /* 0x000fc8000bf01270 */
[----:B------:R-:W-:-:S12]  /*1580*/  USEL UR6, UR6, UR7, UP0 ;  /* 0x0000000706067287 */ /* 0x000fd80008000000 */
.L_x_4350:
[----:B------:R-:W-:Y:S02]  /*1590*/  UIADD3 UR6, UR6, 0x3f, URZ ;  /* 0x0000003f06067890 */ /* 0x000fe4000fffe03f */
[----:B------:R-:W-:Y:S02]  /*15a0*/  ULEA UR40, UR47, -UR40, 0x6 ;  /* 0x800000282f287291 */ /* 0x000fe4000f8e303f */
[----:B------:R-:W-:Y:S02]  /*15b0*/  USHF.R.S32.HI UR4, URZ, 0x1f, UR6 ;  /* 0x0000001f3f047899 */ /* 0x000fe40008011406 */
[----:B------:R-:W-:Y:S02]  /*15c0*/  UIADD3 UR40, UR44, UR40, URZ ;  /* 0x000000282c287290 */ /* 0x000fe4000fffe03f */
[----:B------:R-:W-:Y:S01]  /*15d0*/  ULEA.HI UR4, UR4, UR6, URZ, 0x6 ;  /* 0x0000000604047291 */ /* 0x000fe2000f8f303f */
[----:B------:R-:W-:-:S03]  /*15e0*/  ULDC UR5, c[0x0][0x9dc] ;  /* 0x0002770000057ab9 */ /* 0x000fc60000000800 */
[----:B------:R-:W-:Y:S02]  /*15f0*/  USHF.R.S32.HI UR4, URZ, 0x6, UR4 ;  /* 0x000000063f047899 */ /* 0x000fe40008011404 */
[----:B------:R-:W-:Y:S02]  /*1600*/  UIADD3 UR5, UR40, -UR5, URZ ;  /* 0x8000000528057290 */ /* 0x000fe4000fffe03f */
[----:B------:R-:W-:-:S04]  /*1610*/  UISETP.LT.AND UP0, UPT, UR20, UR4, UPT ;  /* 0x000000041400728c */ /* 0x000fc8000bf01270 */
[----:B------:R-:W-:Y:S01]  /*1620*/  USEL UR20, UR20, UR4, UP0 ;  /* 0x0000000414147287 */ /* 0x000fe20008000000 */
[----:B------:R-:W-:Y:S01]  /*1630*/  IMAD.U32 R0, RZ, RZ, UR5 ;  /* 0x00000005ff007e24 */ /* 0x000fe2000f8e00ff */
[----:B------:R-:W-:Y:S10]  /*1640*/  @!P1 BRA `(.L_x_4353) ;  /* 0x0000000000409947 */ /* 0x000ff40003800000 */
        /* <DEDUP_REMOVED lines=10> */
.L_x_4354:
[----:B------:R-:W-:-:S11]  /*16f0*/  UISETP.NE.AND UP0, UPT, UR8, 0x1, UPT ;  /* 0x000000010800788c */ /* 0x000fd6000bf05270 */
[----:B------:R-:W-:Y:S02]  /*1700*/  @UP0 ULDC.64 UR6, c[0x0][0x9e8] ;  /* 0x00027a0000060ab9 */ /* 0x000fe40000000a00 */
[----:B------:R-:W-:-:S04]  /*1710*/  UIMAD.WIDE.U32 UR4, UR40, UR6, URZ ;  /* 0x00000006280472a5 */ /* 0x000fc8000f8e003f */
[----:B------:R-:W-:-:S12]  /*1720*/  @UP0 USHF.R.U32.HI UR40, URZ, UR7, UR5 ;  /* 0x000000073f280299 */ /* 0x000fd80008011605 */
.L_x_4355:
[----:B------:R-:W-:-:S06]  /*1730*/  UIMAD UR40, UR40, UR8, URZ ;  /* 0x00000008282872a4 */ /* 0x000fcc000f8e023f */
[----:B------:R-:W-:-:S07]  /*1740*/  VIMNMX R0, R0, UR40, !PT ;  /* 0x0000002800007c48 */ /* 0x000fce000ffe0100 */
.L_x_4353:
[----:B------:R-:W-:Y:S01]  /*1750*/  SHF.R.S32.HI R5, RZ, 0x1f, R0 ;  /* 0x0000001fff057819 */ /* 0x000fe20000011400 */
[----:B------:R-:W-:Y:S01]  /*1760*/  IMAD.MOV.U32 R3, RZ, RZ, RZ ;  /* 0x000000ffff037224 */ /* 0x000fe200078e00ff */
[----:B------:R-:W-:Y:S02]  /*1770*/  PLOP3.LUT P0, PT, PT, PT, PT, 0x80, 0x0 ;  /* 0x000000000000781c */ /* 0x000fe40003f0f070 */
[----:B------:R-:W-:Y:S02]  /*1780*/  CS2R R150, SRZ ;  /* 0x0000000000967805 */ /* 0x000fe4000001ff00 */
[----:B------:R-:W-:Y:S01]  /*1790*/  LEA.HI R5, R5, R0, RZ, 0x6 ;  /* 0x0000000005057211 */ /* 0x000fe200078f30ff */
[----:B------:R-:W-:Y:S01]  /*17a0*/  IMAD.MOV.U32 R0, RZ, RZ, RZ ;  /* 0x000000ffff007224 */ /* 0x000fe200078e00ff */
[----:B------:R-:W-:Y:S02]  /*17b0*/  CS2R R148, SRZ ;  /* 0x0000000000947805 */ /* 0x000fe4000001ff00 */
[----:B------:R-:W-:-:S02]  /*17c0*/  CS2R R146, SRZ ;  /* 0x0000000000927805 */ /* 0x000fc4000001ff00 */
[----:B------:R-:W-:Y:S02]  /*17d0*/  SHF.R.S32.HI R4, RZ, 0x6, R5 ;  /* 0x00000006ff047819 */ /* 0x000fe40000011405 */
[----:B------:R-:W-:Y:S02]  /*17e0*/  CS2R R144, SRZ ;  /* 0x0000000000907805 */ /* 0x000fe4000001ff00 */
[----:B------:R-:W-:Y:S02]  /*17f0*/  CS2R R142, SRZ ;  /* 0x00000000008e7805 */ /* 0x000fe4000001ff00 */
[----:B------:R-:W-:Y:S02]  /*1800*/  CS2R R140, SRZ ;  /* 0x00000000008c7805 */ /* 0x000fe4000001ff00 */
[----:B------:R-:W-:Y:S02]  /*1810*/  VIMNMX R4, RZ, R4, !PT ;  /* 0x00000004ff047248 */ /* 0x000fe40007fe0100 */
[----:B------:R-:W-:-:S02]  /*1820*/  CS2R R138, SRZ ;  /* 0x00000000008a7805 */ /* 0x000fc4000001ff00 */
[----:B------:R-:W-:Y:S01]  /*1830*/  CS2R R136, SRZ ;  /* 0x0000000000887805 */ /* 0x000fe2000001ff00 */
[----:B------:R-:W-:Y:S01]  /*1840*/  IMAD.MOV.U32 R172, RZ, RZ, RZ ;  /* 0x000000ffffac7224 */ /* 0x000fe200078e00ff */
[----:B------:R-:W-:Y:S02]  /*1850*/  ISETP.LT.AND P1, PT, R4, UR20, PT ;  /* 0x0000001404007c0c */ /* 0x000fe4000bf21270 */
        /* <DEDUP_REMOVED lines=56> */
[----:B------:R-:W-:Y:S06]  /*1be0*/  @!P1 BRA `(.L_x_4356) ;  /* 0x000000ac00b89947 */ /* 0x000fec0003800000 */
        /* <DEDUP_REMOVED lines=14> */
.L_x_4357:
[----:B------:R-:W-:Y:S01]  /*1cd0*/  ULEA UR22, UR37, UR38, 0x3 ;  /* 0x0000002625167291 */ /* 0x000fe2000f8e183f */
[----:B------:R-:W-:-:S08]  /*1ce0*/  SHF.L.U32 R0, R2, 0x1f, RZ ;  /* 0x0000001f02007819 */ /* 0x000fd000000006ff */
[----:B------:R-:W0:Y:S02]  /*1cf0*/  SYNCS.PHASECHK.TRANS64.TRYWAIT P1, [UR22+0x28c50], R0 ;  /* 0x028c5000ff0075a7 */ /* 0x000e240008020156 */
[----:B0-----:R-:W-:Y:S05]  /*1d00*/  @!P1 BRA `(.L_x_4358) ;  /* 0x0000012800b89947 */ /* 0x001fea0003800000 */
.L_x_4547:
        /* <DEDUP_REMOVED lines=24> */
[----:B------:R-:W-:-:S06]  /*1e90*/  UIADD3 UR20, UR20, -0x2, URZ ;  /* 0xfffffffe14147890 */ /* 0x000fcc000fffe03f */
[----:B------:R-:W-:Y:S02]  /*1ea0*/  ISETP.LE.AND P1, PT, R4, UR20, PT ;  /* 0x0000001404007c0c */ /* 0x000fe4000bf23270 */
[----:B0-----:R-:W-:-:S04]  /*1eb0*/  LOP3.LUT R3, R3, 0x7f, RZ, 0xc0, !PT ;  /* 0x0000007f03037812 */ /* 0x001fc800078ec0ff */
        /* <DEDUP_REMOVED lines=18> */
[----:B0-----:R-:W-:-:S07]  /*1fe0*/  IMAD.U32 R0, RZ, RZ, UR20 ;  /* 0x00000014ff007e24 */ /* 0x001fce000f8e00ff */
.L_x_4364:
[----:B------:R-:W-:Y:S01]  /*1ff0*/  BAR.SYNC.DEFER_BLOCKING 0xe, 0x100 ;  /* 0x0384000000007b1d */ /* 0x000fe20000010000 */
[----:B------:R-:W-:Y:S01]  /*2000*/  IMAD.U32 R6, RZ, RZ, UR37 ;  /* 0x00000025ff067e24 */ /* 0x000fe2000f8e00ff */
[----:B------:R-:W-:Y:S01]  /*2010*/  UIADD3 UR37, UR37, 0x1, URZ ;  /* 0x0000000125257890 */ /* 0x000fe2000fffe03f */
[C---:B------:R-:W-:Y:S01]  /*2020*/  ISETP.GT.AND P3, PT, R0.reuse, R4, PT ;  /* 0x000000040000720c */ /* 0x040fe20003f64270 */
[----:B------:R-:W-:Y:S02]  /*2030*/  VIADD R0, R0, 0xffffffff ;  /* 0xffffffff00007836 */ /* 0x000fe40000000000 */
[----:B-1----:R-:W-:Y:S01]  /*2040*/  IMAD R3, R6, 0x40, R17 ;  /* 0x0000004006037824 */ /* 0x002fe200078e0211 */
        /* <DEDUP_REMOVED lines=137> */
.L_x_4360:
[----:B------:R-:W-:Y:S01]  /*28e0*/  ULEA UR20, UR37, UR38, 0x3 ;  /* 0x0000002625147291 */ /* 0x000fe2000f8e183f */
[----:B------:R-:W-:-:S08]  /*28f0*/  SHF.L.U32 R3, R2, 0x1f, RZ ;  /* 0x0000001f02037819 */ /* 0x000fd000000006ff */
[----:B------:R0:W1:Y:S01]  /*2900*/  SYNCS.PHASECHK.TRANS64.TRYWAIT P1, [UR20+0x28c50], R3 ;  /* 0x028c5003ff0075a7 */ /* 0x0000620008020154 */
[----:B------:R-:W-:Y:S05]  /*2910*/  @!P0 BRA `(.L_x_4361) ;  /* 0x0000000000048947 */ /* 0x000fea0003800000 */
[----:B------:R-:W-:Y:S01]  /*2920*/  BPT.TRAP 0x1 ;  /* 0x000000040000795c */ /* 0x000fe20000300000 */
.L_x_4361:
[----:B-1----:R-:W-:Y:S05]  /*2930*/  @P1 BRA `(.L_x_4362) ;  /* 0x0000000000081947 */ /* 0x002fea0003800000 */
[----:B------:R-:W1:Y:S02]  /*2940*/  SYNCS.PHASECHK.TRANS64.TRYWAIT P1, [UR20+0x28c50], R3 ;  /* 0x028c5003ff0075a7 */ /* 0x000e640008020154 */
[----:B-1----:R-:W-:Y:S05]  /*2950*/  @!P1 BRA `(.L_x_4363) ;  /* 0x0000011c00bc9947 */ /* 0x002fea0003800000 */
.L_x_4362:
[----:B------:R-:W-:Y:S01]  /*2960*/  ULEA UR18, UR37, UR21, 0xc ;  /* 0x0000001525127291 */ /* 0x000fe2000f8e603f */
[----:B------:R-:W-:Y:S01]  /*2970*/  WARPGROUP.ARRIVE ;  /* 0x00000000000079c5 */ /* 0x000fe20000000000 */
[----:B------:R-:W-:Y:S01]  /*2980*/  UMOV UR19, 0x40000040 ;  /* 0x4000004000137882 */ /* 0x000fe20000000000 */
[----:B------:R-:W-:Y:S01]  /*2990*/  UMOV UR7, 0x40000040 ;  /* 0x4000004000077882 */ /* 0x000fe20000000000 */
[----:B------:R-:W-:Y:S01]  /*29a0*/  UIADD3 UR6, UR18, 0x80, URZ ;  /* 0x0000008012067890 */ /* 0x000fe2000fffe03f */
[----:B01----:R-:W-:Y:S01]  /*29b0*/  IMAD.U32 R3, RZ, RZ, UR20 ;  /* 0x00000014ff037e24 */ /* 0x003fe2000f8e00ff */
        /* <DEDUP_REMOVED lines=23> */
.L_x_4359:
[----:B------:R-:W-:Y:S01]  /*2b30*/  BAR.SYNC.DEFER_BLOCKING 0xe, 0x100 ;  /* 0x0384000000007b1d */ /* 0x000fe20000010000 */
[----:B0-----:R-:W-:Y:S01]  /*2b40*/  IMAD.U32 R0, RZ, RZ, UR37 ;  /* 0x00000025ff007e24 */ /* 0x001fe2000f8e00ff */
        /* <DEDUP_REMOVED lines=142> */
.L_x_4349:
        /* <DEDUP_REMOVED lines=14> */
.L_x_4366:
[----:B------:R-:W-:-:S11]  /*3510*/  UISETP.NE.AND UP0, UPT, UR8, 0x1, UPT ;  /* 0x000000010800788c */ /* 0x000fd6000bf05270 */
[----:B------:R-:W-:Y:S02]  /*3520*/  @UP0 ULDC.64 UR10, c[0x0][0x9e8] ;  /* 0x00027a00000a0ab9 */ /* 0x000fe40000000a00 */
[----:B------:R-:W-:-:S04]  /*3530*/  UIMAD.WIDE.U32 UR4, UR7, UR10, URZ ;  /* 0x0000000a070472a5 */ /* 0x000fc8000f8e003f */
[----:B------:R-:W-:-:S12]  /*3540*/  @UP0 USHF.R.U32.HI UR7, URZ, UR11, UR5 ;  /* 0x0000000b3f070299 */ /* 0x000fd80008011605 */
.L_x_4367:
[----:B------:R-:W-:-:S04]  /*3550*/  UIMAD UR7, UR7, UR8, UR8 ;  /* 0x00000008070772a4 */ /* 0x000fc8000f8e0208 */
[----:B------:R-:W-:-:S04]  /*3560*/  UISETP.LT.AND UP0, UPT, UR6, UR7, UPT ;  /* 0x000000070600728c */ /* 0x000fc8000bf01270 */
[----:B------:R-:W-:-:S12]  /*3570*/  USEL UR6, UR6, UR7, UP0 ;  /* 0x0000000706067287 */ /* 0x000fd80008000000 */
.L_x_4365:
[----:B------:R-:W-:Y:S02]  /*3580*/  UIADD3 UR6, UR6, 0x3f, URZ ;  /* 0x0000003f06067890 */ /* 0x000fe4000fffe03f */
[----:B------:R-:W-:Y:S02]  /*3590*/  ULEA UR5, UR47, -UR40, 0x6 ;  /* 0x800000282f057291 */ /* 0x000fe4000f8e303f */
[----:B------:R-:W-:-:S04]  /*35a0*/  USHF.R.S32.HI UR4, URZ, 0x1f, UR6 ;  /* 0x0000001f3f047899 */ /* 0x000fc80008011406 */
[----:B------:R-:W-:Y:S02]  /*35b0*/  ULEA.HI UR4, UR4, UR6, URZ, 0x6 ;  /* 0x0000000604047291 */ /* 0x000fe4000f8f303f */
[----:B------:R-:W-:Y:S02]  /*35c0*/  UIADD3 UR6, UR44, UR5, URZ ;  /* 0x000000052c067290 */ /* 0x000fe4000fffe03f */
[----:B------:R-:W-:Y:S01]  /*35d0*/  USHF.R.S32.HI UR4, URZ, 0x6, UR4 ;  /* 0x000000063f047899 */ /* 0x000fe20008011404 */
[----:B------:R-:W-:Y:S02]  /*35e0*/  ULDC UR5, c[0x0][0x9dc] ;  /* 0x0002770000057ab9 */ /* 0x000fe40000000800 */
        /* <DEDUP_REMOVED lines=15> */
.L_x_4369:
[----:B------:R-:W-:-:S11]  /*36e0*/  UISETP.NE.AND UP0, UPT, UR8, 0x1, UPT ;  /* 0x000000010800788c */ /* 0x000fd6000bf05270 */
[----:B------:R-:W-:Y:S02]  /*36f0*/  @UP0 ULDC.64 UR10, c[0x0][0x9e8] ;  /* 0x00027a00000a0ab9 */ /* 0x000fe40000000a00 */
[----:B------:R-:W-:-:S04]  /*3700*/  UIMAD.WIDE.U32 UR4, UR6, UR10, URZ ;  /* 0x0000000a060472a5 */ /* 0x000fc8000f8e003f */
[----:B------:R-:W-:-:S12]  /*3710*/  @UP0 USHF.R.U32.HI UR6, URZ, UR11, UR5 ;  /* 0x0000000b3f060299 */ /* 0x000fd80008011605 */
.L_x_4370:
[----:B------:R-:W-:-:S06]  /*3720*/  UIMAD UR6, UR6, UR8, URZ ;  /* 0x00000008060672a4 */ /* 0x000fcc000f8e023f */
[----:B------:R-:W-:-:S07]  /*3730*/  VIMNMX R0, R0, UR6, !PT ;  /* 0x0000000600007c48 */ /* 0x000fce000ffe0100 */
.L_x_4368:
        /* <DEDUP_REMOVED lines=91> */
[----:B------:R-:W-:Y:S01]  /*3cf0*/  MOV R4, UR4 ;  /* 0x0000000400047c02 */ /* 0x000fe20008000f00 */
        /* <DEDUP_REMOVED lines=12> */
.L_x_4371:
[----:B------:R-:W-:Y:S01]  /*3dc0*/  LEA.HI R0, R187, R187, RZ, 0x1 ;  /* 0x000000bbbb007211 */ /* 0x000fe200078f08ff */
[----:B------:R-:W-:-:S03]  /*3dd0*/  IMAD.U32 R3, RZ, RZ, UR39 ;  /* 0x00000027ff037e24 */ /* 0x000fc6000f8e00ff */
[----:B------:R-:W-:Y:S02]  /*3de0*/  LOP3.LUT R0, R0, 0xfffffffe, RZ, 0xc0, !PT ;  /* 0xfffffffe00007812 */ /* 0x000fe400078ec0ff */
[----:B------:R-:W-:-:S03]  /*3df0*/  ISETP.NE.AND P4, PT, R3, 0x3, PT ;  /* 0x000000030300780c */ /* 0x000fc60003f85270 */
[----:B------:R-:W-:-:S05]  /*3e00*/  IMAD.IADD R0, R187, 0x1, -R0 ;  /* 0x00000001bb007824 */ /* 0x000fca00078e0a00 */
[----:B------:R-:W-:-:S04]  /*3e10*/  SHF.L.U32 R0, R0, 0x1f, RZ ;  /* 0x0000001f00007819 */ /* 0x000fc800000006ff */
[----:B------:R-:W0:Y:S02]  /*3e20*/  SYNCS.PHASECHK.TRANS64.TRYWAIT P0, [UR38+0x28c00], R0 ;  /* 0x028c0000ff0075a7 */ /* 0x000e240008000166 */
[----:B0-----:R-:W-:Y:S05]  /*3e30*/  @!P0 BRA `(.L_x_4372) ;  /* 0x00000108009c8947 */ /* 0x001fea0003800000 */
.L_x_4548:
[----:B------:R-:W-:Y:S05]  /*3e40*/  @!P4 BRA `(.L_x_4373) ;  /* 0x000000000004c947 */ /* 0x000fea0003800000 */
[----:B------:R-:W-:Y:S01]  /*3e50*/  BPT.TRAP 0x1 ;  /* 0x000000040000795c */ /* 0x000fe20000300000 */
.L_x_4373:
[----:B------:R-:W-:Y:S01]  /*3e60*/  IMAD.U32 R10, RZ, RZ, UR37 ;  /* 0x00000025ff0a7e24 */ /* 0x000fe2000f8e00ff */
[----:B------:R-:W-:-:S04]  /*3e70*/  SHF.L.U32 R11, R2, 0x1f, RZ ;  /* 0x0000001f020b7819 */ /* 0x000fc800000006ff */
[----:B------:R-:W-:-:S04]  /*3e80*/  LEA R10, R10, UR38, 0x3 ;  /* 0x000000260a0a7c11 */ /* 0x000fc8000f8e18ff */
[----:B------:R1:W2:Y:S01]  /*3e90*/  SYNCS.PHASECHK.TRANS64.TRYWAIT P0, [R10+URZ+0x28c30], R11 ;  /* 0x028c300b0a0075a7 */ /* 0x0002a2000800017f */
[----:B------:R-:W-:Y:S05]  /*3ea0*/  @!P4 BRA `(.L_x_4374) ;  /* 0x000000000004c947 */ /* 0x000fea0003800000 */
[----:B------:R-:W-:Y:S01]  /*3eb0*/  BPT.TRAP 0x1 ;  /* 0x000000040000795c */ /* 0x000fe20000300000 */
.L_x_4374:
[----:B--2---:R-:W-:Y:S05]  /*3ec0*/  @P0 BRA `(.L_x_4375) ;  /* 0x0000000000080947 */ /* 0x004fea0003800000 */
[----:B------:R-:W2:Y:S02]  /*3ed0*/  SYNCS.PHASECHK.TRANS64.TRYWAIT P0, [R10+URZ+0x28c30], R11 ;  /* 0x028c300b0a0075a7 */ /* 0x000ea4000800017f */
[----:B--2---:R-:W-:Y:S05]  /*3ee0*/  @!P0 BRA `(.L_x_4376) ;  /* 0x0000010800888947 */ /* 0x004fea0003800000 */
.L_x_4375:
        /* <DEDUP_REMOVED lines=15> */
[----:B------:R-:W0:Y:S01]  /*3fe0*/  LDC.64 R8, c[0x0][0x9e0] ;  /* 0x00027800ff087b82 */ /* 0x000e220000000a00 */
[----:B------:R-:W-:Y:S01]  /*3ff0*/  UMOV UR7, 0x40000040 ;  /* 0x4000004000077882 */ /* 0x000fe20000000000 */
[----:B------:R-:W-:Y:S01]  /*4000*/  UMOV UR5, 0x40000040 ;  /* 0x4000004000057882 */ /* 0x000fe20000000000 */
[----:B------:R-:W-:-:S02]  /*4010*/  ULOP3.LUT UR4, UR4, 0x3fff, URZ, 0xc0, !UPT ;  /* 0x00003fff04047892 */ /* 0x000fc4000f8ec03f */
[----:B------:R-:W-:Y:S01]  /*4020*/  @!P5 VIADD R0, R10, 0x28c40 ;  /* 0x00028c400a00d836 */ /* 0x000fe20000000000 */
[----:B------:R-:W-:Y:S01]  /*4030*/  UMOV UR11, 0x40000040 ;  /* 0x40000040000b7882 */ /* 0x000fe20000000000 */
[----:B------:R-:W-:Y:S01]  /*4040*/  UMOV UR9, 0x40000040 ;  /* 0x4000004000097882 */ /* 0x000fe20000000000 */
[----:B------:R-:W-:Y:S02]  /*4050*/  ULEA UR18, UR37, UR18, 0x9 ;  /* 0x0000001225127291 */ /* 0x000fe4000f8e483f */
[----:B------:R-:W-:Y:S01]  /*4060*/  ULOP3.LUT UR16, UR4, 0x10000, URZ, 0xfc, !UPT ;  /* 0x0001000004107892 */ /* 0x000fe2000f8efc3f */
[----:B------:R-:W-:Y:S01]  /*4070*/  @!P5 PRMT R0, RZ, 0x654, R0 ;  /* 0x00000654ff00d816 */ /* 0x000fe20000000000 */
[----:B------:R-:W-:Y:S02]  /*4080*/  UIADD3 UR6, UR18, 0x2, URZ ;  /* 0x0000000212067890 */ /* 0x000fe4000fffe03f */
[----:B------:R-:W-:Y:S02]  /*4090*/  UIADD3 UR4, UR16, 0x2, URZ ;  /* 0x0000000210047890 */ /* 0x000fe4000fffe03f */
[----:B------:R-:W-:-:S02]  /*40a0*/  UIADD3 UR10, UR18, 0x4, URZ ;  /* 0x00000004120a7890 */ /* 0x000fc4000fffe03f */
[----:B------:R-:W-:Y:S02]  /*40b0*/  UIADD3 UR8, UR16, 0x4, URZ ;  /* 0x0000000410087890 */ /* 0x000fe4000fffe03f */
[----:B------:R-:W-:Y:S01]  /*40c0*/  HGMMA.64x64x16.F32 R24, gdesc[UR16], RZ, !UPT, gsb0 ;  /* 0x00e00000101879f0 */ /* 0x000fe2000c0008ff */
[----:B------:R-:W-:Y:S02]  /*40d0*/  UIADD3 UR14, UR18, 0x6, URZ ;  /* 0x00000006120e7890 */ /* 0x000fe4000fffe03f */
[----:B------:R-:W-:Y:S01]  /*40e0*/  UIADD3 UR12, UR16, 0x6, URZ ;  /* 0x00000006100c7890 */ /* 0x000fe2000fffe03f */
[----:B------:R-:W-:Y:S01]  /*40f0*/  UMOV UR15, 0x40000040 ;  /* 0x40000040000f7882 */ /* 0x000fe20000000000 */
[----:B------:R-:W-:Y:S01]  /*4100*/  UMOV UR13, 0x40000040 ;  /* 0x40000040000d7882 */ /* 0x000fe20000000000 */
[----:B0-----:R-:W-:Y:S01]  /*4110*/  ISETP.GE.AND P6, PT, R9, 0x1, PT ;  /* 0x000000010900780c */ /* 0x001fe20003fc6270 */
[----:B------:R-:W-:Y:S01]  /*4120*/  ULDC UR20, c[0x0][0x9dc] ;  /* 0x0002770000147ab9 */ /* 0x000fe20000000800 */
[----:B------:R-:W-:-:S02]  /*4130*/  WARPGROUP.DEPBAR.LE gsb0, 0x0 ;  /* 0x00008000000079c5 */ /* 0x000fc40000010000 */
[----:B------:R-:W-:-:S06]  /*4140*/  WARPGROUP.ARRIVE ;  /* 0x00000000000079c5 */ /* 0x000fcc0000000000 */
[----:B------:R-:W-:Y:S01]  /*4150*/  HGMMA.64x64x16.F32 R24, gdesc[UR4], R24, gsb0 ;  /* 0x00e00000041879f0 */ /* 0x000fe20008000818 */
[----:B------:R-:W-:Y:S02]  /*4160*/  UMOV UR6, 0xffffffc0 ;  /* 0xffffffc000067882 */ /* 0x000fe40000000000 */
[----:B------:R-:W-:-:S04]  /*4170*/  UIMAD UR6, UR50, UR6, 0x41 ;  /* 0x00000041320674a4 */ /* 0x000fc8000f8e0206 */
[----:B------:R-:W-:Y:S02]  /*4180*/  UIADD3 UR7, -UR40, UR6, UR44 ;  /* 0x0000000628077290 */ /* 0x000fe4000fffe12c */
[----:B------:R-:W-:-:S04]  /*4190*/  UIADD3 UR6, UR6, -0x1, URZ ;  /* 0xffffffff06067890 */ /* 0x000fc8000fffe03f */
[----:B------:R-:W-:-:S05]  /*41a0*/  IADD3 R5, -R16, UR7, RZ ;  /* 0x0000000710057c10 */ /* 0x000fca000fffe1ff */
[----:B------:R-:W-:Y:S01]  /*41b0*/  IMAD.IADD R14, R5, 0x1, R8 ;  /* 0x00000001050e7824 */ /* 0x000fe200078e0208 */
[----:B------:R-:W-:Y:S02]  /*41c0*/  WARPGROUP.DEPBAR.LE gsb0, 0x0 ;  /* 0x00008000000079c5 */ /* 0x000fe40000010000 */
[----:B------:R-:W-:-:S06]  /*41d0*/  WARPGROUP.ARRIVE ;  /* 0x00000000000079c5 */ /* 0x000fcc0000000000 */
[----:B------:R-:W-:Y:S01]  /*41e0*/  HGMMA.64x64x16.F32 R24, gdesc[UR8], R24, gsb0 ;  /* 0x00e00000081879f0 */ /* 0x000fe20008000818 */
[----:B------:R-:W-:-:S06]  /*41f0*/  ULOP3.LUT UR10, URZ, UR20, URZ, 0x33, !UPT ;  /* 0x000000143f0a7292 */ /* 0x000fcc000f8e333f */
[----:B------:R-:W-:Y:S01]  /*4200*/  VIADD R15, R5, UR10 ;  /* 0x0000000a050f7c36 */ /* 0x000fe20008000000 */
[----:B------:R-:W-:Y:S02]  /*4210*/  WARPGROUP.DEPBAR.LE gsb0, 0x0 ;  /* 0x00008000000079c5 */ /* 0x000fe40000010000 */
[----:B------:R-:W-:-:S06]  /*4220*/  WARPGROUP.ARRIVE ;  /* 0x00000000000079c5 */ /* 0x000fcc0000000000 */
[----:B------:R-:W-:Y:S01]  /*4230*/  HGMMA.64x64x16.F32 R24, gdesc[UR12], R24, gsb0 ;  /* 0x00e000000c1879f0 */ /* 0x000fe20008000818 */
[----:B------:R-:W-:-:S06]  /*4240*/  ULEA UR14, UR50, 0xffffffc0, 0x6 ;  /* 0xffffffc0320e7891 */ /* 0x000fcc000f8e303f */
[----:B------:R-:W-:-:S04]  /*4250*/  MOV R13, UR14 ;  /* 0x0000000e000d7c02 */ /* 0x000fc80008000f00 */
[----:B------:R-:W-:Y:S01]  /*4260*/  IADD3 R13, -R16, UR44, -R13 ;  /* 0x0000002c100d7c10 */ /* 0x000fe2000fffe90d */
[----:B------:R-:W-:Y:S02]  /*4270*/  WARPGROUP.DEPBAR.LE gsb0, 0x0 ;  /* 0x00008000000079c5 */ /* 0x000fe40000010000 */
[----:B------:R0:W-:Y:S02]  /*4280*/  @!P5 SYNCS.ARRIVE.TRANS64.RED.A1T0 RZ, [R0+URZ], RZ ;  /* 0x000000ff00ffd9a7 */ /* 0x0001e4000810043f */
[----:B0-----:R-:W-:-:S04]  /*4290*/  IMAD.U32 R0, RZ, RZ, UR47 ;  /* 0x0000002fff007e24 */ /* 0x001fc8000f8e00ff */
[----:B------:R-:W-:-:S04]  /*42a0*/  IMAD R0, R0, 0x40, R17 ;  /* 0x0000004000007824 */ /* 0x000fc800078e0211 */
[----:B------:R-:W-:Y:S01]  /*42b0*/  IMAD.IADD R5, R15, 0x1, R0 ;  /* 0x000000010f057824 */ /* 0x000fe200078e0200 */
[----:B------:R-:W-:Y:S01]  /*42c0*/  VIADDMNMX R4, R0, R14, R13, PT ;  /* 0x0000000e00047246 */ /* 0x000fe2000380010d */
[----:B------:R-:W-:Y:S06]  /*42d0*/  @!P6 BRA `(.L_x_4377) ;  /* 0x000000000054e947 */ /* 0x000fec0003800000 */
[----:B------:R-:W-:Y:S01]  /*42e0*/  IMAD.U32 R7, RZ, RZ, UR40 ;  /* 0x00000028ff077e24 */ /* 0x000fe2000f8e00ff */
[----:B------:R-:W-:Y:S04]  /*42f0*/  BSSY B0, `(.L_x_4378) ;  /* 0x000000f000007945 */ /* 0x000fe80003800000 */
[----:B------:R-:W-:-:S04]  /*4300*/  IADD3 R6, R0, UR44, -R7 ;  /* 0x0000002c00067c10 */ /* 0x000fc8000fffe807 */
        /* <DEDUP_REMOVED lines=9> */
.L_x_4379:
[----:B------:R-:W-:-:S13]  /*43a0*/  ISETP.NE.AND P0, PT, R9, 0x1, PT ;  /* 0x000000010900780c */ /* 0x000fda0003f05270 */
[----:B------:R-:W0:Y:S02]  /*43b0*/  @P0 LDC.64 R20, c[0x0][0x9e8] ;  /* 0x00027a00ff140b82 */ /* 0x000e240000000a00 */
[----:B0-----:R-:W-:-:S05]  /*43c0*/  @P0 IMAD.HI.U32 R12, R6, R20, RZ ;  /* 0x00000014060c0227 */ /* 0x001fca00078e00ff */
[----:B------:R-:W-:-:S07]  /*43d0*/  @P0 SHF.R.U32.HI R6, RZ, R21, R12 ;  /* 0x00000015ff060219 */ /* 0x000fce000001160c */
.L_x_4380:
[----:B------:R-:W-:Y:S05]  /*43e0*/  BSYNC B0 ;  /* 0x0000000000007941 */ /* 0x000fea0003800000 */
.L_x_4378:
[----:B------:R-:W-:-:S04]  /*43f0*/  IMAD R7, R6, R9, -UR14 ;  /* 0x8000000e06077e24 */ /* 0x000fc8000f8e0209 */
[----:B------:R-:W-:-:S05]  /*4400*/  IMAD.IADD R6, R7, 0x1, -R16 ;  /* 0x0000000107067824 */ /* 0x000fca00078e0a10 */
[----:B------:R-:W-:Y:S02]  /*4410*/  VIMNMX R5, R5, R6, !PT ;  /* 0x0000000605057248 */ /* 0x000fe40007fe0100 */
[----:B------:R-:W-:-:S07]  /*4420*/  VIADDMNMX R4, R6, R9, R4, PT ;  /* 0x0000000906047246 */ /* 0x000fce0003800104 */
.L_x_4377:
[----:B------:R-:W-:Y:S02]  /*4430*/  UISETP.GE.AND UP4, UPT, UR6, 0x9, UPT ;  /* 0x000000090600788c */ /* 0x000fe4000bf86270 */
[----:B------:R-:W-:Y:S02]  /*4440*/  UISETP.GE.AND UP1, UPT, UR6, 0x1, UPT ;  /* 0x000000010600788c */ /* 0x000fe4000bf26270 */
[----:B------:R-:W-:Y:S02]  /*4450*/  UISETP.GE.AND UP0, UPT, UR6, 0x2, UPT ;  /* 0x000000020600788c */ /* 0x000fe4000bf06270 */
[----:B------:R-:W-:Y:S01]  /*4460*/  PLOP3.LUT P0, PT, PT, PT, UP4, 0x40, 0x0 ;  /* 0x000000000000781c */ /* 0x000fe20003f0e848 */
[----:B------:R-:W-:Y:S01]  /*4470*/  UISETP.GE.AND UP3, UPT, UR6, 0xa, UPT ;  /* 0x0000000a0600788c */ /* 0x000fe2000bf66270 */
[----:B------:R-:W-:Y:S01]  /*4480*/  PLOP3.LUT P2, PT, PT, PT, UP1, 0x40, 0x0 ;  /* 0x000000000000781c */ /* 0x000fe20003f4e818 */
[----:B------:R-:W-:Y:S01]  /*4490*/  UP2UR UR11, UPR, URZ, 0x1 ;  /* 0x000000013f0b7883 */ /* 0x000fe20008000000 */
[C---:B------:R-:W-:Y:S01]  /*44a0*/  ISETP.GT.AND P0, PT, R5.reuse, 0x8, P0 ;  /* 0x000000080500780c */ /* 0x040fe20000704270 */
[----:B------:R-:W-:Y:S01]  /*44b0*/  UISETP.GE.AND UP2, UPT, UR6, 0x11, UPT ;  /* 0x000000110600788c */ /* 0x000fe2000bf46270 */
[C---:B------:R-:W-:Y:S01]  /*44c0*/  ISETP.GT.AND P2, PT, R5.reuse, RZ, P2 ;  /* 0x000000ff0500720c */ /* 0x040fe20001744270 */
[----:B------:R-:W-:Y:S01]  /*44d0*/  UP2UR UR10, UPR, URZ, 0x2 ;  /* 0x000000023f0a7883 */ /* 0x000fe20008000000 */
[----:B------:R-:W-:Y:S01]  /*44e0*/  PLOP3.LUT P1, PT, PT, PT, UP0, 0x40, 0x0 ;  /* 0x000000000000781c */ /* 0x000fe20003f2e808 */
[----:B------:R-:W-:Y:S01]  /*44f0*/  UISETP.GE.AND UP0, UPT, UR6, 0x19, UPT ;  /* 0x000000190600788c */ /* 0x000fe2000bf06270 */
[----:B------:R-:W-:Y:S01]  /*4500*/  PLOP3.LUT P3, PT, PT, PT, UP3, 0x40, 0x0 ;  /* 0x000000000000781c */ /* 0x000fe20003f6e838 */
[----:B------:R-:W-:Y:S01]  /*4510*/  UISETP.GE.AND UP1, UPT, UR6, 0x12, UPT ;  /* 0x000000120600788c */ /* 0x000fe2000bf26270 */
[C---:B------:R-:W-:Y:S01]  /*4520*/  ISETP.LT.OR P0, PT, R4.reuse, 0x9, P0 ;  /* 0x000000090400780c */ /* 0x040fe20000701670 */
[----:B------:R-:W-:Y:S01]  /*4530*/  UP2UR UR22, UPR, URZ, 0x1 ;  /* 0x000000013f167883 */ /* 0x000fe20008000000 */
[----:B------:R-:W-:Y:S01]  /*4540*/  ISETP.LT.OR P2, PT, R4, 0x1, P2 ;  /* 0x000000010400780c */ /* 0x000fe20001741670 */
[----:B------:R-:W-:Y:S01]  /*4550*/  UP2UR UR19, UPR, URZ, 0x4 ;  /* 0x000000043f137883 */ /* 0x000fe20008000000 */
[C---:B------:R-:W-:Y:S01]  /*4560*/  ISETP.GT.AND P3, PT, R5.reuse, 0x9, P3 ;  /* 0x000000090500780c */ /* 0x040fe20001f64270 */
[----:B------:R-:W-:Y:S01]  /*4570*/  UP2UR UR21, UPR, URZ, 0x2 ;  /* 0x000000023f157883 */ /* 0x000fe20008000000 */
[C---:B------:R-:W-:Y:S01]  /*4580*/  ISETP.GT.AND P1, PT, R5.reuse, 0x1, P1 ;  /* 0x000000010500780c */ /* 0x040fe20000f24270 */
[----:B------:R-:W-:Y:S01]  /*4590*/  UP2UR UR7, UPR, URZ, 0x10 ;  /* 0x000000103f077883 */ /* 0x000fe20008000000 */
[----:B------:R-:W-:Y:S01]  /*45a0*/  FSEL R28, R28, -INF , !P0 ;  /* 0xff8000001c1c7808 */ /* 0x000fe20004000000 */
[----:B------:R-:W-:Y:S01]  /*45b0*/  UP2UR UR18, UPR, URZ, 0x8 ;  /* 0x000000083f127883 */ /* 0x000fe20008000000 */
[----:B------:R-:W-:Y:S01]  /*45c0*/  FSEL R24, R24, -INF , !P2 ;  /* 0xff80000018187808 */ /* 0x000fe20005000000 */
[----:B------:R-:W-:Y:S01]  /*45d0*/  UISETP.GE.AND UP3, UPT, UR6, 0x31, UPT ;  /* 0x000000310600788c */ /* 0x000fe2000bf66270 */
[----:B------:R-:W-:Y:S01]  /*45e0*/  PLOP3.LUT P0, PT, PT, PT, UP0, 0x40, 0x0 ;  /* 0x000000000000781c */ /* 0x000fe20003f0e808 */
[----:B------:R-:W-:Y:S01]  /*45f0*/  UISETP.GE.AND UP0, UPT, UR6, 0x1a, UPT ;  /* 0x0000001a0600788c */ /* 0x000fe2000bf06270 */
[----:B------:R-:W-:Y:S01]  /*4600*/  PLOP3.LUT P2, PT, PT, PT, UP2, 0x40, 0x0 ;  /* 0x000000000000781c */ /* 0x000fe20003f4e828 */
[----:B------:R-:W-:Y:S01]  /*4610*/  UISETP.GE.AND UP2, UPT, UR6, 0x2a, UPT ;  /* 0x0000002a0600788c */ /* 0x000fe2000bf46270 */
[C---:B------:R-:W-:Y:S01]  /*4620*/  ISETP.LT.OR P3, PT, R4.reuse, 0xa, P3 ;  /* 0x0000000a0400780c */ /* 0x040fe20001f61670 */
[----:B------:R-:W-:Y:S01]  /*4630*/  UP2UR UR23, UPR, URZ, 0x1 ;  /* 0x000000013f177883 */ /* 0x000fe20008000000 */
[----:B------:R-:W-:Y:S01]  /*4640*/  ISETP.LT.OR P1, PT, R4, 0x2, P1 ;  /* 0x000000020400780c */ /* 0x000fe20000f21670 */
[----:B------:R-:W-:Y:S01]  /*4650*/  UISETP.GE.AND UP4, UPT, UR6, 0x32, UPT ;  /* 0x000000320600788c */ /* 0x000fe2000bf86270 */
[----:B------:R-:W-:Y:S01]  /*4660*/  ISETP.GT.AND P2, PT, R5, 0x10, P2 ;  /* 0x000000100500780c */ /* 0x000fe20001744270 */
[----:B------:R-:W-:Y:S01]  /*4670*/  UISETP.GE.AND UP5, UPT, UR6, 0x39, UPT ;  /* 0x000000390600788c */ /* 0x000fe2000bfa6270 */
[----:B------:R-:W-:Y:S01]  /*4680*/  FSEL R56, R29, -INF , !P3 ;  /* 0xff8000001d387808 */ /* 0x000fe20005800000 */
[----:B------:R-:W-:Y:S01]  /*4690*/  UISETP.GE.AND UP6, UPT, UR6, 0x3a, UPT ;  /* 0x0000003a0600788c */ /* 0x000fe2000bfc6270 */
[----:B------:R-:W-:-:S02]  /*46a0*/  FSEL R20, R25, -INF , !P1 ;  /* 0xff80000019147808 */ /* 0x000fc40004800000 */
[----:B------:R-:W-:Y:S01]  /*46b0*/  PLOP3.LUT P3, PT, PT, PT, UP0, 0x40, 0x0 ;  /* 0x000000000000781c */ /* 0x000fe20003f6e808 */
[----:B------:R-:W-:Y:S01]  /*46c0*/  UISETP.GE.AND UP0, UPT, UR6, 0x21, UPT ;  /* 0x000000210600788c */ /* 0x000fe2000bf06270 */
[----:B------:R-:W-:Y:S01]  /*46d0*/  PLOP3.LUT P1, PT, PT, PT, UP1, 0x40, 0x0 ;  /* 0x000000000000781c */ /* 0x000fe20003f2e818 */
[----:B------:R-:W-:Y:S01]  /*46e0*/  UISETP.GE.AND UP1, UPT, UR6, 0x29, UPT ;  /* 0x000000290600788c */ /* 0x000fe2000bf26270 */
[----:B------:R-:W-:Y:S01]  /*46f0*/  ISETP.LT.OR P2, PT, R4, 0x11, P2 ;  /* 0x000000110400780c */ /* 0x000fe20001741670 */
[----:B------:R-:W-:Y:S01]  /*4700*/  UP2UR UR24, UPR, URZ, 0x1 ;  /* 0x000000013f187883 */ /* 0x000fe20008000000 */
[C---:B------:R-:W-:Y:S02]  /*4710*/  ISETP.GT.AND P1, PT, R5.reuse, 0x11, P1 ;  /* 0x000000110500780c */ /* 0x040fe40000f24270 */
[C---:B------:R-:W-:Y:S02]  /*4720*/  ISETP.GT.AND P0, PT, R5.reuse, 0x18, P0 ;  /* 0x000000180500780c */ /* 0x040fe40000704270 */
[----:B------:R-:W-:-:S02]  /*4730*/  ISETP.GT.AND P3, PT, R5, 0x19, P3 ;  /* 0x000000190500780c */ /* 0x000fc40001f64270 */
[----:B------:R-:W-:Y:S02]  /*4740*/  FSEL R32, R32, -INF , !P2 ;  /* 0xff80000020207808 */ /* 0x000fe40005000000 */
[----:B------:R-:W-:Y:S01]  /*4750*/  PLOP3.LUT P2, PT, PT, PT, UP0, 0x40, 0x0 ;  /* 0x000000000000781c */ /* 0x000fe20003f4e808 */
[----:B------:R-:W-:Y:S01]  /*4760*/  UISETP.GE.AND UP0, UPT, UR6, 0x22, UPT ;  /* 0x000000220600788c */ /* 0x000fe2000bf06270 */
[C---:B------:R-:W-:Y:S02]  /*4770*/  ISETP.LT.OR P1, PT, R4.reuse, 0x12, P1 ;  /* 0x000000120400780c */ /* 0x040fe40000f21670 */
[C---:B------:R-:W-:Y:S02]  /*4780*/  ISETP.LT.OR P0, PT, R4.reuse, 0x19, P0 ;  /* 0x000000190400780c */ /* 0x040fe40000701670 */
[----:B------:R-:W-:Y:S02]  /*4790*/  ISETP.LT.OR P3, PT, R4, 0x1a, P3 ;  /* 0x0000001a0400780c */ /* 0x000fe40001f61670 */
[----:B------:R-:W-:-:S02]  /*47a0*/  FSEL R58, R33, -INF , !P1 ;  /* 0xff800000213a7808 */ /* 0x000fc40004800000 */
[----:B------:R-:W-:Y:S02]  /*47b0*/  FSEL R36, R36, -INF , !P0 ;  /* 0xff80000024247808 */ /* 0x000fe40004000000 */
[----:B------:R-:W-:Y:S02]  /*47c0*/  FSEL R60, R37, -INF , !P3 ;  /* 0xff800000253c7808 */ /* 0x000fe40005800000 */
[----:B------:R-:W-:Y:S02]  /*47d0*/  PLOP3.LUT P1, PT, PT, PT, UP0, 0x40, 0x0 ;  /* 0x000000000000781c */ /* 0x000fe40003f2e808 */
[----:B------:R-:W-:Y:S02]  /*47e0*/  PLOP3.LUT P0, PT, PT, PT, UP1, 0x40, 0x0 ;  /* 0x000000000000781c */ /* 0x000fe40003f0e818 */
[----:B------:R-:W-:Y:S02]  /*47f0*/  PLOP3.LUT P3, PT, PT, PT, UP2, 0x40, 0x0 ;  /* 0x000000000000781c */ /* 0x000fe40003f6e828 */
[----:B------:R-:W-:-:S02]  /*4800*/  ISETP.GT.AND P2, PT, R5, 0x20, P2 ;  /* 0x000000200500780c */ /* 0x000fc40001744270 */
[C---:B------:R-:W-:Y:S02]  /*4810*/  ISETP.GT.AND P1, PT, R5.reuse, 0x21, P1 ;  /* 0x000000210500780c */ /* 0x040fe40000f24270 */
[C---:B------:R-:W-:Y:S02]  /*4820*/  ISETP.GT.AND P0, PT, R5.reuse, 0x28, P0 ;  /* 0x000000280500780c */ /* 0x040fe40000704270 */
[----:B------:R-:W-:Y:S02]  /*4830*/  ISETP.GT.AND P3, PT, R5, 0x29, P3 ;  /* 0x000000290500780c */ /* 0x000fe40001f64270 */
[C---:B------:R-:W-:Y:S02]  /*4840*/  ISETP.LT.OR P2, PT, R4.reuse, 0x21, P2 ;  /* 0x000000210400780c */ /* 0x040fe40001741670 */
[C---:B------:R-:W-:Y:S02]  /*4850*/  ISETP.LT.OR P1, PT, R4.reuse, 0x22, P1 ;  /* 0x000000220400780c */ /* 0x040fe40000f21670 */
[----:B------:R-:W-:-:S02]  /*4860*/  ISETP.LT.OR P0, PT, R4, 0x29, P0 ;  /* 0x000000290400780c */ /* 0x000fc40000701670 */
[----:B------:R-:W-:Y:S02]  /*4870*/  ISETP.LT.OR P3, PT, R4, 0x2a, P3 ;  /* 0x0000002a0400780c */ /* 0x000fe40001f61670 */
[----:B------:R-:W-:Y:S02]  /*4880*/  FSEL R40, R40, -INF , !P2 ;  /* 0xff80000028287808 */ /* 0x000fe40005000000 */
[----:B------:R-:W-:Y:S02]  /*4890*/  FSEL R62, R41, -INF , !P1 ;  /* 0xff800000293e7808 */ /* 0x000fe40004800000 */
[----:B------:R-:W-:Y:S02]  /*48a0*/  FSEL R44, R44, -INF , !P0 ;  /* 0xff8000002c2c7808 */ /* 0x000fe40004000000 */
[----:B------:R-:W-:Y:S02]  /*48b0*/  FSEL R64, R45, -INF , !P3 ;  /* 0xff8000002d407808 */ /* 0x000fe40005800000 */
[----:B------:R-:W-:-:S02]  /*48c0*/  PLOP3.LUT P2, PT, PT, PT, UP3, 0x40, 0x0 ;  /* 0x000000000000781c */ /* 0x000fc40003f4e838 */
[----:B------:R-:W-:Y:S02]  /*48d0*/  PLOP3.LUT P1, PT, PT, PT, UP4, 0x40, 0x0 ;  /* 0x000000000000781c */ /* 0x000fe40003f2e848 */
[----:B------:R-:W-:Y:S02]  /*48e0*/  PLOP3.LUT P0, PT, PT, PT, UP5, 0x40, 0x0 ;  /* 0x000000000000781c */ /* 0x000fe40003f0e858 */
[----:B------:R-:W-:Y:S02]  /*48f0*/  PLOP3.LUT P3, PT, PT, PT, UP6, 0x40, 0x0 ;  /* 0x000000000000781c */ /* 0x000fe40003f6e868 */
[C---:B------:R-:W-:Y:S02]  /*4900*/  ISETP.GT.AND P2, PT, R5.reuse, 0x30, P2 ;  /* 0x000000300500780c */ /* 0x040fe40001744270 */
[C---:B------:R-:W-:Y:S02]  /*4910*/  ISETP.GT.AND P1, PT, R5.reuse, 0x31, P1 ;  /* 0x000000310500780c */ /* 0x040fe40000f24270 */
[----:B------:R-:W-:-:S02]  /*4920*/  ISETP.GT.AND P0, PT, R5, 0x38, P0 ;  /* 0x000000380500780c */ /* 0x000fc40000704270 */
[----:B------:R-:W-:Y:S01]  /*4930*/  ISETP.GT.AND P3, PT, R5, 0x39, P3 ;  /* 0x000000390500780c */ /* 0x000fe20001f64270 */
[----:B------:R-:W-:Y:S01]  /*4940*/  VIADD R5, R0, 0x8 ;  /* 0x0000000800057836 */ /* 0x000fe20000000000 */
[C---:B------:R-:W-:Y:S02]  /*4950*/  ISETP.LT.OR P2, PT, R4.reuse, 0x31, P2 ;  /* 0x000000310400780c */ /* 0x040fe40001741670 */
[C---:B------:R-:W-:Y:S02]  /*4960*/  ISETP.LT.OR P1, PT, R4.reuse, 0x32, P1 ;  /* 0x000000320400780c */ /* 0x040fe40000f21670 */
[C---:B------:R-:W-:Y:S02]  /*4970*/  ISETP.LT.OR P0, PT, R4.reuse, 0x39, P0 ;  /* 0x000000390400780c */ /* 0x040fe40000701670 */
[----:B------:R-:W-:Y:S02]  /*4980*/  ISETP.LT.OR P3, PT, R4, 0x3a, P3 ;  /* 0x0000003a0400780c */ /* 0x000fe40001f61670 */
[----:B------:R-:W-:-:S02]  /*4990*/  VIADDMNMX R6, R5, R14, R13, PT ;  /* 0x0000000e05067246 */ /* 0x000fc4000380010d */
[----:B------:R-:W-:Y:S02]  /*49a0*/  IADD3 R5, R15, 0x8, R0 ;  /* 0x000000080f057810 */ /* 0x000fe40007ffe000 */
[----:B------:R-:W-:Y:S02]  /*49b0*/  FSEL R48, R48, -INF , !P2 ;  /* 0xff80000030307808 */ /* 0x000fe40005000000 */
[----:B------:R-:W-:Y:S02]  /*49c0*/  FSEL R66, R49, -INF , !P1 ;  /* 0xff80000031427808 */ /* 0x000fe40004800000 */
[----:B------:R-:W-:Y:S02]  /*49d0*/  FSEL R52, R52, -INF , !P0 ;  /* 0xff80000034347808 */ /* 0x000fe40004000000 */
[----:B------:R-:W-:Y:S01]  /*49e0*/  FSEL R68, R53, -INF , !P3 ;  /* 0xff80000035447808 */ /* 0x000fe20005800000 */
[----:B------:R-:W-:Y:S06]  /*49f0*/  @!P6 BRA `(.L_x_4381) ;  /* 0x000000000058e947 */ /* 0x000fec0003800000 */
[----:B------:R-:W-:Y:S01]  /*4a00*/  IMAD.U32 R7, RZ, RZ, UR40 ;  /* 0x00000028ff077e24 */ /* 0x000fe2000f8e00ff */
[----:B------:R-:W-:Y:S04]  /*4a10*/  BSSY B0, `(.L_x_4382) ;  /* 0x0000010000007945 */ /* 0x000fe80003800000 */
[----:B------:R-:W-:-:S05]  /*4a20*/  IADD3 R4, R0, UR44, -R7 ;  /* 0x0000002c00047c10 */ /* 0x000fca000fffe807 */
[----:B------:R-:W-:-:S05]  /*4a30*/  VIADD R4, R4, 0x8 ;  /* 0x0000000804047836 */ /* 0x000fca0000000000 */
        /* <DEDUP_REMOVED lines=9> */
.L_x_4383:
[----:B------:R-:W-:-:S13]  /*4ad0*/  ISETP.NE.AND P0, PT, R9, 0x1, PT ;  /* 0x000000010900780c */ /* 0x000fda0003f05270 */
[----:B------:R-:W0:Y:S02]  /*4ae0*/  @P0 LDC.64 R12, c[0x0][0x9e8] ;  /* 0x00027a00ff0c0b82 */ /* 0x000e240000000a00 */
[----:B0-----:R-:W-:-:S05]  /*4af0*/  @P0 IMAD.HI.U32 R12, R4, R12, RZ ;  /* 0x0000000c040c0227 */ /* 0x001fca00078e00ff */
[----:B------:R-:W-:-:S07]  /*4b00*/  @P0 SHF.R.U32.HI R4, RZ, R13, R12 ;  /* 0x0000000dff040219 */ /* 0x000fce000001160c */
.L_x_4384:
[----:B------:R-:W-:Y:S05]  /*4b10*/  BSYNC B0 ;  /* 0x0000000000007941 */ /* 0x000fea0003800000 */
.L_x_4382:
[----:B------:R-:W-:-:S04]  /*4b20*/  IMAD R7, R4, R9, -UR14 ;  /* 0x8000000e04077e24 */ /* 0x000fc8000f8e0209 */
[----:B------:R-:W-:-:S05]  /*4b30*/  IMAD.IADD R4, R7, 0x1, -R16 ;  /* 0x0000000107047824 */ /* 0x000fca00078e0a10 */
[----:B------:R-:W-:Y:S02]  /*4b40*/  VIMNMX R5, R5, R4, !PT ;  /* 0x0000000405057248 */ /* 0x000fe40007fe0100 */
[----:B------:R-:W-:-:S07]  /*4b50*/  VIADDMNMX R6, R4, R9, R6, PT ;  /* 0x0000000904067246 */ /* 0x000fce0003800106 */
.L_x_4381:
[----:B------:R-:W-:Y:S01]  /*4b60*/  FMNMX.FTZ R4, R24, R20, !PT ;  /* 0x0000001418047209 */ /* 0x000fe20007810000 */
[----:B------:R-:W-:Y:S01]  /*4b70*/  UP2UR UR6, UPR, URZ, 0x4 ;  /* 0x000000043f067883 */ /* 0x000fe20008000000 */
[----:B------:R-:W-:Y:S01]  /*4b80*/  BAR.SYNC.DEFER_BLOCKING 0xf, 0x100 ;  /* 0x03c4000000007b1d */ /* 0x000fe20000010000 */
[----:B------:R-:W-:Y:S01]  /*4b90*/  UISETP.NE.AND UP2, UPT, UR7, URZ, UPT ;  /* 0x0000003f0700728c */ /* 0x000fe2000bf45270 */
[----:B------:R-:W-:Y:S01]  /*4ba0*/  FMNMX.FTZ R4, R28, R4, !PT ;  /* 0x000000041c047209 */ /* 0x000fe20007810000 */
[----:B------:R-:W-:Y:S02]  /*4bb0*/  UP2UR UR7, UPR, URZ, 0x8 ;  /* 0x000000083f077883 */ /* 0x000fe40008000000 */
[----:B------:R-:W-:Y:S01]  /*4bc0*/  UISETP.NE.AND UP3, UPT, UR11, URZ, UPT ;  /* 0x0000003f0b00728c */ /* 0x000fe2000bf65270 */
[----:B------:R-:W-:Y:S01]  /*4bd0*/  FMNMX.FTZ R4, R56, R4, !PT ;  /* 0x0000000438047209 */ /* 0x000fe20007810000 */
[----:B------:R-:W-:Y:S01]  /*4be0*/  UP2UR UR11, UPR, URZ, 0x10 ;  /* 0x000000103f0b7883 */ /* 0x000fe20008000000 */
[----:B------:R-:W-:Y:S01]  /*4bf0*/  PLOP3.LUT P0, PT, PT, PT, UP2, 0x40, 0x0 ;  /* 0x000000000000781c */ /* 0x000fe20003f0e828 */
[----:B------:R-:W-:Y:S01]  /*4c00*/  UISETP.NE.AND UP4, UPT, UR10, URZ, UPT ;  /* 0x0000003f0a00728c */ /* 0x000fe2000bf85270 */
[----:B------:R-:W-:Y:S01]  /*4c10*/  FMNMX.FTZ R4, R32, R4, !PT ;  /* 0x0000000420047209 */ /* 0x000fe20007810000 */
[----:B------:R-:W-:Y:S01]  /*4c20*/  UP2UR UR14, UPR, URZ, 0x20 ;  /* 0x000000203f0e7883 */ /* 0x000fe20008000000 */
[----:B------:R-:W-:Y:S01]  /*4c30*/  PLOP3.LUT P3, PT, PT, PT, UP3, 0x40, 0x0 ;  /* 0x000000000000781c */ /* 0x000fe20003f6e838 */
[----:B------:R-:W-:Y:S01]  /*4c40*/  ULDC UR10, c[0x0][0x988] ;  /* 0x00026200000a7ab9 */ /* 0x000fe20000000800 */
[----:B------:R-:W-:Y:S01]  /*4c50*/  FMNMX.FTZ R4, R58, R4, !PT ;  /* 0x000000043a047209 */ /* 0x000fe20007810000 */
[----:B------:R-:W-:Y:S01]  /*4c60*/  UISETP.NE.AND UP5, UPT, UR18, URZ, UPT ;  /* 0x0000003f1200728c */ /* 0x000fe2000bfa5270 */
[----:B------:R-:W-:Y:S01]  /*4c70*/  PLOP3.LUT P1, PT, PT, PT, UP4, 0x40, 0x0 ;  /* 0x000000000000781c */ /* 0x000fe20003f2e848 */
[----:B------:R-:W-:Y:S01]  /*4c80*/  UISETP.NE.AND UP2, UPT, UR19, URZ, UPT ;  /* 0x0000003f1300728c */ /* 0x000fe2000bf45270 */
[----:B------:R-:W-:Y:S01]  /*4c90*/  FMNMX.FTZ R4, R36, R4, !PT ;  /* 0x0000000424047209 */ /* 0x000fe20007810000 */
[----:B------:R-:W-:Y:S01]  /*4ca0*/  UISETP.NE.AND UP3, UPT, UR21, URZ, UPT ;  /* 0x0000003f1500728c */ /* 0x000fe2000bf65270 */
[C---:B------:R-:W-:Y:S01]  /*4cb0*/  ISETP.GT.AND P1, PT, R5.reuse, RZ, P1 ;  /* 0x000000ff0500720c */ /* 0x040fe20000f24270 */
[----:B------:R-:W-:Y:S01]  /*4cc0*/  UISETP.NE.AND UP4, UPT, UR22, URZ, UPT ;  /* 0x0000003f1600728c */ /* 0x000fe2000bf85270 */
[----:B------:R-:W-:Y:S01]  /*4cd0*/  FMNMX.FTZ R4, R60, R4, !PT ;  /* 0x000000043c047209 */ /* 0x000fe20007810000 */
[----:B------:R-:W-:Y:S01]  /*4ce0*/  UP2UR UR15, UPR, URZ, 0x40 ;  /* 0x000000403f0f7883 */ /* 0x000fe20008000000 */
[----:B------:R-:W-:Y:S01]  /*4cf0*/  ISETP.GT.AND P3, PT, R5, 0x1, P3 ;  /* 0x000000010500780c */ /* 0x000fe20001f64270 */
[----:B------:R-:W-:Y:S01]  /*4d00*/  UISETP.NE.AND UP6, UPT, UR24, URZ, UPT ;  /* 0x0000003f1800728c */ /* 0x000fe2000bfc5270 */
[----:B------:R-:W-:-:S02]  /*4d10*/  FMNMX.FTZ R4, R40, R4, !PT ;  /* 0x0000000428047209 */ /* 0x000fc40007810000 */
[----:B------:R-:W-:Y:S02]  /*4d20*/  ISETP.LT.OR P1, PT, R6, 0x1, P1 ;  /* 0x000000010600780c */ /* 0x000fe40000f21670 */
[----:B------:R-:W-:Y:S02]  /*4d30*/  FMNMX.FTZ R4, R62, R4, !PT ;  /* 0x000000043e047209 */ /* 0x000fe40007810000 */
[----:B------:R-:W-:Y:S02]  /*4d40*/  ISETP.LT.OR P3, PT, R6, 0x2, P3 ;  /* 0x000000020600780c */ /* 0x000fe40001f61670 */
[----:B------:R-:W-:Y:S02]  /*4d50*/  FMNMX.FTZ R4, R44, R4, !PT ;  /* 0x000000042c047209 */ /* 0x000fe40007810000 */
[----:B------:R-:W-:Y:S02]  /*4d60*/  ISETP.GT.AND P0, PT, R5, 0x8, P0 ;  /* 0x000000080500780c */ /* 0x000fe40000704270 */
[----:B------:R-:W-:-:S02]  /*4d70*/  FMNMX.FTZ R4, R64, R4, !PT ;  /* 0x0000000440047209 */ /* 0x000fc40007810000 */
[----:B------:R-:W-:Y:S02]  /*4d80*/  FSEL R26, R26, -INF , !P1 ;  /* 0xff8000001a1a7808 */ /* 0x000fe40004800000 */
[----:B------:R-:W-:Y:S02]  /*4d90*/  FMNMX.FTZ R4, R48, R4, !PT ;  /* 0x0000000430047209 */ /* 0x000fe40007810000 */
[----:B------:R-:W-:Y:S01]  /*4da0*/  PLOP3.LUT P1, PT, PT, PT, UP2, 0x40, 0x0 ;  /* 0x000000000000781c */ /* 0x000fe20003f2e828 */
[----:B------:R-:W-:Y:S01]  /*4db0*/  UISETP.NE.AND UP2, UPT, UR6, URZ, UPT ;  /* 0x0000003f0600728c */ /* 0x000fe2000bf45270 */
[----:B------:R-:W-:Y:S02]  /*4dc0*/  FMNMX.FTZ R4, R66, R4, !PT ;  /* 0x0000000442047209 */ /* 0x000fe40007810000 */
[----:B------:R-:W-:Y:S02]  /*4dd0*/  FSEL R27, R27, -INF , !P3 ;  /* 0xff8000001b1b7808 */ /* 0x000fe40005800000 */
[----:B------:R-:W-:-:S02]  /*4de0*/  FMNMX.FTZ R4, R52, R4, !PT ;  /* 0x0000000434047209 */ /* 0x000fc40007810000 */
[----:B------:R-:W-:Y:S02]  /*4df0*/  ISETP.LT.OR P0, PT, R6, 0x9, P0 ;  /* 0x000000090600780c */ /* 0x000fe40000701670 */
[----:B------:R-:W-:Y:S02]  /*4e00*/  FMNMX.FTZ R7, R68, R4, !PT ;  /* 0x0000000444077209 */ /* 0x000fe40007810000 */
[----:B------:R-:W-:Y:S01]  /*4e10*/  PLOP3.LUT P3, PT, PT, PT, UP3, 0x40, 0x0 ;  /* 0x000000000000781c */ /* 0x000fe20003f6e838 */
[----:B------:R-:W-:Y:S01]  /*4e20*/  UISETP.NE.AND UP3, UPT, UR7, URZ, UPT ;  /* 0x0000003f0700728c */ /* 0x000fe2000bf65270 */
[----:B------:R-:W-:Y:S01]  /*4e30*/  FSEL R30, R30, -INF , !P0 ;  /* 0xff8000001e1e7808 */ /* 0x000fe20004000000 */
[----:B------:R-:W0:Y:S01]  /*4e40*/  SHFL.BFLY PT, R4, R7, 0x2, 0x1f ;  /* 0x0c401f0007047f89 */ /* 0x000e2200000e0000 */
[----:B------:R-:W-:Y:S02]  /*4e50*/  ISETP.GT.AND P1, PT, R5, 0x10, P1 ;  /* 0x000000100500780c */ /* 0x000fe40000f24270 */
[----:B------:R-:W-:Y:S01]  /*4e60*/  PLOP3.LUT P0, PT, PT, PT, UP4, 0x40, 0x0 ;  /* 0x000000000000781c */ /* 0x000fe20003f0e848 */
[----:B------:R-:W-:Y:S01]  /*4e70*/  UISETP.NE.AND UP4, UPT, UR11, URZ, UPT ;  /* 0x0000003f0b00728c */ /* 0x000fe2000bf85270 */
[----:B------:R-:W-:-:S02]  /*4e80*/  ISETP.LT.OR P1, PT, R6, 0x11, P1 ;  /* 0x000000110600780c */ /* 0x000fc40000f21670 */
[C---:B------:R-:W-:Y:S02]  /*4e90*/  ISETP.GT.AND P3, PT, R5.reuse, 0x11, P3 ;  /* 0x000000110500780c */ /* 0x040fe40001f64270 */
[----:B------:R-:W-:Y:S02]  /*4ea0*/  FSEL R34, R34, -INF , !P1 ;  /* 0xff80000022227808 */ /* 0x000fe40004800000 */
[----:B------:R-:W-:Y:S02]  /*4eb0*/  ISETP.LT.OR P3, PT, R6, 0x12, P3 ;  /* 0x000000120600780c */ /* 0x000fe40001f61670 */
[----:B------:R-:W-:Y:S02]  /*4ec0*/  ISETP.GT.AND P0, PT, R5, 0x18, P0 ;  /* 0x000000180500780c */ /* 0x000fe40000704270 */
[----:B------:R-:W-:Y:S01]  /*4ed0*/  PLOP3.LUT P1, PT, PT, PT, UP6, 0x40, 0x0 ;  /* 0x000000000000781c */ /* 0x000fe20003f2e868 */
[----:B------:R-:W-:Y:S01]  /*4ee0*/  UISETP.NE.AND UP6, UPT, UR15, URZ, UPT ;  /* 0x0000003f0f00728c */ /* 0x000fe2000bfc5270 */
[----:B------:R-:W-:-:S02]  /*4ef0*/  FSEL R35, R35, -INF , !P3 ;  /* 0xff80000023237808 */ /* 0x000fc40005800000 */
[----:B------:R-:W-:Y:S02]  /*4f00*/  ISETP.LT.OR P0, PT, R6, 0x19, P0 ;  /* 0x000000190600780c */ /* 0x000fe40000701670 */
[----:B------:R-:W-:Y:S02]  /*4f10*/  PLOP3.LUT P3, PT, PT, PT, UP0, 0x40, 0x0 ;  /* 0x000000000000781c */ /* 0x000fe40003f6e808 */
[----:B------:R-:W-:Y:S02]  /*4f20*/  ISETP.GT.AND P1, PT, R5, 0x20, P1 ;  /* 0x000000200500780c */ /* 0x000fe40000f24270 */
[----:B0-----:R-:W-:Y:S02]  /*4f30*/  FMNMX.FTZ R12, R7, R4, !PT ;  /* 0x00000004070c7209 */ /* 0x001fe40007810000 */
[----:B------:R-:W-:Y:S02]  /*4f40*/  FMNMX.FTZ R7, R26, R27, !PT ;  /* 0x0000001b1a077209 */ /* 0x000fe40007810000 */
[----:B------:R-:W-:Y:S01]  /*4f50*/  FSEL R38, R38, -INF , !P0 ;  /* 0xff80000026267808 */ /* 0x000fe20004000000 */
[----:B------:R-:W0:Y:S01]  /*4f60*/  SHFL.BFLY PT, R13, R12, 0x1, 0x1f ;  /* 0x0c201f000c0d7f89 */ /* 0x000e2200000e0000 */
[----:B------:R-:W-:-:S02]  /*4f70*/  PLOP3.LUT P0, PT, PT, PT, UP1, 0x40, 0x0 ;  /* 0x000000000000781c */ /* 0x000fc40003f0e818 */
[----:B------:R-:W-:Y:S02]  /*4f80*/  ISETP.LT.OR P1, PT, R6, 0x21, P1 ;  /* 0x000000210600780c */ /* 0x000fe40000f21670 */
[C---:B------:R-:W-:Y:S02]  /*4f90*/  ISETP.GT.AND P3, PT, R5.reuse, 0x21, P3 ;  /* 0x000000210500780c */ /* 0x040fe40001f64270 */
[----:B------:R-:W-:Y:S02]  /*4fa0*/  FSEL R42, R42, -INF , !P1 ;  /* 0xff8000002a2a7808 */ /* 0x000fe40004800000 */
[----:B------:R-:W-:Y:S02]  /*4fb0*/  ISETP.GT.AND P0, PT, R5, 0x28, P0 ;  /* 0x000000280500780c */ /* 0x000fe40000704270 */
[----:B------:R-:W-:Y:S02]  /*4fc0*/  ISETP.LT.OR P3, PT, R6, 0x22, P3 ;  /* 0x000000220600780c */ /* 0x000fe40001f61670 */
[----:B------:R-:W-:-:S02]  /*4fd0*/  PLOP3.LUT P1, PT, PT, PT, UP3, 0x40, 0x0 ;  /* 0x000000000000781c */ /* 0x000fc40003f2e838 */
[----:B------:R-:W-:Y:S02]  /*4fe0*/  ISETP.LT.OR P0, PT, R6, 0x29, P0 ;  /* 0x000000290600780c */ /* 0x000fe40000701670 */
[----:B------:R-:W-:Y:S02]  /*4ff0*/  FSEL R43, R43, -INF , !P3 ;  /* 0xff8000002b2b7808 */ /* 0x000fe40005800000 */
[----:B------:R-:W-:Y:S02]  /*5000*/  PLOP3.LUT P3, PT, PT, PT, UP4, 0x40, 0x0 ;  /* 0x000000000000781c */ /* 0x000fe40003f6e848 */
[----:B------:R-:W-:Y:S02]  /*5010*/  FSEL R46, R46, -INF , !P0 ;  /* 0xff8000002e2e7808 */ /* 0x000fe40004000000 */
[----:B------:R-:W-:Y:S02]  /*5020*/  ISETP.GT.AND P1, PT, R5, 0x30, P1 ;  /* 0x000000300500780c */ /* 0x000fe40000f24270 */
[----:B0-----:R-:W-:-:S02]  /*5030*/  FMNMX.FTZ R4, R12, R13, !PT ;  /* 0x0000000d0c047209 */ /* 0x001fc40007810000 */
[----:B------:R-:W-:Y:S02]  /*5040*/  FMNMX.FTZ R12, R30, R7, !PT ;  /* 0x000000071e0c7209 */ /* 0x000fe40007810000 */
[C---:B------:R-:W-:Y:S01]  /*5050*/  FSETP.NEU.FTZ.AND P2, PT, R4.reuse, -INF , PT ;  /* 0xff8000000400780b */ /* 0x040fe20003f5d000 */
[----:B------:R-:W-:Y:S01]  /*5060*/  FMUL.FTZ R13, R4, UR10 ;  /* 0x0000000a040d7c20 */ /* 0x000fe20008410000 */
[----:B------:R-:W-:Y:S02]  /*5070*/  ISETP.GT.AND P3, PT, R5, 0x31, P3 ;  /* 0x000000310500780c */ /* 0x000fe40001f64270 */
[C---:B------:R-:W-:Y:S02]  /*5080*/  ISETP.LT.OR P1, PT, R6.reuse, 0x31, P1 ;  /* 0x000000310600780c */ /* 0x040fe40000f21670 */
[----:B------:R-:W-:Y:S02]  /*5090*/  FSEL R13, R13, RZ, P2 ;  /* 0x000000ff0d0d7208 */ /* 0x000fe40001000000 */
[----:B------:R-:W-:Y:S01]  /*50a0*/  PLOP3.LUT P2, PT, PT, PT, UP5, 0x40, 0x0 ;  /* 0x000000000000781c */ /* 0x000fe20003f4e858 */
[----:B------:R-:W-:Y:S01]  /*50b0*/  UISETP.NE.AND UP5, UPT, UR23, URZ, UPT ;  /* 0x0000003f1700728c */ /* 0x000fe2000bfa5270 */
[----:B------:R-:W-:Y:S01]  /*50c0*/  ISETP.LT.OR P3, PT, R6, 0x32, P3 ;  /* 0x000000320600780c */ /* 0x000fe20001f61670 */
[--C-:B------:R-:W-:Y:S01]  /*50d0*/  FFMA.FTZ R14, R24, UR10, -R13.reuse ;  /* 0x0000000a180e7c23 */ /* 0x100fe2000801080d */
[----:B------:R-:W-:Y:S01]  /*50e0*/  ISETP.GT.AND P2, PT, R5, 0x9, P2 ;  /* 0x000000090500780c */ /* 0x000fe20001744270 */
[--C-:B------:R-:W-:Y:S01]  /*50f0*/  FFMA.FTZ R24, R32, UR10, -R13.reuse ;  /* 0x0000000a20187c23 */ /* 0x100fe2000801080d */
[----:B------:R-:W-:Y:S01]  /*5100*/  FSEL R50, R50, -INF , !P1 ;  /* 0xff80000032327808 */ /* 0x000fe20004800000 */
[--C-:B------:R-:W-:Y:S01]  /*5110*/  FFMA.FTZ R32, R40, UR10, -R13.reuse ;  /* 0x0000000a28207c23 */ /* 0x100fe2000801080d */
[----:B------:R-:W-:Y:S01]  /*5120*/  ISETP.LT.OR P2, PT, R6, 0xa, P2 ;  /* 0x0000000a0600780c */ /* 0x000fe20001741670 */
[----:B------:R-:W-:Y:S01]  /*5130*/  MUFU.EX2 R14, R14 ;  /* 0x0000000e000e7308 */ /* 0x000fe20000000800 */
[----:B------:R-:W-:Y:S01]  /*5140*/  FSEL R51, R51, -INF , !P3 ;  /* 0xff80000033337808 */ /* 0x000fe20005800000 */
[--C-:B------:R-:W-:Y:S01]  /*5150*/  FFMA.FTZ R29, R60, UR10, -R13.reuse ;  /* 0x0000000a3c1d7c23 */ /* 0x100fe2000801080d */
[----:B------:R-:W-:Y:S01]  /*5160*/  FSEL R31, R31, -INF , !P2 ;  /* 0xff8000001f1f7808 */ /* 0x000fe20005000000 */
[--C-:B------:R-:W-:Y:S01]  /*5170*/  FFMA.FTZ R37, R64, UR10, -R13.reuse ;  /* 0x0000000a40257c23 */ /* 0x100fe2000801080d */
[----:B------:R-:W-:Y:S01]  /*5180*/  PLOP3.LUT P2, PT, PT, PT, UP5, 0x40, 0x0 ;  /* 0x000000000000781c */ /* 0x000fe20003f4e858 */
[----:B------:R-:W-:Y:S01]  /*5190*/  UISETP.NE.AND UP5, UPT, UR14, URZ, UPT ;  /* 0x0000003f0e00728c */ /* 0x000fe2000bfa5270 */
[----:B------:R-:W-:Y:S01]  /*51a0*/  FMNMX.FTZ R7, R31, R12, !PT ;  /* 0x0000000c1f077209 */ /* 0x000fe20007810000 */
[--C-:B------:R-:W-:Y:S01]  /*51b0*/  FFMA.FTZ R40, R48, UR10, -R13.reuse ;  /* 0x0000000a30287c23 */ /* 0x100fe2000801080d */
[----:B------:R-:W-:Y:S01]  /*51c0*/  ISETP.GT.AND P2, PT, R5, 0x19, P2 ;  /* 0x000000190500780c */ /* 0x000fe20001744270 */
[----:B------:R-:W-:Y:S01]  /*51d0*/  FFMA.FTZ R41, R66, UR10, -R13 ;  /* 0x0000000a42297c23 */ /* 0x000fe2000801080d */
[----:B------:R-:W-:Y:S01]  /*51e0*/  FMNMX.FTZ R12, R34, R7, !PT ;  /* 0x00000007220c7209 */ /* 0x000fe20007810000 */
[----:B------:R-:W-:Y:S01]  /*51f0*/  MUFU.EX2 R24, R24 ;  /* 0x0000001800187308 */ /* 0x000fe20000000800 */
[----:B------:R-:W-:-:S02]  /*5200*/  ISETP.LT.OR P2, PT, R6, 0x1a, P2 ;  /* 0x0000001a0600780c */ /* 0x000fc40001741670 */
[----:B------:R-:W-:Y:S02]  /*5210*/  FMNMX.FTZ R7, R35, R12, !PT ;  /* 0x0000000c23077209 */ /* 0x000fe40007810000 */
[----:B------:R-:W-:Y:S02]  /*5220*/  FSEL R39, R39, -INF , !P2 ;  /* 0xff80000027277808 */ /* 0x000fe40005000000 */
[----:B------:R-:W-:Y:S01]  /*5230*/  FMNMX.FTZ R12, R38, R7, !PT ;  /* 0x00000007260c7209 */ /* 0x000fe20007810000 */
[----:B------:R-:W-:Y:S01]  /*5240*/  MUFU.EX2 R29, R29 ;  /* 0x0000001d001d7308 */ /* 0x000fe20000000800 */
[----:B------:R-:W-:Y:S02]  /*5250*/  PLOP3.LUT P2, PT, PT, PT, UP2, 0x40, 0x0 ;  /* 0x000000000000781c */ /* 0x000fe40003f4e828 */
[----:B------:R-:W-:Y:S02]  /*5260*/  FMNMX.FTZ R7, R39, R12, !PT ;  /* 0x0000000c27077209 */ /* 0x000fe40007810000 */
[----:B------:R-:W-:-:S02]  /*5270*/  ISETP.GT.AND P2, PT, R5, 0x29, P2 ;  /* 0x000000290500780c */ /* 0x000fc40001744270 */
[----:B------:R-:W-:Y:S01]  /*5280*/  FMNMX.FTZ R12, R42, R7, !PT ;  /* 0x000000072a0c7209 */ /* 0x000fe20007810000 */
[----:B------:R-:W-:Y:S01]  /*5290*/  MUFU.EX2 R32, R32 ;  /* 0x0000002000207308 */ /* 0x000fe20000000800 */
[----:B------:R-:W-:Y:S02]  /*52a0*/  ISETP.LT.OR P2, PT, R6, 0x2a, P2 ;  /* 0x0000002a0600780c */ /* 0x000fe40001741670 */
[----:B------:R-:W-:Y:S02]  /*52b0*/  FMNMX.FTZ R7, R43, R12, !PT ;  /* 0x0000000c2b077209 */ /* 0x000fe40007810000 */
[----:B------:R-:W-:Y:S02]  /*52c0*/  FSEL R47, R47, -INF , !P2 ;  /* 0xff8000002f2f7808 */ /* 0x000fe40005000000 */
[----:B------:R-:W-:Y:S01]  /*52d0*/  PLOP3.LUT P0, PT, PT, PT, UP5, 0x40, 0x0 ;  /* 0x000000000000781c */ /* 0x000fe20003f0e858 */
[----:B------:R-:W-:Y:S01]  /*52e0*/  MUFU.EX2 R37, R37 ;  /* 0x0000002500257308 */ /* 0x000fe20000000800 */
[----:B------:R-:W-:-:S02]  /*52f0*/  PLOP3.LUT P2, PT, PT, PT, UP6, 0x40, 0x0 ;  /* 0x000000000000781c */ /* 0x000fc40003f4e868 */
[----:B------:R-:W-:Y:S01]  /*5300*/  FMNMX.FTZ R12, R46, R7, !PT ;  /* 0x000000072e0c7209 */ /* 0x000fe20007810000 */
[--C-:B------:R-:W-:Y:S01]  /*5310*/  FFMA.FTZ R7, R20, UR10, -R13.reuse ;  /* 0x0000000a14077c23 */ /* 0x100fe2000801080d */
[C---:B------:R-:W-:Y:S01]  /*5320*/  ISETP.GT.AND P0, PT, R5.reuse, 0x38, P0 ;  /* 0x000000380500780c */ /* 0x040fe20000704270 */
[----:B------:R-:W-:Y:S01]  /*5330*/  FFMA.FTZ R20, R56, UR10, -R13 ;  /* 0x0000000a38147c23 */ /* 0x000fe2000801080d */
[----:B------:R-:W-:Y:S01]  /*5340*/  ISETP.GT.AND P2, PT, R5, 0x39, P2 ;  /* 0x000000390500780c */ /* 0x000fe20001744270 */
[----:B------:R0:W3:Y:S01]  /*5350*/  MUFU.EX2 R15, R7 ;  /* 0x00000007000f7308 */ /* 0x0000e20000000800 */
[----:B------:R-:W-:Y:S02]  /*5360*/  FMNMX.FTZ R5, R47, R12, !PT ;  /* 0x0000000c2f057209 */ /* 0x000fe40007810000 */
[----:B------:R-:W-:Y:S02]  /*5370*/  ISETP.LT.OR P0, PT, R6, 0x39, P0 ;  /* 0x000000390600780c */ /* 0x000fe40000701670 */
[----:B------:R-:W-:-:S02]  /*5380*/  FMNMX.FTZ R12, R50, R5, !PT ;  /* 0x00000005320c7209 */ /* 0x000fc40007810000 */
[----:B------:R-:W-:Y:S01]  /*5390*/  ISETP.LT.OR P2, PT, R6, 0x3a, P2 ;  /* 0x0000003a0600780c */ /* 0x000fe20001741670 */
[----:B------:R4:W-:Y:S01]  /*53a0*/  MUFU.EX2 R21, R20 ;  /* 0x0000001400157308 */ /* 0x0009e20000000800 */
[----:B------:R-:W-:Y:S01]  /*53b0*/  FSEL R54, R54, -INF , !P0 ;  /* 0xff80000036367808 */ /* 0x000fe20004000000 */
[--C-:B0-----:R-:W-:Y:S01]  /*53c0*/  FFMA.FTZ R7, R58, UR10, -R13.reuse ;  /* 0x0000000a3a077c23 */ /* 0x101fe2000801080d */
[----:B------:R-:W-:Y:S01]  /*53d0*/  FMNMX.FTZ R5, R51, R12, !PT ;  /* 0x0000000c33057209 */ /* 0x000fe20007810000 */
[--C-:B------:R-:W-:Y:S01]  /*53e0*/  FFMA.FTZ R12, R28, UR10, -R13.reuse ;  /* 0x0000000a1c0c7c23 */ /* 0x100fe2000801080d */
[----:B------:R-:W-:Y:S01]  /*53f0*/  FSEL R55, R55, -INF , !P2 ;  /* 0xff80000037377808 */ /* 0x000fe20005000000 */
[--C-:B------:R-:W-:Y:S01]  /*5400*/  FFMA.FTZ R28, R36, UR10, -R13.reuse ;  /* 0x0000000a241c7c23 */ /* 0x100fe2000801080d */
[----:B------:R-:W-:Y:S01]  /*5410*/  FMNMX.FTZ R6, R54, R5, !PT ;  /* 0x0000000536067209 */ /* 0x000fe20007810000 */
[----:B------:R-:W0:Y:S01]  /*5420*/  MUFU.EX2 R25, R7 ;  /* 0x0000000700197308 */ /* 0x000e220000000800 */
[--C-:B----4-:R-:W-:Y:S01]  /*5430*/  FFMA.FTZ R20, R62, UR10, -R13.reuse ;  /* 0x0000000a3e147c23 */ /* 0x110fe2000801080d */
[----:B------:R-:W-:Y:S01]  /*5440*/  FFMA.FTZ R36, R44, UR10, -R13 ;  /* 0x0000000a2c247c23 */ /* 0x000fe2000801080d */
[----:B------:R-:W-:-:S02]  /*5450*/  FMNMX.FTZ R6, R55, R6, !PT ;  /* 0x0000000637067209 */ /* 0x000fc40007810000 */
[----:B---3--:R-:W-:-:S03]  /*5460*/  F2FP.F16.F32.PACK_AB R152, R15, R14 ;  /* 0x0000000e0f98723e */ /* 0x008fc600000000ff */
[----:B------:R-:W3:Y:S01]  /*5470*/  SHFL.BFLY PT, R5, R6, 0x2, 0x1f ;  /* 0x0c401f0006057f89 */ /* 0x000ee200000e0000 */
[----:B------:R-:W4:Y:S08]  /*5480*/  MUFU.EX2 R33, R20 ;  /* 0x0000001400217308 */ /* 0x000f300000000800 */
[----:B------:R-:W5:Y:S01]  /*5490*/  MUFU.EX2 R12, R12 ;  /* 0x0000000c000c7308 */ /* 0x000f620000000800 */
[----:B0-----:R-:W-:-:S07]  /*54a0*/  F2FP.F16.F32.PACK_AB R156, R25, R24 ;  /* 0x00000018199c723e */ /* 0x001fce00000000ff */
[----:B------:R-:W0:Y:S01]  /*54b0*/  MUFU.EX2 R28, R28 ;  /* 0x0000001c001c7308 */ /* 0x000e220000000800 */
[----:B----4-:R-:W-:Y:S02]  /*54c0*/  F2FP.F16.F32.PACK_AB R160, R33, R32 ;  /* 0x0000002021a0723e */ /* 0x010fe400000000ff */
[----:B---3--:R-:W-:-:S05]  /*54d0*/  FMNMX.FTZ R5, R6, R5, !PT ;  /* 0x0000000506057209 */ /* 0x008fca0007810000 */
[----:B------:R-:W3:Y:S01]  /*54e0*/  MUFU.EX2 R36, R36 ;  /* 0x0000002400247308 */ /* 0x000ee20000000800 */
[----:B-----5:R-:W-:Y:S01]  /*54f0*/  F2FP.F16.F32.PACK_AB R154, R21, R12 ;  /* 0x0000000c159a723e */ /* 0x020fe200000000ff */
[----:B------:R-:W4:Y:S06]  /*5500*/  SHFL.BFLY PT, R6, R5, 0x1, 0x1f ;  /* 0x0c201f0005067f89 */ /* 0x000f2c00000e0000 */
[----:B------:R-:W-:Y:S01]  /*5510*/  MUFU.EX2 R40, R40 ;  /* 0x0000002800287308 */ /* 0x000fe20000000800 */
[----:B0-----:R-:W-:-:S07]  /*5520*/  F2FP.F16.F32.PACK_AB R158, R29, R28 ;  /* 0x0000001c1d9e723e */ /* 0x001fce00000000ff */
[----:B------:R-:W0:Y:S01]  /*5530*/  MUFU.EX2 R41, R41 ;  /* 0x0000002900297308 */ /* 0x000e220000000800 */
[----:B---3--:R-:W-:Y:S02]  /*5540*/  F2FP.F16.F32.PACK_AB R162, R37, R36 ;  /* 0x0000002425a2723e */ /* 0x008fe400000000ff */
[----:B----4-:R-:W-:Y:S01]  /*5550*/  FMNMX.FTZ R7, R5, R6, !PT ;  /* 0x0000000605077209 */ /* 0x010fe20007810000 */
[--C-:B------:R-:W-:Y:S01]  /*5560*/  FFMA.FTZ R5, R52, UR10, -R13.reuse ;  /* 0x0000000a34057c23 */ /* 0x100fe2000801080d */
[----:B------:R-:W-:Y:S02]  /*5570*/  FFMA.FTZ R13, R68, UR10, -R13 ;  /* 0x0000000a440d7c23 */ /* 0x000fe4000801080d */
[C---:B------:R-:W-:Y:S01]  /*5580*/  FSETP.NEU.FTZ.AND P0, PT, R7.reuse, -INF , PT ;  /* 0xff8000000700780b */ /* 0x040fe20003f1d000 */
[----:B------:R-:W-:Y:S01]  /*5590*/  FMUL.FTZ R6, R7, UR10 ;  /* 0x0000000a07067c20 */ /* 0x000fe20008410000 */
[----:B0-----:R-:W-:Y:S01]  /*55a0*/  F2FP.F16.F32.PACK_AB R164, R41, R40 ;  /* 0x0000002829a4723e */ /* 0x001fe200000000ff */
[----:B------:R-:W-:Y:S03]  /*55b0*/  MUFU.EX2 R5, R5 ;  /* 0x0000000500057308 */ /* 0x000fe60000000800 */
[----:B------:R-:W-:-:S05]  /*55c0*/  FSEL R20, R6, RZ, P0 ;  /* 0x000000ff06147208 */ /* 0x000fca0000000000 */
[--C-:B------:R-:W-:Y:S01]  /*55d0*/  FFMA.FTZ R26, R26, UR10, -R20.reuse ;  /* 0x0000000a1a1a7c23 */ /* 0x100fe20008010814 */
[--C-:B------:R-:W-:Y:S01]  /*55e0*/  FFMA.FTZ R27, R27, UR10, -R20.reuse ;  /* 0x0000000a1b1b7c23 */ /* 0x100fe20008010814 */
[--C-:B------:R-:W-:Y:S01]  /*55f0*/  FFMA.FTZ R30, R30, UR10, -R20.reuse ;  /* 0x0000000a1e1e7c23 */ /* 0x100fe20008010814 */
[--C-:B------:R-:W-:Y:S01]  /*5600*/  FFMA.FTZ R31, R31, UR10, -R20.reuse ;  /* 0x0000000a1f1f7c23 */ /* 0x100fe20008010814 */
[--C-:B------:R-:W-:Y:S01]  /*5610*/  FFMA.FTZ R34, R34, UR10, -R20.reuse ;  /* 0x0000000a22227c23 */ /* 0x100fe20008010814 */
[--C-:B------:R-:W-:Y:S01]  /*5620*/  FFMA.FTZ R35, R35, UR10, -R20.reuse ;  /* 0x0000000a23237c23 */ /* 0x100fe20008010814 */
        /* <DEDUP_REMOVED lines=8> */
[----:B------:R-:W0:Y:S01]  /*56b0*/  MUFU.EX2 R27, R27 ;  /* 0x0000001b001b7308 */ /* 0x000e220000000800 */
[--C-:B------:R-:W-:Y:S01]  /*56c0*/  FFMA.FTZ R51, R51, UR10, -R20.reuse ;  /* 0x0000000a33337c23 */ /* 0x100fe20008010814 */
[--C-:B------:R-:W-:Y:S01]  /*56d0*/  FFMA.FTZ R54, R54, UR10, -R20.reuse ;  /* 0x0000000a36367c23 */ /* 0x100fe20008010814 */
[----:B------:R-:W-:-:S05]  /*56e0*/  FFMA.FTZ R20, R55, UR10, -R20 ;  /* 0x0000000a37147c23 */ /* 0x000fca0008010814 */
[----:B------:R-:W-:Y:S08]  /*56f0*/  MUFU.EX2 R30, R30 ;  /* 0x0000001e001e7308 */ /* 0x000ff00000000800 */
[----:B------:R-:W3:Y:S01]  /*5700*/  MUFU.EX2 R31, R31 ;  /* 0x0000001f001f7308 */ /* 0x000ee20000000800 */
[----:B0-----:R-:W-:-:S07]  /*5710*/  F2FP.F16.F32.PACK_AB R153, R27, R26 ;  /* 0x0000001a1b99723e */ /* 0x001fce00000000ff */
[----:B------:R0:W4:Y:S08]  /*5720*/  MUFU.EX2 R6, R13 ;  /* 0x0000000d00067308 */ /* 0x0001300000000800 */
[----:B------:R-:W5:Y:S01]  /*5730*/  MUFU.EX2 R34, R34 ;  /* 0x0000002200227308 */ /* 0x000f620000000800 */
[----:B0-----:R-:W-:Y:S01]  /*5740*/  FADD.FTZ R13, R14, R15 ;  /* 0x0000000f0e0d7221 */ /* 0x001fe20000010000 */
[----:B---3--:R-:W-:-:S03]  /*5750*/  F2FP.F16.F32.PACK_AB R155, R31, R30 ;  /* 0x0000001e1f9b723e */ /* 0x008fc600000000ff */
[----:B------:R-:W-:Y:S01]  /*5760*/  FADD.FTZ R44, R12, R13 ;  /* 0x0000000d0c2c7221 */ /* 0x000fe20000010000 */
[----:B------:R-:W-:Y:S01]  /*5770*/  FADD.FTZ R13, R26, R27 ;  /* 0x0000001b1a0d7221 */ /* 0x000fe20000010000 */
[----:B------:R0:W-:Y:S01]  /*5780*/  STSM.16.M88.4 [R19+0x26800], R152 ;  /* 0x0268009813007844 */ /* 0x0001e20000000200 */
[----:B------:R-:W3:Y:S01]  /*5790*/  MUFU.EX2 R35, R35 ;  /* 0x0000002300237308 */ /* 0x000ee20000000800 */
[----:B------:R-:W-:Y:S01]  /*57a0*/  FADD.FTZ R45, R21, R44 ;  /* 0x0000002c152d7221 */ /* 0x000fe20000010000 */
[----:B------:R-:W-:Y:S01]  /*57b0*/  FADD.FTZ R44, R30, R13 ;  /* 0x0000000d1e2c7221 */ /* 0x000fe20000010000 */
[----:B----4-:R-:W-:Y:S02]  /*57c0*/  F2FP.F16.F32.PACK_AB R166, R6, R5 ;  /* 0x0000000506a6723e */ /* 0x010fe400000000ff */
[----:B------:R-:W-:Y:S01]  /*57d0*/  FADD.FTZ R48, R24, R45 ;  /* 0x0000002d18307221 */ /* 0x000fe20000010000 */
[----:B------:R-:W-:Y:S02]  /*57e0*/  FADD.FTZ R13, R31, R44 ;  /* 0x0000002c1f0d7221 */ /* 0x000fe40000010000 */
[----:B------:R-:W4:Y:S01]  /*57f0*/  MUFU.EX2 R38, R38 ;  /* 0x0000002600267308 */ /* 0x000f220000000800 */
[----:B------:R-:W-:Y:S01]  /*5800*/  FADD.FTZ R45, R25, R48 ;  /* 0x00000030192d7221 */ /* 0x000fe20000010000 */
[----:B-----5:R-:W-:-:S03]  /*5810*/  FADD.FTZ R44, R34, R13 ;  /* 0x0000000d222c7221 */ /* 0x020fc60000010000 */
[----:B------:R-:W-:-:S03]  /*5820*/  FADD.FTZ R48, R28, R45 ;  /* 0x0000002d1c307221 */ /* 0x000fc60000010000 */
[----:B------:R-:W5:Y:S01]  /*5830*/  MUFU.EX2 R39, R39 ;  /* 0x0000002700277308 */ /* 0x000f620000000800 */
[----:B---3--:R-:W-:Y:S01]  /*5840*/  FADD.FTZ R13, R35, R44 ;  /* 0x0000002c230d7221 */ /* 0x008fe20000010000 */
[----:B------:R-:W-:Y:S01]  /*5850*/  FADD.FTZ R15, R29, R48 ;  /* 0x000000301d0f7221 */ /* 0x000fe20000010000 */
[----:B------:R-:W-:-:S03]  /*5860*/  F2FP.F16.F32.PACK_AB R157, R35, R34 ;  /* 0x00000022239d723e */ /* 0x000fc600000000ff */
[----:B------:R-:W-:Y:S02]  /*5870*/  FADD.FTZ R14, R32, R15 ;  /* 0x0000000f200e7221 */ /* 0x000fe40000010000 */
[----:B------:R-:W3:Y:S01]  /*5880*/  MUFU.EX2 R42, R42 ;  /* 0x0000002a002a7308 */ /* 0x000ee20000000800 */
[----:B----4-:R-:W-:Y:S01]  /*5890*/  FADD.FTZ R12, R38, R13 ;  /* 0x0000000d260c7221 */ /* 0x010fe20000010000 */
[----:B------:R-:W-:-:S06]  /*58a0*/  FADD.FTZ R21, R33, R14 ;  /* 0x0000000e21157221 */ /* 0x000fcc0000010000 */
[----:B------:R-:W4:Y:S01]  /*58b0*/  MUFU.EX2 R43, R43 ;  /* 0x0000002b002b7308 */ /* 0x000f220000000800 */
[C---:B-----5:R-:W-:Y:S01]  /*58c0*/  FADD.FTZ R15, R39.reuse, R12 ;  /* 0x0000000c270f7221 */ /* 0x060fe20000010000 */
[----:B------:R-:W-:-:S05]  /*58d0*/  F2FP.F16.F32.PACK_AB R159, R39, R38 ;  /* 0x00000026279f723e */ /* 0x000fca00000000ff */
[----:B------:R0:W-:Y:S01]  /*58e0*/  STSM.16.M88.4 [R184], R156 ;  /* 0x0000009cb8007844 */ /* 0x0001e20000000200 */
[----:B------:R-:W5:Y:S01]  /*58f0*/  MUFU.EX2 R46, R46 ;  /* 0x0000002e002e7308 */ /* 0x000f620000000800 */
[----:B---3--:R-:W-:-:S07]  /*5900*/  FADD.FTZ R12, R42, R15 ;  /* 0x0000000f2a0c7221 */ /* 0x008fce0000010000 */
[----:B------:R-:W3:Y:S01]  /*5910*/  MUFU.EX2 R47, R47 ;  /* 0x0000002f002f7308 */ /* 0x000ee20000000800 */
[C---:B----4-:R-:W-:Y:S01]  /*5920*/  FADD.FTZ R15, R43.reuse, R12 ;  /* 0x0000000c2b0f7221 */ /* 0x050fe20000010000 */
[----:B------:R-:W-:Y:S01]  /*5930*/  FADD.FTZ R12, R36, R21 ;  /* 0x00000015240c7221 */ /* 0x000fe20000010000 */
[----:B------:R-:W-:-:S03]  /*5940*/  F2FP.F16.F32.PACK_AB R161, R43, R42 ;  /* 0x0000002a2ba1723e */ /* 0x000fc600000000ff */
[----:B------:R-:W-:Y:S02]  /*5950*/  FADD.FTZ R37, R37, R12 ;  /* 0x0000000c25257221 */ /* 0x000fe40000010000 */
[----:B------:R-:W-:Y:S01]  /*5960*/  MUFU.EX2 R50, R50 ;  /* 0x0000003200327308 */ /* 0x000fe20000000800 */
[----:B-----5:R-:W-:Y:S01]  /*5970*/  FADD.FTZ R14, R46, R15 ;  /* 0x0000000f2e0e7221 */ /* 0x020fe20000010000 */
[----:B------:R-:W-:-:S04]  /*5980*/  FADD.FTZ R40, R40, R37 ;  /* 0x0000002528287221 */ /* 0x000fc80000010000 */
[----:B------:R-:W-:Y:S02]  /*5990*/  FADD.FTZ R40, R41, R40 ;  /* 0x0000002829287221 */ /* 0x000fe40000010000 */
[----:B------:R-:W4:Y:S01]  /*59a0*/  MUFU.EX2 R51, R51 ;  /* 0x0000003300337308 */ /* 0x000f220000000800 */
[C---:B---3--:R-:W-:Y:S01]  /*59b0*/  F2FP.F16.F32.PACK_AB R163, R47.reuse, R46 ;  /* 0x0000002e2fa3723e */ /* 0x048fe200000000ff */
[----:B------:R-:W-:Y:S01]  /*59c0*/  FADD.FTZ R47, R47, R14 ;  /* 0x0000000e2f2f7221 */ /* 0x000fe20000010000 */
[----:B------:R-:W-:-:S03]  /*59d0*/  FADD.FTZ R5, R5, R40 ;  /* 0x0000002805057221 */ /* 0x000fc60000010000 */
[----:B------:R0:W-:Y:S01]  /*59e0*/  STSM.16.M88.4 [R22], R160 ;  /* 0x000000a016007844 */ /* 0x0001e20000000200 */
[----:B------:R-:W-:Y:S01]  /*59f0*/  FADD.FTZ R5, R6, R5 ;  /* 0x0000000506057221 */ /* 0x000fe20000010000 */
[----:B------:R-:W-:Y:S08]  /*5a00*/  MUFU.EX2 R54, R54 ;  /* 0x0000003600367308 */ /* 0x000ff00000000800 */
[----:B------:R-:W3:Y:S01]  /*5a10*/  MUFU.EX2 R13, R20 ;  /* 0x00000014000d7308 */ /* 0x000ee20000000800 */
[----:B----4-:R-:W-:Y:S01]  /*5a20*/  F2FP.F16.F32.PACK_AB R165, R51, R50 ;  /* 0x0000003233a5723e */ /* 0x010fe200000000ff */
[----:B------:R-:W-:-:S04]  /*5a30*/  FADD.FTZ R50, R50, R47 ;  /* 0x0000002f32327221 */ /* 0x000fc80000010000 */
[----:B------:R-:W-:Y:S01]  /*5a40*/  FADD.FTZ R51, R51, R50 ;  /* 0x0000003233337221 */ /* 0x000fe20000010000 */
[----:B---3--:R-:W-:-:S03]  /*5a50*/  F2FP.F16.F32.PACK_AB R167, R13, R54 ;  /* 0x000000360da7723e */ /* 0x008fc600000000ff */
[----:B------:R-:W-:Y:S02]  /*5a60*/  FADD.FTZ R54, R54, R51 ;  /* 0x0000003336367221 */ /* 0x000fe40000010000 */
[----:B------:R0:W-:Y:S02]  /*5a70*/  STSM.16.M88.4 [R23], R164 ;  /* 0x000000a417007844 */ /* 0x0001e40000000200 */
[----:B------:R-:W-:Y:S01]  /*5a80*/  FADD.FTZ R6, R13, R54 ;  /* 0x000000360d067221 */ /* 0x000fe20000010000 */
[----:B------:R-:W-:Y:S06]  /*5a90*/  @!P4 BRA `(.L_x_4385) ;  /* 0x000000000004c947 */ /* 0x000fec0003800000 */
[----:B------:R-:W-:Y:S01]  /*5aa0*/  BPT.TRAP 0x1 ;  /* 0x000000040000795c */ /* 0x000fe20000300000 */
.L_x_4385:
[----:B------:R3:W4:Y:S01]  /*5ab0*/  SYNCS.PHASECHK.TRANS64.TRYWAIT P0, [R10+URZ+0x28c50], R11 ;  /* 0x028c500b0a0075a7 */ /* 0x000722000800017f */
[----:B------:R-:W-:Y:S05]  /*5ac0*/  @!P4 BRA `(.L_x_4386) ;  /* 0x000000000004c947 */ /* 0x000fea0003800000 */
[----:B------:R-:W-:Y:S01]  /*5ad0*/  BPT.TRAP 0x1 ;  /* 0x000000040000795c */ /* 0x000fe20000300000 */
.L_x_4386:
[----:B----4-:R-:W-:Y:S05]  /*5ae0*/  @P0 BRA `(.L_x_4387) ;  /* 0x0000000000080947 */ /* 0x010fea0003800000 */
[----:B------:R-:W4:Y:S02]  /*5af0*/  SYNCS.PHASECHK.TRANS64.TRYWAIT P0, [R10+URZ+0x28c50], R11 ;  /* 0x028c500b0a0075a7 */ /* 0x000f24000800017f */
[----:B----4-:R-:W-:Y:S05]  /*5b00*/  @!P0 BRA `(.L_x_4388) ;  /* 0x000000ec00948947 */ /* 0x010fea0003800000 */
.L_x_4387:
[----:B------:R-:W-:Y:S01]  /*5b10*/  ULEA UR11, UR37, UR45, 0xc ;  /* 0x0000002d250b7291 */ /* 0x000fe2000f8e603f */
[----:B------:R-:W-:Y:S01]  /*5b20*/  WARPGROUP.ARRIVE ;  /* 0x00000000000079c5 */ /* 0x000fe20000000000 */
[----:B------:R-:W-:Y:S01]  /*5b30*/  UMOV UR7, 0x40000040 ;  /* 0x4000004000077882 */ /* 0x000fe20000000000 */
[----:B------:R-:W-:Y:S01]  /*5b40*/  UIADD3 UR23, UR44, -UR40, URZ ;  /* 0x800000282c177290 */ /* 0x000fe2000fffe03f */
[----:B-1234-:R-:W-:Y:S01]  /*5b50*/  @!P5 VIADD R10, R10, 0x28c60 ;  /* 0x00028c600a0ad836 */ /* 0x01efe20000000000 */
[----:B------:R-:W-:Y:S02]  /*5b60*/  UIADD3 UR50, UR50, -0x2, URZ ;  /* 0xfffffffe32327890 */ /* 0x000fe4000fffe03f */
[----:B------:R-:W-:Y:S02]  /*5b70*/  UMOV UR6, UR11 ;  /* 0x0000000b00067c82 */ /* 0x000fe40008000000 */
[----:B------:R-:W-:Y:S01]  /*5b80*/  HGMMA.64x256x16.F32 R24, R152, gdesc[UR4].tnspB, RZ, !UPT, gsb0 ;  /* 0x43e0000498187df0 */ /* 0x000fe2000c0008ff */
[----:B------:R-:W-:Y:S01]  /*5b90*/  UIADD3 UR6, UR11, 0x80, URZ ;  /* 0x000000800b067890 */ /* 0x000fe2000fffe03f */
[----:B------:R-:W-:Y:S01]  /*5ba0*/  @!P5 PRMT R10, RZ, 0x654, R10 ;  /* 0x00000654ff0ad816 */ /* 0x000fe2000000000a */
[----:B------:R-:W-:Y:S01]  /*5bb0*/  UMOV UR7, 0x40000040 ;  /* 0x4000004000077882 */ /* 0x000fe20000000000 */
[----:B------:R-:W-:-:S02]  /*5bc0*/  WARPGROUP.DEPBAR.LE gsb0, 0x0 ;  /* 0x00008000000079c5 */ /* 0x000fc40000010000 */
        /* <DEDUP_REMOVED lines=15> */
[----:B------:R-:W-:-:S06]  /*5cc0*/  ULEA UR7, UR47, UR23, 0x6 ;  /* 0x000000172f077291 */ /* 0x000fcc000f8e303f */
[----:B------:R-:W-:Y:S01]  /*5cd0*/  VIADD R8, R8, UR7 ;  /* 0x0000000708087c36 */ /* 0x000fe20008000000 */
        /* <DEDUP_REMOVED lines=11> */
[----:B------:R-:W-:Y:S01]  /*5d90*/  ISETP.LT.AND P0, PT, RZ, UR7, PT ;  /* 0x00000007ff007c0c */ /* 0x000fe2000bf01270 */
[----:B------:R-:W-:-:S06]  /*5da0*/  UIADD3 UR6, UR7, -0x1, URZ ;  /* 0xffffffff07067890 */ /* 0x000fcc000fffe03f */
[----:B-1----:R-:W-:-:S06]  /*5db0*/  IMAD.U32 R10, RZ, RZ, UR6 ;  /* 0x00000006ff0a7e24 */ /* 0x002fcc000f8e00ff */
        /* <DEDUP_REMOVED lines=8> */
.L_x_4390:
[----:B------:R-:W-:-:S13]  /*5e40*/  ISETP.NE.AND P0, PT, R9, 0x1, PT ;  /* 0x000000010900780c */ /* 0x000fda0003f05270 */
[----:B------:R-:W1:Y:S02]  /*5e50*/  @P0 LDC.64 R12, c[0x0][0x9e8] ;  /* 0x00027a00ff0c0b82 */ /* 0x000e640000000a00 */
[----:B-1----:R-:W-:-:S05]  /*5e60*/  @P0 IMAD.HI.U32 R12, R10, R12, RZ ;  /* 0x0000000c0a0c0227 */ /* 0x002fca00078e00ff */
[----:B------:R-:W-:-:S07]  /*5e70*/  @P0 SHF.R.U32.HI R10, RZ, R13, R12 ;  /* 0x0000000dff0a0219 */ /* 0x000fce000001160c */
.L_x_4391:
[----:B------:R-:W-:-:S05]  /*5e80*/  IMAD R9, R10, R9, R9 ;  /* 0x000000090a097224 */ /* 0x000fca00078e0209 */
[----:B------:R-:W-:-:S07]  /*5e90*/  VIMNMX R8, R8, R9, PT ;  /* 0x0000000908087248 */ /* 0x000fce0003fe0100 */
.L_x_4389:
[----:B------:R-:W-:-:S04]  /*5ea0*/  SHF.R.S32.HI R9, RZ, 0x1f, R8 ;  /* 0x0000001fff097819 */ /* 0x000fc80000011408 */
[----:B------:R-:W-:-:S04]  /*5eb0*/  LEA.HI R9, R9, R8, RZ, 0x6 ;  /* 0x0000000809097211 */ /* 0x000fc800078f30ff */
[----:B------:R-:W-:-:S04]  /*5ec0*/  SHF.R.S32.HI R9, RZ, 0x6, R9 ;  /* 0x00000006ff097819 */ /* 0x000fc80000011409 */
[----:B-1----:R-:W-:-:S04]  /*5ed0*/  VIMNMX R10, R186, R9, !PT ;  /* 0x00000009ba0a7248 */ /* 0x002fc80007fe0100 */
[----:B------:R-:W-:-:S13]  /*5ee0*/  ISETP.LE.AND P0, PT, R10, UR50, PT ;  /* 0x000000320a007c0c */ /* 0x000fda000bf03270 */
[----:B------:R-:W-:Y:S05]  /*5ef0*/  @!P0 BRA `(.L_x_4392) ;  /* 0x0000002000c88947 */ /* 0x000fea0003800000 */
[----:B------:R-:W-:Y:S01]  /*5f00*/  VIADD R11, R0, UR23 ;  /* 0x00000017000b7c36 */ /* 0x000fe20008000000 */
[----:B------:R-:W-:Y:S01]  /*5f10*/  ULDC UR24, c[0x0][0x9e4] ;  /* 0x0002790000187ab9 */ /* 0x000fe20000000800 */
[----:B------:R-:W-:Y:S01]  /*5f20*/  ULDC UR20, c[0x0][0x9dc] ;  /* 0x0002770000147ab9 */ /* 0x000fe20000000800 */
[----:B------:R-:W-:Y:S01]  /*5f30*/  ULDC UR21, c[0x0][0x988] ;  /* 0x0002620000157ab9 */ /* 0x000fe20000000800 */
[----:B------:R-:W-:Y:S01]  /*5f40*/  VIADD R13, R11, 0x8 ;  /* 0x000000080b0d7836 */ /* 0x000fe20000000000 */
[----:B------:R-:W-:-:S04]  /*5f50*/  ULDC UR25, c[0x0][0x9e0] ;  /* 0x0002780000197ab9 */ /* 0x000fc80000000800 */
[----:B------:R-:W-:-:S07]  /*5f60*/  LOP3.LUT R15, RZ, R13, RZ, 0x33, !PT ;  /* 0x0000000dff0f7212 */ /* 0x000fce00078e33ff */
.L_x_4409:
[----:B------:R-:W-:-:S04]  /*5f70*/  UIADD3 UR22, UR37, 0x1, URZ ;  /* 0x0000000125167890 */ /* 0x000fc8000fffe03f */
[----:B------:R-:W-:-:S04]  /*5f80*/  UISETP.NE.AND UP0, UPT, UR22, 0x2, UPT ;  /* 0x000000021600788c */ /* 0x000fc8000bf05270 */
[----:B------:R-:W-:Y:S02]  /*5f90*/  USEL UR6, URZ, 0x1, UP0 ;  /* 0x000000013f067887 */ /* 0x000fe40008000000 */
[----:B------:R-:W-:-:S04]  /*5fa0*/  USEL UR22, UR22, URZ, UP0 ;  /* 0x0000003f16167287 */ /* 0x000fc80008000000 */
[----:B------:R-:W-:Y:S01]  /*5fb0*/  LOP3.LUT R2, R2, UR6, RZ, 0x3c, !PT ;  /* 0x0000000602027c12 */ /* 0x000fe2000f8e3cff */
[----:B01-3--:R-:W-:Y:S07]  /*5fc0*/  @!P4 BRA `(.L_x_4393) ;  /* 0x000000000004c947 */ /* 0x00bfee0003800000 */
[----:B------:R-:W-:Y:S01]  /*5fd0*/  BPT.TRAP 0x1 ;  /* 0x000000040000795c */ /* 0x000fe20000300000 */
.L_x_4393:
[----:B------:R-:W-:Y:S01]  /*5fe0*/  ULEA UR26, UR22, UR38, 0x3 ;  /* 0x00000026161a7291 */ /* 0x000fe2000f8e183f */
[----:B------:R-:W-:-:S08]  /*5ff0*/  SHF.L.U32 R12, R2, 0x1f, RZ ;  /* 0x0000001f020c7819 */ /* 0x000fd000000006ff */
[----:B------:R1:W2:Y:S01]  /*6000*/  SYNCS.PHASECHK.TRANS64.TRYWAIT P0, [UR26+0x28c30], R12 ;  /* 0x028c300cff0075a7 */ /* 0x0002a2000800015a */
[----:B------:R-:W-:Y:S05]  /*6010*/  @!P4 BRA `(.L_x_4394) ;  /* 0x000000000004c947 */ /* 0x000fea0003800000 */
[----:B------:R-:W-:Y:S01]  /*6020*/  BPT.TRAP 0x1 ;  /* 0x000000040000795c */ /* 0x000fe20000300000 */
.L_x_4394:
[----:B--2---:R-:W-:Y:S05]  /*6030*/  @P0 BRA `(.L_x_4395) ;  /* 0x0000000000080947 */ /* 0x004fea0003800000 */
[----:B------:R-:W2:Y:S02]  /*6040*/  SYNCS.PHASECHK.TRANS64.TRYWAIT P0, [UR26+0x28c30], R12 ;  /* 0x028c300cff0075a7 */ /* 0x000ea4000800015a */
[----:B--2---:R-:W-:Y:S05]  /*6050*/  @!P0 BRA `(.L_x_4396) ;  /* 0x000000e800548947 */ /* 0x004fea0003800000 */
.L_x_4395:
[----:B------:R-:W-:Y:S01]  /*6060*/  R2UR UR18, R3 ;  /* 0x00000000031272ca */ /* 0x000fe200000e0000 */
[----:B0-----:R-:W-:Y:S01]  /*6070*/  WARPGROUP.ARRIVE ;  /* 0x00000000000079c5 */ /* 0x001fe20000000000 */
[----:B------:R-:W-:Y:S01]  /*6080*/  UMOV UR19, 0x40000040 ;  /* 0x4000004000137882 */ /* 0x000fe20000000000 */
[----:B------:R-:W-:Y:S01]  /*6090*/  UMOV UR7, 0x40000040 ;  /* 0x4000004000077882 */ /* 0x000fe20000000000 */
[----:B------:R-:W-:Y:S01]  /*60a0*/  UMOV UR11, 0x40000040 ;  /* 0x40000040000b7882 */ /* 0x000fe20000000000 */
[----:B------:R-:W-:Y:S01]  /*60b0*/  UMOV UR15, 0x40000040 ;  /* 0x40000040000f7882 */ /* 0x000fe20000000000 */
[----:B------:R-:W-:Y:S01]  /*60c0*/  MOV R21, UR26 ;  /* 0x0000001a00157c02 */ /* 0x000fe20008000f00 */
[----:B--2---:R-:W-:-:S04]  /*60d0*/  IMAD.U32 R9, RZ, RZ, UR40 ;  /* 0x00000028ff097e24 */ /* 0x004fc8000f8e00ff */
[----:B------:R-:W-:Y:S02]  /*60e0*/  @!P5 VIADD R8, R21, 0x28c40 ;  /* 0x00028c401508d836 */ /* 0x000fe40000000000 */
[----:B------:R-:W-:-:S03]  /*60f0*/  ULEA UR18, UR22, UR18, 0x9 ;  /* 0x0000001216127291 */ /* 0x000fc6000f8e483f */
[----:B------:R-:W-:Y:S01]  /*6100*/  @!P5 PRMT R8, RZ, 0x654, R8 ;  /* 0x00000654ff08d816 */ /* 0x000fe20000000008 */
[----:B------:R-:W-:Y:S02]  /*6110*/  UIADD3 UR6, UR18, 0x2, URZ ;  /* 0x0000000212067890 */ /* 0x000fe4000fffe03f */
[----:B------:R-:W-:Y:S02]  /*6120*/  UIADD3 UR10, UR18, 0x4, URZ ;  /* 0x00000004120a7890 */ /* 0x000fe4000fffe03f */
[----:B------:R-:W-:Y:S02]  /*6130*/  UIADD3 UR14, UR18, 0x6, URZ ;  /* 0x00000006120e7890 */ /* 0x000fe4000fffe03f */
[----:B------:R-:W-:Y:S03]  /*6140*/  HGMMA.64x64x16.F32 R152, gdesc[UR16], RZ, !UPT, gsb0 ;  /* 0x00e00000109879f0 */ /* 0x000fe6000c0008ff */
[----:B------:R-:W-:-:S02]  /*6150*/  WARPGROUP.DEPBAR.LE gsb0, 0x0 ;  /* 0x00008000000079c5 */ /* 0x000fc40000010000 */
[----:B------:R-:W-:-:S06]  /*6160*/  WARPGROUP.ARRIVE ;  /* 0x00000000000079c5 */ /* 0x000fcc0000000000 */
[----:B------:R-:W-:Y:S01]  /*6170*/  HGMMA.64x64x16.F32 R152, gdesc[UR4], R152, gsb0 ;  /* 0x00e00000049879f0 */ /* 0x000fe20008000898 */
[----:B------:R-:W-:-:S04]  /*6180*/  USHF.L.U32 UR7, UR50, 0x6, URZ ;  /* 0x0000000632077899 */ /* 0x000fc8000800063f */
[----:B------:R-:W-:Y:S01]  /*6190*/  UIADD3 UR6, UR44, 0x1, -UR7 ;  /* 0x000000012c067890 */ /* 0x000fe2000fffe807 */
[----:B------:R-:W-:Y:S02]  /*61a0*/  WARPGROUP.DEPBAR.LE gsb0, 0x0 ;  /* 0x00008000000079c5 */ /* 0x000fe40000010000 */
[----:B------:R-:W-:-:S06]  /*61b0*/  WARPGROUP.ARRIVE ;  /* 0x00000000000079c5 */ /* 0x000fcc0000000000 */
[----:B------:R-:W-:Y:S01]  /*61c0*/  HGMMA.64x64x16.F32 R152, gdesc[UR8], R152, gsb0 ;  /* 0x00e00000089879f0 */ /* 0x000fe20008000898 */
[----:B------:R-:W-:Y:S02]  /*61d0*/  ULOP3.LUT UR10, URZ, UR20, URZ, 0x33, !UPT ;  /* 0x000000143f0a7292 */ /* 0x000fe4000f8e333f */
[----:B------:R-:W-:Y:S02]  /*61e0*/  WARPGROUP.DEPBAR.LE gsb0, 0x0 ;  /* 0x00008000000079c5 */ /* 0x000fe40000010000 */
[----:B------:R-:W-:-:S06]  /*61f0*/  WARPGROUP.ARRIVE ;  /* 0x00000000000079c5 */ /* 0x000fcc0000000000 */
[----:B------:R-:W-:Y:S03]  /*6200*/  HGMMA.64x64x16.F32 R152, gdesc[UR12], R152, gsb0 ;  /* 0x00e000000c9879f0 */ /* 0x000fe60008000898 */
[----:B------:R-:W-:Y:S02]  /*6210*/  WARPGROUP.DEPBAR.LE gsb0, 0x0 ;  /* 0x00008000000079c5 */ /* 0x000fe40000010000 */
[----:B------:R0:W-:Y:S02]  /*6220*/  @!P5 SYNCS.ARRIVE.TRANS64.RED.A1T0 RZ, [R8+URZ], RZ ;  /* 0x000000ff08ffd9a7 */ /* 0x0001e4000810043f */
[----:B0-----:R-:W-:-:S05]  /*6230*/  IADD3 R8, -R16, UR6, -R9 ;  /* 0x0000000610087c10 */ /* 0x001fca000fffe909 */
[C---:B------:R-:W-:Y:S02]  /*6240*/  VIADD R195, R8.reuse, UR25 ;  /* 0x0000001908c37c36 */ /* 0x040fe40008000000 */
[----:B------:R-:W-:Y:S02]  /*6250*/  VIADD R197, R8, UR10 ;  /* 0x0000000a08c57c36 */ /* 0x000fe40008000000 */
[C---:B------:R-:W-:Y:S02]  /*6260*/  IMAD.IADD R8, R0.reuse, 0x1, R195 ;  /* 0x0000000100087824 */ /* 0x040fe400078e02c3 */
[----:B------:R-:W-:Y:S01]  /*6270*/  IMAD.IADD R9, R0, 0x1, R197 ;  /* 0x0000000100097824 */ /* 0x000fe200078e02c5 */
[----:B------:R-:W-:Y:S06]  /*6280*/  @!P6 BRA `(.L_x_4397) ;  /* 0x00000000005ce947 */ /* 0x000fec0003800000 */
[----:B------:R-:W-:Y:S01]  /*6290*/  ISETP.GT.AND P0, PT, R11, -0x1, PT ;  /* 0xffffffff0b00780c */ /* 0x000fe20003f04270 */
[----:B------:R-:W-:-:S12]  /*62a0*/  BSSY B0, `(.L_x_4398) ;  /* 0x0000011000007945 */ /* 0x000fd80003800000 */
[----:B------:R-:W-:Y:S05]  /*62b0*/  @P0 BRA `(.L_x_4399) ;  /* 0x0000000000240947 */ /* 0x000fea0003800000 */
[----:B------:R-:W-:Y:S02]  /*62c0*/  IMAD.U32 R199, RZ, RZ, UR24 ;  /* 0x00000018ffc77e24 */ /* 0x000fe4000f8e00ff */
[----:B------:R-:W-:-:S03]  /*62d0*/  VIADD R193, R0, UR23 ;  /* 0x0000001700c17c36 */ /* 0x000fc60008000000 */
[----:B------:R-:W-:Y:S02]  /*62e0*/  ISETP.NE.AND P0, PT, R199, 0x1, PT ;  /* 0x00000001c700780c */ /* 0x000fe40003f05270 */
[----:B------:R-:W-:-:S11]  /*62f0*/  LOP3.LUT R193, RZ, R193, RZ, 0x33, !PT ;  /* 0x000000c1ffc17212 */ /* 0x000fd600078e33ff */
[----:B------:R-:W0:Y:S02]  /*6300*/  @P0 LDC.64 R200, c[0x0][0x9e8] ;  /* 0x00027a00ffc80b82 */ /* 0x000e240000000a00 */
[----:B0-----:R-:W-:-:S05]  /*6310*/  @P0 IMAD.HI.U32 R14, R193, R200, RZ ;  /* 0x000000c8c10e0227 */ /* 0x001fca00078e00ff */
[----:B------:R-:W-:-:S04]  /*6320*/  @P0 SHF.R.U32.HI R193, RZ, R201, R14 ;  /* 0x000000c9ffc10219 */ /* 0x000fc8000001160e */
[----:B------:R-:W-:Y:S01]  /*6330*/  LOP3.LUT R14, RZ, R193, RZ, 0x33, !PT ;  /* 0x000000c1ff0e7212 */ /* 0x000fe200078e33ff */
[----:B------:R-:W-:Y:S06]  /*6340*/  BRA `(.L_x_4400) ;  /* 0x0000000000187947 */ /* 0x000fec0003800000 */
.L_x_4399:
[----:B------:R-:W-:Y:S02]  /*6350*/  IMAD.U32 R199, RZ, RZ, UR24 ;  /* 0x00000018ffc77e24 */ /* 0x000fe4000f8e00ff */
[----:B------:R-:W-:-:S03]  /*6360*/  IMAD.MOV.U32 R14, RZ, RZ, R11 ;  /* 0x000000ffff0e7224 */ /* 0x000fc600078e000b */
[----:B------:R-:W-:-:S13]  /*6370*/  ISETP.NE.AND P0, PT, R199, 0x1, PT ;  /* 0x00000001c700780c */ /* 0x000fda0003f05270 */
[----:B------:R-:W0:Y:S02]  /*6380*/  @P0 LDC.64 R200, c[0x0][0x9e8] ;  /* 0x00027a00ffc80b82 */ /* 0x000e240000000a00 */
[----:B0-----:R-:W-:-:S05]  /*6390*/  @P0 IMAD.HI.U32 R20, R11, R200, RZ ;  /* 0x000000c80b140227 */ /* 0x001fca00078e00ff */
[----:B------:R-:W-:-:S07]  /*63a0*/  @P0 SHF.R.U32.HI R14, RZ, R201, R20 ;  /* 0x000000c9ff0e0219 */ /* 0x000fce0000011614 */
.L_x_4400:
[----:B------:R-:W-:Y:S05]  /*63b0*/  BSYNC B0 ;  /* 0x0000000000007941 */ /* 0x000fea0003800000 */
.L_x_4398:
[----:B------:R-:W-:-:S04]  /*63c0*/  IMAD R193, R14, R199, -UR7 ;  /* 0x800000070ec17e24 */ /* 0x000fc8000f8e02c7 */
[----:B------:R-:W-:-:S05]  /*63d0*/  IMAD.IADD R193, R193, 0x1, -R16 ;  /* 0x00000001c1c17824 */ /* 0x000fca00078e0a10 */
[----:B------:R-:W-:Y:S02]  /*63e0*/  VIADDMNMX R8, R193, R199, R8, PT ;  /* 0x000000c7c1087246 */ /* 0x000fe40003800108 */
[----:B------:R-:W-:-:S07]  /*63f0*/  VIMNMX R9, R9, R193, !PT ;  /* 0x000000c109097248 */ /* 0x000fce0007fe0100 */
.L_x_4397:
[----:B------:R-:W-:Y:S01]  /*6400*/  UISETP.GT.AND UP0, UPT, UR50, -0x1, UPT ;  /* 0xffffffff3200788c */ /* 0x000fe2000bf04270 */
[--C-:B------:R-:W-:Y:S02]  /*6410*/  IADD3 R14, R195, 0x8, R0.reuse ;  /* 0x00000008c30e7810 */ /* 0x100fe40007ffe000 */
[----:B------:R-:W-:-:S03]  /*6420*/  IADD3 R20, R197, 0x8, R0 ;  /* 0x00000008c5147810 */ /* 0x000fc60007ffe000 */
[----:B------:R-:W-:-:S04]  /*6430*/  PLOP3.LUT P0, PT, PT, PT, UP0, 0x80, 0x0 ;  /* 0x000000000000781c */ /* 0x000fc80003f0f008 */
        /* <DEDUP_REMOVED lines=47> */
[----:B------:R-:W-:Y:S01]  /*6730*/  FSEL R181, R181, -INF , !P2 ;  /* 0xff800000b5b57808 */ /* 0x000fe20005000000 */
[----:B------:R-:W-:Y:S06]  /*6740*/  @!P6 BRA `(.L_x_4401) ;  /* 0x000000000058e947 */ /* 0x000fec0003800000 */
[----:B------:R-:W-:Y:S01]  /*6750*/  ISETP.GT.AND P1, PT, R13, -0x1, PT ;  /* 0xffffffff0d00780c */ /* 0x000fe20003f24270 */
[----:B------:R-:W-:-:S12]  /*6760*/  BSSY B0, `(.L_x_4402) ;  /* 0x0000010000007945 */ /* 0x000fd80003800000 */
[----:B------:R-:W-:Y:S05]  /*6770*/  @P1 BRA `(.L_x_4403) ;  /* 0x0000000000201947 */ /* 0x000fea0003800000 */
[----:B------:R-:W-:-:S05]  /*6780*/  IMAD.U32 R195, RZ, RZ, UR24 ;  /* 0x00000018ffc37e24 */ /* 0x000fca000f8e00ff */
[----:B------:R-:W-:-:S13]  /*6790*/  ISETP.NE.AND P1, PT, R195, 0x1, PT ;  /* 0x00000001c300780c */ /* 0x000fda0003f25270 */
[----:B------:R-:W0:Y:S02]  /*67a0*/  @P1 LDC.64 R8, c[0x0][0x9e8] ;  /* 0x00027a00ff081b82 */ /* 0x000e240000000a00 */
[----:B0-----:R-:W-:-:S04]  /*67b0*/  @P1 IMAD.HI.U32 R152, R15, R8, RZ ;  /* 0x000000080f981227 */ /* 0x001fc800078e00ff */
[----:B------:R-:W-:Y:S01]  /*67c0*/  IMAD.MOV.U32 R8, RZ, RZ, R15 ;  /* 0x000000ffff087224 */ /* 0x000fe200078e000f */
[----:B------:R-:W-:-:S04]  /*67d0*/  @P1 SHF.R.U32.HI R8, RZ, R9, R152 ;  /* 0x00000009ff081219 */ /* 0x000fc80000011698 */
[----:B------:R-:W-:Y:S01]  /*67e0*/  LOP3.LUT R8, RZ, R8, RZ, 0x33, !PT ;  /* 0x00000008ff087212 */ /* 0x000fe200078e33ff */
[----:B------:R-:W-:Y:S06]  /*67f0*/  BRA `(.L_x_4404) ;  /* 0x0000000000187947 */ /* 0x000fec0003800000 */
.L_x_4403:
[----:B------:R-:W-:-:S05]  /*6800*/  IMAD.U32 R195, RZ, RZ, UR24 ;  /* 0x00000018ffc37e24 */ /* 0x000fca000f8e00ff */
[----:B------:R-:W-:-:S13]  /*6810*/  ISETP.NE.AND P1, PT, R195, 0x1, PT ;  /* 0x00000001c300780c */ /* 0x000fda0003f25270 */
[----:B------:R-:W0:Y:S02]  /*6820*/  @P1 LDC.64 R8, c[0x0][0x9e8] ;  /* 0x00027a00ff081b82 */ /* 0x000e240000000a00 */
[----:B0-----:R-:W-:-:S04]  /*6830*/  @P1 IMAD.HI.U32 R152, R13, R8, RZ ;  /* 0x000000080d981227 */ /* 0x001fc800078e00ff */
[----:B------:R-:W-:Y:S01]  /*6840*/  IMAD.MOV.U32 R8, RZ, RZ, R13 ;  /* 0x000000ffff087224 */ /* 0x000fe200078e000d */
[----:B------:R-:W-:-:S07]  /*6850*/  @P1 SHF.R.U32.HI R8, RZ, R9, R152 ;  /* 0x00000009ff081219 */ /* 0x000fce0000011698 */
.L_x_4404:
[----:B------:R-:W-:Y:S05]  /*6860*/  BSYNC B0 ;  /* 0x0000000000007941 */ /* 0x000fea0003800000 */
.L_x_4402:
[----:B------:R-:W-:-:S05]  /*6870*/  IMAD R9, R8, R195, -UR7 ;  /* 0x8000000708097e24 */ /* 0x000fca000f8e02c3 */
[----:B------:R-:W-:-:S04]  /*6880*/  IADD3 R9, -R16, R9, RZ ;  /* 0x0000000910097210 */ /* 0x000fc80007ffe1ff */
[----:B------:R-:W-:Y:S02]  /*6890*/  VIADDMNMX R14, R9, R195, R14, PT ;  /* 0x000000c3090e7246 */ /* 0x000fe4000380010e */
[----:B------:R-:W-:-:S07]  /*68a0*/  VIMNMX R20, R20, R9, !PT ;  /* 0x0000000914147248 */ /* 0x000fce0007fe0100 */
.L_x_4401:
        /* <DEDUP_REMOVED lines=33> */
[----:B------:R-:W-:Y:S01]  /*6ac0*/  ISETP.GT.AND P1, PT, R20, 0x18, P0 ;  /* 0x000000181400780c */ /* 0x000fe20000724270 */
[----:B------:R-:W0:Y:S01]  /*6ad0*/  SHFL.BFLY PT, R8, R9, 0x2, 0x1f ;  /* 0x0c401f0009087f89 */ /* 0x000e2200000e0000 */
[----:B------:R-:W-:Y:S02]  /*6ae0*/  ISETP.LT.OR P3, PT, R14, 0x12, P3 ;  /* 0x000000120e00780c */ /* 0x000fe40001f61670 */
[----:B------:R-:W-:Y:S02]  /*6af0*/  ISETP.GT.AND P2, PT, R20, 0x19, P0 ;  /* 0x000000191400780c */ /* 0x000fe40000744270 */
[----:B------:R-:W-:-:S02]  /*6b00*/  ISETP.LT.OR P1, PT, R14, 0x19, P1 ;  /* 0x000000190e00780c */ /* 0x000fc40000f21670 */
[----:B------:R-:W-:Y:S02]  /*6b10*/  FSEL R163, R163, -INF , !P3 ;  /* 0xff800000a3a37808 */ /* 0x000fe40005800000 */
[----:B------:R-:W-:Y:S02]  /*6b20*/  ISETP.GT.AND P3, PT, R20, 0x20, P0 ;  /* 0x000000201400780c */ /* 0x000fe40000764270 */
[----:B------:R-:W-:Y:S02]  /*6b30*/  ISETP.LT.OR P2, PT, R14, 0x1a, P2 ;  /* 0x0000001a0e00780c */ /* 0x000fe40001741670 */
[----:B------:R-:W-:Y:S02]  /*6b40*/  FSEL R166, R166, -INF , !P1 ;  /* 0xff800000a6a67808 */ /* 0x000fe40004800000 */
[----:B------:R-:W-:Y:S02]  /*6b50*/  ISETP.LT.OR P3, PT, R14, 0x21, P3 ;  /* 0x000000210e00780c */ /* 0x000fe40001f61670 */
[----:B------:R-:W-:-:S02]  /*6b60*/  ISETP.GT.AND P1, PT, R20, 0x21, P0 ;  /* 0x000000211400780c */ /* 0x000fc40000724270 */
[----:B------:R-:W-:Y:S02]  /*6b70*/  FSEL R167, R167, -INF , !P2 ;  /* 0xff800000a7a77808 */ /* 0x000fe40005000000 */
[----:B------:R-:W-:Y:S02]  /*6b80*/  FSEL R170, R170, -INF , !P3 ;  /* 0xff800000aaaa7808 */ /* 0x000fe40005800000 */
[----:B------:R-:W-:Y:S02]  /*6b90*/  ISETP.GT.AND P2, PT, R20, 0x28, P0 ;  /* 0x000000281400780c */ /* 0x000fe40000744270 */
[----:B0-----:R-:W-:Y:S02]  /*6ba0*/  FMNMX.FTZ R152, R9, R8, !PT ;  /* 0x0000000809987209 */ /* 0x001fe40007810000 */
[C---:B------:R-:W-:Y:S02]  /*6bb0*/  ISETP.LT.OR P1, PT, R14.reuse, 0x22, P1 ;  /* 0x000000220e00780c */ /* 0x040fe40000f21670 */
[----:B------:R-:W-:Y:S01]  /*6bc0*/  ISETP.LT.OR P2, PT, R14, 0x29, P2 ;  /* 0x000000290e00780c */ /* 0x000fe20001741670 */
[----:B------:R-:W0:Y:S01]  /*6bd0*/  SHFL.BFLY PT, R195, R152, 0x1, 0x1f ;  /* 0x0c201f0098c37f89 */ /* 0x000e2200000e0000 */
[----:B------:R-:W-:-:S02]  /*6be0*/  FSEL R171, R171, -INF , !P1 ;  /* 0xff800000abab7808 */ /* 0x000fc40004800000 */
[----:B------:R-:W-:Y:S02]  /*6bf0*/  ISETP.GT.AND P1, PT, R20, 0x29, P0 ;  /* 0x000000291400780c */ /* 0x000fe40000724270 */
[----:B------:R-:W-:Y:S02]  /*6c00*/  FSEL R174, R174, -INF , !P2 ;  /* 0xff800000aeae7808 */ /* 0x000fe40005000000 */
[----:B------:R-:W-:Y:S02]  /*6c10*/  ISETP.GT.AND P2, PT, R20, 0x30, P0 ;  /* 0x000000301400780c */ /* 0x000fe40000744270 */
[C---:B------:R-:W-:Y:S02]  /*6c20*/  ISETP.LT.OR P1, PT, R14.reuse, 0x2a, P1 ;  /* 0x0000002a0e00780c */ /* 0x040fe40000f21670 */
[----:B------:R-:W-:Y:S02]  /*6c30*/  ISETP.LT.OR P2, PT, R14, 0x31, P2 ;  /* 0x000000310e00780c */ /* 0x000fe40001741670 */
[----:B------:R-:W-:-:S02]  /*6c40*/  FSEL R175, R175, -INF , !P1 ;  /* 0xff800000afaf7808 */ /* 0x000fc40004800000 */
[----:B------:R-:W-:Y:S02]  /*6c50*/  ISETP.GT.AND P1, PT, R20, 0x31, P0 ;  /* 0x000000311400780c */ /* 0x000fe40000724270 */
[----:B------:R-:W-:Y:S02]  /*6c60*/  FSEL R178, R178, -INF , !P2 ;  /* 0xff800000b2b27808 */ /* 0x000fe40005000000 */
[----:B------:R-:W-:Y:S02]  /*6c70*/  ISETP.GT.AND P2, PT, R20, 0x38, P0 ;  /* 0x000000381400780c */ /* 0x000fe40000744270 */
[----:B------:R-:W-:Y:S02]  /*6c80*/  ISETP.LT.OR P1, PT, R14, 0x32, P1 ;  /* 0x000000320e00780c */ /* 0x000fe40000f21670 */
[----:B------:R-:W-:Y:S02]  /*6c90*/  ISETP.GT.AND P0, PT, R20, 0x39, P0 ;  /* 0x000000391400780c */ /* 0x000fe40000704270 */
[----:B0-----:R-:W-:-:S02]  /*6ca0*/  FMNMX.FTZ R8, R152, R195, !PT ;  /* 0x000000c398087209 */ /* 0x001fc40007810000 */
[----:B------:R-:W-:Y:S02]  /*6cb0*/  FMNMX.FTZ R152, R154, R7, !PT ;  /* 0x000000079a987209 */ /* 0x000fe40007810000 */
[C---:B------:R-:W-:Y:S01]  /*6cc0*/  FSETP.NEU.FTZ.AND P3, PT, R8.reuse, -INF , PT ;  /* 0xff8000000800780b */ /* 0x040fe20003f7d000 */
[----:B------:R-:W-:Y:S01]  /*6cd0*/  FMUL.FTZ R194, R8, UR10 ;  /* 0x0000000a08c27c20 */ /* 0x000fe20008410000 */
[----:B------:R-:W-:Y:S02]  /*6ce0*/  FMNMX.FTZ R9, R155, R152, !PT ;  /* 0x000000989b097209 */ /* 0x000fe40007810000 */
[----:B------:R-:W-:Y:S02]  /*6cf0*/  ISETP.LT.OR P2, PT, R14, 0x39, P2 ;  /* 0x000000390e00780c */ /* 0x000fe40001741670 */
[----:B------:R-:W-:Y:S02]  /*6d00*/  FMNMX.FTZ R152, R158, R9, !PT ;  /* 0x000000099e987209 */ /* 0x000fe40007810000 */
[----:B------:R-:W-:-:S02]  /*6d10*/  FSEL R194, R194, RZ, P3 ;  /* 0x000000ffc2c27208 */ /* 0x000fc40001800000 */
[----:B------:R-:W-:Y:S02]  /*6d20*/  FMNMX.FTZ R9, R159, R152, !PT ;  /* 0x000000989f097209 */ /* 0x000fe40007810000 */
[----:B------:R-:W-:Y:S01]  /*6d30*/  FSEL R179, R179, -INF , !P1 ;  /* 0xff800000b3b37808 */ /* 0x000fe20004800000 */
[--C-:B------:R-:W-:Y:S01]  /*6d40*/  FFMA.FTZ R20, R156, UR10, -R194.reuse ;  /* 0x0000000a9c147c23 */ /* 0x100fe200080108c2 */
[----:B------:R-:W-:Y:S01]  /*6d50*/  FMNMX.FTZ R152, R162, R9, !PT ;  /* 0x00000009a2987209 */ /* 0x000fe20007810000 */
[--C-:B------:R-:W-:Y:S01]  /*6d60*/  FFMA.FTZ R193, R193, UR10, -R194.reuse ;  /* 0x0000000ac1c17c23 */ /* 0x100fe200080108c2 */
[----:B------:R-:W-:Y:S01]  /*6d70*/  ISETP.LT.OR P0, PT, R14, 0x3a, P0 ;  /* 0x0000003a0e00780c */ /* 0x000fe20000701670 */
[--C-:B------:R-:W-:Y:S01]  /*6d80*/  FFMA.FTZ R173, R173, UR10, -R194.reuse ;  /* 0x0000000aadad7c23 */ /* 0x100fe200080108c2 */
[----:B------:R-:W-:Y:S01]  /*6d90*/  FMNMX.FTZ R9, R163, R152, !PT ;  /* 0x00000098a3097209 */ /* 0x000fe20007810000 */
[----:B------:R-:W-:Y:S01]  /*6da0*/  MUFU.EX2 R20, R20 ;  /* 0x0000001400147308 */ /* 0x000fe20000000800 */
[----:B------:R-:W-:Y:S01]  /*6db0*/  FSEL R182, R182, -INF , !P2 ;  /* 0xff800000b6b67808 */ /* 0x000fe20005000000 */
[--C-:B------:R-:W-:Y:S01]  /*6dc0*/  FFMA.FTZ R180, R180, UR10, -R194.reuse ;  /* 0x0000000ab4b47c23 */ /* 0x100fe200080108c2 */
[----:B------:R-:W-:Y:S01]  /*6dd0*/  FMNMX.FTZ R152, R166, R9, !PT ;  /* 0x00000009a6987209 */ /* 0x000fe20007810000 */
[----:B------:R-:W-:Y:S01]  /*6de0*/  FFMA.FTZ R181, R181, UR10, -R194 ;  /* 0x0000000ab5b57c23 */ /* 0x000fe200080108c2 */
[----:B------:R-:W-:-:S02]  /*6df0*/  FSEL R183, R183, -INF , !P0 ;  /* 0xff800000b7b77808 */ /* 0x000fc40004000000 */
[----:B------:R-:W-:Y:S01]  /*6e00*/  FMNMX.FTZ R9, R167, R152, !PT ;  /* 0x00000098a7097209 */ /* 0x000fe20007810000 */
[----:B------:R-:W-:Y:S03]  /*6e10*/  MUFU.EX2 R173, R173 ;  /* 0x000000ad00ad7308 */ /* 0x000fe60000000800 */
[----:B------:R-:W-:Y:S01]  /*6e20*/  FMNMX.FTZ R196, R170, R9, !PT ;  /* 0x00000009aac47209 */ /* 0x000fe20007810000 */
[----:B------:R-:W-:-:S03]  /*6e30*/  FFMA.FTZ R9, R153, UR10, -R194 ;  /* 0x0000000a99097c23 */ /* 0x000fc600080108c2 */
[----:B------:R-:W-:Y:S01]  /*6e40*/  FMNMX.FTZ R153, R171, R196, !PT ;  /* 0x000000c4ab997209 */ /* 0x000fe20007810000 */
[----:B------:R0:W-:Y:S03]  /*6e50*/  MUFU.EX2 R152, R193 ;  /* 0x000000c100987308 */ /* 0x0001e60000000800 */
[----:B------:R-:W-:-:S04]  /*6e60*/  FMNMX.FTZ R196, R174, R153, !PT ;  /* 0x00000099aec47209 */ /* 0x000fc80007810000 */
[----:B------:R-:W-:Y:S01]  /*6e70*/  FMNMX.FTZ R153, R175, R196, !PT ;  /* 0x000000c4af997209 */ /* 0x000fe20007810000 */
[----:B------:R-:W-:Y:S03]  /*6e80*/  MUFU.EX2 R9, R9 ;  /* 0x0000000900097308 */ /* 0x000fe60000000800 */
[----:B------:R-:W-:Y:S01]  /*6e90*/  FMNMX.FTZ R156, R178, R153, !PT ;  /* 0x00000099b29c7209 */ /* 0x000fe20007810000 */
[----:B------:R-:W-:-:S03]  /*6ea0*/  FFMA.FTZ R153, R157, UR10, -R194 ;  /* 0x0000000a9d997c23 */ /* 0x000fc600080108c2 */
        /* <DEDUP_REMOVED lines=8> */
[----:B0-----:R-:W-:Y:S01]  /*6f30*/  FMNMX.FTZ R193, R183, R14, !PT ;  /* 0x0000000eb7c17209 */ /* 0x001fe20007810000 */
[--C-:B------:R-:W-:Y:S01]  /*6f40*/  FFMA.FTZ R14, R164, UR10, -R194.reuse ;  /* 0x0000000aa40e7c23 */ /* 0x100fe200080108c2 */
[----:B------:R-:W-:Y:S01]  /*6f50*/  FSEL R169, R8, RZ, P3 ;  /* 0x000000ff08a97208 */ /* 0x000fe20001800000 */
[----:B------:R-:W-:Y:S01]  /*6f60*/  MUFU.EX2 R156, R156 ;  /* 0x0000009c009c7308 */ /* 0x000fe20000000800 */
[----:B------:R-:W-:Y:S01]  /*6f70*/  FFMA.FTZ R164, R172, UR10, -R194 ;  /* 0x0000000aaca47c23 */ /* 0x000fe200080108c2 */
[----:B------:R-:W0:Y:S02]  /*6f80*/  SHFL.BFLY PT, R196, R193, 0x2, 0x1f ;  /* 0x0c401f00c1c47f89 */ /* 0x000e2400000e0000 */
[----:B------:R-:W-:Y:S01]  /*6f90*/  FADD.FTZ R169, -R169, R4 ;  /* 0x00000004a9a97221 */ /* 0x000fe20000010100 */
[----:B------:R-:W-:Y:S01]  /*6fa0*/  FFMA.FTZ R4, R176, UR10, -R194 ;  /* 0x0000000ab0047c23 */ /* 0x000fe200080108c2 */
[----:B------:R-:W-:-:S02]  /*6fb0*/  IMAD.U32 R176, RZ, RZ, UR37 ;  /* 0x00000025ffb07e24 */ /* 0x000fc4000f8e00ff */
[----:B------:R-:W-:Y:S01]  /*6fc0*/  FMUL.FTZ R169, R169, UR10 ;  /* 0x0000000aa9a97c20 */ /* 0x000fe20008410000 */
[----:B------:R-:W-:Y:S08]  /*6fd0*/  MUFU.EX2 R157, R157 ;  /* 0x0000009d009d7308 */ /* 0x000ff00000000800 */
[----:B------:R-:W2:Y:S08]  /*6fe0*/  MUFU.EX2 R169, R169 ;  /* 0x000000a900a97308 */ /* 0x000eb00000000800 */
[----:B------:R-:W3:Y:S01]  /*6ff0*/  MUFU.EX2 R14, R14 ;  /* 0x0000000e000e7308 */ /* 0x000ee20000000800 */
[----:B0-----:R-:W-:Y:S01]  /*7000*/  FMNMX.FTZ R196, R193, R196, !PT ;  /* 0x000000c4c1c47209 */ /* 0x001fe20007810000 */
[----:B------:R-:W-:Y:S01]  /*7010*/  FFMA.FTZ R193, R177, UR10, -R194 ;  /* 0x0000000ab1c17c23 */ /* 0x000fe200080108c2 */
[----:B------:R-:W-:-:S03]  /*7020*/  IMAD.MOV R177, RZ, RZ, -R18 ;  /* 0x000000ffffb17224 */ /* 0x000fc600078e0a12 */
[----:B------:R-:W0:Y:S02]  /*7030*/  SHFL.BFLY PT, R195, R196, 0x1, 0x1f ;  /* 0x0c201f00c4c37f89 */ /* 0x000e2400000e0000 */
[----:B------:R-:W-:Y:S01]  /*7040*/  ISETP.NE.AND P0, PT, R16, R177, PT ;  /* 0x000000b11000720c */ /* 0x000fe20003f05270 */
[----:B--2---:R-:W-:Y:S01]  /*7050*/  FFMA.FTZ R172, R169, R5, R152 ;  /* 0x00000005a9ac7223 */ /* 0x004fe20000010098 */
[----:B------:R-:W2:Y:S01]  /*7060*/  MUFU.EX2 R161, R161 ;  /* 0x000000a100a17308 */ /* 0x000ea20000000800 */
[C---:B------:R-:W-:Y:S01]  /*7070*/  F2FP.F16.F32.PACK_AB R152, R9.reuse, R152 ;  /* 0x000000980998723e */ /* 0x040fe200000000ff */
[-C--:B------:R-:W-:Y:S01]  /*7080*/  FMUL.FTZ R24, R24, R169.reuse ;  /* 0x000000a918187220 */ /* 0x080fe20000410000 */
[----:B------:R-:W-:Y:S01]  /*7090*/  FADD.FTZ R177, R9, R172 ;  /* 0x000000ac09b17221 */ /* 0x000fe20000010000 */
[-C--:B------:R-:W-:Y:S01]  /*70a0*/  FMUL.FTZ R25, R25, R169.reuse ;  /* 0x000000a919197220 */ /* 0x080fe20000410000 */
[-C--:B------:R-:W-:Y:S01]  /*70b0*/  FMUL.FTZ R28, R28, R169.reuse ;  /* 0x000000a91c1c7220 */ /* 0x080fe20000410000 */
[-C--:B------:R-:W-:Y:S01]  /*70c0*/  FMUL.FTZ R29, R29, R169.reuse ;  /* 0x000000a91d1d7220 */ /* 0x080fe20000410000 */
[----:B------:R-:W-:Y:S01]  /*70d0*/  FADD.FTZ R172, R20, R177 ;  /* 0x000000b114ac7221 */ /* 0x000fe20000010000 */
        /* <DEDUP_REMOVED lines=12> */
[----:B0-----:R-:W-:Y:S01]  /*71a0*/  FMNMX.FTZ R168, R196, R195, !PT ;  /* 0x000000c3c4a87209 */ /* 0x001fe20007810000 */
[-C--:B------:R-:W-:Y:S01]  /*71b0*/  FMUL.FTZ R52, R52, R169.reuse ;  /* 0x000000a934347220 */ /* 0x080fe20000410000 */
[-C--:B------:R-:W-:Y:S01]  /*71c0*/  FMUL.FTZ R53, R53, R169.reuse ;  /* 0x000000a935357220 */ /* 0x080fe20000410000 */
[-C--:B------:R-:W-:Y:S01]  /*71d0*/  FMUL.FTZ R56, R56, R169.reuse ;  /* 0x000000a938387220 */ /* 0x080fe20000410000 */
[C---:B------:R-:W-:Y:S01]  /*71e0*/  FSETP.NEU.FTZ.AND P1, PT, R168.reuse, -INF , PT ;  /* 0xff800000a800780b */ /* 0x040fe20003f3d000 */
[----:B------:R-:W-:Y:S01]  /*71f0*/  FMUL.FTZ R5, R168, UR10 ;  /* 0x0000000aa8057c20 */ /* 0x000fe20008410000 */
[----:B------:R-:W0:Y:S01]  /*7200*/  MUFU.EX2 R164, R164 ;  /* 0x000000a400a47308 */ /* 0x000e220000000800 */
[-C--:B------:R-:W-:Y:S01]  /*7210*/  FMUL.FTZ R57, R57, R169.reuse ;  /* 0x000000a939397220 */ /* 0x080fe20000410000 */
[-C--:B------:R-:W-:Y:S01]  /*7220*/  FMUL.FTZ R60, R60, R169.reuse ;  /* 0x000000a93c3c7220 */ /* 0x080fe20000410000 */
[-C--:B------:R-:W-:Y:S01]  /*7230*/  FMUL.FTZ R61, R61, R169.reuse ;  /* 0x000000a93d3d7220 */ /* 0x080fe20000410000 */
[----:B------:R-:W-:Y:S01]  /*7240*/  FSEL R194, R5, RZ, P1 ;  /* 0x000000ff05c27208 */ /* 0x000fe20000800000 */
[----:B------:R-:W-:Y:S01]  /*7250*/  FADD.FTZ R5, R153, R172 ;  /* 0x000000ac99057221 */ /* 0x000fe20000010000 */
[-C--:B------:R-:W-:Y:S01]  /*7260*/  FMUL.FTZ R64, R64, R169.reuse ;  /* 0x000000a940407220 */ /* 0x080fe20000410000 */
[----:B------:R-:W-:Y:S01]  /*7270*/  FMUL.FTZ R65, R65, R169 ;  /* 0x000000a941417220 */ /* 0x000fe20000410000 */
[----:B------:R-:W-:Y:S01]  /*7280*/  MUFU.EX2 R4, R4 ;  /* 0x0000000400047308 */ /* 0x000fe20000000800 */
[----:B------:R-:W-:Y:S01]  /*7290*/  FFMA.FTZ R177, R154, UR10, -R194 ;  /* 0x0000000a9ab17c23 */ /* 0x000fe200080108c2 */
[----:B------:R-:W-:Y:S01]  /*72a0*/  FSEL R154, R168, RZ, P1 ;  /* 0x000000ffa89a7208 */ /* 0x000fe20000800000 */
[----:B------:R-:W-:Y:S01]  /*72b0*/  FADD.FTZ R172, R156, R5 ;  /* 0x000000059cac7221 */ /* 0x000fe20000010000 */
[----:B------:R-:W-:-:S02]  /*72c0*/  @!P0 IMAD R5, R176, 0x40, R17 ;  /* 0x00000040b0058824 */ /* 0x000fc400078e0211 */
[--C-:B------:R-:W-:Y:S01]  /*72d0*/  FFMA.FTZ R176, R155, UR10, -R194.reuse ;  /* 0x0000000a9bb07c23 */ /* 0x100fe200080108c2 */
[----:B------:R-:W-:Y:S01]  /*72e0*/  FFMA.FTZ R155, R158, UR10, -R194 ;  /* 0x0000000a9e9b7c23 */ /* 0x000fe200080108c2 */
[----:B------:R-:W-:Y:S01]  /*72f0*/  FADD.FTZ R154, -R154, R7 ;  /* 0x000000079a9a7221 */ /* 0x000fe20000010100 */
[----:B------:R-:W-:Y:S01]  /*7300*/  FADD.FTZ R7, R157, R172 ;  /* 0x000000ac9d077221 */ /* 0x000fe20000010000 */
[----:B------:R-:W4:Y:S01]  /*7310*/  MUFU.EX2 R193, R193 ;  /* 0x000000c100c17308 */ /* 0x000f220000000800 */
[--C-:B------:R-:W-:Y:S01]  /*7320*/  FFMA.FTZ R159, R159, UR10, -R194.reuse ;  /* 0x0000000a9f9f7c23 */ /* 0x100fe200080108c2 */
[----:B------:R-:W-:Y:S01]  /*7330*/  FMUL.FTZ R154, R154, UR10 ;  /* 0x0000000a9a9a7c20 */ /* 0x000fe20008410000 */
[----:B---3--:R-:W-:Y:S01]  /*7340*/  FADD.FTZ R158, R14, R7 ;  /* 0x000000070e9e7221 */ /* 0x008fe20000010000 */
[--C-:B------:R-:W-:Y:S01]  /*7350*/  FFMA.FTZ R7, R162, UR10, -R194.reuse ;  /* 0x0000000aa2077c23 */ /* 0x100fe200080108c2 */
[--C-:B------:R-:W-:Y:S01]  /*7360*/  FFMA.FTZ R196, R170, UR10, -R194.reuse ;  /* 0x0000000aaac47c23 */ /* 0x100fe200080108c2 */
[----:B------:R-:W-:Y:S01]  /*7370*/  FFMA.FTZ R163, R163, UR10, -R194 ;  /* 0x0000000aa3a37c23 */ /* 0x000fe200080108c2 */
[----:B--2---:R-:W-:Y:S01]  /*7380*/  FADD.FTZ R197, R161, R158 ;  /* 0x0000009ea1c57221 */ /* 0x004fe20000010000 */
[----:B------:R-:W2:Y:S01]  /*7390*/  MUFU.EX2 R180, R180 ;  /* 0x000000b400b47308 */ /* 0x000ea20000000800 */
[----:B0-----:R-:W-:Y:S01]  /*73a0*/  F2FP.F16.F32.PACK_AB R162, R173, R164 ;  /* 0x000000a4ada2723e */ /* 0x001fe200000000ff */
[--C-:B------:R-:W-:Y:S01]  /*73b0*/  FFMA.FTZ R195, R166, UR10, -R194.reuse ;  /* 0x0000000aa6c37c23 */ /* 0x100fe200080108c2 */
[----:B------:R-:W-:Y:S01]  /*73c0*/  FADD.FTZ R158, R160, R197 ;  /* 0x000000c5a09e7221 */ /* 0x000fe20000010000 */
[----:B------:R-:W-:Y:S01]  /*73d0*/  @!P0 LEA R5, R5, UR38, 0x2 ;  /* 0x0000002605058c11 */ /* 0x000fe2000f8e10ff */
[--C-:B------:R-:W-:Y:S01]  /*73e0*/  FFMA.FTZ R167, R167, UR10, -R194.reuse ;  /* 0x0000000aa7a77c23 */ /* 0x100fe200080108c2 */
[----:B------:R-:W-:Y:S01]  /*73f0*/  FFMA.FTZ R171, R171, UR10, -R194 ;  /* 0x0000000aabab7c23 */ /* 0x000fe200080108c2 */
[----:B------:R-:W-:Y:S01]  /*7400*/  FADD.FTZ R197, R165, R158 ;  /* 0x0000009ea5c57221 */ /* 0x000fe20000010000 */
[----:B------:R-:W-:Y:S01]  /*7410*/  MUFU.EX2 R177, R177 ;  /* 0x000000b100b17308 */ /* 0x000fe20000000800 */
[----:B------:R-:W-:Y:S01]  /*7420*/  @!P0 STS [R5+0x28800], R169 ;  /* 0x028800a905008388 */ /* 0x000fe20000000800 */
[--C-:B------:R-:W-:Y:S01]  /*7430*/  FFMA.FTZ R174, R174, UR10, -R194.reuse ;  /* 0x0000000aaeae7c23 */ /* 0x100fe200080108c2 */
[----:B------:R-:W-:Y:S01]  /*7440*/  FADD.FTZ R158, R164, R197 ;  /* 0x000000c5a49e7221 */ /* 0x000fe20000010000 */
[----:B----4-:R-:W-:Y:S01]  /*7450*/  F2FP.F16.F32.PACK_AB R164, R193, R4 ;  /* 0x00000004c1a4723e */ /* 0x010fe200000000ff */
[--C-:B------:R-:W-:Y:S01]  /*7460*/  FFMA.FTZ R175, R175, UR10, -R194.reuse ;  /* 0x0000000aafaf7c23 */ /* 0x100fe200080108c2 */
[----:B------:R-:W-:Y:S01]  /*7470*/  FFMA.FTZ R178, R178, UR10, -R194 ;  /* 0x0000000ab2b27c23 */ /* 0x000fe200080108c2 */
[----:B------:R-:W-:Y:S01]  /*7480*/  FADD.FTZ R197, R173, R158 ;  /* 0x0000009eadc57221 */ /* 0x000fe20000010000 */
[----:B------:R0:W3:Y:S01]  /*7490*/  MUFU.EX2 R172, R154 ;  /* 0x0000009a00ac7308 */ /* 0x0000e20000000800 */
[----:B------:R-:W-:Y:S01]  /*74a0*/  F2FP.F16.F32.PACK_AB R160, R165, R160 ;  /* 0x000000a0a5a0723e */ /* 0x000fe200000000ff */
[--C-:B------:R-:W-:Y:S01]  /*74b0*/  FFMA.FTZ R179, R179, UR10, -R194.reuse ;  /* 0x0000000ab3b37c23 */ /* 0x100fe200080108c2 */
[----:B------:R-:W-:Y:S01]  /*74c0*/  FADD.FTZ R158, R4, R197 ;  /* 0x000000c5049e7221 */ /* 0x000fe20000010000 */
[--C-:B------:R-:W-:Y:S01]  /*74d0*/  FFMA.FTZ R182, R182, UR10, -R194.reuse ;  /* 0x0000000ab6b67c23 */ /* 0x100fe200080108c2 */
[----:B------:R-:W-:Y:S01]  /*74e0*/  FFMA.FTZ R183, R183, UR10, -R194 ;  /* 0x0000000ab7b77c23 */ /* 0x000fe200080108c2 */
[----:B------:R-:W-:Y:S01]  /*74f0*/  F2FP.F16.F32.PACK_AB R156, R157, R156 ;  /* 0x0000009c9d9c723e */ /* 0x000fe200000000ff */
[----:B------:R-:W-:Y:S01]  /*7500*/  FADD.FTZ R9, R193, R158 ;  /* 0x0000009ec1097221 */ /* 0x000fe20000010000 */
[----:B------:R-:W4:Y:S01]  /*7510*/  MUFU.EX2 R176, R176 ;  /* 0x000000b000b07308 */ /* 0x000f220000000800 */
[----:B------:R-:W-:Y:S01]  /*7520*/  F2FP.F16.F32.PACK_AB R158, R161, R14 ;  /* 0x0000000ea19e723e */ /* 0x000fe200000000ff */
[-C--:B------:R-:W-:Y:S01]  /*7530*/  FMUL.FTZ R68, R68, R169.reuse ;  /* 0x000000a944447220 */ /* 0x080fe20000410000 */
[----:B--2---:R-:W-:Y:S01]  /*7540*/  FADD.FTZ R14, R180, R9 ;  /* 0x00000009b40e7221 */ /* 0x004fe20000010000 */
[----:B0-----:R-:W-:Y:S01]  /*7550*/  F2FP.F16.F32.PACK_AB R154, R153, R20 ;  /* 0x00000014999a723e */ /* 0x001fe200000000ff */
[-C--:B------:R-:W-:Y:S01]  /*7560*/  FMUL.FTZ R69, R69, R169.reuse ;  /* 0x000000a945457220 */ /* 0x080fe20000410000 */
[-C--:B------:R-:W-:Y:S01]  /*7570*/  FMUL.FTZ R72, R72, R169.reuse ;  /* 0x000000a948487220 */ /* 0x080fe20000410000 */
[-C--:B------:R-:W-:Y:S01]  /*7580*/  FMUL.FTZ R73, R73, R169.reuse ;  /* 0x000000a949497220 */ /* 0x080fe20000410000 */
[----:B------:R-:W0:Y:S01]  /*7590*/  MUFU.EX2 R155, R155 ;  /* 0x0000009b009b7308 */ /* 0x000e220000000800 */
[----:B---3--:R-:W-:Y:S01]  /*75a0*/  FFMA.FTZ R9, R172, R6, R177 ;  /* 0x00000006ac097223 */ /* 0x008fe200000100b1 */
[----:B------:R2:W-:Y:S01]  /*75b0*/  @!P0 STS [R5+0x28820], R172 ;  /* 0x028820ac05008388 */ /* 0x0005e20000000800 */
[-C--:B------:R-:W-:Y:S01]  /*75c0*/  FMUL.FTZ R76, R76, R169.reuse ;  /* 0x000000a94c4c7220 */ /* 0x080fe20000410000 */
[-C--:B------:R-:W-:Y:S01]  /*75d0*/  FMUL.FTZ R77, R77, R169.reuse ;  /* 0x000000a94d4d7220 */ /* 0x080fe20000410000 */
[-C--:B------:R-:W-:Y:S01]  /*75e0*/  FMUL.FTZ R80, R80, R169.reuse ;  /* 0x000000a950507220 */ /* 0x080fe20000410000 */
[-C--:B------:R-:W-:Y:S01]  /*75f0*/  FMUL.FTZ R81, R81, R169.reuse ;  /* 0x000000a951517220 */ /* 0x080fe20000410000 */
[----:B------:R-:W-:Y:S01]  /*7600*/  FMUL.FTZ R84, R84, R169 ;  /* 0x000000a954547220 */ /* 0x000fe20000410000 */
[----:B------:R-:W2:Y:S01]  /*7610*/  MUFU.EX2 R181, R181 ;  /* 0x000000b500b57308 */ /* 0x000ea20000000800 */
[C---:B----4-:R-:W-:Y:S01]  /*7620*/  FADD.FTZ R6, R176.reuse, R9 ;  /* 0x00000009b0067221 */ /* 0x050fe20000010000 */
[----:B------:R-:W-:Y:S01]  /*7630*/  F2FP.F16.F32.PACK_AB R153, R176, R177 ;  /* 0x000000b1b099723e */ /* 0x000fe200000000ff */
[-C--:B------:R-:W-:Y:S01]  /*7640*/  FMUL.FTZ R85, R85, R169.reuse ;  /* 0x000000a955557220 */ /* 0x080fe20000410000 */
[-C--:B------:R-:W-:Y:S01]  /*7650*/  FMUL.FTZ R88, R88, R169.reuse ;  /* 0x000000a958587220 */ /* 0x080fe20000410000 */
[-C--:B------:R-:W-:Y:S01]  /*7660*/  FMUL.FTZ R89, R89, R169.reuse ;  /* 0x000000a959597220 */ /* 0x080fe20000410000 */
[-C--:B------:R-:W-:Y:S01]  /*7670*/  FMUL.FTZ R92, R92, R169.reuse ;  /* 0x000000a95c5c7220 */ /* 0x080fe20000410000 */
[-C--:B------:R-:W-:Y:S01]  /*7680*/  FMUL.FTZ R93, R93, R169.reuse ;  /* 0x000000a95d5d7220 */ /* 0x080fe20000410000 */
[----:B------:R-:W3:Y:S01]  /*7690*/  MUFU.EX2 R170, R159 ;  /* 0x0000009f00aa7308 */ /* 0x000ee20000000800 */
        /* <DEDUP_REMOVED lines=8> */
[C---:B--2---:R-:W-:Y:S01]  /*7720*/  FADD.FTZ R5, R181.reuse, R14 ;  /* 0x0000000eb5057221 */ /* 0x044fe20000010000 */
[----:B------:R-:W-:Y:S01]  /*7730*/  F2FP.F16.F32.PACK_AB R166, R181, R180 ;  /* 0x000000b4b5a6723e */ /* 0x000fe200000000ff */
[-C--:B------:R-:W-:Y:S01]  /*7740*/  FMUL.FTZ R108, R108, R169.reuse ;  /* 0x000000a96c6c7220 */ /* 0x080fe20000410000 */
[-C--:B------:R-:W-:Y:S01]  /*7750*/  FMUL.FTZ R109, R109, R169.reuse ;  /* 0x000000a96d6d7220 */ /* 0x080fe20000410000 */
[-C--:B------:R-:W-:Y:S01]  /*7760*/  FMUL.FTZ R112, R112, R169.reuse ;  /* 0x000000a970707220 */ /* 0x080fe20000410000 */
[-C--:B------:R-:W-:Y:S01]  /*7770*/  FMUL.FTZ R113, R113, R169.reuse ;  /* 0x000000a971717220 */ /* 0x080fe20000410000 */
[----:B------:R-:W-:Y:S01]  /*7780*/  FMUL.FTZ R116, R116, R169 ;  /* 0x000000a974747220 */ /* 0x000fe20000410000 */
[----:B------:R-:W2:Y:S01]  /*7790*/  MUFU.EX2 R4, R163 ;  /* 0x000000a300047308 */ /* 0x000ea20000000800 */
[C---:B---3--:R-:W-:Y:S01]  /*77a0*/  FADD.FTZ R180, R170.reuse, R9 ;  /* 0x00000009aab47221 */ /* 0x048fe20000010000 */
[----:B------:R-:W-:Y:S01]  /*77b0*/  F2FP.F16.F32.PACK_AB R155, R170, R155 ;  /* 0x0000009baa9b723e */ /* 0x000fe200000000ff */
[----:B------:R-:W-:Y:S01]  /*77c0*/  BAR.SYNC.DEFER_BLOCKING 0xf, 0x100 ;  /* 0x03c4000000007b1d */ /* 0x000fe20000010000 */
        /* <DEDUP_REMOVED lines=12> */
[----:B------:R-:W-:Y:S01]  /*7890*/  FMUL.FTZ R137, R137, R169 ;  /* 0x000000a989897220 */ /* 0x000fe20000410000 */
[----:B------:R-:W0:Y:S01]  /*78a0*/  MUFU.EX2 R14, R167 ;  /* 0x000000a7000e7308 */ /* 0x000e220000000800 */
[----:B--2---:R-:W-:Y:S01]  /*78b0*/  F2FP.F16.F32.PACK_AB R157, R4, R7 ;  /* 0x00000007049d723e */ /* 0x004fe200000000ff */
[-C--:B------:R-:W-:Y:S01]  /*78c0*/  FMUL.FTZ R140, R140, R169.reuse ;  /* 0x000000a98c8c7220 */ /* 0x080fe20000410000 */
[-C--:B------:R-:W-:Y:S01]  /*78d0*/  FMUL.FTZ R141, R141, R169.reuse ;  /* 0x000000a98d8d7220 */ /* 0x080fe20000410000 */
[-C--:B------:R-:W-:Y:S01]  /*78e0*/  FMUL.FTZ R144, R144, R169.reuse ;  /* 0x000000a990907220 */ /* 0x080fe20000410000 */
[-C--:B------:R-:W-:Y:S01]  /*78f0*/  FMUL.FTZ R145, R145, R169.reuse ;  /* 0x000000a991917220 */ /* 0x080fe20000410000 */
[-C--:B------:R-:W-:Y:S01]  /*7900*/  FMUL.FTZ R148, R148, R169.reuse ;  /* 0x000000a994947220 */ /* 0x080fe20000410000 */
[----:B------:R-:W-:Y:S01]  /*7910*/  FMUL.FTZ R149, R149, R169 ;  /* 0x000000a995957220 */ /* 0x000fe20000410000 */
[----:B------:R-:W2:Y:S01]  /*7920*/  MUFU.EX2 R161, R196 ;  /* 0x000000c400a17308 */ /* 0x000ea20000000800 */
        /* <DEDUP_REMOVED lines=28> */
[----:B---3--:R-:W-:Y:S01]  /*7af0*/  FADD.FTZ R9, R159, R174 ;  /* 0x000000ae9f097221 */ /* 0x008fe20000010000 */
[C---:B0-----:R-:W-:Y:S01]  /*7b00*/  F2FP.F16.F32.PACK_AB R159, R14.reuse, R159 ;  /* 0x0000009f0e9f723e */ /* 0x041fe200000000ff */
[-C--:B------:R-:W-:Y:S01]  /*7b10*/  FMUL.FTZ R71, R71, R172.reuse ;  /* 0x000000ac47477220 */ /* 0x080fe20000410000 */
[----:B------:R0:W1:Y:S01]  /*7b20*/  MUFU.EX2 R165, R178 ;  /* 0x000000b200a57308 */ /* 0x0000620000000800 */
[----:B------:R-:W-:Y:S01]  /*7b30*/  FADD.FTZ R180, R14, R9 ;  /* 0x000000090eb47221 */ /* 0x000fe20000010000 */
[-C--:B------:R-:W-:Y:S01]  /*7b40*/  FMUL.FTZ R74, R74, R172.reuse ;  /* 0x000000ac4a4a7220 */ /* 0x080fe20000410000 */
[----:B------:R3:W-:Y:S01]  /*7b50*/  STSM.16.M88.4 [R184], R156 ;  /* 0x0000009cb8007844 */ /* 0x0007e20000000200 */
[-C--:B------:R-:W-:Y:S01]  /*7b60*/  FMUL.FTZ R75, R75, R172.reuse ;  /* 0x000000ac4b4b7220 */ /* 0x080fe20000410000 */
[----:B--2---:R-:W-:Y:S01]  /*7b70*/  FADD.FTZ R9, R161, R180 ;  /* 0x000000b4a1097221 */ /* 0x004fe20000010000 */
[----:B-----5:R-:W-:Y:S01]  /*7b80*/  F2FP.F16.F32.PACK_AB R161, R20, R161 ;  /* 0x000000a114a1723e */ /* 0x020fe200000000ff */
[-C--:B------:R-:W-:Y:S01]  /*7b90*/  FMUL.FTZ R78, R78, R172.reuse ;  /* 0x000000ac4e4e7220 */ /* 0x080fe20000410000 */
[----:B------:R-:W2:Y:S01]  /*7ba0*/  MUFU.EX2 R174, R179 ;  /* 0x000000b300ae7308 */ /* 0x000ea20000000800 */
[----:B0-----:R-:W-:Y:S01]  /*7bb0*/  FADD.FTZ R178, R20, R9 ;  /* 0x0000000914b27221 */ /* 0x001fe20000010000 */
[-C--:B------:R-:W-:Y:S01]  /*7bc0*/  FMUL.FTZ R79, R79, R172.reuse ;  /* 0x000000ac4f4f7220 */ /* 0x080fe20000410000 */
[-C--:B------:R-:W-:Y:S01]  /*7bd0*/  FMUL.FTZ R82, R82, R172.reuse ;  /* 0x000000ac52527220 */ /* 0x080fe20000410000 */
[-C--:B------:R-:W-:Y:S01]  /*7be0*/  FMUL.FTZ R83, R83, R172.reuse ;  /* 0x000000ac53537220 */ /* 0x080fe20000410000 */
[----:B----4-:R-:W-:Y:S01]  /*7bf0*/  FADD.FTZ R9, R163, R178 ;  /* 0x000000b2a3097221 */ /* 0x010fe20000010000 */
[----:B------:R-:W-:Y:S01]  /*7c00*/  F2FP.F16.F32.PACK_AB R163, R6, R163 ;  /* 0x000000a306a3723e */ /* 0x000fe200000000ff */
[-C--:B------:R-:W-:Y:S01]  /*7c10*/  FMUL.FTZ R86, R86, R172.reuse ;  /* 0x000000ac56567220 */ /* 0x080fe20000410000 */
[----:B------:R-:W0:Y:S01]  /*7c20*/  MUFU.EX2 R167, R182 ;  /* 0x000000b600a77308 */ /* 0x000e220000000800 */
[----:B------:R-:W-:Y:S01]  /*7c30*/  FADD.FTZ R180, R6, R9 ;  /* 0x0000000906b47221 */ /* 0x000fe20000010000 */
[-C--:B------:R-:W-:Y:S01]  /*7c40*/  FMUL.FTZ R87, R87, R172.reuse ;  /* 0x000000ac57577220 */ /* 0x080fe20000410000 */
[----:B------:R3:W-:Y:S01]  /*7c50*/  STSM.16.M88.4 [R22], R160 ;  /* 0x000000a016007844 */ /* 0x0007e20000000200 */
[-C--:B------:R-:W-:Y:S01]  /*7c60*/  FMUL.FTZ R90, R90, R172.reuse ;  /* 0x000000ac5a5a7220 */ /* 0x080fe20000410000 */
[----:B-1----:R-:W-:Y:S01]  /*7c70*/  FADD.FTZ R9, R165, R180 ;  /* 0x000000b4a5097221 */ /* 0x002fe20000010000 */
[-C--:B------:R-:W-:Y:S01]  /*7c80*/  FMUL.FTZ R91, R91, R172.reuse ;  /* 0x000000ac5b5b7220 */ /* 0x080fe20000410000 */
[-C--:B------:R-:W-:Y:S01]  /*7c90*/  FMUL.FTZ R94, R94, R172.reuse ;  /* 0x000000ac5e5e7220 */ /* 0x080fe20000410000 */
[----:B------:R-:W1:Y:S01]  /*7ca0*/  MUFU.EX2 R178, R183 ;  /* 0x000000b700b27308 */ /* 0x000e620000000800 */
[C---:B--2---:R-:W-:Y:S01]  /*7cb0*/  FADD.FTZ R176, R174.reuse, R9 ;  /* 0x00000009aeb07221 */ /* 0x044fe20000010000 */
[----:B------:R-:W-:Y:S01]  /*7cc0*/  F2FP.F16.F32.PACK_AB R165, R174, R165 ;  /* 0x000000a5aea5723e */ /* 0x000fe200000000ff */
[-C--:B------:R-:W-:Y:S01]  /*7cd0*/  FMUL.FTZ R95, R95, R172.reuse ;  /* 0x000000ac5f5f7220 */ /* 0x080fe20000410000 */
[-C--:B------:R-:W-:Y:S01]  /*7ce0*/  FMUL.FTZ R98, R98, R172.reuse ;  /* 0x000000ac62627220 */ /* 0x080fe20000410000 */
[-C--:B------:R-:W-:Y:S01]  /*7cf0*/  FMUL.FTZ R99, R99, R172.reuse ;  /* 0x000000ac63637220 */ /* 0x080fe20000410000 */
[-C--:B------:R-:W-:Y:S01]  /*7d00*/  FMUL.FTZ R102, R102, R172.reuse ;  /* 0x000000ac66667220 */ /* 0x080fe20000410000 */
[-C--:B------:R-:W-:Y:S01]  /*7d10*/  FMUL.FTZ R103, R103, R172.reuse ;  /* 0x000000ac67677220 */ /* 0x080fe20000410000 */
[-C--:B------:R-:W-:Y:S01]  /*7d20*/  FMUL.FTZ R106, R106, R172.reuse ;  /* 0x000000ac6a6a7220 */ /* 0x080fe20000410000 */
[----:B0-----:R-:W-:Y:S01]  /*7d30*/  FADD.FTZ R7, R167, R176 ;  /* 0x000000b0a7077221 */ /* 0x001fe20000010000 */
[-C--:B------:R-:W-:Y:S01]  /*7d40*/  FMUL.FTZ R107, R107, R172.reuse ;  /* 0x000000ac6b6b7220 */ /* 0x080fe20000410000 */
[-C--:B------:R-:W-:Y:S01]  /*7d50*/  FMUL.FTZ R110, R110, R172.reuse ;  /* 0x000000ac6e6e7220 */ /* 0x080fe20000410000 */
[-C--:B------:R-:W-:Y:S01]  /*7d60*/  FMUL.FTZ R111, R111, R172.reuse ;  /* 0x000000ac6f6f7220 */ /* 0x080fe20000410000 */
[-C--:B------:R-:W-:Y:S01]  /*7d70*/  FMUL.FTZ R114, R114, R172.reuse ;  /* 0x000000ac72727220 */ /* 0x080fe20000410000 */
[-C--:B------:R-:W-:Y:S01]  /*7d80*/  FMUL.FTZ R115, R115, R172.reuse ;  /* 0x000000ac73737220 */ /* 0x080fe20000410000 */
[-C--:B------:R-:W-:Y:S01]  /*7d90*/  FMUL.FTZ R118, R118, R172.reuse ;  /* 0x000000ac76767220 */ /* 0x080fe20000410000 */
[-C--:B------:R-:W-:Y:S01]  /*7da0*/  FMUL.FTZ R119, R119, R172.reuse ;  /* 0x000000ac77777220 */ /* 0x080fe20000410000 */
[C---:B-1----:R-:W-:Y:S01]  /*7db0*/  F2FP.F16.F32.PACK_AB R167, R178.reuse, R167 ;  /* 0x000000a7b2a7723e */ /* 0x042fe200000000ff */
        /* <DEDUP_REMOVED lines=20> */
.L_x_4405:
[----:B------:R0:W1:Y:S01]  /*7f00*/  SYNCS.PHASECHK.TRANS64.TRYWAIT P0, [UR26+0x28c50], R12 ;  /* 0x028c500cff0075a7 */ /* 0x000062000800015a */
[----:B------:R-:W-:Y:S05]  /*7f10*/  @!P4 BRA `(.L_x_4406) ;  /* 0x000000000004c947 */ /* 0x000fea0003800000 */
[----:B------:R-:W-:Y:S01]  /*7f20*/  BPT.TRAP 0x1 ;  /* 0x000000040000795c */ /* 0x000fe20000300000 */
.L_x_4406:
[----:B-1----:R-:W-:Y:S05]  /*7f30*/  @P0 BRA `(.L_x_4407) ;  /* 0x0000000000080947 */ /* 0x002fea0003800000 */
[----:B------:R-:W1:Y:S02]  /*7f40*/  SYNCS.PHASECHK.TRANS64.TRYWAIT P0, [UR26+0x28c50], R12 ;  /* 0x028c500cff0075a7 */ /* 0x000e64000800015a */
[----:B-1----:R-:W-:Y:S05]  /*7f50*/  @!P0 BRA `(.L_x_4408) ;  /* 0x000000c800ac8947 */ /* 0x002fea0003800000 */
.L_x_4407:
[----:B------:R-:W-:Y:S01]  /*7f60*/  ULEA UR11, UR22, UR45, 0xc ;  /* 0x0000002d160b7291 */ /* 0x000fe2000f8e603f */
[----:B------:R-:W-:Y:S01]  /*7f70*/  WARPGROUP.ARRIVE ;  /* 0x00000000000079c5 */ /* 0x000fe20000000000 */
[----:B------:R-:W-:Y:S01]  /*7f80*/  UMOV UR7, 0x40000040 ;  /* 0x4000004000077882 */ /* 0x000fe20000000000 */
[----:B------:R-:W-:Y:S01]  /*7f90*/  ISETP.LT.AND P0, PT, R10, UR50, PT ;  /* 0x000000320a007c0c */ /* 0x000fe2000bf01270 */
[----:B-1----:R-:W-:Y:S01]  /*7fa0*/  @!P5 VIADD R21, R21, 0x28c60 ;  /* 0x00028c601515d836 */ /* 0x002fe20000000000 */
[----:B------:R-:W-:Y:S01]  /*7fb0*/  UIADD3 UR50, UR50, -0x1, URZ ;  /* 0xffffffff32327890 */ /* 0x000fe2000fffe03f */
[----:B------:R-:W-:Y:S01]  /*7fc0*/  IMAD.MOV.U32 R7, RZ, RZ, R168 ;  /* 0x000000ffff077224 */ /* 0x000fe200078e00a8 */
[----:B------:R-:W-:Y:S01]  /*7fd0*/  UMOV UR6, UR11 ;  /* 0x0000000b00067c82 */ /* 0x000fe20008000000 */
[----:B------:R-:W-:Y:S01]  /*7fe0*/  UMOV UR37, UR22 ;  /* 0x0000001600257c82 */ /* 0x000fe20008000000 */
        /* <DEDUP_REMOVED lines=32> */
[----:B------:R-:W-:Y:S01]  /*81f0*/  IMAD.MOV.U32 R7, RZ, RZ, R168 ;  /* 0x000000ffff077224 */ /* 0x000fe200078e00a8 */
[----:B------:R-:W-:Y:S01]  /*8200*/  UMOV UR37, UR22 ;  /* 0x0000001600257c82 */ /* 0x000fe20008000000 */
[----:B------:R-:W-:-:S07]  /*8210*/  IMAD.MOV.U32 R4, RZ, RZ, R8 ;  /* 0x000000ffff047224 */ /* 0x000fce00078e0008 */
.L_x_4392:
[----:B0-----:R-:W0:Y:S01]  /*8220*/  LDC R12, c[0x0][0x9e4] ;  /* 0x00027900ff0c7b82 */ /* 0x001e220000000800 */
[----:B------:R-:W-:-:S04]  /*8230*/  UIADD3 UR6, UR44, 0x40, -UR40 ;  /* 0x000000402c067890 */ /* 0x000fc8000fffe828 */
[----:B------:R-:W-:-:S04]  /*8240*/  ULEA UR6, UR47, UR6, 0x6 ;  /* 0x000000062f067291 */ /* 0x000fc8000f8e303f */
[----:B------:R-:W-:-:S06]  /*8250*/  UIADD3 UR20, UR6, -UR20, URZ ;  /* 0x8000001406147290 */ /* 0x000fcc000fffe03f */
[----:B------:R-:W-:Y:S01]  /*8260*/  IMAD.U32 R8, RZ, RZ, UR20 ;  /* 0x00000014ff087e24 */ /* 0x000fe2000f8e00ff */
[----:B0-----:R-:W-:-:S13]  /*8270*/  ISETP.GE.AND P6, PT, R12, 0x1, PT ;  /* 0x000000010c00780c */ /* 0x001fda0003fc6270 */
[----:B------:R-:W-:Y:S05]  /*8280*/  @!P6 BRA `(.L_x_4410) ;  /* 0x000000000040e947 */ /* 0x000fea0003800000 */
[----:B------:R-:W-:-:S05]  /*8290*/  IMAD.U32 R9, RZ, RZ, UR6 ;  /* 0x00000006ff097e24 */ /* 0x000fca000f8e00ff */
        /* <DEDUP_REMOVED lines=9> */
.L_x_4411:
[----:B------:R-:W-:-:S13]  /*8330*/  ISETP.NE.AND P0, PT, R12, 0x1, PT ;  /* 0x000000010c00780c */ /* 0x000fda0003f05270 */
[----:B------:R-:W0:Y:S02]  /*8340*/  @P0 LDC.64 R10, c[0x0][0x9e8] ;  /* 0x00027a00ff0a0b82 */ /* 0x000e240000000a00 */
[----:B0-----:R-:W-:-:S05]  /*8350*/  @P0 IMAD.HI.U32 R10, R9, R10, RZ ;  /* 0x0000000a090a0227 */ /* 0x001fca00078e00ff */
[----:B------:R-:W-:-:S07]  /*8360*/  @P0 SHF.R.U32.HI R9, RZ, R11, R10 ;  /* 0x0000000bff090219 */ /* 0x000fce000001160a */
.L_x_4412:
[----:B------:R-:W-:-:S05]  /*8370*/  IMAD R9, R9, R12, RZ ;  /* 0x0000000c09097224 */ /* 0x000fca00078e02ff */
[----:B------:R-:W-:-:S07]  /*8380*/  VIMNMX R8, R8, R9, !PT ;  /* 0x0000000908087248 */ /* 0x000fce0007fe0100 */
.L_x_4410:
[----:B------:R-:W-:-:S05]  /*8390*/  VIADD R8, R8, 0x3f ;  /* 0x0000003f08087836 */ /* 0x000fca0000000000 */
[----:B------:R-:W-:-:S04]  /*83a0*/  SHF.R.S32.HI R9, RZ, 0x1f, R8 ;  /* 0x0000001fff097819 */ /* 0x000fc80000011408 */
[----:B------:R-:W-:-:S04]  /*83b0*/  LEA.HI R9, R9, R8, RZ, 0x6 ;  /* 0x0000000809097211 */ /* 0x000fc800078f30ff */
[----:B------:R-:W-:-:S04]  /*83c0*/  SHF.R.S32.HI R9, RZ, 0x6, R9 ;  /* 0x00000006ff097819 */ /* 0x000fc80000011409 */
[----:B------:R-:W-:-:S04]  /*83d0*/  VIMNMX R8, R186, R9, !PT ;  /* 0x00000009ba087248 */ /* 0x000fc80007fe0100 */
[----:B------:R-:W-:-:S13]  /*83e0*/  ISETP.LE.AND P0, PT, R8, UR50, PT ;  /* 0x0000003208007c0c */ /* 0x000fda000bf03270 */
[----:B------:R-:W-:Y:S05]  /*83f0*/  @!P0 BRA `(.L_x_4413) ;  /* 0x00000018002c8947 */ /* 0x000fea0003800000 */
[----:B------:R-:W-:Y:S01]  /*8400*/  IMAD.MOV.U32 R10, RZ, RZ, R7 ;  /* 0x000000ffff0a7224 */ /* 0x000fe200078e0007 */
[----:B------:R-:W-:Y:S01]  /*8410*/  UMOV UR21, UR37 ;  /* 0x0000002500157c82 */ /* 0x000fe20008000000 */
[----:B------:R-:W-:Y:S01]  /*8420*/  IMAD.MOV.U32 R11, RZ, RZ, R4 ;  /* 0x000000ffff0b7224 */ /* 0x000fe200078e0004 */
[----:B------:R-:W-:-:S06]  /*8430*/  ULDC UR20, c[0x0][0x988] ;  /* 0x0002620000147ab9 */ /* 0x000fcc0000000800 */
.L_x_4422:
[----:B------:R-:W-:Y:S01]  /*8440*/  UIADD3 UR37, UR21, 0x1, URZ ;  /* 0x0000000115257890 */ /* 0x000fe2000fffe03f */
[----:B------:R-:W-:Y:S01]  /*8450*/  IMAD.U32 R7, RZ, RZ, UR50 ;  /* 0x00000032ff077e24 */ /* 0x000fe2000f8e00ff */
[----:B------:R-:W-:Y:S02]  /*8460*/  UIADD3 UR50, UR50, -0x1, URZ ;  /* 0xffffffff32327890 */ /* 0x000fe4000fffe03f */
[----:B------:R-:W-:Y:S02]  /*8470*/  UISETP.NE.AND UP0, UPT, UR37, 0x2, UPT ;  /* 0x000000022500788c */ /* 0x000fe4000bf05270 */
[----:B------:R-:W-:Y:S02]  /*8480*/  ISETP.GT.AND P0, PT, R7, R8, PT ;  /* 0x000000080700720c */ /* 0x000fe40003f04270 */
[----:B------:R-:W-:Y:S02]  /*8490*/  USEL UR6, URZ, 0x1, UP0 ;  /* 0x000000013f067887 */ /* 0x000fe40008000000 */
[----:B------:R-:W-:-:S04]  /*84a0*/  USEL UR37, UR37, URZ, UP0 ;  /* 0x0000003f25257287 */ /* 0x000fc80008000000 */
[----:B------:R-:W-:Y:S01]  /*84b0*/  LOP3.LUT R2, R2, UR6, RZ, 0x3c, !PT ;  /* 0x0000000602027c12 */ /* 0x000fe2000f8e3cff */
[----:B012-4-:R-:W-:Y:S07]  /*84c0*/  @!P4 BRA `(.L_x_4414) ;  /* 0x000000000004c947 */ /* 0x017fee0003800000 */
[----:B------:R-:W-:Y:S01]  /*84d0*/  BPT.TRAP 0x1 ;  /* 0x000000040000795c */ /* 0x000fe20000300000 */
.L_x_4414:
[----:B------:R-:W-:Y:S01]  /*84e0*/  ULEA UR22, UR37, UR38, 0x3 ;  /* 0x0000002625167291 */ /* 0x000fe2000f8e183f */
[----:B------:R-:W-:-:S08]  /*84f0*/  SHF.L.U32 R9, R2, 0x1f, RZ ;  /* 0x0000001f02097819 */ /* 0x000fd000000006ff */
[----:B------:R0:W2:Y:S01]  /*8500*/  SYNCS.PHASECHK.TRANS64.TRYWAIT P1, [UR22+0x28c30], R9 ;  /* 0x028c3009ff0075a7 */ /* 0x0000a20008020156 */
[----:B------:R-:W-:Y:S05]  /*8510*/  @!P4 BRA `(.L_x_4415) ;  /* 0x000000000004c947 */ /* 0x000fea0003800000 */
[----:B------:R-:W-:Y:S01]  /*8520*/  BPT.TRAP 0x1 ;  /* 0x000000040000795c */ /* 0x000fe20000300000 */
.L_x_4415:
[----:B--2---:R-:W-:Y:S05]  /*8530*/  @P1 BRA `(.L_x_4416) ;  /* 0x0000000000081947 */ /* 0x004fea0003800000 */
[----:B------:R-:W2:Y:S02]  /*8540*/  SYNCS.PHASECHK.TRANS64.TRYWAIT P1, [UR22+0x28c30], R9 ;  /* 0x028c3009ff0075a7 */ /* 0x000ea40008020156 */
[----:B--2---:R-:W-:Y:S05]  /*8550*/  @!P1 BRA `(.L_x_4417) ;  /* 0x000000c400409947 */ /* 0x004fea0003800000 */
.L_x_4416:
[----:B------:R-:W-:Y:S01]  /*8560*/  R2UR UR18, R3 ;  /* 0x00000000031272ca */ /* 0x000fe200000e0000 */
[----:B---3--:R-:W-:Y:S01]  /*8570*/  WARPGROUP.ARRIVE ;  /* 0x00000000000079c5 */ /* 0x008fe20000000000 */
        /* <DEDUP_REMOVED lines=48> */
[----:B------:R-:W-:Y:S01]  /*8880*/  FADD.FTZ R11, -R4, R11 ;  /* 0x0000000b040b7221 */ /* 0x000fe20000010100 */
        /* <DEDUP_REMOVED lines=14> */
[----:B------:R-:W2:Y:S01]  /*8970*/  MUFU.EX2 R12, R13 ;  /* 0x0000000d000c7308 */ /* 0x000ea20000000800 */
[----:B------:R-:W-:Y:S01]  /*8980*/  FMNMX.FTZ R14, R178, R7, !PT ;  /* 0x00000007b20e7209 */ /* 0x000fe20007810000 */
[--C-:B------:R-:W-:Y:S01]  /*8990*/  FFMA.FTZ R164, R164, UR10, -R193.reuse ;  /* 0x0000000aa4a47c23 */ /* 0x100fe200080108c1 */
[--C-:B------:R-:W-:Y:S01]  /*89a0*/  FFMA.FTZ R15, R161, UR10, -R193.reuse ;  /* 0x0000000aa10f7c23 */ /* 0x100fe200080108c1 */
[--C-:B------:R-:W-:Y:S01]  /*89b0*/  FFMA.FTZ R161, R176, UR10, -R193.reuse ;  /* 0x0000000ab0a17c23 */ /* 0x100fe200080108c1 */
[----:B------:R-:W-:Y:S01]  /*89c0*/  FMNMX.FTZ R7, R179, R14, !PT ;  /* 0x0000000eb3077209 */ /* 0x000fe20007810000 */
[--C-:B-1----:R-:W-:Y:S01]  /*89d0*/  FFMA.FTZ R21, R165, UR10, -R193.reuse ;  /* 0x0000000aa5157c23 */ /* 0x102fe200080108c1 */
[--C-:B------:R-:W-:Y:S01]  /*89e0*/  FFMA.FTZ R165, R180, UR10, -R193.reuse ;  /* 0x0000000ab4a57c23 */ /* 0x100fe200080108c1 */
[----:B------:R-:W1:Y:S01]  /*89f0*/  MUFU.EX2 R11, R11 ;  /* 0x0000000b000b7308 */ /* 0x000e620000000800 */
[----:B------:R-:W-:Y:S01]  /*8a00*/  FMNMX.FTZ R14, R182, R7, !PT ;  /* 0x00000007b60e7209 */ /* 0x000fe20007810000 */
[----:B------:R-:W-:-:S03]  /*8a10*/  FFMA.FTZ R181, R181, UR10, -R193 ;  /* 0x0000000ab5b57c23 */ /* 0x000fc600080108c1 */
[----:B------:R-:W-:-:S03]  /*8a20*/  FMNMX.FTZ R7, R183, R14, !PT ;  /* 0x0000000eb7077209 */ /* 0x000fc60007810000 */
[----:B------:R3:W-:Y:S01]  /*8a30*/  MUFU.EX2 R14, R157 ;  /* 0x0000009d000e7308 */ /* 0x0007e20000000800 */
[-C--:B--2---:R-:W-:Y:S01]  /*8a40*/  FMUL.FTZ R24, R24, R12.reuse ;  /* 0x0000000c18187220 */ /* 0x084fe20000410000 */
[----:B------:R-:W2:Y:S01]  /*8a50*/  SHFL.BFLY PT, R194, R7, 0x2, 0x1f ;  /* 0x0c401f0007c27f89 */ /* 0x000ea200000e0000 */
[-C--:B------:R-:W-:Y:S01]  /*8a60*/  FMUL.FTZ R25, R25, R12.reuse ;  /* 0x0000000c19197220 */ /* 0x080fe20000410000 */
[-C--:B------:R-:W-:Y:S01]  /*8a70*/  FMUL.FTZ R28, R28, R12.reuse ;  /* 0x0000000c1c1c7220 */ /* 0x080fe20000410000 */
[-C--:B------:R-:W-:Y:S01]  /*8a80*/  FMUL.FTZ R29, R29, R12.reuse ;  /* 0x0000000c1d1d7220 */ /* 0x080fe20000410000 */
[-C--:B------:R-:W-:Y:S01]  /*8a90*/  FMUL.FTZ R32, R32, R12.reuse ;  /* 0x0000000c20207220 */ /* 0x080fe20000410000 */
[-C--:B------:R-:W-:Y:S01]  /*8aa0*/  FMUL.FTZ R33, R33, R12.reuse ;  /* 0x0000000c21217220 */ /* 0x080fe20000410000 */
[----:B------:R-:W4:Y:S01]  /*8ab0*/  MUFU.EX2 R152, R152 ;  /* 0x0000009800987308 */ /* 0x000f220000000800 */
[----:B---3--:R-:W-:Y:S01]  /*8ac0*/  FFMA.FTZ R157, R172, UR10, -R193 ;  /* 0x0000000aac9d7c23 */ /* 0x008fe200080108c1 */
[----:B-1----:R-:W-:Y:S01]  /*8ad0*/  FFMA.FTZ R5, R12, R5, R11 ;  /* 0x000000050c057223 */ /* 0x002fe2000001000b */
        /* <DEDUP_REMOVED lines=15> */
[----:B--2---:R-:W-:Y:S01]  /*8bd0*/  FMNMX.FTZ R194, R7, R194, !PT ;  /* 0x000000c207c27209 */ /* 0x004fe20007810000 */
[-C--:B------:R-:W-:Y:S01]  /*8be0*/  FMUL.FTZ R61, R61, R12.reuse ;  /* 0x0000000c3d3d7220 */ /* 0x080fe20000410000 */
[-C--:B------:R-:W-:Y:S01]  /*8bf0*/  FMUL.FTZ R64, R64, R12.reuse ;  /* 0x0000000c40407220 */ /* 0x080fe20000410000 */
[-C--:B------:R-:W-:Y:S01]  /*8c00*/  FMUL.FTZ R65, R65, R12.reuse ;  /* 0x0000000c41417220 */ /* 0x080fe20000410000 */
[-C--:B------:R-:W-:Y:S01]  /*8c10*/  FMUL.FTZ R68, R68, R12.reuse ;  /* 0x0000000c44447220 */ /* 0x080fe20000410000 */
[----:B------:R-:W2:Y:S01]  /*8c20*/  SHFL.BFLY PT, R7, R194, 0x1, 0x1f ;  /* 0x0c201f00c2077f89 */ /* 0x000ea200000e0000 */
[----:B------:R-:W-:Y:S01]  /*8c30*/  MUFU.EX2 R156, R156 ;  /* 0x0000009c009c7308 */ /* 0x000fe20000000800 */
[----:B---3--:R-:W-:Y:S01]  /*8c40*/  FFMA.FTZ R164, R173, UR10, -R193 ;  /* 0x0000000aada47c23 */ /* 0x008fe200080108c1 */
        /* <DEDUP_REMOVED lines=21> */
[----:B--2---:R-:W-:Y:S01]  /*8da0*/  FMNMX.FTZ R7, R194, R7, !PT ;  /* 0x00000007c2077209 */ /* 0x004fe20007810000 */
[----:B------:R-:W-:Y:S01]  /*8db0*/  MUFU.EX2 R160, R160 ;  /* 0x000000a000a07308 */ /* 0x000fe20000000800 */
[-C--:B------:R-:W-:Y:S01]  /*8dc0*/  FMUL.FTZ R108, R108, R12.reuse ;  /* 0x0000000c6c6c7220 */ /* 0x080fe20000410000 */
[-C--:B------:R-:W-:Y:S01]  /*8dd0*/  FMUL.FTZ R109, R109, R12.reuse ;  /* 0x0000000c6d6d7220 */ /* 0x080fe20000410000 */
[-C--:B------:R-:W-:Y:S01]  /*8de0*/  FMUL.FTZ R112, R112, R12.reuse ;  /* 0x0000000c70707220 */ /* 0x080fe20000410000 */
[C---:B------:R-:W-:Y:S01]  /*8df0*/  FADD.FTZ R169, -R7.reuse, R10 ;  /* 0x0000000a07a97221 */ /* 0x040fe20000010100 */
[----:B------:R-:W-:Y:S01]  /*8e00*/  FMUL.FTZ R177, R7, UR10 ;  /* 0x0000000a07b17c20 */ /* 0x000fe20008410000 */
[-C--:B------:R-:W-:Y:S01]  /*8e10*/  FMUL.FTZ R113, R113, R12.reuse ;  /* 0x0000000c71717220 */ /* 0x080fe20000410000 */
[----:B------:R-:W-:Y:S01]  /*8e20*/  FMUL.FTZ R116, R116, R12 ;  /* 0x0000000c74747220 */ /* 0x000fe20000410000 */
[----:B------:R-:W-:Y:S01]  /*8e30*/  FMUL.FTZ R169, R169, UR10 ;  /* 0x0000000aa9a97c20 */ /* 0x000fe20008410000 */
[--C-:B------:R-:W-:Y:S01]  /*8e40*/  FFMA.FTZ R172, R154, UR10, -R177.reuse ;  /* 0x0000000a9aac7c23 */ /* 0x100fe200080108b1 */
[--C-:B------:R-:W-:Y:S01]  /*8e50*/  FFMA.FTZ R194, R167, UR10, -R177.reuse ;  /* 0x0000000aa7c27c23 */ /* 0x100fe200080108b1 */
[--C-:B------:R-:W-:Y:S01]  /*8e60*/  FFMA.FTZ R167, R170, UR10, -R177.reuse ;  /* 0x0000000aaaa77c23 */ /* 0x100fe200080108b1 */
[----:B------:R-:W-:Y:S01]  /*8e70*/  MOV R170, UR22 ;  /* 0x0000001600aa7c02 */ /* 0x000fe20008000f00 */
[--C-:B------:R-:W-:Y:S01]  /*8e80*/  FFMA.FTZ R155, R155, UR10, -R177.reuse ;  /* 0x0000000a9b9b7c23 */ /* 0x100fe200080108b1 */
[----:B------:R-:W-:Y:S01]  /*8e90*/  MUFU.EX2 R169, R169 ;  /* 0x000000a900a97308 */ /* 0x000fe20000000800 */
[--C-:B------:R-:W-:Y:S01]  /*8ea0*/  FFMA.FTZ R173, R158, UR10, -R177.reuse ;  /* 0x0000000a9ead7c23 */ /* 0x100fe200080108b1 */
[----:B------:R-:W-:Y:S01]  /*8eb0*/  FFMA.FTZ R176, R159, UR10, -R177 ;  /* 0x0000000a9fb07c23 */ /* 0x000fe200080108b1 */
[----:B------:R-:W-:-:S02]  /*8ec0*/  @!P5 VIADD R154, R170, 0x28c40 ;  /* 0x00028c40aa9ad836 */ /* 0x000fc40000000000 */
[--C-:B------:R-:W-:Y:S01]  /*8ed0*/  FFMA.FTZ R159, R162, UR10, -R177.reuse ;  /* 0x0000000aa29f7c23 */ /* 0x100fe200080108b1 */
[--C-:B------:R-:W-:Y:S01]  /*8ee0*/  FFMA.FTZ R180, R163, UR10, -R177.reuse ;  /* 0x0000000aa3b47c23 */ /* 0x100fe200080108b1 */
[--C-:B------:R-:W-:Y:S01]  /*8ef0*/  FFMA.FTZ R163, R166, UR10, -R177.reuse ;  /* 0x0000000aa6a37c23 */ /* 0x100fe200080108b1 */
[--C-:B------:R-:W-:Y:S01]  /*8f00*/  FFMA.FTZ R196, R171, UR10, -R177.reuse ;  /* 0x0000000aabc47c23 */ /* 0x100fe200080108b1 */
[----:B------:R-:W2:Y:S01]  /*8f10*/  MUFU.EX2 R172, R172 ;  /* 0x000000ac00ac7308 */ /* 0x000ea20000000800 */
[----:B------:R-:W-:Y:S01]  /*8f20*/  @!P5 PRMT R154, RZ, 0x654, R154 ;  /* 0x00000654ff9ad816 */ /* 0x000fe2000000009a */
[--C-:B------:R-:W-:Y:S01]  /*8f30*/  FFMA.FTZ R179, R179, UR10, -R177.reuse ;  /* 0x0000000ab3b37c23 */ /* 0x100fe200080108b1 */
[--C-:B------:R-:W-:Y:S01]  /*8f40*/  FFMA.FTZ R171, R174, UR10, -R177.reuse ;  /* 0x0000000aaeab7c23 */ /* 0x100fe200080108b1 */
[--C-:B------:R-:W-:Y:S01]  /*8f50*/  FFMA.FTZ R174, R175, UR10, -R177.reuse ;  /* 0x0000000aafae7c23 */ /* 0x100fe200080108b1 */
[----:B------:R4:W-:Y:S01]  /*8f60*/  @!P5 SYNCS.ARRIVE.TRANS64.RED.A1T0 RZ, [R154+URZ], RZ ;  /* 0x000000ff9affd9a7 */ /* 0x0009e2000810043f */
[--C-:B------:R-:W-:Y:S01]  /*8f70*/  FFMA.FTZ R175, R178, UR10, -R177.reuse ;  /* 0x0000000ab2af7c23 */ /* 0x100fe200080108b1 */
[----:B------:R-:W-:Y:S01]  /*8f80*/  IMAD.U32 R158, RZ, RZ, UR21 ;  /* 0x00000015ff9e7e24 */ /* 0x000fe2000f8e00ff */
[----:B------:R-:W3:Y:S01]  /*8f90*/  MUFU.EX2 R155, R155 ;  /* 0x0000009b009b7308 */ /* 0x000ee20000000800 */
[--C-:B------:R-:W-:Y:S01]  /*8fa0*/  FFMA.FTZ R182, R182, UR10, -R177.reuse ;  /* 0x0000000ab6b67c23 */ /* 0x100fe200080108b1 */
[----:B------:R-:W-:Y:S01]  /*8fb0*/  FFMA.FTZ R177, R183, UR10, -R177 ;  /* 0x0000000ab7b17c23 */ /* 0x000fe200080108b1 */
[-C--:B------:R-:W-:Y:S01]  /*8fc0*/  FMUL.FTZ R117, R117, R12.reuse ;  /* 0x0000000c75757220 */ /* 0x080fe20000410000 */
[-C--:B------:R-:W-:Y:S01]  /*8fd0*/  FMUL.FTZ R120, R120, R12.reuse ;  /* 0x0000000c78787220 */ /* 0x080fe20000410000 */
[----:B----4-:R-:W-:Y:S01]  /*8fe0*/  FADD.FTZ R154, R152, R5 ;  /* 0x00000005989a7221 */ /* 0x010fe20000010000 */
[-C--:B------:R-:W-:Y:S01]  /*8ff0*/  FMUL.FTZ R121, R121, R12.reuse ;  /* 0x0000000c79797220 */ /* 0x080fe20000410000 */
[----:B------:R-:W-:Y:S01]  /*9000*/  FMUL.FTZ R124, R124, R12 ;  /* 0x0000000c7c7c7220 */ /* 0x000fe20000410000 */
[----:B------:R-:W4:Y:S01]  /*9010*/  MUFU.EX2 R173, R173 ;  /* 0x000000ad00ad7308 */ /* 0x000f220000000800 */
[----:B-1----:R-:W-:Y:S01]  /*9020*/  FADD.FTZ R5, R13, R154 ;  /* 0x0000009a0d057221 */ /* 0x002fe20000010000 */
[----:B--2---:R-:W-:Y:S01]  /*9030*/  FFMA.FTZ R6, R169, R6, R172 ;  /* 0x00000006a9067223 */ /* 0x004fe200000100ac */
[-C--:B------:R-:W-:Y:S01]  /*9040*/  FMUL.FTZ R125, R125, R12.reuse ;  /* 0x0000000c7d7d7220 */ /* 0x080fe20000410000 */
[-C--:B------:R-:W-:Y:S01]  /*9050*/  FMUL.FTZ R128, R128, R12.reuse ;  /* 0x0000000c80807220 */ /* 0x080fe20000410000 */
[----:B------:R-:W-:Y:S01]  /*9060*/  FADD.FTZ R5, R14, R5 ;  /* 0x000000050e057221 */ /* 0x000fe20000010000 */
[-C--:B------:R-:W-:Y:S01]  /*9070*/  FMUL.FTZ R129, R129, R12.reuse ;  /* 0x0000000c81817220 */ /* 0x080fe20000410000 */
[-C--:B------:R-:W-:Y:S01]  /*9080*/  FMUL.FTZ R132, R132, R12.reuse ;  /* 0x0000000c84847220 */ /* 0x080fe20000410000 */
[----:B------:R-:W1:Y:S01]  /*9090*/  MUFU.EX2 R176, R176 ;  /* 0x000000b000b07308 */ /* 0x000e620000000800 */
[----:B---3--:R-:W-:Y:S01]  /*90a0*/  FADD.FTZ R6, R155, R6 ;  /* 0x000000069b067221 */ /* 0x008fe20000010000 */
[----:B------:R-:W-:Y:S01]  /*90b0*/  FADD.FTZ R154, R156, R5 ;  /* 0x000000059c9a7221 */ /* 0x000fe20000010000 */
        /* <DEDUP_REMOVED lines=10> */
[----:B------:R-:W-:Y:S01]  /*9160*/  FMUL.FTZ R149, R149, R12 ;  /* 0x0000000c95957220 */ /* 0x000fe20000410000 */
[----:B------:R-:W-:Y:S01]  /*9170*/  F2FP.F16.F32.PACK_AB R152, R152, R11 ;  /* 0x0000000b9898723e */ /* 0x000fe200000000ff */
[-C--:B------:R-:W-:Y:S01]  /*9180*/  FMUL.FTZ R26, R26, R169.reuse ;  /* 0x000000a91a1a7220 */ /* 0x080fe20000410000 */
[----:B------:R3:W-:Y:S01]  /*9190*/  MUFU.EX2 R10, R181 ;  /* 0x000000b5000a7308 */ /* 0x0007e20000000800 */
[----:B-1----:R-:W-:Y:S01]  /*91a0*/  FADD.FTZ R6, R176, R5 ;  /* 0x00000005b0067221 */ /* 0x002fe20000010000 */
[----:B------:R-:W-:Y:S01]  /*91b0*/  F2FP.F16.F32.PACK_AB R156, R15, R156 ;  /* 0x0000009c0f9c723e */ /* 0x000fe200000000ff */
[-C--:B------:R-:W-:Y:S01]  /*91c0*/  FMUL.FTZ R27, R27, R169.reuse ;  /* 0x000000a91b1b7220 */ /* 0x080fe20000410000 */
[-C--:B------:R-:W-:Y:S01]  /*91d0*/  FMUL.FTZ R30, R30, R169.reuse ;  /* 0x000000a91e1e7220 */ /* 0x080fe20000410000 */
[-C--:B------:R-:W-:Y:S01]  /*91e0*/  FMUL.FTZ R31, R31, R169.reuse ;  /* 0x000000a91f1f7220 */ /* 0x080fe20000410000 */
[-C--:B------:R-:W-:Y:S01]  /*91f0*/  FMUL.FTZ R34, R34, R169.reuse ;  /* 0x000000a922227220 */ /* 0x080fe20000410000 */
[----:B------:R-:W-:Y:S01]  /*9200*/  FMUL.FTZ R35, R35, R169 ;  /* 0x000000a923237220 */ /* 0x000fe20000410000 */
[----:B------:R-:W1:Y:S01]  /*9210*/  MUFU.EX2 R180, R180 ;  /* 0x000000b400b47308 */ /* 0x000e620000000800 */
[----:B---3--:R-:W-:-:S02]  /*9220*/  IMAD.MOV R181, RZ, RZ, -R18 ;  /* 0x000000ffffb57224 */ /* 0x008fc400078e0a12 */
[----:B--2---:R-:W-:Y:S01]  /*9230*/  FADD.FTZ R5, R159, R6 ;  /* 0x000000069f057221 */ /* 0x004fe20000010000 */
[-C--:B------:R-:W-:Y:S01]  /*9240*/  FMUL.FTZ R38, R38, R169.reuse ;  /* 0x000000a926267220 */ /* 0x080fe20000410000 */
[-C--:B------:R-:W-:Y:S01]  /*9250*/  FMUL.FTZ R39, R39, R169.reuse ;  /* 0x000000a927277220 */ /* 0x080fe20000410000 */
[----:B------:R-:W-:Y:S01]  /*9260*/  FMUL.FTZ R42, R42, R169 ;  /* 0x000000a92a2a7220 */ /* 0x000fe20000410000 */
[----:B------:R-:W-:Y:S01]  /*9270*/  ISETP.NE.AND P1, PT, R16, R181, PT ;  /* 0x000000b51000720c */ /* 0x000fe20003f25270 */
        /* <DEDUP_REMOVED lines=11> */
[----:B------:R-:W-:Y:S01]  /*9330*/  FMUL.FTZ R59, R59, R169 ;  /* 0x000000a93b3b7220 */ /* 0x000fe20000410000 */
[----:B------:R-:W-:-:S02]  /*9340*/  @!P1 IMAD R158, R158, 0x40, R17 ;  /* 0x000000409e9e9824 */ /* 0x000fc400078e0211 */
[-C--:B------:R-:W-:Y:S01]  /*9350*/  FMUL.FTZ R62, R62, R169.reuse ;  /* 0x000000a93e3e7220 */ /* 0x080fe20000410000 */
[-C--:B------:R-:W-:Y:S01]  /*9360*/  FMUL.FTZ R63, R63, R169.reuse ;  /* 0x000000a93f3f7220 */ /* 0x080fe20000410000 */
[-C--:B------:R-:W-:Y:S01]  /*9370*/  FMUL.FTZ R66, R66, R169.reuse ;  /* 0x000000a942427220 */ /* 0x080fe20000410000 */
[-C--:B------:R-:W-:Y:S01]  /*9380*/  FMUL.FTZ R67, R67, R169.reuse ;  /* 0x000000a943437220 */ /* 0x080fe20000410000 */
[----:B------:R-:W1:Y:S01]  /*9390*/  MUFU.EX2 R153, R153 ;  /* 0x0000009900997308 */ /* 0x000e620000000800 */
[----:B------:R-:W-:Y:S01]  /*93a0*/  @!P1 LEA R158, R158, UR38, 0x2 ;  /* 0x000000269e9e9c11 */ /* 0x000fe2000f8e10ff */
[----:B--2---:R-:W-:Y:S01]  /*93b0*/  FADD.FTZ R5, R163, R6 ;  /* 0x00000006a3057221 */ /* 0x004fe20000010000 */
[-C--:B------:R-:W-:Y:S01]  /*93c0*/  FMUL.FTZ R70, R70, R169.reuse ;  /* 0x000000a946467220 */ /* 0x080fe20000410000 */
[-C--:B------:R-:W-:Y:S01]  /*93d0*/  FMUL.FTZ R71, R71, R169.reuse ;  /* 0x000000a947477220 */ /* 0x080fe20000410000 */
[-C--:B------:R-:W-:Y:S01]  /*93e0*/  FMUL.FTZ R74, R74, R169.reuse ;  /* 0x000000a94a4a7220 */ /* 0x080fe20000410000 */
[----:B------:R-:W-:Y:S01]  /*93f0*/  @!P1 STS [R158+0x28800], R12 ;  /* 0x0288000c9e009388 */ /* 0x000fe20000000800 */
[-C--:B------:R-:W-:Y:S01]  /*9400*/  FMUL.FTZ R75, R75, R169.reuse ;  /* 0x000000a94b4b7220 */ /* 0x080fe20000410000 */
[----:B------:R2:W-:Y:S01]  /*9410*/  MUFU.EX2 R178, R179 ;  /* 0x000000b300b27308 */ /* 0x0005e20000000800 */
[----:B---3--:R-:W-:Y:S01]  /*9420*/  FADD.FTZ R6, R194, R5 ;  /* 0x00000005c2067221 */ /* 0x008fe20000010000 */
[----:B------:R3:W-:Y:S01]  /*9430*/  @!P1 STS [R158+0x28820], R169 ;  /* 0x028820a99e009388 */ /* 0x0007e20000000800 */
        /* <DEDUP_REMOVED lines=9> */
[----:B---3--:R-:W-:Y:S01]  /*94d0*/  F2FP.F16.F32.PACK_AB R158, R21, R20 ;  /* 0x00000014159e723e */ /* 0x008fe200000000ff */
[----:B------:R-:W-:Y:S01]  /*94e0*/  FADD.FTZ R154, R20, R179 ;  /* 0x000000b3149a7221 */ /* 0x000fe20000010000 */
[-C--:B------:R-:W-:Y:S01]  /*94f0*/  FMUL.FTZ R91, R91, R169.reuse ;  /* 0x000000a95b5b7220 */ /* 0x080fe20000410000 */
[-C--:B------:R-:W-:Y:S01]  /*9500*/  FMUL.FTZ R94, R94, R169.reuse ;  /* 0x000000a95e5e7220 */ /* 0x080fe20000410000 */
[----:B------:R-:W2:Y:S01]  /*9510*/  MUFU.EX2 R157, R157 ;  /* 0x0000009d009d7308 */ /* 0x000ea20000000800 */
[----:B------:R-:W-:Y:S01]  /*9520*/  FADD.FTZ R179, R21, R154 ;  /* 0x0000009a15b37221 */ /* 0x000fe20000010000 */
[-C--:B------:R-:W-:Y:S01]  /*9530*/  FMUL.FTZ R95, R95, R169.reuse ;  /* 0x000000a95f5f7220 */ /* 0x080fe20000410000 */
[-C--:B------:R-:W-:Y:S01]  /*9540*/  FMUL.FTZ R98, R98, R169.reuse ;  /* 0x000000a962627220 */ /* 0x080fe20000410000 */
[-C--:B------:R-:W-:Y:S01]  /*9550*/  FMUL.FTZ R99, R99, R169.reuse ;  /* 0x000000a963637220 */ /* 0x080fe20000410000 */
[----:B------:R-:W-:Y:S01]  /*9560*/  FADD.FTZ R154, R160, R179 ;  /* 0x000000b3a09a7221 */ /* 0x000fe20000010000 */
[C---:B-1----:R-:W-:Y:S01]  /*9570*/  F2FP.F16.F32.PACK_AB R160, R153.reuse, R160 ;  /* 0x000000a099a0723e */ /* 0x042fe200000000ff */
[-C--:B------:R-:W-:Y:S01]  /*9580*/  FMUL.FTZ R102, R102, R169.reuse ;  /* 0x000000a966667220 */ /* 0x080fe20000410000 */
[----:B------:R-:W1:Y:S01]  /*9590*/  MUFU.EX2 R196, R196 ;  /* 0x000000c400c47308 */ /* 0x000e620000000800 */
[----:B------:R-:W-:Y:S01]  /*95a0*/  FADD.FTZ R154, R153, R154 ;  /* 0x0000009a999a7221 */ /* 0x000fe20000010000 */
[----:B----4-:R-:W-:Y:S01]  /*95b0*/  FADD.FTZ R5, R167, R6 ;  /* 0x00000006a7057221 */ /* 0x010fe20000010000 */
[----:B------:R-:W-:Y:S01]  /*95c0*/  F2FP.F16.F32.PACK_AB R153, R155, R172 ;  /* 0x000000ac9b99723e */ /* 0x000fe200000000ff */
[----:B------:R-:W-:Y:S01]  /*95d0*/  FMUL.FTZ R103, R103, R169 ;  /* 0x000000a967677220 */ /* 0x000fe20000410000 */
[----:B------:R-:W-:Y:S01]  /*95e0*/  F2FP.F16.F32.PACK_AB R155, R176, R173 ;  /* 0x000000adb09b723e */ /* 0x000fe200000000ff */
[-C--:B------:R-:W-:Y:S01]  /*95f0*/  FMUL.FTZ R106, R106, R169.reuse ;  /* 0x000000a96a6a7220 */ /* 0x080fe20000410000 */
[----:B------:R-:W-:Y:S01]  /*9600*/  FMUL.FTZ R107, R107, R169 ;  /* 0x000000a96b6b7220 */ /* 0x000fe20000410000 */
[----:B------:R-:W3:Y:S01]  /*9610*/  MUFU.EX2 R164, R164 ;  /* 0x000000a400a47308 */ /* 0x000ee20000000800 */
[----:B--2---:R-:W-:Y:S01]  /*9620*/  FADD.FTZ R179, R157, R154 ;  /* 0x0000009a9db37221 */ /* 0x004fe20000010000 */
[----:B------:R-:W-:Y:S01]  /*9630*/  F2FP.F16.F32.PACK_AB R154, R14, R13 ;  /* 0x0000000d0e9a723e */ /* 0x000fe200000000ff */
[----:B------:R-:W-:Y:S01]  /*9640*/  BAR.SYNC.DEFER_BLOCKING 0xf, 0x100 ;  /* 0x03c4000000007b1d */ /* 0x000fe20000010000 */
[-C--:B------:R-:W-:Y:S01]  /*9650*/  FMUL.FTZ R110, R110, R169.reuse ;  /* 0x000000a96e6e7220 */ /* 0x080fe20000410000 */
[-C--:B------:R-:W-:Y:S01]  /*9660*/  FMUL.FTZ R111, R111, R169.reuse ;  /* 0x000000a96f6f7220 */ /* 0x080fe20000410000 */
[-C--:B------:R-:W-:Y:S01]  /*9670*/  FMUL.FTZ R114, R114, R169.reuse ;  /* 0x000000a972727220 */ /* 0x080fe20000410000 */
[-C--:B------:R-:W-:Y:S01]  /*9680*/  FMUL.FTZ R115, R115, R169.reuse ;  /* 0x000000a973737220 */ /* 0x080fe20000410000 */
[-C--:B------:R-:W-:Y:S01]  /*9690*/  FMUL.FTZ R118, R118, R169.reuse ;  /* 0x000000a976767220 */ /* 0x080fe20000410000 */
[----:B------:R-:W2:Y:S01]  /*96a0*/  MUFU.EX2 R171, R171 ;  /* 0x000000ab00ab7308 */ /* 0x000ea20000000800 */
[----:B-1----:R-:W-:Y:S01]  /*96b0*/  FADD.FTZ R6, R196, R5 ;  /* 0x00000005c4067221 */ /* 0x002fe20000010000 */
[-C--:B------:R-:W-:Y:S01]  /*96c0*/  FMUL.FTZ R119, R119, R169.reuse ;  /* 0x000000a977777220 */ /* 0x080fe20000410000 */
[-C--:B------:R-:W-:Y:S01]  /*96d0*/  FMUL.FTZ R122, R122, R169.reuse ;  /* 0x000000a97a7a7220 */ /* 0x080fe20000410000 */
[-C--:B------:R-:W-:Y:S01]  /*96e0*/  FMUL.FTZ R123, R123, R169.reuse ;  /* 0x000000a97b7b7220 */ /* 0x080fe20000410000 */
[-C--:B------:R-:W-:Y:S01]  /*96f0*/  FMUL.FTZ R126, R126, R169.reuse ;  /* 0x000000a97e7e7220 */ /* 0x080fe20000410000 */
[-C--:B------:R-:W-:Y:S01]  /*9700*/  FMUL.FTZ R127, R127, R169.reuse ;  /* 0x000000a97f7f7220 */ /* 0x080fe20000410000 */
[----:B------:R-:W-:Y:S01]  /*9710*/  FMUL.FTZ R130, R130, R169 ;  /* 0x000000a982827220 */ /* 0x000fe20000410000 */
[----:B------:R-:W1:Y:S01]  /*9720*/  MUFU.EX2 R161, R161 ;  /* 0x000000a100a17308 */ /* 0x000e620000000800 */
[C---:B---3--:R-:W-:Y:S01]  /*9730*/  FADD.FTZ R12, R164.reuse, R179 ;  /* 0x000000b3a40c7221 */ /* 0x048fe20000010000 */
[----:B------:R-:W-:Y:S01]  /*9740*/  F2FP.F16.F32.PACK_AB R162, R164, R157 ;  /* 0x0000009da4a2723e */ /* 0x000fe200000000ff */
[----:B------:R-:W-:Y:S01]  /*9750*/  FMUL.FTZ R131, R131, R169 ;  /* 0x000000a983837220 */ /* 0x000fe20000410000 */
[----:B------:R-:W-:Y:S01]  /*9760*/  F2FP.F16.F32.PACK_AB R157, R180, R159 ;  /* 0x0000009fb49d723e */ /* 0x000fe200000000ff */
[----:B------:R-:W-:Y:S01]  /*9770*/  FMUL.FTZ R134, R134, R169 ;  /* 0x000000a986867220 */ /* 0x000fe20000410000 */
[----:B------:R-:W-:Y:S01]  /*9780*/  F2FP.F16.F32.PACK_AB R159, R194, R163 ;  /* 0x000000a3c29f723e */ /* 0x000fe200000000ff */
[-C--:B------:R-:W-:Y:S01]  /*9790*/  FMUL.FTZ R135, R135, R169.reuse ;  /* 0x000000a987877220 */ /* 0x080fe20000410000 */
[----:B------:R-:W3:Y:S01]  /*97a0*/  MUFU.EX2 R174, R174 ;  /* 0x000000ae00ae7308 */ /* 0x000ee20000000800 */
[----:B--2---:R-:W-:Y:S01]  /*97b0*/  FADD.FTZ R5, R171, R6 ;  /* 0x00000006ab057221 */ /* 0x004fe20000010000 */
[----:B------:R2:W-:Y:S01]  /*97c0*/  STSM.16.M88.4 [R19+0x26800], R152 ;  /* 0x0268009813007844 */ /* 0x0005e20000000200 */
[-C--:B------:R-:W-:Y:S01]  /*97d0*/  FMUL.FTZ R138, R138, R169.reuse ;  /* 0x000000a98a8a7220 */ /* 0x080fe20000410000 */
[-C--:B------:R-:W-:Y:S01]  /*97e0*/  FMUL.FTZ R139, R139, R169.reuse ;  /* 0x000000a98b8b7220 */ /* 0x080fe20000410000 */
[-C--:B------:R-:W-:Y:S01]  /*97f0*/  FMUL.FTZ R142, R142, R169.reuse ;  /* 0x000000a98e8e7220 */ /* 0x080fe20000410000 */
[----:B------:R2:W-:Y:S01]  /*9800*/  STSM.16.M88.4 [R184], R156 ;  /* 0x0000009cb8007844 */ /* 0x0005e20000000200 */
[-C--:B------:R-:W-:Y:S01]  /*9810*/  FMUL.FTZ R143, R143, R169.reuse ;  /* 0x000000a98f8f7220 */ /* 0x080fe20000410000 */
[----:B------:R-:W4:Y:S01]  /*9820*/  MUFU.EX2 R168, R168 ;  /* 0x000000a800a87308 */ /* 0x000f220000000800 */
[----:B-1----:R-:W-:Y:S01]  /*9830*/  FADD.FTZ R11, R161, R12 ;  /* 0x0000000ca10b7221 */ /* 0x002fe20000010000 */
[-C--:B------:R-:W-:Y:S01]  /*9840*/  FMUL.FTZ R146, R146, R169.reuse ;  /* 0x000000a992927220 */ /* 0x080fe20000410000 */
[-C--:B------:R-:W-:Y:S01]  /*9850*/  FMUL.FTZ R147, R147, R169.reuse ;  /* 0x000000a993937220 */ /* 0x080fe20000410000 */
[-C--:B------:R-:W-:Y:S01]  /*9860*/  FMUL.FTZ R150, R150, R169.reuse ;  /* 0x000000a996967220 */ /* 0x080fe20000410000 */
[----:B------:R-:W-:-:S03]  /*9870*/  FMUL.FTZ R151, R151, R169 ;  /* 0x000000a997977220 */ /* 0x000fc60000410000 */
[----:B------:R-:W1:Y:S01]  /*9880*/  MUFU.EX2 R175, R175 ;  /* 0x000000af00af7308 */ /* 0x000e620000000800 */
[C---:B---3--:R-:W-:Y:S01]  /*9890*/  FADD.FTZ R6, R174.reuse, R5 ;  /* 0x00000005ae067221 */ /* 0x048fe20000010000 */
[----:B------:R-:W-:-:S06]  /*98a0*/  F2FP.F16.F32.PACK_AB R163, R174, R171 ;  /* 0x000000abaea3723e */ /* 0x000fcc00000000ff */
[----:B------:R-:W3:Y:S01]  /*98b0*/  MUFU.EX2 R165, R165 ;  /* 0x000000a500a57308 */ /* 0x000ee20000000800 */
[C---:B----4-:R-:W-:Y:S01]  /*98c0*/  FADD.FTZ R12, R168.reuse, R11 ;  /* 0x0000000ba80c7221 */ /* 0x050fe20000010000 */
[----:B------:R-:W-:Y:S02]  /*98d0*/  F2FP.F16.F32.PACK_AB R164, R168, R161 ;  /* 0x000000a1a8a4723e */ /* 0x000fe400000000ff */
[----:B------:R-:W-:-:S04]  /*98e0*/  F2FP.F16.F32.PACK_AB R161, R196, R167 ;  /* 0x000000a7c4a1723e */ /* 0x000fc800000000ff */
[----:B------:R-:W4:Y:S01]  /*98f0*/  MUFU.EX2 R182, R182 ;  /* 0x000000b600b67308 */ /* 0x000f220000000800 */
[----:B-1----:R-:W-:Y:S01]  /*9900*/  FADD.FTZ R11, R175, R6 ;  /* 0x00000006af0b7221 */ /* 0x002fe20000010000 */
[----:B------:R2:W-:Y:S03]  /*9910*/  STSM.16.M88.4 [R22], R160 ;  /* 0x000000a016007844 */ /* 0x0005e60000000200 */
[----:B------:R-:W-:-:S03]  /*9920*/  FADD.FTZ R11, R178, R11 ;  /* 0x0000000bb20b7221 */ /* 0x000fc60000010000 */
[----:B------:R-:W1:Y:S01]  /*9930*/  MUFU.EX2 R177, R177 ;  /* 0x000000b100b17308 */ /* 0x000e620000000800 */
[----:B---3--:R-:W-:Y:S01]  /*9940*/  FADD.FTZ R5, R165, R12 ;  /* 0x0000000ca5057221 */ /* 0x008fe20000010000 */
[----:B------:R-:W-:Y:S02]  /*9950*/  F2FP.F16.F32.PACK_AB R166, R10, R165 ;  /* 0x000000a50aa6723e */ /* 0x000fe400000000ff */
[----:B------:R-:W-:Y:S01]  /*9960*/  F2FP.F16.F32.PACK_AB R165, R178, R175 ;  /* 0x000000afb2a5723e */ /* 0x000fe200000000ff */
[----:B------:R-:W-:Y:S01]  /*9970*/  FADD.FTZ R5, R10, R5 ;  /* 0x000000050a057221 */ /* 0x000fe20000010000 */
[----:B----4-:R-:W-:Y:S01]  /*9980*/  FADD.FTZ R6, R182, R11 ;  /* 0x0000000bb6067221 */ /* 0x010fe20000010000 */
[----:B-1----:R-:W-:-:S03]  /*9990*/  F2FP.F16.F32.PACK_AB R167, R177, R182 ;  /* 0x000000b6b1a7723e */ /* 0x002fc600000000ff */
[----:B------:R-:W-:Y:S02]  /*99a0*/  FADD.FTZ R6, R177, R6 ;  /* 0x00000006b1067221 */ /* 0x000fe40000010000 */
[----:B------:R2:W-:Y:S01]  /*99b0*/  STSM.16.M88.4 [R23], R164 ;  /* 0x000000a417007844 */ /* 0x0005e20000000200 */
[----:B------:R-:W-:Y:S05]  /*99c0*/  @!P4 BRA `(.L_x_4418) ;  /* 0x000000000004c947 */ /* 0x000fea0003800000 */
[----:B------:R-:W-:Y:S01]  /*99d0*/  BPT.TRAP 0x1 ;  /* 0x000000040000795c */ /* 0x000fe20000300000 */
.L_x_4418:
[----:B------:R1:W3:Y:S01]  /*99e0*/  SYNCS.PHASECHK.TRANS64.TRYWAIT P1, [UR22+0x28c50], R9 ;  /* 0x028c5009ff0075a7 */ /* 0x0002e20008020156 */
[----:B------:R-:W-:Y:S05]  /*99f0*/  @!P4 BRA `(.L_x_4419) ;  /* 0x000000000004c947 */ /* 0x000fea0003800000 */
[----:B------:R-:W-:Y:S01]  /*9a00*/  BPT.TRAP 0x1 ;  /* 0x000000040000795c */ /* 0x000fe20000300000 */
.L_x_4419:
[----:B---3--:R-:W-:Y:S05]  /*9a10*/  @P1 BRA `(.L_x_4420) ;  /* 0x0000000000081947 */ /* 0x008fea0003800000 */
[----:B------:R-:W3:Y:S02]  /*9a20*/  SYNCS.PHASECHK.TRANS64.TRYWAIT P1, [UR22+0x28c50], R9 ;  /* 0x028c5009ff0075a7 */ /* 0x000ee40008020156 */
[----:B---3--:R-:W-:Y:S05]  /*9a30*/  @!P1 BRA `(.L_x_4421) ;  /* 0x000000b000209947 */ /* 0x008fea0003800000 */
.L_x_4420:
[----:B------:R-:W-:Y:S01]  /*9a40*/  ULEA UR11, UR37, UR45, 0xc ;  /* 0x0000002d250b7291 */ /* 0x000fe2000f8e603f */
[----:B------:R-:W-:Y:S01]  /*9a50*/  WARPGROUP.ARRIVE ;  /* 0x00000000000079c5 */ /* 0x000fe20000000000 */
[----:B------:R-:W-:Y:S01]  /*9a60*/  UMOV UR7, 0x40000040 ;  /* 0x4000004000077882 */ /* 0x000fe20000000000 */
[----:B---3--:R-:W-:Y:S01]  /*9a70*/  @!P5 VIADD R170, R170, 0x28c60 ;  /* 0x00028c60aaaad836 */ /* 0x008fe20000000000 */
[----:B------:R-:W-:Y:S01]  /*9a80*/  UMOV UR21, UR37 ;  /* 0x0000002500157c82 */ /* 0x000fe20008000000 */
[----:B------:R-:W-:Y:S02]  /*9a90*/  IMAD.MOV.U32 R10, RZ, RZ, R7 ;  /* 0x000000ffff0a7224 */ /* 0x000fe400078e0007 */
[----:B------:R-:W-:Y:S01]  /*9aa0*/  UMOV UR6, UR11 ;  /* 0x0000000b00067c82 */ /* 0x000fe20008000000 */
[----:B------:R-:W-:Y:S01]  /*9ab0*/  @!P5 PRMT R170, RZ, 0x654, R170 ;  /* 0x00000654ffaad816 */ /* 0x000fe200000000aa */
[----:B------:R-:W-:Y:S01]  /*9ac0*/  HGMMA.64x256x16.F32 R24, R152, gdesc[UR4].tnspB, R24, gsb0 ;  /* 0x43e0000498187df0 */ /* 0x000fe20008000818 */
[----:B------:R-:W-:Y:S01]  /*9ad0*/  UIADD3 UR6, UR11, 0x80, URZ ;  /* 0x000000800b067890 */ /* 0x000fe2000fffe03f */
[----:B------:R-:W-:Y:S01]  /*9ae0*/  IMAD.MOV.U32 R11, RZ, RZ, R4 ;  /* 0x000000ffff0b7224 */ /* 0x000fe200078e0004 */
        /* <DEDUP_REMOVED lines=28> */
.L_x_4413:
[----:B------:R-:W-:-:S13]  /*9cb0*/  ISETP.LE.AND P0, PT, R186, UR50, PT ;  /* 0x00000032ba007c0c */ /* 0x000fda000bf03270 */
[----:B------:R-:W-:Y:S05]  /*9cc0*/  @!P0 BRA `(.L_x_4423) ;  /* 0x0000002000d48947 */ /* 0x000fea0003800000 */
[----:B------:R-:W-:Y:S01]  /*9cd0*/  UIADD3 UR6, UR44, -UR40, URZ ;  /* 0x800000282c067290 */ /* 0x000fe2000fffe03f */
[----:B------:R-:W-:Y:S01]  /*9ce0*/  IMAD.MOV.U32 R10, RZ, RZ, R7 ;  /* 0x000000ffff0a7224 */ /* 0x000fe200078e0007 */
[----:B------:R-:W-:Y:S01]  /*9cf0*/  UMOV UR21, UR37 ;  /* 0x0000002500157c82 */ /* 0x000fe20008000000 */
[----:B------:R-:W-:Y:S01]  /*9d00*/  IMAD.MOV.U32 R12, RZ, RZ, R4 ;  /* 0x000000ffff0c7224 */ /* 0x000fe200078e0004 */
[----:B------:R-:W-:Y:S01]  /*9d10*/  ULDC UR23, c[0x0][0x9e4] ;  /* 0x0002790000177ab9 */ /* 0x000fe20000000800 */
[----:B------:R-:W-:Y:S01]  /*9d20*/  ULDC UR24, c[0x0][0x9dc] ;  /* 0x0002770000187ab9 */ /* 0x000fe20000000800 */
[----:B01----:R-:W-:Y:S01]  /*9d30*/  IMAD.U32 R9, RZ, RZ, UR6 ;  /* 0x00000006ff097e24 */ /* 0x003fe2000f8e00ff */
[----:B------:R-:W-:Y:S01]  /*9d40*/  ULDC UR20, c[0x0][0x988] ;  /* 0x0002620000147ab9 */ /* 0x000fe20000000800 */
[----:B------:R-:W-:Y:S01]  /*9d50*/  VIADD R11, R0, UR6 ;  /* 0x00000006000b7c36 */ /* 0x000fe20008000000 */
[----:B------:R-:W-:Y:S02]  /*9d60*/  ULDC UR22, c[0x0][0x9e0] ;  /* 0x0002780000167ab9 */ /* 0x000fe40000000800 */
[----:B------:R-:W-:-:S04]  /*9d70*/  IADD3 R9, R9, 0x8, R0 ;  /* 0x0000000809097810 */ /* 0x000fc80007ffe000 */
[----:B------:R-:W-:-:S07]  /*9d80*/  LOP3.LUT R13, RZ, R9, RZ, 0x33, !PT ;  /* 0x00000009ff0d7212 */ /* 0x000fce00078e33ff */
.L_x_4440:
[----:B------:R-:W-:-:S04]  /*9d90*/  UIADD3 UR37, UR21, 0x1, URZ ;  /* 0x0000000115257890 */ /* 0x000fc8000fffe03f */
[----:B------:R-:W-:-:S04]  /*9da0*/  UISETP.NE.AND UP0, UPT, UR37, 0x2, UPT ;  /* 0x000000022500788c */ /* 0x000fc8000bf05270 */
[----:B------:R-:W-:Y:S02]  /*9db0*/  USEL UR6, URZ, 0x1, UP0 ;  /* 0x000000013f067887 */ /* 0x000fe40008000000 */
[----:B------:R-:W-:-:S04]  /*9dc0*/  USEL UR37, UR37, URZ, UP0 ;  /* 0x0000003f25257287 */ /* 0x000fc80008000000 */
[----:B------:R-:W-:Y:S01]  /*9dd0*/  LOP3.LUT R2, R2, UR6, RZ, 0x3c, !PT ;  /* 0x0000000602027c12 */ /* 0x000fe2000f8e3cff */
[----:B01----:R-:W-:Y:S07]  /*9de0*/  @!P4 BRA `(.L_x_4424) ;  /* 0x000000000004c947 */ /* 0x003fee0003800000 */
[----:B------:R-:W-:Y:S01]  /*9df0*/  BPT.TRAP 0x1 ;  /* 0x000000040000795c */ /* 0x000fe20000300000 */
.L_x_4424:
[----:B------:R-:W-:Y:S01]  /*9e00*/  ULEA UR25, UR37, UR38, 0x3 ;  /* 0x0000002625197291 */ /* 0x000fe2000f8e183f */
[----:B------:R-:W-:-:S08]  /*9e10*/  SHF.L.U32 R8, R2, 0x1f, RZ ;  /* 0x0000001f02087819 */ /* 0x000fd000000006ff */
[----:B------:R0:W1:Y:S01]  /*9e20*/  SYNCS.PHASECHK.TRANS64.TRYWAIT P0, [UR25+0x28c30], R8 ;  /* 0x028c3008ff0075a7 */ /* 0x0000620008000159 */
[----:B------:R-:W-:Y:S05]  /*9e30*/  @!P4 BRA `(.L_x_4425) ;  /* 0x000000000004c947 */ /* 0x000fea0003800000 */
[----:B------:R-:W-:Y:S01]  /*9e40*/  BPT.TRAP 0x1 ;  /* 0x000000040000795c */ /* 0x000fe20000300000 */
.L_x_4425:
[----:B-1----:R-:W-:Y:S05]  /*9e50*/  @P0 BRA `(.L_x_4426) ;  /* 0x0000000000080947 */ /* 0x002fea0003800000 */
[----:B------:R-:W1:Y:S02]  /*9e60*/  SYNCS.PHASECHK.TRANS64.TRYWAIT P0, [UR25+0x28c30], R8 ;  /* 0x028c3008ff0075a7 */ /* 0x000e640008000159 */
[----:B-1----:R-:W-:Y:S05]  /*9e70*/  @!P0 BRA `(.L_x_4427) ;  /* 0x000000ac00248947 */ /* 0x002fea0003800000 */
.L_x_4426:
[----:B------:R-:W-:Y:S01]  /*9e80*/  R2UR UR18, R3 ;  /* 0x00000000031272ca */ /* 0x000fe200000e0000 */
[----:B--234-:R-:W-:Y:S01]  /*9e90*/  WARPGROUP.ARRIVE ;  /* 0x00000000000079c5 */ /* 0x01cfe20000000000 */
[----:B------:R-:W-:Y:S01]  /*9ea0*/  UMOV UR19, 0x40000040 ;  /* 0x4000004000137882 */ /* 0x000fe20000000000 */
[----:B------:R-:W-:Y:S01]  /*9eb0*/  UMOV UR7, 0x40000040 ;  /* 0x4000004000077882 */ /* 0x000fe20000000000 */
[----:B------:R-:W-:Y:S01]  /*9ec0*/  UMOV UR11, 0x40000040 ;  /* 0x40000040000b7882 */ /* 0x000fe20000000000 */
[----:B------:R-:W-:Y:S01]  /*9ed0*/  UMOV UR15, 0x40000040 ;  /* 0x40000040000f7882 */ /* 0x000fe20000000000 */
[----:B------:R-:W-:Y:S02]  /*9ee0*/  IMAD.U32 R15, RZ, RZ, UR25 ;  /* 0x00000019ff0f7e24 */ /* 0x000fe4000f8e00ff */
[----:B-1----:R-:W-:Y:S02]  /*9ef0*/  IMAD.U32 R7, RZ, RZ, UR40 ;  /* 0x00000028ff077e24 */ /* 0x002fe4000f8e00ff */
[----:B------:R-:W-:-:S03]  /*9f00*/  @!P5 VIADD R4, R15, 0x28c40 ;  /* 0x00028c400f04d836 */ /* 0x000fc60000000000 */
[----:B------:R-:W-:Y:S02]  /*9f10*/  ULEA UR18, UR37, UR18, 0x9 ;  /* 0x0000001225127291 */ /* 0x000fe4000f8e483f */
[----:B------:R-:W-:Y:S02]  /*9f20*/  @!P5 PRMT R4, RZ, 0x654, R4 ;  /* 0x00000654ff04d816 */ /* 0x000fe40000000004 */
        /* <DEDUP_REMOVED lines=18> */
[----:B-1----:R-:W-:-:S05]  /*a050*/  IADD3 R4, -R16, UR6, -R7 ;  /* 0x0000000610047c10 */ /* 0x002fca000fffe907 */
[C---:B------:R-:W-:Y:S02]  /*a060*/  VIADD R21, R4.reuse, UR22 ;  /* 0x0000001604157c36 */ /* 0x040fe40008000000 */
[----:B------:R-:W-:-:S03]  /*a070*/  VIADD R193, R4, UR10 ;  /* 0x0000000a04c17c36 */ /* 0x000fc60008000000 */
[C---:B------:R-:W-:Y:S01]  /*a080*/  IADD3 R4, R0.reuse, R21, RZ ;  /* 0x0000001500047210 */ /* 0x040fe20007ffe0ff */
[----:B------:R-:W-:Y:S01]  /*a090*/  IMAD.IADD R14, R0, 0x1, R193 ;  /* 0x00000001000e7824 */ /* 0x000fe200078e02c1 */
[----:B------:R-:W-:Y:S06]  /*a0a0*/  @!P6 BRA `(.L_x_4428) ;  /* 0x000000000060e947 */ /* 0x000fec0003800000 */
[----:B------:R-:W-:Y:S01]  /*a0b0*/  ISETP.GT.AND P0, PT, R11, -0x1, PT ;  /* 0xffffffff0b00780c */ /* 0x000fe20003f04270 */
[----:B------:R-:W-:-:S12]  /*a0c0*/  BSSY B0, `(.L_x_4429) ;  /* 0x0000012000007945 */ /* 0x000fd80003800000 */
[----:B------:R-:W-:Y:S05]  /*a0d0*/  @P0 BRA `(.L_x_4430) ;  /* 0x0000000000280947 */ /* 0x000fea0003800000 */
[----:B------:R-:W-:Y:S02]  /*a0e0*/  IMAD.U32 R194, RZ, RZ, UR23 ;  /* 0x00000017ffc27e24 */ /* 0x000fe4000f8e00ff */
[----:B------:R-:W-:-:S03]  /*a0f0*/  IMAD.U32 R7, RZ, RZ, UR40 ;  /* 0x00000028ff077e24 */ /* 0x000fc6000f8e00ff */
[----:B------:R-:W-:Y:S02]  /*a100*/  ISETP.NE.AND P0, PT, R194, 0x1, PT ;  /* 0x00000001c200780c */ /* 0x000fe40003f05270 */
[----:B------:R-:W-:-:S04]  /*a110*/  IADD3 R7, R0, UR44, -R7 ;  /* 0x0000002c00077c10 */ /* 0x000fc8000fffe807 */
[----:B------:R-:W-:-:S07]  /*a120*/  LOP3.LUT R7, RZ, R7, RZ, 0x33, !PT ;  /* 0x00000007ff077212 */ /* 0x000fce00078e33ff */
[----:B------:R-:W1:Y:S02]  /*a130*/  @P0 LDC.64 R196, c[0x0][0x9e8] ;  /* 0x00027a00ffc40b82 */ /* 0x000e640000000a00 */
[----:B-1----:R-:W-:-:S05]  /*a140*/  @P0 IMAD.HI.U32 R20, R7, R196, RZ ;  /* 0x000000c407140227 */ /* 0x002fca00078e00ff */
[----:B------:R-:W-:-:S04]  /*a150*/  @P0 SHF.R.U32.HI R7, RZ, R197, R20 ;  /* 0x000000c5ff070219 */ /* 0x000fc80000011614 */
[----:B------:R-:W-:Y:S01]  /*a160*/  LOP3.LUT R7, RZ, R7, RZ, 0x33, !PT ;  /* 0x00000007ff077212 */ /* 0x000fe200078e33ff */
[----:B------:R-:W-:Y:S06]  /*a170*/  BRA `(.L_x_4431) ;  /* 0x0000000000187947 */ /* 0x000fec0003800000 */
.L_x_4430:
[----:B------:R-:W-:Y:S02]  /*a180*/  IMAD.U32 R194, RZ, RZ, UR23 ;  /* 0x00000017ffc27e24 */ /* 0x000fe4000f8e00ff */
[----:B------:R-:W-:-:S03]  /*a190*/  IMAD.MOV.U32 R7, RZ, RZ, R11 ;  /* 0x000000ffff077224 */ /* 0x000fc600078e000b */
[----:B------:R-:W-:-:S13]  /*a1a0*/  ISETP.NE.AND P0, PT, R194, 0x1, PT ;  /* 0x00000001c200780c */ /* 0x000fda0003f05270 */
[----:B------:R-:W1:Y:S02]  /*a1b0*/  @P0 LDC.64 R196, c[0x0][0x9e8] ;  /* 0x00027a00ffc40b82 */ /* 0x000e640000000a00 */
[----:B-1----:R-:W-:-:S05]  /*a1c0*/  @P0 IMAD.HI.U32 R20, R11, R196, RZ ;  /* 0x000000c40b140227 */ /* 0x002fca00078e00ff */
[----:B------:R-:W-:-:S07]  /*a1d0*/  @P0 SHF.R.U32.HI R7, RZ, R197, R20 ;  /* 0x000000c5ff070219 */ /* 0x000fce0000011614 */
.L_x_4431:
[----:B------:R-:W-:Y:S05]  /*a1e0*/  BSYNC B0 ;  /* 0x0000000000007941 */ /* 0x000fea0003800000 */
.L_x_4429:
[----:B------:R-:W-:-:S04]  /*a1f0*/  IMAD R7, R7, R194, -UR7 ;  /* 0x8000000707077e24 */ /* 0x000fc8000f8e02c2 */
[----:B------:R-:W-:-:S05]  /*a200*/  IMAD.IADD R7, R7, 0x1, -R16 ;  /* 0x0000000107077824 */ /* 0x000fca00078e0a10 */
[----:B------:R-:W-:Y:S02]  /*a210*/  VIADDMNMX R4, R7, R194, R4, PT ;  /* 0x000000c207047246 */ /* 0x000fe40003800104 */
[----:B------:R-:W-:-:S07]  /*a220*/  VIMNMX R14, R14, R7, !PT ;  /* 0x000000070e0e7248 */ /* 0x000fce0007fe0100 */
.L_x_4428:
[----:B------:R-:W-:-:S06]  /*a230*/  UISETP.GT.AND UP0, UPT, UR50, -0x1, UPT ;  /* 0xffffffff3200788c */ /* 0x000fcc000bf04270 */
[----:B------:R-:W-:-:S04]  /*a240*/  PLOP3.LUT P0, PT, PT, PT, UP0, 0x80, 0x0 ;  /* 0x000000000000781c */ /* 0x000fc80003f0f008 */
[C---:B------:R-:W-:Y:S02]  /*a250*/  ISETP.GT.AND P1, PT, R14.reuse, RZ, P0 ;  /* 0x000000ff0e00720c */ /* 0x040fe40000724270 */
[----:B------:R-:W-:Y:S02]  /*a260*/  ISETP.GT.AND P3, PT, R14, 0x1, P0 ;  /* 0x000000010e00780c */ /* 0x000fe40000764270 */
        /* <DEDUP_REMOVED lines=49> */
[----:B------:R-:W-:Y:S01]  /*a580*/  ISETP.GT.AND P1, PT, R9, -0x1, PT ;  /* 0xffffffff0900780c */ /* 0x000fe20003f24270 */
[----:B------:R-:W-:-:S12]  /*a590*/  BSSY B0, `(.L_x_4433) ;  /* 0x0000010000007945 */ /* 0x000fd80003800000 */
[----:B------:R-:W-:Y:S05]  /*a5a0*/  @P1 BRA `(.L_x_4434) ;  /* 0x0000000000201947 */ /* 0x000fea0003800000 */
[----:B------:R-:W-:Y:S02]  /*a5b0*/  IMAD.U32 R193, RZ, RZ, UR23 ;  /* 0x00000017ffc17e24 */ /* 0x000fe4000f8e00ff */
[----:B------:R-:W-:-:S03]  /*a5c0*/  IMAD.MOV.U32 R4, RZ, RZ, R13 ;  /* 0x000000ffff047224 */ /* 0x000fc600078e000d */
[----:B------:R-:W-:-:S13]  /*a5d0*/  ISETP.NE.AND P1, PT, R193, 0x1, PT ;  /* 0x00000001c100780c */ /* 0x000fda0003f25270 */
[----:B------:R-:W1:Y:S02]  /*a5e0*/  @P1 LDC.64 R20, c[0x0][0x9e8] ;  /* 0x00027a00ff141b82 */ /* 0x000e640000000a00 */
[----:B-1----:R-:W-:-:S05]  /*a5f0*/  @P1 IMAD.HI.U32 R20, R13, R20, RZ ;  /* 0x000000140d141227 */ /* 0x002fca00078e00ff */
[----:B------:R-:W-:-:S04]  /*a600*/  @P1 SHF.R.U32.HI R4, RZ, R21, R20 ;  /* 0x00000015ff041219 */ /* 0x000fc80000011614 */
[----:B------:R-:W-:Y:S01]  /*a610*/  LOP3.LUT R4, RZ, R4, RZ, 0x33, !PT ;  /* 0x00000004ff047212 */ /* 0x000fe200078e33ff */
[----:B------:R-:W-:Y:S06]  /*a620*/  BRA `(.L_x_4435) ;  /* 0x0000000000187947 */ /* 0x000fec0003800000 */
.L_x_4434:
[----:B------:R-:W-:Y:S02]  /*a630*/  IMAD.U32 R193, RZ, RZ, UR23 ;  /* 0x00000017ffc17e24 */ /* 0x000fe4000f8e00ff */
[----:B------:R-:W-:-:S03]  /*a640*/  IMAD.MOV.U32 R4, RZ, RZ, R9 ;  /* 0x000000ffff047224 */ /* 0x000fc600078e0009 */
[----:B------:R-:W-:-:S13]  /*a650*/  ISETP.NE.AND P1, PT, R193, 0x1, PT ;  /* 0x00000001c100780c */ /* 0x000fda0003f25270 */
[----:B------:R-:W1:Y:S02]  /*a660*/  @P1 LDC.64 R20, c[0x0][0x9e8] ;  /* 0x00027a00ff141b82 */ /* 0x000e640000000a00 */
[----:B-1----:R-:W-:-:S05]  /*a670*/  @P1 IMAD.HI.U32 R20, R9, R20, RZ ;  /* 0x0000001409141227 */ /* 0x002fca00078e00ff */
[----:B------:R-:W-:-:S07]  /*a680*/  @P1 SHF.R.U32.HI R4, RZ, R21, R20 ;  /* 0x00000015ff041219 */ /* 0x000fce0000011614 */
.L_x_4435:
[----:B------:R-:W-:Y:S05]  /*a690*/  BSYNC B0 ;  /* 0x0000000000007941 */ /* 0x000fea0003800000 */
.L_x_4433:
[----:B------:R-:W-:-:S04]  /*a6a0*/  IMAD R21, R4, R193, -UR7 ;  /* 0x8000000704157e24 */ /* 0x000fc8000f8e02c1 */
[----:B------:R-:W-:-:S05]  /*a6b0*/  IMAD.IADD R21, R21, 0x1, -R16 ;  /* 0x0000000115157824 */ /* 0x000fca00078e0a10 */
[----:B------:R-:W-:Y:S02]  /*a6c0*/  VIADDMNMX R14, R21, R193, R14, PT ;  /* 0x000000c1150e7246 */ /* 0x000fe4000380010e */
[----:B------:R-:W-:-:S07]  /*a6d0*/  VIMNMX R152, R152, R21, !PT ;  /* 0x0000001598987248 */ /* 0x000fce0007fe0100 */
.L_x_4432:
[----:B------:R-:W-:Y:S01]  /*a6e0*/  FMNMX.FTZ R4, R7, R12, !PT ;  /* 0x0000000c07047209 */ /* 0x000fe20007810000 */
[----:B------:R-:W-:Y:S01]  /*a6f0*/  UMOV UR10, UR20 ;  /* 0x00000014000a7c82 */ /* 0x000fe20008000000 */
[----:B------:R-:W-:Y:S01]  /*a700*/  ISETP.GT.AND P1, PT, R152, 0x1, P0 ;  /* 0x000000019800780c */ /* 0x000fe20000724270 */
[----:B------:R-:W-:Y:S01]  /*a710*/  IMAD.MOV R195, RZ, RZ, -R18 ;  /* 0x000000ffffc37224 */ /* 0x000fe200078e0a12 */
        /* <DEDUP_REMOVED lines=62> */
[----:B------:R-:W-:Y:S02]  /*ab00*/  FSEL R154, R154, RZ, P3 ;  /* 0x000000ff9a9a7208 */ /* 0x000fe40001800000 */
[----:B------:R-:W-:Y:S02]  /*ab10*/  FMNMX.FTZ R193, R163, R20, !PT ;  /* 0x00000014a3c17209 */ /* 0x000fe40007810000 */
[----:B------:R-:W-:Y:S01]  /*ab20*/  ISETP.LT.OR P1, PT, R14, 0x22, P1 ;  /* 0x000000220e00780c */ /* 0x000fe20000f21670 */
[--C-:B------:R-:W-:Y:S01]  /*ab30*/  FFMA.FTZ R153, R153, UR10, -R154.reuse ;  /* 0x0000000a99997c23 */ /* 0x100fe2000801089a */
[----:B------:R-:W-:Y:S01]  /*ab40*/  FMNMX.FTZ R20, R166, R193, !PT ;  /* 0x000000c1a6147209 */ /* 0x000fe20007810000 */
[--C-:B------:R-:W-:Y:S01]  /*ab50*/  FFMA.FTZ R193, R7, UR10, -R154.reuse ;  /* 0x0000000a07c17c23 */ /* 0x100fe2000801089a */
[----:B------:R-:W-:Y:S01]  /*ab60*/  FSEL R171, R171, -INF , !P1 ;  /* 0xff800000abab7808 */ /* 0x000fe20004800000 */
[--C-:B------:R-:W-:Y:S01]  /*ab70*/  FFMA.FTZ R156, R156, UR10, -R154.reuse ;  /* 0x0000000a9c9c7c23 */ /* 0x100fe2000801089a */
[----:B------:R-:W-:Y:S01]  /*ab80*/  FMNMX.FTZ R7, R167, R20, !PT ;  /* 0x00000014a7077209 */ /* 0x000fe20007810000 */
[----:B------:R-:W-:Y:S01]  /*ab90*/  MUFU.EX2 R153, R153 ;  /* 0x0000009900997308 */ /* 0x000fe20000000800 */
[----:B------:R-:W-:Y:S01]  /*aba0*/  ISETP.GT.AND P1, PT, R152, 0x29, P0 ;  /* 0x000000299800780c */ /* 0x000fe20000724270 */
[--C-:B------:R-:W-:Y:S01]  /*abb0*/  FFMA.FTZ R157, R157, UR10, -R154.reuse ;  /* 0x0000000a9d9d7c23 */ /* 0x100fe2000801089a */
[----:B------:R-:W-:Y:S01]  /*abc0*/  FMNMX.FTZ R194, R170, R7, !PT ;  /* 0x00000007aac27209 */ /* 0x000fe20007810000 */
[--C-:B------:R-:W-:Y:S01]  /*abd0*/  FFMA.FTZ R161, R161, UR10, -R154.reuse ;  /* 0x0000000aa1a17c23 */ /* 0x100fe2000801089a */
[----:B------:R-:W-:Y:S01]  /*abe0*/  ISETP.LT.OR P1, PT, R14, 0x2a, P1 ;  /* 0x0000002a0e00780c */ /* 0x000fe20000f21670 */
[--C-:B------:R-:W-:Y:S01]  /*abf0*/  FFMA.FTZ R165, R165, UR10, -R154.reuse ;  /* 0x0000000aa5a57c23 */ /* 0x100fe2000801089a */
[----:B------:R-:W-:Y:S01]  /*ac00*/  FMNMX.FTZ R7, R171, R194, !PT ;  /* 0x000000c2ab077209 */ /* 0x000fe20007810000 */
[----:B------:R1:W-:Y:S01]  /*ac10*/  MUFU.EX2 R20, R193 ;  /* 0x000000c100147308 */ /* 0x0003e20000000800 */
[----:B------:R-:W-:Y:S01]  /*ac20*/  FSEL R175, R175, -INF , !P1 ;  /* 0xff800000afaf7808 */ /* 0x000fe20004800000 */
[--C-:B------:R-:W-:Y:S01]  /*ac30*/  FFMA.FTZ R169, R169, UR10, -R154.reuse ;  /* 0x0000000aa9a97c23 */ /* 0x100fe2000801089a */
[----:B------:R-:W-:Y:S01]  /*ac40*/  ISETP.GT.AND P1, PT, R152, 0x31, P0 ;  /* 0x000000319800780c */ /* 0x000fe20000724270 */
[--C-:B------:R-:W-:Y:S01]  /*ac50*/  FFMA.FTZ R177, R177, UR10, -R154.reuse ;  /* 0x0000000ab1b17c23 */ /* 0x100fe2000801089a */
[----:B------:R-:W-:Y:S01]  /*ac60*/  FMNMX.FTZ R194, R174, R7, !PT ;  /* 0x00000007aec27209 */ /* 0x000fe20007810000 */
[--C-:B------:R-:W-:Y:S01]  /*ac70*/  FFMA.FTZ R181, R181, UR10, -R154.reuse ;  /* 0x0000000ab5b57c23 */ /* 0x100fe2000801089a */
[----:B------:R-:W-:Y:S01]  /*ac80*/  ISETP.LT.OR P1, PT, R14, 0x32, P1 ;  /* 0x000000320e00780c */ /* 0x000fe20000f21670 */
[----:B------:R-:W-:Y:S01]  /*ac90*/  MUFU.EX2 R156, R156 ;  /* 0x0000009c009c7308 */ /* 0x000fe20000000800 */
[----:B------:R-:W-:Y:S01]  /*aca0*/  FMNMX.FTZ R7, R175, R194, !PT ;  /* 0x000000c2af077209 */ /* 0x000fe20007810000 */
[--C-:B-1----:R-:W-:Y:S01]  /*acb0*/  FFMA.FTZ R193, R160, UR10, -R154.reuse ;  /* 0x0000000aa0c17c23 */ /* 0x102fe2000801089a */
[----:B------:R-:W-:Y:S01]  /*acc0*/  ISETP.GT.AND P0, PT, R152, 0x39, P0 ;  /* 0x000000399800780c */ /* 0x000fe20000704270 */
[--C-:B------:R-:W-:Y:S01]  /*acd0*/  FFMA.FTZ R160, R164, UR10, -R154.reuse ;  /* 0x0000000aa4a07c23 */ /* 0x100fe2000801089a */
[----:B------:R-:W-:Y:S01]  /*ace0*/  FSEL R179, R179, -INF , !P1 ;  /* 0xff800000b3b37808 */ /* 0x000fe20004800000 */
        /* <DEDUP_REMOVED lines=8> */
[----:B------:R-:W-:Y:S02]  /*ad70*/  FMNMX.FTZ R14, R182, R7, !PT ;  /* 0x00000007b60e7209 */ /* 0x000fe40007810000 */
[----:B------:R-:W-:Y:S02]  /*ad80*/  ISETP.NE.AND P1, PT, R16, R195, PT ;  /* 0x000000c31000720c */ /* 0x000fe40003f25270 */
[----:B------:R-:W-:Y:S01]  /*ad90*/  FMNMX.FTZ R7, R183, R14, !PT ;  /* 0x0000000eb7077209 */ /* 0x000fe20007810000 */
[----:B------:R-:W-:Y:S04]  /*ada0*/  MUFU.EX2 R161, R161 ;  /* 0x000000a100a17308 */ /* 0x000fe80000000800 */
[----:B------:R-:W1:Y:S04]  /*adb0*/  SHFL.BFLY PT, R152, R7, 0x2, 0x1f ;  /* 0x0c401f0007987f89 */ /* 0x000e6800000e0000 */
[----:B------:R2:W-:Y:S08]  /*adc0*/  MUFU.EX2 R14, R193 ;  /* 0x000000c1000e7308 */ /* 0x0005f00000000800 */
[----:B------:R-:W-:Y:S01]  /*add0*/  MUFU.EX2 R160, R160 ;  /* 0x000000a000a07308 */ /* 0x000fe20000000800 */
[----:B--2---:R-:W-:-:S05]  /*ade0*/  FSEL R193, R4, RZ, P3 ;  /* 0x000000ff04c17208 */ /* 0x004fca0001800000 */
[----:B------:R-:W-:Y:S02]  /*adf0*/  FADD.FTZ R12, -R193, R12 ;  /* 0x0000000cc10c7221 */ /* 0x000fe40000010100 */
[----:B------:R-:W-:Y:S02]  /*ae00*/  MUFU.EX2 R165, R165 ;  /* 0x000000a500a57308 */ /* 0x000fe40000000800 */
[----:B------:R-:W-:Y:S01]  /*ae10*/  FMUL.FTZ R173, R12, UR10 ;  /* 0x0000000a0cad7c20 */ /* 0x000fe20008410000 */
[--C-:B------:R-:W-:Y:S01]  /*ae20*/  FFMA.FTZ R12, R176, UR10, -R154.reuse ;  /* 0x0000000ab00c7c23 */ /* 0x100fe2000801089a */
[----:B-1----:R-:W-:Y:S01]  /*ae30*/  FMNMX.FTZ R152, R7, R152, !PT ;  /* 0x0000009807987209 */ /* 0x002fe20007810000 */
[----:B------:R-:W-:-:S03]  /*ae40*/  FFMA.FTZ R176, R180, UR10, -R154 ;  /* 0x0000000ab4b07c23 */ /* 0x000fc6000801089a */
[----:B------:R-:W1:Y:S01]  /*ae50*/  MUFU.EX2 R173, R173 ;  /* 0x000000ad00ad7308 */ /* 0x000e620000000800 */
[----:B------:R-:W2:Y:S07]  /*ae60*/  SHFL.BFLY PT, R7, R152, 0x1, 0x1f ;  /* 0x0c201f0098077f89 */ /* 0x000eae00000e0000 */
[----:B------:R-:W3:Y:S08]  /*ae70*/  MUFU.EX2 R164, R164 ;  /* 0x000000a400a47308 */ /* 0x000ef00000000800 */
[----:B------:R-:W4:Y:S01]  /*ae80*/  MUFU.EX2 R169, R169 ;  /* 0x000000a900a97308 */ /* 0x000f220000000800 */
[-C--:B-1----:R-:W-:Y:S01]  /*ae90*/  FMUL.FTZ R24, R24, R173.reuse ;  /* 0x000000ad18187220 */ /* 0x082fe20000410000 */
[-C--:B------:R-:W-:Y:S01]  /*aea0*/  FMUL.FTZ R25, R25, R173.reuse ;  /* 0x000000ad19197220 */ /* 0x080fe20000410000 */
[-C--:B------:R-:W-:Y:S01]  /*aeb0*/  FMUL.FTZ R28, R28, R173.reuse ;  /* 0x000000ad1c1c7220 */ /* 0x080fe20000410000 */
[-C--:B------:R-:W-:Y:S01]  /*aec0*/  FMUL.FTZ R29, R29, R173.reuse ;  /* 0x000000ad1d1d7220 */ /* 0x080fe20000410000 */
[-C--:B------:R-:W-:Y:S01]  /*aed0*/  FMUL.FTZ R32, R32, R173.reuse ;  /* 0x000000ad20207220 */ /* 0x080fe20000410000 */
[-C--:B------:R-:W-:Y:S01]  /*aee0*/  FMUL.FTZ R33, R33, R173.reuse ;  /* 0x000000ad21217220 */ /* 0x080fe20000410000 */
[----:B------:R-:W-:Y:S01]  /*aef0*/  FMUL.FTZ R36, R36, R173 ;  /* 0x000000ad24247220 */ /* 0x000fe20000410000 */
[----:B------:R1:W-:Y:S01]  /*af00*/  MUFU.EX2 R193, R172 ;  /* 0x000000ac00c17308 */ /* 0x0003e20000000800 */
[----:B--2---:R-:W-:Y:S01]  /*af10*/  FMNMX.FTZ R7, R152, R7, !PT ;  /* 0x0000000798077209 */ /* 0x004fe20007810000 */
[----:B------:R-:W-:Y:S01]  /*af20*/  FFMA.FTZ R152, R173, R5, R20 ;  /* 0x00000005ad987223 */ /* 0x000fe20000010014 */
[-C--:B------:R-:W-:Y:S01]  /*af30*/  FMUL.FTZ R37, R37, R173.reuse ;  /* 0x000000ad25257220 */ /* 0x080fe20000410000 */
[-C--:B------:R-:W-:Y:S01]  /*af40*/  FMUL.FTZ R40, R40, R173.reuse ;  /* 0x000000ad28287220 */ /* 0x080fe20000410000 */
[----:B------:R-:W-:Y:S01]  /*af50*/  FSETP.NEU.FTZ.AND P0, PT, R7, -INF , PT ;  /* 0xff8000000700780b */ /* 0x000fe20003f1d000 */
[----:B------:R-:W-:Y:S01]  /*af60*/  FADD.FTZ R5, R153, R152 ;  /* 0x0000009899057221 */ /* 0x000fe20000010000 */
[-C--:B------:R-:W-:Y:S01]  /*af70*/  FMUL.FTZ R41, R41, R173.reuse ;  /* 0x000000ad29297220 */ /* 0x080fe20000410000 */
[----:B------:R-:W2:Y:S01]  /*af80*/  MUFU.EX2 R168, R168 ;  /* 0x000000a800a87308 */ /* 0x000ea20000000800 */
[C---:B-1----:R-:W-:Y:S01]  /*af90*/  FMUL.FTZ R172, R7.reuse, UR10 ;  /* 0x0000000a07ac7c20 */ /* 0x042fe20008410000 */
[----:B------:R-:W-:Y:S01]  /*afa0*/  FADD.FTZ R152, R156, R5 ;  /* 0x000000059c987221 */ /* 0x000fe20000010000 */
[----:B------:R-:W-:Y:S01]  /*afb0*/  FSEL R5, R7, RZ, P0 ;  /* 0x000000ff07057208 */ /* 0x000fe20000000000 */
[-C--:B------:R-:W-:Y:S01]  /*afc0*/  FMUL.FTZ R44, R44, R173.reuse ;  /* 0x000000ad2c2c7220 */ /* 0x080fe20000410000 */
[----:B------:R-:W-:Y:S01]  /*afd0*/  FMUL.FTZ R45, R45, R173 ;  /* 0x000000ad2d2d7220 */ /* 0x000fe20000410000 */
[----:B------:R-:W-:Y:S01]  /*afe0*/  FADD.FTZ R195, R157, R152 ;  /* 0x000000989dc37221 */ /* 0x000fe20000010000 */
[----:B------:R-:W-:-:S02]  /*aff0*/  IMAD.U32 R152, RZ, RZ, UR21 ;  /* 0x00000015ff987e24 */ /* 0x000fc4000f8e00ff */
[----:B------:R-:W-:Y:S01]  /*b000*/  FADD.FTZ R5, -R5, R10 ;  /* 0x0000000a05057221 */ /* 0x000fe20000010100 */
[----:B------:R-:W-:Y:S01]  /*b010*/  FSEL R154, R172, RZ, P0 ;  /* 0x000000ffac9a7208 */ /* 0x000fe20000000000 */
[----:B------:R-:W-:Y:S01]  /*b020*/  FADD.FTZ R180, R14, R195 ;  /* 0x000000c30eb47221 */ /* 0x000fe20000010000 */
[----:B------:R-:W-:Y:S01]  /*b030*/  @!P1 IMAD R152, R152, 0x40, R17 ;  /* 0x0000004098989824 */ /* 0x000fe200078e0211 */
[----:B------:R-:W1:Y:S01]  /*b040*/  MUFU.EX2 R12, R12 ;  /* 0x0000000c000c7308 */ /* 0x000e620000000800 */
[----:B------:R-:W-:Y:S01]  /*b050*/  FMUL.FTZ R5, R5, UR10 ;  /* 0x0000000a05057c20 */ /* 0x000fe20008410000 */
[----:B------:R-:W-:Y:S01]  /*b060*/  FADD.FTZ R195, R161, R180 ;  /* 0x000000b4a1c37221 */ /* 0x000fe20000010000 */
[--C-:B------:R-:W-:Y:S01]  /*b070*/  FFMA.FTZ R21, R21, UR10, -R154.reuse ;  /* 0x0000000a15157c23 */ /* 0x100fe2000801089a */
[----:B------:R-:W-:Y:S01]  /*b080*/  @!P1 LEA R180, R152, UR38, 0x2 ;  /* 0x0000002698b49c11 */ /* 0x000fe2000f8e10ff */
[--C-:B------:R-:W-:Y:S01]  /*b090*/  FFMA.FTZ R172, R155, UR10, -R154.reuse ;  /* 0x0000000a9bac7c23 */ /* 0x100fe2000801089a */
[----:B------:R-:W-:Y:S01]  /*b0a0*/  FADD.FTZ R10, R160, R195 ;  /* 0x000000c3a00a7221 */ /* 0x000fe20000010000 */
[--C-:B------:R-:W-:Y:S01]  /*b0b0*/  FFMA.FTZ R155, R158, UR10, -R154.reuse ;  /* 0x0000000a9e9b7c23 */ /* 0x100fe2000801089a */
[----:B------:R-:W5:Y:S01]  /*b0c0*/  MUFU.EX2 R177, R177 ;  /* 0x000000b100b17308 */ /* 0x000f620000000800 */
[----:B------:R-:W-:Y:S01]  /*b0d0*/  FFMA.FTZ R159, R159, UR10, -R154 ;  /* 0x0000000a9f9f7c23 */ /* 0x000fe2000801089a */
[----:B------:R-:W-:Y:S01]  /*b0e0*/  FADD.FTZ R197, R165, R10 ;  /* 0x0000000aa5c57221 */ /* 0x000fe20000010000 */
[--C-:B------:R-:W-:Y:S01]  /*b0f0*/  FFMA.FTZ R196, R170, UR10, -R154.reuse ;  /* 0x0000000aaac47c23 */ /* 0x100fe2000801089a */
[--C-:B------:R-:W-:Y:S01]  /*b100*/  FFMA.FTZ R194, R162, UR10, -R154.reuse ;  /* 0x0000000aa2c27c23 */ /* 0x100fe2000801089a */
[--C-:B------:R-:W-:Y:S01]  /*b110*/  FFMA.FTZ R163, R163, UR10, -R154.reuse ;  /* 0x0000000aa3a37c23 */ /* 0x100fe2000801089a */
[----:B---3--:R-:W-:Y:S01]  /*b120*/  FADD.FTZ R152, R164, R197 ;  /* 0x000000c5a4987221 */ /* 0x008fe20000010000 */
[--C-:B------:R-:W-:Y:S01]  /*b130*/  FFMA.FTZ R195, R166, UR10, -R154.reuse ;  /* 0x0000000aa6c37c23 */ /* 0x100fe2000801089a */
[----:B------:R-:W-:Y:S01]  /*b140*/  MUFU.EX2 R21, R21 ;  /* 0x0000001500157308 */ /* 0x000fe20000000800 */
[----:B------:R-:W-:Y:S01]  /*b150*/  FFMA.FTZ R167, R167, UR10, -R154 ;  /* 0x0000000aa7a77c23 */ /* 0x000fe2000801089a */
[----:B----4-:R-:W-:Y:S01]  /*b160*/  FADD.FTZ R197, R169, R152 ;  /* 0x00000098a9c57221 */ /* 0x010fe20000010000 */
[--C-:B------:R-:W-:Y:S01]  /*b170*/  FFMA.FTZ R171, R171, UR10, -R154.reuse ;  /* 0x0000000aabab7c23 */ /* 0x100fe2000801089a */
[--C-:B------:R-:W-:Y:S01]  /*b180*/  FFMA.FTZ R174, R174, UR10, -R154.reuse ;  /* 0x0000000aaeae7c23 */ /* 0x100fe2000801089a */
[--C-:B------:R-:W-:Y:S01]  /*b190*/  FFMA.FTZ R175, R175, UR10, -R154.reuse ;  /* 0x0000000aafaf7c23 */ /* 0x100fe2000801089a */
[----:B--2---:R-:W-:Y:S01]  /*b1a0*/  FADD.FTZ R152, R168, R197 ;  /* 0x000000c5a8987221 */ /* 0x004fe20000010000 */
[--C-:B------:R-:W-:Y:S01]  /*b1b0*/  FFMA.FTZ R178, R178, UR10, -R154.reuse ;  /* 0x0000000ab2b27c23 */ /* 0x100fe2000801089a */
[----:B------:R2:W3:Y:S01]  /*b1c0*/  MUFU.EX2 R10, R5 ;  /* 0x00000005000a7308 */ /* 0x0004e20000000800 */
[--C-:B------:R-:W-:Y:S01]  /*b1d0*/  FFMA.FTZ R179, R179, UR10, -R154.reuse ;  /* 0x0000000ab3b37c23 */ /* 0x100fe2000801089a */
[--C-:B------:R-:W-:Y:S01]  /*b1e0*/  FFMA.FTZ R182, R182, UR10, -R154.reuse ;  /* 0x0000000ab6b67c23 */ /* 0x100fe2000801089a */
[----:B------:R-:W-:Y:S01]  /*b1f0*/  FFMA.FTZ R183, R183, UR10, -R154 ;  /* 0x0000000ab7b77c23 */ /* 0x000fe2000801089a */
[----:B------:R-:W-:Y:S01]  /*b200*/  F2FP.F16.F32.PACK_AB R154, R157, R156 ;  /* 0x0000009c9d9a723e */ /* 0x000fe200000000ff */
[----:B------:R4:W-:Y:S01]  /*b210*/  @!P1 STS [R180+0x28800], R173 ;  /* 0x028800adb4009388 */ /* 0x0009e20000000800 */
[----:B------:R-:W-:Y:S01]  /*b220*/  F2FP.F16.F32.PACK_AB R156, R161, R14 ;  /* 0x0000000ea19c723e */ /* 0x000fe200000000ff */
[-C--:B------:R-:W-:Y:S01]  /*b230*/  FMUL.FTZ R48, R48, R173.reuse ;  /* 0x000000ad30307220 */ /* 0x080fe20000410000 */
[----:B------:R-:W0:Y:S01]  /*b240*/  MUFU.EX2 R172, R172 ;  /* 0x000000ac00ac7308 */ /* 0x000e220000000800 */
[----:B--2---:R-:W-:Y:S01]  /*b250*/  FADD.FTZ R5, R193, R152 ;  /* 0x00000098c1057221 */ /* 0x004fe20000010000 */
[----:B------:R-:W-:Y:S01]  /*b260*/  F2FP.F16.F32.PACK_AB R152, R153, R20 ;  /* 0x000000149998723e */ /* 0x000fe200000000ff */
[-C--:B------:R-:W-:Y:S01]  /*b270*/  FMUL.FTZ R49, R49, R173.reuse ;  /* 0x000000ad31317220 */ /* 0x080fe20000410000 */
[----:B------:R-:W-:Y:S01]  /*b280*/  F2FP.F16.F32.PACK_AB R162, R193, R168 ;  /* 0x000000a8c1a2723e */ /* 0x000fe200000000ff */
[----:B-1----:R-:W-:Y:S01]  /*b290*/  FADD.FTZ R158, R12, R5 ;  /* 0x000000050c9e7221 */ /* 0x002fe20000010000 */
[-C--:B------:R-:W-:Y:S01]  /*b2a0*/  FMUL.FTZ R52, R52, R173.reuse ;  /* 0x000000ad34347220 */ /* 0x080fe20000410000 */
[-C--:B------:R-:W-:Y:S01]  /*b2b0*/  FMUL.FTZ R53, R53, R173.reuse ;  /* 0x000000ad35357220 */ /* 0x080fe20000410000 */
[----:B------:R-:W1:Y:S01]  /*b2c0*/  MUFU.EX2 R176, R176 ;  /* 0x000000b000b07308 */ /* 0x000e620000000800 */
[----:B-----5:R-:W-:Y:S01]  /*b2d0*/  FADD.FTZ R5, R177, R158 ;  /* 0x0000009eb1057221 */ /* 0x020fe20000010000 */
[----:B------:R-:W-:Y:S01]  /*b2e0*/  F2FP.F16.F32.PACK_AB R158, R165, R160 ;  /* 0x000000a0a59e723e */ /* 0x000fe200000000ff */
[----:B---3--:R-:W-:Y:S01]  /*b2f0*/  FFMA.FTZ R153, R10, R6, R21 ;  /* 0x000000060a997223 */ /* 0x008fe20000010015 */
[----:B------:R-:W-:Y:S01]  /*b300*/  F2FP.F16.F32.PACK_AB R160, R169, R164 ;  /* 0x000000a4a9a0723e */ /* 0x000fe200000000ff */
[----:B------:R4:W-:Y:S01]  /*b310*/  @!P1 STS [R180+0x28820], R10 ;  /* 0x0288200ab4009388 */ /* 0x0009e20000000800 */
[----:B------:R-:W-:Y:S01]  /*b320*/  F2FP.F16.F32.PACK_AB R164, R177, R12 ;  /* 0x0000000cb1a4723e */ /* 0x000fe200000000ff */
        /* <DEDUP_REMOVED lines=28> */
[-C--:B------:R-:W-:Y:S01]  /*b4f0*/  FMUL.FTZ R93, R93, R173.reuse ;  /* 0x000000ad5d5d7220 */ /* 0x080fe20000410000 */
[-C--:B------:R-:W-:Y:S01]  /*b500*/  FMUL.FTZ R96, R96, R173.reuse ;  /* 0x000000ad60607220 */ /* 0x080fe20000410000 */
[-C--:B------:R-:W-:Y:S01]  /*b510*/  FMUL.FTZ R97, R97, R173.reuse ;  /* 0x000000ad61617220 */ /* 0x080fe20000410000 */
[-C--:B------:R-:W-:Y:S01]  /*b520*/  FMUL.FTZ R100, R100, R173.reuse ;  /* 0x000000ad64647220 */ /* 0x080fe20000410000 */
[----:B------:R-:W-:Y:S01]  /*b530*/  FMUL.FTZ R101, R101, R173 ;  /* 0x000000ad65657220 */ /* 0x000fe20000410000 */
[----:B------:R-:W0:Y:S01]  /*b540*/  MUFU.EX2 R12, R163 ;  /* 0x000000a3000c7308 */ /* 0x000e220000000800 */
[C---:B-1----:R-:W-:Y:S01]  /*b550*/  FADD.FTZ R168, R170.reuse, R153 ;  /* 0x00000099aaa87221 */ /* 0x042fe20000010000 */
[----:B------:R-:W-:Y:S01]  /*b560*/  F2FP.F16.F32.PACK_AB R155, R170, R155 ;  /* 0x0000009baa9b723e */ /* 0x000fe200000000ff */
        /* <DEDUP_REMOVED lines=12> */
[----:B------:R-:W-:Y:S01]  /*b630*/  FMUL.FTZ R124, R124, R173 ;  /* 0x000000ad7c7c7220 */ /* 0x000fe20000410000 */
[----:B------:R-:W2:Y:S01]  /*b640*/  MUFU.EX2 R14, R167 ;  /* 0x000000a7000e7308 */ /* 0x000ea20000000800 */
[C---:B0-----:R-:W-:Y:S01]  /*b650*/  FADD.FTZ R168, R12.reuse, R153 ;  /* 0x000000990ca87221 */ /* 0x041fe20000010000 */
[----:B------:R-:W-:Y:S01]  /*b660*/  F2FP.F16.F32.PACK_AB R157, R12, R157 ;  /* 0x0000009d0c9d723e */ /* 0x000fe200000000ff */
        /* <DEDUP_REMOVED lines=14> */
[----:B--2---:R-:W-:Y:S01]  /*b750*/  F2FP.F16.F32.PACK_AB R159, R14, R159 ;  /* 0x0000009f0e9f723e */ /* 0x004fe200000000ff */
[-C--:B------:R-:W-:Y:S01]  /*b760*/  FMUL.FTZ R148, R148, R173.reuse ;  /* 0x000000ad94947220 */ /* 0x080fe20000410000 */
[----:B------:R-:W-:Y:S01]  /*b770*/  FMUL.FTZ R149, R149, R173 ;  /* 0x000000ad95957220 */ /* 0x000fe20000410000 */
[-C--:B------:R-:W-:Y:S01]  /*b780*/  FMUL.FTZ R26, R26, R10.reuse ;  /* 0x0000000a1a1a7220 */ /* 0x080fe20000410000 */
[-C--:B------:R-:W-:Y:S01]  /*b790*/  FMUL.FTZ R27, R27, R10.reuse ;  /* 0x0000000a1b1b7220 */ /* 0x080fe20000410000 */
[-C--:B------:R-:W-:Y:S01]  /*b7a0*/  FMUL.FTZ R30, R30, R10.reuse ;  /* 0x0000000a1e1e7220 */ /* 0x080fe20000410000 */
[-C--:B------:R-:W-:Y:S01]  /*b7b0*/  FMUL.FTZ R31, R31, R10.reuse ;  /* 0x0000000a1f1f7220 */ /* 0x080fe20000410000 */
[----:B------:R2:W3:Y:S01]  /*b7c0*/  MUFU.EX2 R163, R174 ;  /* 0x000000ae00a37308 */ /* 0x0004e20000000800 */
        /* <DEDUP_REMOVED lines=12> */
[----:B0-----:R-:W-:Y:S01]  /*b890*/  FADD.FTZ R153, R161, R174 ;  /* 0x000000aea1997221 */ /* 0x001fe20000010000 */
[----:B-1----:R-:W-:Y:S01]  /*b8a0*/  F2FP.F16.F32.PACK_AB R161, R20, R161 ;  /* 0x000000a114a1723e */ /* 0x002fe200000000ff */
[-C--:B------:R-:W-:Y:S01]  /*b8b0*/  FMUL.FTZ R54, R54, R10.reuse ;  /* 0x0000000a36367220 */ /* 0x080fe20000410000 */
[----:B------:R-:W0:Y:S01]  /*b8c0*/  MUFU.EX2 R165, R178 ;  /* 0x000000b200a57308 */ /* 0x000e220000000800 */
[----:B------:R-:W-:Y:S01]  /*b8d0*/  FADD.FTZ R174, R20, R153 ;  /* 0x0000009914ae7221 */ /* 0x000fe20000010000 */
[-C--:B------:R-:W-:Y:S01]  /*b8e0*/  FMUL.FTZ R55, R55, R10.reuse ;  /* 0x0000000a37377220 */ /* 0x080fe20000410000 */
[-C--:B------:R-:W-:Y:S01]  /*b8f0*/  FMUL.FTZ R58, R58, R10.reuse ;  /* 0x0000000a3a3a7220 */ /* 0x080fe20000410000 */
[-C--:B------:R-:W-:Y:S01]  /*b900*/  FMUL.FTZ R59, R59, R10.reuse ;  /* 0x0000000a3b3b7220 */ /* 0x080fe20000410000 */
[----:B---3--:R-:W-:Y:S01]  /*b910*/  FADD.FTZ R153, R163, R174 ;  /* 0x000000aea3997221 */ /* 0x008fe20000010000 */
[-C--:B------:R-:W-:Y:S01]  /*b920*/  FMUL.FTZ R62, R62, R10.reuse ;  /* 0x0000000a3e3e7220 */ /* 0x080fe20000410000 */
[-C--:B------:R-:W-:Y:S01]  /*b930*/  FMUL.FTZ R63, R63, R10.reuse ;  /* 0x0000000a3f3f7220 */ /* 0x080fe20000410000 */
[----:B------:R-:W1:Y:S01]  /*b940*/  MUFU.EX2 R168, R179 ;  /* 0x000000b300a87308 */ /* 0x000e620000000800 */
[----:B-----5:R-:W-:Y:S01]  /*b950*/  FADD.FTZ R176, R6, R153 ;  /* 0x0000009906b07221 */ /* 0x020fe20000010000 */
[----:B------:R-:W-:Y:S01]  /*b960*/  F2FP.F16.F32.PACK_AB R153, R172, R21 ;  /* 0x00000015ac99723e */ /* 0x000fe200000000ff */
[----:B------:R-:W-:Y:S01]  /*b970*/  BAR.SYNC.DEFER_BLOCKING 0xf, 0x100 ;  /* 0x03c4000000007b1d */ /* 0x000fe20000010000 */
[----:B------:R-:W-:Y:S01]  /*b980*/  F2FP.F16.F32.PACK_AB R163, R6, R163 ;  /* 0x000000a306a3723e */ /* 0x000fe200000000ff */
        /* <DEDUP_REMOVED lines=20> */
[-C--:B------:R-:W-:Y:S01]  /*bad0*/  FMUL.FTZ R95, R95, R10.reuse ;  /* 0x0000000a5f5f7220 */ /* 0x080fe20000410000 */
[----:B--2---:R-:W-:Y:S01]  /*bae0*/  FADD.FTZ R21, R167, R172 ;  /* 0x000000aca7157221 */ /* 0x004fe20000010000 */
[----:B------:R4:W-:Y:S01]  /*baf0*/  STSM.16.M88.4 [R19+0x26800], R152 ;  /* 0x0268009813007844 */ /* 0x0009e20000000200 */
[-C--:B------:R-:W-:Y:S01]  /*bb00*/  FMUL.FTZ R98, R98, R10.reuse ;  /* 0x0000000a62627220 */ /* 0x080fe20000410000 */
[-C--:B------:R-:W-:Y:S01]  /*bb10*/  FMUL.FTZ R99, R99, R10.reuse ;  /* 0x0000000a63637220 */ /* 0x080fe20000410000 */
[-C--:B------:R-:W-:Y:S01]  /*bb20*/  FMUL.FTZ R102, R102, R10.reuse ;  /* 0x0000000a66667220 */ /* 0x080fe20000410000 */
[----:B------:R4:W-:Y:S01]  /*bb30*/  STSM.16.M88.4 [R184], R156 ;  /* 0x0000009cb8007844 */ /* 0x0009e20000000200 */
[-C--:B------:R-:W-:Y:S01]  /*bb40*/  FMUL.FTZ R103, R103, R10.reuse ;  /* 0x0000000a67677220 */ /* 0x080fe20000410000 */
[-C--:B------:R-:W-:Y:S01]  /*bb50*/  FMUL.FTZ R106, R106, R10.reuse ;  /* 0x0000000a6a6a7220 */ /* 0x080fe20000410000 */
[C---:B0-----:R-:W-:Y:S01]  /*bb60*/  F2FP.F16.F32.PACK_AB R167, R174.reuse, R167 ;  /* 0x000000a7aea7723e */ /* 0x041fe200000000ff */
[----:B------:R4:W-:Y:S01]  /*bb70*/  STSM.16.M88.4 [R22], R160 ;  /* 0x000000a016007844 */ /* 0x0009e20000000200 */
[----:B------:R-:W-:Y:S01]  /*bb80*/  FADD.FTZ R6, R174, R21 ;  /* 0x00000015ae067221 */ /* 0x000fe20000010000 */
        /* <DEDUP_REMOVED lines=24> */
[----:B----4-:R-:W-:Y:S06]  /*bd10*/  @!P4 BRA `(.L_x_4436) ;  /* 0x000000000004c947 */ /* 0x010fec0003800000 */
[----:B------:R-:W-:Y:S01]  /*bd20*/  BPT.TRAP 0x1 ;  /* 0x000000040000795c */ /* 0x000fe20000300000 */
.L_x_4436:
[----:B------:R0:W1:Y:S01]  /*bd30*/  SYNCS.PHASECHK.TRANS64.TRYWAIT P0, [UR25+0x28c50], R8 ;  /* 0x028c5008ff0075a7 */ /* 0x0000620008000159 */
[----:B------:R-:W-:Y:S05]  /*bd40*/  @!P4 BRA `(.L_x_4437) ;  /* 0x000000000004c947 */ /* 0x000fea0003800000 */
[----:B------:R-:W-:Y:S01]  /*bd50*/  BPT.TRAP 0x1 ;  /* 0x000000040000795c */ /* 0x000fe20000300000 */
.L_x_4437:
[----:B-1----:R-:W-:Y:S05]  /*bd60*/  @P0 BRA `(.L_x_4438) ;  /* 0x0000000000080947 */ /* 0x002fea0003800000 */
[----:B------:R-:W1:Y:S02]  /*bd70*/  SYNCS.PHASECHK.TRANS64.TRYWAIT P0, [UR25+0x28c50], R8 ;  /* 0x028c5008ff0075a7 */ /* 0x000e640008000159 */
[----:B-1----:R-:W-:Y:S05]  /*bd80*/  @!P0 BRA `(.L_x_4439) ;  /* 0x0000008c00788947 */ /* 0x002fea0003800000 */
.L_x_4438:
[----:B------:R-:W-:Y:S01]  /*bd90*/  ULEA UR11, UR37, UR45, 0xc ;  /* 0x0000002d250b7291 */ /* 0x000fe2000f8e603f */
[----:B------:R-:W-:Y:S01]  /*bda0*/  WARPGROUP.ARRIVE ;  /* 0x00000000000079c5 */ /* 0x000fe20000000000 */
[----:B------:R-:W-:Y:S01]  /*bdb0*/  UMOV UR7, 0x40000040 ;  /* 0x4000004000077882 */ /* 0x000fe20000000000 */
[----:B------:R-:W-:Y:S01]  /*bdc0*/  ISETP.LT.AND P0, PT, R186, UR50, PT ;  /* 0x00000032ba007c0c */ /* 0x000fe2000bf01270 */
[----:B-1----:R-:W-:Y:S01]  /*bdd0*/  @!P5 VIADD R15, R15, 0x28c60 ;  /* 0x00028c600f0fd836 */ /* 0x002fe20000000000 */
[----:B------:R-:W-:Y:S01]  /*bde0*/  UIADD3 UR50, UR50, -0x1, URZ ;  /* 0xffffffff32327890 */ /* 0x000fe2000fffe03f */
[----:B------:R-:W-:Y:S01]  /*bdf0*/  MOV R10, R7 ;  /* 0x00000007000a7202 */ /* 0x000fe20000000f00 */
        /* <DEDUP_REMOVED lines=34> */
.L_x_4423:
[----:B------:R-:W5:Y:S01]  /*c020*/  SHFL.BFLY PT, R0, R5, 0x2, 0x1f ;  /* 0x0c401f0005007f89 */ /* 0x000f6200000e0000 */
[----:B------:R-:W-:Y:S02]  /*c030*/  IMAD.MOV.U32 R10, RZ, RZ, RZ ;  /* 0x000000ffff0a7224 */ /* 0x000fe400078e00ff */
[----:B------:R-:W-:Y:S01]  /*c040*/  IMAD.U32 R14, RZ, RZ, UR10 ;  /* 0x0000000aff0e7e24 */ /* 0x000fe2000f8e00ff */
[----:B01----:R-:W0:Y:S01]  /*c050*/  SHFL.BFLY PT, R9, R6, 0x2, 0x1f ;  /* 0x0c401f0006097f89 */ /* 0x003e2200000e0000 */
[----:B------:R-:W-:Y:S01]  /*c060*/  VIADD R187, R187, 0x1 ;  /* 0x00000001bbbb7836 */ /* 0x000fe20000000000 */
[----:B------:R-:W-:Y:S08]  /*c070*/  BAR.ARV 0x8, 0xa0 ;  /* 0x0202800000007b1d */ /* 0x000ff00000002000 */
[----:B------:R-:W-:Y:S01]  /*c080*/  BAR.SYNC.DEFER_BLOCKING 0xf, 0x100 ;  /* 0x03c4000000007b1d */ /* 0x000fe20000010000 */
[----:B-----5:R-:W-:Y:S01]  /*c090*/  FADD.FTZ R0, R0, R5 ;  /* 0x0000000500007221 */ /* 0x020fe20000010000 */
[----:B------:R-:W-:-:S02]  /*c0a0*/  IMAD.MOV.U32 R5, RZ, RZ, RZ ;  /* 0x000000ffff057224 */ /* 0x000fc400078e00ff */
[----:B0-----:R-:W-:Y:S02]  /*c0b0*/  FADD.FTZ R9, R9, R6 ;  /* 0x0000000609097221 */ /* 0x001fe40000010000 */
[----:B------:R-:W0:Y:S04]  /*c0c0*/  SHFL.BFLY PT, R3, R0, 0x1, 0x1f ;  /* 0x0c201f0000037f89 */ /* 0x000e2800000e0000 */
[----:B------:R-:W1:Y:S01]  /*c0d0*/  SHFL.BFLY PT, R8, R9, 0x1, 0x1f ;  /* 0x0c201f0009087f89 */ /* 0x000e6200000e0000 */
[----:B0-----:R-:W-:Y:S01]  /*c0e0*/  FADD.FTZ R12, R0, R3 ;  /* 0x00000003000c7221 */ /* 0x001fe20000010000 */
[----:B------:R-:W-:Y:S02]  /*c0f0*/  IMAD.MOV R3, RZ, RZ, -R18 ;  /* 0x000000ffff037224 */ /* 0x000fe400078e0a12 */
[----:B------:R-:W-:-:S02]  /*c100*/  IMAD.U32 R0, RZ, RZ, UR37 ;  /* 0x00000025ff007e24 */ /* 0x000fc4000f8e00ff */
[----:B-1----:R-:W-:Y:S01]  /*c110*/  FADD.FTZ R13, R9, R8 ;  /* 0x00000008090d7221 */ /* 0x002fe20000010000 */
[----:B------:R-:W-:Y:S01]  /*c120*/  FSETP.NE.FTZ.AND P1, PT, R12, RZ, PT ;  /* 0x000000ff0c00720b */ /* 0x000fe20003f35000 */
[----:B------:R-:W-:Y:S01]  /*c130*/  UIADD3 UR37, UR37, 0x1, URZ ;  /* 0x0000000125257890 */ /* 0x000fe2000fffe03f */
[----:B------:R-:W-:Y:S01]  /*c140*/  ISETP.NE.AND P0, PT, R16, R3, PT ;  /* 0x000000031000720c */ /* 0x000fe20003f05270 */
[----:B------:R-:W-:Y:S01]  /*c150*/  IMAD.U32 R9, RZ, RZ, UR10 ;  /* 0x0000000aff097e24 */ /* 0x000fe2000f8e00ff */
[----:B------:R-:W-:Y:S01]  /*c160*/  FSETP.NE.FTZ.AND P2, PT, R13, RZ, PT ;  /* 0x000000ff0d00720b */ /* 0x000fe20003f55000 */
[----:B------:R-:W-:Y:S01]  /*c170*/  UISETP.NE.AND UP0, UPT, UR37, 0x2, UPT ;  /* 0x000000022500788c */ /* 0x000fe2000bf05270 */
[----:B------:R-:W-:-:S03]  /*c180*/  IMAD.MOV.U32 R3, RZ, RZ, -0x800000 ;  /* 0xff800000ff037424 */ /* 0x000fc600078e00ff */
[----:B------:R-:W-:Y:S02]  /*c190*/  USEL UR4, URZ, 0x1, UP0 ;  /* 0x000000013f047887 */ /* 0x000fe40008000000 */
[----:B------:R-:W-:Y:S02]  /*c1a0*/  USEL UR37, UR37, URZ, UP0 ;  /* 0x0000003f25257287 */ /* 0x000fe40008000000 */
[----:B------:R-:W0:Y:S01]  /*c1b0*/  @P1 MUFU.RCP R10, R12 ;  /* 0x0000000c000a1308 */ /* 0x000e220000001000 */
[----:B------:R-:W-:Y:S01]  /*c1c0*/  @P1 FMUL.FTZ R9, R9, 0.69314718246459960938 ;  /* 0x3f31721809091820 */ /* 0x000fe20000410000 */
[----:B------:R-:W-:Y:S01]  /*c1d0*/  @!P0 IMAD R0, R0, 0x40, R17 ;  /* 0x0000004000008824 */ /* 0x000fe200078e0211 */
[----:B------:R-:W-:-:S04]  /*c1e0*/  LOP3.LUT R2, R2, UR4, RZ, 0x3c, !PT ;  /* 0x0000000402027c12 */ /* 0x000fc8000f8e3cff */
[----:B------:R-:W-:Y:S01]  /*c1f0*/  @!P0 LEA R11, R0, UR38, 0x2 ;  /* 0x00000026000b8c11 */ /* 0x000fe2000f8e10ff */
[----:B------:R-:W-:Y:S01]  /*c200*/  @P2 MUFU.RCP R5, R13 ;  /* 0x0000000d00052308 */ /* 0x000fe20000001000 */
[----:B------:R-:W-:-:S07]  /*c210*/  IMAD.MOV.U32 R0, RZ, RZ, -0x800000 ;  /* 0xff800000ff007424 */ /* 0x000fce00078e00ff */
[----:B------:R-:W1:Y:S01]  /*c220*/  @P1 MUFU.LG2 R6, R12 ;  /* 0x0000000c00061308 */ /* 0x000e620000000c00 */
[-C--:B0-----:R-:W-:Y:S01]  /*c230*/  FMUL.FTZ R169, R24, R10.reuse ;  /* 0x0000000a18a97220 */ /* 0x081fe20000410000 */
[-C--:B--23--:R-:W-:Y:S01]  /*c240*/  FMUL.FTZ R165, R25, R10.reuse ;  /* 0x0000000a19a57220 */ /* 0x08cfe20000410000 */
        /* <DEDUP_REMOVED lines=64> */
[-C--:B------:R-:W-:Y:S01]  /*c650*/  FMUL.FTZ R26, R26, R5.reuse ;  /* 0x000000051a1a7220 */ /* 0x080fe20000410000 */
[-C--:B------:R-:W-:Y:S01]  /*c660*/  FMUL.FTZ R27, R27, R5.reuse ;  /* 0x000000051b1b7220 */ /* 0x080fe20000410000 */
[----:B------:R1:W-:Y:S01]  /*c670*/  @!P0 STS [R11+0x28820], R5 ;  /* 0x028820050b008388 */ /* 0x0003e20000000800 */
[----:B------:R-:W-:Y:S01]  /*c680*/  PLOP3.LUT P0, PT, PT, PT, PT, 0x8, 0x0 ;  /* 0x000000000000781c */ /* 0x000fe20003f0e170 */
[-C--:B------:R-:W-:Y:S01]  /*c690*/  FMUL.FTZ R30, R30, R5.reuse ;  /* 0x000000051e1e7220 */ /* 0x080fe20000410000 */
        /* <DEDUP_REMOVED lines=47> */
[-C--:B----4-:R-:W-:Y:S01]  /*c990*/  FMUL.FTZ R170, R119, R5.reuse ;  /* 0x0000000577aa7220 */ /* 0x090fe20000410000 */
        /* <DEDUP_REMOVED lines=19> */
.L_x_4356:
[----:B------:R-:W0:Y:S08]  /*cad0*/  S2UR UR4, SR_CgaCtaId ;  /* 0x00000000000479c3 */ /* 0x000e300000008800 */
[----:B------:R-:W-:Y:S06]  /*cae0*/  BAR.SYNC.DEFER_BLOCKING 0x5, 0x120 ;  /* 0x0144800000007b1d */ /* 0x000fec0000010000 */
[----:B------:R-:W-:Y:S01]  /*caf0*/  UMOV UR38, 0x400 ;  /* 0x0000040000267882 */ /* 0x000fe20000000000 */
[----:B------:R-:W-:Y:S01]  /*cb00*/  BSSY B0, `(.L_x_4441) ;  /* 0x0000290000007945 */ /* 0x000fe20003800000 */
[----:B0-----:R-:W-:-:S09]  /*cb10*/  ULEA UR38, UR4, UR38, 0x18 ;  /* 0x0000002604267291 */ /* 0x001fd2000f8ec03f */
[----:B------:R-:W0:Y:S02]  /*cb20*/  LDS.128 R4, [UR38+0x28cd0] ;  /* 0x028cd026ff047984 */ /* 0x000e240008000c00 */
[----:B0-----:R-:W-:Y:S02]  /*cb30*/  R2UR UR47, R5 ;  /* 0x00000000052f72ca */ /* 0x001fe400000e0000 */
[----:B------:R-:W-:Y:S02]  /*cb40*/  R2UR UR6, R6 ;  /* 0x00000000060672ca */ /* 0x000fe400000e0000 */
[----:B------:R-:W-:Y:S01]  /*cb50*/  R2UR UR5, R7 ;  /* 0x00000000070572ca */ /* 0x000fe200000e0000 */
[----:B------:R-:W-:Y:S06]  /*cb60*/  BAR.ARV 0x4, 0x120 ;  /* 0x0104800000007b1d */ /* 0x000fec0000002000 */
[----:B------:R-:W-:Y:S08]  /*cb70*/  @P0 BRA `(.L_x_4442) ;  /* 0x0000001c00580947 */ /* 0x000ff00003800000 */
[----:B------:R-:W0:Y:S08]  /*cb80*/  S2UR UR4, SR_SWINHI ;  /* 0x00000000000479c3 */ /* 0x000e300000002f00 */
[----:B------:R-:W-:Y:S01]  /*cb90*/  BAR.SYNC.DEFER_BLOCKING 0x1, 0x100 ;  /* 0x0044000000007b1d */ /* 0x000fe20000010000 */
[----:B------:R-:W-:Y:S02]  /*cba0*/  F2FP.F16.F32.PACK_AB R40, R41, R40 ;  /* 0x000000282928723e */ /* 0x000fe400000000ff */
[----:B------:R-:W-:-:S02]  /*cbb0*/  F2FP.F16.F32.PACK_AB R41, R43, R42 ;  /* 0x0000002a2b29723e */ /* 0x000fc400000000ff */
[----:B------:R-:W-:Y:S01]  /*cbc0*/  F2FP.F16.F32.PACK_AB R48, R49, R48 ;  /* 0x000000303130723e */ /* 0x000fe200000000ff */
[----:B------:R-:W-:Y:S01]  /*cbd0*/  ULDC.64 UR10, c[0x0][0xbe0] ;  /* 0x0002f800000a7ab9 */ /* 0x000fe20000000a00 */
[----:B------:R-:W-:Y:S01]  /*cbe0*/  F2FP.F16.F32.PACK_AB R42, R45, R44 ;  /* 0x0000002c2d2a723e */ /* 0x000fe200000000ff */
[----:B------:R-:W-:Y:S01]  /*cbf0*/  UISETP.NE.U32.AND UP1, UPT, UR10, URZ, UPT ;  /* 0x0000003f0a00728c */ /* 0x000fe2000bf25070 */
[----:B------:R-:W-:Y:S02]  /*cc00*/  F2FP.F16.F32.PACK_AB R43, R47, R46 ;  /* 0x0000002e2f2b723e */ /* 0x000fe400000000ff */
[----:B------:R-:W-:Y:S01]  /*cc10*/  F2FP.F16.F32.PACK_AB R49, R51, R50 ;  /* 0x000000323331723e */ /* 0x000fe200000000ff */
[----:B------:R-:W-:Y:S01]  /*cc20*/  UISETP.NE.AND.EX UP1, UPT, UR11, URZ, UPT, UP1 ;  /* 0x0000003f0b00728c */ /* 0x000fe2000bf25310 */
[----:B------:R-:W-:Y:S02]  /*cc30*/  F2FP.F16.F32.PACK_AB R56, R57, R56 ;  /* 0x000000383938723e */ /* 0x000fe400000000ff */
[----:B------:R-:W-:Y:S01]  /*cc40*/  F2FP.F16.F32.PACK_AB R50, R53, R52 ;  /* 0x000000343532723e */ /* 0x000fe200000000ff */
[----:B------:R-:W-:Y:S01]  /*cc50*/  ULDC.64 UR10, c[0x0][0xbd8] ;  /* 0x0002f600000a7ab9 */ /* 0x000fe20000000a00 */
[----:B------:R-:W-:Y:S01]  /*cc60*/  F2FP.F16.F32.PACK_AB R51, R55, R54 ;  /* 0x000000363733723e */ /* 0x000fe200000000ff */
[----:B------:R-:W-:Y:S01]  /*cc70*/  UIMAD.WIDE UR10, UR43, 0x4, UR10 ;  /* 0x000000042b0a78a5 */ /* 0x000fe2000f8e020a */
        /* <DEDUP_REMOVED lines=14> */
[----:B------:R-:W-:-:S02]  /*cd60*/  F2FP.F16.F32.PACK_AB R67, R71, R70 ;  /* 0x000000464743723e */ /* 0x000fc400000000ff */
[C---:B------:R-:W-:Y:S01]  /*cd70*/  IADD3 R173, P1, R4.reuse, 0x20, RZ ;  /* 0x0000002004ad7810 */ /* 0x040fe20007f3e0ff */
[----:B------:R-:W-:Y:S01]  /*cd80*/  UISETP.NE.AND.EX UP0, UPT, UR9, URZ, UPT, UP0 ;  /* 0x0000003f0900728c */ /* 0x000fe2000bf05300 */
[C---:B------:R-:W-:Y:S02]  /*cd90*/  LOP3.LUT R7, R4.reuse, 0x380, RZ, 0xc0, !PT ;  /* 0x0000038004077812 */ /* 0x040fe400078ec0ff */
[C---:B------:R-:W-:Y:S01]  /*cda0*/  IADD3 R12, P0, R4.reuse, 0x40, RZ ;  /* 0x00000040040c7810 */ /* 0x040fe20007f1e0ff */
[--C-:B------:R-:W-:Y:S01]  /*cdb0*/  IMAD.X R11, RZ, RZ, R5.reuse, P1 ;  /* 0x000000ffff0b7224 */ /* 0x100fe200008e0605 */
[C---:B------:R-:W-:Y:S01]  /*cdc0*/  IADD3 R177, P3, R4.reuse, 0x2000, RZ ;  /* 0x0000200004b17810 */ /* 0x040fe20007f7e0ff */
[----:B------:R-:W-:Y:S01]  /*cdd0*/  @UP1 ULDC.64 UR8, c[0x0][0xbe0] ;  /* 0x0002f80000081ab9 */ /* 0x000fe20000000a00 */
        /* <DEDUP_REMOVED lines=10> */
[----:B------:R-:W-:Y:S01]  /*ce80*/  SHF.R.U64 R7, R7, 0x3, RZ ;  /* 0x0000000307077819 */ /* 0x000fe200000012ff */
[----:B------:R-:W-:Y:S01]  /*ce90*/  IMAD.X R95, RZ, RZ, R5, P1 ;  /* 0x000000ffff5f7224 */ /* 0x000fe200008e0605 */
[----:B------:R-:W-:Y:S01]  /*cea0*/  IADD3.X R15, RZ, R5, RZ, P4, !PT ;  /* 0x00000005ff0f7210 */ /* 0x000fe200027fe4ff */
[----:B------:R-:W-:Y:S01]  /*ceb0*/  @UP1 UIMAD.WIDE UR8, UR43, 0x4, UR8 ;  /* 0x000000042b0818a5 */ /* 0x000fe2000f8e0208 */
[----:B------:R-:W-:-:S02]  /*cec0*/  IADD3 R193, P0, R4, 0x4020, RZ ;  /* 0x0000402004c17810 */ /* 0x000fc40007f1e0ff */
        /* <DEDUP_REMOVED lines=13> */
[----:B------:R-:W-:Y:S01]  /*cfa0*/  LOP3.LUT R7, R12, 0x380, RZ, 0xc0, !PT ;  /* 0x000003800c077812 */ /* 0x000fe200078ec0ff */
[----:B------:R-:W-:Y:S01]  /*cfb0*/  IMAD.X R9, RZ, RZ, R5, P1 ;  /* 0x000000ffff097224 */ /* 0x000fe200008e0605 */
[----:B------:R-:W-:-:S02]  /*cfc0*/  LOP3.LUT R6, R173, 0x380, RZ, 0xc0, !PT ;  /* 0x00000380ad067812 */ /* 0x000fc400078ec0ff */
[----:B------:R-:W-:Y:S02]  /*cfd0*/  SHF.R.U64 R7, R7, 0x3, RZ ;  /* 0x0000000307077819 */ /* 0x000fe400000012ff */
[----:B------:R-:W-:Y:S02]  /*cfe0*/  SHF.R.U64 R6, R6, 0x3, RZ ;  /* 0x0000000306067819 */ /* 0x000fe400000012ff */
[----:B------:R-:W-:Y:S02]  /*cff0*/  LOP3.LUT R12, R7, R12, RZ, 0x3c, !PT ;  /* 0x0000000c070c7212 */ /* 0x000fe400078e3cff */
[----:B------:R-:W-:Y:S02]  /*d000*/  LOP3.LUT R7, R28, 0x380, RZ, 0xc0, !PT ;  /* 0x000003801c077812 */ /* 0x000fe400078ec0ff */
[----:B------:R-:W-:Y:S02]  /*d010*/  LOP3.LUT R10, R6, R173, RZ, 0x3c, !PT ;  /* 0x000000ad060a7212 */ /* 0x000fe400078e3cff */
        /* <DEDUP_REMOVED lines=10> */
[----:B------:R-:W-:Y:S02]  /*d0c0*/  MOV R173, R4 ;  /* 0x0000000400ad7202 */ /* 0x000fe40000000f00 */
[----:B------:R-:W-:Y:S02]  /*d0d0*/  LOP3.LUT R7, R199, 0x380, RZ, 0xc0, !PT ;  /* 0x00000380c7077812 */ /* 0x000fe400078ec0ff */
[----:B------:R-:W-:-:S02]  /*d0e0*/  LOP3.LUT R14, R175, 0x380, RZ, 0xc0, !PT ;  /* 0x00000380af0e7812 */ /* 0x000fc400078ec0ff */
[----:B------:R-:W-:Y:S02]  /*d0f0*/  F2FP.F16.F32.PACK_AB R5, R27, R26 ;  /* 0x0000001a1b05723e */ /* 0x000fe400000000ff */
[----:B------:R-:W-:Y:S02]  /*d100*/  LOP3.LUT R20, R177, 0x380, RZ, 0xc0, !PT ;  /* 0x00000380b1147812 */ /* 0x000fe400078ec0ff */
[----:B------:R-:W-:Y:S02]  /*d110*/  LOP3.LUT R98, R6, R193, RZ, 0x3c, !PT ;  /* 0x000000c106627212 */ /* 0x000fe400078e3cff */
[----:B------:R-:W-:Y:S02]  /*d120*/  LOP3.LUT R27, R174, 0x380, RZ, 0xc0, !PT ;  /* 0x00000380ae1b7812 */ /* 0x000fe400078ec0ff */
[----:B------:R-:W-:Y:S02]  /*d130*/  LOP3.LUT R26, R201, 0x380, RZ, 0xc0, !PT ;  /* 0x00000380c91a7812 */ /* 0x000fe400078ec0ff */
[----:B------:R-:W-:-:S02]  /*d140*/  F2FP.F16.F32.PACK_AB R6, R8, R167 ;  /* 0x000000a70806723e */ /* 0x000fc400000000ff */
[----:B------:R-:W-:Y:S02]  /*d150*/  SHF.R.U64 R8, R7, 0x3, RZ ;  /* 0x0000000307087819 */ /* 0x000fe400000012ff */
[----:B------:R-:W-:Y:S02]  /*d160*/  SHF.R.U64 R14, R14, 0x3, RZ ;  /* 0x000000030e0e7819 */ /* 0x000fe400000012ff */
[----:B------:R-:W-:Y:S02]  /*d170*/  LOP3.LUT R90, R181, 0x380, RZ, 0xc0, !PT ;  /* 0x00000380b55a7812 */ /* 0x000fe400078ec0ff */
[----:B------:R-:W-:Y:S02]  /*d180*/  F2FP.F16.F32.PACK_AB R4, R165, R169 ;  /* 0x000000a9a504723e */ /* 0x000fe400000000ff */
[----:B------:R-:W-:Y:S02]  /*d190*/  F2FP.F16.F32.PACK_AB R7, R31, R30 ;  /* 0x0000001e1f07723e */ /* 0x000fe400000000ff */
[----:B------:R-:W-:-:S02]  /*d1a0*/  SHF.R.U64 R20, R20, 0x3, RZ ;  /* 0x0000000314147819 */ /* 0x000fc400000012ff */
[----:B------:R-:W-:Y:S01]  /*d1b0*/  LOP3.LUT R94, R183, 0x380, RZ, 0xc0, !PT ;  /* 0x00000380b75e7812 */ /* 0x000fe200078ec0ff */
[----:B------:R0:W-:Y:S01]  /*d1c0*/  STSM.16.M88.4 [R173], R4 ;  /* 0x00000004ad007844 */ /* 0x0001e20000000200 */
[----:B------:R-:W-:Y:S02]  /*d1d0*/  SHF.R.U64 R27, R27, 0x3, RZ ;  /* 0x000000031b1b7819 */ /* 0x000fe400000012ff */
[----:B------:R-:W-:Y:S02]  /*d1e0*/  LOP3.LUT R106, R195, 0x380, RZ, 0xc0, !PT ;  /* 0x00000380c36a7812 */ /* 0x000fe400078ec0ff */
[----:B------:R-:W-:Y:S02]  /*d1f0*/  SHF.R.U64 R26, R26, 0x3, RZ ;  /* 0x000000031a1a7819 */ /* 0x000fe400000012ff */
[----:B------:R-:W-:Y:S02]  /*d200*/  LOP3.LUT R14, R14, R175, RZ, 0x3c, !PT ;  /* 0x000000af0e0e7212 */ /* 0x000fe400078e3cff */
[----:B------:R-:W-:-:S02]  /*d210*/  SHF.R.U64 R90, R90, 0x3, RZ ;  /* 0x000000035a5a7819 */ /* 0x000fc400000012ff */
[----:B------:R-:W-:Y:S02]  /*d220*/  LOP3.LUT R114, R8, R199, RZ, 0x3c, !PT ;  /* 0x000000c708727212 */ /* 0x000fe400078e3cff */
[----:B------:R-:W-:Y:S02]  /*d230*/  LOP3.LUT R20, R20, R177, RZ, 0x3c, !PT ;  /* 0x000000b114147212 */ /* 0x000fe400078e3cff */
[----:B------:R-:W-:Y:S02]  /*d240*/  SHF.R.U64 R94, R94, 0x3, RZ ;  /* 0x000000035e5e7819 */ /* 0x000fe400000012ff */
[----:B------:R-:W-:Y:S02]  /*d250*/  LOP3.LUT R110, R197, 0x380, RZ, 0xc0, !PT ;  /* 0x00000380c56e7812 */ /* 0x000fe400078ec0ff */
[----:B------:R-:W-:Y:S02]  /*d260*/  LOP3.LUT R8, R27, R174, RZ, 0x3c, !PT ;  /* 0x000000ae1b087212 */ /* 0x000fe400078e3cff */
[----:B------:R-:W-:-:S02]  /*d270*/  SHF.R.U64 R106, R106, 0x3, RZ ;  /* 0x000000036a6a7819 */ /* 0x000fc400000012ff */
[----:B------:R-:W-:Y:S02]  /*d280*/  LOP3.LUT R118, R26, R201, RZ, 0x3c, !PT ;  /* 0x000000c91a767212 */ /* 0x000fe400078e3cff */
[----:B------:R-:W-:Y:S02]  /*d290*/  MOV R27, R10 ;  /* 0x0000000a001b7202 */ /* 0x000fe40000000f00 */
[----:B0-----:R-:W-:Y:S02]  /*d2a0*/  F2FP.F16.F32.PACK_AB R4, R33, R159 ;  /* 0x0000009f2104723e */ /* 0x001fe400000000ff */
[----:B------:R-:W-:Y:S02]  /*d2b0*/  F2FP.F16.F32.PACK_AB R5, R35, R34 ;  /* 0x000000222305723e */ /* 0x000fe400000000ff */
[----:B------:R-:W-:Y:S02]  /*d2c0*/  F2FP.F16.F32.PACK_AB R6, R37, R36 ;  /* 0x000000242506723e */ /* 0x000fe400000000ff */
[----:B------:R-:W-:-:S02]  /*d2d0*/  F2FP.F16.F32.PACK_AB R7, R39, R38 ;  /* 0x000000262707723e */ /* 0x000fc400000000ff */
[----:B------:R-:W-:Y:S02]  /*d2e0*/  MOV R26, R12 ;  /* 0x0000000c001a7202 */ /* 0x000fe40000000f00 */
[----:B------:R-:W-:Y:S01]  /*d2f0*/  LOP3.LUT R90, R90, R181, RZ, 0x3c, !PT ;  /* 0x000000b55a5a7212 */ /* 0x000fe200078e3cff */
[----:B------:R0:W-:Y:S01]  /*d300*/  STSM.16.M88.4 [R27], R4 ;  /* 0x000000041b007844 */ /* 0x0001e20000000200 */
[----:B------:R-:W-:Y:S02]  /*d310*/  MOV R15, R14 ;  /* 0x0000000e000f7202 */ /* 0x000fe40000000f00 */
[----:B------:R-:W-:Y:S01]  /*d320*/  LOP3.LUT R94, R94, R183, RZ, 0x3c, !PT ;  /* 0x000000b75e5e7212 */ /* 0x000fe200078e3cff */
[----:B------:R-:W-:Y:S01]  /*d330*/  STSM.16.M88.4 [R26], R40 ;  /* 0x000000281a007844 */ /* 0x000fe20000000200 */
[----:B------:R-:W-:Y:S02]  /*d340*/  SHF.R.U64 R110, R110, 0x3, RZ ;  /* 0x000000036e6e7819 */ /* 0x000fe400000012ff */
[----:B------:R-:W-:Y:S01]  /*d350*/  MOV R20, R20 ;  /* 0x0000001400147202 */ /* 0x000fe20000000f00 */
[----:B------:R-:W-:Y:S01]  /*d360*/  STSM.16.M88.4 [R15], R48 ;  /* 0x000000300f007844 */ /* 0x000fe20000000200 */
[----:B------:R-:W-:-:S02]  /*d370*/  LOP3.LUT R106, R106, R195, RZ, 0x3c, !PT ;  /* 0x000000c36a6a7212 */ /* 0x000fc400078e3cff */
[----:B------:R-:W-:Y:S01]  /*d380*/  MOV R24, R24 ;  /* 0x0000001800187202 */ /* 0x000fe20000000f00 */
[----:B------:R-:W-:Y:S01]  /*d390*/  STSM.16.M88.4 [R20], R56 ;  /* 0x0000003814007844 */ /* 0x000fe20000000200 */
[----:B------:R-:W-:Y:S02]  /*d3a0*/  F2FP.F16.F32.PACK_AB R73, R75, R74 ;  /* 0x0000004a4b49723e */ /* 0x000fe400000000ff */
[----:B------:R-:W-:Y:S01]  /*d3b0*/  F2FP.F16.F32.PACK_AB R80, R81, R80 ;  /* 0x000000505150723e */ /* 0x000fe200000000ff */
[----:B------:R-:W-:Y:S01]  /*d3c0*/  STSM.16.M88.4 [R24], R64 ;  /* 0x0000004018007844 */ /* 0x000fe20000000200 */
[----:B------:R-:W-:Y:S01]  /*d3d0*/  MOV R28, R28 ;  /* 0x0000001c001c7202 */ /* 0x000fe20000000f00 */
[----:B0-----:R-:W-:Y:S01]  /*d3e0*/  IMAD.U32 R6, RZ, RZ, UR10 ;  /* 0x0000000aff067e24 */ /* 0x001fe2000f8e00ff */
        /* <DEDUP_REMOVED lines=8> */
[----:B------:R-:W-:Y:S01]  /*d470*/  LOP3.LUT R110, R110, R197, RZ, 0x3c, !PT ;  /* 0x000000c56e6e7212 */ /* 0x000fe200078e3cff */
[----:B------:R-:W-:Y:S01]  /*d480*/  STSM.16.M88.4 [R14], R80 ;  /* 0x000000500e007844 */ /* 0x000fe20000000200 */
[----:B------:R-:W-:-:S02]  /*d490*/  MOV R94, R94 ;  /* 0x0000005e005e7202 */ /* 0x000fc40000000f00 */
[----:B------:R-:W-:Y:S02]  /*d4a0*/  MOV R13, R98 ;  /* 0x00000062000d7202 */ /* 0x000fe40000000f00 */
        /* <DEDUP_REMOVED lines=29> */
[----:B------:R-:W-:Y:S01]  /*d680*/  F2FP.F16.F32.PACK_AB R136, R137, R136 ;  /* 0x000000888988723e */ /* 0x000fe200000000ff */
[----:B------:R-:W-:Y:S01]  /*d690*/  STSM.16.M88.4 [R110], R120 ;  /* 0x000000786e007844 */ /* 0x000fe20000000200 */
        /* <DEDUP_REMOVED lines=9> */
[----:B------:R-:W-:Y:S01]  /*d730*/  MOV R10, R8 ;  /* 0x00000008000a7202 */ /* 0x000fe20000000f00 */
[----:B------:R2:W-:Y:S01]  /*d740*/  STSM.16.M88.4 [R118], R136 ;  /* 0x0000008876007844 */ /* 0x0005e20000000200 */
[----:B------:R-:W-:Y:S01]  /*d750*/  F2FP.F16.F32.PACK_AB R146, R149, R148 ;  /* 0x000000949592723e */ /* 0x000fe200000000ff */
[----:B------:R-:W-:Y:S01]  /*d760*/  IMAD.U32 R8, RZ, RZ, UR8 ;  /* 0x00000008ff087e24 */ /* 0x000fe2000f8e00ff */
[----:B------:R-:W-:Y:S01]  /*d770*/  F2FP.F16.F32.PACK_AB R147, R151, R150 ;  /* 0x000000969793723e */ /* 0x000fe200000000ff */
[----:B------:R-:W-:Y:S01]  /*d780*/  IMAD.U32 R9, RZ, RZ, UR9 ;  /* 0x00000009ff097e24 */ /* 0x000fe2000f8e00ff */
[----:B------:R-:W-:-:S02]  /*d790*/  PLOP3.LUT P6, PT, PT, PT, UP1, 0x80, 0x0 ;  /* 0x000000000000781c */ /* 0x000fc40003fcf018 */
[----:B------:R-:W-:Y:S01]  /*d7a0*/  PLOP3.LUT P0, PT, PT, PT, UP0, 0x80, 0x0 ;  /* 0x000000000000781c */ /* 0x000fe20003f0f008 */
[----:B------:R2:W-:Y:S01]  /*d7b0*/  STSM.16.M88.4 [R10], R144 ;  /* 0x000000900a007844 */ /* 0x0005e20000000200 */
[----:B------:R-:W-:Y:S01]  /*d7c0*/  MOV R7, UR11 ;  /* 0x0000000b00077c02 */ /* 0x000fe20008000f00 */
[----:B------:R-:W-:Y:S08]  /*d7d0*/  BAR.SYNC.DEFER_BLOCKING 0x1, 0x100 ;  /* 0x0044000000007b1d */ /* 0x000ff00000010000 */
[----:B------:R3:W4:Y:S04]  /*d7e0*/  @P6 LDG.E R8, desc[UR48][R8.64] ;  /* 0x0000003008086981 */ /* 0x000728000c1e1900 */
[----:B------:R-:W5:Y:S01]  /*d7f0*/  @P0 LDG.E R5, desc[UR48][R6.64] ;  /* 0x0000003006050981 */ /* 0x000f62000c1e1900 */
[----:B0-----:R-:W-:Y:S01]  /*d800*/  IMAD R11, R188, 0x40, R185 ;  /* 0x00000040bc0b7824 */ /* 0x001fe200078e02b9 */
[----:B------:R-:W-:Y:S01]  /*d810*/  ULDC UR7, c[0x0][0xa88] ;  /* 0x0002a20000077ab9 */ /* 0x000fe20000000800 */
[----:B------:R-:W-:-:S02]  /*d820*/  UMOV UR4, URZ ;  /* 0x0000003f00047c82 */ /* 0x000fc40008000000 */
[----:B------:R-:W-:-:S03]  /*d830*/  IMAD.WIDE R134, R11, 0x2, R134 ;  /* 0x000000020b867825 */ /* 0x000fc600078e0286 */
[C---:B------:R-:W-:Y:S02]  /*d840*/  IADD3 R11, P2, R134.reuse, 0x1000, RZ ;  /* 0x00001000860b7810 */ /* 0x040fe40007f5e0ff */
[C---:B------:R-:W-:Y:S02]  /*d850*/  IADD3 R29, P1, R134.reuse, 0x2000, RZ ;  /* 0x00002000861d7810 */ /* 0x040fe40007f3e0ff */
[----:B---3--:R-:W-:Y:S02]  /*d860*/  P2R R9, PR, RZ, 0x4 ;  /* 0x00000004ff097803 */ /* 0x008fe40000000000 */
[C---:B------:R-:W-:Y:S02]  /*d870*/  IADD3 R13, P2, R134.reuse, 0x3000, RZ ;  /* 0x00003000860d7810 */ /* 0x040fe40007f5e0ff */
[C---:B------:R-:W-:Y:S02]  /*d880*/  IADD3 R37, P3, R134.reuse, 0x4000, RZ ;  /* 0x0000400086257810 */ /* 0x040fe40007f7e0ff */
[----:B------:R-:W-:-:S02]  /*d890*/  IADD3 R25, P4, R134, 0x5000, RZ ;  /* 0x0000500086197810 */ /* 0x000fc40007f9e0ff */
[----:B------:R-:W-:Y:S02]  /*d8a0*/  IADD3 R41, P5, R134, 0x6000, RZ ;  /* 0x0000600086297810 */ /* 0x000fe40007fbe0ff */
[----:B------:R-:W-:Y:S02]  /*d8b0*/  LOP3.LUT R4, R11, 0x380, RZ, 0xc0, !PT ;  /* 0x000003800b047812 */ /* 0x000fe400078ec0ff */
[----:B------:R-:W-:Y:S02]  /*d8c0*/  LOP3.LUT R28, R29, 0x380, RZ, 0xc0, !PT ;  /* 0x000003801d1c7812 */ /* 0x000fe400078ec0ff */
[----:B-1----:R-:W-:Y:S02]  /*d8d0*/  LOP3.LUT R12, R13, 0x380, RZ, 0xc0, !PT ;  /* 0x000003800d0c7812 */ /* 0x002fe400078ec0ff */
[----:B------:R-:W-:Y:S02]  /*d8e0*/  LOP3.LUT R36, R37, 0x380, RZ, 0xc0, !PT ;  /* 0x0000038025247812 */ /* 0x000fe400078ec0ff */
[----:B------:R-:W-:-:S02]  /*d8f0*/  LOP3.LUT R24, R25, 0x380, RZ, 0xc0, !PT ;  /* 0x0000038019187812 */ /* 0x000fc400078ec0ff */
[----:B------:R-:W-:Y:S02]  /*d900*/  LOP3.LUT R40, R41, 0x380, RZ, 0xc0, !PT ;  /* 0x0000038029287812 */ /* 0x000fe400078ec0ff */
[----:B------:R-:W-:Y:S02]  /*d910*/  SHF.R.U64 R4, R4, 0x3, RZ ;  /* 0x0000000304047819 */ /* 0x000fe400000012ff */
        /* <DEDUP_REMOVED lines=10> */
[----:B------:R-:W-:Y:S02]  /*d9c0*/  LOP3.LUT R40, R40, R41, RZ, 0x3c, !PT ;  /* 0x0000002928287212 */ /* 0x000fe400078e3cff */
[----:B----4-:R-:W-:Y:S02]  /*d9d0*/  @P6 R2UR UR7, R8 ;  /* 0x00000000080762ca */ /* 0x010fe400000e0000 */
[----:B-----5:R-:W-:Y:S01]  /*d9e0*/  @P0 R2UR UR4, R5 ;  /* 0x00000000050402ca */ /* 0x020fe200000e0000 */
[----:B--2---:R-:W-:-:S14]  /*d9f0*/  @P6 BRA `(.L_x_4443) ;  /* 0x0000000000186947 */ /* 0x004fdc0003800000 */
[----:B------:R-:W-:Y:S05]  /*da00*/  @!P0 BRA `(.L_x_4443) ;  /* 0x0000000000148947 */ /* 0x000fea0003800000 */
[----:B------:R-:W2:Y:S04]  /*da10*/  LDG.E R10, desc[UR48][R6.64] ;  /* 0x00000030060a7981 */ /* 0x000ea8000c1e1900 */
[----:B------:R-:W3:Y:S01]  /*da20*/  LDG.E R8, desc[UR48][R6.64+0x4] ;  /* 0x0000043006087981 */ /* 0x000ee2000c1e1900 */
[----:B--2---:R-:W-:Y:S02]  /*da30*/  R2UR UR8, R10 ;  /* 0x000000000a0872ca */ /* 0x004fe400000e0000 */
[----:B---3--:R-:W-:-:S13]  /*da40*/  R2UR UR7, R8 ;  /* 0x00000000080772ca */ /* 0x008fda00000e0000 */
[----:B------:R-:W-:-:S12]  /*da50*/  UIADD3 UR7, -UR8, UR7, URZ ;  /* 0x0000000708077290 */ /* 0x000fd8000fffe13f */
.L_x_4443:
        /* <DEDUP_REMOVED lines=10> */
[--C-:B------:R-:W-:Y:S01]  /*db00*/  IMAD.X R25, RZ, RZ, R135.reuse, P4 ;  /* 0x000000ffff197224 */ /* 0x100fe200020e0687 */
[----:B------:R-:W-:Y:S01]  /*db10*/  LOP3.LUT R48, R49, 0x380, RZ, 0xc0, !PT ;  /* 0x0000038031307812 */ /* 0x000fe200078ec0ff */
[--C-:B------:R-:W-:Y:S01]  /*db20*/  IMAD.X R41, RZ, RZ, R135.reuse, P5 ;  /* 0x000000ffff297224 */ /* 0x100fe200028e0687 */
[----:B------:R-:W-:Y:S01]  /*db30*/  LOP3.LUT R44, R45, 0x380, RZ, 0xc0, !PT ;  /* 0x000003802d2c7812 */ /* 0x000fe200078ec0ff */
[----:B------:R-:W-:Y:S01]  /*db40*/  USHF.R.S32.HI UR8, URZ, 0x1f, UR43 ;  /* 0x0000001f3f087899 */ /* 0x000fe2000801142b */
[----:B------:R-:W-:Y:S01]  /*db50*/  SHF.R.U64 R48, R48, 0x3, RZ ;  /* 0x0000000330307819 */ /* 0x000fe200000012ff */
[----:B------:R-:W-:Y:S01]  /*db60*/  USHF.R.S32.HI UR11, URZ, 0x1f, UR4 ;  /* 0x0000001f3f0b7899 */ /* 0x000fe20008011404 */
[----:B------:R-:W-:Y:S01]  /*db70*/  SHF.R.U64 R32, R32, 0x3, RZ ;  /* 0x0000000320207819 */ /* 0x000fe200000012ff */
[----:B------:R-:W-:Y:S01]  /*db80*/  USHF.R.S32.HI UR14, URZ, 0x1f, UR41 ;  /* 0x0000001f3f0e7899 */ /* 0x000fe20008011429 */
[----:B------:R-:W-:Y:S01]  /*db90*/  SHF.R.U64 R44, R44, 0x3, RZ ;  /* 0x000000032c2c7819 */ /* 0x000fe200000012ff */
[----:B------:R-:W-:Y:S01]  /*dba0*/  USEL UR15, UR43, URZ, !UP0 ;  /* 0x0000003f2b0f7287 */ /* 0x000fe2000c000000 */
[----:B------:R-:W-:Y:S01]  /*dbb0*/  LOP3.LUT R48, R48, R49, RZ, 0x3c, !PT ;  /* 0x0000003130307212 */ /* 0x000fe200078e3cff */
[--C-:B------:R-:W-:Y:S01]  /*dbc0*/  IMAD.X R49, RZ, RZ, R135.reuse, P6 ;  /* 0x000000ffff317224 */ /* 0x100fe200030e0687 */
[----:B------:R-:W-:Y:S01]  /*dbd0*/  LOP3.LUT R32, R32, R33, RZ, 0x3c, !PT ;  /* 0x0000002120207212 */ /* 0x000fe200078e3cff */
[--C-:B------:R-:W-:Y:S01]  /*dbe0*/  IMAD.X R33, RZ, RZ, R135.reuse, P0 ;  /* 0x000000ffff217224 */ /* 0x100fe200000e0687 */
[----:B0-----:R-:W-:Y:S01]  /*dbf0*/  ISETP.NE.AND P6, PT, R6, RZ, PT ;  /* 0x000000ff0600720c */ /* 0x001fe20003fc5270 */
[----:B------:R-:W-:Y:S01]  /*dc00*/  USEL UR16, UR8, URZ, !UP0 ;  /* 0x0000003f08107287 */ /* 0x000fe2000c000000 */
[----:B------:R-:W-:Y:S01]  /*dc10*/  LOP3.LUT R44, R44, R45, RZ, 0x3c, !PT ;  /* 0x0000002d2c2c7212 */ /* 0x000fe200078e3cff */
[----:B------:R-:W-:Y:S01]  /*dc20*/  IMAD.X R45, RZ, RZ, R135, P1 ;  /* 0x000000ffff2d7224 */ /* 0x000fe200008e0687 */
[----:B------:R-:W-:-:S02]  /*dc30*/  IADD3 R57, P2, R134, 0xa000, RZ ;  /* 0x0000a00086397810 */ /* 0x000fc40007f5e0ff */
[C---:B------:R-:W-:Y:S02]  /*dc40*/  IADD3 R53, P3, R134.reuse, 0xb000, RZ ;  /* 0x0000b00086357810 */ /* 0x040fe40007f7e0ff */
[C---:B------:R-:W-:Y:S02]  /*dc50*/  IADD3 R65, P4, R134.reuse, 0xc000, RZ ;  /* 0x0000c00086417810 */ /* 0x040fe40007f9e0ff */
[C---:B------:R-:W-:Y:S02]  /*dc60*/  IADD3 R61, P5, R134.reuse, 0xd000, RZ ;  /* 0x0000d000863d7810 */ /* 0x040fe40007fbe0ff */
[C---:B------:R-:W-:Y:S02]  /*dc70*/  IADD3 R73, P0, R134.reuse, 0xe000, RZ ;  /* 0x0000e00086497810 */ /* 0x040fe40007f1e0ff */
[----:B------:R-:W-:Y:S02]  /*dc80*/  IADD3 R7, P1, R134, 0xf000, RZ ;  /* 0x0000f00086077810 */ /* 0x000fe40007f3e0ff */
[----:B------:R-:W-:-:S02]  /*dc90*/  LOP3.LUT R56, R57, 0x380, RZ, 0xc0, !PT ;  /* 0x0000038039387812 */ /* 0x000fc400078ec0ff */
[----:B------:R-:W-:Y:S02]  /*dca0*/  LOP3.LUT R52, R53, 0x380, RZ, 0xc0, !PT ;  /* 0x0000038035347812 */ /* 0x000fe400078ec0ff */
        /* <DEDUP_REMOVED lines=22> */
[----:B------:R-:W-:-:S02]  /*de10*/  LOP3.LUT R134, R9, R134, RZ, 0x3c, !PT ;  /* 0x0000008609867212 */ /* 0x000fc400078e3cff */
[----:B------:R-:W-:Y:S02]  /*de20*/  IADD3.X R69, RZ, R135, RZ, P1, !PT ;  /* 0x00000087ff457210 */ /* 0x000fe40000ffe4ff */
[----:B------:R-:W-:Y:S01]  /*de30*/  LOP3.LUT R68, R6, R7, RZ, 0x3c, !PT ;  /* 0x0000000706447212 */ /* 0x000fe200078e3cff */
[----:B------:R-:W-:Y:S06]  /*de40*/  @P6 BRA `(.L_x_4444) ;  /* 0x00000000006c6947 */ /* 0x000fec0003800000 */
[----:B------:R-:W-:Y:S01]  /*de50*/  ULDC.64 UR12, c[0x0][0xb70] ;  /* 0x0002dc00000c7ab9 */ /* 0x000fe20000000a00 */
[----:B------:R-:W-:Y:S01]  /*de60*/  UMOV UR8, UR4 ;  /* 0x0000000400087c82 */ /* 0x000fe20008000000 */
[----:B------:R-:W-:Y:S01]  /*de70*/  UIMAD UR10, UR14, UR12, URZ ;  /* 0x0000000c0e0a72a4 */ /* 0x000fe2000f8e023f */
[----:B------:R-:W-:Y:S01]  /*de80*/  IMAD.U32 R8, RZ, RZ, UR42 ;  /* 0x0000002aff087e24 */ /* 0x000fe2000f8e00ff */
[----:B------:R-:W-:Y:S01]  /*de90*/  UMOV UR9, UR11 ;  /* 0x0000000b00097c82 */ /* 0x000fe20008000000 */
[----:B------:R-:W-:Y:S01]  /*dea0*/  IMAD.MOV R7, RZ, RZ, -R18 ;  /* 0x000000ffff077224 */ /* 0x000fe200078e0a12 */
[----:B------:R-:W-:Y:S01]  /*deb0*/  UIMAD.WIDE.U32 UR8, UR41, UR12, UR8 ;  /* 0x0000000c290872a5 */ /* 0x000fe2000f8e0008 */
[----:B------:R-:W-:Y:S01]  /*dec0*/  IMAD R8, R8, 0x40, R17 ;  /* 0x0000004008087824 */ /* 0x000fe200078e0211 */
[----:B------:R-:W-:Y:S02]  /*ded0*/  UIMAD UR10, UR41, UR13, UR10 ;  /* 0x0000000d290a72a4 */ /* 0x000fe4000f8e020a */
[----:B------:R-:W-:Y:S01]  /*dee0*/  ISETP.NE.AND P0, PT, R16, R7, PT ;  /* 0x000000071000720c */ /* 0x000fe20003f05270 */
[----:B------:R-:W-:Y:S01]  /*def0*/  ULDC.64 UR12, c[0x0][0xb78] ;  /* 0x0002de00000c7ab9 */ /* 0x000fe20000000a00 */
[----:B------:R-:W-:Y:S01]  /*df00*/  UIADD3 UR9, UR9, UR10, URZ ;  /* 0x0000000a09097290 */ /* 0x000fe2000fffe03f */
[C---:B------:R-:W-:Y:S01]  /*df10*/  VIADD R10, R8.reuse, 0x8 ;  /* 0x00000008080a7836 */ /* 0x040fe20000000000 */
[----:B------:R-:W-:Y:S01]  /*df20*/  UIMAD UR10, UR16, UR12, URZ ;  /* 0x0000000c100a72a4 */ /* 0x000fe2000f8e023f */
[----:B------:R-:W-:Y:S01]  /*df30*/  SHF.R.S32.HI R6, RZ, 0x1f, R8 ;  /* 0x0000001fff067819 */ /* 0x000fe20000011408 */
[----:B------:R-:W-:Y:S01]  /*df40*/  UIMAD.WIDE.U32 UR8, UR15, UR12, UR8 ;  /* 0x0000000c0f0872a5 */ /* 0x000fe2000f8e0008 */
[----:B------:R-:W-:Y:S01]  /*df50*/  ISETP.GE.OR P1, PT, R8, UR7, P0 ;  /* 0x0000000708007c0c */ /* 0x000fe20008726670 */
[----:B------:R-:W-:Y:S01]  /*df60*/  UIMAD UR10, UR15, UR13, UR10 ;  /* 0x0000000d0f0a72a4 */ /* 0x000fe2000f8e020a */
[----:B------:R-:W-:-:S02]  /*df70*/  ISETP.GE.OR P0, PT, R10, UR7, P0 ;  /* 0x000000070a007c0c */ /* 0x000fc40008706670 */
        /* <DEDUP_REMOVED lines=8> */
.L_x_4444:
[C---:B0-----:R-:W-:Y:S01]  /*e000*/  VIADD R3, R185.reuse, 0x40 ;  /* 0x00000040b9037836 */ /* 0x041fe20000000000 */
[----:B------:R-:W-:Y:S01]  /*e010*/  ULDC UR12, c[0x0][0xa8c] ;  /* 0x0002a300000c7ab9 */ /* 0x000fe20000000800 */
[----:B------:R-:W-:Y:S01]  /*e020*/  VIADD R82, R185, 0x80 ;  /* 0x00000080b9527836 */ /* 0x000fe20000000000 */
[----:B------:R-:W-:Y:S01]  /*e030*/  ULDC.64 UR18, c[0x0][0xaa0] ;  /* 0x0002a80000127ab9 */ /* 0x000fe20000000a00 */
[----:B------:R0:W5:Y:S01]  /*e040*/  LD.E.128 R8, desc[UR48][R134.64] ;  /* 0x0000003086087980 */ /* 0x000162000c101d00 */
[----:B------:R-:W-:Y:S01]  /*e050*/  ISETP.GE.AND P1, PT, R3, UR12, PT ;  /* 0x0000000c03007c0c */ /* 0x000fe2000bf26270 */
[C---:B------:R-:W-:Y:S01]  /*e060*/  VIADD R83, R185.reuse, 0xc0 ;  /* 0x000000c0b9537836 */ /* 0x040fe20000000000 */
[----:B------:R-:W-:Y:S01]  /*e070*/  ISETP.GE.AND P0, PT, R185, UR12, PT ;  /* 0x0000000cb9007c0c */ /* 0x000fe2000bf06270 */
[----:B------:R-:W5:Y:S01]  /*e080*/  LD.E.128 R4, desc[UR48][R4.64] ;  /* 0x0000003004047980 */ /* 0x000f62000c101d00 */
[----:B------:R-:W-:Y:S02]  /*e090*/  SEL R20, RZ, 0xffffffff, P1 ;  /* 0xffffffffff147807 */ /* 0x000fe40000800000 */
[----:B------:R-:W-:Y:S01]  /*e0a0*/  SEL R0, RZ, 0x1, P0 ;  /* 0x00000001ff007807 */ /* 0x000fe20000000000 */
[----:B------:R-:W5:Y:S02]  /*e0b0*/  LD.E.128 R28, desc[UR48][R28.64] ;  /* 0x000000301c1c7980 */ /* 0x000f64000c101d00 */
[----:B------:R-:W-:Y:S01]  /*e0c0*/  IMAD.SHL.U32 R21, R20, 0x2, RZ ;  /* 0x0000000214157824 */ /* 0x000fe200078e00ff */
[----:B------:R-:W-:Y:S01]  /*e0d0*/  ISETP.GE.AND P0, PT, R82, UR12, PT ;  /* 0x0000000c52007c0c */ /* 0x000fe2000bf06270 */
[----:B------:R-:W5:Y:S01]  /*e0e0*/  LD.E.128 R12, desc[UR48][R12.64] ;  /* 0x000000300c0c7980 */ /* 0x000f62000c101d00 */
[----:B------:R-:W-:-:S02]  /*e0f0*/  ISETP.GE.AND P1, PT, R83, UR12, PT ;  /* 0x0000000c53007c0c */ /* 0x000fc4000bf26270 */
[----:B------:R-:W-:Y:S01]  /*e100*/  LOP3.LUT R0, R21, 0x2, R0, 0xe2, !PT ;  /* 0x0000000215007812 */ /* 0x000fe200078ee200 */
[----:B------:R-:W5:Y:S01]  /*e110*/  LD.E.128 R36, desc[UR48][R36.64] ;  /* 0x0000003024247980 */ /* 0x000f62000c101d00 */
[----:B------:R-:W-:Y:S02]  /*e120*/  SEL R21, RZ, 0x4, P0 ;  /* 0x00000004ff157807 */ /* 0x000fe40000000000 */
[----:B------:R-:W-:Y:S01]  /*e130*/  SEL R20, RZ, 0x8, P1 ;  /* 0x00000008ff147807 */ /* 0x000fe20000800000 */
[----:B------:R-:W-:Y:S01]  /*e140*/  UIMAD UR8, UR11, UR18, URZ ;  /* 0x000000120b0872a4 */ /* 0x000fe2000f8e023f */
[----:B------:R-:W5:Y:S02]  /*e150*/  LD.E.128 R24, desc[UR48][R24.64] ;  /* 0x0000003018187980 */ /* 0x000f64000c101d00 */
[----:B------:R-:W-:Y:S01]  /*e160*/  LOP3.LUT R0, R20, R0, R21, 0xfe, !PT ;  /* 0x0000000014007212 */ /* 0x000fe200078efe15 */
[C---:B------:R-:W-:Y:S01]  /*e170*/  VIADD R86, R185.reuse, 0x100 ;  /* 0x00000100b9567836 */ /* 0x040fe20000000000 */
[----:B------:R-:W5:Y:S01]  /*e180*/  LD.E.128 R40, desc[UR48][R40.64] ;  /* 0x0000003028287980 */ /* 0x000f62000c101d00 */
[----:B------:R-:W-:Y:S01]  /*e190*/  SHF.R.S32.HI R21, RZ, 0x1f, R185 ;  /* 0x0000001fff157819 */ /* 0x000fe200000114b9 */
[----:B------:R-:W-:Y:S01]  /*e1a0*/  VIADD R87, R185, 0x140 ;  /* 0x00000140b9577836 */ /* 0x000fe20000000000 */
[----:B------:R-:W-:Y:S01]  /*e1b0*/  ULDC.64 UR10, c[0x0][0xae0] ;  /* 0x0002b800000a7ab9 */ /* 0x000fe20000000a00 */
[----:B------:R-:W5:Y:S01]  /*e1c0*/  LD.E.128 R32, desc[UR48][R32.64] ;  /* 0x0000003020207980 */ /* 0x000f62000c101d00 */
[----:B------:R-:W-:-:S02]  /*e1d0*/  IMAD.U32 R77, RZ, RZ, UR18 ;  /* 0x00000012ff4d7e24 */ /* 0x000fc4000f8e00ff */
[----:B------:R-:W-:Y:S01]  /*e1e0*/  IMAD.MOV.U32 R20, RZ, RZ, R185 ;  /* 0x000000ffff147224 */ /* 0x000fe200078e00b9 */
[----:B------:R-:W5:Y:S01]  /*e1f0*/  LD.E.128 R48, desc[UR48][R48.64] ;  /* 0x0000003030307980 */ /* 0x000f62000c101d00 */
[----:B------:R-:W-:-:S03]  /*e200*/  UIMAD UR8, UR4, UR19, UR8 ;  /* 0x00000013040872a4 */ /* 0x000fc6000f8e0208 */
[----:B------:R-:W5:Y:S04]  /*e210*/  LD.E.128 R44, desc[UR48][R44.64] ;  /* 0x000000302c2c7980 */ /* 0x000f68000c101d00 */
[----:B------:R-:W5:Y:S04]  /*e220*/  LD.E.128 R56, desc[UR48][R56.64] ;  /* 0x0000003038387980 */ /* 0x000f68000c101d00 */
[----:B------:R-:W5:Y:S04]  /*e230*/  LD.E.128 R52, desc[UR48][R52.64] ;  /* 0x0000003034347980 */ /* 0x000f68000c101d00 */
[----:B------:R-:W5:Y:S04]  /*e240*/  LD.E.128 R64, desc[UR48][R64.64] ;  /* 0x0000003040407980 */ /* 0x000f68000c101d00 */
[----:B------:R-:W5:Y:S04]  /*e250*/  LD.E.128 R60, desc[UR48][R60.64] ;  /* 0x000000303c3c7980 */ /* 0x000f68000c101d00 */
[----:B------:R-:W5:Y:S04]  /*e260*/  LD.E.128 R72, desc[UR48][R72.64] ;  /* 0x0000003048487980 */ /* 0x000f68000c101d00 */
[----:B------:R-:W5:Y:S01]  /*e270*/  LD.E.128 R68, desc[UR48][R68.64] ;  /* 0x0000003044447980 */ /* 0x000f62000c101d00 */
[----:B------:R-:W-:Y:S01]  /*e280*/  IMAD.WIDE.U32 R20, R77, UR4, R20 ;  /* 0x000000044d147c25 */ /* 0x000fe2000f8e0014 */
[----:B------:R-:W-:Y:S01]  /*e290*/  ISETP.GE.AND P0, PT, R86, UR12, PT ;  /* 0x0000000c56007c0c */ /* 0x000fe2000bf06270 */
[----:B------:R-:W-:Y:S01]  /*e2a0*/  UIMAD UR4, UR14, UR10, URZ ;  /* 0x0000000a0e0472a4 */ /* 0x000fe2000f8e023f */
[----:B------:R-:W-:Y:S01]  /*e2b0*/  @!PT LDS RZ, [RZ] ;  /* 0x00000000fffff984 */ /* 0x000fe20000000800 */
[----:B------:R-:W-:Y:S01]  /*e2c0*/  @!PT LDS RZ, [RZ] ;  /* 0x00000000fffff984 */ /* 0x000fe20000000800 */
[----:B------:R-:W-:Y:S01]  /*e2d0*/  @!PT LDS RZ, [RZ] ;  /* 0x00000000fffff984 */ /* 0x000fe20000000800 */
[----:B------:R-:W-:Y:S01]  /*e2e0*/  @!PT LDS RZ, [RZ] ;  /* 0x00000000fffff984 */ /* 0x000fe20000000800 */
[----:B------:R1:W-:Y:S06]  /*e2f0*/  MEMBAR.ALL.CTA ;  /* 0x0000000000007992 */ /* 0x0003ec0000008000 */
[----:B-1----:R-:W1:Y:S01]  /*e300*/  FENCE.VIEW.ASYNC.S ;  /* 0x00000000000073c6 */ /* 0x002e620000000000 */
[----:B------:R-:W-:Y:S01]  /*e310*/  ISETP.GE.AND P1, PT, R87, UR12, PT ;  /* 0x0000000c57007c0c */ /* 0x000fe2000bf26270 */
[----:B------:R-:W-:Y:S01]  /*e320*/  UIMAD UR9, UR42, -0x40, UR7 ;  /* 0xffffffc02a0978a4 */ /* 0x000fe2000f8e0207 */
[----:B------:R-:W-:Y:S01]  /*e330*/  MOV R79, UR10 ;  /* 0x0000000a004f7c02 */ /* 0x000fe20008000f00 */
[----:B------:R-:W-:Y:S01]  /*e340*/  VIADD R78, R185, 0x180 ;  /* 0x00000180b94e7836 */ /* 0x000fe20000000000 */
[----:B------:R-:W-:Y:S01]  /*e350*/  SEL R77, RZ, 0x10, P0 ;  /* 0x00000010ff4d7807 */ /* 0x000fe20000000000 */
[----:B------:R-:W-:Y:S01]  /*e360*/  VIADD R21, R21, UR8 ;  /* 0x0000000815157c36 */ /* 0x000fe20008000000 */
[----:B------:R-:W-:Y:S01]  /*e370*/  SEL R76, RZ, 0x20, P1 ;  /* 0x00000020ff4c7807 */ /* 0x000fe20000800000 */
[----:B------:R-:W-:Y:S01]  /*e380*/  UIMAD UR8, UR41, UR11, UR4 ;  /* 0x0000000b290872a4 */ /* 0x000fe2000f8e0204 */
[----:B------:R-:W-:Y:S01]  /*e390*/  ISETP.GE.AND P2, PT, R188, UR9, PT ;  /* 0x00000009bc007c0c */ /* 0x000fe2000bf46270 */
[----:B------:R-:W-:Y:S01]  /*e3a0*/  UIADD3 UR4, UR38, 0x28c20, URZ ;  /* 0x00028c2026047890 */ /* 0x000fe2000fffe03f */
[----:B------:R-:W-:Y:S01]  /*e3b0*/  IMAD.WIDE.U32 R20, R79, UR41, R20 ;  /* 0x000000294f147c25 */ /* 0x000fe2000f8e0014 */
[----:B------:R-:W-:Y:S01]  /*e3c0*/  ULDC.64 UR10, c[0x0][0xae8] ;  /* 0x0002ba00000a7ab9 */ /* 0x000fe20000000a00 */
[----:B------:R-:W-:Y:S01]  /*e3d0*/  ISETP.GE.AND P0, PT, R78, UR12, PT ;  /* 0x0000000c4e007c0c */ /* 0x000fe2000bf06270 */
[----:B------:R-:W-:Y:S01]  /*e3e0*/  UIMAD UR7, UR16, UR10, URZ ;  /* 0x0000000a100772a4 */ /* 0x000fe2000f8e023f */
[----:B------:R-:W-:Y:S01]  /*e3f0*/  LOP3.LUT R77, R76, R0, R77, 0xfe, !PT ;  /* 0x000000004c4d7212 */ /* 0x000fe200078efe4d */
[----:B------:R-:W-:Y:S01]  /*e400*/  VIADD R76, R185, 0x1c0 ;  /* 0x000001c0b94c7836 */ /* 0x000fe20000000000 */
[----:B------:R-:W-:Y:S01]  /*e410*/  UPRMT UR4, URZ, 0x654, UR4 ;  /* 0x000006543f047896 */ /* 0x000fe20008000004 */
[----:B------:R-:W-:Y:S01]  /*e420*/  VIADD R78, R188, 0x20 ;  /* 0x00000020bc4e7836 */ /* 0x000fe20000000000 */
[----:B------:R-:W-:Y:S01]  /*e430*/  SEL R0, RZ, 0x40, P0 ;  /* 0x00000040ff007807 */ /* 0x000fe20000000000 */
[----:B------:R-:W-:Y:S01]  /*e440*/  VIADD R21, R21, UR8 ;  /* 0x0000000815157c36 */ /* 0x000fe20008000000 */
[----:B------:R-:W-:Y:S01]  /*e450*/  UIMAD UR7, UR15, UR11, UR7 ;  /* 0x0000000b0f0772a4 */ /* 0x000fe2000f8e0207 */
[----:B------:R-:W-:Y:S01]  /*e460*/  IMAD.U32 R79, RZ, RZ, UR10 ;  /* 0x0000000aff4f7e24 */ /* 0x000fe2000f8e00ff */
[----:B------:R-:W-:Y:S01]  /*e470*/  ISETP.GE.AND P1, PT, R76, UR12, PT ;  /* 0x0000000c4c007c0c */ /* 0x000fe2000bf26270 */
[----:B------:R-:W-:Y:S01]  /*e480*/  BSSY B1, `(.L_x_4445) ;  /* 0x0000026000017945 */ /* 0x000fe20003800000 */
[----:B------:R-:W-:Y:S01]  /*e490*/  ISETP.GE.AND P0, PT, R78, UR9, PT ;  /* 0x000000094e007c0c */ /* 0x000fe2000bf06270 */
[----:B------:R-:W-:Y:S01]  /*e4a0*/  IMAD.WIDE.U32 R78, R79, UR15, R20 ;  /* 0x0000000f4f4e7c25 */ /* 0x000fe2000f8e0014 */
[----:B------:R-:W-:Y:S01]  /*e4b0*/  LOP3.LUT R0, R77, R0, RZ, 0xfc, !PT ;  /* 0x000000004d007212 */ /* 0x000fe200078efcff */
[----:B-1----:R-:W-:Y:S01]  /*e4c0*/  SYNCS.ARRIVE.TRANS64.RED.A1T0 RZ, [UR4], RZ ;  /* 0x000000ffffff79a7 */ /* 0x002fe20008100404 */
[----:B------:R-:W-:Y:S01]  /*e4d0*/  SHF.R.S32.HI R189, RZ, 0x1f, R188 ;  /* 0x0000001fffbd7819 */ /* 0x000fe200000114bc */
[----:B------:R-:W-:Y:S01]  /*e4e0*/  IMAD.U32 R77, RZ, RZ, UR42 ;  /* 0x0000002aff4d7e24 */ /* 0x000fe2000f8e00ff */
[----:B------:R-:W-:Y:S01]  /*e4f0*/  SEL R21, RZ, 0x80, P1 ;  /* 0x00000080ff157807 */ /* 0x000fe20000800000 */
[----:B------:R-:W-:-:S02]  /*e500*/  VIADD R85, R79, UR7 ;  /* 0x000000074f557c36 */ /* 0x000fc40008000000 */
[----:B------:R-:W-:Y:S01]  /*e510*/  IMAD.WIDE R76, R77, 0x40, R188 ;  /* 0x000000404d4c7825 */ /* 0x000fe200078e02bc */
[----:B------:R-:W-:Y:S01]  /*e520*/  LOP3.LUT R84, R0, R21, RZ, 0xfc, !PT ;  /* 0x0000001500547212 */ /* 0x000fe200078efcff */
[----:B0-----:R-:W-:Y:S06]  /*e530*/  @P2 BRA `(.L_x_4446) ;  /* 0x0000000000682947 */ /* 0x001fec0003800000 */
        /* <DEDUP_REMOVED lines=16> */
[----:B-----5:R0:W-:Y:S01]  /*e640*/  @!P2 STG.E.128 desc[UR48][R80.64], R8 ;  /* 0x000000085000a986 */ /* 0x0201e2000c101d30 */
        /* <DEDUP_REMOVED lines=9> */
.L_x_4446:
[----:B------:R-:W-:Y:S05]  /*e6e0*/  BSYNC B1 ;  /* 0x0000000000017941 */ /* 0x000fea0003800000 */
.L_x_4445:
[----:B------:R-:W-:Y:S05]  /*e6f0*/  @P0 BRA `(.L_x_4447) ;  /* 0x0000000c00400947 */ /* 0x000fea0003800000 */
[----:B0----5:R-:W-:Y:S01]  /*e700*/  IADD3 R11, P0, R76, 0x20, RZ ;  /* 0x000000204c0b7810 */ /* 0x021fe20007f1e0ff */
        /* <DEDUP_REMOVED lines=11> */
[----:B------:R-:W-:-:S03]  /*e7c0*/  ISETP.GE.AND P0, PT, R87, UR12, PT ;  /* 0x0000000c57007c0c */ /* 0x000fc6000bf06270 */
        /* <DEDUP_REMOVED lines=17> */
.L_x_4442:
[----:B------:R-:W-:Y:S01]  /*e8e0*/  ULDC.64 UR8, c[0x0][0xbe0] ;  /* 0x0002f80000087ab9 */ /* 0x000fe20000000a00 */
[----:B------:R-:W-:Y:S01]  /*e8f0*/  MOV R3, RZ ;  /* 0x000000ff00037202 */ /* 0x000fe20000000f00 */
[----:B------:R-:W-:Y:S01]  /*e900*/  UISETP.NE.U32.AND UP0, UPT, UR8, URZ, UPT ;  /* 0x0000003f0800728c */ /* 0x000fe2000bf05070 */
[----:B------:R-:W-:Y:S01]  /*e910*/  VIADD R12, R185, 0x40 ;  /* 0x00000040b90c7836 */ /* 0x000fe20000000000 */
[----:B------:R-:W-:Y:S02]  /*e920*/  ULDC UR14, c[0x0][0xa8c] ;  /* 0x0002a300000e7ab9 */ /* 0x000fe40000000800 */
[----:B------:R-:W-:-:S03]  /*e930*/  UISETP.NE.AND.EX UP1, UPT, UR9, URZ, UPT, UP0 ;  /* 0x0000003f0900728c */ /* 0x000fc6000bf25300 */
[----:B------:R-:W-:Y:S02]  /*e940*/  ULDC.64 UR8, c[0x0][0xbd8] ;  /* 0x0002f60000087ab9 */ /* 0x000fe40000000a00 */
[----:B------:R-:W-:Y:S01]  /*e950*/  UISETP.NE.U32.AND UP0, UPT, UR8, URZ, UPT ;  /* 0x0000003f0800728c */ /* 0x000fe2000bf05070 */
[----:B------:R-:W-:-:S03]  /*e960*/  PLOP3.LUT P3, PT, PT, PT, UP1, 0x80, 0x0 ;  /* 0x000000000000781c */ /* 0x000fc60003f6f018 */
[----:B------:R-:W-:-:S03]  /*e970*/  UISETP.NE.AND.EX UP0, UPT, UR9, URZ, UPT, UP0 ;  /* 0x0000003f0900728c */ /* 0x000fc6000bf05300 */
[----:B------:R-:W-:Y:S02]  /*e980*/  @UP1 ULDC.64 UR8, c[0x0][0xbe0] ;  /* 0x0002f80000081ab9 */ /* 0x000fe40000000a00 */
[----:B------:R-:W-:Y:S01]  /*e990*/  @UP1 UIMAD.WIDE UR10, UR43, 0x4, UR8 ;  /* 0x000000042b0a18a5 */ /* 0x000fe2000f8e0208 */
[----:B------:R-:W-:Y:S02]  /*e9a0*/  PLOP3.LUT P2, PT, PT, PT, UP0, 0x80, 0x0 ;  /* 0x000000000000781c */ /* 0x000fe40003f4f008 */
[----:B------:R-:W-:Y:S02]  /*e9b0*/  ULDC.64 UR8, c[0x0][0xbd8] ;  /* 0x0002f60000087ab9 */ /* 0x000fe40000000a00 */
[----:B------:R-:W-:Y:S01]  /*e9c0*/  UIMAD.WIDE UR8, UR43, 0x4, UR8 ;  /* 0x000000042b0878a5 */ /* 0x000fe2000f8e0208 */
[----:B------:R-:W-:Y:S02]  /*e9d0*/  IMAD.U32 R6, RZ, RZ, UR10 ;  /* 0x0000000aff067e24 */ /* 0x000fe4000f8e00ff */
[----:B------:R-:W-:-:S03]  /*e9e0*/  IMAD.U32 R7, RZ, RZ, UR11 ;  /* 0x0000000bff077e24 */ /* 0x000fc6000f8e00ff */
[----:B------:R-:W-:Y:S02]  /*e9f0*/  IMAD.U32 R4, RZ, RZ, UR8 ;  /* 0x00000008ff047e24 */ /* 0x000fe4000f8e00ff */
[----:B------:R0:W2:Y:S01]  /*ea00*/  @P3 LDG.E R6, desc[UR48][R6.64] ;  /* 0x0000003006063981 */ /* 0x0000a2000c1e1900 */
[----:B------:R-:W-:-:S05]  /*ea10*/  IMAD.U32 R5, RZ, RZ, UR9 ;  /* 0x00000009ff057e24 */ /* 0x000fca000f8e00ff */
[----:B------:R1:W5:Y:S01]  /*ea20*/  @P2 LDG.E R3, desc[UR48][R4.64] ;  /* 0x0000003004032981 */ /* 0x000362000c1e1900 */
[----:B------:R-:W-:Y:S01]  /*ea30*/  ISETP.GE.AND P1, PT, R12, UR14, PT ;  /* 0x0000000e0c007c0c */ /* 0x000fe2000bf26270 */
[C---:B------:R-:W-:Y:S01]  /*ea40*/  VIADD R13, R185.reuse, 0x80 ;  /* 0x00000080b90d7836 */ /* 0x040fe20000000000 */
[C---:B------:R-:W-:Y:S01]  /*ea50*/  ISETP.GE.AND P0, PT, R185.reuse, UR14, PT ;  /* 0x0000000eb9007c0c */ /* 0x040fe2000bf06270 */
[----:B------:R-:W-:Y:S01]  /*ea60*/  VIADD R14, R185, 0xc0 ;  /* 0x000000c0b90e7836 */ /* 0x000fe20000000000 */
[----:B------:R-:W-:Y:S01]  /*ea70*/  SEL R8, RZ, 0xffffffff, P1 ;  /* 0xffffffffff087807 */ /* 0x000fe20000800000 */
[----:B------:R-:W-:Y:S01]  /*ea80*/  ULDC UR4, c[0x0][0xa88] ;  /* 0x0002a20000047ab9 */ /* 0x000fe20000000800 */
[----:B------:R-:W-:Y:S02]  /*ea90*/  SEL R0, RZ, 0x1, P0 ;  /* 0x00000001ff007807 */ /* 0x000fe40000000000 */
[----:B------:R-:W-:Y:S01]  /*eaa0*/  ISETP.GE.AND P0, PT, R13, UR14, PT ;  /* 0x0000000e0d007c0c */ /* 0x000fe2000bf06270 */
[----:B0-----:R-:W-:Y:S01]  /*eab0*/  IMAD.SHL.U32 R7, R8, 0x2, RZ ;  /* 0x0000000208077824 */ /* 0x001fe200078e00ff */
[----:B------:R-:W-:-:S04]  /*eac0*/  ISETP.GE.AND P1, PT, R14, UR14, PT ;  /* 0x0000000e0e007c0c */ /* 0x000fc8000bf26270 */
[----:B------:R-:W-:Y:S02]  /*ead0*/  LOP3.LUT R0, R7, 0x2, R0, 0xe2, !PT ;  /* 0x0000000207007812 */ /* 0x000fe400078ee200 */
[----:B------:R-:W-:Y:S02]  /*eae0*/  SEL R7, RZ, 0x4, P0 ;  /* 0x00000004ff077807 */ /* 0x000fe40000000000 */
[----:B------:R-:W-:-:S04]  /*eaf0*/  SEL R8, RZ, 0x8, P1 ;  /* 0x00000008ff087807 */ /* 0x000fc80000800000 */
[----:B------:R-:W-:Y:S02]  /*eb00*/  LOP3.LUT R9, R8, R0, R7, 0xfe, !PT ;  /* 0x0000000008097212 */ /* 0x000fe400078efe07 */
[----:B--2---:R-:W-:Y:S01]  /*eb10*/  @P3 R2UR UR4, R6 ;  /* 0x00000000060432ca */ /* 0x004fe200000e0000 */
[----:B-1----:R-:W-:-:S14]  /*eb20*/  @P3 BRA `(.L_x_4448) ;  /* 0x0000000000183947 */ /* 0x002fdc0003800000 */
[----:B------:R-:W-:Y:S05]  /*eb30*/  @!P2 BRA `(.L_x_4448) ;  /* 0x000000000014a947 */ /* 0x000fea0003800000 */
[----:B------:R-:W2:Y:S04]  /*eb40*/  LDG.E R6, desc[UR48][R4.64] ;  /* 0x0000003004067981 */ /* 0x000ea8000c1e1900 */
[----:B------:R-:W3:Y:S01]  /*eb50*/  LDG.E R0, desc[UR48][R4.64+0x4] ;  /* 0x0000043004007981 */ /* 0x000ee2000c1e1900 */
[----:B--2---:R-:W-:Y:S02]  /*eb60*/  R2UR UR7, R6 ;  /* 0x00000000060772ca */ /* 0x004fe400000e0000 */
[----:B---3--:R-:W-:-:S13]  /*eb70*/  R2UR UR4, R0 ;  /* 0x00000000000472ca */ /* 0x008fda00000e0000 */
[----:B------:R-:W-:-:S12]  /*eb80*/  UIADD3 UR4, -UR7, UR4, URZ ;  /* 0x0000000407047290 */ /* 0x000fd8000fffe13f */
.L_x_4448:
[----:B------:R-:W-:Y:S01]  /*eb90*/  ISETP.GT.AND P0, PT, R192, 0x3f, PT ;  /* 0x0000003fc000780c */ /* 0x000fe20003f04270 */
[----:B------:R-:W-:Y:S01]  /*eba0*/  USHF.R.S32.HI UR7, URZ, 0x1f, UR43 ;  /* 0x0000001f3f077899 */ /* 0x000fe2000801142b */
[----:B------:R-:W-:Y:S01]  /*ebb0*/  BSSY B1, `(.L_x_4449) ;  /* 0x0000022000017945 */ /* 0x000fe20003800000 */
[----:B------:R-:W-:Y:S01]  /*ebc0*/  USHF.R.S32.HI UR9, URZ, 0x1f, UR41 ;  /* 0x0000001f3f097899 */ /* 0x000fe20008011429 */
[C---:B------:R-:W-:Y:S01]  /*ebd0*/  VIADD R24, R185.reuse, 0x100 ;  /* 0x00000100b9187836 */ /* 0x040fe20000000000 */
[----:B------:R-:W-:Y:S01]  /*ebe0*/  USEL UR10, UR43, URZ, !UP0 ;  /* 0x0000003f2b0a7287 */ /* 0x000fe2000c000000 */
[----:B------:R-:W-:Y:S01]  /*ebf0*/  VIADD R25, R185, 0x140 ;  /* 0x00000140b9197836 */ /* 0x000fe20000000000 */
[----:B------:R-:W-:Y:S01]  /*ec00*/  USEL UR11, UR7, URZ, !UP0 ;  /* 0x0000003f070b7287 */ /* 0x000fe2000c000000 */
[----:B------:R-:W-:Y:S02]  /*ec10*/  SHF.R.S32.HI R10, RZ, 0x1f, R185 ;  /* 0x0000001fff0a7819 */ /* 0x000fe400000114b9 */
[----:B-----5:R-:W-:-:S03]  /*ec20*/  SHF.R.S32.HI R8, RZ, 0x1f, R3 ;  /* 0x0000001fff087819 */ /* 0x020fc60000011403 */
[----:B------:R-:W-:Y:S06]  /*ec30*/  @P0 BRA `(.L_x_4450) ;  /* 0x0000000000640947 */ /* 0x000fec0003800000 */
[----:B------:R-:W0:Y:S01]  /*ec40*/  S2R R0, SR_TID.X ;  /* 0x0000000000007919 */ /* 0x000e220000002100 */
[----:B------:R-:W-:-:S04]  /*ec50*/  IMAD.U32 R5, RZ, RZ, UR42 ;  /* 0x0000002aff057e24 */ /* 0x000fc8000f8e00ff */
[----:B0-----:R-:W-:-:S04]  /*ec60*/  IMAD R0, R5, 0x40, R0 ;  /* 0x0000004005007824 */ /* 0x001fc800078e0200 */
[----:B------:R-:W-:-:S05]  /*ec70*/  VIADD R0, R0, 0xffffff80 ;  /* 0xffffff8000007836 */ /* 0x000fca0000000000 */
[----:B------:R-:W-:-:S13]  /*ec80*/  ISETP.GE.AND P0, PT, R0, UR4, PT ;  /* 0x0000000400007c0c */ /* 0x000fda000bf06270 */
        /* <DEDUP_REMOVED lines=17> */
[----:B------:R-:W-:Y:S02]  /*eda0*/  LEA.HI.X R7, R4, UR13, R5, 0x2, P0 ;  /* 0x0000000d04077c11 */ /* 0x000fe400080f1405 */
[----:B------:R-:W-:-:S05]  /*edb0*/  MOV R5, 0xff800000 ;  /* 0xff80000000057802 */ /* 0x000fca0000000f00 */
[----:B------:R0:W-:Y:S02]  /*edc0*/  STG.E desc[UR48][R6.64], R5 ;  /* 0x0000000506007986 */ /* 0x0001e4000c101930 */
.L_x_4450:
[----:B------:R-:W-:Y:S05]  /*edd0*/  BSYNC B1 ;  /* 0x0000000000017941 */ /* 0x000fea0003800000 */
.L_x_4449:
[----:B------:R-:W-:Y:S01]  /*ede0*/  ULDC.64 UR12, c[0x0][0xaa0] ;  /* 0x0002a800000c7ab9 */ /* 0x000fe20000000a00 */
[----:B------:R-:W-:Y:S01]  /*edf0*/  IMAD.MOV.U32 R4, RZ, RZ, R185 ;  /* 0x000000ffff047224 */ /* 0x000fe200078e00b9 */
[----:B------:R-:W-:Y:S01]  /*ee00*/  ISETP.GE.AND P0, PT, R24, UR14, PT ;  /* 0x0000000e18007c0c */ /* 0x000fe2000bf06270 */
[----:B0-----:R-:W-:Y:S01]  /*ee10*/  IMAD.MOV.U32 R5, RZ, RZ, R10 ;  /* 0x000000ffff057224 */ /* 0x001fe200078e000a */
[----:B------:R-:W-:Y:S01]  /*ee20*/  ISETP.GE.AND P1, PT, R25, UR14, PT ;  /* 0x0000000e19007c0c */ /* 0x000fe2000bf26270 */
[----:B------:R-:W-:Y:S01]  /*ee30*/  IMAD R0, R8, UR12, RZ ;  /* 0x0000000c08007c24 */ /* 0x000fe2000f8e02ff */
[----:B------:R-:W-:Y:S01]  /*ee40*/  UIMAD UR8, UR42, -0x40, UR4 ;  /* 0xffffffc02a0878a4 */ /* 0x000fe2000f8e0204 */
[C---:B------:R-:W-:Y:S01]  /*ee50*/  IMAD.WIDE.U32 R4, R3.reuse, UR12, R4 ;  /* 0x0000000c03047c25 */ /* 0x040fe2000f8e0004 */
[----:B------:R-:W-:Y:S01]  /*ee60*/  SEL R6, RZ, 0x20, P1 ;  /* 0x00000020ff067807 */ /* 0x000fe20000800000 */
[----:B------:R-:W-:Y:S02]  /*ee70*/  BSSY B1, `(.L_x_4451) ;  /* 0x000003b000017945 */ /* 0x000fe40003800000 */
[----:B------:R-:W-:Y:S01]  /*ee80*/  IMAD R3, R3, UR13, R0 ;  /* 0x0000000d03037c24 */ /* 0x000fe2000f8e0200 */
[----:B------:R-:W-:Y:S01]  /*ee90*/  ULDC.64 UR12, c[0x0][0xae0] ;  /* 0x0002b800000c7ab9 */ /* 0x000fe20000000a00 */
[----:B------:R-:W-:Y:S01]  /*eea0*/  VIADD R7, R185, 0x180 ;  /* 0x00000180b9077836 */ /* 0x000fe20000000000 */
[----:B------:R-:W-:Y:S01]  /*eeb0*/  UIMAD UR7, UR9, UR12, URZ ;  /* 0x0000000c090772a4 */ /* 0x000fe2000f8e023f */
[----:B------:R-:W-:Y:S01]  /*eec0*/  IMAD.IADD R5, R5, 0x1, R3 ;  /* 0x0000000105057824 */ /* 0x000fe200078e0203 */
[----:B------:R-:W-:Y:S01]  /*eed0*/  SEL R0, RZ, 0x10, P0 ;  /* 0x00000010ff007807 */ /* 0x000fe20000000000 */
[----:B------:R-:W-:Y:S01]  /*eee0*/  IMAD.U32 R3, RZ, RZ, UR12 ;  /* 0x0000000cff037e24 */ /* 0x000fe2000f8e00ff */
[----:B------:R-:W-:Y:S01]  /*eef0*/  UIMAD UR7, UR41, UR13, UR7 ;  /* 0x0000000d290772a4 */ /* 0x000fe2000f8e0207 */
[----:B------:R-:W-:-:S02]  /*ef00*/  ISETP.GE.AND P1, PT, R188, UR8, PT ;  /* 0x00000008bc007c0c */ /* 0x000fc4000bf26270 */
[----:B------:R-:W-:Y:S01]  /*ef10*/  IMAD.WIDE.U32 R4, R3, UR41, R4 ;  /* 0x0000002903047c25 */ /* 0x000fe2000f8e0004 */
[----:B------:R-:W-:Y:S01]  /*ef20*/  ULDC.64 UR12, c[0x0][0xae8] ;  /* 0x0002ba00000c7ab9 */ /* 0x000fe20000000a00 */
[----:B------:R-:W-:Y:S01]  /*ef30*/  LOP3.LUT R9, R6, R9, R0, 0xfe, !PT ;  /* 0x0000000906097212 */ /* 0x000fe200078efe00 */
[----:B------:R-:W-:Y:S01]  /*ef40*/  UIMAD UR4, UR11, UR12, URZ ;  /* 0x0000000c0b0472a4 */ /* 0x000fe2000f8e023f */
[----:B------:R-:W-:Y:S01]  /*ef50*/  ISETP.GE.AND P0, PT, R7, UR14, PT ;  /* 0x0000000e07007c0c */ /* 0x000fe2000bf06270 */
[----:B------:R-:W-:Y:S02]  /*ef60*/  VIADD R3, R185, 0x1c0 ;  /* 0x000001c0b9037836 */ /* 0x000fe40000000000 */
[----:B------:R-:W-:Y:S01]  /*ef70*/  VIADD R6, R188, 0x20 ;  /* 0x00000020bc067836 */ /* 0x000fe20000000000 */
[----:B------:R-:W-:Y:S01]  /*ef80*/  SEL R0, RZ, 0x40, P0 ;  /* 0x00000040ff007807 */ /* 0x000fe20000000000 */
[----:B------:R-:W-:Y:S01]  /*ef90*/  VIADD R5, R5, UR7 ;  /* 0x0000000705057c36 */ /* 0x000fe20008000000 */
[----:B------:R-:W-:Y:S01]  /*efa0*/  UIMAD UR4, UR10, UR13, UR4 ;  /* 0x0000000d0a0472a4 */ /* 0x000fe2000f8e0204 */
[----:B------:R-:W-:Y:S01]  /*efb0*/  IMAD.U32 R7, RZ, RZ, UR12 ;  /* 0x0000000cff077e24 */ /* 0x000fe2000f8e00ff */
[----:B------:R-:W-:-:S02]  /*efc0*/  ISETP.GE.AND P2, PT, R3, UR14, PT ;  /* 0x0000000e03007c0c */ /* 0x000fc4000bf46270 */
[----:B------:R-:W-:Y:S01]  /*efd0*/  ISETP.GE.AND P0, PT, R6, UR8, PT ;  /* 0x0000000806007c0c */ /* 0x000fe2000bf06270 */
[----:B------:R-:W-:Y:S01]  /*efe0*/  IMAD.WIDE.U32 R6, R7, UR10, R4 ;  /* 0x0000000a07067c25 */ /* 0x000fe2000f8e0004 */
[----:B------:R-:W-:Y:S02]  /*eff0*/  LOP3.LUT R15, R9, R0, RZ, 0xfc, !PT ;  /* 0x00000000090f7212 */ /* 0x000fe400078efcff */
[--C-:B------:R-:W-:Y:S01]  /*f000*/  SHF.R.S32.HI R5, RZ, 0x1f, R188.reuse ;  /* 0x0000001fff057819 */ /* 0x100fe200000114bc */
[----:B------:R-:W-:Y:S01]  /*f010*/  IMAD.U32 R9, RZ, RZ, UR42 ;  /* 0x0000002aff097e24 */ /* 0x000fe2000f8e00ff */
[----:B------:R-:W-:Y:S01]  /*f020*/  SEL R0, RZ, 0x80, P2 ;  /* 0x00000080ff007807 */ /* 0x000fe20001000000 */
[----:B------:R-:W-:Y:S02]  /*f030*/  IMAD.MOV.U32 R4, RZ, RZ, R188 ;  /* 0x000000ffff047224 */ /* 0x000fe400078e00bc */
[----:B------:R-:W-:Y:S01]  /*f040*/  VIADD R11, R7, UR4 ;  /* 0x00000004070b7c36 */ /* 0x000fe20008000000 */
[----:B------:R-:W-:Y:S01]  /*f050*/  LOP3.LUT R0, R15, R0, RZ, 0xfc, !PT ;  /* 0x000000000f007212 */ /* 0x000fe200078efcff */
[----:B------:R-:W-:Y:S01]  /*f060*/  IMAD.WIDE R8, R9, 0x40, R4 ;  /* 0x0000004009087825 */ /* 0x000fe200078e0204 */
        /* <DEDUP_REMOVED lines=27> */
.L_x_4452:
[----:B------:R-:W-:Y:S05]  /*f220*/  BSYNC B1 ;  /* 0x0000000000017941 */ /* 0x000fea0003800000 */
.L_x_4451:
        /* <DEDUP_REMOVED lines=29> */
.L_x_4447:
[----:B------:R-:W-:Y:S05]  /*f400*/  BSYNC B0 ;  /* 0x0000000000007941 */ /* 0x000fea0003800000 */
.L_x_4441:
[----:B------:R-:W-:Y:S02]  /*f410*/  ULDC UR4, c[0x0][0xc14] ;  /* 0x0003050000047ab9 */ /* 0x000fe40000000800 */
[----:B------:R-:W-:-:S06]  /*f420*/  UISETP.GE.AND UP0, UPT, UR5, UR4, UPT ;  /* 0x000000040500728c */ /* 0x000fcc000bf06270 */
[----:B------:R-:W-:-:S13]  /*f430*/  PLOP3.LUT P0, PT, PT, PT, UP0, 0x80, 0x0 ;  /* 0x000000000000781c */ /* 0x000fda0003f0f008 */
[----:B------:R-:W-:Y:S05]  /*f440*/  @!P0 BRA `(.L_x_4453) ;  /* 0xffffff1800b48947 */ /* 0x000fea000383ffff */
[----:B------:R-:W-:Y:S05]  /*f450*/  EXIT ;  /* 0x000000000000794d */ /* 0x000fea0003800000 */
.L_x_4344:
[----:B------:R-:W-:-:S08]  /*f460*/  NOP ;  /* 0x0000000000007918 */ /* 0x000fd00000000000 */
[----:B------:R-:W0:-:S00]  /*f470*/  USETMAXREG.DEALLOC.CTAPOOL 0x18 ;  /* 0x00000018000079c8 */ /* 0x000e0000080e0500 */
[----:B0-----:R-:W-:-:S06]  /*f480*/  LOP3.LUT R0, R0, 0x3, RZ, 0xc0, !PT ;  /* 0x0000000300007812 */ /* 0x001fcc00078ec0ff */
[----:B------:R-:W0:Y:S02]  /*f490*/  SHFL.IDX PT, R0, R0, RZ, 0x1f ;  /* 0x00001fff00007589 */ /* 0x000e2400000e0000 */
[----:B0-----:R-:W-:-:S13]  /*f4a0*/  ISETP.NE.AND P0, PT, R0, RZ, PT ;  /* 0x000000ff0000720c */ /* 0x001fda0003f05270 */
[----:B------:R-:W-:Y:S05]  /*f4b0*/  @P0 EXIT ;  /* 0x000000000000094d */ /* 0x000fea0003800000 */
[----:B------:R-:W-:Y:S01]  /*f4c0*/  LOP3.LUT R7, R4, 0x1f, RZ, 0xc0, !PT ;  /* 0x0000001f04077812 */ /* 0x000fe200078ec0ff */
[----:B------:R-:W-:Y:S01]  /*f4d0*/  ULDC UR5, c[0x0][0xc14] ;  /* 0x0003050000057ab9 */ /* 0x000fe20000000800 */
[----:B------:R-:W-:Y:S01]  /*f4e0*/  LOP3.LUT R0, R0, 0xffffffdf, RZ, 0xc0, !PT ;  /* 0xffffffdf00007812 */ /* 0x000fe200078ec0ff */
[----:B------:R-:W-:Y:S01]  /*f4f0*/  IMAD.MOV.U32 R8, RZ, RZ, RZ ;  /* 0x000000ffff087224 */ /* 0x000fe200078e00ff */
[----:B------:R-:W-:Y:S01]  /*f500*/  ISETP.NE.AND P0, PT, R7, 0x1f, PT ;  /* 0x0000001f0700780c */ /* 0x000fe20003f05270 */
[----:B------:R-:W0:Y:S01]  /*f510*/  S2UR UR6, SR_CTAID.X ;  /* 0x00000000000679c3 */ /* 0x000e220000002500 */
[----:B------:R-:W-:-:S11]  /*f520*/  ULDC UR4, c[0x0][0xc10] ;  /* 0x0003040000047ab9 */ /* 0x000fd60000000800 */
        /* <DEDUP_REMOVED lines=47> */
.L_x_4458:
        /* <DEDUP_REMOVED lines=15> */
.L_x_4457:
[----:B------:R-:W-:Y:S05]  /*f910*/  BSYNC B0 ;  /* 0x0000000000007941 */ /* 0x000fea0003800000 */
.L_x_4456:
        /* <DEDUP_REMOVED lines=25> */
.L_x_4454:
        /* <DEDUP_REMOVED lines=20> */
.L_x_4459:
[----:B-1----:R-:W-:Y:S01]  /*fbf0*/  IADD3 R2, RZ, -R3, RZ ;  /* 0x80000003ff027210 */ /* 0x002fe20007ffe0ff */
[----:B---3--:R-:W-:Y:S01]  /*fc00*/  IMAD R16, R16, UR4, R7 ;  /* 0x0000000410107c24 */ /* 0x008fe2000f8e0207 */
[----:B--2---:R-:W-:-:S03]  /*fc10*/  IABS R4, R6 ;  /* 0x0000000600047213 */ /* 0x004fc60000000000 */
[----:B------:R-:W-:Y:S02]  /*fc20*/  IMAD R5, R2, R11, RZ ;  /* 0x0000000b02057224 */ /* 0x000fe400078e02ff */
[----:B------:R-:W-:Y:S02]  /*fc30*/  IMAD.MOV.U32 R2, RZ, RZ, RZ ;  /* 0x000000ffff027224 */ /* 0x000fe400078e00ff */
[----:B------:R-:W-:Y:S02]  /*fc40*/  IMAD.MOV R4, RZ, RZ, -R4 ;  /* 0x000000ffff047224 */ /* 0x000fe400078e0a04 */
[----:B------:R-:W-:Y:S01]  /*fc50*/  IMAD.HI.U32 R2, R3, R5, R2 ;  /* 0x0000000503027227 */ /* 0x000fe200078e0002 */
[----:B------:R-:W-:-:S04]  /*fc60*/  IADD3 R5, -R16, UR6, RZ ;  /* 0x0000000610057c10 */ /* 0x000fc8000fffe1ff */
        /* <DEDUP_REMOVED lines=17> */
[----:B------:R-:W-:-:S04]  /*fd80*/  VIADDMNMX R10, R3, UR4, R10, PT ;  /* 0x00000004030a7c46 */ /* 0x000fc8000b80010a */
[-C--:B------:R-:W-:Y:S02]  /*fd90*/  IABS R7, R10.reuse ;  /* 0x0000000a00077213 */ /* 0x080fe40000000000 */
[----:B------:R-:W-:Y:S02]  /*fda0*/  IABS R6, R10 ;  /* 0x0000000a00067213 */ /* 0x000fe40000000000 */
[----:B------:R-:W1:Y:S03]  /*fdb0*/  I2F.RP R8, R7 ;  /* 0x0000000700087306 */ /* 0x000e660000209400 */
[----:B------:R-:W-:-:S05]  /*fdc0*/  IMAD.MOV R6, RZ, RZ, -R6 ;  /* 0x000000ffff067224 */ /* 0x000fca00078e0a06 */
[----:B-1----:R-:W1:Y:S02]  /*fdd0*/  MUFU.RCP R8, R8 ;  /* 0x0000000800087308 */ /* 0x002e640000001000 */
[----:B-1----:R-:W-:-:S06]  /*fde0*/  VIADD R3, R8, 0xffffffe ;  /* 0x0ffffffe08037836 */ /* 0x002fcc0000000000 */
[----:B------:R-:W1:Y:S02]  /*fdf0*/  F2I.FTZ.U32.TRUNC.NTZ R3, R3 ;  /* 0x0000000300037305 */ /* 0x000e64000021f000 */
[----:B-1----:R-:W-:-:S04]  /*fe00*/  IMAD.MOV R2, RZ, RZ, -R3 ;  /* 0x000000ffff027224 */ /* 0x002fc800078e0a03 */
[----:B------:R-:W-:Y:S02]  /*fe10*/  IMAD R9, R2, R7, RZ ;  /* 0x0000000702097224 */ /* 0x000fe400078e02ff */
[----:B------:R-:W-:-:S04]  /*fe20*/  IMAD.MOV.U32 R2, RZ, RZ, RZ ;  /* 0x000000ffff027224 */ /* 0x000fc800078e00ff */
[----:B------:R-:W-:Y:S01]  /*fe30*/  IMAD.HI.U32 R2, R3, R9, R2 ;  /* 0x0000000903027227 */ /* 0x000fe200078e0002 */
[----:B------:R-:W-:Y:S02]  /*fe40*/  IABS R9, R5 ;  /* 0x0000000500097213 */ /* 0x000fe40000000000 */
[C---:B------:R-:W-:Y:S01]  /*fe50*/  LOP3.LUT R3, R5.reuse, R10, RZ, 0x3c, !PT ;  /* 0x0000000a05037212 */ /* 0x040fe200078e3cff */
[----:B------:R-:W-:Y:S02]  /*fe60*/  IMAD.IADD R5, R5, 0x1, R4 ;  /* 0x0000000105057824 */ /* 0x000fe400078e0204 */
[----:B------:R-:W-:-:S04]  /*fe70*/  IMAD.HI.U32 R2, R2, R9, RZ ;  /* 0x0000000902027227 */ /* 0x000fc800078e00ff */
[----:B------:R-:W-:-:S05]  /*fe80*/  IMAD R6, R2, R6, R9 ;  /* 0x0000000602067224 */ /* 0x000fca00078e0209 */
[----:B------:R-:W-:-:S13]  /*fe90*/  ISETP.GT.U32.AND P0, PT, R7, R6, PT ;  /* 0x000000060700720c */ /* 0x000fda0003f04070 */
[----:B------:R-:W-:Y:S02]  /*fea0*/  @!P0 IMAD.IADD R6, R6, 0x1, -R7 ;  /* 0x0000000106068824 */ /* 0x000fe400078e0a07 */
[----:B------:R-:W-:-:S03]  /*feb0*/  @!P0 VIADD R2, R2, 0x1 ;  /* 0x0000000102028836 */ /* 0x000fc60000000000 */
[----:B------:R-:W-:-:S13]  /*fec0*/  ISETP.GE.U32.AND P0, PT, R6, R7, PT ;  /* 0x000000070600720c */ /* 0x000fda0003f06070 */
[----:B------:R-:W-:Y:S02]  /*fed0*/  @P0 IADD3 R2, R2, 0x1, RZ ;  /* 0x0000000102020810 */ /* 0x000fe40007ffe0ff */
        /* <DEDUP_REMOVED lines=9> */
.L_x_4455:
[----:B------:R-:W-:Y:S02]  /*ff70*/  IMAD.MOV.U32 R17, RZ, RZ, RZ ;  /* 0x000000ffff117224 */ /* 0x000fe400078e00ff */
[----:B------:R-:W-:Y:S02]  /*ff80*/  IMAD.U32 R16, RZ, RZ, UR6 ;  /* 0x00000006ff107e24 */ /* 0x000fe4000f8e00ff */
[----:B------:R-:W-:-:S07]  /*ff90*/  IMAD.MOV.U32 R18, RZ, RZ, RZ ;  /* 0x000000ffff127224 */ /* 0x000fce00078e00ff */
.L_x_4460:
        /* <DEDUP_REMOVED lines=20> */
.L_x_4534:
        /* <DEDUP_REMOVED lines=40> */
.L_x_4462:
[----:B------:R-:W1:Y:S01]  /*10360*/  LDC.64 R2, c[0x0][0xa08] ;  /* 0x00028200ff027b82 */ /* 0x000e620000000a00 */
[----:B------:R-:W-:Y:S01]  /*10370*/  MOV R7, RZ ;  /* 0x000000ff00077202 */ /* 0x000fe20000000f00 */
        /* <DEDUP_REMOVED lines=12> */
.L_x_4463:
[----:B------:R-:W-:Y:S05]  /*10440*/  @!P0 BRA `(.L_x_4464) ;  /* 0x00000000000c8947 */ /* 0x000fea0003800000 */
[----:B-1----:R-:W2:Y:S04]  /*10450*/  LDG.E R6, desc[UR48][R2.64] ;  /* 0x0000003002067981 */ /* 0x002ea8000c1e1900 */
[----:B------:R-:W2:Y:S02]  /*10460*/  LDG.E R5, desc[UR48][R2.64+0x4] ;  /* 0x0000043002057981 */ /* 0x000ea4000c1e1900 */
[----:B--2---:R-:W-:-:S07]  /*10470*/  IMAD.IADD R5, R5, 0x1, -R6 ;  /* 0x0000000105057824 */ /* 0x004fce00078e0a06 */
.L_x_4464:
        /* <DEDUP_REMOVED lines=18> */
.L_x_4467:
[----:B------:R-:W-:-:S13]  /*105a0*/  ISETP.NE.AND P1, PT, R3, 0x1, PT ;  /* 0x000000010300780c */ /* 0x000fda0003f25270 */
[----:B------:R-:W1:Y:S02]  /*105b0*/  @P1 LDC.64 R4, c[0x0][0x9e8] ;  /* 0x00027a00ff041b82 */ /* 0x000e640000000a00 */
[----:B-1----:R-:W-:-:S05]  /*105c0*/  @P1 IMAD.HI.U32 R4, R6, R4, RZ ;  /* 0x0000000406041227 */ /* 0x002fca00078e00ff */
[----:B------:R-:W-:-:S07]  /*105d0*/  @P1 SHF.R.U32.HI R6, RZ, R5, R4 ;  /* 0x00000005ff061219 */ /* 0x000fce0000011604 */
.L_x_4468:
[----:B------:R-:W-:Y:S05]  /*105e0*/  BSYNC B0 ;  /* 0x0000000000007941 */ /* 0x000fea0003800000 */
.L_x_4466:
[----:B------:R-:W-:-:S05]  /*105f0*/  IMAD R5, R6, R3, R3 ;  /* 0x0000000306057224 */ /* 0x000fca00078e0203 */
[----:B------:R-:W-:-:S07]  /*10600*/  VIMNMX R2, R2, R5, PT ;  /* 0x0000000502027248 */ /* 0x000fce0003fe0100 */
.L_x_4465:
[----:B------:R-:W-:Y:S01]  /*10610*/  VIADD R2, R2, 0x3f ;  /* 0x0000003f02027836 */ /* 0x000fe20000000000 */
[----:B------:R-:W-:Y:S01]  /*10620*/  ULDC UR4, c[0x0][0x9dc] ;  /* 0x0002770000047ab9 */ /* 0x000fe20000000800 */
[----:B------:R-:W-:-:S03]  /*10630*/  IMAD R0, R17, 0x40, -R0 ;  /* 0x0000004011007824 */ /* 0x000fc600078e0a00 */
[----:B------:R-:W-:-:S04]  /*10640*/  SHF.R.S32.HI R5, RZ, 0x1f, R2 ;  /* 0x0000001fff057819 */ /* 0x000fc80000011402 */
[----:B------:R-:W-:Y:S01]  /*10650*/  LEA.HI R4, R5, R2, RZ, 0x6 ;  /* 0x0000000205047211 */ /* 0x000fe200078f30ff */
[C---:B------:R-:W-:Y:S02]  /*10660*/  VIADD R2, R7.reuse, 0x3f ;  /* 0x0000003f07027836 */ /* 0x040fe40000000000 */
[----:B------:R-:W-:Y:S01]  /*10670*/  IMAD.IADD R7, R7, 0x1, R0 ;  /* 0x0000000107077824 */ /* 0x000fe200078e0200 */
[----:B------:R-:W-:Y:S02]  /*10680*/  SHF.R.S32.HI R4, RZ, 0x6, R4 ;  /* 0x00000006ff047819 */ /* 0x000fe40000011404 */
[----:B------:R-:W-:Y:S01]  /*10690*/  SHF.R.S32.HI R5, RZ, 0x1f, R2 ;  /* 0x0000001fff057819 */ /* 0x000fe20000011402 */
[----:B------:R-:W-:-:S03]  /*106a0*/  VIADD R0, R7, -UR4 ;  /* 0x8000000407007c36 */ /* 0x000fc60008000000 */
[----:B------:R-:W-:-:S04]  /*106b0*/  LEA.HI R5, R5, R2, RZ, 0x6 ;  /* 0x0000000205057211 */ /* 0x000fc800078f30ff */
[----:B------:R-:W-:-:S04]  /*106c0*/  SHF.R.S32.HI R5, RZ, 0x6, R5 ;  /* 0x00000006ff057819 */ /* 0x000fc80000011405 */
        /* <DEDUP_REMOVED lines=13> */
.L_x_4471:
[----:B------:R-:W-:-:S13]  /*107a0*/  ISETP.NE.AND P0, PT, R3, 0x1, PT ;  /* 0x000000010300780c */ /* 0x000fda0003f05270 */
[----:B------:R-:W2:Y:S02]  /*107b0*/  @P0 LDC.64 R4, c[0x0][0x9e8] ;  /* 0x00027a00ff040b82 */ /* 0x000ea40000000a00 */
[----:B--2---:R-:W-:-:S05]  /*107c0*/  @P0 IMAD.HI.U32 R4, R7, R4, RZ ;  /* 0x0000000407040227 */ /* 0x004fca00078e00ff */
[----:B------:R-:W-:-:S07]  /*107d0*/  @P0 SHF.R.U32.HI R7, RZ, R5, R4 ;  /* 0x00000005ff070219 */ /* 0x000fce0000011604 */
.L_x_4472:
[----:B------:R-:W-:Y:S05]  /*107e0*/  BSYNC B0 ;  /* 0x0000000000007941 */ /* 0x000fea0003800000 */
.L_x_4470:
[----:B------:R-:W-:-:S05]  /*107f0*/  IMAD R3, R7, R3, RZ ;  /* 0x0000000307037224 */ /* 0x000fca00078e02ff */
[----:B------:R-:W-:-:S07]  /*10800*/  VIMNMX R0, R0, R3, !PT ;  /* 0x0000000300007248 */ /* 0x000fce0007fe0100 */
.L_x_4469:
[----:B------:R-:W-:Y:S01]  /*10810*/  SHF.R.S32.HI R3, RZ, 0x1f, R0 ;  /* 0x0000001fff037819 */ /* 0x000fe20000011400 */
[----:B------:R-:W-:Y:S03]  /*10820*/  BSSY B6, `(.L_x_4473) ;  /* 0x00002fe000067945 */ /* 0x000fe60003800000 */
[----:B------:R-:W-:-:S04]  /*10830*/  LEA.HI R3, R3, R0, RZ, 0x6 ;  /* 0x0000000003037211 */ /* 0x000fc800078f30ff */
[----:B------:R-:W-:-:S04]  /*10840*/  SHF.R.S32.HI R3, RZ, 0x6, R3 ;  /* 0x00000006ff037819 */ /* 0x000fc80000011403 */
        /* <DEDUP_REMOVED lines=21> */
.L_x_4474:
        /* <DEDUP_REMOVED lines=11> */
[----:B------:R-:W-:Y:S01]  /*10a50*/  IMAD.U32 R4, RZ, RZ, UR6 ;  /* 0x00000006ff047e24 */ /* 0x000fe2000f8e00ff */
[----:B-1----:R-:W-:Y:S01]  /*10a60*/  MOV R6, UR8 ;  /* 0x0000000800067c02 */ /* 0x002fe20008000f00 */
[----:B------:R-:W1:Y:S01]  /*10a70*/  LDC.64 R2, c[0x4][R2] ;  /* 0x0100000002027b82 */ /* 0x000e620000000a00 */
        /* <DEDUP_REMOVED lines=9> */
.L_x_4476:
        /* <DEDUP_REMOVED lines=9> */
[----:B------:R-:W-:Y:S01]  /*10ba0*/  IMAD.U32 R4, RZ, RZ, UR6 ;  /* 0x00000006ff047e24 */ /* 0x000fe2000f8e00ff */
[----:B------:R-:W-:Y:S01]  /*10bb0*/  MOV R12, 0x1 ;  /* 0x00000001000c7802 */ /* 0x000fe20000000f00 */
[----:B------:R-:W-:Y:S02]  /*10bc0*/  IMAD.U32 R5, RZ, RZ, UR7 ;  /* 0x00000007ff057e24 */ /* 0x000fe4000f8e00ff */
[----:B-1----:R-:W-:Y:S02]  /*10bd0*/  IMAD.U32 R6, RZ, RZ, UR8 ;  /* 0x00000008ff067e24 */ /* 0x002fe4000f8e00ff */
[----:B------:R-:W-:-:S02]  /*10be0*/  IMAD.U32 R7, RZ, RZ, UR9 ;  /* 0x00000009ff077e24 */ /* 0x000fc4000f8e00ff */
[----:B------:R-:W-:Y:S02]  /*10bf0*/  IMAD.U32 R10, RZ, RZ, UR4 ;  /* 0x00000004ff0a7e24 */ /* 0x000fe4000f8e00ff */
[----:B------:R-:W-:Y:S02]  /*10c00*/  IMAD.U32 R11, RZ, RZ, UR5 ;  /* 0x00000005ff0b7e24 */ /* 0x000fe4000f8e00ff */
[----:B------:R-:W-:Y:S02]  /*10c10*/  IMAD.MOV.U32 R8, RZ, RZ, 0x70 ;  /* 0x00000070ff087424 */ /* 0x000fe400078e00ff */
[----:B0-2---:R-:W-:-:S07]  /*10c20*/  IMAD.MOV.U32 R13, RZ, RZ, RZ ;  /* 0x000000ffff0d7224 */ /* 0x005fce00078e00ff */
[----:B------:R-:W-:-:S07]  /*10c30*/  LEPC R20, `(.L_x_4478) ;  /* 0x000000001014794e */ /* 0x000fce0000000000 */
[----:B---3--:R-:W-:Y:S05]  /*10c40*/  CALL.ABS.NOINC R2 ;  /* 0x0000000002007343 */ /* 0x008fea0003c00000 */
.L_x_4478:
        /* <DEDUP_REMOVED lines=16> */
.L_x_4477:
[----:B------:R-:W2:Y:S01]  /*10d50*/  LDL.LU R7, [R1+0x1c] ;  /* 0x00001c0001077983 */ /* 0x000ea20000300800 */
[----:B------:R-:W3:Y:S01]  /*10d60*/  LDC R0, c[0x0][0x428] ;  /* 0x00010a00ff007b82 */ /* 0x000ee20000000800 */
[----:B------:R-:W-:Y:S01]  /*10d70*/  ULDC.64 UR4, c[0x0][0x9f8] ;  /* 0x00027e0000047ab9 */ /* 0x000fe20000000a00 */
[----:B------:R-:W-:Y:S01]  /*10d80*/  IMAD.MOV.U32 R4, RZ, RZ, R19 ;  /* 0x000000ffff047224 */ /* 0x000fe200078e0013 */
[----:B-1----:R-:W1:Y:S01]  /*10d90*/  S2R R6, SR_TID.X ;  /* 0x0000000000067919 */ /* 0x002e620000002100 */
[----:B---3--:R-:W-:Y:S01]  /*10da0*/  ISETP.NE.AND P0, PT, R0, 0x1, PT ;  /* 0x000000010000780c */ /* 0x008fe20003f05270 */
[----:B------:R-:W-:Y:S01]  /*10db0*/  IMAD.MOV.U32 R0, RZ, RZ, R18 ;  /* 0x000000ffff007224 */ /* 0x000fe200078e0012 */
[----:B-1----:R-:W-:-:S11]  /*10dc0*/  LOP3.LUT R6, R6, 0x1f, RZ, 0xc0, !PT ;  /* 0x0000001f06067812 */ /* 0x002fd600078ec0ff */
[----:B------:R-:W1:Y:S08]  /*10dd0*/  @P0 LDC R3, c[0x0][0x42c] ;  /* 0x00010b00ff030b82 */ /* 0x000e700000000800 */
[----:B------:R-:W3:Y:S01]  /*10de0*/  @P0 LDC R5, c[0x0][0x430] ;  /* 0x00010c00ff050b82 */ /* 0x000ee20000000800 */
[----:B-1----:R-:W-:-:S05]  /*10df0*/  @P0 IMAD.HI.U32 R2, R18, R3, RZ ;  /* 0x0000000312020227 */ /* 0x002fca00078e00ff */
[----:B---3--:R-:W-:Y:S02]  /*10e00*/  @P0 SHF.R.U32.HI R0, RZ, R5, R2 ;  /* 0x00000005ff000219 */ /* 0x008fe40000011602 */
        /* <DEDUP_REMOVED lines=16> */
.L_x_4479:
        /* <DEDUP_REMOVED lines=19> */
.L_x_4551:
[----:B------:R-:W-:Y:S01]  /*11040*/  UMOV UR4, 0xffffffff ;  /* 0xffffffff00047882 */ /* 0x000fe20000000000 */
[----:B------:R-:W-:Y:S02]  /*11050*/  SHF.R.S32.HI R5, RZ, 0x1f, R4 ;  /* 0x0000001fff057819 */ /* 0x000fe40000011404 */
[----:B------:R-:W-:Y:S05]  /*11060*/  BRA.DIV UR4, `(.L_x_4481) ;  /* 0x0000003e04087947 */ /* 0x000fea000b800000 */
[----:B------:R-:W-:-:S13]  /*11070*/  ELECT P6, URZ, PT ;  /* 0x00000000003f782f */ /* 0x000fda00038c0000 */
.L_x_4554:
[----:B------:R-:W-:Y:S05]  /*11080*/  @!P6 BRA `(.L_x_4482) ;  /* 0x0000000000fce947 */ /* 0x000fea0003800000 */
[----:B------:R-:W-:-:S04]  /*11090*/  ISETP.NE.U32.AND P0, PT, R2, RZ, PT ;  /* 0x000000ff0200720c */ /* 0x000fc80003f05070 */
[----:B------:R-:W-:-:S13]  /*110a0*/  ISETP.NE.AND.EX P0, PT, R3, RZ, PT, P0 ;  /* 0x000000ff0300720c */ /* 0x000fda0003f05300 */
[----:B------:R-:W-:Y:S05]  /*110b0*/  @!P0 BRA `(.L_x_4483) ;  /* 0x0000000000488947 */ /* 0x000fea0003800000 */
[----:B------:R-:W1:Y:S01]  /*110c0*/  LDC R12, c[0x0][0x41c] ;  /* 0x00010700ff0c7b82 */ /* 0x000e620000000800 */
[----:B------:R-:W-:Y:S01]  /*110d0*/  MOV R7, R8 ;  /* 0x0000000800077202 */ /* 0x000fe20000000f00 */
        /* <DEDUP_REMOVED lines=14> */
[----:B0-----:R-:W-:-:S05]  /*111c0*/  LEA.HI.X R13, R10, R3, R7, 0x2, P0 ;  /* 0x000000030a0d7211 */ /* 0x001fca00000f1407 */
[----:B------:R1:W5:Y:S02]  /*111d0*/  LDG.E R7, desc[UR48][R12.64] ;  /* 0x000000300c077981 */ /* 0x000364000c1e1900 */
.L_x_4483:
[----:B------:R-:W2:Y:S01]  /*111e0*/  LDL R9, [R1] ;  /* 0x0000000001097983 */ /* 0x000ea20000100800 */
[----:B------:R-:W-:-:S03]  /*111f0*/  MOV R11, 0x400 ;  /* 0x00000400000b7802 */ /* 0x000fc60000000f00 */
[----:B------:R-:W3:Y:S01]  /*11200*/  LDL R10, [R1+0x4] ;  /* 0x00000400010a7983 */ /* 0x000ee20000100800 */
[----:B-1----:R-:W1:Y:S02]  /*11210*/  S2R R12, SR_CgaCtaId ;  /* 0x00000000000c7919 */ /* 0x002e640000008800 */
[----:B-1----:R-:W-:-:S05]  /*11220*/  LEA R11, R12, R11, 0x18 ;  /* 0x0000000b0c0b7211 */ /* 0x002fca00078ec0ff */
[----:B--2---:R-:W-:Y:S01]  /*11230*/  IMAD R9, R9, 0x8, R11 ;  /* 0x0000000809097824 */ /* 0x004fe200078e020b */
[----:B---3--:R-:W-:-:S04]  /*11240*/  SHF.L.U32 R10, R10, 0x1f, RZ ;  /* 0x0000001f0a0a7819 */ /* 0x008fc800000006ff */
[----:B------:R-:W1:Y:S02]  /*11250*/  SYNCS.PHASECHK.TRANS64.TRYWAIT P0, [R9+URZ+0x28c40], R10 ;  /* 0x028c400a090075a7 */ /* 0x000e64000800017f */
[----:B-1----:R-:W-:Y:S05]  /*11260*/  @!P0 BRA `(.L_x_4484) ;  /* 0x0000003800a88947 */ /* 0x002fea0003800000 */
.L_x_4555:
        /* <DEDUP_REMOVED lines=11> */
.L_x_4485:
[----:B------:R-:W2:Y:S01]  /*11320*/  LDL R11, [R1] ;  /* 0x00000000010b7983 */ /* 0x000ea20000100800 */
[----:B------:R-:W-:-:S03]  /*11330*/  MOV R12, 0x400 ;  /* 0x00000400000c7802 */ /* 0x000fc60000000f00 */
[----:B-1----:R-:W3:Y:S01]  /*11340*/  LDL R10, [R1+0x8] ;  /* 0x00000800010a7983 */ /* 0x002ee20000100800 */
[----:B0-----:R-:W0:Y:S01]  /*11350*/  S2R R13, SR_CgaCtaId ;  /* 0x00000000000d7919 */ /* 0x001e220000008800 */
[----:B------:R-:W-:Y:S02]  /*11360*/  R2UR UR9, R9 ;  /* 0x00000000090972ca */ /* 0x000fe400000e0000 */
[----:B------:R-:W-:Y:S01]  /*11370*/  R2UR UR11, R8 ;  /* 0x00000000080b72ca */ /* 0x000fe200000e0000 */
[----:B------:R-:W-:Y:S01]  /*11380*/  UIADD3 UR6, UP0, UR38, 0x370, URZ ;  /* 0x0000037026067890 */ /* 0x000fe2000ff1e03f */
[----:B------:R-:W-:Y:S02]  /*11390*/  R2UR UR12, R0 ;  /* 0x00000000000c72ca */ /* 0x000fe400000e0000 */
[----:B-----5:R-:W-:Y:S01]  /*113a0*/  R2UR UR13, R7 ;  /* 0x00000000070d72ca */ /* 0x020fe200000e0000 */
[----:B------:R-:W-:Y:S01]  /*113b0*/  UIADD3.X UR7, URZ, UR39, URZ, UP0, !UPT ;  /* 0x000000273f077290 */ /* 0x000fe200087fe43f */
[----:B0-----:R-:W-:-:S05]  /*113c0*/  LEA R12, R13, R12, 0x18 ;  /* 0x0000000c0d0c7211 */ /* 0x001fca00078ec0ff */
[----:B------:R-:W-:Y:S01]  /*113d0*/  UIADD3 UR9, UR9, 0x28c30, URZ ;  /* 0x00028c3009097890 */ /* 0x000fe2000fffe03f */
[----:B------:R-:W-:Y:S01]  /*113e0*/  UMOV UR5, 0x14f00000 ;  /* 0x14f0000000057882 */ /* 0x000fe20000000000 */
[----:B------:R-:W-:Y:S01]  /*113f0*/  UMOV UR10, URZ ;  /* 0x0000003f000a7c82 */ /* 0x000fe20008000000 */
[----:B--2---:R-:W-:Y:S01]  /*11400*/  IMAD R9, R11, 0x2000, R12 ;  /* 0x000020000b097824 */ /* 0x004fe200078e020c */
[----:B---3--:R-:W-:-:S04]  /*11410*/  R2UR UR4, R10 ;  /* 0x000000000a0472ca */ /* 0x008fc800000e0000 */
[----:B------:R-:W-:-:S09]  /*11420*/  R2UR UR8, R9 ;  /* 0x00000000090872ca */ /* 0x000fd200000e0000 */
[----:B------:R-:W-:-:S04]  /*11430*/  ULEA UR11, UR11, UR4, 0x6 ;  /* 0x000000040b0b7291 */ /* 0x000fc8000f8e303f */
[----:B------:R-:W-:Y:S01]  /*11440*/  UIADD3 UR8, UR8, 0x22400, URZ ;  /* 0x0002240008087890 */ /* 0x000fe2000fffe03f */
[----:B------:R-:W-:-:S08]  /*11450*/  UMOV UR4, 0x0 ;  /* 0x0000000000047882 */ /* 0x000fd00000000000 */
[----:B------:R1:W-:Y:S02]  /*11460*/  UTMALDG.4D [UR8], [UR6], desc[UR4] ;  /* 0x00000408060075b4 */ /* 0x0003e40008019000 */
[----:B-1----:R-:W-:Y:S01]  /*11470*/  NOP ;  /* 0x0000000000007918 */ /* 0x002fe20000000000 */
.L_x_4482:
[----:B------:R-:W2:Y:S01]  /*11480*/  LDL.LU R12, [R1+0x18] ;  /* 0x00001800010c7983 */ /* 0x000ea20000300800 */
[----:B------:R-:W-:Y:S01]  /*11490*/  MOV R10, 0x400 ;  /* 0x00000400000a7802 */ /* 0x000fe20000000f00 */
[----:B------:R-:W-:Y:S05]  /*114a0*/  WARPSYNC.ALL ;  /* 0x0000000000007948 */ /* 0x000fea0003800000 */
[----:B------:R-:W1:Y:S01]  /*114b0*/  S2R R11, SR_CgaCtaId ;  /* 0x00000000000b7919 */ /* 0x000e620000008800 */
        /* <DEDUP_REMOVED lines=11> */
[----:B-1----:R-:W-:Y:S01]  /*11570*/  LEA R10, R11, R10, 0x18 ;  /* 0x0000000a0b0a7211 */ /* 0x002fe200078ec0ff */
        /* <DEDUP_REMOVED lines=12> */
[----:B------:R-:W2:Y:S02]  /*11640*/  SYNCS.PHASECHK.TRANS64.TRYWAIT P0, [R10+URZ+0x28c20], R6 ;  /* 0x028c20060a0075a7 */ /* 0x000ea4000800017f */
[----:B-12---:R-:W-:Y:S05]  /*11650*/  @!P0 BRA `(.L_x_4487) ;  /* 0x0000003400c08947 */ /* 0x006fea0003800000 */
.L_x_4556:
[----:B------:R-:W-:Y:S05]  /*11660*/  BSYNC B0 ;  /* 0x0000000000007941 */ /* 0x000fea0003800000 */
.L_x_4486:
[----:B------:R-:W-:Y:S04]  /*11670*/  BSSY B0, `(.L_x_4488) ;  /* 0x000004f000007945 */ /* 0x000fe80003800000 */
[----:B------:R-:W-:Y:S05]  /*11680*/  @!P6 BRA `(.L_x_4489) ;  /* 0x000000040034e947 */ /* 0x000fea0003800000 */
[----:B------:R-:W2:Y:S01]  /*11690*/  LDL R10, [R1] ;  /* 0x00000000010a7983 */ /* 0x000ea20000100800 */
[----:B------:R-:W-:-:S03]  /*116a0*/  MOV R11, 0x400 ;  /* 0x00000400000b7802 */ /* 0x000fc60000000f00 */
[----:B-1----:R-:W3:Y:S01]  /*116b0*/  LDL R9, [R1+0x4] ;  /* 0x0000040001097983 */ /* 0x002ee20000100800 */
[----:B------:R-:W1:Y:S02]  /*116c0*/  S2R R12, SR_CgaCtaId ;  /* 0x00000000000c7919 */ /* 0x000e640000008800 */
[----:B-1----:R-:W-:-:S05]  /*116d0*/  LEA R11, R12, R11, 0x18 ;  /* 0x0000000b0c0b7211 */ /* 0x002fca00078ec0ff */
[----:B--2---:R-:W-:Y:S01]  /*116e0*/  IMAD R6, R10, 0x8, R11 ;  /* 0x000000080a067824 */ /* 0x004fe200078e020b */
[----:B---3--:R-:W-:-:S04]  /*116f0*/  SHF.L.U32 R9, R9, 0x1f, RZ ;  /* 0x0000001f09097819 */ /* 0x008fc800000006ff */
[----:B------:R-:W1:Y:S02]  /*11700*/  SYNCS.PHASECHK.TRANS64.TRYWAIT P0, [R6+URZ+0x28c60], R9 ;  /* 0x028c6009060075a7 */ /* 0x000e64000800017f */
[----:B-1----:R-:W-:Y:S05]  /*11710*/  @!P0 BRA `(.L_x_4490) ;  /* 0x0000003400b08947 */ /* 0x002fea0003800000 */
.L_x_4557:
        /* <DEDUP_REMOVED lines=11> */
.L_x_4491:
[----:B------:R-:W2:Y:S01]  /*117d0*/  LDL R10, [R1] ;  /* 0x00000000010a7983 */ /* 0x000ea20000100800 */
[----:B------:R-:W-:-:S03]  /*117e0*/  MOV R11, 0x400 ;  /* 0x00000400000b7802 */ /* 0x000fc60000000f00 */
[----:B-1----:R-:W3:Y:S01]  /*117f0*/  LDL R9, [R1+0x8] ;  /* 0x0000080001097983 */ /* 0x002ee20000100800 */
[----:B------:R-:W1:Y:S01]  /*11800*/  S2R R12, SR_CgaCtaId ;  /* 0x00000000000c7919 */ /* 0x000e620000008800 */
[----:B------:R-:W-:Y:S02]  /*11810*/  R2UR UR9, R6 ;  /* 0x00000000060972ca */ /* 0x000fe400000e0000 */
[----:B------:R-:W-:Y:S01]  /*11820*/  R2UR UR11, R8 ;  /* 0x00000000080b72ca */ /* 0x000fe200000e0000 */
[----:B------:R-:W-:Y:S01]  /*11830*/  UIADD3 UR4, UP0, UR38, 0x470, URZ ;  /* 0x0000047026047890 */ /* 0x000fe2000ff1e03f */
[----:B------:R-:W-:Y:S02]  /*11840*/  R2UR UR12, R0 ;  /* 0x00000000000c72ca */ /* 0x000fe400000e0000 */
[----:B------:R-:W-:Y:S02]  /*11850*/  R2UR UR13, R7 ;  /* 0x00000000070d72ca */ /* 0x000fe400000e0000 */
        /* <DEDUP_REMOVED lines=48> */
.L_x_4489:
[----:B------:R-:W-:Y:S05]  /*11b60*/  BSYNC B0 ;  /* 0x0000000000007941 */ /* 0x000fea0003800000 */
.L_x_4488:
[----:B-1----:R-:W2:Y:S04]  /*11b70*/  LDL R6, [R1+0x14] ;  /* 0x0000140001067983 */ /* 0x002ea80000100800 */
[----:B------:R-:W3:Y:S01]  /*11b80*/  LDL R9, [R1+0xc] ;  /* 0x00000c0001097983 */ /* 0x000ee20000100800 */
[----:B------:R-:W-:Y:S01]  /*11b90*/  BSSY B0, `(.L_x_4492) ;  /* 0x00001ab000007945 */ /* 0x000fe20003800000 */
[----:B--2---:R-:W-:-:S05]  /*11ba0*/  VIADD R8, R6, 0xfffffffe ;  /* 0xfffffffe06087836 */ /* 0x004fca0000000000 */
[----:B---3--:R-:W-:-:S13]  /*11bb0*/  ISETP.GE.AND P0, PT, R8, R9, PT ;  /* 0x000000090800720c */ /* 0x008fda0003f06270 */
[----:B------:R-:W-:Y:S05]  /*11bc0*/  @!P0 BRA `(.L_x_4493) ;  /* 0x00000018009c8947 */ /* 0x000fea0003800000 */
[----:B------:R-:W-:Y:S01]  /*11bd0*/  LOP3.LUT R10, RZ, R9, RZ, 0x33, !PT ;  /* 0x00000009ff0a7212 */ /* 0x000fe200078e33ff */
[----:B------:R-:W-:Y:S01]  /*11be0*/  IMAD.MOV R9, RZ, RZ, -R6 ;  /* 0x000000ffff097224 */ /* 0x000fe200078e0a06 */
[----:B------:R-:W-:Y:S04]  /*11bf0*/  BSSY B1, `(.L_x_4494) ;  /* 0x000008f000017945 */ /* 0x000fe80003800000 */
[----:B------:R-:W-:-:S04]  /*11c00*/  VIADDMNMX R10, R9, 0x1, R10, !PT ;  /* 0x00000001090a7846 */ /* 0x000fc8000780010a */
[----:B------:R-:W-:-:S04]  /*11c10*/  IADD3 R6, R6, R10, RZ ;  /* 0x0000000a06067210 */ /* 0x000fc80007ffe0ff */
[----:B------:R-:W-:-:S04]  /*11c20*/  LOP3.LUT R6, R6, 0x1, RZ, 0xc0, !PT ;  /* 0x0000000106067812 */ /* 0x000fc800078ec0ff */
[----:B------:R-:W-:-:S13]  /*11c30*/  ISETP.NE.U32.AND P0, PT, R6, 0x1, PT ;  /* 0x000000010600780c */ /* 0x000fda0003f05070 */
[----:B------:R-:W-:Y:S05]  /*11c40*/  @P0 BRA `(.L_x_4495) ;  /* 0x0000000800240947 */ /* 0x000fea0003800000 */
[----:B------:R-:W2:Y:S04]  /*11c50*/  LDL.LU R11, [R1] ;  /* 0x00000000010b7983 */ /* 0x000ea80000300800 */
[----:B0-----:R-:W3:Y:S01]  /*11c60*/  LDL.LU R13, [R1+0x4] ;  /* 0x00000400010d7983 */ /* 0x001ee20000300800 */
        /* <DEDUP_REMOVED lines=25> */
[----:B------:R-:W-:Y:S01]  /*11e00*/  LEA R2, P0, R6, R2, 0x2 ;  /* 0x0000000206027211 */ /* 0x000fe200078010ff */
[----:B------:R-:W-:-:S03]  /*11e10*/  IMAD.MOV R7, RZ, RZ, -R9 ;  /* 0x000000ffff077224 */ /* 0x000fc600078e0a09 */
[----:B------:R-:W-:Y:S01]  /*11e20*/  LEA.HI.X R3, R6, R3, R11, 0x2, P0 ;  /* 0x0000000306037211 */ /* 0x000fe200000f140b */
[----:B------:R-:W-:-:S04]  /*11e30*/  IMAD R8, R12, R7, R8 ;  /* 0x000000070c087224 */ /* 0x000fc800078e0208 */
[----:B------:R1:W5:Y:S04]  /*11e40*/  LDG.E R7, desc[UR48][R2.64] ;  /* 0x0000003002077981 */ /* 0x000368000c1e1900 */
.L_x_4498:
[----:B-1----:R-:W1:Y:S01]  /*11e50*/  S2R R3, SR_CgaCtaId ;  /* 0x0000000000037919 */ /* 0x002e620000008800 */
[----:B------:R-:W-:-:S04]  /*11e60*/  MOV R2, 0x400 ;  /* 0x0000040000027802 */ /* 0x000fc80000000f00 */
[----:B-1----:R-:W-:Y:S02]  /*11e70*/  LEA R2, R3, R2, 0x18 ;  /* 0x0000000203027211 */ /* 0x002fe400078ec0ff */
[----:B------:R-:W-:-:S03]  /*11e80*/  SHF.L.U32 R3, R13, 0x1f, RZ ;  /* 0x0000001f0d037819 */ /* 0x000fc600000006ff */
[----:B------:R-:W-:-:S04]  /*11e90*/  IMAD R2, R14, 0x8, R2 ;  /* 0x000000080e027824 */ /* 0x000fc800078e0202 */
[----:B------:R-:W1:Y:S02]  /*11ea0*/  SYNCS.PHASECHK.TRANS64.TRYWAIT P0, [R2+URZ+0x28c40], R3 ;  /* 0x028c4003020075a7 */ /* 0x000e64000800017f */
[----:B-1----:R-:W-:Y:S05]  /*11eb0*/  @!P0 BRA `(.L_x_4499) ;  /* 0x0000002c00dc8947 */ /* 0x002fea0003800000 */
.L_x_4558:
[----:B------:R-:W2:Y:S02]  /*11ec0*/  S2R R6, SR_TID.X ;  /* 0x0000000000067919 */ /* 0x000ea40000002100 */
[----:B--2---:R-:W-:-:S04]  /*11ed0*/  LOP3.LUT R6, R6, 0x7f, RZ, 0xc0, !PT ;  /* 0x0000007f06067812 */ /* 0x004fc800078ec0ff */
[----:B------:R-:W-:-:S13]  /*11ee0*/  ISETP.NE.AND P1, PT, R6, RZ, PT ;  /* 0x000000ff0600720c */ /* 0x000fda0003f25270 */
        /* <DEDUP_REMOVED lines=8> */
.L_x_4500:
[----:B------:R-:W2:Y:S01]  /*11f70*/  LDL R6, [R1] ;  /* 0x0000000001067983 */ /* 0x000ea20000100800 */
        /* <DEDUP_REMOVED lines=21> */
.L_x_4559:
        /* <DEDUP_REMOVED lines=8> */
.L_x_4502:
        /* <DEDUP_REMOVED lines=54> */
.L_x_4497:
[----:B------:R-:W-:Y:S05]  /*124b0*/  BSYNC B2 ;  /* 0x0000000000027941 */ /* 0x000fea0003800000 */
.L_x_4496:
[----:B------:R-:W2:Y:S02]  /*124c0*/  LDL R2, [R1+0x14] ;  /* 0x0000140001027983 */ /* 0x000ea40000100800 */
[----:B--2---:R-:W-:-:S07]  /*124d0*/  VIADD R8, R2, 0xfffffffd ;  /* 0xfffffffd02087836 */ /* 0x004fce0000000000 */
.L_x_4495:
[----:B------:R-:W-:Y:S05]  /*124e0*/  BSYNC B1 ;  /* 0x0000000000017941 */ /* 0x000fea0003800000 */
.L_x_4494:
[----:B------:R-:W2:Y:S01]  /*124f0*/  LDL.LU R2, [R1+0x14] ;  /* 0x0000140001027983 */ /* 0x000ea20000300800 */
[----:B------:R-:W-:Y:S01]  /*12500*/  VIADD R10, R10, 0xfffffffe ;  /* 0xfffffffe0a0a7836 */ /* 0x000fe20000000000 */
[----:B--2---:R-:W-:-:S04]  /*12510*/  LOP3.LUT R3, RZ, R2, RZ, 0x33, !PT ;  /* 0x00000002ff037212 */ /* 0x004fc800078e33ff */
[----:B------:R-:W-:-:S13]  /*12520*/  ISETP.NE.AND P0, PT, R10, R3, PT ;  /* 0x000000030a00720c */ /* 0x000fda0003f05270 */
[----:B------:R-:W-:Y:S05]  /*12530*/  @!P0 BRA `(.L_x_4493) ;  /* 0x0000001000408947 */ /* 0x000fea0003800000 */
.L_x_4517:
        /* <DEDUP_REMOVED lines=11> */
[----:B------:R-:W-:Y:S02]  /*125f0*/  MOV R11, R8 ;  /* 0x00000008000b7202 */ /* 0x000fe40000000f00 */
        /* <DEDUP_REMOVED lines=20> */
.L_x_4505:
[----:B------:R-:W2:Y:S01]  /*12740*/  S2R R3, SR_CgaCtaId ;  /* 0x0000000000037919 */ /* 0x000ea20000008800 */
[----:B------:R-:W-:-:S04]  /*12750*/  MOV R2, 0x400 ;  /* 0x0000040000027802 */ /* 0x000fc80000000f00 */
[----:B--2---:R-:W-:Y:S02]  /*12760*/  LEA R2, R3, R2, 0x18 ;  /* 0x0000000203027211 */ /* 0x004fe400078ec0ff */
[----:B------:R-:W-:-:S03]  /*12770*/  SHF.L.U32 R3, R10, 0x1f, RZ ;  /* 0x0000001f0a037819 */ /* 0x000fc600000006ff */
[----:B------:R-:W-:-:S04]  /*12780*/  IMAD R2, R9, 0x8, R2 ;  /* 0x0000000809027824 */ /* 0x000fc800078e0202 */
[----:B------:R-:W2:Y:S02]  /*12790*/  SYNCS.PHASECHK.TRANS64.TRYWAIT P0, [R2+URZ+0x28c40], R3 ;  /* 0x028c4003020075a7 */ /* 0x000ea4000800017f */
[----:B--2---:R-:W-:Y:S05]  /*127a0*/  @!P0 BRA `(.L_x_4506) ;  /* 0x0000002400c88947 */ /* 0x004fea0003800000 */
.L_x_4560:
[----:B-1----:R-:W1:Y:S02]  /*127b0*/  S2R R6, SR_TID.X ;  /* 0x0000000000067919 */ /* 0x002e640000002100 */
        /* <DEDUP_REMOVED lines=8> */
[----:B---3--:R-:W-:Y:S05]  /*12840*/  @!P1 BRA `(.L_x_4507) ;  /* 0x0000000000049947 */ /* 0x008fea0003800000 */
[----:B------:R-:W-:Y:S01]  /*12850*/  BPT.TRAP 0x1 ;  /* 0x000000040000795c */ /* 0x000fe20000300000 */
.L_x_4507:
[----:B------:R-:W3:Y:S01]  /*12860*/  LDL R12, [R1+0x8] ;  /* 0x00000800010c7983 */ /* 0x000ee20000100800 */
[----:B------:R-:W-:Y:S01]  /*12870*/  MOV R6, 0x400 ;  /* 0x0000040000067802 */ /* 0x000fe20000000f00 */
[----:B0-----:R-:W0:Y:S01]  /*12880*/  S2R R13, SR_CgaCtaId ;  /* 0x00000000000d7919 */ /* 0x001e220000008800 */
[----:B------:R-:W-:Y:S01]  /*12890*/  R2UR UR9, R2 ;  /* 0x00000000020972ca */ /* 0x000fe200000e0000 */
[----:B------:R-:W-:Y:S01]  /*128a0*/  UIADD3 UR4, UP0, UR38, 0x370, URZ ;  /* 0x0000037026047890 */ /* 0x000fe2000ff1e03f */
[----:B------:R-:W-:Y:S02]  /*128b0*/  R2UR UR12, R0 ;  /* 0x00000000000c72ca */ /* 0x000fe400000e0000 */
[----:B-----5:R-:W-:Y:S01]  /*128c0*/  R2UR UR13, R7 ;  /* 0x00000000070d72ca */ /* 0x020fe200000e0000 */
[----:B------:R-:W-:Y:S01]  /*128d0*/  UIADD3.X UR5, URZ, UR39, URZ, UP0, !UPT ;  /* 0x000000273f057290 */ /* 0x000fe200087fe43f */
[----:B0-----:R-:W-:-:S05]  /*128e0*/  LEA R6, R13, R6, 0x18 ;  /* 0x000000060d067211 */ /* 0x001fca00078ec0ff */
        /* <DEDUP_REMOVED lines=10> */
[----:B------:R-:W1:Y:S02]  /*12990*/  SYNCS.PHASECHK.TRANS64.TRYWAIT P1, [R2+URZ+0x28c60], R3 ;  /* 0x028c6003020075a7 */ /* 0x000e64000802017f */
[----:B01----:R-:W-:Y:S05]  /*129a0*/  @!P1 BRA `(.L_x_4508) ;  /* 0x00000024005c9947 */ /* 0x003fea0003800000 */
.L_x_4561:
[----:B------:R-:W-:Y:S05]  /*129b0*/  @P0 BRA `(.L_x_4509) ;  /* 0x00000000001c0947 */ /* 0x000fea0003800000 */
[----:B------:R-:W1:Y:S01]  /*129c0*/  S2R R11, SR_TID.X ;  /* 0x00000000000b7919 */ /* 0x000e620000002100 */
[----:B0-2---:R-:W-:-:S04]  /*129d0*/  IMAD.MOV.U32 R3, RZ, RZ, 0x10000 ;  /* 0x00010000ff037424 */ /* 0x005fc800078e00ff */
[----:B------:R3:W-:Y:S01]  /*129e0*/  SYNCS.ARRIVE.TRANS64 RZ, [R2+URZ+0x28c50], R3 ;  /* 0x028c500302ff79a7 */ /* 0x0007e2000800003f */
[----:B-1----:R-:W-:-:S04]  /*129f0*/  LOP3.LUT R11, R11, 0x1f, RZ, 0xc0, !PT ;  /* 0x0000001f0b0b7812 */ /* 0x002fc800078ec0ff */
[----:B------:R-:W-:-:S13]  /*12a00*/  ISETP.NE.AND P1, PT, R11, RZ, PT ;  /* 0x000000ff0b00720c */ /* 0x000fda0003f25270 */
[----:B---3--:R-:W-:Y:S05]  /*12a10*/  @!P1 BRA `(.L_x_4509) ;  /* 0x0000000000049947 */ /* 0x008fea0003800000 */
[----:B------:R-:W-:Y:S01]  /*12a20*/  BPT.TRAP 0x1 ;  /* 0x000000040000795c */ /* 0x000fe20000300000 */
.L_x_4509:
[----:B------:R-:W1:Y:S01]  /*12a30*/  S2R R11, SR_CgaCtaId ;  /* 0x00000000000b7919 */ /* 0x000e620000008800 */
[----:B0-2---:R-:W-:Y:S01]  /*12a40*/  MOV R3, 0x400 ;  /* 0x0000040000037802 */ /* 0x005fe20000000f00 */
        /* <DEDUP_REMOVED lines=15> */
[----:B-1----:R-:W-:-:S05]  /*12b40*/  LEA R3, R11, R3, 0x18 ;  /* 0x000000030b037211 */ /* 0x002fca00078ec0ff */
        /* <DEDUP_REMOVED lines=34> */
[----:B-1----:R-:W-:Y:S01]  /*12d70*/  NOP ;  /* 0x0000000000007918 */ /* 0x002fe20000000000 */
.L_x_4504:
[----:B------:R-:W-:Y:S05]  /*12d80*/  BSYNC B1 ;  /* 0x0000000000017941 */ /* 0x000fea0003800000 */
.L_x_4503:
[----:B------:R-:W-:Y:S01]  /*12d90*/  VIADD R9, R9, 0x1 ;  /* 0x0000000109097836 */ /* 0x000fe20000000000 */
[----:B------:R-:W-:Y:S04]  /*12da0*/  BSSY B1, `(.L_x_4510) ;  /* 0x0000085000017945 */ /* 0x000fe80003800000 */
[----:B------:R-:W-:-:S04]  /*12db0*/  ISETP.NE.AND P0, PT, R9, 0x2, PT ;  /* 0x000000020900780c */ /* 0x000fc80003f05270 */
[----:B------:R-:W-:Y:S02]  /*12dc0*/  SEL R3, RZ, 0x1, P0 ;  /* 0x00000001ff037807 */ /* 0x000fe40000000000 */
[----:B------:R-:W-:Y:S01]  /*12dd0*/  SEL R12, R9, RZ, P0 ;  /* 0x000000ff090c7207 */ /* 0x000fe20000000000 */
[----:B------:R-:W-:Y:S01]  /*12de0*/  VIADD R9, R8, 0xffffffff ;  /* 0xffffffff08097836 */ /* 0x000fe20000000000 */
        /* <DEDUP_REMOVED lines=24> */
[----:B------:R-:W-:-:S06]  /*12f70*/  LEA.HI.X R7, R2, UR5, R3, 0x2, P0 ;  /* 0x0000000502077c11 */ /* 0x000fcc00080f1403 */
[----:B------:R2:W5:Y:S03]  /*12f80*/  LDG.E R7, desc[UR48][R6.64] ;  /* 0x0000003006077981 */ /* 0x000566000c1e1900 */
.L_x_4512:
[----:B------:R-:W3:Y:S01]  /*12f90*/  S2R R3, SR_CgaCtaId ;  /* 0x0000000000037919 */ /* 0x000ee20000008800 */
[----:B------:R-:W-:-:S04]  /*12fa0*/  MOV R2, 0x400 ;  /* 0x0000040000027802 */ /* 0x000fc80000000f00 */
[----:B---3--:R-:W-:Y:S02]  /*12fb0*/  LEA R2, R3, R2, 0x18 ;  /* 0x0000000203027211 */ /* 0x008fe400078ec0ff */
[----:B------:R-:W-:-:S03]  /*12fc0*/  SHF.L.U32 R3, R11, 0x1f, RZ ;  /* 0x0000001f0b037819 */ /* 0x000fc600000006ff */
[----:B------:R-:W-:-:S04]  /*12fd0*/  IMAD R2, R12, 0x8, R2 ;  /* 0x000000080c027824 */ /* 0x000fc800078e0202 */
[----:B------:R-:W3:Y:S02]  /*12fe0*/  SYNCS.PHASECHK.TRANS64.TRYWAIT P0, [R2+URZ+0x28c40], R3 ;  /* 0x028c4003020075a7 */ /* 0x000ee4000800017f */
[----:B---3--:R-:W-:Y:S05]  /*12ff0*/  @!P0 BRA `(.L_x_4513) ;  /* 0x0000001c00dc8947 */ /* 0x008fea0003800000 */
.L_x_4562:
[----:B--2---:R-:W2:Y:S02]  /*13000*/  S2R R6, SR_TID.X ;  /* 0x0000000000067919 */ /* 0x004ea40000002100 */
        /* <DEDUP_REMOVED lines=8> */
[----:B----4-:R-:W-:Y:S05]  /*13090*/  @!P1 BRA `(.L_x_4514) ;  /* 0x0000000000049947 */ /* 0x010fea0003800000 */
[----:B------:R-:W-:Y:S01]  /*130a0*/  BPT.TRAP 0x1 ;  /* 0x000000040000795c */ /* 0x000fe20000300000 */
.L_x_4514:
[----:B------:R-:W2:Y:S01]  /*130b0*/  LDL R6, [R1] ;  /* 0x0000000001067983 */ /* 0x000ea20000100800 */
[----:B-1----:R-:W-:-:S03]  /*130c0*/  MOV R12, 0x400 ;  /* 0x00000400000c7802 */ /* 0x002fc60000000f00 */
[----:B------:R-:W4:Y:S01]  /*130d0*/  LDL R11, [R1+0x8] ;  /* 0x00000800010b7983 */ /* 0x000f220000100800 */
        /* <DEDUP_REMOVED lines=17> */
[----:B------:R-:W1:Y:S02]  /*131f0*/  SYNCS.PHASECHK.TRANS64.TRYWAIT P1, [R2+URZ+0x28c60], R3 ;  /* 0x028c6003020075a7 */ /* 0x000e64000802017f */
[----:B01----:R-:W-:Y:S05]  /*13200*/  @!P1 BRA `(.L_x_4515) ;  /* 0x0000001c006c9947 */ /* 0x003fea0003800000 */
.L_x_4563:
[----:B------:R-:W-:Y:S05]  /*13210*/  @P0 BRA `(.L_x_4516) ;  /* 0x00000000001c0947 */ /* 0x000fea0003800000 */
[----:B------:R-:W1:Y:S01]  /*13220*/  S2R R10, SR_TID.X ;  /* 0x00000000000a7919 */ /* 0x000e620000002100 */
[----:B0--3--:R-:W-:-:S04]  /*13230*/  IMAD.MOV.U32 R3, RZ, RZ, 0x10000 ;  /* 0x00010000ff037424 */ /* 0x009fc800078e00ff */
[----:B------:R2:W-:Y:S01]  /*13240*/  SYNCS.ARRIVE.TRANS64 RZ, [R2+URZ+0x28c50], R3 ;  /* 0x028c500302ff79a7 */ /* 0x0005e2000800003f */
[----:B-1----:R-:W-:-:S04]  /*13250*/  LOP3.LUT R10, R10, 0x1f, RZ, 0xc0, !PT ;  /* 0x0000001f0a0a7812 */ /* 0x002fc800078ec0ff */
[----:B------:R-:W-:-:S13]  /*13260*/  ISETP.NE.AND P1, PT, R10, RZ, PT ;  /* 0x000000ff0a00720c */ /* 0x000fda0003f25270 */
[----:B--2---:R-:W-:Y:S05]  /*13270*/  @!P1 BRA `(.L_x_4516) ;  /* 0x0000000000049947 */ /* 0x004fea0003800000 */
[----:B------:R-:W-:Y:S01]  /*13280*/  BPT.TRAP 0x1 ;  /* 0x000000040000795c */ /* 0x000fe20000300000 */
.L_x_4516:
[----:B0--3--:R-:W2:Y:S01]  /*13290*/  LDL R3, [R1] ;  /* 0x0000000001037983 */ /* 0x009ea20000100800 */
        /* <DEDUP_REMOVED lines=53> */
.L_x_4511:
[----:B------:R-:W-:Y:S05]  /*135f0*/  BSYNC B1 ;  /* 0x0000000000017941 */ /* 0x000fea0003800000 */
.L_x_4510:
[----:B------:R-:W2:Y:S01]  /*13600*/  LDL R2, [R1+0xc] ;  /* 0x00000c0001027983 */ /* 0x000ea20000100800 */
[----:B------:R-:W-:Y:S01]  /*13610*/  VIADD R8, R8, 0xfffffffe ;  /* 0xfffffffe08087836 */ /* 0x000fe20000000000 */
[----:B--2---:R-:W-:-:S13]  /*13620*/  ISETP.GT.AND P0, PT, R9, R2, PT ;  /* 0x000000020900720c */ /* 0x004fda0003f04270 */
[----:B------:R-:W-:Y:S05]  /*13630*/  @P0 BRA `(.L_x_4517) ;  /* 0xffffffec00c00947 */ /* 0x000fea000383ffff */
.L_x_4493:
[----:B------:R-:W-:Y:S05]  /*13640*/  BSYNC B0 ;  /* 0x0000000000007941 */ /* 0x000fea0003800000 */
.L_x_4492:
        /* <DEDUP_REMOVED lines=23> */
.L_x_4519:
[----:B------:R-:W-:Y:S05]  /*137c0*/  BSYNC B0 ;  /* 0x0000000000007941 */ /* 0x000fea0003800000 */
.L_x_4518:
[----:B--2---:R-:W2:Y:S02]  /*137d0*/  LDL.LU R2, [R1+0x4] ;  /* 0x0000040001027983 */ /* 0x004ea40000300800 */
[----:B--2---:R-:W-:-:S05]  /*137e0*/  LOP3.LUT R2, R2, R0, RZ, 0x3c, !PT ;  /* 0x0000000002027212 */ /* 0x004fca00078e3cff */
[----:B------:R2:W-:Y:S02]  /*137f0*/  STL [R1+0x4], R2 ;  /* 0x0000040201007387 */ /* 0x0005e40000100800 */
.L_x_4475:
[----:B------:R-:W-:Y:S05]  /*13800*/  BSYNC B6 ;  /* 0x0000000000067941 */ /* 0x000fea0003800000 */
.L_x_4473:
[----:B------:R-:W-:-:S03]  /*13810*/  UMOV UR4, 0xffffffff ;  /* 0xffffffff00047882 */ /* 0x000fc60000000000 */
[----:B------:R-:W-:Y:S05]  /*13820*/  BRA.DIV UR4, `(.L_x_4520) ;  /* 0x0000001604f87947 */ /* 0x000fea000b800000 */
[----:B------:R3:W4:Y:S04]  /*13830*/  SHFL.IDX PT, R4, R16, RZ, 0x1f ;  /* 0x00001fff10047589 */ /* 0x00072800000e0000 */
[----:B------:R3:W0:Y:S02]  /*13840*/  SHFL.IDX PT, R7, R16, 0x1, 0x1f ;  /* 0x00201f0010077f89 */ /* 0x00062400000e0000 */
.L_x_4567:
[----:B-1----:R-:W1:Y:S01]  /*13850*/  S2R R6, SR_TID.X ;  /* 0x0000000000067919 */ /* 0x002e620000002100 */
[----:B------:R-:W-:Y:S01]  /*13860*/  ULDC UR4, c[0x0][0xc14] ;  /* 0x0003050000047ab9 */ /* 0x000fe20000000800 */
[----:B------:R-:W-:Y:S01]  /*13870*/  BSSY B0, `(.L_x_4521) ;  /* 0x000000b000007945 */ /* 0x000fe20003800000 */
[----:B------:R-:W-:Y:S02]  /*13880*/  IMAD.U32 R0, RZ, RZ, UR4 ;  /* 0x00000004ff007e24 */ /* 0x000fe4000f8e00ff */
[----:B------:R-:W-:Y:S01]  /*13890*/  IMAD.MOV.U32 R17, RZ, RZ, RZ ;  /* 0x000000ffff117224 */ /* 0x000fe200078e00ff */
[----:B-1----:R-:W-:-:S04]  /*138a0*/  LOP3.LUT R6, R6, 0x1f, RZ, 0xc0, !PT ;  /* 0x0000001f06067812 */ /* 0x002fc800078ec0ff */
[C---:B------:R-:W-:Y:S01]  /*138b0*/  ISETP.NE.AND P0, PT, R6.reuse, 0x1f, PT ;  /* 0x0000001f0600780c */ /* 0x040fe20003f05270 */
[----:B------:R-:W-:-:S05]  /*138c0*/  IMAD.IADD R5, R6, 0x1, R19 ;  /* 0x0000000106057824 */ /* 0x000fca00078e0213 */
[----:B------:R-:W-:-:S13]  /*138d0*/  ISETP.GE.OR P0, PT, R5, R0, !P0 ;  /* 0x000000000500720c */ /* 0x000fda0004706670 */
[----:B------:R-:W-:Y:S05]  /*138e0*/  @P0 BRA `(.L_x_4522) ;  /* 0x00000000000c0947 */ /* 0x000fea0003800000 */
[----:B--2---:R-:W1:Y:S02]  /*138f0*/  LDC.64 R2, c[0x0][0xc58] ;  /* 0x00031600ff027b82 */ /* 0x004e640000000a00 */
[----:B-1----:R-:W-:-:S05]  /*13900*/  IMAD.WIDE R2, R5, 0x4, R2 ;  /* 0x0000000405027825 */ /* 0x002fca00078e0202 */
[----:B------:R1:W5:Y:S02]  /*13910*/  LDG.E R17, desc[UR48][R2.64] ;  /* 0x0000003002117981 */ /* 0x000364000c1e1900 */
.L_x_4522:
[----:B------:R-:W-:Y:S05]  /*13920*/  BSYNC B0 ;  /* 0x0000000000007941 */ /* 0x000fea0003800000 */
.L_x_4521:
        /* <DEDUP_REMOVED lines=9> */
[----:B-12---:R-:W-:Y:S02]  /*139c0*/  SEL R2, R14, RZ, P1 ;  /* 0x000000ff0e027207 */ /* 0x006fe40000800000 */
        /* <DEDUP_REMOVED lines=13> */
.L_x_4575:
[----:B------:R-:W-:Y:S02]  /*13aa0*/  ULDC UR4, c[0x0][0xc10] ;  /* 0x0003040000047ab9 */ /* 0x000fe40000000800 */
[----:B------:R-:W-:-:S04]  /*13ab0*/  IMAD.U32 R5, RZ, RZ, UR4 ;  /* 0x00000004ff057e24 */ /* 0x000fc8000f8e00ff */
[----:B-1----:R-:W-:-:S04]  /*13ac0*/  IMAD R14, R14, R5, RZ ;  /* 0x000000050e0e7224 */ /* 0x002fc800078e02ff */
[----:B------:R-:W-:-:S05]  /*13ad0*/  IMAD.IADD R7, R7, 0x1, R14 ;  /* 0x0000000107077824 */ /* 0x000fca00078e020e */
[----:B----4-:R-:W-:-:S13]  /*13ae0*/  ISETP.GT.AND P0, PT, R7, R4, PT ;  /* 0x000000040700720c */ /* 0x010fda0003f04270 */
[----:B------:R-:W-:Y:S05]  /*13af0*/  @P0 BRA `(.L_x_4524) ;  /* 0x0000000000b40947 */ /* 0x000fea0003800000 */
[----:B------:R-:W1:Y:S02]  /*13b00*/  LDC R0, c[0x0][0xc14] ;  /* 0x00030500ff007b82 */ /* 0x000e640000000800 */
.L_x_4529:
        /* <DEDUP_REMOVED lines=14> */
.L_x_4527:
[----:B------:R-:W-:Y:S05]  /*13bf0*/  BSYNC B0 ;  /* 0x0000000000007941 */ /* 0x000fea0003800000 */
.L_x_4526:
        /* <DEDUP_REMOVED lines=9> */
[----:B01----:R-:W-:Y:S02]  /*13c90*/  SEL R2, R14, RZ, P1 ;  /* 0x000000ff0e027207 */ /* 0x003fe40000800000 */
        /* <DEDUP_REMOVED lines=13> */
.L_x_4583:
[----:B------:R-:W-:Y:S02]  /*13d70*/  ULDC UR4, c[0x0][0xc10] ;  /* 0x0003040000047ab9 */ /* 0x000fe40000000800 */
[----:B------:R-:W-:-:S04]  /*13d80*/  IMAD.U32 R5, RZ, RZ, UR4 ;  /* 0x00000004ff057e24 */ /* 0x000fc8000f8e00ff */
[----:B-1----:R-:W-:-:S04]  /*13d90*/  IMAD R14, R14, R5, RZ ;  /* 0x000000050e0e7224 */ /* 0x002fc800078e02ff */
[----:B------:R-:W-:-:S05]  /*13da0*/  IMAD.IADD R7, R14, 0x1, R7 ;  /* 0x000000010e077824 */ /* 0x000fca00078e0207 */
[----:B------:R-:W-:-:S13]  /*13db0*/  ISETP.GT.AND P0, PT, R7, R4, PT ;  /* 0x000000040700720c */ /* 0x000fda0003f04270 */
[----:B------:R-:W-:Y:S05]  /*13dc0*/  @!P0 BRA `(.L_x_4529) ;  /* 0xfffffffc00508947 */ /* 0x000fea000383ffff */
.L_x_4524:
[----:B---3--:R-:W-:Y:S01]  /*13dd0*/  IMAD.IADD R16, R7, 0x1, -R14 ;  /* 0x0000000107107824 */ /* 0x008fe200078e0a0e */
[----:B------:R-:W-:-:S03]  /*13de0*/  UMOV UR4, 0xffffffff ;  /* 0xffffffff00047882 */ /* 0x000fc60000000000 */
[----:B------:R-:W-:-:S05]  /*13df0*/  IMAD R3, R2, R5, R16 ;  /* 0x0000000502037224 */ /* 0x000fca00078e0210 */
[----:B------:R-:W-:Y:S01]  /*13e00*/  ISETP.GT.AND P6, PT, R3, R4, PT ;  /* 0x000000040300720c */ /* 0x000fe20003fc4270 */
[----:B------:R-:W-:-:S12]  /*13e10*/  BRA.DIV UR4, `(.L_x_4530) ;  /* 0x0000001a04687947 */ /* 0x000fd8000b800000 */
[----:B------:R-:W-:-:S04]  /*13e20*/  VOTE.ANY R3, PT, !P6 ;  /* 0x0000000000037806 */ /* 0x000fc800070e0100 */
[----:B------:R-:W1:Y:S02]  /*13e30*/  POPC R6, R3 ;  /* 0x0000000300067309 */ /* 0x000e640000000000 */
[----:B-1----:R1:W2:Y:S02]  /*13e40*/  SHFL.IDX PT, R17, R17, R6, 0x1f ;  /* 0x00001f0611117589 */ /* 0x0022a400000e0000 */
.L_x_4587:
[----:B------:R-:W-:Y:S02]  /*13e50*/  ISETP.NE.AND P0, PT, R3, RZ, PT ;  /* 0x000000ff0300720c */ /* 0x000fe40003f05270 */
[----:B------:R-:W-:-:S11]  /*13e60*/  MOV R7, RZ ;  /* 0x000000ff00077202 */ /* 0x000fd60000000f00 */
[----:B------:R-:W-:Y:S05]  /*13e70*/  @!P0 BRA `(.L_x_4531) ;  /* 0x0000000000108947 */ /* 0x000fea0003800000 */
[----:B------:R-:W-:Y:S01]  /*13e80*/  UMOV UR4, 0xffffffff ;  /* 0xffffffff00047882 */ /* 0x000fe20000000000 */
[----:B------:R-:W-:Y:S02]  /*13e90*/  VIADD R12, R6, 0xffffffff ;  /* 0xffffffff060c7836 */ /* 0x000fe40000000000 */
[----:B------:R-:W-:Y:S05]  /*13ea0*/  BRA.DIV UR4, `(.L_x_4532) ;  /* 0x0000001a048c7947 */ /* 0x000fea000b800000 */
[----:B------:R3:W4:Y:S02]  /*13eb0*/  SHFL.IDX PT, R7, R2, R12, 0x1f ;  /* 0x00001f0c02077589 */ /* 0x00072400000e0000 */
.L_x_4531:
        /* <DEDUP_REMOVED lines=32> */
[----:B------:R-:W-:Y:S01]  /*140c0*/  IMAD R4, R8, R9, RZ ;  /* 0x0000000908047224 */ /* 0x000fe200078e02ff */
[----:B------:R-:W-:-:S03]  /*140d0*/  IADD3 R9, -R9, RZ, RZ ;  /* 0x000000ff09097210 */ /* 0x000fc60007ffe1ff */
        /* <DEDUP_REMOVED lines=33> */
.L_x_4525:
[----:B------:R-:W-:Y:S01]  /*142f0*/  UMOV UR4, URZ ;  /* 0x0000003f00047c82 */ /* 0x000fe20008000000 */
[----:B------:R-:W-:Y:S01]  /*14300*/  UMOV UR5, URZ ;  /* 0x0000003f00057c82 */ /* 0x000fe20008000000 */
[----:B------:R-:W-:Y:S01]  /*14310*/  ULDC UR6, c[0x0][0xc14] ;  /* 0x0003050000067ab9 */ /* 0x000fe20000000800 */
[----:B---3--:R-:W-:Y:S02]  /*14320*/  IMAD.MOV.U32 R16, RZ, RZ, R4 ;  /* 0x000000ffff107224 */ /* 0x008fe400078e0004 */
[----:B------:R-:W-:Y:S02]  /*14330*/  IMAD.U32 R17, RZ, RZ, UR4 ;  /* 0x00000004ff117e24 */ /* 0x000fe4000f8e00ff */
[----:B------:R-:W-:Y:S02]  /*14340*/  IMAD.U32 R18, RZ, RZ, UR5 ;  /* 0x00000005ff127e24 */ /* 0x000fe4000f8e00ff */
[----:B------:R-:W-:-:S07]  /*14350*/  IMAD.U32 R19, RZ, RZ, UR6 ;  /* 0x00000006ff137e24 */ /* 0x000fce000f8e00ff */
.L_x_4533:
        /* <DEDUP_REMOVED lines=12> */
.L_x_4461:
        /* <DEDUP_REMOVED lines=12> */
.L_x_4590:
[----:B------:R-:W-:Y:S05]  /*144e0*/  BSYNC B0 ;  /* 0x0000000000007941 */ /* 0x000fea0003800000 */
.L_x_4535:
[----:B------:R-:W-:-:S03]  /*144f0*/  UMOV UR4, 0xffffffff ;  /* 0xffffffff00047882 */ /* 0x000fc60000000000 */
[----:B------:R-:W-:Y:S05]  /*14500*/  BRA.DIV UR4, `(.L_x_4537) ;  /* 0x0000001604307947 */ /* 0x000fea000b800000 */
[----:B------:R-:W2:Y:S02]  /*14510*/  S2R R2, SR_TID.X ;  /* 0x0000000000027919 */ /* 0x000ea40000002100 */
[----:B--2---:R-:W-:-:S04]  /*14520*/  SHF.R.U32.HI R2, RZ, 0x5, R2 ;  /* 0x00000005ff027819 */ /* 0x004fc80000011602 */
[----:B------:R-:W-:-:S05]  /*14530*/  LOP3.LUT R2, R2, 0x3, RZ, 0xc0, !PT ;  /* 0x0000000302027812 */ /* 0x000fca00078ec0ff */
[----:B------:R2:W3:Y:S02]  /*14540*/  SHFL.IDX PT, R14, R2, RZ, 0x1f ;  /* 0x00001fff020e7589 */ /* 0x0004e400000e0000 */
.L_x_4593:
[----:B---3--:R-:W-:Y:S01]  /*14550*/  ISETP.NE.AND P0, PT, R14, RZ, PT ;  /* 0x000000ff0e00720c */ /* 0x008fe20003f05270 */
[----:B------:R-:W-:-:S12]  /*14560*/  BSSY B0, `(.L_x_4538) ;  /* 0x0000027000007945 */ /* 0x000fd80003800000 */
[----:B------:R-:W-:Y:S05]  /*14570*/  @P0 BRA `(.L_x_4539) ;  /* 0x0000000000940947 */ /* 0x000fea0003800000 */
[----:B------:R-:W-:-:S03]  /*14580*/  UMOV UR4, 0xffffffff ;  /* 0xffffffff00047882 */ /* 0x000fc60000000000 */
[----:B------:R-:W-:Y:S05]  /*14590*/  BRA.DIV UR4, `(.L_x_4540) ;  /* 0x0000001604407947 */ /* 0x000fea000b800000 */
[----:B------:R-:W-:-:S13]  /*145a0*/  ELECT P6, URZ, PT ;  /* 0x00000000003f782f */ /* 0x000fda00038c0000 */
.L_x_4596:
[----:B------:R-:W-:Y:S05]  /*145b0*/  @!P6 BRA `(.L_x_4539) ;  /* 0x000000000084e947 */ /* 0x000fea0003800000 */
[----:B------:R-:W-:-:S06]  /*145c0*/  ULOP3.LUT UR4, UR36, 0x2, URZ, 0xfc, !UPT ;  /* 0x0000000224047892 */ /* 0x000fcc000f8efc3f */
[----:B--2---:R-:W-:-:S05]  /*145d0*/  IMAD.U32 R2, RZ, RZ, UR4 ;  /* 0x00000004ff027e24 */ /* 0x004fca000f8e00ff */
[----:B------:R-:W-:-:S13]  /*145e0*/  ISETP.NE.AND P2, PT, R2, 0x3, PT ;  /* 0x000000030200780c */ /* 0x000fda0003f45270 */
[----:B------:R-:W-:Y:S05]  /*145f0*/  @!P2 BRA `(.L_x_4541) ;  /* 0x000000000004a947 */ /* 0x000fea0003800000 */
[----:B------:R-:W-:Y:S01]  /*14600*/  BPT.TRAP 0x1 ;  /* 0x000000040000795c */ /* 0x000fe20000300000 */
.L_x_4541:
        /* <DEDUP_REMOVED lines=14> */
.L_x_4597:
[----:B------:R-:W2:Y:S02]  /*146f0*/  SYNCS.PHASECHK.TRANS64.TRYWAIT P0, [R7+URZ], R2 ;  /* 0x00000002070075a7 */ /* 0x000ea4000800017f */
[----:B--2---:R-:W-:Y:S05]  /*14700*/  @!P0 BRA `(.L_x_4543) ;  /* 0x0000001400188947 */ /* 0x004fea0003800000 */
.L_x_4598:
[----:B------:R-:W-:Y:S05]  /*14710*/  @!P2 BRA `(.L_x_4544) ;  /* 0x000000000004a947 */ /* 0x000fea0003800000 */
[----:B------:R-:W-:Y:S01]  /*14720*/  BPT.TRAP 0x1 ;  /* 0x000000040000795c */ /* 0x000fe20000300000 */
.L_x_4544:
[----:B------:R-:W3:Y:S01]  /*14730*/  LDL.LU R4, [R1] ;  /* 0x0000000001047983 */ /* 0x000ee20000300800 */
[----:B------:R-:W-:-:S04]  /*14740*/  VIADD R0, R0, 0x28c60 ;  /* 0x00028c6000007836 */ /* 0x000fc80000000000 */
[----:B---3--:R-:W-:-:S04]  /*14750*/  IMAD R4, R4, 0x8, R0 ;  /* 0x0000000804047824 */ /* 0x008fc800078e0200 */
[----:B------:R-:W3:Y:S02]  /*14760*/  SYNCS.PHASECHK.TRANS64.TRYWAIT P0, [R4+URZ], R5 ;  /* 0x00000005040075a7 */ /* 0x000ee4000800017f */
[----:B---3--:R-:W-:Y:S05]  /*14770*/  @!P0 BRA `(.L_x_4545) ;  /* 0x0000001400108947 */ /* 0x008fea0003800000 */
.L_x_4599:
[----:B------:R-:W-:-:S07]  /*14780*/  IMAD R3, R3, 0x8, R0 ;  /* 0x0000000803037824 */ /* 0x000fce00078e0200 */
.L_x_4546:
[----:B----4-:R4:W0:Y:S02]  /*14790*/  SYNCS.PHASECHK.TRANS64.TRYWAIT P0, [R3+URZ], R2 ;  /* 0x00000002030075a7 */ /* 0x010824000800017f */
[----:B0-----:R-:W-:Y:S05]  /*147a0*/  @!P0 NANOSLEEP.SYNCS 0x989680 ;  /* 0x009896800000895d */ /* 0x001fea0003900000 */
[----:B------:R-:W0:Y:S02]  /*147b0*/  @!P0 SYNCS.PHASECHK.TRANS64 P0, [R3+URZ], R2 ;  /* 0x00000002030085a7 */ /* 0x000e24000800007f */
[----:B0-----:R-:W-:Y:S05]  /*147c0*/  @!P0 BRA `(.L_x_4546) ;  /* 0xfffffffc00f08947 */ /* 0x001fea000383ffff */
.L_x_4539:
[----:B------:R-:W-:Y:S05]  /*147d0*/  BSYNC B0 ;  /* 0x0000000000007941 */ /* 0x000fea0003800000 */
.L_x_4538:
[----:B------:R-:W-:Y:S05]  /*147e0*/  EXIT ;  /* 0x000000000000794d */ /* 0x000fea0003800000 */
.L_x_4358:
[----:B0-----:R-:W-:-:S04]  /*147f0*/  IMAD.U32 R3, RZ, RZ, UR22 ;  /* 0x00000016ff037e24 */ /* 0x001fc8000f8e00ff */
[----:B------:R0:W1:Y:S03]  /*14800*/  SYNCS.PHASECHK.TRANS64.TRYWAIT P1, [R3+URZ+0x28c50], R0 ;  /* 0x028c5000030075a7 */ /* 0x000066000802017f */
[----:B-1----:R-:W-:Y:S05]  /*14810*/  @!P1 NANOSLEEP.SYNCS 0x989680 ;  /* 0x009896800000995d */ /* 0x002fea0003900000 */
[----:B------:R-:W1:Y:S02]  /*14820*/  @!P1 SYNCS.PHASECHK.TRANS64 P1, [R3+URZ+0x28c50], R0 ;  /* 0x028c5000030095a7 */ /* 0x000e64000802007f */
[----:B-1----:R-:W-:Y:S05]  /*14830*/  @!P1 BRA `(.L_x_4358) ;  /* 0xfffffffc00ec9947 */ /* 0x002fea000383ffff */
[----:B------:R-:W-:Y:S05]  /*14840*/  BRA `(.L_x_4547) ;  /* 0xfffffed400307947 */ /* 0x000fea000383ffff */
.L_x_4363:
[----:B-1----:R-:W-:-:S04]  /*14850*/  IMAD.U32 R6, RZ, RZ, UR20 ;  /* 0x00000014ff067e24 */ /* 0x002fc8000f8e00ff */
[----:B------:R1:W2:Y:S03]  /*14860*/  SYNCS.PHASECHK.TRANS64.TRYWAIT P1, [R6+URZ+0x28c50], R3 ;  /* 0x028c5003060075a7 */ /* 0x0002a6000802017f */
[----:B--2---:R-:W-:Y:S05]  /*14870*/  @!P1 NANOSLEEP.SYNCS 0x989680 ;  /* 0x009896800000995d */ /* 0x004fea0003900000 */
[----:B------:R-:W2:Y:S02]  /*14880*/  @!P1 SYNCS.PHASECHK.TRANS64 P1, [R6+URZ+0x28c50], R3 ;  /* 0x028c5003060095a7 */ /* 0x000ea4000802007f */
[----:B--2---:R-:W-:Y:S05]  /*14890*/  @!P1 BRA `(.L_x_4363) ;  /* 0xfffffffc00ec9947 */ /* 0x004fea000383ffff */
[----:B------:R-:W-:Y:S05]  /*148a0*/  BRA `(.L_x_4362) ;  /* 0xfffffee0002c7947 */ /* 0x000fea000383ffff */
.L_x_4372:
[----:B0-----:R-:W-:-:S04]  /*148b0*/  IMAD.U32 R3, RZ, RZ, UR38 ;  /* 0x00000026ff037e24 */ /* 0x001fc8000f8e00ff */
[----:B------:R0:W1:Y:S03]  /*148c0*/  SYNCS.PHASECHK.TRANS64.TRYWAIT P0, [R3+URZ+0x28c00], R0 ;  /* 0x028c0000030075a7 */ /* 0x000066000800017f */
[----:B-1----:R-:W-:Y:S05]  /*148d0*/  @!P0 NANOSLEEP.SYNCS 0x989680 ;  /* 0x009896800000895d */ /* 0x002fea0003900000 */
[----:B------:R-:W1:Y:S02]  /*148e0*/  @!P0 SYNCS.PHASECHK.TRANS64 P0, [R3+URZ+0x28c00], R0 ;  /* 0x028c0000030085a7 */ /* 0x000e64000800007f */
[----:B-1----:R-:W-:Y:S05]  /*148f0*/  @!P0 BRA `(.L_x_4372) ;  /* 0xfffffffc00ec8947 */ /* 0x002fea000383ffff */
[----:B------:R-:W-:Y:S05]  /*14900*/  BRA `(.L_x_4548) ;  /* 0xfffffef4004c7947 */ /* 0x000fea000383ffff */
.L_x_4376:
[----:B--2---:R2:W3:Y:S02]  /*14910*/  SYNCS.PHASECHK.TRANS64.TRYWAIT P0, [R10+URZ+0x28c30], R11 ;  /* 0x028c300b0a0075a7 */ /* 0x0044e4000800017f */
[----:B---3--:R-:W-:Y:S05]  /*14920*/  @!P0 NANOSLEEP.SYNCS 0x989680 ;  /* 0x009896800000895d */ /* 0x008fea0003900000 */
[----:B------:R-:W3:Y:S02]  /*14930*/  @!P0 SYNCS.PHASECHK.TRANS64 P0, [R10+URZ+0x28c30], R11 ;  /* 0x028c300b0a0085a7 */ /* 0x000ee4000800007f */
[----:B---3--:R-:W-:Y:S05]  /*14940*/  @!P0 BRA `(.L_x_4376) ;  /* 0xfffffffc00f08947 */ /* 0x008fea000383ffff */
[----:B------:R-:W-:Y:S05]  /*14950*/  BRA `(.L_x_4375) ;  /* 0xfffffef400647947 */ /* 0x000fea000383ffff */
.L_x_4388:
[----:B----4-:R4:W0:Y:S02]  /*14960*/  SYNCS.PHASECHK.TRANS64.TRYWAIT P0, [R10+URZ+0x28c50], R11 ;  /* 0x028c500b0a0075a7 */ /* 0x010824000800017f */
[----:B0-----:R-:W-:Y:S05]  /*14970*/  @!P0 NANOSLEEP.SYNCS 0x989680 ;  /* 0x009896800000895d */ /* 0x001fea0003900000 */
[----:B------:R-:W0:Y:S02]  /*14980*/  @!P0 SYNCS.PHASECHK.TRANS64 P0, [R10+URZ+0x28c50], R11 ;  /* 0x028c500b0a0085a7 */ /* 0x000e24000800007f */
[----:B0-----:R-:W-:Y:S05]  /*14990*/  @!P0 BRA `(.L_x_4388) ;  /* 0xfffffffc00f08947 */ /* 0x001fea000383ffff */
[----:B------:R-:W-:Y:S05]  /*149a0*/  BRA `(.L_x_4387) ;  /* 0xffffff1000587947 */ /* 0x000fea000383ffff */
.L_x_4396:
[----:B--2---:R-:W-:-:S04]  /*149b0*/  IMAD.U32 R9, RZ, RZ, UR26 ;  /* 0x0000001aff097e24 */ /* 0x004fc8000f8e00ff */
[----:B------:R2:W3:Y:S03]  /*149c0*/  SYNCS.PHASECHK.TRANS64.TRYWAIT P0, [R9+URZ+0x28c30], R12 ;  /* 0x028c300c090075a7 */ /* 0x0004e6000800017f */
[----:B---3--:R-:W-:Y:S05]  /*149d0*/  @!P0 NANOSLEEP.SYNCS 0x989680 ;  /* 0x009896800000895d */ /* 0x008fea0003900000 */
[----:B------:R-:W3:Y:S02]  /*149e0*/  @!P0 SYNCS.PHASECHK.TRANS64 P0, [R9+URZ+0x28c30], R12 ;  /* 0x028c300c090085a7 */ /* 0x000ee4000800007f */
[----:B---3--:R-:W-:Y:S05]  /*149f0*/  @!P0 BRA `(.L_x_4396) ;  /* 0xfffffffc00ec8947 */ /* 0x008fea000383ffff */
[----:B------:R-:W-:Y:S05]  /*14a00*/  BRA `(.L_x_4395) ;  /* 0xffffff1400947947 */ /* 0x000fea000383ffff */
.L_x_4408:
[----:B-1----:R1:W2:Y:S02]  /*14a10*/  SYNCS.PHASECHK.TRANS64.TRYWAIT P0, [R21+URZ+0x28c50], R12 ;  /* 0x028c500c150075a7 */ /* 0x0022a4000800017f */
[----:B--2---:R-:W-:Y:S05]  /*14a20*/  @!P0 NANOSLEEP.SYNCS 0x989680 ;  /* 0x009896800000895d */ /* 0x004fea0003900000 */
[----:B------:R-:W2:Y:S02]  /*14a30*/  @!P0 SYNCS.PHASECHK.TRANS64 P0, [R21+URZ+0x28c50], R12 ;  /* 0x028c500c150085a7 */ /* 0x000ea4000800007f */
[----:B--2---:R-:W-:Y:S05]  /*14a40*/  @!P0 BRA `(.L_x_4408) ;  /* 0xfffffffc00f08947 */ /* 0x004fea000383ffff */
[----:B------:R-:W-:Y:S05]  /*14a50*/  BRA `(.L_x_4407) ;  /* 0xffffff3400407947 */ /* 0x000fea000383ffff */
.L_x_4417:
[----:B--2---:R-:W-:-:S04]  /*14a60*/  IMAD.U32 R4, RZ, RZ, UR22 ;  /* 0x00000016ff047e24 */ /* 0x004fc8000f8e00ff */
[----:B------:R2:W4:Y:S03]  /*14a70*/  SYNCS.PHASECHK.TRANS64.TRYWAIT P1, [R4+URZ+0x28c30], R9 ;  /* 0x028c3009040075a7 */ /* 0x000526000802017f */
[----:B----4-:R-:W-:Y:S05]  /*14a80*/  @!P1 NANOSLEEP.SYNCS 0x989680 ;  /* 0x009896800000995d */ /* 0x010fea0003900000 */
[----:B------:R-:W4:Y:S02]  /*14a90*/  @!P1 SYNCS.PHASECHK.TRANS64 P1, [R4+URZ+0x28c30], R9 ;  /* 0x028c3009040095a7 */ /* 0x000f24000802007f */
[----:B----4-:R-:W-:Y:S05]  /*14aa0*/  @!P1 BRA `(.L_x_4417) ;  /* 0xfffffffc00ec9947 */ /* 0x010fea000383ffff */
[----:B------:R-:W-:Y:S05]  /*14ab0*/  BRA `(.L_x_4416) ;  /* 0xffffff3800a87947 */ /* 0x000fea000383ffff */
.L_x_4421:
[----:B---3--:R3:W4:Y:S02]  /*14ac0*/  SYNCS.PHASECHK.TRANS64.TRYWAIT P1, [R170+URZ+0x28c50], R9 ;  /* 0x028c5009aa0075a7 */ /* 0x008724000802017f */
[----:B----4-:R-:W-:Y:S05]  /*14ad0*/  @!P1 NANOSLEEP.SYNCS 0x989680 ;  /* 0x009896800000995d */ /* 0x010fea0003900000 */
[----:B------:R-:W4:Y:S02]  /*14ae0*/  @!P1 SYNCS.PHASECHK.TRANS64 P1, [R170+URZ+0x28c50], R9 ;  /* 0x028c5009aa0095a7 */ /* 0x000f24000802007f */
[----:B----4-:R-:W-:Y:S05]  /*14af0*/  @!P1 BRA `(.L_x_4421) ;  /* 0xfffffffc00f09947 */ /* 0x010fea000383ffff */
[----:B------:R-:W-:Y:S05]  /*14b00*/  BRA `(.L_x_4420) ;  /* 0xffffff4c00cc7947 */ /* 0x000fea000383ffff */
.L_x_4427:
[----:B-1----:R-:W-:-:S04]  /*14b10*/  MOV R7, UR25 ;  /* 0x0000001900077c02 */ /* 0x002fc80008000f00 */
[----:B------:R1:W0:Y:S03]  /*14b20*/  SYNCS.PHASECHK.TRANS64.TRYWAIT P0, [R7+URZ+0x28c30], R8 ;  /* 0x028c3008070075a7 */ /* 0x000226000800017f */
[----:B0-----:R-:W-:Y:S05]  /*14b30*/  @!P0 NANOSLEEP.SYNCS 0x989680 ;  /* 0x009896800000895d */ /* 0x001fea0003900000 */
[----:B------:R-:W0:Y:S02]  /*14b40*/  @!P0 SYNCS.PHASECHK.TRANS64 P0, [R7+URZ+0x28c30], R8 ;  /* 0x028c3008070085a7 */ /* 0x000e24000800007f */
[----:B0-----:R-:W-:Y:S05]  /*14b50*/  @!P0 BRA `(.L_x_4427) ;  /* 0xfffffffc00ec8947 */ /* 0x001fea000383ffff */
[----:B------:R-:W-:Y:S05]  /*14b60*/  BRA `(.L_x_4426) ;  /* 0xffffff5000c47947 */ /* 0x000fea000383ffff */
.L_x_4439:
[----:B-1----:R1:W2:Y:S02]  /*14b70*/  SYNCS.PHASECHK.TRANS64.TRYWAIT P0, [R15+URZ+0x28c50], R8 ;  /* 0x028c50080f0075a7 */ /* 0x0022a4000800017f */
[----:B--2---:R-:W-:Y:S05]  /*14b80*/  @!P0 NANOSLEEP.SYNCS 0x989680 ;  /* 0x009896800000895d */ /* 0x004fea0003900000 */
[----:B------:R-:W2:Y:S02]  /*14b90*/  @!P0 SYNCS.PHASECHK.TRANS64 P0, [R15+URZ+0x28c50], R8 ;  /* 0x028c50080f0085a7 */ /* 0x000ea4000800007f */
[----:B--2---:R-:W-:Y:S05]  /*14ba0*/  @!P0 BRA `(.L_x_4439) ;  /* 0xfffffffc00f08947 */ /* 0x004fea000383ffff */
[----:B------:R-:W-:Y:S05]  /*14bb0*/  BRA `(.L_x_4438) ;  /* 0xffffff7000747947 */ /* 0x000fea000383ffff */
.L_x_4480:
        /* <DEDUP_REMOVED lines=11> */
.L_x_4550:
[----:B------:R-:W-:Y:S05]  /*14c70*/  BSYNC B0 ;  /* 0x0000000000007941 */ /* 0x000fea0003800000 */
.L_x_4549:
[----:B------:R-:W-:Y:S05]  /*14c80*/  BRA `(.L_x_4551) ;  /* 0xffffffc000ec7947 */ /* 0x000fea000383ffff */
.L_x_4481:
[----:B------:R-:W-:Y:S01]  /*14c90*/  BSSY B0, `(.L_x_4552) ;  /* 0x0000006000007945 */ /* 0x000fe20003800000 */
[----:B------:R-:W-:-:S07]  /*14ca0*/  IMAD.MOV.U32 R15, RZ, RZ, -0x1 ;  /* 0xffffffffff0f7424 */ /* 0x000fce00078e00ff */
[----:B0-----:R-:W-:Y:S05]  /*14cb0*/  WARPSYNC.COLLECTIVE R15, `(.L_x_4553) ;  /* 0x000000000f0c7348 */ /* 0x001fea0003c00000 */
[----:B------:R-:W-:Y:S02]  /*14cc0*/  ELECT P6, UR62, PT ;  /* 0x00000000003e782f */ /* 0x000fe400038c0000 */
[----:B------:R-:W-:Y:S01]  /*14cd0*/  MOV R14, UR62 ;  /* 0x0000003e000e7c02 */ /* 0x000fe20008000f00 */
[----:B0-----:R-:W-:Y:S10]  /*14ce0*/  ENDCOLLECTIVE ;  /* 0x000000000000791b */ /* 0x001ff40003800000 */
.L_x_4553:
[----:B------:R-:W-:Y:S05]  /*14cf0*/  BSYNC B0 ;  /* 0x0000000000007941 */ /* 0x000fea0003800000 */
.L_x_4552:
[----:B------:R-:W-:Y:S05]  /*14d00*/  BRA `(.L_x_4554) ;  /* 0xffffffc000dc7947 */ /* 0x000fea000383ffff */
.L_x_4484:
[----:B-1----:R1:W2:Y:S02]  /*14d10*/  SYNCS.PHASECHK.TRANS64.TRYWAIT P0, [R9+URZ+0x28c40], R10 ;  /* 0x028c400a090075a7 */ /* 0x0022a4000800017f */
[----:B--2---:R-:W-:Y:S05]  /*14d20*/  @!P0 NANOSLEEP.SYNCS 0x989680 ;  /* 0x009896800000895d */ /* 0x004fea0003900000 */
[----:B------:R-:W2:Y:S02]  /*14d30*/  @!P0 SYNCS.PHASECHK.TRANS64 P0, [R9+URZ+0x28c40], R10 ;  /* 0x028c400a090085a7 */ /* 0x000ea4000800007f */
[----:B--2---:R-:W-:Y:S05]  /*14d40*/  @!P0 BRA `(.L_x_4484) ;  /* 0xfffffffc00f08947 */ /* 0x004fea000383ffff */
[----:B------:R-:W-:Y:S05]  /*14d50*/  BRA `(.L_x_4555) ;  /* 0xffffffc400447947 */ /* 0x000fea000383ffff */
.L_x_4487:
        /* <DEDUP_REMOVED lines=8> */
.L_x_4490:
[----:B-1----:R1:W2:Y:S02]  /*14de0*/  SYNCS.PHASECHK.TRANS64.TRYWAIT P0, [R6+URZ+0x28c60], R9 ;  /* 0x028c6009060075a7 */ /* 0x0022a4000800017f */
[----:B--2---:R-:W-:Y:S05]  /*14df0*/  @!P0 NANOSLEEP.SYNCS 0x989680 ;  /* 0x009896800000895d */ /* 0x004fea0003900000 */
[----:B------:R-:W2:Y:S02]  /*14e00*/  @!P0 SYNCS.PHASECHK.TRANS64 P0, [R6+URZ+0x28c60], R9 ;  /* 0x028c6009060085a7 */ /* 0x000ea4000800007f */
[----:B--2---:R-:W-:Y:S05]  /*14e10*/  @!P0 BRA `(.L_x_4490) ;  /* 0xfffffffc00f08947 */ /* 0x004fea000383ffff */
[----:B------:R-:W-:Y:S05]  /*14e20*/  BRA `(.L_x_4557) ;  /* 0xffffffc8003c7947 */ /* 0x000fea000383ffff */
.L_x_4499:
[----:B-1----:R1:W2:Y:S02]  /*14e30*/  SYNCS.PHASECHK.TRANS64.TRYWAIT P0, [R2+URZ+0x28c40], R3 ;  /* 0x028c4003020075a7 */ /* 0x0022a4000800017f */
[----:B--2---:R-:W-:Y:S05]  /*14e40*/  @!P0 NANOSLEEP.SYNCS 0x989680 ;  /* 0x009896800000895d */ /* 0x004fea0003900000 */
[----:B------:R-:W2:Y:S02]  /*14e50*/  @!P0 SYNCS.PHASECHK.TRANS64 P0, [R2+URZ+0x28c40], R3 ;  /* 0x028c4003020085a7 */ /* 0x000ea4000800007f */
[----:B--2---:R-:W-:Y:S05]  /*14e60*/  @!P0 BRA `(.L_x_4499) ;  /* 0xfffffffc00f08947 */ /* 0x004fea000383ffff */
[----:B------:R-:W-:Y:S05]  /*14e70*/  BRA `(.L_x_4558) ;  /* 0xffffffd000107947 */ /* 0x000fea000383ffff */
.L_x_4501:
[----:B--2---:R2:W3:Y:S02]  /*14e80*/  SYNCS.PHASECHK.TRANS64.TRYWAIT P0, [R2+URZ+0x28c60], R3 ;  /* 0x028c6003020075a7 */ /* 0x0044e4000800017f */
[----:B---3--:R-:W-:Y:S05]  /*14e90*/  @!P0 NANOSLEEP.SYNCS 0x989680 ;  /* 0x009896800000895d */ /* 0x008fea0003900000 */
[----:B------:R-:W3:Y:S02]  /*14ea0*/  @!P0 SYNCS.PHASECHK.TRANS64 P0, [R2+URZ+0x28c60], R3 ;  /* 0x028c6003020085a7 */ /* 0x000ee4000800007f */
[----:B---3--:R-:W-:Y:S05]  /*14eb0*/  @!P0 BRA `(.L_x_4501) ;  /* 0xfffffffc00f08947 */ /* 0x008fea000383ffff */
[----:B------:R-:W-:Y:S05]  /*14ec0*/  BRA `(.L_x_4559) ;  /* 0xffffffd000807947 */ /* 0x000fea000383ffff */
.L_x_4506:
[----:B--2---:R2:W3:Y:S02]  /*14ed0*/  SYNCS.PHASECHK.TRANS64.TRYWAIT P0, [R2+URZ+0x28c40], R3 ;  /* 0x028c4003020075a7 */ /* 0x0044e4000800017f */
[----:B---3--:R-:W-:Y:S05]  /*14ee0*/  @!P0 NANOSLEEP.SYNCS 0x989680 ;  /* 0x009896800000895d */ /* 0x008fea0003900000 */
[----:B------:R-:W3:Y:S02]  /*14ef0*/  @!P0 SYNCS.PHASECHK.TRANS64 P0, [R2+URZ+0x28c40], R3 ;  /* 0x028c4003020085a7 */ /* 0x000ee4000800007f */
[----:B---3--:R-:W-:Y:S05]  /*14f00*/  @!P0 BRA `(.L_x_4506) ;  /* 0xfffffffc00f08947 */ /* 0x008fea000383ffff */
[----:B------:R-:W-:Y:S05]  /*14f10*/  BRA `(.L_x_4560) ;  /* 0xffffffd800247947 */ /* 0x000fea000383ffff */
.L_x_4508:
[----:B0-----:R0:W1:Y:S02]  /*14f20*/  SYNCS.PHASECHK.TRANS64.TRYWAIT P1, [R2+URZ+0x28c60], R3 ;  /* 0x028c6003020075a7 */ /* 0x001064000802017f */
[----:B-1----:R-:W-:Y:S05]  /*14f30*/  @!P1 NANOSLEEP.SYNCS 0x989680 ;  /* 0x009896800000995d */ /* 0x002fea0003900000 */
[----:B------:R-:W1:Y:S02]  /*14f40*/  @!P1 SYNCS.PHASECHK.TRANS64 P1, [R2+URZ+0x28c60], R3 ;  /* 0x028c6003020095a7 */ /* 0x000e64000802007f */
[----:B-1----:R-:W-:Y:S05]  /*14f50*/  @!P1 BRA `(.L_x_4508) ;  /* 0xfffffffc00f09947 */ /* 0x002fea000383ffff */
[----:B------:R-:W-:Y:S05]  /*14f60*/  BRA `(.L_x_4561) ;  /* 0xffffffd800907947 */ /* 0x000fea000383ffff */
.L_x_4513:
[----:B---3--:R3:W4:Y:S02]  /*14f70*/  SYNCS.PHASECHK.TRANS64.TRYWAIT P0, [R2+URZ+0x28c40], R3 ;  /* 0x028c4003020075a7 */ /* 0x008724000800017f */
[----:B----4-:R-:W-:Y:S05]  /*14f80*/  @!P0 NANOSLEEP.SYNCS 0x989680 ;  /* 0x009896800000895d */ /* 0x010fea0003900000 */
[----:B------:R-:W4:Y:S02]  /*14f90*/  @!P0 SYNCS.PHASECHK.TRANS64 P0, [R2+URZ+0x28c40], R3 ;  /* 0x028c4003020085a7 */ /* 0x000f24000800007f */
[----:B----4-:R-:W-:Y:S05]  /*14fa0*/  @!P0 BRA `(.L_x_4513) ;  /* 0xfffffffc00f08947 */ /* 0x010fea000383ffff */
[----:B------:R-:W-:Y:S05]  /*14fb0*/  BRA `(.L_x_4562) ;  /* 0xffffffe000107947 */ /* 0x000fea000383ffff */
.L_x_4515:
[----:B0-----:R0:W1:Y:S02]  /*14fc0*/  SYNCS.PHASECHK.TRANS64.TRYWAIT P1, [R2+URZ+0x28c60], R3 ;  /* 0x028c6003020075a7 */ /* 0x001064000802017f */
[----:B-1----:R-:W-:Y:S05]  /*14fd0*/  @!P1 NANOSLEEP.SYNCS 0x989680 ;  /* 0x009896800000995d */ /* 0x002fea0003900000 */
[----:B------:R-:W1:Y:S02]  /*14fe0*/  @!P1 SYNCS.PHASECHK.TRANS64 P1, [R2+URZ+0x28c60], R3 ;  /* 0x028c6003020095a7 */ /* 0x000e64000802007f */
[----:B-1----:R-:W-:Y:S05]  /*14ff0*/  @!P1 BRA `(.L_x_4515) ;  /* 0xfffffffc00f09947 */ /* 0x002fea000383ffff */
[----:B------:R-:W-:Y:S05]  /*15000*/  BRA `(.L_x_4563) ;  /* 0xffffffe000807947 */ /* 0x000fea000383ffff */
.L_x_4520:
[----:B------:R-:W-:Y:S01]  /*15010*/  BSSY B0, `(.L_x_4564) ;  /* 0x0000008000007945 */ /* 0x000fe20003800000 */
[----:B0-----:R-:W-:Y:S02]  /*15020*/  IMAD.MOV.U32 R13, RZ, RZ, R16 ;  /* 0x000000ffff0d7224 */ /* 0x001fe400078e0010 */
[----:B-1----:R-:W-:Y:S02]  /*15030*/  IMAD.MOV.U32 R12, RZ, RZ, RZ ;  /* 0x000000ffff0c7224 */ /* 0x002fe400078e00ff */
[----:B------:R-:W-:Y:S02]  /*15040*/  IMAD.MOV.U32 R11, RZ, RZ, 0x1f ;  /* 0x0000001fff0b7424 */ /* 0x000fe400078e00ff */
[----:B------:R-:W-:-:S07]  /*15050*/  IMAD.MOV.U32 R15, RZ, RZ, -0x1 ;  /* 0xffffffffff0f7424 */ /* 0x000fce00078e00ff */
[----:B--2---:R-:W-:Y:S05]  /*15060*/  WARPSYNC.COLLECTIVE R15, `(.L_x_4565) ;  /* 0x000000000f087348 */ /* 0x004fea0003c00000 */
[----:B------:R0:W1:Y:S02]  /*15070*/  SHFL.IDX P6, R14, R13, R12, R11 ;  /* 0x0000000c0d0e7389 */ /* 0x00006400000c000b */
[----:B012---:R-:W-:Y:S01]  /*15080*/  ENDCOLLECTIVE ;  /* 0x000000000000791b */ /* 0x007fe20003800000 */
.L_x_4565:
[----:B------:R-:W-:Y:S05]  /*15090*/  BSYNC B0 ;  /* 0x0000000000007941 */ /* 0x000fea0003800000 */
.L_x_4564:
        /* <DEDUP_REMOVED lines=8> */
.L_x_4566:
[----:B------:R-:W-:Y:S01]  /*15120*/  MOV R7, R14 ;  /* 0x0000000e00077202 */ /* 0x000fe20000000f00 */
[----:B------:R-:W-:Y:S06]  /*15130*/  BRA `(.L_x_4567) ;  /* 0xffffffe400c47947 */ /* 0x000fec000383ffff */
.L_x_4523:
        /* <DEDUP_REMOVED lines=8> */
.L_x_4569:
[----:B------:R-:W-:Y:S05]  /*151c0*/  BSYNC B0 ;  /* 0x0000000000007941 */ /* 0x000fea0003800000 */
.L_x_4568:
        /* <DEDUP_REMOVED lines=10> */
.L_x_4570:
        /* <DEDUP_REMOVED lines=8> */
.L_x_4571:
        /* <DEDUP_REMOVED lines=8> */
.L_x_4572:
        /* <DEDUP_REMOVED lines=8> */
.L_x_4573:
        /* <DEDUP_REMOVED lines=8> */
.L_x_4574:
[----:B------:R-:W-:Y:S05]  /*15470*/  BRA `(.L_x_4575) ;  /* 0xffffffe400887947 */ /* 0x000fea000383ffff */
.L_x_4528:
[----:B------:R-:W-:Y:S01]  /*15480*/  BSSY B0, `(.L_x_4576) ;  /* 0x0000008000007945 */ /* 0x000fe20003800000 */
[----:B-----5:R-:W-:Y:S02]  /*15490*/  IMAD.MOV.U32 R13, RZ, RZ, R17 ;  /* 0x000000ffff0d7224 */ /* 0x020fe400078e0011 */
[----:B------:R-:W-:Y:S02]  /*154a0*/  IMAD.MOV.U32 R12, RZ, RZ, 0x1 ;  /* 0x00000001ff0c7424 */ /* 0x000fe400078e00ff */
[----:B------:R-:W-:Y:S02]  /*154b0*/  IMAD.MOV.U32 R11, RZ, RZ, RZ ;  /* 0x000000ffff0b7224 */ /* 0x000fe400078e00ff */
[----:B------:R-:W-:-:S07]  /*154c0*/  IMAD.MOV.U32 R15, RZ, RZ, -0x1 ;  /* 0xffffffffff0f7424 */ /* 0x000fce00078e00ff */
[----:B01-3--:R-:W-:Y:S05]  /*154d0*/  WARPSYNC.COLLECTIVE R15, `(.L_x_4577) ;  /* 0x000000000f087348 */ /* 0x00bfea0003c00000 */
[----:B------:R2:W4:Y:S02]  /*154e0*/  SHFL.UP P6, R14, R13, R12, R11 ;  /* 0x0400000c0d0e7389 */ /* 0x00052400000c000b */
[----:B01234-:R-:W-:Y:S01]  /*154f0*/  ENDCOLLECTIVE ;  /* 0x000000000000791b */ /* 0x01ffe20003800000 */
.L_x_4577:
[----:B------:R-:W-:Y:S05]  /*15500*/  BSYNC B0 ;  /* 0x0000000000007941 */ /* 0x000fea0003800000 */
.L_x_4576:
        /* <DEDUP_REMOVED lines=10> */
.L_x_4578:
        /* <DEDUP_REMOVED lines=8> */
.L_x_4579:
        /* <DEDUP_REMOVED lines=8> */
.L_x_4580:
        /* <DEDUP_REMOVED lines=8> */
.L_x_4581:
        /* <DEDUP_REMOVED lines=8> */
.L_x_4582:
[----:B------:R-:W-:Y:S05]  /*157b0*/  BRA `(.L_x_4583) ;  /* 0xffffffe4006c7947 */ /* 0x000fea000383ffff */
.L_x_4530:
[----:B------:R-:W-:Y:S01]  /*157c0*/  BSSY B0, `(.L_x_4584) ;  /* 0x0000006000007945 */ /* 0x000fe20003800000 */
[----:B------:R-:W-:Y:S01]  /*157d0*/  PLOP3.LUT P6, PT, P6, PT, PT, 0x8, 0x0 ;  /* 0x000000000000781c */ /* 0x000fe200037ce170 */
[----:B------:R-:W-:-:S12]  /*157e0*/  IMAD.MOV.U32 R15, RZ, RZ, -0x1 ;  /* 0xffffffffff0f7424 */ /* 0x000fd800078e00ff */
[----:B0-----:R-:W-:Y:S05]  /*157f0*/  WARPSYNC.COLLECTIVE R15, `(.L_x_4585) ;  /* 0x000000000f087348 */ /* 0x001fea0003c00000 */
[----:B------:R-:W-:Y:S01]  /*15800*/  VOTE.ANY R14, PT, P6 ;  /* 0x00000000000e7806 */ /* 0x000fe200030e0100 */
[----:B0-----:R-:W-:Y:S06]  /*15810*/  ENDCOLLECTIVE ;  /* 0x000000000000791b */ /* 0x001fec0003800000 */
.L_x_4585:
[----:B------:R-:W-:Y:S05]  /*15820*/  BSYNC B0 ;  /* 0x0000000000007941 */ /* 0x000fea0003800000 */
.L_x_4584:
        /* <DEDUP_REMOVED lines=9> */
.L_x_4586:
[----:B------:R-:W-:Y:S01]  /*158c0*/  IMAD.MOV.U32 R17, RZ, RZ, R14 ;  /* 0x000000ffff117224 */ /* 0x000fe200078e000e */
[----:B------:R-:W-:Y:S06]  /*158d0*/  BRA `(.L_x_4587) ;  /* 0xffffffe4005c7947 */ /* 0x000fec000383ffff */
.L_x_4532:
[----:B------:R-:W-:Y:S01]  /*158e0*/  BSSY B0, `(.L_x_4588) ;  /* 0x0000007000007945 */ /* 0x000fe20003800000 */
[----:B------:R-:W-:Y:S02]  /*158f0*/  IMAD.MOV.U32 R13, RZ, RZ, R2 ;  /* 0x000000ffff0d7224 */ /* 0x000fe400078e0002 */
[----:B------:R-:W-:Y:S02]  /*15900*/  IMAD.MOV.U32 R11, RZ, RZ, 0x1f ;  /* 0x0000001fff0b7424 */ /* 0x000fe400078e00ff */
[----:B------:R-:W-:-:S07]  /*15910*/  IMAD.MOV.U32 R15, RZ, RZ, -0x1 ;  /* 0xffffffffff0f7424 */ /* 0x000fce00078e00ff */
[----:B012---:R-:W-:Y:S05]  /*15920*/  WARPSYNC.COLLECTIVE R15, `(.L_x_4589) ;  /* 0x000000000f087348 */ /* 0x007fea0003c00000 */
[----:B------:R3:W4:Y:S02]  /*15930*/  SHFL.IDX P6, R14, R13, R12, R11 ;  /* 0x0000000c0d0e7389 */ /* 0x00072400000c000b */
[----:B01234-:R-:W-:Y:S01]  /*15940*/  ENDCOLLECTIVE ;  /* 0x000000000000791b */ /* 0x01ffe20003800000 */
.L_x_4589:
[----:B------:R-:W-:Y:S05]  /*15950*/  BSYNC B0 ;  /* 0x0000000000007941 */ /* 0x000fea0003800000 */
.L_x_4588:
[----:B------:R-:W-:Y:S01]  /*15960*/  IMAD.MOV.U32 R7, RZ, RZ, R14 ;  /* 0x000000ffff077224 */ /* 0x000fe200078e000e */
[----:B------:R-:W-:Y:S06]  /*15970*/  BRA `(.L_x_4531) ;  /* 0xffffffe400507947 */ /* 0x000fec000383ffff */
.L_x_4536:
[----:B-1----:R1:W2:Y:S02]  /*15980*/  SYNCS.PHASECHK.TRANS64.TRYWAIT P0, [R0+URZ+0x28c20], R3 ;  /* 0x028c2003000075a7 */ /* 0x0022a4000800017f */
[----:B--2---:R-:W-:Y:S05]  /*15990*/  @!P0 NANOSLEEP.SYNCS 0x989680 ;  /* 0x009896800000895d */ /* 0x004fea0003900000 */
[----:B------:R-:W2:Y:S02]  /*159a0*/  @!P0 SYNCS.PHASECHK.TRANS64 P0, [R0+URZ+0x28c20], R3 ;  /* 0x028c2003000085a7 */ /* 0x000ea4000800007f */
[----:B--2---:R-:W-:Y:S05]  /*159b0*/  @!P0 BRA `(.L_x_4536) ;  /* 0xfffffffc00f08947 */ /* 0x004fea000383ffff */
[----:B------:R-:W-:Y:S05]  /*159c0*/  BRA `(.L_x_4590) ;  /* 0xffffffe800c47947 */ /* 0x000fea000383ffff */
.L_x_4537:
        /* <DEDUP_REMOVED lines=11> */
.L_x_4592:
[----:B------:R-:W-:Y:S05]  /*15a80*/  BSYNC B0 ;  /* 0x0000000000007941 */ /* 0x000fea0003800000 */
.L_x_4591:
[----:B------:R-:W-:Y:S05]  /*15a90*/  BRA `(.L_x_4593) ;  /* 0xffffffe800ac7947 */ /* 0x000fea000383ffff */
.L_x_4540:
[----:B------:R-:W-:Y:S01]  /*15aa0*/  BSSY B1, `(.L_x_4594) ;  /* 0x0000006000017945 */ /* 0x000fe20003800000 */
[----:B------:R-:W-:-:S07]  /*15ab0*/  IMAD.MOV.U32 R15, RZ, RZ, -0x1 ;  /* 0xffffffffff0f7424 */ /* 0x000fce00078e00ff */
[----:B012---:R-:W-:Y:S05]  /*15ac0*/  WARPSYNC.COLLECTIVE R15, `(.L_x_4595) ;  /* 0x000000000f0c7348 */ /* 0x007fea0003c00000 */
[----:B------:R-:W-:Y:S02]  /*15ad0*/  ELECT P6, UR62, PT ;  /* 0x00000000003e782f */ /* 0x000fe400038c0000 */
[----:B------:R-:W-:Y:S01]  /*15ae0*/  MOV R14, UR62 ;  /* 0x0000003e000e7c02 */ /* 0x000fe20008000f00 */
[----:B012---:R-:W-:Y:S10]  /*15af0*/  ENDCOLLECTIVE ;  /* 0x000000000000791b */ /* 0x007ff40003800000 */
.L_x_4595:
[----:B------:R-:W-:Y:S05]  /*15b00*/  BSYNC B1 ;  /* 0x0000000000017941 */ /* 0x000fea0003800000 */
.L_x_4594:
[----:B------:R-:W-:Y:S05]  /*15b10*/  BRA `(.L_x_4596) ;  /* 0xffffffe800a47947 */ /* 0x000fea000383ffff */
.L_x_4542:
[----:B-1----:R1:W2:Y:S02]  /*15b20*/  SYNCS.PHASECHK.TRANS64.TRYWAIT P0, [R6+URZ], R5 ;  /* 0x00000005060075a7 */ /* 0x0022a4000800017f */
[----:B--2---:R-:W-:Y:S05]  /*15b30*/  @!P0 NANOSLEEP.SYNCS 0x989680 ;  /* 0x009896800000895d */ /* 0x004fea0003900000 */
[----:B------:R-:W2:Y:S02]  /*15b40*/  @!P0 SYNCS.PHASECHK.TRANS64 P0, [R6+URZ], R5 ;  /* 0x00000005060085a7 */ /* 0x000ea4000800007f */
[----:B--2---:R-:W-:Y:S05]  /*15b50*/  @!P0 BRA `(.L_x_4542) ;  /* 0xfffffffc00f08947 */ /* 0x004fea000383ffff */
[----:B------:R-:W-:Y:S05]  /*15b60*/  BRA `(.L_x_4597) ;  /* 0xffffffe800e07947 */ /* 0x000fea000383ffff */
.L_x_4543:
[----:B--2---:R2:W3:Y:S02]  /*15b70*/  SYNCS.PHASECHK.TRANS64.TRYWAIT P0, [R7+URZ], R2 ;  /* 0x00000002070075a7 */ /* 0x0044e4000800017f */
[----:B---3--:R-:W-:Y:S05]  /*15b80*/  @!P0 NANOSLEEP.SYNCS 0x989680 ;  /* 0x009896800000895d */ /* 0x008fea0003900000 */
[----:B------:R-:W3:Y:S02]  /*15b90*/  @!P0 SYNCS.PHASECHK.TRANS64 P0, [R7+URZ], R2 ;  /* 0x00000002070085a7 */ /* 0x000ee4000800007f */
[----:B---3--:R-:W-:Y:S05]  /*15ba0*/  @!P0 BRA `(.L_x_4543) ;  /* 0xfffffffc00f08947 */ /* 0x008fea000383ffff */
[----:B------:R-:W-:Y:S05]  /*15bb0*/  BRA `(.L_x_4598) ;  /* 0xffffffe800d47947 */ /* 0x000fea000383ffff */
.L_x_4545:
[----:B---3--:R3:W4:Y:S02]  /*15bc0*/  SYNCS.PHASECHK.TRANS64.TRYWAIT P0, [R4+URZ], R5 ;  /* 0x00000005040075a7 */ /* 0x008724000800017f */
[----:B----4-:R-:W-:Y:S05]  /*15bd0*/  @!P0 NANOSLEEP.SYNCS 0x989680 ;  /* 0x009896800000895d */ /* 0x010fea0003900000 */
[----:B------:R-:W4:Y:S02]  /*15be0*/  @!P0 SYNCS.PHASECHK.TRANS64 P0, [R4+URZ], R5 ;  /* 0x00000005040085a7 */ /* 0x000f24000800007f */
[----:B----4-:R-:W-:Y:S05]  /*15bf0*/  @!P0 BRA `(.L_x_4545) ;  /* 0xfffffffc00f08947 */ /* 0x010fea000383ffff */
[----:B------:R-:W-:Y:S05]  /*15c00*/  BRA `(.L_x_4599) ;  /* 0xffffffe800dc7947 */ /* 0x000fea000383ffff */
.L_x_4600:
        /* <DEDUP_REMOVED lines=15> */
.L_x_11948:


//--------------------- .text._ZN7cutlass13device_kernelIN5flash11enable_sm90INS1_16FlashAttnFwdSm90INS1_25CollectiveMainloopFwdSm90ILi2EN4cute5tupleIJNS5_1CILi1EEES8_S8_EEENS6_IJNS7_ILi64EEESA_SA_EEELi512ENS_6half_tEfNS_4arch4Sm90ELb0ELb1ELb0ELb1ELb0ELb1ELb0ELb0ELb0ELb0ELb0ELb0EEENS1_21CollectiveEpilogueFwdINS6_IJSA_NS7_ILi512EEESA_EEES9_SC_SE_Li256ELb1ELb0ELb0ELb0EEENS1_36VarlenDynamicPersistentTileSchedulerILi64ELi64ELi256ELi32ELb0ELb0ELb1ELb1ELb0ELb1EEEEEEEEEvNT_6ParamsE --------------------------
	.section	.text._ZN7cutlass13device_kernelIN5flash11enable_sm90INS1_16FlashAttnFwdSm90INS1_25CollectiveMainloopFwdSm90ILi2EN4cute5tupleIJNS5_1CILi1EEES8_S8_EEENS6_IJNS7_ILi64EEESA_SA_EEELi512ENS_6half_tEfNS_4arch4Sm90ELb0ELb1ELb0ELb1ELb0ELb1ELb0ELb0ELb0ELb0ELb0ELb0EEENS1_21CollectiveEpilogueFwdINS6_IJSA_NS7_ILi512EEESA_EEES9_SC_SE_Li256ELb1ELb0ELb0ELb0EEENS1_36VarlenDynamicPersistentTileSchedulerILi64ELi64ELi256ELi32ELb0ELb0ELb1ELb1ELb0ELb1EEEEEEEEEvNT_6ParamsE,"ax",@progbits
	.align	128
.text._ZN7cutlass13device_kernelIN5flash11enable_sm90INS1_16FlashAttnFwdSm90INS1_25CollectiveMainloopFwdSm90ILi2EN4cute5tupleIJNS5_1CILi1EEES8_S8_EEENS6_IJNS7_ILi64EEESA_SA_EEELi512ENS_6half_tEfNS_4arch4Sm90ELb0ELb1ELb0ELb1ELb0ELb1ELb0ELb0ELb0ELb0ELb0ELb0EEENS1_21CollectiveEpilogueFwdINS6_IJSA_NS7_ILi512EEESA_EEES9_SC_SE_Li256ELb1ELb0ELb0ELb0EEENS1_36VarlenDynamicPersistentTileSchedulerILi64ELi64ELi256ELi32ELb0ELb0ELb1ELb1ELb0ELb1EEEEEEEEEvNT_6ParamsE:
        .type           _ZN7cutlass13device_kernelIN5flash11enable_sm90INS1_16FlashAttnFwdSm90INS1_25CollectiveMainloopFwdSm90ILi2EN4cute5tupleIJNS5_1CILi1EEES8_S8_EEENS6_IJNS7_ILi64EEESA_SA_EEELi512ENS_6half_tEfNS_4arch4Sm90ELb0ELb1ELb0ELb1ELb0ELb1ELb0ELb0ELb0ELb0ELb0ELb0EEENS1_21CollectiveEpilogueFwdINS6_IJSA_NS7_ILi512EEESA_EEES9_SC_SE_Li256ELb1ELb0ELb0ELb0EEENS1_36VarlenDynamicPersistentTileSchedulerILi64ELi64ELi256ELi32ELb0ELb0ELb1ELb1ELb0ELb1EEEEEEEEEvNT_6ParamsE,@function
        .size           _ZN7cutlass13device_kernelIN5flash11enable_sm90INS1_16FlashAttnFwdSm90INS1_25CollectiveMainloopFwdSm90ILi2EN4cute5tupleIJNS5_1CILi1EEES8_S8_EEENS6_IJNS7_ILi64EEESA_SA_EEELi512ENS_6half_tEfNS_4arch4Sm90ELb0ELb1ELb0ELb1ELb0ELb1ELb0ELb0ELb0ELb0ELb0ELb0EEENS1_21CollectiveEpilogueFwdINS6_IJSA_NS7_ILi512EEESA_EEES9_SC_SE_Li256ELb1ELb0ELb0ELb0EEENS1_36VarlenDynamicPersistentTileSchedulerILi64ELi64ELi256ELi32ELb0ELb0ELb1ELb1ELb0ELb1EEEEEEEEEvNT_6ParamsE,(.L_x_11949 - _ZN7cutlass13device_kernelIN5flash11enable_sm90INS1_16FlashAttnFwdSm90INS1_25CollectiveMainloopFwdSm90ILi2EN4cute5tupleIJNS5_1CILi1EEES8_S8_EEENS6_IJNS7_ILi64EEESA_SA_EEELi512ENS_6half_tEfNS_4arch4Sm90ELb0ELb1ELb0ELb1ELb0ELb1ELb0ELb0ELb0ELb0ELb0ELb0EEENS1_21CollectiveEpilogueFwdINS6_IJSA_NS7_ILi512EEESA_EEES9_SC_SE_Li256ELb1ELb0ELb0ELb0EEENS1_36VarlenDynamicPersistentTileSchedulerILi64ELi64ELi256ELi32ELb0ELb0ELb1ELb1ELb0ELb1EEEEEEEEEvNT_6ParamsE)
        .other          _ZN7cutlass13device_kernelIN5flash11enable_sm90INS1_16FlashAttnFwdSm90INS1_25CollectiveMainloopFwdSm90ILi2EN4cute5tupleIJNS5_1CILi1EEES8_S8_EEENS6_IJNS7_ILi64EEESA_SA_EEELi512ENS_6half_tEfNS_4arch4Sm90ELb0ELb1ELb0ELb1ELb0ELb1ELb0ELb0ELb0ELb0ELb0ELb0EEENS1_21CollectiveEpilogueFwdINS6_IJSA_NS7_ILi512EEESA_EEES9_SC_SE_Li256ELb1ELb0ELb0ELb0EEENS1_36VarlenDynamicPersistentTileSchedulerILi64ELi64ELi256ELi32ELb0ELb0ELb1ELb1ELb0ELb1EEEEEEEEEvNT_6ParamsE,@"STO_CUDA_ENTRY STV_DEFAULT"
_ZN7cutlass13device_kernelIN5flash11enable_sm90INS1_16FlashAttnFwdSm90INS1_25CollectiveMainloopFwdSm90ILi2EN4cute5tupleIJNS5_1CILi1EEES8_S8_EEENS6_IJNS7_ILi64EEESA_SA_EEELi512ENS_6half_tEfNS_4arch4Sm90ELb0ELb1ELb0ELb1ELb0ELb1ELb0ELb0ELb0ELb0ELb0ELb0EEENS1_21CollectiveEpilogueFwdINS6_IJSA_NS7_ILi512EEESA_EEES9_SC_SE_Li256ELb1ELb0ELb0ELb0EEENS1_36VarlenDynamicPersistentTileSchedulerILi64ELi64ELi256ELi32ELb0ELb0ELb1ELb1ELb0ELb1EEEEEEEEEvNT_6ParamsE:
        /* <DEDUP_REMOVED lines=27> */
.L_x_4602:
[----:B------:R-:W-:Y:S05]  /*01b0*/  BSYNC B0 ;  /* 0x0000000000007941 */ /* 0x000fea0003800000 */
.L_x_4601:
        /* <DEDUP_REMOVED lines=37> */
.L_x_4603:
        /* <DEDUP_REMOVED lines=22> */
.L_x_4604:
        /* <DEDUP_REMOVED lines=18> */
.L_x_4605:
        /* <DEDUP_REMOVED lines=22> */
.L_x_4606:
        /* <DEDUP_REMOVED lines=22> */
.L_x_4607:
[----:B------:R-:W-:Y:S01]  /*0950*/  PLOP3.LUT P0, PT, PT, PT, UP0, 0x80, 0x0 ;  /* 0x000000000000781c */ /* 0x000fe20003f0f008 */
[----:B------:R-:W-:Y:S01]  /*0960*/  UMOV UR36, 0x1 ;  /* 0x0000000100247882 */ /* 0x000fe20000000000 */
[----:B------:R-:W-:Y:S01]  /*0970*/  NOP ;  /* 0x0000000000007918 */ /* 0x000fe20000000000 */
[----:B------:R-:W-:Y:S01]  /*0980*/  USEL UR36, UR36, 0x2, !UP0 ;  /* 0x0000000224247887 */ /* 0x000fe2000c000000 */
[----:B------:R-:W-:Y:S01]  /*0990*/  BSSY B8, `(.L_x_4608) ;  /* 0x0001b5b000087945 */ /* 0x000fe20003800000 */
[----:B------:R-:W-:Y:S01]  /*09a0*/  ULDC.64 UR42, c[0x0][0x208] ;  /* 0x00008200002a7ab9 */ /* 0x000fe20000000a00 */
[----:B012-4-:R-:W-:Y:S07]  /*09b0*/  BAR.SYNC.DEFER_BLOCKING 0x0 ;  /* 0x0000000000007b1d */ /* 0x017fee0000010000 */
[----:B------:R-:W-:Y:S05]  /*09c0*/  @!P0 BRA `(.L_x_4609) ;  /* 0x0000014c004c8947 */ /* 0x000fea0003800000 */
.L_x_4610:
[----:B------:R-:W-:-:S08]  /*09d0*/  NOP ;  /* 0x0000000000007918 */ /* 0x000fd00000000000 */
[----:B------:R-:W0:Y:S02]  /*09e0*/  USETMAXREG.TRY_ALLOC.CTAPOOL UP0, 0xf0 ;  /* 0x000000f0000079c8 */ /* 0x000e240008000600 */
[----:B0-----:R-:W-:-:S13]  /*09f0*/  PLOP3.LUT P0, PT, PT, PT, UP0, 0x80, 0x0 ;  /* 0x000000000000781c */ /* 0x001fda0003f0f008 */
[----:B------:R-:W-:Y:S05]  /*0a00*/  @!P0 BRA `(.L_x_4610) ;  /* 0xfffffffc00f08947 */ /* 0x000fea000383ffff */
[----:B------:R-:W-:Y:S01]  /*0a10*/  ISETP.NE.AND P0, PT, R2, 0x1, PT ;  /* 0x000000010200780c */ /* 0x000fe20003f05270 */
[----:B------:R-:W0:Y:S01]  /*0a20*/  S2UR UR5, SR_CgaCtaId ;  /* 0x00000000000579c3 */ /* 0x000e220000008800 */
[----:B------:R-:W-:-:S11]  /*0a30*/  UMOV UR4, 0x400 ;  /* 0x0000040000047882 */ /* 0x000fd60000000000 */
[----:B------:R-:W-:Y:S06]  /*0a40*/  @!P0 BAR.ARV 0x8, 0xa0 ;  /* 0x0202800000008b1d */ /* 0x000fec0000002000 */
[----:B------:R-:W-:Y:S01]  /*0a50*/  ISETP.GE.U32.AND P0, PT, R4, 0x100, PT ;  /* 0x000001000400780c */ /* 0x000fe20003f06070 */
[----:B0-----:R-:W-:-:S06]  /*0a60*/  ULEA UR4, UR5, UR4, 0x18 ;  /* 0x0000000405047291 */ /* 0x001fcc000f8ec03f */
[----:B------:R-:W-:-:S06]  /*0a70*/  IMAD.U32 R2, RZ, RZ, UR4 ;  /* 0x00000004ff027e24 */ /* 0x000fcc000f8e00ff */
[----:B------:R-:W-:Y:S06]  /*0a80*/  @P0 BAR.ARV 0xf, 0x100 ;  /* 0x03c4000000000b1d */ /* 0x000fec0000002000 */
[----:B------:R-:W-:Y:S02]  /*0a90*/  ULDC UR4, c[0x0][0xc14] ;  /* 0x0003050000047ab9 */ /* 0x000fe40000000800 */
[----:B------:R-:W-:Y:S06]  /*0aa0*/  BAR.SYNC.DEFER_BLOCKING 0x5, 0x120 ;  /* 0x0144800000007b1d */ /* 0x000fec0000010000 */
[----:B------:R-:W0:Y:S02]  /*0ab0*/  LDS.128 R188, [R2+0x28cd0] ;  /* 0x028cd00002bc7984 */ /* 0x000e240000000c00 */
[----:B------:R-:W-:Y:S06]  /*0ac0*/  BAR.ARV 0x4, 0x120 ;  /* 0x0104800000007b1d */ /* 0x000fec0000002000 */
[----:B0-----:R-:W-:-:S13]  /*0ad0*/  ISETP.GE.AND P0, PT, R191, UR4, PT ;  /* 0x00000004bf007c0c */ /* 0x001fda000bf06270 */
[----:B------:R-:W-:Y:S05]  /*0ae0*/  @P0 BRA `(.L_x_4611) ;  /* 0x000001b400140947 */ /* 0x000fea0003800000 */
[----:B------:R-:W-:Y:S01]  /*0af0*/  VIADD R225, R4, 0xffffff80 ;  /* 0xffffff8004e17836 */ /* 0x000fe20000000000 */
[----:B------:R-:W-:Y:S01]  /*0b00*/  MOV R216, RZ ;  /* 0x000000ff00d87202 */ /* 0x000fe20000000f00 */
[----:B------:R-:W-:Y:S01]  /*0b10*/  IMAD.MOV.U32 R197, RZ, RZ, 0x20 ;  /* 0x00000020ffc57424 */ /* 0x000fe200078e00ff */
[----:B------:R-:W-:Y:S01]  /*0b20*/  CS2R R18, SRZ ;  /* 0x0000000000127805 */ /* 0x000fe2000001ff00 */
[----:B------:R-:W-:Y:S01]  /*0b30*/  IMAD.MOV.U32 R23, RZ, RZ, RZ ;  /* 0x000000ffff177224 */ /* 0x000fe200078e00ff */
[----:B------:R-:W-:Y:S01]  /*0b40*/  SHF.R.S32.HI R0, RZ, 0x1f, R225 ;  /* 0x0000001fff007819 */ /* 0x000fe200000114e1 */
[----:B------:R-:W-:Y:S01]  /*0b50*/  IMAD.MOV.U32 R187, RZ, RZ, RZ ;  /* 0x000000ffffbb7224 */ /* 0x000fe200078e00ff */
[----:B------:R-:W-:Y:S02]  /*0b60*/  ULOP3.LUT UR37, UR36, 0x1, URZ, 0xfc, !UPT ;  /* 0x0000000124257892 */ /* 0x000fe4000f8efc3f */
[CC--:B------:R-:W-:Y:S02]  /*0b70*/  LEA.HI R3, R0.reuse, R225.reuse, RZ, 0x4 ;  /* 0x000000e100037211 */ /* 0x0c0fe400078f20ff */
[----:B------:R-:W-:-:S02]  /*0b80*/  LEA.HI R4, R0, R225, RZ, 0x7 ;  /* 0x000000e100047211 */ /* 0x000fc400078f38ff */
[----:B------:R-:W-:Y:S02]  /*0b90*/  LOP3.LUT R6, R3, 0xfffffff0, RZ, 0xc0, !PT ;  /* 0xfffffff003067812 */ /* 0x000fe400078ec0ff */
[----:B------:R-:W-:Y:S02]  /*0ba0*/  LOP3.LUT R8, R4, 0xffffff80, RZ, 0xc0, !PT ;  /* 0xffffff8004087812 */ /* 0x000fe400078ec0ff */
[----:B------:R-:W-:Y:S01]  /*0bb0*/  LEA.HI R5, R0, R225, RZ, 0x5 ;  /* 0x000000e100057211 */ /* 0x000fe200078f28ff */
[C---:B------:R-:W-:Y:S01]  /*0bc0*/  IMAD.IADD R6, R225.reuse, 0x1, -R6 ;  /* 0x00000001e1067824 */ /* 0x040fe200078e0a06 */
[----:B------:R-:W-:Y:S01]  /*0bd0*/  SHF.R.S32.HI R219, RZ, 0x7, R4 ;  /* 0x00000007ffdb7819 */ /* 0x000fe20000011404 */
[----:B------:R-:W-:Y:S01]  /*0be0*/  IMAD.IADD R7, R225, 0x1, -R8 ;  /* 0x00000001e1077824 */ /* 0x000fe200078e0a08 */
[----:B------:R-:W-:Y:S02]  /*0bf0*/  SHF.R.S32.HI R200, RZ, 0x5, R5 ;  /* 0x00000005ffc87819 */ /* 0x000fe40000011405 */
[----:B------:R-:W-:-:S02]  /*0c00*/  SHF.R.S32.HI R9, RZ, 0x1f, R6 ;  /* 0x0000001fff097819 */ /* 0x000fc40000011406 */
[----:B------:R-:W-:Y:S02]  /*0c10*/  SHF.R.S32.HI R5, RZ, 0x1f, R5 ;  /* 0x0000001fff057819 */ /* 0x000fe40000011405 */
[----:B------:R-:W-:Y:S02]  /*0c20*/  SHF.R.S32.HI R8, RZ, 0x4, R3 ;  /* 0x00000004ff087819 */ /* 0x000fe40000011403 */
[----:B------:R-:W-:Y:S02]  /*0c30*/  LEA.HI R13, R9, R6, RZ, 0x3 ;  /* 0x00000006090d7211 */ /* 0x000fe400078f18ff */
[----:B------:R-:W-:Y:S02]  /*0c40*/  LEA.HI R3, R3, R8, RZ, 0x1 ;  /* 0x0000000803037211 */ /* 0x000fe400078f08ff */
[----:B------:R-:W-:Y:S02]  /*0c50*/  LEA.HI R5, R5, R200, RZ, 0x2 ;  /* 0x000000c805057211 */ /* 0x000fe400078f10ff */
[----:B------:R-:W-:-:S02]  /*0c60*/  LOP3.LUT R15, R13, 0xfffffff8, RZ, 0xc0, !PT ;  /* 0xfffffff80d0f7812 */ /* 0x000fc400078ec0ff */
[----:B------:R-:W-:Y:S02]  /*0c70*/  LOP3.LUT R3, R3, 0x1ffffffe, RZ, 0xc0, !PT ;  /* 0x1ffffffe03037812 */ /* 0x000fe400078ec0ff */
[----:B------:R-:W-:Y:S01]  /*0c80*/  LOP3.LUT R5, R5, 0x3ffffc, RZ, 0xc0, !PT ;  /* 0x003ffffc05057812 */ /* 0x000fe200078ec0ff */
[----:B------:R-:W-:Y:S01]  /*0c90*/  IMAD.IADD R15, R6, 0x1, -R15 ;  /* 0x00000001060f7824 */ /* 0x000fe200078e0a0f */
[----:B------:R-:W-:Y:S01]  /*0ca0*/  LEA R14, R219, R6, 0x8 ;  /* 0x00000006db0e7211 */ /* 0x000fe200078e40ff */
[----:B------:R-:W-:Y:S01]  /*0cb0*/  IMAD.IADD R3, R8, 0x1, -R3 ;  /* 0x0000000108037824 */ /* 0x000fe200078e0a03 */
[----:B------:R-:W-:Y:S01]  /*0cc0*/  SHF.L.U32 R13, R13, 0x6, RZ ;  /* 0x000000060d0d7819 */ /* 0x000fe200000006ff */
[----:B------:R-:W-:Y:S01]  /*0cd0*/  IMAD.IADD R5, R200, 0x1, -R5 ;  /* 0x00000001c8057824 */ /* 0x000fe200078e0a05 */
[----:B------:R-:W-:Y:S01]  /*0ce0*/  SHF.R.S32.HI R10, RZ, 0x1f, R7 ;  /* 0x0000001fff0a7819 */ /* 0x000fe20000011407 */
[----:B------:R-:W-:Y:S01]  /*0cf0*/  IMAD.SHL.U32 R6, R15, 0x40, RZ ;  /* 0x000000400f067824 */ /* 0x000fe200078e00ff */
[----:B------:R-:W-:Y:S01]  /*0d00*/  LOP3.LUT R13, R13, 0x7ffffe00, RZ, 0xc0, !PT ;  /* 0x7ffffe000d0d7812 */ /* 0x000fe200078ec0ff */
[----:B------:R-:W-:Y:S01]  /*0d10*/  IMAD R14, R5, 0x10, R14 ;  /* 0x00000010050e7824 */ /* 0x000fe200078e020e */
[----:B------:R-:W-:Y:S01]  /*0d20*/  LEA.HI R5, R0, R225, RZ, 0x2 ;  /* 0x000000e100057211 */ /* 0x000fe200078f10ff */
[----:B------:R-:W-:Y:S01]  /*0d30*/  IMAD.SHL.U32 R3, R3, 0x8, RZ ;  /* 0x0000000803037824 */ /* 0x000fe200078e00ff */
[----:B------:R-:W-:Y:S01]  /*0d40*/  LOP3.LUT R6, R6, 0x1c0, RZ, 0xc0, !PT ;  /* 0x000001c006067812 */ /* 0x000fe200078ec0ff */
[----:B------:R-:W-:Y:S01]  /*0d50*/  IMAD R13, R200, 0x400, R13 ;  /* 0x00000400c80d7824 */ /* 0x000fe200078e020d */
[----:B------:R-:W-:Y:S01]  /*0d60*/  SHF.R.S32.HI R185, RZ, 0x2, R5 ;  /* 0x00000002ffb97819 */ /* 0x000fe20000011405 */
[--C-:B------:R-:W-:Y:S01]  /*0d70*/  IMAD.U32 R224, R14, 0x40, R3.reuse ;  /* 0x000000400ee07824 */ /* 0x100fe200078e0003 */
[----:B------:R-:W-:-:S02]  /*0d80*/  LOP3.LUT R3, R6, 0x8, R3, 0xf8, !PT ;  /* 0x0000000806037812 */ /* 0x000fc400078ef803 */
[----:B------:R-:W-:Y:S01]  /*0d90*/  SHF.R.U32.HI R6, RZ, 0x3, R6 ;  /* 0x00000003ff067819 */ /* 0x000fe20000011606 */
[----:B------:R-:W-:Y:S01]  /*0da0*/  VIADD R227, R185, 0x20 ;  /* 0x00000020b9e37836 */ /* 0x000fe20000000000 */
[----:B------:R-:W-:Y:S02]  /*0db0*/  LOP3.LUT R218, R5, 0xfffffffc, RZ, 0xc0, !PT ;  /* 0xfffffffc05da7812 */ /* 0x000fe400078ec0ff */
[----:B------:R-:W-:Y:S02]  /*0dc0*/  LOP3.LUT R6, R3, R6, RZ, 0x3c, !PT ;  /* 0x0000000603067212 */ /* 0x000fe400078e3cff */
[----:B------:R-:W-:Y:S01]  /*0dd0*/  LEA.HI R3, R0, R225, RZ, 0x3 ;  /* 0x000000e100037211 */ /* 0x000fe200078f18ff */
[----:B------:R-:W-:Y:S01]  /*0de0*/  IMAD.IADD R218, R225, 0x1, -R218 ;  /* 0x00000001e1da7824 */ /* 0x000fe200078e0ada */
[----:B------:R-:W-:Y:S01]  /*0df0*/  LEA.HI R9, R10, R7, RZ, 0x2 ;  /* 0x000000070a097211 */ /* 0x000fe200078f10ff */
[----:B------:R-:W-:Y:S01]  /*0e00*/  IMAD.IADD R13, R13, 0x1, R6 ;  /* 0x000000010d0d7824 */ /* 0x000fe200078e0206 */
[----:B------:R-:W-:Y:S01]  /*0e10*/  LOP3.LUT R0, R3, 0x1ffffff8, RZ, 0xc0, !PT ;  /* 0x1ffffff803007812 */ /* 0x000fe200078ec0ff */
[----:B------:R-:W-:Y:S01]  /*0e20*/  IMAD.SHL.U32 R16, R218, 0x8, RZ ;  /* 0x00000008da107824 */ /* 0x000fe200078e00ff */
[--C-:B------:R-:W-:Y:S01]  /*0e30*/  SHF.R.S32.HI R11, RZ, 0x2, R9.reuse ;  /* 0x00000002ff0b7819 */ /* 0x100fe20000011409 */
[----:B------:R-:W-:Y:S01]  /*0e40*/  IMAD R195, R13, 0x2, R2 ;  /* 0x000000020dc37824 */ /* 0x000fe200078e0202 */
[----:B------:R-:W-:Y:S01]  /*0e50*/  SHF.R.S32.HI R12, RZ, 0x1f, R9 ;  /* 0x0000001fff0c7819 */ /* 0x000fe20000011409 */
[----:B------:R-:W-:Y:S01]  /*0e60*/  IMAD.IADD R0, R225, 0x1, -R0 ;  /* 0x00000001e1007824 */ /* 0x000fe200078e0a00 */
[----:B------:R-:W-:Y:S01]  /*0e70*/  R2P PR, R15, 0x6 ;  /* 0x000000060f007804 */ /* 0x000fe20000000000 */
[----:B------:R-:W-:Y:S01]  /*0e80*/  VIADD R198, R195, 0x26800 ;  /* 0x00026800c3c67836 */ /* 0x000fe20000000000 */
[----:B------:R-:W-:Y:S01]  /*0e90*/  SHF.L.U32 R222, R227, 0x6, RZ ;  /* 0x00000006e3de7819 */ /* 0x000fe200000006ff */
[----:B------:R-:W-:Y:S01]  /*0ea0*/  IMAD.SHL.U32 R199, R0, 0x8, RZ ;  /* 0x0000000800c77824 */ /* 0x000fe200078e00ff */
[----:B------:R-:W-:-:S02]  /*0eb0*/  SHF.R.S32.HI R0, RZ, 0x1f, R227 ;  /* 0x0000001fff007819 */ /* 0x000fc400000114e3 */
[----:B------:R-:W-:Y:S02]  /*0ec0*/  LEA.HI R12, R12, R11, RZ, 0x3 ;  /* 0x0000000b0c0c7211 */ /* 0x000fe400078f18ff */
[----:B------:R-:W-:Y:S02]  /*0ed0*/  LEA.HI R0, R0, R227, RZ, 0x3 ;  /* 0x000000e300007211 */ /* 0x000fe400078f18ff */
[----:B------:R-:W-:Y:S02]  /*0ee0*/  SHF.R.S32.HI R6, RZ, 0x1f, R5 ;  /* 0x0000001fff067819 */ /* 0x000fe40000011405 */
[----:B------:R-:W-:Y:S01]  /*0ef0*/  LEA.HI R4, R4, R219, RZ, 0x1 ;  /* 0x000000db04047211 */ /* 0x000fe200078f08ff */
[----:B------:R-:W-:Y:S01]  /*0f00*/  IMAD.SHL.U32 R223, R0, 0x40, RZ ;  /* 0x0000004000df7824 */ /* 0x000fe200078e00ff */
[----:B------:R-:W-:Y:S02]  /*0f10*/  LOP3.LUT R222, R222, 0x1c0, RZ, 0xc0, !PT ;  /* 0x000001c0dede7812 */ /* 0x000fe400078ec0ff */
[----:B------:R-:W-:-:S02]  /*0f20*/  LOP3.LUT R12, R12, 0xfffffff8, RZ, 0xc0, !PT ;  /* 0xfffffff80c0c7812 */ /* 0x000fc400078ec0ff */
[----:B------:R-:W-:Y:S02]  /*0f30*/  LEA.HI R10, R10, R7, RZ, 0x5 ;  /* 0x000000070a0a7211 */ /* 0x000fe400078f28ff */
[----:B------:R-:W-:Y:S01]  /*0f40*/  LOP3.LUT R8, R9, 0x7ffffffc, RZ, 0xc0, !PT ;  /* 0x7ffffffc09087812 */ /* 0x000fe200078ec0ff */
[----:B------:R-:W-:Y:S01]  /*0f50*/  IMAD.IADD R11, R11, 0x1, -R12 ;  /* 0x000000010b0b7824 */ /* 0x000fe200078e0a0c */
[----:B------:R-:W-:Y:S02]  /*0f60*/  LEA.HI R6, R6, R185, RZ, 0x3 ;  /* 0x000000b906067211 */ /* 0x000fe400078f18ff */
[----:B------:R-:W-:Y:S01]  /*0f70*/  LOP3.LUT R4, R4, 0xfffffe, RZ, 0xc0, !PT ;  /* 0x00fffffe04047812 */ /* 0x000fe200078ec0ff */
[----:B------:R-:W-:Y:S01]  /*0f80*/  IMAD.IADD R8, R7, 0x1, -R8 ;  /* 0x0000000107087824 */ /* 0x000fe200078e0a08 */
[----:B------:R-:W-:Y:S02]  /*0f90*/  LOP3.LUT R0, R222, 0x38, R16, 0xf8, !PT ;  /* 0x00000038de007812 */ /* 0x000fe400078ef810 */
[----:B------:R-:W-:Y:S01]  /*0fa0*/  SHF.R.U32.HI R226, RZ, 0x3, R222 ;  /* 0x00000003ffe27819 */ /* 0x000fe200000116de */
[----:B------:R-:W-:Y:S01]  /*0fb0*/  IMAD.IADD R4, R219, 0x1, -R4 ;  /* 0x00000001db047824 */ /* 0x000fe200078e0a04 */
[----:B------:R-:W-:Y:S01]  /*0fc0*/  LOP3.LUT R223, R223, 0xfffffe00, RZ, 0xc0, !PT ;  /* 0xfffffe00dfdf7812 */ /* 0x000fe200078ec0ff */
[----:B------:R-:W-:Y:S01]  /*0fd0*/  IMAD.SHL.U32 R22, R8, 0x2, RZ ;  /* 0x0000000208167824 */ /* 0x000fe200078e00ff */
[----:B------:R-:W-:Y:S01]  /*0fe0*/  SEL R197, R197, 0xffffffe0, !P1 ;  /* 0xffffffe0c5c57807 */ /* 0x000fe20004800000 */
[----:B------:R-:W-:Y:S01]  /*0ff0*/  IMAD.SHL.U32 R194, R4, 0x100, RZ ;  /* 0x0000010004c27824 */ /* 0x000fe200078e00ff */
[----:B------:R-:W-:-:S02]  /*1000*/  SHF.R.S32.HI R10, RZ, 0x5, R10 ;  /* 0x00000005ff0a7819 */ /* 0x000fc4000001140a */
[----:B------:R-:W-:Y:S02]  /*1010*/  LOP3.LUT R6, R6, 0xfffffff8, RZ, 0xc0, !PT ;  /* 0xfffffff806067812 */ /* 0x000fe400078ec0ff */
[----:B------:R-:W-:Y:S01]  /*1020*/  IADD3 R196, R195, 0x26840, RZ ;  /* 0x00026840c3c47810 */ /* 0x000fe20007ffe0ff */
[C---:B------:R-:W-:Y:S01]  /*1030*/  @P2 VIADD R196, R198.reuse, 0xffffffc0 ;  /* 0xffffffc0c6c42836 */ /* 0x040fe20000000000 */
[----:B------:R-:W-:Y:S01]  /*1040*/  LOP3.LUT R221, R223, R0, R226, 0xf6, !PT ;  /* 0x00000000dfdd7212 */ /* 0x000fe200078ef6e2 */
[----:B------:R-:W-:Y:S01]  /*1050*/  IMAD.IADD R198, R198, 0x1, R197 ;  /* 0x00000001c6c67824 */ /* 0x000fe200078e02c5 */
[----:B------:R-:W-:Y:S01]  /*1060*/  SHF.R.S32.HI R202, RZ, 0x3, R3 ;  /* 0x00000003ffca7819 */ /* 0x000fe20000011403 */
[----:B------:R-:W-:Y:S01]  /*1070*/  IMAD R192, R10, 0x10, R11 ;  /* 0x000000100ac07824 */ /* 0x000fe200078e020b */
[----:B------:R-:W-:Y:S01]  /*1080*/  SHF.R.S32.HI R220, RZ, 0x1f, R185 ;  /* 0x0000001fffdc7819 */ /* 0x000fe200000114b9 */
[----:B------:R-:W-:Y:S02]  /*1090*/  IMAD.IADD R193, R185, 0x1, -R6 ;  /* 0x00000001b9c17824 */ /* 0x000fe400078e0a06 */
[----:B------:R-:W-:-:S02]  /*10a0*/  IMAD R221, R221, 0x2, R2 ;  /* 0x00000002dddd7824 */ /* 0x000fc400078e0202 */
[----:B------:R-:W-:-:S07]  /*10b0*/  IMAD.IADD R197, R197, 0x1, R196 ;  /* 0x00000001c5c57824 */ /* 0x000fce00078e02c4 */
.L_x_4828:
[----:B------:R-:W-:Y:S01]  /*10c0*/  ULDC.64 UR4, c[0x0][0xa28] ;  /* 0x00028a0000047ab9 */ /* 0x000fe20000000a00 */
[----:B01---5:R-:W0:Y:S01]  /*10d0*/  LDC.64 R6, c[0x0][0xa08] ;  /* 0x00028200ff067b82 */ /* 0x023e220000000a00 */
        /* <DEDUP_REMOVED lines=17> */
[----:B--2---:R2:W5:Y:S01]  /*11f0*/  @P3 LDG.E R25, desc[UR42][R10.64] ;  /* 0x0000002a0a193981 */ /* 0x004562000c1e1900 */
[----:B-1----:R-:W-:-:S05]  /*1200*/  @P0 IMAD.WIDE R4, R191, 0x4, R4 ;  /* 0x00000004bf040825 */ /* 0x002fca00078e0204 */
[----:B------:R2:W5:Y:S01]  /*1210*/  @P0 LDG.E R3, desc[UR42][R4.64] ;  /* 0x0000002a04030981 */ /* 0x000562000c1e1900 */
[----:B0-----:R-:W-:-:S05]  /*1220*/  @P1 IMAD.WIDE R6, R191, 0x4, R8 ;  /* 0x00000004bf061825 */ /* 0x001fca00078e0208 */
[----:B------:R2:W5:Y:S01]  /*1230*/  @P1 LDG.E R186, desc[UR42][R6.64] ;  /* 0x0000002a06ba1981 */ /* 0x000562000c1e1900 */
[----:B------:R-:W-:-:S03]  /*1240*/  UISETP.NE.U32.AND UP0, UPT, UR4, URZ, UPT ;  /* 0x0000003f0400728c */ /* 0x000fc6000bf05070 */
[----:B------:R-:W-:Y:S01]  /*1250*/  ULDC UR4, c[0x0][0x404] ;  /* 0x0001010000047ab9 */ /* 0x000fe20000000800 */
[----:B------:R-:W-:Y:S01]  /*1260*/  UISETP.NE.AND.EX UP0, UPT, UR5, URZ, UPT, UP0 ;  /* 0x0000003f0500728c */ /* 0x000fe2000bf05300 */
[----:B------:R-:W-:Y:S02]  /*1270*/  ISETP.NE.U32.AND P2, PT, RZ, UR6, PT ;  /* 0x00000006ff007c0c */ /* 0x000fe4000bf45070 */
[----:B------:R-:W-:Y:S01]  /*1280*/  ULDC UR5, c[0x0][0x2e0] ;  /* 0x0000b80000057ab9 */ /* 0x000fe20000000800 */
[----:B------:R-:W-:Y:S01]  /*1290*/  USEL UR4, UR4, 0x1, UP0 ;  /* 0x0000000104047887 */ /* 0x000fe20008000000 */
[----:B------:R-:W-:-:S03]  /*12a0*/  ISETP.NE.AND.EX P2, PT, RZ, UR7, PT, P2 ;  /* 0x00000007ff007c0c */ /* 0x000fc6000bf45320 */
[----:B------:R-:W-:-:S03]  /*12b0*/  UIMAD UR4, UR4, UR5, URZ ;  /* 0x00000005040472a4 */ /* 0x000fc6000f8e023f */
[----:B------:R-:W-:Y:S01]  /*12c0*/  ULDC UR5, c[0x0][0x338] ;  /* 0x0000ce0000057ab9 */ /* 0x000fe20000000800 */
[----:B------:R-:W-:Y:S02]  /*12d0*/  IMAD.MOV.U32 R217, RZ, RZ, R189 ;  /* 0x000000ffffd97224 */ /* 0x000fe400078e00bd */
[----:B------:R-:W-:Y:S02]  /*12e0*/  IMAD.MOV.U32 R214, RZ, RZ, R190 ;  /* 0x000000ffffd67224 */ /* 0x000fe400078e00be */
[----:B------:R-:W-:Y:S01]  /*12f0*/  IMAD.MOV.U32 R215, RZ, RZ, R191 ;  /* 0x000000ffffd77224 */ /* 0x000fe200078e00bf */
[----:B--23--:R-:W-:Y:S06]  /*1300*/  @P1 BRA `(.L_x_4612) ;  /* 0x0000000000241947 */ /* 0x00cfec0003800000 */
        /* <DEDUP_REMOVED lines=9> */
.L_x_4612:
[----:B------:R-:W-:Y:S01]  /*13a0*/  MOV R32, UR5 ;  /* 0x0000000500207c02 */ /* 0x000fe20008000f00 */
[----:B------:R-:W-:Y:S01]  /*13b0*/  IMAD.U32 R24, RZ, RZ, UR4 ;  /* 0x00000004ff187e24 */ /* 0x000fe2000f8e00ff */
[----:B------:R-:W-:Y:S06]  /*13c0*/  @!P2 BRA `(.L_x_4613) ;  /* 0x000000000010a947 */ /* 0x000fec0003800000 */
[----:B------:R-:W0:Y:S02]  /*13d0*/  LDC.64 R4, c[0x0][0xa20] ;  /* 0x00028800ff047b82 */ /* 0x000e240000000a00 */
[----:B0-----:R-:W-:-:S05]  /*13e0*/  IMAD.WIDE R4, R191, 0x4, R4 ;  /* 0x00000004bf047825 */ /* 0x001fca00078e0204 */
[----:B------:R0:W5:Y:S01]  /*13f0*/  LDG.E R24, desc[UR42][R4.64] ;  /* 0x0000002a04187981 */ /* 0x000162000c1e1900 */
[----:B------:R-:W-:Y:S05]  /*1400*/  BRA `(.L_x_4614) ;  /* 0x0000000000107947 */ /* 0x000fea0003800000 */
.L_x_4613:
[----:B------:R-:W-:Y:S05]  /*1410*/  @!P3 BRA `(.L_x_4614) ;  /* 0x00000000000cb947 */ /* 0x000fea0003800000 */
[----:B------:R-:W2:Y:S04]  /*1420*/  LDG.E R5, desc[UR42][R10.64] ;  /* 0x0000002a0a057981 */ /* 0x000ea8000c1e1900 */
[----:B------:R-:W2:Y:S02]  /*1430*/  LDG.E R24, desc[UR42][R10.64+0x4] ;  /* 0x0000042a0a187981 */ /* 0x000ea4000c1e1900 */
[----:B--2---:R-:W-:-:S07]  /*1440*/  IMAD.IADD R24, R24, 0x1, -R5 ;  /* 0x0000000118187824 */ /* 0x004fce00078e0a05 */
.L_x_4614:
[----:B------:R-:W-:Y:S01]  /*1450*/  ULDC.64 UR4, c[0x0][0xa10] ;  /* 0x0002840000047ab9 */ /* 0x000fe20000000a00 */
[----:B------:R-:W1:Y:S01]  /*1460*/  LDC.64 R10, c[0x0][0x9e0] ;  /* 0x00027800ff0a7b82 */ /* 0x000e620000000a00 */
[----:B------:R-:W-:-:S04]  /*1470*/  ISETP.NE.U32.AND P0, PT, RZ, UR4, PT ;  /* 0x00000004ff007c0c */ /* 0x000fc8000bf05070 */
        /* <DEDUP_REMOVED lines=9> */
[----:B-----5:R-:W-:Y:S02]  /*1510*/  IMAD.MOV.U32 R33, RZ, RZ, R24 ;  /* 0x000000ffff217224 */ /* 0x020fe400078e0018 */
[----:B--2---:R-:W-:-:S05]  /*1520*/  @P1 IMAD.WIDE R6, R191, 0x4, R6 ;  /* 0x00000004bf061825 */ /* 0x004fca00078e0206 */
[----:B------:R0:W5:Y:S01]  /*1530*/  @P1 LDG.E R33, desc[UR42][R6.64] ;  /* 0x0000002a06211981 */ /* 0x000162000c1e1900 */
[----:B-1----:R-:W-:Y:S02]  /*1540*/  ISETP.GE.AND P1, PT, R11, 0x1, PT ;  /* 0x000000010b00780c */ /* 0x002fe40003f26270 */
[----:B------:R-:W-:Y:S01]  /*1550*/  LEA R49, R189, 0x40, 0x6 ;  /* 0x00000040bd317811 */ /* 0x000fe200078e30ff */
[----:B---3--:R-:W-:Y:S02]  /*1560*/  @P0 IMAD.IADD R32, R9, 0x1, -R0 ;  /* 0x0000000109200824 */ /* 0x008fe400078e0a00 */
[----:B------:R-:W-:-:S04]  /*1570*/  IMAD.IADD R9, R24, 0x1, -R3 ;  /* 0x0000000118097824 */ /* 0x000fc800078e0a03 */
[----:B------:R-:W-:-:S05]  /*1580*/  IMAD.IADD R184, R9, 0x1, R32 ;  /* 0x0000000109b87824 */ /* 0x000fca00078e0220 */
[C---:B------:R-:W-:Y:S02]  /*1590*/  IADD3 R0, R184.reuse, 0x3f, RZ ;  /* 0x0000003fb8007810 */ /* 0x040fe40007ffe0ff */
[----:B------:R-:W-:Y:S02]  /*15a0*/  IADD3 R49, R184, R49, -R186 ;  /* 0x00000031b8317210 */ /* 0x000fe40007ffe8ba */
[----:B------:R-:W-:-:S04]  /*15b0*/  SHF.R.S32.HI R3, RZ, 0x1f, R0 ;  /* 0x0000001fff037819 */ /* 0x000fc80000011400 */
[----:B------:R-:W-:Y:S01]  /*15c0*/  LEA.HI R3, R3, R0, RZ, 0x6 ;  /* 0x0000000003037211 */ /* 0x000fe200078f30ff */
[----:B------:R-:W-:-:S03]  /*15d0*/  IMAD.IADD R0, R49, 0x1, R10 ;  /* 0x0000000131007824 */ /* 0x000fc600078e020a */
[----:B------:R-:W-:Y:S01]  /*15e0*/  SHF.R.S32.HI R168, RZ, 0x6, R3 ;  /* 0x00000006ffa87819 */ /* 0x000fe20000011403 */
        /* <DEDUP_REMOVED lines=12> */
.L_x_4617:
[----:B------:R-:W-:-:S13]  /*16b0*/  ISETP.NE.AND P0, PT, R11, 0x1, PT ;  /* 0x000000010b00780c */ /* 0x000fda0003f05270 */
[----:B------:R-:W0:Y:S02]  /*16c0*/  @P0 LDC.64 R4, c[0x0][0x9e8] ;  /* 0x00027a00ff040b82 */ /* 0x000e240000000a00 */
[----:B0-----:R-:W-:-:S05]  /*16d0*/  @P0 IMAD.HI.U32 R4, R3, R4, RZ ;  /* 0x0000000403040227 */ /* 0x001fca00078e00ff */
[----:B------:R-:W-:-:S07]  /*16e0*/  @P0 SHF.R.U32.HI R3, RZ, R5, R4 ;  /* 0x00000005ff030219 */ /* 0x000fce0000011604 */
.L_x_4618:
[----:B------:R-:W-:Y:S05]  /*16f0*/  BSYNC B0 ;  /* 0x0000000000007941 */ /* 0x000fea0003800000 */
.L_x_4616:
[----:B------:R-:W-:-:S05]  /*1700*/  IMAD R3, R3, R11, R11 ;  /* 0x0000000b03037224 */ /* 0x000fca00078e020b */
[----:B------:R-:W-:-:S07]  /*1710*/  VIMNMX R0, R0, R3, PT ;  /* 0x0000000300007248 */ /* 0x000fce0003fe0100 */
.L_x_4615:
        /* <DEDUP_REMOVED lines=15> */
.L_x_4621:
[----:B------:R-:W-:Y:S02]  /*1810*/  ISETP.NE.AND P0, PT, R11, 0x1, PT ;  /* 0x000000010b00780c */ /* 0x000fe40003f05270 */
[----:B------:R-:W-:-:S11]  /*1820*/  MOV R4, R47 ;  /* 0x0000002f00047202 */ /* 0x000fd60000000f00 */
[----:B------:R-:W0:Y:S02]  /*1830*/  @P0 LDC.64 R6, c[0x0][0x9e8] ;  /* 0x00027a00ff060b82 */ /* 0x000e240000000a00 */
[----:B0-----:R-:W-:-:S05]  /*1840*/  @P0 IMAD.HI.U32 R6, R47, R6, RZ ;  /* 0x000000062f060227 */ /* 0x001fca00078e00ff */
[----:B------:R-:W-:-:S07]  /*1850*/  @P0 SHF.R.U32.HI R4, RZ, R7, R6 ;  /* 0x00000007ff040219 */ /* 0x000fce0000011606 */
.L_x_4622:
[----:B------:R-:W-:Y:S05]  /*1860*/  BSYNC B0 ;  /* 0x0000000000007941 */ /* 0x000fea0003800000 */
.L_x_4620:
[----:B------:R-:W-:-:S05]  /*1870*/  IMAD R4, R4, R11, RZ ;  /* 0x0000000b04047224 */ /* 0x000fca00078e02ff */
[----:B------:R-:W-:-:S07]  /*1880*/  VIMNMX R3, R3, R4, !PT ;  /* 0x0000000403037248 */ /* 0x000fce0007fe0100 */
.L_x_4619:
[----:B------:R-:W-:Y:S01]  /*1890*/  VIADD R0, R0, 0x3f ;  /* 0x0000003f00007836 */ /* 0x000fe20000000000 */
[----:B------:R-:W-:-:S04]  /*18a0*/  SHF.R.S32.HI R4, RZ, 0x1f, R3 ;  /* 0x0000001fff047819 */ /* 0x000fc80000011403 */
[----:B------:R-:W-:Y:S02]  /*18b0*/  SHF.R.S32.HI R5, RZ, 0x1f, R0 ;  /* 0x0000001fff057819 */ /* 0x000fe40000011400 */
[----:B------:R-:W-:Y:S02]  /*18c0*/  LEA.HI R4, R4, R3, RZ, 0x6 ;  /* 0x0000000304047211 */ /* 0x000fe400078f30ff */
[----:B------:R-:W-:Y:S02]  /*18d0*/  LEA.HI R5, R5, R0, RZ, 0x6 ;  /* 0x0000000005057211 */ /* 0x000fe400078f30ff */
[----:B------:R-:W-:Y:S02]  /*18e0*/  SHF.R.S32.HI R4, RZ, 0x6, R4 ;  /* 0x00000006ff047819 */ /* 0x000fe40000011404 */
[----:B------:R-:W-:Y:S02]  /*18f0*/  SHF.R.S32.HI R5, RZ, 0x6, R5 ;  /* 0x00000006ff057819 */ /* 0x000fe40000011405 */
[----:B------:R-:W-:-:S02]  /*1900*/  VIMNMX R4, RZ, R4, !PT ;  /* 0x00000004ff047248 */ /* 0x000fc40007fe0100 */
[----:B------:R-:W-:-:S03]  /*1910*/  VIMNMX R5, R168, R5, PT ;  /* 0x00000005a8057248 */ /* 0x000fc60003fe0100 */
[--C-:B------:R-:W-:Y:S02]  /*1920*/  IMAD R4, R4, 0x40, -R9.reuse ;  /* 0x0000004004047824 */ /* 0x100fe400078e0a09 */
[----:B------:R-:W-:-:S03]  /*1930*/  IMAD R5, R5, 0x40, -R9 ;  /* 0x0000004005057824 */ /* 0x000fc600078e0a09 */
[----:B------:R-:W-:Y:S02]  /*1940*/  VIMNMX R4, RZ, R4, !PT ;  /* 0x00000004ff047248 */ /* 0x000fe40007fe0100 */
[----:B------:R-:W-:Y:S02]  /*1950*/  VIMNMX R5, R5, R32, PT ;  /* 0x0000002005057248 */ /* 0x000fe40003fe0100 */
[----:B------:R-:W-:Y:S02]  /*1960*/  SHF.R.U32.HI R46, RZ, 0x6, R4 ;  /* 0x00000006ff2e7819 */ /* 0x000fe40000011604 */
[----:B------:R-:W-:-:S03]  /*1970*/  ISETP.GT.AND P0, PT, R5, R4, PT ;  /* 0x000000040500720c */ /* 0x000fc60003f04270 */
[----:B------:R-:W-:-:S10]  /*1980*/  IMAD.MOV.U32 R51, RZ, RZ, R46 ;  /* 0x000000ffff337224 */ /* 0x000fd400078e002e */
[----:B------:R-:W-:-:S05]  /*1990*/  @P0 VIADD R0, R5, 0x3f ;  /* 0x0000003f05000836 */ /* 0x000fca0000000000 */
[----:B------:R-:W-:-:S04]  /*19a0*/  @P0 SHF.R.S32.HI R3, RZ, 0x1f, R0 ;  /* 0x0000001fff030819 */ /* 0x000fc80000011400 */
[----:B------:R-:W-:-:S04]  /*19b0*/  @P0 LEA.HI R3, R3, R0, RZ, 0x6 ;  /* 0x0000000003030211 */ /* 0x000fc800078f30ff */
[----:B------:R-:W-:Y:S02]  /*19c0*/  @P0 SHF.R.S32.HI R51, RZ, 0x6, R3 ;  /* 0x00000006ff330819 */ /* 0x000fe40000011403 */
[----:B------:R-:W-:Y:S02]  /*19d0*/  PLOP3.LUT P0, PT, PT, PT, PT, 0x80, 0x0 ;  /* 0x000000000000781c */ /* 0x000fe40003f0f070 */
[----:B------:R-:W-:-:S13]  /*19e0*/  ISETP.GT.AND P1, PT, R51, R46, PT ;  /* 0x0000002e3300720c */ /* 0x000fda0003f24270 */
[----:B------:R-:W-:Y:S05]  /*19f0*/  @!P1 BRA `(.L_x_4623) ;  /* 0x00000028006c9947 */ /* 0x000fea0003800000 */
        /* <DEDUP_REMOVED lines=20> */
.L_x_4625:
[----:B------:R-:W-:Y:S05]  /*1b40*/  BSYNC B6 ;  /* 0x0000000000067941 */ /* 0x000fea0003800000 */
.L_x_4624:
        /* <DEDUP_REMOVED lines=20> */
.L_x_4627:
[----:B------:R-:W-:Y:S05]  /*1c90*/  BSYNC B6 ;  /* 0x0000000000067941 */ /* 0x000fea0003800000 */
.L_x_4626:
[----:B------:R-:W-:Y:S01]  /*1ca0*/  ULDC.64 UR4, c[0x0][0x9f8] ;  /* 0x00027e0000047ab9 */ /* 0x000fe20000000a00 */
[----:B------:R-:W0:Y:S01]  /*1cb0*/  LDC R0, c[0x0][0x428] ;  /* 0x00010a00ff007b82 */ /* 0x000e220000000800 */
[----:B------:R-:W-:-:S07]  /*1cc0*/  ISETP.NE.U32.AND P0, PT, RZ, UR4, PT ;  /* 0x00000004ff007c0c */ /* 0x000fce000bf05070 */
[----:B------:R-:W1:Y:S01]  /*1cd0*/  LDC.64 R52, c[0x0][0x2f0] ;  /* 0x0000bc00ff347b82 */ /* 0x000e620000000a00 */
[----:B------:R-:W-:Y:S01]  /*1ce0*/  ISETP.NE.AND.EX P0, PT, RZ, UR5, PT, P0 ;  /* 0x00000005ff007c0c */ /* 0x000fe2000bf05300 */
[----:B------:R-:W-:Y:S01]  /*1cf0*/  IMAD.IADD R20, R25, 0x1, R24 ;  /* 0x0000000119147824 */ /* 0x000fe200078e0218 */
[----:B------:R-:W-:Y:S01]  /*1d00*/  ULDC.64 UR4, c[0x0][0xa08] ;  /* 0x0002820000047ab9 */ /* 0x000fe20000000a00 */
[----:B------:R-:W-:-:S04]  /*1d10*/  ULDC.64 UR6, c[0x0][0x320] ;  /* 0x0000c80000067ab9 */ /* 0x000fc80000000a00 */
[----:B------:R-:W2:Y:S08]  /*1d20*/  LDC.64 R26, c[0x0][0x3d8] ;  /* 0x0000f600ff1a7b82 */ /* 0x000eb00000000a00 */
[----:B------:R-:W3:Y:S08]  /*1d30*/  @P0 LDC.64 R4, c[0x0][0x9f8] ;  /* 0x00027e00ff040b82 */ /* 0x000ef00000000a00 */
[----:B------:R-:W4:Y:S01]  /*1d40*/  LDC R25, c[0x0][0x3d4] ;  /* 0x0000f500ff197b82 */ /* 0x000f220000000800 */
[----:B------:R-:W-:-:S07]  /*1d50*/  SHF.R.S32.HI R17, RZ, 0x1f, R16 ;  /* 0x0000001fff117819 */ /* 0x000fce0000011410 */
[----:B------:R-:W4:Y:S01]  /*1d60*/  LDC.64 R28, c[0x0][0x3e8] ;  /* 0x0000fa00ff1c7b82 */ /* 0x000f220000000a00 */
[----:B---3--:R-:W-:-:S04]  /*1d70*/  @P0 IMAD.WIDE R4, R191, 0x4, R4 ;  /* 0x00000004bf040825 */ /* 0x008fc800078e0204 */
[----:B------:R-:W-:Y:S01]  /*1d80*/  IMAD.SHL.U32 R42, R218, 0x4, RZ ;  /* 0x00000004da2a7824 */ /* 0x000fe200078e00ff */
[----:B------:R3:W3:Y:S01]  /*1d90*/  @P0 LDG.E R191, desc[UR42][R4.64] ;  /* 0x0000002a04bf0981 */ /* 0x0006e2000c1e1900 */
[----:B0-----:R-:W-:Y:S01]  /*1da0*/  ISETP.NE.AND P0, PT, R0, 0x1, PT ;  /* 0x000000010000780c */ /* 0x001fe20003f05270 */
[----:B-1----:R-:W-:Y:S01]  /*1db0*/  IMAD.WIDE.U32 R6, R20, R52, RZ ;  /* 0x0000003414067225 */ /* 0x002fe200078e00ff */
[----:B------:R-:W-:Y:S01]  /*1dc0*/  SHF.R.S32.HI R13, RZ, 0x1f, R20 ;  /* 0x0000001fff0d7819 */ /* 0x000fe20000011414 */
[----:B------:R-:W0:Y:S01]  /*1dd0*/  S2R R60, SR_TID.X ;  /* 0x00000000003c7919 */ /* 0x000e220000002100 */
[----:B------:R-:W-:Y:S01]  /*1de0*/  SHF.R.S32.HI R43, RZ, 0x1f, R42 ;  /* 0x0000001fff2b7819 */ /* 0x000fe2000001142a */
[----:B--2---:R-:W-:Y:S01]  /*1df0*/  IMAD R10, R220, R26, RZ ;  /* 0x0000001adc0a7224 */ /* 0x004fe200078e02ff */
[----:B----4-:R-:W-:Y:S01]  /*1e00*/  ISETP.GE.AND P1, PT, R16, R25, PT ;  /* 0x000000191000720c */ /* 0x010fe20003f26270 */
[-C--:B------:R-:W-:Y:S01]  /*1e10*/  IMAD R0, R13, R52.reuse, RZ ;  /* 0x000000340d007224 */ /* 0x080fe200078e02ff */
[----:B------:R-:W1:Y:S01]  /*1e20*/  LDC R61, c[0x0][0x3d4] ;  /* 0x0000f500ff3d7b82 */ /* 0x000e620000000800 */
[----:B------:R-:W-:Y:S01]  /*1e30*/  IMAD R12, R220, R52, RZ ;  /* 0x00000034dc0c7224 */ /* 0x000fe200078e02ff */
[----:B------:R-:W-:Y:S01]  /*1e40*/  SHF.L.U64.HI R56, R28, 0x6, R29 ;  /* 0x000000061c387819 */ /* 0x000fe2000001021d */
[----:B------:R-:W-:Y:S01]  /*1e50*/  IMAD R3, R20, R53, R0 ;  /* 0x0000003514037224 */ /* 0x000fe200078e0200 */
[----:B------:R-:W-:Y:S01]  /*1e60*/  IADD3 R82, R16, 0x20, RZ ;  /* 0x0000002010527810 */ /* 0x000fe20007ffe0ff */
[----:B------:R-:W-:Y:S01]  /*1e70*/  IMAD R15, R185, R27, R10 ;  /* 0x0000001bb90f7224 */ /* 0x000fe200078e020a */
[----:B------:R-:W-:Y:S01]  /*1e80*/  P2R R72, PR, RZ, 0x2 ;  /* 0x00000002ff487803 */ /* 0x000fe20000000000 */
[----:B------:R-:W-:Y:S01]  /*1e90*/  IMAD.IADD R7, R7, 0x1, R3 ;  /* 0x0000000107077824 */ /* 0x000fe200078e0203 */
[----:B------:R-:W2:Y:S01]  /*1ea0*/  @P0 LDC R9, c[0x0][0x42c] ;  /* 0x00010b00ff090b82 */ /* 0x000ea20000000800 */
[----:B------:R-:W-:Y:S01]  /*1eb0*/  IMAD.SHL.U32 R59, R193, 0x40, RZ ;  /* 0x00000040c13b7824 */ /* 0x000fe200078e00ff */
[----:B------:R-:W-:Y:S01]  /*1ec0*/  SHF.L.U64.HI R50, R26, 0x6, R27 ;  /* 0x000000061a327819 */ /* 0x000fe2000001021b */
[----:B------:R-:W-:-:S02]  /*1ed0*/  IMAD.SHL.U32 R57, R28, 0x40, RZ ;  /* 0x000000401c397824 */ /* 0x000fc400078e00ff */
[----:B------:R-:W-:Y:S01]  /*1ee0*/  IMAD.SHL.U32 R55, R26, 0x40, RZ ;  /* 0x000000401a377824 */ /* 0x000fe200078e00ff */
[----:B------:R-:W-:Y:S01]  /*1ef0*/  LOP3.LUT R59, R59, 0x1c0, RZ, 0xc0, !PT ;  /* 0x000001c03b3b7812 */ /* 0x000fe200078ec0ff */
[----:B------:R-:W-:Y:S01]  /*1f00*/  IMAD.SHL.U32 R62, R25, 0x2, RZ ;  /* 0x00000002193e7824 */ /* 0x000fe200078e00ff */
[----:B------:R-:W4:Y:S02]  /*1f10*/  @P0 LDC R11, c[0x0][0x430] ;  /* 0x00010c00ff0b0b82 */ /* 0x000f240000000800 */
[----:B------:R-:W-:-:S06]  /*1f20*/  SHF.R.U32.HI R58, RZ, 0x3, R59 ;  /* 0x00000003ff3a7819 */ /* 0x000fcc000001163b */
[----:B------:R-:W1:Y:S01]  /*1f30*/  LDC R63, c[0x0][0x2e4] ;  /* 0x0000b900ff3f7b82 */ /* 0x000e620000000800 */
[----:B0-----:R-:W-:Y:S01]  /*1f40*/  LEA.HI R60, R60, 0x8, RZ, 0x19 ;  /* 0x000000083c3c7811 */ /* 0x001fe200078fc8ff */
[----:B--2---:R-:W-:-:S05]  /*1f50*/  @P0 IMAD.HI.U32 R0, R190, R9, RZ ;  /* 0x00000009be000227 */ /* 0x004fca00078e00ff */
[----:B----4-:R-:W-:Y:S02]  /*1f60*/  @P0 SHF.R.U32.HI R190, RZ, R11, R0 ;  /* 0x0000000bffbe0219 */ /* 0x010fe40000011600 */
[----:B------:R-:W-:Y:S02]  /*1f70*/  ISETP.NE.U32.AND P0, PT, RZ, UR4, PT ;  /* 0x00000004ff007c0c */ /* 0x000fe4000bf05070 */
[----:B------:R-:W-:Y:S01]  /*1f80*/  SHF.R.S32.HI R0, RZ, 0x1f, R190 ;  /* 0x0000001fff007819 */ /* 0x000fe200000114be */
[----:B------:R-:W-:Y:S01]  /*1f90*/  IMAD.WIDE.U32 R8, R190, UR6, R16 ;  /* 0x00000006be087c25 */ /* 0x000fe2000f8e0010 */
[----:B------:R-:W-:Y:S01]  /*1fa0*/  ISETP.NE.AND.EX P0, PT, RZ, UR5, PT, P0 ;  /* 0x00000005ff007c0c */ /* 0x000fe2000bf05300 */
[----:B------:R-:W-:Y:S02]  /*1fb0*/  ULDC.64 UR4, c[0x0][0x2f8] ;  /* 0x0000be0000047ab9 */ /* 0x000fe40000000a00 */
[C---:B---3--:R-:W-:Y:S02]  /*1fc0*/  IMAD R5, R0.reuse, UR6, RZ ;  /* 0x0000000600057c24 */ /* 0x048fe4000f8e02ff */
[----:B------:R-:W-:-:S02]  /*1fd0*/  IMAD R3, R0, UR4, RZ ;  /* 0x0000000400037c24 */ /* 0x000fc4000f8e02ff */
[C---:B------:R-:W-:Y:S02]  /*1fe0*/  IMAD R11, R190.reuse, UR7, R5 ;  /* 0x00000007be0b7c24 */ /* 0x040fe4000f8e0205 */
[C---:B------:R-:W-:Y:S02]  /*1ff0*/  IMAD R3, R190.reuse, UR5, R3 ;  /* 0x00000005be037c24 */ /* 0x040fe4000f8e0203 */
[----:B------:R-:W-:Y:S01]  /*2000*/  IMAD.WIDE.U32 R4, R190, UR4, R6 ;  /* 0x00000004be047c25 */ /* 0x000fe2000f8e0006 */
[----:B------:R-:W-:Y:S01]  /*2010*/  ULDC.64 UR4, c[0x0][0x300] ;  /* 0x0000c00000047ab9 */ /* 0x000fe20000000a00 */
[----:B------:R-:W-:Y:S02]  /*2020*/  IADD3 R9, R9, R11, RZ ;  /* 0x0000000b09097210 */ /* 0x000fe40007ffe0ff */
[----:B------:R-:W-:Y:S02]  /*2030*/  IMAD.IADD R5, R5, 0x1, R3 ;  /* 0x0000000105057824 */ /* 0x000fe400078e0203 */
[----:B------:R-:W-:Y:S01]  /*2040*/  IMAD R11, R185, R53, R12 ;  /* 0x00000035b90b7224 */ /* 0x000fe200078e020c */
[----:B------:R-:W-:-:S02]  /*2050*/  SHF.L.U64.HI R53, R52, 0x6, R53 ;  /* 0x0000000634357819 */ /* 0x000fc40000010235 */
        /* <DEDUP_REMOVED lines=8> */
[----:B------:R-:W-:-:S04]  /*20e0*/  IMAD.WIDE.U32 R6, R185, R52, R16 ;  /* 0x00000034b9067225 */ /* 0x000fc800078e0010 */
[----:B------:R-:W-:Y:S02]  /*20f0*/  IMAD R10, R0, UR4, RZ ;  /* 0x00000004000a7c24 */ /* 0x000fe4000f8e02ff */
[----:B------:R-:W-:Y:S01]  /*2100*/  IMAD.IADD R0, R45, 0x1, R3 ;  /* 0x000000012d007824 */ /* 0x000fe200078e0203 */
[----:B------:R-:W-:Y:S01]  /*2110*/  IADD3 R3, P0, R44, R6, RZ ;  /* 0x000000062c037210 */ /* 0x000fe20007f1e0ff */
[----:B------:R-:W-:Y:S02]  /*2120*/  IMAD.IADD R39, R15, 0x1, R5 ;  /* 0x000000010f277824 */ /* 0x000fe400078e0205 */
[----:B------:R-:W-:Y:S01]  /*2130*/  IMAD.MOV.U32 R38, RZ, RZ, R4 ;  /* 0x000000ffff267224 */ /* 0x000fe200078e0004 */
[----:B------:R-:W-:Y:S01]  /*2140*/  IADD3.X R48, R0, R7, R11, P0, !PT ;  /* 0x0000000700307210 */ /* 0x000fe200007fe40b */
[----:B------:R-:W-:Y:S01]  /*2150*/  IMAD.WIDE.U32 R4, R185, R26, R42 ;  /* 0x0000001ab9047225 */ /* 0x000fe200078e002a */
[----:B------:R-:W-:Y:S02]  /*2160*/  SEL R11, R25, RZ, P1 ;  /* 0x000000ff190b7207 */ /* 0x000fe40000800000 */
[----:B------:R-:W-:Y:S01]  /*2170*/  IADD3 R20, P0, R185, R20, RZ ;  /* 0x00000014b9147210 */ /* 0x000fe20007f1e0ff */
[----:B------:R-:W-:Y:S01]  /*2180*/  IMAD.IADD R5, R5, 0x1, R15 ;  /* 0x0000000105057824 */ /* 0x000fe200078e020f */
[----:B-----5:R-:W-:Y:S01]  /*2190*/  SHF.R.S32.HI R15, RZ, 0x1f, R33 ;  /* 0x0000001fff0f7819 */ /* 0x020fe20000011421 */
[----:B------:R-:W-:-:S02]  /*21a0*/  IMAD.IADD R11, R16, 0x1, R11 ;  /* 0x00000001100b7824 */ /* 0x000fc400078e020b */
[-C--:B------:R-:W-:Y:S02]  /*21b0*/  IMAD R6, R220, R28.reuse, RZ ;  /* 0x0000001cdc067224 */ /* 0x080fe400078e02ff */
[C---:B------:R-:W-:Y:S01]  /*21c0*/  IMAD R75, R41.reuse, UR5, R10 ;  /* 0x00000005294b7c24 */ /* 0x040fe2000f8e020a */
[----:B------:R-:W-:Y:S01]  /*21d0*/  SHF.R.S32.HI R54, RZ, 0x1f, R11 ;  /* 0x0000001fff367819 */ /* 0x000fe2000001140b */
[----:B------:R-:W-:Y:S01]  /*21e0*/  IMAD.WIDE.U32 R40, R41, UR4, R8 ;  /* 0x0000000429287c25 */ /* 0x000fe2000f8e0008 */
[----:B------:R-:W-:Y:S02]  /*21f0*/  ULDC UR4, c[0x0][0x2e4] ;  /* 0x0000b90000047ab9 */ /* 0x000fe40000000800 */
[----:B------:R-:W-:Y:S01]  /*2200*/  LEA.HI R54, R54, R11, RZ, 0x3 ;  /* 0x0000000b36367211 */ /* 0x000fe200078f18ff */
[C---:B------:R-:W-:Y:S01]  /*2210*/  IMAD.WIDE.U32 R8, R185.reuse, R28, R16 ;  /* 0x0000001cb9087225 */ /* 0x040fe200078e0010 */
[----:B------:R-:W-:Y:S02]  /*2220*/  ISETP.GE.AND P4, PT, R16, UR4, PT ;  /* 0x0000000410007c0c */ /* 0x000fe4000bf86270 */
[----:B------:R-:W-:Y:S01]  /*2230*/  LOP3.LUT R69, R54, 0xfffffff8, RZ, 0xc0, !PT ;  /* 0xfffffff836457812 */ /* 0x000fe200078ec0ff */
[----:B------:R-:W-:Y:S01]  /*2240*/  IMAD R21, R185, R29, R6 ;  /* 0x0000001db9157224 */ /* 0x000fe200078e0206 */
[----:B------:R-:W-:Y:S01]  /*2250*/  ISETP.GE.AND P3, PT, R82, UR4, PT ;  /* 0x0000000452007c0c */ /* 0x000fe2000bf66270 */
[----:B------:R-:W-:Y:S01]  /*2260*/  IMAD R10, R15, R26, RZ ;  /* 0x0000001a0f0a7224 */ /* 0x000fe200078e02ff */
[----:B------:R-:W-:Y:S01]  /*2270*/  SHF.R.S32.HI R73, RZ, 0x1f, R69 ;  /* 0x0000001fff497819 */ /* 0x000fe20000011445 */
[----:B------:R-:W-:Y:S01]  /*2280*/  IMAD.WIDE.U32 R6, R185, R28, R42 ;  /* 0x0000001cb9067225 */ /* 0x000fe200078e002a */
[----:B------:R-:W-:-:S03]  /*2290*/  IADD3 R9, R21, R9, RZ ;  /* 0x0000000915097210 */ /* 0x000fc60007ffe0ff */
[----:B------:R-:W-:Y:S02]  /*22a0*/  IMAD R11, R33, R27, R10 ;  /* 0x0000001b210b7224 */ /* 0x000fe400078e020a */
        /* <DEDUP_REMOVED lines=9> */
[----:B------:R-:W-:-:S03]  /*2340*/  LOP3.LUT R5, R5, R58, RZ, 0x3c, !PT ;  /* 0x0000003a05057212 */ /* 0x000fc600078e3cff */
[----:B------:R-:W-:Y:S01]  /*2350*/  IMAD.IADD R67, R71, 0x1, R35 ;  /* 0x0000000147437824 */ /* 0x000fe200078e0223 */
[----:B------:R-:W-:Y:S01]  /*2360*/  IADD3 R71, R31, R71, RZ ;  /* 0x000000471f477210 */ /* 0x000fe20007ffe0ff */
[----:B------:R-:W-:Y:S01]  /*2370*/  IMAD R64, R200, 0x200, R5 ;  /* 0x00000200c8407824 */ /* 0x000fe200078e0205 */
[----:B------:R-:W-:Y:S01]  /*2380*/  LOP3.LUT R5, R59, 0x38, R54, 0xf8, !PT ;  /* 0x000000383b057812 */ /* 0x000fe200078ef836 */
[----:B------:R-:W-:Y:S02]  /*2390*/  IMAD.SHL.U32 R52, R52, 0x40, RZ ;  /* 0x0000004034347824 */ /* 0x000fe400078e00ff */
[----:B------:R-:W-:Y:S01]  /*23a0*/  IMAD.X R21, R220, 0x1, R13, P0 ;  /* 0x00000001dc157824 */ /* 0x000fe200000e060d */
[----:B------:R-:W-:Y:S01]  /*23b0*/  LOP3.LUT R5, R5, R58, RZ, 0x3c, !PT ;  /* 0x0000003a05057212 */ /* 0x000fe200078e3cff */
[----:B------:R-:W-:Y:S02]  /*23c0*/  IMAD.IADD R65, R11, 0x1, R39 ;  /* 0x000000010b417824 */ /* 0x000fe400078e0227 */
[----:B------:R-:W-:-:S02]  /*23d0*/  IMAD.IADD R66, R37, 0x1, R11 ;  /* 0x0000000125427824 */ /* 0x000fc400078e020b */
[----:B------:R-:W-:Y:S02]  /*23e0*/  IMAD R68, R200, 0x200, R5 ;  /* 0x00000200c8447824 */ /* 0x000fe400078e0205 */
[----:B-1----:R-:W-:-:S07]  /*23f0*/  IMAD.IADD R75, R41, 0x1, R75 ;  /* 0x00000001294b7824 */ /* 0x002fce00078e024b */
.L_x_4657:
[----:B------:R-:W-:Y:S01]  /*2400*/  VIADD R51, R51, 0xffffffff ;  /* 0xffffffff33337836 */ /* 0x000fe20000000000 */
[----:B------:R-:W-:Y:S05]  /*2410*/  YIELD ;  /* 0x0000000000007946 */ /* 0x000fea0003800000 */
[----:B------:R-:W-:Y:S01]  /*2420*/  SHF.R.S32.HI R74, RZ, 0x1f, R51 ;  /* 0x0000001fff4a7819 */ /* 0x000fe20000011433 */
[-C--:B------:R-:W-:Y:S01]  /*2430*/  IMAD R5, R53, R51.reuse, RZ ;  /* 0x0000003335057224 */ /* 0x080fe200078e02ff */
[----:B------:R-:W-:Y:S01]  /*2440*/  BSSY B0, `(.L_x_4628) ;  /* 0x000017d000007945 */ /* 0x000fe20003800000 */
[----:B----4-:R-:W-:Y:S01]  /*2450*/  IMAD.WIDE.U32 R24, R52, R51, RZ ;  /* 0x0000003334187225 */ /* 0x010fe200078e00ff */
[----:B------:R-:W-:-:S03]  /*2460*/  ISETP.GT.AND P2, PT, R51, R46, PT ;  /* 0x0000002e3300720c */ /* 0x000fc60003f44270 */
[----:B------:R-:W-:Y:S01]  /*2470*/  IMAD R5, R74, R52, R5 ;  /* 0x000000344a057224 */ /* 0x000fe200078e0205 */
[----:B------:R-:W-:Y:S01]  /*2480*/  IADD3 R4, P0, R3, R24, RZ ;  /* 0x0000001803047210 */ /* 0x000fe20007f1e0ff */
[----:B---3--:R-:W-:Y:S02]  /*2490*/  IMAD.SHL.U32 R15, R23, 0x1000, RZ ;  /* 0x00001000170f7824 */ /* 0x008fe400078e00ff */
[----:B------:R-:W-:Y:S01]  /*24a0*/  IMAD.IADD R79, R25, 0x1, R5 ;  /* 0x00000001194f7824 */ /* 0x000fe200078e0205 */
[----:B0-----:R-:W-:Y:S01]  /*24b0*/  LEA R12, P1, R4, R28, 0x1 ;  /* 0x0000001c040c7211 */ /* 0x001fe200078208ff */
[----:B------:R-:W-:-:S03]  /*24c0*/  IMAD.IADD R5, R64, 0x1, R15 ;  /* 0x0000000140057824 */ /* 0x000fc600078e020f */
[----:B------:R-:W-:Y:S01]  /*24d0*/  IADD3.X R6, R79, R48, RZ, P0, !PT ;  /* 0x000000304f067210 */ /* 0x000fe200007fe4ff */
[----:B------:R-:W-:Y:S01]  /*24e0*/  IMAD R14, R5, 0x2, R2 ;  /* 0x00000002050e7824 */ /* 0x000fe200078e0202 */
[----:B------:R-:W-:Y:S02]  /*24f0*/  ISETP.GE.AND P0, PT, R61, 0x1, PT ;  /* 0x000000013d00780c */ /* 0x000fe40003f06270 */
[----:B------:R-:W-:-:S11]  /*2500*/  LEA.HI.X R13, R4, R29, R6, 0x1, P1 ;  /* 0x0000001d040d7211 */ /* 0x000fd600008f0c06 */
[----:B-1----:R-:W-:Y:S05]  /*2510*/  @!P0 BRA `(.L_x_4629) ;  /* 0x0000001400588947 */ /* 0x002fea0003800000 */
        /* <DEDUP_REMOVED lines=25> */
[----:B------:R-:W-:Y:S01]  /*26b0*/  VIADD R8, R42, 0x10 ;  /* 0x000000102a087836 */ /* 0x000fe20000000000 */
[----:B------:R-:W-:Y:S02]  /*26c0*/  IADD3 R5, R5, R9, RZ ;  /* 0x0000000905057210 */ /* 0x000fe40007ffe0ff */
[C---:B------:R-:W-:Y:S02]  /*26d0*/  LEA R76, P5, R4.reuse, UR6, 0x1 ;  /* 0x00000006044c7c11 */ /* 0x040fe4000f8a08ff */
[----:B------:R-:W-:Y:S02]  /*26e0*/  LEA.HI.X R7, R7, UR5, R10, 0x1, P0 ;  /* 0x0000000507077c11 */ /* 0x000fe400080f0c0a */
[----:B------:R-:W-:Y:S02]  /*26f0*/  CS2R R10, SRZ ;  /* 0x00000000000a7805 */ /* 0x000fe4000001ff00 */
[----:B------:R-:W-:-:S02]  /*2700*/  LEA.HI.X R77, R4, UR7, R5, 0x1, P5 ;  /* 0x00000007044d7c11 */ /* 0x000fc4000a8f0c05 */
[-C--:B------:R-:W-:Y:S02]  /*2710*/  ISETP.GE.AND P0, PT, R42, R61.reuse, PT ;  /* 0x0000003d2a00720c */ /* 0x080fe40003f06270 */
[----:B------:R-:W-:Y:S02]  /*2720*/  ISETP.GE.AND P5, PT, R8, R61, PT ;  /* 0x0000003d0800720c */ /* 0x000fe40003fa6270 */
[----:B------:R-:W-:-:S09]  /*2730*/  CS2R R8, SRZ ;  /* 0x0000000000087805 */ /* 0x000fd2000001ff00 */
[----:B------:R0:W5:Y:S04]  /*2740*/  @!P0 LDG.E.64 R26, desc[UR42][R6.64] ;  /* 0x0000002a061a8981 */ /* 0x000168000c1e1b00 */
[----:B------:R0:W5:Y:S04]  /*2750*/  @!P5 LDG.E.64 R8, desc[UR42][R6.64+0x20] ;  /* 0x0000202a0608d981 */ /* 0x000168000c1e1b00 */
[----:B------:R0:W5:Y:S04]  /*2760*/  @!P0 LDG.E.64 R24, desc[UR42][R76.64] ;  /* 0x0000002a4c188981 */ /* 0x000168000c1e1b00 */
[----:B------:R0:W5:Y:S02]  /*2770*/  @!P5 LDG.E.64 R10, desc[UR42][R76.64+0x20] ;  /* 0x0000202a4c0ad981 */ /* 0x000164000c1e1b00 */
.L_x_4632:
[----:B------:R-:W-:Y:S05]  /*2780*/  BSYNC B1 ;  /* 0x0000000000017941 */ /* 0x000fea0003800000 */
.L_x_4631:
[----:B------:R-:W-:Y:S01]  /*2790*/  UISETP.NE.AND UP0, UPT, UR37, 0x3, UPT ;  /* 0x000000032500788c */ /* 0x000fe2000bf05270 */
[----:B-----5:R-:W-:Y:S02]  /*27a0*/  IMAD.MOV.U32 R4, RZ, RZ, R8 ;  /* 0x000000ffff047224 */ /* 0x020fe400078e0008 */
[----:B------:R-:W-:Y:S02]  /*27b0*/  IMAD.MOV.U32 R5, RZ, RZ, R9 ;  /* 0x000000ffff057224 */ /* 0x000fe400078e0009 */
[----:B0-----:R-:W-:Y:S01]  /*27c0*/  IMAD.MOV.U32 R6, RZ, RZ, R26 ;  /* 0x000000ffff067224 */ /* 0x001fe200078e001a */
[----:B------:R-:W-:Y:S01]  /*27d0*/  PLOP3.LUT P0, PT, PT, PT, UP0, 0x80, 0x0 ;  /* 0x000000000000781c */ /* 0x000fe20003f0f008 */
[----:B------:R-:W-:Y:S01]  /*27e0*/  IMAD.MOV.U32 R7, RZ, RZ, R25 ;  /* 0x000000ffff077224 */ /* 0x000fe200078e0019 */
[----:B------:R-:W-:Y:S01]  /*27f0*/  PRMT R80, R4, 0x5410, R5 ;  /* 0x0000541004507816 */ /* 0x000fe20000000005 */
[----:B------:R-:W-:Y:S02]  /*2800*/  IMAD.MOV.U32 R4, RZ, RZ, R27 ;  /* 0x000000ffff047224 */ /* 0x000fe400078e001b */
[----:B------:R-:W-:-:S03]  /*2810*/  IMAD.MOV.U32 R5, RZ, RZ, R11 ;  /* 0x000000ffff057224 */ /* 0x000fc600078e000b */
[----:B------:R-:W-:Y:S01]  /*2820*/  PRMT R83, R6, 0x5410, R4 ;  /* 0x0000541006537816 */ /* 0x000fe20000000004 */
[----:B------:R-:W-:Y:S01]  /*2830*/  IMAD.MOV.U32 R6, RZ, RZ, R24 ;  /* 0x000000ffff067224 */ /* 0x000fe200078e0018 */
[----:B------:R-:W-:-:S04]  /*2840*/  MOV R4, R10 ;  /* 0x0000000a00047202 */ /* 0x000fc80000000f00 */
[----:B------:R-:W-:Y:S02]  /*2850*/  PRMT R84, R4, 0x5410, R5 ;  /* 0x0000541004547816 */ /* 0x000fe40000000005 */
[----:B------:R-:W-:Y:S01]  /*2860*/  PRMT R86, R6, 0x5410, R7 ;  /* 0x0000541006567816 */ /* 0x000fe20000000007 */
[----:B------:R-:W-:Y:S06]  /*2870*/  @!P0 BRA `(.L_x_4633) ;  /* 0x0000000000048947 */ /* 0x000fec0003800000 */
[----:B------:R-:W-:Y:S01]  /*2880*/  BPT.TRAP 0x1 ;  /* 0x000000040000795c */ /* 0x000fe20000300000 */
.L_x_4633:
[----:B------:R-:W-:Y:S01]  /*2890*/  IMAD R70, R23, 0x8, R2 ;  /* 0x0000000817467824 */ /* 0x000fe200078e0202 */
[----:B------:R-:W-:Y:S01]  /*28a0*/  SHF.L.U32 R77, R187, 0x1f, RZ ;  /* 0x0000001fbb4d7819 */ /* 0x000fe200000006ff */
[----:B------:R-:W-:Y:S03]  /*28b0*/  BSSY B1, `(.L_x_4634) ;  /* 0x0000003000017945 */ /* 0x000fe60003800000 */
[----:B------:R-:W0:Y:S02]  /*28c0*/  SYNCS.PHASECHK.TRANS64.TRYWAIT P5, [R70+URZ+0x28c90], R77 ;  /* 0x028c904d460075a7 */ /* 0x000e2400080a017f */
[----:B0-----:R-:W-:Y:S05]  /*28d0*/  @!P5 BRA `(.L_x_4635) ;  /* 0x0000019400a0d947 */ /* 0x001fea0003800000 */
.L_x_4947:
[----:B------:R-:W-:Y:S05]  /*28e0*/  BSYNC B1 ;  /* 0x0000000000017941 */ /* 0x000fea0003800000 */
.L_x_4634:
[----:B------:R-:W-:Y:S05]  /*28f0*/  @P1 BRA `(.L_x_4636) ;  /* 0x0000001000c41947 */ /* 0x000fea0003800000 */
[----:B------:R-:W-:Y:S04]  /*2900*/  BSSY B1, `(.L_x_4637) ;  /* 0x0000031000017945 */ /* 0x000fe80003800000 */
[----:B------:R-:W-:Y:S05]  /*2910*/  @P4 BRA `(.L_x_4638) ;  /* 0x0000000000bc4947 */ /* 0x000fea0003800000 */
[----:B------:R1:W2:Y:S01]  /*2920*/  LDS.128 R4, [R14+0x22400] ;  /* 0x022400000e047984 */ /* 0x0002a20000000c00 */
        /* <DEDUP_REMOVED lines=14> */
[----:B------:R-:W-:Y:S02]  /*2a10*/  HADD2.F32 R25, -RZ, R76.H0_H0 ;  /* 0x2000004cff197230 */ /* 0x000fe40000004100 */
[-C--:B------:R-:W-:Y:S01]  /*2a20*/  FMUL.FTZ R76, R6, R27.reuse ;  /* 0x0000001b064c7220 */ /* 0x080fe20000410000 */
[----:B------:R-:W-:Y:S02]  /*2a30*/  HADD2.F32 R26, -RZ, R26.H0_H0 ;  /* 0x2000001aff1a7230 */ /* 0x000fe40000004100 */
[----:B------:R-:W-:Y:S01]  /*2a40*/  FMUL.FTZ R27, R5, R27 ;  /* 0x0000001b051b7220 */ /* 0x000fe20000410000 */
[-C--:B------:R-:W-:Y:S01]  /*2a50*/  FMUL.FTZ R79, R7, R74.reuse ;  /* 0x0000004a074f7220 */ /* 0x080fe20000410000 */
[----:B------:R-:W-:Y:S01]  /*2a60*/  FMUL.FTZ R78, R24, R74 ;  /* 0x0000004a184e7220 */ /* 0x000fe20000410000 */
[-C--:B------:R-:W-:Y:S01]  /*2a70*/  FFMA.FTZ R76, R5, R25.reuse, -R76 ;  /* 0x00000019054c7223 */ /* 0x080fe2000001084c */
[----:B------:R-:W-:Y:S01]  /*2a80*/  FFMA.FTZ R81, R6, R25, R27 ;  /* 0x0000001906517223 */ /* 0x000fe2000001001b */
[----:B------:R-:W-:Y:S01]  /*2a90*/  FFMA.FTZ R85, R24, R26, R79 ;  /* 0x0000001a18557223 */ /* 0x000fe2000001004f */
[----:B------:R-:W-:-:S02]  /*2aa0*/  HADD2.F32 R24, -RZ, R86.H0_H0 ;  /* 0x20000056ff187230 */ /* 0x000fc40000004100 */
[----:B------:R-:W-:Y:S01]  /*2ab0*/  FFMA.FTZ R78, R7, R26, -R78 ;  /* 0x0000001a074e7223 */ /* 0x000fe2000001084e */
[----:B------:R-:W-:Y:S02]  /*2ac0*/  HADD2.F32 R27, -RZ, R86.H1_H1 ;  /* 0x30000056ff1b7230 */ /* 0x000fe40000004100 */
[----:B------:R-:W-:Y:S02]  /*2ad0*/  HADD2.F32 R5, -RZ, R4.H1_H1 ;  /* 0x30000004ff057230 */ /* 0x000fe40000004100 */
[----:B------:R-:W-:Y:S02]  /*2ae0*/  HADD2.F32 R6, -RZ, R14.H1_H1 ;  /* 0x3000000eff067230 */ /* 0x000fe40000004100 */
[----:B------:R-:W-:Y:S02]  /*2af0*/  HADD2.F32 R4, -RZ, R4.H0_H0 ;  /* 0x20000004ff047230 */ /* 0x000fe40000004100 */
[----:B------:R-:W-:Y:S01]  /*2b00*/  FMUL.FTZ R79, R5, R24 ;  /* 0x00000018054f7220 */ /* 0x000fe20000410000 */
[----:B------:R-:W-:-:S02]  /*2b10*/  HADD2.F32 R14, -RZ, R14.H0_H0 ;  /* 0x2000000eff0e7230 */ /* 0x000fc40000004100 */
[--C-:B------:R-:W-:Y:S02]  /*2b20*/  HADD2.F32 R7, -RZ, R83.reuse.H0_H0 ;  /* 0x20000053ff077230 */ /* 0x100fe40000004100 */
[----:B------:R-:W-:Y:S01]  /*2b30*/  FMUL.FTZ R24, R4, R24 ;  /* 0x0000001804187220 */ /* 0x000fe20000410000 */
[----:B------:R-:W-:Y:S02]  /*2b40*/  HADD2.F32 R25, -RZ, R83.H1_H1 ;  /* 0x30000053ff197230 */ /* 0x000fe40000004100 */
[-C--:B------:R-:W-:Y:S01]  /*2b50*/  FMUL.FTZ R83, R6, R27.reuse ;  /* 0x0000001b06537220 */ /* 0x080fe20000410000 */
        /* <DEDUP_REMOVED lines=9> */
.L_x_4640:
[----:B------:R-:W-:Y:S05]  /*2bf0*/  BSYNC B2 ;  /* 0x0000000000027941 */ /* 0x000fea0003800000 */
.L_x_4639:
[----:B--2---:R1:W-:Y:S02]  /*2c00*/  STG.E.128 desc[UR42][R12.64], R4 ;  /* 0x000000040c007986 */ /* 0x0043e4000c101d2a */
.L_x_4638:
[----:B------:R-:W-:Y:S05]  /*2c10*/  BSYNC B1 ;  /* 0x0000000000017941 */ /* 0x000fea0003800000 */
.L_x_4637:
[----:B------:R-:W-:Y:S05]  /*2c20*/  @P3 BRA `(.L_x_4636) ;  /* 0x0000000c00f83947 */ /* 0x000fea0003800000 */
[----:B------:R-:W-:Y:S01]  /*2c30*/  LOP3.LUT P5, RZ, R193, 0x4, RZ, 0xc0, !PT ;  /* 0x00000004c1ff7812 */ /* 0x000fe200078ac0ff */
[----:B------:R-:W-:Y:S01]  /*2c40*/  VIADD R14, R42, 0x10 ;  /* 0x000000102a0e7836 */ /* 0x000fe20000000000 */
[----:B-1----:R-:W-:Y:S01]  /*2c50*/  MOV R4, 0x20 ;  /* 0x0000002000047802 */ /* 0x002fe20000000f00 */
[----:B------:R-:W-:Y:S03]  /*2c60*/  BSSY B1, `(.L_x_4641) ;  /* 0x0000030000017945 */ /* 0x000fe60003800000 */
[----:B------:R-:W-:Y:S02]  /*2c70*/  SEL R4, R4, 0xffffffe0, !P5 ;  /* 0xffffffe004047807 */ /* 0x000fe40006800000 */
[----:B------:R-:W-:Y:S02]  /*2c80*/  ISETP.GE.AND P5, PT, R14, R61, PT ;  /* 0x0000003d0e00720c */ /* 0x000fe40003fa6270 */
[----:B------:R-:W-:-:S05]  /*2c90*/  IADD3 R15, R4, R64, R15 ;  /* 0x00000040040f7210 */ /* 0x000fca0007ffe00f */
[----:B------:R-:W-:-:S06]  /*2ca0*/  IMAD R4, R15, 0x2, R2 ;  /* 0x000000020f047824 */ /* 0x000fcc00078e0202 */
[----:B------:R-:W1:Y:S01]  /*2cb0*/  LDS.128 R4, [R4+0x22400] ;  /* 0x0224000004047984 */ /* 0x000e620000000c00 */
[----:B------:R-:W-:Y:S05]  /*2cc0*/  @P5 BRA `(.L_x_4642) ;  /* 0x0000000000a45947 */ /* 0x000fea0003800000 */
[--C-:B------:R-:W-:Y:S01]  /*2cd0*/  SHF.R.U64 R15, R8, 0x10, R9.reuse ;  /* 0x00000010080f7819 */ /* 0x100fe20000001209 */
[----:B-1----:R-:W-:Y:S01]  /*2ce0*/  IMAD.MOV.U32 R8, RZ, RZ, R6 ;  /* 0x000000ffff087224 */ /* 0x002fe200078e0006 */
        /* <DEDUP_REMOVED lines=10> */
[----:B------:R-:W-:Y:S02]  /*2d90*/  HADD2.F32 R7, -RZ, R7.H0_H0 ;  /* 0x20000007ff077230 */ /* 0x000fe40000004100 */
[----:B------:R-:W-:Y:S01]  /*2da0*/  FMUL.FTZ R11, R5, R11 ;  /* 0x0000000b050b7220 */ /* 0x000fe20000410000 */
[----:B------:R-:W-:Y:S02]  /*2db0*/  HADD2.F32 R14, -RZ, R14.H0_H0 ;  /* 0x2000000eff0e7230 */ /* 0x000fe40000004100 */
[----:B------:R-:W-:Y:S01]  /*2dc0*/  FMUL.FTZ R74, R9, R24 ;  /* 0x00000018094a7220 */ /* 0x000fe20000410000 */
[-C--:B------:R-:W-:Y:S01]  /*2dd0*/  FFMA.FTZ R26, R5, R10.reuse, -R26 ;  /* 0x0000000a051a7223 */ /* 0x080fe2000001081a */
[----:B------:R-:W-:Y:S01]  /*2de0*/  FFMA.FTZ R25, R6, R10, R11 ;  /* 0x0000000a06197223 */ /* 0x000fe2000001000b */
[----:B------:R-:W-:Y:S01]  /*2df0*/  FMUL.FTZ R24, R7, R24 ;  /* 0x0000001807187220 */ /* 0x000fe20000410000 */
[----:B------:R-:W-:-:S02]  /*2e00*/  HADD2.F32 R10, -RZ, R84.H0_H0 ;  /* 0x20000054ff0a7230 */ /* 0x000fc40000004100 */
[-C--:B------:R-:W-:Y:S01]  /*2e10*/  FFMA.FTZ R74, R7, R14.reuse, -R74 ;  /* 0x0000000e074a7223 */ /* 0x080fe2000001084a */
[----:B------:R-:W-:Y:S02]  /*2e20*/  HADD2.F32 R11, -RZ, R84.H1_H1 ;  /* 0x30000054ff0b7230 */ /* 0x000fe40000004100 */
[----:B------:R-:W-:Y:S01]  /*2e30*/  FFMA.FTZ R79, R9, R14, R24 ;  /* 0x0000000e094f7223 */ /* 0x000fe20000010018 */
[----:B------:R-:W-:Y:S02]  /*2e40*/  HADD2.F32 R5, -RZ, R4.H1_H1 ;  /* 0x30000004ff057230 */ /* 0x000fe40000004100 */
        /* <DEDUP_REMOVED lines=17> */
.L_x_4642:
[----:B------:R-:W-:Y:S05]  /*2f60*/  BSYNC B1 ;  /* 0x0000000000017941 */ /* 0x000fea0003800000 */
.L_x_4641:
[----:B-1----:R2:W-:Y:S01]  /*2f70*/  STG.E.128 desc[UR42][R12.64+0x40], R4 ;  /* 0x000040040c007986 */ /* 0x0025e2000c101d2a */
[----:B------:R-:W-:Y:S05]  /*2f80*/  BRA `(.L_x_4636) ;  /* 0x0000000c00207947 */ /* 0x000fea0003800000 */
.L_x_4630:
[----:B------:R-:W-:-:S05]  /*2f90*/  IMAD R5, R51, -0x40, R32 ;  /* 0xffffffc033057824 */ /* 0x000fca00078e0220 */
[----:B------:R-:W-:-:S04]  /*2fa0*/  VIMNMX R6, R5, 0x40, PT ;  /* 0x0000004005067848 */ /* 0x000fc80003fe0100 */
[----:B------:R-:W-:-:S04]  /*2fb0*/  ISETP.GE.AND P1, PT, R185, R6, PT ;  /* 0x00000006b900720c */ /* 0x000fc80003f26270 */
[----:B------:R-:W-:-:S13]  /*2fc0*/  ISETP.GE.OR P0, PT, R16, R61, P1 ;  /* 0x0000003d1000720c */ /* 0x000fda0000f06670 */
[----:B------:R-:W0:Y:S01]  /*2fd0*/  @!P0 LDC.64 R12, c[0x0][0x3c8] ;  /* 0x0000f200ff0c8b82 */ /* 0x000e220000000a00 */
[----:B------:R-:W-:Y:S01]  /*2fe0*/  @!P0 IADD3 R6, P5, R38, R4, RZ ;  /* 0x0000000426068210 */ /* 0x000fe20007fbe0ff */
[----:B------:R-:W-:Y:S01]  /*2ff0*/  @!P0 IMAD R4, R56, R51, RZ ;  /* 0x0000003338048224 */ /* 0x000fe200078e02ff */
[----:B------:R-:W-:-:S03]  /*3000*/  @!P0 MOV R5, R67 ;  /* 0x0000004300058202 */ /* 0x000fc60000000f00 */
[-C--:B------:R-:W-:Y:S02]  /*3010*/  @!P0 IMAD R9, R74, R57.reuse, R4 ;  /* 0x000000394a098224 */ /* 0x080fe400078e0204 */
[----:B------:R-:W1:Y:S01]  /*3020*/  @!P0 LDC.64 R26, c[0x0][0x3e0] ;  /* 0x0000f800ff1a8b82 */ /* 0x000e620000000a00 */
[----:B------:R-:W-:Y:S02]  /*3030*/  @!P0 IMAD.MOV.U32 R4, RZ, RZ, R34 ;  /* 0x000000ffff048224 */ /* 0x000fe400078e0022 */
[----:B------:R-:W-:Y:S02]  /*3040*/  @!P0 IMAD.X R7, R76, 0x1, R65, P5 ;  /* 0x000000014c078824 */ /* 0x000fe400028e0641 */
        /* <DEDUP_REMOVED lines=12> */
[----:B------:R-:W-:Y:S01]  /*3110*/  UISETP.NE.AND UP0, UPT, UR37, 0x3, UPT ;  /* 0x000000032500788c */ /* 0x000fe2000bf05270 */
[----:B------:R-:W-:-:S05]  /*3120*/  ISETP.GE.AND P5, PT, R16, R61, PT ;  /* 0x0000003d1000720c */ /* 0x000fca0003fa6270 */
[----:B------:R-:W-:Y:S02]  /*3130*/  PLOP3.LUT P0, PT, PT, PT, UP0, 0x80, 0x0 ;  /* 0x000000000000781c */ /* 0x000fe40003f0f008 */
[----:B0-----:R-:W-:Y:S01]  /*3140*/  P2R R27, PR, RZ, 0x20 ;  /* 0x00000020ff1b7803 */ /* 0x001fe20000000000 */
[----:B--2---:R-:W-:Y:S02]  /*3150*/  IMAD.MOV.U32 R14, RZ, RZ, R4 ;  /* 0x000000ffff0e7224 */ /* 0x004fe400078e0004 */
[----:B------:R-:W-:Y:S02]  /*3160*/  IMAD.MOV.U32 R74, RZ, RZ, R6 ;  /* 0x000000ffff4a7224 */ /* 0x000fe400078e0006 */
[----:B------:R-:W-:Y:S02]  /*3170*/  IMAD.MOV.U32 R70, RZ, RZ, R5 ;  /* 0x000000ffff467224 */ /* 0x000fe400078e0005 */
[----:B------:R-:W-:Y:S01]  /*3180*/  IMAD.MOV.U32 R76, RZ, RZ, R7 ;  /* 0x000000ffff4c7224 */ /* 0x000fe200078e0007 */
[----:B------:R-:W-:Y:S01]  /*3190*/  PRMT R95, R14, 0x5410, R74 ;  /* 0x000054100e5f7816 */ /* 0x000fe2000000004a */
[----:B---3--:R-:W-:Y:S01]  /*31a0*/  IMAD.MOV.U32 R13, RZ, RZ, R9 ;  /* 0x000000ffff0d7224 */ /* 0x008fe200078e0009 */
[----:B------:R-:W-:Y:S01]  /*31b0*/  PRMT R83, R83, 0x5410, R70 ;  /* 0x0000541053537816 */ /* 0x000fe20000000046 */
[----:B------:R-:W-:Y:S01]  /*31c0*/  IMAD.MOV.U32 R14, RZ, RZ, R10 ;  /* 0x000000ffff0e7224 */ /* 0x000fe200078e000a */
[----:B------:R-:W-:Y:S01]  /*31d0*/  PRMT R87, R87, 0x5410, R76 ;  /* 0x0000541057577816 */ /* 0x000fe2000000004c */
[----:B------:R-:W-:Y:S01]  /*31e0*/  IMAD.MOV.U32 R26, RZ, RZ, R11 ;  /* 0x000000ffff1a7224 */ /* 0x000fe200078e000b */
[----:B------:R-:W-:-:S02]  /*31f0*/  MOV R12, R8 ;  /* 0x00000008000c7202 */ /* 0x000fc40000000f00 */
[----:B------:R-:W-:Y:S02]  /*3200*/  PRMT R83, R13, 0x7610, R83 ;  /* 0x000076100d537816 */ /* 0x000fe40000000053 */
[----:B------:R-:W-:Y:S02]  /*3210*/  PRMT R94, R12, 0x5410, R14 ;  /* 0x000054100c5e7816 */ /* 0x000fe4000000000e */
[----:B------:R-:W-:Y:S01]  /*3220*/  PRMT R87, R26, 0x7610, R87 ;  /* 0x000076101a577816 */ /* 0x000fe20000000057 */
[----:B------:R-:W-:Y:S06]  /*3230*/  @!P0 BRA `(.L_x_4643) ;  /* 0x0000000000048947 */ /* 0x000fec0003800000 */
[----:B------:R-:W-:Y:S01]  /*3240*/  BPT.TRAP 0x1 ;  /* 0x000000040000795c */ /* 0x000fe20000300000 */
.L_x_4643:
[----:B------:R-:W-:Y:S01]  /*3250*/  IMAD R70, R23, 0x8, R2 ;  /* 0x0000000817467824 */ /* 0x000fe200078e0202 */
[----:B------:R-:W-:Y:S01]  /*3260*/  SHF.L.U32 R77, R187, 0x1f, RZ ;  /* 0x0000001fbb4d7819 */ /* 0x000fe200000006ff */
[----:B------:R-:W-:Y:S03]  /*3270*/  BSSY B1, `(.L_x_4644) ;  /* 0x0000003000017945 */ /* 0x000fe60003800000 */
[----:B------:R-:W0:Y:S02]  /*3280*/  SYNCS.PHASECHK.TRANS64.TRYWAIT P5, [R70+URZ+0x28c90], R77 ;  /* 0x028c904d460075a7 */ /* 0x000e2400080a017f */
[----:B0-----:R-:W-:Y:S05]  /*3290*/  @!P5 BRA `(.L_x_4645) ;  /* 0x0000018c0044d947 */ /* 0x001fea0003800000 */
.L_x_4948:
[----:B------:R-:W-:Y:S05]  /*32a0*/  BSYNC B1 ;  /* 0x0000000000017941 */ /* 0x000fea0003800000 */
.L_x_4644:
[----:B------:R-:W-:Y:S01]  /*32b0*/  ISETP.GE.OR P5, PT, R16, R63, P1 ;  /* 0x0000003f1000720c */ /* 0x000fe20000fa6670 */
[----:B------:R-:W-:Y:S01]  /*32c0*/  ULDC.64 UR4, c[0x0][0x2f0] ;  /* 0x0000bc0000047ab9 */ /* 0x000fe20000000a00 */
[----:B------:R-:W-:Y:S02]  /*32d0*/  IMAD.MOV.U32 R78, RZ, RZ, R24 ;  /* 0x000000ffff4e7224 */ /* 0x000fe400078e0018 */
[----:B------:R-:W-:Y:S02]  /*32e0*/  IMAD R12, R220, UR4, RZ ;  /* 0x00000004dc0c7c24 */ /* 0x000fe4000f8e02ff */
[----:B------:R-:W-:-:S04]  /*32f0*/  IMAD.WIDE.U32 R78, R185, UR4, R78 ;  /* 0x00000004b94e7c25 */ /* 0x000fc8000f8e004e */
[----:B------:R-:W-:-:S03]  /*3300*/  IMAD R93, R185, UR5, R12 ;  /* 0x00000005b95d7c24 */ /* 0x000fc6000f8e020c */
[----:B------:R-:W-:Y:S05]  /*3310*/  @P5 BRA `(.L_x_4636) ;  /* 0x00000008003c5947 */ /* 0x000fea0003800000 */
[----:B------:R-:W-:Y:S01]  /*3320*/  IADD3 R93, R93, R79, RZ ;  /* 0x0000004f5d5d7210 */ /* 0x000fe20007ffe0ff */
[----:B------:R-:W-:Y:S01]  /*3330*/  BSSY B1, `(.L_x_4646) ;  /* 0x000006a000017945 */ /* 0x000fe20003800000 */
[----:B------:R-:W-:-:S04]  /*3340*/  IADD3 R12, P5, P6, R44, R78, R69 ;  /* 0x0000004e2c0c7210 */ /* 0x000fc80007ebe045 */
        /* <DEDUP_REMOVED lines=13> */
[----:B------:R-:W-:-:S05]  /*3420*/  LOP3.LUT R13, R13, R58, RZ, 0x3c, !PT ;  /* 0x0000003a0d0d7212 */ /* 0x000fca00078e3cff */
[----:B------:R-:W-:Y:S02]  /*3430*/  IMAD R12, R200, 0x200, R13 ;  /* 0x00000200c80c7824 */ /* 0x000fe400078e020d */
[----:B------:R-:W-:Y:S02]  /*3440*/  IMAD.IADD R13, R68, 0x1, R15 ;  /* 0x00000001440d7824 */ /* 0x000fe400078e020f */
[----:B------:R-:W-:-:S03]  /*3450*/  IMAD.IADD R15, R15, 0x1, R12 ;  /* 0x000000010f0f7824 */ /* 0x000fc600078e020c */
[----:B------:R-:W-:Y:S01]  /*3460*/  LEA R13, R13, R2, 0x1 ;  /* 0x000000020d0d7211 */ /* 0x000fe200078e08ff */
[----:B------:R-:W-:-:S05]  /*3470*/  IMAD R24, R15, 0x2, R2 ;  /* 0x000000020f187824 */ /* 0x000fca00078e0202 */
[----:B------:R-:W1:Y:S04]  /*3480*/  LDS.128 R12, [R13+0x22400] ;  /* 0x022400000d0c7984 */ /* 0x000e680000000c00 */
        /* <DEDUP_REMOVED lines=81> */
[----:B------:R-:W-:Y:S01]  /*39a0*/  F2FP.F16.F32.PACK_AB R14, R14, R15 ;  /* 0x0000000f0e0e723e */ /* 0x000fe200000000ff */
[----:B------:R-:W-:Y:S01]  /*39b0*/  IMAD.MOV.U32 R15, RZ, RZ, R85 ;  /* 0x000000ffff0f7224 */ /* 0x000fe200078e0055 */
[----:B------:R-:W-:-:S07]  /*39c0*/  F2FP.F16.F32.PACK_AB R26, R9, R8 ;  /* 0x00000008091a723e */ /* 0x000fce00000000ff */
.L_x_4647:
[----:B------:R-:W-:Y:S05]  /*39d0*/  BSYNC B1 ;  /* 0x0000000000017941 */ /* 0x000fea0003800000 */
.L_x_4646:
        /* <DEDUP_REMOVED lines=10> */
.L_x_4629:
[----:B------:R-:W-:-:S06]  /*3a80*/  UISETP.NE.AND UP0, UPT, UR37, 0x3, UPT ;  /* 0x000000032500788c */ /* 0x000fcc000bf05270 */
[----:B------:R-:W-:-:S13]  /*3a90*/  PLOP3.LUT P0, PT, PT, PT, UP0, 0x80, 0x0 ;  /* 0x000000000000781c */ /* 0x000fda0003f0f008 */
[----:B------:R-:W-:Y:S05]  /*3aa0*/  @!P0 BRA `(.L_x_4648) ;  /* 0x0000000000048947 */ /* 0x000fea0003800000 */
[----:B------:R-:W-:Y:S01]  /*3ab0*/  BPT.TRAP 0x1 ;  /* 0x000000040000795c */ /* 0x000fe20000300000 */
.L_x_4648:
        /* <DEDUP_REMOVED lines=8> */
.L_x_4949:
[----:B------:R-:W-:Y:S05]  /*3b40*/  BSYNC B1 ;  /* 0x0000000000017941 */ /* 0x000fea0003800000 */
.L_x_4649:
[----:B------:R-:W-:Y:S05]  /*3b50*/  @P1 BRA `(.L_x_4636) ;  /* 0x00000000002c1947 */ /* 0x000fea0003800000 */
[----:B------:R-:W-:Y:S01]  /*3b60*/  @!P3 LOP3.LUT P5, RZ, R193, 0x4, RZ, 0xc0, !PT ;  /* 0x00000004c1ffb812 */ /* 0x000fe200078ac0ff */
[----:B------:R-:W-:Y:S01]  /*3b70*/  @!P3 VIADD R4, R64, 0x20 ;  /* 0x000000204004b836 */ /* 0x000fe20000000000 */
[----:B------:R-:W-:Y:S02]  /*3b80*/  PLOP3.LUT P6, PT, PT, PT, PT, 0x8, 0x0 ;  /* 0x000000000000781c */ /* 0x000fe40003fce170 */
[----:B------:R-:W-:-:S13]  /*3b90*/  @!P3 PLOP3.LUT P6, PT, P5, PT, PT, 0x80, 0x0 ;  /* 0x000000000000b81c */ /* 0x000fda0002fcf070 */
[----:B------:R-:W-:-:S05]  /*3ba0*/  @P6 IADD3 R4, R64, -0x20, RZ ;  /* 0xffffffe040046810 */ /* 0x000fca0007ffe0ff */
[----:B------:R-:W-:Y:S02]  /*3bb0*/  @!P3 IMAD.IADD R15, R15, 0x1, R4 ;  /* 0x000000010f0fb824 */ /* 0x000fe400078e0204 */
[----:B------:R-:W1:Y:S02]  /*3bc0*/  @!P4 LDS.128 R4, [R14+0x22400] ;  /* 0x022400000e04c984 */ /* 0x000e640000000c00 */
[----:B------:R-:W-:-:S06]  /*3bd0*/  @!P3 IMAD R8, R15, 0x2, R2 ;  /* 0x000000020f08b824 */ /* 0x000fcc00078e0202 */
[----:B------:R-:W2:Y:S04]  /*3be0*/  @!P3 LDS.128 R8, [R8+0x22400] ;  /* 0x022400000808b984 */ /* 0x000ea80000000c00 */
[----:B-1----:R1:W-:Y:S04]  /*3bf0*/  @!P4 STG.E.128 desc[UR42][R12.64], R4 ;  /* 0x000000040c00c986 */ /* 0x0023e8000c101d2a */
[----:B--2---:R1:W-:Y:S02]  /*3c00*/  @!P3 STG.E.128 desc[UR42][R12.64+0x40], R8 ;  /* 0x000040080c00b986 */ /* 0x0043e4000c101d2a */
.L_x_4636:
[----:B------:R-:W-:Y:S05]  /*3c10*/  BSYNC B0 ;  /* 0x0000000000007941 */ /* 0x000fea0003800000 */
.L_x_4628:
[----:B-12-4-:R-:W1:Y:S01]  /*3c20*/  S2R R4, SR_TID.X ;  /* 0x0000000000047919 */ /* 0x016e620000002100 */
        /* <DEDUP_REMOVED lines=16> */
.L_x_4652:
[----:B------:R-:W-:Y:S05]  /*3d30*/  BSYNC B0 ;  /* 0x0000000000007941 */ /* 0x000fea0003800000 */
.L_x_4651:
[----:B------:R-:W2:Y:S01]  /*3d40*/  SYNCS.PHASECHK.TRANS64.TRYWAIT P0, [R70+URZ+0x28cb0], R77 ;  /* 0x028cb04d460075a7 */ /* 0x000ea2000800017f */
[----:B------:R-:W-:Y:S04]  /*3d50*/  BSSY B0, `(.L_x_4653) ;  /* 0x0000002000007945 */ /* 0x000fe80003800000 */
[----:B--2---:R-:W-:Y:S05]  /*3d60*/  @!P0 BRA `(.L_x_4654) ;  /* 0x0000018000b88947 */ /* 0x004fea0003800000 */
.L_x_4950:
[----:B------:R-:W-:Y:S05]  /*3d70*/  BSYNC B0 ;  /* 0x0000000000007941 */ /* 0x000fea0003800000 */
.L_x_4653:
[----:B------:R-:W-:Y:S04]  /*3d80*/  BSSY B0, `(.L_x_4655) ;  /* 0x0000051000007945 */ /* 0x000fe80003800000 */
[----:B------:R-:W-:Y:S05]  /*3d90*/  @P1 BRA `(.L_x_4656) ;  /* 0x00000004003c1947 */ /* 0x000fea0003800000 */
[----:B-1----:R-:W-:Y:S01]  /*3da0*/  IMAD.WIDE R4, R51, 0x40, R20 ;  /* 0x0000004033047825 */ /* 0x002fe200078e0214 */
[----:B------:R-:W-:Y:S01]  /*3db0*/  ULDC.64 UR4, c[0x0][0x318] ;  /* 0x0000c60000047ab9 */ /* 0x000fe20000000a00 */
[----:B------:R-:W-:Y:S02]  /*3dc0*/  LOP3.LUT P0, RZ, R193, 0x4, RZ, 0xc0, !PT ;  /* 0x00000004c1ff7812 */ /* 0x000fe4000780c0ff */
[----:B------:R-:W-:Y:S01]  /*3dd0*/  IMAD R5, R5, UR4, RZ ;  /* 0x0000000405057c24 */ /* 0x000fe2000f8e02ff */
[----:B---3--:R-:W-:Y:S01]  /*3de0*/  IADD3 R13, R16, 0xc0, RZ ;  /* 0x000000c0100d7810 */ /* 0x008fe20007ffe0ff */
[----:B------:R-:W-:Y:S02]  /*3df0*/  IMAD.MOV.U32 R74, RZ, RZ, R40 ;  /* 0x000000ffff4a7224 */ /* 0x000fe400078e0028 */
[C---:B------:R-:W-:Y:S02]  /*3e00*/  IMAD R5, R4.reuse, UR5, R5 ;  /* 0x0000000504057c24 */ /* 0x040fe4000f8e0205 */
[----:B------:R-:W-:Y:S01]  /*3e10*/  IMAD.WIDE.U32 R6, R4, UR4, R74 ;  /* 0x0000000404067c25 */ /* 0x000fe2000f8e004a */
[----:B------:R-:W-:-:S03]  /*3e20*/  ULDC.64 UR4, c[0x0][0x308] ;  /* 0x0000c20000047ab9 */ /* 0x000fc60000000a00 */
[----:B------:R-:W-:Y:S01]  /*3e30*/  IMAD R9, R23, 0x8000, R64 ;  /* 0x0000800017097824 */ /* 0x000fe200078e0240 */
[----:B------:R-:W-:Y:S01]  /*3e40*/  LEA R76, P1, R6, UR4, 0x1 ;  /* 0x00000004064c7c11 */ /* 0x000fe2000f8208ff */
[----:B------:R-:W-:Y:S01]  /*3e50*/  VIADD R4, R16, 0x40 ;  /* 0x0000004010047836 */ /* 0x000fe20000000000 */
[----:B------:R-:W-:Y:S01]  /*3e60*/  IADD3 R5, R7, R5, RZ ;  /* 0x0000000507057210 */ /* 0x000fe20007ffe0ff */
[----:B------:R-:W-:Y:S01]  /*3e70*/  ULDC UR4, c[0x0][0x310] ;  /* 0x0000c40000047ab9 */ /* 0x000fe20000000800 */
[C---:B------:R-:W-:Y:S02]  /*3e80*/  VIADD R79, R9.reuse, 0x20 ;  /* 0x00000020094f7836 */ /* 0x040fe40000000000 */
[----:B0-2---:R-:W-:Y:S01]  /*3e90*/  LEA.HI.X R77, R6, UR5, R5, 0x1, P1 ;  /* 0x00000005064d7c11 */ /* 0x005fe200088f0c05 */
[C---:B------:R-:W-:Y:S01]  /*3ea0*/  @P0 VIADD R79, R9.reuse, 0xffffffe0 ;  /* 0xffffffe0094f0836 */ /* 0x040fe20000000000 */
[----:B------:R-:W-:Y:S01]  /*3eb0*/  ISETP.GE.AND P1, PT, R16, UR4, PT ;  /* 0x0000000410007c0c */ /* 0x000fe2000bf26270 */
[----:B------:R-:W-:Y:S01]  /*3ec0*/  IMAD R80, R9, 0x2, R2 ;  /* 0x0000000209507824 */ /* 0x000fe200078e0202 */
[----:B------:R-:W-:Y:S01]  /*3ed0*/  ISETP.GE.AND P0, PT, R4, UR4, PT ;  /* 0x0000000404007c0c */ /* 0x000fe2000bf06270 */
[C---:B------:R-:W-:Y:S01]  /*3ee0*/  VIADD R12, R16.reuse, 0x80 ;  /* 0x00000080100c7836 */ /* 0x040fe20000000000 */
[----:B------:R-:W-:Y:S01]  /*3ef0*/  LEA R79, R79, R2, 0x1 ;  /* 0x000000024f4f7211 */ /* 0x000fe200078e08ff */
[----:B------:R-:W-:-:S02]  /*3f00*/  VIADD R74, R16, 0x100 ;  /* 0x00000100104a7836 */ /* 0x000fc40000000000 */
[----:B------:R-:W-:-:S06]  /*3f10*/  VIADD R78, R16, 0x140 ;  /* 0x00000140104e7836 */ /* 0x000fcc0000000000 */
        /* <DEDUP_REMOVED lines=43> */
[----:B------:R-:W-:Y:S02]  /*41d0*/  ISETP.GE.AND P0, PT, R78, UR4, PT ;  /* 0x000000044e007c0c */ /* 0x000fe4000bf06270 */
[----:B------:R-:W-:-:S07]  /*41e0*/  IADD3 R78, R16, 0x1e0, RZ ;  /* 0x000001e0104e7810 */ /* 0x000fce0007ffe0ff */
        /* <DEDUP_REMOVED lines=10> */
.L_x_4656:
[----:B------:R-:W-:Y:S05]  /*4290*/  BSYNC B0 ;  /* 0x0000000000007941 */ /* 0x000fea0003800000 */
.L_x_4655:
        /* <DEDUP_REMOVED lines=8> */
[----:B0-2---:R-:W-:-:S03]  /*4320*/  @!P5 VIADD R70, R70, 0x28cc0 ;  /* 0x00028cc04646d836 */ /* 0x005fc60000000000 */
[C---:B------:R-:W-:Y:S02]  /*4330*/  ISETP.NE.AND P1, PT, R23.reuse, 0x2, PT ;  /* 0x000000021700780c */ /* 0x040fe40003f25270 */
[----:B------:R-:W-:Y:S02]  /*4340*/  PLOP3.LUT P0, PT, PT, PT, PT, 0x8, 0x0 ;  /* 0x000000000000781c */ /* 0x000fe40003f0e170 */
[----:B------:R-:W-:Y:S02]  /*4350*/  @!P5 PRMT R70, RZ, 0x654, R70 ;  /* 0x00000654ff46d816 */ /* 0x000fe40000000046 */
[----:B-1----:R-:W-:Y:S02]  /*4360*/  SEL R4, RZ, 0x1, P1 ;  /* 0x00000001ff047807 */ /* 0x002fe40000800000 */
[----:B------:R-:W-:Y:S02]  /*4370*/  SEL R23, R23, RZ, P1 ;  /* 0x000000ff17177207 */ /* 0x000fe40000800000 */
[----:B------:R-:W-:Y:S01]  /*4380*/  LOP3.LUT R187, R187, R4, RZ, 0x3c, !PT ;  /* 0x00000004bbbb7212 */ /* 0x000fe200078e3cff */
[----:B------:R1:W-:Y:S01]  /*4390*/  @!P5 SYNCS.ARRIVE.TRANS64.RED.A1T0 RZ, [R70+URZ], RZ ;  /* 0x000000ff46ffd9a7 */ /* 0x0003e2000810043f */
[----:B------:R-:W-:Y:S05]  /*43a0*/  @P2 BRA `(.L_x_4657) ;  /* 0xffffffe000142947 */ /* 0x000fea000383ffff */
.L_x_4623:
[----:B------:R-:W-:Y:S04]  /*43b0*/  BSSY B0, `(.L_x_4658) ;  /* 0x0000004000007945 */ /* 0x000fe80003800000 */
[----:B------:R-:W-:Y:S05]  /*43c0*/  @P0 BRA `(.L_x_4659) ;  /* 0x0000000000080947 */ /* 0x000fea0003800000 */
[----:B------:R-:W0:Y:S02]  /*43d0*/  FENCE.VIEW.ASYNC.G ;  /* 0x00000000000073c6 */ /* 0x000e240000000100 */
[----:B0-----:R-:W-:Y:S06]  /*43e0*/  BAR.ARV 0xc, 0x120 ;  /* 0x0304800000007b1d */ /* 0x001fec0000002000 */
.L_x_4659:
[----:B------:R-:W-:Y:S05]  /*43f0*/  BSYNC B0 ;  /* 0x0000000000007941 */ /* 0x000fea0003800000 */
.L_x_4658:
[----:B------:R-:W-:Y:S01]  /*4400*/  UISETP.NE.AND UP0, UPT, UR38, 0x1, UPT ;  /* 0x000000012600788c */ /* 0x000fe2000bf05270 */
[----:B------:R-:W-:Y:S01]  /*4410*/  BSSY B7, `(.L_x_4660) ;  /* 0x0000eb9000077945 */ /* 0x000fe20003800000 */
[----:B------:R-:W-:Y:S02]  /*4420*/  ULDC UR4, c[0x0][0x9e0] ;  /* 0x0002780000047ab9 */ /* 0x000fe40000000800 */
[----:B------:R-:W-:Y:S02]  /*4430*/  VIADD R0, R49, UR4 ;  /* 0x0000000431007c36 */ /* 0x000fe40008000000 */
[----:B------:R-:W-:-:S13]  /*4440*/  PLOP3.LUT P0, PT, PT, PT, UP0, 0x80, 0x0 ;  /* 0x000000000000781c */ /* 0x000fda0003f0f008 */
[----:B------:R-:W-:Y:S05]  /*4450*/  @!P0 BRA `(.L_x_4661) ;  /* 0x0000002000748947 */ /* 0x000fea0003800000 */
[----:B------:R-:W0:Y:S02]  /*4460*/  LDC R6, c[0x0][0x9e4] ;  /* 0x00027900ff067b82 */ /* 0x000e240000000800 */
[----:B0-----:R-:W-:-:S13]  /*4470*/  ISETP.GE.AND P0, PT, R6, 0x1, PT ;  /* 0x000000010600780c */ /* 0x001fda0003f06270 */
[----:B------:R-:W-:Y:S05]  /*4480*/  @!P0 BRA `(.L_x_4662) ;  /* 0x0000000000488947 */ /* 0x000fea0003800000 */
        /* <DEDUP_REMOVED lines=11> */
.L_x_4664:
[----:B------:R-:W-:-:S13]  /*4540*/  ISETP.NE.AND P1, PT, R6, 0x1, PT ;  /* 0x000000010600780c */ /* 0x000fda0003f25270 */
[----:B------:R-:W0:Y:S02]  /*4550*/  @P1 LDC.64 R4, c[0x0][0x9e8] ;  /* 0x00027a00ff041b82 */ /* 0x000e240000000a00 */
[----:B0-----:R-:W-:-:S05]  /*4560*/  @P1 IMAD.HI.U32 R4, R3, R4, RZ ;  /* 0x0000000403041227 */ /* 0x001fca00078e00ff */
[----:B------:R-:W-:-:S07]  /*4570*/  @P1 SHF.R.U32.HI R3, RZ, R5, R4 ;  /* 0x00000005ff031219 */ /* 0x000fce0000011604 */
.L_x_4665:
[----:B------:R-:W-:Y:S05]  /*4580*/  BSYNC B0 ;  /* 0x0000000000007941 */ /* 0x000fea0003800000 */
.L_x_4663:
[----:B------:R-:W-:-:S05]  /*4590*/  IMAD R3, R3, R6, R6 ;  /* 0x0000000603037224 */ /* 0x000fca00078e0206 */
[----:B------:R-:W-:-:S07]  /*45a0*/  VIMNMX R0, R0, R3, PT ;  /* 0x0000000300007248 */ /* 0x000fce0003fe0100 */
.L_x_4662:
[----:B------:R-:W-:Y:S01]  /*45b0*/  IADD3 R0, R0, 0x3f, RZ ;  /* 0x0000003f00007810 */ /* 0x000fe20007ffe0ff */
[----:B------:R-:W-:Y:S02]  /*45c0*/  ULDC UR4, c[0x0][0x9dc] ;  /* 0x0002770000047ab9 */ /* 0x000fe40000000800 */
[----:B------:R-:W-:Y:S01]  /*45d0*/  VIADD R4, R47, -UR4 ;  /* 0x800000042f047c36 */ /* 0x000fe20008000000 */
[----:B------:R-:W-:-:S04]  /*45e0*/  SHF.R.S32.HI R3, RZ, 0x1f, R0 ;  /* 0x0000001fff037819 */ /* 0x000fc80000011400 */
[----:B------:R-:W-:-:S04]  /*45f0*/  LEA.HI R3, R3, R0, RZ, 0x6 ;  /* 0x0000000003037211 */ /* 0x000fc800078f30ff */
[----:B------:R-:W-:-:S04]  /*4600*/  SHF.R.S32.HI R3, RZ, 0x6, R3 ;  /* 0x00000006ff037819 */ /* 0x000fc80000011403 */
        /* <DEDUP_REMOVED lines=12> */
.L_x_4668:
[----:B------:R-:W-:-:S13]  /*46d0*/  ISETP.NE.AND P0, PT, R6, 0x1, PT ;  /* 0x000000010600780c */ /* 0x000fda0003f05270 */
[----:B------:R-:W0:Y:S02]  /*46e0*/  @P0 LDC.64 R10, c[0x0][0x9e8] ;  /* 0x00027a00ff0a0b82 */ /* 0x000e240000000a00 */
[----:B0-----:R-:W-:-:S05]  /*46f0*/  @P0 IMAD.HI.U32 R10, R47, R10, RZ ;  /* 0x0000000a2f0a0227 */ /* 0x001fca00078e00ff */
[----:B------:R-:W-:-:S07]  /*4700*/  @P0 SHF.R.U32.HI R47, RZ, R11, R10 ;  /* 0x0000000bff2f0219 */ /* 0x000fce000001160a */
.L_x_4669:
[----:B------:R-:W-:Y:S05]  /*4710*/  BSYNC B0 ;  /* 0x0000000000007941 */ /* 0x000fea0003800000 */
.L_x_4667:
[----:B------:R-:W-:-:S05]  /*4720*/  IMAD R47, R47, R6, RZ ;  /* 0x000000062f2f7224 */ /* 0x000fca00078e02ff */
[----:B------:R-:W-:-:S07]  /*4730*/  VIMNMX R4, R4, R47, !PT ;  /* 0x0000002f04047248 */ /* 0x000fce0007fe0100 */
.L_x_4666:
        /* <DEDUP_REMOVED lines=14> */
[----:B------:R-:W-:Y:S02]  /*4820*/  CS2R R136, SRZ ;  /* 0x0000000000887805 */ /* 0x000fe4000001ff00 */
[----:B------:R-:W-:Y:S02]  /*4830*/  CS2R R134, SRZ ;  /* 0x0000000000867805 */ /* 0x000fe4000001ff00 */
[----:B------:R-:W-:Y:S02]  /*4840*/  ISETP.GT.AND P1, PT, R8, R4, PT ;  /* 0x000000040800720c */ /* 0x000fe40003f24270 */
        /* <DEDUP_REMOVED lines=30> */
[----:B---3--:R-:W-:Y:S02]  /*4a30*/  CS2R R80, SRZ ;  /* 0x0000000000507805 */ /* 0x008fe4000001ff00 */
[----:B------:R-:W-:Y:S02]  /*4a40*/  CS2R R78, SRZ ;  /* 0x00000000004e7805 */ /* 0x000fe4000001ff00 */
[----:B----4-:R-:W-:-:S02]  /*4a50*/  CS2R R76, SRZ ;  /* 0x00000000004c7805 */ /* 0x010fc4000001ff00 */
[----:B------:R-:W-:Y:S02]  /*4a60*/  CS2R R74, SRZ ;  /* 0x00000000004a7805 */ /* 0x000fe4000001ff00 */
[----:B------:R-:W-:Y:S02]  /*4a70*/  CS2R R72, SRZ ;  /* 0x0000000000487805 */ /* 0x000fe4000001ff00 */
[----:B-1----:R-:W-:Y:S02]  /*4a80*/  CS2R R70, SRZ ;  /* 0x0000000000467805 */ /* 0x002fe4000001ff00 */
        /* <DEDUP_REMOVED lines=12> */
[----:B------:R-:W-:Y:S02]  /*4b50*/  CS2R R38, SRZ ;  /* 0x0000000000267805 */ /* 0x000fe4000001ff00 */
[----:B------:R-:W-:Y:S02]  /*4b60*/  CS2R R170, SRZ ;  /* 0x0000000000aa7805 */ /* 0x000fe4000001ff00 */
[----:B------:R-:W-:Y:S02]  /*4b70*/  CS2R R34, SRZ ;  /* 0x0000000000227805 */ /* 0x000fe4000001ff00 */
[----:B------:R-:W-:Y:S01]  /*4b80*/  CS2R R172, SRZ ;  /* 0x0000000000ac7805 */ /* 0x000fe2000001ff00 */
[----:B------:R-:W-:Y:S01]  /*4b90*/  IMAD.MOV.U32 R31, RZ, RZ, RZ ;  /* 0x000000ffff1f7224 */ /* 0x000fe200078e00ff */
[----:B------:R-:W-:-:S02]  /*4ba0*/  CS2R R6, SRZ ;  /* 0x0000000000067805 */ /* 0x000fc4000001ff00 */
[----:B------:R-:W-:Y:S02]  /*4bb0*/  CS2R R174, SRZ ;  /* 0x0000000000ae7805 */ /* 0x000fe4000001ff00 */
[----:B------:R-:W-:Y:S01]  /*4bc0*/  MOV R27, RZ ;  /* 0x000000ff001b7202 */ /* 0x000fe20000000f00 */
[----:B------:R-:W-:Y:S01]  /*4bd0*/  IMAD.MOV.U32 R5, RZ, RZ, RZ ;  /* 0x000000ffff057224 */ /* 0x000fe200078e00ff */
[----:B------:R-:W-:Y:S06]  /*4be0*/  @!P1 BRA `(.L_x_4670) ;  /* 0x000000e000ec9947 */ /* 0x000fec0003800000 */
[----:B------:R-:W0:Y:S02]  /*4bf0*/  SHFL.IDX PT, R0, R219, RZ, 0x1f ;  /* 0x00001fffdb007589 */ /* 0x000e2400000e0000 */
[----:B0-----:R-:W-:-:S04]  /*4c00*/  LEA.HI R3, R0, R0, RZ, 0x1 ;  /* 0x0000000000037211 */ /* 0x001fc800078f08ff */
[----:B------:R-:W-:-:S05]  /*4c10*/  LOP3.LUT R3, R3, 0x1fffe, RZ, 0xc0, !PT ;  /* 0x0001fffe03037812 */ /* 0x000fca00078ec0ff */
[----:B------:R-:W-:Y:S02]  /*4c20*/  IMAD.IADD R3, R0, 0x1, -R3 ;  /* 0x0000000100037824 */ /* 0x000fe400078e0a03 */
[----:B------:R-:W-:Y:S02]  /*4c30*/  IMAD.U32 R0, RZ, RZ, UR37 ;  /* 0x00000025ff007e24 */ /* 0x000fe4000f8e00ff */
[----:B------:R-:W-:-:S03]  /*4c40*/  IMAD R3, R3, 0x8000, R2 ;  /* 0x0000800003037824 */ /* 0x000fc600078e0202 */
[----:B------:R-:W-:Y:S01]  /*4c50*/  ISETP.NE.AND P0, PT, R0, 0x3, PT ;  /* 0x000000030000780c */ /* 0x000fe20003f05270 */
[----:B------:R-:W-:-:S05]  /*4c60*/  VIADD R3, R3, 0x400 ;  /* 0x0000040003037836 */ /* 0x000fca0000000000 */
[----:B------:R-:W-:-:S04]  /*4c70*/  SHF.R.U32.HI R3, RZ, 0x4, R3 ;  /* 0x00000004ff037819 */ /* 0x000fc80000011603 */
[----:B------:R-:W-:-:S04]  /*4c80*/  LOP3.LUT R3, R3, 0x3fff, RZ, 0xc0, !PT ;  /* 0x00003fff03037812 */ /* 0x000fc800078ec0ff */
[----:B------:R-:W-:Y:S01]  /*4c90*/  LOP3.LUT R153, R3, 0x2000000, RZ, 0xfc, !PT ;  /* 0x0200000003997812 */ /* 0x000fe200078efcff */
[----:B------:R-:W-:Y:S06]  /*4ca0*/  @!P0 BRA `(.L_x_4671) ;  /* 0x0000000000048947 */ /* 0x000fec0003800000 */
[----:B------:R-:W-:Y:S01]  /*4cb0*/  BPT.TRAP 0x1 ;  /* 0x000000040000795c */ /* 0x000fe20000300000 */
.L_x_4671:
[----:B------:R-:W-:Y:S01]  /*4cc0*/  LEA R152, R18, R2, 0x3 ;  /* 0x0000000212987211 */ /* 0x000fe200078e18ff */
[----:B------:R-:W-:Y:S01]  /*4cd0*/  VIADD R0, R2, 0x26800 ;  /* 0x0002680002007836 */ /* 0x000fe20000000000 */
[----:B------:R-:W-:Y:S01]  /*4ce0*/  SHF.L.U32 R3, R19, 0x1f, RZ ;  /* 0x0000001f13037819 */ /* 0x000fe200000006ff */
[----:B------:R-:W-:Y:S01]  /*4cf0*/  BSSY B0, `(.L_x_4672) ;  /* 0x0000008000007945 */ /* 0x000fe20003800000 */
[----:B------:R-:W-:Y:S02]  /*4d00*/  IMAD R10, R18, 0x1000, R153 ;  /* 0x00001000120a7824 */ /* 0x000fe400078e0299 */
[----:B------:R-:W0:Y:S01]  /*4d10*/  SYNCS.PHASECHK.TRANS64.TRYWAIT P1, [R152+URZ+0x28c50], R3 ;  /* 0x028c5003980075a7 */ /* 0x000e22000802017f */
[----:B------:R-:W-:Y:S01]  /*4d20*/  SHF.R.U32.HI R0, RZ, 0x4, R0 ;  /* 0x00000004ff007819 */ /* 0x000fe20000011600 */
[----:B------:R-:W-:-:S03]  /*4d30*/  IMAD.MOV.U32 R11, RZ, RZ, 0x40000040 ;  /* 0x40000040ff0b7424 */ /* 0x000fc600078e00ff */
[----:B------:R-:W-:-:S04]  /*4d40*/  LOP3.LUT R0, R0, 0x3fff, RZ, 0xc0, !PT ;  /* 0x00003fff00007812 */ /* 0x000fc800078ec0ff */
[----:B------:R-:W-:Y:S01]  /*4d50*/  LOP3.LUT R6, R0, 0x10000, RZ, 0xfc, !PT ;  /* 0x0001000000067812 */ /* 0x000fe200078efcff */
[----:B0-----:R-:W-:Y:S06]  /*4d60*/  @!P1 BRA `(.L_x_4673) ;  /* 0x0000017000cc9947 */ /* 0x001fec0003800000 */
.L_x_4951:
[----:B------:R-:W-:Y:S05]  /*4d70*/  BSYNC B0 ;  /* 0x0000000000007941 */ /* 0x000fea0003800000 */
.L_x_4672:
[----:B------:R-:W-:Y:S01]  /*4d80*/  BAR.SYNC.DEFER_BLOCKING 0xe, 0x100 ;  /* 0x0384000000007b1d */ /* 0x000fe20000010000 */
[----:B------:R-:W-:Y:S01]  /*4d90*/  IMAD.MOV.U32 R7, RZ, RZ, 0x40000040 ;  /* 0x40000040ff077424 */ /* 0x000fe200078e00ff */
[C---:B------:R-:W-:Y:S01]  /*4da0*/  R2UR UR6, R10.reuse ;  /* 0x000000000a0672ca */ /* 0x040fe200000e0000 */
[----:B------:R-:W-:Y:S01]  /*4db0*/  VIADD R12, R10, 0x80 ;  /* 0x000000800a0c7836 */ /* 0x000fe20000000000 */
[----:B------:R-:W-:Y:S01]  /*4dc0*/  R2UR UR7, R11 ;  /* 0x000000000b0772ca */ /* 0x000fe200000e0000 */
[----:B------:R-:W-:Y:S01]  /*4dd0*/  IMAD.MOV.U32 R13, RZ, RZ, 0x40000040 ;  /* 0x40000040ff0d7424 */ /* 0x000fe200078e00ff */
[----:B------:R-:W-:Y:S01]  /*4de0*/  R2UR UR4, R6 ;  /* 0x00000000060472ca */ /* 0x000fe200000e0000 */
[----:B------:R-:W-:Y:S01]  /*4df0*/  IMAD.MOV.U32 R15, RZ, RZ, 0x40000040 ;  /* 0x40000040ff0f7424 */ /* 0x000fe200078e00ff */
[----:B------:R-:W-:Y:S01]  /*4e00*/  R2UR UR5, R7 ;  /* 0x00000000070572ca */ /* 0x000fe200000e0000 */
[----:B------:R-:W-:Y:S01]  /*4e10*/  VIADD R20, R10, 0x100 ;  /* 0x000001000a147836 */ /* 0x000fe20000000000 */
[----:B------:R-:W-:Y:S01]  /*4e20*/  IADD3 R14, R6, 0x2, RZ ;  /* 0x00000002060e7810 */ /* 0x000fe20007ffe0ff */
[----:B------:R-:W-:Y:S01]  /*4e30*/  IMAD.MOV.U32 R21, RZ, RZ, 0x40000040 ;  /* 0x40000040ff157424 */ /* 0x000fe200078e00ff */
[----:B------:R-:W1:Y:S01]  /*4e40*/  S2R R0, SR_TID.X ;  /* 0x0000000000007919 */ /* 0x000e620000002100 */
[----:B------:R-:W-:Y:S01]  /*4e50*/  VIADD R10, R10, 0x180 ;  /* 0x000001800a0a7836 */ /* 0x000fe20000000000 */
[----:B0-----:R-:W-:Y:S01]  /*4e60*/  IADD3 R3, R8, -0x2, RZ ;  /* 0xfffffffe08037810 */ /* 0x001fe20007ffe0ff */
[----:B------:R-:W-:Y:S01]  /*4e70*/  IMAD.MOV.U32 R11, RZ, RZ, 0x40000040 ;  /* 0x40000040ff0b7424 */ /* 0x000fe200078e00ff */
[----:B------:R-:W-:Y:S02]  /*4e80*/  BSSY B0, `(.L_x_4674) ;  /* 0x00000eb000007945 */ /* 0x000fe40003800000 */
[----:B------:R-:W-:Y:S01]  /*4e90*/  ISETP.GE.AND P2, PT, R3, R4, PT ;  /* 0x000000040300720c */ /* 0x000fe20003f46270 */
[----:B-----5:R-:W-:-:S06]  /*4ea0*/  WARPGROUP.ARRIVE ;  /* 0x00000000000079c5 */ /* 0x020fcc0000000000 */
[----:B------:R-:W-:Y:S01]  /*4eb0*/  HGMMA.64x256x16.F32 R24, gdesc[UR4].tnspB, RZ, !UPT, gsb0 ;  /* 0x43e00000041879f0 */ /* 0x000fe2000c0008ff */
[----:B------:R-:W-:Y:S01]  /*4ec0*/  R2UR UR6, R12 ;  /* 0x000000000c0672ca */ /* 0x000fe200000e0000 */
[----:B------:R-:W-:Y:S01]  /*4ed0*/  VIADD R12, R6, 0x4 ;  /* 0x00000004060c7836 */ /* 0x000fe20000000000 */
[----:B------:R-:W-:Y:S02]  /*4ee0*/  R2UR UR7, R13 ;  /* 0x000000000d0772ca */ /* 0x000fe400000e0000 */
[----:B------:R-:W-:Y:S02]  /*4ef0*/  R2UR UR4, R14 ;  /* 0x000000000e0472ca */ /* 0x000fe400000e0000 */
[----:B------:R-:W-:Y:S02]  /*4f00*/  R2UR UR5, R15 ;  /* 0x000000000f0572ca */ /* 0x000fe400000e0000 */
[----:B------:R-:W-:Y:S02]  /*4f10*/  MOV R13, 0x40000040 ;  /* 0x40000040000d7802 */ /* 0x000fe40000000f00 */
[----:B-1----:R-:W-:-:S04]  /*4f20*/  LOP3.LUT R0, R0, 0x7f, RZ, 0xc0, !PT ;  /* 0x0000007f00007812 */ /* 0x002fc800078ec0ff */
[----:B------:R-:W-:-:S13]  /*4f30*/  ISETP.NE.AND P1, PT, R0, RZ, PT ;  /* 0x000000ff0000720c */ /* 0x000fda0003f25270 */
[----:B------:R-:W-:-:S05]  /*4f40*/  @!P1 VIADD R0, R152, 0x28c60 ;  /* 0x00028c6098009836 */ /* 0x000fca0000000000 */
[----:B------:R-:W-:Y:S01]  /*4f50*/  @!P1 PRMT R0, RZ, 0x654, R0 ;  /* 0x00000654ff009816 */ /* 0x000fe20000000000 */
[----:B------:R-:W-:Y:S02]  /*4f60*/  WARPGROUP.DEPBAR.LE gsb0, 0x0 ;  /* 0x00008000000079c5 */ /* 0x000fe40000010000 */
[----:B------:R-:W-:-:S06]  /*4f70*/  WARPGROUP.ARRIVE ;  /* 0x00000000000079c5 */ /* 0x000fcc0000000000 */
[----:B------:R-:W-:Y:S01]  /*4f80*/  HGMMA.64x256x16.F32 R24, gdesc[UR4].tnspB, R24, gsb0 ;  /* 0x43e00000041879f0 */ /* 0x000fe20008000818 */
[----:B------:R-:W-:Y:S01]  /*4f90*/  R2UR UR6, R20 ;  /* 0x00000000140672ca */ /* 0x000fe200000e0000 */
[----:B------:R-:W-:Y:S01]  /*4fa0*/  VIADD R20, R6, 0x6 ;  /* 0x0000000606147836 */ /* 0x000fe20000000000 */
[----:B------:R-:W-:Y:S01]  /*4fb0*/  R2UR UR7, R21 ;  /* 0x00000000150772ca */ /* 0x000fe200000e0000 */
[----:B------:R-:W-:Y:S01]  /*4fc0*/  IMAD.MOV.U32 R21, RZ, RZ, 0x40000040 ;  /* 0x40000040ff157424 */ /* 0x000fe200078e00ff */
        /* <DEDUP_REMOVED lines=18> */
.L_x_4681:
[----:B------:R-:W-:Y:S01]  /*50f0*/  BAR.SYNC.DEFER_BLOCKING 0xe, 0x100 ;  /* 0x0384000000007b1d */ /* 0x000fe20000010000 */
[C---:B------:R-:W-:Y:S01]  /*5100*/  IMAD R5, R18.reuse, 0x40, R192 ;  /* 0x0000004012057824 */ /* 0x040fe200078e02c0 */
[----:B------:R-:W-:Y:S01]  /*5110*/  ISETP.GT.AND P3, PT, R3, R4, PT ;  /* 0x000000040300720c */ /* 0x000fe20003f64270 */
[----:B------:R-:W-:Y:S02]  /*5120*/  VIADD R18, R18, 0x1 ;  /* 0x0000000112127836 */ /* 0x000fe40000000000 */
[----:B------:R-:W-:Y:S02]  /*5130*/  IMAD R5, R5, 0x4, R2 ;  /* 0x0000000405057824 */ /* 0x000fe400078e0202 */
[----:B------:R-:W-:Y:S01]  /*5140*/  VIADD R3, R3, 0xffffffff ;  /* 0xffffffff03037836 */ /* 0x000fe20000000000 */
[----:B------:R-:W-:-:S04]  /*5150*/  ISETP.NE.AND P2, PT, R18, 0x2, PT ;  /* 0x000000021200780c */ /* 0x000fc80003f45270 */
[----:B------:R-:W-:Y:S02]  /*5160*/  SEL R8, RZ, 0x1, P2 ;  /* 0x00000001ff087807 */ /* 0x000fe40001000000 */
[----:B------:R-:W-:Y:S02]  /*5170*/  SEL R18, R18, RZ, P2 ;  /* 0x000000ff12127207 */ /* 0x000fe40001000000 */
[----:B------:R-:W-:Y:S01]  /*5180*/  LOP3.LUT R19, R19, R8, RZ, 0x3c, !PT ;  /* 0x0000000813137212 */ /* 0x000fe200078e3cff */
[----:B01----:R-:W0:Y:S04]  /*5190*/  LDS R0, [R5+0x28800] ;  /* 0x0288000005007984 */ /* 0x003e280000000800 */
        /* <DEDUP_REMOVED lines=131> */
.L_x_4676:
[----:B------:R-:W-:Y:S01]  /*59d0*/  IMAD R0, R18, 0x8, R2 ;  /* 0x0000000812007824 */ /* 0x000fe200078e0202 */
[----:B------:R-:W-:-:S04]  /*59e0*/  SHF.L.U32 R5, R19, 0x1f, RZ ;  /* 0x0000001f13057819 */ /* 0x000fc800000006ff */
[----:B------:R0:W1:Y:S01]  /*59f0*/  SYNCS.PHASECHK.TRANS64.TRYWAIT P2, [R0+URZ+0x28c50], R5 ;  /* 0x028c5005000075a7 */ /* 0x000062000804017f */
[----:B------:R-:W-:Y:S05]  /*5a00*/  @!P0 BRA `(.L_x_4677) ;  /* 0x0000000000048947 */ /* 0x000fea0003800000 */
[----:B------:R-:W-:Y:S01]  /*5a10*/  BPT.TRAP 0x1 ;  /* 0x000000040000795c */ /* 0x000fe20000300000 */
.L_x_4677:
[----:B------:R-:W-:Y:S04]  /*5a20*/  BSSY B1, `(.L_x_4678) ;  /* 0x0000004000017945 */ /* 0x000fe80003800000 */
[----:B-1----:R-:W-:Y:S05]  /*5a30*/  @P2 BRA `(.L_x_4679) ;  /* 0x0000000000082947 */ /* 0x002fea0003800000 */
[----:B------:R-:W1:Y:S02]  /*5a40*/  SYNCS.PHASECHK.TRANS64.TRYWAIT P2, [R0+URZ+0x28c50], R5 ;  /* 0x028c5005000075a7 */ /* 0x000e64000804017f */
[----:B-1----:R-:W-:Y:S05]  /*5a50*/  @!P2 BRA `(.L_x_4680) ;  /* 0x0000016400a4a947 */ /* 0x002fea0003800000 */
.L_x_4679:
[----:B------:R-:W-:Y:S05]  /*5a60*/  BSYNC B1 ;  /* 0x0000000000017941 */ /* 0x000fea0003800000 */
.L_x_4678:
[----:B------:R-:W-:Y:S01]  /*5a70*/  IMAD.MOV.U32 R9, RZ, RZ, 0x40000040 ;  /* 0x40000040ff097424 */ /* 0x000fe200078e00ff */
[----:B------:R-:W-:Y:S01]  /*5a80*/  LEA R8, R18, R153, 0xc ;  /* 0x0000009912087211 */ /* 0x000fe200078e60ff */
[----:B------:R-:W-:Y:S01]  /*5a90*/  WARPGROUP.ARRIVE ;  /* 0x00000000000079c5 */ /* 0x000fe20000000000 */
[----:B------:R-:W-:Y:S01]  /*5aa0*/  R2UR UR4, R6 ;  /* 0x00000000060472ca */ /* 0x000fe200000e0000 */
[----:B------:R-:W-:Y:S01]  /*5ab0*/  IMAD.MOV.U32 R11, RZ, RZ, 0x40000040 ;  /* 0x40000040ff0b7424 */ /* 0x000fe200078e00ff */
[----:B------:R-:W-:Y:S01]  /*5ac0*/  R2UR UR5, R7 ;  /* 0x00000000070572ca */ /* 0x000fe200000e0000 */
[C---:B------:R-:W-:Y:S01]  /*5ad0*/  VIADD R10, R8.reuse, 0x80 ;  /* 0x00000080080a7836 */ /* 0x040fe20000000000 */
[----:B------:R-:W-:Y:S01]  /*5ae0*/  R2UR UR6, R8 ;  /* 0x00000000080672ca */ /* 0x000fe200000e0000 */
[----:B01----:R-:W-:Y:S01]  /*5af0*/  @!P1 VIADD R0, R0, 0x28c60 ;  /* 0x00028c6000009836 */ /* 0x003fe20000000000 */
[----:B------:R-:W-:Y:S01]  /*5b00*/  R2UR UR7, R9 ;  /* 0x00000000090772ca */ /* 0x000fe200000e0000 */
[----:B------:R-:W-:-:S03]  /*5b10*/  IMAD.MOV.U32 R9, RZ, RZ, 0x40000040 ;  /* 0x40000040ff097424 */ /* 0x000fc600078e00ff */
[----:B------:R-:W-:-:S09]  /*5b20*/  @!P1 PRMT R0, RZ, 0x654, R0 ;  /* 0x00000654ff009816 */ /* 0x000fd20000000000 */
[----:B------:R-:W-:Y:S01]  /*5b30*/  HGMMA.64x256x16.F32 R24, gdesc[UR4].tnspB, R24, gsb0 ;  /* 0x43e00000041879f0 */ /* 0x000fe20008000818 */
[----:B------:R-:W-:Y:S02]  /*5b40*/  R2UR UR4, R14 ;  /* 0x000000000e0472ca */ /* 0x000fe400000e0000 */
[----:B------:R-:W-:Y:S02]  /*5b50*/  R2UR UR5, R15 ;  /* 0x000000000f0572ca */ /* 0x000fe400000e0000 */
[----:B------:R-:W-:Y:S01]  /*5b60*/  R2UR UR6, R10 ;  /* 0x000000000a0672ca */ /* 0x000fe200000e0000 */
[C---:B------:R-:W-:Y:S01]  /*5b70*/  VIADD R10, R8.reuse, 0x100 ;  /* 0x00000100080a7836 */ /* 0x040fe20000000000 */
[----:B------:R-:W-:Y:S01]  /*5b80*/  R2UR UR7, R11 ;  /* 0x000000000b0772ca */ /* 0x000fe200000e0000 */
[----:B------:R-:W-:Y:S01]  /*5b90*/  IMAD.MOV.U32 R11, RZ, RZ, 0x40000040 ;  /* 0x40000040ff0b7424 */ /* 0x000fe200078e00ff */
[----:B------:R-:W-:Y:S01]  /*5ba0*/  IADD3 R8, R8, 0x180, RZ ;  /* 0x0000018008087810 */ /* 0x000fe20007ffe0ff */
        /* <DEDUP_REMOVED lines=24> */
.L_x_4675:
[----:B------:R-:W-:Y:S05]  /*5d30*/  BSYNC B0 ;  /* 0x0000000000007941 */ /* 0x000fea0003800000 */
.L_x_4674:
[----:B------:R-:W-:Y:S01]  /*5d40*/  BAR.SYNC.DEFER_BLOCKING 0xe, 0x100 ;  /* 0x0384000000007b1d */ /* 0x000fe20000010000 */
[C---:B------:R-:W-:Y:S01]  /*5d50*/  IMAD R3, R18.reuse, 0x40, R192 ;  /* 0x0000004012037824 */ /* 0x040fe200078e02c0 */
[----:B------:R-:W-:Y:S01]  /*5d60*/  PLOP3.LUT P0, PT, PT, PT, PT, 0x8, 0x0 ;  /* 0x000000000000781c */ /* 0x000fe20003f0e170 */
[----:B------:R-:W-:Y:S02]  /*5d70*/  VIADD R18, R18, 0x1 ;  /* 0x0000000112127836 */ /* 0x000fe40000000000 */
[----:B------:R-:W-:-:S03]  /*5d80*/  IMAD R3, R3, 0x4, R2 ;  /* 0x0000000403037824 */ /* 0x000fc600078e0202 */
[----:B------:R-:W-:-:S04]  /*5d90*/  ISETP.NE.AND P1, PT, R18, 0x2, PT ;  /* 0x000000021200780c */ /* 0x000fc80003f25270 */
[----:B------:R-:W-:Y:S02]  /*5da0*/  SEL R4, RZ, 0x1, P1 ;  /* 0x00000001ff047807 */ /* 0x000fe40000800000 */
[----:B------:R-:W-:Y:S02]  /*5db0*/  SEL R18, R18, RZ, P1 ;  /* 0x000000ff12127207 */ /* 0x000fe40000800000 */
[----:B------:R-:W-:Y:S01]  /*5dc0*/  LOP3.LUT R19, R19, R4, RZ, 0x3c, !PT ;  /* 0x0000000413137212 */ /* 0x000fe200078e3cff */
[----:B------:R-:W2:Y:S04]  /*5dd0*/  LDS R2, [R3+0x28800] ;  /* 0x0288000003027984 */ /* 0x000ea80000000800 */
[----:B01----:R0:W1:Y:S02]  /*5de0*/  LDS R0, [R3+0x28820] ;  /* 0x0288200003007984 */ /* 0x0030640000000800 */
[----:B0-----:R-:W-:-:S02]  /*5df0*/  IMAD.MOV.U32 R3, RZ, RZ, RZ ;  /* 0x000000ffff037224 */ /* 0x001fc400078e00ff */
[-C--:B--2---:R-:W-:Y:S01]  /*5e00*/  FMUL.FTZ R173, R25, R2.reuse ;  /* 0x0000000219ad7220 */ /* 0x084fe20000410000 */
[-C--:B------:R-:W-:Y:S01]  /*5e10*/  FMUL.FTZ R6, R29, R2.reuse ;  /* 0x000000021d067220 */ /* 0x080fe20000410000 */
[-C--:B------:R-:W-:Y:S01]  /*5e20*/  FMUL.FTZ R156, R68, R2.reuse ;  /* 0x00000002449c7220 */ /* 0x080fe20000410000 */
[----:B------:R-:W-:Y:S01]  /*5e30*/  FMUL.FTZ R175, R24, R2 ;  /* 0x0000000218af7220 */ /* 0x000fe20000410000 */
[-C--:B-1----:R-:W-:Y:S01]  /*5e40*/  FMUL.FTZ R11, R46, R0.reuse ;  /* 0x000000002e0b7220 */ /* 0x082fe20000410000 */
[-C--:B------:R-:W-:Y:S01]  /*5e50*/  FMUL.FTZ R13, R50, R0.reuse ;  /* 0x00000000320d7220 */ /* 0x080fe20000410000 */
[-C--:B------:R-:W-:Y:S01]  /*5e60*/  FMUL.FTZ R15, R54, R0.reuse ;  /* 0x00000000360f7220 */ /* 0x080fe20000410000 */
[-C--:B------:R-:W-:Y:S01]  /*5e70*/  FMUL.FTZ R25, R58, R0.reuse ;  /* 0x000000003a197220 */ /* 0x080fe20000410000 */
[----:B------:R-:W-:Y:S01]  /*5e80*/  FMUL.FTZ R29, R66, R0 ;  /* 0x00000000421d7220 */ /* 0x000fe20000410000 */
        /* <DEDUP_REMOVED lines=120> */
[----:B------:R-:W-:Y:S06]  /*6610*/  BAR.ARV 0xf, 0x100 ;  /* 0x03c4000000007b1d */ /* 0x000fec0000002000 */
[----:B------:R-:W-:Y:S05]  /*6620*/  BRA `(.L_x_4670) ;  /* 0x000000c8005c7947 */ /* 0x000fea0003800000 */
.L_x_4661:
        /* <DEDUP_REMOVED lines=14> */
.L_x_4684:
[----:B------:R-:W-:-:S13]  /*6710*/  ISETP.NE.AND P1, PT, R6, 0x1, PT ;  /* 0x000000010600780c */ /* 0x000fda0003f25270 */
[----:B------:R-:W0:Y:S02]  /*6720*/  @P1 LDC.64 R4, c[0x0][0x9e8] ;  /* 0x00027a00ff041b82 */ /* 0x000e240000000a00 */
[----:B0-----:R-:W-:-:S05]  /*6730*/  @P1 IMAD.HI.U32 R4, R3, R4, RZ ;  /* 0x0000000403041227 */ /* 0x001fca00078e00ff */
[----:B------:R-:W-:-:S07]  /*6740*/  @P1 SHF.R.U32.HI R3, RZ, R5, R4 ;  /* 0x00000005ff031219 */ /* 0x000fce0000011604 */
.L_x_4685:
[----:B------:R-:W-:Y:S05]  /*6750*/  BSYNC B0 ;  /* 0x0000000000007941 */ /* 0x000fea0003800000 */
.L_x_4683:
[----:B------:R-:W-:-:S05]  /*6760*/  IMAD R3, R3, R6, R6 ;  /* 0x0000000603037224 */ /* 0x000fca00078e0206 */
[----:B------:R-:W-:-:S07]  /*6770*/  VIMNMX R0, R0, R3, PT ;  /* 0x0000000300007248 */ /* 0x000fce0003fe0100 */
.L_x_4682:
[----:B------:R-:W-:Y:S01]  /*6780*/  VIADD R0, R0, 0x3f ;  /* 0x0000003f00007836 */ /* 0x000fe20000000000 */
[----:B------:R-:W-:-:S04]  /*6790*/  ULDC UR4, c[0x0][0x9dc] ;  /* 0x0002770000047ab9 */ /* 0x000fc80000000800 */
[----:B------:R-:W-:-:S04]  /*67a0*/  SHF.R.S32.HI R3, RZ, 0x1f, R0 ;  /* 0x0000001fff037819 */ /* 0x000fc80000011400 */
[----:B------:R-:W-:-:S04]  /*67b0*/  LEA.HI R3, R3, R0, RZ, 0x6 ;  /* 0x0000000003037211 */ /* 0x000fc800078f30ff */
[----:B------:R-:W-:Y:S01]  /*67c0*/  SHF.R.S32.HI R5, RZ, 0x6, R3 ;  /* 0x00000006ff057819 */ /* 0x000fe20000011403 */
        /* <DEDUP_REMOVED lines=13> */
.L_x_4688:
[----:B------:R-:W-:-:S13]  /*68a0*/  ISETP.NE.AND P0, PT, R6, 0x1, PT ;  /* 0x000000010600780c */ /* 0x000fda0003f05270 */
[----:B------:R-:W0:Y:S02]  /*68b0*/  @P0 LDC.64 R4, c[0x0][0x9e8] ;  /* 0x00027a00ff040b82 */ /* 0x000e240000000a00 */
[----:B0-----:R-:W-:-:S05]  /*68c0*/  @P0 IMAD.HI.U32 R4, R47, R4, RZ ;  /* 0x000000042f040227 */ /* 0x001fca00078e00ff */
[----:B------:R-:W-:-:S07]  /*68d0*/  @P0 SHF.R.U32.HI R47, RZ, R5, R4 ;  /* 0x00000005ff2f0219 */ /* 0x000fce0000011604 */
.L_x_4689:
[----:B------:R-:W-:Y:S05]  /*68e0*/  BSYNC B0 ;  /* 0x0000000000007941 */ /* 0x000fea0003800000 */
.L_x_4687:
[----:B------:R-:W-:-:S05]  /*68f0*/  IMAD R6, R47, R6, RZ ;  /* 0x000000062f067224 */ /* 0x000fca00078e02ff */
[----:B------:R-:W-:-:S07]  /*6900*/  VIMNMX R3, R3, R6, !PT ;  /* 0x0000000603037248 */ /* 0x000fce0007fe0100 */
.L_x_4686:
[----:B------:R-:W-:Y:S02]  /*6910*/  SHF.R.S32.HI R4, RZ, 0x1f, R3 ;  /* 0x0000001fff047819 */ /* 0x000fe40000011403 */
[----:B------:R-:W-:Y:S02]  /*6920*/  CS2R R150, SRZ ;  /* 0x0000000000967805 */ /* 0x000fe4000001ff00 */
[----:B------:R-:W-:Y:S02]  /*6930*/  PLOP3.LUT P0, PT, PT, PT, PT, 0x80, 0x0 ;  /* 0x000000000000781c */ /* 0x000fe40003f0f070 */
[----:B------:R-:W-:Y:S02]  /*6940*/  CS2R R148, SRZ ;  /* 0x0000000000947805 */ /* 0x000fe4000001ff00 */
[----:B------:R-:W-:Y:S01]  /*6950*/  LEA.HI R4, R4, R3, RZ, 0x6 ;  /* 0x0000000304047211 */ /* 0x000fe200078f30ff */
[----:B------:R-:W-:Y:S01]  /*6960*/  IMAD.MOV.U32 R3, RZ, RZ, RZ ;  /* 0x000000ffff037224 */ /* 0x000fe200078e00ff */
[----:B------:R-:W-:-:S02]  /*6970*/  MOV R0, RZ ;  /* 0x000000ff00007202 */ /* 0x000fc40000000f00 */
        /* <DEDUP_REMOVED lines=40> */
[----:B---3--:R-:W-:Y:S02]  /*6c00*/  CS2R R80, SRZ ;  /* 0x0000000000507805 */ /* 0x008fe4000001ff00 */
[----:B------:R-:W-:-:S02]  /*6c10*/  CS2R R78, SRZ ;  /* 0x00000000004e7805 */ /* 0x000fc4000001ff00 */
[----:B----4-:R-:W-:Y:S02]  /*6c20*/  CS2R R76, SRZ ;  /* 0x00000000004c7805 */ /* 0x010fe4000001ff00 */
[----:B------:R-:W-:Y:S02]  /*6c30*/  CS2R R74, SRZ ;  /* 0x00000000004a7805 */ /* 0x000fe4000001ff00 */
[----:B------:R-:W-:Y:S02]  /*6c40*/  CS2R R72, SRZ ;  /* 0x0000000000487805 */ /* 0x000fe4000001ff00 */
[----:B-1----:R-:W-:Y:S02]  /*6c50*/  CS2R R70, SRZ ;  /* 0x0000000000467805 */ /* 0x002fe4000001ff00 */
        /* <DEDUP_REMOVED lines=11> */
[----:B------:R-:W-:Y:S01]  /*6d10*/  IMAD.MOV.U32 R169, RZ, RZ, RZ ;  /* 0x000000ffffa97224 */ /* 0x000fe200078e00ff */
[----:B------:R-:W-:Y:S02]  /*6d20*/  CS2R R38, SRZ ;  /* 0x0000000000267805 */ /* 0x000fe4000001ff00 */
[----:B------:R-:W-:Y:S02]  /*6d30*/  CS2R R170, SRZ ;  /* 0x0000000000aa7805 */ /* 0x000fe4000001ff00 */
[----:B------:R-:W-:-:S02]  /*6d40*/  CS2R R34, SRZ ;  /* 0x0000000000227805 */ /* 0x000fc4000001ff00 */
[----:B------:R-:W-:Y:S01]  /*6d50*/  CS2R R172, SRZ ;  /* 0x0000000000ac7805 */ /* 0x000fe2000001ff00 */
[----:B------:R-:W-:Y:S01]  /*6d60*/  IMAD.MOV.U32 R31, RZ, RZ, RZ ;  /* 0x000000ffff1f7224 */ /* 0x000fe200078e00ff */
[----:B------:R-:W-:Y:S02]  /*6d70*/  CS2R R6, SRZ ;  /* 0x0000000000067805 */ /* 0x000fe4000001ff00 */
[----:B------:R-:W-:Y:S01]  /*6d80*/  CS2R R174, SRZ ;  /* 0x0000000000ae7805 */ /* 0x000fe2000001ff00 */
[----:B------:R-:W-:Y:S02]  /*6d90*/  IMAD.MOV.U32 R27, RZ, RZ, RZ ;  /* 0x000000ffff1b7224 */ /* 0x000fe400078e00ff */
[----:B------:R-:W-:Y:S01]  /*6da0*/  IMAD.MOV.U32 R5, RZ, RZ, RZ ;  /* 0x000000ffff057224 */ /* 0x000fe200078e00ff */
[----:B------:R-:W-:Y:S06]  /*6db0*/  @!P1 BRA `(.L_x_4670) ;  /* 0x000000c000789947 */ /* 0x000fec0003800000 */
[----:B------:R-:W0:Y:S01]  /*6dc0*/  SHFL.IDX PT, R0, R219, RZ, 0x1f ;  /* 0x00001fffdb007589 */ /* 0x000e2200000e0000 */
[----:B------:R-:W-:Y:S01]  /*6dd0*/  BSSY B6, `(.L_x_4690) ;  /* 0x000001c000067945 */ /* 0x000fe20003800000 */
[----:B0-----:R-:W-:-:S04]  /*6de0*/  LEA.HI R3, R0, R0, RZ, 0x1 ;  /* 0x0000000000037211 */ /* 0x001fc800078f08ff */
[----:B------:R-:W-:-:S04]  /*6df0*/  LOP3.LUT R3, R3, 0x1fffe, RZ, 0xc0, !PT ;  /* 0x0001fffe03037812 */ /* 0x000fc800078ec0ff */
[----:B------:R-:W-:Y:S01]  /*6e00*/  IADD3 R3, R0, -R3, RZ ;  /* 0x8000000300037210 */ /* 0x000fe20007ffe0ff */
[----:B------:R-:W-:-:S04]  /*6e10*/  VIADD R0, R2, 0x26800 ;  /* 0x0002680002007836 */ /* 0x000fc80000000000 */
[----:B------:R-:W-:Y:S01]  /*6e20*/  IMAD R3, R3, 0x8000, R2 ;  /* 0x0000800003037824 */ /* 0x000fe200078e0202 */
[----:B------:R-:W-:-:S03]  /*6e30*/  LOP3.LUT P0, RZ, R0, 0x3ff, RZ, 0xc0, !PT ;  /* 0x000003ff00ff7812 */ /* 0x000fc6000780c0ff */
        /* <DEDUP_REMOVED lines=21> */
.L_x_4691:
[----:B------:R-:W-:Y:S05]  /*6f90*/  BSYNC B6 ;  /* 0x0000000000067941 */ /* 0x000fea0003800000 */
.L_x_4690:
        /* <DEDUP_REMOVED lines=12> */
.L_x_4695:
[----:B-1----:R1:W2:Y:S02]  /*7060*/  SYNCS.PHASECHK.TRANS64.TRYWAIT P0, [R2+URZ+0x28c00], R3 ;  /* 0x028c0003020075a7 */ /* 0x0022a4000800017f */
[----:B--2---:R-:W-:Y:S05]  /*7070*/  @!P0 NANOSLEEP.SYNCS 0x989680 ;  /* 0x009896800000895d */ /* 0x004fea0003900000 */
[----:B------:R-:W2:Y:S02]  /*7080*/  @!P0 SYNCS.PHASECHK.TRANS64 P0, [R2+URZ+0x28c00], R3 ;  /* 0x028c0003020085a7 */ /* 0x000ea4000800007f */
[----:B--2---:R-:W-:Y:S05]  /*7090*/  @!P0 BRA `(.L_x_4695) ;  /* 0xfffffffc00f08947 */ /* 0x004fea000383ffff */
.L_x_4694:
[----:B------:R-:W-:Y:S05]  /*70a0*/  BSYNC B0 ;  /* 0x0000000000007941 */ /* 0x000fea0003800000 */
.L_x_4693:
[----:B------:R-:W-:Y:S05]  /*70b0*/  BRA `(.L_x_4696) ;  /* 0x0000002c004c7947 */ /* 0x000fea0003800000 */
.L_x_4692:
[----:B------:R-:W0:Y:S01]  /*70c0*/  LDC.64 R46, c[0x0][0x3d8] ;  /* 0x0000f600ff2e7b82 */ /* 0x000e220000000a00 */
[----:B------:R-:W-:Y:S01]  /*70d0*/  VIADD R0, R2, 0x20400 ;  /* 0x0002040002007836 */ /* 0x000fe20000000000 */
[----:B-----5:R-:W-:Y:S01]  /*70e0*/  SHF.R.S32.HI R3, RZ, 0x1f, R33 ;  /* 0x0000001fff037819 */ /* 0x020fe20000011421 */
[----:B------:R-:W-:Y:S01]  /*70f0*/  IMAD.SHL.U32 R24, R218, 0x4, RZ ;  /* 0x00000004da187824 */ /* 0x000fe200078e00ff */
[--C-:B------:R-:W-:Y:S01]  /*7100*/  SHF.R.S32.HI R5, RZ, 0x1f, R16.reuse ;  /* 0x0000001fff057819 */ /* 0x100fe20000011410 */
[----:B------:R-:W-:Y:S01]  /*7110*/  IMAD.MOV.U32 R4, RZ, RZ, R16 ;  /* 0x000000ffff047224 */ /* 0x000fe200078e0010 */
[----:B------:R-:W-:Y:S01]  /*7120*/  LOP3.LUT P0, RZ, R0, 0x3ff, RZ, 0xc0, !PT ;  /* 0x000003ff00ff7812 */ /* 0x000fe2000780c0ff */
[----:B------:R-:W-:Y:S01]  /*7130*/  BSSY B6, `(.L_x_4697) ;  /* 0x0000030000067945 */ /* 0x000fe20003800000 */
[----:B------:R-:W1:Y:S01]  /*7140*/  LDC.64 R44, c[0x0][0x3e8] ;  /* 0x0000fa00ff2c7b82 */ /* 0x000e620000000a00 */
[----:B------:R-:W-:Y:S01]  /*7150*/  SHF.R.S32.HI R25, RZ, 0x1f, R24 ;  /* 0x0000001fff197819 */ /* 0x000fe20000011418 */
[----:B0-----:R-:W-:-:S02]  /*7160*/  IMAD R8, R220, R46, RZ ;  /* 0x0000002edc087224 */ /* 0x001fc400078e02ff */
[-C--:B------:R-:W-:Y:S02]  /*7170*/  IMAD R0, R3, R46.reuse, RZ ;  /* 0x0000002e03007224 */ /* 0x080fe400078e02ff */
[----:B------:R-:W-:Y:S02]  /*7180*/  IMAD R48, R185, R47, R8 ;  /* 0x0000002fb9307224 */ /* 0x000fe400078e0208 */
[----:B------:R-:W-:-:S04]  /*7190*/  IMAD.WIDE.U32 R42, R33, R46, RZ ;  /* 0x0000002e212a7225 */ /* 0x000fc800078e00ff */
[-C--:B-1----:R-:W-:Y:S02]  /*71a0*/  IMAD R10, R220, R44.reuse, RZ ;  /* 0x0000002cdc0a7224 */ /* 0x082fe400078e02ff */
[-C--:B------:R-:W-:Y:S02]  /*71b0*/  IMAD R6, R3, R44.reuse, RZ ;  /* 0x0000002c03067224 */ /* 0x080fe400078e02ff */
[----:B------:R-:W-:Y:S02]  /*71c0*/  IMAD R50, R185, R45, R10 ;  /* 0x0000002db9327224 */ /* 0x000fe400078e020a */
[C---:B------:R-:W-:Y:S01]  /*71d0*/  IMAD R49, R33.reuse, R47, R0 ;  /* 0x0000002f21317224 */ /* 0x040fe200078e0200 */
[----:B------:R-:W-:Y:S01]  /*71e0*/  SHF.L.U64.HI R47, R46, 0x5, R47 ;  /* 0x000000052e2f7819 */ /* 0x000fe2000001022f */
[C---:B------:R-:W-:Y:S01]  /*71f0*/  IMAD R51, R33.reuse, R45, R6 ;  /* 0x0000002d21337224 */ /* 0x040fe200078e0206 */
[----:B------:R-:W-:Y:S01]  /*7200*/  SHF.L.U64.HI R45, R44, 0x5, R45 ;  /* 0x000000052c2d7819 */ /* 0x000fe2000001022d */
[----:B------:R-:W-:-:S04]  /*7210*/  IMAD.WIDE.U32 R40, R33, R44, RZ ;  /* 0x0000002c21287225 */ /* 0x000fc800078e00ff */
[----:B------:R-:W-:Y:S01]  /*7220*/  IMAD.WIDE.U32 R8, R185, R46, R4 ;  /* 0x0000002eb9087225 */ /* 0x000fe200078e0004 */
[----:B------:R-:W-:-:S03]  /*7230*/  IADD3 R51, R51, R41, RZ ;  /* 0x0000002933337210 */ /* 0x000fc60007ffe0ff */
[----:B------:R-:W-:Y:S01]  /*7240*/  IMAD.WIDE.U32 R10, R185, R44, R4 ;  /* 0x0000002cb90a7225 */ /* 0x000fe200078e0004 */
[----:B------:R-:W-:-:S03]  /*7250*/  IADD3 R27, P3, R8, R42, RZ ;  /* 0x0000002a081b7210 */ /* 0x000fc60007f7e0ff */
[----:B------:R-:W-:Y:S01]  /*7260*/  IMAD.WIDE.U32 R4, R185, R46, R24 ;  /* 0x0000002eb9047225 */ /* 0x000fe200078e0018 */
[----:B------:R-:W-:-:S03]  /*7270*/  IADD3 R29, P4, R10, R40, RZ ;  /* 0x000000280a1d7210 */ /* 0x000fc60007f9e0ff */
[----:B------:R-:W-:Y:S01]  /*7280*/  IMAD.WIDE.U32 R6, R185, R44, R24 ;  /* 0x0000002cb9067225 */ /* 0x000fe200078e0018 */
[----:B------:R-:W-:Y:S02]  /*7290*/  IADD3 R53, P1, R4, R42, RZ ;  /* 0x0000002a04357210 */ /* 0x000fe40007f3e0ff */
[----:B------:R-:W-:Y:S01]  /*72a0*/  IADD3.X R28, R51, R50, R11, P4, !PT ;  /* 0x00000032331c7210 */ /* 0x000fe200027fe40b */
[----:B------:R-:W-:Y:S01]  /*72b0*/  IMAD.IADD R49, R49, 0x1, R43 ;  /* 0x0000000131317824 */ /* 0x000fe200078e022b */
[----:B------:R-:W-:Y:S01]  /*72c0*/  IADD3 R55, P2, R6, R40, RZ ;  /* 0x0000002806377210 */ /* 0x000fe20007f5e0ff */
[----:B------:R-:W-:Y:S02]  /*72d0*/  IMAD.SHL.U32 R46, R46, 0x20, RZ ;  /* 0x000000202e2e7824 */ /* 0x000fe400078e00ff */
[----:B------:R-:W-:Y:S01]  /*72e0*/  IMAD.SHL.U32 R44, R44, 0x20, RZ ;  /* 0x000000202c2c7824 */ /* 0x000fe200078e00ff */
[C---:B------:R-:W-:Y:S02]  /*72f0*/  IADD3.X R26, R49.reuse, R48, R9, P3, !PT ;  /* 0x00000030311a7210 */ /* 0x040fe40001ffe409 */
[----:B------:R-:W-:-:S02]  /*7300*/  IADD3.X R48, R49, R5, R48, P1, !PT ;  /* 0x0000000531307210 */ /* 0x000fc40000ffe430 */
        /* <DEDUP_REMOVED lines=18> */
.L_x_4698:
[----:B------:R-:W-:Y:S05]  /*7430*/  BSYNC B6 ;  /* 0x0000000000067941 */ /* 0x000fea0003800000 */
.L_x_4697:
        /* <DEDUP_REMOVED lines=11> */
[----:B------:R-:W-:-:S03]  /*74f0*/  IMAD.WIDE.U32 R10, R189, R4, RZ ;  /* 0x00000004bd0a7225 */ /* 0x000fc600078e00ff */
[----:B------:R-:W-:Y:S01]  /*7500*/  IADD3 R9, R9, R3, RZ ;  /* 0x0000000309097210 */ /* 0x000fe20007ffe0ff */
[C---:B------:R-:W-:Y:S02]  /*7510*/  IMAD R13, R189.reuse, R5, R12 ;  /* 0x00000005bd0d7224 */ /* 0x040fe400078e020c */
[----:B------:R-:W-:Y:S01]  /*7520*/  IMAD R0, R189, -0x40, R186 ;  /* 0xffffffc0bd007824 */ /* 0x000fe200078e02ba */
[----:B------:R-:W-:Y:S01]  /*7530*/  SHF.L.U64.HI R57, R8, 0x6, R9 ;  /* 0x0000000608397819 */ /* 0x000fe20000010209 */
[----:B------:R-:W-:Y:S02]  /*7540*/  IMAD.IADD R3, R11, 0x1, R13 ;  /* 0x000000010b037824 */ /* 0x000fe400078e020d */
[----:B------:R-:W-:Y:S01]  /*7550*/  IMAD.SHL.U32 R54, R10, 0x40, RZ ;  /* 0x000000400a367824 */ /* 0x000fe200078e00ff */
[----:B------:R-:W-:Y:S02]  /*7560*/  VIMNMX R8, R0, 0x40, PT ;  /* 0x0000004000087848 */ /* 0x000fe40003fe0100 */
[----:B------:R-:W-:Y:S01]  /*7570*/  SHF.L.U64.HI R59, R10, 0x6, R3 ;  /* 0x000000060a3b7819 */ /* 0x000fe20000010203 */
[----:B------:R-:W-:Y:S06]  /*7580*/  @!P0 BRA `(.L_x_4700) ;  /* 0x0000001400488947 */ /* 0x000fec0003800000 */
[----:B------:R-:W0:Y:S01]  /*7590*/  LDC R0, c[0x0][0x428] ;  /* 0x00010a00ff007b82 */ /* 0x000e220000000800 */
[----:B------:R-:W-:Y:S01]  /*75a0*/  IMAD R3, R189, 0x40, R185 ;  /* 0x00000040bd037824 */ /* 0x000fe200078e02b9 */
[-C--:B------:R-:W-:Y:S01]  /*75b0*/  ISETP.GE.AND P0, PT, R185, R8.reuse, PT ;  /* 0x00000008b900720c */ /* 0x080fe20003f06270 */
[----:B------:R-:W-:Y:S01]  /*75c0*/  BSSY B1, `(.L_x_4701) ;  /* 0x000002c000017945 */ /* 0x000fe20003800000 */
[----:B------:R-:W-:Y:S01]  /*75d0*/  ISETP.GE.AND P1, PT, R227, R8, PT ;  /* 0x00000008e300720c */ /* 0x000fe20003f26270 */
[----:B------:R-:W-:Y:S01]  /*75e0*/  IMAD R3, R218, 0x20, R3 ;  /* 0x00000020da037824 */ /* 0x000fe200078e0203 */
[----:B------:R-:W-:Y:S01]  /*75f0*/  MOV R10, R42 ;  /* 0x0000002a000a7202 */ /* 0x000fe20000000f00 */
        /* <DEDUP_REMOVED lines=10> */
[----:B0-----:R-:W-:-:S13]  /*76a0*/  ISETP.NE.AND P2, PT, R0, 0x1, PT ;  /* 0x000000010000780c */ /* 0x001fda0003f45270 */
[----:B------:R-:W0:Y:S08]  /*76b0*/  @P2 LDC R0, c[0x0][0x42c] ;  /* 0x00010b00ff002b82 */ /* 0x000e300000000800 */
[----:B------:R-:W1:Y:S01]  /*76c0*/  @P2 LDC R9, c[0x0][0x430] ;  /* 0x00010c00ff092b82 */ /* 0x000e620000000800 */
[----:B0-----:R-:W-:-:S05]  /*76d0*/  @P2 IMAD.HI.U32 R0, R3, R0, RZ ;  /* 0x0000000003002227 */ /* 0x001fca00078e00ff */
[----:B-1----:R-:W-:Y:S02]  /*76e0*/  @P2 SHF.R.U32.HI R3, RZ, R9, R0 ;  /* 0x00000009ff032219 */ /* 0x002fe40000011600 */
[----:B------:R-:W-:Y:S02]  /*76f0*/  CS2R R8, SRZ ;  /* 0x0000000000087805 */ /* 0x000fe4000001ff00 */
[----:B------:R-:W-:Y:S01]  /*7700*/  SHF.R.S32.HI R41, RZ, 0x1f, R3 ;  /* 0x0000001fff297819 */ /* 0x000fe20000011403 */
[----:B------:R-:W-:Y:S06]  /*7710*/  @P0 BRA `(.L_x_4702) ;  /* 0x0000000000580947 */ /* 0x000fec0003800000 */
[----:B------:R-:W-:Y:S01]  /*7720*/  VIADD R14, R24, 0x10 ;  /* 0x00000010180e7836 */ /* 0x000fe20000000000 */
[----:B------:R-:W-:Y:S01]  /*7730*/  IADD3 R15, P4, R52, R53, RZ ;  /* 0x00000035340f7210 */ /* 0x000fe20007f9e0ff */
[----:B------:R-:W-:Y:S01]  /*7740*/  ULDC UR4, c[0x0][0x3d4] ;  /* 0x0000f50000047ab9 */ /* 0x000fe20000000800 */
[----:B------:R-:W-:Y:S01]  /*7750*/  IADD3 R0, P5, R54, R55, RZ ;  /* 0x0000003736007210 */ /* 0x000fe20007fbe0ff */
[----:B------:R-:W-:Y:S01]  /*7760*/  ULDC.64 UR6, c[0x0][0x3c8] ;  /* 0x0000f20000067ab9 */ /* 0x000fe20000000a00 */
[----:B------:R-:W-:Y:S01]  /*7770*/  ISETP.GE.AND P2, PT, R14, UR4, PT ;  /* 0x000000040e007c0c */ /* 0x000fe2000bf46270 */
[----:B------:R-:W-:Y:S01]  /*7780*/  ULDC.64 UR8, c[0x0][0x3e0] ;  /* 0x0000f80000087ab9 */ /* 0x000fe20000000a00 */
[----:B------:R-:W-:Y:S01]  /*7790*/  ISETP.GE.AND P3, PT, R24, UR4, PT ;  /* 0x0000000418007c0c */ /* 0x000fe2000bf66270 */
[----:B------:R-:W-:Y:S01]  /*77a0*/  IMAD.X R30, R57, 0x1, R48, P4 ;  /* 0x00000001391e7824 */ /* 0x000fe200020e0630 */
[----:B------:R-:W-:Y:S02]  /*77b0*/  IADD3.X R31, R59, R50, RZ, P5, !PT ;  /* 0x000000323b1f7210 */ /* 0x000fe40002ffe4ff */
[----:B------:R-:W-:-:S02]  /*77c0*/  CS2R R36, SRZ ;  /* 0x0000000000247805 */ /* 0x000fc4000001ff00 */
[C---:B------:R-:W-:Y:S02]  /*77d0*/  LEA R14, P4, R15.reuse, UR6, 0x1 ;  /* 0x000000060f0e7c11 */ /* 0x040fe4000f8808ff */
[----:B------:R-:W-:Y:S02]  /*77e0*/  CS2R R32, SRZ ;  /* 0x0000000000207805 */ /* 0x000fe4000001ff00 */
[C---:B------:R-:W-:Y:S02]  /*77f0*/  LEA R38, P5, R0.reuse, UR8, 0x1 ;  /* 0x0000000800267c11 */ /* 0x040fe4000f8a08ff */
[----:B------:R-:W-:Y:S02]  /*7800*/  CS2R R34, SRZ ;  /* 0x0000000000227805 */ /* 0x000fe4000001ff00 */
[----:B------:R-:W-:Y:S02]  /*7810*/  LEA.HI.X R15, R15, UR7, R30, 0x1, P4 ;  /* 0x000000070f0f7c11 */ /* 0x000fe4000a0f0c1e */
[----:B------:R-:W-:-:S02]  /*7820*/  LEA.HI.X R39, R0, UR9, R31, 0x1, P5 ;  /* 0x0000000900277c11 */ /* 0x000fc4000a8f0c1f */
[----:B------:R-:W-:Y:S01]  /*7830*/  CS2R R30, SRZ ;  /* 0x00000000001e7805 */ /* 0x000fe2000001ff00 */
[----:B------:R0:W5:Y:S04]  /*7840*/  @!P3 LDG.E.64 R36, desc[UR42][R14.64] ;  /* 0x0000002a0e24b981 */ /* 0x000168000c1e1b00 */
[----:B------:R0:W5:Y:S04]  /*7850*/  @!P2 LDG.E.64 R32, desc[UR42][R14.64+0x20] ;  /* 0x0000202a0e20a981 */ /* 0x000168000c1e1b00 */
[----:B------:R0:W5:Y:S04]  /*7860*/  @!P3 LDG.E.64 R34, desc[UR42][R38.64] ;  /* 0x0000002a2622b981 */ /* 0x000168000c1e1b00 */
[----:B------:R0:W5:Y:S02]  /*7870*/  @!P2 LDG.E.64 R30, desc[UR42][R38.64+0x20] ;  /* 0x0000202a261ea981 */ /* 0x000164000c1e1b00 */
.L_x_4702:
[----:B------:R-:W-:Y:S05]  /*7880*/  BSYNC B1 ;  /* 0x0000000000017941 */ /* 0x000fea0003800000 */
.L_x_4701:
[----:B------:R-:W-:Y:S04]  /*7890*/  BSSY B1, `(.L_x_4703) ;  /* 0x0000018000017945 */ /* 0x000fe80003800000 */
[----:B------:R-:W-:Y:S05]  /*78a0*/  @P1 BRA `(.L_x_4704) ;  /* 0x0000000000581947 */ /* 0x000fea0003800000 */
[----:B------:R-:W-:Y:S01]  /*78b0*/  IADD3 R0, P4, P5, R55, R44, R54 ;  /* 0x0000002c37007210 */ /* 0x000fe20007d9e036 */
[----:B0-----:R-:W-:Y:S01]  /*78c0*/  VIADD R14, R24, 0x10 ;  /* 0x00000010180e7836 */ /* 0x001fe20000000000 */
[----:B------:R-:W-:Y:S01]  /*78d0*/  IADD3 R8, P2, P3, R53, R46, R52 ;  /* 0x0000002e35087210 */ /* 0x000fe20007b5e034 */
[----:B------:R-:W-:Y:S01]  /*78e0*/  ULDC UR4, c[0x0][0x3d4] ;  /* 0x0000f50000047ab9 */ /* 0x000fe20000000800 */
[----:B------:R-:W-:Y:S01]  /*78f0*/  IADD3.X R9, R50, R45, R59, P4, P5 ;  /* 0x0000002d32097210 */ /* 0x000fe200027ea43b */
[----:B------:R-:W-:Y:S01]  /*7900*/  ULDC.64 UR6, c[0x0][0x3c8] ;  /* 0x0000f20000067ab9 */ /* 0x000fe20000000a00 */
[----:B------:R-:W-:Y:S02]  /*7910*/  ISETP.GE.AND P5, PT, R14, UR4, PT ;  /* 0x000000040e007c0c */ /* 0x000fe4000bfa6270 */
[----:B------:R-:W-:Y:S02]  /*7920*/  CS2R R26, SRZ ;  /* 0x00000000001a7805 */ /* 0x000fe4000001ff00 */
[----:B------:R-:W-:Y:S01]  /*7930*/  ISETP.GE.AND P4, PT, R24, UR4, PT ;  /* 0x0000000418007c0c */ /* 0x000fe2000bf86270 */
[----:B------:R-:W-:Y:S01]  /*7940*/  ULDC.64 UR4, c[0x0][0x3e0] ;  /* 0x0000f80000047ab9 */ /* 0x000fe20000000a00 */
[----:B------:R-:W-:-:S02]  /*7950*/  IADD3.X R15, R48, R47, R57, P2, P3 ;  /* 0x0000002f300f7210 */ /* 0x000fc400017e6439 */
[----:B------:R-:W-:Y:S02]  /*7960*/  CS2R R28, SRZ ;  /* 0x00000000001c7805 */ /* 0x000fe4000001ff00 */
[----:B------:R-:W-:Y:S02]  /*7970*/  LEA R14, P2, R8, UR6, 0x1 ;  /* 0x00000006080e7c11 */ /* 0x000fe4000f8408ff */
[----:B------:R-:W-:Y:S02]  /*7980*/  CS2R R20, SRZ ;  /* 0x0000000000147805 */ /* 0x000fe4000001ff00 */
[----:B------:R-:W-:Y:S02]  /*7990*/  LEA R38, P3, R0, UR4, 0x1 ;  /* 0x0000000400267c11 */ /* 0x000fe4000f8608ff */
[----:B------:R-:W-:Y:S02]  /*79a0*/  LEA.HI.X R15, R8, UR7, R15, 0x1, P2 ;  /* 0x00000007080f7c11 */ /* 0x000fe400090f0c0f */
[----:B------:R-:W-:-:S02]  /*79b0*/  LEA.HI.X R39, R0, UR5, R9, 0x1, P3 ;  /* 0x0000000500277c11 */ /* 0x000fc400098f0c09 */
[----:B------:R-:W-:Y:S01]  /*79c0*/  CS2R R8, SRZ ;  /* 0x0000000000087805 */ /* 0x000fe2000001ff00 */
[----:B------:R1:W5:Y:S05]  /*79d0*/  @!P4 LDG.E.64 R26, desc[UR42][R14.64] ;  /* 0x0000002a0e1ac981 */ /* 0x00036a000c1e1b00 */
[----:B------:R1:W5:Y:S04]  /*79e0*/  @!P5 LDG.E.64 R8, desc[UR42][R14.64+0x20] ;  /* 0x0000202a0e08d981 */ /* 0x000368000c1e1b00 */
[----:B------:R1:W5:Y:S04]  /*79f0*/  @!P4 LDG.E.64 R28, desc[UR42][R38.64] ;  /* 0x0000002a261cc981 */ /* 0x000368000c1e1b00 */
[----:B------:R1:W5:Y:S02]  /*7a00*/  @!P5 LDG.E.64 R20, desc[UR42][R38.64+0x20] ;  /* 0x0000202a2614d981 */ /* 0x000364000c1e1b00 */
.L_x_4704:
[----:B------:R-:W-:Y:S05]  /*7a10*/  BSYNC B1 ;  /* 0x0000000000017941 */ /* 0x000fea0003800000 */
.L_x_4703:
[C---:B------:R-:W-:Y:S01]  /*7a20*/  IMAD.WIDE.U32 R10, R3.reuse, R6, R10 ;  /* 0x00000006030a7225 */ /* 0x040fe200078e000a */
[----:B------:R-:W-:Y:S01]  /*7a30*/  LEA.HI R0, R216, R216, RZ, 0x1 ;  /* 0x000000d8d8007211 */ /* 0x000fe200078f08ff */
[----:B------:R-:W-:Y:S01]  /*7a40*/  ULDC.64 UR4, c[0x0][0x3c8] ;  /* 0x0000f20000047ab9 */ /* 0x000fe20000000a00 */
[----:B------:R-:W-:Y:S01]  /*7a50*/  ULDC.64 UR6, c[0x0][0x3e0] ;  /* 0x0000f80000067ab9 */ /* 0x000fe20000000a00 */
[----:B------:R-:W-:Y:S01]  /*7a60*/  IMAD.WIDE.U32 R12, R3, R4, R12 ;  /* 0x00000004030c7225 */ /* 0x000fe200078e000c */
[----:B01----:R-:W-:-:S03]  /*7a70*/  LOP3.LUT R15, R0, 0xfffffffe, RZ, 0xc0, !PT ;  /* 0xfffffffe000f7812 */ /* 0x003fc600078ec0ff */
[C---:B------:R-:W-:Y:S01]  /*7a80*/  IMAD R6, R41.reuse, R6, RZ ;  /* 0x0000000629067224 */ /* 0x040fe200078e02ff */
[----:B------:R-:W-:Y:S01]  /*7a90*/  LEA R0, P3, R12, UR6, 0x1 ;  /* 0x000000060c007c11 */ /* 0x000fe2000f8608ff */
[----:B------:R-:W-:Y:S02]  /*7aa0*/  IMAD R4, R41, R4, RZ ;  /* 0x0000000429047224 */ /* 0x000fe400078e02ff */
[----:B------:R-:W-:Y:S02]  /*7ab0*/  IMAD.SHL.U32 R14, R193, 0x40, RZ ;  /* 0x00000040c10e7824 */ /* 0x000fe400078e00ff */
[C---:B------:R-:W-:Y:S02]  /*7ac0*/  IMAD R7, R3.reuse, R7, R6 ;  /* 0x0000000703077224 */ /* 0x040fe400078e0206 */
[----:B------:R-:W-:Y:S01]  /*7ad0*/  IMAD R3, R3, R5, R4 ;  /* 0x0000000503037224 */ /* 0x000fe200078e0204 */
[----:B------:R-:W-:Y:S01]  /*7ae0*/  LOP3.LUT R39, R14, 0x1c0, RZ, 0xc0, !PT ;  /* 0x000001c00e277812 */ /* 0x000fe200078ec0ff */
[----:B------:R-:W-:Y:S01]  /*7af0*/  IMAD.IADD R5, R11, 0x1, R7 ;  /* 0x000000010b057824 */ /* 0x000fe200078e0207 */
[----:B------:R-:W-:Y:S01]  /*7b00*/  LEA R4, P2, R10, UR4, 0x1 ;  /* 0x000000040a047c11 */ /* 0x000fe2000f8408ff */
[----:B------:R-:W-:Y:S01]  /*7b10*/  IMAD.IADD R3, R13, 0x1, R3 ;  /* 0x000000010d037824 */ /* 0x000fe200078e0203 */
[----:B------:R-:W-:Y:S01]  /*7b20*/  LOP3.LUT R6, R39, 0x18, R16, 0xf8, !PT ;  /* 0x0000001827067812 */ /* 0x000fe200078ef810 */
[----:B------:R-:W-:Y:S01]  /*7b30*/  IMAD.IADD R7, R216, 0x1, -R15 ;  /* 0x00000001d8077824 */ /* 0x000fe200078e0a0f */
[----:B------:R-:W-:Y:S01]  /*7b40*/  UMOV UR4, 0xffffffff ;  /* 0xffffffff00047882 */ /* 0x000fe20000000000 */
[----:B------:R-:W-:-:S02]  /*7b50*/  SHF.R.U32.HI R39, RZ, 0x3, R39 ;  /* 0x00000003ff277819 */ /* 0x000fc40000011627 */
[----:B------:R-:W-:Y:S02]  /*7b60*/  LEA.HI.X R5, R10, UR5, R5, 0x1, P2 ;  /* 0x000000050a057c11 */ /* 0x000fe400090f0c05 */
[----:B------:R-:W-:Y:S02]  /*7b70*/  LEA.HI.X R3, R12, UR7, R3, 0x1, P3 ;  /* 0x000000070c037c11 */ /* 0x000fe400098f0c03 */
[----:B------:R-:W-:Y:S02]  /*7b80*/  LOP3.LUT R39, R6, R39, RZ, 0x3c, !PT ;  /* 0x0000002706277212 */ /* 0x000fe400078e3cff */
[----:B------:R-:W-:Y:S01]  /*7b90*/  SHF.L.U32 R7, R7, 0x1f, RZ ;  /* 0x0000001f07077819 */ /* 0x000fe200000006ff */
[----:B------:R-:W-:Y:S06]  /*7ba0*/  BRA.DIV UR4, `(.L_x_4705) ;  /* 0x0000014604647947 */ /* 0x000fec000b800000 */
.L_x_4954:
[----:B------:R-:W-:-:S03]  /*7bb0*/  UMOV UR4, 0xffffffff ;  /* 0xffffffff00047882 */ /* 0x000fc60000000000 */
[----:B------:R-:W-:Y:S05]  /*7bc0*/  BRA.DIV UR4, `(.L_x_4706) ;  /* 0x0000014604847947 */ /* 0x000fea000b800000 */
.L_x_4957:
[----:B------:R-:W-:-:S03]  /*7bd0*/  UMOV UR4, 0xffffffff ;  /* 0xffffffff00047882 */ /* 0x000fc60000000000 */
[----:B------:R-:W-:Y:S05]  /*7be0*/  BRA.DIV UR4, `(.L_x_4707) ;  /* 0x0000014604a47947 */ /* 0x000fea000b800000 */
.L_x_4960:
[----:B------:R-:W-:-:S03]  /*7bf0*/  UMOV UR4, 0xffffffff ;  /* 0xffffffff00047882 */ /* 0x000fc60000000000 */
[----:B------:R-:W-:Y:S05]  /*7c00*/  BRA.DIV UR4, `(.L_x_4708) ;  /* 0x0000014604c47947 */ /* 0x000fea000b800000 */
.L_x_4963:
[----:B------:R-:W-:-:S03]  /*7c10*/  UMOV UR4, 0xffffffff ;  /* 0xffffffff00047882 */ /* 0x000fc60000000000 */
[----:B------:R-:W-:Y:S05]  /*7c20*/  BRA.DIV UR4, `(.L_x_4709) ;  /* 0x0000014604e47947 */ /* 0x000fea000b800000 */
.L_x_4966:
[----:B------:R-:W-:-:S03]  /*7c30*/  UMOV UR4, 0xffffffff ;  /* 0xffffffff00047882 */ /* 0x000fc60000000000 */
[----:B------:R-:W-:Y:S05]  /*7c40*/  BRA.DIV UR4, `(.L_x_4710) ;  /* 0x0000014a04047947 */ /* 0x000fea000b800000 */
.L_x_4969:
[----:B------:R-:W-:-:S03]  /*7c50*/  UMOV UR4, 0xffffffff ;  /* 0xffffffff00047882 */ /* 0x000fc60000000000 */
[----:B------:R-:W-:Y:S05]  /*7c60*/  BRA.DIV UR4, `(.L_x_4711) ;  /* 0x0000014a04247947 */ /* 0x000fea000b800000 */
.L_x_4972:
[----:B------:R-:W-:-:S03]  /*7c70*/  UMOV UR4, 0xffffffff ;  /* 0xffffffff00047882 */ /* 0x000fc60000000000 */
[----:B------:R-:W-:Y:S05]  /*7c80*/  BRA.DIV UR4, `(.L_x_4712) ;  /* 0x0000014a04447947 */ /* 0x000fea000b800000 */
.L_x_4975:
[----:B------:R-:W0:Y:S01]  /*7c90*/  SYNCS.PHASECHK.TRANS64.TRYWAIT P2, [R2+URZ+0x28c00], R7 ;  /* 0x028c0007020075a7 */ /* 0x000e22000804017f */
[----:B-----5:R-:W-:Y:S01]  /*7ca0*/  IMAD.MOV.U32 R3, RZ, RZ, R33 ;  /* 0x000000ffff037224 */ /* 0x020fe200078e0021 */
[----:B------:R-:W-:Y:S01]  /*7cb0*/  MOV R0, R32 ;  /* 0x0000002000007202 */ /* 0x000fe20000000f00 */
[----:B------:R-:W-:Y:S01]  /*7cc0*/  IMAD.MOV.U32 R5, RZ, RZ, R37 ;  /* 0x000000ffff057224 */ /* 0x000fe200078e0025 */
[----:B------:R-:W-:Y:S01]  /*7cd0*/  LOP3.LUT P3, RZ, R193, 0x4, RZ, 0xc0, !PT ;  /* 0x00000004c1ff7812 */ /* 0x000fe2000786c0ff */
[----:B------:R-:W-:Y:S01]  /*7ce0*/  IMAD.MOV.U32 R4, RZ, RZ, R36 ;  /* 0x000000ffff047224 */ /* 0x000fe200078e0024 */
[----:B------:R-:W-:Y:S01]  /*7cf0*/  PRMT R42, R0, 0x5410, R3 ;  /* 0x00005410002a7816 */ /* 0x000fe20000000003 */
[----:B------:R-:W-:Y:S01]  /*7d00*/  IMAD R3, R200, 0x200, R39 ;  /* 0x00000200c8037824 */ /* 0x000fe200078e0227 */
[----:B------:R-:W-:Y:S01]  /*7d10*/  PRMT R43, R5, 0x7610, R43 ;  /* 0x00007610052b7816 */ /* 0x000fe2000000002b */
[----:B------:R-:W-:Y:S01]  /*7d20*/  IMAD.MOV.U32 R5, RZ, RZ, R34 ;  /* 0x000000ffff057224 */ /* 0x000fe200078e0022 */
[----:B------:R-:W-:Y:S01]  /*7d30*/  PRMT R14, R4, 0x7610, R14 ;  /* 0x00007610040e7816 */ /* 0x000fe2000000000e */
[----:B------:R-:W-:Y:S01]  /*7d40*/  IMAD R3, R3, 0x2, R2 ;  /* 0x0000000203037824 */ /* 0x000fe200078e0202 */
[----:B------:R-:W-:Y:S01]  /*7d50*/  MOV R4, R31 ;  /* 0x0000001f00047202 */ /* 0x000fe20000000f00 */
[----:B------:R-:W-:Y:S01]  /*7d60*/  IMAD.MOV.U32 R0, RZ, RZ, R30 ;  /* 0x000000ffff007224 */ /* 0x000fe200078e001e */
[----:B------:R-:W-:Y:S01]  /*7d70*/  PRMT R10, R5, 0x7610, R10 ;  /* 0x00007610050a7816 */ /* 0x000fe2000000000a */
[----:B------:R-:W-:Y:S01]  /*7d80*/  IMAD.MOV.U32 R5, RZ, RZ, R35 ;  /* 0x000000ffff057224 */ /* 0x000fe200078e0023 */
[----:B------:R-:W-:Y:S01]  /*7d90*/  PRMT R44, R4, 0x7610, R44 ;  /* 0x00007610042c7816 */ /* 0x000fe2000000002c */
[----:B------:R-:W-:Y:S01]  /*7da0*/  VIADD R4, R3, 0x20400 ;  /* 0x0002040003047836 */ /* 0x000fe20000000000 */
[----:B------:R-:W-:Y:S01]  /*7db0*/  MOV R6, R8 ;  /* 0x0000000800067202 */ /* 0x000fe20000000f00 */
[----:B------:R-:W-:Y:S01]  /*7dc0*/  IMAD.MOV.U32 R11, RZ, RZ, R9 ;  /* 0x000000ffff0b7224 */ /* 0x000fe200078e0009 */
[----:B------:R-:W-:Y:S01]  /*7dd0*/  PRMT R43, R43, 0x5410, R0 ;  /* 0x000054102b2b7816 */ /* 0x000fe20000000000 */
[----:B------:R-:W-:Y:S01]  /*7de0*/  VIADD R0, R3, 0x20440 ;  /* 0x0002044003007836 */ /* 0x000fe20000000000 */
[----:B------:R-:W-:Y:S01]  /*7df0*/  PRMT R44, R44, 0x5410, R5 ;  /* 0x000054102c2c7816 */ /* 0x000fe20000000005 */
[----:B------:R-:W-:Y:S01]  /*7e00*/  @P3 VIADD R0, R4, 0xffffffc0 ;  /* 0xffffffc004003836 */ /* 0x000fe20000000000 */
[----:B------:R-:W-:Y:S01]  /*7e10*/  PRMT R45, R6, 0x5410, R11 ;  /* 0x00005410062d7816 */ /* 0x000fe2000000000b */
[----:B------:R-:W-:Y:S01]  /*7e20*/  IMAD.MOV.U32 R4, RZ, RZ, R26 ;  /* 0x000000ffff047224 */ /* 0x000fe200078e001a */
[----:B------:R-:W-:Y:S01]  /*7e30*/  MOV R11, R21 ;  /* 0x00000015000b7202 */ /* 0x000fe20000000f00 */
[----:B------:R-:W-:Y:S01]  /*7e40*/  IMAD.MOV.U32 R5, RZ, RZ, R27 ;  /* 0x000000ffff057224 */ /* 0x000fe200078e001b */
[----:B------:R-:W-:Y:S01]  /*7e50*/  BSSY B1, `(.L_x_4713) ;  /* 0x0000007000017945 */ /* 0x000fe20003800000 */
[----:B------:R-:W-:-:S03]  /*7e60*/  IMAD.MOV.U32 R6, RZ, RZ, R20 ;  /* 0x000000ffff067224 */ /* 0x000fc600078e0014 */
[----:B------:R-:W-:Y:S01]  /*7e70*/  PRMT R46, R4, 0x5410, R5 ;  /* 0x00005410042e7816 */ /* 0x000fe20000000005 */
[----:B------:R-:W-:Y:S01]  /*7e80*/  IMAD.MOV.U32 R4, RZ, RZ, R28 ;  /* 0x000000ffff047224 */ /* 0x000fe200078e001c */
[----:B------:R-:W-:Y:S01]  /*7e90*/  PRMT R47, R6, 0x5410, R11 ;  /* 0x00005410062f7816 */ /* 0x000fe2000000000b */
[----:B------:R-:W-:Y:S01]  /*7ea0*/  IMAD.MOV.U32 R5, RZ, RZ, R29 ;  /* 0x000000ffff057224 */ /* 0x000fe200078e001d */
[----:B0-----:R-:W-:Y:S06]  /*7eb0*/  @!P2 BRA `(.L_x_4714) ;  /* 0x0000014400e0a947 */ /* 0x001fec0003800000 */
.L_x_4976:
[----:B------:R-:W-:Y:S05]  /*7ec0*/  BSYNC B1 ;  /* 0x0000000000017941 */ /* 0x000fea0003800000 */
.L_x_4713:
        /* <DEDUP_REMOVED lines=9> */
[----:B0-----:R-:W0:Y:S01]  /*7f60*/  LDS.128 R4, [R3+0x20400] ;  /* 0x0204000003047984 */ /* 0x001e220000000c00 */
[----:B------:R-:W-:Y:S01]  /*7f70*/  SHF.R.U32.HI R15, RZ, 0x10, R37 ;  /* 0x00000010ff0f7819 */ /* 0x000fe20000011625 */
[----:B------:R-:W-:Y:S01]  /*7f80*/  HADD2.F32 R14, -RZ, R14.H0_H0 ;  /* 0x2000000eff0e7230 */ /* 0x000fe20000004100 */
[--C-:B------:R-:W-:Y:S01]  /*7f90*/  SHF.R.U64 R39, R34, 0x10, R35.reuse ;  /* 0x0000001022277819 */ /* 0x100fe20000001223 */
[----:B------:R-:W-:Y:S01]  /*7fa0*/  HADD2.F32 R34, -RZ, R10.H0_H0 ;  /* 0x2000000aff227230 */ /* 0x000fe20000004100 */
[----:B------:R-:W-:Y:S01]  /*7fb0*/  SHF.R.U32.HI R35, RZ, 0x10, R35 ;  /* 0x00000010ff237819 */ /* 0x000fe20000011623 */
[----:B------:R-:W-:Y:S01]  /*7fc0*/  HADD2.F32 R15, -RZ, R15.H0_H0 ;  /* 0x2000000fff0f7230 */ /* 0x000fe20000004100 */
[----:B------:R-:W-:-:S03]  /*7fd0*/  SHF.R.U64 R41, R36, 0x10, R37 ;  /* 0x0000001024297819 */ /* 0x000fc60000001225 */
[----:B------:R-:W-:Y:S02]  /*7fe0*/  HADD2.F32 R35, -RZ, R35.H0_H0 ;  /* 0x20000023ff237230 */ /* 0x000fe40000004100 */
[--C-:B0-----:R-:W-:Y:S02]  /*7ff0*/  HADD2.F32 R12, -RZ, R7.reuse.H0_H0 ;  /* 0x20000007ff0c7230 */ /* 0x101fe40000004100 */
[----:B------:R-:W-:Y:S02]  /*8000*/  HADD2.F32 R13, -RZ, R7.H1_H1 ;  /* 0x30000007ff0d7230 */ /* 0x000fe40000004100 */
[--C-:B------:R-:W-:Y:S02]  /*8010*/  HADD2.F32 R7, -RZ, R4.reuse.H0_H0 ;  /* 0x20000004ff077230 */ /* 0x100fe40000004100 */
[----:B------:R-:W-:Y:S02]  /*8020*/  HADD2.F32 R4, -RZ, R4.H1_H1 ;  /* 0x30000004ff047230 */ /* 0x000fe40000004100 */
[C---:B------:R-:W-:Y:S01]  /*8030*/  FMUL.FTZ R38, R13.reuse, R15 ;  /* 0x0000000f0d267220 */ /* 0x040fe20000410000 */
[----:B------:R-:W-:Y:S01]  /*8040*/  FMUL.FTZ R37, R13, R35 ;  /* 0x000000230d257220 */ /* 0x000fe20000410000 */
[----:B------:R-:W-:-:S02]  /*8050*/  HADD2.F32 R10, -RZ, R6.H0_H0 ;  /* 0x20000006ff0a7230 */ /* 0x000fc40000004100 */
[----:B------:R-:W-:Y:S01]  /*8060*/  FMUL.FTZ R36, R4, R34 ;  /* 0x0000002204247220 */ /* 0x000fe20000410000 */
[----:B------:R-:W-:Y:S01]  /*8070*/  FFMA.FTZ R40, R12, R35, R38 ;  /* 0x000000230c287223 */ /* 0x000fe20000010026 */
[----:B------:R-:W-:Y:S02]  /*8080*/  HADD2.F32 R11, -RZ, R6.H1_H1 ;  /* 0x30000006ff0b7230 */ /* 0x000fe40000004100 */
[-C--:B------:R-:W-:Y:S01]  /*8090*/  FMUL.FTZ R38, R4, R14.reuse ;  /* 0x0000000e04267220 */ /* 0x080fe20000410000 */
[C---:B------:R-:W-:Y:S01]  /*80a0*/  FFMA.FTZ R36, R7.reuse, R14, -R36 ;  /* 0x0000000e07247223 */ /* 0x040fe20000010824 */
[--C-:B------:R-:W-:Y:S02]  /*80b0*/  HADD2.F32 R6, -RZ, R5.reuse.H0_H0 ;  /* 0x20000005ff067230 */ /* 0x100fe40000004100 */
[----:B------:R-:W-:Y:S01]  /*80c0*/  FFMA.FTZ R37, R12, R15, -R37 ;  /* 0x0000000f0c257223 */ /* 0x000fe20000010825 */
[----:B------:R-:W-:Y:S02]  /*80d0*/  HADD2.F32 R14, -RZ, R44.H1_H1 ;  /* 0x3000002cff0e7230 */ /* 0x000fe40000004100 */
[----:B------:R-:W-:Y:S01]  /*80e0*/  FFMA.FTZ R15, R7, R34, R38 ;  /* 0x00000022070f7223 */ /* 0x000fe20000010026 */
[----:B------:R-:W-:-:S02]  /*80f0*/  HADD2.F32 R5, -RZ, R5.H1_H1 ;  /* 0x30000005ff057230 */ /* 0x000fc40000004100 */
[----:B------:R-:W-:Y:S02]  /*8100*/  HADD2.F32 R12, -RZ, R43.H0_H0 ;  /* 0x2000002bff0c7230 */ /* 0x000fe40000004100 */
[C---:B------:R-:W-:Y:S01]  /*8110*/  FMUL.FTZ R35, R11.reuse, R14 ;  /* 0x0000000e0b237220 */ /* 0x040fe20000410000 */
[----:B------:R-:W-:Y:S02]  /*8120*/  HADD2.F32 R13, -RZ, R39.H0_H0 ;  /* 0x20000027ff0d7230 */ /* 0x000fe40000004100 */
[----:B------:R-:W-:Y:S02]  /*8130*/  HADD2.F32 R4, -RZ, R41.H0_H0 ;  /* 0x20000029ff047230 */ /* 0x000fe40000004100 */
[-C--:B------:R-:W-:Y:S01]  /*8140*/  FMUL.FTZ R11, R11, R12.reuse ;  /* 0x0000000c0b0b7220 */ /* 0x080fe20000410000 */
[C---:B------:R-:W-:Y:S01]  /*8150*/  FFMA.FTZ R35, R10.reuse, R12, -R35 ;  /* 0x0000000c0a237223 */ /* 0x040fe20000010823 */
[C---:B------:R-:W-:Y:S01]  /*8160*/  FMUL.FTZ R7, R5.reuse, R13 ;  /* 0x0000000d05077220 */ /* 0x040fe20000410000 */
[----:B------:R-:W-:Y:S01]  /*8170*/  FMUL.FTZ R34, R5, R4 ;  /* 0x0000000405227220 */ /* 0x000fe20000410000 */
[----:B------:R-:W-:-:S02]  /*8180*/  FFMA.FTZ R10, R10, R14, R11 ;  /* 0x0000000e0a0a7223 */ /* 0x000fc4000001000b */
[----:B------:R-:W-:Y:S01]  /*8190*/  FFMA.FTZ R5, R6, R4, -R7 ;  /* 0x0000000406057223 */ /* 0x000fe20000010807 */
[----:B------:R-:W-:Y:S01]  /*81a0*/  F2FP.F16.F32.PACK_AB R7, R40, R37 ;  /* 0x000000252807723e */ /* 0x000fe200000000ff */
[----:B------:R-:W-:Y:S01]  /*81b0*/  FFMA.FTZ R34, R6, R13, R34 ;  /* 0x0000000d06227223 */ /* 0x000fe20000010022 */
[----:B------:R-:W-:Y:S02]  /*81c0*/  F2FP.F16.F32.PACK_AB R4, R15, R36 ;  /* 0x000000240f04723e */ /* 0x000fe400000000ff */
[----:B------:R-:W-:Y:S02]  /*81d0*/  F2FP.F16.F32.PACK_AB R6, R10, R35 ;  /* 0x000000230a06723e */ /* 0x000fe400000000ff */
[----:B------:R-:W-:-:S05]  /*81e0*/  F2FP.F16.F32.PACK_AB R5, R34, R5 ;  /* 0x000000052205723e */ /* 0x000fca00000000ff */
[----:B------:R1:W-:Y:S02]  /*81f0*/  STS.128 [R3+0x20400], R4 ;  /* 0x0204000403007388 */ /* 0x0003e40000000c00 */
.L_x_4718:
[----:B------:R-:W-:Y:S05]  /*8200*/  BSYNC B2 ;  /* 0x0000000000027941 */ /* 0x000fea0003800000 */
.L_x_4717:
[----:B------:R-:W-:Y:S05]  /*8210*/  @P2 BRA `(.L_x_4716) ;  /* 0x0000000000a82947 */ /* 0x000fea0003800000 */
[----:B01----:R-:W0:Y:S01]  /*8220*/  LDS.128 R4, [R0] ;  /* 0x0000000000047984 */ /* 0x003e220000000c00 */
[----:B------:R-:W-:Y:S01]  /*8230*/  SHF.R.U32.HI R15, RZ, 0x10, R33 ;  /* 0x00000010ff0f7819 */ /* 0x000fe20000011621 */
[----:B------:R-:W-:Y:S01]  /*8240*/  HADD2.F32 R14, -RZ, R42.H0_H0 ;  /* 0x2000002aff0e7230 */ /* 0x000fe20000004100 */
[--C-:B------:R-:W-:Y:S01]  /*8250*/  SHF.R.U64 R35, R30, 0x10, R31.reuse ;  /* 0x000000101e237819 */ /* 0x100fe2000000121f */
[----:B------:R-:W-:Y:S01]  /*8260*/  HADD2.F32 R30, -RZ, R43.H1_H1 ;  /* 0x3000002bff1e7230 */ /* 0x000fe20000004100 */
        /* <DEDUP_REMOVED lines=18> */
[----:B------:R-:W-:Y:S02]  /*8390*/  HADD2.F32 R14, -RZ, R44.H0_H0 ;  /* 0x2000002cff0e7230 */ /* 0x000fe40000004100 */
[----:B------:R-:W-:Y:S01]  /*83a0*/  FFMA.FTZ R15, R7, R30, R34 ;  /* 0x0000001e070f7223 */ /* 0x000fe20000010022 */
[----:B------:R-:W-:-:S02]  /*83b0*/  HADD2.F32 R5, -RZ, R5.H1_H1 ;  /* 0x30000005ff057230 */ /* 0x000fc40000004100 */
[----:B------:R-:W-:Y:S02]  /*83c0*/  HADD2.F32 R12, -RZ, R42.H1_H1 ;  /* 0x3000002aff0c7230 */ /* 0x000fe40000004100 */
        /* <DEDUP_REMOVED lines=14> */
[----:B------:R2:W-:Y:S02]  /*84b0*/  STS.128 [R0], R4 ;  /* 0x0000000400007388 */ /* 0x0005e40000000c00 */
.L_x_4716:
[----:B------:R-:W-:Y:S05]  /*84c0*/  BSYNC B1 ;  /* 0x0000000000017941 */ /* 0x000fea0003800000 */
.L_x_4715:
[----:B------:R-:W-:Y:S05]  /*84d0*/  @P1 BRA `(.L_x_4719) ;  /* 0x0000001800201947 */ /* 0x000fea0003800000 */
[----:B-12---:R-:W1:Y:S01]  /*84e0*/  LDC R5, c[0x0][0x3d4] ;  /* 0x0000f500ff057b82 */ /* 0x006e620000000800 */
        /* <DEDUP_REMOVED lines=14> */
[----:B0-----:R-:W-:-:S02]  /*85d0*/  HADD2.F32 R12, -RZ, R7.H0_H0 ;  /* 0x20000007ff0c7230 */ /* 0x001fc40000004100 */
[----:B------:R-:W-:Y:S02]  /*85e0*/  HADD2.F32 R13, -RZ, R7.H1_H1 ;  /* 0x30000007ff0d7230 */ /* 0x000fe40000004100 */
[--C-:B------:R-:W-:Y:S02]  /*85f0*/  HADD2.F32 R7, -RZ, R4.reuse.H0_H0 ;  /* 0x20000004ff077230 */ /* 0x100fe40000004100 */
[----:B------:R-:W-:Y:S02]  /*8600*/  HADD2.F32 R4, -RZ, R4.H1_H1 ;  /* 0x30000004ff047230 */ /* 0x000fe40000004100 */
[C---:B------:R-:W-:Y:S01]  /*8610*/  FMUL.FTZ R28, R13.reuse, R15 ;  /* 0x0000000f0d1c7220 */ /* 0x040fe20000410000 */
[-C--:B------:R-:W-:Y:S01]  /*8620*/  FMUL.FTZ R27, R13, R25.reuse ;  /* 0x000000190d1b7220 */ /* 0x080fe20000410000 */
[--C-:B------:R-:W-:Y:S02]  /*8630*/  HADD2.F32 R10, -RZ, R6.reuse.H0_H0 ;  /* 0x20000006ff0a7230 */ /* 0x100fe40000004100 */
[----:B------:R-:W-:Y:S01]  /*8640*/  FMUL.FTZ R26, R4, R24 ;  /* 0x00000018041a7220 */ /* 0x000fe20000410000 */
[----:B------:R-:W-:Y:S01]  /*8650*/  FFMA.FTZ R30, R12, R25, R28 ;  /* 0x000000190c1e7223 */ /* 0x000fe2000001001c */
[----:B------:R-:W-:-:S02]  /*8660*/  HADD2.F32 R11, -RZ, R6.H1_H1 ;  /* 0x30000006ff0b7230 */ /* 0x000fc40000004100 */
[----:B------:R-:W-:Y:S01]  /*8670*/  FFMA.FTZ R27, R12, R15, -R27 ;  /* 0x0000000f0c1b7223 */ /* 0x000fe2000001081b */
[-C--:B------:R-:W-:Y:S01]  /*8680*/  FMUL.FTZ R28, R4, R14.reuse ;  /* 0x0000000e041c7220 */ /* 0x080fe20000410000 */
[C---:B------:R-:W-:Y:S01]  /*8690*/  FFMA.FTZ R26, R7.reuse, R14, -R26 ;  /* 0x0000000e071a7223 */ /* 0x040fe2000001081a */
[--C-:B------:R-:W-:Y:S02]  /*86a0*/  HADD2.F32 R6, -RZ, R5.reuse.H0_H0 ;  /* 0x20000005ff067230 */ /* 0x100fe40000004100 */
[----:B------:R-:W-:Y:S02]  /*86b0*/  HADD2.F32 R14, -RZ, R48.H1_H1 ;  /* 0x30000030ff0e7230 */ /* 0x000fe40000004100 */
[----:B------:R-:W-:Y:S01]  /*86c0*/  FFMA.FTZ R7, R7, R24, R28 ;  /* 0x0000001807077223 */ /* 0x000fe2000001001c */
[----:B------:R-:W-:Y:S02]  /*86d0*/  HADD2.F32 R12, -RZ, R46.H1_H1 ;  /* 0x3000002eff0c7230 */ /* 0x000fe40000004100 */
[----:B------:R-:W-:-:S02]  /*86e0*/  HADD2.F32 R5, -RZ, R5.H1_H1 ;  /* 0x30000005ff057230 */ /* 0x000fc40000004100 */
[C---:B------:R-:W-:Y:S01]  /*86f0*/  FMUL.FTZ R15, R11.reuse, R14 ;  /* 0x0000000e0b0f7220 */ /* 0x040fe20000410000 */
[----:B------:R-:W-:Y:S02]  /*8700*/  HADD2.F32 R13, -RZ, R31.H0_H0 ;  /* 0x2000001fff0d7230 */ /* 0x000fe40000004100 */
[-C--:B------:R-:W-:Y:S01]  /*8710*/  FMUL.FTZ R25, R11, R12.reuse ;  /* 0x0000000c0b197220 */ /* 0x080fe20000410000 */
[----:B------:R-:W-:Y:S02]  /*8720*/  HADD2.F32 R4, -RZ, R32.H0_H0 ;  /* 0x20000020ff047230 */ /* 0x000fe40000004100 */
[----:B------:R-:W-:Y:S01]  /*8730*/  FFMA.FTZ R15, R10, R12, -R15 ;  /* 0x0000000c0a0f7223 */ /* 0x000fe2000001080f */
[----:B------:R-:W-:Y:S01]  /*8740*/  F2FP.F16.F32.PACK_AB R31, R30, R27 ;  /* 0x0000001b1e1f723e */ /* 0x000fe200000000ff */
[C---:B------:R-:W-:Y:S01]  /*8750*/  FMUL.FTZ R11, R5.reuse, R13 ;  /* 0x0000000d050b7220 */ /* 0x040fe20000410000 */
[----:B------:R-:W-:Y:S01]  /*8760*/  FFMA.FTZ R10, R10, R14, R25 ;  /* 0x0000000e0a0a7223 */ /* 0x000fe20000010019 */
[----:B------:R-:W-:Y:S01]  /*8770*/  FMUL.FTZ R24, R5, R4 ;  /* 0x0000000405187220 */ /* 0x000fe20000410000 */
[----:B------:R-:W-:Y:S01]  /*8780*/  F2FP.F16.F32.PACK_AB R28, R7, R26 ;  /* 0x0000001a071c723e */ /* 0x000fe200000000ff */
[----:B------:R-:W-:-:S02]  /*8790*/  FFMA.FTZ R11, R6, R4, -R11 ;  /* 0x00000004060b7223 */ /* 0x000fc4000001080b */
[----:B------:R-:W-:Y:S01]  /*87a0*/  FFMA.FTZ R24, R6, R13, R24 ;  /* 0x0000000d06187223 */ /* 0x000fe20000010018 */
[----:B------:R-:W-:-:S04]  /*87b0*/  F2FP.F16.F32.PACK_AB R30, R10, R15 ;  /* 0x0000000f0a1e723e */ /* 0x000fc800000000ff */
[----:B------:R-:W-:-:S05]  /*87c0*/  F2FP.F16.F32.PACK_AB R29, R24, R11 ;  /* 0x0000000b181d723e */ /* 0x000fca00000000ff */
[----:B------:R1:W-:Y:S02]  /*87d0*/  STS.128 [R3+0x21400], R28 ;  /* 0x0214001c03007388 */ /* 0x0003e40000000c00 */
.L_x_4721:
[----:B------:R-:W-:Y:S05]  /*87e0*/  BSYNC B1 ;  /* 0x0000000000017941 */ /* 0x000fea0003800000 */
.L_x_4720:
        /* <DEDUP_REMOVED lines=10> */
[----:B0-----:R-:W-:-:S02]  /*8890*/  HADD2.F32 R10, -RZ, R7.H1_H1 ;  /* 0x30000007ff0a7230 */ /* 0x001fc40000004100 */
[--C-:B-1----:R-:W-:Y:S02]  /*88a0*/  HADD2.F32 R3, -RZ, R4.reuse.H0_H0 ;  /* 0x20000004ff037230 */ /* 0x102fe40000004100 */
[----:B------:R-:W-:Y:S02]  /*88b0*/  HADD2.F32 R4, -RZ, R4.H1_H1 ;  /* 0x30000004ff047230 */ /* 0x000fe40000004100 */
[C---:B------:R-:W-:Y:S01]  /*88c0*/  FMUL.FTZ R20, R10.reuse, R14 ;  /* 0x0000000e0a147220 */ /* 0x040fe20000410000 */
[----:B------:R-:W-:Y:S02]  /*88d0*/  HADD2.F32 R9, -RZ, R7.H0_H0 ;  /* 0x20000007ff097230 */ /* 0x000fe40000004100 */
[----:B------:R-:W-:Y:S01]  /*88e0*/  FMUL.FTZ R15, R10, R12 ;  /* 0x0000000c0a0f7220 */ /* 0x000fe20000410000 */
[--C-:B------:R-:W-:Y:S02]  /*88f0*/  HADD2.F32 R7, -RZ, R6.reuse.H0_H0 ;  /* 0x20000006ff077230 */ /* 0x100fe40000004100 */
[----:B------:R-:W-:Y:S01]  /*8900*/  FMUL.FTZ R10, R4, R13 ;  /* 0x0000000d040a7220 */ /* 0x000fe20000410000 */
[----:B------:R-:W-:-:S02]  /*8910*/  HADD2.F32 R8, -RZ, R6.H1_H1 ;  /* 0x30000006ff087230 */ /* 0x000fc40000004100 */
[C---:B------:R-:W-:Y:S01]  /*8920*/  FFMA.FTZ R20, R9.reuse, R12, -R20 ;  /* 0x0000000c09147223 */ /* 0x040fe20000010814 */
[----:B------:R-:W-:Y:S01]  /*8930*/  FFMA.FTZ R15, R9, R14, R15 ;  /* 0x0000000e090f7223 */ /* 0x000fe2000001000f */
[--C-:B------:R-:W-:Y:S02]  /*8940*/  HADD2.F32 R6, -RZ, R5.reuse.H0_H0 ;  /* 0x20000005ff067230 */ /* 0x100fe40000004100 */
[-C--:B------:R-:W-:Y:S01]  /*8950*/  FMUL.FTZ R14, R4, R11.reuse ;  /* 0x0000000b040e7220 */ /* 0x080fe20000410000 */
[----:B------:R-:W-:Y:S01]  /*8960*/  FFMA.FTZ R12, R3, R11, -R10 ;  /* 0x0000000b030c7223 */ /* 0x000fe2000001080a */
[----:B------:R-:W-:Y:S01]  /*8970*/  HADD2.F32 R5, -RZ, R5.H1_H1 ;  /* 0x30000005ff057230 */ /* 0x000fe20000004100 */
[----:B------:R-:W-:Y:S01]  /*8980*/  F2FP.F16.F32.PACK_AB R15, R15, R20 ;  /* 0x000000140f0f723e */ /* 0x000fe200000000ff */
[----:B------:R-:W-:Y:S02]  /*8990*/  HADD2.F32 R11, -RZ, R47.H1_H1 ;  /* 0x3000002fff0b7230 */ /* 0x000fe40000004100 */
[----:B------:R-:W-:Y:S01]  /*89a0*/  FFMA.FTZ R3, R3, R13, R14 ;  /* 0x0000000d03037223 */ /* 0x000fe2000001000e */
[----:B------:R-:W-:-:S02]  /*89b0*/  HADD2.F32 R10, -RZ, R24.H0_H0 ;  /* 0x20000018ff0a7230 */ /* 0x000fc40000004100 */
[----:B------:R-:W-:Y:S02]  /*89c0*/  HADD2.F32 R9, -RZ, R45.H1_H1 ;  /* 0x3000002dff097230 */ /* 0x000fe40000004100 */
[C---:B------:R-:W-:Y:S01]  /*89d0*/  FMUL.FTZ R14, R8.reuse, R11 ;  /* 0x0000000b080e7220 */ /* 0x040fe20000410000 */
[----:B------:R-:W-:Y:S02]  /*89e0*/  HADD2.F32 R4, -RZ, R25.H0_H0 ;  /* 0x20000019ff047230 */ /* 0x000fe40000004100 */
[----:B------:R-:W-:Y:S01]  /*89f0*/  FMUL.FTZ R13, R5, R10 ;  /* 0x0000000a050d7220 */ /* 0x000fe20000410000 */
[----:B------:R-:W-:Y:S01]  /*8a00*/  F2FP.F16.F32.PACK_AB R12, R3, R12 ;  /* 0x0000000c030c723e */ /* 0x000fe200000000ff */
[-C--:B------:R-:W-:Y:S01]  /*8a10*/  FMUL.FTZ R8, R8, R9.reuse ;  /* 0x0000000908087220 */ /* 0x080fe20000410000 */
[----:B------:R-:W-:Y:S01]  /*8a20*/  FFMA.FTZ R14, R7, R9, -R14 ;  /* 0x00000009070e7223 */ /* 0x000fe2000001080e */
[-C--:B------:R-:W-:Y:S01]  /*8a30*/  FMUL.FTZ R5, R5, R4.reuse ;  /* 0x0000000405057220 */ /* 0x080fe20000410000 */
[----:B------:R-:W-:Y:S01]  /*8a40*/  FFMA.FTZ R13, R6, R4, -R13 ;  /* 0x00000004060d7223 */ /* 0x000fe2000001080d */
[----:B------:R-:W-:-:S02]  /*8a50*/  FFMA.FTZ R7, R7, R11, R8 ;  /* 0x0000000b07077223 */ /* 0x000fc40000010008 */
[----:B------:R-:W-:-:S03]  /*8a60*/  FFMA.FTZ R6, R6, R10, R5 ;  /* 0x0000000a06067223 */ /* 0x000fc60000010005 */
[----:B------:R-:W-:Y:S02]  /*8a70*/  F2FP.F16.F32.PACK_AB R14, R7, R14 ;  /* 0x0000000e070e723e */ /* 0x000fe400000000ff */
[----:B------:R-:W-:-:S05]  /*8a80*/  F2FP.F16.F32.PACK_AB R13, R6, R13 ;  /* 0x0000000d060d723e */ /* 0x000fca00000000ff */
[----:B------:R3:W-:Y:S01]  /*8a90*/  STS.128 [R0+0x1000], R12 ;  /* 0x0010000c00007388 */ /* 0x0007e20000000c00 */
[----:B------:R-:W-:Y:S05]  /*8aa0*/  BRA `(.L_x_4719) ;  /* 0x0000001000ac7947 */ /* 0x000fea0003800000 */
.L_x_4700:
[----:B------:R-:W0:Y:S01]  /*8ab0*/  LDC R41, c[0x0][0x3d4] ;  /* 0x0000f500ff297b82 */ /* 0x000e220000000800 */
[----:B------:R-:W-:Y:S01]  /*8ac0*/  ULDC.64 UR4, c[0x0][0x3c8] ;  /* 0x0000f20000047ab9 */ /* 0x000fe20000000a00 */
[----:B------:R-:W-:Y:S01]  /*8ad0*/  ULDC.64 UR6, c[0x0][0x3e0] ;  /* 0x0000f80000067ab9 */ /* 0x000fe20000000a00 */
[----:B------:R-:W-:Y:S02]  /*8ae0*/  CS2R R32, SRZ ;  /* 0x0000000000207805 */ /* 0x000fe4000001ff00 */
[----:B------:R-:W-:Y:S02]  /*8af0*/  CS2R R34, SRZ ;  /* 0x0000000000227805 */ /* 0x000fe4000001ff00 */
[----:B0-----:R-:W-:-:S04]  /*8b00*/  ISETP.GE.AND P0, PT, R16, R41, PT ;  /* 0x000000291000720c */ /* 0x001fc80003f06270 */
[-C--:B------:R-:W-:Y:S02]  /*8b10*/  ISETP.GE.OR P1, PT, R227, R8.reuse, P0 ;  /* 0x00000008e300720c */ /* 0x080fe40000726670 */
[----:B------:R-:W-:-:S11]  /*8b20*/  ISETP.GE.OR P0, PT, R185, R8, P0 ;  /* 0x00000008b900720c */ /* 0x000fd60000706670 */
[----:B------:R-:W0:Y:S01]  /*8b30*/  @!P1 LDC.64 R14, c[0x0][0x3c8] ;  /* 0x0000f200ff0e9b82 */ /* 0x000e220000000a00 */
[----:B------:R-:W-:Y:S02]  /*8b40*/  @!P1 IADD3 R0, P2, P3, R29, R44, R54 ;  /* 0x0000002c1d009210 */ /* 0x000fe40007b5e036 */
[----:B------:R-:W-:Y:S02]  /*8b50*/  @!P0 IADD3 R9, P4, R52, R27, RZ ;  /* 0x0000001b34098210 */ /* 0x000fe40007f9e0ff */
[----:B------:R-:W-:Y:S02]  /*8b60*/  @!P1 IADD3 R13, P5, P6, R27, R46, R52 ;  /* 0x0000002e1b0d9210 */ /* 0x000fe40007ebe034 */
[----:B------:R-:W-:Y:S01]  /*8b70*/  @!P1 IADD3.X R3, R28, R45, R59, P2, P3 ;  /* 0x0000002d1c039210 */ /* 0x000fe200017e643b */
[----:B------:R-:W1:Y:S01]  /*8b80*/  @!P1 LDC.64 R30, c[0x0][0x3e0] ;  /* 0x0000f800ff1e9b82 */ /* 0x000e620000000a00 */
[----:B------:R-:W-:Y:S01]  /*8b90*/  @!P0 IMAD.X R10, R57, 0x1, R26, P4 ;  /* 0x00000001390a8824 */ /* 0x000fe200020e061a */
[----:B------:R-:W-:-:S02]  /*8ba0*/  @!P0 LEA R8, P4, R9, UR4, 0x1 ;  /* 0x0000000409088c11 */ /* 0x000fc4000f8808ff */
[----:B------:R-:W-:Y:S02]  /*8bb0*/  @!P1 IADD3.X R20, R26, R47, R57, P5, P6 ;  /* 0x0000002f1a149210 */ /* 0x000fe40002fec439 */
[----:B------:R-:W-:Y:S02]  /*8bc0*/  @!P0 LEA.HI.X R9, R9, UR5, R10, 0x1, P4 ;  /* 0x0000000509098c11 */ /* 0x000fe4000a0f0c0a */
[----:B------:R-:W-:-:S03]  /*8bd0*/  @!P0 IADD3 R11, P5, R54, R29, RZ ;  /* 0x0000001d360b8210 */ /* 0x000fc60007fbe0ff */
[----:B------:R2:W5:Y:S01]  /*8be0*/  @!P0 LDG.E.128 R32, desc[UR42][R8.64] ;  /* 0x0000002a08208981 */ /* 0x000562000c1e1d00 */
[----:B------:R-:W-:Y:S02]  /*8bf0*/  @!P0 IADD3.X R24, R59, R28, RZ, P5, !PT ;  /* 0x0000001c3b188210 */ /* 0x000fe40002ffe4ff */
[----:B0-----:R-:W-:Y:S02]  /*8c00*/  @!P1 LEA R12, P3, R13, R14, 0x1 ;  /* 0x0000000e0d0c9211 */ /* 0x001fe400078608ff */
[----:B------:R-:W-:Y:S02]  /*8c10*/  CS2R R28, SRZ ;  /* 0x00000000001c7805 */ /* 0x000fe4000001ff00 */
[----:B------:R-:W-:Y:S02]  /*8c20*/  @!P0 LEA R10, P2, R11, UR6, 0x1 ;  /* 0x000000060b0a8c11 */ /* 0x000fe4000f8408ff */
[----:B------:R-:W-:Y:S02]  /*8c30*/  @!P1 LEA.HI.X R13, R13, R15, R20, 0x1, P3 ;  /* 0x0000000f0d0d9211 */ /* 0x000fe400018f0c14 */
[----:B------:R-:W-:-:S02]  /*8c40*/  @!P0 LEA.HI.X R11, R11, UR7, R24, 0x1, P2 ;  /* 0x000000070b0b8c11 */ /* 0x000fc400090f0c18 */
[----:B-1----:R-:W-:-:S04]  /*8c50*/  @!P1 LEA R14, P4, R0, R30, 0x1 ;  /* 0x0000001e000e9211 */ /* 0x002fc800078808ff */
[----:B------:R-:W-:Y:S02]  /*8c60*/  @!P1 LEA.HI.X R15, R0, R31, R3, 0x1, P4 ;  /* 0x0000001f000f9211 */ /* 0x000fe400020f0c03 */
[----:B------:R-:W-:Y:S01]  /*8c70*/  CS2R R30, SRZ ;  /* 0x00000000001e7805 */ /* 0x000fe2000001ff00 */
[----:B------:R-:W0:Y:S05]  /*8c80*/  LDC R0, c[0x0][0x428] ;  /* 0x00010a00ff007b82 */ /* 0x000e2a0000000800 */
[----:B------:R-:W5:Y:S01]  /*8c90*/  @!P1 LDG.E.128 R28, desc[UR42][R14.64] ;  /* 0x0000002a0e1c9981 */ /* 0x000f62000c1e1d00 */
[----:B0-----:R-:W-:-:S13]  /*8ca0*/  ISETP.NE.AND P2, PT, R0, 0x1, PT ;  /* 0x000000010000780c */ /* 0x001fda0003f45270 */
[----:B------:R-:W0:Y:S08]  /*8cb0*/  @P2 LDC R0, c[0x0][0x42c] ;  /* 0x00010b00ff002b82 */ /* 0x000e300000000800 */
[----:B--2---:R-:W1:Y:S01]  /*8cc0*/  @P2 LDC R9, c[0x0][0x430] ;  /* 0x00010c00ff092b82 */ /* 0x004e620000000800 */
[----:B------:R-:W-:-:S04]  /*8cd0*/  IMAD R3, R189, 0x40, R185 ;  /* 0x00000040bd037824 */ /* 0x000fc800078e02b9 */
[----:B------:R-:W-:Y:S01]  /*8ce0*/  IMAD R3, R218, 0x20, R3 ;  /* 0x00000020da037824 */ /* 0x000fe200078e0203 */
[----:B------:R-:W-:Y:S02]  /*8cf0*/  CS2R R36, SRZ ;  /* 0x0000000000247805 */ /* 0x000fe4000001ff00 */
[----:B------:R-:W-:Y:S02]  /*8d00*/  CS2R R38, SRZ ;  /* 0x0000000000267805 */ /* 0x000fe4000001ff00 */
[----:B------:R-:W-:Y:S02]  /*8d10*/  CS2R R24, SRZ ;  /* 0x0000000000187805 */ /* 0x000fe4000001ff00 */
[----:B------:R-:W-:Y:S01]  /*8d20*/  CS2R R26, SRZ ;  /* 0x00000000001a7805 */ /* 0x000fe2000001ff00 */
[----:B------:R-:W-:Y:S01]  /*8d30*/  IMAD.MOV.U32 R8, RZ, RZ, R42 ;  /* 0x000000ffff087224 */ /* 0x000fe200078e002a */
[----:B------:R2:W5:Y:S01]  /*8d40*/  @!P0 LDG.E.128 R36, desc[UR42][R10.64] ;  /* 0x0000002a0a248981 */ /* 0x000562000c1e1d00 */
[----:B0-----:R-:W-:-:S03]  /*8d50*/  @P2 IMAD.HI.U32 R0, R3, R0, RZ ;  /* 0x0000000003002227 */ /* 0x001fc600078e00ff */
[----:B------:R0:W5:Y:S02]  /*8d60*/  @!P1 LDG.E.128 R24, desc[UR42][R12.64] ;  /* 0x0000002a0c189981 */ /* 0x000164000c1e1d00 */
[----:B-1----:R-:W-:-:S04]  /*8d70*/  @P2 SHF.R.U32.HI R3, RZ, R9, R0 ;  /* 0x00000009ff032219 */ /* 0x002fc80000011600 */
[----:B------:R-:W-:Y:S01]  /*8d80*/  SHF.R.S32.HI R21, RZ, 0x1f, R3 ;  /* 0x0000001fff157819 */ /* 0x000fe20000011403 */
[----:B------:R-:W-:Y:S01]  /*8d90*/  IMAD.MOV.U32 R9, RZ, RZ, R49 ;  /* 0x000000ffff097224 */ /* 0x000fe200078e0031 */
[----:B--2---:R-:W-:Y:S01]  /*8da0*/  MOV R11, R51 ;  /* 0x00000033000b7202 */ /* 0x004fe20000000f00 */
[----:B------:R-:W-:Y:S02]  /*8db0*/  IMAD.MOV.U32 R10, RZ, RZ, R40 ;  /* 0x000000ffff0a7224 */ /* 0x000fe400078e0028 */
[C---:B------:R-:W-:Y:S02]  /*8dc0*/  IMAD R0, R21.reuse, R6, RZ ;  /* 0x0000000615007224 */ /* 0x040fe400078e02ff */
[----:B0-----:R-:W-:Y:S02]  /*8dd0*/  IMAD R12, R21, R4, RZ ;  /* 0x00000004150c7224 */ /* 0x001fe400078e02ff */
[----:B------:R-:W-:-:S04]  /*8de0*/  IMAD.WIDE.U32 R8, R3, R6, R8 ;  /* 0x0000000603087225 */ /* 0x000fc800078e0008 */
[----:B------:R-:W-:-:S04]  /*8df0*/  IMAD.WIDE.U32 R10, R3, R4, R10 ;  /* 0x00000004030a7225 */ /* 0x000fc800078e000a */
[C---:B------:R-:W-:Y:S02]  /*8e00*/  IMAD R7, R3.reuse, R7, R0 ;  /* 0x0000000703077224 */ /* 0x040fe400078e0200 */
[----:B------:R-:W-:Y:S01]  /*8e10*/  IMAD R3, R3, R5, R12 ;  /* 0x0000000503037224 */ /* 0x000fe200078e020c */
[----:B------:R-:W-:Y:S01]  /*8e20*/  LEA R4, P2, R8, UR4, 0x1 ;  /* 0x0000000408047c11 */ /* 0x000fe2000f8408ff */
[----:B------:R-:W-:Y:S01]  /*8e30*/  IMAD.IADD R5, R9, 0x1, R7 ;  /* 0x0000000109057824 */ /* 0x000fe200078e0207 */
[----:B------:R-:W-:Y:S01]  /*8e40*/  LEA R0, P3, R10, UR6, 0x1 ;  /* 0x000000060a007c11 */ /* 0x000fe2000f8608ff */
[----:B------:R-:W-:Y:S01]  /*8e50*/  IMAD.IADD R3, R11, 0x1, R3 ;  /* 0x000000010b037824 */ /* 0x000fe200078e0203 */
[----:B------:R-:W-:Y:S02]  /*8e60*/  UMOV UR4, 0xffffffff ;  /* 0xffffffff00047882 */ /* 0x000fe40000000000 */
[----:B------:R-:W-:Y:S02]  /*8e70*/  LEA.HI.X R5, R8, UR5, R5, 0x1, P2 ;  /* 0x0000000508057c11 */ /* 0x000fe400090f0c05 */
[----:B------:R-:W-:-:S02]  /*8e80*/  LEA.HI.X R3, R10, UR7, R3, 0x1, P3 ;  /* 0x000000070a037c11 */ /* 0x000fc400098f0c03 */
[----:B------:R-:W-:Y:S01]  /*8e90*/  LEA.HI R6, R216, R216, RZ, 0x1 ;  /* 0x000000d8d8067211 */ /* 0x000fe200078f08ff */
[----:B------:R-:W-:Y:S06]  /*8ea0*/  BRA.DIV UR4, `(.L_x_4722) ;  /* 0x0000013604f87947 */ /* 0x000fec000b800000 */
.L_x_4979:
[----:B------:R-:W-:-:S03]  /*8eb0*/  UMOV UR4, 0xffffffff ;  /* 0xffffffff00047882 */ /* 0x000fc60000000000 */
[----:B------:R-:W-:Y:S05]  /*8ec0*/  BRA.DIV UR4, `(.L_x_4723) ;  /* 0x0000013a04187947 */ /* 0x000fea000b800000 */
.L_x_4982:
[----:B------:R-:W-:-:S03]  /*8ed0*/  UMOV UR4, 0xffffffff ;  /* 0xffffffff00047882 */ /* 0x000fc60000000000 */
[----:B------:R-:W-:Y:S05]  /*8ee0*/  BRA.DIV UR4, `(.L_x_4724) ;  /* 0x0000013a04387947 */ /* 0x000fea000b800000 */
.L_x_4985:
[----:B------:R-:W-:-:S03]  /*8ef0*/  UMOV UR4, 0xffffffff ;  /* 0xffffffff00047882 */ /* 0x000fc60000000000 */
[----:B------:R-:W-:Y:S05]  /*8f00*/  BRA.DIV UR4, `(.L_x_4725) ;  /* 0x0000013a04587947 */ /* 0x000fea000b800000 */
.L_x_4988:
[----:B------:R-:W-:-:S03]  /*8f10*/  UMOV UR4, 0xffffffff ;  /* 0xffffffff00047882 */ /* 0x000fc60000000000 */
[----:B------:R-:W-:Y:S05]  /*8f20*/  BRA.DIV UR4, `(.L_x_4726) ;  /* 0x0000013a04787947 */ /* 0x000fea000b800000 */
.L_x_4991:
[----:B------:R-:W-:Y:S01]  /*8f30*/  UMOV UR4, 0xffffffff ;  /* 0xffffffff00047882 */ /* 0x000fe20000000000 */
[----:B------:R-:W-:Y:S02]  /*8f40*/  LOP3.LUT R5, R6, 0xfffffffe, RZ, 0xc0, !PT ;  /* 0xfffffffe06057812 */ /* 0x000fe400078ec0ff */
[----:B------:R-:W-:Y:S05]  /*8f50*/  BRA.DIV UR4, `(.L_x_4727) ;  /* 0x0000013a04947947 */ /* 0x000fea000b800000 */
.L_x_4994:
[----:B------:R-:W-:Y:S01]  /*8f60*/  UMOV UR4, 0xffffffff ;  /* 0xffffffff00047882 */ /* 0x000fe20000000000 */
[----:B------:R-:W-:Y:S02]  /*8f70*/  IMAD.IADD R5, R216, 0x1, -R5 ;  /* 0x00000001d8057824 */ /* 0x000fe400078e0a05 */
[----:B------:R-:W-:Y:S05]  /*8f80*/  BRA.DIV UR4, `(.L_x_4728) ;  /* 0x0000013a04b07947 */ /* 0x000fea000b800000 */
.L_x_4997:
[----:B------:R-:W-:Y:S01]  /*8f90*/  UMOV UR4, 0xffffffff ;  /* 0xffffffff00047882 */ /* 0x000fe20000000000 */
[----:B------:R-:W-:Y:S02]  /*8fa0*/  SHF.L.U32 R3, R5, 0x1f, RZ ;  /* 0x0000001f05037819 */ /* 0x000fe400000006ff */
[----:B------:R-:W-:Y:S05]  /*8fb0*/  BRA.DIV UR4, `(.L_x_4729) ;  /* 0x0000013a04cc7947 */ /* 0x000fea000b800000 */
.L_x_5000:
[----:B------:R-:W0:Y:S01]  /*8fc0*/  SYNCS.PHASECHK.TRANS64.TRYWAIT P2, [R2+URZ+0x28c00], R3 ;  /* 0x028c0003020075a7 */ /* 0x000e22000804017f */
[----:B-----5:R-:W-:Y:S01]  /*8fd0*/  IMAD.MOV.U32 R0, RZ, RZ, R32 ;  /* 0x000000ffff007224 */ /* 0x020fe200078e0020 */
        /* <DEDUP_REMOVED lines=22> */
[----:B------:R-:W-:Y:S02]  /*9140*/  PRMT R52, R0, 0x5410, R4 ;  /* 0x0000541000347816 */ /* 0x000fe40000000004 */
[----:B------:R-:W-:-:S02]  /*9150*/  IADD3 R0, R16, R41, RZ ;  /* 0x0000002910007210 */ /* 0x000fc40007ffe0ff */
[----:B------:R-:W-:Y:S01]  /*9160*/  PRMT R54, R5, 0x5410, R6 ;  /* 0x0000541005367816 */ /* 0x000fe20000000006 */
[----:B0-----:R-:W-:Y:S06]  /*9170*/  @!P2 BRA `(.L_x_4731) ;  /* 0x000001380084a947 */ /* 0x001fec0003800000 */
.L_x_5001:
[----:B------:R-:W-:Y:S05]  /*9180*/  BSYNC B1 ;  /* 0x0000000000017941 */ /* 0x000fea0003800000 */
.L_x_4730:
[----:B------:R-:W-:Y:S01]  /*9190*/  BSSY B1, `(.L_x_4732) ;  /* 0x0000063000017945 */ /* 0x000fe20003800000 */
[----:B------:R-:W-:Y:S01]  /*91a0*/  IMAD.MOV.U32 R55, RZ, RZ, R30 ;  /* 0x000000ffff377224 */ /* 0x000fe200078e001e */
[----:B0-----:R-:W-:Y:S01]  /*91b0*/  LOP3.LUT R3, R0, 0x38, RZ, 0xc0, !PT ;  /* 0x0000003800037812 */ /* 0x001fe200078ec0ff */
[----:B------:R-:W-:Y:S01]  /*91c0*/  IMAD.MOV.U32 R56, RZ, RZ, R31 ;  /* 0x000000ffff387224 */ /* 0x000fe200078e001f */
[----:B------:R-:W-:Y:S06]  /*91d0*/  @P0 BRA `(.L_x_4733) ;  /* 0x0000000400780947 */ /* 0x000fec0003800000 */
[----:B------:R-:W-:Y:S01]  /*91e0*/  IMAD.SHL.U32 R0, R193, 0x40, RZ ;  /* 0x00000040c1007824 */ /* 0x000fe200078e00ff */
[--C-:B------:R-:W-:Y:S02]  /*91f0*/  SHF.R.U64 R48, R32, 0x10, R33.reuse ;  /* 0x0000001020307819 */ /* 0x100fe40000001221 */
[----:B------:R-:W-:Y:S01]  /*9200*/  SHF.R.U32.HI R40, RZ, 0x10, R33 ;  /* 0x00000010ff287819 */ /* 0x000fe20000011621 */
[--C-:B------:R-:W-:Y:S01]  /*9210*/  HADD2.F32 R33, -RZ, R15.reuse.H1_H1 ;  /* 0x3000000fff217230 */ /* 0x100fe20000004100 */
[----:B------:R-:W-:Y:S02]  /*9220*/  LOP3.LUT R4, R0, 0x1c0, RZ, 0xc0, !PT ;  /* 0x000001c000047812 */ /* 0x000fe400078ec0ff */
[----:B------:R-:W-:Y:S01]  /*9230*/  SHF.R.U64 R47, R34, 0x10, R35 ;  /* 0x00000010222f7819 */ /* 0x000fe20000001223 */
[----:B------:R-:W-:Y:S01]  /*9240*/  HADD2.F32 R34, -RZ, R15.H0_H0 ;  /* 0x2000000fff227230 */ /* 0x000fe20000004100 */
[----:B------:R-:W-:Y:S02]  /*9250*/  LOP3.LUT R0, R4, 0x38, R16, 0xf8, !PT ;  /* 0x0000003804007812 */ /* 0x000fe400078ef810 */
[----:B------:R-:W-:-:S02]  /*9260*/  SHF.R.U32.HI R7, RZ, 0x3, R4 ;  /* 0x00000003ff077819 */ /* 0x000fc40000011604 */
[--C-:B------:R-:W-:Y:S02]  /*9270*/  SHF.R.U64 R45, R36, 0x10, R37.reuse ;  /* 0x00000010242d7819 */ /* 0x100fe40000001225 */
[----:B------:R-:W-:Y:S02]  /*9280*/  LOP3.LUT R5, R0, R7, RZ, 0x3c, !PT ;  /* 0x0000000700057212 */ /* 0x000fe400078e3cff */
[----:B------:R-:W-:Y:S02]  /*9290*/  SHF.R.U32.HI R36, RZ, 0x10, R37 ;  /* 0x00000010ff247819 */ /* 0x000fe40000011625 */
[----:B------:R-:W-:Y:S01]  /*92a0*/  SHF.R.U64 R44, R38, 0x10, R39 ;  /* 0x00000010262c7819 */ /* 0x000fe20000001227 */
[----:B------:R-:W-:Y:S01]  /*92b0*/  IMAD R5, R200, 0x200, R5 ;  /* 0x00000200c8057824 */ /* 0x000fe200078e0205 */
[----:B------:R-:W-:Y:S02]  /*92c0*/  SHF.R.U32.HI R41, RZ, 0x10, R39 ;  /* 0x00000010ff297819 */ /* 0x000fe40000011627 */
[----:B------:R-:W-:Y:S01]  /*92d0*/  SHF.R.U32.HI R46, RZ, 0x10, R35 ;  /* 0x00000010ff2e7819 */ /* 0x000fe20000011623 */
[----:B------:R-:W-:Y:S01]  /*92e0*/  IMAD R42, R5, 0x2, R2 ;  /* 0x00000002052a7824 */ /* 0x000fe200078e0202 */
[----:B------:R-:W-:Y:S01]  /*92f0*/  LOP3.LUT R5, R7, R3, R4, 0x1e, !PT ;  /* 0x0000000307057212 */ /* 0x000fe200078e1e04 */
[----:B------:R-:W-:-:S02]  /*9300*/  HADD2.F32 R35, -RZ, R36.H0_H0 ;  /* 0x20000024ff237230 */ /* 0x000fc40000004100 */
[----:B------:R-:W-:Y:S01]  /*9310*/  HADD2.F32 R36, -RZ, R50.H0_H0 ;  /* 0x20000032ff247230 */ /* 0x000fe20000004100 */
[----:B------:R-:W-:Y:S01]  /*9320*/  LEA R5, R200, R5, 0x9 ;  /* 0x00000005c8057211 */ /* 0x000fe200078e48ff */
[----:B------:R-:W0:Y:S04]  /*9330*/  LDS.128 R8, [R42+0x20400] ;  /* 0x020400002a087984 */ /* 0x000e280000000c00 */
[----:B------:R-:W-:-:S05]  /*9340*/  IMAD R43, R5, 0x2, R2 ;  /* 0x00000002052b7824 */ /* 0x000fca00078e0202 */
[----:B------:R-:W1:Y:S01]  /*9350*/  LDS.128 R4, [R43+0x20400] ;  /* 0x020400002b047984 */ /* 0x000e620000000c00 */
[--C-:B0-----:R-:W-:Y:S02]  /*9360*/  HADD2.F32 R12, -RZ, R9.reuse.H0_H0 ;  /* 0x20000009ff0c7230 */ /* 0x101fe40000004100 */
[----:B------:R-:W-:Y:S02]  /*9370*/  HADD2.F32 R9, -RZ, R9.H1_H1 ;  /* 0x30000009ff097230 */ /* 0x000fe40000004100 */
[--C-:B------:R-:W-:Y:S02]  /*9380*/  HADD2.F32 R13, -RZ, R11.reuse.H0_H0 ;  /* 0x2000000bff0d7230 */ /* 0x100fe40000004100 */
[----:B------:R-:W-:Y:S02]  /*9390*/  HADD2.F32 R14, -RZ, R11.H1_H1 ;  /* 0x3000000bff0e7230 */ /* 0x000fe40000004100 */
[----:B------:R-:W-:Y:S02]  /*93a0*/  HADD2.F32 R0, -RZ, R8.H0_H0 ;  /* 0x20000008ff007230 */ /* 0x000fe40000004100 */
[----:B-1----:R-:W-:-:S02]  /*93b0*/  HADD2.F32 R15, -RZ, R5.H0_H0 ;  /* 0x20000005ff0f7230 */ /* 0x002fc40000004100 */
[----:B------:R-:W-:Y:S02]  /*93c0*/  HADD2.F32 R20, -RZ, R5.H1_H1 ;  /* 0x30000005ff147230 */ /* 0x000fe40000004100 */
[----:B------:R-:W-:Y:S02]  /*93d0*/  HADD2.F32 R21, -RZ, R7.H0_H0 ;  /* 0x20000007ff157230 */ /* 0x000fe40000004100 */
[CC--:B------:R-:W-:Y:S01]  /*93e0*/  FMUL.FTZ R37, R15.reuse, R34.reuse ;  /* 0x000000220f257220 */ /* 0x0c0fe20000410000 */
[----:B------:R-:W-:Y:S01]  /*93f0*/  FMUL.FTZ R39, R15, R33 ;  /* 0x000000210f277220 */ /* 0x000fe20000410000 */
[----:B------:R-:W-:Y:S02]  /*9400*/  HADD2.F32 R15, -RZ, R40.H0_H0 ;  /* 0x20000028ff0f7230 */ /* 0x000fe40000004100 */
[----:B------:R-:W-:Y:S01]  /*9410*/  FMUL.FTZ R38, R20, R35 ;  /* 0x0000002314267220 */ /* 0x000fe20000410000 */
[C---:B------:R-:W-:Y:S01]  /*9420*/  FFMA.FTZ R37, R12.reuse, R33, -R37 ;  /* 0x000000210c257223 */ /* 0x040fe20000010825 */
[----:B------:R-:W-:Y:S01]  /*9430*/  FFMA.FTZ R39, R12, R34, R39 ;  /* 0x000000220c277223 */ /* 0x000fe20000010027 */
[----:B------:R-:W-:-:S02]  /*9440*/  HADD2.F32 R12, -RZ, R51.H1_H1 ;  /* 0x30000033ff0c7230 */ /* 0x000fc40000004100 */
[C---:B------:R-:W-:Y:S01]  /*9450*/  FMUL.FTZ R40, R21.reuse, R36 ;  /* 0x0000002415287220 */ /* 0x040fe20000410000 */
[----:B------:R-:W-:Y:S02]  /*9460*/  HADD2.F32 R32, -RZ, R7.H1_H1 ;  /* 0x30000007ff207230 */ /* 0x000fe40000004100 */
[-C--:B------:R-:W-:Y:S01]  /*9470*/  FMUL.FTZ R20, R20, R15.reuse ;  /* 0x0000000f14147220 */ /* 0x080fe20000410000 */
[----:B------:R-:W-:Y:S02]  /*9480*/  HADD2.F32 R33, -RZ, R41.H0_H0 ;  /* 0x20000029ff217230 */ /* 0x000fe40000004100 */
[-C--:B------:R-:W-:Y:S01]  /*9490*/  FMUL.FTZ R21, R21, R12.reuse ;  /* 0x0000000c15157220 */ /* 0x080fe20000410000 */
[C---:B------:R-:W-:Y:S01]  /*94a0*/  FFMA.FTZ R38, R9.reuse, R15, -R38 ;  /* 0x0000000f09267223 */ /* 0x040fe20000010826 */
[----:B------:R-:W-:Y:S01]  /*94b0*/  FFMA.FTZ R34, R9, R35, R20 ;  /* 0x0000002309227223 */ /* 0x000fe20000010014 */
[----:B------:R-:W-:Y:S01]  /*94c0*/  FFMA.FTZ R40, R13, R12, -R40 ;  /* 0x0000000c0d287223 */ /* 0x000fe20000010828 */
[----:B------:R-:W-:-:S02]  /*94d0*/  HADD2.F32 R15, -RZ, R46.H0_H0 ;  /* 0x2000002eff0f7230 */ /* 0x000fc40000004100 */
[----:B------:R-:W-:Y:S01]  /*94e0*/  FFMA.FTZ R36, R13, R36, R21 ;  /* 0x000000240d247223 */ /* 0x000fe20000010015 */
[----:B------:R-:W-:Y:S02]  /*94f0*/  HADD2.F32 R5, -RZ, R4.H0_H0 ;  /* 0x20000004ff057230 */ /* 0x000fe40000004100 */
[C---:B------:R-:W-:Y:S01]  /*9500*/  FMUL.FTZ R21, R32.reuse, R33 ;  /* 0x0000002120157220 */ /* 0x040fe20000410000 */
[----:B------:R-:W-:Y:S02]  /*9510*/  HADD2.F32 R9, -RZ, R50.H1_H1 ;  /* 0x30000032ff097230 */ /* 0x000fe40000004100 */
[-C--:B------:R-:W-:Y:S01]  /*9520*/  FMUL.FTZ R41, R32, R15.reuse ;  /* 0x0000000f20297220 */ /* 0x080fe20000410000 */
[----:B------:R-:W-:Y:S02]  /*9530*/  HADD2.F32 R13, -RZ, R49.H0_H0 ;  /* 0x20000031ff0d7230 */ /* 0x000fe40000004100 */
[----:B------:R-:W-:Y:S01]  /*9540*/  FFMA.FTZ R35, R14, R15, -R21 ;  /* 0x0000000f0e237223 */ /* 0x000fe20000010815 */
[----:B------:R-:W-:-:S02]  /*9550*/  HADD2.F32 R7, -RZ, R6.H0_H0 ;  /* 0x20000006ff077230 */ /* 0x000fc40000004100 */
[C---:B------:R-:W-:Y:S01]  /*9560*/  FMUL.FTZ R32, R5.reuse, R9 ;  /* 0x0000000905207220 */ /* 0x040fe20000410000 */
[----:B------:R-:W-:Y:S02]  /*9570*/  HADD2.F32 R20, -RZ, R49.H1_H1 ;  /* 0x30000031ff147230 */ /* 0x000fe40000004100 */
[----:B------:R-:W-:Y:S01]  /*9580*/  FMUL.FTZ R15, R5, R13 ;  /* 0x0000000d050f7220 */ /* 0x000fe20000410000 */
[----:B------:R-:W-:Y:S02]  /*9590*/  HADD2.F32 R12, -RZ, R51.H0_H0 ;  /* 0x20000033ff0c7230 */ /* 0x000fe40000004100 */
[----:B------:R-:W-:Y:S01]  /*95a0*/  FFMA.FTZ R41, R14, R33, R41 ;  /* 0x000000210e297223 */ /* 0x000fe20000010029 */
[----:B------:R-:W-:Y:S02]  /*95b0*/  HADD2.F32 R11, -RZ, R10.H0_H0 ;  /* 0x2000000aff0b7230 */ /* 0x000fe40000004100 */
[C---:B------:R-:W-:Y:S01]  /*95c0*/  FFMA.FTZ R15, R0.reuse, R9, -R15 ;  /* 0x00000009000f7223 */ /* 0x040fe2000001080f */
[----:B------:R-:W-:Y:S01]  /*95d0*/  FFMA.FTZ R32, R0, R13, R32 ;  /* 0x0000000d00207223 */ /* 0x000fe20000010020 */
[----:B------:R-:W-:-:S02]  /*95e0*/  HADD2.F32 R4, -RZ, R4.H1_H1 ;  /* 0x30000004ff047230 */ /* 0x000fc40000004100 */
[C---:B------:R-:W-:Y:S01]  /*95f0*/  FMUL.FTZ R14, R7.reuse, R20 ;  /* 0x00000014070e7220 */ /* 0x040fe20000410000 */
[----:B------:R-:W-:Y:S02]  /*9600*/  HADD2.F32 R6, -RZ, R6.H1_H1 ;  /* 0x30000006ff067230 */ /* 0x000fe40000004100 */
[-C--:B------:R-:W-:Y:S01]  /*9610*/  FMUL.FTZ R0, R7, R12.reuse ;  /* 0x0000000c07007220 */ /* 0x080fe20000410000 */
[----:B------:R-:W-:Y:S02]  /*9620*/  HADD2.F32 R9, -RZ, R45.H0_H0 ;  /* 0x2000002dff097230 */ /* 0x000fe40000004100 */
[C---:B------:R-:W-:Y:S01]  /*9630*/  FFMA.FTZ R14, R11.reuse, R12, -R14 ;  /* 0x0000000c0b0e7223 */ /* 0x040fe2000001080e */
[----:B------:R-:W-:Y:S02]  /*9640*/  HADD2.F32 R13, -RZ, R44.H0_H0 ;  /* 0x2000002cff0d7230 */ /* 0x000fe40000004100 */
[----:B------:R-:W-:Y:S01]  /*9650*/  FFMA.FTZ R20, R11, R20, R0 ;  /* 0x000000140b147223 */ /* 0x000fe20000010000 */
[----:B------:R-:W-:-:S02]  /*9660*/  HADD2.F32 R5, -RZ, R48.H0_H0 ;  /* 0x20000030ff057230 */ /* 0x000fc40000004100 */
[----:B------:R-:W-:Y:S01]  /*9670*/  FMUL.FTZ R11, R4, R9 ;  /* 0x00000009040b7220 */ /* 0x000fe20000410000 */
[----:B------:R-:W-:Y:S02]  /*9680*/  HADD2.F32 R7, -RZ, R47.H0_H0 ;  /* 0x2000002fff077230 */ /* 0x000fe40000004100 */
        /* <DEDUP_REMOVED lines=19> */
.L_x_4733:
[----:B------:R-:W-:Y:S05]  /*97c0*/  BSYNC B1 ;  /* 0x0000000000017941 */ /* 0x000fea0003800000 */
.L_x_4732:
[----:B------:R-:W-:Y:S01]  /*97d0*/  PRMT R39, R55, 0x5410, R56 ;  /* 0x0000541037277816 */ /* 0x000fe20000000038 */
[----:B------:R-:W-:Y:S06]  /*97e0*/  @P1 BRA `(.L_x_4719) ;  /* 0x00000004005c1947 */ /* 0x000fec0003800000 */
[----:B------:R-:W-:Y:S01]  /*97f0*/  LOP3.LUT R0, R226, R3, R222, 0x1e, !PT ;  /* 0x00000003e2007212 */ /* 0x000fe200078e1ede */
[----:B0-----:R-:W0:Y:S01]  /*9800*/  LDS.128 R8, [R221+0x20400] ;  /* 0x02040000dd087984 */ /* 0x001e220000000c00 */
[----:B------:R-:W-:Y:S02]  /*9810*/  SHF.R.U64 R36, R28, 0x10, R29 ;  /* 0x000000101c247819 */ /* 0x000fe4000000121d */
[----:B------:R-:W-:Y:S01]  /*9820*/  SHF.R.U64 R37, R26, 0x10, R27 ;  /* 0x000000101a257819 */ /* 0x000fe2000000121b */
[----:B------:R-:W-:Y:S01]  /*9830*/  IMAD.IADD R3, R223, 0x1, R0 ;  /* 0x00000001df037824 */ /* 0x000fe200078e0200 */
[----:B------:R-:W-:Y:S01]  /*9840*/  SHF.R.U32.HI R28, RZ, 0x10, R29 ;  /* 0x00000010ff1c7819 */ /* 0x000fe2000001161d */
[----:B------:R-:W-:Y:S01]  /*9850*/  HADD2.F32 R26, -RZ, R52.H1_H1 ;  /* 0x30000034ff1a7230 */ /* 0x000fe20000004100 */
[--C-:B------:R-:W-:Y:S01]  /*9860*/  SHF.R.U64 R38, R24, 0x10, R25.reuse ;  /* 0x0000001018267819 */ /* 0x100fe20000001219 */
[----:B------:R-:W-:Y:S01]  /*9870*/  IMAD R3, R3, 0x2, R2 ;  /* 0x0000000203037824 */ /* 0x000fe200078e0202 */
[----:B------:R-:W-:Y:S01]  /*9880*/  SHF.R.U32.HI R32, RZ, 0x10, R25 ;  /* 0x00000010ff207819 */ /* 0x000fe20000011619 */
[----:B------:R-:W-:Y:S01]  /*9890*/  HADD2.F32 R25, -RZ, R53.H1_H1 ;  /* 0x30000035ff197230 */ /* 0x000fe20000004100 */
[----:B------:R-:W-:Y:S01]  /*98a0*/  SHF.R.U32.HI R34, RZ, 0x10, R27 ;  /* 0x00000010ff227819 */ /* 0x000fe2000001161b */
[----:B------:R-:W-:Y:S01]  /*98b0*/  HADD2.F32 R27, -RZ, R28.H0_H0 ;  /* 0x2000001cff1b7230 */ /* 0x000fe20000004100 */
[----:B------:R-:W1:Y:S01]  /*98c0*/  LDS.128 R4, [R3+0x20400] ;  /* 0x0204000003047984 */ /* 0x000e620000000c00 */
[----:B------:R-:W-:-:S02]  /*98d0*/  SHF.R.U64 R35, R30, 0x10, R31 ;  /* 0x000000101e237819 */ /* 0x000fc4000000121f */
[----:B------:R-:W-:Y:S01]  /*98e0*/  SHF.R.U32.HI R33, RZ, 0x10, R31 ;  /* 0x00000010ff217819 */ /* 0x000fe2000001161f */
        /* <DEDUP_REMOVED lines=13> */
[----:B------:R-:W-:Y:S01]  /*99c0*/  FMUL.FTZ R28, R20, R27 ;  /* 0x0000001b141c7220 */ /* 0x000fe20000410000 */
[C---:B------:R-:W-:Y:S01]  /*99d0*/  FFMA.FTZ R29, R12.reuse, R25, -R29 ;  /* 0x000000190c1d7223 */ /* 0x040fe2000001081d */
[----:B------:R-:W-:Y:S02]  /*99e0*/  HADD2.F32 R25, -RZ, R52.H0_H0 ;  /* 0x20000034ff197230 */ /* 0x000fe40000004100 */
[----:B------:R-:W-:Y:S01]  /*99f0*/  FFMA.FTZ R31, R12, R26, R31 ;  /* 0x0000001a0c1f7223 */ /* 0x000fe2000001001f */
[----:B------:R-:W-:Y:S02]  /*9a00*/  HADD2.F32 R12, -RZ, R53.H0_H0 ;  /* 0x20000035ff0c7230 */ /* 0x000fe40000004100 */
[-C--:B------:R-:W-:Y:S01]  /*9a10*/  FMUL.FTZ R30, R20, R15.reuse ;  /* 0x0000000f141e7220 */ /* 0x080fe20000410000 */
[----:B------:R-:W-:Y:S01]  /*9a20*/  FFMA.FTZ R28, R9, R15, -R28 ;  /* 0x0000000f091c7223 */ /* 0x000fe2000001081c */
[----:B------:R-:W-:Y:S01]  /*9a30*/  FMUL.FTZ R15, R5, R25 ;  /* 0x00000019050f7220 */ /* 0x000fe20000410000 */
[----:B------:R-:W-:-:S02]  /*9a40*/  HADD2.F32 R21, -RZ, R6.H0_H0 ;  /* 0x20000006ff157230 */ /* 0x000fc40000004100 */
[-C--:B------:R-:W-:Y:S01]  /*9a50*/  FMUL.FTZ R26, R5, R12.reuse ;  /* 0x0000000c051a7220 */ /* 0x080fe20000410000 */
[----:B------:R-:W-:Y:S02]  /*9a60*/  HADD2.F32 R20, -RZ, R39.H0_H0 ;  /* 0x20000027ff147230 */ /* 0x000fe40000004100 */
[C---:B------:R-:W-:Y:S01]  /*9a70*/  FFMA.FTZ R15, R0.reuse, R12, -R15 ;  /* 0x0000000c000f7223 */ /* 0x040fe2000001080f */
[----:B------:R-:W-:Y:S01]  /*9a80*/  FFMA.FTZ R30, R9, R27, R30 ;  /* 0x0000001b091e7223 */ /* 0x000fe2000001001e */
[----:B------:R-:W-:Y:S02]  /*9a90*/  HADD2.F32 R12, -RZ, R54.H0_H0 ;  /* 0x20000036ff0c7230 */ /* 0x000fe40000004100 */
[----:B------:R-:W-:Y:S01]  /*9aa0*/  FFMA.FTZ R26, R0, R25, R26 ;  /* 0x00000019001a7223 */ /* 0x000fe2000001001a */
[----:B------:R-:W-:Y:S02]  /*9ab0*/  HADD2.F32 R24, -RZ, R7.H0_H0 ;  /* 0x20000007ff187230 */ /* 0x000fe40000004100 */
[----:B------:R-:W-:Y:S01]  /*9ac0*/  FMUL.FTZ R0, R21, R20 ;  /* 0x0000001415007220 */ /* 0x000fe20000410000 */
[----:B------:R-:W-:-:S02]  /*9ad0*/  HADD2.F32 R9, -RZ, R39.H1_H1 ;  /* 0x30000027ff097230 */ /* 0x000fc40000004100 */
[-C--:B------:R-:W-:Y:S01]  /*9ae0*/  FMUL.FTZ R32, R21, R12.reuse ;  /* 0x0000000c15207220 */ /* 0x080fe20000410000 */
[----:B------:R-:W-:Y:S02]  /*9af0*/  HADD2.F32 R5, -RZ, R54.H1_H1 ;  /* 0x30000036ff057230 */ /* 0x000fe40000004100 */
[----:B------:R-:W-:Y:S01]  /*9b00*/  FFMA.FTZ R21, R13, R12, -R0 ;  /* 0x0000000c0d157223 */ /* 0x000fe20000010800 */
[----:B------:R-:W-:Y:S02]  /*9b10*/  HADD2.F32 R7, -RZ, R7.H1_H1 ;  /* 0x30000007ff077230 */ /* 0x000fe40000004100 */
[C---:B------:R-:W-:Y:S01]  /*9b20*/  FMUL.FTZ R25, R24.reuse, R9 ;  /* 0x0000000918197220 */ /* 0x040fe20000410000 */
[----:B------:R-:W-:Y:S02]  /*9b30*/  HADD2.F32 R12, -RZ, R33.H0_H0 ;  /* 0x20000021ff0c7230 */ /* 0x000fe40000004100 */
[----:B------:R-:W-:Y:S01]  /*9b40*/  FMUL.FTZ R24, R24, R5 ;  /* 0x0000000518187220 */ /* 0x000fe20000410000 */
[----:B------:R-:W-:-:S02]  /*9b50*/  HADD2.F32 R0, -RZ, R34.H0_H0 ;  /* 0x20000022ff007230 */ /* 0x000fc40000004100 */
[----:B------:R-:W-:Y:S01]  /*9b60*/  FFMA.FTZ R32, R13, R20, R32 ;  /* 0x000000140d207223 */ /* 0x000fe20000010020 */
[C---:B------:R-:W-:Y:S01]  /*9b70*/  FFMA.FTZ R20, R14.reuse, R5, -R25 ;  /* 0x000000050e147223 */ /* 0x040fe20000010819 */
[----:B------:R-:W-:Y:S01]  /*9b80*/  FFMA.FTZ R24, R14, R9, R24 ;  /* 0x000000090e187223 */ /* 0x000fe20000010018 */
[----:B------:R-:W-:Y:S02]  /*9b90*/  HADD2.F32 R4, -RZ, R4.H1_H1 ;  /* 0x30000004ff047230 */ /* 0x000fe40000004100 */
[C---:B------:R-:W-:Y:S01]  /*9ba0*/  FMUL.FTZ R34, R7.reuse, R12 ;  /* 0x0000000c07227220 */ /* 0x040fe20000410000 */
[-C--:B------:R-:W-:Y:S01]  /*9bb0*/  FMUL.FTZ R14, R7, R0.reuse ;  /* 0x00000000070e7220 */ /* 0x080fe20000410000 */
[----:B------:R-:W-:Y:S02]  /*9bc0*/  HADD2.F32 R9, -RZ, R36.H0_H0 ;  /* 0x20000024ff097230 */ /* 0x000fe40000004100 */
[----:B------:R-:W-:Y:S02]  /*9bd0*/  HADD2.F32 R5, -RZ, R38.H0_H0 ;  /* 0x20000026ff057230 */ /* 0x000fe40000004100 */
[----:B------:R-:W-:Y:S01]  /*9be0*/  FFMA.FTZ R27, R11, R0, -R34 ;  /* 0x000000000b1b7223 */ /* 0x000fe20000010822 */
[----:B------:R-:W-:-:S02]  /*9bf0*/  HADD2.F32 R6, -RZ, R6.H1_H1 ;  /* 0x30000006ff067230 */ /* 0x000fc40000004100 */
[----:B------:R-:W-:Y:S01]  /*9c00*/  FFMA.FTZ R33, R11, R12, R14 ;  /* 0x0000000c0b217223 */ /* 0x000fe2000001000e */
[----:B------:R-:W-:Y:S02]  /*9c10*/  HADD2.F32 R13, -RZ, R35.H0_H0 ;  /* 0x20000023ff0d7230 */ /* 0x000fe40000004100 */
[C---:B------:R-:W-:Y:S01]  /*9c20*/  FMUL.FTZ R11, R4.reuse, R9 ;  /* 0x00000009040b7220 */ /* 0x040fe20000410000 */
[----:B------:R-:W-:Y:S02]  /*9c30*/  HADD2.F32 R7, -RZ, R37.H0_H0 ;  /* 0x20000025ff077230 */ /* 0x000fe40000004100 */
[----:B------:R-:W-:Y:S01]  /*9c40*/  FMUL.FTZ R4, R4, R5 ;  /* 0x0000000504047220 */ /* 0x000fe20000410000 */
[----:B------:R-:W-:Y:S02]  /*9c50*/  HADD2.F32 R10, -RZ, R10.H1_H1 ;  /* 0x3000000aff0a7230 */ /* 0x000fe40000004100 */
[----:B------:R-:W-:Y:S01]  /*9c60*/  FMUL.FTZ R25, R6, R13 ;  /* 0x0000000d06197220 */ /* 0x000fe20000410000 */
[----:B------:R-:W-:Y:S01]  /*9c70*/  FFMA.FTZ R0, R8, R5, -R11 ;  /* 0x0000000508007223 */ /* 0x000fe2000001080b */
[----:B------:R-:W-:Y:S01]  /*9c80*/  FMUL.FTZ R6, R6, R7 ;  /* 0x0000000706067220 */ /* 0x000fe20000410000 */
[----:B------:R-:W-:Y:S01]  /*9c90*/  FFMA.FTZ R9, R8, R9, R4 ;  /* 0x0000000908097223 */ /* 0x000fe20000010004 */
[C---:B------:R-:W-:Y:S01]  /*9ca0*/  FFMA.FTZ R4, R10.reuse, R7, -R25 ;  /* 0x000000070a047223 */ /* 0x040fe20000010819 */
[----:B------:R-:W-:Y:S01]  /*9cb0*/  F2FP.F16.F32.PACK_AB R39, R33, R24 ;  /* 0x000000182127723e */ /* 0x000fe200000000ff */
[----:B------:R-:W-:Y:S01]  /*9cc0*/  FFMA.FTZ R13, R10, R13, R6 ;  /* 0x0000000d0a0d7223 */ /* 0x000fe20000010006 */
[----:B------:R-:W-:-:S02]  /*9cd0*/  F2FP.F16.F32.PACK_AB R27, R27, R20 ;  /* 0x000000141b1b723e */ /* 0x000fc400000000ff */
[----:B------:R-:W-:Y:S02]  /*9ce0*/  F2FP.F16.F32.PACK_AB R36, R9, R26 ;  /* 0x0000001a0924723e */ /* 0x000fe400000000ff */
[----:B------:R-:W-:Y:S02]  /*9cf0*/  F2FP.F16.F32.PACK_AB R25, R28, R29 ;  /* 0x0000001d1c19723e */ /* 0x000fe400000000ff */
[----:B------:R-:W-:Y:S02]  /*9d00*/  F2FP.F16.F32.PACK_AB R24, R0, R15 ;  /* 0x0000000f0018723e */ /* 0x000fe400000000ff */
[----:B------:R-:W-:Y:S02]  /*9d10*/  F2FP.F16.F32.PACK_AB R26, R4, R21 ;  /* 0x00000015041a723e */ /* 0x000fe400000000ff */
[----:B------:R-:W-:Y:S02]  /*9d20*/  F2FP.F16.F32.PACK_AB R37, R30, R31 ;  /* 0x0000001f1e25723e */ /* 0x000fe400000000ff */
[----:B------:R-:W-:Y:S01]  /*9d30*/  F2FP.F16.F32.PACK_AB R38, R13, R32 ;  /* 0x000000200d26723e */ /* 0x000fe200000000ff */
[----:B------:R1:W-:Y:S04]  /*9d40*/  STS.128 [R221+0x20400], R24 ;  /* 0x02040018dd007388 */ /* 0x0003e80000000c00 */
[----:B------:R1:W-:Y:S02]  /*9d50*/  STS.128 [R3+0x20400], R36 ;  /* 0x0204002403007388 */ /* 0x0003e40000000c00 */
.L_x_4719:
[----:B------:R-:W-:Y:S05]  /*9d60*/  BSYNC B0 ;  /* 0x0000000000007941 */ /* 0x000fea0003800000 */
.L_x_4699:
[----:B------:R-:W-:Y:S01]  /*9d70*/  @!PT LDS RZ, [RZ] ;  /* 0x00000000fffff984 */ /* 0x000fe20000000800 */
[----:B------:R-:W-:Y:S01]  /*9d80*/  @!PT LDS RZ, [RZ] ;  /* 0x00000000fffff984 */ /* 0x000fe20000000800 */
[----:B------:R-:W-:Y:S01]  /*9d90*/  @!PT LDS RZ, [RZ] ;  /* 0x00000000fffff984 */ /* 0x000fe20000000800 */
[----:B------:R-:W-:Y:S01]  /*9da0*/  @!PT LDS RZ, [RZ] ;  /* 0x00000000fffff984 */ /* 0x000fe20000000800 */
[----:B------:R4:W-:Y:S06]  /*9db0*/  MEMBAR.ALL.CTA ;  /* 0x0000000000007992 */ /* 0x0009ec0000008000 */
[----:B----4-:R-:W4:Y:S01]  /*9dc0*/  FENCE.VIEW.ASYNC.S ;  /* 0x00000000000073c6 */ /* 0x010f220000000000 */
[----:B------:R-:W-:Y:S05]  /*9dd0*/  WARPSYNC.ALL ;  /* 0x0000000000007948 */ /* 0x000fea0003800000 */
[----:B----4-:R-:W-:Y:S06]  /*9de0*/  BAR.SYNC.DEFER_BLOCKING 0xd, 0x80 ;  /* 0x0342000000007b1d */ /* 0x010fec0000010000 */
.L_x_4696:
[----:B--23--:R-:W-:-:S05]  /*9df0*/  IMAD.U32 R0, RZ, RZ, UR37 ;  /* 0x00000025ff007e24 */ /* 0x00cfca000f8e00ff */
[----:B------:R-:W-:-:S13]  /*9e00*/  ISETP.NE.AND P0, PT, R0, 0x3, PT ;  /* 0x000000030000780c */ /* 0x000fda0003f05270 */
[----:B------:R-:W-:Y:S05]  /*9e10*/  @!P0 BRA `(.L_x_4734) ;  /* 0x0000000000048947 */ /* 0x000fea0003800000 */
[----:B------:R-:W-:Y:S01]  /*9e20*/  BPT.TRAP 0x1 ;  /* 0x000000040000795c */ /* 0x000fe20000300000 */
.L_x_4734:
[----:B------:R-:W-:Y:S01]  /*9e30*/  IMAD R14, R18, 0x8, R2 ;  /* 0x00000008120e7824 */ /* 0x000fe200078e0202 */
[----:B------:R-:W-:-:S04]  /*9e40*/  SHF.L.U32 R57, R19, 0x1f, RZ ;  /* 0x0000001f13397819 */ /* 0x000fc800000006ff */
[----:B------:R2:W3:Y:S01]  /*9e50*/  SYNCS.PHASECHK.TRANS64.TRYWAIT P2, [R14+URZ+0x28c30], R57 ;  /* 0x028c30390e0075a7 */ /* 0x0004e2000804017f */
[----:B------:R-:W-:Y:S05]  /*9e60*/  @!P0 BRA `(.L_x_4735) ;  /* 0x0000000000048947 */ /* 0x000fea0003800000 */
[----:B------:R-:W-:Y:S01]  /*9e70*/  BPT.TRAP 0x1 ;  /* 0x000000040000795c */ /* 0x000fe20000300000 */
.L_x_4735:
[----:B------:R-:W4:Y:S02]  /*9e80*/  S2R R0, SR_TID.X ;  /* 0x0000000000007919 */ /* 0x000f240000002100 */
[----:B----4-:R-:W-:-:S04]  /*9e90*/  LOP3.LUT R0, R0, 0x7f, RZ, 0xc0, !PT ;  /* 0x0000007f00007812 */ /* 0x010fc800078ec0ff */
[----:B------:R-:W-:Y:S02]  /*9ea0*/  ISETP.NE.AND P1, PT, R0, RZ, PT ;  /* 0x000000ff0000720c */ /* 0x000fe40003f25270 */
[----:B------:R-:W-:-:S04]  /*9eb0*/  IADD3 R0, R2, 0x22400, RZ ;  /* 0x0002240002007810 */ /* 0x000fc80007ffe0ff */
[----:B------:R-:W-:Y:S01]  /*9ec0*/  SHF.R.U32.HI R0, RZ, 0x4, R0 ;  /* 0x00000004ff007819 */ /* 0x000fe20000011600 */
[----:B---3--:R-:W-:Y:S06]  /*9ed0*/  @P2 BRA `(.L_x_4736) ;  /* 0x0000000000082947 */ /* 0x008fec0003800000 */
[----:B------:R-:W3:Y:S02]  /*9ee0*/  SYNCS.PHASECHK.TRANS64.TRYWAIT P2, [R14+URZ+0x28c30], R57 ;  /* 0x028c30390e0075a7 */ /* 0x000ee4000804017f */
[----:B---3--:R-:W-:Y:S05]  /*9ef0*/  @!P2 BRA `(.L_x_4737) ;  /* 0x0000012c0038a947 */ /* 0x008fea0003800000 */
.L_x_4736:
[----:B------:R-:W-:Y:S01]  /*9f00*/  LOP3.LUT R0, R0, 0x3fff, RZ, 0xc0, !PT ;  /* 0x00003fff00007812 */ /* 0x000fe200078ec0ff */
[----:B------:R-:W-:Y:S05]  /*9f10*/  WARPSYNC.ALL ;  /* 0x0000000000007948 */ /* 0x000fea0003800000 */
[----:B------:R-:W-:Y:S01]  /*9f20*/  LOP3.LUT R21, R0, 0x10000, RZ, 0xfc, !PT ;  /* 0x0001000000157812 */ /* 0x000fe200078efcff */
[----:B------:R-:W-:Y:S01]  /*9f30*/  VIADD R0, R2, 0x20400 ;  /* 0x0002040002007836 */ /* 0x000fe20000000000 */
[----:B01---5:R-:W-:-:S03]  /*9f40*/  WARPGROUP.ARRIVE ;  /* 0x00000000000079c5 */ /* 0x023fc60000000000 */
[----:B------:R-:W-:Y:S01]  /*9f50*/  IMAD R6, R18, 0x200, R21 ;  /* 0x0000020012067824 */ /* 0x000fe200078e0215 */
[----:B------:R-:W-:Y:S01]  /*9f60*/  MOV R11, 0x40000040 ;  /* 0x40000040000b7802 */ /* 0x000fe20000000f00 */
[----:B------:R-:W-:Y:S01]  /*9f70*/  IMAD.MOV.U32 R7, RZ, RZ, 0x40000040 ;  /* 0x40000040ff077424 */ /* 0x000fe200078e00ff */
[----:B------:R-:W-:Y:S01]  /*9f80*/  SHF.R.U32.HI R0, RZ, 0x4, R0 ;  /* 0x00000004ff007819 */ /* 0x000fe20000011600 */
[----:B------:R-:W-:Y:S01]  /*9f90*/  IMAD.MOV.U32 R5, RZ, RZ, 0x40000040 ;  /* 0x40000040ff057424 */ /* 0x000fe200078e00ff */
[C---:B------:R-:W-:Y:S01]  /*9fa0*/  R2UR UR6, R6.reuse ;  /* 0x00000000060672ca */ /* 0x040fe200000e0000 */
[----:B------:R-:W-:Y:S01]  /*9fb0*/  VIADD R8, R6, 0x2 ;  /* 0x0000000206087836 */ /* 0x000fe20000000000 */
[----:B------:R-:W-:Y:S01]  /*9fc0*/  LOP3.LUT R0, R0, 0x3fff, RZ, 0xc0, !PT ;  /* 0x00003fff00007812 */ /* 0x000fe200078ec0ff */
[----:B------:R-:W-:Y:S01]  /*9fd0*/  IMAD.MOV.U32 R9, RZ, RZ, 0x40000040 ;  /* 0x40000040ff097424 */ /* 0x000fe200078e00ff */
[----:B------:R-:W-:Y:S01]  /*9fe0*/  R2UR UR7, R7 ;  /* 0x00000000070772ca */ /* 0x000fe200000e0000 */
[----:B------:R-:W-:Y:S01]  /*9ff0*/  IMAD.MOV.U32 R13, RZ, RZ, 0x40000040 ;  /* 0x40000040ff0d7424 */ /* 0x000fe200078e00ff */
[----:B------:R-:W-:Y:S01]  /*a000*/  LOP3.LUT R4, R0, 0x10000, RZ, 0xfc, !PT ;  /* 0x0001000000047812 */ /* 0x000fe200078efcff */
[----:B------:R-:W-:Y:S01]  /*a010*/  IMAD.MOV.U32 R7, RZ, RZ, 0x40000040 ;  /* 0x40000040ff077424 */ /* 0x000fe200078e00ff */
[----:B------:R-:W-:Y:S01]  /*a020*/  R2UR UR5, R5 ;  /* 0x00000000050572ca */ /* 0x000fe200000e0000 */
[----:B------:R-:W-:Y:S01]  /*a030*/  ULDC.64 UR40, c[0x0][0x9e0] ;  /* 0x0002780000287ab9 */ /* 0x000fe20000000a00 */
[C---:B------:R-:W-:Y:S01]  /*a040*/  R2UR UR4, R4.reuse ;  /* 0x00000000040472ca */ /* 0x040fe200000e0000 */
[C---:B------:R-:W-:Y:S01]  /*a050*/  VIADD R10, R4.reuse, 0x4 ;  /* 0x00000004040a7836 */ /* 0x040fe20000000000 */
[----:B------:R-:W-:Y:S01]  /*a060*/  IADD3 R12, R4, 0x2, RZ ;  /* 0x00000002040c7810 */ /* 0x000fe20007ffe0ff */
[----:B------:R-:W-:Y:S01]  /*a070*/  UISETP.GE.AND UP0, UPT, UR41, 0x1, UPT ;  /* 0x000000012900788c */ /* 0x000fe2000bf06270 */
[----:B------:R-:W-:Y:S01]  /*a080*/  MOV R3, 0xffffffc0 ;  /* 0xffffffc000037802 */ /* 0x000fe20000000f00 */
[----:B------:R-:W-:Y:S01]  /*a090*/  @!P1 VIADD R0, R14, 0x28c40 ;  /* 0x00028c400e009836 */ /* 0x000fe20000000000 */
[----:B------:R-:W-:Y:S01]  /*a0a0*/  LEA R15, R168, 0xffffffc0, 0x6 ;  /* 0xffffffc0a80f7811 */ /* 0x000fe200078e30ff */
[----:B------:R-:W-:-:S02]  /*a0b0*/  UP2UR UR47, UPR, URZ, 0x1 ;  /* 0x000000013f2f7883 */ /* 0x000fc40008000000 */
[----:B------:R-:W-:Y:S01]  /*a0c0*/  IMAD R3, R168, R3, 0x41 ;  /* 0x00000041a8037424 */ /* 0x000fe200078e0203 */
[----:B------:R-:W-:Y:S02]  /*a0d0*/  PLOP3.LUT P2, PT, PT, PT, UP0, 0x40, 0x0 ;  /* 0x000000000000781c */ /* 0x000fe40003f4e808 */
[----:B------:R-:W-:Y:S01]  /*a0e0*/  @!P1 PRMT R0, RZ, 0x654, R0 ;  /* 0x00000654ff009816 */ /* 0x000fe20000000000 */
[----:B------:R-:W-:Y:S01]  /*a0f0*/  HGMMA.64x64x16.F32 R24, gdesc[UR4], RZ, !UPT, gsb0 ;  /* 0x00e00000041879f0 */ /* 0x000fe2000c0008ff */
[----:B------:R-:W-:Y:S01]  /*a100*/  R2UR UR6, R8 ;  /* 0x00000000080672ca */ /* 0x000fe200000e0000 */
[----:B------:R-:W-:Y:S01]  /*a110*/  VIADD R8, R6, 0x4 ;  /* 0x0000000406087836 */ /* 0x000fe20000000000 */
[----:B------:R-:W-:Y:S01]  /*a120*/  R2UR UR7, R9 ;  /* 0x00000000090772ca */ /* 0x000fe200000e0000 */
[----:B------:R-:W-:Y:S01]  /*a130*/  IMAD.MOV.U32 R9, RZ, RZ, 0x40000040 ;  /* 0x40000040ff097424 */ /* 0x000fe200078e00ff */
[----:B------:R-:W-:Y:S02]  /*a140*/  R2UR UR4, R12 ;  /* 0x000000000c0472ca */ /* 0x000fe400000e0000 */
[----:B------:R-:W-:-:S02]  /*a150*/  R2UR UR5, R13 ;  /* 0x000000000d0572ca */ /* 0x000fc400000e0000 */
[----:B------:R-:W-:Y:S02]  /*a160*/  IADD3 R20, -R22, R184, -R15 ;  /* 0x000000b816147210 */ /* 0x000fe40007ffe90f */
[----:B------:R-:W-:Y:S01]  /*a170*/  IADD3 R56, R3, -0x1, RZ ;  /* 0xffffffff03387810 */ /* 0x000fe20007ffe0ff */
[----:B------:R-:W-:Y:S02]  /*a180*/  WARPGROUP.DEPBAR.LE gsb0, 0x0 ;  /* 0x00008000000079c5 */ /* 0x000fe40000010000 */
[----:B------:R-:W-:-:S06]  /*a190*/  WARPGROUP.ARRIVE ;  /* 0x00000000000079c5 */ /* 0x000fcc0000000000 */
[----:B------:R-:W-:Y:S01]  /*a1a0*/  HGMMA.64x64x16.F32 R24, gdesc[UR4], R24, gsb0 ;  /* 0x00e00000041879f0 */ /* 0x000fe20008000818 */
[----:B------:R-:W-:Y:S01]  /*a1b0*/  R2UR UR6, R8 ;  /* 0x00000000080672ca */ /* 0x000fe200000e0000 */
[----:B------:R-:W-:Y:S01]  /*a1c0*/  VIADD R8, R6, 0x6 ;  /* 0x0000000606087836 */ /* 0x000fe20000000000 */
[----:B------:R-:W-:Y:S01]  /*a1d0*/  R2UR UR7, R9 ;  /* 0x00000000090772ca */ /* 0x000fe200000e0000 */
[----:B------:R-:W-:Y:S01]  /*a1e0*/  VIADD R6, R4, 0x6 ;  /* 0x0000000604067836 */ /* 0x000fe20000000000 */
[----:B------:R-:W-:Y:S01]  /*a1f0*/  R2UR UR4, R10 ;  /* 0x000000000a0472ca */ /* 0x000fe200000e0000 */
[----:B------:R-:W-:Y:S01]  /*a200*/  IMAD.MOV.U32 R9, RZ, RZ, 0x40000040 ;  /* 0x40000040ff097424 */ /* 0x000fe200078e00ff */
[----:B------:R-:W-:Y:S01]  /*a210*/  R2UR UR5, R11 ;  /* 0x000000000b0572ca */ /* 0x000fe200000e0000 */
[----:B------:R-:W-:Y:S02]  /*a220*/  WARPGROUP.DEPBAR.LE gsb0, 0x0 ;  /* 0x00008000000079c5 */ /* 0x000fe40000010000 */
[----:B------:R-:W-:-:S10]  /*a230*/  WARPGROUP.ARRIVE ;  /* 0x00000000000079c5 */ /* 0x000fd40000000000 */
[----:B------:R-:W-:Y:S01]  /*a240*/  HGMMA.64x64x16.F32 R24, gdesc[UR4], R24, gsb0 ;  /* 0x00e00000041879f0 */ /* 0x000fe20008000818 */
[----:B------:R-:W-:Y:S02]  /*a250*/  R2UR UR6, R8 ;  /* 0x00000000080672ca */ /* 0x000fe400000e0000 */
[----:B------:R-:W-:Y:S02]  /*a260*/  R2UR UR7, R9 ;  /* 0x00000000090772ca */ /* 0x000fe400000e0000 */
[----:B------:R-:W-:Y:S02]  /*a270*/  R2UR UR4, R6 ;  /* 0x00000000060472ca */ /* 0x000fe400000e0000 */
[----:B------:R-:W-:Y:S02]  /*a280*/  R2UR UR5, R7 ;  /* 0x00000000070572ca */ /* 0x000fe400000e0000 */
[----:B------:R-:W-:-:S05]  /*a290*/  IADD3 R9, -R186, R3, R184 ;  /* 0x00000003ba097210 */ /* 0x000fca0007ffe1b8 */
[----:B------:R-:W-:-:S04]  /*a2a0*/  IMAD.IADD R9, R9, 0x1, -R22 ;  /* 0x0000000109097824 */ /* 0x000fc800078e0a16 */
[----:B------:R-:W-:Y:S01]  /*a2b0*/  VIADD R59, R9, UR40 ;  /* 0x00000028093b7c36 */ /* 0x000fe20008000000 */
[----:B------:R-:W-:Y:S02]  /*a2c0*/  WARPGROUP.DEPBAR.LE gsb0, 0x0 ;  /* 0x00008000000079c5 */ /* 0x000fe40000010000 */
[----:B------:R-:W-:-:S06]  /*a2d0*/  WARPGROUP.ARRIVE ;  /* 0x00000000000079c5 */ /* 0x000fcc0000000000 */
[----:B------:R-:W-:Y:S01]  /*a2e0*/  HGMMA.64x64x16.F32 R24, gdesc[UR4], R24, gsb0 ;  /* 0x00e00000041879f0 */ /* 0x000fe20008000818 */
[----:B------:R-:W-:Y:S02]  /*a2f0*/  ULDC UR4, c[0x0][0x9dc] ;  /* 0x0002770000047ab9 */ /* 0x000fe40000000800 */
[----:B------:R-:W-:-:S05]  /*a300*/  IMAD.U32 R188, RZ, RZ, UR4 ;  /* 0x00000004ffbc7e24 */ /* 0x000fca000f8e00ff */
[----:B------:R-:W-:-:S05]  /*a310*/  LOP3.LUT R8, RZ, R188, RZ, 0x33, !PT ;  /* 0x000000bcff087212 */ /* 0x000fca00078e33ff */
[----:B------:R-:W-:Y:S01]  /*a320*/  IMAD.IADD R61, R9, 0x1, R8 ;  /* 0x00000001093d7824 */ /* 0x000fe200078e0208 */
[----:B------:R-:W-:Y:S02]  /*a330*/  WARPGROUP.DEPBAR.LE gsb0, 0x0 ;  /* 0x00008000000079c5 */ /* 0x000fe40000010000 */
[----:B------:R0:W-:Y:S02]  /*a340*/  @!P1 SYNCS.ARRIVE.TRANS64.RED.A1T0 RZ, [R0+URZ], RZ ;  /* 0x000000ff00ff99a7 */ /* 0x0001e4000810043f */
[----:B0-----:R-:W-:-:S04]  /*a350*/  IMAD R0, R189, 0x40, R192 ;  /* 0x00000040bd007824 */ /* 0x001fc800078e02c0 */
[----:B------:R-:W-:Y:S01]  /*a360*/  IMAD.IADD R8, R61, 0x1, R0 ;  /* 0x000000013d087824 */ /* 0x000fe200078e0200 */
[----:B------:R-:W-:Y:S01]  /*a370*/  VIADDMNMX R3, R0, R59, R20, PT ;  /* 0x0000003b00037246 */ /* 0x000fe20003800114 */
[----:B------:R-:W-:Y:S06]  /*a380*/  @P2 BRA `(.L_x_4738) ;  /* 0x0000000000582947 */ /* 0x000fec0003800000 */
[----:B------:R-:W-:Y:S01]  /*a390*/  IADD3 R9, R0, R184, -R186 ;  /* 0x000000b800097210 */ /* 0x000fe20007ffe8ba */
[----:B------:R-:W-:Y:S03]  /*a3a0*/  BSSY B0, `(.L_x_4739) ;  /* 0x0000010000007945 */ /* 0x000fe60003800000 */
[----:B------:R-:W-:-:S13]  /*a3b0*/  ISETP.GT.AND P2, PT, R9, -0x1, PT ;  /* 0xffffffff0900780c */ /* 0x000fda0003f44270 */
[----:B------:R-:W-:Y:S05]  /*a3c0*/  @P2 BRA `(.L_x_4740) ;  /* 0x0000000000202947 */ /* 0x000fea0003800000 */
[----:B------:R-:W-:Y:S01]  /*a3d0*/  UISETP.NE.AND UP0, UPT, UR41, 0x1, UPT ;  /* 0x000000012900788c */ /* 0x000fe2000bf05270 */
[----:B------:R-:W-:-:S05]  /*a3e0*/  LOP3.LUT R9, RZ, R9, RZ, 0x33, !PT ;  /* 0x00000009ff097212 */ /* 0x000fca00078e33ff */
[----:B------:R-:W-:-:S05]  /*a3f0*/  PLOP3.LUT P2, PT, PT, PT, UP0, 0x80, 0x0 ;  /* 0x000000000000781c */ /* 0x000fca0003f4f008 */
[----:B------:R-:W-:-:S08]  /*a400*/  @UP0 ULDC.64 UR4, c[0x0][0x9e8] ;  /* 0x00027a0000040ab9 */ /* 0x000fd00000000a00 */
[----:B------:R-:W-:-:S05]  /*a410*/  @P2 IMAD.HI.U32 R58, R9, UR4, RZ ;  /* 0x00000004093a2c27 */ /* 0x000fca000f8e00ff */
[----:B------:R-:W-:-:S04]  /*a420*/  @P2 SHF.R.U32.HI R9, RZ, UR5, R58 ;  /* 0x00000005ff092c19 */ /* 0x000fc8000801163a */
[----:B------:R-:W-:Y:S01]  /*a430*/  LOP3.LUT R9, RZ, R9, RZ, 0x33, !PT ;  /* 0x00000009ff097212 */ /* 0x000fe200078e33ff */
[----:B------:R-:W-:Y:S06]  /*a440*/  BRA `(.L_x_4741) ;  /* 0x0000000000147947 */ /* 0x000fec0003800000 */
.L_x_4740:
[----:B------:R-:W-:-:S06]  /*a450*/  UISETP.NE.AND UP0, UPT, UR41, 0x1, UPT ;  /* 0x000000012900788c */ /* 0x000fcc000bf05270 */
[----:B------:R-:W-:-:S05]  /*a460*/  PLOP3.LUT P2, PT, PT, PT, UP0, 0x80, 0x0 ;  /* 0x000000000000781c */ /* 0x000fca0003f4f008 */
[----:B------:R-:W-:-:S08]  /*a470*/  @UP0 ULDC.64 UR4, c[0x0][0x9e8] ;  /* 0x00027a0000040ab9 */ /* 0x000fd00000000a00 */
[----:B------:R-:W-:-:S05]  /*a480*/  @P2 IMAD.HI.U32 R58, R9, UR4, RZ ;  /* 0x00000004093a2c27 */ /* 0x000fca000f8e00ff */
[----:B------:R-:W-:-:S07]  /*a490*/  @P2 SHF.R.U32.HI R9, RZ, UR5, R58 ;  /* 0x00000005ff092c19 */ /* 0x000fce000801163a */
.L_x_4741:
[----:B------:R-:W-:Y:S05]  /*a4a0*/  BSYNC B0 ;  /* 0x0000000000007941 */ /* 0x000fea0003800000 */
.L_x_4739:
[----:B------:R-:W-:-:S04]  /*a4b0*/  IMAD R9, R9, UR41, -R15 ;  /* 0x0000002909097c24 */ /* 0x000fc8000f8e0a0f */
[----:B------:R-:W-:-:S05]  /*a4c0*/  IMAD.IADD R9, R9, 0x1, -R22 ;  /* 0x0000000109097824 */ /* 0x000fca00078e0a16 */
[----:B------:R-:W-:Y:S02]  /*a4d0*/  VIMNMX R8, R8, R9, !PT ;  /* 0x0000000908087248 */ /* 0x000fe40007fe0100 */
[----:B------:R-:W-:-:S07]  /*a4e0*/  VIADDMNMX R3, R9, UR41, R3, PT ;  /* 0x0000002909037c46 */ /* 0x000fce000b800103 */
.L_x_4738:
[C---:B------:R-:W-:Y:S01]  /*a4f0*/  ISETP.GE.AND P2, PT, R56.reuse, 0x2, PT ;  /* 0x000000023800780c */ /* 0x040fe20003f46270 */
[----:B------:R-:W-:Y:S01]  /*a500*/  UISETP.NE.AND UP0, UPT, UR47, URZ, UPT ;  /* 0x0000003f2f00728c */ /* 0x000fe2000bf05270 */
[----:B------:R-:W-:Y:S02]  /*a510*/  ISETP.GE.AND P6, PT, R56, 0xa, PT ;  /* 0x0000000a3800780c */ /* 0x000fe40003fc6270 */
[----:B------:R-:W-:Y:S02]  /*a520*/  ISETP.GT.AND P4, PT, R8, 0x1, !P2 ;  /* 0x000000010800780c */ /* 0x000fe40005784270 */
[----:B------:R-:W-:Y:S02]  /*a530*/  ISETP.GE.AND P3, PT, R56, 0x9, PT ;  /* 0x000000093800780c */ /* 0x000fe40003f66270 */
[----:B------:R-:W-:Y:S02]  /*a540*/  ISETP.LT.OR P4, PT, R3, 0x2, P4 ;  /* 0x000000020300780c */ /* 0x000fe40002781670 */
[----:B------:R-:W-:-:S02]  /*a550*/  P2R R58, PR, RZ, 0x40 ;  /* 0x00000040ff3a7803 */ /* 0x000fc40000000000 */
[----:B------:R-:W-:Y:S02]  /*a560*/  FSEL R63, R25, -INF , !P4 ;  /* 0xff800000193f7808 */ /* 0x000fe40006000000 */
[C---:B------:R-:W-:Y:S02]  /*a570*/  ISETP.GT.AND P4, PT, R8.reuse, 0x9, !P6 ;  /* 0x000000090800780c */ /* 0x040fe40007784270 */
[----:B------:R-:W-:Y:S02]  /*a580*/  ISETP.GT.AND P5, PT, R8, 0x8, !P3 ;  /* 0x000000080800780c */ /* 0x000fe40005fa4270 */
[----:B------:R-:W-:Y:S02]  /*a590*/  ISETP.LT.OR P4, PT, R3, 0xa, P4 ;  /* 0x0000000a0300780c */ /* 0x000fe40002781670 */
[----:B------:R-:W-:Y:S02]  /*a5a0*/  ISETP.GE.AND P6, PT, R56, 0x11, PT ;  /* 0x000000113800780c */ /* 0x000fe40003fc6270 */
[----:B------:R-:W-:-:S02]  /*a5b0*/  FSEL R67, R29, -INF , !P4 ;  /* 0xff8000001d437808 */ /* 0x000fc40006000000 */
[C---:B------:R-:W-:Y:S02]  /*a5c0*/  ISETP.LT.OR P5, PT, R3.reuse, 0x9, P5 ;  /* 0x000000090300780c */ /* 0x040fe40002fa1670 */
[----:B------:R-:W-:Y:S02]  /*a5d0*/  ISETP.GT.AND P4, PT, R8, 0x10, !P6 ;  /* 0x000000100800780c */ /* 0x000fe40007784270 */
[----:B------:R-:W-:Y:S02]  /*a5e0*/  FSEL R65, R28, -INF , !P5 ;  /* 0xff8000001c417808 */ /* 0x000fe40006800000 */
        /* <DEDUP_REMOVED lines=63> */
[----:B------:R-:W-:Y:S02]  /*a9e0*/  PLOP3.LUT P6, PT, PT, PT, UP0, 0x40, 0x0 ;  /* 0x000000000000781c */ /* 0x000fe40003fce808 */
[----:B------:R-:W-:-:S11]  /*a9f0*/  VIADDMNMX R3, R3, R59, R20, PT ;  /* 0x0000003b03037246 */ /* 0x000fd60003800114 */
[----:B------:R-:W-:Y:S05]  /*aa00*/  @P6 BRA `(.L_x_4742) ;  /* 0x0000000000646947 */ /* 0x000fea0003800000 */
[----:B------:R-:W-:Y:S01]  /*aa10*/  IADD3 R9, R0, R184, -R186 ;  /* 0x000000b800097210 */ /* 0x000fe20007ffe8ba */
[----:B------:R-:W-:Y:S04]  /*aa20*/  BSSY B0, `(.L_x_4743) ;  /* 0x0000013000007945 */ /* 0x000fe80003800000 */
[----:B------:R-:W-:-:S05]  /*aa30*/  VIADD R9, R9, 0x8 ;  /* 0x0000000809097836 */ /* 0x000fca0000000000 */
[----:B------:R-:W-:-:S13]  /*aa40*/  ISETP.GT.AND P6, PT, R9, -0x1, PT ;  /* 0xffffffff0900780c */ /* 0x000fda0003fc4270 */
[----:B------:R-:W-:Y:S05]  /*aa50*/  @P6 BRA `(.L_x_4744) ;  /* 0x0000000000246947 */ /* 0x000fea0003800000 */
[----:B------:R-:W-:Y:S01]  /*aa60*/  UISETP.NE.AND UP0, UPT, UR41, 0x1, UPT ;  /* 0x000000012900788c */ /* 0x000fe2000bf05270 */
[----:B------:R-:W-:-:S05]  /*aa70*/  LOP3.LUT R9, RZ, R9, RZ, 0x33, !PT ;  /* 0x00000009ff097212 */ /* 0x000fca00078e33ff */
[----:B------:R-:W-:-:S05]  /*aa80*/  PLOP3.LUT P6, PT, PT, PT, UP0, 0x80, 0x0 ;  /* 0x000000000000781c */ /* 0x000fca0003fcf008 */
[----:B------:R-:W-:-:S08]  /*aa90*/  @UP0 ULDC.64 UR4, c[0x0][0x9e8] ;  /* 0x00027a0000040ab9 */ /* 0x000fd00000000a00 */
[----:B------:R-:W-:Y:S01]  /*aaa0*/  @P6 IMAD.HI.U32 R20, R9, UR4, RZ ;  /* 0x0000000409146c27 */ /* 0x000fe2000f8e00ff */
[----:B------:R-:W-:-:S13]  /*aab0*/  PLOP3.LUT P6, PT, PT, PT, UP0, 0x80, 0x0 ;  /* 0x000000000000781c */ /* 0x000fda0003fcf008 */
[----:B------:R-:W-:-:S04]  /*aac0*/  @P6 SHF.R.U32.HI R9, RZ, UR5, R20 ;  /* 0x00000005ff096c19 */ /* 0x000fc80008011614 */
[----:B------:R-:W-:Y:S01]  /*aad0*/  LOP3.LUT R9, RZ, R9, RZ, 0x33, !PT ;  /* 0x00000009ff097212 */ /* 0x000fe200078e33ff */
[----:B------:R-:W-:Y:S06]  /*aae0*/  BRA `(.L_x_4745) ;  /* 0x0000000000187947 */ /* 0x000fec0003800000 */
.L_x_4744:
[----:B------:R-:W-:-:S06]  /*aaf0*/  UISETP.NE.AND UP0, UPT, UR41, 0x1, UPT ;  /* 0x000000012900788c */ /* 0x000fcc000bf05270 */
[----:B------:R-:W-:-:S05]  /*ab00*/  PLOP3.LUT P6, PT, PT, PT, UP0, 0x80, 0x0 ;  /* 0x000000000000781c */ /* 0x000fca0003fcf008 */
[----:B------:R-:W-:-:S08]  /*ab10*/  @UP0 ULDC.64 UR4, c[0x0][0x9e8] ;  /* 0x00027a0000040ab9 */ /* 0x000fd00000000a00 */
[----:B------:R-:W-:Y:S01]  /*ab20*/  @P6 IMAD.HI.U32 R20, R9, UR4, RZ ;  /* 0x0000000409146c27 */ /* 0x000fe2000f8e00ff */
[----:B------:R-:W-:-:S13]  /*ab30*/  PLOP3.LUT P6, PT, PT, PT, UP0, 0x80, 0x0 ;  /* 0x000000000000781c */ /* 0x000fda0003fcf008 */
[----:B------:R-:W-:-:S07]  /*ab40*/  @P6 SHF.R.U32.HI R9, RZ, UR5, R20 ;  /* 0x00000005ff096c19 */ /* 0x000fce0008011614 */
.L_x_4745:
[----:B------:R-:W-:Y:S05]  /*ab50*/  BSYNC B0 ;  /* 0x0000000000007941 */ /* 0x000fea0003800000 */
.L_x_4743:
[----:B------:R-:W-:-:S04]  /*ab60*/  IMAD R9, R9, UR41, -R15 ;  /* 0x0000002909097c24 */ /* 0x000fc8000f8e0a0f */
[----:B------:R-:W-:-:S05]  /*ab70*/  IMAD.IADD R9, R9, 0x1, -R22 ;  /* 0x0000000109097824 */ /* 0x000fca00078e0a16 */
[----:B------:R-:W-:Y:S02]  /*ab80*/  VIMNMX R8, R8, R9, !PT ;  /* 0x0000000908087248 */ /* 0x000fe40007fe0100 */
[----:B------:R-:W-:-:S07]  /*ab90*/  VIADDMNMX R3, R9, UR41, R3, PT ;  /* 0x0000002909037c46 */ /* 0x000fce000b800103 */
.L_x_4742:
        /* <DEDUP_REMOVED lines=33> */
[----:B------:R-:W-:Y:S02]  /*adb0*/  ISETP.GT.AND P3, PT, R8, 0x8, !P3 ;  /* 0x000000080800780c */ /* 0x000fe40005f64270 */
[----:B------:R-:W-:Y:S02]  /*adc0*/  FSEL R38, R38, -INF , !P2 ;  /* 0xff80000026267808 */ /* 0x000fe40005000000 */
[----:B------:R-:W-:Y:S02]  /*add0*/  ISETP.NE.AND P2, PT, R36, RZ, PT ;  /* 0x000000ff2400720c */ /* 0x000fe40003f45270 */
[----:B------:R-:W-:Y:S02]  /*ade0*/  FMNMX.FTZ R9, R85, R9, !PT ;  /* 0x0000000955097209 */ /* 0x000fe40007810000 */
[----:B------:R-:W-:-:S02]  /*adf0*/  ISETP.GT.AND P2, PT, R8, 0x19, !P2 ;  /* 0x000000190800780c */ /* 0x000fc40005744270 */
[C---:B------:R-:W-:Y:S02]  /*ae00*/  ISETP.LT.OR P3, PT, R3.reuse, 0x9, P3 ;  /* 0x000000090300780c */ /* 0x040fe40001f61670 */
[----:B------:R-:W-:Y:S02]  /*ae10*/  ISETP.LT.OR P2, PT, R3, 0x1a, P2 ;  /* 0x0000001a0300780c */ /* 0x000fe40001741670 */
[----:B------:R-:W-:Y:S02]  /*ae20*/  FMNMX.FTZ R20, R53, R9, !PT ;  /* 0x0000000935147209 */ /* 0x000fe40007810000 */
[----:B------:R-:W-:Y:S02]  /*ae30*/  FSEL R32, R39, -INF , !P2 ;  /* 0xff80000027207808 */ /* 0x000fe40005000000 */
[----:B------:R-:W-:Y:S01]  /*ae40*/  ISETP.NE.AND P2, PT, R37, RZ, PT ;  /* 0x000000ff2500720c */ /* 0x000fe20003f45270 */
[----:B------:R-:W0:Y:S01]  /*ae50*/  SHFL.BFLY PT, R9, R20, 0x2, 0x1f ;  /* 0x0c401f0014097f89 */ /* 0x000e2200000e0000 */
        /* <DEDUP_REMOVED lines=8> */
[C---:B------:R-:W-:Y:S02]  /*aee0*/  ISETP.GT.AND P2, PT, R8.reuse, 0x21, !P2 ;  /* 0x000000210800780c */ /* 0x040fe40005744270 */
[----:B------:R-:W-:Y:S02]  /*aef0*/  ISETP.GT.AND P5, PT, R8, 0x38, !P5 ;  /* 0x000000380800780c */ /* 0x000fe40006fa4270 */
[C---:B------:R-:W-:Y:S02]  /*af00*/  ISETP.LT.OR P2, PT, R3.reuse, 0x22, P2 ;  /* 0x000000220300780c */ /* 0x040fe40001741670 */
[----:B------:R-:W-:Y:S02]  /*af10*/  ISETP.LT.OR P4, PT, R3, 0x32, P4 ;  /* 0x000000320300780c */ /* 0x000fe40002781670 */
[----:B------:R-:W-:-:S02]  /*af20*/  FSEL R36, R43, -INF , !P2 ;  /* 0xff8000002b247808 */ /* 0x000fc40005000000 */
[----:B------:R-:W-:Y:S02]  /*af30*/  ISETP.GT.AND P2, PT, R8, 0x28, !P3 ;  /* 0x000000280800780c */ /* 0x000fe40005f44270 */
[----:B0-----:R-:W-:Y:S02]  /*af40*/  FMNMX.FTZ R29, R20, R9, !PT ;  /* 0x00000009141d7209 */ /* 0x001fe40007810000 */
[----:B------:R-:W-:Y:S02]  /*af50*/  ISETP.LT.OR P2, PT, R3, 0x29, P2 ;  /* 0x000000290300780c */ /* 0x000fe40001741670 */
[----:B------:R-:W-:Y:S01]  /*af60*/  ISETP.NE.AND P3, PT, R60, RZ, PT ;  /* 0x000000ff3c00720c */ /* 0x000fe20003f65270 */
[----:B------:R-:W0:Y:S01]  /*af70*/  SHFL.BFLY PT, R40, R29, 0x1, 0x1f ;  /* 0x0c201f001d287f89 */ /* 0x000e2200000e0000 */
[----:B------:R-:W-:Y:S02]  /*af80*/  FSEL R46, R46, -INF , !P2 ;  /* 0xff8000002e2e7808 */ /* 0x000fe40005000000 */
[----:B------:R-:W-:-:S02]  /*af90*/  ISETP.GT.AND P2, PT, R8, RZ, !P6 ;  /* 0x000000ff0800720c */ /* 0x000fc40007744270 */
[----:B------:R-:W-:Y:S02]  /*afa0*/  ISETP.GT.AND P3, PT, R8, 0x30, !P3 ;  /* 0x000000300800780c */ /* 0x000fe40005f64270 */
[C---:B------:R-:W-:Y:S02]  /*afb0*/  ISETP.LT.OR P2, PT, R3.reuse, 0x1, P2 ;  /* 0x000000010300780c */ /* 0x040fe40001741670 */
[----:B------:R-:W-:Y:S02]  /*afc0*/  ISETP.LT.OR P3, PT, R3, 0x31, P3 ;  /* 0x000000310300780c */ /* 0x000fe40001f61670 */
[----:B------:R-:W-:Y:S02]  /*afd0*/  FSEL R26, R26, -INF , !P2 ;  /* 0xff8000001a1a7808 */ /* 0x000fe40005000000 */
[----:B------:R-:W-:Y:S02]  /*afe0*/  ISETP.NE.AND P2, PT, R44, RZ, PT ;  /* 0x000000ff2c00720c */ /* 0x000fe40003f45270 */
[----:B------:R-:W-:-:S02]  /*aff0*/  FMNMX.FTZ R9, R26, R27, !PT ;  /* 0x0000001b1a097209 */ /* 0x000fc40007810000 */
[----:B------:R-:W-:Y:S02]  /*b000*/  ISETP.GT.AND P2, PT, R8, 0x29, !P2 ;  /* 0x000000290800780c */ /* 0x000fe40005744270 */
[----:B------:R-:W-:Y:S02]  /*b010*/  FMNMX.FTZ R9, R30, R9, !PT ;  /* 0x000000091e097209 */ /* 0x000fe40007810000 */
[----:B------:R-:W-:Y:S02]  /*b020*/  ISETP.LT.OR P2, PT, R3, 0x2a, P2 ;  /* 0x0000002a0300780c */ /* 0x000fe40001741670 */
[----:B------:R-:W-:Y:S02]  /*b030*/  FMNMX.FTZ R9, R24, R9, !PT ;  /* 0x0000000918097209 */ /* 0x000fe40007810000 */
[----:B------:R-:W-:Y:S02]  /*b040*/  ISETP.NE.AND P6, PT, R48, RZ, PT ;  /* 0x000000ff3000720c */ /* 0x000fe40003fc5270 */
[----:B------:R-:W-:-:S02]  /*b050*/  FMNMX.FTZ R15, R34, R9, !PT ;  /* 0x00000009220f7209 */ /* 0x000fc40007810000 */
[----:B0-----:R-:W-:Y:S02]  /*b060*/  FMNMX.FTZ R9, R29, R40, !PT ;  /* 0x000000281d097209 */ /* 0x001fe40007810000 */
[----:B------:R-:W-:Y:S02]  /*b070*/  FMNMX.FTZ R25, R28, R15, !PT ;  /* 0x0000000f1c197209 */ /* 0x000fe40007810000 */
[----:B------:R-:W-:Y:S02]  /*b080*/  MOV R15, UR4 ;  /* 0x00000004000f7c02 */ /* 0x000fe40008000f00 */
[----:B------:R-:W-:Y:S02]  /*b090*/  FMNMX.FTZ R25, R38, R25, !PT ;  /* 0x0000001926197209 */ /* 0x000fe40007810000 */
[----:B------:R-:W-:Y:S01]  /*b0a0*/  FSEL R40, R47, -INF , !P2 ;  /* 0xff8000002f287808 */ /* 0x000fe20005000000 */
[----:B------:R-:W-:Y:S01]  /*b0b0*/  FMUL.FTZ R20, R9, R15 ;  /* 0x0000000f09147220 */ /* 0x000fe20000410000 */
[----:B------:R-:W-:-:S02]  /*b0c0*/  FMNMX.FTZ R25, R32, R25, !PT ;  /* 0x0000001920197209 */ /* 0x000fc40007810000 */
[----:B------:R-:W-:Y:S02]  /*b0d0*/  FSETP.NEU.FTZ.AND P2, PT, R9, -INF , PT ;  /* 0xff8000000900780b */ /* 0x000fe40003f5d000 */
[----:B------:R-:W-:Y:S02]  /*b0e0*/  FMNMX.FTZ R25, R42, R25, !PT ;  /* 0x000000192a197209 */ /* 0x000fe40007810000 */
[----:B------:R-:W-:Y:S02]  /*b0f0*/  FSEL R50, R50, -INF , !P3 ;  /* 0xff80000032327808 */ /* 0x000fe40005800000 */
[----:B------:R-:W-:Y:S02]  /*b100*/  FMNMX.FTZ R25, R36, R25, !PT ;  /* 0x0000001924197209 */ /* 0x000fe40007810000 */
[----:B------:R-:W-:Y:S02]  /*b110*/  FSEL R48, R20, RZ, P2 ;  /* 0x000000ff14307208 */ /* 0x000fe40001000000 */
[----:B------:R-:W-:-:S02]  /*b120*/  FMNMX.FTZ R25, R46, R25, !PT ;  /* 0x000000192e197209 */ /* 0x000fc40007810000 */
[----:B------:R-:W-:Y:S01]  /*b130*/  ISETP.GT.AND P2, PT, R8, 0x39, !P6 ;  /* 0x000000390800780c */ /* 0x000fe20007744270 */
[--C-:B------:R-:W-:Y:S01]  /*b140*/  FFMA.FTZ R20, R33, R15, -R48.reuse ;  /* 0x0000000f21147223 */ /* 0x100fe20000010830 */
[----:B------:R-:W-:Y:S01]  /*b150*/  FMNMX.FTZ R25, R40, R25, !PT ;  /* 0x0000001928197209 */ /* 0x000fe20007810000 */
[-CC-:B------:R-:W-:Y:S01]  /*b160*/  FFMA.FTZ R29, R63, R15.reuse, -R48.reuse ;  /* 0x0000000f3f1d7223 */ /* 0x180fe20000010830 */
[----:B------:R-:W-:Y:S01]  /*b170*/  ISETP.LT.OR P5, PT, R3, 0x39, P5 ;  /* 0x000000390300780c */ /* 0x000fe20002fa1670 */
[----:B------:R0:W-:Y:S01]  /*b180*/  MUFU.EX2 R164, R20 ;  /* 0x0000001400a47308 */ /* 0x0001e20000000800 */
[----:B------:R-:W-:Y:S01]  /*b190*/  FSEL R8, R51, -INF , !P4 ;  /* 0xff80000033087808 */ /* 0x000fe20006000000 */
[--C-:B------:R-:W-:Y:S01]  /*b1a0*/  FFMA.FTZ R31, R67, R15, -R48.reuse ;  /* 0x0000000f431f7223 */ /* 0x100fe20000010830 */
[----:B------:R-:W-:Y:S01]  /*b1b0*/  FMNMX.FTZ R25, R50, R25, !PT ;  /* 0x0000001932197209 */ /* 0x000fe20007810000 */
[-CC-:B------:R-:W-:Y:S01]  /*b1c0*/  FFMA.FTZ R33, R69, R15.reuse, -R48.reuse ;  /* 0x0000000f45217223 */ /* 0x180fe20000010830 */
[----:B------:R-:W-:Y:S01]  /*b1d0*/  ISETP.LT.OR P2, PT, R3, 0x3a, P2 ;  /* 0x0000003a0300780c */ /* 0x000fe20001741670 */
[--C-:B------:R-:W-:Y:S01]  /*b1e0*/  FFMA.FTZ R3, R65, R15, -R48.reuse ;  /* 0x0000000f41037223 */ /* 0x100fe20000010830 */
[----:B------:R-:W-:Y:S01]  /*b1f0*/  FSEL R54, R54, -INF , !P5 ;  /* 0xff80000036367808 */ /* 0x000fe20006800000 */
[----:B------:R-:W1:Y:S01]  /*b200*/  MUFU.EX2 R29, R29 ;  /* 0x0000001d001d7308 */ /* 0x000e620000000800 */
[----:B------:R-:W-:Y:S01]  /*b210*/  FMNMX.FTZ R25, R8, R25, !PT ;  /* 0x0000001908197209 */ /* 0x000fe20007810000 */
[-CC-:B------:R-:W-:Y:S01]  /*b220*/  FFMA.FTZ R43, R45, R15.reuse, -R48.reuse ;  /* 0x0000000f2d2b7223 */ /* 0x180fe20000010830 */
[----:B------:R-:W-:Y:S01]  /*b230*/  FSEL R44, R55, -INF , !P2 ;  /* 0xff800000372c7808 */ /* 0x000fe20005000000 */
[--C-:B------:R-:W-:Y:S01]  /*b240*/  FFMA.FTZ R45, R49, R15, -R48.reuse ;  /* 0x0000000f312d7223 */ /* 0x100fe20000010830 */
[----:B------:R-:W-:Y:S01]  /*b250*/  FMNMX.FTZ R25, R54, R25, !PT ;  /* 0x0000001936197209 */ /* 0x000fe20007810000 */
[-CC-:B------:R-:W-:Y:S01]  /*b260*/  FFMA.FTZ R35, R71, R15.reuse, -R48.reuse ;  /* 0x0000000f47237223 */ /* 0x180fe20000010830 */
[--C-:B------:R-:W-:Y:S01]  /*b270*/  FFMA.FTZ R37, R73, R15, -R48.reuse ;  /* 0x0000000f49257223 */ /* 0x100fe20000010830 */
[----:B------:R-:W-:Y:S01]  /*b280*/  MUFU.EX2 R166, R3 ;  /* 0x0000000300a67308 */ /* 0x000fe20000000800 */
[----:B------:R-:W-:Y:S01]  /*b290*/  FMNMX.FTZ R25, R44, R25, !PT ;  /* 0x000000192c197209 */ /* 0x000fe20007810000 */
[-CC-:B------:R-:W-:Y:S01]  /*b2a0*/  FFMA.FTZ R39, R75, R15.reuse, -R48.reuse ;  /* 0x0000000f4b277223 */ /* 0x180fe20000010830 */
[----:B------:R-:W-:-:S03]  /*b2b0*/  FFMA.FTZ R41, R77, R15, -R48 ;  /* 0x0000000f4d297223 */ /* 0x000fc60000010830 */
[----:B0-----:R-:W0:Y:S02]  /*b2c0*/  SHFL.BFLY PT, R20, R25, 0x2, 0x1f ;  /* 0x0c401f0019147f89 */ /* 0x001e2400000e0000 */
[----:B------:R-:W-:Y:S08]  /*b2d0*/  MUFU.EX2 R31, R31 ;  /* 0x0000001f001f7308 */ /* 0x000ff00000000800 */
[----:B------:R1:W-:Y:S08]  /*b2e0*/  MUFU.EX2 R56, R45 ;  /* 0x0000002d00387308 */ /* 0x0003f00000000800 */
[----:B------:R-:W-:Y:S01]  /*b2f0*/  MUFU.EX2 R33, R33 ;  /* 0x0000002100217308 */ /* 0x000fe20000000800 */
[----:B-1----:R-:W-:Y:S01]  /*b300*/  FADD.FTZ R45, R164, R29 ;  /* 0x0000001da42d7221 */ /* 0x002fe20000010000 */
[----:B------:R-:W-:-:S02]  /*b310*/  F2FP.F16.F32.PACK_AB R164, R29, R164 ;  /* 0x000000a41da4723e */ /* 0x000fc400000000ff */
[----:B0-----:R-:W-:Y:S01]  /*b320*/  FMNMX.FTZ R3, R25, R20, !PT ;  /* 0x0000001419037209 */ /* 0x001fe20007810000 */
[----:B------:R-:W-:-:S03]  /*b330*/  FFMA.FTZ R25, R79, R15, -R48 ;  /* 0x0000000f4f197223 */ /* 0x000fc60000010830 */
[----:B------:R0:W-:Y:S01]  /*b340*/  MUFU.EX2 R160, R35 ;  /* 0x0000002300a07308 */ /* 0x0001e20000000800 */
[----:B------:R-:W1:Y:S07]  /*b350*/  SHFL.BFLY PT, R20, R3, 0x1, 0x1f ;  /* 0x0c201f0003147f89 */ /* 0x000e6e00000e0000 */
[----:B------:R4:W-:Y:S01]  /*b360*/  MUFU.EX2 R156, R25 ;  /* 0x00000019009c7308 */ /* 0x0009e20000000800 */
[----:B0-----:R-:W-:-:S07]  /*b370*/  FFMA.FTZ R35, R81, R15, -R48 ;  /* 0x0000000f51237223 */ /* 0x001fce0000010830 */
[----:B------:R-:W-:Y:S08]  /*b380*/  MUFU.EX2 R37, R37 ;  /* 0x0000002500257308 */ /* 0x000ff00000000800 */
[----:B------:R0:W-:Y:S01]  /*b390*/  MUFU.EX2 R162, R39 ;  /* 0x0000002700a27308 */ /* 0x0001e20000000800 */
[----:B-1----:R-:W-:Y:S01]  /*b3a0*/  FMNMX.FTZ R20, R3, R20, !PT ;  /* 0x0000001403147209 */ /* 0x002fe20007810000 */
[----:B------:R-:W-:-:S03]  /*b3b0*/  FFMA.FTZ R3, R85, R15, -R48 ;  /* 0x0000000f55037223 */ /* 0x000fc60000010830 */
[C---:B------:R-:W-:Y:S01]  /*b3c0*/  FSETP.NEU.FTZ.AND P2, PT, R20.reuse, -INF , PT ;  /* 0xff8000001400780b */ /* 0x040fe20003f5d000 */
[-C--:B----4-:R-:W-:Y:S02]  /*b3d0*/  FMUL.FTZ R25, R20, R15.reuse ;  /* 0x0000000f14197220 */ /* 0x090fe40000410000 */
[----:B------:R-:W-:Y:S01]  /*b3e0*/  MUFU.EX2 R41, R41 ;  /* 0x0000002900297308 */ /* 0x000fe20000000800 */
[-CC-:B0-----:R-:W-:Y:S01]  /*b3f0*/  FFMA.FTZ R39, R83, R15.reuse, -R48.reuse ;  /* 0x0000000f53277223 */ /* 0x181fe20000010830 */
[----:B------:R-:W-:Y:S01]  /*b400*/  FFMA.FTZ R48, R53, R15, -R48 ;  /* 0x0000000f35307223 */ /* 0x000fe20000010830 */
[----:B------:R-:W-:-:S05]  /*b410*/  FSEL R25, R25, RZ, P2 ;  /* 0x000000ff19197208 */ /* 0x000fca0001000000 */
        /* <DEDUP_REMOVED lines=16> */
[----:B------:R-:W0:Y:S01]  /*b520*/  MUFU.EX2 R27, R27 ;  /* 0x0000001b001b7308 */ /* 0x000e220000000800 */
[-CC-:B------:R-:W-:Y:S01]  /*b530*/  FFMA.FTZ R54, R54, R15.reuse, -R25.reuse ;  /* 0x0000000f36367223 */ /* 0x180fe20000010819 */
[----:B------:R-:W-:-:S06]  /*b540*/  FFMA.FTZ R25, R44, R15, -R25 ;  /* 0x0000000f2c197223 */ /* 0x000fcc0000010819 */
[----:B------:R-:W1:Y:S08]  /*b550*/  MUFU.EX2 R30, R30 ;  /* 0x0000001e001e7308 */ /* 0x000e700000000800 */
[----:B------:R4:W5:Y:S01]  /*b560*/  MUFU.EX2 R167, R24 ;  /* 0x0000001800a77308 */ /* 0x0009620000000800 */
[----:B0-----:R-:W-:-:S07]  /*b570*/  F2FP.F16.F32.PACK_AB R165, R27, R26 ;  /* 0x0000001a1ba5723e */ /* 0x001fce00000000ff */
[----:B------:R-:W0:Y:S01]  /*b580*/  MUFU.EX2 R34, R34 ;  /* 0x0000002200227308 */ /* 0x000e220000000800 */
[----:B----4-:R-:W-:Y:S01]  /*b590*/  FADD.FTZ R24, R166, R45 ;  /* 0x0000002da6187221 */ /* 0x010fe20000010000 */
[----:B------:R-:W-:Y:S01]  /*b5a0*/  FADD.FTZ R45, R26, R27 ;  /* 0x0000001b1a2d7221 */ /* 0x000fe20000010000 */
[----:B------:R-:W-:-:S05]  /*b5b0*/  F2FP.F16.F32.PACK_AB R166, R31, R166 ;  /* 0x000000a61fa6723e */ /* 0x000fca00000000ff */
[----:B------:R4:W2:Y:S08]  /*b5c0*/  MUFU.EX2 R161, R28 ;  /* 0x0000001c00a17308 */ /* 0x0008b00000000800 */
[----:B------:R-:W3:Y:S01]  /*b5d0*/  MUFU.EX2 R38, R38 ;  /* 0x0000002600267308 */ /* 0x000ee20000000800 */
[----:B----4-:R-:W-:Y:S01]  /*b5e0*/  FADD.FTZ R28, R31, R24 ;  /* 0x000000181f1c7221 */ /* 0x010fe20000010000 */
[----:B-1----:R-:W-:-:S03]  /*b5f0*/  FADD.FTZ R24, R30, R45 ;  /* 0x0000002d1e187221 */ /* 0x002fc60000010000 */
[----:B------:R-:W-:Y:S01]  /*b600*/  FADD.FTZ R49, R33, R28 ;  /* 0x0000001c21317221 */ /* 0x000fe20000010000 */
[C---:B-----5:R-:W-:Y:S01]  /*b610*/  FADD.FTZ R47, R167.reuse, R24 ;  /* 0x00000018a72f7221 */ /* 0x060fe20000010000 */
[----:B------:R-:W-:Y:S01]  /*b620*/  F2FP.F16.F32.PACK_AB R167, R167, R30 ;  /* 0x0000001ea7a7723e */ /* 0x000fe200000000ff */
[----:B------:R-:W1:Y:S01]  /*b630*/  MUFU.EX2 R163, R32 ;  /* 0x0000002000a37308 */ /* 0x000e620000000800 */
[----:B------:R-:W-:Y:S01]  /*b640*/  FADD.FTZ R28, R160, R49 ;  /* 0x00000031a01c7221 */ /* 0x000fe20000010000 */
[----:B0-----:R-:W-:Y:S01]  /*b650*/  FADD.FTZ R24, R34, R47 ;  /* 0x0000002f22187221 */ /* 0x001fe20000010000 */
[----:B------:R-:W-:Y:S01]  /*b660*/  F2FP.F16.F32.PACK_AB R160, R160, R33 ;  /* 0x00000021a0a0723e */ /* 0x000fe200000000ff */
[----:B------:R0:W-:Y:S01]  /*b670*/  STSM.16.M88.4 [R195+0x26800], R164 ;  /* 0x026800a4c3007844 */ /* 0x0001e20000000200 */
[----:B------:R-:W-:Y:S01]  /*b680*/  FADD.FTZ R47, R37, R28 ;  /* 0x0000001c252f7221 */ /* 0x000fe20000010000 */
[C---:B--2---:R-:W-:Y:S01]  /*b690*/  FADD.FTZ R29, R161.reuse, R24 ;  /* 0x00000018a11d7221 */ /* 0x044fe20000010000 */
[----:B------:R-:W-:Y:S01]  /*b6a0*/  F2FP.F16.F32.PACK_AB R161, R161, R34 ;  /* 0x00000022a1a1723e */ /* 0x000fe200000000ff */
[----:B------:R-:W2:Y:S01]  /*b6b0*/  MUFU.EX2 R42, R42 ;  /* 0x0000002a002a7308 */ /* 0x000ea20000000800 */
[C---:B------:R-:W-:Y:S01]  /*b6c0*/  FADD.FTZ R24, R162.reuse, R47 ;  /* 0x0000002fa2187221 */ /* 0x040fe20000010000 */
[----:B------:R-:W-:-:S03]  /*b6d0*/  F2FP.F16.F32.PACK_AB R162, R162, R37 ;  /* 0x00000025a2a2723e */ /* 0x000fc600000000ff */
[----:B------:R-:W-:-:S03]  /*b6e0*/  FADD.FTZ R31, R41, R24 ;  /* 0x00000018291f7221 */ /* 0x000fc60000010000 */
[----:B------:R-:W4:Y:S01]  /*b6f0*/  MUFU.EX2 R157, R36 ;  /* 0x00000024009d7308 */ /* 0x000f220000000800 */
[C---:B------:R-:W-:Y:S01]  /*b700*/  FADD.FTZ R24, R156.reuse, R31 ;  /* 0x0000001f9c187221 */ /* 0x040fe20000010000 */
[----:B------:R-:W-:-:S06]  /*b710*/  F2FP.F16.F32.PACK_AB R156, R156, R41 ;  /* 0x000000299c9c723e */ /* 0x000fcc00000000ff */
[----:B------:R-:W5:Y:S08]  /*b720*/  MUFU.EX2 R46, R46 ;  /* 0x0000002e002e7308 */ /* 0x000f700000000800 */
[----:B------:R3:W-:Y:S08]  /*b730*/  MUFU.EX2 R45, R8 ;  /* 0x00000008002d7308 */ /* 0x0007f00000000800 */
[----:B------:R-:W0:Y:S01]  /*b740*/  MUFU.EX2 R52, R43 ;  /* 0x0000002b00347308 */ /* 0x000e220000000800 */
[----:B---3--:R-:W-:-:S04]  /*b750*/  FADD.FTZ R8, R38, R29 ;  /* 0x0000001d26087221 */ /* 0x008fc80000010000 */
[C---:B-1----:R-:W-:Y:S01]  /*b760*/  FADD.FTZ R29, R163.reuse, R8 ;  /* 0x00000008a31d7221 */ /* 0x042fe20000010000 */
[----:B------:R-:W-:Y:S02]  /*b770*/  F2FP.F16.F32.PACK_AB R163, R163, R38 ;  /* 0x00000026a3a3723e */ /* 0x000fe400000000ff */
[----:B------:R-:W1:Y:S01]  /*b780*/  MUFU.EX2 R43, R40 ;  /* 0x00000028002b7308 */ /* 0x000e620000000800 */
[----:B--2---:R-:W-:Y:S01]  /*b790*/  FADD.FTZ R8, R42, R29 ;  /* 0x0000001d2a087221 */ /* 0x004fe20000010000 */
[----:B------:R-:W-:Y:S01]  /*b7a0*/  FADD.FTZ R29, R35, R24 ;  /* 0x00000018231d7221 */ /* 0x000fe20000010000 */
[----:B------:R2:W-:Y:S02]  /*b7b0*/  STSM.16.M88.4 [R198], R160 ;  /* 0x000000a0c6007844 */ /* 0x0005e40000000200 */
[C---:B----4-:R-:W-:Y:S01]  /*b7c0*/  FADD.FTZ R27, R157.reuse, R8 ;  /* 0x000000089d1b7221 */ /* 0x050fe20000010000 */
[----:B------:R-:W-:Y:S02]  /*b7d0*/  F2FP.F16.F32.PACK_AB R157, R157, R42 ;  /* 0x0000002a9d9d723e */ /* 0x000fe400000000ff */
[----:B------:R-:W3:Y:S01]  /*b7e0*/  MUFU.EX2 R39, R39 ;  /* 0x0000002700277308 */ /* 0x000ee20000000800 */
[----:B-----5:R-:W-:Y:S01]  /*b7f0*/  FADD.FTZ R8, R46, R27 ;  /* 0x0000001b2e087221 */ /* 0x020fe20000010000 */
[C---:B0-----:R-:W-:Y:S01]  /*b800*/  F2FP.F16.F32.PACK_AB R158, R52.reuse, R35 ;  /* 0x00000023349e723e */ /* 0x041fe200000000ff */
[----:B------:R-:W-:-:S05]  /*b810*/  FADD.FTZ R52, R52, R29 ;  /* 0x0000001d34347221 */ /* 0x000fca0000010000 */
[----:B------:R-:W0:Y:S01]  /*b820*/  MUFU.EX2 R50, R50 ;  /* 0x0000003200327308 */ /* 0x000e220000000800 */
[C---:B-1----:R-:W-:Y:S01]  /*b830*/  F2FP.F16.F32.PACK_AB R159, R43.reuse, R46 ;  /* 0x0000002e2b9f723e */ /* 0x042fe200000000ff */
[----:B------:R-:W-:-:S04]  /*b840*/  FADD.FTZ R43, R43, R8 ;  /* 0x000000082b2b7221 */ /* 0x000fc80000010000 */
[----:B------:R2:W-:Y:S02]  /*b850*/  STSM.16.M88.4 [R196], R156 ;  /* 0x0000009cc4007844 */ /* 0x0005e40000000200 */
[----:B------:R-:W-:Y:S01]  /*b860*/  MUFU.EX2 R3, R3 ;  /* 0x0000000300037308 */ /* 0x000fe20000000800 */
[----:B---3--:R-:W-:Y:S01]  /*b870*/  F2FP.F16.F32.PACK_AB R152, R56, R39 ;  /* 0x000000273898723e */ /* 0x008fe200000000ff */
[----:B------:R-:W-:-:S04]  /*b880*/  FADD.FTZ R39, R39, R52 ;  /* 0x0000003427277221 */ /* 0x000fc80000010000 */
[----:B------:R-:W-:Y:S02]  /*b890*/  FADD.FTZ R56, R56, R39 ;  /* 0x0000002738387221 */ /* 0x000fe40000010000 */
[----:B------:R-:W1:Y:S01]  /*b8a0*/  MUFU.EX2 R48, R48 ;  /* 0x0000003000307308 */ /* 0x000e620000000800 */
[----:B0-----:R-:W-:Y:S01]  /*b8b0*/  F2FP.F16.F32.PACK_AB R153, R45, R50 ;  /* 0x000000322d99723e */ /* 0x001fe200000000ff */
[----:B------:R-:W-:-:S04]  /*b8c0*/  FADD.FTZ R50, R50, R43 ;  /* 0x0000002b32327221 */ /* 0x000fc80000010000 */
[----:B------:R-:W-:Y:S02]  /*b8d0*/  FADD.FTZ R45, R45, R50 ;  /* 0x000000322d2d7221 */ /* 0x000fe40000010000 */
[----:B------:R-:W0:Y:S08]  /*b8e0*/  MUFU.EX2 R54, R54 ;  /* 0x0000003600367308 */ /* 0x000e300000000800 */
[----:B------:R-:W3:Y:S01]  /*b8f0*/  MUFU.EX2 R25, R25 ;  /* 0x0000001900197308 */ /* 0x000ee20000000800 */
[----:B-1----:R-:W-:Y:S01]  /*b900*/  F2FP.F16.F32.PACK_AB R154, R48, R3 ;  /* 0x00000003309a723e */ /* 0x002fe200000000ff */
[----:B------:R-:W-:-:S04]  /*b910*/  FADD.FTZ R3, R3, R56 ;  /* 0x0000003803037221 */ /* 0x000fc80000010000 */
[----:B------:R-:W-:Y:S01]  /*b920*/  FADD.FTZ R3, R48, R3 ;  /* 0x0000000330037221 */ /* 0x000fe20000010000 */
[----:B0-----:R-:W-:Y:S01]  /*b930*/  FADD.FTZ R8, R54, R45 ;  /* 0x0000002d36087221 */ /* 0x001fe20000010000 */
[----:B---3--:R-:W-:-:S03]  /*b940*/  F2FP.F16.F32.PACK_AB R155, R25, R54 ;  /* 0x00000036199b723e */ /* 0x008fc600000000ff */
[----:B------:R-:W-:Y:S02]  /*b950*/  FADD.FTZ R8, R25, R8 ;  /* 0x0000000819087221 */ /* 0x000fe40000010000 */
[----:B------:R2:W-:Y:S01]  /*b960*/  STSM.16.M88.4 [R197], R152 ;  /* 0x00000098c5007844 */ /* 0x0005e20000000200 */
[----:B------:R-:W-:Y:S05]  /*b970*/  @!P0 BRA `(.L_x_4746) ;  /* 0x0000000000048947 */ /* 0x000fea0003800000 */
[----:B------:R-:W-:Y:S01]  /*b980*/  BPT.TRAP 0x1 ;  /* 0x000000040000795c */ /* 0x000fe20000300000 */
.L_x_4746:
[----:B------:R0:W1:Y:S01]  /*b990*/  SYNCS.PHASECHK.TRANS64.TRYWAIT P2, [R14+URZ+0x28c50], R57 ;  /* 0x028c50390e0075a7 */ /* 0x000062000804017f */
[----:B------:R-:W-:Y:S05]  /*b9a0*/  @!P0 BRA `(.L_x_4747) ;  /* 0x0000000000048947 */ /* 0x000fea0003800000 */
[----:B------:R-:W-:Y:S01]  /*b9b0*/  BPT.TRAP 0x1 ;  /* 0x000000040000795c */ /* 0x000fe20000300000 */
.L_x_4747:
[----:B------:R-:W-:Y:S01]  /*b9c0*/  ULDC UR44, c[0x0][0x9e4] ;  /* 0x00027900002c7ab9 */ /* 0x000fe20000000800 */
[----:B------:R-:W-:Y:S01]  /*b9d0*/  ULDC UR45, c[0x0][0x9dc] ;  /* 0x00027700002d7ab9 */ /* 0x000fe20000000800 */
[----:B------:R-:W-:Y:S01]  /*b9e0*/  ULDC UR39, c[0x0][0x988] ;  /* 0x0002620000277ab9 */ /* 0x000fe20000000800 */
[----:B------:R-:W-:Y:S01]  /*b9f0*/  ULDC UR46, c[0x0][0x9e0] ;  /* 0x00027800002e7ab9 */ /* 0x000fe20000000800 */
[----:B------:R-:W-:Y:S01]  /*ba00*/  BSSY B0, `(.L_x_4748) ;  /* 0x0000006000007945 */ /* 0x000fe20003800000 */
[----:B------:R-:W-:Y:S02]  /*ba10*/  IMAD R170, R18, 0x1000, R190 ;  /* 0x0000100012aa7824 */ /* 0x000fe400078e02be */
[----:B------:R-:W-:Y:S01]  /*ba20*/  IMAD.MOV.U32 R171, RZ, RZ, 0x40000040 ;  /* 0x40000040ffab7424 */ /* 0x000fe200078e00ff */
[----:B-1----:R-:W-:Y:S06]  /*ba30*/  @P2 BRA `(.L_x_4749) ;  /* 0x0000000000082947 */ /* 0x002fec0003800000 */
[----:B------:R-:W1:Y:S02]  /*ba40*/  SYNCS.PHASECHK.TRANS64.TRYWAIT P2, [R14+URZ+0x28c50], R57 ;  /* 0x028c50390e0075a7 */ /* 0x000e64000804017f */
[----:B-1----:R-:W-:Y:S05]  /*ba50*/  @!P2 BRA `(.L_x_4750) ;  /* 0x000001100074a947 */ /* 0x002fea0003800000 */
.L_x_4749:
[----:B------:R-:W-:Y:S05]  /*ba60*/  BSYNC B0 ;  /* 0x0000000000007941 */ /* 0x000fea0003800000 */
.L_x_4748:
[----:B------:R-:W-:Y:S01]  /*ba70*/  R2UR UR6, R170 ;  /* 0x00000000aa0672ca */ /* 0x000fe200000e0000 */
[----:B01----:R-:W-:Y:S01]  /*ba80*/  WARPGROUP.ARRIVE ;  /* 0x00000000000079c5 */ /* 0x003fe20000000000 */
[----:B------:R-:W-:Y:S01]  /*ba90*/  R2UR UR7, R171 ;  /* 0x00000000ab0772ca */ /* 0x000fe200000e0000 */
[----:B------:R-:W-:Y:S01]  /*baa0*/  IMAD.MOV.U32 R171, RZ, RZ, 0x40000040 ;  /* 0x40000040ffab7424 */ /* 0x000fe200078e00ff */
[----:B------:R-:W-:Y:S01]  /*bab0*/  UISETP.NE.AND UP0, UPT, UR47, URZ, UPT ;  /* 0x0000003f2f00728c */ /* 0x000fe2000bf05270 */
[----:B------:R-:W-:Y:S02]  /*bac0*/  @!P1 VIADD R14, R14, 0x28c60 ;  /* 0x00028c600e0e9836 */ /* 0x000fe40000000000 */
[----:B------:R-:W-:-:S03]  /*bad0*/  IMAD.IADD R201, R184, 0x1, -R186 ;  /* 0x00000001b8c97824 */ /* 0x000fc600078e0aba */
[----:B------:R-:W-:Y:S02]  /*bae0*/  PLOP3.LUT P2, PT, PT, PT, UP0, 0x40, 0x0 ;  /* 0x000000000000781c */ /* 0x000fe40003f4e808 */
[----:B------:R-:W-:-:S03]  /*baf0*/  @!P1 PRMT R14, RZ, 0x654, R14 ;  /* 0x00000654ff0e9816 */ /* 0x000fc6000000000e */
[----:B------:R-:W-:Y:S03]  /*bb00*/  HGMMA.64x256x16.F32 R24, R164, gdesc[UR4].tnspB, RZ, !UPT, gsb0 ;  /* 0x43e00004a4187df0 */ /* 0x000fe6000c0008ff */
[----:B------:R-:W-:Y:S02]  /*bb10*/  WARPGROUP.DEPBAR.LE gsb0, 0x0 ;  /* 0x00008000000079c5 */ /* 0x000fe40000010000 */
[----:B------:R-:W-:Y:S01]  /*bb20*/  VIADD R164, R170, 0x80 ;  /* 0x00000080aaa47836 */ /* 0x000fe20000000000 */
[----:B------:R-:W-:Y:S01]  /*bb30*/  WARPGROUP.ARRIVE ;  /* 0x00000000000079c5 */ /* 0x000fe20000000000 */
[----:B------:R-:W-:-:S03]  /*bb40*/  IMAD.MOV.U32 R165, RZ, RZ, 0x40000040 ;  /* 0x40000040ffa57424 */ /* 0x000fc600078e00ff */
[----:B------:R-:W-:Y:S02]  /*bb50*/  R2UR UR6, R164 ;  /* 0x00000000a40672ca */ /* 0x000fe400000e0000 */
[----:B------:R-:W-:-:S15]  /*bb60*/  R2UR UR7, R165 ;  /* 0x00000000a50772ca */ /* 0x000fde00000e0000 */
[----:B------:R-:W-:-:S01]  /*bb70*/  NOP ;  /* 0x0000000000007918 */ /* 0x000fc20000000000 */
[----:B------:R-:W-:Y:S03]  /*bb80*/  HGMMA.64x256x16.F32 R24, R160, gdesc[UR4].tnspB, R24, gsb0 ;  /* 0x43e00004a0187df0 */ /* 0x000fe60008000818 */
[----:B------:R-:W-:Y:S02]  /*bb90*/  WARPGROUP.DEPBAR.LE gsb0, 0x0 ;  /* 0x00008000000079c5 */ /* 0x000fe40000010000 */
[C---:B--2---:R-:W-:Y:S01]  /*bba0*/  VIADD R160, R170.reuse, 0x100 ;  /* 0x00000100aaa07836 */ /* 0x044fe20000000000 */
[----:B------:R-:W-:Y:S01]  /*bbb0*/  MOV R161, 0x40000040 ;  /* 0x4000004000a17802 */ /* 0x000fe20000000f00 */
[----:B------:R-:W-:Y:S01]  /*bbc0*/  WARPGROUP.ARRIVE ;  /* 0x00000000000079c5 */ /* 0x000fe20000000000 */
[----:B------:R-:W-:Y:S02]  /*bbd0*/  VIADD R170, R170, 0x180 ;  /* 0x00000180aaaa7836 */ /* 0x000fe40000000000 */
[----:B------:R-:W-:-:S02]  /*bbe0*/  R2UR UR6, R160 ;  /* 0x00000000a00672ca */ /* 0x000fc400000e0000 */
[----:B------:R-:W-:-:S15]  /*bbf0*/  R2UR UR7, R161 ;  /* 0x00000000a10772ca */ /* 0x000fde00000e0000 */
[----:B------:R-:W-:-:S01]  /*bc00*/  NOP ;  /* 0x0000000000007918 */ /* 0x000fc20000000000 */
        /* <DEDUP_REMOVED lines=13> */
[----:B0-----:R-:W0:Y:S01]  /*bce0*/  FENCE.VIEW.ASYNC.S ;  /* 0x00000000000073c6 */ /* 0x001e220000000000 */
[----:B------:R-:W-:-:S04]  /*bcf0*/  IMAD R154, R189, 0x40, R201 ;  /* 0x00000040bd9a7824 */ /* 0x000fc800078e02c9 */
[----:B------:R-:W-:Y:S01]  /*bd00*/  VIADD R152, R154, UR40 ;  /* 0x000000289a987c36 */ /* 0x000fe20008000000 */
[----:B0-----:R-:W-:Y:S01]  /*bd10*/  NOP ;  /* 0x0000000000007918 */ /* 0x001fe20000000000 */
[----:B------:R-:W-:Y:S06]  /*bd20*/  BAR.ARV 0xe, 0x100 ;  /* 0x0384000000007b1d */ /* 0x000fec0000002000 */
[----:B------:R0:W-:Y:S02]  /*bd30*/  @!P1 SYNCS.ARRIVE.TRANS64.RED.A1T0 RZ, [R14+URZ], RZ ;  /* 0x000000ff0eff99a7 */ /* 0x0001e4000810043f */
[----:B0-----:R-:W-:Y:S01]  /*bd40*/  IADD3 R14, R168, -0x2, RZ ;  /* 0xfffffffea80e7810 */ /* 0x001fe20007ffe0ff */
[----:B------:R-:W-:Y:S06]  /*bd50*/  @P2 BRA `(.L_x_4751) ;  /* 0x0000000000542947 */ /* 0x000fec0003800000 */
[C---:B------:R-:W-:Y:S01]  /*bd60*/  ISETP.GT.AND P2, PT, R154.reuse, RZ, PT ;  /* 0x000000ff9a00720c */ /* 0x040fe20003f44270 */
[----:B------:R-:W-:Y:S01]  /*bd70*/  BSSY B0, `(.L_x_4752) ;  /* 0x0000010000007945 */ /* 0x000fe20003800000 */
[----:B------:R-:W-:-:S11]  /*bd80*/  VIADD R153, R154, 0xffffffff ;  /* 0xffffffff9a997836 */ /* 0x000fd60000000000 */
[----:B------:R-:W-:Y:S05]  /*bd90*/  @P2 BRA `(.L_x_4753) ;  /* 0x0000000000202947 */ /* 0x000fea0003800000 */
[----:B------:R-:W-:Y:S01]  /*bda0*/  UISETP.NE.AND UP0, UPT, UR41, 0x1, UPT ;  /* 0x000000012900788c */ /* 0x000fe2000bf05270 */
[----:B------:R-:W-:-:S05]  /*bdb0*/  IMAD.MOV R153, RZ, RZ, -R154 ;  /* 0x000000ffff997224 */ /* 0x000fca00078e0a9a */
[----:B------:R-:W-:-:S05]  /*bdc0*/  PLOP3.LUT P2, PT, PT, PT, UP0, 0x80, 0x0 ;  /* 0x000000000000781c */ /* 0x000fca0003f4f008 */
[----:B------:R-:W-:-:S08]  /*bdd0*/  @UP0 ULDC.64 UR4, c[0x0][0x9e8] ;  /* 0x00027a0000040ab9 */ /* 0x000fd00000000a00 */
[----:B------:R-:W-:-:S05]  /*bde0*/  @P2 IMAD.HI.U32 R154, R153, UR4, RZ ;  /* 0x00000004999a2c27 */ /* 0x000fca000f8e00ff */
[----:B------:R-:W-:-:S04]  /*bdf0*/  @P2 SHF.R.U32.HI R153, RZ, UR5, R154 ;  /* 0x00000005ff992c19 */ /* 0x000fc8000801169a */
[----:B------:R-:W-:Y:S01]  /*be00*/  LOP3.LUT R153, RZ, R153, RZ, 0x33, !PT ;  /* 0x00000099ff997212 */ /* 0x000fe200078e33ff */
[----:B------:R-:W-:Y:S06]  /*be10*/  BRA `(.L_x_4754) ;  /* 0x0000000000147947 */ /* 0x000fec0003800000 */
.L_x_4753:
[----:B------:R-:W-:-:S06]  /*be20*/  UISETP.NE.AND UP0, UPT, UR41, 0x1, UPT ;  /* 0x000000012900788c */ /* 0x000fcc000bf05270 */
[----:B------:R-:W-:-:S05]  /*be30*/  PLOP3.LUT P2, PT, PT, PT, UP0, 0x80, 0x0 ;  /* 0x000000000000781c */ /* 0x000fca0003f4f008 */
[----:B------:R-:W-:-:S08]  /*be40*/  @UP0 ULDC.64 UR4, c[0x0][0x9e8] ;  /* 0x00027a0000040ab9 */ /* 0x000fd00000000a00 */
[----:B------:R-:W-:-:S05]  /*be50*/  @P2 IMAD.HI.U32 R154, R153, UR4, RZ ;  /* 0x00000004999a2c27 */ /* 0x000fca000f8e00ff */
[----:B------:R-:W-:-:S07]  /*be60*/  @P2 SHF.R.U32.HI R153, RZ, UR5, R154 ;  /* 0x00000005ff992c19 */ /* 0x000fce000801169a */
.L_x_4754:
[----:B------:R-:W-:Y:S05]  /*be70*/  BSYNC B0 ;  /* 0x0000000000007941 */ /* 0x000fea0003800000 */
.L_x_4752:
[----:B------:R-:W-:-:S04]  /*be80*/  IMAD.U32 R154, RZ, RZ, UR41 ;  /* 0x00000029ff9a7e24 */ /* 0x000fc8000f8e00ff */
[----:B------:R-:W-:-:S05]  /*be90*/  IMAD R153, R153, R154, UR41 ;  /* 0x0000002999997e24 */ /* 0x000fca000f8e029a */
[----:B------:R-:W-:-:S07]  /*bea0*/  VIMNMX R152, R152, R153, PT ;  /* 0x0000009998987248 */ /* 0x000fce0003fe0100 */
.L_x_4751:
[----:B------:R-:W-:Y:S01]  /*beb0*/  SHF.R.S32.HI R153, RZ, 0x1f, R152 ;  /* 0x0000001fff997819 */ /* 0x000fe20000011498 */
[----:B------:R-:W-:Y:S03]  /*bec0*/  BSSY B1, `(.L_x_4755) ;  /* 0x0000250000017945 */ /* 0x000fe60003800000 */
[----:B------:R-:W-:-:S04]  /*bed0*/  LEA.HI R153, R153, R152, RZ, 0x6 ;  /* 0x0000009899997211 */ /* 0x000fc800078f30ff */
[----:B------:R-:W-:-:S04]  /*bee0*/  SHF.R.S32.HI R204, RZ, 0x6, R153 ;  /* 0x00000006ffcc7819 */ /* 0x000fc80000011499 */
[----:B------:R-:W-:-:S04]  /*bef0*/  VIMNMX R204, R191, R204, !PT ;  /* 0x000000ccbfcc7248 */ /* 0x000fc80007fe0100 */
[----:B------:R-:W-:-:S13]  /*bf00*/  ISETP.GE.AND P2, PT, R14, R204, PT ;  /* 0x000000cc0e00720c */ /* 0x000fda0003f46270 */
[----:B------:R-:W-:Y:S05]  /*bf10*/  @!P2 BRA `(.L_x_4756) ;  /* 0x000000240028a947 */ /* 0x000fea0003800000 */
[----:B------:R-:W-:Y:S01]  /*bf20*/  IMAD.IADD R205, R0, 0x1, R201 ;  /* 0x0000000100cd7824 */ /* 0x000fe200078e02c9 */
[----:B------:R-:W-:Y:S04]  /*bf30*/  BSSY B0, `(.L_x_4757) ;  /* 0x0000245000007945 */ /* 0x000fe80003800000 */
[----:B------:R-:W-:-:S07]  /*bf40*/  IADD3 R210, R205, 0x8, RZ ;  /* 0x00000008cdd27810 */ /* 0x000fce0007ffe0ff */
.L_x_4776:
[----:B------:R-:W-:-:S05]  /*bf50*/  VIADD R211, R18, 0x1 ;  /* 0x0000000112d37836 */ /* 0x000fca0000000000 */
[----:B------:R-:W-:-:S04]  /*bf60*/  ISETP.NE.AND P2, PT, R211, 0x2, PT ;  /* 0x00000002d300780c */ /* 0x000fc80003f45270 */
[----:B------:R-:W-:Y:S02]  /*bf70*/  SEL R152, RZ, 0x1, P2 ;  /* 0x00000001ff987807 */ /* 0x000fe40001000000 */
[----:B------:R-:W-:Y:S02]  /*bf80*/  SEL R211, R211, RZ, P2 ;  /* 0x000000ffd3d37207 */ /* 0x000fe40001000000 */
[----:B------:R-:W-:Y:S01]  /*bf90*/  LOP3.LUT R19, R19, R152, RZ, 0x3c, !PT ;  /* 0x0000009813137212 */ /* 0x000fe200078e3cff */
[----:B0-----:R-:W-:Y:S06]  /*bfa0*/  @!P0 BRA `(.L_x_4758) ;  /* 0x0000000000048947 */ /* 0x001fec0003800000 */
[----:B------:R-:W-:Y:S01]  /*bfb0*/  BPT.TRAP 0x1 ;  /* 0x000000040000795c */ /* 0x000fe20000300000 */
.L_x_4758:
[----:B------:R-:W-:Y:S01]  /*bfc0*/  IMAD R212, R211, 0x8, R2 ;  /* 0x00000008d3d47824 */ /* 0x000fe200078e0202 */
[----:B------:R-:W-:-:S04]  /*bfd0*/  SHF.L.U32 R213, R19, 0x1f, RZ ;  /* 0x0000001f13d57819 */ /* 0x000fc800000006ff */
[----:B------:R0:W1:Y:S01]  /*bfe0*/  SYNCS.PHASECHK.TRANS64.TRYWAIT P2, [R212+URZ+0x28c30], R213 ;  /* 0x028c30d5d40075a7 */ /* 0x000062000804017f */
[----:B------:R-:W-:Y:S05]  /*bff0*/  @!P0 BRA `(.L_x_4759) ;  /* 0x0000000000048947 */ /* 0x000fea0003800000 */
[----:B------:R-:W-:Y:S01]  /*c000*/  BPT.TRAP 0x1 ;  /* 0x000000040000795c */ /* 0x000fe20000300000 */
.L_x_4759:
[----:B------:R-:W-:Y:S01]  /*c010*/  BSSY B2, `(.L_x_4760) ;  /* 0x0000006000027945 */ /* 0x000fe20003800000 */
[----:B------:R-:W-:Y:S02]  /*c020*/  IMAD R206, R211, 0x200, R21 ;  /* 0x00000200d3ce7824 */ /* 0x000fe400078e0215 */
[----:B------:R-:W-:Y:S01]  /*c030*/  IMAD.MOV.U32 R207, RZ, RZ, 0x40000040 ;  /* 0x40000040ffcf7424 */ /* 0x000fe200078e00ff */
[----:B-1----:R-:W-:Y:S06]  /*c040*/  @P2 BRA `(.L_x_4761) ;  /* 0x0000000000082947 */ /* 0x002fec0003800000 */
[----:B------:R-:W1:Y:S02]  /*c050*/  SYNCS.PHASECHK.TRANS64.TRYWAIT P2, [R212+URZ+0x28c30], R213 ;  /* 0x028c30d5d40075a7 */ /* 0x000e64000804017f */
[----:B-1----:R-:W-:Y:S05]  /*c060*/  @!P2 BRA `(.L_x_4762) ;  /* 0x0000010c0004a947 */ /* 0x002fea0003800000 */
.L_x_4761:
[----:B------:R-:W-:Y:S05]  /*c070*/  BSYNC B2 ;  /* 0x0000000000027941 */ /* 0x000fea0003800000 */
.L_x_4760:
[C---:B------:R-:W-:Y:S01]  /*c080*/  R2UR UR6, R206.reuse ;  /* 0x00000000ce0672ca */ /* 0x040fe200000e0000 */
[----:B------:R-:W-:Y:S01]  /*c090*/  WARPGROUP.ARRIVE ;  /* 0x00000000000079c5 */ /* 0x000fe20000000000 */
[----:B------:R-:W-:Y:S01]  /*c0a0*/  R2UR UR7, R207 ;  /* 0x00000000cf0772ca */ /* 0x000fe200000e0000 */
[----:B------:R-:W-:Y:S01]  /*c0b0*/  VIADD R208, R206, 0x2 ;  /* 0x00000002ced07836 */ /* 0x000fe20000000000 */
[----:B------:R-:W-:Y:S01]  /*c0c0*/  R2UR UR4, R4 ;  /* 0x00000000040472ca */ /* 0x000fe200000e0000 */
[----:B------:R-:W-:Y:S01]  /*c0d0*/  IMAD.MOV.U32 R207, RZ, RZ, 0x40000040 ;  /* 0x40000040ffcf7424 */ /* 0x000fe200078e00ff */
[----:B------:R-:W-:Y:S01]  /*c0e0*/  R2UR UR5, R5 ;  /* 0x00000000050572ca */ /* 0x000fe200000e0000 */
[----:B------:R-:W-:Y:S01]  /*c0f0*/  @!P1 VIADD R15, R212, 0x28c40 ;  /* 0x00028c40d40f9836 */ /* 0x000fe20000000000 */
[----:B------:R-:W-:Y:S01]  /*c100*/  MOV R209, 0x40000040 ;  /* 0x4000004000d17802 */ /* 0x000fe20000000f00 */
[----:B------:R-:W-:Y:S01]  /*c110*/  UISETP.NE.AND UP0, UPT, UR47, URZ, UPT ;  /* 0x0000003f2f00728c */ /* 0x000fe2000bf05270 */
[----:B------:R-:W-:-:S02]  /*c120*/  IMAD.U32 R188, RZ, RZ, UR45 ;  /* 0x0000002dffbc7e24 */ /* 0x000fc4000f8e00ff */
[----:B------:R-:W-:-:S03]  /*c130*/  @!P1 PRMT R15, RZ, 0x654, R15 ;  /* 0x00000654ff0f9816 */ /* 0x000fc6000000000f */
[----:B------:R-:W-:-:S04]  /*c140*/  PLOP3.LUT P2, PT, PT, PT, UP0, 0x40, 0x0 ;  /* 0x000000000000781c */ /* 0x000fc80003f4e808 */
[----:B------:R-:W-:Y:S01]  /*c150*/  HGMMA.64x64x16.F32 R152, gdesc[UR4], RZ, !UPT, gsb0 ;  /* 0x00e00000049879f0 */ /* 0x000fe2000c0008ff */
[----:B------:R-:W-:Y:S01]  /*c160*/  R2UR UR6, R208 ;  /* 0x00000000d00672ca */ /* 0x000fe200000e0000 */
[----:B------:R-:W-:Y:S01]  /*c170*/  VIADD R208, R206, 0x4 ;  /* 0x00000004ced07836 */ /* 0x000fe20000000000 */
[----:B------:R-:W-:Y:S01]  /*c180*/  R2UR UR7, R209 ;  /* 0x00000000d10772ca */ /* 0x000fe200000e0000 */
[----:B------:R-:W-:Y:S01]  /*c190*/  IMAD.MOV.U32 R209, RZ, RZ, 0x40000040 ;  /* 0x40000040ffd17424 */ /* 0x000fe200078e00ff */
[----:B------:R-:W-:Y:S01]  /*c1a0*/  R2UR UR4, R12 ;  /* 0x000000000c0472ca */ /* 0x000fe200000e0000 */
[----:B------:R-:W-:Y:S01]  /*c1b0*/  VIADD R206, R206, 0x6 ;  /* 0x00000006cece7836 */ /* 0x000fe20000000000 */
        /* <DEDUP_REMOVED lines=15> */
[----:B------:R-:W-:Y:S01]  /*c2b0*/  LOP3.LUT R206, RZ, R188, RZ, 0x33, !PT ;  /* 0x000000bcffce7212 */ /* 0x000fe200078e33ff */
[----:B------:R-:W-:-:S02]  /*c2c0*/  WARPGROUP.DEPBAR.LE gsb0, 0x0 ;  /* 0x00008000000079c5 */ /* 0x000fc40000010000 */
[----:B------:R-:W-:-:S08]  /*c2d0*/  WARPGROUP.ARRIVE ;  /* 0x00000000000079c5 */ /* 0x000fd00000000000 */
[----:B------:R-:W-:Y:S03]  /*c2e0*/  HGMMA.64x64x16.F32 R152, gdesc[UR4], R152, gsb0 ;  /* 0x00e00000049879f0 */ /* 0x000fe60008000898 */
[----:B------:R-:W-:Y:S02]  /*c2f0*/  WARPGROUP.DEPBAR.LE gsb0, 0x0 ;  /* 0x00008000000079c5 */ /* 0x000fe40000010000 */
[----:B------:R2:W-:Y:S02]  /*c300*/  @!P1 SYNCS.ARRIVE.TRANS64.RED.A1T0 RZ, [R15+URZ], RZ ;  /* 0x000000ff0fff99a7 */ /* 0x0005e4000810043f */
[----:B--2---:R-:W-:-:S04]  /*c310*/  SHF.L.U32 R15, R14, 0x6, RZ ;  /* 0x000000060e0f7819 */ /* 0x004fc800000006ff */
[----:B------:R-:W-:-:S04]  /*c320*/  IADD3 R207, R184, 0x1, -R15 ;  /* 0x00000001b8cf7810 */ /* 0x000fc80007ffe80f */
[----:B------:R-:W-:-:S05]  /*c330*/  IADD3 R207, -R22, R207, -R186 ;  /* 0x000000cf16cf7210 */ /* 0x000fca0007ffe9ba */
[----:B------:R-:W-:Y:S02]  /*c340*/  IMAD.IADD R231, R206, 0x1, R207 ;  /* 0x00000001cee77824 */ /* 0x000fe400078e02cf */
[----:B------:R-:W-:Y:S02]  /*c350*/  VIADD R229, R207, UR46 ;  /* 0x0000002ecfe57c36 */ /* 0x000fe40008000000 */
[C---:B------:R-:W-:Y:S02]  /*c360*/  IMAD.IADD R208, R0.reuse, 0x1, R231 ;  /* 0x0000000100d07824 */ /* 0x040fe400078e02e7 */
[----:B------:R-:W-:Y:S01]  /*c370*/  IMAD.IADD R209, R0, 0x1, R229 ;  /* 0x0000000100d17824 */ /* 0x000fe200078e02e5 */
[----:B------:R-:W-:Y:S06]  /*c380*/  @P2 BRA `(.L_x_4763) ;  /* 0x00000000005c2947 */ /* 0x000fec0003800000 */
[----:B------:R-:W-:Y:S01]  /*c390*/  IADD3 R233, R0, R201, RZ ;  /* 0x000000c900e97210 */ /* 0x000fe20007ffe0ff */
[----:B------:R-:W-:Y:S03]  /*c3a0*/  BSSY B2, `(.L_x_4764) ;  /* 0x0000011000027945 */ /* 0x000fe60003800000 */
[----:B------:R-:W-:-:S13]  /*c3b0*/  ISETP.GT.AND P2, PT, R233, -0x1, PT ;  /* 0xffffffffe900780c */ /* 0x000fda0003f44270 */
[----:B------:R-:W-:Y:S05]  /*c3c0*/  @P2 BRA `(.L_x_4765) ;  /* 0x0000000000202947 */ /* 0x000fea0003800000 */
[----:B------:R-:W-:Y:S01]  /*c3d0*/  IMAD.U32 R228, RZ, RZ, UR44 ;  /* 0x0000002cffe47e24 */ /* 0x000fe2000f8e00ff */
[----:B------:R-:W-:-:S04]  /*c3e0*/  LOP3.LUT R233, RZ, R233, RZ, 0x33, !PT ;  /* 0x000000e9ffe97212 */ /* 0x000fc800078e33ff */
[----:B------:R-:W-:-:S13]  /*c3f0*/  ISETP.NE.AND P2, PT, R228, 0x1, PT ;  /* 0x00000001e400780c */ /* 0x000fda0003f45270 */
[----:B------:R-:W2:Y:S02]  /*c400*/  @P2 LDC.64 R206, c[0x0][0x9e8] ;  /* 0x00027a00ffce2b82 */ /* 0x000ea40000000a00 */
[----:B--2---:R-:W-:-:S05]  /*c410*/  @P2 IMAD.HI.U32 R206, R233, R206, RZ ;  /* 0x000000cee9ce2227 */ /* 0x004fca00078e00ff */
[----:B------:R-:W-:-:S04]  /*c420*/  @P2 SHF.R.U32.HI R233, RZ, R207, R206 ;  /* 0x000000cfffe92219 */ /* 0x000fc800000116ce */
[----:B------:R-:W-:Y:S01]  /*c430*/  LOP3.LUT R206, RZ, R233, RZ, 0x33, !PT ;  /* 0x000000e9ffce7212 */ /* 0x000fe200078e33ff */
[----:B------:R-:W-:Y:S06]  /*c440*/  BRA `(.L_x_4766) ;  /* 0x0000000000187947 */ /* 0x000fec0003800000 */
.L_x_4765:
[----:B------:R-:W-:-:S05]  /*c450*/  IMAD.U32 R228, RZ, RZ, UR44 ;  /* 0x0000002cffe47e24 */ /* 0x000fca000f8e00ff */
[----:B------:R-:W-:-:S13]  /*c460*/  ISETP.NE.AND P2, PT, R228, 0x1, PT ;  /* 0x00000001e400780c */ /* 0x000fda0003f45270 */
[----:B------:R-:W2:Y:S02]  /*c470*/  @P2 LDC.64 R206, c[0x0][0x9e8] ;  /* 0x00027a00ffce2b82 */ /* 0x000ea40000000a00 */
[----:B--2---:R-:W-:-:S04]  /*c480*/  @P2 IMAD.HI.U32 R230, R233, R206, RZ ;  /* 0x000000cee9e62227 */ /* 0x004fc800078e00ff */
[----:B------:R-:W-:Y:S01]  /*c490*/  IMAD.MOV.U32 R206, RZ, RZ, R233 ;  /* 0x000000ffffce7224 */ /* 0x000fe200078e00e9 */
[----:B------:R-:W-:-:S07]  /*c4a0*/  @P2 SHF.R.U32.HI R206, RZ, R207, R230 ;  /* 0x000000cfffce2219 */ /* 0x000fce00000116e6 */
.L_x_4766:
[----:B------:R-:W-:Y:S05]  /*c4b0*/  BSYNC B2 ;  /* 0x0000000000027941 */ /* 0x000fea0003800000 */
.L_x_4764:
[----:B------:R-:W-:-:S04]  /*c4c0*/  IMAD R207, R206, R228, -R15 ;  /* 0x000000e4cecf7224 */ /* 0x000fc800078e0a0f */
[----:B------:R-:W-:-:S05]  /*c4d0*/  IMAD.IADD R207, R207, 0x1, -R22 ;  /* 0x00000001cfcf7824 */ /* 0x000fca00078e0a16 */
[----:B------:R-:W-:Y:S02]  /*c4e0*/  VIADDMNMX R209, R207, R228, R209, PT ;  /* 0x000000e4cfd17246 */ /* 0x000fe400038001d1 */
[----:B------:R-:W-:-:S07]  /*c4f0*/  VIMNMX R208, R208, R207, !PT ;  /* 0x000000cfd0d07248 */ /* 0x000fce0007fe0100 */
.L_x_4763:
[----:B------:R-:W-:Y:S01]  /*c500*/  ISETP.GT.AND P2, PT, R14, -0x1, PT ;  /* 0xffffffff0e00780c */ /* 0x000fe20003f44270 */
[----:B------:R-:W-:Y:S01]  /*c510*/  UISETP.NE.AND UP0, UPT, UR47, URZ, UPT ;  /* 0x0000003f2f00728c */ /* 0x000fe2000bf05270 */
[----:B------:R-:W-:Y:S02]  /*c520*/  IADD3 R229, R229, 0x8, R0 ;  /* 0x00000008e5e57810 */ /* 0x000fe40007ffe000 */
[C---:B------:R-:W-:Y:S02]  /*c530*/  ISETP.GT.AND P5, PT, R208.reuse, RZ, P2 ;  /* 0x000000ffd000720c */ /* 0x040fe400017a4270 */
[C---:B------:R-:W-:Y:S02]  /*c540*/  ISETP.GT.AND P4, PT, R208.reuse, 0x1, P2 ;  /* 0x00000001d000780c */ /* 0x040fe40001784270 */
[----:B------:R-:W-:Y:S02]  /*c550*/  ISETP.LT.OR P5, PT, R209, 0x1, P5 ;  /* 0x00000001d100780c */ /* 0x000fe40002fa1670 */
[----:B------:R-:W-:-:S02]  /*c560*/  ISETP.GT.AND P6, PT, R208, 0x8, P2 ;  /* 0x00000008d000780c */ /* 0x000fc400017c4270 */
[----:B------:R-:W-:Y:S02]  /*c570*/  FSEL R206, R152, -INF , !P5 ;  /* 0xff80000098ce7808 */ /* 0x000fe40006800000 */
[C---:B------:R-:W-:Y:S02]  /*c580*/  ISETP.GT.AND P5, PT, R208.reuse, 0x10, P2 ;  /* 0x00000010d000780c */ /* 0x040fe400017a4270 */
[----:B------:R-:W-:Y:S02]  /*c590*/  ISETP.GT.AND P3, PT, R208, 0x9, P2 ;  /* 0x00000009d000780c */ /* 0x000fe40001764270 */
[C---:B------:R-:W-:Y:S02]  /*c5a0*/  ISETP.LT.OR P5, PT, R209.reuse, 0x11, P5 ;  /* 0x00000011d100780c */ /* 0x040fe40002fa1670 */
[----:B------:R-:W-:Y:S02]  /*c5b0*/  ISETP.LT.OR P4, PT, R209, 0x2, P4 ;  /* 0x00000002d100780c */ /* 0x000fe40002781670 */
[----:B------:R-:W-:-:S02]  /*c5c0*/  FSEL R160, R160, -INF , !P5 ;  /* 0xff800000a0a07808 */ /* 0x000fc40006800000 */
[----:B------:R-:W-:Y:S02]  /*c5d0*/  ISETP.GT.AND P5, PT, R208, 0x20, P2 ;  /* 0x00000020d000780c */ /* 0x000fe400017a4270 */
[C---:B------:R-:W-:Y:S02]  /*c5e0*/  ISETP.LT.OR P6, PT, R209.reuse, 0x9, P6 ;  /* 0x00000009d100780c */ /* 0x040fe400037c1670 */
[C---:B------:R-:W-:Y:S02]  /*c5f0*/  ISETP.LT.OR P3, PT, R209.reuse, 0xa, P3 ;  /* 0x0000000ad100780c */ /* 0x040fe40001f61670 */
[----:B------:R-:W-:Y:S02]  /*c600*/  ISETP.LT.OR P5, PT, R209, 0x21, P5 ;  /* 0x00000021d100780c */ /* 0x000fe40002fa1670 */
[----:B------:R-:W-:Y:S02]  /*c610*/  FSEL R228, R153, -INF , !P4 ;  /* 0xff80000099e47808 */ /* 0x000fe40006000000 */
[----:B------:R-:W-:-:S02]  /*c620*/  FSEL R156, R156, -INF , !P6 ;  /* 0xff8000009c9c7808 */ /* 0x000fc40007000000 */
[----:B------:R-:W-:Y:S02]  /*c630*/  FSEL R230, R157, -INF , !P3 ;  /* 0xff8000009de67808 */ /* 0x000fe40005800000 */
[C---:B------:R-:W-:Y:S02]  /*c640*/  ISETP.GT.AND P4, PT, R208.reuse, 0x11, P2 ;  /* 0x00000011d000780c */ /* 0x040fe40001784270 */
[C---:B------:R-:W-:Y:S02]  /*c650*/  ISETP.GT.AND P6, PT, R208.reuse, 0x18, P2 ;  /* 0x00000018d000780c */ /* 0x040fe400017c4270 */
[----:B------:R-:W-:Y:S02]  /*c660*/  ISETP.GT.AND P3, PT, R208, 0x19, P2 ;  /* 0x00000019d000780c */ /* 0x000fe40001764270 */
[----:B------:R-:W-:Y:S02]  /*c670*/  FSEL R168, R168, -INF , !P5 ;  /* 0xff800000a8a87808 */ /* 0x000fe40006800000 */
[----:B------:R-:W-:-:S02]  /*c680*/  ISETP.GT.AND P5, PT, R208, 0x30, P2 ;  /* 0x00000030d000780c */ /* 0x000fc400017a4270 */
[C---:B------:R-:W-:Y:S02]  /*c690*/  ISETP.LT.OR P4, PT, R209.reuse, 0x12, P4 ;  /* 0x00000012d100780c */ /* 0x040fe40002781670 */
        /* <DEDUP_REMOVED lines=10> */
[----:B------:R-:W-:-:S02]  /*c740*/  PLOP3.LUT P5, PT, PT, PT, UP0, 0x40, 0x0 ;  /* 0x000000000000781c */ /* 0x000fc40003fae808 */
        /* <DEDUP_REMOVED lines=12> */
[----:B------:R-:W-:Y:S02]  /*c810*/  IADD3 R231, R231, 0x8, R0 ;  /* 0x00000008e7e77810 */ /* 0x000fe40007ffe000 */
[----:B------:R-:W-:Y:S02]  /*c820*/  FSEL R208, R177, -INF , !P4 ;  /* 0xff800000b1d07808 */ /* 0x000fe40006000000 */
[----:B------:R-:W-:Y:S02]  /*c830*/  FSEL R180, R180, -INF , !P6 ;  /* 0xff800000b4b47808 */ /* 0x000fe40007000000 */
[----:B------:R-:W-:Y:S01]  /*c840*/  FSEL R181, R181, -INF , !P3 ;  /* 0xff800000b5b57808 */ /* 0x000fe20005800000 */
[----:B------:R-:W-:Y:S06]  /*c850*/  @P5 BRA `(.L_x_4767) ;  /* 0x00000000005c5947 */ /* 0x000fec0003800000 */
[----:B------:R-:W-:Y:S01]  /*c860*/  ISETP.GT.AND P3, PT, R210, -0x1, PT ;  /* 0xffffffffd200780c */ /* 0x000fe20003f64270 */
[----:B------:R-:W-:-:S12]  /*c870*/  BSSY B2, `(.L_x_4768) ;  /* 0x0000011000027945 */ /* 0x000fd80003800000 */
[----:B------:R-:W-:Y:S05]  /*c880*/  @P3 BRA `(.L_x_4769) ;  /* 0x0000000000243947 */ /* 0x000fea0003800000 */
[----:B------:R-:W-:Y:S01]  /*c890*/  IMAD.U32 R157, RZ, RZ, UR44 ;  /* 0x0000002cff9d7e24 */ /* 0x000fe2000f8e00ff */
[----:B------:R-:W-:-:S04]  /*c8a0*/  IADD3 R161, R205, 0x8, RZ ;  /* 0x00000008cda17810 */ /* 0x000fc80007ffe0ff */
[----:B------:R-:W-:Y:S02]  /*c8b0*/  ISETP.NE.AND P3, PT, R157, 0x1, PT ;  /* 0x000000019d00780c */ /* 0x000fe40003f65270 */
[----:B------:R-:W-:-:S11]  /*c8c0*/  LOP3.LUT R161, RZ, R161, RZ, 0x33, !PT ;  /* 0x000000a1ffa17212 */ /* 0x000fd600078e33ff */
[----:B------:R-:W2:Y:S02]  /*c8d0*/  @P3 LDC.64 R152, c[0x0][0x9e8] ;  /* 0x00027a00ff983b82 */ /* 0x000ea40000000a00 */
[----:B--2---:R-:W-:-:S05]  /*c8e0*/  @P3 IMAD.HI.U32 R152, R161, R152, RZ ;  /* 0x00000098a1983227 */ /* 0x004fca00078e00ff */
[----:B------:R-:W-:-:S04]  /*c8f0*/  @P3 SHF.R.U32.HI R161, RZ, R153, R152 ;  /* 0x00000099ffa13219 */ /* 0x000fc80000011698 */
[----:B------:R-:W-:Y:S01]  /*c900*/  LOP3.LUT R152, RZ, R161, RZ, 0x33, !PT ;  /* 0x000000a1ff987212 */ /* 0x000fe200078e33ff */
[----:B------:R-:W-:Y:S06]  /*c910*/  BRA `(.L_x_4770) ;  /* 0x0000000000187947 */ /* 0x000fec0003800000 */
.L_x_4769:
[----:B------:R-:W-:-:S05]  /*c920*/  IMAD.U32 R157, RZ, RZ, UR44 ;  /* 0x0000002cff9d7e24 */ /* 0x000fca000f8e00ff */
[----:B------:R-:W-:-:S13]  /*c930*/  ISETP.NE.AND P3, PT, R157, 0x1, PT ;  /* 0x000000019d00780c */ /* 0x000fda0003f65270 */
[----:B------:R-:W2:Y:S02]  /*c940*/  @P3 LDC.64 R152, c[0x0][0x9e8] ;  /* 0x00027a00ff983b82 */ /* 0x000ea40000000a00 */
[----:B--2---:R-:W-:-:S04]  /*c950*/  @P3 IMAD.HI.U32 R161, R210, R152, RZ ;  /* 0x00000098d2a13227 */ /* 0x004fc800078e00ff */
[----:B------:R-:W-:Y:S01]  /*c960*/  IMAD.MOV.U32 R152, RZ, RZ, R210 ;  /* 0x000000ffff987224 */ /* 0x000fe200078e00d2 */
[----:B------:R-:W-:-:S07]  /*c970*/  @P3 SHF.R.U32.HI R152, RZ, R153, R161 ;  /* 0x00000099ff983219 */ /* 0x000fce00000116a1 */
.L_x_4770:
[----:B------:R-:W-:Y:S05]  /*c980*/  BSYNC B2 ;  /* 0x0000000000027941 */ /* 0x000fea0003800000 */
.L_x_4768:
[----:B------:R-:W-:-:S04]  /*c990*/  IMAD R15, R152, R157, -R15 ;  /* 0x0000009d980f7224 */ /* 0x000fc800078e0a0f */
[----:B------:R-:W-:-:S05]  /*c9a0*/  IMAD.IADD R152, R15, 0x1, -R22 ;  /* 0x000000010f987824 */ /* 0x000fca00078e0a16 */
[----:B------:R-:W-:Y:S02]  /*c9b0*/  VIADDMNMX R229, R152, R157, R229, PT ;  /* 0x0000009d98e57246 */ /* 0x000fe400038001e5 */
[----:B------:R-:W-:-:S07]  /*c9c0*/  VIMNMX R231, R231, R152, !PT ;  /* 0x00000098e7e77248 */ /* 0x000fce0007fe0100 */
.L_x_4767:
[----:B------:R-:W-:Y:S02]  /*c9d0*/  FMNMX.FTZ R15, R206, R9, !PT ;  /* 0x00000009ce0f7209 */ /* 0x000fe40007810000 */
[----:B------:R-:W-:Y:S02]  /*c9e0*/  ISETP.GT.AND P4, PT, R231, 0x9, P2 ;  /* 0x00000009e700780c */ /* 0x000fe40001784270 */
[----:B------:R-:W-:Y:S02]  /*c9f0*/  FMNMX.FTZ R15, R228, R15, !PT ;  /* 0x0000000fe40f7209 */ /* 0x000fe40007810000 */
[----:B------:R-:W-:Y:S02]  /*ca00*/  ISETP.LT.OR P4, PT, R229, 0xa, P4 ;  /* 0x0000000ae500780c */ /* 0x000fe40002781670 */
[----:B------:R-:W-:Y:S02]  /*ca10*/  FMNMX.FTZ R15, R156, R15, !PT ;  /* 0x0000000f9c0f7209 */ /* 0x000fe40007810000 */
[----:B------:R-:W-:-:S02]  /*ca20*/  FSEL R159, R159, -INF , !P4 ;  /* 0xff8000009f9f7808 */ /* 0x000fc40006000000 */
[----:B------:R-:W-:Y:S02]  /*ca30*/  FMNMX.FTZ R15, R230, R15, !PT ;  /* 0x0000000fe60f7209 */ /* 0x000fe40007810000 */
        /* <DEDUP_REMOVED lines=8> */
[C---:B------:R-:W-:Y:S02]  /*cac0*/  ISETP.GT.AND P5, PT, R231.reuse, 0x10, P2 ;  /* 0x00000010e700780c */ /* 0x040fe400017a4270 */
[----:B------:R-:W-:Y:S02]  /*cad0*/  FMNMX.FTZ R15, R168, R15, !PT ;  /* 0x0000000fa80f7209 */ /* 0x000fe40007810000 */
[----:B------:R-:W-:-:S02]  /*cae0*/  ISETP.GT.AND P3, PT, R231, 0x1, P2 ;  /* 0x00000001e700780c */ /* 0x000fc40001764270 */
[----:B------:R-:W-:Y:S02]  /*caf0*/  FMNMX.FTZ R15, R236, R15, !PT ;  /* 0x0000000fec0f7209 */ /* 0x000fe40007810000 */
[C---:B------:R-:W-:Y:S02]  /*cb00*/  ISETP.LT.OR P4, PT, R229.reuse, 0x1, P4 ;  /* 0x00000001e500780c */ /* 0x040fe40002781670 */
[----:B------:R-:W-:Y:S02]  /*cb10*/  FMNMX.FTZ R152, R172, R15, !PT ;  /* 0x0000000fac987209 */ /* 0x000fe40007810000 */
[----:B------:R-:W-:Y:S02]  /*cb20*/  ISETP.LT.OR P5, PT, R229, 0x11, P5 ;  /* 0x00000011e500780c */ /* 0x000fe40002fa1670 */
[----:B------:R-:W-:Y:S02]  /*cb30*/  FMNMX.FTZ R15, R173, R152, !PT ;  /* 0x00000098ad0f7209 */ /* 0x000fe40007810000 */
[----:B------:R-:W-:-:S02]  /*cb40*/  ISETP.LT.OR P3, PT, R229, 0x2, P3 ;  /* 0x00000002e500780c */ /* 0x000fc40001f61670 */
[----:B------:R-:W-:Y:S02]  /*cb50*/  FMNMX.FTZ R15, R176, R15, !PT ;  /* 0x0000000fb00f7209 */ /* 0x000fe40007810000 */
[----:B------:R-:W-:Y:S02]  /*cb60*/  ISETP.GT.AND P6, PT, R231, 0x8, P2 ;  /* 0x00000008e700780c */ /* 0x000fe400017c4270 */
[----:B------:R-:W-:Y:S02]  /*cb70*/  FMNMX.FTZ R15, R208, R15, !PT ;  /* 0x0000000fd00f7209 */ /* 0x000fe40007810000 */
[----:B------:R-:W-:Y:S02]  /*cb80*/  FSEL R154, R154, -INF , !P4 ;  /* 0xff8000009a9a7808 */ /* 0x000fe40006000000 */
[----:B------:R-:W-:Y:S02]  /*cb90*/  FMNMX.FTZ R152, R180, R15, !PT ;  /* 0x0000000fb4987209 */ /* 0x000fe40007810000 */
[----:B------:R-:W-:-:S02]  /*cba0*/  FSEL R162, R162, -INF , !P5 ;  /* 0xff800000a2a27808 */ /* 0x000fc40006800000 */
[----:B------:R-:W-:Y:S02]  /*cbb0*/  FMNMX.FTZ R153, R181, R152, !PT ;  /* 0x00000098b5997209 */ /* 0x000fe40007810000 */
[----:B------:R-:W-:Y:S02]  /*cbc0*/  ISETP.GT.AND P5, PT, R231, 0x20, P2 ;  /* 0x00000020e700780c */ /* 0x000fe400017a4270 */
[C---:B------:R-:W-:Y:S01]  /*cbd0*/  ISETP.LT.OR P6, PT, R229.reuse, 0x9, P6 ;  /* 0x00000009e500780c */ /* 0x040fe200037c1670 */
[----:B------:R-:W2:Y:S01]  /*cbe0*/  SHFL.BFLY PT, R152, R153, 0x2, 0x1f ;  /* 0x0c401f0099987f89 */ /* 0x000ea200000e0000 */
[----:B------:R-:W-:Y:S02]  /*cbf0*/  ISETP.LT.OR P5, PT, R229, 0x21, P5 ;  /* 0x00000021e500780c */ /* 0x000fe40002fa1670 */
[----:B------:R-:W-:Y:S02]  /*cc00*/  FSEL R158, R158, -INF , !P6 ;  /* 0xff8000009e9e7808 */ /* 0x000fe40007000000 */
[----:B------:R-:W-:-:S02]  /*cc10*/  ISETP.GT.AND P6, PT, R231, 0x18, P2 ;  /* 0x00000018e700780c */ /* 0x000fc400017c4270 */
[----:B------:R-:W-:Y:S02]  /*cc20*/  ISETP.GT.AND P4, PT, R231, 0x31, P2 ;  /* 0x00000031e700780c */ /* 0x000fe40001784270 */
[C---:B------:R-:W-:Y:S02]  /*cc30*/  ISETP.LT.OR P6, PT, R229.reuse, 0x19, P6 ;  /* 0x00000019e500780c */ /* 0x040fe400037c1670 */
[----:B------:R-:W-:Y:S02]  /*cc40*/  ISETP.LT.OR P4, PT, R229, 0x32, P4 ;  /* 0x00000032e500780c */ /* 0x000fe40002781670 */
[----:B------:R-:W-:Y:S02]  /*cc50*/  FSEL R166, R166, -INF , !P6 ;  /* 0xff800000a6a67808 */ /* 0x000fe40007000000 */
[----:B------:R-:W-:-:S04]  /*cc60*/  ISETP.GT.AND P6, PT, R231, 0x28, P2 ;  /* 0x00000028e700780c */ /* 0x000fc800017c4270 */
[----:B------:R-:W-:-:S04]  /*cc70*/  ISETP.LT.OR P6, PT, R229, 0x29, P6 ;  /* 0x00000029e500780c */ /* 0x000fc800037c1670 */
[----:B------:R-:W-:Y:S02]  /*cc80*/  FSEL R174, R174, -INF , !P6 ;  /* 0xff800000aeae7808 */ /* 0x000fe40007000000 */
[----:B--2---:R-:W-:Y:S02]  /*cc90*/  FMNMX.FTZ R15, R153, R152, !PT ;  /* 0x00000098990f7209 */ /* 0x004fe40007810000 */
[----:B------:R-:W-:Y:S02]  /*cca0*/  FSEL R152, R155, -INF , !P3 ;  /* 0xff8000009b987808 */ /* 0x000fe40005800000 */
[----:B------:R-:W-:Y:S01]  /*ccb0*/  FMNMX.FTZ R155, R154, R20, !PT ;  /* 0x000000149a9b7209 */ /* 0x000fe20007810000 */
[----:B------:R-:W2:Y:S01]  /*ccc0*/  SHFL.BFLY PT, R157, R15, 0x1, 0x1f ;  /* 0x0c201f000f9d7f89 */ /* 0x000ea200000e0000 */
[----:B------:R-:W-:Y:S02]  /*ccd0*/  FSEL R153, R170, -INF , !P5 ;  /* 0xff800000aa997808 */ /* 0x000fe40006800000 */
[----:B------:R-:W-:-:S02]  /*cce0*/  FMNMX.FTZ R155, R152, R155, !PT ;  /* 0x0000009b989b7209 */ /* 0x000fc40007810000 */
[----:B------:R-:W-:Y:S02]  /*ccf0*/  ISETP.GT.AND P3, PT, R231, 0x11, P2 ;  /* 0x00000011e700780c */ /* 0x000fe40001764270 */
[----:B------:R-:W-:Y:S02]  /*cd00*/  FMNMX.FTZ R170, R158, R155, !PT ;  /* 0x0000009b9eaa7209 */ /* 0x000fe40007810000 */
[----:B------:R-:W-:Y:S02]  /*cd10*/  ISETP.LT.OR P3, PT, R229, 0x12, P3 ;  /* 0x00000012e500780c */ /* 0x000fe40001f61670 */
[----:B------:R-:W-:Y:S02]  /*cd20*/  FMNMX.FTZ R155, R159, R170, !PT ;  /* 0x000000aa9f9b7209 */ /* 0x000fe40007810000 */
[----:B------:R-:W-:Y:S02]  /*cd30*/  FSEL R163, R163, -INF , !P3 ;  /* 0xff800000a3a37808 */ /* 0x000fe40005800000 */
[----:B------:R-:W-:-:S02]  /*cd40*/  FMNMX.FTZ R155, R162, R155, !PT ;  /* 0x0000009ba29b7209 */ /* 0x000fc40007810000 */
[----:B------:R-:W-:Y:S02]  /*cd50*/  ISETP.GT.AND P5, PT, R231, 0x29, P2 ;  /* 0x00000029e700780c */ /* 0x000fe400017a4270 */
[----:B------:R-:W-:Y:S02]  /*cd60*/  FMNMX.FTZ R155, R163, R155, !PT ;  /* 0x0000009ba39b7209 */ /* 0x000fe40007810000 */
[----:B------:R-:W-:Y:S02]  /*cd70*/  ISETP.GT.AND P3, PT, R231, 0x21, P2 ;  /* 0x00000021e700780c */ /* 0x000fe40001764270 */
[----:B------:R-:W-:Y:S02]  /*cd80*/  ISETP.LT.OR P5, PT, R229, 0x2a, P5 ;  /* 0x0000002ae500780c */ /* 0x000fe40002fa1670 */
[----:B--2---:R-:W-:Y:S01]  /*cd90*/  FMNMX.FTZ R170, R15, R157, !PT ;  /* 0x0000009d0faa7209 */ /* 0x004fe20007810000 */
[----:B------:R-:W-:Y:S01]  /*cda0*/  IMAD.U32 R15, RZ, RZ, UR39 ;  /* 0x00000027ff0f7e24 */ /* 0x000fe2000f8e00ff */
[----:B------:R-:W-:-:S02]  /*cdb0*/  FMNMX.FTZ R157, R166, R155, !PT ;  /* 0x0000009ba69d7209 */ /* 0x000fc40007810000 */
[----:B------:R-:W-:Y:S01]  /*cdc0*/  ISETP.LT.OR P3, PT, R229, 0x22, P3 ;  /* 0x00000022e500780c */ /* 0x000fe20001f61670 */
[C---:B------:R-:W-:Y:S01]  /*cdd0*/  FMUL.FTZ R161, R170.reuse, R15 ;  /* 0x0000000faaa17220 */ /* 0x040fe20000410000 */
[----:B------:R-:W-:Y:S02]  /*cde0*/  FMNMX.FTZ R157, R167, R157, !PT ;  /* 0x0000009da79d7209 */ /* 0x000fe40007810000 */
[----:B------:R-:W-:Y:S02]  /*cdf0*/  FSEL R175, R175, -INF , !P5 ;  /* 0xff800000afaf7808 */ /* 0x000fe40006800000 */
[----:B------:R-:W-:Y:S02]  /*ce00*/  FSETP.NEU.FTZ.AND P5, PT, R170, -INF , PT ;  /* 0xff800000aa00780b */ /* 0x000fe40003fbd000 */
[----:B------:R-:W-:Y:S02]  /*ce10*/  FSEL R171, R171, -INF , !P3 ;  /* 0xff800000abab7808 */ /* 0x000fe40005800000 */
[----:B------:R-:W-:-:S02]  /*ce20*/  FMNMX.FTZ R157, R153, R157, !PT ;  /* 0x0000009d999d7209 */ /* 0x000fc40007810000 */
[----:B------:R-:W-:Y:S02]  /*ce30*/  FSEL R155, R161, RZ, P5 ;  /* 0x000000ffa19b7208 */ /* 0x000fe40002800000 */
[----:B------:R-:W-:Y:S02]  /*ce40*/  ISETP.GT.AND P3, PT, R231, 0x30, P2 ;  /* 0x00000030e700780c */ /* 0x000fe40001764270 */
[----:B------:R-:W-:Y:S01]  /*ce50*/  FMNMX.FTZ R157, R171, R157, !PT ;  /* 0x0000009dab9d7209 */ /* 0x000fe20007810000 */
[-CC-:B------:R-:W-:Y:S01]  /*ce60*/  FFMA.FTZ R165, R228, R15.reuse, -R155.reuse ;  /* 0x0000000fe4a57223 */ /* 0x180fe2000001089b */
[----:B------:R-:W-:Y:S01]  /*ce70*/  ISETP.LT.OR P3, PT, R229, 0x31, P3 ;  /* 0x00000031e500780c */ /* 0x000fe20001f61670 */
[--C-:B------:R-:W-:Y:S01]  /*ce80*/  FFMA.FTZ R169, R234, R15, -R155.reuse ;  /* 0x0000000feaa97223 */ /* 0x100fe2000001089b */
[----:B------:R-:W-:Y:S01]  /*ce90*/  FMNMX.FTZ R228, R174, R157, !PT ;  /* 0x0000009daee47209 */ /* 0x000fe20007810000 */
[-CC-:B------:R-:W-:Y:S01]  /*cea0*/  FFMA.FTZ R206, R206, R15.reuse, -R155.reuse ;  /* 0x0000000fcece7223 */ /* 0x180fe2000001089b */
[----:B------:R-:W-:Y:S01]  /*ceb0*/  ISETP.GT.AND P6, PT, R231, 0x38, P2 ;  /* 0x00000038e700780c */ /* 0x000fe200017c4270 */
[----:B------:R2:W-:Y:S01]  /*cec0*/  MUFU.EX2 R157, R165 ;  /* 0x000000a5009d7308 */ /* 0x0005e20000000800 */
[----:B------:R-:W-:Y:S01]  /*ced0*/  FSEL R178, R178, -INF , !P3 ;  /* 0xff800000b2b27808 */ /* 0x000fe20005800000 */
[-CC-:B------:R-:W-:Y:S01]  /*cee0*/  FFMA.FTZ R156, R156, R15.reuse, -R155.reuse ;  /* 0x0000000f9c9c7223 */ /* 0x180fe2000001089b */
[----:B------:R-:W-:Y:S01]  /*cef0*/  FMNMX.FTZ R161, R175, R228, !PT ;  /* 0x000000e4afa17209 */ /* 0x000fe20007810000 */
[-CC-:B------:R-:W-:Y:S01]  /*cf00*/  FFMA.FTZ R233, R180, R15.reuse, -R155.reuse ;  /* 0x0000000fb4e97223 */ /* 0x180fe2000001089b */
[----:B------:R-:W-:Y:S01]  /*cf10*/  ISETP.GT.AND P2, PT, R231, 0x39, P2 ;  /* 0x00000039e700780c */ /* 0x000fe20001744270 */
[-CC-:B------:R-:W-:Y:S01]  /*cf20*/  FFMA.FTZ R160, R160, R15.reuse, -R155.reuse ;  /* 0x0000000fa0a07223 */ /* 0x180fe2000001089b */
[----:B------:R-:W-:Y:S01]  /*cf30*/  ISETP.LT.OR P6, PT, R229, 0x39, P6 ;  /* 0x00000039e500780c */ /* 0x000fe200037c1670 */
[----:B------:R-:W-:Y:S01]  /*cf40*/  MUFU.EX2 R206, R206 ;  /* 0x000000ce00ce7308 */ /* 0x000fe20000000800 */
[----:B------:R-:W-:Y:S01]  /*cf50*/  FSEL R228, R179, -INF , !P4 ;  /* 0xff800000b3e47808 */ /* 0x000fe20006000000 */
[--C-:B------:R-:W-:Y:S01]  /*cf60*/  FFMA.FTZ R179, R230, R15, -R155.reuse ;  /* 0x0000000fe6b37223 */ /* 0x100fe2000001089b */
[----:B------:R-:W-:Y:S01]  /*cf70*/  FMNMX.FTZ R161, R178, R161, !PT ;  /* 0x000000a1b2a17209 */ /* 0x000fe20007810000 */
[-CC-:B--2---:R-:W-:Y:S01]  /*cf80*/  FFMA.FTZ R165, R232, R15.reuse, -R155.reuse ;  /* 0x0000000fe8a57223 */ /* 0x184fe2000001089b */
[----:B------:R-:W-:Y:S01]  /*cf90*/  ISETP.LT.OR P2, PT, R229, 0x3a, P2 ;  /* 0x0000003ae500780c */ /* 0x000fe20001741670 */
[--C-:B------:R-:W-:Y:S01]  /*cfa0*/  FFMA.FTZ R164, R164, R15, -R155.reuse ;  /* 0x0000000fa4a47223 */ /* 0x100fe2000001089b */
[----:B------:R-:W-:Y:S01]  /*cfb0*/  FSEL R182, R182, -INF , !P6 ;  /* 0xff800000b6b67808 */ /* 0x000fe20007000000 */
[----:B------:R-:W-:Y:S01]  /*cfc0*/  MUFU.EX2 R156, R156 ;  /* 0x0000009c009c7308 */ /* 0x000fe20000000800 */
[----:B------:R-:W-:Y:S01]  /*cfd0*/  FMNMX.FTZ R161, R228, R161, !PT ;  /* 0x000000a1e4a17209 */ /* 0x000fe20007810000 */
[-CC-:B------:R-:W-:Y:S01]  /*cfe0*/  FFMA.FTZ R168, R168, R15.reuse, -R155.reuse ;  /* 0x0000000fa8a87223 */ /* 0x180fe2000001089b */
[----:B------:R-:W-:Y:S01]  /*cff0*/  FSEL R183, R183, -INF , !P2 ;  /* 0xff800000b7b77808 */ /* 0x000fe20005000000 */
[----:B------:R-:W-:Y:S01]  /*d000*/  FFMA.FTZ R236, R236, R15, -R155 ;  /* 0x0000000fecec7223 */ /* 0x000fe2000001089b */
[----:B------:R-:W-:-:S03]  /*d010*/  FMNMX.FTZ R230, R182, R161, !PT ;  /* 0x000000a1b6e67209 */ /* 0x000fc60007810000 */
[----:B------:R2:W-:Y:S01]  /*d020*/  MUFU.EX2 R161, R179 ;  /* 0x000000b300a17308 */ /* 0x0005e20000000800 */
[----:B------:R-:W-:-:S05]  /*d030*/  FMNMX.FTZ R177, R183, R230, !PT ;  /* 0x000000e6b7b17209 */ /* 0x000fca0007810000 */
[----:B------:R-:W3:Y:S02]  /*d040*/  SHFL.BFLY PT, R230, R177, 0x2, 0x1f ;  /* 0x0c401f00b1e67f89 */ /* 0x000ee400000e0000 */
[----:B------:R-:W-:Y:S01]  /*d050*/  MUFU.EX2 R160, R160 ;  /* 0x000000a000a07308 */ /* 0x000fe20000000800 */
[----:B--2---:R-:W-:Y:S01]  /*d060*/  FFMA.FTZ R179, R172, R15, -R155 ;  /* 0x0000000facb37223 */ /* 0x004fe2000001089b */
[----:B------:R-:W-:-:S05]  /*d070*/  FSEL R172, R170, RZ, P5 ;  /* 0x000000ffaaac7208 */ /* 0x000fca0002800000 */
[----:B------:R-:W-:Y:S01]  /*d080*/  FADD.FTZ R234, -R172, R9 ;  /* 0x00000009acea7221 */ /* 0x000fe20000010100 */
[----:B------:R-:W-:Y:S03]  /*d090*/  MUFU.EX2 R165, R165 ;  /* 0x000000a500a57308 */ /* 0x000fe60000000800 */
[----:B------:R-:W-:-:S05]  /*d0a0*/  FMUL.FTZ R9, R234, R15 ;  /* 0x0000000fea097220 */ /* 0x000fca0000410000 */
[----:B------:R-:W-:Y:S01]  /*d0b0*/  MUFU.EX2 R164, R164 ;  /* 0x000000a400a47308 */ /* 0x000fe20000000800 */
[----:B---3--:R-:W-:Y:S01]  /*d0c0*/  FMNMX.FTZ R207, R177, R230, !PT ;  /* 0x000000e6b1cf7209 */ /* 0x008fe20007810000 */
[----:B------:R-:W-:-:S06]  /*d0d0*/  FFMA.FTZ R230, R173, R15, -R155 ;  /* 0x0000000fade67223 */ /* 0x000fcc000001089b */
[----:B------:R-:W2:Y:S01]  /*d0e0*/  MUFU.EX2 R9, R9 ;  /* 0x0000000900097308 */ /* 0x000ea20000000800 */
[-CC-:B------:R-:W-:Y:S01]  /*d0f0*/  FFMA.FTZ R173, R176, R15.reuse, -R155.reuse ;  /* 0x0000000fb0ad7223 */ /* 0x180fe2000001089b */
[-CC-:B------:R-:W-:Y:S01]  /*d100*/  FFMA.FTZ R176, R208, R15.reuse, -R155.reuse ;  /* 0x0000000fd0b07223 */ /* 0x180fe2000001089b */
[----:B------:R-:W3:Y:S01]  /*d110*/  SHFL.BFLY PT, R232, R207, 0x1, 0x1f ;  /* 0x0c201f00cfe87f89 */ /* 0x000ee200000e0000 */
[----:B------:R-:W-:-:S04]  /*d120*/  FFMA.FTZ R155, R181, R15, -R155 ;  /* 0x0000000fb59b7223 */ /* 0x000fc8000001089b */
        /* <DEDUP_REMOVED lines=11> */
[----:B------:R-:W-:Y:S01]  /*d1e0*/  FMUL.FTZ R40, R40, R9 ;  /* 0x0000000928287220 */ /* 0x000fe20000410000 */
[----:B---3--:R-:W-:Y:S01]  /*d1f0*/  FMNMX.FTZ R172, R207, R232, !PT ;  /* 0x000000e8cfac7209 */ /* 0x008fe20007810000 */
[----:B------:R-:W-:-:S02]  /*d200*/  IMAD.MOV R207, RZ, RZ, -R194 ;  /* 0x000000ffffcf7224 */ /* 0x000fc400078e0ac2 */
[-C--:B------:R-:W-:Y:S01]  /*d210*/  FMUL.FTZ R41, R41, R9.reuse ;  /* 0x0000000929297220 */ /* 0x080fe20000410000 */
[----:B------:R-:W-:Y:S01]  /*d220*/  FMUL.FTZ R44, R44, R9 ;  /* 0x000000092c2c7220 */ /* 0x000fe20000410000 */
[C---:B------:R-:W-:Y:S01]  /*d230*/  FSETP.NEU.FTZ.AND P2, PT, R172.reuse, -INF , PT ;  /* 0xff800000ac00780b */ /* 0x040fe20003f5d000 */
[C---:B------:R-:W-:Y:S01]  /*d240*/  FMUL.FTZ R180, R172.reuse, R15 ;  /* 0x0000000facb47220 */ /* 0x040fe20000410000 */
[----:B------:R-:W3:Y:S01]  /*d250*/  MUFU.EX2 R179, R179 ;  /* 0x000000b300b37308 */ /* 0x000ee20000000800 */
[-C--:B------:R-:W-:Y:S01]  /*d260*/  FMUL.FTZ R45, R45, R9.reuse ;  /* 0x000000092d2d7220 */ /* 0x080fe20000410000 */
[----:B------:R-:W-:Y:S01]  /*d270*/  FSEL R181, R172, RZ, P2 ;  /* 0x000000ffacb57208 */ /* 0x000fe20001000000 */
[-C--:B------:R-:W-:Y:S01]  /*d280*/  FMUL.FTZ R48, R48, R9.reuse ;  /* 0x0000000930307220 */ /* 0x080fe20000410000 */
[----:B------:R-:W-:Y:S01]  /*d290*/  FSEL R180, R180, RZ, P2 ;  /* 0x000000ffb4b47208 */ /* 0x000fe20001000000 */
[----:B------:R-:W-:Y:S01]  /*d2a0*/  FMUL.FTZ R49, R49, R9 ;  /* 0x0000000931317220 */ /* 0x000fe20000410000 */
[----:B------:R-:W-:Y:S01]  /*d2b0*/  ISETP.NE.AND P2, PT, R22, R207, PT ;  /* 0x000000cf1600720c */ /* 0x000fe20003f45270 */
[----:B------:R-:W-:Y:S01]  /*d2c0*/  FADD.FTZ R208, -R181, R20 ;  /* 0x00000014b5d07221 */ /* 0x000fe20000010100 */
[----:B------:R-:W0:Y:S01]  /*d2d0*/  MUFU.EX2 R230, R230 ;  /* 0x000000e600e67308 */ /* 0x000e220000000800 */
[----:B------:R-:W-:Y:S01]  /*d2e0*/  FFMA.FTZ R209, R152, R15, -R180 ;  /* 0x0000000f98d17223 */ /* 0x000fe200000108b4 */
[----:B------:R-:W-:Y:S01]  /*d2f0*/  FFMA.FTZ R152, R9, R3, R206 ;  /* 0x0000000309987223 */ /* 0x000fe200000100ce */
[-CC-:B------:R-:W-:Y:S01]  /*d300*/  FFMA.FTZ R229, R159, R15.reuse, -R180.reuse ;  /* 0x0000000f9fe57223 */ /* 0x180fe200000108b4 */
[-CC-:B------:R-:W-:Y:S01]  /*d310*/  FFMA.FTZ R154, R154, R15.reuse, -R180.reuse ;  /* 0x0000000f9a9a7223 */ /* 0x180fe200000108b4 */
[-C--:B------:R-:W-:Y:S01]  /*d320*/  FFMA.FTZ R231, R158, R15.reuse, -R180 ;  /* 0x0000000f9ee77223 */ /* 0x080fe200000108b4 */
[----:B------:R-:W-:Y:S01]  /*d330*/  FADD.FTZ R3, R157, R152 ;  /* 0x000000989d037221 */ /* 0x000fe20000010000 */
[-CC-:B------:R-:W-:Y:S01]  /*d340*/  FFMA.FTZ R181, R162, R15.reuse, -R180.reuse ;  /* 0x0000000fa2b57223 */ /* 0x180fe200000108b4 */
[-CC-:B------:R-:W-:Y:S01]  /*d350*/  FFMA.FTZ R163, R163, R15.reuse, -R180.reuse ;  /* 0x0000000fa3a37223 */ /* 0x180fe200000108b4 */
[-CC-:B------:R-:W-:Y:S01]  /*d360*/  FFMA.FTZ R159, R166, R15.reuse, -R180.reuse ;  /* 0x0000000fa69f7223 */ /* 0x180fe200000108b4 */
[----:B------:R-:W-:Y:S01]  /*d370*/  FADD.FTZ R152, R156, R3 ;  /* 0x000000039c987221 */ /* 0x000fe20000010000 */
        /* <DEDUP_REMOVED lines=12> */
[----:B------:R-:W-:Y:S01]  /*d440*/  @!P2 LEA R3, R18, R192, 0x6 ;  /* 0x000000c01203a211 */ /* 0x000fe200078e30ff */
[----:B------:R-:W-:Y:S01]  /*d450*/  MUFU.EX2 R173, R173 ;  /* 0x000000ad00ad7308 */ /* 0x000fe20000000800 */
[----:B------:R-:W-:Y:S01]  /*d460*/  FMUL.FTZ R171, R208, R15 ;  /* 0x0000000fd0ab7220 */ /* 0x000fe20000410000 */
[----:B------:R-:W-:Y:S01]  /*d470*/  FADD.FTZ R152, R164, R183 ;  /* 0x000000b7a4987221 */ /* 0x000fe20000010000 */
[----:B------:R-:W-:Y:S01]  /*d480*/  FMUL.FTZ R52, R52, R9 ;  /* 0x0000000934347220 */ /* 0x000fe20000410000 */
[----:B------:R-:W-:-:S02]  /*d490*/  @!P2 IMAD R158, R3, 0x4, R2 ;  /* 0x00000004039ea824 */ /* 0x000fc400078e0202 */
[-C--:B------:R-:W-:Y:S01]  /*d4a0*/  FMUL.FTZ R53, R53, R9.reuse ;  /* 0x0000000935357220 */ /* 0x080fe20000410000 */
[----:B----4-:R-:W-:Y:S01]  /*d4b0*/  FADD.FTZ R3, R169, R152 ;  /* 0x00000098a9037221 */ /* 0x010fe20000010000 */
[----:B------:R-:W-:Y:S01]  /*d4c0*/  F2FP.F16.F32.PACK_AB R152, R157, R206 ;  /* 0x000000ce9d98723e */ /* 0x000fe200000000ff */
[----:B------:R-:W-:Y:S01]  /*d4d0*/  MUFU.EX2 R176, R176 ;  /* 0x000000b000b07308 */ /* 0x000fe20000000800 */
[----:B------:R-:W-:Y:S01]  /*d4e0*/  @!P2 STS [R158+0x28800], R9 ;  /* 0x028800099e00a388 */ /* 0x000fe20000000800 */
[----:B-----5:R-:W-:Y:S01]  /*d4f0*/  FADD.FTZ R162, R168, R3 ;  /* 0x00000003a8a27221 */ /* 0x020fe20000010000 */
[-C--:B------:R-:W-:Y:S01]  /*d500*/  FMUL.FTZ R56, R56, R9.reuse ;  /* 0x0000000938387220 */ /* 0x080fe20000410000 */
[-C--:B------:R-:W-:Y:S01]  /*d510*/  FMUL.FTZ R57, R57, R9.reuse ;  /* 0x0000000939397220 */ /* 0x080fe20000410000 */
[-C--:B------:R-:W-:Y:S01]  /*d520*/  FMUL.FTZ R60, R60, R9.reuse ;  /* 0x000000093c3c7220 */ /* 0x080fe20000410000 */
[----:B--2---:R-:W-:Y:S01]  /*d530*/  FADD.FTZ R162, R177, R162 ;  /* 0x000000a2b1a27221 */ /* 0x004fe20000010000 */
[-C--:B------:R-:W-:Y:S01]  /*d540*/  FMUL.FTZ R61, R61, R9.reuse ;  /* 0x000000093d3d7220 */ /* 0x080fe20000410000 */
[----:B------:R-:W-:Y:S01]  /*d550*/  MUFU.EX2 R20, R233 ;  /* 0x000000e900147308 */ /* 0x000fe20000000800 */
[-C--:B------:R-:W-:Y:S01]  /*d560*/  FMUL.FTZ R64, R64, R9.reuse ;  /* 0x0000000940407220 */ /* 0x080fe20000410000 */
[----:B---3--:R-:W-:Y:S01]  /*d570*/  FADD.FTZ R3, R179, R162 ;  /* 0x000000a2b3037221 */ /* 0x008fe20000010000 */
        /* <DEDUP_REMOVED lines=22> */
[----:B---3--:R-:W-:Y:S01]  /*d6e0*/  F2FP.F16.F32.PACK_AB R154, R161, R156 ;  /* 0x0000009ca19a723e */ /* 0x008fe200000000ff */
[----:B0-----:R-:W-:Y:S01]  /*d6f0*/  FADD.FTZ R156, R230, R3 ;  /* 0x00000003e69c7221 */ /* 0x001fe20000010000 */
[----:B--2---:R0:W-:Y:S01]  /*d700*/  @!P2 STS [R158+0x28820], R171 ;  /* 0x028820ab9e00a388 */ /* 0x0041e20000000800 */
[-C--:B------:R-:W-:Y:S01]  /*d710*/  FMUL.FTZ R104, R104, R9.reuse ;  /* 0x0000000968687220 */ /* 0x080fe20000410000 */
[-C--:B------:R-:W-:Y:S01]  /*d720*/  FMUL.FTZ R105, R105, R9.reuse ;  /* 0x0000000969697220 */ /* 0x080fe20000410000 */
[----:B------:R-:W-:Y:S01]  /*d730*/  FADD.FTZ R3, R173, R156 ;  /* 0x0000009cad037221 */ /* 0x000fe20000010000 */
[----:B------:R-:W-:Y:S01]  /*d740*/  F2FP.F16.F32.PACK_AB R156, R165, R160 ;  /* 0x000000a0a59c723e */ /* 0x000fe200000000ff */
[----:B------:R-:W2:Y:S01]  /*d750*/  MUFU.EX2 R209, R209 ;  /* 0x000000d100d17308 */ /* 0x000ea20000000800 */
[----:B----4-:R-:W-:Y:S01]  /*d760*/  FFMA.FTZ R8, R171, R8, R18 ;  /* 0x00000008ab087223 */ /* 0x010fe20000010012 */
[----:B------:R-:W-:Y:S01]  /*d770*/  FADD.FTZ R3, R176, R3 ;  /* 0x00000003b0037221 */ /* 0x000fe20000010000 */
[----:B------:R-:W-:Y:S01]  /*d780*/  F2FP.F16.F32.PACK_AB R160, R177, R168 ;  /* 0x000000a8b1a0723e */ /* 0x000fe200000000ff */
[----:B------:R-:W-:Y:S01]  /*d790*/  FMUL.FTZ R108, R108, R9 ;  /* 0x000000096c6c7220 */ /* 0x000fe20000410000 */
[----:B0-----:R-:W-:Y:S01]  /*d7a0*/  F2FP.F16.F32.PACK_AB R158, R169, R164 ;  /* 0x000000a4a99e723e */ /* 0x001fe200000000ff */
[----:B------:R-:W-:Y:S01]  /*d7b0*/  FADD.FTZ R166, R20, R3 ;  /* 0x0000000314a67221 */ /* 0x000fe20000010000 */
[----:B------:R-:W-:Y:S01]  /*d7c0*/  F2FP.F16.F32.PACK_AB R164, R176, R173 ;  /* 0x000000adb0a4723e */ /* 0x000fe200000000ff */
[----:B------:R-:W0:Y:S01]  /*d7d0*/  MUFU.EX2 R231, R231 ;  /* 0x000000e700e77308 */ /* 0x000e220000000800 */
[-C--:B------:R-:W-:Y:S01]  /*d7e0*/  FMUL.FTZ R109, R109, R9.reuse ;  /* 0x000000096d6d7220 */ /* 0x080fe20000410000 */
[C---:B-----5:R-:W-:Y:S01]  /*d7f0*/  FADD.FTZ R3, R155.reuse, R166 ;  /* 0x000000a69b037221 */ /* 0x060fe20000010000 */
[----:B------:R-:W-:Y:S01]  /*d800*/  F2FP.F16.F32.PACK_AB R166, R155, R20 ;  /* 0x000000149ba6723e */ /* 0x000fe200000000ff */
        /* <DEDUP_REMOVED lines=23> */
[----:B------:R-:W-:Y:S01]  /*d980*/  FMUL.FTZ R149, R149, R9 ;  /* 0x0000000995957220 */ /* 0x000fe20000410000 */
[----:B------:R-:W-:Y:S01]  /*d990*/  F2FP.F16.F32.PACK_AB R162, R230, R179 ;  /* 0x000000b3e6a2723e */ /* 0x000fe200000000ff */
        /* <DEDUP_REMOVED lines=20> */
[----:B0-----:R-:W-:Y:S01]  /*dae0*/  FADD.FTZ R153, R231, R8 ;  /* 0x00000008e7997221 */ /* 0x001fe20000010000 */
[-C--:B------:R-:W-:Y:S01]  /*daf0*/  FMUL.FTZ R59, R59, R171.reuse ;  /* 0x000000ab3b3b7220 */ /* 0x080fe20000410000 */
[-C--:B------:R-:W-:Y:S01]  /*db00*/  FMUL.FTZ R62, R62, R171.reuse ;  /* 0x000000ab3e3e7220 */ /* 0x080fe20000410000 */
[-C--:B------:R-:W-:Y:S01]  /*db10*/  FMUL.FTZ R63, R63, R171.reuse ;  /* 0x000000ab3f3f7220 */ /* 0x080fe20000410000 */
[----:B---3--:R-:W-:Y:S01]  /*db20*/  FADD.FTZ R208, R206, R153 ;  /* 0x00000099ced07221 */ /* 0x008fe20000010000 */
[-C--:B------:R-:W-:Y:S01]  /*db30*/  FMUL.FTZ R66, R66, R171.reuse ;  /* 0x000000ab42427220 */ /* 0x080fe20000410000 */
[----:B------:R-:W-:Y:S01]  /*db40*/  FMUL.FTZ R67, R67, R171 ;  /* 0x000000ab43437220 */ /* 0x000fe20000410000 */
[----:B------:R-:W0:Y:S01]  /*db50*/  MUFU.EX2 R176, R207 ;  /* 0x000000cf00b07308 */ /* 0x000e220000000800 */
[----:B--2---:R-:W-:Y:S01]  /*db60*/  FADD.FTZ R153, R157, R208 ;  /* 0x000000d09d997221 */ /* 0x004fe20000010000 */
[----:B----4-:R-:W-:Y:S01]  /*db70*/  F2FP.F16.F32.PACK_AB R157, R20, R157 ;  /* 0x0000009d149d723e */ /* 0x010fe200000000ff */
[-C--:B------:R-:W-:Y:S01]  /*db80*/  FMUL.FTZ R70, R70, R171.reuse ;  /* 0x000000ab46467220 */ /* 0x080fe20000410000 */
        /* <DEDUP_REMOVED lines=16> */
[----:B------:R-:W-:Y:S01]  /*dc90*/  FMUL.FTZ R98, R98, R171 ;  /* 0x000000ab62627220 */ /* 0x000fe20000410000 */
[----:B-----5:R-:W-:Y:S01]  /*dca0*/  FADD.FTZ R153, R159, R174 ;  /* 0x000000ae9f997221 */ /* 0x020fe20000010000 */
[C---:B-1----:R-:W-:Y:S01]  /*dcb0*/  F2FP.F16.F32.PACK_AB R159, R168.reuse, R159 ;  /* 0x0000009fa89f723e */ /* 0x042fe200000000ff */
[-C--:B------:R-:W-:Y:S01]  /*dcc0*/  FMUL.FTZ R99, R99, R171.reuse ;  /* 0x000000ab63637220 */ /* 0x080fe20000410000 */
[----:B------:R-:W1:Y:S01]  /*dcd0*/  MUFU.EX2 R165, R178 ;  /* 0x000000b200a57308 */ /* 0x000e620000000800 */
[----:B------:R-:W-:Y:S01]  /*dce0*/  FADD.FTZ R174, R168, R153 ;  /* 0x00000099a8ae7221 */ /* 0x000fe20000010000 */
[-C--:B------:R-:W-:Y:S01]  /*dcf0*/  FMUL.FTZ R102, R102, R171.reuse ;  /* 0x000000ab66667220 */ /* 0x080fe20000410000 */
[-C--:B------:R-:W-:Y:S01]  /*dd00*/  FMUL.FTZ R103, R103, R171.reuse ;  /* 0x000000ab67677220 */ /* 0x080fe20000410000 */
[----:B------:R-:W-:Y:S01]  /*dd10*/  FMUL.FTZ R106, R106, R171 ;  /* 0x000000ab6a6a7220 */ /* 0x000fe20000410000 */
[----:B------:R-:W-:Y:S01]  /*dd20*/  FADD.FTZ R153, R161, R174 ;  /* 0x000000aea1997221 */ /* 0x000fe20000010000 */
[C---:B0-----:R-:W-:Y:S01]  /*dd30*/  F2FP.F16.F32.PACK_AB R161, R176.reuse, R161 ;  /* 0x000000a1b0a1723e */ /* 0x041fe200000000ff */
[-C--:B------:R-:W-:Y:S01]  /*dd40*/  FMUL.FTZ R107, R107, R171.reuse ;  /* 0x000000ab6b6b7220 */ /* 0x080fe20000410000 */
[----:B------:R-:W0:Y:S01]  /*dd50*/  MUFU.EX2 R228, R228 ;  /* 0x000000e400e47308 */ /* 0x000e220000000800 */
[----:B------:R-:W-:Y:S01]  /*dd60*/  FADD.FTZ R174, R176, R153 ;  /* 0x00000099b0ae7221 */ /* 0x000fe20000010000 */
[-C--:B------:R-:W-:Y:S01]  /*dd70*/  FMUL.FTZ R110, R110, R171.reuse ;  /* 0x000000ab6e6e7220 */ /* 0x080fe20000410000 */
[-C--:B------:R-:W-:Y:S01]  /*dd80*/  FMUL.FTZ R111, R111, R171.reuse ;  /* 0x000000ab6f6f7220 */ /* 0x080fe20000410000 */
[----:B------:R-:W-:Y:S01]  /*dd90*/  FMUL.FTZ R114, R114, R171 ;  /* 0x000000ab72727220 */ /* 0x000fe20000410000 */
[----:B---3--:R-:W-:Y:S01]  /*dda0*/  FADD.FTZ R153, R163, R174 ;  /* 0x000000aea3997221 */ /* 0x008fe20000010000 */
[C---:B----4-:R-:W-:Y:S01]  /*ddb0*/  F2FP.F16.F32.PACK_AB R163, R8.reuse, R163 ;  /* 0x000000a308a3723e */ /* 0x050fe200000000ff */
[-C--:B------:R-:W-:Y:S01]  /*ddc0*/  FMUL.FTZ R115, R115, R171.reuse ;  /* 0x000000ab73737220 */ /* 0x080fe20000410000 */
[----:B------:R-:W2:Y:S01]  /*ddd0*/  MUFU.EX2 R167, R182 ;  /* 0x000000b600a77308 */ /* 0x000ea20000000800 */
[----:B------:R-:W-:Y:S01]  /*dde0*/  FADD.FTZ R174, R8, R153 ;  /* 0x0000009908ae7221 */ /* 0x000fe20000010000 */
[----:B------:R-:W-:Y:S01]  /*ddf0*/  F2FP.F16.F32.PACK_AB R153, R209, R18 ;  /* 0x00000012d199723e */ /* 0x000fe200000000ff */
[-C--:B------:R-:W-:Y:S01]  /*de00*/  FMUL.FTZ R118, R118, R171.reuse ;  /* 0x000000ab76767220 */ /* 0x080fe20000410000 */
[-C--:B------:R-:W-:Y:S01]  /*de10*/  FMUL.FTZ R119, R119, R171.reuse ;  /* 0x000000ab77777220 */ /* 0x080fe20000410000 */
[----:B-1----:R-:W-:Y:S01]  /*de20*/  FADD.FTZ R155, R165, R174 ;  /* 0x000000aea59b7221 */ /* 0x002fe20000010000 */
[-C--:B------:R-:W-:Y:S01]  /*de30*/  FMUL.FTZ R122, R122, R171.reuse ;  /* 0x000000ab7a7a7220 */ /* 0x080fe20000410000 */
[----:B------:R-:W-:Y:S01]  /*de40*/  FMUL.FTZ R123, R123, R171 ;  /* 0x000000ab7b7b7220 */ /* 0x000fe20000410000 */
[----:B------:R-:W1:Y:S01]  /*de50*/  MUFU.EX2 R180, R180 ;  /* 0x000000b400b47308 */ /* 0x000e620000000800 */
[----:B0-----:R-:W-:Y:S01]  /*de60*/  FADD.FTZ R18, R228, R155 ;  /* 0x0000009be4127221 */ /* 0x001fe20000010000 */
[----:B------:R-:W-:Y:S01]  /*de70*/  F2FP.F16.F32.PACK_AB R155, R206, R231 ;  /* 0x000000e7ce9b723e */ /* 0x000fe200000000ff */
[----:B------:R-:W-:Y:S01]  /*de80*/  BAR.SYNC.DEFER_BLOCKING 0xf, 0x100 ;  /* 0x03c4000000007b1d */ /* 0x000fe20000010000 */
[----:B------:R-:W-:Y:S01]  /*de90*/  F2FP.F16.F32.PACK_AB R165, R228, R165 ;  /* 0x000000a5e4a5723e */ /* 0x000fe200000000ff */
[-C--:B------:R-:W-:Y:S01]  /*dea0*/  FMUL.FTZ R126, R126, R171.reuse ;  /* 0x000000ab7e7e7220 */ /* 0x080fe20000410000 */
[-C--:B------:R-:W-:Y:S01]  /*deb0*/  FMUL.FTZ R127, R127, R171.reuse ;  /* 0x000000ab7f7f7220 */ /* 0x080fe20000410000 */
[-C--:B------:R-:W-:Y:S01]  /*dec0*/  FMUL.FTZ R130, R130, R171.reuse ;  /* 0x000000ab82827220 */ /* 0x080fe20000410000 */
[-C--:B------:R-:W-:Y:S01]  /*ded0*/  FMUL.FTZ R131, R131, R171.reuse ;  /* 0x000000ab83837220 */ /* 0x080fe20000410000 */
[----:B--2---:R-:W-:Y:S01]  /*dee0*/  FADD.FTZ R9, R167, R18 ;  /* 0x00000012a7097221 */ /* 0x004fe20000010000 */
[-C--:B------:R-:W-:Y:S01]  /*def0*/  FMUL.FTZ R134, R134, R171.reuse ;  /* 0x000000ab86867220 */ /* 0x080fe20000410000 */
[-C--:B------:R-:W-:Y:S01]  /*df00*/  FMUL.FTZ R135, R135, R171.reuse ;  /* 0x000000ab87877220 */ /* 0x080fe20000410000 */
[-C--:B------:R-:W-:Y:S01]  /*df10*/  FMUL.FTZ R138, R138, R171.reuse ;  /* 0x000000ab8a8a7220 */ /* 0x080fe20000410000 */
[-C--:B------:R-:W-:Y:S01]  /*df20*/  FMUL.FTZ R139, R139, R171.reuse ;  /* 0x000000ab8b8b7220 */ /* 0x080fe20000410000 */
[-C--:B------:R-:W-:Y:S01]  /*df30*/  FMUL.FTZ R142, R142, R171.reuse ;  /* 0x000000ab8e8e7220 */ /* 0x080fe20000410000 */
[-C--:B------:R-:W-:Y:S01]  /*df40*/  FMUL.FTZ R143, R143, R171.reuse ;  /* 0x000000ab8f8f7220 */ /* 0x080fe20000410000 */
[----:B------:R-:W-:Y:S01]  /*df50*/  FMUL.FTZ R146, R146, R171 ;  /* 0x000000ab92927220 */ /* 0x000fe20000410000 */
[C---:B-1----:R-:W-:Y:S01]  /*df60*/  F2FP.F16.F32.PACK_AB R167, R180.reuse, R167 ;  /* 0x000000a7b4a7723e */ /* 0x042fe200000000ff */
[----:B------:R-:W-:Y:S01]  /*df70*/  FADD.FTZ R8, R180, R9 ;  /* 0x00000009b4087221 */ /* 0x000fe20000010000 */
[-C--:B------:R-:W-:Y:S01]  /*df80*/  FMUL.FTZ R147, R147, R171.reuse ;  /* 0x000000ab93937220 */ /* 0x080fe20000410000 */
[-C--:B------:R-:W-:Y:S01]  /*df90*/  FMUL.FTZ R150, R150, R171.reuse ;  /* 0x000000ab96967220 */ /* 0x080fe20000410000 */
[----:B------:R-:W-:Y:S01]  /*dfa0*/  FMUL.FTZ R151, R151, R171 ;  /* 0x000000ab97977220 */ /* 0x000fe20000410000 */
[----:B------:R0:W-:Y:S04]  /*dfb0*/  STSM.16.M88.4 [R195+0x26800], R152 ;  /* 0x02680098c3007844 */ /* 0x0001e80000000200 */
[----:B------:R0:W-:Y:S04]  /*dfc0*/  STSM.16.M88.4 [R198], R156 ;  /* 0x0000009cc6007844 */ /* 0x0001e80000000200 */
[----:B------:R0:W-:Y:S04]  /*dfd0*/  STSM.16.M88.4 [R196], R160 ;  /* 0x000000a0c4007844 */ /* 0x0001e80000000200 */
[----:B------:R0:W-:Y:S01]  /*dfe0*/  STSM.16.M88.4 [R197], R164 ;  /* 0x000000a4c5007844 */ /* 0x0001e20000000200 */
[----:B------:R-:W-:Y:S05]  /*dff0*/  @!P0 BRA `(.L_x_4771) ;  /* 0x0000000000048947 */ /* 0x000fea0003800000 */
[----:B------:R-:W-:Y:S01]  /*e000*/  BPT.TRAP 0x1 ;  /* 0x000000040000795c */ /* 0x000fe20000300000 */
.L_x_4771:
[----:B------:R1:W2:Y:S01]  /*e010*/  SYNCS.PHASECHK.TRANS64.TRYWAIT P2, [R212+URZ+0x28c50], R213 ;  /* 0x028c50d5d40075a7 */ /* 0x0002a2000804017f */
[----:B------:R-:W-:Y:S05]  /*e020*/  @!P0 BRA `(.L_x_4772) ;  /* 0x0000000000048947 */ /* 0x000fea0003800000 */
[----:B------:R-:W-:Y:S01]  /*e030*/  BPT.TRAP 0x1 ;  /* 0x000000040000795c */ /* 0x000fe20000300000 */
.L_x_4772:
[----:B------:R-:W-:Y:S04]  /*e040*/  BSSY B2, `(.L_x_4773) ;  /* 0x0000004000027945 */ /* 0x000fe80003800000 */
[----:B--2---:R-:W-:Y:S05]  /*e050*/  @P2 BRA `(.L_x_4774) ;  /* 0x0000000000082947 */ /* 0x004fea0003800000 */
[----:B------:R-:W2:Y:S02]  /*e060*/  SYNCS.PHASECHK.TRANS64.TRYWAIT P2, [R212+URZ+0x28c50], R213 ;  /* 0x028c50d5d40075a7 */ /* 0x000ea4000804017f */
[----:B--2---:R-:W-:Y:S05]  /*e070*/  @!P2 BRA `(.L_x_4775) ;  /* 0x000000ec0014a947 */ /* 0x004fea0003800000 */
.L_x_4774:
[----:B------:R-:W-:Y:S05]  /*e080*/  BSYNC B2 ;  /* 0x0000000000027941 */ /* 0x000fea0003800000 */
.L_x_4773:
[----:B------:R-:W-:Y:S01]  /*e090*/  IMAD R168, R211, 0x1000, R190 ;  /* 0x00001000d3a87824 */ /* 0x000fe200078e02be */
[----:B------:R-:W-:Y:S01]  /*e0a0*/  WARPGROUP.ARRIVE ;  /* 0x00000000000079c5 */ /* 0x000fe20000000000 */
[----:B------:R-:W-:Y:S01]  /*e0b0*/  IMAD.MOV.U32 R169, RZ, RZ, 0x40000040 ;  /* 0x40000040ffa97424 */ /* 0x000fe200078e00ff */
[----:B------:R-:W-:Y:S01]  /*e0c0*/  ISETP.GT.AND P2, PT, R14, R204, PT ;  /* 0x000000cc0e00720c */ /* 0x000fe20003f44270 */
[----:B-12---:R-:W-:Y:S01]  /*e0d0*/  @!P1 VIADD R212, R212, 0x28c60 ;  /* 0x00028c60d4d49836 */ /* 0x006fe20000000000 */
[----:B------:R-:W-:Y:S01]  /*e0e0*/  R2UR UR6, R168 ;  /* 0x00000000a80672ca */ /* 0x000fe200000e0000 */
[----:B------:R-:W-:Y:S01]  /*e0f0*/  VIADD R14, R14, 0xffffffff ;  /* 0xffffffff0e0e7836 */ /* 0x000fe20000000000 */
[----:B------:R-:W-:Y:S01]  /*e100*/  R2UR UR7, R169 ;  /* 0x00000000a90772ca */ /* 0x000fe200000e0000 */
[----:B------:R-:W-:Y:S01]  /*e110*/  IMAD.MOV.U32 R169, RZ, RZ, 0x40000040 ;  /* 0x40000040ffa97424 */ /* 0x000fe200078e00ff */
[----:B------:R-:W-:Y:S01]  /*e120*/  @!P1 PRMT R212, RZ, 0x654, R212 ;  /* 0x00000654ffd49816 */ /* 0x000fe200000000d4 */
[----:B------:R-:W-:Y:S01]  /*e130*/  IMAD.MOV.U32 R9, RZ, RZ, R170 ;  /* 0x000000ffff097224 */ /* 0x000fe200078e00aa */
[----:B------:R-:W-:Y:S01]  /*e140*/  MOV R20, R172 ;  /* 0x000000ac00147202 */ /* 0x000fe20000000f00 */
[----:B------:R-:W-:-:S08]  /*e150*/  IMAD.MOV.U32 R18, RZ, RZ, R211 ;  /* 0x000000ffff127224 */ /* 0x000fd000078e00d3 */
[----:B------:R-:W-:Y:S03]  /*e160*/  HGMMA.64x256x16.F32 R24, R152, gdesc[UR4].tnspB, R24, gsb0 ;  /* 0x43e0000498187df0 */ /* 0x000fe60008000818 */
[----:B------:R-:W-:Y:S02]  /*e170*/  WARPGROUP.DEPBAR.LE gsb0, 0x0 ;  /* 0x00008000000079c5 */ /* 0x000fe40000010000 */
[----:B0-----:R-:W-:Y:S01]  /*e180*/  VIADD R152, R168, 0x80 ;  /* 0x00000080a8987836 */ /* 0x001fe20000000000 */
        /* <DEDUP_REMOVED lines=31> */
[----:B------:R-:W-:Y:S05]  /*e380*/  BSYNC B0 ;  /* 0x0000000000007941 */ /* 0x000fea0003800000 */
.L_x_4757:
[----:B------:R-:W-:Y:S02]  /*e390*/  IMAD.MOV.U32 R20, RZ, RZ, R172 ;  /* 0x000000ffff147224 */ /* 0x000fe400078e00ac */
[----:B------:R-:W-:Y:S02]  /*e3a0*/  IMAD.MOV.U32 R9, RZ, RZ, R170 ;  /* 0x000000ffff097224 */ /* 0x000fe400078e00aa */
[----:B------:R-:W-:-:S07]  /*e3b0*/  IMAD.MOV.U32 R18, RZ, RZ, R211 ;  /* 0x000000ffff127224 */ /* 0x000fce00078e00d3 */
.L_x_4756:
[----:B------:R-:W-:Y:S05]  /*e3c0*/  BSYNC B1 ;  /* 0x0000000000017941 */ /* 0x000fea0003800000 */
.L_x_4755:
[----:B------:R-:W1:Y:S01]  /*e3d0*/  LDC R154, c[0x0][0x9e4] ;  /* 0x00027900ff9a7b82 */ /* 0x000e620000000800 */
[----:B------:R-:W-:-:S04]  /*e3e0*/  IADD3 R152, R184, 0x40, -R186 ;  /* 0x00000040b8987810 */ /* 0x000fc80007ffe8ba */
[----:B------:R-:W-:-:S05]  /*e3f0*/  LEA R153, R189, R152, 0x6 ;  /* 0x00000098bd997211 */ /* 0x000fca00078e30ff */
[----:B------:R-:W-:Y:S01]  /*e400*/  IMAD.IADD R188, R153, 0x1, -R188 ;  /* 0x0000000199bc7824 */ /* 0x000fe200078e0abc */
[----:B-1----:R-:W-:-:S13]  /*e410*/  ISETP.GE.AND P5, PT, R154, 0x1, PT ;  /* 0x000000019a00780c */ /* 0x002fda0003fa6270 */
[----:B------:R-:W-:Y:S05]  /*e420*/  @!P5 BRA `(.L_x_4777) ;  /* 0x000000000048d947 */ /* 0x000fea0003800000 */
[----:B------:R-:W-:Y:S01]  /*e430*/  IMAD.MOV.U32 R155, RZ, RZ, R153 ;  /* 0x000000ffff9b7224 */ /* 0x000fe200078e0099 */
[----:B------:R-:W-:Y:S04]  /*e440*/  BSSY B0, `(.L_x_4778) ;  /* 0x000000e000007945 */ /* 0x000fe80003800000 */
        /* <DEDUP_REMOVED lines=9> */
.L_x_4779:
[----:B------:R-:W-:-:S13]  /*e4e0*/  ISETP.NE.AND P2, PT, R154, 0x1, PT ;  /* 0x000000019a00780c */ /* 0x000fda0003f45270 */
[----:B------:R-:W1:Y:S02]  /*e4f0*/  @P2 LDC.64 R152, c[0x0][0x9e8] ;  /* 0x00027a00ff982b82 */ /* 0x000e640000000a00 */
[----:B-1----:R-:W-:-:S05]  /*e500*/  @P2 IMAD.HI.U32 R152, R155, R152, RZ ;  /* 0x000000989b982227 */ /* 0x002fca00078e00ff */
[----:B------:R-:W-:-:S07]  /*e510*/  @P2 SHF.R.U32.HI R155, RZ, R153, R152 ;  /* 0x00000099ff9b2219 */ /* 0x000fce0000011698 */
.L_x_4780:
[----:B------:R-:W-:Y:S05]  /*e520*/  BSYNC B0 ;  /* 0x0000000000007941 */ /* 0x000fea0003800000 */
.L_x_4778:
[----:B------:R-:W-:-:S05]  /*e530*/  IMAD R155, R155, R154, RZ ;  /* 0x0000009a9b9b7224 */ /* 0x000fca00078e02ff */
[----:B------:R-:W-:-:S07]  /*e540*/  VIMNMX R188, R188, R155, !PT ;  /* 0x0000009bbcbc7248 */ /* 0x000fce0007fe0100 */
.L_x_4777:
[----:B------:R-:W-:Y:S01]  /*e550*/  VIADD R188, R188, 0x3f ;  /* 0x0000003fbcbc7836 */ /* 0x000fe20000000000 */
[----:B------:R-:W-:Y:S04]  /*e560*/  BSSY B1, `(.L_x_4781) ;  /* 0x00001ad000017945 */ /* 0x000fe80003800000 */
[----:B------:R-:W-:-:S04]  /*e570*/  SHF.R.S32.HI R153, RZ, 0x1f, R188 ;  /* 0x0000001fff997819 */ /* 0x000fc800000114bc */
[----:B------:R-:W-:-:S04]  /*e580*/  LEA.HI R153, R153, R188, RZ, 0x6 ;  /* 0x000000bc99997211 */ /* 0x000fc800078f30ff */
[----:B------:R-:W-:-:S04]  /*e590*/  SHF.R.S32.HI R152, RZ, 0x6, R153 ;  /* 0x00000006ff987819 */ /* 0x000fc80000011499 */
[----:B------:R-:W-:-:S04]  /*e5a0*/  VIMNMX R201, R191, R152, !PT ;  /* 0x00000098bfc97248 */ /* 0x000fc80007fe0100 */
[----:B------:R-:W-:-:S13]  /*e5b0*/  ISETP.GE.AND P2, PT, R14, R201, PT ;  /* 0x000000c90e00720c */ /* 0x000fda0003f46270 */
[----:B------:R-:W-:Y:S05]  /*e5c0*/  @!P2 BRA `(.L_x_4782) ;  /* 0x000000180098a947 */ /* 0x000fea0003800000 */
[----:B------:R-:W-:Y:S01]  /*e5d0*/  BSSY B0, `(.L_x_4783) ;  /* 0x00001a4000007945 */ /* 0x000fe20003800000 */
[----:B------:R-:W-:Y:S01]  /*e5e0*/  IMAD.MOV.U32 R207, RZ, RZ, R20 ;  /* 0x000000ffffcf7224 */ /* 0x000fe200078e0014 */
[----:B------:R-:W-:Y:S01]  /*e5f0*/  MOV R205, R14 ;  /* 0x0000000e00cd7202 */ /* 0x000fe20000000f00 */
[----:B------:R-:W-:Y:S02]  /*e600*/  IMAD.MOV.U32 R208, RZ, RZ, R9 ;  /* 0x000000ffffd07224 */ /* 0x000fe400078e0009 */
[----:B------:R-:W-:-:S07]  /*e610*/  IMAD.MOV.U32 R209, RZ, RZ, R18 ;  /* 0x000000ffffd17224 */ /* 0x000fce00078e0012 */
.L_x_4794:
[----:B------:R-:W-:Y:S02]  /*e620*/  VIADD R18, R209, 0x1 ;  /* 0x00000001d1127836 */ /* 0x000fe40000000000 */
[----:B------:R-:W-:Y:S02]  /*e630*/  IMAD.MOV.U32 R14, RZ, RZ, R205 ;  /* 0x000000ffff0e7224 */ /* 0x000fe400078e00cd */
[----:B------:R-:W-:Y:S01]  /*e640*/  VIADD R205, R205, 0xffffffff ;  /* 0xffffffffcdcd7836 */ /* 0x000fe20000000000 */
[----:B------:R-:W-:Y:S02]  /*e650*/  ISETP.NE.AND P3, PT, R18, 0x2, PT ;  /* 0x000000021200780c */ /* 0x000fe40003f65270 */
[----:B------:R-:W-:Y:S02]  /*e660*/  ISETP.GT.AND P2, PT, R14, R201, PT ;  /* 0x000000c90e00720c */ /* 0x000fe40003f44270 */
[----:B------:R-:W-:Y:S02]  /*e670*/  SEL R14, RZ, 0x1, P3 ;  /* 0x00000001ff0e7807 */ /* 0x000fe40001800000 */
[----:B------:R-:W-:-:S02]  /*e680*/  SEL R18, R18, RZ, P3 ;  /* 0x000000ff12127207 */ /* 0x000fc40001800000 */
[----:B------:R-:W-:Y:S01]  /*e690*/  LOP3.LUT R19, R19, R14, RZ, 0x3c, !PT ;  /* 0x0000000e13137212 */ /* 0x000fe200078e3cff */
[----:B-1----:R-:W-:Y:S06]  /*e6a0*/  @!P0 BRA `(.L_x_4784) ;  /* 0x0000000000048947 */ /* 0x002fec0003800000 */
[----:B------:R-:W-:Y:S01]  /*e6b0*/  BPT.TRAP 0x1 ;  /* 0x000000040000795c */ /* 0x000fe20000300000 */
.L_x_4784:
[----:B------:R-:W-:Y:S01]  /*e6c0*/  IMAD R204, R18, 0x8, R2 ;  /* 0x0000000812cc7824 */ /* 0x000fe200078e0202 */
[----:B------:R-:W-:-:S04]  /*e6d0*/  SHF.L.U32 R206, R19, 0x1f, RZ ;  /* 0x0000001f13ce7819 */ /* 0x000fc800000006ff */
[----:B------:R1:W2:Y:S01]  /*e6e0*/  SYNCS.PHASECHK.TRANS64.TRYWAIT P3, [R204+URZ+0x28c30], R206 ;  /* 0x028c30cecc0075a7 */ /* 0x0002a2000806017f */
[----:B------:R-:W-:Y:S05]  /*e6f0*/  @!P0 BRA `(.L_x_4785) ;  /* 0x0000000000048947 */ /* 0x000fea0003800000 */
[----:B------:R-:W-:Y:S01]  /*e700*/  BPT.TRAP 0x1 ;  /* 0x000000040000795c */ /* 0x000fe20000300000 */
.L_x_4785:
[----:B------:R-:W-:Y:S01]  /*e710*/  BSSY B2, `(.L_x_4786) ;  /* 0x0000006000027945 */ /* 0x000fe20003800000 */
[----:B------:R-:W-:Y:S01]  /*e720*/  LEA R14, R18, R21, 0x9 ;  /* 0x00000015120e7211 */ /* 0x000fe200078e48ff */
[----:B------:R-:W-:Y:S02]  /*e730*/  IMAD.MOV.U32 R15, RZ, RZ, 0x40000040 ;  /* 0x40000040ff0f7424 */ /* 0x000fe400078e00ff */
[----:B--2---:R-:W-:Y:S05]  /*e740*/  @P3 BRA `(.L_x_4787) ;  /* 0x0000000000083947 */ /* 0x004fea0003800000 */
[----:B------:R-:W2:Y:S02]  /*e750*/  SYNCS.PHASECHK.TRANS64.TRYWAIT P3, [R204+URZ+0x28c30], R206 ;  /* 0x028c30cecc0075a7 */ /* 0x000ea4000806017f */
[----:B--2---:R-:W-:Y:S05]  /*e760*/  @!P3 BRA `(.L_x_4788) ;  /* 0x000000e4006cb947 */ /* 0x004fea0003800000 */
.L_x_4787:
[----:B------:R-:W-:Y:S05]  /*e770*/  BSYNC B2 ;  /* 0x0000000000027941 */ /* 0x000fea0003800000 */
.L_x_4786:
[C---:B------:R-:W-:Y:S01]  /*e780*/  R2UR UR6, R14.reuse ;  /* 0x000000000e0672ca */ /* 0x040fe200000e0000 */
[----:B------:R-:W-:Y:S01]  /*e790*/  WARPGROUP.ARRIVE ;  /* 0x00000000000079c5 */ /* 0x000fe20000000000 */
[----:B------:R-:W-:Y:S01]  /*e7a0*/  R2UR UR7, R15 ;  /* 0x000000000f0772ca */ /* 0x000fe200000e0000 */
[----:B------:R-:W-:Y:S01]  /*e7b0*/  VIADD R188, R14, 0x2 ;  /* 0x000000020ebc7836 */ /* 0x000fe20000000000 */
[----:B------:R-:W-:Y:S01]  /*e7c0*/  R2UR UR4, R4 ;  /* 0x00000000040472ca */ /* 0x000fe200000e0000 */
[----:B------:R-:W-:Y:S01]  /*e7d0*/  IMAD.MOV.U32 R189, RZ, RZ, 0x40000040 ;  /* 0x40000040ffbd7424 */ /* 0x000fe200078e00ff */
[----:B------:R-:W-:Y:S01]  /*e7e0*/  R2UR UR5, R5 ;  /* 0x00000000050572ca */ /* 0x000fe200000e0000 */
[----:B------:R-:W-:-:S12]  /*e7f0*/  IMAD.MOV.U32 R15, RZ, RZ, 0x40000040 ;  /* 0x40000040ff0f7424 */ /* 0x000fd800078e00ff */
        /* <DEDUP_REMOVED lines=43> */
[----:B------:R-:W3:Y:S02]  /*eab0*/  SHFL.BFLY PT, R14, R15, 0x2, 0x1f ;  /* 0x0c401f000f0e7f89 */ /* 0x000ee400000e0000 */
[----:B---3--:R-:W-:Y:S01]  /*eac0*/  FMNMX.FTZ R20, R15, R14, !PT ;  /* 0x0000000e0f147209 */ /* 0x008fe20007810000 */
[----:B------:R-:W-:Y:S01]  /*ead0*/  IMAD.U32 R15, RZ, RZ, UR4 ;  /* 0x00000004ff0f7e24 */ /* 0x000fe2000f8e00ff */
[----:B------:R-:W-:-:S03]  /*eae0*/  FMNMX.FTZ R14, R154, R207, !PT ;  /* 0x000000cf9a0e7209 */ /* 0x000fc60007810000 */
[----:B------:R-:W3:Y:S01]  /*eaf0*/  SHFL.BFLY PT, R189, R20, 0x1, 0x1f ;  /* 0x0c201f0014bd7f89 */ /* 0x000ee200000e0000 */
[----:B------:R-:W-:-:S04]  /*eb00*/  FMNMX.FTZ R9, R155, R14, !PT ;  /* 0x0000000e9b097209 */ /* 0x000fc80007810000 */
[----:B------:R-:W-:-:S04]  /*eb10*/  FMNMX.FTZ R14, R158, R9, !PT ;  /* 0x000000099e0e7209 */ /* 0x000fc80007810000 */
[----:B------:R-:W-:-:S04]  /*eb20*/  FMNMX.FTZ R9, R159, R14, !PT ;  /* 0x0000000e9f097209 */ /* 0x000fc80007810000 */
[----:B------:R-:W-:Y:S02]  /*eb30*/  FMNMX.FTZ R14, R162, R9, !PT ;  /* 0x00000009a20e7209 */ /* 0x000fe40007810000 */
[----:B---3--:R-:W-:Y:S02]  /*eb40*/  FMNMX.FTZ R9, R20, R189, !PT ;  /* 0x000000bd14097209 */ /* 0x008fe40007810000 */
[----:B------:R-:W-:-:S03]  /*eb50*/  FMNMX.FTZ R189, R163, R14, !PT ;  /* 0x0000000ea3bd7209 */ /* 0x000fc60007810000 */
[----:B------:R-:W-:Y:S01]  /*eb60*/  FADD.FTZ R188, -R9, R208 ;  /* 0x000000d009bc7221 */ /* 0x000fe20000010100 */
[----:B------:R-:W-:-:S03]  /*eb70*/  FMNMX.FTZ R14, R166, R189, !PT ;  /* 0x000000bda60e7209 */ /* 0x000fc60007810000 */
[-C--:B------:R-:W-:Y:S01]  /*eb80*/  FMUL.FTZ R208, R188, R15.reuse ;  /* 0x0000000fbcd07220 */ /* 0x080fe20000410000 */
[----:B------:R-:W-:Y:S01]  /*eb90*/  FMNMX.FTZ R189, R167, R14, !PT ;  /* 0x0000000ea7bd7209 */ /* 0x000fe20007810000 */
[----:B------:R-:W-:Y:S02]  /*eba0*/  FMUL.FTZ R188, R9, R15 ;  /* 0x0000000f09bc7220 */ /* 0x000fe40000410000 */
[----:B------:R-:W3:Y:S01]  /*ebb0*/  MUFU.EX2 R14, R208 ;  /* 0x000000d0000e7308 */ /* 0x000ee20000000800 */
[----:B------:R-:W-:Y:S01]  /*ebc0*/  FMNMX.FTZ R20, R170, R189, !PT ;  /* 0x000000bdaa147209 */ /* 0x000fe20007810000 */
[-CC-:B------:R-:W-:Y:S01]  /*ebd0*/  FFMA.FTZ R210, R152, R15.reuse, -R188.reuse ;  /* 0x0000000f98d27223 */ /* 0x180fe200000108bc */
[-CC-:B------:R-:W-:Y:S01]  /*ebe0*/  FFMA.FTZ R152, R153, R15.reuse, -R188.reuse ;  /* 0x0000000f99987223 */ /* 0x180fe200000108bc */
[-CC-:B0-----:R-:W-:Y:S01]  /*ebf0*/  FFMA.FTZ R212, R156, R15.reuse, -R188.reuse ;  /* 0x0000000f9cd47223 */ /* 0x181fe200000108bc */
        /* <DEDUP_REMOVED lines=17> */
[----:B------:R-:W-:Y:S01]  /*ed10*/  FFMA.FTZ R181, R181, R15, -R188 ;  /* 0x0000000fb5b57223 */ /* 0x000fe200000108bc */
[----:B------:R-:W0:Y:S01]  /*ed20*/  MUFU.EX2 R189, R210 ;  /* 0x000000d200bd7308 */ /* 0x000e220000000800 */
[-C--:B---3--:R-:W-:Y:S01]  /*ed30*/  FMUL.FTZ R24, R24, R14.reuse ;  /* 0x0000000e18187220 */ /* 0x088fe20000410000 */
[----:B------:R-:W-:Y:S01]  /*ed40*/  FMNMX.FTZ R20, R182, R211, !PT ;  /* 0x000000d3b6147209 */ /* 0x000fe20007810000 */
[-C--:B------:R-:W-:Y:S01]  /*ed50*/  FMUL.FTZ R25, R25, R14.reuse ;  /* 0x0000000e19197220 */ /* 0x080fe20000410000 */
[-C--:B------:R-:W-:Y:S01]  /*ed60*/  FMUL.FTZ R28, R28, R14.reuse ;  /* 0x0000000e1c1c7220 */ /* 0x080fe20000410000 */
[----:B------:R-:W-:Y:S01]  /*ed70*/  FMUL.FTZ R29, R29, R14 ;  /* 0x0000000e1d1d7220 */ /* 0x000fe20000410000 */
[----:B------:R-:W-:Y:S01]  /*ed80*/  FMNMX.FTZ R20, R183, R20, !PT ;  /* 0x00000014b7147209 */ /* 0x000fe20007810000 */
[-C--:B------:R-:W-:Y:S01]  /*ed90*/  FMUL.FTZ R32, R32, R14.reuse ;  /* 0x0000000e20207220 */ /* 0x080fe20000410000 */
[----:B------:R-:W3:Y:S01]  /*eda0*/  MUFU.EX2 R152, R152 ;  /* 0x0000009800987308 */ /* 0x000ee20000000800 */
[-C--:B------:R-:W-:Y:S01]  /*edb0*/  FMUL.FTZ R33, R33, R14.reuse ;  /* 0x0000000e21217220 */ /* 0x080fe20000410000 */
[-C--:B------:R-:W-:Y:S01]  /*edc0*/  FMUL.FTZ R36, R36, R14.reuse ;  /* 0x0000000e24247220 */ /* 0x080fe20000410000 */
[----:B------:R-:W4:Y:S01]  /*edd0*/  SHFL.BFLY PT, R211, R20, 0x2, 0x1f ;  /* 0x0c401f0014d37f89 */ /* 0x000f2200000e0000 */
[-C--:B------:R-:W-:Y:S01]  /*ede0*/  FMUL.FTZ R37, R37, R14.reuse ;  /* 0x0000000e25257220 */ /* 0x080fe20000410000 */
[-C--:B------:R-:W-:Y:S01]  /*edf0*/  FMUL.FTZ R40, R40, R14.reuse ;  /* 0x0000000e28287220 */ /* 0x080fe20000410000 */
[-C--:B------:R-:W-:Y:S01]  /*ee00*/  FMUL.FTZ R41, R41, R14.reuse ;  /* 0x0000000e29297220 */ /* 0x080fe20000410000 */
[-C--:B------:R-:W-:Y:S01]  /*ee10*/  FMUL.FTZ R44, R44, R14.reuse ;  /* 0x0000000e2c2c7220 */ /* 0x080fe20000410000 */
[----:B------:R5:W1:Y:S01]  /*ee20*/  MUFU.EX2 R153, R212 ;  /* 0x000000d400997308 */ /* 0x000a620000000800 */
[----:B0-----:R-:W-:Y:S01]  /*ee30*/  FFMA.FTZ R3, R14, R3, R189 ;  /* 0x000000030e037223 */ /* 0x001fe200000100bd */
        /* <DEDUP_REMOVED lines=17> */
[----:B----4-:R-:W-:Y:S01]  /*ef50*/  FMNMX.FTZ R211, R20, R211, !PT ;  /* 0x000000d314d37209 */ /* 0x010fe20007810000 */
        /* <DEDUP_REMOVED lines=29> */
[----:B------:R-:W-:Y:S01]  /*f130*/  IMAD.MOV R211, RZ, RZ, -R194 ;  /* 0x000000ffffd37224 */ /* 0x000fe200078e0ac2 */
[----:B------:R-:W-:Y:S01]  /*f140*/  MUFU.EX2 R165, R165 ;  /* 0x000000a500a57308 */ /* 0x000fe20000000800 */
[-C--:B------:R-:W-:Y:S01]  /*f150*/  FMUL.FTZ R124, R124, R14.reuse ;  /* 0x0000000e7c7c7220 */ /* 0x080fe20000410000 */
[-C--:B------:R-:W-:Y:S01]  /*f160*/  FMUL.FTZ R125, R125, R14.reuse ;  /* 0x0000000e7d7d7220 */ /* 0x080fe20000410000 */
[C---:B------:R-:W-:Y:S01]  /*f170*/  FADD.FTZ R188, -R20.reuse, R207 ;  /* 0x000000cf14bc7221 */ /* 0x040fe20000010100 */
[----:B------:R-:W-:Y:S01]  /*f180*/  FMUL.FTZ R228, R20, R15 ;  /* 0x0000000f14e47220 */ /* 0x000fe20000410000 */
[----:B------:R-:W-:Y:S01]  /*f190*/  ISETP.NE.AND P3, PT, R22, R211, PT ;  /* 0x000000d31600720c */ /* 0x000fe20003f65270 */
[----:B------:R-:W-:Y:S01]  /*f1a0*/  FMUL.FTZ R128, R128, R14 ;  /* 0x0000000e80807220 */ /* 0x000fe20000410000 */
[-C--:B------:R-:W-:Y:S01]  /*f1b0*/  FMUL.FTZ R169, R188, R15.reuse ;  /* 0x0000000fbca97220 */ /* 0x080fe20000410000 */
[-CC-:B------:R-:W-:Y:S01]  /*f1c0*/  FFMA.FTZ R188, R154, R15.reuse, -R228.reuse ;  /* 0x0000000f9abc7223 */ /* 0x180fe200000108e4 */
        /* <DEDUP_REMOVED lines=9> */
[-CC-:B-----5:R-:W-:Y:S01]  /*f260*/  FFMA.FTZ R212, R167, R15.reuse, -R228.reuse ;  /* 0x0000000fa7d47223 */ /* 0x1a0fe200000108e4 */
[-CC-:B------:R-:W-:Y:S01]  /*f270*/  FFMA.FTZ R167, R170, R15.reuse, -R228.reuse ;  /* 0x0000000faaa77223 */ /* 0x180fe200000108e4 */
[-CC-:B------:R-:W-:Y:S01]  /*f280*/  FFMA.FTZ R170, R171, R15.reuse, -R228.reuse ;  /* 0x0000000fabaa7223 */ /* 0x180fe200000108e4 */
[----:B------:R-:W0:Y:S01]  /*f290*/  MUFU.EX2 R188, R188 ;  /* 0x000000bc00bc7308 */ /* 0x000e220000000800 */
[----:B------:R3:W-:Y:S01]  /*f2a0*/  @!P1 SYNCS.ARRIVE.TRANS64.RED.A1T0 RZ, [R154+URZ], RZ ;  /* 0x000000ff9aff99a7 */ /* 0x0007e2000810043f */
[-CC-:B------:R-:W-:Y:S01]  /*f2b0*/  FFMA.FTZ R171, R174, R15.reuse, -R228.reuse ;  /* 0x0000000faeab7223 */ /* 0x180fe200000108e4 */
[-CC-:B------:R-:W-:Y:S01]  /*f2c0*/  FFMA.FTZ R174, R175, R15.reuse, -R228.reuse ;  /* 0x0000000fafae7223 */ /* 0x180fe200000108e4 */
[-CC-:B------:R-:W-:Y:S01]  /*f2d0*/  FFMA.FTZ R175, R178, R15.reuse, -R228.reuse ;  /* 0x0000000fb2af7223 */ /* 0x180fe200000108e4 */
[----:B------:R-:W-:Y:S01]  /*f2e0*/  FFMA.FTZ R178, R179, R15, -R228 ;  /* 0x0000000fb3b27223 */ /* 0x000fe200000108e4 */
[----:B------:R-:W-:-:S02]  /*f2f0*/  @!P3 IMAD R209, R209, 0x40, R192 ;  /* 0x00000040d1d1b824 */ /* 0x000fc400078e02c0 */
[-CC-:B------:R-:W-:Y:S01]  /*f300*/  FFMA.FTZ R182, R182, R15.reuse, -R228.reuse ;  /* 0x0000000fb6b67223 */ /* 0x180fe200000108e4 */
[----:B------:R-:W4:Y:S01]  /*f310*/  MUFU.EX2 R155, R155 ;  /* 0x0000009b009b7308 */ /* 0x000f220000000800 */
[----:B---3--:R-:W-:Y:S01]  /*f320*/  FADD.FTZ R154, R152, R3 ;  /* 0x00000003989a7221 */ /* 0x008fe20000010000 */
[----:B------:R-:W-:Y:S01]  /*f330*/  FFMA.FTZ R183, R183, R15, -R228 ;  /* 0x0000000fb7b77223 */ /* 0x000fe200000108e4 */
[----:B------:R-:W-:Y:S01]  /*f340*/  @!P3 LEA R209, R209, R2, 0x2 ;  /* 0x00000002d1d1b211 */ /* 0x000fe200078e10ff */
[-C--:B------:R-:W-:Y:S01]  /*f350*/  FMUL.FTZ R129, R129, R14.reuse ;  /* 0x0000000e81817220 */ /* 0x080fe20000410000 */
[----:B-1----:R-:W-:Y:S01]  /*f360*/  FADD.FTZ R3, R153, R154 ;  /* 0x0000009a99037221 */ /* 0x002fe20000010000 */
[-C--:B------:R-:W-:Y:S01]  /*f370*/  FMUL.FTZ R132, R132, R14.reuse ;  /* 0x0000000e84847220 */ /* 0x080fe20000410000 */
[----:B------:R-:W-:Y:S01]  /*f380*/  FMUL.FTZ R133, R133, R14 ;  /* 0x0000000e85857220 */ /* 0x000fe20000410000 */
[----:B------:R-:W1:Y:S01]  /*f390*/  MUFU.EX2 R207, R207 ;  /* 0x000000cf00cf7308 */ /* 0x000e620000000800 */
[----:B0-----:R-:W-:Y:S01]  /*f3a0*/  FFMA.FTZ R8, R169, R8, R188 ;  /* 0x00000008a9087223 */ /* 0x001fe200000100bc */
[----:B------:R-:W-:Y:S01]  /*f3b0*/  FADD.FTZ R154, R156, R3 ;  /* 0x000000039c9a7221 */ /* 0x000fe20000010000 */
[----:B------:R0:W-:Y:S01]  /*f3c0*/  @!P3 STS [R209+0x28800], R14 ;  /* 0x0288000ed100b388 */ /* 0x0001e20000000800 */
[-C--:B------:R-:W-:Y:S01]  /*f3d0*/  FMUL.FTZ R136, R136, R14.reuse ;  /* 0x0000000e88887220 */ /* 0x080fe20000410000 */
[-C--:B------:R-:W-:Y:S01]  /*f3e0*/  FMUL.FTZ R137, R137, R14.reuse ;  /* 0x0000000e89897220 */ /* 0x080fe20000410000 */
[----:B------:R-:W-:Y:S01]  /*f3f0*/  FADD.FTZ R179, R157, R154 ;  /* 0x0000009a9db37221 */ /* 0x000fe20000010000 */
[----:B------:R3:W-:Y:S01]  /*f400*/  @!P3 STS [R209+0x28820], R169 ;  /* 0x028820a9d100b388 */ /* 0x0007e20000000800 */
[----:B------:R-:W5:Y:S01]  /*f410*/  MUFU.EX2 R208, R208 ;  /* 0x000000d000d07308 */ /* 0x000f620000000800 */
[----:B----4-:R-:W-:Y:S01]  /*f420*/  FADD.FTZ R8, R155, R8 ;  /* 0x000000089b087221 */ /* 0x010fe20000010000 */
[----:B------:R-:W-:Y:S01]  /*f430*/  FADD.FTZ R154, R160, R179 ;  /* 0x000000b3a09a7221 */ /* 0x000fe20000010000 */
[-C--:B------:R-:W-:Y:S01]  /*f440*/  FMUL.FTZ R140, R140, R14.reuse ;  /* 0x0000000e8c8c7220 */ /* 0x080fe20000410000 */
[-C--:B------:R-:W-:Y:S01]  /*f450*/  FMUL.FTZ R141, R141, R14.reuse ;  /* 0x0000000e8d8d7220 */ /* 0x080fe20000410000 */
[-C--:B------:R-:W-:Y:S01]  /*f460*/  FMUL.FTZ R144, R144, R14.reuse ;  /* 0x0000000e90907220 */ /* 0x080fe20000410000 */
[----:B------:R-:W-:Y:S01]  /*f470*/  FADD.FTZ R179, R161, R154 ;  /* 0x0000009aa1b37221 */ /* 0x000fe20000010000 */
[-C--:B------:R-:W-:Y:S01]  /*f480*/  FMUL.FTZ R145, R145, R14.reuse ;  /* 0x0000000e91917220 */ /* 0x080fe20000410000 */
[----:B------:R-:W4:Y:S01]  /*f490*/  MUFU.EX2 R159, R159 ;  /* 0x0000009f009f7308 */ /* 0x000f220000000800 */
[----:B-1----:R-:W-:Y:S01]  /*f4a0*/  FADD.FTZ R3, R207, R8 ;  /* 0x00000008cf037221 */ /* 0x002fe20000010000 */
[----:B------:R-:W-:Y:S01]  /*f4b0*/  FADD.FTZ R154, R164, R179 ;  /* 0x000000b3a49a7221 */ /* 0x000fe20000010000 */
[-C--:B------:R-:W-:Y:S01]  /*f4c0*/  FMUL.FTZ R148, R148, R14.reuse ;  /* 0x0000000e94947220 */ /* 0x080fe20000410000 */
[----:B------:R-:W-:Y:S01]  /*f4d0*/  FMUL.FTZ R149, R149, R14 ;  /* 0x0000000e95957220 */ /* 0x000fe20000410000 */
[----:B------:R-:W-:Y:S01]  /*f4e0*/  F2FP.F16.F32.PACK_AB R158, R164, R161 ;  /* 0x000000a1a49e723e */ /* 0x000fe200000000ff */
[----:B------:R-:W-:Y:S01]  /*f4f0*/  FADD.FTZ R179, R165, R154 ;  /* 0x0000009aa5b37221 */ /* 0x000fe20000010000 */
[----:B------:R-:W-:Y:S01]  /*f500*/  F2FP.F16.F32.PACK_AB R152, R152, R189 ;  /* 0x000000bd9898723e */ /* 0x000fe200000000ff */
        /* <DEDUP_REMOVED lines=79> */
[----:B------:R-:W-:Y:S01]  /*fa00*/  FMUL.FTZ R143, R143, R169 ;  /* 0x000000a98f8f7220 */ /* 0x000fe20000410000 */
[----:B------:R-:W0:Y:S01]  /*fa10*/  MUFU.EX2 R176, R176 ;  /* 0x000000b000b07308 */ /* 0x000e220000000800 */
[----:B----4-:R-:W-:Y:S01]  /*fa20*/  FADD.FTZ R179, R173, R154 ;  /* 0x0000009aadb37221 */ /* 0x010fe20000010000 */
[----:B------:R-:W-:Y:S01]  /*fa30*/  F2FP.F16.F32.PACK_AB R154, R156, R153 ;  /* 0x000000999c9a723e */ /* 0x000fe200000000ff */
[----:B------:R-:W-:Y:S01]  /*fa40*/  FMUL.FTZ R146, R146, R169 ;  /* 0x000000a992927220 */ /* 0x000fe20000410000 */
[----:B------:R-:W-:Y:S01]  /*fa50*/  F2FP.F16.F32.PACK_AB R156, R160, R157 ;  /* 0x0000009da09c723e */ /* 0x000fe200000000ff */
[----:B------:R-:W-:Y:S01]  /*fa60*/  FMUL.FTZ R147, R147, R169 ;  /* 0x000000a993937220 */ /* 0x000fe20000410000 */
[----:B------:R-:W-:Y:S01]  /*fa70*/  F2FP.F16.F32.PACK_AB R160, R168, R165 ;  /* 0x000000a5a8a0723e */ /* 0x000fe200000000ff */
[-C--:B------:R-:W-:Y:S01]  /*fa80*/  FMUL.FTZ R150, R150, R169.reuse ;  /* 0x000000a996967220 */ /* 0x080fe20000410000 */
[----:B------:R-:W4:Y:S01]  /*fa90*/  MUFU.EX2 R175, R175 ;  /* 0x000000af00af7308 */ /* 0x000f220000000800 */
[----:B-1----:R-:W-:Y:S01]  /*faa0*/  FADD.FTZ R8, R174, R3 ;  /* 0x00000003ae087221 */ /* 0x002fe20000010000 */
[----:B------:R-:W-:Y:S01]  /*fab0*/  F2FP.F16.F32.PACK_AB R162, R173, R172 ;  /* 0x000000acada2723e */ /* 0x000fe200000000ff */
[----:B------:R-:W-:-:S05]  /*fac0*/  FMUL.FTZ R151, R151, R169 ;  /* 0x000000a997977220 */ /* 0x000fca0000410000 */
[----:B------:R-:W1:Y:S01]  /*fad0*/  MUFU.EX2 R177, R177 ;  /* 0x000000b100b17308 */ /* 0x000e620000000800 */
[----:B0-----:R-:W-:-:S07]  /*fae0*/  FADD.FTZ R14, R176, R179 ;  /* 0x000000b3b00e7221 */ /* 0x001fce0000010000 */
[----:B------:R-:W0:Y:S01]  /*faf0*/  MUFU.EX2 R178, R178 ;  /* 0x000000b200b27308 */ /* 0x000e220000000800 */
[----:B----4-:R-:W-:-:S07]  /*fb00*/  FADD.FTZ R157, R175, R8 ;  /* 0x00000008af9d7221 */ /* 0x010fce0000010000 */
[----:B------:R-:W4:Y:S01]  /*fb10*/  MUFU.EX2 R180, R180 ;  /* 0x000000b400b47308 */ /* 0x000f220000000800 */
[C---:B-1----:R-:W-:Y:S01]  /*fb20*/  FADD.FTZ R153, R177.reuse, R14 ;  /* 0x0000000eb1997221 */ /* 0x042fe20000010000 */
[----:B------:R-:W-:-:S06]  /*fb30*/  F2FP.F16.F32.PACK_AB R164, R177, R176 ;  /* 0x000000b0b1a4723e */ /* 0x000fcc00000000ff */
[----:B------:R-:W1:Y:S01]  /*fb40*/  MUFU.EX2 R182, R182 ;  /* 0x000000b600b67308 */ /* 0x000e620000000800 */
[----:B0-----:R-:W-:Y:S01]  /*fb50*/  FADD.FTZ R161, R178, R157 ;  /* 0x0000009db2a17221 */ /* 0x001fe20000010000 */
[----:B------:R-:W-:Y:S02]  /*fb60*/  F2FP.F16.F32.PACK_AB R157, R210, R159 ;  /* 0x0000009fd29d723e */ /* 0x000fe400000000ff */
[----:B------:R-:W-:Y:S02]  /*fb70*/  F2FP.F16.F32.PACK_AB R159, R212, R163 ;  /* 0x000000a3d49f723e */ /* 0x000fe400000000ff */
[----:B------:R-:W-:Y:S02]  /*fb80*/  F2FP.F16.F32.PACK_AB R163, R174, R171 ;  /* 0x000000abaea3723e */ /* 0x000fe400000000ff */
[----:B------:R-:W0:Y:S01]  /*fb90*/  MUFU.EX2 R181, R181 ;  /* 0x000000b500b57308 */ /* 0x000e220000000800 */
[----:B----4-:R-:W-:Y:S01]  /*fba0*/  FADD.FTZ R14, R180, R153 ;  /* 0x00000099b40e7221 */ /* 0x010fe20000010000 */
[----:B------:R-:W-:-:S02]  /*fbb0*/  F2FP.F16.F32.PACK_AB R153, R155, R188 ;  /* 0x000000bc9b99723e */ /* 0x000fc400000000ff */
[----:B------:R-:W-:Y:S01]  /*fbc0*/  F2FP.F16.F32.PACK_AB R155, R208, R207 ;  /* 0x000000cfd09b723e */ /* 0x000fe200000000ff */
[----:B------:R-:W-:Y:S01]  /*fbd0*/  BAR.SYNC.DEFER_BLOCKING 0xf, 0x100 ;  /* 0x03c4000000007b1d */ /* 0x000fe20000010000 */
[----:B------:R-:W-:Y:S01]  /*fbe0*/  F2FP.F16.F32.PACK_AB R165, R178, R175 ;  /* 0x000000afb2a5723e */ /* 0x000fe200000000ff */
[----:B-1----:R-:W-:Y:S01]  /*fbf0*/  FADD.FTZ R8, R182, R161 ;  /* 0x000000a1b6087221 */ /* 0x002fe20000010000 */
[----:B------:R-:W-:-:S03]  /*fc00*/  F2FP.F16.F32.PACK_AB R161, R170, R167 ;  /* 0x000000a7aaa1723e */ /* 0x000fc600000000ff */
[----:B------:R-:W1:Y:S01]  /*fc10*/  MUFU.EX2 R183, R183 ;  /* 0x000000b700b77308 */ /* 0x000e620000000800 */
[C---:B0-----:R-:W-:Y:S01]  /*fc20*/  F2FP.F16.F32.PACK_AB R166, R181.reuse, R180 ;  /* 0x000000b4b5a6723e */ /* 0x041fe200000000ff */
[----:B------:R-:W-:Y:S01]  /*fc30*/  FADD.FTZ R3, R181, R14 ;  /* 0x0000000eb5037221 */ /* 0x000fe20000010000 */
[C---:B-1----:R-:W-:Y:S01]  /*fc40*/  F2FP.F16.F32.PACK_AB R167, R183.reuse, R182 ;  /* 0x000000b6b7a7723e */ /* 0x042fe200000000ff */
[----:B------:R3:W-:Y:S01]  /*fc50*/  STSM.16.M88.4 [R195+0x26800], R152 ;  /* 0x02680098c3007844 */ /* 0x0007e20000000200 */
[----:B------:R-:W-:-:S03]  /*fc60*/  FADD.FTZ R8, R183, R8 ;  /* 0x00000008b7087221 */ /* 0x000fc60000010000 */
[----:B------:R3:W-:Y:S04]  /*fc70*/  STSM.16.M88.4 [R198], R156 ;  /* 0x0000009cc6007844 */ /* 0x0007e80000000200 */
[----:B------:R3:W-:Y:S04]  /*fc80*/  STSM.16.M88.4 [R196], R160 ;  /* 0x000000a0c4007844 */ /* 0x0007e80000000200 */
[----:B------:R3:W-:Y:S01]  /*fc90*/  STSM.16.M88.4 [R197], R164 ;  /* 0x000000a4c5007844 */ /* 0x0007e20000000200 */
[----:B------:R-:W-:Y:S05]  /*fca0*/  @!P0 BRA `(.L_x_4789) ;  /* 0x0000000000048947 */ /* 0x000fea0003800000 */
[----:B------:R-:W-:Y:S01]  /*fcb0*/  BPT.TRAP 0x1 ;  /* 0x000000040000795c */ /* 0x000fe20000300000 */
.L_x_4789:
[----:B------:R0:W1:Y:S01]  /*fcc0*/  SYNCS.PHASECHK.TRANS64.TRYWAIT P3, [R204+URZ+0x28c50], R206 ;  /* 0x028c50cecc0075a7 */ /* 0x000062000806017f */
[----:B------:R-:W-:Y:S05]  /*fcd0*/  @!P0 BRA `(.L_x_4790) ;  /* 0x0000000000048947 */ /* 0x000fea0003800000 */
[----:B------:R-:W-:Y:S01]  /*fce0*/  BPT.TRAP 0x1 ;  /* 0x000000040000795c */ /* 0x000fe20000300000 */
.L_x_4790:
[----:B------:R-:W-:Y:S04]  /*fcf0*/  BSSY B2, `(.L_x_4791) ;  /* 0x0000004000027945 */ /* 0x000fe80003800000 */
[----:B-1----:R-:W-:Y:S05]  /*fd00*/  @P3 BRA `(.L_x_4792) ;  /* 0x0000000000083947 */ /* 0x002fea0003800000 */
[----:B------:R-:W1:Y:S02]  /*fd10*/  SYNCS.PHASECHK.TRANS64.TRYWAIT P3, [R204+URZ+0x28c50], R206 ;  /* 0x028c50cecc0075a7 */ /* 0x000e64000806017f */
[----:B-1----:R-:W-:Y:S05]  /*fd20*/  @!P3 BRA `(.L_x_4793) ;  /* 0x000000d00010b947 */ /* 0x002fea0003800000 */
.L_x_4792:
[----:B------:R-:W-:Y:S05]  /*fd30*/  BSYNC B2 ;  /* 0x0000000000027941 */ /* 0x000fea0003800000 */
.L_x_4791:
[----:B------:R-:W-:Y:S01]  /*fd40*/  IMAD R168, R18, 0x1000, R190 ;  /* 0x0000100012a87824 */ /* 0x000fe200078e02be */
[----:B------:R-:W-:Y:S01]  /*fd50*/  WARPGROUP.ARRIVE ;  /* 0x00000000000079c5 */ /* 0x000fe20000000000 */
[----:B---3--:R-:W-:Y:S01]  /*fd60*/  IMAD.MOV.U32 R169, RZ, RZ, 0x40000040 ;  /* 0x40000040ffa97424 */ /* 0x008fe200078e00ff */
[----:B------:R-:W-:Y:S01]  /*fd70*/  MOV R209, R18 ;  /* 0x0000001200d17202 */ /* 0x000fe20000000f00 */
[----:B012---:R-:W-:Y:S01]  /*fd80*/  @!P1 VIADD R204, R204, 0x28c60 ;  /* 0x00028c60cccc9836 */ /* 0x007fe20000000000 */
        /* <DEDUP_REMOVED lines=11> */
[----:B------:R-:W-:Y:S01]  /*fe40*/  R2UR UR6, R152 ;  /* 0x00000000980672ca */ /* 0x000fe200000e0000 */
[C---:B------:R-:W-:Y:S01]  /*fe50*/  VIADD R152, R168.reuse, 0x100 ;  /* 0x00000100a8987836 */ /* 0x040fe20000000000 */
[----:B------:R-:W-:Y:S01]  /*fe60*/  R2UR UR7, R153 ;  /* 0x00000000990772ca */ /* 0x000fe200000e0000 */
[----:B------:R-:W-:Y:S01]  /*fe70*/  VIADD R168, R168, 0x180 ;  /* 0x00000180a8a87836 */ /* 0x000fe20000000000 */
[----:B------:R-:W-:-:S14]  /*fe80*/  MOV R153, 0x40000040 ;  /* 0x4000004000997802 */ /* 0x000fdc0000000f00 */
        /* <DEDUP_REMOVED lines=25> */
.L_x_4783:
[----:B------:R-:W-:-:S07]  /*10020*/  IMAD.MOV.U32 R14, RZ, RZ, R205 ;  /* 0x000000ffff0e7224 */ /* 0x000fce00078e00cd */
.L_x_4782:
[----:B------:R-:W-:Y:S05]  /*10030*/  BSYNC B1 ;  /* 0x0000000000017941 */ /* 0x000fea0003800000 */
.L_x_4781:
[----:B------:R-:W-:Y:S01]  /*10040*/  ISETP.GE.AND P2, PT, R14, R191, PT ;  /* 0x000000bf0e00720c */ /* 0x000fe20003f46270 */
[----:B------:R-:W-:-:S12]  /*10050*/  BSSY B0, `(.L_x_4795) ;  /* 0x000024c000007945 */ /* 0x000fd80003800000 */
[----:B------:R-:W-:Y:S05]  /*10060*/  @!P2 BRA `(.L_x_4796) ;  /* 0x000000240028a947 */ /* 0x000fea0003800000 */
[----:B------:R-:W-:Y:S02]  /*10070*/  VIADD R201, R0, 0x8 ;  /* 0x0000000800c97836 */ /* 0x000fe40000000000 */
[----:B------:R-:W-:Y:S02]  /*10080*/  IMAD.MOV.U32 R210, RZ, RZ, R20 ;  /* 0x000000ffffd27224 */ /* 0x000fe400078e0014 */
[----:B------:R-:W-:Y:S01]  /*10090*/  IMAD.MOV.U32 R208, RZ, RZ, R9 ;  /* 0x000000ffffd07224 */ /* 0x000fe200078e0009 */
[----:B------:R-:W-:Y:S01]  /*100a0*/  IADD3 R201, R201, R184, -R186 ;  /* 0x000000b8c9c97210 */ /* 0x000fe20007ffe8ba */
[----:B------:R-:W-:-:S07]  /*100b0*/  IMAD.MOV.U32 R209, RZ, RZ, R18 ;  /* 0x000000ffffd17224 */ /* 0x000fce00078e0012 */
.L_x_4815:
[----:B------:R-:W-:-:S04]  /*100c0*/  IADD3 R18, R209, 0x1, RZ ;  /* 0x00000001d1127810 */ /* 0x000fc80007ffe0ff */
[----:B------:R-:W-:-:S04]  /*100d0*/  ISETP.NE.AND P2, PT, R18, 0x2, PT ;  /* 0x000000021200780c */ /* 0x000fc80003f45270 */
[----:B------:R-:W-:Y:S02]  /*100e0*/  SEL R20, RZ, 0x1, P2 ;  /* 0x00000001ff147807 */ /* 0x000fe40001000000 */
[----:B------:R-:W-:Y:S02]  /*100f0*/  SEL R18, R18, RZ, P2 ;  /* 0x000000ff12127207 */ /* 0x000fe40001000000 */
[----:B------:R-:W-:Y:S01]  /*10100*/  LOP3.LUT R19, R19, R20, RZ, 0x3c, !PT ;  /* 0x0000001413137212 */ /* 0x000fe200078e3cff */
[----:B--2---:R-:W-:Y:S06]  /*10110*/  @!P0 BRA `(.L_x_4797) ;  /* 0x0000000000048947 */ /* 0x004fec0003800000 */
[----:B------:R-:W-:Y:S01]  /*10120*/  BPT.TRAP 0x1 ;  /* 0x000000040000795c */ /* 0x000fe20000300000 */
.L_x_4797:
[----:B------:R-:W-:Y:S01]  /*10130*/  IMAD R206, R18, 0x8, R2 ;  /* 0x0000000812ce7824 */ /* 0x000fe200078e0202 */
[----:B------:R-:W-:-:S04]  /*10140*/  SHF.L.U32 R207, R19, 0x1f, RZ ;  /* 0x0000001f13cf7819 */ /* 0x000fc800000006ff */
[----:B------:R2:W3:Y:S01]  /*10150*/  SYNCS.PHASECHK.TRANS64.TRYWAIT P2, [R206+URZ+0x28c30], R207 ;  /* 0x028c30cfce0075a7 */ /* 0x0004e2000804017f */
[----:B------:R-:W-:Y:S05]  /*10160*/  @!P0 BRA `(.L_x_4798) ;  /* 0x0000000000048947 */ /* 0x000fea0003800000 */
[----:B------:R-:W-:Y:S01]  /*10170*/  BPT.TRAP 0x1 ;  /* 0x000000040000795c */ /* 0x000fe20000300000 */
.L_x_4798:
[----:B------:R-:W-:Y:S01]  /*10180*/  BSSY B1, `(.L_x_4799) ;  /* 0x0000006000017945 */ /* 0x000fe20003800000 */
[----:B------:R-:W-:Y:S02]  /*10190*/  IMAD R188, R18, 0x200, R21 ;  /* 0x0000020012bc7824 */ /* 0x000fe400078e0215 */
[----:B------:R-:W-:Y:S01]  /*101a0*/  IMAD.MOV.U32 R189, RZ, RZ, 0x40000040 ;  /* 0x40000040ffbd7424 */ /* 0x000fe200078e00ff */
[----:B---3--:R-:W-:Y:S06]  /*101b0*/  @P2 BRA `(.L_x_4800) ;  /* 0x0000000000082947 */ /* 0x008fec0003800000 */
[----:B------:R-:W3:Y:S02]  /*101c0*/  SYNCS.PHASECHK.TRANS64.TRYWAIT P2, [R206+URZ+0x28c30], R207 ;  /* 0x028c30cfce0075a7 */ /* 0x000ee4000804017f */
[----:B---3--:R-:W-:Y:S05]  /*101d0*/  @!P2 BRA `(.L_x_4801) ;  /* 0x000000c800f8a947 */ /* 0x008fea0003800000 */
.L_x_4800:
[----:B------:R-:W-:Y:S05]  /*101e0*/  BSYNC B1 ;  /* 0x0000000000017941 */ /* 0x000fea0003800000 */
.L_x_4799:
[C---:B------:R-:W-:Y:S01]  /*101f0*/  R2UR UR6, R188.reuse ;  /* 0x00000000bc0672ca */ /* 0x040fe200000e0000 */
[----:B------:R-:W-:Y:S01]  /*10200*/  WARPGROUP.ARRIVE ;  /* 0x00000000000079c5 */ /* 0x000fe20000000000 */
[----:B------:R-:W-:Y:S01]  /*10210*/  R2UR UR7, R189 ;  /* 0x00000000bd0772ca */ /* 0x000fe200000e0000 */
[----:B-1----:R-:W-:Y:S01]  /*10220*/  VIADD R204, R188, 0x2 ;  /* 0x00000002bccc7836 */ /* 0x002fe20000000000 */
[----:B------:R-:W-:Y:S01]  /*10230*/  R2UR UR4, R4 ;  /* 0x00000000040472ca */ /* 0x000fe200000e0000 */
[----:B------:R-:W-:Y:S01]  /*10240*/  IMAD.MOV.U32 R205, RZ, RZ, 0x40000040 ;  /* 0x40000040ffcd7424 */ /* 0x000fe200078e00ff */
[----:B------:R-:W-:Y:S01]  /*10250*/  R2UR UR5, R5 ;  /* 0x00000000050572ca */ /* 0x000fe200000e0000 */
[----:B------:R-:W-:Y:S02]  /*10260*/  IMAD.MOV.U32 R189, RZ, RZ, 0x40000040 ;  /* 0x40000040ffbd7424 */ /* 0x000fe400078e00ff */
[----:B------:R-:W-:-:S05]  /*10270*/  @!P1 VIADD R9, R206, 0x28c40 ;  /* 0x00028c40ce099836 */ /* 0x000fca0000000000 */
[----:B------:R-:W-:Y:S01]  /*10280*/  @!P1 PRMT R15, RZ, 0x654, R9 ;  /* 0x00000654ff0f9816 */ /* 0x000fe20000000009 */
[----:B------:R-:W-:-:S04]  /*10290*/  IMAD.SHL.U32 R9, R14, 0x40, RZ ;  /* 0x000000400e097824 */ /* 0x000fc800078e00ff */
[----:B------:R-:W-:Y:S01]  /*102a0*/  HGMMA.64x64x16.F32 R152, gdesc[UR4], RZ, !UPT, gsb0 ;  /* 0x00e00000049879f0 */ /* 0x000fe2000c0008ff */
[----:B------:R-:W-:Y:S02]  /*102b0*/  R2UR UR6, R204 ;  /* 0x00000000cc0672ca */ /* 0x000fe400000e0000 */
[----:B------:R-:W-:Y:S01]  /*102c0*/  R2UR UR7, R205 ;  /* 0x00000000cd0772ca */ /* 0x000fe200000e0000 */
[----:B------:R-:W-:Y:S01]  /*102d0*/  IMAD.MOV.U32 R205, RZ, RZ, 0x40000040 ;  /* 0x40000040ffcd7424 */ /* 0x000fe200078e00ff */
[----:B------:R-:W-:Y:S02]  /*102e0*/  R2UR UR4, R12 ;  /* 0x000000000c0472ca */ /* 0x000fe400000e0000 */
[----:B------:R-:W-:Y:S02]  /*102f0*/  R2UR UR5, R13 ;  /* 0x000000000d0572ca */ /* 0x000fe400000e0000 */
[C---:B------:R-:W-:Y:S01]  /*10300*/  IADD3 R204, R188.reuse, 0x4, RZ ;  /* 0x00000004bccc7810 */ /* 0x040fe20007ffe0ff */
        /* <DEDUP_REMOVED lines=18> */
[----:B------:R-:W-:Y:S01]  /*10430*/  ULDC UR4, c[0x0][0x9dc] ;  /* 0x0002770000047ab9 */ /* 0x000fe20000000800 */
[----:B------:R-:W-:Y:S01]  /*10440*/  ULDC UR5, c[0x0][0x9e0] ;  /* 0x0002780000057ab9 */ /* 0x000fe20000000800 */
[----:B------:R-:W-:Y:S01]  /*10450*/  ULOP3.LUT UR4, URZ, UR4, URZ, 0x33, !UPT ;  /* 0x000000043f047292 */ /* 0x000fe2000f8e333f */
[----:B------:R-:W-:Y:S02]  /*10460*/  WARPGROUP.DEPBAR.LE gsb0, 0x0 ;  /* 0x00008000000079c5 */ /* 0x000fe40000010000 */
[----:B------:R1:W-:Y:S02]  /*10470*/  @!P1 SYNCS.ARRIVE.TRANS64.RED.A1T0 RZ, [R15+URZ], RZ ;  /* 0x000000ff0fff99a7 */ /* 0x0003e4000810043f */
[----:B-1----:R-:W-:-:S04]  /*10480*/  IADD3 R15, R184, 0x1, -R9 ;  /* 0x00000001b80f7810 */ /* 0x002fc80007ffe809 */
[----:B------:R-:W-:-:S04]  /*10490*/  IADD3 R15, -R22, R15, -R186 ;  /* 0x0000000f160f7210 */ /* 0x000fc80007ffe9ba */
[C---:B------:R-:W-:Y:S01]  /*104a0*/  IADD3 R211, R15.reuse, UR5, RZ ;  /* 0x000000050fd37c10 */ /* 0x040fe2000fffe0ff */
[----:B------:R-:W-:-:S04]  /*104b0*/  VIADD R205, R15, UR4 ;  /* 0x000000040fcd7c36 */ /* 0x000fc80008000000 */
[C---:B------:R-:W-:Y:S02]  /*104c0*/  IMAD.IADD R204, R0.reuse, 0x1, R211 ;  /* 0x0000000100cc7824 */ /* 0x040fe400078e02d3 */
[----:B------:R-:W-:Y:S01]  /*104d0*/  IMAD.IADD R15, R0, 0x1, R205 ;  /* 0x00000001000f7824 */ /* 0x000fe200078e02cd */
[----:B------:R-:W-:Y:S06]  /*104e0*/  @!P5 BRA `(.L_x_4802) ;  /* 0x000000000060d947 */ /* 0x000fec0003800000 */
[----:B------:R-:W-:Y:S01]  /*104f0*/  IADD3 R20, R0, R184, -R186 ;  /* 0x000000b800147210 */ /* 0x000fe20007ffe8ba */
[----:B------:R-:W-:Y:S03]  /*10500*/  BSSY B1, `(.L_x_4803) ;  /* 0x0000012000017945 */ /* 0x000fe60003800000 */
[----:B------:R-:W-:-:S13]  /*10510*/  ISETP.GT.AND P2, PT, R20, -0x1, PT ;  /* 0xffffffff1400780c */ /* 0x000fda0003f44270 */
[----:B------:R-:W-:Y:S05]  /*10520*/  @P2 BRA `(.L_x_4804) ;  /* 0x0000000000242947 */ /* 0x000fea0003800000 */
[----:B------:R-:W-:Y:S01]  /*10530*/  ULDC UR4, c[0x0][0x9e4] ;  /* 0x0002790000047ab9 */ /* 0x000fe20000000800 */
[----:B------:R-:W-:Y:S01]  /*10540*/  LOP3.LUT R213, RZ, R20, RZ, 0x33, !PT ;  /* 0x00000014ffd57212 */ /* 0x000fe200078e33ff */
[----:B0-----:R-:W-:-:S05]  /*10550*/  IMAD.U32 R212, RZ, RZ, UR4 ;  /* 0x00000004ffd47e24 */ /* 0x001fca000f8e00ff */
[----:B------:R-:W-:-:S13]  /*10560*/  ISETP.NE.AND P2, PT, R212, 0x1, PT ;  /* 0x00000001d400780c */ /* 0x000fda0003f45270 */
[----:B------:R-:W0:Y:S02]  /*10570*/  @P2 LDC.64 R188, c[0x0][0x9e8] ;  /* 0x00027a00ffbc2b82 */ /* 0x000e240000000a00 */
[----:B0-----:R-:W-:-:S05]  /*10580*/  @P2 IMAD.HI.U32 R188, R213, R188, RZ ;  /* 0x000000bcd5bc2227 */ /* 0x001fca00078e00ff */
[----:B------:R-:W-:-:S04]  /*10590*/  @P2 SHF.R.U32.HI R213, RZ, R189, R188 ;  /* 0x000000bdffd52219 */ /* 0x000fc800000116bc */
[----:B------:R-:W-:Y:S01]  /*105a0*/  LOP3.LUT R20, RZ, R213, RZ, 0x33, !PT ;  /* 0x000000d5ff147212 */ /* 0x000fe200078e33ff */
[----:B------:R-:W-:Y:S06]  /*105b0*/  BRA `(.L_x_4805) ;  /* 0x0000000000187947 */ /* 0x000fec0003800000 */
.L_x_4804:
[----:B------:R-:W-:Y:S02]  /*105c0*/  ULDC UR4, c[0x0][0x9e4] ;  /* 0x0002790000047ab9 */ /* 0x000fe40000000800 */
[----:B0-----:R-:W-:-:S05]  /*105d0*/  IMAD.U32 R212, RZ, RZ, UR4 ;  /* 0x00000004ffd47e24 */ /* 0x001fca000f8e00ff */
[----:B------:R-:W-:-:S13]  /*105e0*/  ISETP.NE.AND P2, PT, R212, 0x1, PT ;  /* 0x00000001d400780c */ /* 0x000fda0003f45270 */
[----:B------:R-:W0:Y:S02]  /*105f0*/  @P2 LDC.64 R188, c[0x0][0x9e8] ;  /* 0x00027a00ffbc2b82 */ /* 0x000e240000000a00 */
[----:B0-----:R-:W-:-:S05]  /*10600*/  @P2 IMAD.HI.U32 R188, R20, R188, RZ ;  /* 0x000000bc14bc2227 */ /* 0x001fca00078e00ff */
[----:B------:R-:W-:-:S07]  /*10610*/  @P2 SHF.R.U32.HI R20, RZ, R189, R188 ;  /* 0x000000bdff142219 */ /* 0x000fce00000116bc */
.L_x_4805:
[----:B------:R-:W-:Y:S05]  /*10620*/  BSYNC B1 ;  /* 0x0000000000017941 */ /* 0x000fea0003800000 */
.L_x_4803:
[----:B------:R-:W-:-:S05]  /*10630*/  IMAD R189, R20, R212, -R9 ;  /* 0x000000d414bd7224 */ /* 0x000fca00078e0a09 */
[----:B------:R-:W-:-:S04]  /*10640*/  IADD3 R189, -R22, R189, RZ ;  /* 0x000000bd16bd7210 */ /* 0x000fc80007ffe1ff */
[----:B------:R-:W-:Y:S02]  /*10650*/  VIADDMNMX R204, R189, R212, R204, PT ;  /* 0x000000d4bdcc7246 */ /* 0x000fe400038001cc */
[----:B------:R-:W-:-:S07]  /*10660*/  VIMNMX R15, R15, R189, !PT ;  /* 0x000000bd0f0f7248 */ /* 0x000fce0007fe0100 */
.L_x_4802:
[----:B------:R-:W-:Y:S02]  /*10670*/  ISETP.GT.AND P2, PT, R14, -0x1, PT ;  /* 0xffffffff0e00780c */ /* 0x000fe40003f44270 */
[----:B------:R-:W-:Y:S02]  /*10680*/  IADD3 R211, R211, 0x8, R0 ;  /* 0x00000008d3d37810 */ /* 0x000fe40007ffe000 */
[C---:B------:R-:W-:Y:S02]  /*10690*/  ISETP.GT.AND P3, PT, R15.reuse, RZ, P2 ;  /* 0x000000ff0f00720c */ /* 0x040fe40001764270 */
[C---:B------:R-:W-:Y:S02]  /*106a0*/  ISETP.GT.AND P6, PT, R15.reuse, 0x1, P2 ;  /* 0x000000010f00780c */ /* 0x040fe400017c4270 */
        /* <DEDUP_REMOVED lines=9> */
[----:B0-----:R-:W-:Y:S02]  /*10740*/  FSEL R212, R157, -INF , !P4 ;  /* 0xff8000009dd47808 */ /* 0x001fe40006000000 */
        /* <DEDUP_REMOVED lines=34> */
[----:B------:R-:W-:Y:S02]  /*10970*/  FSEL R204, R177, -INF , !P6 ;  /* 0xff800000b1cc7808 */ /* 0x000fe40007000000 */
[----:B------:R-:W-:Y:S02]  /*10980*/  FSEL R180, R180, -INF , !P3 ;  /* 0xff800000b4b47808 */ /* 0x000fe40005800000 */
[----:B------:R-:W-:Y:S01]  /*10990*/  FSEL R236, R181, -INF , !P4 ;  /* 0xff800000b5ec7808 */ /* 0x000fe20006000000 */
[----:B------:R-:W-:Y:S06]  /*109a0*/  @!P5 BRA `(.L_x_4806) ;  /* 0x000000000068d947 */ /* 0x000fec0003800000 */
[----:B------:R-:W-:Y:S01]  /*109b0*/  ISETP.GT.AND P3, PT, R201, -0x1, PT ;  /* 0xffffffffc900780c */ /* 0x000fe20003f64270 */
[----:B------:R-:W-:-:S12]  /*109c0*/  BSSY B1, `(.L_x_4807) ;  /* 0x0000014000017945 */ /* 0x000fd80003800000 */
[----:B------:R-:W-:Y:S05]  /*109d0*/  @P3 BRA `(.L_x_4808) ;  /* 0x00000000002c3947 */ /* 0x000fea0003800000 */
[----:B------:R-:W-:Y:S01]  /*109e0*/  ULDC UR4, c[0x0][0x9e4] ;  /* 0x0002790000047ab9 */ /* 0x000fe20000000800 */
[----:B------:R-:W-:Y:S02]  /*109f0*/  VIADD R15, R0, 0x8 ;  /* 0x00000008000f7836 */ /* 0x000fe40000000000 */
[----:B------:R-:W-:-:S03]  /*10a00*/  IMAD.U32 R157, RZ, RZ, UR4 ;  /* 0x00000004ff9d7e24 */ /* 0x000fc6000f8e00ff */
[----:B------:R-:W-:Y:S02]  /*10a10*/  IADD3 R15, R15, R184, -R186 ;  /* 0x000000b80f0f7210 */ /* 0x000fe40007ffe8ba */
[----:B------:R-:W-:Y:S02]  /*10a20*/  ISETP.NE.AND P3, PT, R157, 0x1, PT ;  /* 0x000000019d00780c */ /* 0x000fe40003f65270 */
[----:B------:R-:W-:-:S11]  /*10a30*/  LOP3.LUT R15, RZ, R15, RZ, 0x33, !PT ;  /* 0x0000000fff0f7212 */ /* 0x000fd600078e33ff */
[----:B------:R-:W0:Y:S02]  /*10a40*/  @P3 LDC.64 R152, c[0x0][0x9e8] ;  /* 0x00027a00ff983b82 */ /* 0x000e240000000a00 */
[----:B0-----:R-:W-:-:S05]  /*10a50*/  @P3 IMAD.HI.U32 R152, R15, R152, RZ ;  /* 0x000000980f983227 */ /* 0x001fca00078e00ff */
[----:B------:R-:W-:-:S04]  /*10a60*/  @P3 SHF.R.U32.HI R15, RZ, R153, R152 ;  /* 0x00000099ff0f3219 */ /* 0x000fc80000011698 */
[----:B------:R-:W-:Y:S01]  /*10a70*/  LOP3.LUT R152, RZ, R15, RZ, 0x33, !PT ;  /* 0x0000000fff987212 */ /* 0x000fe200078e33ff */
[----:B------:R-:W-:Y:S06]  /*10a80*/  BRA `(.L_x_4809) ;  /* 0x00000000001c7947 */ /* 0x000fec0003800000 */
.L_x_4808:
[----:B------:R-:W-:Y:S02]  /*10a90*/  ULDC UR4, c[0x0][0x9e4] ;  /* 0x0002790000047ab9 */ /* 0x000fe40000000800 */
[----:B------:R-:W-:-:S05]  /*10aa0*/  IMAD.U32 R157, RZ, RZ, UR4 ;  /* 0x00000004ff9d7e24 */ /* 0x000fca000f8e00ff */
[----:B------:R-:W-:-:S13]  /*10ab0*/  ISETP.NE.AND P3, PT, R157, 0x1, PT ;  /* 0x000000019d00780c */ /* 0x000fda0003f65270 */
[----:B------:R-:W0:Y:S02]  /*10ac0*/  @P3 LDC.64 R152, c[0x0][0x9e8] ;  /* 0x00027a00ff983b82 */ /* 0x000e240000000a00 */
[----:B0-----:R-:W-:-:S04]  /*10ad0*/  @P3 IMAD.HI.U32 R15, R201, R152, RZ ;  /* 0x00000098c90f3227 */ /* 0x001fc800078e00ff */
[----:B------:R-:W-:Y:S01]  /*10ae0*/  IMAD.MOV.U32 R152, RZ, RZ, R201 ;  /* 0x000000ffff987224 */ /* 0x000fe200078e00c9 */
[----:B------:R-:W-:-:S07]  /*10af0*/  @P3 SHF.R.U32.HI R152, RZ, R153, R15 ;  /* 0x00000099ff983219 */ /* 0x000fce000001160f */
.L_x_4809:
[----:B------:R-:W-:Y:S05]  /*10b00*/  BSYNC B1 ;  /* 0x0000000000017941 */ /* 0x000fea0003800000 */
.L_x_4807:
[----:B------:R-:W-:-:S04]  /*10b10*/  IMAD R9, R152, R157, -R9 ;  /* 0x0000009d98097224 */ /* 0x000fc800078e0a09 */
[----:B------:R-:W-:-:S05]  /*10b20*/  IMAD.IADD R152, R9, 0x1, -R22 ;  /* 0x0000000109987824 */ /* 0x000fca00078e0a16 */
[----:B------:R-:W-:Y:S02]  /*10b30*/  VIADDMNMX R211, R152, R157, R211, PT ;  /* 0x0000009d98d37246 */ /* 0x000fe400038001d3 */
[----:B------:R-:W-:-:S07]  /*10b40*/  VIMNMX R205, R205, R152, !PT ;  /* 0x00000098cdcd7248 */ /* 0x000fce0007fe0100 */
.L_x_4806:
[----:B------:R-:W-:Y:S01]  /*10b50*/  FMNMX.FTZ R9, R20, R208, !PT ;  /* 0x000000d014097209 */ /* 0x000fe20007810000 */
[----:B------:R-:W-:Y:S01]  /*10b60*/  ULDC UR4, c[0x0][0x988] ;  /* 0x0002620000047ab9 */ /* 0x000fe20000000800 */
[----:B------:R-:W-:Y:S02]  /*10b70*/  ISETP.GT.AND P6, PT, R205, 0x9, P2 ;  /* 0x00000009cd00780c */ /* 0x000fe400017c4270 */
[----:B------:R-:W-:Y:S02]  /*10b80*/  FMNMX.FTZ R9, R188, R9, !PT ;  /* 0x00000009bc097209 */ /* 0x000fe40007810000 */
[----:B------:R-:W-:Y:S02]  /*10b90*/  ISETP.LT.OR P6, PT, R211, 0xa, P6 ;  /* 0x0000000ad300780c */ /* 0x000fe400037c1670 */
[----:B------:R-:W-:Y:S02]  /*10ba0*/  FMNMX.FTZ R9, R156, R9, !PT ;  /* 0x000000099c097209 */ /* 0x000fe40007810000 */
[----:B------:R-:W-:-:S02]  /*10bb0*/  FSEL R159, R159, -INF , !P6 ;  /* 0xff8000009f9f7808 */ /* 0x000fc40007000000 */
[----:B------:R-:W-:Y:S02]  /*10bc0*/  FMNMX.FTZ R9, R212, R9, !PT ;  /* 0x00000009d4097209 */ /* 0x000fe40007810000 */
[C---:B------:R-:W-:Y:S02]  /*10bd0*/  ISETP.GT.AND P4, PT, R205.reuse, 0x1, P2 ;  /* 0x00000001cd00780c */ /* 0x040fe40001784270 */
[----:B------:R-:W-:Y:S02]  /*10be0*/  FMNMX.FTZ R9, R160, R9, !PT ;  /* 0x00000009a0097209 */ /* 0x000fe40007810000 */
[----:B------:R-:W-:Y:S02]  /*10bf0*/  ISETP.GT.AND P6, PT, R205, 0x18, P2 ;  /* 0x00000018cd00780c */ /* 0x000fe400017c4270 */
[----:B------:R-:W-:Y:S02]  /*10c00*/  FMNMX.FTZ R9, R228, R9, !PT ;  /* 0x00000009e4097209 */ /* 0x000fe40007810000 */
[----:B------:R-:W-:-:S02]  /*10c10*/  ISETP.LT.OR P4, PT, R211, 0x2, P4 ;  /* 0x00000002d300780c */ /* 0x000fc40002781670 */
[----:B------:R-:W-:Y:S02]  /*10c20*/  FMNMX.FTZ R9, R164, R9, !PT ;  /* 0x00000009a4097209 */ /* 0x000fe40007810000 */
[----:B------:R-:W-:Y:S02]  /*10c30*/  ISETP.LT.OR P6, PT, R211, 0x19, P6 ;  /* 0x00000019d300780c */ /* 0x000fe400037c1670 */
[----:B------:R-:W-:Y:S02]  /*10c40*/  FMNMX.FTZ R9, R230, R9, !PT ;  /* 0x00000009e6097209 */ /* 0x000fe40007810000 */
[----:B------:R-:W-:Y:S02]  /*10c50*/  FSEL R152, R155, -INF , !P4 ;  /* 0xff8000009b987808 */ /* 0x000fe40006000000 */
        /* <DEDUP_REMOVED lines=16> */
[----:B------:R-:W-:Y:S01]  /*10d60*/  ISETP.GT.AND P6, PT, R205, RZ, P2 ;  /* 0x000000ffcd00720c */ /* 0x000fe200017c4270 */
[----:B------:R-:W0:Y:S01]  /*10d70*/  SHFL.BFLY PT, R15, R9, 0x2, 0x1f ;  /* 0x0c401f00090f7f89 */ /* 0x000e2200000e0000 */
[C---:B------:R-:W-:Y:S02]  /*10d80*/  ISETP.LT.OR P4, PT, R211.reuse, 0x1a, P4 ;  /* 0x0000001ad300780c */ /* 0x040fe40002781670 */
[----:B------:R-:W-:Y:S02]  /*10d90*/  ISETP.LT.OR P6, PT, R211, 0x1, P6 ;  /* 0x00000001d300780c */ /* 0x000fe400037c1670 */
[----:B------:R-:W-:-:S02]  /*10da0*/  ISETP.GT.AND P3, PT, R205, 0x8, P2 ;  /* 0x00000008cd00780c */ /* 0x000fc40001764270 */
[----:B------:R-:W-:Y:S02]  /*10db0*/  FSEL R167, R167, -INF , !P4 ;  /* 0xff800000a7a77808 */ /* 0x000fe40006000000 */
[----:B------:R-:W-:Y:S02]  /*10dc0*/  FSEL R154, R154, -INF , !P6 ;  /* 0xff8000009a9a7808 */ /* 0x000fe40007000000 */
[----:B------:R-:W-:Y:S02]  /*10dd0*/  ISETP.GT.AND P4, PT, R205, 0x28, P2 ;  /* 0x00000028cd00780c */ /* 0x000fe40001784270 */
[C---:B------:R-:W-:Y:S02]  /*10de0*/  ISETP.LT.OR P3, PT, R211.reuse, 0x9, P3 ;  /* 0x00000009d300780c */ /* 0x040fe40001f61670 */
[----:B------:R-:W-:Y:S02]  /*10df0*/  ISETP.LT.OR P4, PT, R211, 0x29, P4 ;  /* 0x00000029d300780c */ /* 0x000fe40002781670 */
[----:B------:R-:W-:-:S02]  /*10e00*/  FSEL R158, R158, -INF , !P3 ;  /* 0xff8000009e9e7808 */ /* 0x000fc40005800000 */
[----:B------:R-:W-:Y:S02]  /*10e10*/  FSEL R174, R174, -INF , !P4 ;  /* 0xff800000aeae7808 */ /* 0x000fe40006000000 */
[C---:B------:R-:W-:Y:S02]  /*10e20*/  ISETP.GT.AND P4, PT, R205.reuse, 0x30, P2 ;  /* 0x00000030cd00780c */ /* 0x040fe40001784270 */
[----:B------:R-:W-:Y:S02]  /*10e30*/  ISETP.GT.AND P3, PT, R205, 0x11, P2 ;  /* 0x00000011cd00780c */ /* 0x000fe40001764270 */
[----:B0-----:R-:W-:Y:S02]  /*10e40*/  FMNMX.FTZ R9, R9, R15, !PT ;  /* 0x0000000f09097209 */ /* 0x001fe40007810000 */
[----:B------:R-:W-:Y:S02]  /*10e50*/  FMNMX.FTZ R15, R154, R210, !PT ;  /* 0x000000d29a0f7209 */ /* 0x000fe40007810000 */
[----:B------:R-:W-:Y:S01]  /*10e60*/  ISETP.LT.OR P4, PT, R211, 0x31, P4 ;  /* 0x00000031d300780c */ /* 0x000fe20002781670 */
[----:B------:R-:W0:Y:S01]  /*10e70*/  SHFL.BFLY PT, R153, R9, 0x1, 0x1f ;  /* 0x0c201f0009997f89 */ /* 0x000e2200000e0000 */
[----:B------:R-:W-:-:S02]  /*10e80*/  FMNMX.FTZ R15, R152, R15, !PT ;  /* 0x0000000f980f7209 */ /* 0x000fc40007810000 */
[----:B------:R-:W-:Y:S02]  /*10e90*/  ISETP.LT.OR P3, PT, R211, 0x12, P3 ;  /* 0x00000012d300780c */ /* 0x000fe40001f61670 */
[----:B------:R-:W-:Y:S02]  /*10ea0*/  FSEL R178, R178, -INF , !P4 ;  /* 0xff800000b2b27808 */ /* 0x000fe40006000000 */
[----:B------:R-:W-:Y:S02]  /*10eb0*/  FSEL R163, R163, -INF , !P3 ;  /* 0xff800000a3a37808 */ /* 0x000fe40005800000 */
[C---:B------:R-:W-:Y:S02]  /*10ec0*/  ISETP.GT.AND P3, PT, R205.reuse, 0x20, P2 ;  /* 0x00000020cd00780c */ /* 0x040fe40001764270 */
[----:B------:R-:W-:Y:S02]  /*10ed0*/  ISETP.GT.AND P6, PT, R205, 0x31, P2 ;  /* 0x00000031cd00780c */ /* 0x000fe400017c4270 */
[----:B------:R-:W-:-:S02]  /*10ee0*/  ISETP.LT.OR P3, PT, R211, 0x21, P3 ;  /* 0x00000021d300780c */ /* 0x000fc40001f61670 */
[----:B------:R-:W-:Y:S02]  /*10ef0*/  ISETP.LT.OR P6, PT, R211, 0x32, P6 ;  /* 0x00000032d300780c */ /* 0x000fe400037c1670 */
[----:B------:R-:W-:Y:S02]  /*10f00*/  FSEL R170, R170, -INF , !P3 ;  /* 0xff800000aaaa7808 */ /* 0x000fe40005800000 */
[----:B------:R-:W-:Y:S02]  /*10f10*/  ISETP.GT.AND P3, PT, R205, 0x29, P2 ;  /* 0x00000029cd00780c */ /* 0x000fe40001764270 */
[----:B------:R-:W-:Y:S02]  /*10f20*/  FSEL R179, R179, -INF , !P6 ;  /* 0xff800000b3b37808 */ /* 0x000fe40007000000 */
[----:B------:R-:W-:Y:S02]  /*10f30*/  ISETP.LT.OR P3, PT, R211, 0x2a, P3 ;  /* 0x0000002ad300780c */ /* 0x000fe40001f61670 */
[----:B0-----:R-:W-:-:S02]  /*10f40*/  FMNMX.FTZ R9, R9, R153, !PT ;  /* 0x0000009909097209 */ /* 0x001fc40007810000 */
[----:B------:R-:W-:Y:S02]  /*10f50*/  FMNMX.FTZ R153, R158, R15, !PT ;  /* 0x0000000f9e997209 */ /* 0x000fe40007810000 */
[----:B------:R-:W-:Y:S02]  /*10f60*/  MOV R15, UR4 ;  /* 0x00000004000f7c02 */ /* 0x000fe40008000f00 */
[----:B------:R-:W-:Y:S02]  /*10f70*/  FMNMX.FTZ R153, R159, R153, !PT ;  /* 0x000000999f997209 */ /* 0x000fe40007810000 */
[C---:B------:R-:W-:Y:S01]  /*10f80*/  FSETP.NEU.FTZ.AND P4, PT, R9.reuse, -INF , PT ;  /* 0xff8000000900780b */ /* 0x040fe20003f9d000 */
[----:B------:R-:W-:Y:S01]  /*10f90*/  FMUL.FTZ R157, R9, R15 ;  /* 0x0000000f099d7220 */ /* 0x000fe20000410000 */
[----:B------:R-:W-:Y:S02]  /*10fa0*/  FMNMX.FTZ R155, R162, R153, !PT ;  /* 0x00000099a29b7209 */ /* 0x000fe40007810000 */
[----:B------:R-:W-:-:S02]  /*10fb0*/  FSEL R175, R175, -INF , !P3 ;  /* 0xff800000afaf7808 */ /* 0x000fc40005800000 */
[----:B------:R-:W-:Y:S02]  /*10fc0*/  FSEL R153, R157, RZ, P4 ;  /* 0x000000ff9d997208 */ /* 0x000fe40002000000 */
[----:B------:R-:W-:Y:S02]  /*10fd0*/  FMNMX.FTZ R155, R163, R155, !PT ;  /* 0x0000009ba39b7209 */ /* 0x000fe40007810000 */
[C---:B------:R-:W-:Y:S01]  /*10fe0*/  ISETP.GT.AND P3, PT, R205.reuse, 0x38, P2 ;  /* 0x00000038cd00780c */ /* 0x040fe20001764270 */
[--C-:B------:R-:W-:Y:S01]  /*10ff0*/  FFMA.FTZ R161, R20, R15, -R153.reuse ;  /* 0x0000000f14a17223 */ /* 0x100fe20000010899 */
[----:B------:R-:W-:Y:S01]  /*11000*/  FMNMX.FTZ R20, R166, R155, !PT ;  /* 0x0000009ba6147209 */ /* 0x000fe20007810000 */
[-CC-:B------:R-:W-:Y:S01]  /*11010*/  FFMA.FTZ R165, R212, R15.reuse, -R153.reuse ;  /* 0x0000000fd4a57223 */ /* 0x180fe20000010899 */
[----:B------:R-:W-:Y:S01]  /*11020*/  ISETP.GT.AND P2, PT, R205, 0x39, P2 ;  /* 0x00000039cd00780c */ /* 0x000fe20001744270 */
[----:B------:R0:W-:Y:S01]  /*11030*/  MUFU.EX2 R155, R161 ;  /* 0x000000a1009b7308 */ /* 0x0001e20000000800 */
[----:B------:R-:W-:Y:S01]  /*11040*/  FMNMX.FTZ R157, R167, R20, !PT ;  /* 0x00000014a79d7209 */ /* 0x000fe20007810000 */
[-CC-:B------:R-:W-:Y:S01]  /*11050*/  FFMA.FTZ R188, R188, R15.reuse, -R153.reuse ;  /* 0x0000000fbcbc7223 */ /* 0x180fe20000010899 */
[C---:B------:R-:W-:Y:S01]  /*11060*/  ISETP.LT.OR P3, PT, R211.reuse, 0x39, P3 ;  /* 0x00000039d300780c */ /* 0x040fe20001f61670 */
[--C-:B------:R-:W-:Y:S01]  /*11070*/  FFMA.FTZ R156, R156, R15, -R153.reuse ;  /* 0x0000000f9c9c7223 */ /* 0x100fe20000010899 */
[----:B------:R-:W-:Y:S01]  /*11080*/  FMNMX.FTZ R20, R170, R157, !PT ;  /* 0x0000009daa147209 */ /* 0x000fe20007810000 */
[-CC-:B------:R-:W-:Y:S01]  /*11090*/  FFMA.FTZ R160, R160, R15.reuse, -R153.reuse ;  /* 0x0000000fa0a07223 */ /* 0x180fe20000010899 */
[----:B------:R-:W-:Y:S01]  /*110a0*/  ISETP.LT.OR P2, PT, R211, 0x3a, P2 ;  /* 0x0000003ad300780c */ /* 0x000fe20001741670 */
[----:B------:R-:W-:Y:S01]  /*110b0*/  MUFU.EX2 R188, R188 ;  /* 0x000000bc00bc7308 */ /* 0x000fe20000000800 */
[----:B------:R-:W-:Y:S01]  /*110c0*/  FMNMX.FTZ R157, R171, R20, !PT ;  /* 0x00000014ab9d7209 */ /* 0x000fe20007810000 */
[-CC-:B------:R-:W-:Y:S01]  /*110d0*/  FFMA.FTZ R164, R164, R15.reuse, -R153.reuse ;  /* 0x0000000fa4a47223 */ /* 0x180fe20000010899 */
[----:B------:R-:W-:Y:S01]  /*110e0*/  FSEL R182, R182, -INF , !P3 ;  /* 0xff800000b6b67808 */ /* 0x000fe20005800000 */
[--C-:B------:R-:W-:Y:S01]  /*110f0*/  FFMA.FTZ R168, R168, R15, -R153.reuse ;  /* 0x0000000fa8a87223 */ /* 0x100fe20000010899 */
[----:B------:R-:W-:Y:S01]  /*11100*/  FMNMX.FTZ R20, R174, R157, !PT ;  /* 0x0000009dae147209 */ /* 0x000fe20007810000 */
[-CC-:B------:R-:W-:Y:S01]  /*11110*/  FFMA.FTZ R204, R204, R15.reuse, -R153.reuse ;  /* 0x0000000fcccc7223 */ /* 0x180fe20000010899 */
[----:B------:R-:W-:Y:S01]  /*11120*/  FSEL R212, R183, -INF , !P2 ;  /* 0xff800000b7d47808 */ /* 0x000fe20005000000 */
[----:B------:R-:W-:Y:S01]  /*11130*/  MUFU.EX2 R156, R156 ;  /* 0x0000009c009c7308 */ /* 0x000fe20000000800 */
[----:B------:R-:W-:Y:S01]  /*11140*/  FMNMX.FTZ R157, R175, R20, !PT ;  /* 0x00000014af9d7209 */ /* 0x000fe20007810000 */
[-CC-:B------:R-:W-:Y:S01]  /*11150*/  FFMA.FTZ R169, R232, R15.reuse, -R153.reuse ;  /* 0x0000000fe8a97223 */ /* 0x180fe20000010899 */
[----:B------:R-:W-:Y:S01]  /*11160*/  FSEL R181, R9, RZ, P4 ;  /* 0x000000ff09b57208 */ /* 0x000fe20002000000 */
[--C-:B------:R-:W-:Y:S01]  /*11170*/  FFMA.FTZ R183, R180, R15, -R153.reuse ;  /* 0x0000000fb4b77223 */ /* 0x100fe20000010899 */
[----:B------:R-:W-:Y:S01]  /*11180*/  FMNMX.FTZ R20, R178, R157, !PT ;  /* 0x0000009db2147209 */ /* 0x000fe20007810000 */
[-CC-:B------:R-:W-:Y:S01]  /*11190*/  FFMA.FTZ R176, R176, R15.reuse, -R153.reuse ;  /* 0x0000000fb0b07223 */ /* 0x180fe20000010899 */
[----:B------:R-:W-:Y:S01]  /*111a0*/  FFMA.FTZ R180, R236, R15, -R153 ;  /* 0x0000000fecb47223 */ /* 0x000fe20000010899 */
[----:B------:R1:W-:Y:S01]  /*111b0*/  MUFU.EX2 R157, R165 ;  /* 0x000000a5009d7308 */ /* 0x0003e20000000800 */
[----:B0-----:R-:W-:-:S04]  /*111c0*/  FMNMX.FTZ R161, R179, R20, !PT ;  /* 0x00000014b3a17209 */ /* 0x001fc80007810000 */
[----:B------:R-:W-:-:S03]  /*111d0*/  FMNMX.FTZ R161, R182, R161, !PT ;  /* 0x000000a1b6a17209 */ /* 0x000fc60007810000 */
[----:B------:R-:W-:Y:S01]  /*111e0*/  MUFU.EX2 R160, R160 ;  /* 0x000000a000a07308 */ /* 0x000fe20000000800 */
[----:B------:R-:W-:Y:S01]  /*111f0*/  FMNMX.FTZ R20, R212, R161, !PT ;  /* 0x000000a1d4147209 */ /* 0x000fe20007810000 */
[-CC-:B------:R-:W-:Y:S01]  /*11200*/  FFMA.FTZ R161, R228, R15.reuse, -R153.reuse ;  /* 0x0000000fe4a17223 */ /* 0x180fe20000010899 */
[-CC-:B-1----:R-:W-:Y:S01]  /*11210*/  FFMA.FTZ R165, R230, R15.reuse, -R153.reuse ;  /* 0x0000000fe6a57223 */ /* 0x182fe20000010899 */
[--C-:B------:R-:W-:Y:S02]  /*11220*/  FFMA.FTZ R228, R234, R15, -R153.reuse ;  /* 0x0000000feae47223 */ /* 0x100fe40000010899 */
[----:B------:R-:W0:Y:S02]  /*11230*/  SHFL.BFLY PT, R173, R20, 0x2, 0x1f ;  /* 0x0c401f0014ad7f89 */ /* 0x000e2400000e0000 */
[----:B------:R-:W-:Y:S08]  /*11240*/  MUFU.EX2 R161, R161 ;  /* 0x000000a100a17308 */ /* 0x000ff00000000800 */
[----:B------:R-:W-:Y:S08]  /*11250*/  MUFU.EX2 R164, R164 ;  /* 0x000000a400a47308 */ /* 0x000ff00000000800 */
[----:B------:R-:W-:Y:S01]  /*11260*/  MUFU.EX2 R165, R165 ;  /* 0x000000a500a57308 */ /* 0x000fe20000000800 */
[----:B0-----:R-:W-:Y:S01]  /*11270*/  FMNMX.FTZ R177, R20, R173, !PT ;  /* 0x000000ad14b17209 */ /* 0x001fe20007810000 */
[----:B------:R-:W-:Y:S01]  /*11280*/  FFMA.FTZ R173, R172, R15, -R153 ;  /* 0x0000000facad7223 */ /* 0x000fe20000010899 */
[----:B------:R-:W-:-:S05]  /*11290*/  FADD.FTZ R172, -R181, R208 ;  /* 0x000000d0b5ac7221 */ /* 0x000fca0000010100 */
[----:B------:R-:W-:Y:S01]  /*112a0*/  MUFU.EX2 R168, R168 ;  /* 0x000000a800a87308 */ /* 0x000fe20000000800 */
[----:B------:R-:W-:Y:S01]  /*112b0*/  IMAD.MOV R153, RZ, RZ, -R194 ;  /* 0x000000ffff997224 */ /* 0x000fe200078e0ac2 */
[----:B------:R-:W0:Y:S01]  /*112c0*/  SHFL.BFLY PT, R20, R177, 0x1, 0x1f ;  /* 0x0c201f00b1147f89 */ /* 0x000e2200000e0000 */
[----:B------:R-:W-:-:S03]  /*112d0*/  FMUL.FTZ R172, R172, R15 ;  /* 0x0000000facac7220 */ /* 0x000fc60000410000 */
[----:B------:R-:W-:Y:S02]  /*112e0*/  ISETP.NE.AND P3, PT, R22, R153, PT ;  /* 0x000000991600720c */ /* 0x000fe40003f65270 */
[----:B------:R-:W-:Y:S08]  /*112f0*/  MUFU.EX2 R169, R169 ;  /* 0x000000a900a97308 */ /* 0x000ff00000000800 */
[----:B------:R-:W1:Y:S03]  /*11300*/  MUFU.EX2 R172, R172 ;  /* 0x000000ac00ac7308 */ /* 0x000e660000000800 */
[----:B------:R-:W-:-:S04]  /*11310*/  @!P3 IMAD R209, R209, 0x40, R192 ;  /* 0x00000040d1d1b824 */ /* 0x000fc800078e02c0 */
[----:B------:R-:W-:Y:S01]  /*11320*/  @!P3 IMAD R209, R209, 0x4, R2 ;  /* 0x00000004d1d1b824 */ /* 0x000fe200078e0202 */
[----:B------:R-:W4:Y:S01]  /*11330*/  MUFU.EX2 R173, R173 ;  /* 0x000000ad00ad7308 */ /* 0x000f220000000800 */
[----:B0-----:R-:W-:-:S04]  /*11340*/  FMNMX.FTZ R20, R177, R20, !PT ;  /* 0x00000014b1147209 */ /* 0x001fc80007810000 */
[C---:B------:R-:W-:Y:S01]  /*11350*/  FSETP.NEU.FTZ.AND P2, PT, R20.reuse, -INF , PT ;  /* 0xff8000001400780b */ /* 0x040fe20003f5d000 */
[----:B------:R-:W-:Y:S02]  /*11360*/  FMUL.FTZ R208, R20, R15 ;  /* 0x0000000f14d07220 */ /* 0x000fe40000410000 */
[----:B------:R0:W-:Y:S01]  /*11370*/  MUFU.EX2 R177, R204 ;  /* 0x000000cc00b17308 */ /* 0x0001e20000000800 */
[----:B-1----:R-:W-:Y:S01]  /*11380*/  FFMA.FTZ R3, R172, R3, R155 ;  /* 0x00000003ac037223 */ /* 0x002fe2000001009b */
[----:B------:R-:W-:Y:S01]  /*11390*/  FSEL R181, R20, RZ, P2 ;  /* 0x000000ff14b57208 */ /* 0x000fe20001000000 */
[----:B------:R1:W-:Y:S01]  /*113a0*/  @!P3 STS [R209+0x28800], R172 ;  /* 0x028800acd100b388 */ /* 0x0003e20000000800 */
[----:B------:R-:W-:Y:S01]  /*113b0*/  FSEL R208, R208, RZ, P2 ;  /* 0x000000ffd0d07208 */ /* 0x000fe20001000000 */
[----:B------:R-:W-:Y:S01]  /*113c0*/  FADD.FTZ R3, R188, R3 ;  /* 0x00000003bc037221 */ /* 0x000fe20000010000 */
[-C--:B------:R-:W-:Y:S01]  /*113d0*/  FMUL.FTZ R24, R24, R172.reuse ;  /* 0x000000ac18187220 */ /* 0x080fe20000410000 */
[----:B------:R-:W-:Y:S01]  /*113e0*/  FADD.FTZ R210, -R181, R210 ;  /* 0x000000d2b5d27221 */ /* 0x000fe20000010100 */
[----:B------:R-:W5:Y:S01]  /*113f0*/  MUFU.EX2 R228, R228 ;  /* 0x000000e400e47308 */ /* 0x000f620000000800 */
[----:B------:R-:W-:Y:S01]  /*11400*/  FADD.FTZ R230, R156, R3 ;  /* 0x000000039ce67221 */ /* 0x000fe20000010000 */
[-CC-:B0-----:R-:W-:Y:S01]  /*11410*/  FFMA.FTZ R204, R152, R15.reuse, -R208.reuse ;  /* 0x0000000f98cc7223 */ /* 0x181fe200000108d0 */
        /* <DEDUP_REMOVED lines=13> */
[----:B------:R2:W-:Y:S01]  /*114f0*/  MUFU.EX2 R153, R183 ;  /* 0x000000b700997308 */ /* 0x0005e20000000800 */
[----:B------:R-:W-:Y:S01]  /*11500*/  FADD.FTZ R152, R164, R205 ;  /* 0x000000cda4987221 */ /* 0x000fe20000010000 */
[-CC-:B------:R-:W-:Y:S01]  /*11510*/  FFMA.FTZ R175, R175, R15.reuse, -R208.reuse ;  /* 0x0000000fafaf7223 */ /* 0x180fe200000108d0 */
[-CC-:B------:R-:W-:Y:S01]  /*11520*/  FFMA.FTZ R178, R178, R15.reuse, -R208.reuse ;  /* 0x0000000fb2b27223 */ /* 0x180fe200000108d0 */
[-C--:B------:R-:W-:Y:S01]  /*11530*/  FFMA.FTZ R179, R179, R15.reuse, -R208 ;  /* 0x0000000fb3b37223 */ /* 0x080fe200000108d0 */
[----:B------:R-:W-:Y:S01]  /*11540*/  FADD.FTZ R205, R165, R152 ;  /* 0x00000098a5cd7221 */ /* 0x000fe20000010000 */
[-CC-:B------:R-:W-:Y:S01]  /*11550*/  FFMA.FTZ R182, R182, R15.reuse, -R208.reuse ;  /* 0x0000000fb6b67223 */ /* 0x180fe200000108d0 */
[-C--:B------:R-:W-:Y:S01]  /*11560*/  FMUL.FTZ R25, R25, R172.reuse ;  /* 0x000000ac19197220 */ /* 0x080fe20000410000 */
[----:B------:R-:W3:Y:S01]  /*11570*/  MUFU.EX2 R180, R180 ;  /* 0x000000b400b47308 */ /* 0x000ee20000000800 */
[----:B------:R-:W-:Y:S01]  /*11580*/  FADD.FTZ R152, R168, R205 ;  /* 0x000000cda8987221 */ /* 0x000fe20000010000 */
[-CC-:B--2---:R-:W-:Y:S01]  /*11590*/  FFMA.FTZ R183, R170, R15.reuse, -R208.reuse ;  /* 0x0000000faab77223 */ /* 0x184fe200000108d0 */
[-C--:B------:R-:W-:Y:S01]  /*115a0*/  FMUL.FTZ R170, R210, R15.reuse ;  /* 0x0000000fd2aa7220 */ /* 0x080fe20000410000 */
[----:B------:R-:W-:Y:S01]  /*115b0*/  FFMA.FTZ R208, R212, R15, -R208 ;  /* 0x0000000fd4d07223 */ /* 0x000fe200000108d0 */
[----:B------:R-:W-:Y:S01]  /*115c0*/  FADD.FTZ R152, R169, R152 ;  /* 0x00000098a9987221 */ /* 0x000fe20000010000 */
[-C--:B------:R-:W-:Y:S01]  /*115d0*/  FMUL.FTZ R28, R28, R172.reuse ;  /* 0x000000ac1c1c7220 */ /* 0x080fe20000410000 */
[-C--:B------:R-:W-:Y:S01]  /*115e0*/  FMUL.FTZ R29, R29, R172.reuse ;  /* 0x000000ac1d1d7220 */ /* 0x080fe20000410000 */
[----:B------:R2:W-:Y:S01]  /*115f0*/  MUFU.EX2 R159, R154 ;  /* 0x0000009a009f7308 */ /* 0x0005e20000000800 */
[----:B----4-:R-:W-:Y:S01]  /*11600*/  FADD.FTZ R211, R173, R152 ;  /* 0x00000098add37221 */ /* 0x010fe20000010000 */
[----:B------:R-:W-:Y:S01]  /*11610*/  F2FP.F16.F32.PACK_AB R152, R188, R155 ;  /* 0x0000009bbc98723e */ /* 0x000fe200000000ff */
[-C--:B------:R-:W-:Y:S01]  /*11620*/  FMUL.FTZ R32, R32, R172.reuse ;  /* 0x000000ac20207220 */ /* 0x080fe20000410000 */
[-C--:B------:R-:W-:Y:S01]  /*11630*/  FMUL.FTZ R33, R33, R172.reuse ;  /* 0x000000ac21217220 */ /* 0x080fe20000410000 */
[----:B-----5:R-:W-:Y:S01]  /*11640*/  FADD.FTZ R211, R228, R211 ;  /* 0x000000d3e4d37221 */ /* 0x020fe20000010000 */
[-C--:B------:R-:W-:Y:S01]  /*11650*/  FMUL.FTZ R36, R36, R172.reuse ;  /* 0x000000ac24247220 */ /* 0x080fe20000410000 */
[----:B------:R-:W-:Y:S01]  /*11660*/  FMUL.FTZ R37, R37, R172 ;  /* 0x000000ac25257220 */ /* 0x000fe20000410000 */
[----:B------:R-:W4:Y:S01]  /*11670*/  MUFU.EX2 R170, R170 ;  /* 0x000000aa00aa7308 */ /* 0x000f220000000800 */
[----:B0-----:R-:W-:Y:S01]  /*11680*/  FADD.FTZ R162, R176, R211 ;  /* 0x000000d3b0a27221 */ /* 0x001fe20000010000 */
[----:B--2---:R-:W-:Y:S01]  /*11690*/  F2FP.F16.F32.PACK_AB R154, R157, R156 ;  /* 0x0000009c9d9a723e */ /* 0x004fe200000000ff */
[----:B------:R-:W-:Y:S01]  /*116a0*/  FMUL.FTZ R40, R40, R172 ;  /* 0x000000ac28287220 */ /* 0x000fe20000410000 */
[----:B---3--:R-:W-:Y:S01]  /*116b0*/  F2FP.F16.F32.PACK_AB R166, R180, R153 ;  /* 0x00000099b4a6723e */ /* 0x008fe200000000ff */
[----:B------:R-:W-:Y:S01]  /*116c0*/  FADD.FTZ R162, R177, R162 ;  /* 0x000000a2b1a27221 */ /* 0x000fe20000010000 */
[----:B------:R-:W-:Y:S01]  /*116d0*/  F2FP.F16.F32.PACK_AB R156, R161, R160 ;  /* 0x000000a0a19c723e */ /* 0x000fe200000000ff */
[----:B------:R-:W-:Y:S01]  /*116e0*/  FMUL.FTZ R41, R41, R172 ;  /* 0x000000ac29297220 */ /* 0x000fe20000410000 */
[----:B------:R-:W0:Y:S01]  /*116f0*/  MUFU.EX2 R204, R204 ;  /* 0x000000cc00cc7308 */ /* 0x000e220000000800 */
[----:B------:R-:W-:Y:S01]  /*11700*/  FADD.FTZ R155, R153, R162 ;  /* 0x000000a2999b7221 */ /* 0x000fe20000010000 */
[----:B------:R-:W-:Y:S01]  /*11710*/  F2FP.F16.F32.PACK_AB R160, R169, R168 ;  /* 0x000000a8a9a0723e */ /* 0x000fe200000000ff */
[-C--:B------:R-:W-:Y:S01]  /*11720*/  FMUL.FTZ R44, R44, R172.reuse ;  /* 0x000000ac2c2c7220 */ /* 0x080fe20000410000 */
[-C--:B------:R-:W-:Y:S01]  /*11730*/  FMUL.FTZ R45, R45, R172.reuse ;  /* 0x000000ac2d2d7220 */ /* 0x080fe20000410000 */
[-C--:B------:R-:W-:Y:S01]  /*11740*/  FMUL.FTZ R48, R48, R172.reuse ;  /* 0x000000ac30307220 */ /* 0x080fe20000410000 */
[-C--:B------:R-:W-:Y:S01]  /*11750*/  FMUL.FTZ R49, R49, R172.reuse ;  /* 0x000000ac31317220 */ /* 0x080fe20000410000 */
[----:B------:R-:W-:Y:S01]  /*11760*/  FMUL.FTZ R52, R52, R172 ;  /* 0x000000ac34347220 */ /* 0x000fe20000410000 */
[----:B------:R2:W3:Y:S01]  /*11770*/  MUFU.EX2 R205, R158 ;  /* 0x0000009e00cd7308 */ /* 0x0004e20000000800 */
[----:B----4-:R-:W-:Y:S01]  /*11780*/  FFMA.FTZ R153, R170, R8, R159 ;  /* 0x00000008aa997223 */ /* 0x010fe2000001009f */
[----:B------:R4:W-:Y:S01]  /*11790*/  @!P3 STS [R209+0x28820], R170 ;  /* 0x028820aad100b388 */ /* 0x0009e20000000800 */
[-C--:B------:R-:W-:Y:S01]  /*117a0*/  FMUL.FTZ R53, R53, R172.reuse ;  /* 0x000000ac35357220 */ /* 0x080fe20000410000 */
[-C--:B------:R-:W-:Y:S01]  /*117b0*/  FMUL.FTZ R56, R56, R172.reuse ;  /* 0x000000ac38387220 */ /* 0x080fe20000410000 */
[-C--:B------:R-:W-:Y:S01]  /*117c0*/  FMUL.FTZ R57, R57, R172.reuse ;  /* 0x000000ac39397220 */ /* 0x080fe20000410000 */
[-C--:B------:R-:W-:Y:S01]  /*117d0*/  FMUL.FTZ R60, R60, R172.reuse ;  /* 0x000000ac3c3c7220 */ /* 0x080fe20000410000 */
[----:B------:R-:W-:Y:S01]  /*117e0*/  FMUL.FTZ R61, R61, R172 ;  /* 0x000000ac3d3d7220 */ /* 0x000fe20000410000 */
[----:B------:R5:W1:Y:S01]  /*117f0*/  MUFU.EX2 R210, R3 ;  /* 0x0000000300d27308 */ /* 0x000a620000000800 */
[----:B0-----:R-:W-:Y:S01]  /*11800*/  FADD.FTZ R8, R204, R153 ;  /* 0x00000099cc087221 */ /* 0x001fe20000010000 */
[----:B--2---:R-:W-:Y:S01]  /*11810*/  F2FP.F16.F32.PACK_AB R158, R165, R164 ;  /* 0x000000a4a59e723e */ /* 0x004fe200000000ff */
[----:B------:R-:W-:Y:S01]  /*11820*/  FMUL.FTZ R64, R64, R172 ;  /* 0x000000ac40407220 */ /* 0x000fe20000410000 */
[----:B------:R-:W-:Y:S01]  /*11830*/  F2FP.F16.F32.PACK_AB R164, R177, R176 ;  /* 0x000000b0b1a4723e */ /* 0x000fe200000000ff */
[-C--:B------:R-:W-:Y:S01]  /*11840*/  FMUL.FTZ R65, R65, R172.reuse ;  /* 0x000000ac41417220 */ /* 0x080fe20000410000 */
[-C--:B------:R-:W-:Y:S01]  /*11850*/  FMUL.FTZ R68, R68, R172.reuse ;  /* 0x000000ac44447220 */ /* 0x080fe20000410000 */
[-C--:B------:R-:W-:Y:S01]  /*11860*/  FMUL.FTZ R69, R69, R172.reuse ;  /* 0x000000ac45457220 */ /* 0x080fe20000410000 */
[----:B------:R-:W0:Y:S01]  /*11870*/  MUFU.EX2 R157, R189 ;  /* 0x000000bd009d7308 */ /* 0x000e220000000800 */
[----:B---3--:R-:W-:Y:S01]  /*11880*/  FADD.FTZ R153, R205, R8 ;  /* 0x00000008cd997221 */ /* 0x008fe20000010000 */
[----:B-----5:R-:W-:Y:S01]  /*11890*/  FADD.FTZ R3, R180, R155 ;  /* 0x0000009bb4037221 */ /* 0x020fe20000010000 */
        /* <DEDUP_REMOVED lines=47> */
[----:B------:R-:W-:Y:S01]  /*11b90*/  FMUL.FTZ R149, R149, R172 ;  /* 0x000000ac95957220 */ /* 0x000fe20000410000 */
[----:B--2---:R-:W-:Y:S01]  /*11ba0*/  F2FP.F16.F32.PACK_AB R157, R168, R157 ;  /* 0x0000009da89d723e */ /* 0x004fe200000000ff */
[-C--:B------:R-:W-:Y:S01]  /*11bb0*/  FMUL.FTZ R26, R26, R170.reuse ;  /* 0x000000aa1a1a7220 */ /* 0x080fe20000410000 */
[----:B------:R-:W-:Y:S01]  /*11bc0*/  F2FP.F16.F32.PACK_AB R162, R228, R173 ;  /* 0x000000ade4a2723e */ /* 0x000fe200000000ff */
[-C--:B------:R-:W-:Y:S01]  /*11bd0*/  FMUL.FTZ R27, R27, R170.reuse ;  /* 0x000000aa1b1b7220 */ /* 0x080fe20000410000 */
[-C--:B------:R-:W-:Y:S01]  /*11be0*/  FMUL.FTZ R30, R30, R170.reuse ;  /* 0x000000aa1e1e7220 */ /* 0x080fe20000410000 */
[----:B------:R-:W2:Y:S01]  /*11bf0*/  MUFU.EX2 R8, R175 ;  /* 0x000000af00087308 */ /* 0x000ea20000000800 */
[----:B----4-:R-:W-:Y:S01]  /*11c00*/  FADD.FTZ R174, R168, R153 ;  /* 0x00000099a8ae7221 */ /* 0x010fe20000010000 */
[-C--:B------:R-:W-:Y:S01]  /*11c10*/  FMUL.FTZ R31, R31, R170.reuse ;  /* 0x000000aa1f1f7220 */ /* 0x080fe20000410000 */
[-C--:B------:R-:W-:Y:S01]  /*11c20*/  FMUL.FTZ R34, R34, R170.reuse ;  /* 0x000000aa22227220 */ /* 0x080fe20000410000 */
[-C--:B------:R-:W-:Y:S01]  /*11c30*/  FMUL.FTZ R35, R35, R170.reuse ;  /* 0x000000aa23237220 */ /* 0x080fe20000410000 */
[----:B-1----:R-:W-:Y:S01]  /*11c40*/  FADD.FTZ R153, R181, R174 ;  /* 0x000000aeb5997221 */ /* 0x002fe20000010000 */
[-C--:B------:R-:W-:Y:S01]  /*11c50*/  FMUL.FTZ R38, R38, R170.reuse ;  /* 0x000000aa26267220 */ /* 0x080fe20000410000 */
[-C--:B------:R-:W-:Y:S01]  /*11c60*/  FMUL.FTZ R39, R39, R170.reuse ;  /* 0x000000aa27277220 */ /* 0x080fe20000410000 */
[----:B------:R1:W4:Y:S01]  /*11c70*/  MUFU.EX2 R165, R178 ;  /* 0x000000b200a57308 */ /* 0x0003220000000800 */
[----:B0-----:R-:W-:Y:S01]  /*11c80*/  FADD.FTZ R188, R176, R153 ;  /* 0x00000099b0bc7221 */ /* 0x001fe20000010000 */
[-C--:B------:R-:W-:Y:S01]  /*11c90*/  FMUL.FTZ R42, R42, R170.reuse ;  /* 0x000000aa2a2a7220 */ /* 0x080fe20000410000 */
[-C--:B------:R-:W-:Y:S01]  /*11ca0*/  FMUL.FTZ R43, R43, R170.reuse ;  /* 0x000000aa2b2b7220 */ /* 0x080fe20000410000 */
[-C--:B------:R-:W-:Y:S01]  /*11cb0*/  FMUL.FTZ R46, R46, R170.reuse ;  /* 0x000000aa2e2e7220 */ /* 0x080fe20000410000 */
[----:B---3--:R-:W-:Y:S01]  /*11cc0*/  FADD.FTZ R153, R161, R188 ;  /* 0x000000bca1997221 */ /* 0x008fe20000010000 */
[C---:B-----5:R-:W-:Y:S01]  /*11cd0*/  F2FP.F16.F32.PACK_AB R161, R180.reuse, R161 ;  /* 0x000000a1b4a1723e */ /* 0x060fe200000000ff */
[-C--:B------:R-:W-:Y:S01]  /*11ce0*/  FMUL.FTZ R47, R47, R170.reuse ;  /* 0x000000aa2f2f7220 */ /* 0x080fe20000410000 */
[----:B------:R-:W0:Y:S01]  /*11cf0*/  MUFU.EX2 R174, R179 ;  /* 0x000000b300ae7308 */ /* 0x000e220000000800 */
[----:B-1----:R-:W-:Y:S01]  /*11d00*/  FADD.FTZ R178, R180, R153 ;  /* 0x00000099b4b27221 */ /* 0x002fe20000010000 */
[-C--:B------:R-:W-:Y:S01]  /*11d10*/  FMUL.FTZ R50, R50, R170.reuse ;  /* 0x000000aa32327220 */ /* 0x080fe20000410000 */
[-C--:B------:R-:W-:Y:S01]  /*11d20*/  FMUL.FTZ R51, R51, R170.reuse ;  /* 0x000000aa33337220 */ /* 0x080fe20000410000 */
[-C--:B------:R-:W-:Y:S01]  /*11d30*/  FMUL.FTZ R54, R54, R170.reuse ;  /* 0x000000aa36367220 */ /* 0x080fe20000410000 */
[----:B------:R-:W-:Y:S01]  /*11d40*/  FADD.FTZ R153, R163, R178 ;  /* 0x000000b2a3997221 */ /* 0x000fe20000010000 */
[C---:B--2---:R-:W-:Y:S01]  /*11d50*/  F2FP.F16.F32.PACK_AB R163, R8.reuse, R163 ;  /* 0x000000a308a3723e */ /* 0x044fe200000000ff */
[-C--:B------:R-:W-:Y:S01]  /*11d60*/  FMUL.FTZ R55, R55, R170.reuse ;  /* 0x000000aa37377220 */ /* 0x080fe20000410000 */
[----:B------:R-:W1:Y:S01]  /*11d70*/  MUFU.EX2 R167, R182 ;  /* 0x000000b600a77308 */ /* 0x000e620000000800 */
[----:B------:R-:W-:Y:S01]  /*11d80*/  FADD.FTZ R178, R8, R153 ;  /* 0x0000009908b27221 */ /* 0x000fe20000010000 */
[----:B------:R-:W-:Y:S01]  /*11d90*/  F2FP.F16.F32.PACK_AB R153, R204, R159 ;  /* 0x0000009fcc99723e */ /* 0x000fe200000000ff */
[-C--:B------:R-:W-:Y:S01]  /*11da0*/  FMUL.FTZ R58, R58, R170.reuse ;  /* 0x000000aa3a3a7220 */ /* 0x080fe20000410000 */
[----:B------:R-:W-:Y:S01]  /*11db0*/  F2FP.F16.F32.PACK_AB R159, R176, R181 ;  /* 0x000000b5b09f723e */ /* 0x000fe200000000ff */
[----:B----4-:R-:W-:Y:S01]  /*11dc0*/  FADD.FTZ R155, R165, R178 ;  /* 0x000000b2a59b7221 */ /* 0x010fe20000010000 */
[-C--:B------:R-:W-:Y:S01]  /*11dd0*/  FMUL.FTZ R59, R59, R170.reuse ;  /* 0x000000aa3b3b7220 */ /* 0x080fe20000410000 */
[-C--:B------:R-:W-:Y:S01]  /*11de0*/  FMUL.FTZ R62, R62, R170.reuse ;  /* 0x000000aa3e3e7220 */ /* 0x080fe20000410000 */
[----:B------:R-:W2:Y:S01]  /*11df0*/  MUFU.EX2 R208, R208 ;  /* 0x000000d000d07308 */ /* 0x000ea20000000800 */
        /* <DEDUP_REMOVED lines=16> */
[C---:B--2---:R-:W-:Y:S01]  /*11f00*/  F2FP.F16.F32.PACK_AB R167, R208.reuse, R167 ;  /* 0x000000a7d0a7723e */ /* 0x044fe200000000ff */
[----:B------:R-:W-:Y:S01]  /*11f10*/  FADD.FTZ R8, R208, R169 ;  /* 0x000000a9d0087221 */ /* 0x000fe20000010000 */
        /* <DEDUP_REMOVED lines=8> */
[----:B------:R0:W-:Y:S01]  /*11fa0*/  STSM.16.M88.4 [R195+0x26800], R152 ;  /* 0x02680098c3007844 */ /* 0x0001e20000000200 */
[-C--:B------:R-:W-:Y:S01]  /*11fb0*/  FMUL.FTZ R102, R102, R170.reuse ;  /* 0x000000aa66667220 */ /* 0x080fe20000410000 */
[-C--:B------:R-:W-:Y:S01]  /*11fc0*/  FMUL.FTZ R103, R103, R170.reuse ;  /* 0x000000aa67677220 */ /* 0x080fe20000410000 */
[-C--:B------:R-:W-:Y:S01]  /*11fd0*/  FMUL.FTZ R106, R106, R170.reuse ;  /* 0x000000aa6a6a7220 */ /* 0x080fe20000410000 */
[----:B------:R0:W-:Y:S01]  /*11fe0*/  STSM.16.M88.4 [R198], R156 ;  /* 0x0000009cc6007844 */ /* 0x0001e20000000200 */
        /* <DEDUP_REMOVED lines=25> */
[----:B0-----:R-:W-:Y:S06]  /*12180*/  @!P0 BRA `(.L_x_4810) ;  /* 0x0000000000048947 */ /* 0x001fec0003800000 */
[----:B------:R-:W-:Y:S01]  /*12190*/  BPT.TRAP 0x1 ;  /* 0x000000040000795c */ /* 0x000fe20000300000 */
.L_x_4810:
[----:B------:R0:W1:Y:S01]  /*121a0*/  SYNCS.PHASECHK.TRANS64.TRYWAIT P2, [R206+URZ+0x28c50], R207 ;  /* 0x028c50cfce0075a7 */ /* 0x000062000804017f */
[----:B------:R-:W-:Y:S05]  /*121b0*/  @!P0 BRA `(.L_x_4811) ;  /* 0x0000000000048947 */ /* 0x000fea0003800000 */
[----:B------:R-:W-:Y:S01]  /*121c0*/  BPT.TRAP 0x1 ;  /* 0x000000040000795c */ /* 0x000fe20000300000 */
.L_x_4811:
[----:B------:R-:W-:Y:S04]  /*121d0*/  BSSY B1, `(.L_x_4812) ;  /* 0x0000004000017945 */ /* 0x000fe80003800000 */
[----:B-1----:R-:W-:Y:S05]  /*121e0*/  @P2 BRA `(.L_x_4813) ;  /* 0x0000000000082947 */ /* 0x002fea0003800000 */
[----:B------:R-:W1:Y:S02]  /*121f0*/  SYNCS.PHASECHK.TRANS64.TRYWAIT P2, [R206+URZ+0x28c50], R207 ;  /* 0x028c50cfce0075a7 */ /* 0x000e64000804017f */
[----:B-1----:R-:W-:Y:S05]  /*12200*/  @!P2 BRA `(.L_x_4814) ;  /* 0x000000ac0000a947 */ /* 0x002fea0003800000 */
.L_x_4813:
[----:B------:R-:W-:Y:S05]  /*12210*/  BSYNC B1 ;  /* 0x0000000000017941 */ /* 0x000fea0003800000 */
.L_x_4812:
[----:B------:R-:W-:Y:S01]  /*12220*/  IMAD R168, R18, 0x1000, R190 ;  /* 0x0000100012a87824 */ /* 0x000fe200078e02be */
[----:B------:R-:W-:Y:S01]  /*12230*/  WARPGROUP.ARRIVE ;  /* 0x00000000000079c5 */ /* 0x000fe20000000000 */
[----:B------:R-:W-:Y:S01]  /*12240*/  IMAD.MOV.U32 R169, RZ, RZ, 0x40000040 ;  /* 0x40000040ffa97424 */ /* 0x000fe200078e00ff */
[C---:B------:R-:W-:Y:S01]  /*12250*/  ISETP.GT.AND P2, PT, R14.reuse, R191, PT ;  /* 0x000000bf0e00720c */ /* 0x040fe20003f44270 */
[----:B------:R-:W-:Y:S01]  /*12260*/  VIADD R14, R14, 0xffffffff ;  /* 0xffffffff0e0e7836 */ /* 0x000fe20000000000 */
[----:B------:R-:W-:Y:S01]  /*12270*/  R2UR UR6, R168 ;  /* 0x00000000a80672ca */ /* 0x000fe200000e0000 */
[----:B------:R-:W-:Y:S01]  /*12280*/  IMAD.MOV.U32 R210, RZ, RZ, R20 ;  /* 0x000000ffffd27224 */ /* 0x000fe200078e0014 */
[----:B------:R-:W-:Y:S01]  /*12290*/  R2UR UR7, R169 ;  /* 0x00000000a90772ca */ /* 0x000fe200000e0000 */
[----:B------:R-:W-:Y:S01]  /*122a0*/  IMAD.MOV.U32 R169, RZ, RZ, 0x40000040 ;  /* 0x40000040ffa97424 */ /* 0x000fe200078e00ff */
[----:B01----:R-:W-:Y:S01]  /*122b0*/  @!P1 IADD3 R206, R206, 0x28c60, RZ ;  /* 0x00028c60cece9810 */ /* 0x003fe20007ffe0ff */
[----:B------:R-:W-:-:S02]  /*122c0*/  IMAD.MOV.U32 R208, RZ, RZ, R9 ;  /* 0x000000ffffd07224 */ /* 0x000fc400078e0009 */
[----:B------:R-:W-:Y:S01]  /*122d0*/  IMAD.MOV.U32 R209, RZ, RZ, R18 ;  /* 0x000000ffffd17224 */ /* 0x000fe200078e0012 */
[----:B------:R-:W-:-:S07]  /*122e0*/  @!P1 PRMT R206, RZ, 0x654, R206 ;  /* 0x00000654ffce9816 */ /* 0x000fce00000000ce */
[----:B------:R-:W-:Y:S03]  /*122f0*/  HGMMA.64x256x16.F32 R24, R152, gdesc[UR4].tnspB, R24, gsb0 ;  /* 0x43e0000498187df0 */ /* 0x000fe60008000818 */
[----:B------:R-:W-:Y:S02]  /*12300*/  WARPGROUP.DEPBAR.LE gsb0, 0x0 ;  /* 0x00008000000079c5 */ /* 0x000fe40000010000 */
[----:B------:R-:W-:Y:S01]  /*12310*/  IMAD.MOV.U32 R153, RZ, RZ, 0x40000040 ;  /* 0x40000040ff997424 */ /* 0x000fe200078e00ff */
[----:B------:R-:W-:Y:S01]  /*12320*/  IADD3 R152, R168, 0x80, RZ ;  /* 0x00000080a8987810 */ /* 0x000fe20007ffe0ff */
        /* <DEDUP_REMOVED lines=30> */
.L_x_4796:
[----:B------:R-:W-:Y:S05]  /*12510*/  BSYNC B0 ;  /* 0x0000000000007941 */ /* 0x000fea0003800000 */
.L_x_4795:
[----:B------:R-:W3:Y:S01]  /*12520*/  SHFL.BFLY PT, R0, R3, 0x2, 0x1f ;  /* 0x0c401f0003007f89 */ /* 0x000ee200000e0000 */
[----:B------:R-:W-:Y:S02]  /*12530*/  IMAD.MOV R13, RZ, RZ, -R194 ;  /* 0x000000ffff0d7224 */ /* 0x000fe400078e0ac2 */
[----:B------:R-:W-:Y:S01]  /*12540*/  VIADD R216, R216, 0x1 ;  /* 0x00000001d8d87836 */ /* 0x000fe20000000000 */
[----:B------:R-:W4:Y:S01]  /*12550*/  SHFL.BFLY PT, R7, R8, 0x2, 0x1f ;  /* 0x0c401f0008077f89 */ /* 0x000f2200000e0000 */
[----:B------:R-:W-:Y:S08]  /*12560*/  BAR.ARV 0x8, 0xa0 ;  /* 0x0202800000007b1d */ /* 0x000ff00000002000 */
[----:B------:R-:W-:Y:S01]  /*12570*/  BAR.SYNC.DEFER_BLOCKING 0xf, 0x100 ;  /* 0x03c4000000007b1d */ /* 0x000fe20000010000 */
[----:B------:R-:W-:Y:S01]  /*12580*/  ISETP.NE.AND P0, PT, R22, R13, PT ;  /* 0x0000000d1600720c */ /* 0x000fe20003f05270 */
[----:B---3--:R-:W-:Y:S01]  /*12590*/  FADD.FTZ R4, R0, R3 ;  /* 0x0000000300047221 */ /* 0x008fe20000010000 */
[----:B----4-:R-:W-:-:S04]  /*125a0*/  FADD.FTZ R7, R7, R8 ;  /* 0x0000000807077221 */ /* 0x010fc80000010000 */
[----:B------:R-:W3:Y:S07]  /*125b0*/  SHFL.BFLY PT, R5, R4, 0x1, 0x1f ;  /* 0x0c201f0004057f89 */ /* 0x000eee00000e0000 */
[C---:B------:R-:W-:Y:S02]  /*125c0*/  @!P0 IMAD R3, R18.reuse, 0x40, R192 ;  /* 0x0000004012038824 */ /* 0x040fe400078e02c0 */
[----:B------:R-:W-:Y:S01]  /*125d0*/  VIADD R8, R18, 0x1 ;  /* 0x0000000112087836 */ /* 0x000fe20000000000 */
[----:B------:R-:W4:Y:S01]  /*125e0*/  SHFL.BFLY PT, R0, R7, 0x1, 0x1f ;  /* 0x0c201f0007007f89 */ /* 0x000f2200000e0000 */
[----:B------:R-:W-:-:S03]  /*125f0*/  @!P0 IMAD R3, R3, 0x4, R2 ;  /* 0x0000000403038824 */ /* 0x000fc600078e0202 */
[----:B------:R-:W-:-:S04]  /*12600*/  ISETP.NE.AND P1, PT, R8, 0x2, PT ;  /* 0x000000020800780c */ /* 0x000fc80003f25270 */
[----:B------:R-:W-:-:S04]  /*12610*/  SEL R6, RZ, 0x1, P1 ;  /* 0x00000001ff067807 */ /* 0x000fc80000800000 */
[----:B------:R-:W-:Y:S01]  /*12620*/  LOP3.LUT R19, R19, R6, RZ, 0x3c, !PT ;  /* 0x0000000613137212 */ /* 0x000fe200078e3cff */
[----:B---3--:R-:W-:Y:S01]  /*12630*/  FADD.FTZ R5, R4, R5 ;  /* 0x0000000504057221 */ /* 0x008fe20000010000 */
[----:B------:R-:W-:Y:S02]  /*12640*/  IMAD.MOV.U32 R4, RZ, RZ, RZ ;  /* 0x000000ffff047224 */ /* 0x000fe400078e00ff */
[----:B----4-:R-:W-:Y:S02]  /*12650*/  FADD.FTZ R11, R7, R0 ;  /* 0x00000000070b7221 */ /* 0x010fe40000010000 */
[----:B------:R-:W-:Y:S02]  /*12660*/  FSETP.NE.FTZ.AND P2, PT, R5, RZ, PT ;  /* 0x000000ff0500720b */ /* 0x000fe40003f55000 */
[----:B------:R-:W-:Y:S02]  /*12670*/  MOV R0, RZ ;  /* 0x000000ff00007202 */ /* 0x000fe40000000f00 */
[----:B------:R-:W-:-:S09]  /*12680*/  FSETP.NE.FTZ.AND P3, PT, R11, RZ, PT ;  /* 0x000000ff0b00720b */ /* 0x000fd20003f75000 */
[----:B------:R-:W3:Y:S01]  /*12690*/  @P2 MUFU.RCP R0, R5 ;  /* 0x0000000500002308 */ /* 0x000ee20000001000 */
[----:B------:R-:W-:-:S03]  /*126a0*/  @P2 FMUL.FTZ R18, R15, 0.69314718246459960938 ;  /* 0x3f3172180f122820 */ /* 0x000fc60000410000 */
[----:B------:R-:W-:-:S04]  /*126b0*/  @P3 FMUL.FTZ R21, R15, 0.69314718246459960938 ;  /* 0x3f3172180f153820 */ /* 0x000fc80000410000 */
[----:B------:R-:W4:Y:S08]  /*126c0*/  @P3 MUFU.RCP R4, R11 ;  /* 0x0000000b00043308 */ /* 0x000f300000001000 */
[----:B------:R-:W5:Y:S01]  /*126d0*/  @P2 MUFU.LG2 R2, R5 ;  /* 0x0000000500022308 */ /* 0x000f620000000c00 */
[-C--:B---3--:R-:W-:Y:S01]  /*126e0*/  FMUL.FTZ R172, R32, R0.reuse ;  /* 0x0000000020ac7220 */ /* 0x088fe20000410000 */
[----:B------:R-:W-:Y:S01]  /*126f0*/  @!P0 STS [R3+0x28800], R0 ;  /* 0x0288000003008388 */ /* 0x000fe20000000800 */
[-C--:B------:R-:W-:Y:S01]  /*12700*/  FMUL.FTZ R170, R33, R0.reuse ;  /* 0x0000000021aa7220 */ /* 0x080fe20000410000 */
[-C--:B------:R-:W-:Y:S01]  /*12710*/  FMUL.FTZ R175, R24, R0.reuse ;  /* 0x0000000018af7220 */ /* 0x080fe20000410000 */
[-C--:B------:R-:W-:Y:S01]  /*12720*/  FMUL.FTZ R174, R28, R0.reuse ;  /* 0x000000001cae7220 */ /* 0x080fe20000410000 */
[-C--:B------:R-:W-:Y:S01]  /*12730*/  FMUL.FTZ R173, R25, R0.reuse ;  /* 0x0000000019ad7220 */ /* 0x080fe20000410000 */
[-C--:B------:R-:W-:Y:S01]  /*12740*/  FMUL.FTZ R6, R29, R0.reuse ;  /* 0x000000001d067220 */ /* 0x080fe20000410000 */
[----:B------:R-:W3:Y:S01]  /*12750*/  @P3 MUFU.LG2 R32, R11 ;  /* 0x0000000b00203308 */ /* 0x000ee20000000c00 */
[----:B----4-:R4:W-:Y:S01]  /*12760*/  @!P0 STS [R3+0x28820], R4 ;  /* 0x0288200403008388 */ /* 0x0109e20000000800 */
[-C--:B------:R-:W-:Y:S01]  /*12770*/  FMUL.FTZ R171, R36, R0.reuse ;  /* 0x0000000024ab7220 */ /* 0x080fe20000410000 */
[-C--:B------:R-:W-:Y:S01]  /*12780*/  FMUL.FTZ R167, R37, R0.reuse ;  /* 0x0000000025a77220 */ /* 0x080fe20000410000 */
[-C--:B------:R-:W-:Y:S01]  /*12790*/  FMUL.FTZ R169, R40, R0.reuse ;  /* 0x0000000028a97220 */ /* 0x080fe20000410000 */
[-C--:B------:R-:W-:Y:S01]  /*127a0*/  FMUL.FTZ R165, R41, R0.reuse ;  /* 0x0000000029a57220 */ /* 0x080fe20000410000 */
[-C--:B------:R-:W-:Y:S01]  /*127b0*/  FMUL.FTZ R166, R44, R0.reuse ;  /* 0x000000002ca67220 */ /* 0x080fe20000410000 */
[-C--:B------:R-:W-:Y:S01]  /*127c0*/  FMUL.FTZ R10, R45, R0.reuse ;  /* 0x000000002d0a7220 */ /* 0x080fe20000410000 */
[-C--:B------:R-:W-:Y:S01]  /*127d0*/  FMUL.FTZ R164, R48, R0.reuse ;  /* 0x0000000030a47220 */ /* 0x080fe20000410000 */
[----:B-----5:R-:W-:Y:S01]  /*127e0*/  @P2 FMUL.FTZ R33, R2, 0.69314718246459960938 ;  /* 0x3f31721802212820 */ /* 0x020fe20000410000 */
        /* <DEDUP_REMOVED lines=52> */
[----:B----4-:R-:W-:Y:S01]  /*12b30*/  IMAD.MOV.U32 R3, RZ, RZ, -0x800000 ;  /* 0xff800000ff037424 */ /* 0x010fe200078e00ff */
[----:B------:R-:W-:Y:S01]  /*12b40*/  MOV R0, 0xff800000 ;  /* 0xff80000000007802 */ /* 0x000fe20000000f00 */
[-C--:B------:R-:W-:Y:S01]  /*12b50*/  FMUL.FTZ R11, R46, R4.reuse ;  /* 0x000000042e0b7220 */ /* 0x080fe20000410000 */
[-C--:B------:R-:W-:Y:S01]  /*12b60*/  FMUL.FTZ R13, R50, R4.reuse ;  /* 0x00000004320d7220 */ /* 0x080fe20000410000 */
[-C--:B------:R-:W-:Y:S01]  /*12b70*/  FMUL.FTZ R15, R54, R4.reuse ;  /* 0x00000004360f7220 */ /* 0x080fe20000410000 */
[-C--:B------:R-:W-:Y:S01]  /*12b80*/  FMUL.FTZ R25, R58, R4.reuse ;  /* 0x000000043a197220 */ /* 0x080fe20000410000 */
[-C--:B------:R-:W-:Y:S01]  /*12b90*/  FMUL.FTZ R29, R66, R4.reuse ;  /* 0x00000004421d7220 */ /* 0x080fe20000410000 */
[----:B------:R-:W-:Y:S01]  /*12ba0*/  @P2 FFMA.FTZ R3, R18, R9, R33 ;  /* 0x0000000912032223 */ /* 0x000fe20000010021 */
        /* <DEDUP_REMOVED lines=63> */
.L_x_4670:
[----:B------:R-:W-:Y:S05]  /*12fa0*/  BSYNC B7 ;  /* 0x0000000000077941 */ /* 0x000fea0003800000 */
.L_x_4660:
[----:B------:R-:W3:Y:S08]  /*12fb0*/  S2UR UR5, SR_CgaCtaId ;  /* 0x00000000000579c3 */ /* 0x000ef00000008800 */
[----:B------:R-:W-:Y:S06]  /*12fc0*/  BAR.SYNC.DEFER_BLOCKING 0x5, 0x120 ;  /* 0x0144800000007b1d */ /* 0x000fec0000010000 */
[----:B------:R-:W-:Y:S01]  /*12fd0*/  UMOV UR4, 0x400 ;  /* 0x0000040000047882 */ /* 0x000fe20000000000 */
[----:B------:R-:W-:Y:S01]  /*12fe0*/  BSSY B0, `(.L_x_4816) ;  /* 0x000026d000007945 */ /* 0x000fe20003800000 */
[----:B---3--:R-:W-:-:S06]  /*12ff0*/  ULEA UR4, UR5, UR4, 0x18 ;  /* 0x0000000405047291 */ /* 0x008fcc000f8ec03f */
[----:B------:R-:W-:-:S05]  /*13000*/  IMAD.U32 R2, RZ, RZ, UR4 ;  /* 0x00000004ff027e24 */ /* 0x000fca000f8e00ff */
[----:B------:R3:W4:Y:S01]  /*13010*/  LDS.128 R188, [R2+0x28cd0] ;  /* 0x028cd00002bc7984 */ /* 0x0007220000000c00 */
[----:B------:R-:W-:Y:S06]  /*13020*/  BAR.ARV 0x4, 0x120 ;  /* 0x0104800000007b1d */ /* 0x000fec0000002000 */
[----:B------:R-:W-:Y:S05]  /*13030*/  @P0 BRA `(.L_x_4817) ;  /* 0x0000001c000c0947 */ /* 0x000fea0003800000 */
[----:B------:R-:W0:Y:S01]  /*13040*/  S2R R9, SR_SWINHI ;  /* 0x0000000000097919 */ /* 0x000e220000002f00 */
        /* <DEDUP_REMOVED lines=18> */
[----:B0-----:R-:W-:-:S02]  /*13170*/  MOV R21, R9 ;  /* 0x0000000900157202 */ /* 0x001fc40000000f00 */
        /* <DEDUP_REMOVED lines=9> */
[C---:B-----5:R-:W-:Y:S01]  /*13210*/  LOP3.LUT R33, R118.reuse, 0x380, RZ, 0xc0, !PT ;  /* 0x0000038076217812 */ /* 0x060fe200078ec0ff */
[--C-:B------:R-:W-:Y:S01]  /*13220*/  IMAD.X R37, RZ, RZ, R119.reuse, P0 ;  /* 0x000000ffff257224 */ /* 0x100fe200000e0677 */
        /* <DEDUP_REMOVED lines=12> */
[----:B------:R-:W-:-:S02]  /*132f0*/  IADD3 R4, P0, R118, 0x4020, RZ ;  /* 0x0000402076047810 */ /* 0x000fc40007f1e0ff */
[----:B------:R-:W-:Y:S02]  /*13300*/  SHF.R.U64 R33, R33, 0x3, RZ ;  /* 0x0000000321217819 */ /* 0x000fe400000012ff */
[----:B------:R-:W-:Y:S01]  /*13310*/  IADD3.X R45, RZ, R119, RZ, P3, !PT ;  /* 0x00000077ff2d7210 */ /* 0x000fe20001ffe4ff */
[----:B------:R-:W-:Y:S01]  /*13320*/  IMAD.X R65, RZ, RZ, R119, P0 ;  /* 0x000000ffff417224 */ /* 0x000fe200000e0677 */
[----:B------:R-:W-:Y:S02]  /*13330*/  LOP3.LUT R8, R8, R177, RZ, 0x3c, !PT ;  /* 0x000000b108087212 */ /* 0x000fe400078e3cff */
[C---:B------:R-:W-:Y:S02]  /*13340*/  IADD3 R98, P4, R118.reuse, 0x4040, RZ ;  /* 0x0000404076627810 */ /* 0x040fe40007f9e0ff */
[C---:B------:R-:W-:Y:S02]  /*13350*/  IADD3 R102, P3, R118.reuse, 0x4060, RZ ;  /* 0x0000406076667810 */ /* 0x040fe40007f7e0ff */
[----:B------:R-:W-:-:S02]  /*13360*/  IADD3 R106, P6, R118, 0x6000, RZ ;  /* 0x00006000766a7810 */ /* 0x000fc40007fde0ff */
        /* <DEDUP_REMOVED lines=8> */
[----:B------:R-:W-:Y:S01]  /*133f0*/  LOP3.LUT R118, R33, R118, RZ, 0x3c, !PT ;  /* 0x0000007621767212 */ /* 0x000fe200078e3cff */
[----:B------:R-:W-:Y:S01]  /*13400*/  IMAD.X R33, RZ, RZ, R119, P1 ;  /* 0x000000ffff217224 */ /* 0x000fe200008e0677 */
[----:B------:R-:W-:-:S02]  /*13410*/  SHF.R.U64 R177, R177, 0x3, RZ ;  /* 0x00000003b1b17819 */ /* 0x000fc400000012ff */
[-C--:B------:R-:W-:Y:S02]  /*13420*/  IADD3.X R99, RZ, R119.reuse, RZ, P4, !PT ;  /* 0x00000077ff637210 */ /* 0x080fe400027fe4ff */
[----:B------:R-:W-:Y:S02]  /*13430*/  MOV R168, R118 ;  /* 0x0000007600a87202 */ /* 0x000fe40000000f00 */
[----:B------:R-:W-:Y:S02]  /*13440*/  LOP3.LUT R119, R32, 0x380, RZ, 0xc0, !PT ;  /* 0x0000038020777812 */ /* 0x000fe400078ec0ff */
[----:B------:R-:W-:Y:S02]  /*13450*/  LOP3.LUT R64, R177, R4, RZ, 0x3c, !PT ;  /* 0x00000004b1407212 */ /* 0x000fe400078e3cff */
[----:B------:R-:W-:Y:S01]  /*13460*/  F2FP.F16.F32.PACK_AB R4, R173, R175 ;  /* 0x000000afad04723e */ /* 0x000fe200000000ff */
[----:B------:R-:W-:Y:S01]  /*13470*/  BAR.SYNC.DEFER_BLOCKING 0x1, 0x100 ;  /* 0x0044000000007b1d */ /* 0x000fe20000010000 */
[----:B------:R-:W-:-:S02]  /*13480*/  SHF.R.U64 R119, R119, 0x3, RZ ;  /* 0x0000000377777819 */ /* 0x000fc400000012ff */
[----:B------:R-:W-:Y:S02]  /*13490*/  LOP3.LUT R36, R179, 0x380, RZ, 0xc0, !PT ;  /* 0x00000380b3247812 */ /* 0x000fe400078ec0ff */
[----:B------:R-:W-:Y:S02]  /*134a0*/  LOP3.LUT R114, R119, R32, RZ, 0x3c, !PT ;  /* 0x0000002077727212 */ /* 0x000fe400078e3cff */
[----:B------:R-:W-:Y:S02]  /*134b0*/  MOV R119, R8 ;  /* 0x0000000800777202 */ /* 0x000fe40000000f00 */
[----:B------:R-:W-:Y:S02]  /*134c0*/  LOP3.LUT R44, R183, 0x380, RZ, 0xc0, !PT ;  /* 0x00000380b72c7812 */ /* 0x000fe400078ec0ff */
[----:B------:R-:W-:Y:S02]  /*134d0*/  LOP3.LUT R40, R181, 0x380, RZ, 0xc0, !PT ;  /* 0x00000380b5287812 */ /* 0x000fe400078ec0ff */
[----:B------:R-:W-:-:S02]  /*134e0*/  SHF.R.U64 R36, R36, 0x3, RZ ;  /* 0x0000000324247819 */ /* 0x000fc400000012ff */
[----:B------:R-:W-:Y:S02]  /*134f0*/  SHF.R.U64 R44, R44, 0x3, RZ ;  /* 0x000000032c2c7819 */ /* 0x000fe400000012ff */
[----:B------:R-:W-:Y:S02]  /*13500*/  ISETP.NE.U32.AND P0, PT, RZ, UR4, PT ;  /* 0x00000004ff007c0c */ /* 0x000fe4000bf05070 */
[----:B------:R-:W-:Y:S02]  /*13510*/  LOP3.LUT R48, R201, 0x380, RZ, 0xc0, !PT ;  /* 0x00000380c9307812 */ /* 0x000fe400078ec0ff */
[----:B------:R-:W-:Y:S02]  /*13520*/  SHF.R.U64 R40, R40, 0x3, RZ ;  /* 0x0000000328287819 */ /* 0x000fe400000012ff */
[----:B------:R-:W-:Y:S01]  /*13530*/  LOP3.LUT R52, R205, 0x380, RZ, 0xc0, !PT ;  /* 0x00000380cd347812 */ /* 0x000fe200078ec0ff */
[----:B------:R0:W-:Y:S01]  /*13540*/  STSM.16.M88.4 [R168], R4 ;  /* 0x00000004a8007844 */ /* 0x0001e20000000200 */
[----:B------:R-:W-:-:S02]  /*13550*/  LOP3.LUT R36, R36, R179, RZ, 0x3c, !PT ;  /* 0x000000b324247212 */ /* 0x000fc400078e3cff */
[----:B------:R-:W-:Y:S02]  /*13560*/  LOP3.LUT R56, R207, 0x380, RZ, 0xc0, !PT ;  /* 0x00000380cf387812 */ /* 0x000fe400078ec0ff */
[----:B------:R-:W-:Y:S02]  /*13570*/  LOP3.LUT R27, R26, 0x380, RZ, 0xc0, !PT ;  /* 0x000003801a1b7812 */ /* 0x000fe400078ec0ff */
[----:B------:R-:W-:Y:S02]  /*13580*/  LOP3.LUT R44, R44, R183, RZ, 0x3c, !PT ;  /* 0x000000b72c2c7212 */ /* 0x000fe400078e3cff */
[----:B------:R-:W-:Y:S02]  /*13590*/  LOP3.LUT R60, R209, 0x380, RZ, 0xc0, !PT ;  /* 0x00000380d13c7812 */ /* 0x000fe400078ec0ff */
[----:B------:R-:W-:Y:S02]  /*135a0*/  LOP3.LUT R179, R98, 0x380, RZ, 0xc0, !PT ;  /* 0x0000038062b37812 */ /* 0x000fe400078ec0ff */
[----:B------:R-:W-:-:S02]  /*135b0*/  LOP3.LUT R173, R30, 0x380, RZ, 0xc0, !PT ;  /* 0x000003801ead7812 */ /* 0x000fc400078ec0ff */
[----:B------:R-:W-:Y:S01]  /*135c0*/  ISETP.NE.AND.EX P0, PT, RZ, UR5, PT, P0 ;  /* 0x00000005ff007c0c */ /* 0x000fe2000bf05300 */
[----:B------:R-:W-:Y:S01]  /*135d0*/  ULDC.64 UR4, c[0x0][0xbe0] ;  /* 0x0002f80000047ab9 */ /* 0x000fe20000000a00 */
[----:B0-----:R-:W-:Y:S02]  /*135e0*/  F2FP.F16.F32.PACK_AB R4, R170, R172 ;  /* 0x000000acaa04723e */ /* 0x001fe400000000ff */
[----:B------:R-:W-:Y:S02]  /*135f0*/  F2FP.F16.F32.PACK_AB R5, R35, R34 ;  /* 0x000000222305723e */ /* 0x000fe400000000ff */
[----:B------:R-:W-:Y:S02]  /*13600*/  F2FP.F16.F32.PACK_AB R6, R167, R171 ;  /* 0x000000aba706723e */ /* 0x000fe400000000ff */
[----:B------:R-:W-:Y:S02]  /*13610*/  F2FP.F16.F32.PACK_AB R7, R39, R38 ;  /* 0x000000262707723e */ /* 0x000fe400000000ff */
[----:B------:R-:W-:-:S02]  /*13620*/  SHF.R.U64 R48, R48, 0x3, RZ ;  /* 0x0000000330307819 */ /* 0x000fc400000012ff */
[----:B------:R-:W-:Y:S01]  /*13630*/  LOP3.LUT R183, R106, 0x380, RZ, 0xc0, !PT ;  /* 0x000003806ab77812 */ /* 0x000fe200078ec0ff */
[----:B------:R0:W-:Y:S01]  /*13640*/  STSM.16.M88.4 [R119], R4 ;  /* 0x0000000477007844 */ /* 0x0001e20000000200 */
[----:B------:R-:W-:Y:S02]  /*13650*/  LOP3.LUT R40, R40, R181, RZ, 0x3c, !PT ;  /* 0x000000b528287212 */ /* 0x000fe400078e3cff */
[----:B------:R-:W-:Y:S02]  /*13660*/  SHF.R.U64 R52, R52, 0x3, RZ ;  /* 0x0000000334347819 */ /* 0x000fe400000012ff */
[----:B------:R-:W-:Y:S02]  /*13670*/  SHF.R.U64 R56, R56, 0x3, RZ ;  /* 0x0000000338387819 */ /* 0x000fe400000012ff */
[----:B------:R-:W-:Y:S02]  /*13680*/  LOP3.LUT R181, R102, 0x380, RZ, 0xc0, !PT ;  /* 0x0000038066b57812 */ /* 0x000fe400078ec0ff */
[----:B------:R-:W-:-:S02]  /*13690*/  SHF.R.U64 R27, R27, 0x3, RZ ;  /* 0x000000031b1b7819 */ /* 0x000fc400000012ff */
[----:B------:R-:W-:Y:S02]  /*136a0*/  ISETP.NE.U32.AND P6, PT, RZ, UR4, PT ;  /* 0x00000004ff007c0c */ /* 0x000fe4000bfc5070 */
[----:B------:R-:W-:Y:S02]  /*136b0*/  SHF.R.U64 R60, R60, 0x3, RZ ;  /* 0x000000033c3c7819 */ /* 0x000fe400000012ff */
[----:B------:R-:W-:Y:S01]  /*136c0*/  SHF.R.U64 R179, R179, 0x3, RZ ;  /* 0x00000003b3b37819 */ /* 0x000fe200000012ff */
[----:B0-----:R-:W0:Y:S01]  /*136d0*/  LDC.64 R4, c[0x0][0xbd8] ;  /* 0x0002f600ff047b82 */ /* 0x001e220000000a00 */
[----:B------:R-:W-:Y:S02]  /*136e0*/  SHF.R.U64 R173, R173, 0x3, RZ ;  /* 0x00000003adad7819 */ /* 0x000fe400000012ff */
[----:B------:R-:W-:Y:S02]  /*136f0*/  LOP3.LUT R48, R48, R201, RZ, 0x3c, !PT ;  /* 0x000000c930307212 */ /* 0x000fe400078e3cff */
[----:B------:R-:W-:-:S02]  /*13700*/  SHF.R.U64 R183, R183, 0x3, RZ ;  /* 0x00000003b7b77819 */ /* 0x000fc400000012ff */
[----:B------:R-:W-:Y:S02]  /*13710*/  LOP3.LUT R52, R52, R205, RZ, 0x3c, !PT ;  /* 0x000000cd34347212 */ /* 0x000fe400078e3cff */
[----:B------:R-:W-:Y:S02]  /*13720*/  MOV R118, R36 ;  /* 0x0000002400767202 */ /* 0x000fe40000000f00 */
[----:B------:R-:W-:Y:S02]  /*13730*/  F2FP.F16.F32.PACK_AB R8, R165, R169 ;  /* 0x000000a9a508723e */ /* 0x000fe400000000ff */
[----:B------:R-:W-:Y:S02]  /*13740*/  F2FP.F16.F32.PACK_AB R9, R43, R42 ;  /* 0x0000002a2b09723e */ /* 0x000fe400000000ff */
[----:B------:R-:W-:Y:S02]  /*13750*/  LOP3.LUT R56, R56, R207, RZ, 0x3c, !PT ;  /* 0x000000cf38387212 */ /* 0x000fe400078e3cff */
[----:B------:R-:W-:Y:S01]  /*13760*/  SHF.R.U64 R181, R181, 0x3, RZ ;  /* 0x00000003b5b57819 */ /* 0x000fe200000012ff */
[----:B------:R1:W-:Y:S01]  /*13770*/  STSM.16.M88.4 [R118], R8 ;  /* 0x0000000876007844 */ /* 0x0003e20000000200 */
[----:B------:R-:W-:-:S02]  /*13780*/  LOP3.LUT R110, R27, R26, RZ, 0x3c, !PT ;  /* 0x0000001a1b6e7212 */ /* 0x000fc400078e3cff */
[----:B------:R-:W-:Y:S02]  /*13790*/  MOV R41, R40 ;  /* 0x0000002800297202 */ /* 0x000fe40000000f00 */
[----:B------:R-:W-:Y:S01]  /*137a0*/  ISETP.NE.AND.EX P6, PT, RZ, UR5, PT, P6 ;  /* 0x00000005ff007c0c */ /* 0x000fe2000bfc5360 */
[----:B0-----:R-:W-:Y:S01]  /*137b0*/  IMAD.WIDE R6, R215, 0x4, R4 ;  /* 0x00000004d7067825 */ /* 0x001fe200078e0204 */
[----:B------:R-:W-:Y:S01]  /*137c0*/  LOP3.LUT R60, R60, R209, RZ, 0x3c, !PT ;  /* 0x000000d13c3c7212 */ /* 0x000fe200078e3cff */
[----:B------:R0:W-:Y:S01]  /*137d0*/  STSM.16.M88.4 [R41], R12 ;  /* 0x0000000c29007844 */ /* 0x0001e20000000200 */
[----:B------:R-:W-:Y:S02]  /*137e0*/  LOP3.LUT R98, R179, R98, RZ, 0x3c, !PT ;  /* 0x00000062b3627212 */ /* 0x000fe400078e3cff */
[----:B------:R-:W-:Y:S02]  /*137f0*/  LOP3.LUT R32, R173, R30, RZ, 0x3c, !PT ;  /* 0x0000001ead207212 */ /* 0x000fe400078e3cff */
[----:B------:R-:W-:-:S02]  /*13800*/  MOV R44, R44 ;  /* 0x0000002c002c7202 */ /* 0x000fc40000000f00 */
[----:B------:R-:W-:Y:S02]  /*13810*/  F2FP.F16.F32.PACK_AB R26, R159, R161 ;  /* 0x000000a19f1a723e */ /* 0x000fe400000000ff */
[----:B------:R-:W-:Y:S02]  /*13820*/  F2FP.F16.F32.PACK_AB R27, R63, R62 ;  /* 0x0000003e3f1b723e */ /* 0x000fe400000000ff */
[----:B------:R-:W-:Y:S02]  /*13830*/  LOP3.LUT R106, R183, R106, RZ, 0x3c, !PT ;  /* 0x0000006ab76a7212 */ /* 0x000fe400078e3cff */
[----:B------:R-:W-:Y:S01]  /*13840*/  MOV R48, R48 ;  /* 0x0000003000307202 */ /* 0x000fe20000000f00 */
[----:B------:R2:W-:Y:S01]  /*13850*/  STSM.16.M88.4 [R44], R24 ;  /* 0x000000182c007844 */ /* 0x0005e20000000200 */
[----:B------:R-:W-:Y:S02]  /*13860*/  F2FP.F16.F32.PACK_AB R30, R69, R156 ;  /* 0x0000009c451e723e */ /* 0x000fe400000000ff */
[----:B------:R-:W-:-:S02]  /*13870*/  MOV R52, R52 ;  /* 0x0000003400347202 */ /* 0x000fc40000000f00 */
[----:B------:R-:W-:Y:S01]  /*13880*/  F2FP.F16.F32.PACK_AB R88, R89, R88 ;  /* 0x000000585958723e */ /* 0x000fe200000000ff */
[----:B------:R3:W-:Y:S01]  /*13890*/  STSM.16.M88.4 [R48], R28 ;  /* 0x0000001c30007844 */ /* 0x0007e20000000200 */
[----:B------:R-:W-:Y:S02]  /*138a0*/  LOP3.LUT R102, R181, R102, RZ, 0x3c, !PT ;  /* 0x00000066b5667212 */ /* 0x000fe400078e3cff */
[----:B------:R-:W-:Y:S02]  /*138b0*/  MOV R56, R56 ;  /* 0x0000003800387202 */ /* 0x000fe40000000f00 */
[----:B------:R-:W-:Y:S02]  /*138c0*/  F2FP.F16.F32.PACK_AB R82, R85, R84 ;  /* 0x000000545552723e */ /* 0x000fe400000000ff */
[----:B------:R-:W-:Y:S02]  /*138d0*/  F2FP.F16.F32.PACK_AB R83, R87, R86 ;  /* 0x000000565753723e */ /* 0x000fe400000000ff */
[----:B------:R-:W-:Y:S01]  /*138e0*/  F2FP.F16.F32.PACK_AB R96, R97, R96 ;  /* 0x000000606160723e */ /* 0x000fe200000000ff */
[----:B------:R-:W-:Y:S01]  /*138f0*/  IMAD R5, R202, 0x40, R199 ;  /* 0x00000040ca057824 */ /* 0x000fe200078e02c7 */
[----:B------:R-:W-:Y:S01]  /*13900*/  F2FP.F16.F32.PACK_AB R89, R91, R90 ;  /* 0x0000005a5b59723e */ /* 0x000fe200000000ff */
[----:B------:R-:W-:Y:S01]  /*13910*/  STSM.16.M88.4 [R52], R72 ;  /* 0x0000004834007844 */ /* 0x000fe20000000200 */
[----:B------:R-:W-:-:S02]  /*13920*/  MOV R60, R60 ;  /* 0x0000003c003c7202 */ /* 0x000fc40000000f00 */
[----:B------:R-:W-:Y:S01]  /*13930*/  MOV R40, R98 ;  /* 0x0000006200287202 */ /* 0x000fe20000000f00 */
[----:B------:R-:W-:Y:S01]  /*13940*/  STSM.16.M88.4 [R56], R80 ;  /* 0x0000005038007844 */ /* 0x000fe20000000200 */
[----:B------:R-:W-:Y:S02]  /*13950*/  F2FP.F16.F32.PACK_AB R90, R93, R92 ;  /* 0x0000005c5d5a723e */ /* 0x000fe400000000ff */
[----:B------:R-:W-:Y:S02]  /*13960*/  F2FP.F16.F32.PACK_AB R91, R95, R94 ;  /* 0x0000005e5f5b723e */ /* 0x000fe400000000ff */
[----:B------:R-:W-:Y:S02]  /*13970*/  MOV R64, R64 ;  /* 0x0000004000407202 */ /* 0x000fe40000000f00 */
        /* <DEDUP_REMOVED lines=18> */
[----:B------:R-:W-:Y:S02]  /*13aa0*/  F2FP.F16.F32.PACK_AB R121, R123, R122 ;  /* 0x0000007a7b79723e */ /* 0x000fe400000000ff */
[----:B------:R-:W-:Y:S02]  /*13ab0*/  F2FP.F16.F32.PACK_AB R128, R129, R128 ;  /* 0x000000808180723e */ /* 0x000fe400000000ff */
[----:B------:R-:W-:Y:S02]  /*13ac0*/  F2FP.F16.F32.PACK_AB R136, R137, R136 ;  /* 0x000000888988723e */ /* 0x000fe400000000ff */
[----:B------:R-:W-:Y:S02]  /*13ad0*/  MOV R110, R110 ;  /* 0x0000006e006e7202 */ /* 0x000fe40000000f00 */
[----:B------:R-:W-:Y:S01]  /*13ae0*/  F2FP.F16.F32.PACK_AB R144, R145, R144 ;  /* 0x000000909190723e */ /* 0x000fe200000000ff */
[----:B------:R-:W-:Y:S01]  /*13af0*/  IMAD.WIDE R20, R5, 0x2, R20 ;  /* 0x0000000205147825 */ /* 0x000fe200078e0214 */
[----:B------:R-:W-:Y:S01]  /*13b00*/  F2FP.F16.F32.PACK_AB R122, R125, R124 ;  /* 0x0000007c7d7a723e */ /* 0x000fe200000000ff */
[----:B------:R-:W-:Y:S01]  /*13b10*/  STSM.16.M88.4 [R102], R112 ;  /* 0x0000007066007844 */ /* 0x000fe20000000200 */
[----:B------:R-:W-:Y:S01]  /*13b20*/  F2FP.F16.F32.PACK_AB R123, R127, R126 ;  /* 0x0000007e7f7b723e */ /* 0x000fe200000000ff */
[----:B------:R-:W4:Y:S01]  /*13b30*/  @P6 LDC.64 R4, c[0x0][0xbe0] ;  /* 0x0002f800ff046b82 */ /* 0x000f220000000a00 */
[----:B------:R-:W-:-:S02]  /*13b40*/  F2FP.F16.F32.PACK_AB R129, R131, R130 ;  /* 0x000000828381723e */ /* 0x000fc400000000ff */
[----:B------:R-:W-:Y:S01]  /*13b50*/  F2FP.F16.F32.PACK_AB R130, R133, R132 ;  /* 0x000000848582723e */ /* 0x000fe200000000ff */
[----:B------:R3:W-:Y:S01]  /*13b60*/  STSM.16.M88.4 [R37], R120 ;  /* 0x0000007825007844 */ /* 0x0007e20000000200 */
[----:B------:R-:W-:Y:S02]  /*13b70*/  F2FP.F16.F32.PACK_AB R131, R135, R134 ;  /* 0x000000868783723e */ /* 0x000fe400000000ff */
[----:B------:R-:W-:Y:S02]  /*13b80*/  F2FP.F16.F32.PACK_AB R137, R139, R138 ;  /* 0x0000008a8b89723e */ /* 0x000fe400000000ff */
[----:B------:R-:W-:Y:S01]  /*13b90*/  F2FP.F16.F32.PACK_AB R138, R141, R140 ;  /* 0x0000008c8d8a723e */ /* 0x000fe200000000ff */
[----:B------:R-:W-:Y:S01]  /*13ba0*/  STSM.16.M88.4 [R110], R128 ;  /* 0x000000806e007844 */ /* 0x000fe20000000200 */
[----:B------:R-:W-:Y:S02]  /*13bb0*/  F2FP.F16.F32.PACK_AB R139, R143, R142 ;  /* 0x0000008e8f8b723e */ /* 0x000fe400000000ff */
[----:B------:R-:W-:-:S02]  /*13bc0*/  F2FP.F16.F32.PACK_AB R145, R147, R146 ;  /* 0x000000929391723e */ /* 0x000fc400000000ff */
[----:B------:R-:W-:Y:S01]  /*13bd0*/  MOV R32, R32 ;  /* 0x0000002000207202 */ /* 0x000fe20000000f00 */
[----:B------:R-:W-:Y:S01]  /*13be0*/  STSM.16.M88.4 [R36], R136 ;  /* 0x0000008824007844 */ /* 0x000fe20000000200 */
[----:B------:R-:W-:Y:S02]  /*13bf0*/  F2FP.F16.F32.PACK_AB R146, R149, R148 ;  /* 0x000000949592723e */ /* 0x000fe400000000ff */
[----:B------:R-:W-:Y:S02]  /*13c00*/  F2FP.F16.F32.PACK_AB R147, R151, R150 ;  /* 0x000000969793723e */ /* 0x000fe400000000ff */
[----:B------:R-:W-:-:S03]  /*13c10*/  MOV R76, RZ ;  /* 0x000000ff004c7202 */ /* 0x000fc60000000f00 */
[----:B------:R3:W-:Y:S01]  /*13c20*/  STSM.16.M88.4 [R32], R144 ;  /* 0x0000009020007844 */ /* 0x0007e20000000200 */
[----:B------:R-:W-:Y:S01]  /*13c30*/  BAR.SYNC.DEFER_BLOCKING 0x1, 0x100 ;  /* 0x0044000000007b1d */ /* 0x000fe20000010000 */
[----:B----4-:R-:W-:-:S05]  /*13c40*/  @P6 IMAD.WIDE R4, R215, 0x4, R4 ;  /* 0x00000004d7046825 */ /* 0x010fca00078e0204 */
[----:B------:R-:W-:Y:S02]  /*13c50*/  ULDC UR4, c[0x0][0xa88] ;  /* 0x0002a20000047ab9 */ /* 0x000fe40000000800 */
[----:B------:R-:W-:Y:S01]  /*13c60*/  MOV R78, UR4 ;  /* 0x00000004004e7c02 */ /* 0x000fe20008000f00 */
[----:B------:R4:W5:Y:S01]  /*13c70*/  @P0 LDG.E R76, desc[UR42][R6.64] ;  /* 0x0000002a064c0981 */ /* 0x000962000c1e1900 */
[C---:B-1----:R-:W-:Y:S02]  /*13c80*/  IADD3 R9, P1, R20.reuse, 0x1000, RZ ;  /* 0x0000100014097810 */ /* 0x042fe40007f3e0ff */
[C---:B0-----:R-:W-:Y:S02]  /*13c90*/  IADD3 R13, P2, R20.reuse, 0x2000, RZ ;  /* 0x00002000140d7810 */ /* 0x041fe40007f5e0ff */
[----:B------:R4:W5:Y:S01]  /*13ca0*/  @P6 LDG.E R78, desc[UR42][R4.64] ;  /* 0x0000002a044e6981 */ /* 0x000962000c1e1900 */
[C---:B--2---:R-:W-:Y:S02]  /*13cb0*/  IADD3 R25, P3, R20.reuse, 0x3000, RZ ;  /* 0x0000300014197810 */ /* 0x044fe40007f7e0ff */
[----:B---3--:R-:W-:-:S02]  /*13cc0*/  IADD3 R29, P4, R20, 0x4000, RZ ;  /* 0x00004000141d7810 */ /* 0x008fc40007f9e0ff */
[----:B------:R-:W-:Y:S02]  /*13cd0*/  LOP3.LUT R8, R9, 0x380, RZ, 0xc0, !PT ;  /* 0x0000038009087812 */ /* 0x000fe400078ec0ff */
[----:B------:R-:W-:Y:S02]  /*13ce0*/  LOP3.LUT R12, R13, 0x380, RZ, 0xc0, !PT ;  /* 0x000003800d0c7812 */ /* 0x000fe400078ec0ff */
[----:B------:R-:W-:Y:S02]  /*13cf0*/  LOP3.LUT R24, R25, 0x380, RZ, 0xc0, !PT ;  /* 0x0000038019187812 */ /* 0x000fe400078ec0ff */
[----:B------:R-:W-:Y:S02]  /*13d00*/  LOP3.LUT R28, R29, 0x380, RZ, 0xc0, !PT ;  /* 0x000003801d1c7812 */ /* 0x000fe400078ec0ff */
        /* <DEDUP_REMOVED lines=12> */
[----:B------:R-:W-:-:S02]  /*13dd0*/  IADD3 R33, P5, R20, 0x5000, RZ ;  /* 0x0000500014217810 */ /* 0x000fc40007fbe0ff */
[C---:B------:R-:W-:Y:S02]  /*13de0*/  IADD3 R37, P1, R20.reuse, 0x6000, RZ ;  /* 0x0000600014257810 */ /* 0x040fe40007f3e0ff */
[C---:B------:R-:W-:Y:S02]  /*13df0*/  IADD3 R41, P2, R20.reuse, 0x7000, RZ ;  /* 0x0000700014297810 */ /* 0x040fe40007f5e0ff */
[C---:B------:R-:W-:Y:S02]  /*13e00*/  IADD3 R45, P3, R20.reuse, 0x8000, RZ ;  /* 0x00008000142d7810 */ /* 0x040fe40007f7e0ff */
[----:B------:R-:W-:Y:S02]  /*13e10*/  IADD3 R49, P4, R20, 0x9000, RZ ;  /* 0x0000900014317810 */ /* 0x000fe40007f9e0ff */
[----:B------:R-:W-:Y:S02]  /*13e20*/  P2R R10, PR, RZ, 0x20 ;  /* 0x00000020ff0a7803 */ /* 0x000fe40000000000 */
[----:B------:R-:W-:-:S02]  /*13e30*/  LOP3.LUT R32, R33, 0x380, RZ, 0xc0, !PT ;  /* 0x0000038021207812 */ /* 0x000fc400078ec0ff */
[----:B------:R-:W-:Y:S02]  /*13e40*/  LOP3.LUT R36, R37, 0x380, RZ, 0xc0, !PT ;  /* 0x0000038025247812 */ /* 0x000fe400078ec0ff */
[----:B------:R-:W-:Y:S02]  /*13e50*/  LOP3.LUT R40, R41, 0x380, RZ, 0xc0, !PT ;  /* 0x0000038029287812 */ /* 0x000fe400078ec0ff */
[----:B------:R-:W-:Y:S02]  /*13e60*/  LOP3.LUT R44, R45, 0x380, RZ, 0xc0, !PT ;  /* 0x000003802d2c7812 */ /* 0x000fe400078ec0ff */
[----:B------:R-:W-:Y:S02]  /*13e70*/  LOP3.LUT R48, R49, 0x380, RZ, 0xc0, !PT ;  /* 0x0000038031307812 */ /* 0x000fe400078ec0ff */
[----:B------:R-:W-:Y:S02]  /*13e80*/  IADD3 R53, P5, R20, 0xa000, RZ ;  /* 0x0000a00014357810 */ /* 0x000fe40007fbe0ff */
[----:B------:R-:W-:-:S02]  /*13e90*/  SHF.R.U64 R32, R32, 0x3, RZ ;  /* 0x0000000320207819 */ /* 0x000fc400000012ff */
[----:B------:R-:W-:Y:S02]  /*13ea0*/  SHF.R.U64 R36, R36, 0x3, RZ ;  /* 0x0000000324247819 */ /* 0x000fe400000012ff */
[----:B------:R-:W-:Y:S02]  /*13eb0*/  LOP3.LUT R52, R53, 0x380, RZ, 0xc0, !PT ;  /* 0x0000038035347812 */ /* 0x000fe400078ec0ff */
[----:B------:R-:W-:Y:S02]  /*13ec0*/  SHF.R.U64 R40, R40, 0x3, RZ ;  /* 0x0000000328287819 */ /* 0x000fe400000012ff */
[----:B------:R-:W-:Y:S02]  /*13ed0*/  SHF.R.U64 R44, R44, 0x3, RZ ;  /* 0x000000032c2c7819 */ /* 0x000fe400000012ff */
[----:B------:R-:W-:Y:S02]  /*13ee0*/  SHF.R.U64 R48, R48, 0x3, RZ ;  /* 0x0000000330307819 */ /* 0x000fe400000012ff */
[----:B------:R-:W-:-:S02]  /*13ef0*/  LOP3.LUT R32, R32, R33, RZ, 0x3c, !PT ;  /* 0x0000002120207212 */ /* 0x000fc400078e3cff */
[----:B------:R-:W-:Y:S02]  /*13f00*/  LOP3.LUT R36, R36, R37, RZ, 0x3c, !PT ;  /* 0x0000002524247212 */ /* 0x000fe400078e3cff */
[----:B------:R-:W-:Y:S02]  /*13f10*/  LOP3.LUT R40, R40, R41, RZ, 0x3c, !PT ;  /* 0x0000002928287212 */ /* 0x000fe400078e3cff */
[----:B------:R-:W-:Y:S02]  /*13f20*/  LOP3.LUT R44, R44, R45, RZ, 0x3c, !PT ;  /* 0x0000002d2c2c7212 */ /* 0x000fe400078e3cff */
[----:B------:R-:W-:Y:S02]  /*13f30*/  LOP3.LUT R48, R48, R49, RZ, 0x3c, !PT ;  /* 0x0000003130307212 */ /* 0x000fe400078e3cff */
[----:B------:R-:W-:Y:S01]  /*13f40*/  SHF.R.U64 R52, R52, 0x3, RZ ;  /* 0x0000000334347819 */ /* 0x000fe200000012ff */
[----:B----4-:R-:W-:Y:S06]  /*13f50*/  @P6 BRA `(.L_x_4818) ;  /* 0x0000000000106947 */ /* 0x010fec0003800000 */
[----:B------:R-:W-:Y:S05]  /*13f60*/  @!P0 BRA `(.L_x_4818) ;  /* 0x00000000000c8947 */ /* 0x000fea0003800000 */
[----:B------:R-:W2:Y:S04]  /*13f70*/  LDG.E R5, desc[UR42][R6.64] ;  /* 0x0000002a06057981 */ /* 0x000ea8000c1e1900 */
[----:B-----5:R-:W2:Y:S02]  /*13f80*/  LDG.E R78, desc[UR42][R6.64+0x4] ;  /* 0x0000042a064e7981 */ /* 0x020ea4000c1e1900 */
[----:B--2---:R-:W-:-:S07]  /*13f90*/  IMAD.IADD R78, R78, 0x1, -R5 ;  /* 0x000000014e4e7824 */ /* 0x004fce00078e0a05 */
.L_x_4818:
[----:B------:R-:W0:Y:S01]  /*13fa0*/  SHFL.IDX PT, R4, R219, RZ, 0x1f ;  /* 0x00001fffdb047589 */ /* 0x000e2200000e0000 */
[----:B------:R-:W-:Y:S01]  /*13fb0*/  ISETP.NE.AND P6, PT, R10, RZ, PT ;  /* 0x000000ff0a00720c */ /* 0x000fe20003fc5270 */
[--C-:B------:R-:W-:Y:S01]  /*13fc0*/  IMAD.X R37, RZ, RZ, R21.reuse, P1 ;  /* 0x000000ffff257224 */ /* 0x100fe200008e0615 */
[----:B------:R-:W-:Y:S01]  /*13fd0*/  IADD3.X R49, RZ, R21, RZ, P4, !PT ;  /* 0x00000015ff317210 */ /* 0x000fe200027fe4ff */
[--C-:B------:R-:W-:Y:S01]  /*13fe0*/  IMAD.X R41, RZ, RZ, R21.reuse, P2 ;  /* 0x000000ffff297224 */ /* 0x100fe200010e0615 */
[----:B------:R-:W-:Y:S01]  /*13ff0*/  LOP3.LUT R52, R52, R53, RZ, 0x3c, !PT ;  /* 0x0000003534347212 */ /* 0x000fe200078e3cff */
[--C-:B------:R-:W-:Y:S01]  /*14000*/  IMAD.X R33, RZ, RZ, R21.reuse, P6 ;  /* 0x000000ffff217224 */ /* 0x100fe200030e0615 */
[C---:B------:R-:W-:Y:S01]  /*14010*/  IADD3 R57, P6, R20.reuse, 0xb000, RZ ;  /* 0x0000b00014397810 */ /* 0x040fe20007fde0ff */
[--C-:B------:R-:W-:Y:S01]  /*14020*/  IMAD.X R45, RZ, RZ, R21.reuse, P3 ;  /* 0x000000ffff2d7224 */ /* 0x100fe200018e0615 */
[C---:B------:R-:W-:Y:S01]  /*14030*/  IADD3 R61, P1, R20.reuse, 0xc000, RZ ;  /* 0x0000c000143d7810 */ /* 0x040fe20007f3e0ff */
[----:B------:R-:W-:Y:S01]  /*14040*/  IMAD.X R53, RZ, RZ, R21, P5 ;  /* 0x000000ffff357224 */ /* 0x000fe200028e0615 */
[----:B------:R-:W-:-:S02]  /*14050*/  IADD3 R65, P2, R20, 0xd000, RZ ;  /* 0x0000d00014417810 */ /* 0x000fc40007f5e0ff */
[C---:B------:R-:W-:Y:S02]  /*14060*/  IADD3 R73, P3, R20.reuse, 0xe000, RZ ;  /* 0x0000e00014497810 */ /* 0x040fe40007f7e0ff */
[----:B------:R-:W-:Y:S02]  /*14070*/  IADD3 R6, P5, R20, 0xf000, RZ ;  /* 0x0000f00014067810 */ /* 0x000fe40007fbe0ff */
[----:B------:R-:W-:Y:S02]  /*14080*/  LOP3.LUT R56, R57, 0x380, RZ, 0xc0, !PT ;  /* 0x0000038039387812 */ /* 0x000fe400078ec0ff */
[----:B------:R-:W-:Y:S02]  /*14090*/  LOP3.LUT R60, R61, 0x380, RZ, 0xc0, !PT ;  /* 0x000003803d3c7812 */ /* 0x000fe400078ec0ff */
[----:B------:R-:W-:Y:S02]  /*140a0*/  LOP3.LUT R64, R65, 0x380, RZ, 0xc0, !PT ;  /* 0x0000038041407812 */ /* 0x000fe400078ec0ff */
[----:B------:R-:W-:-:S02]  /*140b0*/  LOP3.LUT R72, R73, 0x380, RZ, 0xc0, !PT ;  /* 0x0000038049487812 */ /* 0x000fc400078ec0ff */
[----:B0-----:R-:W-:Y:S02]  /*140c0*/  ISETP.NE.AND P4, PT, R4, RZ, PT ;  /* 0x000000ff0400720c */ /* 0x001fe40003f85270 */
[----:B------:R-:W-:Y:S02]  /*140d0*/  LOP3.LUT R7, R20, 0x380, RZ, 0xc0, !PT ;  /* 0x0000038014077812 */ /* 0x000fe400078ec0ff */
[----:B------:R-:W-:Y:S02]  /*140e0*/  LOP3.LUT R5, R6, 0x380, RZ, 0xc0, !PT ;  /* 0x0000038006057812 */ /* 0x000fe400078ec0ff */
[----:B------:R-:W-:Y:S02]  /*140f0*/  SHF.R.U64 R56, R56, 0x3, RZ ;  /* 0x0000000338387819 */ /* 0x000fe400000012ff */
[----:B------:R-:W-:Y:S02]  /*14100*/  SHF.R.U64 R60, R60, 0x3, RZ ;  /* 0x000000033c3c7819 */ /* 0x000fe400000012ff */
[----:B------:R-:W-:-:S02]  /*14110*/  SHF.R.U64 R64, R64, 0x3, RZ ;  /* 0x0000000340407819 */ /* 0x000fc400000012ff */
[----:B------:R-:W-:Y:S02]  /*14120*/  SHF.R.U64 R72, R72, 0x3, RZ ;  /* 0x0000000348487819 */ /* 0x000fe400000012ff */
[----:B------:R-:W-:Y:S02]  /*14130*/  SHF.R.U64 R7, R7, 0x3, RZ ;  /* 0x0000000307077819 */ /* 0x000fe400000012ff */
[----:B------:R-:W-:Y:S02]  /*14140*/  SHF.R.U64 R5, R5, 0x3, RZ ;  /* 0x0000000305057819 */ /* 0x000fe400000012ff */
[----:B------:R-:W-:Y:S02]  /*14150*/  SHF.R.S32.HI R4, RZ, 0x1f, R215 ;  /* 0x0000001fff047819 */ /* 0x000fe400000114d7 */
        /* <DEDUP_REMOVED lines=17> */
[----:B------:R-:W-:Y:S02]  /*14270*/  IMAD R15, R217, 0x40, R192 ;  /* 0x00000040d90f7824 */ /* 0x000fe400078e02c0 */
[----:B------:R-:W-:Y:S02]  /*14280*/  IMAD R7, R79, UR4, RZ ;  /* 0x000000044f077c24 */ /* 0x000fe4000f8e02ff */
[----:B------:R-:W-:Y:S01]  /*14290*/  IMAD.WIDE.U32 R4, R214, UR4, R76 ;  /* 0x00000004d6047c25 */ /* 0x000fe2000f8e004c */
[----:B------:R-:W-:-:S03]  /*142a0*/  SHF.R.S32.HI R11, RZ, 0x1f, R15 ;  /* 0x0000001fff0b7819 */ /* 0x000fc6000001140f */
[----:B------:R-:W-:Y:S01]  /*142b0*/  IMAD R7, R214, UR5, R7 ;  /* 0x00000005d6077c24 */ /* 0x000fe2000f8e0207 */
[----:B------:R-:W-:Y:S02]  /*142c0*/  ULDC.64 UR4, c[0x0][0xb78] ;  /* 0x0002de0000047ab9 */ /* 0x000fe40000000a00 */
[----:B------:R-:W-:Y:S02]  /*142d0*/  IMAD R6, R80, UR4, RZ ;  /* 0x0000000450067c24 */ /* 0x000fe4000f8e02ff */
[----:B------:R-:W-:Y:S02]  /*142e0*/  IMAD.IADD R5, R5, 0x1, R7 ;  /* 0x0000000105057824 */ /* 0x000fe400078e0207 */
[----:B------:R-:W-:Y:S02]  /*142f0*/  IMAD.MOV R7, RZ, RZ, -R194 ;  /* 0x000000ffff077224 */ /* 0x000fe400078e0ac2 */
[----:B------:R-:W-:-:S03]  /*14300*/  IMAD.WIDE.U32 R4, R87, UR4, R4 ;  /* 0x0000000457047c25 */ /* 0x000fc6000f8e0004 */
[----:B------:R-:W-:Y:S01]  /*14310*/  ISETP.NE.AND P0, PT, R22, R7, PT ;  /* 0x000000071600720c */ /* 0x000fe20003f05270 */
[----:B------:R-:W-:Y:S02]  /*14320*/  VIADD R7, R15, 0x8 ;  /* 0x000000080f077836 */ /* 0x000fe40000000000 */
[----:B------:R-:W-:Y:S01]  /*14330*/  IMAD R10, R87, UR5, R6 ;  /* 0x00000005570a7c24 */ /* 0x000fe2000f8e0206 */
[C---:B------:R-:W-:Y:S01]  /*14340*/  IADD3 R6, P2, R15.reuse, R4, RZ ;  /* 0x000000040f067210 */ /* 0x040fe20007f5e0ff */
[----:B------:R-:W-:Y:S01]  /*14350*/  ULDC.64 UR4, c[0x0][0xb40] ;  /* 0x0002d00000047ab9 */ /* 0x000fe20000000a00 */
[-C--:B------:R-:W-:Y:S02]  /*14360*/  ISETP.GE.OR P1, PT, R15, R78.reuse, P0 ;  /* 0x0000004e0f00720c */ /* 0x080fe40000726670 */
[----:B------:R-:W-:Y:S02]  /*14370*/  ISETP.GE.OR P0, PT, R7, R78, P0 ;  /* 0x0000004e0700720c */ /* 0x000fe40000706670 */
[----:B------:R-:W-:-:S02]  /*14380*/  IADD3.X R11, R11, R5, R10, P2, !PT ;  /* 0x000000050b0b7210 */ /* 0x000fc400017fe40a */
[----:B------:R-:W-:-:S04]  /*14390*/  LEA R4, P2, R6, UR4, 0x2 ;  /* 0x0000000406047c11 */ /* 0x000fc8000f8410ff */
[----:B------:R-:W-:-:S05]  /*143a0*/  LEA.HI.X R5, R6, UR5, R11, 0x2, P2 ;  /* 0x0000000506057c11 */ /* 0x000fca00090f140b */
[----:B------:R0:W-:Y:S04]  /*143b0*/  @!P1 STG.E desc[UR42][R4.64], R3 ;  /* 0x0000000304009986 */ /* 0x0001e8000c10192a */
[----:B------:R0:W-:Y:S02]  /*143c0*/  @!P0 STG.E desc[UR42][R4.64+0x20], R0 ;  /* 0x0000200004008986 */ /* 0x0001e4000c10192a */
.L_x_4819:
[----:B------:R-:W1:Y:S01]  /*143d0*/  LDC R88, c[0x0][0xa8c] ;  /* 0x0002a300ff587b82 */ /* 0x000e620000000800 */
[----:B0-----:R0:W5:Y:S01]  /*143e0*/  LD.E.128 R4, desc[UR42][R20.64] ;  /* 0x0000002a14047980 */ /* 0x001162000c101d00 */
[----:B------:R-:W-:Y:S02]  /*143f0*/  ULDC.64 UR4, c[0x0][0xaa0] ;  /* 0x0002a80000047ab9 */ /* 0x000fe40000000a00 */
[----:B------:R-:W-:Y:S01]  /*14400*/  IMAD R3, R77, UR4, RZ ;  /* 0x000000044d037c24 */ /* 0x000fe2000f8e02ff */
[----:B------:R-:W5:Y:S04]  /*14410*/  LD.E.128 R8, desc[UR42][R8.64] ;  /* 0x0000002a08087980 */ /* 0x000f68000c101d00 */
[----:B------:R-:W5:Y:S01]  /*14420*/  LD.E.128 R12, desc[UR42][R12.64] ;  /* 0x0000002a0c0c7980 */ /* 0x000f62000c101d00 */
[--C-:B0-----:R-:W-:Y:S01]  /*14430*/  SHF.R.S32.HI R21, RZ, 0x1f, R199.reuse ;  /* 0x0000001fff157819 */ /* 0x101fe200000114c7 */
[----:B------:R-:W-:-:S02]  /*14440*/  IMAD.MOV.U32 R20, RZ, RZ, R199 ;  /* 0x000000ffff147224 */ /* 0x000fc400078e00c7 */
[----:B------:R-:W5:Y:S01]  /*14450*/  LD.E.128 R24, desc[UR42][R24.64] ;  /* 0x0000002a18187980 */ /* 0x000f62000c101d00 */
[C---:B------:R-:W-:Y:S02]  /*14460*/  IMAD R3, R76.reuse, UR5, R3 ;  /* 0x000000054c037c24 */ /* 0x040fe4000f8e0203 */
[----:B------:R-:W-:Y:S01]  /*14470*/  IMAD.WIDE.U32 R20, R76, UR4, R20 ;  /* 0x000000044c147c25 */ /* 0x000fe2000f8e0014 */
[----:B------:R-:W-:Y:S01]  /*14480*/  ULDC.64 UR4, c[0x0][0xae0] ;  /* 0x0002b80000047ab9 */ /* 0x000fe20000000a00 */
[----:B------:R-:W5:Y:S03]  /*14490*/  LD.E.128 R28, desc[UR42][R28.64] ;  /* 0x0000002a1c1c7980 */ /* 0x000f66000c101d00 */
[----:B------:R-:W-:Y:S01]  /*144a0*/  IADD3 R21, R21, R3, RZ ;  /* 0x0000000315157210 */ /* 0x000fe20007ffe0ff */
[----:B------:R-:W-:Y:S01]  /*144b0*/  VIADD R3, R199, 0x40 ;  /* 0x00000040c7037836 */ /* 0x000fe20000000000 */
[----:B------:R-:W5:Y:S01]  /*144c0*/  LD.E.128 R32, desc[UR42][R32.64] ;  /* 0x0000002a20207980 */ /* 0x000f62000c101d00 */
[----:B------:R-:W-:-:S03]  /*144d0*/  IMAD R77, R79, UR4, RZ ;  /* 0x000000044f4d7c24 */ /* 0x000fc6000f8e02ff */
[-C--:B-1----:R-:W-:Y:S01]  /*144e0*/  ISETP.GE.AND P3, PT, R3, R88.reuse, PT ;  /* 0x000000580300720c */ /* 0x082fe20003f66270 */
[----:B------:R-:W5:Y:S01]  /*144f0*/  LD.E.128 R36, desc[UR42][R36.64] ;  /* 0x0000002a24247980 */ /* 0x000f62000c101d00 */
[----:B------:R-:W-:Y:S02]  /*14500*/  IMAD R79, R217, -0x40, R78 ;  /* 0xffffffc0d94f7824 */ /* 0x000fe400078e024e */
[----:B------:R-:W-:Y:S01]  /*14510*/  VIADD R0, R202, 0x20 ;  /* 0x00000020ca007836 */ /* 0x000fe20000000000 */
[----:B------:R-:W5:Y:S01]  /*14520*/  LD.E.128 R40, desc[UR42][R40.64] ;  /* 0x0000002a28287980 */ /* 0x000f62000c101d00 */
[C---:B------:R-:W-:Y:S01]  /*14530*/  IMAD R77, R214.reuse, UR5, R77 ;  /* 0x00000005d64d7c24 */ /* 0x040fe2000f8e024d */
[----:B------:R-:W-:Y:S01]  /*14540*/  ISETP.GE.AND P2, PT, R199, R88, PT ;  /* 0x00000058c700720c */ /* 0x000fe20003f46270 */
[----:B------:R-:W-:Y:S01]  /*14550*/  IMAD.WIDE.U32 R20, R214, UR4, R20 ;  /* 0x00000004d6147c25 */ /* 0x000fe2000f8e0014 */
[----:B------:R-:W5:Y:S01]  /*14560*/  LD.E.128 R44, desc[UR42][R44.64] ;  /* 0x0000002a2c2c7980 */ /* 0x000f62000c101d00 */
[----:B------:R-:W-:Y:S01]  /*14570*/  SEL R76, RZ, 0xffffffff, P3 ;  /* 0xffffffffff4c7807 */ /* 0x000fe20001800000 */
[----:B------:R-:W-:-:S02]  /*14580*/  ULDC.64 UR4, c[0x0][0xae8] ;  /* 0x0002ba0000047ab9 */ /* 0x000fc40000000a00 */
[----:B------:R-:W5:Y:S01]  /*14590*/  LD.E.128 R48, desc[UR42][R48.64] ;  /* 0x0000002a30307980 */ /* 0x000f62000c101d00 */
[----:B------:R-:W-:-:S03]  /*145a0*/  VIADD R82, R199, 0x80 ;  /* 0x00000080c7527836 */ /* 0x000fc60000000000 */
[----:B------:R-:W5:Y:S01]  /*145b0*/  LD.E.128 R52, desc[UR42][R52.64] ;  /* 0x0000002a34347980 */ /* 0x000f62000c101d00 */
[----:B------:R-:W-:-:S03]  /*145c0*/  VIADD R83, R199, 0xc0 ;  /* 0x000000c0c7537836 */ /* 0x000fc60000000000 */
[----:B------:R-:W5:Y:S04]  /*145d0*/  LD.E.128 R56, desc[UR42][R56.64] ;  /* 0x0000002a38387980 */ /* 0x000f68000c101d00 */
[----:B------:R-:W5:Y:S04]  /*145e0*/  LD.E.128 R60, desc[UR42][R60.64] ;  /* 0x0000002a3c3c7980 */ /* 0x000f68000c101d00 */
[----:B------:R-:W5:Y:S04]  /*145f0*/  LD.E.128 R64, desc[UR42][R64.64] ;  /* 0x0000002a40407980 */ /* 0x000f68000c101d00 */
[----:B------:R-:W5:Y:S04]  /*14600*/  LD.E.128 R72, desc[UR42][R72.64] ;  /* 0x0000002a48487980 */ /* 0x000f68000c101d00 */
[----:B------:R-:W5:Y:S01]  /*14610*/  LD.E.128 R68, desc[UR42][R68.64] ;  /* 0x0000002a44447980 */ /* 0x000f62000c101d00 */
[----:B------:R-:W-:Y:S01]  /*14620*/  ISETP.GE.AND P0, PT, R0, R79, PT ;  /* 0x0000004f0000720c */ /* 0x000fe20003f06270 */
[----:B------:R-:W-:Y:S01]  /*14630*/  IMAD.IADD R21, R21, 0x1, R77 ;  /* 0x0000000115157824 */ /* 0x000fe200078e024d */
[----:B------:R-:W-:Y:S01]  /*14640*/  SEL R0, RZ, 0x1, P2 ;  /* 0x00000001ff007807 */ /* 0x000fe20001000000 */
[----:B------:R-:W-:Y:S01]  /*14650*/  @!PT LDS RZ, [RZ] ;  /* 0x00000000fffff984 */ /* 0x000fe20000000800 */
[----:B------:R-:W-:Y:S01]  /*14660*/  @!PT LDS RZ, [RZ] ;  /* 0x00000000fffff984 */ /* 0x000fe20000000800 */
[----:B------:R-:W-:Y:S01]  /*14670*/  @!PT LDS RZ, [RZ] ;  /* 0x00000000fffff984 */ /* 0x000fe20000000800 */
[----:B------:R-:W-:Y:S01]  /*14680*/  @!PT LDS RZ, [RZ] ;  /* 0x00000000fffff984 */ /* 0x000fe20000000800 */
[----:B------:R0:W-:Y:S06]  /*14690*/  MEMBAR.ALL.CTA ;  /* 0x0000000000007992 */ /* 0x0001ec0000008000 */
[----:B0-----:R-:W0:Y:S01]  /*146a0*/  FENCE.VIEW.ASYNC.S ;  /* 0x00000000000073c6 */ /* 0x001e220000000000 */
[----:B------:R-:W-:Y:S01]  /*146b0*/  SHF.L.U32 R77, R76, 0x1, RZ ;  /* 0x000000014c4d7819 */ /* 0x000fe200000006ff */
        /* <DEDUP_REMOVED lines=9> */
[----:B------:R-:W-:Y:S02]  /*14750*/  ISETP.GE.AND P2, PT, R84, R88, PT ;  /* 0x000000585400720c */ /* 0x000fe40003f46270 */
[----:B------:R-:W-:Y:S01]  /*14760*/  LOP3.LUT R76, R76, R0, R77, 0xfe, !PT ;  /* 0x000000004c4c7212 */ /* 0x000fe200078efe4d */
[----:B------:R-:W-:Y:S01]  /*14770*/  VIADD R0, R2, 0x28c20 ;  /* 0x00028c2002007836 */ /* 0x000fe20000000000 */
[-C--:B------:R-:W-:Y:S02]  /*14780*/  ISETP.GE.AND P3, PT, R85, R88.reuse, PT ;  /* 0x000000585500720c */ /* 0x080fe40003f66270 */
[----:B------:R-:W-:Y:S01]  /*14790*/  ISETP.GE.AND P1, PT, R202, R79, PT ;  /* 0x0000004fca00720c */ /* 0x000fe20003f26270 */
[----:B------:R-:W-:Y:S01]  /*147a0*/  VIADD R79, R199, 0x1c0 ;  /* 0x000001c0c74f7836 */ /* 0x000fe20000000000 */
[----:B------:R-:W-:-:S02]  /*147b0*/  ISETP.GE.AND P4, PT, R78, R88, PT ;  /* 0x000000584e00720c */ /* 0x000fc40003f86270 */
[----:B------:R-:W-:Y:S02]  /*147c0*/  SEL R77, RZ, 0x10, P2 ;  /* 0x00000010ff4d7807 */ /* 0x000fe40001000000 */
[----:B------:R-:W-:Y:S02]  /*147d0*/  SEL R78, RZ, 0x20, P3 ;  /* 0x00000020ff4e7807 */ /* 0x000fe40001800000 */
[----:B------:R-:W-:Y:S02]  /*147e0*/  PRMT R0, RZ, 0x654, R0 ;  /* 0x00000654ff007816 */ /* 0x000fe40000000000 */
[----:B------:R-:W-:Y:S01]  /*147f0*/  LOP3.LUT R77, R78, R76, R77, 0xfe, !PT ;  /* 0x0000004c4e4d7212 */ /* 0x000fe200078efe4d */
[----:B------:R-:W-:Y:S01]  /*14800*/  IMAD R76, R80, UR4, RZ ;  /* 0x00000004504c7c24 */ /* 0x000fe2000f8e02ff */
[----:B0-----:R0:W-:Y:S01]  /*14810*/  SYNCS.ARRIVE.TRANS64.RED.A1T0 RZ, [R0+URZ], RZ ;  /* 0x000000ff00ff79a7 */ /* 0x0011e2000810043f */
[----:B------:R-:W-:Y:S01]  /*14820*/  ISETP.GE.AND P2, PT, R79, R88, PT ;  /* 0x000000584f00720c */ /* 0x000fe20003f46270 */
[----:B------:R-:W-:Y:S01]  /*14830*/  IMAD.WIDE.U32 R78, R87, UR4, R20 ;  /* 0x00000004574e7c25 */ /* 0x000fe2000f8e0014 */
[----:B------:R-:W-:-:S02]  /*14840*/  SHF.R.S32.HI R203, RZ, 0x1f, R202 ;  /* 0x0000001fffcb7819 */ /* 0x000fc400000114ca */
[----:B------:R-:W-:Y:S01]  /*14850*/  SEL R21, RZ, 0x80, P2 ;  /* 0x00000080ff157807 */ /* 0x000fe20001000000 */
[----:B------:R-:W-:Y:S01]  /*14860*/  IMAD R81, R87, UR5, R76 ;  /* 0x0000000557517c24 */ /* 0x000fe2000f8e024c */
[----:B0-----:R-:W-:-:S04]  /*14870*/  SEL R0, RZ, 0x40, P4 ;  /* 0x00000040ff007807 */ /* 0x001fc80002000000 */
        /* <DEDUP_REMOVED lines=31> */
.L_x_4821:
[----:B------:R-:W-:Y:S05]  /*14a70*/  BSYNC B1 ;  /* 0x0000000000017941 */ /* 0x000fea0003800000 */
.L_x_4820:
[----:B------:R-:W-:Y:S05]  /*14a80*/  @P0 BRA `(.L_x_4822) ;  /* 0x0000000c00080947 */ /* 0x000fea0003800000 */
[----:B0----5:R-:W-:Y:S01]  /*14a90*/  IADD3 R7, P0, R76, 0x20, RZ ;  /* 0x000000204c077810 */ /* 0x021fe20007f1e0ff */
        /* <DEDUP_REMOVED lines=29> */
.L_x_4817:
[----:B------:R-:W-:Y:S01]  /*14c70*/  ULDC.64 UR4, c[0x0][0xbd8] ;  /* 0x0002f60000047ab9 */ /* 0x000fe20000000a00 */
[----:B------:R-:W0:Y:S01]  /*14c80*/  LDC.64 R4, c[0x0][0xbd8] ;  /* 0x0002f600ff047b82 */ /* 0x000e220000000a00 */
[----:B------:R-:W-:Y:S01]  /*14c90*/  ISETP.NE.U32.AND P0, PT, RZ, UR4, PT ;  /* 0x00000004ff007c0c */ /* 0x000fe2000bf05070 */
[----:B------:R-:W-:-:S03]  /*14ca0*/  IMAD.MOV.U32 R3, RZ, RZ, RZ ;  /* 0x000000ffff037224 */ /* 0x000fc600078e00ff */
[----:B------:R-:W-:Y:S01]  /*14cb0*/  ISETP.NE.AND.EX P0, PT, RZ, UR5, PT, P0 ;  /* 0x00000005ff007c0c */ /* 0x000fe2000bf05300 */
[----:B------:R-:W-:Y:S02]  /*14cc0*/  ULDC.64 UR4, c[0x0][0xbe0] ;  /* 0x0002f80000047ab9 */ /* 0x000fe40000000a00 */
[----:B------:R-:W-:Y:S01]  /*14cd0*/  ISETP.NE.U32.AND P1, PT, RZ, UR4, PT ;  /* 0x00000004ff007c0c */ /* 0x000fe2000bf25070 */
[----:B------:R-:W1:Y:S03]  /*14ce0*/  LDC R14, c[0x0][0xa8c] ;  /* 0x0002a300ff0e7b82 */ /* 0x000e660000000800 */
[----:B------:R-:W-:Y:S01]  /*14cf0*/  ISETP.NE.AND.EX P1, PT, RZ, UR5, PT, P1 ;  /* 0x00000005ff007c0c */ /* 0x000fe2000bf25310 */
[----:B0-----:R-:W-:-:S12]  /*14d00*/  IMAD.WIDE R4, R215, 0x4, R4 ;  /* 0x00000004d7047825 */ /* 0x001fd800078e0204 */
[----:B------:R-:W0:Y:S01]  /*14d10*/  @P1 LDC.64 R6, c[0x0][0xbe0] ;  /* 0x0002f800ff061b82 */ /* 0x000e220000000a00 */
[----:B------:R-:W-:Y:S02]  /*14d20*/  ULDC UR4, c[0x0][0xa88] ;  /* 0x0002a20000047ab9 */ /* 0x000fe40000000800 */
[----:B------:R-:W-:Y:S01]  /*14d30*/  IMAD.U32 R0, RZ, RZ, UR4 ;  /* 0x00000004ff007e24 */ /* 0x000fe2000f8e00ff */
[----:B------:R0:W5:Y:S02]  /*14d40*/  @P0 LDG.E R3, desc[UR42][R4.64] ;  /* 0x0000002a04030981 */ /* 0x000164000c1e1900 */
[----:B0-----:R-:W-:-:S05]  /*14d50*/  @P1 IMAD.WIDE R6, R215, 0x4, R6 ;  /* 0x00000004d7061825 */ /* 0x001fca00078e0206 */
[----:B------:R0:W5:Y:S01]  /*14d60*/  @P1 LDG.E R0, desc[UR42][R6.64] ;  /* 0x0000002a06001981 */ /* 0x000162000c1e1900 */
[----:B------:R-:W-:Y:S01]  /*14d70*/  ISETP.GT.AND P2, PT, R225, 0x3f, PT ;  /* 0x0000003fe100780c */ /* 0x000fe20003f44270 */
[----:B-1----:R-:W-:-:S12]  /*14d80*/  @P1 BRA `(.L_x_4823) ;  /* 0x0000000000101947 */ /* 0x002fd80003800000 */
[----:B------:R-:W-:Y:S05]  /*14d90*/  @!P0 BRA `(.L_x_4823) ;  /* 0x00000000000c8947 */ /* 0x000fea0003800000 */
[----:B0-----:R-:W2:Y:S04]  /*14da0*/  LDG.E R7, desc[UR42][R4.64] ;  /* 0x0000002a04077981 */ /* 0x001ea8000c1e1900 */
[----:B-----5:R-:W2:Y:S02]  /*14db0*/  LDG.E R0, desc[UR42][R4.64+0x4] ;  /* 0x0000042a04007981 */ /* 0x020ea4000c1e1900 */
[----:B--2---:R-:W-:-:S07]  /*14dc0*/  IMAD.IADD R0, R0, 0x1, -R7 ;  /* 0x0000000100007824 */ /* 0x004fce00078e0a07 */
.L_x_4823:
        /* <DEDUP_REMOVED lines=8> */
[----:B------:R-:W1:Y:S02]  /*14e50*/  S2R R4, SR_TID.X ;  /* 0x0000000000047919 */ /* 0x000e640000002100 */
[----:B-1----:R-:W-:-:S05]  /*14e60*/  IMAD R4, R217, 0x40, R4 ;  /* 0x00000040d9047824 */ /* 0x002fca00078e0204 */
[----:B------:R-:W-:-:S04]  /*14e70*/  IADD3 R5, R4, -0x80, RZ ;  /* 0xffffff8004057810 */ /* 0x000fc80007ffe0ff */
[----:B------:R-:W-:-:S13]  /*14e80*/  ISETP.GE.AND P0, PT, R5, R0, PT ;  /* 0x000000000500720c */ /* 0x000fda0003f06270 */
[----:B------:R-:W-:Y:S05]  /*14e90*/  @P0 BRA `(.L_x_4825) ;  /* 0x0000000000440947 */ /* 0x000fea0003800000 */
[----:B------:R-:W-:Y:S01]  /*14ea0*/  IADD3 R4, P0, R5, R3, RZ ;  /* 0x0000000305047210 */ /* 0x000fe20007f1e0ff */
[----:B------:R-:W-:Y:S02]  /*14eb0*/  ULDC.64 UR4, c[0x0][0xb70] ;  /* 0x0002dc0000047ab9 */ /* 0x000fe40000000a00 */
[----:B0-----:R-:W-:Y:S01]  /*14ec0*/  IMAD R7, R9, UR4, RZ ;  /* 0x0000000409077c24 */ /* 0x001fe2000f8e02ff */
        /* <DEDUP_REMOVED lines=14> */
.L_x_4825:
[----:B------:R-:W-:Y:S05]  /*14fb0*/  BSYNC B1 ;  /* 0x0000000000017941 */ /* 0x000fea0003800000 */
.L_x_4824:
[----:B------:R-:W-:Y:S01]  /*14fc0*/  ULDC.64 UR4, c[0x0][0xaa0] ;  /* 0x0002a80000047ab9 */ /* 0x000fe20000000a00 */
[----:B------:R-:W-:Y:S01]  /*14fd0*/  IMAD.MOV.U32 R4, RZ, RZ, R199 ;  /* 0x000000ffff047224 */ /* 0x000fe200078e00c7 */
[C---:B------:R-:W-:Y:S01]  /*14fe0*/  IADD3 R13, R199.reuse, 0x40, RZ ;  /* 0x00000040c70d7810 */ /* 0x040fe20007ffe0ff */
[----:B-1----:R-:W-:Y:S01]  /*14ff0*/  IMAD.MOV.U32 R5, RZ, RZ, R12 ;  /* 0x000000ffff057224 */ /* 0x002fe200078e000c */
[-C--:B------:R-:W-:Y:S01]  /*15000*/  ISETP.GE.AND P2, PT, R199, R14.reuse, PT ;  /* 0x0000000ec700720c */ /* 0x080fe20003f46270 */
[----:B0-----:R-:W-:Y:S01]  /*15010*/  IMAD R6, R8, UR4, RZ ;  /* 0x0000000408067c24 */ /* 0x001fe2000f8e02ff */
[-C--:B------:R-:W-:Y:S01]  /*15020*/  ISETP.GE.AND P0, PT, R13, R14.reuse, PT ;  /* 0x0000000e0d00720c */ /* 0x080fe20003f06270 */
[----:B------:R-:W-:Y:S01]  /*15030*/  IMAD.WIDE.U32 R4, R3, UR4, R4 ;  /* 0x0000000403047c25 */ /* 0x000fe2000f8e0004 */
[----:B------:R-:W-:Y:S01]  /*15040*/  IADD3 R21, R199, 0xc0, RZ ;  /* 0x000000c0c7157810 */ /* 0x000fe20007ffe0ff */
[----:B------:R-:W-:Y:S02]  /*15050*/  BSSY B1, `(.L_x_4826) ;  /* 0x0000048000017945 */ /* 0x000fe40003800000 */
[----:B------:R-:W-:Y:S01]  /*15060*/  IMAD R3, R3, UR5, R6 ;  /* 0x0000000503037c24 */ /* 0x000fe2000f8e0206 */
[----:B------:R-:W-:Y:S01]  /*15070*/  ULDC.64 UR4, c[0x0][0xae0] ;  /* 0x0002b80000047ab9 */ /* 0x000fe20000000a00 */
[----:B------:R-:W-:Y:S01]  /*15080*/  SEL R6, RZ, 0xffffffff, P0 ;  /* 0xffffffffff067807 */ /* 0x000fe20000000000 */
[----:B------:R-:W-:Y:S01]  /*15090*/  IMAD R7, R9, UR4, RZ ;  /* 0x0000000409077c24 */ /* 0x000fe2000f8e02ff */
[----:B------:R-:W-:Y:S01]  /*150a0*/  ISETP.GE.AND P3, PT, R21, R14, PT ;  /* 0x0000000e1500720c */ /* 0x000fe20003f66270 */
[----:B------:R-:W-:-:S02]  /*150b0*/  IMAD.IADD R5, R5, 0x1, R3 ;  /* 0x0000000105057824 */ /* 0x000fc400078e0203 */
[----:B------:R-:W-:Y:S02]  /*150c0*/  IMAD R3, R217, -0x40, R0 ;  /* 0xffffffc0d9037824 */ /* 0x000fe400078e0200 */
[C---:B------:R-:W-:Y:S02]  /*150d0*/  VIADD R0, R202.reuse, 0x20 ;  /* 0x00000020ca007836 */ /* 0x040fe40000000000 */
[----:B------:R-:W-:Y:S01]  /*150e0*/  VIADD R15, R199, 0x80 ;  /* 0x00000080c70f7836 */ /* 0x000fe20000000000 */
[-C--:B------:R-:W-:Y:S01]  /*150f0*/  ISETP.GE.AND P1, PT, R202, R3.reuse, PT ;  /* 0x00000003ca00720c */ /* 0x080fe20003f26270 */
[----:B------:R-:W-:Y:S01]  /*15100*/  IMAD R7, R214, UR5, R7 ;  /* 0x00000005d6077c24 */ /* 0x000fe2000f8e0207 */
[----:B------:R-:W-:Y:S01]  /*15110*/  ISETP.GE.AND P0, PT, R0, R3, PT ;  /* 0x000000030000720c */ /* 0x000fe20003f06270 */
[----:B------:R-:W-:Y:S01]  /*15120*/  IMAD.WIDE.U32 R4, R214, UR4, R4 ;  /* 0x00000004d6047c25 */ /* 0x000fe2000f8e0004 */
[----:B------:R-:W-:Y:S01]  /*15130*/  SEL R0, RZ, 0x1, P2 ;  /* 0x00000001ff007807 */ /* 0x000fe20001000000 */
[----:B------:R-:W-:Y:S01]  /*15140*/  ULDC.64 UR4, c[0x0][0xae8] ;  /* 0x0002ba0000047ab9 */ /* 0x000fe20000000a00 */
[----:B------:R-:W-:Y:S01]  /*15150*/  ISETP.GE.AND P2, PT, R15, R14, PT ;  /* 0x0000000e0f00720c */ /* 0x000fe20003f46270 */
[----:B------:R-:W-:Y:S01]  /*15160*/  IMAD.SHL.U32 R3, R6, 0x2, RZ ;  /* 0x0000000206037824 */ /* 0x000fe200078e00ff */
[----:B------:R-:W-:Y:S01]  /*15170*/  SEL R6, RZ, 0x8, P3 ;  /* 0x00000008ff067807 */ /* 0x000fe20001800000 */
[----:B------:R-:W-:-:S02]  /*15180*/  VIADD R25, R199, 0x100 ;  /* 0x00000100c7197836 */ /* 0x000fc40000000000 */
[----:B------:R-:W-:Y:S01]  /*15190*/  VIADD R27, R199, 0x140 ;  /* 0x00000140c71b7836 */ /* 0x000fe20000000000 */
[----:B------:R-:W-:Y:S01]  /*151a0*/  LOP3.LUT R0, R3, 0x2, R0, 0xe2, !PT ;  /* 0x0000000203007812 */ /* 0x000fe200078ee200 */
[----:B------:R-:W-:Y:S01]  /*151b0*/  IMAD.IADD R5, R5, 0x1, R7 ;  /* 0x0000000105057824 */ /* 0x000fe200078e0207 */
[----:B------:R-:W-:Y:S01]  /*151c0*/  SEL R3, RZ, 0x4, P2 ;  /* 0x00000004ff037807 */ /* 0x000fe20001000000 */
[----:B------:R-:W-:Y:S01]  /*151d0*/  VIADD R7, R199, 0x180 ;  /* 0x00000180c7077836 */ /* 0x000fe20000000000 */
[-C--:B------:R-:W-:Y:S01]  /*151e0*/  ISETP.GE.AND P2, PT, R25, R14.reuse, PT ;  /* 0x0000000e1900720c */ /* 0x080fe20003f46270 */
[----:B------:R-:W-:Y:S01]  /*151f0*/  VIADD R9, R199, 0x1c0 ;  /* 0x000001c0c7097836 */ /* 0x000fe20000000000 */
[-C--:B------:R-:W-:Y:S02]  /*15200*/  ISETP.GE.AND P3, PT, R27, R14.reuse, PT ;  /* 0x0000000e1b00720c */ /* 0x080fe40003f66270 */
[----:B------:R-:W-:Y:S02]  /*15210*/  ISETP.GE.AND P4, PT, R7, R14, PT ;  /* 0x0000000e0700720c */ /* 0x000fe40003f86270 */
[----:B------:R-:W-:Y:S01]  /*15220*/  LOP3.LUT R3, R6, R0, R3, 0xfe, !PT ;  /* 0x0000000006037212 */ /* 0x000fe200078efe03 */
[----:B------:R-:W-:Y:S01]  /*15230*/  IMAD R0, R10, UR4, RZ ;  /* 0x000000040a007c24 */ /* 0x000fe2000f8e02ff */
[----:B------:R-:W-:-:S02]  /*15240*/  SEL R6, RZ, 0x10, P2 ;  /* 0x00000010ff067807 */ /* 0x000fc40001000000 */
[----:B------:R-:W-:Y:S02]  /*15250*/  SEL R7, RZ, 0x20, P3 ;  /* 0x00000020ff077807 */ /* 0x000fe40001800000 */
        /* <DEDUP_REMOVED lines=8> */
[----:B------:R-:W-:-:S02]  /*152e0*/  SEL R0, RZ, 0x80, P2 ;  /* 0x00000080ff007807 */ /* 0x000fc40001000000 */
[----:B------:R-:W-:Y:S01]  /*152f0*/  IADD3 R11, R7, R3, RZ ;  /* 0x00000003070b7210 */ /* 0x000fe20007ffe0ff */
[----:B------:R-:W-:Y:S01]  /*15300*/  IMAD.WIDE R8, R217, 0x40, R8 ;  /* 0x00000040d9087825 */ /* 0x000fe200078e0208 */
        /* <DEDUP_REMOVED lines=15> */
[----:B------:R-:W-:-:S04]  /*15400*/  LEA R30, P1, R4, UR4, 0x1 ;  /* 0x00000004041e7c11 */ /* 0x000fc8000f8208ff */
        /* <DEDUP_REMOVED lines=12> */
.L_x_4827:
[----:B------:R-:W-:Y:S05]  /*154d0*/  BSYNC B1 ;  /* 0x0000000000017941 */ /* 0x000fea0003800000 */
.L_x_4826:
        /* <DEDUP_REMOVED lines=29> */
.L_x_4822:
[----:B------:R-:W-:Y:S05]  /*156b0*/  BSYNC B0 ;  /* 0x0000000000007941 */ /* 0x000fea0003800000 */
.L_x_4816:
[----:B------:R-:W-:Y:S02]  /*156c0*/  ULDC UR4, c[0x0][0xc14] ;  /* 0x0003050000047ab9 */ /* 0x000fe40000000800 */
[----:B----4-:R-:W-:-:S13]  /*156d0*/  ISETP.GE.AND P0, PT, R191, UR4, PT ;  /* 0x00000004bf007c0c */ /* 0x010fda000bf06270 */
[----:B------:R-:W-:Y:S05]  /*156e0*/  @!P0 BRA `(.L_x_4828) ;  /* 0xfffffeb800748947 */ /* 0x000fea000383ffff */
[----:B------:R-:W-:Y:S05]  /*156f0*/  BRA `(.L_x_4611) ;  /* 0x0000006800107947 */ /* 0x000fea0003800000 */
.L_x_4609:
[----:B------:R-:W-:-:S08]  /*15700*/  NOP ;  /* 0x0000000000007918 */ /* 0x000fd00000000000 */
[----:B------:R-:W0:-:S00]  /*15710*/  USETMAXREG.DEALLOC.CTAPOOL 0x18 ;  /* 0x00000018000079c8 */ /* 0x000e0000080e0500 */
[----:B0-----:R-:W-:-:S06]  /*15720*/  LOP3.LUT R0, R0, 0x3, RZ, 0xc0, !PT ;  /* 0x0000000300007812 */ /* 0x001fcc00078ec0ff */
[----:B------:R-:W0:Y:S02]  /*15730*/  SHFL.IDX PT, R0, R0, RZ, 0x1f ;  /* 0x00001fff00007589 */ /* 0x000e2400000e0000 */
[----:B0-----:R-:W-:-:S13]  /*15740*/  ISETP.NE.AND P0, PT, R0, RZ, PT ;  /* 0x000000ff0000720c */ /* 0x001fda0003f05270 */
[----:B------:R-:W-:Y:S05]  /*15750*/  @P0 BRA `(.L_x_4611) ;  /* 0x0000006400f80947 */ /* 0x000fea0003800000 */
        /* <DEDUP_REMOVED lines=54> */
.L_x_4833:
        /* <DEDUP_REMOVED lines=15> */
.L_x_4832:
[----:B------:R-:W-:Y:S05]  /*15bb0*/  BSYNC B0 ;  /* 0x0000000000007941 */ /* 0x000fea0003800000 */
.L_x_4831:
        /* <DEDUP_REMOVED lines=25> */
.L_x_4829:
[----:B------:R-:W-:-:S04]  /*15d50*/  IMAD.IADD R7, R5, 0x1, -R2 ;  /* 0x0000000105077824 */ /* 0x000fc800078e0a02 */
[----:B------:R-:W-:-:S05]  /*15d60*/  IMAD R2, R4, UR4, R7 ;  /* 0x0000000404027c24 */ /* 0x000fca000f8e0207 */
[----:B------:R-:W-:Y:S02]  /*15d70*/  ISETP.GT.AND P0, PT, R2, UR6, PT ;  /* 0x0000000602007c0c */ /* 0x000fe4000bf04270 */
[----:B------:R-:W0:Y:S11]  /*15d80*/  LDC.64 R2, c[0x0][0xc68] ;  /* 0x00031a00ff027b82 */ /* 0x000e360000000a00 */
[----:B------:R-:W-:-:S04]  /*15d90*/  VOTE.ANY R9, PT, !P0 ;  /* 0x0000000000097806 */ /* 0x000fc800040e0100 */
[----:B------:R-:W1:Y:S02]  /*15da0*/  POPC R5, R9 ;  /* 0x0000000900057309 */ /* 0x000e640000000000 */
[----:B-1----:R-:W-:-:S05]  /*15db0*/  IADD3 R19, R5, R6, RZ ;  /* 0x0000000605137210 */ /* 0x002fca0007ffe0ff */
        /* <DEDUP_REMOVED lines=13> */
.L_x_4834:
        /* <DEDUP_REMOVED lines=13> */
[----:B------:R-:W-:Y:S01]  /*15f60*/  @!P0 IMAD.IADD R4, R4, 0x1, -R11 ;  /* 0x0000000104048824 */ /* 0x000fe200078e0a0b */
[----:B------:R-:W-:-:S04]  /*15f70*/  @!P0 IADD3 R2, R2, 0x1, RZ ;  /* 0x0000000102028810 */ /* 0x000fc80007ffe0ff */
[----:B------:R-:W-:-:S13]  /*15f80*/  ISETP.GE.U32.AND P0, PT, R4, R11, PT ;  /* 0x0000000b0400720c */ /* 0x000fda0003f06070 */
[----:B------:R-:W-:Y:S01]  /*15f90*/  @P0 VIADD R2, R2, 0x1 ;  /* 0x0000000102020836 */ /* 0x000fe20000000000 */
[----:B------:R-:W-:-:S13]  /*15fa0*/  ISETP.GE.AND P0, PT, R3, RZ, PT ;  /* 0x000000ff0300720c */ /* 0x000fda0003f06270 */
[----:B------:R-:W-:Y:S01]  /*15fb0*/  @!P0 IMAD.MOV R2, RZ, RZ, -R2 ;  /* 0x000000ffff028224 */ /* 0x000fe200078e0a02 */
[----:B------:R-:W-:-:S13]  /*15fc0*/  ISETP.NE.AND P0, PT, R6, RZ, PT ;  /* 0x000000ff0600720c */ /* 0x000fda0003f05270 */
[----:B------:R-:W-:-:S05]  /*15fd0*/  @!P0 LOP3.LUT R2, RZ, R6, RZ, 0x33, !PT ;  /* 0x00000006ff028212 */ /* 0x000fca00078e33ff */
[----:B------:R-:W-:Y:S01]  /*15fe0*/  IMAD R4, R10, R2, RZ ;  /* 0x000000020a047224 */ /* 0x000fe200078e02ff */
[----:B------:R-:W-:-:S03]  /*15ff0*/  IADD3 R2, -R2, RZ, RZ ;  /* 0x000000ff02027210 */ /* 0x000fc60007ffe1ff */
        /* <DEDUP_REMOVED lines=33> */
.L_x_4830:
[----:B------:R-:W-:Y:S01]  /*16210*/  IMAD.MOV.U32 R17, RZ, RZ, RZ ;  /* 0x000000ffff117224 */ /* 0x000fe200078e00ff */
[----:B------:R-:W-:Y:S01]  /*16220*/  MOV R16, UR6 ;  /* 0x0000000600107c02 */ /* 0x000fe20008000f00 */
[----:B------:R-:W-:-:S07]  /*16230*/  IMAD.MOV.U32 R18, RZ, RZ, RZ ;  /* 0x000000ffff127224 */ /* 0x000fce00078e00ff */
.L_x_4835:
        /* <DEDUP_REMOVED lines=16> */
[----:B------:R-:W-:Y:S01]  /*16340*/  ULDC.64 UR40, c[0x0][0x198] ;  /* 0x0000660000287ab9 */ /* 0x000fe20000000a00 */
[----:B------:R-:W-:Y:S02]  /*16350*/  ULDC UR37, c[0x0][0xc] ;  /* 0x0000030000257ab9 */ /* 0x000fe40000000800 */
[----:B------:R1:W-:Y:S04]  /*16360*/  STL [R1+0xc], R0 ;  /* 0x00000c0001007387 */ /* 0x0003e80000100800 */
[----:B------:R1:W-:Y:S04]  /*16370*/  STL [R1+0x4], RZ ;  /* 0x000004ff01007387 */ /* 0x0003e80000100800 */
[----:B------:R1:W-:Y:S04]  /*16380*/  STL [R1], RZ ;  /* 0x000000ff01007387 */ /* 0x0003e80000100800 */
[----:B------:R1:W-:Y:S02]  /*16390*/  STL [R1+0x8], R0 ;  /* 0x0000080001007387 */ /* 0x0003e40000100800 */
.L_x_4936:
[----:B------:R-:W-:Y:S05]  /*163a0*/  YIELD ;  /* 0x0000000000007946 */ /* 0x000fea0003800000 */
[----:B------:R-:W-:Y:S01]  /*163b0*/  ULDC.64 UR4, c[0x0][0xa28] ;  /* 0x00028a0000047ab9 */ /* 0x000fe20000000a00 */
[----:B------:R-:W-:Y:S01]  /*163c0*/  IMAD.MOV.U32 R6, RZ, RZ, RZ ;  /* 0x000000ffff067224 */ /* 0x000fe200078e00ff */
[----:B------:R-:W-:Y:S01]  /*163d0*/  ISETP.NE.U32.AND P0, PT, RZ, UR4, PT ;  /* 0x00000004ff007c0c */ /* 0x000fe2000bf05070 */
[----:B-1----:R-:W-:Y:S01]  /*163e0*/  IMAD.MOV.U32 R0, RZ, RZ, RZ ;  /* 0x000000ffff007224 */ /* 0x002fe200078e00ff */
[----:B------:R-:W-:Y:S01]  /*163f0*/  ULDC.64 UR8, c[0x0][0xa08] ;  /* 0x0002820000087ab9 */ /* 0x000fe20000000a00 */
[----:B------:R-:W-:Y:S01]  /*16400*/  ULDC.64 UR10, c[0x0][0xa10] ;  /* 0x00028400000a7ab9 */ /* 0x000fe20000000a00 */
        /* <DEDUP_REMOVED lines=16> */
[----:B--2---:R1:W-:Y:S02]  /*16510*/  STL [R1+0x24], R0 ;  /* 0x0000240001007387 */ /* 0x0043e40000100800 */
[----:B-1----:R-:W-:Y:S01]  /*16520*/  MOV R0, UR4 ;  /* 0x0000000400007c02 */ /* 0x002fe20008000f00 */
[----:B------:R-:W-:-:S05]  /*16530*/  ULDC.64 UR4, c[0x0][0x3f8] ;  /* 0x0000fe0000047ab9 */ /* 0x000fca0000000a00 */
[----:B------:R1:W5:Y:S01]  /*16540*/  @P0 LDG.E R0, desc[UR42][R4.64] ;  /* 0x0000002a04000981 */ /* 0x000362000c1e1900 */
[----:B------:R-:W-:Y:S01]  /*16550*/  UISETP.NE.U32.AND UP0, UPT, UR4, URZ, UPT ;  /* 0x0000003f0400728c */ /* 0x000fe2000bf05070 */
[----:B------:R-:W-:Y:S01]  /*16560*/  ISETP.NE.U32.AND P1, PT, RZ, UR8, PT ;  /* 0x00000008ff007c0c */ /* 0x000fe2000bf25070 */
[----:B------:R-:W-:Y:S01]  /*16570*/  ULDC UR6, c[0x0][0x338] ;  /* 0x0000ce0000067ab9 */ /* 0x000fe20000000800 */
[----:B------:R-:W-:Y:S01]  /*16580*/  ULDC UR4, c[0x0][0x404] ;  /* 0x0001010000047ab9 */ /* 0x000fe20000000800 */
[----:B------:R-:W-:Y:S01]  /*16590*/  UISETP.NE.AND.EX UP0, UPT, UR5, URZ, UPT, UP0 ;  /* 0x0000003f0500728c */ /* 0x000fe2000bf05300 */
[----:B------:R-:W-:Y:S01]  /*165a0*/  ISETP.NE.AND.EX P3, PT, RZ, UR9, PT, P1 ;  /* 0x00000009ff007c0c */ /* 0x000fe2000bf65310 */
[----:B------:R-:W-:Y:S01]  /*165b0*/  IMAD.U32 R9, RZ, RZ, UR6 ;  /* 0x00000006ff097e24 */ /* 0x000fe2000f8e00ff */
[----:B------:R-:W-:Y:S01]  /*165c0*/  ULDC UR5, c[0x0][0x2e0] ;  /* 0x0000b80000057ab9 */ /* 0x000fe20000000800 */
[----:B------:R-:W-:Y:S01]  /*165d0*/  USEL UR4, UR4, 0x1, UP0 ;  /* 0x0000000104047887 */ /* 0x000fe20008000000 */
[----:B------:R-:W-:-:S03]  /*165e0*/  ISETP.NE.U32.AND P1, PT, RZ, UR10, PT ;  /* 0x0000000aff007c0c */ /* 0x000fc6000bf25070 */
[----:B------:R-:W-:Y:S01]  /*165f0*/  UIMAD UR4, UR4, UR5, URZ ;  /* 0x00000005040472a4 */ /* 0x000fe2000f8e023f */
[----:B------:R-:W-:-:S05]  /*16600*/  ISETP.NE.AND.EX P1, PT, RZ, UR11, PT, P1 ;  /* 0x0000000bff007c0c */ /* 0x000fca000bf25310 */
[----:B------:R-:W-:Y:S01]  /*16610*/  IMAD.U32 R7, RZ, RZ, UR4 ;  /* 0x00000004ff077e24 */ /* 0x000fe2000f8e00ff */
[----:B-1----:R-:W-:Y:S07]  /*16620*/  @P0 BRA `(.L_x_4837) ;  /* 0x0000000000100947 */ /* 0x002fee0003800000 */
[----:B------:R-:W-:Y:S05]  /*16630*/  @!P2 BRA `(.L_x_4837) ;  /* 0x00000000000ca947 */ /* 0x000fea0003800000 */
[----:B------:R-:W2:Y:S04]  /*16640*/  LDG.E R5, desc[UR42][R2.64] ;  /* 0x0000002a02057981 */ /* 0x000ea8000c1e1900 */
[----:B-----5:R-:W2:Y:S02]  /*16650*/  LDG.E R0, desc[UR42][R2.64+0x4] ;  /* 0x0000042a02007981 */ /* 0x020ea4000c1e1900 */
[----:B--2---:R-:W-:-:S07]  /*16660*/  IMAD.IADD R0, R0, 0x1, -R5 ;  /* 0x0000000100007824 */ /* 0x004fce00078e0a05 */
.L_x_4837:
[----:B------:R-:W1:Y:S01]  /*16670*/  LDC.64 R4, c[0x0][0xa08] ;  /* 0x00028200ff047b82 */ /* 0x000e620000000a00 */
[----:B------:R-:W-:Y:S01]  /*16680*/  IMAD.MOV.U32 R8, RZ, RZ, RZ ;  /* 0x000000ffff087224 */ /* 0x000fe200078e00ff */
[----:B------:R-:W-:-:S06]  /*16690*/  ULDC.64 UR4, c[0x0][0xa20] ;  /* 0x0002880000047ab9 */ /* 0x000fcc0000000a00 */
[----:B------:R-:W2:Y:S01]  /*166a0*/  LDC.64 R2, c[0x0][0xa10] ;  /* 0x00028400ff027b82 */ /* 0x000ea20000000a00 */
[----:B-1----:R-:W-:-:S05]  /*166b0*/  IMAD.WIDE R4, R19, 0x4, R4 ;  /* 0x0000000413047825 */ /* 0x002fca00078e0204 */
[----:B------:R-:W3:Y:S01]  /*166c0*/  @P3 LDG.E R8, desc[UR42][R4.64] ;  /* 0x0000002a04083981 */ /* 0x000ee2000c1e1900 */
[----:B------:R-:W-:Y:S02]  /*166d0*/  IMAD.MOV.U32 R10, RZ, RZ, RZ ;  /* 0x000000ffff0a7224 */ /* 0x000fe400078e00ff */
[----:B--2---:R-:W-:-:S05]  /*166e0*/  IMAD.WIDE R2, R19, 0x4, R2 ;  /* 0x0000000413027825 */ /* 0x004fca00078e0202 */
[----:B------:R1:W5:Y:S01]  /*166f0*/  @P1 LDG.E R10, desc[UR42][R2.64] ;  /* 0x0000002a020a1981 */ /* 0x000362000c1e1900 */
[----:B------:R-:W-:-:S04]  /*16700*/  ISETP.NE.U32.AND P0, PT, RZ, UR4, PT ;  /* 0x00000004ff007c0c */ /* 0x000fc8000bf05070 */
[----:B------:R-:W-:Y:S02]  /*16710*/  ISETP.NE.AND.EX P0, PT, RZ, UR5, PT, P0 ;  /* 0x00000005ff007c0c */ /* 0x000fe4000bf05300 */
[----:B---3-5:R-:W-:-:S05]  /*16720*/  IADD3 R8, R8, R6, RZ ;  /* 0x0000000608087210 */ /* 0x028fca0007ffe0ff */
[----:B------:R1:W-:Y:S06]  /*16730*/  STL [R1+0x10], R8 ;  /* 0x0000100801007387 */ /* 0x0003ec0000100800 */
[----:B------:R-:W-:Y:S05]  /*16740*/  @!P0 BRA `(.L_x_4838) ;  /* 0x0000000000108947 */ /* 0x000fea0003800000 */
[----:B------:R-:W2:Y:S02]  /*16750*/  LDC.64 R4, c[0x0][0xa20] ;  /* 0x00028800ff047b82 */ /* 0x000ea40000000a00 */
[----:B--2---:R-:W-:-:S05]  /*16760*/  IMAD.WIDE R4, R19, 0x4, R4 ;  /* 0x0000000413047825 */ /* 0x004fca00078e0204 */
[----:B------:R2:W5:Y:S01]  /*16770*/  LDG.E R7, desc[UR42][R4.64] ;  /* 0x0000002a04077981 */ /* 0x000562000c1e1900 */
[----:B------:R-:W-:Y:S05]  /*16780*/  BRA `(.L_x_4839) ;  /* 0x0000000000107947 */ /* 0x000fea0003800000 */
.L_x_4838:
[----:B------:R-:W-:Y:S05]  /*16790*/  @!P3 BRA `(.L_x_4839) ;  /* 0x00000000000cb947 */ /* 0x000fea0003800000 */
[----:B------:R-:W2:Y:S04]  /*167a0*/  LDG.E R7, desc[UR42][R4.64] ;  /* 0x0000002a04077981 */ /* 0x000ea8000c1e1900 */
[----:B------:R-:W2:Y:S02]  /*167b0*/  LDG.E R4, desc[UR42][R4.64+0x4] ;  /* 0x0000042a04047981 */ /* 0x000ea4000c1e1900 */
[----:B--2---:R-:W-:-:S07]  /*167c0*/  IMAD.IADD R7, R4, 0x1, -R7 ;  /* 0x0000000104077824 */ /* 0x004fce00078e0a07 */
.L_x_4839:
[----:B--2---:R-:W2:Y:S04]  /*167d0*/  @P1 LDG.E R4, desc[UR42][R2.64] ;  /* 0x0000002a02041981 */ /* 0x004ea8000c1e1900 */
[----:B------:R1:W2:Y:S02]  /*167e0*/  @P1 LDG.E R5, desc[UR42][R2.64+0x4] ;  /* 0x0000042a02051981 */ /* 0x0002a4000c1e1900 */
[----:B-1----:R-:W1:Y:S02]  /*167f0*/  LDC.64 R2, c[0x0][0x9e0] ;  /* 0x00027800ff027b82 */ /* 0x002e640000000a00 */
[----:B-1----:R-:W-:Y:S01]  /*16800*/  ISETP.GE.AND P2, PT, R3, 0x1, PT ;  /* 0x000000010300780c */ /* 0x002fe20003f46270 */
[----:B--2---:R-:W-:Y:S01]  /*16810*/  @P1 IMAD.IADD R9, R5, 0x1, -R4 ;  /* 0x0000000105091824 */ /* 0x004fe200078e0a04 */
[----:B------:R-:W-:Y:S01]  /*16820*/  LEA R4, R17, 0x40, 0x6 ;  /* 0x0000004011047811 */ /* 0x000fe200078e30ff */
[----:B-----5:R-:W-:-:S04]  /*16830*/  IMAD.IADD R5, R7, 0x1, -R6 ;  /* 0x0000000107057824 */ /* 0x020fc800078e0a06 */
[----:B------:R-:W-:-:S04]  /*16840*/  IMAD.IADD R8, R5, 0x1, R9 ;  /* 0x0000000105087824 */ /* 0x000fc800078e0209 */
[C---:B------:R-:W-:Y:S01]  /*16850*/  VIADD R20, R8.reuse, 0x3f ;  /* 0x0000003f08147836 */ /* 0x040fe20000000000 */
[----:B------:R-:W-:-:S04]  /*16860*/  IADD3 R4, R8, R4, -R0 ;  /* 0x0000000408047210 */ /* 0x000fc80007ffe800 */
[----:B------:R-:W-:Y:S02]  /*16870*/  SHF.R.S32.HI R7, RZ, 0x1f, R20 ;  /* 0x0000001fff077819 */ /* 0x000fe40000011414 */
[----:B------:R-:W-:Y:S02]  /*16880*/  IADD3 R2, R4, R2, RZ ;  /* 0x0000000204027210 */ /* 0x000fe40007ffe0ff */
[----:B------:R-:W-:-:S04]  /*16890*/  LEA.HI R20, R7, R20, RZ, 0x6 ;  /* 0x0000001407147211 */ /* 0x000fc800078f30ff */
[----:B------:R-:W-:Y:S01]  /*168a0*/  SHF.R.S32.HI R20, RZ, 0x6, R20 ;  /* 0x00000006ff147819 */ /* 0x000fe20000011414 */
[----:B------:R-:W-:Y:S06]  /*168b0*/  @!P2 BRA `(.L_x_4840) ;  /* 0x000000000048a947 */ /* 0x000fec0003800000 */
[C---:B------:R-:W-:Y:S01]  /*168c0*/  ISETP.GT.AND P0, PT, R4.reuse, RZ, PT ;  /* 0x000000ff0400720c */ /* 0x040fe20003f04270 */
[----:B------:R-:W-:Y:S01]  /*168d0*/  BSSY B0, `(.L_x_4841) ;  /* 0x000000e000007945 */ /* 0x000fe20003800000 */
[----:B------:R-:W-:-:S11]  /*168e0*/  VIADD R11, R4, 0xffffffff ;  /* 0xffffffff040b7836 */ /* 0x000fd60000000000 */
        /* <DEDUP_REMOVED lines=8> */
.L_x_4842:
[----:B------:R-:W-:-:S13]  /*16970*/  ISETP.NE.AND P0, PT, R3, 0x1, PT ;  /* 0x000000010300780c */ /* 0x000fda0003f05270 */
[----:B------:R-:W1:Y:S02]  /*16980*/  @P0 LDC.64 R6, c[0x0][0x9e8] ;  /* 0x00027a00ff060b82 */ /* 0x000e640000000a00 */
[----:B-1----:R-:W-:-:S05]  /*16990*/  @P0 IMAD.HI.U32 R6, R11, R6, RZ ;  /* 0x000000060b060227 */ /* 0x002fca00078e00ff */
[----:B------:R-:W-:-:S07]  /*169a0*/  @P0 SHF.R.U32.HI R11, RZ, R7, R6 ;  /* 0x00000007ff0b0219 */ /* 0x000fce0000011606 */
.L_x_4843:
[----:B------:R-:W-:Y:S05]  /*169b0*/  BSYNC B0 ;  /* 0x0000000000007941 */ /* 0x000fea0003800000 */
.L_x_4841:
[----:B------:R-:W-:-:S05]  /*169c0*/  IMAD R11, R11, R3, R3 ;  /* 0x000000030b0b7224 */ /* 0x000fca00078e0203 */
[----:B------:R-:W-:-:S07]  /*169d0*/  VIMNMX R2, R2, R11, PT ;  /* 0x0000000b02027248 */ /* 0x000fce0003fe0100 */
.L_x_4840:
        /* <DEDUP_REMOVED lines=15> */
.L_x_4846:
[----:B------:R-:W-:Y:S02]  /*16ad0*/  ISETP.NE.AND P0, PT, R3, 0x1, PT ;  /* 0x000000010300780c */ /* 0x000fe40003f05270 */
[----:B------:R-:W-:-:S11]  /*16ae0*/  MOV R11, R0 ;  /* 0x00000000000b7202 */ /* 0x000fd60000000f00 */
[----:B------:R-:W1:Y:S02]  /*16af0*/  @P0 LDC.64 R6, c[0x0][0x9e8] ;  /* 0x00027a00ff060b82 */ /* 0x000e640000000a00 */
[----:B-1----:R-:W-:-:S05]  /*16b00*/  @P0 IMAD.HI.U32 R6, R0, R6, RZ ;  /* 0x0000000600060227 */ /* 0x002fca00078e00ff */
[----:B------:R-:W-:-:S07]  /*16b10*/  @P0 SHF.R.U32.HI R11, RZ, R7, R6 ;  /* 0x00000007ff0b0219 */ /* 0x000fce0000011606 */
.L_x_4847:
[----:B------:R-:W-:Y:S05]  /*16b20*/  BSYNC B0 ;  /* 0x0000000000007941 */ /* 0x000fea0003800000 */
.L_x_4845:
[----:B------:R-:W-:-:S05]  /*16b30*/  IMAD R3, R11, R3, RZ ;  /* 0x000000030b037224 */ /* 0x000fca00078e02ff */
[----:B------:R-:W-:-:S07]  /*16b40*/  VIMNMX R8, R8, R3, !PT ;  /* 0x0000000308087248 */ /* 0x000fce0007fe0100 */
.L_x_4844:
[----:B------:R-:W-:Y:S01]  /*16b50*/  VIADD R2, R2, 0x3f ;  /* 0x0000003f02027836 */ /* 0x000fe20000000000 */
[----:B------:R-:W-:Y:S01]  /*16b60*/  BSSY B0, `(.L_x_4848) ;  /* 0x0000111000007945 */ /* 0x000fe20003800000 */
[----:B------:R-:W-:-:S03]  /*16b70*/  PLOP3.LUT P2, PT, PT, PT, PT, 0x80, 0x0 ;  /* 0x000000000000781c */ /* 0x000fc60003f4f070 */
[----:B------:R-:W-:-:S04]  /*16b80*/  SHF.R.S32.HI R3, RZ, 0x1f, R2 ;  /* 0x0000001fff037819 */ /* 0x000fc80000011402 */
[----:B------:R-:W-:Y:S02]  /*16b90*/  LEA.HI R3, R3, R2, RZ, 0x6 ;  /* 0x0000000203037211 */ /* 0x000fe400078f30ff */
[----:B------:R-:W-:Y:S02]  /*16ba0*/  SHF.R.S32.HI R2, RZ, 0x1f, R8 ;  /* 0x0000001fff027819 */ /* 0x000fe40000011408 */
[----:B------:R-:W-:Y:S02]  /*16bb0*/  SHF.R.S32.HI R3, RZ, 0x6, R3 ;  /* 0x00000006ff037819 */ /* 0x000fe40000011403 */
[----:B------:R-:W-:Y:S02]  /*16bc0*/  LEA.HI R2, R2, R8, RZ, 0x6 ;  /* 0x0000000802027211 */ /* 0x000fe400078f30ff */
[----:B------:R-:W-:Y:S02]  /*16bd0*/  VIMNMX R3, R20, R3, PT ;  /* 0x0000000314037248 */ /* 0x000fe40003fe0100 */
[----:B------:R-:W-:-:S03]  /*16be0*/  SHF.R.S32.HI R2, RZ, 0x6, R2 ;  /* 0x00000006ff027819 */ /* 0x000fc60000011402 */
[----:B------:R-:W-:Y:S01]  /*16bf0*/  IMAD R6, R3, 0x40, -R5 ;  /* 0x0000004003067824 */ /* 0x000fe200078e0a05 */
[----:B------:R-:W-:-:S04]  /*16c00*/  VIMNMX R2, RZ, R2, !PT ;  /* 0x00000002ff027248 */ /* 0x000fc80007fe0100 */
[----:B------:R-:W-:Y:S01]  /*16c10*/  VIMNMX R3, R6, R9, PT ;  /* 0x0000000906037248 */ /* 0x000fe20003fe0100 */
[----:B------:R-:W-:-:S05]  /*16c20*/  IMAD R2, R2, 0x40, -R5 ;  /* 0x0000004002027824 */ /* 0x000fca00078e0a05 */
[----:B------:R-:W-:-:S04]  /*16c30*/  VIMNMX R2, RZ, R2, !PT ;  /* 0x00000002ff027248 */ /* 0x000fc80007fe0100 */
[----:B------:R-:W-:Y:S02]  /*16c40*/  ISETP.GT.AND P0, PT, R3, R2, PT ;  /* 0x000000020300720c */ /* 0x000fe40003f04270 */
[----:B------:R-:W-:-:S11]  /*16c50*/  SHF.R.U32.HI R2, RZ, 0x6, R2 ;  /* 0x00000006ff027819 */ /* 0x000fd60000011602 */
[----:B------:R-:W-:-:S05]  /*16c60*/  @P0 VIADD R3, R3, 0x3f ;  /* 0x0000003f03030836 */ /* 0x000fca0000000000 */
[----:B------:R-:W-:-:S04]  /*16c70*/  @P0 SHF.R.S32.HI R6, RZ, 0x1f, R3 ;  /* 0x0000001fff060819 */ /* 0x000fc80000011403 */
[----:B------:R-:W-:Y:S01]  /*16c80*/  @P0 LEA.HI R6, R6, R3, RZ, 0x6 ;  /* 0x0000000306060211 */ /* 0x000fe200078f30ff */
[----:B------:R-:W-:-:S03]  /*16c90*/  IMAD.MOV.U32 R3, RZ, RZ, R2 ;  /* 0x000000ffff037224 */ /* 0x000fc600078e0002 */
[----:B------:R-:W-:-:S04]  /*16ca0*/  @P0 SHF.R.S32.HI R3, RZ, 0x6, R6 ;  /* 0x00000006ff030819 */ /* 0x000fc80000011406 */
[----:B------:R-:W-:-:S13]  /*16cb0*/  ISETP.GT.AND P0, PT, R3, R2, PT ;  /* 0x000000020300720c */ /* 0x000fda0003f04270 */
[----:B------:R-:W-:Y:S05]  /*16cc0*/  @!P0 BRA `(.L_x_4849) ;  /* 0x0000000c00e88947 */ /* 0x000fea0003800000 */
[----:B------:R-:W1:Y:S01]  /*16cd0*/  LDC R5, c[0x0][0x428] ;  /* 0x00010a00ff057b82 */ /* 0x000e620000000800 */
[----:B------:R-:W-:Y:S01]  /*16ce0*/  UMOV UR4, 0xffffffff ;  /* 0xffffffff00047882 */ /* 0x000fe20000000000 */
[----:B-1----:R-:W-:Y:S02]  /*16cf0*/  ISETP.NE.AND P0, PT, R5, 0x1, PT ;  /* 0x000000010500780c */ /* 0x002fe40003f05270 */
[----:B------:R-:W-:-:S11]  /*16d00*/  MOV R5, R18 ;  /* 0x0000001200057202 */ /* 0x000fd60000000f00 */
[----:B------:R-:W1:Y:S08]  /*16d10*/  @P0 LDC R7, c[0x0][0x42c] ;  /* 0x00010b00ff070b82 */ /* 0x000e700000000800 */
[----:B------:R-:W2:Y:S01]  /*16d20*/  @P0 LDC R6, c[0x0][0x430] ;  /* 0x00010c00ff060b82 */ /* 0x000ea20000000800 */
[----:B-1----:R-:W-:-:S05]  /*16d30*/  @P0 IMAD.HI.U32 R7, R18, R7, RZ ;  /* 0x0000000712070227 */ /* 0x002fca00078e00ff */
[----:B--2---:R-:W-:Y:S02]  /*16d40*/  @P0 SHF.R.U32.HI R5, RZ, R6, R7 ;  /* 0x00000006ff050219 */ /* 0x004fe40000011607 */
[----:B------:R-:W-:Y:S01]  /*16d50*/  SEL R6, R19, RZ, !P1 ;  /* 0x000000ff13067207 */ /* 0x000fe20004800000 */
[----:B------:R-:W-:Y:S06]  /*16d60*/  BRA.DIV UR4, `(.L_x_4850) ;  /* 0x00000062043c7947 */ /* 0x000fec000b800000 */
.L_x_5004:
[----:B------:R-:W-:-:S03]  /*16d70*/  UMOV UR4, 0xffffffff ;  /* 0xffffffff00047882 */ /* 0x000fc60000000000 */
[----:B------:R-:W-:Y:S05]  /*16d80*/  BRA.DIV UR4, `(.L_x_4851) ;  /* 0x0000006204687947 */ /* 0x000fea000b800000 */
[----:B------:R-:W-:-:S13]  /*16d90*/  ELECT P6, URZ, PT ;  /* 0x00000000003f782f */ /* 0x000fda00038c0000 */
.L_x_5007:
[----:B------:R-:W2:Y:S01]  /*16da0*/  LDL R7, [R1+0x20] ;  /* 0x0000200001077983 */ /* 0x000ea20000100800 */
[----:B------:R-:W-:Y:S01]  /*16db0*/  MOV R9, 0x400 ;  /* 0x0000040000097802 */ /* 0x000fe20000000f00 */
[----:B------:R-:W-:Y:S01]  /*16dc0*/  BSSY B1, `(.L_x_4852) ;  /* 0x000000a000017945 */ /* 0x000fe20003800000 */
[----:B--2---:R-:W-:-:S05]  /*16dd0*/  VIADD R8, R7, 0x1 ;  /* 0x0000000107087836 */ /* 0x004fca0000000000 */
[----:B------:R-:W-:-:S04]  /*16de0*/  LEA.HI R7, R8, R8, RZ, 0x1 ;  /* 0x0000000808077211 */ /* 0x000fc800078f08ff */
[----:B------:R-:W-:-:S05]  /*16df0*/  LOP3.LUT R7, R7, 0xfffffffe, RZ, 0xc0, !PT ;  /* 0xfffffffe07077812 */ /* 0x000fca00078ec0ff */
[----:B------:R-:W-:Y:S02]  /*16e00*/  IMAD.IADD R8, R8, 0x1, -R7 ;  /* 0x0000000108087824 */ /* 0x000fe400078e0a07 */
[----:B------:R-:W1:Y:S03]  /*16e10*/  S2R R7, SR_CgaCtaId ;  /* 0x0000000000077919 */ /* 0x000e660000008800 */
[----:B------:R-:W-:Y:S02]  /*16e20*/  SHF.L.U32 R8, R8, 0x1f, RZ ;  /* 0x0000001f08087819 */ /* 0x000fe400000006ff */
[----:B-1----:R-:W-:-:S04]  /*16e30*/  LEA R7, R7, R9, 0x18 ;  /* 0x0000000907077211 */ /* 0x002fc800078ec0ff */
[----:B------:R-:W1:Y:S02]  /*16e40*/  SYNCS.PHASECHK.TRANS64.TRYWAIT P0, [R7+URZ+0x28c20], R8 ;  /* 0x028c2008070075a7 */ /* 0x000e64000800017f */
[----:B-1----:R-:W-:Y:S05]  /*16e50*/  @!P0 BRA `(.L_x_4853) ;  /* 0x0000006000548947 */ /* 0x002fea0003800000 */
.L_x_5008:
[----:B------:R-:W-:Y:S05]  /*16e60*/  BSYNC B1 ;  /* 0x0000000000017941 */ /* 0x000fea0003800000 */
.L_x_4852:
[----:B------:R-:W-:Y:S04]  /*16e70*/  BSSY B1, `(.L_x_4854) ;  /* 0x0000061000017945 */ /* 0x000fe80003800000 */
[----:B------:R-:W-:Y:S05]  /*16e80*/  @!P6 BRA `(.L_x_4855) ;  /* 0x00000004007ce947 */ /* 0x000fea0003800000 */
[----:B------:R-:W1:Y:S04]  /*16e90*/  LDL R11, [R1+0x4] ;  /* 0x00000400010b7983 */ /* 0x000e680000100800 */
[----:B------:R-:W2:Y:S01]  /*16ea0*/  LDL R9, [R1+0xc] ;  /* 0x00000c0001097983 */ /* 0x000ea20000100800 */
[----:B-1----:R-:W-:Y:S01]  /*16eb0*/  IMAD R8, R11, 0x8, R7 ;  /* 0x000000080b087824 */ /* 0x002fe200078e0207 */
[----:B--2---:R-:W-:-:S04]  /*16ec0*/  SHF.L.U32 R11, R9, 0x1f, RZ ;  /* 0x0000001f090b7819 */ /* 0x004fc800000006ff */
[----:B------:R-:W1:Y:S02]  /*16ed0*/  SYNCS.PHASECHK.TRANS64.TRYWAIT P0, [R8+URZ+0x28ca0], R11 ;  /* 0x028ca00b080075a7 */ /* 0x000e64000800017f */
[----:B-1----:R-:W-:Y:S05]  /*16ee0*/  @!P0 BRA `(.L_x_4856) ;  /* 0x0000006000448947 */ /* 0x002fea0003800000 */
.L_x_5009:
        /* <DEDUP_REMOVED lines=11> */
.L_x_4857:
[----:B--2---:R-:W2:Y:S01]  /*16fa0*/  LDL R9, [R1+0x4] ;  /* 0x0000040001097983 */ /* 0x004ea20000100800 */
        /* <DEDUP_REMOVED lines=9> */
[----:B--2---:R-:W-:-:S05]  /*17040*/  IMAD R9, R9, 0x2000, R7 ;  /* 0x0000200009097824 */ /* 0x004fca00078e0207 */
[----:B------:R-:W-:Y:S02]  /*17050*/  R2UR UR8, R9 ;  /* 0x00000000090872ca */ /* 0x000fe400000e0000 */
[----:B------:R-:W-:-:S05]  /*17060*/  LEA R9, R3, R10, 0x6 ;  /* 0x0000000a03097211 */ /* 0x000fca00078e30ff */
[----:B------:R-:W-:-:S05]  /*17070*/  VIADD R9, R9, 0xffffffc0 ;  /* 0xffffffc009097836 */ /* 0x000fca0000000000 */
[----:B------:R-:W-:Y:S01]  /*17080*/  R2UR UR11, R9 ;  /* 0x00000000090b72ca */ /* 0x000fe200000e0000 */
[----:B------:R-:W-:-:S12]  /*17090*/  UIADD3 UR8, UR8, 0x22400, URZ ;  /* 0x0002240008087890 */ /* 0x000fd8000fffe03f */
[----:B------:R2:W-:Y:S01]  /*170a0*/  UTMALDG.4D [UR8], [UR4], desc[UR6] ;  /* 0x00000608040075b4 */ /* 0x0005e20008019000 */
[----:B------:R-:W3:Y:S02]  /*170b0*/  SYNCS.PHASECHK.TRANS64.TRYWAIT P0, [R8+URZ+0x28cc0], R11 ;  /* 0x028cc00b080075a7 */ /* 0x000ee4000800017f */
[----:B--23--:R-:W-:Y:S05]  /*170c0*/  @!P0 BRA `(.L_x_4858) ;  /* 0x0000005c00e08947 */ /* 0x00cfea0003800000 */
.L_x_5010:
        /* <DEDUP_REMOVED lines=8> */
.L_x_4859:
[----:B-12---:R-:W2:Y:S01]  /*17150*/  LDL R11, [R1+0x4] ;  /* 0x00000400010b7983 */ /* 0x006ea20000100800 */
        /* <DEDUP_REMOVED lines=50> */
.L_x_4855:
[----:B------:R-:W-:Y:S05]  /*17480*/  BSYNC B1 ;  /* 0x0000000000017941 */ /* 0x000fea0003800000 */
.L_x_4854:
[----:B-1----:R-:W2:Y:S04]  /*17490*/  LDL.LU R8, [R1+0x4] ;  /* 0x0000040001087983 */ /* 0x002ea80000300800 */
        /* <DEDUP_REMOVED lines=12> */
[C---:B------:R-:W-:Y:S01]  /*17560*/  LEA R8, R3.reuse, R10, 0x6 ;  /* 0x0000000a03087211 */ /* 0x040fe200078e30ff */
[----:B------:R-:W-:-:S04]  /*17570*/  VIADD R3, R3, 0xffffffff ;  /* 0xffffffff03037836 */ /* 0x000fc80000000000 */
[----:B------:R-:W-:-:S07]  /*17580*/  VIADD R8, R8, 0xffffff80 ;  /* 0xffffff8008087836 */ /* 0x000fce0000000000 */
.L_x_4866:
[----:B------:R-:W-:Y:S05]  /*17590*/  YIELD ;  /* 0x0000000000007946 */ /* 0x000fea0003800000 */
[----:B------:R-:W-:Y:S04]  /*175a0*/  BSSY B1, `(.L_x_4860) ;  /* 0x000005f000017945 */ /* 0x000fe80003800000 */
[----:B-1----:R-:W-:Y:S05]  /*175b0*/  @!P6 BRA `(.L_x_4861) ;  /* 0x000000040074e947 */ /* 0x002fea0003800000 */
[----:B------:R-:W2:Y:S04]  /*175c0*/  LDL R9, [R1+0x4] ;  /* 0x0000040001097983 */ /* 0x000ea80000100800 */
[----:B------:R-:W3:Y:S01]  /*175d0*/  LDL R10, [R1+0xc] ;  /* 0x00000c00010a7983 */ /* 0x000ee20000100800 */
[----:B--2---:R-:W-:Y:S01]  /*175e0*/  IMAD R9, R9, 0x8, R7 ;  /* 0x0000000809097824 */ /* 0x004fe200078e0207 */
[----:B---3--:R-:W-:-:S04]  /*175f0*/  SHF.L.U32 R10, R10, 0x1f, RZ ;  /* 0x0000001f0a0a7819 */ /* 0x008fc800000006ff */
[----:B------:R-:W1:Y:S02]  /*17600*/  SYNCS.PHASECHK.TRANS64.TRYWAIT P0, [R9+URZ+0x28ca0], R10 ;  /* 0x028ca00a090075a7 */ /* 0x000e64000800017f */
[----:B-1----:R-:W-:Y:S05]  /*17610*/  @!P0 BRA `(.L_x_4862) ;  /* 0x0000005800a08947 */ /* 0x002fea0003800000 */
.L_x_5011:
        /* <DEDUP_REMOVED lines=11> */
.L_x_4863:
[----:B--2---:R-:W2:Y:S01]  /*176d0*/  LDL R11, [R1+0x4] ;  /* 0x00000400010b7983 */ /* 0x004ea20000100800 */
        /* <DEDUP_REMOVED lines=10> */
[----:B--2---:R-:W-:-:S05]  /*17780*/  IMAD R11, R11, 0x2000, R7 ;  /* 0x000020000b0b7824 */ /* 0x004fca00078e0207 */
[----:B------:R-:W-:-:S13]  /*17790*/  R2UR UR8, R11 ;  /* 0x000000000b0872ca */ /* 0x000fda00000e0000 */
[----:B------:R-:W-:-:S09]  /*177a0*/  UIADD3 UR8, UR8, 0x22400, URZ ;  /* 0x0002240008087890 */ /* 0x000fd2000fffe03f */
[----:B------:R2:W-:Y:S01]  /*177b0*/  UTMALDG.4D [UR8], [UR4], desc[UR6] ;  /* 0x00000608040075b4 */ /* 0x0005e20008019000 */
[----:B------:R-:W3:Y:S02]  /*177c0*/  SYNCS.PHASECHK.TRANS64.TRYWAIT P1, [R9+URZ+0x28cc0], R10 ;  /* 0x028cc00a090075a7 */ /* 0x000ee4000802017f */
[----:B--23--:R-:W-:Y:S05]  /*177d0*/  @!P1 BRA `(.L_x_4864) ;  /* 0x0000005800449947 */ /* 0x00cfea0003800000 */
.L_x_5012:
        /* <DEDUP_REMOVED lines=8> */
.L_x_4865:
        /* <DEDUP_REMOVED lines=51> */
.L_x_4861:
[----:B------:R-:W-:Y:S05]  /*17b90*/  BSYNC B1 ;  /* 0x0000000000017941 */ /* 0x000fea0003800000 */
.L_x_4860:
        /* <DEDUP_REMOVED lines=13> */
.L_x_4849:
[----:B------:R-:W-:Y:S05]  /*17c70*/  BSYNC B0 ;  /* 0x0000000000007941 */ /* 0x000fea0003800000 */
.L_x_4848:
        /* <DEDUP_REMOVED lines=17> */
.L_x_4869:
[----:B------:R-:W-:-:S13]  /*17d90*/  ISETP.NE.AND P1, PT, R3, 0x1, PT ;  /* 0x000000010300780c */ /* 0x000fda0003f25270 */
[----:B------:R-:W2:Y:S02]  /*17da0*/  @P1 LDC.64 R4, c[0x0][0x9e8] ;  /* 0x00027a00ff041b82 */ /* 0x000ea40000000a00 */
[----:B--2---:R-:W-:-:S05]  /*17db0*/  @P1 IMAD.HI.U32 R4, R6, R4, RZ ;  /* 0x0000000406041227 */ /* 0x004fca00078e00ff */
[----:B------:R-:W-:-:S07]  /*17dc0*/  @P1 SHF.R.U32.HI R6, RZ, R5, R4 ;  /* 0x00000005ff061219 */ /* 0x000fce0000011604 */
.L_x_4870:
[----:B------:R-:W-:Y:S05]  /*17dd0*/  BSYNC B0 ;  /* 0x0000000000007941 */ /* 0x000fea0003800000 */
.L_x_4868:
[----:B------:R-:W-:-:S05]  /*17de0*/  IMAD R5, R6, R3, R3 ;  /* 0x0000000306057224 */ /* 0x000fca00078e0203 */
[----:B------:R-:W-:-:S07]  /*17df0*/  VIMNMX R2, R2, R5, PT ;  /* 0x0000000502027248 */ /* 0x000fce0003fe0100 */
.L_x_4867:
[----:B------:R-:W-:Y:S01]  /*17e00*/  VIADD R2, R2, 0x3f ;  /* 0x0000003f02027836 */ /* 0x000fe20000000000 */
[----:B------:R-:W-:-:S04]  /*17e10*/  ULDC UR4, c[0x0][0x9dc] ;  /* 0x0002770000047ab9 */ /* 0x000fc80000000800 */
[----:B------:R-:W-:-:S04]  /*17e20*/  SHF.R.S32.HI R5, RZ, 0x1f, R2 ;  /* 0x0000001fff057819 */ /* 0x000fc80000011402 */
[----:B------:R-:W-:Y:S01]  /*17e30*/  LEA.HI R5, R5, R2, RZ, 0x6 ;  /* 0x0000000205057211 */ /* 0x000fe200078f30ff */
[----:B------:R-:W-:-:S03]  /*17e40*/  VIADD R2, R0, -UR4 ;  /* 0x8000000400027c36 */ /* 0x000fc60008000000 */
[----:B------:R-:W-:-:S04]  /*17e50*/  SHF.R.S32.HI R5, RZ, 0x6, R5 ;  /* 0x00000006ff057819 */ /* 0x000fc80000011405 */
        /* <DEDUP_REMOVED lines=13> */
.L_x_4873:
[----:B------:R-:W-:-:S13]  /*17f30*/  ISETP.NE.AND P0, PT, R3, 0x1, PT ;  /* 0x000000010300780c */ /* 0x000fda0003f05270 */
[----:B------:R-:W3:Y:S02]  /*17f40*/  @P0 LDC.64 R4, c[0x0][0x9e8] ;  /* 0x00027a00ff040b82 */ /* 0x000ee40000000a00 */
[----:B---3--:R-:W-:-:S05]  /*17f50*/  @P0 IMAD.HI.U32 R4, R0, R4, RZ ;  /* 0x0000000400040227 */ /* 0x008fca00078e00ff */
[----:B------:R-:W-:-:S07]  /*17f60*/  @P0 SHF.R.U32.HI R0, RZ, R5, R4 ;  /* 0x00000005ff000219 */ /* 0x000fce0000011604 */
.L_x_4874:
[----:B------:R-:W-:Y:S05]  /*17f70*/  BSYNC B0 ;  /* 0x0000000000007941 */ /* 0x000fea0003800000 */
.L_x_4872:
[----:B------:R-:W-:-:S05]  /*17f80*/  IMAD R3, R0, R3, RZ ;  /* 0x0000000300037224 */ /* 0x000fca00078e02ff */
[----:B------:R-:W-:-:S07]  /*17f90*/  VIMNMX R2, R2, R3, !PT ;  /* 0x0000000302027248 */ /* 0x000fce0007fe0100 */
.L_x_4871:
[----:B------:R-:W-:Y:S01]  /*17fa0*/  SHF.R.S32.HI R3, RZ, 0x1f, R2 ;  /* 0x0000001fff037819 */ /* 0x000fe20000011402 */
[----:B------:R-:W-:Y:S03]  /*17fb0*/  BSSY B6, `(.L_x_4875) ;  /* 0x00002fd000067945 */ /* 0x000fe60003800000 */
[----:B------:R-:W-:-:S04]  /*17fc0*/  LEA.HI R3, R3, R2, RZ, 0x6 ;  /* 0x0000000203037211 */ /* 0x000fc800078f30ff */
[----:B------:R-:W-:-:S04]  /*17fd0*/  SHF.R.S32.HI R3, RZ, 0x6, R3 ;  /* 0x00000006ff037819 */ /* 0x000fc80000011403 */
        /* <DEDUP_REMOVED lines=11> */
[----:B------:R-:W3:Y:S08]  /*18090*/  FLO.U32 R0, UR4 ;  /* 0x0000000400007d00 */ /* 0x000ef000080e0000 */
        /* <DEDUP_REMOVED lines=9> */
.L_x_4876:
        /* <DEDUP_REMOVED lines=17> */
[----:B------:R-:W-:-:S02]  /*18240*/  IMAD.U32 R10, RZ, RZ, UR4 ;  /* 0x00000004ff0a7e24 */ /* 0x000fc4000f8e00ff */
[----:B-1----:R-:W-:Y:S02]  /*18250*/  IMAD.U32 R11, RZ, RZ, UR5 ;  /* 0x00000005ff0b7e24 */ /* 0x002fe4000f8e00ff */
[----:B------:R-:W-:Y:S02]  /*18260*/  IMAD.MOV.U32 R8, RZ, RZ, 0x70 ;  /* 0x00000070ff087424 */ /* 0x000fe400078e00ff */
[----:B0-----:R-:W-:-:S07]  /*18270*/  IMAD.MOV.U32 R13, RZ, RZ, RZ ;  /* 0x000000ffff0d7224 */ /* 0x001fce00078e00ff */
[----:B------:R-:W-:-:S07]  /*18280*/  LEPC R20, `(.L_x_4878) ;  /* 0x000000001014794e */ /* 0x000fce0000000000 */
[----:B---3--:R-:W-:Y:S05]  /*18290*/  CALL.ABS.NOINC R2 ;  /* 0x0000000002007343 */ /* 0x008fea0003c00000 */
.L_x_4878:
        /* <DEDUP_REMOVED lines=13> */
[----:B------:R-:W-:-:S02]  /*18370*/  IMAD.U32 R10, RZ, RZ, UR4 ;  /* 0x00000004ff0a7e24 */ /* 0x000fc4000f8e00ff */
[----:B-1----:R-:W-:Y:S02]  /*18380*/  IMAD.U32 R11, RZ, RZ, UR5 ;  /* 0x00000005ff0b7e24 */ /* 0x002fe4000f8e00ff */
[----:B------:R-:W-:Y:S02]  /*18390*/  IMAD.MOV.U32 R8, RZ, RZ, 0x70 ;  /* 0x00000070ff087424 */ /* 0x000fe400078e00ff */
[----:B------:R-:W-:Y:S02]  /*183a0*/  IMAD.MOV.U32 R12, RZ, RZ, 0x1 ;  /* 0x00000001ff0c7424 */ /* 0x000fe400078e00ff */
[----:B0--3--:R-:W-:-:S07]  /*183b0*/  IMAD.MOV.U32 R13, RZ, RZ, RZ ;  /* 0x000000ffff0d7224 */ /* 0x009fce00078e00ff */
[----:B------:R-:W-:-:S07]  /*183c0*/  LEPC R20, `(.L_x_4880) ;  /* 0x000000001014794e */ /* 0x000fce0000000000 */
[----:B----4-:R-:W-:Y:S05]  /*183d0*/  CALL.ABS.NOINC R2 ;  /* 0x0000000002007343 */ /* 0x010fea0003c00000 */
.L_x_4880:
        /* <DEDUP_REMOVED lines=16> */
.L_x_4879:
[----:B------:R-:W3:Y:S01]  /*184e0*/  LDL.LU R4, [R1+0x24] ;  /* 0x0000240001047983 */ /* 0x000ee20000300800 */
[----:B------:R-:W4:Y:S01]  /*184f0*/  LDC R0, c[0x0][0x428] ;  /* 0x00010a00ff007b82 */ /* 0x000f220000000800 */
        /* <DEDUP_REMOVED lines=12> */
[----:B------:R-:W0:Y:S01]  /*185c0*/  @P0 LDC.64 R2, c[0x0][0x9f8] ;  /* 0x00027e00ff020b82 */ /* 0x000e220000000a00 */
        /* <DEDUP_REMOVED lines=12> */
[----:B0-----:R-:W-:-:S09]  /*18690*/  SEL R2, R19, RZ, !P0 ;  /* 0x000000ff13027207 */ /* 0x001fd20004000000 */
.L_x_4881:
        /* <DEDUP_REMOVED lines=10> */
[----:B------:R-:W3:Y:S01]  /*18740*/  LDL R3, [R1+0x1c] ;  /* 0x00001c0001037983 */ /* 0x000ee20000100800 */
[----:B------:R-:W0:Y:S01]  /*18750*/  LDC.64 R20, c[0x0][0x3f8] ;  /* 0x0000fe00ff147b82 */ /* 0x000e220000000a00 */
[----:B------:R-:W-:Y:S02]  /*18760*/  ULDC.64 UR4, c[0x0][0xa08] ;  /* 0x0002820000047ab9 */ /* 0x000fe40000000a00 */
[----:B0-----:R-:W-:Y:S01]  /*18770*/  LOP3.LUT P0, RZ, R20, UR4, RZ, 0xfc, !PT ;  /* 0x0000000414ff7c12 */ /* 0x001fe2000f80fcff */
[----:B------:R-:W-:-:S03]  /*18780*/  UMOV UR4, 0xffffffff ;  /* 0xffffffff00047882 */ /* 0x000fc60000000000 */
[----:B------:R-:W-:-:S04]  /*18790*/  LOP3.LUT P0, RZ, R21, UR5, RZ, 0xfc, P0 ;  /* 0x0000000515ff7c12 */ /* 0x000fc8000800fcff */
[----:B--2--5:R-:W-:Y:S02]  /*187a0*/  SEL R6, R4, RZ, !P0 ;  /* 0x000000ff04067207 */ /* 0x024fe40004000000 */
[----:B---3--:R-:W-:Y:S01]  /*187b0*/  IADD3 R3, R3, -0x1, RZ ;  /* 0xffffffff03037810 */ /* 0x008fe20007ffe0ff */
[----:B------:R-:W-:Y:S06]  /*187c0*/  BRA.DIV UR4, `(.L_x_4882) ;  /* 0x0000004a045c7947 */ /* 0x000fec000b800000 */
.L_x_5015:
[----:B------:R-:W-:Y:S01]  /*187d0*/  UMOV UR4, 0xffffffff ;  /* 0xffffffff00047882 */ /* 0x000fe20000000000 */
[----:B------:R-:W-:Y:S02]  /*187e0*/  SHF.R.S32.HI R8, RZ, 0x1f, R4 ;  /* 0x0000001fff087819 */ /* 0x000fe40000011404 */
[----:B------:R-:W-:Y:S05]  /*187f0*/  BRA.DIV UR4, `(.L_x_4883) ;  /* 0x0000004a04847947 */ /* 0x000fea000b800000 */
[----:B------:R-:W-:-:S13]  /*18800*/  ELECT P6, URZ, PT ;  /* 0x00000000003f782f */ /* 0x000fda00038c0000 */
.L_x_5018:
[----:B------:R-:W-:Y:S05]  /*18810*/  @!P6 BRA `(.L_x_4884) ;  /* 0x0000000000fce947 */ /* 0x000fea0003800000 */
[----:B------:R-:W-:-:S04]  /*18820*/  ISETP.NE.U32.AND P0, PT, R20, RZ, PT ;  /* 0x000000ff1400720c */ /* 0x000fc80003f05070 */
[----:B------:R-:W-:-:S13]  /*18830*/  ISETP.NE.AND.EX P0, PT, R21, RZ, PT, P0 ;  /* 0x000000ff1500720c */ /* 0x000fda0003f05300 */
[----:B------:R-:W-:Y:S05]  /*18840*/  @!P0 BRA `(.L_x_4885) ;  /* 0x0000000000488947 */ /* 0x000fea0003800000 */
[----:B-1----:R-:W0:Y:S01]  /*18850*/  LDC R9, c[0x0][0x41c] ;  /* 0x00010700ff097b82 */ /* 0x002e220000000800 */
[----:B------:R-:W-:Y:S01]  /*18860*/  IMAD.MOV.U32 R5, RZ, RZ, R3 ;  /* 0x000000ffff057224 */ /* 0x000fe200078e0003 */
        /* <DEDUP_REMOVED lines=16> */
.L_x_4885:
[----:B------:R-:W2:Y:S01]  /*18970*/  LDL R5, [R1] ;  /* 0x0000000001057983 */ /* 0x000ea20000100800 */
[----:B-1----:R-:W-:-:S03]  /*18980*/  MOV R9, 0x400 ;  /* 0x0000040000097802 */ /* 0x002fc60000000f00 */
[----:B------:R-:W3:Y:S01]  /*18990*/  LDL R7, [R1+0x8] ;  /* 0x0000080001077983 */ /* 0x000ee20000100800 */
[----:B0-----:R-:W0:Y:S02]  /*189a0*/  S2R R10, SR_CgaCtaId ;  /* 0x00000000000a7919 */ /* 0x001e240000008800 */
[----:B0-----:R-:W-:-:S05]  /*189b0*/  LEA R9, R10, R9, 0x18 ;  /* 0x000000090a097211 */ /* 0x001fca00078ec0ff */
[----:B--2---:R-:W-:Y:S01]  /*189c0*/  IMAD R5, R5, 0x8, R9 ;  /* 0x0000000805057824 */ /* 0x004fe200078e0209 */
[----:B---3--:R-:W-:-:S04]  /*189d0*/  SHF.L.U32 R7, R7, 0x1f, RZ ;  /* 0x0000001f07077819 */ /* 0x008fc800000006ff */
[----:B------:R-:W0:Y:S02]  /*189e0*/  SYNCS.PHASECHK.TRANS64.TRYWAIT P0, [R5+URZ+0x28c40], R7 ;  /* 0x028c4007050075a7 */ /* 0x000e24000800017f */
[----:B0-----:R-:W-:Y:S05]  /*189f0*/  @!P0 BRA `(.L_x_4886) ;  /* 0x0000004800248947 */ /* 0x001fea0003800000 */
.L_x_5019:
        /* <DEDUP_REMOVED lines=11> */
.L_x_4887:
        /* <DEDUP_REMOVED lines=21> */
[----:B0-----:R-:W-:Y:S01]  /*18c00*/  NOP ;  /* 0x0000000000007918 */ /* 0x001fe20000000000 */
.L_x_4884:
[----:B------:R-:W2:Y:S01]  /*18c10*/  LDL.LU R10, [R1+0x20] ;  /* 0x00002000010a7983 */ /* 0x000ea20000300800 */
[----:B------:R-:W-:Y:S01]  /*18c20*/  MOV R7, 0x400 ;  /* 0x0000040000077802 */ /* 0x000fe20000000f00 */
[----:B------:R-:W-:Y:S05]  /*18c30*/  WARPSYNC.ALL ;  /* 0x0000000000007948 */ /* 0x000fea0003800000 */
[----:B-1----:R-:W0:Y:S01]  /*18c40*/  S2R R9, SR_CgaCtaId ;  /* 0x0000000000097919 */ /* 0x002e220000008800 */
        /* <DEDUP_REMOVED lines=26> */
.L_x_5020:
[----:B------:R-:W-:Y:S05]  /*18df0*/  BSYNC B0 ;  /* 0x0000000000007941 */ /* 0x000fea0003800000 */
.L_x_4888:
        /* <DEDUP_REMOVED lines=11> */
.L_x_5021:
        /* <DEDUP_REMOVED lines=11> */
.L_x_4893:
        /* <DEDUP_REMOVED lines=8> */
[----:B------:R-:W-:Y:S02]  /*18fe0*/  R2UR UR13, R6 ;  /* 0x00000000060d72ca */ /* 0x000fe400000e0000 */
        /* <DEDUP_REMOVED lines=48> */
.L_x_4891:
[----:B------:R-:W-:Y:S05]  /*192f0*/  BSYNC B0 ;  /* 0x0000000000007941 */ /* 0x000fea0003800000 */
.L_x_4890:
        /* <DEDUP_REMOVED lines=45> */
.L_x_4900:
[----:B------:R-:W2:Y:S01]  /*195d0*/  S2R R3, SR_CgaCtaId ;  /* 0x0000000000037919 */ /* 0x000ea20000008800 */
[----:B------:R-:W-:-:S04]  /*195e0*/  MOV R2, 0x400 ;  /* 0x0000040000027802 */ /* 0x000fc80000000f00 */
[----:B--2---:R-:W-:Y:S02]  /*195f0*/  LEA R2, R3, R2, 0x18 ;  /* 0x0000000203027211 */ /* 0x004fe400078ec0ff */
[----:B------:R-:W-:-:S03]  /*19600*/  SHF.L.U32 R3, R12, 0x1f, RZ ;  /* 0x0000001f0c037819 */ /* 0x000fc600000006ff */
[----:B------:R-:W-:-:S04]  /*19610*/  IMAD R2, R13, 0x8, R2 ;  /* 0x000000080d027824 */ /* 0x000fc800078e0202 */
[----:B------:R-:W2:Y:S02]  /*19620*/  SYNCS.PHASECHK.TRANS64.TRYWAIT P0, [R2+URZ+0x28c40], R3 ;  /* 0x028c4003020075a7 */ /* 0x000ea4000800017f */
[----:B--2---:R-:W-:Y:S05]  /*19630*/  @!P0 BRA `(.L_x_4901) ;  /* 0x0000003c005c8947 */ /* 0x004fea0003800000 */
.L_x_5022:
        /* <DEDUP_REMOVED lines=11> */
.L_x_4902:
[----:B---3--:R-:W3:Y:S01]  /*196f0*/  LDL R7, [R1] ;  /* 0x0000000001077983 */ /* 0x008ee20000100800 */
[----:B------:R-:W-:-:S03]  /*19700*/  MOV R11, 0x400 ;  /* 0x00000400000b7802 */ /* 0x000fc60000000f00 */
        /* <DEDUP_REMOVED lines=20> */
.L_x_5023:
        /* <DEDUP_REMOVED lines=8> */
.L_x_4904:
        /* <DEDUP_REMOVED lines=54> */
.L_x_4899:
[----:B------:R-:W-:Y:S05]  /*19c30*/  BSYNC B2 ;  /* 0x0000000000027941 */ /* 0x000fea0003800000 */
.L_x_4898:
[----:B------:R-:W2:Y:S02]  /*19c40*/  LDL R2, [R1+0x1c] ;  /* 0x00001c0001027983 */ /* 0x000ea40000100800 */
[----:B--2---:R-:W-:-:S07]  /*19c50*/  VIADD R5, R2, 0xfffffffd ;  /* 0xfffffffd02057836 */ /* 0x004fce0000000000 */
.L_x_4897:
[----:B------:R-:W-:Y:S05]  /*19c60*/  BSYNC B1 ;  /* 0x0000000000017941 */ /* 0x000fea0003800000 */
.L_x_4896:
[----:B------:R-:W2:Y:S01]  /*19c70*/  LDL.LU R2, [R1+0x1c] ;  /* 0x00001c0001027983 */ /* 0x000ea20000300800 */
[----:B------:R-:W-:Y:S01]  /*19c80*/  VIADD R9, R9, 0xfffffffe ;  /* 0xfffffffe09097836 */ /* 0x000fe20000000000 */
[----:B--2---:R-:W-:-:S04]  /*19c90*/  LOP3.LUT R2, RZ, R2, RZ, 0x33, !PT ;  /* 0x00000002ff027212 */ /* 0x004fc800078e33ff */
[----:B------:R-:W-:-:S13]  /*19ca0*/  ISETP.NE.AND P0, PT, R9, R2, PT ;  /* 0x000000020900720c */ /* 0x000fda0003f05270 */
[----:B------:R-:W-:Y:S05]  /*19cb0*/  @!P0 BRA `(.L_x_4895) ;  /* 0x0000001000408947 */ /* 0x000fea0003800000 */
.L_x_4919:
        /* <DEDUP_REMOVED lines=15> */
[----:B------:R-:W2:Y:S01]  /*19db0*/  LDC R6, c[0x0][0x41c] ;  /* 0x00010700ff067b82 */ /* 0x000ea20000000800 */
[----:B------:R-:W-:Y:S01]  /*19dc0*/  ULDC.64 UR6, c[0x0][0x408] ;  /* 0x0001020000067ab9 */ /* 0x000fe20000000a00 */
[----:B--2---:R-:W-:-:S13]  /*19dd0*/  ISETP.NE.AND P0, PT, R6, 0x1, PT ;  /* 0x000000010600780c */ /* 0x004fda0003f05270 */
[----:B------:R-:W0:Y:S02]  /*19de0*/  @P0 LDC.64 R2, c[0x0][0x420] ;  /* 0x00010800ff020b82 */ /* 0x000e240000000a00 */
[----:B0-----:R-:W-:-:S04]  /*19df0*/  @P0 IMAD.HI.U32 R12, R5, R2, RZ ;  /* 0x00000002050c0227 */ /* 0x001fc800078e00ff */
[----:B------:R-:W-:Y:S01]  /*19e00*/  IMAD.MOV.U32 R2, RZ, RZ, R5 ;  /* 0x000000ffff027224 */ /* 0x000fe200078e0005 */
[----:B------:R-:W-:-:S04]  /*19e10*/  @P0 SHF.R.U32.HI R2, RZ, R3, R12 ;  /* 0x00000003ff020219 */ /* 0x000fc8000001160c */
[--C-:B------:R-:W-:Y:S01]  /*19e20*/  SHF.R.S32.HI R3, RZ, 0x1f, R2.reuse ;  /* 0x0000001fff037819 */ /* 0x100fe20000011402 */
[----:B------:R-:W-:-:S04]  /*19e30*/  IMAD.MOV R11, RZ, RZ, -R2 ;  /* 0x000000ffff0b7224 */ /* 0x000fc800078e0a02 */
        /* <DEDUP_REMOVED lines=8> */
.L_x_4907:
[----:B------:R-:W3:Y:S01]  /*19ec0*/  S2R R3, SR_CgaCtaId ;  /* 0x0000000000037919 */ /* 0x000ee20000008800 */
[----:B------:R-:W-:-:S04]  /*19ed0*/  MOV R2, 0x400 ;  /* 0x0000040000027802 */ /* 0x000fc80000000f00 */
[----:B---3--:R-:W-:Y:S02]  /*19ee0*/  LEA R2, R3, R2, 0x18 ;  /* 0x0000000203027211 */ /* 0x008fe400078ec0ff */
[----:B------:R-:W-:-:S03]  /*19ef0*/  SHF.L.U32 R3, R9, 0x1f, RZ ;  /* 0x0000001f09037819 */ /* 0x000fc600000006ff */
[----:B------:R-:W-:-:S04]  /*19f00*/  IMAD R2, R10, 0x8, R2 ;  /* 0x000000080a027824 */ /* 0x000fc800078e0202 */
[----:B------:R-:W3:Y:S02]  /*19f10*/  SYNCS.PHASECHK.TRANS64.TRYWAIT P0, [R2+URZ+0x28c40], R3 ;  /* 0x028c4003020075a7 */ /* 0x000ee4000800017f */
[----:B---3--:R-:W-:Y:S05]  /*19f20*/  @!P0 BRA `(.L_x_4908) ;  /* 0x0000003400488947 */ /* 0x008fea0003800000 */
.L_x_5024:
        /* <DEDUP_REMOVED lines=11> */
.L_x_4909:
        /* <DEDUP_REMOVED lines=21> */
.L_x_5025:
        /* <DEDUP_REMOVED lines=8> */
.L_x_4911:
        /* <DEDUP_REMOVED lines=53> */
.L_x_4906:
[----:B------:R-:W-:Y:S05]  /*1a500*/  BSYNC B1 ;  /* 0x0000000000017941 */ /* 0x000fea0003800000 */
.L_x_4905:
[----:B------:R-:W-:Y:S01]  /*1a510*/  VIADD R10, R10, 0x1 ;  /* 0x000000010a0a7836 */ /* 0x000fe20000000000 */
[----:B------:R-:W-:Y:S04]  /*1a520*/  BSSY B1, `(.L_x_4912) ;  /* 0x0000085000017945 */ /* 0x000fe80003800000 */
[----:B------:R-:W-:-:S04]  /*1a530*/  ISETP.NE.AND P0, PT, R10, 0x2, PT ;  /* 0x000000020a00780c */ /* 0x000fc80003f05270 */
[----:B------:R-:W-:Y:S02]  /*1a540*/  SEL R2, RZ, 0x1, P0 ;  /* 0x00000001ff027807 */ /* 0x000fe40000000000 */
[----:B0-----:R-:W-:Y:S02]  /*1a550*/  SEL R12, R10, RZ, P0 ;  /* 0x000000ff0a0c7207 */ /* 0x001fe40000000000 */
[----:B------:R-:W-:Y:S01]  /*1a560*/  LOP3.LUT R11, R9, R2, RZ, 0x3c, !PT ;  /* 0x00000002090b7212 */ /* 0x000fe200078e3cff */
[----:B------:R-:W-:-:S04]  /*1a570*/  VIADD R9, R5, 0xffffffff ;  /* 0xffffffff05097836 */ /* 0x000fc80000000000 */
[----:B------:R0:W-:Y:S04]  /*1a580*/  STL [R1+0x8], R11 ;  /* 0x0000080b01007387 */ /* 0x0001e80000100800 */
[----:B------:R0:W-:Y:S01]  /*1a590*/  STL [R1], R12 ;  /* 0x0000000c01007387 */ /* 0x0001e20000100800 */
[----:B------:R-:W-:Y:S05]  /*1a5a0*/  @!P6 BRA `(.L_x_4913) ;  /* 0x0000000400f0e947 */ /* 0x000fea0003800000 */
        /* <DEDUP_REMOVED lines=22> */
.L_x_4914:
[----:B------:R-:W3:Y:S01]  /*1a710*/  S2R R3, SR_CgaCtaId ;  /* 0x0000000000037919 */ /* 0x000ee20000008800 */
[----:B------:R-:W-:-:S04]  /*1a720*/  MOV R2, 0x400 ;  /* 0x0000040000027802 */ /* 0x000fc80000000f00 */
[----:B---3--:R-:W-:Y:S02]  /*1a730*/  LEA R2, R3, R2, 0x18 ;  /* 0x0000000203027211 */ /* 0x008fe400078ec0ff */
[----:B------:R-:W-:-:S03]  /*1a740*/  SHF.L.U32 R3, R11, 0x1f, RZ ;  /* 0x0000001f0b037819 */ /* 0x000fc600000006ff */
[----:B------:R-:W-:-:S04]  /*1a750*/  IMAD R2, R12, 0x8, R2 ;  /* 0x000000080c027824 */ /* 0x000fc800078e0202 */
[----:B------:R-:W3:Y:S02]  /*1a760*/  SYNCS.PHASECHK.TRANS64.TRYWAIT P0, [R2+URZ+0x28c40], R3 ;  /* 0x028c4003020075a7 */ /* 0x000ee4000800017f */
[----:B---3--:R-:W-:Y:S05]  /*1a770*/  @!P0 BRA `(.L_x_4915) ;  /* 0x0000002c005c8947 */ /* 0x008fea0003800000 */
.L_x_5026:
        /* <DEDUP_REMOVED lines=11> */
.L_x_4916:
[----:B--2---:R-:W2:Y:S01]  /*1a830*/  LDL R7, [R1] ;  /* 0x0000000001077983 */ /* 0x004ea20000100800 */
        /* <DEDUP_REMOVED lines=13> */
[----:B--2---:R-:W-:-:S04]  /*1a910*/  LEA R7, R7, R12, 0xd ;  /* 0x0000000c07077211 */ /* 0x004fc800078e68ff */
[----:B------:R-:W-:Y:S01]  /*1a920*/  R2UR UR8, R7 ;  /* 0x00000000070872ca */ /* 0x000fe200000e0000 */
[----:B----4-:R-:W-:-:S05]  /*1a930*/  IMAD R7, R10, 0x40, R11 ;  /* 0x000000400a077824 */ /* 0x010fca00078e020b */
[----:B------:R-:W-:-:S07]  /*1a940*/  R2UR UR11, R7 ;  /* 0x00000000070b72ca */ /* 0x000fce00000e0000 */
[----:B------:R-:W-:-:S09]  /*1a950*/  UIADD3 UR8, UR8, 0x22400, URZ ;  /* 0x0002240008087890 */ /* 0x000fd2000fffe03f */
[----:B------:R0:W-:Y:S01]  /*1a960*/  UTMALDG.4D [UR8], [UR4], desc[UR6] ;  /* 0x00000608040075b4 */ /* 0x0001e20008019000 */
[----:B------:R-:W2:Y:S02]  /*1a970*/  SYNCS.PHASECHK.TRANS64.TRYWAIT P1, [R2+URZ+0x28c60], R3 ;  /* 0x028c6003020075a7 */ /* 0x000ea4000802017f */
[----:B0-2---:R-:W-:Y:S05]  /*1a980*/  @!P1 BRA `(.L_x_4917) ;  /* 0x0000002800ec9947 */ /* 0x005fea0003800000 */
.L_x_5027:
        /* <DEDUP_REMOVED lines=8> */
.L_x_4918:
        /* <DEDUP_REMOVED lines=54> */
.L_x_4913:
[----:B------:R-:W-:Y:S05]  /*1ad70*/  BSYNC B1 ;  /* 0x0000000000017941 */ /* 0x000fea0003800000 */
.L_x_4912:
[----:B------:R-:W2:Y:S01]  /*1ad80*/  LDL R2, [R1+0x14] ;  /* 0x0000140001027983 */ /* 0x000ea20000100800 */
[----:B------:R-:W-:Y:S01]  /*1ad90*/  VIADD R5, R5, 0xfffffffe ;  /* 0xfffffffe05057836 */ /* 0x000fe20000000000 */
[----:B--2---:R-:W-:-:S13]  /*1ada0*/  ISETP.GT.AND P0, PT, R9, R2, PT ;  /* 0x000000020900720c */ /* 0x004fda0003f04270 */
[----:B------:R-:W-:Y:S05]  /*1adb0*/  @P0 BRA `(.L_x_4919) ;  /* 0xffffffec00c00947 */ /* 0x000fea000383ffff */
.L_x_4895:
[----:B------:R-:W-:Y:S05]  /*1adc0*/  BSYNC B0 ;  /* 0x0000000000007941 */ /* 0x000fea0003800000 */
.L_x_4894:
        /* <DEDUP_REMOVED lines=23> */
.L_x_4921:
[----:B------:R-:W-:Y:S05]  /*1af40*/  BSYNC B0 ;  /* 0x0000000000007941 */ /* 0x000fea0003800000 */
.L_x_4920:
[----:B--2---:R-:W2:Y:S02]  /*1af50*/  LDL.LU R2, [R1+0x8] ;  /* 0x0000080001027983 */ /* 0x004ea40000300800 */
[----:B--2---:R-:W-:-:S05]  /*1af60*/  LOP3.LUT R2, R2, R0, RZ, 0x3c, !PT ;  /* 0x0000000002027212 */ /* 0x004fca00078e3cff */
[----:B------:R2:W-:Y:S02]  /*1af70*/  STL [R1+0x8], R2 ;  /* 0x0000080201007387 */ /* 0x0005e40000100800 */
.L_x_4877:
[----:B------:R-:W-:Y:S05]  /*1af80*/  BSYNC B6 ;  /* 0x0000000000067941 */ /* 0x000fea0003800000 */
.L_x_4875:
[----:B------:R-:W-:-:S03]  /*1af90*/  UMOV UR4, 0xffffffff ;  /* 0xffffffff00047882 */ /* 0x000fc60000000000 */
[----:B------:R-:W-:Y:S05]  /*1afa0*/  BRA.DIV UR4, `(.L_x_4922) ;  /* 0x0000002604787947 */ /* 0x000fea000b800000 */
[----:B------:R3:W4:Y:S04]  /*1afb0*/  SHFL.IDX PT, R4, R16, RZ, 0x1f ;  /* 0x00001fff10047589 */ /* 0x00072800000e0000 */
[----:B------:R-:W0:Y:S02]  /*1afc0*/  SHFL.IDX PT, R16, R16, 0x1, 0x1f ;  /* 0x00201f0010107f89 */ /* 0x000e2400000e0000 */
.L_x_5031:
[----:B------:R-:W5:Y:S01]  /*1afd0*/  S2R R7, SR_TID.X ;  /* 0x0000000000077919 */ /* 0x000f620000002100 */
[----:B------:R-:W-:Y:S01]  /*1afe0*/  ULDC UR4, c[0x0][0xc14] ;  /* 0x0003050000047ab9 */ /* 0x000fe20000000800 */
[----:B------:R-:W-:Y:S01]  /*1aff0*/  BSSY B0, `(.L_x_4923) ;  /* 0x000000b000007945 */ /* 0x000fe20003800000 */
[----:B------:R-:W-:Y:S02]  /*1b000*/  IMAD.U32 R0, RZ, RZ, UR4 ;  /* 0x00000004ff007e24 */ /* 0x000fe4000f8e00ff */
[----:B------:R-:W-:Y:S01]  /*1b010*/  IMAD.MOV.U32 R17, RZ, RZ, RZ ;  /* 0x000000ffff117224 */ /* 0x000fe200078e00ff */
[----:B-----5:R-:W-:-:S04]  /*1b020*/  LOP3.LUT R7, R7, 0x1f, RZ, 0xc0, !PT ;  /* 0x0000001f07077812 */ /* 0x020fc800078ec0ff */
[C---:B------:R-:W-:Y:S02]  /*1b030*/  ISETP.NE.AND P0, PT, R7.reuse, 0x1f, PT ;  /* 0x0000001f0700780c */ /* 0x040fe40003f05270 */
[----:B------:R-:W-:-:S04]  /*1b040*/  IADD3 R5, R7, R19, RZ ;  /* 0x0000001307057210 */ /* 0x000fc80007ffe0ff */
[----:B------:R-:W-:-:S13]  /*1b050*/  ISETP.GE.OR P0, PT, R5, R0, !P0 ;  /* 0x000000000500720c */ /* 0x000fda0004706670 */
[----:B------:R-:W-:Y:S05]  /*1b060*/  @P0 BRA `(.L_x_4924) ;  /* 0x00000000000c0947 */ /* 0x000fea0003800000 */
[----:B--2---:R-:W2:Y:S02]  /*1b070*/  LDC.64 R2, c[0x0][0xc58] ;  /* 0x00031600ff027b82 */ /* 0x004ea40000000a00 */
[----:B--2---:R-:W-:-:S05]  /*1b080*/  IMAD.WIDE R2, R5, 0x4, R2 ;  /* 0x0000000405027825 */ /* 0x004fca00078e0202 */
[----:B------:R2:W5:Y:S02]  /*1b090*/  LDG.E R17, desc[UR42][R2.64] ;  /* 0x0000002a02117981 */ /* 0x000564000c1e1900 */
.L_x_4924:
[----:B------:R-:W-:Y:S05]  /*1b0a0*/  BSYNC B0 ;  /* 0x0000000000007941 */ /* 0x000fea0003800000 */
.L_x_4923:
        /* <DEDUP_REMOVED lines=11> */
[----:B--2---:R-:W-:-:S05]  /*1b160*/  IMAD.IADD R3, R13, 0x1, R14 ;  /* 0x000000010d037824 */ /* 0x004fca00078e020e */
        /* <DEDUP_REMOVED lines=11> */
.L_x_5039:
[----:B------:R-:W-:Y:S02]  /*1b220*/  ULDC UR4, c[0x0][0xc10] ;  /* 0x0003040000047ab9 */ /* 0x000fe40000000800 */
[----:B------:R-:W-:-:S04]  /*1b230*/  IMAD.U32 R5, RZ, RZ, UR4 ;  /* 0x00000004ff057e24 */ /* 0x000fc8000f8e00ff */
[----:B--2---:R-:W-:-:S04]  /*1b240*/  IMAD R3, R14, R5, RZ ;  /* 0x000000050e037224 */ /* 0x004fc800078e02ff */
[----:B---3--:R-:W-:-:S05]  /*1b250*/  IMAD.IADD R16, R16, 0x1, R3 ;  /* 0x0000000110107824 */ /* 0x008fca00078e0203 */
[----:B----4-:R-:W-:-:S13]  /*1b260*/  ISETP.GT.AND P0, PT, R16, R4, PT ;  /* 0x000000041000720c */ /* 0x010fda0003f04270 */
[----:B------:R-:W-:Y:S05]  /*1b270*/  @P0 BRA `(.L_x_4926) ;  /* 0x0000000000b40947 */ /* 0x000fea0003800000 */
[----:B------:R-:W2:Y:S02]  /*1b280*/  LDC R0, c[0x0][0xc14] ;  /* 0x00030500ff007b82 */ /* 0x000ea40000000800 */
.L_x_4931:
[----:B------:R-:W-:-:S05]  /*1b290*/  VIADD R19, R19, 0x1f ;  /* 0x0000001f13137836 */ /* 0x000fca0000000000 */
[----:B--2---:R-:W-:-:S13]  /*1b2a0*/  ISETP.GE.AND P0, PT, R19, R0, PT ;  /* 0x000000001300720c */ /* 0x004fda0003f06270 */
[----:B------:R-:W-:Y:S05]  /*1b2b0*/  @P0 BRA `(.L_x_4927) ;  /* 0x0000000400ec0947 */ /* 0x000fea0003800000 */
[----:B------:R-:W2:Y:S01]  /*1b2c0*/  S2R R6, SR_TID.X ;  /* 0x0000000000067919 */ /* 0x000ea20000002100 */
[----:B------:R-:W-:Y:S01]  /*1b2d0*/  BSSY B0, `(.L_x_4928) ;  /* 0x000000a000007945 */ /* 0x000fe20003800000 */
[----:B------:R-:W-:Y:S02]  /*1b2e0*/  MOV R17, RZ ;  /* 0x000000ff00117202 */ /* 0x000fe40000000f00 */
[----:B--2---:R-:W-:-:S04]  /*1b2f0*/  LOP3.LUT R6, R6, 0x1f, RZ, 0xc0, !PT ;  /* 0x0000001f06067812 */ /* 0x004fc800078ec0ff */
[C---:B------:R-:W-:Y:S01]  /*1b300*/  ISETP.NE.AND P1, PT, R6.reuse, 0x1f, PT ;  /* 0x0000001f0600780c */ /* 0x040fe20003f25270 */
[----:B------:R-:W-:-:S05]  /*1b310*/  IMAD.IADD R5, R6, 0x1, R19 ;  /* 0x0000000106057824 */ /* 0x000fca00078e0213 */
[----:B------:R-:W-:-:S13]  /*1b320*/  ISETP.GE.OR P0, PT, R5, R0, !P1 ;  /* 0x000000000500720c */ /* 0x000fda0004f06670 */
[----:B------:R-:W-:Y:S05]  /*1b330*/  @P0 BRA `(.L_x_4929) ;  /* 0x00000000000c0947 */ /* 0x000fea0003800000 */
[----:B0-----:R-:W0:Y:S02]  /*1b340*/  LDC.64 R2, c[0x0][0xc58] ;  /* 0x00031600ff027b82 */ /* 0x001e240000000a00 */
[----:B0-----:R-:W-:-:S05]  /*1b350*/  IMAD.WIDE R2, R5, 0x4, R2 ;  /* 0x0000000405027825 */ /* 0x001fca00078e0202 */
[----:B------:R2:W5:Y:S02]  /*1b360*/  LDG.E R17, desc[UR42][R2.64] ;  /* 0x0000002a02117981 */ /* 0x000564000c1e1900 */
.L_x_4929:
[----:B------:R-:W-:Y:S05]  /*1b370*/  BSYNC B0 ;  /* 0x0000000000007941 */ /* 0x000fea0003800000 */
.L_x_4928:
        /* <DEDUP_REMOVED lines=8> */
[----:B------:R-:W0:Y:S02]  /*1b400*/  SHFL.UP PT, R14, R13, 0x2, RZ ;  /* 0x044000000d0e7989 */ /* 0x000e2400000e00ff */
[----:B0-2---:R-:W-:Y:S02]  /*1b410*/  SEL R2, R14, RZ, P1 ;  /* 0x000000ff0e027207 */ /* 0x005fe40000800000 */
        /* <DEDUP_REMOVED lines=13> */
.L_x_5047:
[----:B------:R-:W-:Y:S02]  /*1b4f0*/  ULDC UR4, c[0x0][0xc10] ;  /* 0x0003040000047ab9 */ /* 0x000fe40000000800 */
[----:B------:R-:W-:-:S05]  /*1b500*/  MOV R5, UR4 ;  /* 0x0000000400057c02 */ /* 0x000fca0008000f00 */
[----:B--2---:R-:W-:-:S04]  /*1b510*/  IMAD R3, R14, R5, RZ ;  /* 0x000000050e037224 */ /* 0x004fc800078e02ff */
[----:B------:R-:W-:-:S05]  /*1b520*/  IMAD.IADD R16, R3, 0x1, R16 ;  /* 0x0000000103107824 */ /* 0x000fca00078e0210 */
[----:B------:R-:W-:-:S13]  /*1b530*/  ISETP.GT.AND P0, PT, R16, R4, PT ;  /* 0x000000041000720c */ /* 0x000fda0003f04270 */
[----:B------:R-:W-:Y:S05]  /*1b540*/  @!P0 BRA `(.L_x_4931) ;  /* 0xfffffffc00508947 */ /* 0x000fea000383ffff */
.L_x_4926:
        /* <DEDUP_REMOVED lines=8> */
.L_x_5051:
[----:B------:R-:W-:Y:S01]  /*1b5d0*/  ISETP.NE.AND P0, PT, R3, RZ, PT ;  /* 0x000000ff0300720c */ /* 0x000fe20003f05270 */
[----:B------:R-:W-:-:S12]  /*1b5e0*/  IMAD.MOV.U32 R7, RZ, RZ, RZ ;  /* 0x000000ffff077224 */ /* 0x000fd800078e00ff */
[----:B------:R-:W-:Y:S05]  /*1b5f0*/  @!P0 BRA `(.L_x_4933) ;  /* 0x0000000000108947 */ /* 0x000fea0003800000 */
[----:B------:R-:W-:Y:S01]  /*1b600*/  UMOV UR4, 0xffffffff ;  /* 0xffffffff00047882 */ /* 0x000fe20000000000 */
[----:B------:R-:W-:Y:S02]  /*1b610*/  VIADD R12, R6, 0xffffffff ;  /* 0xffffffff060c7836 */ /* 0x000fe40000000000 */
[----:B------:R-:W-:Y:S05]  /*1b620*/  BRA.DIV UR4, `(.L_x_4934) ;  /* 0x0000002a040c7947 */ /* 0x000fea000b800000 */
[----:B------:R4:W0:Y:S02]  /*1b630*/  SHFL.IDX PT, R7, R2, R12, 0x1f ;  /* 0x00001f0c02077589 */ /* 0x00082400000e0000 */
.L_x_4933:
[----:B0---4-:R-:W0:Y:S01]  /*1b640*/  LDC.64 R2, c[0x0][0xc68] ;  /* 0x00031a00ff027b82 */ /* 0x011e220000000a00 */
[----:B------:R-:W-:-:S04]  /*1b650*/  IMAD.IADD R19, R6, 0x1, R19 ;  /* 0x0000000106137824 */ /* 0x000fc800078e0213 */
[----:B0-----:R-:W-:-:S05]  /*1b660*/  IMAD.WIDE R2, R19, 0x4, R2 ;  /* 0x0000000413027825 */ /* 0x001fca00078e0202 */
[----:B------:R0:W2:Y:S01]  /*1b670*/  LDG.E R8, desc[UR42][R2.64] ;  /* 0x0000002a02087981 */ /* 0x0000a2000c1e1900 */
[----:B------:R-:W-:-:S04]  /*1b680*/  IMAD R16, R7, R5, R16 ;  /* 0x0000000507107224 */ /* 0x000fc800078e0210 */
[----:B------:R-:W-:Y:S02]  /*1b690*/  IMAD.IADD R7, R4, 0x1, -R16 ;  /* 0x0000000104077824 */ /* 0x000fe400078e0a10 */
[----:B0-----:R-:W-:Y:S02]  /*1b6a0*/  IMAD.MOV.U32 R2, RZ, RZ, RZ ;  /* 0x000000ffff027224 */ /* 0x001fe400078e00ff */
[----:B--23--:R-:W-:-:S05]  /*1b6b0*/  IMAD R6, R17, R8, RZ ;  /* 0x0000000811067224 */ /* 0x00cfca00078e02ff */
[-C--:B-1----:R-:W-:Y:S02]  /*1b6c0*/  IABS R9, R6.reuse ;  /* 0x0000000600097213 */ /* 0x082fe40000000000 */
[----:B------:R-:W-:Y:S02]  /*1b6d0*/  IABS R4, R6 ;  /* 0x0000000600047213 */ /* 0x000fe40000000000 */
[----:B------:R-:W0:Y:S03]  /*1b6e0*/  I2F.RP R10, R9 ;  /* 0x00000009000a7306 */ /* 0x000e260000209400 */
[----:B------:R-:W-:-:S05]  /*1b6f0*/  IMAD.MOV R4, RZ, RZ, -R4 ;  /* 0x000000ffff047224 */ /* 0x000fca00078e0a04 */
[----:B0-----:R-:W0:Y:S02]  /*1b700*/  MUFU.RCP R10, R10 ;  /* 0x0000000a000a7308 */ /* 0x001e240000001000 */
[----:B0-----:R-:W-:-:S06]  /*1b710*/  IADD3 R11, R10, 0xffffffe, RZ ;  /* 0x0ffffffe0a0b7810 */ /* 0x001fcc0007ffe0ff */
        /* <DEDUP_REMOVED lines=23> */
[----:B------:R-:W-:Y:S02]  /*1b890*/  IMAD.MOV.U32 R2, RZ, RZ, RZ ;  /* 0x000000ffff027224 */ /* 0x000fe400078e00ff */
[----:B------:R-:W-:Y:S01]  /*1b8a0*/  IMAD.IADD R4, R6, 0x1, R4 ;  /* 0x0000000106047824 */ /* 0x000fe200078e0204 */
[----:B------:R-:W-:-:S04]  /*1b8b0*/  IABS R8, R5 ;  /* 0x0000000500087213 */ /* 0x000fc80000000000 */
[----:B------:R-:W0:Y:S08]  /*1b8c0*/  I2F.RP R10, R8 ;  /* 0x00000008000a7306 */ /* 0x000e300000209400 */
[----:B0-----:R-:W0:Y:S02]  /*1b8d0*/  MUFU.RCP R10, R10 ;  /* 0x0000000a000a7308 */ /* 0x001e240000001000 */
[----:B0-----:R-:W-:-:S06]  /*1b8e0*/  VIADD R11, R10, 0xffffffe ;  /* 0x0ffffffe0a0b7836 */ /* 0x001fcc0000000000 */
[----:B------:R-:W0:Y:S02]  /*1b8f0*/  F2I.FTZ.U32.TRUNC.NTZ R3, R11 ;  /* 0x0000000b00037305 */ /* 0x000e24000021f000 */
[----:B0-----:R-:W-:-:S04]  /*1b900*/  IMAD.MOV R7, RZ, RZ, -R3 ;  /* 0x000000ffff077224 */ /* 0x001fc800078e0a03 */
[----:B------:R-:W-:-:S04]  /*1b910*/  IMAD R7, R7, R8, RZ ;  /* 0x0000000807077224 */ /* 0x000fc800078e02ff */
        /* <DEDUP_REMOVED lines=21> */
.L_x_4927:
[----:B------:R-:W-:Y:S01]  /*1ba70*/  UMOV UR4, URZ ;  /* 0x0000003f00047c82 */ /* 0x000fe20008000000 */
[----:B------:R-:W-:Y:S01]  /*1ba80*/  UMOV UR5, URZ ;  /* 0x0000003f00057c82 */ /* 0x000fe20008000000 */
[----:B------:R-:W-:Y:S01]  /*1ba90*/  ULDC UR6, c[0x0][0xc14] ;  /* 0x0003050000067ab9 */ /* 0x000fe20000000800 */
[----:B------:R-:W-:Y:S01]  /*1baa0*/  IMAD.MOV.U32 R16, RZ, RZ, R4 ;  /* 0x000000ffff107224 */ /* 0x000fe200078e0004 */
[----:B------:R-:W-:Y:S01]  /*1bab0*/  MOV R17, UR4 ;  /* 0x0000000400117c02 */ /* 0x000fe20008000f00 */
[----:B------:R-:W-:Y:S02]  /*1bac0*/  IMAD.U32 R18, RZ, RZ, UR5 ;  /* 0x00000005ff127e24 */ /* 0x000fe4000f8e00ff */
[----:B------:R-:W-:-:S07]  /*1bad0*/  IMAD.U32 R19, RZ, RZ, UR6 ;  /* 0x00000006ff137e24 */ /* 0x000fce000f8e00ff */
.L_x_4935:
        /* <DEDUP_REMOVED lines=12> */
.L_x_4836:
        /* <DEDUP_REMOVED lines=12> */
.L_x_5054:
[----:B------:R-:W-:Y:S05]  /*1bc60*/  BSYNC B0 ;  /* 0x0000000000007941 */ /* 0x000fea0003800000 */
.L_x_4937:
[----:B------:R-:W-:-:S03]  /*1bc70*/  UMOV UR4, 0xffffffff ;  /* 0xffffffff00047882 */ /* 0x000fc60000000000 */
[----:B------:R-:W-:Y:S05]  /*1bc80*/  BRA.DIV UR4, `(.L_x_4939) ;  /* 0x0000002204b07947 */ /* 0x000fea000b800000 */
[----:B------:R-:W2:Y:S02]  /*1bc90*/  S2R R2, SR_TID.X ;  /* 0x0000000000027919 */ /* 0x000ea40000002100 */
[----:B--2---:R-:W-:-:S04]  /*1bca0*/  SHF.R.U32.HI R2, RZ, 0x5, R2 ;  /* 0x00000005ff027819 */ /* 0x004fc80000011602 */
[----:B------:R-:W-:-:S05]  /*1bcb0*/  LOP3.LUT R2, R2, 0x3, RZ, 0xc0, !PT ;  /* 0x0000000302027812 */ /* 0x000fca00078ec0ff */
[----:B------:R2:W3:Y:S02]  /*1bcc0*/  SHFL.IDX PT, R14, R2, RZ, 0x1f ;  /* 0x00001fff020e7589 */ /* 0x0004e400000e0000 */
.L_x_5057:
[----:B---3--:R-:W-:-:S13]  /*1bcd0*/  ISETP.NE.AND P0, PT, R14, RZ, PT ;  /* 0x000000ff0e00720c */ /* 0x008fda0003f05270 */
[----:B------:R-:W-:Y:S05]  /*1bce0*/  @P0 BRA `(.L_x_4611) ;  /* 0x0000000000940947 */ /* 0x000fea0003800000 */
[----:B------:R-:W-:-:S03]  /*1bcf0*/  UMOV UR4, 0xffffffff ;  /* 0xffffffff00047882 */ /* 0x000fc60000000000 */
[----:B------:R-:W-:Y:S05]  /*1bd00*/  BRA.DIV UR4, `(.L_x_4940) ;  /* 0x0000002204c47947 */ /* 0x000fea000b800000 */
[----:B------:R-:W-:-:S13]  /*1bd10*/  ELECT P6, URZ, PT ;  /* 0x00000000003f782f */ /* 0x000fda00038c0000 */
.L_x_5060:
[----:B------:R-:W-:Y:S05]  /*1bd20*/  @!P6 BRA `(.L_x_4611) ;  /* 0x000000000084e947 */ /* 0x000fea0003800000 */
[----:B------:R-:W-:-:S06]  /*1bd30*/  ULOP3.LUT UR4, UR36, 0x2, URZ, 0xfc, !UPT ;  /* 0x0000000224047892 */ /* 0x000fcc000f8efc3f */
[----:B--2---:R-:W-:-:S05]  /*1bd40*/  IMAD.U32 R2, RZ, RZ, UR4 ;  /* 0x00000004ff027e24 */ /* 0x004fca000f8e00ff */
[----:B------:R-:W-:-:S13]  /*1bd50*/  ISETP.NE.AND P2, PT, R2, 0x3, PT ;  /* 0x000000030200780c */ /* 0x000fda0003f45270 */
[----:B------:R-:W-:Y:S05]  /*1bd60*/  @!P2 BRA `(.L_x_4941) ;  /* 0x000000000004a947 */ /* 0x000fea0003800000 */
[----:B------:R-:W-:Y:S01]  /*1bd70*/  BPT.TRAP 0x1 ;  /* 0x000000040000795c */ /* 0x000fe20000300000 */
.L_x_4941:
        /* <DEDUP_REMOVED lines=14> */
.L_x_5061:
[----:B------:R-:W2:Y:S02]  /*1be60*/  SYNCS.PHASECHK.TRANS64.TRYWAIT P0, [R7+URZ], R2 ;  /* 0x00000002070075a7 */ /* 0x000ea4000800017f */
[----:B--2---:R-:W-:Y:S05]  /*1be70*/  @!P0 BRA `(.L_x_4943) ;  /* 0x00000020009c8947 */ /* 0x004fea0003800000 */
.L_x_5062:
[----:B------:R-:W-:Y:S05]  /*1be80*/  @!P2 BRA `(.L_x_4944) ;  /* 0x000000000004a947 */ /* 0x000fea0003800000 */
[----:B------:R-:W-:Y:S01]  /*1be90*/  BPT.TRAP 0x1 ;  /* 0x000000040000795c */ /* 0x000fe20000300000 */
.L_x_4944:
[----:B------:R-:W3:Y:S01]  /*1bea0*/  LDL.LU R4, [R1] ;  /* 0x0000000001047983 */ /* 0x000ee20000300800 */
[----:B------:R-:W-:-:S04]  /*1beb0*/  VIADD R0, R0, 0x28c60 ;  /* 0x00028c6000007836 */ /* 0x000fc80000000000 */
[----:B---3--:R-:W-:-:S04]  /*1bec0*/  IMAD R4, R4, 0x8, R0 ;  /* 0x0000000804047824 */ /* 0x008fc800078e0200 */
[----:B------:R-:W3:Y:S02]  /*1bed0*/  SYNCS.PHASECHK.TRANS64.TRYWAIT P0, [R4+URZ], R5 ;  /* 0x00000005040075a7 */ /* 0x000ee4000800017f */
[----:B---3--:R-:W-:Y:S05]  /*1bee0*/  @!P0 BRA `(.L_x_4945) ;  /* 0x0000002000948947 */ /* 0x008fea0003800000 */
.L_x_5063:
[----:B------:R-:W-:-:S07]  /*1bef0*/  LEA R3, R3, R0, 0x3 ;  /* 0x0000000003037211 */ /* 0x000fce00078e18ff */
.L_x_4946:
[----:B----4-:R4:W0:Y:S02]  /*1bf00*/  SYNCS.PHASECHK.TRANS64.TRYWAIT P0, [R3+URZ], R2 ;  /* 0x00000002030075a7 */ /* 0x010824000800017f */
[----:B0-----:R-:W-:Y:S05]  /*1bf10*/  @!P0 NANOSLEEP.SYNCS 0x989680 ;  /* 0x009896800000895d */ /* 0x001fea0003900000 */
[----:B------:R-:W0:Y:S02]  /*1bf20*/  @!P0 SYNCS.PHASECHK.TRANS64 P0, [R3+URZ], R2 ;  /* 0x00000002030085a7 */ /* 0x000e24000800007f */
[----:B0-----:R-:W-:Y:S05]  /*1bf30*/  @!P0 BRA `(.L_x_4946) ;  /* 0xfffffffc00f08947 */ /* 0x001fea000383ffff */
.L_x_4611:
[----:B------:R-:W-:Y:S05]  /*1bf40*/  BSYNC B8 ;  /* 0x0000000000087941 */ /* 0x000fea0003800000 */
.L_x_4608:
[----:B------:R-:W-:Y:S05]  /*1bf50*/  EXIT ;  /* 0x000000000000794d */ /* 0x000fea0003800000 */
.L_x_4635:
[----:B0-----:R0:W1:Y:S02]  /*1bf60*/  SYNCS.PHASECHK.TRANS64.TRYWAIT P5, [R70+URZ+0x28c90], R77 ;  /* 0x028c904d460075a7 */ /* 0x00106400080a017f */
[----:B-1----:R-:W-:Y:S05]  /*1bf70*/  @!P5 NANOSLEEP.SYNCS 0x989680 ;  /* 0x009896800000d95d */ /* 0x002fea0003900000 */
[----:B------:R-:W1:Y:S02]  /*1bf80*/  @!P5 SYNCS.PHASECHK.TRANS64 P5, [R70+URZ+0x28c90], R77 ;  /* 0x028c904d4600d5a7 */ /* 0x000e6400080a007f */
[----:B-1----:R-:W-:Y:S05]  /*1bf90*/  @!P5 BRA `(.L_x_4635) ;  /* 0xfffffffc00f0d947 */ /* 0x002fea000383ffff */
[----:B------:R-:W-:Y:S05]  /*1bfa0*/  BRA `(.L_x_4947) ;  /* 0xfffffe68004c7947 */ /* 0x000fea000383ffff */
.L_x_4645:
[----:B0-----:R0:W1:Y:S02]  /*1bfb0*/  SYNCS.PHASECHK.TRANS64.TRYWAIT P5, [R70+URZ+0x28c90], R77 ;  /* 0x028c904d460075a7 */ /* 0x00106400080a017f */
[----:B-1----:R-:W-:Y:S05]  /*1bfc0*/  @!P5 NANOSLEEP.SYNCS 0x989680 ;  /* 0x009896800000d95d */ /* 0x002fea0003900000 */
[----:B------:R-:W1:Y:S02]  /*1bfd0*/  @!P5 SYNCS.PHASECHK.TRANS64 P5, [R70+URZ+0x28c90], R77 ;  /* 0x028c904d4600d5a7 */ /* 0x000e6400080a007f */
[----:B-1----:R-:W-:Y:S05]  /*1bfe0*/  @!P5 BRA `(.L_x_4645) ;  /* 0xfffffffc00f0d947 */ /* 0x002fea000383ffff */
[----:B------:R-:W-:Y:S05]  /*1bff0*/  BRA `(.L_x_4948) ;  /* 0xfffffe7000a87947 */ /* 0x000fea000383ffff */
.L_x_4650:
[----:B0-----:R0:W1:Y:S02]  /*1c000*/  SYNCS.PHASECHK.TRANS64.TRYWAIT P5, [R70+URZ+0x28c90], R77 ;  /* 0x028c904d460075a7 */ /* 0x00106400080a017f */
[----:B-1----:R-:W-:Y:S05]  /*1c010*/  @!P5 NANOSLEEP.SYNCS 0x989680 ;  /* 0x009896800000d95d */ /* 0x002fea0003900000 */
[----:B------:R-:W1:Y:S02]  /*1c020*/  @!P5 SYNCS.PHASECHK.TRANS64 P5, [R70+URZ+0x28c90], R77 ;  /* 0x028c904d4600d5a7 */ /* 0x000e6400080a007f */
[----:B-1----:R-:W-:Y:S05]  /*1c030*/  @!P5 BRA `(.L_x_4650) ;  /* 0xfffffffc00f0d947 */ /* 0x002fea000383ffff */
[----:B------:R-:W-:Y:S05]  /*1c040*/  BRA `(.L_x_4949) ;  /* 0xfffffe7800bc7947 */ /* 0x000fea000383ffff */
.L_x_4654:
[----:B--2---:R2:W4:Y:S02]  /*1c050*/  SYNCS.PHASECHK.TRANS64.TRYWAIT P0, [R70+URZ+0x28cb0], R77 ;  /* 0x028cb04d460075a7 */ /* 0x004524000800017f */
[----:B----4-:R-:W-:Y:S05]  /*1c060*/  @!P0 NANOSLEEP.SYNCS 0x989680 ;  /* 0x009896800000895d */ /* 0x010fea0003900000 */
[----:B------:R-:W4:Y:S02]  /*1c070*/  @!P0 SYNCS.PHASECHK.TRANS64 P0, [R70+URZ+0x28cb0], R77 ;  /* 0x028cb04d460085a7 */ /* 0x000f24000800007f */
[----:B----4-:R-:W-:Y:S05]  /*1c080*/  @!P0 BRA `(.L_x_4654) ;  /* 0xfffffffc00f08947 */ /* 0x010fea000383ffff */
[----:B------:R-:W-:Y:S05]  /*1c090*/  BRA `(.L_x_4950) ;  /* 0xfffffe7c00347947 */ /* 0x000fea000383ffff */
.L_x_4673:
[----:B0-----:R0:W1:Y:S02]  /*1c0a0*/  SYNCS.PHASECHK.TRANS64.TRYWAIT P1, [R152+URZ+0x28c50], R3 ;  /* 0x028c5003980075a7 */ /* 0x001064000802017f */
[----:B-1----:R-:W-:Y:S05]  /*1c0b0*/  @!P1 NANOSLEEP.SYNCS 0x989680 ;  /* 0x009896800000995d */ /* 0x002fea0003900000 */
[----:B------:R-:W1:Y:S02]  /*1c0c0*/  @!P1 SYNCS.PHASECHK.TRANS64 P1, [R152+URZ+0x28c50], R3 ;  /* 0x028c5003980095a7 */ /* 0x000e64000802007f */
[----:B-1----:R-:W-:Y:S05]  /*1c0d0*/  @!P1 BRA `(.L_x_4673) ;  /* 0xfffffffc00f09947 */ /* 0x002fea000383ffff */
[----:B------:R-:W-:Y:S05]  /*1c0e0*/  BRA `(.L_x_4951) ;  /* 0xfffffe8c00207947 */ /* 0x000fea000383ffff */
.L_x_4680:
[----:B-1----:R1:W2:Y:S02]  /*1c0f0*/  SYNCS.PHASECHK.TRANS64.TRYWAIT P2, [R0+URZ+0x28c50], R5 ;  /* 0x028c5005000075a7 */ /* 0x0022a4000804017f */
[----:B--2---:R-:W-:Y:S05]  /*1c100*/  @!P2 NANOSLEEP.SYNCS 0x989680 ;  /* 0x009896800000a95d */ /* 0x004fea0003900000 */
[----:B------:R-:W2:Y:S02]  /*1c110*/  @!P2 SYNCS.PHASECHK.TRANS64 P2, [R0+URZ+0x28c50], R5 ;  /* 0x028c50050000a5a7 */ /* 0x000ea4000804007f */
[----:B--2---:R-:W-:Y:S05]  /*1c120*/  @!P2 BRA `(.L_x_4680) ;  /* 0xfffffffc00f0a947 */ /* 0x004fea000383ffff */
[----:B------:R-:W-:Y:S05]  /*1c130*/  BRA `(.L_x_4679) ;  /* 0xfffffe9800487947 */ /* 0x000fea000383ffff */
.L_x_4705:
[----:B------:R-:W-:Y:S01]  /*1c140*/  BSSY B1, `(.L_x_4952) ;  /* 0x0000008000017945 */ /* 0x000fe20003800000 */
[----:B------:R-:W-:Y:S02]  /*1c150*/  IMAD.MOV.U32 R13, RZ, RZ, R5 ;  /* 0x000000ffff0d7224 */ /* 0x000fe400078e0005 */
[----:B------:R-:W-:Y:S02]  /*1c160*/  IMAD.MOV.U32 R12, RZ, RZ, RZ ;  /* 0x000000ffff0c7224 */ /* 0x000fe400078e00ff */
[----:B------:R-:W-:Y:S02]  /*1c170*/  IMAD.MOV.U32 R11, RZ, RZ, 0x1c1f ;  /* 0x00001c1fff0b7424 */ /* 0x000fe400078e00ff */
[----:B------:R-:W-:-:S07]  /*1c180*/  IMAD.MOV.U32 R15, RZ, RZ, -0x1 ;  /* 0xffffffffff0f7424 */ /* 0x000fce00078e00ff */
[----:B-----5:R-:W-:Y:S05]  /*1c190*/  WARPSYNC.COLLECTIVE R15, `(.L_x_4953) ;  /* 0x000000000f087348 */ /* 0x020fea0003c00000 */
[----:B------:R0:W1:Y:S02]  /*1c1a0*/  SHFL.IDX P6, R14, R13, R12, R11 ;  /* 0x0000000c0d0e7389 */ /* 0x00006400000c000b */
[----:B01---5:R-:W-:Y:S01]  /*1c1b0*/  ENDCOLLECTIVE ;  /* 0x000000000000791b */ /* 0x023fe20003800000 */
.L_x_4953:
[----:B------:R-:W-:Y:S05]  /*1c1c0*/  BSYNC B1 ;  /* 0x0000000000017941 */ /* 0x000fea0003800000 */
.L_x_4952:
[----:B------:R-:W-:Y:S05]  /*1c1d0*/  BRA `(.L_x_4954) ;  /* 0xfffffeb800747947 */ /* 0x000fea000383ffff */
.L_x_4706:
[----:B------:R-:W-:Y:S01]  /*1c1e0*/  BSSY B1, `(.L_x_4955) ;  /* 0x0000008000017945 */ /* 0x000fe20003800000 */
[----:B------:R-:W-:Y:S01]  /*1c1f0*/  IMAD.MOV.U32 R13, RZ, RZ, R4 ;  /* 0x000000ffff0d7224 */ /* 0x000fe200078e0004 */
[----:B------:R-:W-:Y:S01]  /*1c200*/  MOV R12, RZ ;  /* 0x000000ff000c7202 */ /* 0x000fe20000000f00 */
[----:B------:R-:W-:Y:S02]  /*1c210*/  IMAD.MOV.U32 R11, RZ, RZ, 0x1c1f ;  /* 0x00001c1fff0b7424 */ /* 0x000fe400078e00ff */
[----:B------:R-:W-:-:S07]  /*1c220*/  IMAD.MOV.U32 R15, RZ, RZ, -0x1 ;  /* 0xffffffffff0f7424 */ /* 0x000fce00078e00ff */
[----:B-----5:R-:W-:Y:S05]  /*1c230*/  WARPSYNC.COLLECTIVE R15, `(.L_x_4956) ;  /* 0x000000000f087348 */ /* 0x020fea0003c00000 */
[----:B------:R0:W1:Y:S02]  /*1c240*/  SHFL.IDX P6, R14, R13, R12, R11 ;  /* 0x0000000c0d0e7389 */ /* 0x00006400000c000b */
[----:B01---5:R-:W-:Y:S01]  /*1c250*/  ENDCOLLECTIVE ;  /* 0x000000000000791b */ /* 0x023fe20003800000 */
.L_x_4956:
[----:B------:R-:W-:Y:S05]  /*1c260*/  BSYNC B1 ;  /* 0x0000000000017941 */ /* 0x000fea0003800000 */
.L_x_4955:
[----:B------:R-:W-:Y:S05]  /*1c270*/  BRA `(.L_x_4957) ;  /* 0xfffffeb800547947 */ /* 0x000fea000383ffff */
.L_x_4707:
[----:B------:R-:W-:Y:S01]  /*1c280*/  BSSY B1, `(.L_x_4958) ;  /* 0x0000008000017945 */ /* 0x000fe20003800000 */
[----:B------:R-:W-:Y:S01]  /*1c290*/  IMAD.MOV.U32 R13, RZ, RZ, R3 ;  /* 0x000000ffff0d7224 */ /* 0x000fe200078e0003 */
[----:B------:R-:W-:Y:S01]  /*1c2a0*/  MOV R15, 0xffffffff ;  /* 0xffffffff000f7802 */ /* 0x000fe20000000f00 */
[----:B------:R-:W-:Y:S02]  /*1c2b0*/  IMAD.MOV.U32 R12, RZ, RZ, RZ ;  /* 0x000000ffff0c7224 */ /* 0x000fe400078e00ff */
[----:B------:R-:W-:-:S07]  /*1c2c0*/  IMAD.MOV.U32 R11, RZ, RZ, 0x1c1f ;  /* 0x00001c1fff0b7424 */ /* 0x000fce00078e00ff */
[----:B-----5:R-:W-:Y:S05]  /*1c2d0*/  WARPSYNC.COLLECTIVE R15, `(.L_x_4959) ;  /* 0x000000000f087348 */ /* 0x020fea0003c00000 */
[----:B------:R0:W1:Y:S02]  /*1c2e0*/  SHFL.IDX P6, R14, R13, R12, R11 ;  /* 0x0000000c0d0e7389 */ /* 0x00006400000c000b */
[----:B01---5:R-:W-:Y:S01]  /*1c2f0*/  ENDCOLLECTIVE ;  /* 0x000000000000791b */ /* 0x023fe20003800000 */
.L_x_4959:
[----:B------:R-:W-:Y:S05]  /*1c300*/  BSYNC B1 ;  /* 0x0000000000017941 */ /* 0x000fea0003800000 */
.L_x_4958:
[----:B------:R-:W-:Y:S05]  /*1c310*/  BRA `(.L_x_4960) ;  /* 0xfffffeb800347947 */ /* 0x000fea000383ffff */
.L_x_4708:
        /* <DEDUP_REMOVED lines=8> */
.L_x_4962:
[----:B------:R-:W-:Y:S05]  /*1c3a0*/  BSYNC B1 ;  /* 0x0000000000017941 */ /* 0x000fea0003800000 */
.L_x_4961:
[----:B------:R-:W-:Y:S05]  /*1c3b0*/  BRA `(.L_x_4963) ;  /* 0xfffffeb800147947 */ /* 0x000fea000383ffff */
.L_x_4709:
[----:B------:R-:W-:Y:S01]  /*1c3c0*/  BSSY B1, `(.L_x_4964) ;  /* 0x0000008000017945 */ /* 0x000fe20003800000 */
[----:B------:R-:W-:Y:S01]  /*1c3d0*/  IMAD.MOV.U32 R13, RZ, RZ, R5 ;  /* 0x000000ffff0d7224 */ /* 0x000fe200078e0005 */
[----:B------:R-:W-:Y:S01]  /*1c3e0*/  MOV R12, 0x1 ;  /* 0x00000001000c7802 */ /* 0x000fe20000000f00 */
[----:B------:R-:W-:Y:S02]  /*1c3f0*/  IMAD.MOV.U32 R11, RZ, RZ, 0x1c1f ;  /* 0x00001c1fff0b7424 */ /* 0x000fe400078e00ff */
[----:B------:R-:W-:-:S07]  /*1c400*/  IMAD.MOV.U32 R15, RZ, RZ, -0x1 ;  /* 0xffffffffff0f7424 */ /* 0x000fce00078e00ff */
[----:B-----5:R-:W-:Y:S05]  /*1c410*/  WARPSYNC.COLLECTIVE R15, `(.L_x_4965) ;  /* 0x000000000f087348 */ /* 0x020fea0003c00000 */
[----:B------:R0:W1:Y:S02]  /*1c420*/  SHFL.IDX P6, R14, R13, R12, R11 ;  /* 0x0000000c0d0e7389 */ /* 0x00006400000c000b */
[----:B01---5:R-:W-:Y:S01]  /*1c430*/  ENDCOLLECTIVE ;  /* 0x000000000000791b */ /* 0x023fe20003800000 */
.L_x_4965:
[----:B------:R-:W-:Y:S05]  /*1c440*/  BSYNC B1 ;  /* 0x0000000000017941 */ /* 0x000fea0003800000 */
.L_x_4964:
[----:B------:R-:W-:Y:S05]  /*1c450*/  BRA `(.L_x_4966) ;  /* 0xfffffeb400f47947 */ /* 0x000fea000383ffff */
.L_x_4710:
[----:B------:R-:W-:Y:S01]  /*1c460*/  BSSY B1, `(.L_x_4967) ;  /* 0x0000008000017945 */ /* 0x000fe20003800000 */
[----:B------:R-:W-:Y:S01]  /*1c470*/  IMAD.MOV.U32 R13, RZ, RZ, R4 ;  /* 0x000000ffff0d7224 */ /* 0x000fe200078e0004 */
[----:B------:R-:W-:Y:S01]  /*1c480*/  MOV R15, 0xffffffff ;  /* 0xffffffff000f7802 */ /* 0x000fe20000000f00 */
[----:B------:R-:W-:Y:S02]  /*1c490*/  IMAD.MOV.U32 R12, RZ, RZ, 0x1 ;  /* 0x00000001ff0c7424 */ /* 0x000fe400078e00ff */
[----:B------:R-:W-:-:S07]  /*1c4a0*/  IMAD.MOV.U32 R11, RZ, RZ, 0x1c1f ;  /* 0x00001c1fff0b7424 */ /* 0x000fce00078e00ff */
[----:B-----5:R-:W-:Y:S05]  /*1c4b0*/  WARPSYNC.COLLECTIVE R15, `(.L_x_4968) ;  /* 0x000000000f087348 */ /* 0x020fea0003c00000 */
[----:B------:R0:W1:Y:S02]  /*1c4c0*/  SHFL.IDX P6, R14, R13, R12, R11 ;  /* 0x0000000c0d0e7389 */ /* 0x00006400000c000b */
[----:B01---5:R-:W-:Y:S01]  /*1c4d0*/  ENDCOLLECTIVE ;  /* 0x000000000000791b */ /* 0x023fe20003800000 */
.L_x_4968:
[----:B------:R-:W-:Y:S05]  /*1c4e0*/  BSYNC B1 ;  /* 0x0000000000017941 */ /* 0x000fea0003800000 */
.L_x_4967:
[----:B------:R-:W-:Y:S05]  /*1c4f0*/  BRA `(.L_x_4969) ;  /* 0xfffffeb400d47947 */ /* 0x000fea000383ffff */
.L_x_4711:
[----:B------:R-:W-:Y:S01]  /*1c500*/  BSSY B1, `(.L_x_4970) ;  /* 0x0000008000017945 */ /* 0x000fe20003800000 */
[----:B------:R-:W-:Y:S02]  /*1c510*/  IMAD.MOV.U32 R13, RZ, RZ, R3 ;  /* 0x000000ffff0d7224 */ /* 0x000fe400078e0003 */
[----:B------:R-:W-:Y:S02]  /*1c520*/  IMAD.MOV.U32 R12, RZ, RZ, 0x1 ;  /* 0x00000001ff0c7424 */ /* 0x000fe400078e00ff */
[----:B------:R-:W-:Y:S02]  /*1c530*/  IMAD.MOV.U32 R11, RZ, RZ, 0x1c1f ;  /* 0x00001c1fff0b7424 */ /* 0x000fe400078e00ff */
[----:B------:R-:W-:-:S07]  /*1c540*/  IMAD.MOV.U32 R15, RZ, RZ, -0x1 ;  /* 0xffffffffff0f7424 */ /* 0x000fce00078e00ff */
[----:B-----5:R-:W-:Y:S05]  /*1c550*/  WARPSYNC.COLLECTIVE R15, `(.L_x_4971) ;  /* 0x000000000f087348 */ /* 0x020fea0003c00000 */
[----:B------:R0:W1:Y:S02]  /*1c560*/  SHFL.IDX P6, R14, R13, R12, R11 ;  /* 0x0000000c0d0e7389 */ /* 0x00006400000c000b */
[----:B01---5:R-:W-:Y:S01]  /*1c570*/  ENDCOLLECTIVE ;  /* 0x000000000000791b */ /* 0x023fe20003800000 */
.L_x_4971:
[----:B------:R-:W-:Y:S05]  /*1c580*/  BSYNC B1 ;  /* 0x0000000000017941 */ /* 0x000fea0003800000 */
.L_x_4970:
[----:B------:R-:W-:Y:S05]  /*1c590*/  BRA `(.L_x_4972) ;  /* 0xfffffeb400b47947 */ /* 0x000fea000383ffff */
.L_x_4712:
        /* <DEDUP_REMOVED lines=8> */
.L_x_4974:
[----:B------:R-:W-:Y:S05]  /*1c620*/  BSYNC B1 ;  /* 0x0000000000017941 */ /* 0x000fea0003800000 */
.L_x_4973:
[----:B------:R-:W-:Y:S05]  /*1c630*/  BRA `(.L_x_4975) ;  /* 0xfffffeb400947947 */ /* 0x000fea000383ffff */
.L_x_4714:
[----:B0-----:R0:W1:Y:S02]  /*1c640*/  SYNCS.PHASECHK.TRANS64.TRYWAIT P2, [R2+URZ+0x28c00], R7 ;  /* 0x028c0007020075a7 */ /* 0x001064000804017f */
[----:B-1----:R-:W-:Y:S05]  /*1c650*/  @!P2 NANOSLEEP.SYNCS 0x989680 ;  /* 0x009896800000a95d */ /* 0x002fea0003900000 */
[----:B------:R-:W1:Y:S02]  /*1c660*/  @!P2 SYNCS.PHASECHK.TRANS64 P2, [R2+URZ+0x28c00], R7 ;  /* 0x028c00070200a5a7 */ /* 0x000e64000804007f */
[----:B-1----:R-:W-:Y:S05]  /*1c670*/  @!P2 BRA `(.L_x_4714) ;  /* 0xfffffffc00f0a947 */ /* 0x002fea000383ffff */
[----:B------:R-:W-:Y:S05]  /*1c680*/  BRA `(.L_x_4976) ;  /* 0xfffffeb8000c7947 */ /* 0x000fea000383ffff */
.L_x_4722:
        /* <DEDUP_REMOVED lines=8> */
.L_x_4978:
[----:B------:R-:W-:Y:S05]  /*1c710*/  BSYNC B1 ;  /* 0x0000000000017941 */ /* 0x000fea0003800000 */
.L_x_4977:
[----:B------:R-:W-:Y:S05]  /*1c720*/  BRA `(.L_x_4979) ;  /* 0xfffffec400e07947 */ /* 0x000fea000383ffff */
.L_x_4723:
        /* <DEDUP_REMOVED lines=8> */
.L_x_4981:
[----:B------:R-:W-:Y:S05]  /*1c7b0*/  BSYNC B1 ;  /* 0x0000000000017941 */ /* 0x000fea0003800000 */
.L_x_4980:
[----:B------:R-:W-:Y:S05]  /*1c7c0*/  BRA `(.L_x_4982) ;  /* 0xfffffec400c07947 */ /* 0x000fea000383ffff */
.L_x_4724:
        /* <DEDUP_REMOVED lines=8> */
.L_x_4984:
[----:B------:R-:W-:Y:S05]  /*1c850*/  BSYNC B1 ;  /* 0x0000000000017941 */ /* 0x000fea0003800000 */
.L_x_4983:
[----:B------:R-:W-:Y:S05]  /*1c860*/  BRA `(.L_x_4985) ;  /* 0xfffffec400a07947 */ /* 0x000fea000383ffff */
.L_x_4725:
        /* <DEDUP_REMOVED lines=8> */
.L_x_4987:
[----:B------:R-:W-:Y:S05]  /*1c8f0*/  BSYNC B1 ;  /* 0x0000000000017941 */ /* 0x000fea0003800000 */
.L_x_4986:
[----:B------:R-:W-:Y:S05]  /*1c900*/  BRA `(.L_x_4988) ;  /* 0xfffffec400807947 */ /* 0x000fea000383ffff */
.L_x_4726:
        /* <DEDUP_REMOVED lines=8> */
.L_x_4990:
[----:B------:R-:W-:Y:S05]  /*1c990*/  BSYNC B1 ;  /* 0x0000000000017941 */ /* 0x000fea0003800000 */
.L_x_4989:
[----:B------:R-:W-:Y:S05]  /*1c9a0*/  BRA `(.L_x_4991) ;  /* 0xfffffec400607947 */ /* 0x000fea000383ffff */
.L_x_4727:
        /* <DEDUP_REMOVED lines=8> */
.L_x_4993:
[----:B------:R-:W-:Y:S05]  /*1ca30*/  BSYNC B1 ;  /* 0x0000000000017941 */ /* 0x000fea0003800000 */
.L_x_4992:
[----:B------:R-:W-:Y:S05]  /*1ca40*/  BRA `(.L_x_4994) ;  /* 0xfffffec400447947 */ /* 0x000fea000383ffff */
.L_x_4728:
        /* <DEDUP_REMOVED lines=8> */
.L_x_4996:
[----:B------:R-:W-:Y:S05]  /*1cad0*/  BSYNC B1 ;  /* 0x0000000000017941 */ /* 0x000fea0003800000 */
.L_x_4995:
[----:B------:R-:W-:Y:S05]  /*1cae0*/  BRA `(.L_x_4997) ;  /* 0xfffffec400287947 */ /* 0x000fea000383ffff */
.L_x_4729:
        /* <DEDUP_REMOVED lines=8> */
.L_x_4999:
[----:B------:R-:W-:Y:S05]  /*1cb70*/  BSYNC B1 ;  /* 0x0000000000017941 */ /* 0x000fea0003800000 */
.L_x_4998:
[----:B------:R-:W-:Y:S05]  /*1cb80*/  BRA `(.L_x_5000) ;  /* 0xfffffec4000c7947 */ /* 0x000fea000383ffff */
.L_x_4731:
[----:B0-----:R0:W1:Y:S02]  /*1cb90*/  SYNCS.PHASECHK.TRANS64.TRYWAIT P2, [R2+URZ+0x28c00], R3 ;  /* 0x028c0003020075a7 */ /* 0x001064000804017f */
[----:B-1----:R-:W-:Y:S05]  /*1cba0*/  @!P2 NANOSLEEP.SYNCS 0x989680 ;  /* 0x009896800000a95d */ /* 0x002fea0003900000 */
[----:B------:R-:W1:Y:S02]  /*1cbb0*/  @!P2 SYNCS.PHASECHK.TRANS64 P2, [R2+URZ+0x28c00], R3 ;  /* 0x028c00030200a5a7 */ /* 0x000e64000804007f */
[----:B-1----:R-:W-:Y:S05]  /*1cbc0*/  @!P2 BRA `(.L_x_4731) ;  /* 0xfffffffc00f0a947 */ /* 0x002fea000383ffff */
[----:B------:R-:W-:Y:S05]  /*1cbd0*/  BRA `(.L_x_5001) ;  /* 0xfffffec400687947 */ /* 0x000fea000383ffff */
.L_x_4737:
[----:B---3--:R3:W4:Y:S02]  /*1cbe0*/  SYNCS.PHASECHK.TRANS64.TRYWAIT P2, [R14+URZ+0x28c30], R57 ;  /* 0x028c30390e0075a7 */ /* 0x008724000804017f */
[----:B----4-:R-:W-:Y:S05]  /*1cbf0*/  @!P2 NANOSLEEP.SYNCS 0x989680 ;  /* 0x009896800000a95d */ /* 0x010fea0003900000 */
[----:B------:R-:W4:Y:S02]  /*1cc00*/  @!P2 SYNCS.PHASECHK.TRANS64 P2, [R14+URZ+0x28c30], R57 ;  /* 0x028c30390e00a5a7 */ /* 0x000f24000804007f */
[----:B----4-:R-:W-:Y:S05]  /*1cc10*/  @!P2 BRA `(.L_x_4737) ;  /* 0xfffffffc00f0a947 */ /* 0x010fea000383ffff */
[----:B------:R-:W-:Y:S05]  /*1cc20*/  BRA `(.L_x_4736) ;  /* 0xfffffed000b47947 */ /* 0x000fea000383ffff */
.L_x_4750:
[----:B-1----:R1:W3:Y:S02]  /*1cc30*/  SYNCS.PHASECHK.TRANS64.TRYWAIT P2, [R14+URZ+0x28c50], R57 ;  /* 0x028c50390e0075a7 */ /* 0x0022e4000804017f */
[----:B---3--:R-:W-:Y:S05]  /*1cc40*/  @!P2 NANOSLEEP.SYNCS 0x989680 ;  /* 0x009896800000a95d */ /* 0x008fea0003900000 */
[----:B------:R-:W3:Y:S02]  /*1cc50*/  @!P2 SYNCS.PHASECHK.TRANS64 P2, [R14+URZ+0x28c50], R57 ;  /* 0x028c50390e00a5a7 */ /* 0x000ee4000804007f */
[----:B---3--:R-:W-:Y:S05]  /*1cc60*/  @!P2 BRA `(.L_x_4750) ;  /* 0xfffffffc00f0a947 */ /* 0x008fea000383ffff */
[----:B------:R-:W-:Y:S05]  /*1cc70*/  BRA `(.L_x_4749) ;  /* 0xfffffeec00787947 */ /* 0x000fea000383ffff */
.L_x_4762:
[----:B-1----:R1:W2:Y:S02]  /*1cc80*/  SYNCS.PHASECHK.TRANS64.TRYWAIT P2, [R212+URZ+0x28c30], R213 ;  /* 0x028c30d5d40075a7 */ /* 0x0022a4000804017f */
[----:B--2---:R-:W-:Y:S05]  /*1cc90*/  @!P2 NANOSLEEP.SYNCS 0x989680 ;  /* 0x009896800000a95d */ /* 0x004fea0003900000 */
[----:B------:R-:W2:Y:S02]  /*1cca0*/  @!P2 SYNCS.PHASECHK.TRANS64 P2, [R212+URZ+0x28c30], R213 ;  /* 0x028c30d5d400a5a7 */ /* 0x000ea4000804007f */
[----:B--2---:R-:W-:Y:S05]  /*1ccb0*/  @!P2 BRA `(.L_x_4762) ;  /* 0xfffffffc00f0a947 */ /* 0x004fea000383ffff */
[----:B------:R-:W-:Y:S05]  /*1ccc0*/  BRA `(.L_x_4761) ;  /* 0xfffffef000e87947 */ /* 0x000fea000383ffff */
.L_x_4775:
[----:B--2---:R2:W3:Y:S02]  /*1ccd0*/  SYNCS.PHASECHK.TRANS64.TRYWAIT P2, [R212+URZ+0x28c50], R213 ;  /* 0x028c50d5d40075a7 */ /* 0x0044e4000804017f */
[----:B---3--:R-:W-:Y:S05]  /*1cce0*/  @!P2 NANOSLEEP.SYNCS 0x989680 ;  /* 0x009896800000a95d */ /* 0x008fea0003900000 */
[----:B------:R-:W3:Y:S02]  /*1ccf0*/  @!P2 SYNCS.PHASECHK.TRANS64 P2, [R212+URZ+0x28c50], R213 ;  /* 0x028c50d5d400a5a7 */ /* 0x000ee4000804007f */
[----:B---3--:R-:W-:Y:S05]  /*1cd00*/  @!P2 BRA `(.L_x_4775) ;  /* 0xfffffffc00f0a947 */ /* 0x008fea000383ffff */
[----:B------:R-:W-:Y:S05]  /*1cd10*/  BRA `(.L_x_4774) ;  /* 0xffffff1000d87947 */ /* 0x000fea000383ffff */
.L_x_4788:
[----:B--2---:R2:W3:Y:S02]  /*1cd20*/  SYNCS.PHASECHK.TRANS64.TRYWAIT P3, [R204+URZ+0x28c30], R206 ;  /* 0x028c30cecc0075a7 */ /* 0x0044e4000806017f */
[----:B---3--:R-:W-:Y:S05]  /*1cd30*/  @!P3 NANOSLEEP.SYNCS 0x989680 ;  /* 0x009896800000b95d */ /* 0x008fea0003900000 */
[----:B------:R-:W3:Y:S02]  /*1cd40*/  @!P3 SYNCS.PHASECHK.TRANS64 P3, [R204+URZ+0x28c30], R206 ;  /* 0x028c30cecc00b5a7 */ /* 0x000ee4000806007f */
[----:B---3--:R-:W-:Y:S05]  /*1cd50*/  @!P3 BRA `(.L_x_4788) ;  /* 0xfffffffc00f0b947 */ /* 0x008fea000383ffff */
[----:B------:R-:W-:Y:S05]  /*1cd60*/  BRA `(.L_x_4787) ;  /* 0xffffff1800807947 */ /* 0x000fea000383ffff */
.L_x_4793:
[----:B-1----:R1:W4:Y:S02]  /*1cd70*/  SYNCS.PHASECHK.TRANS64.TRYWAIT P3, [R204+URZ+0x28c50], R206 ;  /* 0x028c50cecc0075a7 */ /* 0x002324000806017f */
[----:B----4-:R-:W-:Y:S05]  /*1cd80*/  @!P3 NANOSLEEP.SYNCS 0x989680 ;  /* 0x009896800000b95d */ /* 0x010fea0003900000 */
[----:B------:R-:W4:Y:S02]  /*1cd90*/  @!P3 SYNCS.PHASECHK.TRANS64 P3, [R204+URZ+0x28c50], R206 ;  /* 0x028c50cecc00b5a7 */ /* 0x000f24000806007f */
[----:B----4-:R-:W-:Y:S05]  /*1cda0*/  @!P3 BRA `(.L_x_4793) ;  /* 0xfffffffc00f0b947 */ /* 0x010fea000383ffff */
[----:B------:R-:W-:Y:S05]  /*1cdb0*/  BRA `(.L_x_4792) ;  /* 0xffffff2c00dc7947 */ /* 0x000fea000383ffff */
.L_x_4801:
[----:B---3--:R3:W4:Y:S02]  /*1cdc0*/  SYNCS.PHASECHK.TRANS64.TRYWAIT P2, [R206+URZ+0x28c30], R207 ;  /* 0x028c30cfce0075a7 */ /* 0x008724000804017f */
[----:B----4-:R-:W-:Y:S05]  /*1cdd0*/  @!P2 NANOSLEEP.SYNCS 0x989680 ;  /* 0x009896800000a95d */ /* 0x010fea0003900000 */
[----:B------:R-:W4:Y:S02]  /*1cde0*/  @!P2 SYNCS.PHASECHK.TRANS64 P2, [R206+URZ+0x28c30], R207 ;  /* 0x028c30cfce00a5a7 */ /* 0x000f24000804007f */
[----:B----4-:R-:W-:Y:S05]  /*1cdf0*/  @!P2 BRA `(.L_x_4801) ;  /* 0xfffffffc00f0a947 */ /* 0x010fea000383ffff */
[----:B------:R-:W-:Y:S05]  /*1ce00*/  BRA `(.L_x_4800) ;  /* 0xffffff3000f47947 */ /* 0x000fea000383ffff */
.L_x_4814:
[----:B-1----:R1:W2:Y:S02]  /*1ce10*/  SYNCS.PHASECHK.TRANS64.TRYWAIT P2, [R206+URZ+0x28c50], R207 ;  /* 0x028c50cfce0075a7 */ /* 0x0022a4000804017f */
[----:B--2---:R-:W-:Y:S05]  /*1ce20*/  @!P2 NANOSLEEP.SYNCS 0x989680 ;  /* 0x009896800000a95d */ /* 0x004fea0003900000 */
[----:B------:R-:W2:Y:S02]  /*1ce30*/  @!P2 SYNCS.PHASECHK.TRANS64 P2, [R206+URZ+0x28c50], R207 ;  /* 0x028c50cfce00a5a7 */ /* 0x000ea4000804007f */
[----:B--2---:R-:W-:Y:S05]  /*1ce40*/  @!P2 BRA `(.L_x_4814) ;  /* 0xfffffffc00f0a947 */ /* 0x004fea000383ffff */
[----:B------:R-:W-:Y:S05]  /*1ce50*/  BRA `(.L_x_4813) ;  /* 0xffffff5000ec7947 */ /* 0x000fea000383ffff */
.L_x_4850:
[----:B------:R-:W1:Y:S01]  /*1ce60*/  S2R R11, SR_TID.X ;  /* 0x00000000000b7919 */ /* 0x000e620000002100 */
[----:B------:R-:W-:Y:S01]  /*1ce70*/  BSSY B1, `(.L_x_5002) ;  /* 0x000000a000017945 */ /* 0x000fe20003800000 */
[----:B------:R-:W-:Y:S01]  /*1ce80*/  MOV R12, RZ ;  /* 0x000000ff000c7202 */ /* 0x000fe20000000f00 */
[----:B------:R-:W-:Y:S01]  /*1ce90*/  IMAD.MOV.U32 R15, RZ, RZ, -0x1 ;  /* 0xffffffffff0f7424 */ /* 0x000fe200078e00ff */
[----:B-1----:R-:W-:-:S04]  /*1cea0*/  SHF.R.U32.HI R11, RZ, 0x5, R11 ;  /* 0x00000005ff0b7819 */ /* 0x002fc8000001160b */
[----:B------:R-:W-:-:S05]  /*1ceb0*/  LOP3.LUT R11, R11, 0x3, RZ, 0xc0, !PT ;  /* 0x000000030b0b7812 */ /* 0x000fca00078ec0ff */
[----:B0-----:R-:W-:Y:S02]  /*1cec0*/  IMAD.MOV.U32 R13, RZ, RZ, R11 ;  /* 0x000000ffff0d7224 */ /* 0x001fe400078e000b */
[----:B------:R-:W-:-:S07]  /*1ced0*/  IMAD.MOV.U32 R11, RZ, RZ, 0x1f ;  /* 0x0000001fff0b7424 */ /* 0x000fce00078e00ff */
[----:B------:R-:W-:Y:S05]  /*1cee0*/  WARPSYNC.COLLECTIVE R15, `(.L_x_5003) ;  /* 0x000000000f087348 */ /* 0x000fea0003c00000 */
[----:B------:R0:W1:Y:S02]  /*1cef0*/  SHFL.IDX P6, R14, R13, R12, R11 ;  /* 0x0000000c0d0e7389 */ /* 0x00006400000c000b */
[----:B01----:R-:W-:Y:S01]  /*1cf00*/  ENDCOLLECTIVE ;  /* 0x000000000000791b */ /* 0x003fe20003800000 */
.L_x_5003:
[----:B------:R-:W-:Y:S05]  /*1cf10*/  BSYNC B1 ;  /* 0x0000000000017941 */ /* 0x000fea0003800000 */
.L_x_5002:
[----:B------:R-:W-:Y:S05]  /*1cf20*/  BRA `(.L_x_5004) ;  /* 0xffffff9c00907947 */ /* 0x000fea000383ffff */
.L_x_4851:
[----:B------:R-:W-:Y:S01]  /*1cf30*/  BSSY B1, `(.L_x_5005) ;  /* 0x0000006000017945 */ /* 0x000fe20003800000 */
[----:B------:R-:W-:-:S07]  /*1cf40*/  IMAD.MOV.U32 R15, RZ, RZ, -0x1 ;  /* 0xffffffffff0f7424 */ /* 0x000fce00078e00ff */
[----:B0-----:R-:W-:Y:S05]  /*1cf50*/  WARPSYNC.COLLECTIVE R15, `(.L_x_5006) ;  /* 0x000000000f0c7348 */ /* 0x001fea0003c00000 */
[----:B------:R-:W-:Y:S02]  /*1cf60*/  ELECT P6, UR62, PT ;  /* 0x00000000003e782f */ /* 0x000fe400038c0000 */
[----:B------:R-:W-:Y:S01]  /*1cf70*/  MOV R14, UR62 ;  /* 0x0000003e000e7c02 */ /* 0x000fe20008000f00 */
[----:B0-----:R-:W-:Y:S10]  /*1cf80*/  ENDCOLLECTIVE ;  /* 0x000000000000791b */ /* 0x001ff40003800000 */
.L_x_5006:
[----:B------:R-:W-:Y:S05]  /*1cf90*/  BSYNC B1 ;  /* 0x0000000000017941 */ /* 0x000fea0003800000 */
.L_x_5005:
[----:B------:R-:W-:Y:S05]  /*1cfa0*/  BRA `(.L_x_5007) ;  /* 0xffffff9c007c7947 */ /* 0x000fea000383ffff */
.L_x_4853:
[----:B-1----:R1:W2:Y:S02]  /*1cfb0*/  SYNCS.PHASECHK.TRANS64.TRYWAIT P0, [R7+URZ+0x28c20], R8 ;  /* 0x028c2008070075a7 */ /* 0x0022a4000800017f */
[----:B--2---:R-:W-:Y:S05]  /*1cfc0*/  @!P0 NANOSLEEP.SYNCS 0x989680 ;  /* 0x009896800000895d */ /* 0x004fea0003900000 */
[----:B------:R-:W2:Y:S02]  /*1cfd0*/  @!P0 SYNCS.PHASECHK.TRANS64 P0, [R7+URZ+0x28c20], R8 ;  /* 0x028c2008070085a7 */ /* 0x000ea4000800007f */
[----:B--2---:R-:W-:Y:S05]  /*1cfe0*/  @!P0 BRA `(.L_x_4853) ;  /* 0xfffffffc00f08947 */ /* 0x004fea000383ffff */
[----:B------:R-:W-:Y:S05]  /*1cff0*/  BRA `(.L_x_5008) ;  /* 0xffffff9c00987947 */ /* 0x000fea000383ffff */
.L_x_4856:
[----:B-1----:R1:W2:Y:S02]  /*1d000*/  SYNCS.PHASECHK.TRANS64.TRYWAIT P0, [R8+URZ+0x28ca0], R11 ;  /* 0x028ca00b080075a7 */ /* 0x0022a4000800017f */
[----:B--2---:R-:W-:Y:S05]  /*1d010*/  @!P0 NANOSLEEP.SYNCS 0x989680 ;  /* 0x009896800000895d */ /* 0x004fea0003900000 */
[----:B------:R-:W2:Y:S02]  /*1d020*/  @!P0 SYNCS.PHASECHK.TRANS64 P0, [R8+URZ+0x28ca0], R11 ;  /* 0x028ca00b080085a7 */ /* 0x000ea4000800007f */
[----:B--2---:R-:W-:Y:S05]  /*1d030*/  @!P0 BRA `(.L_x_4856) ;  /* 0xfffffffc00f08947 */ /* 0x004fea000383ffff */
[----:B------:R-:W-:Y:S05]  /*1d040*/  BRA `(.L_x_5009) ;  /* 0xffffff9c00a87947 */ /* 0x000fea000383ffff */
.L_x_4858:
[----:B--2---:R2:W3:Y:S02]  /*1d050*/  SYNCS.PHASECHK.TRANS64.TRYWAIT P0, [R8+URZ+0x28cc0], R11 ;  /* 0x028cc00b080075a7 */ /* 0x0044e4000800017f */
[----:B---3--:R-:W-:Y:S05]  /*1d060*/  @!P0 NANOSLEEP.SYNCS 0x989680 ;  /* 0x009896800000895d */ /* 0x008fea0003900000 */
[----:B------:R-:W3:Y:S02]  /*1d070*/  @!P0 SYNCS.PHASECHK.TRANS64 P0, [R8+URZ+0x28cc0], R11 ;  /* 0x028cc00b080085a7 */ /* 0x000ee4000800007f */
[----:B---3--:R-:W-:Y:S05]  /*1d080*/  @!P0 BRA `(.L_x_4858) ;  /* 0xfffffffc00f08947 */ /* 0x008fea000383ffff */
[----:B------:R-:W-:Y:S05]  /*1d090*/  BRA `(.L_x_5010) ;  /* 0xffffffa0000c7947 */ /* 0x000fea000383ffff */
.L_x_4862:
[----:B-1----:R1:W2:Y:S02]  /*1d0a0*/  SYNCS.PHASECHK.TRANS64.TRYWAIT P0, [R9+URZ+0x28ca0], R10 ;  /* 0x028ca00a090075a7 */ /* 0x0022a4000800017f */
[----:B--2---:R-:W-:Y:S05]  /*1d0b0*/  @!P0 NANOSLEEP.SYNCS 0x989680 ;  /* 0x009896800000895d */ /* 0x004fea0003900000 */
[----:B------:R-:W2:Y:S02]  /*1d0c0*/  @!P0 SYNCS.PHASECHK.TRANS64 P0, [R9+URZ+0x28ca0], R10 ;  /* 0x028ca00a090085a7 */ /* 0x000ea4000800007f */
[----:B--2---:R-:W-:Y:S05]  /*1d0d0*/  @!P0 BRA `(.L_x_4862) ;  /* 0xfffffffc00f08947 */ /* 0x004fea000383ffff */
[----:B------:R-:W-:Y:S05]  /*1d0e0*/  BRA `(.L_x_5011) ;  /* 0xffffffa4004c7947 */ /* 0x000fea000383ffff */
.L_x_4864:
[----:B--2---:R2:W3:Y:S02]  /*1d0f0*/  SYNCS.PHASECHK.TRANS64.TRYWAIT P1, [R9+URZ+0x28cc0], R10 ;  /* 0x028cc00a090075a7 */ /* 0x0044e4000802017f */
[----:B---3--:R-:W-:Y:S05]  /*1d100*/  @!P1 NANOSLEEP.SYNCS 0x989680 ;  /* 0x009896800000995d */ /* 0x008fea0003900000 */
[----:B------:R-:W3:Y:S02]  /*1d110*/  @!P1 SYNCS.PHASECHK.TRANS64 P1, [R9+URZ+0x28cc0], R10 ;  /* 0x028cc00a090095a7 */ /* 0x000ee4000802007f */
[----:B---3--:R-:W-:Y:S05]  /*1d120*/  @!P1 BRA `(.L_x_4864) ;  /* 0xfffffffc00f09947 */ /* 0x008fea000383ffff */
[----:B------:R-:W-:Y:S05]  /*1d130*/  BRA `(.L_x_5012) ;  /* 0xffffffa400a87947 */ /* 0x000fea000383ffff */
.L_x_4882:
[----:B------:R-:W0:Y:S01]  /*1d140*/  S2R R5, SR_TID.X ;  /* 0x0000000000057919 */ /* 0x000e220000002100 */
[----:B------:R-:W-:Y:S01]  /*1d150*/  BSSY B0, `(.L_x_5013) ;  /* 0x000000a000007945 */ /* 0x000fe20003800000 */
[----:B------:R-:W-:Y:S01]  /*1d160*/  IMAD.MOV.U32 R12, RZ, RZ, RZ ;  /* 0x000000ffff0c7224 */ /* 0x000fe200078e00ff */
[----:B-1----:R-:W-:Y:S01]  /*1d170*/  MOV R11, 0x1f ;  /* 0x0000001f000b7802 */ /* 0x002fe20000000f00 */
[----:B------:R-:W-:Y:S01]  /*1d180*/  IMAD.MOV.U32 R15, RZ, RZ, -0x1 ;  /* 0xffffffffff0f7424 */ /* 0x000fe200078e00ff */
[----:B0-----:R-:W-:-:S04]  /*1d190*/  SHF.R.U32.HI R5, RZ, 0x5, R5 ;  /* 0x00000005ff057819 */ /* 0x001fc80000011605 */
[----:B------:R-:W-:-:S05]  /*1d1a0*/  LOP3.LUT R5, R5, 0x3, RZ, 0xc0, !PT ;  /* 0x0000000305057812 */ /* 0x000fca00078ec0ff */
[----:B------:R-:W-:-:S07]  /*1d1b0*/  IMAD.MOV.U32 R13, RZ, RZ, R5 ;  /* 0x000000ffff0d7224 */ /* 0x000fce00078e0005 */
[----:B------:R-:W-:Y:S05]  /*1d1c0*/  WARPSYNC.COLLECTIVE R15, `(.L_x_5014) ;  /* 0x000000000f087348 */ /* 0x000fea0003c00000 */
[----:B------:R0:W1:Y:S02]  /*1d1d0*/  SHFL.IDX P6, R14, R13, R12, R11 ;  /* 0x0000000c0d0e7389 */ /* 0x00006400000c000b */
[----:B01----:R-:W-:Y:S01]  /*1d1e0*/  ENDCOLLECTIVE ;  /* 0x000000000000791b */ /* 0x003fe20003800000 */
.L_x_5014:
[----:B------:R-:W-:Y:S05]  /*1d1f0*/  BSYNC B0 ;  /* 0x0000000000007941 */ /* 0x000fea0003800000 */
.L_x_5013:
[----:B------:R-:W-:Y:S05]  /*1d200*/  BRA `(.L_x_5015) ;  /* 0xffffffb400707947 */ /* 0x000fea000383ffff */
.L_x_4883:
[----:B------:R-:W-:Y:S01]  /*1d210*/  BSSY B0, `(.L_x_5016) ;  /* 0x0000006000007945 */ /* 0x000fe20003800000 */
[----:B------:R-:W-:-:S07]  /*1d220*/  IMAD.MOV.U32 R15, RZ, RZ, -0x1 ;  /* 0xffffffffff0f7424 */ /* 0x000fce00078e00ff */
[----:B-1----:R-:W-:Y:S05]  /*1d230*/  WARPSYNC.COLLECTIVE R15, `(.L_x_5017) ;  /* 0x000000000f0c7348 */ /* 0x002fea0003c00000 */
[----:B------:R-:W-:Y:S02]  /*1d240*/  ELECT P6, UR62, PT ;  /* 0x00000000003e782f */ /* 0x000fe400038c0000 */
[----:B------:R-:W-:Y:S01]  /*1d250*/  MOV R14, UR62 ;  /* 0x0000003e000e7c02 */ /* 0x000fe20008000f00 */
[----:B-1----:R-:W-:Y:S10]  /*1d260*/  ENDCOLLECTIVE ;  /* 0x000000000000791b */ /* 0x002ff40003800000 */
.L_x_5017:
[----:B------:R-:W-:Y:S05]  /*1d270*/  BSYNC B0 ;  /* 0x0000000000007941 */ /* 0x000fea0003800000 */
.L_x_5016:
[----:B------:R-:W-:Y:S05]  /*1d280*/  BRA `(.L_x_5018) ;  /* 0xffffffb400607947 */ /* 0x000fea000383ffff */
.L_x_4886:
[----:B0-----:R0:W1:Y:S02]  /*1d290*/  SYNCS.PHASECHK.TRANS64.TRYWAIT P0, [R5+URZ+0x28c40], R7 ;  /* 0x028c4007050075a7 */ /* 0x001064000800017f */
[----:B-1----:R-:W-:Y:S05]  /*1d2a0*/  @!P0 NANOSLEEP.SYNCS 0x989680 ;  /* 0x009896800000895d */ /* 0x002fea0003900000 */
[----:B------:R-:W1:Y:S02]  /*1d2b0*/  @!P0 SYNCS.PHASECHK.TRANS64 P0, [R5+URZ+0x28c40], R7 ;  /* 0x028c4007050085a7 */ /* 0x000e64000800007f */
[----:B-1----:R-:W-:Y:S05]  /*1d2c0*/  @!P0 BRA `(.L_x_4886) ;  /* 0xfffffffc00f08947 */ /* 0x002fea000383ffff */
[----:B------:R-:W-:Y:S05]  /*1d2d0*/  BRA `(.L_x_5019) ;  /* 0xffffffb400c87947 */ /* 0x000fea000383ffff */
.L_x_4889:
        /* <DEDUP_REMOVED lines=8> */
.L_x_4892:
[----:B0-----:R0:W1:Y:S02]  /*1d360*/  SYNCS.PHASECHK.TRANS64.TRYWAIT P0, [R2+URZ+0x28c60], R5 ;  /* 0x028c6005020075a7 */ /* 0x001064000800017f */
[----:B-1----:R-:W-:Y:S05]  /*1d370*/  @!P0 NANOSLEEP.SYNCS 0x989680 ;  /* 0x009896800000895d */ /* 0x002fea0003900000 */
[----:B------:R-:W1:Y:S02]  /*1d380*/  @!P0 SYNCS.PHASECHK.TRANS64 P0, [R2+URZ+0x28c60], R5 ;  /* 0x028c6005020085a7 */ /* 0x000e64000800007f */
[----:B-1----:R-:W-:Y:S05]  /*1d390*/  @!P0 BRA `(.L_x_4892) ;  /* 0xfffffffc00f08947 */ /* 0x002fea000383ffff */
[----:B------:R-:W-:Y:S05]  /*1d3a0*/  BRA `(.L_x_5021) ;  /* 0xffffffb800c07947 */ /* 0x000fea000383ffff */
.L_x_4901:
[----:B--2---:R2:W3:Y:S02]  /*1d3b0*/  SYNCS.PHASECHK.TRANS64.TRYWAIT P0, [R2+URZ+0x28c40], R3 ;  /* 0x028c4003020075a7 */ /* 0x0044e4000800017f */
[----:B---3--:R-:W-:Y:S05]  /*1d3c0*/  @!P0 NANOSLEEP.SYNCS 0x989680 ;  /* 0x009896800000895d */ /* 0x008fea0003900000 */
[----:B------:R-:W3:Y:S02]  /*1d3d0*/  @!P0 SYNCS.PHASECHK.TRANS64 P0, [R2+URZ+0x28c40], R3 ;  /* 0x028c4003020085a7 */ /* 0x000ee4000800007f */
[----:B---3--:R-:W-:Y:S05]  /*1d3e0*/  @!P0 BRA `(.L_x_4901) ;  /* 0xfffffffc00f08947 */ /* 0x008fea000383ffff */
[----:B------:R-:W-:Y:S05]  /*1d3f0*/  BRA `(.L_x_5022) ;  /* 0xffffffc000907947 */ /* 0x000fea000383ffff */
.L_x_4903:
[----:B0-----:R0:W3:Y:S02]  /*1d400*/  SYNCS.PHASECHK.TRANS64.TRYWAIT P0, [R2+URZ+0x28c60], R3 ;  /* 0x028c6003020075a7 */ /* 0x0010e4000800017f */
[----:B---3--:R-:W-:Y:S05]  /*1d410*/  @!P0 NANOSLEEP.SYNCS 0x989680 ;  /* 0x009896800000895d */ /* 0x008fea0003900000 */
[----:B------:R-:W3:Y:S02]  /*1d420*/  @!P0 SYNCS.PHASECHK.TRANS64 P0, [R2+URZ+0x28c60], R3 ;  /* 0x028c6003020085a7 */ /* 0x000ee4000800007f */
[----:B---3--:R-:W-:Y:S05]  /*1d430*/  @!P0 BRA `(.L_x_4903) ;  /* 0xfffffffc00f08947 */ /* 0x008fea000383ffff */
[----:B------:R-:W-:Y:S05]  /*1d440*/  BRA `(.L_x_5023) ;  /* 0xffffffc400007947 */ /* 0x000fea000383ffff */
.L_x_4908:
[----:B---3--:R3:W4:Y:S02]  /*1d450*/  SYNCS.PHASECHK.TRANS64.TRYWAIT P0, [R2+URZ+0x28c40], R3 ;  /* 0x028c4003020075a7 */ /* 0x008724000800017f */
[----:B----4-:R-:W-:Y:S05]  /*1d460*/  @!P0 NANOSLEEP.SYNCS 0x989680 ;  /* 0x009896800000895d */ /* 0x010fea0003900000 */
[----:B------:R-:W4:Y:S02]  /*1d470*/  @!P0 SYNCS.PHASECHK.TRANS64 P0, [R2+URZ+0x28c40], R3 ;  /* 0x028c4003020085a7 */ /* 0x000f24000800007f */
[----:B----4-:R-:W-:Y:S05]  /*1d480*/  @!P0 BRA `(.L_x_4908) ;  /* 0xfffffffc00f08947 */ /* 0x010fea000383ffff */
[----:B------:R-:W-:Y:S05]  /*1d490*/  BRA `(.L_x_5024) ;  /* 0xffffffc800a47947 */ /* 0x000fea000383ffff */
.L_x_4910:
[----:B0-----:R0:W2:Y:S02]  /*1d4a0*/  SYNCS.PHASECHK.TRANS64.TRYWAIT P1, [R2+URZ+0x28c60], R3 ;  /* 0x028c6003020075a7 */ /* 0x0010a4000802017f */
[----:B--2---:R-:W-:Y:S05]  /*1d4b0*/  @!P1 NANOSLEEP.SYNCS 0x989680 ;  /* 0x009896800000995d */ /* 0x004fea0003900000 */
[----:B------:R-:W2:Y:S02]  /*1d4c0*/  @!P1 SYNCS.PHASECHK.TRANS64 P1, [R2+URZ+0x28c60], R3 ;  /* 0x028c6003020095a7 */ /* 0x000ea4000802007f */
[----:B--2---:R-:W-:Y:S05]  /*1d4d0*/  @!P1 BRA `(.L_x_4910) ;  /* 0xfffffffc00f09947 */ /* 0x004fea000383ffff */
[----:B------:R-:W-:Y:S05]  /*1d4e0*/  BRA `(.L_x_5025) ;  /* 0xffffffcc00107947 */ /* 0x000fea000383ffff */
.L_x_4915:
[----:B---3--:R3:W4:Y:S02]  /*1d4f0*/  SYNCS.PHASECHK.TRANS64.TRYWAIT P0, [R2+URZ+0x28c40], R3 ;  /* 0x028c4003020075a7 */ /* 0x008724000800017f */
[----:B----4-:R-:W-:Y:S05]  /*1d500*/  @!P0 NANOSLEEP.SYNCS 0x989680 ;  /* 0x009896800000895d */ /* 0x010fea0003900000 */
[----:B------:R-:W4:Y:S02]  /*1d510*/  @!P0 SYNCS.PHASECHK.TRANS64 P0, [R2+URZ+0x28c40], R3 ;  /* 0x028c4003020085a7 */ /* 0x000f24000800007f */
[----:B----4-:R-:W-:Y:S05]  /*1d520*/  @!P0 BRA `(.L_x_4915) ;  /* 0xfffffffc00f08947 */ /* 0x010fea000383ffff */
[----:B------:R-:W-:Y:S05]  /*1d530*/  BRA `(.L_x_5026) ;  /* 0xffffffd000907947 */ /* 0x000fea000383ffff */
.L_x_4917:
[----:B0-----:R0:W2:Y:S02]  /*1d540*/  SYNCS.PHASECHK.TRANS64.TRYWAIT P1, [R2+URZ+0x28c60], R3 ;  /* 0x028c6003020075a7 */ /* 0x0010a4000802017f */
[----:B--2---:R-:W-:Y:S05]  /*1d550*/  @!P1 NANOSLEEP.SYNCS 0x989680 ;  /* 0x009896800000995d */ /* 0x004fea0003900000 */
[----:B------:R-:W2:Y:S02]  /*1d560*/  @!P1 SYNCS.PHASECHK.TRANS64 P1, [R2+URZ+0x28c60], R3 ;  /* 0x028c6003020095a7 */ /* 0x000ea4000802007f */
[----:B--2---:R-:W-:Y:S05]  /*1d570*/  @!P1 BRA `(.L_x_4917) ;  /* 0xfffffffc00f09947 */ /* 0x004fea000383ffff */
[----:B------:R-:W-:Y:S05]  /*1d580*/  BRA `(.L_x_5027) ;  /* 0xffffffd400007947 */ /* 0x000fea000383ffff */
.L_x_4922:
[----:B------:R-:W-:Y:S01]  /*1d590*/  BSSY B0, `(.L_x_5028) ;  /* 0x0000008000007945 */ /* 0x000fe20003800000 */
[----:B0-----:R-:W-:Y:S01]  /*1d5a0*/  IMAD.MOV.U32 R13, RZ, RZ, R16 ;  /* 0x000000ffff0d7224 */ /* 0x001fe200078e0010 */
[----:B------:R-:W-:Y:S01]  /*1d5b0*/  MOV R15, 0xffffffff ;  /* 0xffffffff000f7802 */ /* 0x000fe20000000f00 */
[----:B------:R-:W-:Y:S02]  /*1d5c0*/  IMAD.MOV.U32 R12, RZ, RZ, RZ ;  /* 0x000000ffff0c7224 */ /* 0x000fe400078e00ff */
[----:B-1----:R-:W-:-:S07]  /*1d5d0*/  IMAD.MOV.U32 R11, RZ, RZ, 0x1f ;  /* 0x0000001fff0b7424 */ /* 0x002fce00078e00ff */
[----:B--2---:R-:W-:Y:S05]  /*1d5e0*/  WARPSYNC.COLLECTIVE R15, `(.L_x_5029) ;  /* 0x000000000f087348 */ /* 0x004fea0003c00000 */
[----:B------:R0:W1:Y:S02]  /*1d5f0*/  SHFL.IDX P6, R14, R13, R12, R11 ;  /* 0x0000000c0d0e7389 */ /* 0x00006400000c000b */
[----:B012---:R-:W-:Y:S01]  /*1d600*/  ENDCOLLECTIVE ;  /* 0x000000000000791b */ /* 0x007fe20003800000 */
.L_x_5029:
[----:B------:R-:W-:Y:S05]  /*1d610*/  BSYNC B0 ;  /* 0x0000000000007941 */ /* 0x000fea0003800000 */
.L_x_5028:
        /* <DEDUP_REMOVED lines=8> */
.L_x_5030:
[----:B------:R-:W-:Y:S01]  /*1d6a0*/  MOV R16, R14 ;  /* 0x0000000e00107202 */ /* 0x000fe20000000f00 */
[----:B------:R-:W-:Y:S06]  /*1d6b0*/  BRA `(.L_x_5031) ;  /* 0xffffffd800447947 */ /* 0x000fec000383ffff */
.L_x_4925:
[----:B------:R-:W-:Y:S01]  /*1d6c0*/  BSSY B0, `(.L_x_5032) ;  /* 0x0000008000007945 */ /* 0x000fe20003800000 */
[----:B0----5:R-:W-:Y:S02]  /*1d6d0*/  IMAD.MOV.U32 R13, RZ, RZ, R17 ;  /* 0x000000ffff0d7224 */ /* 0x021fe400078e0011 */
[----:B------:R-:W-:Y:S02]  /*1d6e0*/  IMAD.MOV.U32 R12, RZ, RZ, 0x1 ;  /* 0x00000001ff0c7424 */ /* 0x000fe400078e00ff */
[----:B-1----:R-:W-:Y:S02]  /*1d6f0*/  IMAD.MOV.U32 R11, RZ, RZ, RZ ;  /* 0x000000ffff0b7224 */ /* 0x002fe400078e00ff */
[----:B------:R-:W-:-:S07]  /*1d700*/  IMAD.MOV.U32 R15, RZ, RZ, -0x1 ;  /* 0xffffffffff0f7424 */ /* 0x000fce00078e00ff */
[----:B--234-:R-:W-:Y:S05]  /*1d710*/  WARPSYNC.COLLECTIVE R15, `(.L_x_5033) ;  /* 0x000000000f087348 */ /* 0x01cfea0003c00000 */
[----:B------:R0:W1:Y:S02]  /*1d720*/  SHFL.UP P6, R14, R13, R12, R11 ;  /* 0x0400000c0d0e7389 */ /* 0x00006400000c000b */
[----:B01234-:R-:W-:Y:S01]  /*1d730*/  ENDCOLLECTIVE ;  /* 0x000000000000791b */ /* 0x01ffe20003800000 */
.L_x_5033:
[----:B------:R-:W-:Y:S05]  /*1d740*/  BSYNC B0 ;  /* 0x0000000000007941 */ /* 0x000fea0003800000 */
.L_x_5032:
        /* <DEDUP_REMOVED lines=10> */
.L_x_5034:
        /* <DEDUP_REMOVED lines=8> */
.L_x_5035:
        /* <DEDUP_REMOVED lines=8> */
.L_x_5036:
        /* <DEDUP_REMOVED lines=8> */
.L_x_5037:
        /* <DEDUP_REMOVED lines=8> */
.L_x_5038:
[----:B------:R-:W-:Y:S05]  /*1d9f0*/  BRA `(.L_x_5039) ;  /* 0xffffffd800087947 */ /* 0x000fea000383ffff */
.L_x_4930:
[----:B------:R-:W-:Y:S01]  /*1da00*/  BSSY B0, `(.L_x_5040) ;  /* 0x0000008000007945 */ /* 0x000fe20003800000 */
[----:B-----5:R-:W-:Y:S01]  /*1da10*/  IMAD.MOV.U32 R13, RZ, RZ, R17 ;  /* 0x000000ffff0d7224 */ /* 0x020fe200078e0011 */
[----:B-1----:R-:W-:Y:S01]  /*1da20*/  MOV R11, RZ ;  /* 0x000000ff000b7202 */ /* 0x002fe20000000f00 */
[----:B------:R-:W-:Y:S02]  /*1da30*/  IMAD.MOV.U32 R12, RZ, RZ, 0x1 ;  /* 0x00000001ff0c7424 */ /* 0x000fe400078e00ff */
[----:B------:R-:W-:-:S07]  /*1da40*/  IMAD.MOV.U32 R15, RZ, RZ, -0x1 ;  /* 0xffffffffff0f7424 */ /* 0x000fce00078e00ff */
[----:B0-2---:R-:W-:Y:S05]  /*1da50*/  WARPSYNC.COLLECTIVE R15, `(.L_x_5041) ;  /* 0x000000000f087348 */ /* 0x005fea0003c00000 */
[----:B------:R1:W3:Y:S02]  /*1da60*/  SHFL.UP P6, R14, R13, R12, R11 ;  /* 0x0400000c0d0e7389 */ /* 0x0002e400000c000b */
[----:B0123--:R-:W-:Y:S01]  /*1da70*/  ENDCOLLECTIVE ;  /* 0x000000000000791b */ /* 0x00ffe20003800000 */
.L_x_5041:
[----:B------:R-:W-:Y:S05]  /*1da80*/  BSYNC B0 ;  /* 0x0000000000007941 */ /* 0x000fea0003800000 */
.L_x_5040:
        /* <DEDUP_REMOVED lines=10> */
.L_x_5042:
        /* <DEDUP_REMOVED lines=8> */
.L_x_5043:
        /* <DEDUP_REMOVED lines=8> */
.L_x_5044:
        /* <DEDUP_REMOVED lines=8> */
.L_x_5045:
[----:B------:R-:W-:Y:S01]  /*1dcb0*/  IMAD.MOV.U32 R12, RZ, RZ, 0x1f ;  /* 0x0000001fff0c7424 */ /* 0x000fe200078e00ff */
[----:B------:R-:W-:Y:S02]  /*1dcc0*/  MOV R11, 0x1f ;  /* 0x0000001f000b7802 */ /* 0x000fe40000000f00 */
[----:B------:R-:W-:-:S05]  /*1dcd0*/  SEL R2, R14, RZ, P0 ;  /* 0x000000ff0e027207 */ /* 0x000fca0000000000 */
[----:B------:R-:W-:-:S04]  /*1dce0*/  IMAD.IADD R2, R5, 0x1, R2 ;  /* 0x0000000105027824 */ /* 0x000fc800078e0202 */
[----:B------:R-:W-:-:S07]  /*1dcf0*/  IMAD.MOV.U32 R13, RZ, RZ, R2 ;  /* 0x000000ffff0d7224 */ /* 0x000fce00078e0002 */
[----:B------:R-:W-:Y:S05]  /*1dd00*/  WARPSYNC.COLLECTIVE R15, `(.L_x_5046) ;  /* 0x000000000f087348 */ /* 0x000fea0003c00000 */
[----:B------:R0:W1:Y:S02]  /*1dd10*/  SHFL.IDX P6, R14, R13, R12, R11 ;  /* 0x0000000c0d0e7389 */ /* 0x00006400000c000b */
[----:B01----:R-:W-:Y:S01]  /*1dd20*/  ENDCOLLECTIVE ;  /* 0x000000000000791b */ /* 0x003fe20003800000 */
.L_x_5046:
[----:B------:R-:W-:Y:S05]  /*1dd30*/  BRA `(.L_x_5047) ;  /* 0xffffffd400ec7947 */ /* 0x000fea000383ffff */
.L_x_4932:
[----:B------:R-:W-:Y:S01]  /*1dd40*/  BSSY B0, `(.L_x_5048) ;  /* 0x0000006000007945 */ /* 0x000fe20003800000 */
[----:B------:R-:W-:Y:S01]  /*1dd50*/  PLOP3.LUT P6, PT, P6, PT, PT, 0x8, 0x0 ;  /* 0x000000000000781c */ /* 0x000fe200037ce170 */
[----:B------:R-:W-:-:S12]  /*1dd60*/  IMAD.MOV.U32 R15, RZ, RZ, -0x1 ;  /* 0xffffffffff0f7424 */ /* 0x000fd800078e00ff */
[----:B01----:R-:W-:Y:S05]  /*1dd70*/  WARPSYNC.COLLECTIVE R15, `(.L_x_5049) ;  /* 0x000000000f087348 */ /* 0x003fea0003c00000 */
[----:B------:R-:W-:Y:S01]  /*1dd80*/  VOTE.ANY R14, PT, P6 ;  /* 0x00000000000e7806 */ /* 0x000fe200030e0100 */
[----:B01----:R-:W-:Y:S06]  /*1dd90*/  ENDCOLLECTIVE ;  /* 0x000000000000791b */ /* 0x003fec0003800000 */
.L_x_5049:
[----:B------:R-:W-:Y:S05]  /*1dda0*/  BSYNC B0 ;  /* 0x0000000000007941 */ /* 0x000fea0003800000 */
.L_x_5048:
[----:B------:R-:W-:Y:S01]  /*1ddb0*/  IMAD.MOV.U32 R3, RZ, RZ, R14 ;  /* 0x000000ffff037224 */ /* 0x000fe200078e000e */
[----:B------:R-:W-:Y:S01]  /*1ddc0*/  MOV R15, 0xffffffff ;  /* 0xffffffff000f7802 */ /* 0x000fe20000000f00 */
[----:B------:R-:W-:Y:S02]  /*1ddd0*/  IMAD.MOV.U32 R13, RZ, RZ, R17 ;  /* 0x000000ffff0d7224 */ /* 0x000fe400078e0011 */
[----:B------:R-:W0:Y:S01]  /*1dde0*/  POPC R6, R3 ;  /* 0x0000000300067309 */ /* 0x000e220000000000 */
[----:B------:R-:W-:Y:S02]  /*1ddf0*/  IMAD.MOV.U32 R11, RZ, RZ, 0x1f ;  /* 0x0000001fff0b7424 */ /* 0x000fe400078e00ff */
[----:B0-----:R-:W-:-:S07]  /*1de00*/  IMAD.MOV.U32 R12, RZ, RZ, R6 ;  /* 0x000000ffff0c7224 */ /* 0x001fce00078e0006 */
[----:B------:R-:W-:Y:S05]  /*1de10*/  WARPSYNC.COLLECTIVE R15, `(.L_x_5050) ;  /* 0x000000000f087348 */ /* 0x000fea0003c00000 */
[----:B------:R0:W1:Y:S02]  /*1de20*/  SHFL.IDX P6, R14, R13, R12, R11 ;  /* 0x0000000c0d0e7389 */ /* 0x00006400000c000b */
[----:B01----:R-:W-:Y:S01]  /*1de30*/  ENDCOLLECTIVE ;  /* 0x000000000000791b */ /* 0x003fe20003800000 */
.L_x_5050:
[----:B------:R-:W-:Y:S01]  /*1de40*/  IMAD.MOV.U32 R17, RZ, RZ, R14 ;  /* 0x000000ffff117224 */ /* 0x000fe200078e000e */
[----:B------:R-:W-:Y:S06]  /*1de50*/  BRA `(.L_x_5051) ;  /* 0xffffffd400dc7947 */ /* 0x000fec000383ffff */
.L_x_4934:
[----:B------:R-:W-:Y:S01]  /*1de60*/  BSSY B0, `(.L_x_5052) ;  /* 0x0000007000007945 */ /* 0x000fe20003800000 */
[----:B------:R-:W-:Y:S02]  /*1de70*/  IMAD.MOV.U32 R13, RZ, RZ, R2 ;  /* 0x000000ffff0d7224 */ /* 0x000fe400078e0002 */
[----:B-1----:R-:W-:Y:S02]  /*1de80*/  IMAD.MOV.U32 R11, RZ, RZ, 0x1f ;  /* 0x0000001fff0b7424 */ /* 0x002fe400078e00ff */
[----:B------:R-:W-:-:S07]  /*1de90*/  IMAD.MOV.U32 R15, RZ, RZ, -0x1 ;  /* 0xffffffffff0f7424 */ /* 0x000fce00078e00ff */
[----:B0-23--:R-:W-:Y:S05]  /*1dea0*/  WARPSYNC.COLLECTIVE R15, `(.L_x_5053) ;  /* 0x000000000f087348 */ /* 0x00dfea0003c00000 */
[----:B------:R1:W4:Y:S02]  /*1deb0*/  SHFL.IDX P6, R14, R13, R12, R11 ;  /* 0x0000000c0d0e7389 */ /* 0x00032400000c000b */
[----:B01234-:R-:W-:Y:S01]  /*1dec0*/  ENDCOLLECTIVE ;  /* 0x000000000000791b */ /* 0x01ffe20003800000 */
.L_x_5053:
[----:B------:R-:W-:Y:S05]  /*1ded0*/  BSYNC B0 ;  /* 0x0000000000007941 */ /* 0x000fea0003800000 */
.L_x_5052:
[----:B------:R-:W-:Y:S01]  /*1dee0*/  IMAD.MOV.U32 R7, RZ, RZ, R14 ;  /* 0x000000ffff077224 */ /* 0x000fe200078e000e */
[----:B------:R-:W-:Y:S06]  /*1def0*/  BRA `(.L_x_4933) ;  /* 0xffffffd400d07947 */ /* 0x000fec000383ffff */
.L_x_4938:
[----:B-1----:R1:W2:Y:S02]  /*1df00*/  SYNCS.PHASECHK.TRANS64.TRYWAIT P0, [R0+URZ+0x28c20], R3 ;  /* 0x028c2003000075a7 */ /* 0x0022a4000800017f */
[----:B--2---:R-:W-:Y:S05]  /*1df10*/  @!P0 NANOSLEEP.SYNCS 0x989680 ;  /* 0x009896800000895d */ /* 0x004fea0003900000 */
[----:B------:R-:W2:Y:S02]  /*1df20*/  @!P0 SYNCS.PHASECHK.TRANS64 P0, [R0+URZ+0x28c20], R3 ;  /* 0x028c2003000085a7 */ /* 0x000ea4000800007f */
[----:B--2---:R-:W-:Y:S05]  /*1df30*/  @!P0 BRA `(.L_x_4938) ;  /* 0xfffffffc00f08947 */ /* 0x004fea000383ffff */
[----:B------:R-:W-:Y:S05]  /*1df40*/  BRA `(.L_x_5054) ;  /* 0xffffffdc00447947 */ /* 0x000fea000383ffff */
.L_x_4939:
[----:B------:R-:W2:Y:S01]  /*1df50*/  S2R R2, SR_TID.X ;  /* 0x0000000000027919 */ /* 0x000ea20000002100 */
[----:B------:R-:W-:Y:S01]  /*1df60*/  BSSY B0, `(.L_x_5055) ;  /* 0x000000a000007945 */ /* 0x000fe20003800000 */
[----:B------:R-:W-:Y:S02]  /*1df70*/  IMAD.MOV.U32 R12, RZ, RZ, RZ ;  /* 0x000000ffff0c7224 */ /* 0x000fe400078e00ff */
[----:B------:R-:W-:Y:S02]  /*1df80*/  IMAD.MOV.U32 R11, RZ, RZ, 0x1f ;  /* 0x0000001fff0b7424 */ /* 0x000fe400078e00ff */
[----:B------:R-:W-:Y:S01]  /*1df90*/  IMAD.MOV.U32 R15, RZ, RZ, -0x1 ;  /* 0xffffffffff0f7424 */ /* 0x000fe200078e00ff */
[----:B--2---:R-:W-:-:S04]  /*1dfa0*/  SHF.R.U32.HI R2, RZ, 0x5, R2 ;  /* 0x00000005ff027819 */ /* 0x004fc80000011602 */
[----:B------:R-:W-:-:S04]  /*1dfb0*/  LOP3.LUT R2, R2, 0x3, RZ, 0xc0, !PT ;  /* 0x0000000302027812 */ /* 0x000fc800078ec0ff */
[----:B0-----:R-:W-:-:S07]  /*1dfc0*/  MOV R13, R2 ;  /* 0x00000002000d7202 */ /* 0x001fce0000000f00 */
[----:B-1----:R-:W-:Y:S05]  /*1dfd0*/  WARPSYNC.COLLECTIVE R15, `(.L_x_5056) ;  /* 0x000000000f087348 */ /* 0x002fea0003c00000 */
[----:B------:R0:W2:Y:S02]  /*1dfe0*/  SHFL.IDX P6, R14, R13, R12, R11 ;  /* 0x0000000c0d0e7389 */ /* 0x0000a400000c000b */
[----:B012---:R-:W-:Y:S01]  /*1dff0*/  ENDCOLLECTIVE ;  /* 0x000000000000791b */ /* 0x007fe20003800000 */
.L_x_5056:
[----:B------:R-:W-:Y:S05]  /*1e000*/  BSYNC B0 ;  /* 0x0000000000007941 */ /* 0x000fea0003800000 */
.L_x_5055:
[----:B------:R-:W-:Y:S05]  /*1e010*/  BRA `(.L_x_5057) ;  /* 0xffffffdc002c7947 */ /* 0x000fea000383ffff */
.L_x_4940:
[----:B------:R-:W-:Y:S01]  /*1e020*/  BSSY B0, `(.L_x_5058) ;  /* 0x0000006000007945 */ /* 0x000fe20003800000 */
[----:B------:R-:W-:-:S07]  /*1e030*/  IMAD.MOV.U32 R15, RZ, RZ, -0x1 ;  /* 0xffffffffff0f7424 */ /* 0x000fce00078e00ff */
[----:B012---:R-:W-:Y:S05]  /*1e040*/  WARPSYNC.COLLECTIVE R15, `(.L_x_5059) ;  /* 0x000000000f0c7348 */ /* 0x007fea0003c00000 */
[----:B------:R-:W-:Y:S02]  /*1e050*/  ELECT P6, UR62, PT ;  /* 0x00000000003e782f */ /* 0x000fe400038c0000 */
[----:B------:R-:W-:Y:S01]  /*1e060*/  MOV R14, UR62 ;  /* 0x0000003e000e7c02 */ /* 0x000fe20008000f00 */
[----:B012---:R-:W-:Y:S10]  /*1e070*/  ENDCOLLECTIVE ;  /* 0x000000000000791b */ /* 0x007ff40003800000 */
.L_x_5059:
[----:B------:R-:W-:Y:S05]  /*1e080*/  BSYNC B0 ;  /* 0x0000000000007941 */ /* 0x000fea0003800000 */
.L_x_5058:
[----:B------:R-:W-:Y:S05]  /*1e090*/  BRA `(.L_x_5060) ;  /* 0xffffffdc00207947 */ /* 0x000fea000383ffff */
.L_x_4942:
[----:B-1----:R1:W2:Y:S02]  /*1e0a0*/  SYNCS.PHASECHK.TRANS64.TRYWAIT P0, [R6+URZ], R5 ;  /* 0x00000005060075a7 */ /* 0x0022a4000800017f */
[----:B--2---:R-:W-:Y:S05]  /*1e0b0*/  @!P0 NANOSLEEP.SYNCS 0x989680 ;  /* 0x009896800000895d */ /* 0x004fea0003900000 */
[----:B------:R-:W2:Y:S02]  /*1e0c0*/  @!P0 SYNCS.PHASECHK.TRANS64 P0, [R6+URZ], R5 ;  /* 0x00000005060085a7 */ /* 0x000ea4000800007f */
[----:B--2---:R-:W-:Y:S05]  /*1e0d0*/  @!P0 BRA `(.L_x_4942) ;  /* 0xfffffffc00f08947 */ /* 0x004fea000383ffff */
[----:B------:R-:W-:Y:S05]  /*1e0e0*/  BRA `(.L_x_5061) ;  /* 0xffffffdc005c7947 */ /* 0x000fea000383ffff */
.L_x_4943:
[----:B--2---:R2:W3:Y:S02]  /*1e0f0*/  SYNCS.PHASECHK.TRANS64.TRYWAIT P0, [R7+URZ], R2 ;  /* 0x00000002070075a7 */ /* 0x0044e4000800017f */
[----:B---3--:R-:W-:Y:S05]  /*1e100*/  @!P0 NANOSLEEP.SYNCS 0x989680 ;  /* 0x009896800000895d */ /* 0x008fea0003900000 */
[----:B------:R-:W3:Y:S02]  /*1e110*/  @!P0 SYNCS.PHASECHK.TRANS64 P0, [R7+URZ], R2 ;  /* 0x00000002070085a7 */ /* 0x000ee4000800007f */
[----:B---3--:R-:W-:Y:S05]  /*1e120*/  @!P0 BRA `(.L_x_4943) ;  /* 0xfffffffc00f08947 */ /* 0x008fea000383ffff */
[----:B------:R-:W-:Y:S05]  /*1e130*/  BRA `(.L_x_5062) ;  /* 0xffffffdc00507947 */ /* 0x000fea000383ffff */
.L_x_4945:
[----:B---3--:R3:W4:Y:S02]  /*1e140*/  SYNCS.PHASECHK.TRANS64.TRYWAIT P0, [R4+URZ], R5 ;  /* 0x00000005040075a7 */ /* 0x008724000800017f */
[----:B----4-:R-:W-:Y:S05]  /*1e150*/  @!P0 NANOSLEEP.SYNCS 0x989680 ;  /* 0x009896800000895d */ /* 0x010fea0003900000 */
[----:B------:R-:W4:Y:S02]  /*1e160*/  @!P0 SYNCS.PHASECHK.TRANS64 P0, [R4+URZ], R5 ;  /* 0x00000005040085a7 */ /* 0x000f24000800007f */
[----:B----4-:R-:W-:Y:S05]  /*1e170*/  @!P0 BRA `(.L_x_4945) ;  /* 0xfffffffc00f08947 */ /* 0x010fea000383ffff */
[----:B------:R-:W-:Y:S05]  /*1e180*/  BRA `(.L_x_5063) ;  /* 0xffffffdc00587947 */ /* 0x000fea000383ffff */
.L_x_5064:
        /* <DEDUP_REMOVED lines=15> */
.L_x_11949:


//--------------------- .text._ZN7cutlass13device_kernelIN5flash11enable_sm90INS1_16FlashAttnFwdSm90INS1_25CollectiveMainloopFwdSm90ILi2EN4cute5tupleIJNS5_1CILi1EEES8_S8_EEENS6_IJNS7_ILi64EEESA_SA_EEELi512ENS_6half_tEfNS_4arch4Sm90ELb0ELb1ELb0ELb1ELb0ELb0ELb1ELb0ELb0ELb0ELb0ELb0EEENS1_21CollectiveEpilogueFwdINS6_IJSA_NS7_ILi512EEESA_EEES9_SC_SE_Li256ELb1ELb0ELb0ELb0EEENS1_36VarlenDynamicPersistentTileSchedulerILi64ELi64ELi256ELi32ELb0ELb0ELb1ELb1ELb0ELb1EEEEEEEEEvNT_6ParamsE --------------------------
	.section	.text._ZN7cutlass13device_kernelIN5flash11enable_sm90INS1_16FlashAttnFwdSm90INS1_25CollectiveMainloopFwdSm90ILi2EN4cute5tupleIJNS5_1CILi1EEES8_S8_EEENS6_IJNS7_ILi64EEESA_SA_EEELi512ENS_6half_tEfNS_4arch4Sm90ELb0ELb1ELb0ELb1ELb0ELb0ELb1ELb0ELb0ELb0ELb0ELb0EEENS1_21CollectiveEpilogueFwdINS6_IJSA_NS7_ILi512EEESA_EEES9_SC_SE_Li256ELb1ELb0ELb0ELb0EEENS1_36VarlenDynamicPersistentTileSchedulerILi64ELi64ELi256ELi32ELb0ELb0ELb1ELb1ELb0ELb1EEEEEEEEEvNT_6ParamsE,"ax",@progbits
	.align	128
.text._ZN7cutlass13device_kernelIN5flash11enable_sm90INS1_16FlashAttnFwdSm90INS1_25CollectiveMainloopFwdSm90ILi2EN4cute5tupleIJNS5_1CILi1EEES8_S8_EEENS6_IJNS7_ILi64EEESA_SA_EEELi512ENS_6half_tEfNS_4arch4Sm90ELb0ELb1ELb0ELb1ELb0ELb0ELb1ELb0ELb0ELb0ELb0ELb0EEENS1_21CollectiveEpilogueFwdINS6_IJSA_NS7_ILi512EEESA_EEES9_SC_SE_Li256ELb1ELb0ELb0ELb0EEENS1_36VarlenDynamicPersistentTileSchedulerILi64ELi64ELi256ELi32ELb0ELb0ELb1ELb1ELb0ELb1EEEEEEEEEvNT_6ParamsE:
        .type           _ZN7cutlass13device_kernelIN5flash11enable_sm90INS1_16FlashAttnFwdSm90INS1_25CollectiveMainloopFwdSm90ILi2EN4cute5tupleIJNS5_1CILi1EEES8_S8_EEENS6_IJNS7_ILi64EEESA_SA_EEELi512ENS_6half_tEfNS_4arch4Sm90ELb0ELb1ELb0ELb1ELb0ELb0ELb1ELb0ELb0ELb0ELb0ELb0EEENS1_21CollectiveEpilogueFwdINS6_IJSA_NS7_ILi512EEESA_EEES9_SC_SE_Li256ELb1ELb0ELb0ELb0EEENS1_36VarlenDynamicPersistentTileSchedulerILi64ELi64ELi256ELi32ELb0ELb0ELb1ELb1ELb0ELb1EEEEEEEEEvNT_6ParamsE,@function
        .size           _ZN7cutlass13device_kernelIN5flash11enable_sm90INS1_16FlashAttnFwdSm90INS1_25CollectiveMainloopFwdSm90ILi2EN4cute5tupleIJNS5_1CILi1EEES8_S8_EEENS6_IJNS7_ILi64EEESA_SA_EEELi512ENS_6half_tEfNS_4arch4Sm90ELb0ELb1ELb0ELb1ELb0ELb0ELb1ELb0ELb0ELb0ELb0ELb0EEENS1_21CollectiveEpilogueFwdINS6_IJSA_NS7_ILi512EEESA_EEES9_SC_SE_Li256ELb1ELb0ELb0ELb0EEENS1_36VarlenDynamicPersistentTileSchedulerILi64ELi64ELi256ELi32ELb0ELb0ELb1ELb1ELb0ELb1EEEEEEEEEvNT_6ParamsE,(.L_x_11950 - _ZN7cutlass13device_kernelIN5flash11enable_sm90INS1_16FlashAttnFwdSm90INS1_25CollectiveMainloopFwdSm90ILi2EN4cute5tupleIJNS5_1CILi1EEES8_S8_EEENS6_IJNS7_ILi64EEESA_SA_EEELi512ENS_6half_tEfNS_4arch4Sm90ELb0ELb1ELb0ELb1ELb0ELb0ELb1ELb0ELb0ELb0ELb0ELb0EEENS1_21CollectiveEpilogueFwdINS6_IJSA_NS7_ILi512EEESA_EEES9_SC_SE_Li256ELb1ELb0ELb0ELb0EEENS1_36VarlenDynamicPersistentTileSchedulerILi64ELi64ELi256ELi32ELb0ELb0ELb1ELb1ELb0ELb1EEEEEEEEEvNT_6ParamsE)
        .other          _ZN7cutlass13device_kernelIN5flash11enable_sm90INS1_16FlashAttnFwdSm90INS1_25CollectiveMainloopFwdSm90ILi2EN4cute5tupleIJNS5_1CILi1EEES8_S8_EEENS6_IJNS7_ILi64EEESA_SA_EEELi512ENS_6half_tEfNS_4arch4Sm90ELb0ELb1ELb0ELb1ELb0ELb0ELb1ELb0ELb0ELb0ELb0ELb0EEENS1_21CollectiveEpilogueFwdINS6_IJSA_NS7_ILi512EEESA_EEES9_SC_SE_Li256ELb1ELb0ELb0ELb0EEENS1_36VarlenDynamicPersistentTileSchedulerILi64ELi64ELi256ELi32ELb0ELb0ELb1ELb1ELb0ELb1EEEEEEEEEvNT_6ParamsE,@"STO_CUDA_ENTRY STV_DEFAULT"
_ZN7cutlass13device_kernelIN5flash11enable_sm90INS1_16FlashAttnFwdSm90INS1_25CollectiveMainloopFwdSm90ILi2EN4cute5tupleIJNS5_1CILi1EEES8_S8_EEENS6_IJNS7_ILi64EEESA_SA_EEELi512ENS_6half_tEfNS_4arch4Sm90ELb0ELb1ELb0ELb1ELb0ELb0ELb1ELb0ELb0ELb0ELb0ELb0EEENS1_21CollectiveEpilogueFwdINS6_IJSA_NS7_ILi512EEESA_EEES9_SC_SE_Li256ELb1ELb0ELb0ELb0EEENS1_36VarlenDynamicPersistentTileSchedulerILi64ELi64ELi256ELi32ELb0ELb0ELb1ELb1ELb0ELb1EEEEEEEEEvNT_6ParamsE:
        /* <DEDUP_REMOVED lines=23> */
.L_x_5066:
[----:B------:R-:W-:Y:S05]  /*0170*/  BSYNC B0 ;  /* 0x0000000000007941 */ /* 0x000fea0003800000 */
.L_x_5065:
        /* <DEDUP_REMOVED lines=39> */
.L_x_5067:
        /* <DEDUP_REMOVED lines=22> */
.L_x_5068:
        /* <DEDUP_REMOVED lines=18> */
.L_x_5069:
        /* <DEDUP_REMOVED lines=22> */
.L_x_5070:
        /* <DEDUP_REMOVED lines=22> */
.L_x_5071:
[----:B------:R-:W-:Y:S01]  /*0930*/  IMAD.MOV.U32 R2, RZ, RZ, 0x1 ;  /* 0x00000001ff027424 */ /* 0x000fe200078e00ff */
[----:B------:R-:W-:Y:S01]  /*0940*/  ISETP.NE.AND P0, PT, R3, RZ, PT ;  /* 0x000000ff0300720c */ /* 0x000fe20003f05270 */
[----:B------:R-:W-:-:S03]  /*0950*/  NOP ;  /* 0x0000000000007918 */ /* 0x000fc60000000000 */
[----:B------:R-:W-:-:S05]  /*0960*/  SEL R2, R2, 0x2, !P0 ;  /* 0x0000000202027807 */ /* 0x000fca0004000000 */
[----:B------:R0:W-:Y:S02]  /*0970*/  STL [R1+0x24], R2 ;  /* 0x0000240201007387 */ /* 0x0001e40000100800 */
[----:B01234-:R-:W-:Y:S06]  /*0980*/  BAR.SYNC.DEFER_BLOCKING 0x0 ;  /* 0x0000000000007b1d */ /* 0x01ffec0000010000 */
[----:B------:R-:W-:Y:S05]  /*0990*/  @!P0 BRA `(.L_x_5072) ;  /* 0x0000012800a88947 */ /* 0x000fea0003800000 */
.L_x_5073:
        /* <DEDUP_REMOVED lines=19> */
[----:B------:R-:W2:Y:S01]  /*0ad0*/  LDL.LU R14, [R1+0x24] ;  /* 0x00002400010e7983 */ /* 0x000ea20000300800 */
[----:B------:R-:W-:-:S05]  /*0ae0*/  VIADD R200, R2, 0xffffff80 ;  /* 0xffffff8002c87836 */ /* 0x000fca0000000000 */
[----:B------:R-:W-:-:S04]  /*0af0*/  SHF.R.S32.HI R3, RZ, 0x1f, R200 ;  /* 0x0000001fff037819 */ /* 0x000fc800000114c8 */
[CC--:B------:R-:W-:Y:S02]  /*0b00*/  LEA.HI R0, R3.reuse, R200.reuse, RZ, 0x4 ;  /* 0x000000c803007211 */ /* 0x0c0fe400078f20ff */
[----:B------:R-:W-:Y:S02]  /*0b10*/  LEA.HI R2, R3, R200, RZ, 0x5 ;  /* 0x000000c803027211 */ /* 0x000fe400078f28ff */
[----:B------:R-:W-:Y:S02]  /*0b20*/  SHF.R.S32.HI R9, RZ, 0x4, R0 ;  /* 0x00000004ff097819 */ /* 0x000fe40000011400 */
[C---:B------:R-:W-:Y:S02]  /*0b30*/  LOP3.LUT R7, R0.reuse, 0xfffffff0, RZ, 0xc0, !PT ;  /* 0xfffffff000077812 */ /* 0x040fe400078ec0ff */
[----:B------:R-:W-:Y:S02]  /*0b40*/  LEA.HI R4, R0, R9, RZ, 0x1 ;  /* 0x0000000900047211 */ /* 0x000fe400078f08ff */
[--C-:B------:R-:W-:Y:S01]  /*0b50*/  SHF.R.S32.HI R0, RZ, 0x5, R2.reuse ;  /* 0x00000005ff007819 */ /* 0x100fe20000011402 */
[----:B------:R-:W-:Y:S01]  /*0b60*/  IMAD.IADD R7, R200, 0x1, -R7 ;  /* 0x00000001c8077824 */ /* 0x000fe200078e0a07 */
[----:B------:R-:W-:-:S02]  /*0b70*/  SHF.R.S32.HI R11, RZ, 0x1f, R2 ;  /* 0x0000001fff0b7819 */ /* 0x000fc40000011402 */
[----:B------:R-:W-:Y:S02]  /*0b80*/  LEA.HI R5, R3, R200, RZ, 0x7 ;  /* 0x000000c803057211 */ /* 0x000fe400078f38ff */
        /* <DEDUP_REMOVED lines=8> */
[----:B------:R-:W-:-:S03]  /*0c10*/  LOP3.LUT R8, R6, 0xfffffff8, RZ, 0xc0, !PT ;  /* 0xfffffff806087812 */ /* 0x000fc600078ec0ff */
[----:B------:R-:W-:Y:S01]  /*0c20*/  IMAD.IADD R4, R9, 0x1, -R4 ;  /* 0x0000000109047824 */ /* 0x000fe200078e0a04 */
[----:B------:R-:W-:Y:S01]  /*0c30*/  LOP3.LUT R9, R5, 0xffffff80, RZ, 0xc0, !PT ;  /* 0xffffff8005097812 */ /* 0x000fe200078ec0ff */
[----:B------:R-:W-:Y:S02]  /*0c40*/  IMAD R199, R11, 0x10, R10 ;  /* 0x000000100bc77824 */ /* 0x000fe400078e020a */
[----:B------:R-:W-:Y:S02]  /*0c50*/  IMAD.IADD R10, R7, 0x1, -R8 ;  /* 0x00000001070a7824 */ /* 0x000fe400078e0a08 */
[----:B------:R-:W-:Y:S02]  /*0c60*/  IMAD.IADD R9, R200, 0x1, -R9 ;  /* 0x00000001c8097824 */ /* 0x000fe400078e0a09 */
[----:B------:R-:W-:Y:S02]  /*0c70*/  IMAD.SHL.U32 R11, R10, 0x40, RZ ;  /* 0x000000400a0b7824 */ /* 0x000fe400078e00ff */
[----:B------:R-:W-:Y:S01]  /*0c80*/  IMAD.SHL.U32 R4, R4, 0x8, RZ ;  /* 0x0000000804047824 */ /* 0x000fe200078e00ff */
[----:B------:R-:W-:Y:S01]  /*0c90*/  SHF.R.S32.HI R2, RZ, 0x1f, R9 ;  /* 0x0000001fff027819 */ /* 0x000fe20000011409 */
[----:B------:R-:W-:Y:S01]  /*0ca0*/  IMAD.SHL.U32 R12, R6, 0x40, RZ ;  /* 0x00000040060c7824 */ /* 0x000fe200078e00ff */
[----:B------:R-:W-:Y:S01]  /*0cb0*/  LOP3.LUT R11, R11, 0x1c0, RZ, 0xc0, !PT ;  /* 0x000001c00b0b7812 */ /* 0x000fe200078ec0ff */
[----:B------:R-:W-:Y:S01]  /*0cc0*/  IMAD.U32 R199, R199, 0x40, R4 ;  /* 0x00000040c7c77824 */ /* 0x000fe200078e0004 */
[----:B------:R-:W-:-:S02]  /*0cd0*/  LEA.HI R6, R2, R9, RZ, 0x2 ;  /* 0x0000000902067211 */ /* 0x000fc400078f10ff */
[----:B------:R-:W-:Y:S02]  /*0ce0*/  LOP3.LUT R4, R11, 0x8, R4, 0xf8, !PT ;  /* 0x000000080b047812 */ /* 0x000fe400078ef804 */
[----:B------:R-:W-:Y:S02]  /*0cf0*/  LOP3.LUT R13, R12, 0x7ffffe00, RZ, 0xc0, !PT ;  /* 0x7ffffe000c0d7812 */ /* 0x000fe400078ec0ff */
[----:B------:R-:W-:Y:S02]  /*0d00*/  SHF.R.U32.HI R11, RZ, 0x3, R11 ;  /* 0x00000003ff0b7819 */ /* 0x000fe4000001160b */
[--C-:B------:R-:W-:Y:S01]  /*0d10*/  SHF.R.S32.HI R7, RZ, 0x2, R6.reuse ;  /* 0x00000002ff077819 */ /* 0x100fe20000011406 */
[----:B------:R-:W-:Y:S01]  /*0d20*/  IMAD R13, R0, 0x400, R13 ;  /* 0x00000400000d7824 */ /* 0x000fe200078e020d */
[----:B------:R-:W-:Y:S02]  /*0d30*/  SHF.R.S32.HI R8, RZ, 0x1f, R6 ;  /* 0x0000001fff087819 */ /* 0x000fe40000011406 */
[----:B------:R-:W-:-:S02]  /*0d40*/  LOP3.LUT R4, R4, R11, RZ, 0x3c, !PT ;  /* 0x0000000b04047212 */ /* 0x000fc400078e3cff */
[----:B------:R-:W-:Y:S02]  /*0d50*/  LEA.HI R8, R8, R7, RZ, 0x3 ;  /* 0x0000000708087211 */ /* 0x000fe400078f18ff */
[----:B------:R-:W-:Y:S01]  /*0d60*/  R2P PR, R10, 0x6 ;  /* 0x000000060a007804 */ /* 0x000fe20000000000 */
[----:B------:R-:W-:Y:S01]  /*0d70*/  IMAD.IADD R4, R13, 0x1, R4 ;  /* 0x000000010d047824 */ /* 0x000fe200078e0204 */
[----:B------:R-:W-:Y:S02]  /*0d80*/  LOP3.LUT R8, R8, 0xfffffff8, RZ, 0xc0, !PT ;  /* 0xfffffff808087812 */ /* 0x000fe400078ec0ff */
[----:B------:R-:W-:Y:S02]  /*0d90*/  LEA.HI R3, R3, R200, RZ, 0x3 ;  /* 0x000000c803037211 */ /* 0x000fe400078f18ff */
[----:B------:R-:W-:Y:S02]  /*0da0*/  LEA.HI R5, R5, R198, RZ, 0x1 ;  /* 0x000000c605057211 */ /* 0x000fe400078f08ff */
[----:B------:R-:W-:Y:S01]  /*0db0*/  LEA R23, R4, UR37, 0x1 ;  /* 0x0000002504177c11 */ /* 0x000fe2000f8e08ff */
[----:B------:R-:W-:Y:S01]  /*0dc0*/  IMAD.MOV.U32 R189, RZ, RZ, 0x20 ;  /* 0x00000020ffbd7424 */ /* 0x000fe200078e00ff */
[----:B------:R-:W-:Y:S01]  /*0dd0*/  LEA.HI R2, R2, R9, RZ, 0x5 ;  /* 0x0000000902027211 */ /* 0x000fe200078f28ff */
[----:B------:R-:W-:Y:S01]  /*0de0*/  IMAD.IADD R19, R7, 0x1, -R8 ;  /* 0x0000000107137824 */ /* 0x000fe200078e0a08 */
[----:B------:R-:W-:Y:S01]  /*0df0*/  R2UR UR5, R186 ;  /* 0x00000000ba0572ca */ /* 0x000fe200000e0000 */
[----:B------:R-:W-:Y:S01]  /*0e00*/  VIADD R190, R23, 0x36400 ;  /* 0x0003640017be7836 */ /* 0x000fe20000000000 */
[----:B------:R-:W-:-:S02]  /*0e10*/  LOP3.LUT R6, R6, 0x7ffffffc, RZ, 0xc0, !PT ;  /* 0x7ffffffc06067812 */ /* 0x000fc400078ec0ff */
[----:B------:R-:W-:Y:S02]  /*0e20*/  LOP3.LUT R7, R3, 0x1ffffff8, RZ, 0xc0, !PT ;  /* 0x1ffffff803077812 */ /* 0x000fe400078ec0ff */
[----:B------:R-:W-:Y:S01]  /*0e30*/  LOP3.LUT R5, R5, 0xfffffe, RZ, 0xc0, !PT ;  /* 0x00fffffe05057812 */ /* 0x000fe200078ec0ff */
[----:B------:R-:W-:Y:S01]  /*0e40*/  VIADD R188, R23, 0x36440 ;  /* 0x0003644017bc7836 */ /* 0x000fe20000000000 */
[----:B------:R-:W-:Y:S02]  /*0e50*/  SHF.R.S32.HI R2, RZ, 0x5, R2 ;  /* 0x00000005ff027819 */ /* 0x000fe40000011402 */
[----:B------:R-:W-:Y:S01]  /*0e60*/  SEL R189, R189, 0xffffffe0, !P1 ;  /* 0xffffffe0bdbd7807 */ /* 0x000fe20004800000 */
[----:B------:R-:W-:Y:S02]  /*0e70*/  IMAD.IADD R6, R9, 0x1, -R6 ;  /* 0x0000000109067824 */ /* 0x000fe400078e0a06 */
[----:B------:R-:W-:Y:S02]  /*0e80*/  IMAD.IADD R7, R200, 0x1, -R7 ;  /* 0x00000001c8077824 */ /* 0x000fe400078e0a07 */
[----:B------:R-:W-:-:S02]  /*0e90*/  IMAD.IADD R5, R198, 0x1, -R5 ;  /* 0x00000001c6057824 */ /* 0x000fc400078e0a05 */
[----:B------:R-:W-:Y:S01]  /*0ea0*/  @P2 VIADD R188, R190, 0xffffffc0 ;  /* 0xffffffc0bebc2836 */ /* 0x000fe20000000000 */
[----:B------:R-:W-:Y:S01]  /*0eb0*/  SHF.R.S32.HI R194, RZ, 0x3, R3 ;  /* 0x00000003ffc27819 */ /* 0x000fe20000011403 */
[----:B------:R-:W-:Y:S01]  /*0ec0*/  IMAD R19, R2, 0x10, R19 ;  /* 0x0000001002137824 */ /* 0x000fe200078e0213 */
[----:B------:R-:W-:Y:S01]  /*0ed0*/  MOV R2, RZ ;  /* 0x000000ff00027202 */ /* 0x000fe20000000f00 */
[----:B------:R-:W-:Y:S02]  /*0ee0*/  IMAD.IADD R190, R190, 0x1, R189 ;  /* 0x00000001bebe7824 */ /* 0x000fe400078e02bd */
[----:B------:R-:W-:Y:S02]  /*0ef0*/  IMAD.MOV.U32 R197, RZ, RZ, RZ ;  /* 0x000000ffffc57224 */ /* 0x000fe400078e00ff */
[----:B------:R-:W-:Y:S02]  /*0f00*/  IMAD.SHL.U32 R191, R7, 0x8, RZ ;  /* 0x0000000807bf7824 */ /* 0x000fe400078e00ff */
[----:B------:R-:W-:-:S02]  /*0f10*/  IMAD.SHL.U32 R22, R5, 0x100, RZ ;  /* 0x0000010005167824 */ /* 0x000fc400078e00ff */
[----:B------:R-:W-:Y:S02]  /*0f20*/  IMAD.SHL.U32 R16, R6, 0x2, RZ ;  /* 0x0000000206107824 */ /* 0x000fe400078e00ff */
[----:B------:R-:W-:Y:S01]  /*0f30*/  IMAD.IADD R189, R189, 0x1, R188 ;  /* 0x00000001bdbd7824 */ /* 0x000fe200078e02bc */
[----:B------:R-:W-:Y:S01]  /*0f40*/  UMOV UR36, URZ ;  /* 0x0000003f00247c82 */ /* 0x000fe20008000000 */
[----:B--2---:R-:W-:-:S07]  /*0f50*/  LOP3.LUT R192, R14, 0x1, RZ, 0xfc, !PT ;  /* 0x000000010ec07812 */ /* 0x004fce00078efcff */
.L_x_5176:
[----:B0-----:R-:W0:Y:S01]  /*0f60*/  LDC.64 R4, c[0x0][0xb20] ;  /* 0x0002c800ff047b82 */ /* 0x001e220000000a00 */
[----:B-1----:R-:W-:Y:S01]  /*0f70*/  IMAD.MOV.U32 R8, RZ, RZ, RZ ;  /* 0x000000ffff087224 */ /* 0x002fe200078e00ff */
[----:B------:R-:W-:-:S06]  /*0f80*/  ULDC.64 UR6, c[0x0][0x208] ;  /* 0x0000820000067ab9 */ /* 0x000fcc0000000a00 */
[----:B--23--:R-:W1:Y:S08]  /*0f90*/  LDC.64 R6, c[0x0][0xb10] ;  /* 0x0002c400ff067b82 */ /* 0x00ce700000000a00 */
[----:B------:R-:W2:Y:S01]  /*0fa0*/  LDC.64 R10, c[0x0][0x3f8] ;  /* 0x0000fe00ff0a7b82 */ /* 0x000ea20000000a00 */
[----:B0-----:R-:W-:-:S07]  /*0fb0*/  ISETP.NE.U32.AND P0, PT, R4, RZ, PT ;  /* 0x000000ff0400720c */ /* 0x001fce0003f05070 */
[----:B------:R-:W0:Y:S01]  /*0fc0*/  LDC R18, c[0x0][0x288] ;  /* 0x0000a200ff127b82 */ /* 0x000e220000000800 */
[----:B------:R-:W-:Y:S02]  /*0fd0*/  ISETP.NE.AND.EX P0, PT, R5, RZ, PT, P0 ;  /* 0x000000ff0500720c */ /* 0x000fe40003f05300 */
[----:B-1----:R-:W-:-:S05]  /*0fe0*/  ISETP.NE.U32.AND P1, PT, R6, RZ, PT ;  /* 0x000000ff0600720c */ /* 0x002fca0003f25070 */
[----:B------:R-:W1:Y:S01]  /*0ff0*/  LDC R0, c[0x0][0x404] ;  /* 0x00010100ff007b82 */ /* 0x000e620000000800 */
[----:B------:R-:W-:-:S07]  /*1000*/  ISETP.NE.AND.EX P1, PT, R7, RZ, PT, P1 ;  /* 0x000000ff0700720c */ /* 0x000fce0003f25310 */
[----:B------:R-:W3:Y:S08]  /*1010*/  @P0 LDC.64 R4, c[0x0][0xb20] ;  /* 0x0002c800ff040b82 */ /* 0x000ef00000000a00 */
[----:B------:R-:W4:Y:S08]  /*1020*/  @P1 LDC.64 R6, c[0x0][0xb10] ;  /* 0x0002c400ff061b82 */ /* 0x000f300000000a00 */
[----:B------:R-:W1:Y:S01]  /*1030*/  LDC R17, c[0x0][0x2e0] ;  /* 0x0000b800ff117b82 */ /* 0x000e620000000800 */
[----:B---3--:R-:W-:-:S05]  /*1040*/  @P0 IMAD.WIDE R4, R187, 0x4, R4 ;  /* 0x00000004bb040825 */ /* 0x008fca00078e0204 */
[----:B------:R3:W5:Y:S01]  /*1050*/  @P0 LDG.E R8, desc[UR6][R4.64] ;  /* 0x0000000604080981 */ /* 0x000762000c1e1900 */
[----:B--2---:R-:W-:Y:S01]  /*1060*/  ISETP.NE.U32.AND P0, PT, R10, RZ, PT ;  /* 0x000000ff0a00720c */ /* 0x004fe20003f05070 */
[----:B----4-:R-:W-:-:S03]  /*1070*/  @P1 IMAD.WIDE R6, R187, 0x4, R6 ;  /* 0x00000004bb061825 */ /* 0x010fc600078e0206 */
[----:B------:R-:W-:Y:S02]  /*1080*/  ISETP.NE.AND.EX P0, PT, R11, RZ, PT, P0 ;  /* 0x000000ff0b00720c */ /* 0x000fe40003f05300 */
[----:B0-----:R3:W5:Y:S01]  /*1090*/  @P1 LDG.E R18, desc[UR6][R6.64] ;  /* 0x0000000606121981 */ /* 0x001762000c1e1900 */
[----:B------:R-:W-:Y:S01]  /*10a0*/  ULDC.64 UR6, c[0x0][0xb18] ;  /* 0x0002c60000067ab9 */ /* 0x000fe20000000a00 */
[----:B-1----:R-:W-:Y:S01]  /*10b0*/  SEL R0, R0, 0x1, P0 ;  /* 0x0000000100007807 */ /* 0x002fe20000000000 */
[----:B------:R-:W-:Y:S01]  /*10c0*/  UMOV UR39, UR5 ;  /* 0x0000000500277c82 */ /* 0x000fe20008000000 */
[----:B------:R-:W-:-:S03]  /*10d0*/  ISETP.NE.U32.AND P2, PT, RZ, UR6, PT ;  /* 0x00000006ff007c0c */ /* 0x000fc6000bf45070 */
[----:B------:R-:W-:Y:S01]  /*10e0*/  IMAD R17, R0, R17, RZ ;  /* 0x0000001100117224 */ /* 0x000fe200078e02ff */
[----:B------:R-:W-:Y:S01]  /*10f0*/  ISETP.NE.AND.EX P2, PT, RZ, UR7, PT, P2 ;  /* 0x00000007ff007c0c */ /* 0x000fe2000bf45320 */
[----:B------:R-:W-:-:S12]  /*1100*/  @P1 BRA `(.L_x_5074) ;  /* 0x0000000000281947 */ /* 0x000fd80003800000 */
[----:B------:R-:W-:Y:S02]  /*1110*/  ULDC.64 UR4, c[0x0][0xaf8] ;  /* 0x0002be0000047ab9 */ /* 0x000fe40000000a00 */
[----:B------:R-:W-:-:S04]  /*1120*/  ISETP.NE.U32.AND P0, PT, RZ, UR4, PT ;  /* 0x00000004ff007c0c */ /* 0x000fc8000bf05070 */
[----:B------:R-:W-:-:S13]  /*1130*/  ISETP.NE.AND.EX P0, PT, RZ, UR5, PT, P0 ;  /* 0x00000005ff007c0c */ /* 0x000fda000bf05300 */
[----:B------:R-:W-:Y:S05]  /*1140*/  @!P0 BRA `(.L_x_5074) ;  /* 0x0000000000188947 */ /* 0x000fea0003800000 */
[----:B---3--:R-:W0:Y:S01]  /*1150*/  LDC.64 R4, c[0x0][0xaf8] ;  /* 0x0002be00ff047b82 */ /* 0x008e220000000a00 */
[----:B------:R-:W-:Y:S01]  /*1160*/  ULDC.64 UR4, c[0x0][0x208] ;  /* 0x0000820000047ab9 */ /* 0x000fe20000000a00 */
[----:B0-----:R-:W-:-:S05]  /*1170*/  IMAD.WIDE R4, R187, 0x4, R4 ;  /* 0x00000004bb047825 */ /* 0x001fca00078e0204 */
[----:B-----5:R-:W2:Y:S04]  /*1180*/  LDG.E R18, desc[UR4][R4.64] ;  /* 0x0000000404127981 */ /* 0x020ea8000c1e1900 */
[----:B------:R-:W2:Y:S02]  /*1190*/  LDG.E R3, desc[UR4][R4.64+0x4] ;  /* 0x0000040404037981 */ /* 0x000ea4000c1e1900 */
[----:B--2---:R-:W-:-:S07]  /*11a0*/  IMAD.IADD R18, R3, 0x1, -R18 ;  /* 0x0000000103127824 */ /* 0x004fce00078e0a12 */
.L_x_5074:
[----:B------:R-:W-:Y:S02]  /*11b0*/  IMAD.MOV.U32 R196, RZ, RZ, R185 ;  /* 0x000000ffffc47224 */ /* 0x000fe400078e00b9 */
[----:B------:R-:W-:Y:S01]  /*11c0*/  IMAD.MOV.U32 R193, RZ, RZ, R187 ;  /* 0x000000ffffc17224 */ /* 0x000fe200078e00bb */
[----:B------:R-:W-:Y:S06]  /*11d0*/  @!P2 BRA `(.L_x_5075) ;  /* 0x000000000014a947 */ /* 0x000fec0003800000 */
[----:B---3--:R-:W0:Y:S01]  /*11e0*/  LDC.64 R4, c[0x0][0xb18] ;  /* 0x0002c600ff047b82 */ /* 0x008e220000000a00 */
[----:B------:R-:W-:Y:S01]  /*11f0*/  ULDC.64 UR4, c[0x0][0x208] ;  /* 0x0000820000047ab9 */ /* 0x000fe20000000a00 */
[----:B0-----:R-:W-:-:S05]  /*1200*/  IMAD.WIDE R4, R187, 0x4, R4 ;  /* 0x00000004bb047825 */ /* 0x001fca00078e0204 */
[----:B------:R0:W5:Y:S01]  /*1210*/  LDG.E R17, desc[UR4][R4.64] ;  /* 0x0000000404117981 */ /* 0x000162000c1e1900 */
[----:B------:R-:W-:Y:S05]  /*1220*/  BRA `(.L_x_5076) ;  /* 0x0000000000287947 */ /* 0x000fea0003800000 */
.L_x_5075:
[----:B------:R-:W-:Y:S02]  /*1230*/  ULDC.64 UR4, c[0x0][0xb00] ;  /* 0x0002c00000047ab9 */ /* 0x000fe40000000a00 */
[----:B------:R-:W-:-:S04]  /*1240*/  ISETP.NE.U32.AND P0, PT, RZ, UR4, PT ;  /* 0x00000004ff007c0c */ /* 0x000fc8000bf05070 */
[----:B------:R-:W-:-:S13]  /*1250*/  ISETP.NE.AND.EX P0, PT, RZ, UR5, PT, P0 ;  /* 0x00000005ff007c0c */ /* 0x000fda000bf05300 */
[----:B------:R-:W-:Y:S05]  /*1260*/  @!P0 BRA `(.L_x_5076) ;  /* 0x0000000000188947 */ /* 0x000fea0003800000 */
[----:B---3--:R-:W0:Y:S01]  /*1270*/  LDC.64 R4, c[0x0][0xb00] ;  /* 0x0002c000ff047b82 */ /* 0x008e220000000a00 */
[----:B------:R-:W-:Y:S01]  /*1280*/  ULDC.64 UR4, c[0x0][0x208] ;  /* 0x0000820000047ab9 */ /* 0x000fe20000000a00 */
[----:B0-----:R-:W-:-:S05]  /*1290*/  IMAD.WIDE R4, R187, 0x4, R4 ;  /* 0x00000004bb047825 */ /* 0x001fca00078e0204 */
[----:B------:R-:W2:Y:S04]  /*12a0*/  LDG.E R17, desc[UR4][R4.64] ;  /* 0x0000000404117981 */ /* 0x000ea8000c1e1900 */
[----:B------:R-:W2:Y:S02]  /*12b0*/  LDG.E R0, desc[UR4][R4.64+0x4] ;  /* 0x0000040404007981 */ /* 0x000ea4000c1e1900 */
[----:B--2---:R-:W-:-:S07]  /*12c0*/  IMAD.IADD R17, R0, 0x1, -R17 ;  /* 0x0000000100117824 */ /* 0x004fce00078e0a11 */
.L_x_5076:
[----:B---3--:R-:W2:Y:S01]  /*12d0*/  LDL R6, [R1+0x4] ;  /* 0x0000040001067983 */ /* 0x008ea20000100800 */
[----:B0-----:R-:W0:Y:S01]  /*12e0*/  LDC R5, c[0x0][0xad8] ;  /* 0x0002b600ff057b82 */ /* 0x001e220000000800 */
[----:B-----5:R-:W-:Y:S01]  /*12f0*/  IMAD.IADD R17, R17, 0x1, -R8 ;  /* 0x0000000111117824 */ /* 0x020fe200078e0a08 */
[----:B------:R-:W-:-:S03]  /*1300*/  LEA R4, R185, 0x40, 0x6 ;  /* 0x00000040b9047811 */ /* 0x000fc600078e30ff */
[C---:B------:R-:W-:Y:S01]  /*1310*/  VIADD R0, R17.reuse, 0x3f ;  /* 0x0000003f11007836 */ /* 0x040fe20000000000 */
[----:B------:R-:W-:-:S04]  /*1320*/  IADD3 R8, R17, R4, -R18 ;  /* 0x0000000411087210 */ /* 0x000fc80007ffe812 */
[----:B------:R-:W-:-:S04]  /*1330*/  SHF.R.S32.HI R3, RZ, 0x1f, R0 ;  /* 0x0000001fff037819 */ /* 0x000fc80000011400 */
[----:B------:R-:W-:-:S04]  /*1340*/  LEA.HI R3, R3, R0, RZ, 0x6 ;  /* 0x0000000003037211 */ /* 0x000fc800078f30ff */
[----:B------:R-:W-:Y:S01]  /*1350*/  SHF.R.S32.HI R168, RZ, 0x6, R3 ;  /* 0x00000006ffa87819 */ /* 0x000fe20000011403 */
[----:B0-----:R-:W-:Y:S01]  /*1360*/  IMAD.IADD R0, R8, 0x1, R5 ;  /* 0x0000000108007824 */ /* 0x001fe200078e0205 */
[----:B--2---:R-:W-:-:S13]  /*1370*/  ISETP.NE.AND P0, PT, R6, 0x1, PT ;  /* 0x000000010600780c */ /* 0x004fda0003f05270 */
[----:B------:R-:W-:Y:S05]  /*1380*/  @!P0 BRA `(.L_x_5077) ;  /* 0x0000001c00b08947 */ /* 0x000fea0003800000 */
[----:B------:R-:W0:Y:S02]  /*1390*/  LDC R6, c[0x0][0xadc] ;  /* 0x0002b700ff067b82 */ /* 0x000e240000000800 */
[----:B0-----:R-:W-:-:S13]  /*13a0*/  ISETP.GE.AND P1, PT, R6, 0x1, PT ;  /* 0x000000010600780c */ /* 0x001fda0003f26270 */
[----:B------:R-:W-:Y:S05]  /*13b0*/  @!P1 BRA `(.L_x_5078) ;  /* 0x0000000000409947 */ /* 0x000fea0003800000 */
[C---:B------:R-:W-:Y:S02]  /*13c0*/  ISETP.GT.AND P0, PT, R8.reuse, RZ, PT ;  /* 0x000000ff0800720c */ /* 0x040fe40003f04270 */
[----:B------:R-:W-:-:S11]  /*13d0*/  IADD3 R3, R8, -0x1, RZ ;  /* 0xffffffff08037810 */ /* 0x000fd60007ffe0ff */
        /* <DEDUP_REMOVED lines=8> */
.L_x_5079:
[----:B------:R-:W-:-:S13]  /*1460*/  ISETP.NE.AND P0, PT, R6, 0x1, PT ;  /* 0x000000010600780c */ /* 0x000fda0003f05270 */
[----:B------:R-:W0:Y:S02]  /*1470*/  @P0 LDC.64 R4, c[0x0][0xae0] ;  /* 0x0002b800ff040b82 */ /* 0x000e240000000a00 */
[----:B0-----:R-:W-:-:S05]  /*1480*/  @P0 IMAD.HI.U32 R4, R3, R4, RZ ;  /* 0x0000000403040227 */ /* 0x001fca00078e00ff */
[----:B------:R-:W-:-:S07]  /*1490*/  @P0 SHF.R.U32.HI R3, RZ, R5, R4 ;  /* 0x00000005ff030219 */ /* 0x000fce0000011604 */
.L_x_5080:
[----:B------:R-:W-:-:S05]  /*14a0*/  IMAD R3, R3, R6, R6 ;  /* 0x0000000603037224 */ /* 0x000fca00078e0206 */
[----:B------:R-:W-:-:S07]  /*14b0*/  VIMNMX R0, R0, R3, PT ;  /* 0x0000000300007248 */ /* 0x000fce0003fe0100 */
.L_x_5078:
[----:B------:R-:W-:Y:S01]  /*14c0*/  VIADD R0, R0, 0x3f ;  /* 0x0000003f00007836 */ /* 0x000fe20000000000 */
[----:B------:R-:W-:Y:S01]  /*14d0*/  ULDC UR4, c[0x0][0xad4] ;  /* 0x0002b50000047ab9 */ /* 0x000fe20000000800 */
[----:B------:R-:W-:-:S03]  /*14e0*/  IMAD R18, R185, 0x40, -R18 ;  /* 0x00000040b9127824 */ /* 0x000fc600078e0a12 */
[----:B------:R-:W-:Y:S01]  /*14f0*/  SHF.R.S32.HI R3, RZ, 0x1f, R0 ;  /* 0x0000001fff037819 */ /* 0x000fe20000011400 */
[----:B------:R-:W-:-:S03]  /*1500*/  IMAD.IADD R18, R17, 0x1, R18 ;  /* 0x0000000111127824 */ /* 0x000fc600078e0212 */
[----:B------:R-:W-:Y:S01]  /*1510*/  LEA.HI R3, R3, R0, RZ, 0x6 ;  /* 0x0000000003037211 */ /* 0x000fe200078f30ff */
[----:B------:R-:W-:-:S03]  /*1520*/  VIADD R5, R18, -UR4 ;  /* 0x8000000412057c36 */ /* 0x000fc60008000000 */
[----:B------:R-:W-:-:S04]  /*1530*/  SHF.R.S32.HI R3, RZ, 0x6, R3 ;  /* 0x00000006ff037819 */ /* 0x000fc80000011403 */
        /* <DEDUP_REMOVED lines=11> */
.L_x_5082:
[----:B------:R-:W-:-:S13]  /*15f0*/  ISETP.NE.AND P0, PT, R6, 0x1, PT ;  /* 0x000000010600780c */ /* 0x000fda0003f05270 */
[----:B------:R-:W0:Y:S02]  /*1600*/  @P0 LDC.64 R8, c[0x0][0xae0] ;  /* 0x0002b800ff080b82 */ /* 0x000e240000000a00 */
[----:B0-----:R-:W-:-:S05]  /*1610*/  @P0 IMAD.HI.U32 R0, R18, R8, RZ ;  /* 0x0000000812000227 */ /* 0x001fca00078e00ff */
[----:B------:R-:W-:-:S07]  /*1620*/  @P0 SHF.R.U32.HI R18, RZ, R9, R0 ;  /* 0x00000009ff120219 */ /* 0x000fce0000011600 */
.L_x_5083:
[----:B------:R-:W-:-:S05]  /*1630*/  IMAD R18, R18, R6, RZ ;  /* 0x0000000612127224 */ /* 0x000fca00078e02ff */
[----:B------:R-:W-:-:S07]  /*1640*/  VIMNMX R5, R5, R18, !PT ;  /* 0x0000001205057248 */ /* 0x000fce0007fe0100 */
.L_x_5081:
[----:B------:R-:W-:Y:S01]  /*1650*/  SHF.R.S32.HI R6, RZ, 0x1f, R5 ;  /* 0x0000001fff067819 */ /* 0x000fe20000011405 */
[----:B------:R-:W-:Y:S01]  /*1660*/  IMAD.MOV.U32 R0, RZ, RZ, RZ ;  /* 0x000000ffff007224 */ /* 0x000fe200078e00ff */
[----:B------:R-:W-:Y:S01]  /*1670*/  PLOP3.LUT P0, PT, PT, PT, PT, 0x80, 0x0 ;  /* 0x000000000000781c */ /* 0x000fe20003f0f070 */
[----:B------:R-:W-:Y:S01]  /*1680*/  IMAD.MOV.U32 R3, RZ, RZ, RZ ;  /* 0x000000ffff037224 */ /* 0x000fe200078e00ff */
[----:B------:R-:W-:Y:S02]  /*1690*/  LEA.HI R6, R6, R5, RZ, 0x6 ;  /* 0x0000000506067211 */ /* 0x000fe400078f30ff */
[----:B------:R-:W-:Y:S02]  /*16a0*/  CS2R R150, SRZ ;  /* 0x0000000000967805 */ /* 0x000fe4000001ff00 */
        /* <DEDUP_REMOVED lines=63> */
[----:B------:R-:W-:Y:S01]  /*1aa0*/  IMAD.MOV.U32 R169, RZ, RZ, RZ ;  /* 0x000000ffffa97224 */ /* 0x000fe200078e00ff */
[----:B------:R-:W-:Y:S01]  /*1ab0*/  CS2R R170, SRZ ;  /* 0x0000000000aa7805 */ /* 0x000fe2000001ff00 */
[----:B------:R-:W-:-:S02]  /*1ac0*/  IMAD.MOV.U32 R7, RZ, RZ, RZ ;  /* 0x000000ffff077224 */ /* 0x000fc400078e00ff */
[----:B------:R-:W-:Y:S02]  /*1ad0*/  IMAD.MOV.U32 R20, RZ, RZ, RZ ;  /* 0x000000ffff147224 */ /* 0x000fe400078e00ff */
[----:B------:R-:W-:Y:S02]  /*1ae0*/  IMAD.MOV.U32 R5, RZ, RZ, RZ ;  /* 0x000000ffff057224 */ /* 0x000fe400078e00ff */
[----:B------:R-:W-:Y:S01]  /*1af0*/  IMAD.MOV.U32 R24, RZ, RZ, RZ ;  /* 0x000000ffff187224 */ /* 0x000fe200078e00ff */
[----:B------:R-:W-:Y:S06]  /*1b00*/  @!P1 BRA `(.L_x_5084) ;  /* 0x000000f000209947 */ /* 0x000fec0003800000 */
[----:B------:R-:W0:Y:S01]  /*1b10*/  SHFL.IDX PT, R0, R198, RZ, 0x1f ;  /* 0x00001fffc6007589 */ /* 0x000e2200000e0000 */
[----:B------:R-:W-:Y:S01]  /*1b20*/  UMOV UR7, 0x40000040 ;  /* 0x4000004000077882 */ /* 0x000fe20000000000 */
[----:B------:R-:W-:Y:S01]  /*1b30*/  UMOV UR9, 0x40000040 ;  /* 0x4000004000097882 */ /* 0x000fe20000000000 */
[----:B------:R-:W-:Y:S01]  /*1b40*/  UMOV UR11, 0x40000040 ;  /* 0x40000040000b7882 */ /* 0x000fe20000000000 */
[----:B------:R-:W-:Y:S01]  /*1b50*/  BAR.SYNC.DEFER_BLOCKING 0xe, 0x100 ;  /* 0x0384000000007b1d */ /* 0x000fe20000010000 */
[----:B------:R-:W-:-:S05]  /*1b60*/  VIADD R3, R4, 0xfffffffe ;  /* 0xfffffffe04037836 */ /* 0x000fca0000000000 */
[----:B------:R-:W-:Y:S01]  /*1b70*/  UMOV UR13, 0x40000040 ;  /* 0x40000040000d7882 */ /* 0x000fe20000000000 */
[----:B------:R-:W-:Y:S01]  /*1b80*/  UMOV UR15, 0x40000040 ;  /* 0x40000040000f7882 */ /* 0x000fe20000000000 */
[----:B------:R-:W-:Y:S01]  /*1b90*/  UMOV UR17, 0x40000040 ;  /* 0x4000004000117882 */ /* 0x000fe20000000000 */
[----:B------:R-:W-:Y:S01]  /*1ba0*/  UMOV UR19, 0x40000040 ;  /* 0x4000004000137882 */ /* 0x000fe20000000000 */
[----:B------:R-:W1:Y:S01]  /*1bb0*/  S2R R8, SR_TID.X ;  /* 0x0000000000087919 */ /* 0x000e620000002100 */
[----:B------:R-:W-:Y:S02]  /*1bc0*/  ISETP.GE.AND P0, PT, R3, R6, PT ;  /* 0x000000060300720c */ /* 0x000fe40003f06270 */
        /* <DEDUP_REMOVED lines=45> */
.L_x_5086:
[----:B------:R-:W-:Y:S01]  /*1ea0*/  BAR.SYNC.DEFER_BLOCKING 0xe, 0x100 ;  /* 0x0384000000007b1d */ /* 0x000fe20000010000 */
[----:B01----:R-:W-:Y:S01]  /*1eb0*/  IMAD.U32 R0, RZ, RZ, UR36 ;  /* 0x00000024ff007e24 */ /* 0x003fe2000f8e00ff */
[----:B------:R-:W-:Y:S01]  /*1ec0*/  UIADD3 UR36, UR36, 0x1, URZ ;  /* 0x0000000124247890 */ /* 0x000fe2000fffe03f */
[C---:B------:R-:W-:Y:S01]  /*1ed0*/  ISETP.GT.AND P0, PT, R3.reuse, R6, PT ;  /* 0x000000060300720c */ /* 0x040fe20003f04270 */
[----:B------:R-:W-:Y:S02]  /*1ee0*/  VIADD R3, R3, 0xffffffff ;  /* 0xffffffff03037836 */ /* 0x000fe40000000000 */
[----:B------:R-:W-:Y:S01]  /*1ef0*/  IMAD R0, R0, 0x40, R19 ;  /* 0x0000004000007824 */ /* 0x000fe200078e0213 */
[----:B------:R-:W-:Y:S01]  /*1f00*/  UISETP.NE.AND UP0, UPT, UR36, 0x2, UPT ;  /* 0x000000022400788c */ /* 0x000fe2000bf05270 */
[----:B------:R-:W-:Y:S01]  /*1f10*/  UMOV UR7, 0x40000040 ;  /* 0x4000004000077882 */ /* 0x000fe20000000000 */
[----:B------:R-:W-:Y:S02]  /*1f20*/  UMOV UR11, 0x40000040 ;  /* 0x40000040000b7882 */ /* 0x000fe40000000000 */
[----:B------:R-:W-:Y:S01]  /*1f30*/  LEA R0, R0, UR37, 0x2 ;  /* 0x0000002500007c11 */ /* 0x000fe2000f8e10ff */
[----:B------:R-:W-:Y:S01]  /*1f40*/  USEL UR36, UR36, URZ, UP0 ;  /* 0x0000003f24247287 */ /* 0x000fe20008000000 */
[----:B------:R-:W-:Y:S01]  /*1f50*/  UMOV UR15, 0x40000040 ;  /* 0x40000040000f7882 */ /* 0x000fe20000000000 */
[----:B------:R-:W-:-:S02]  /*1f60*/  UMOV UR19, 0x40000040 ;  /* 0x4000004000137882 */ /* 0x000fc40000000000 */
[----:B------:R-:W-:-:S04]  /*1f70*/  ULEA UR6, UR36, UR20, 0xc ;  /* 0x0000001424067291 */ /* 0x000fc8000f8e603f */
[----:B------:R-:W-:Y:S02]  /*1f80*/  UIADD3 UR10, UR6, 0x80, URZ ;  /* 0x00000080060a7890 */ /* 0x000fe4000fffe03f */
[----:B------:R-:W-:Y:S01]  /*1f90*/  UIADD3 UR14, UR6, 0x100, URZ ;  /* 0x00000100060e7890 */ /* 0x000fe2000fffe03f */
[----:B------:R-:W0:Y:S01]  /*1fa0*/  LDS R4, [R0+0x38400] ;  /* 0x0384000000047984 */ /* 0x000e220000000800 */
[----:B------:R-:W-:-:S03]  /*1fb0*/  UIADD3 UR18, UR6, 0x180, URZ ;  /* 0x0000018006127890 */ /* 0x000fc6000fffe03f */
[----:B------:R1:W2:Y:S02]  /*1fc0*/  LDS R5, [R0+0x38420] ;  /* 0x0384200000057984 */ /* 0x0002a40000000800 */
[----:B-1----:R-:W-:-:S05]  /*1fd0*/  IMAD.U32 R0, RZ, RZ, UR36 ;  /* 0x00000024ff007e24 */ /* 0x002fca000f8e00ff */
[----:B------:R-:W-:-:S04]  /*1fe0*/  @!P1 LEA R0, R0, UR37, 0x3 ;  /* 0x0000002500009c11 */ /* 0x000fc8000f8e18ff */
[----:B------:R-:W-:-:S04]  /*1ff0*/  @!P1 IADD3 R0, R0, 0x38860, RZ ;  /* 0x0003886000009810 */ /* 0x000fc80007ffe0ff */
        /* <DEDUP_REMOVED lines=149> */
.L_x_5085:
        /* <DEDUP_REMOVED lines=144> */
.L_x_5077:
[----:B------:R-:W0:Y:S02]  /*3250*/  LDC R6, c[0x0][0xadc] ;  /* 0x0002b700ff067b82 */ /* 0x000e240000000800 */
[----:B0-----:R-:W-:-:S13]  /*3260*/  ISETP.GE.AND P0, PT, R6, 0x1, PT ;  /* 0x000000010600780c */ /* 0x001fda0003f06270 */
        /* <DEDUP_REMOVED lines=11> */
.L_x_5088:
[----:B------:R-:W-:-:S13]  /*3320*/  ISETP.NE.AND P1, PT, R6, 0x1, PT ;  /* 0x000000010600780c */ /* 0x000fda0003f25270 */
[----:B------:R-:W0:Y:S02]  /*3330*/  @P1 LDC.64 R4, c[0x0][0xae0] ;  /* 0x0002b800ff041b82 */ /* 0x000e240000000a00 */
[----:B0-----:R-:W-:-:S05]  /*3340*/  @P1 IMAD.HI.U32 R4, R3, R4, RZ ;  /* 0x0000000403041227 */ /* 0x001fca00078e00ff */
[----:B------:R-:W-:-:S07]  /*3350*/  @P1 SHF.R.U32.HI R3, RZ, R5, R4 ;  /* 0x00000005ff031219 */ /* 0x000fce0000011604 */
.L_x_5089:
[----:B------:R-:W-:-:S05]  /*3360*/  IMAD R3, R3, R6, R6 ;  /* 0x0000000603037224 */ /* 0x000fca00078e0206 */
[----:B------:R-:W-:-:S07]  /*3370*/  VIMNMX R0, R0, R3, PT ;  /* 0x0000000300007248 */ /* 0x000fce0003fe0100 */
.L_x_5087:
[----:B------:R-:W-:Y:S01]  /*3380*/  VIADD R0, R0, 0x3f ;  /* 0x0000003f00007836 */ /* 0x000fe20000000000 */
[----:B------:R-:W-:Y:S01]  /*3390*/  ULDC UR4, c[0x0][0xad4] ;  /* 0x0002b50000047ab9 */ /* 0x000fe20000000800 */
[----:B------:R-:W-:-:S03]  /*33a0*/  IMAD R4, R185, 0x40, -R18 ;  /* 0x00000040b9047824 */ /* 0x000fc600078e0a12 */
[----:B------:R-:W-:-:S04]  /*33b0*/  SHF.R.S32.HI R3, RZ, 0x1f, R0 ;  /* 0x0000001fff037819 */ /* 0x000fc80000011400 */
[----:B------:R-:W-:Y:S01]  /*33c0*/  LEA.HI R3, R3, R0, RZ, 0x6 ;  /* 0x0000000003037211 */ /* 0x000fe200078f30ff */
[----:B------:R-:W-:-:S03]  /*33d0*/  IMAD.IADD R0, R17, 0x1, R4 ;  /* 0x0000000111007824 */ /* 0x000fc600078e0204 */
[----:B------:R-:W-:Y:S01]  /*33e0*/  SHF.R.S32.HI R3, RZ, 0x6, R3 ;  /* 0x00000006ff037819 */ /* 0x000fe20000011403 */
[----:B------:R-:W-:-:S03]  /*33f0*/  VIADD R4, R0, -UR4 ;  /* 0x8000000400047c36 */ /* 0x000fc60008000000 */
[----:B------:R-:W-:Y:S01]  /*3400*/  VIMNMX R168, R168, R3, PT ;  /* 0x00000003a8a87248 */ /* 0x000fe20003fe0100 */
[----:B------:R-:W-:Y:S06]  /*3410*/  @!P0 BRA `(.L_x_5090) ;  /* 0x0000000000408947 */ /* 0x000fec0003800000 */
[----:B------:R-:W-:-:S05]  /*3420*/  IMAD.MOV.U32 R3, RZ, RZ, R0 ;  /* 0x000000ffff037224 */ /* 0x000fca00078e0000 */
        /* <DEDUP_REMOVED lines=9> */
.L_x_5091:
[----:B------:R-:W-:-:S13]  /*34c0*/  ISETP.NE.AND P0, PT, R6, 0x1, PT ;  /* 0x000000010600780c */ /* 0x000fda0003f05270 */
[----:B------:R-:W0:Y:S02]  /*34d0*/  @P0 LDC.64 R8, c[0x0][0xae0] ;  /* 0x0002b800ff080b82 */ /* 0x000e240000000a00 */
[----:B0-----:R-:W-:-:S05]  /*34e0*/  @P0 IMAD.HI.U32 R0, R3, R8, RZ ;  /* 0x0000000803000227 */ /* 0x001fca00078e00ff */
[----:B------:R-:W-:-:S07]  /*34f0*/  @P0 SHF.R.U32.HI R3, RZ, R9, R0 ;  /* 0x00000009ff030219 */ /* 0x000fce0000011600 */
.L_x_5092:
[----:B------:R-:W-:-:S05]  /*3500*/  IMAD R3, R3, R6, RZ ;  /* 0x0000000603037224 */ /* 0x000fca00078e02ff */
[----:B------:R-:W-:-:S07]  /*3510*/  VIMNMX R4, R4, R3, !PT ;  /* 0x0000000304047248 */ /* 0x000fce0007fe0100 */
.L_x_5090:
        /* <DEDUP_REMOVED lines=71> */
[----:B------:R-:W-:Y:S01]  /*3990*/  IMAD.MOV.U32 R7, RZ, RZ, RZ ;  /* 0x000000ffff077224 */ /* 0x000fe200078e00ff */
[----:B------:R-:W-:Y:S01]  /*39a0*/  MOV R24, RZ ;  /* 0x000000ff00187202 */ /* 0x000fe20000000f00 */
[----:B------:R-:W-:-:S02]  /*39b0*/  IMAD.MOV.U32 R20, RZ, RZ, RZ ;  /* 0x000000ffff147224 */ /* 0x000fc400078e00ff */
[----:B------:R-:W-:Y:S01]  /*39c0*/  IMAD.MOV.U32 R5, RZ, RZ, RZ ;  /* 0x000000ffff057224 */ /* 0x000fe200078e00ff */
        /* <DEDUP_REMOVED lines=31> */
.L_x_5093:
[----:B------:R-:W-:Y:S02]  /*3bc0*/  LEA.HI R0, R197, R197, RZ, 0x1 ;  /* 0x000000c5c5007211 */ /* 0x000fe400078f08ff */
[----:B------:R-:W-:Y:S02]  /*3bd0*/  ISETP.NE.AND P0, PT, R192, 0x3, PT ;  /* 0x00000003c000780c */ /* 0x000fe40003f05270 */
[----:B------:R-:W-:-:S05]  /*3be0*/  LOP3.LUT R0, R0, 0xfffffffe, RZ, 0xc0, !PT ;  /* 0xfffffffe00007812 */ /* 0x000fca00078ec0ff */
[----:B------:R-:W-:-:S05]  /*3bf0*/  IMAD.IADD R0, R197, 0x1, -R0 ;  /* 0x00000001c5007824 */ /* 0x000fca00078e0a00 */
[----:B------:R-:W-:-:S04]  /*3c00*/  SHF.L.U32 R0, R0, 0x1f, RZ ;  /* 0x0000001f00007819 */ /* 0x000fc800000006ff */
[----:B------:R-:W0:Y:S02]  /*3c10*/  SYNCS.PHASECHK.TRANS64.TRYWAIT P1, [UR37+0x38800], R0 ;  /* 0x03880000ff0075a7 */ /* 0x000e240008020165 */
[----:B0-----:R-:W-:Y:S05]  /*3c20*/  @!P1 BRA `(.L_x_5094) ;  /* 0x0000015000549947 */ /* 0x001fea0003800000 */
.L_x_5270:
[----:B------:R-:W-:Y:S05]  /*3c30*/  @!P0 BRA `(.L_x_5095) ;  /* 0x0000000000048947 */ /* 0x000fea0003800000 */
[----:B------:R-:W-:Y:S01]  /*3c40*/  BPT.TRAP 0x1 ;  /* 0x000000040000795c */ /* 0x000fe20000300000 */
.L_x_5095:
[----:B------:R-:W-:Y:S01]  /*3c50*/  IMAD.U32 R4, RZ, RZ, UR36 ;  /* 0x00000024ff047e24 */ /* 0x000fe2000f8e00ff */
[----:B------:R-:W-:-:S04]  /*3c60*/  SHF.L.U32 R5, R2, 0x1f, RZ ;  /* 0x0000001f02057819 */ /* 0x000fc800000006ff */
[----:B------:R-:W-:-:S04]  /*3c70*/  LEA R4, R4, UR37, 0x3 ;  /* 0x0000002504047c11 */ /* 0x000fc8000f8e18ff */
[----:B------:R1:W2:Y:S01]  /*3c80*/  SYNCS.PHASECHK.TRANS64.TRYWAIT P1, [R4+URZ+0x38830], R5 ;  /* 0x03883005040075a7 */ /* 0x0002a2000802017f */
[----:B------:R-:W-:Y:S05]  /*3c90*/  @!P0 BRA `(.L_x_5096) ;  /* 0x0000000000048947 */ /* 0x000fea0003800000 */
[----:B------:R-:W-:Y:S01]  /*3ca0*/  BPT.TRAP 0x1 ;  /* 0x000000040000795c */ /* 0x000fe20000300000 */
.L_x_5096:
[----:B--2---:R-:W-:Y:S05]  /*3cb0*/  @P1 BRA `(.L_x_5097) ;  /* 0x0000000000081947 */ /* 0x004fea0003800000 */
[----:B------:R-:W2:Y:S02]  /*3cc0*/  SYNCS.PHASECHK.TRANS64.TRYWAIT P1, [R4+URZ+0x38830], R5 ;  /* 0x03883005040075a7 */ /* 0x000ea4000802017f */
[----:B--2---:R-:W-:Y:S05]  /*3cd0*/  @!P1 BRA `(.L_x_5098) ;  /* 0x0000015000409947 */ /* 0x004fea0003800000 */
.L_x_5097:
[----:B------:R-:W-:-:S04]  /*3ce0*/  UIADD3 UR4, UR37, 0x22400, URZ ;  /* 0x0002240025047890 */ /* 0x000fc8000fffe03f */
[----:B------:R-:W-:-:S04]  /*3cf0*/  USHF.R.U32.HI UR4, URZ, 0x4, UR4 ;  /* 0x000000043f047899 */ /* 0x000fc80008011604 */
[----:B------:R-:W-:-:S06]  /*3d00*/  ULOP3.LUT UR4, UR4, 0x3fff, URZ, 0xc0, !UPT ;  /* 0x00003fff04047892 */ /* 0x000fcc000f8ec03f */
[----:B0-----:R-:W-:Y:S01]  /*3d10*/  IMAD.U32 R3, RZ, RZ, UR4 ;  /* 0x00000004ff037e24 */ /* 0x001fe2000f8e00ff */
        /* <DEDUP_REMOVED lines=34> */
[----:B------:R-:W0:Y:S02]  /*3f40*/  SYNCS.PHASECHK.TRANS64.TRYWAIT P1, [UR37+0x38810], R0 ;  /* 0x03881000ff0075a7 */ /* 0x000e240008020165 */
[----:B0-----:R-:W-:Y:S05]  /*3f50*/  @!P1 BRA `(.L_x_5099) ;  /* 0x0000014c00b49947 */ /* 0x001fea0003800000 */
.L_x_5271:
[----:B------:R-:W-:Y:S05]  /*3f60*/  @!P0 BRA `(.L_x_5100) ;  /* 0x0000000000048947 */ /* 0x000fea0003800000 */
[----:B------:R-:W-:Y:S01]  /*3f70*/  BPT.TRAP 0x1 ;  /* 0x000000040000795c */ /* 0x000fe20000300000 */
.L_x_5100:
[----:B------:R3:W4:Y:S01]  /*3f80*/  SYNCS.PHASECHK.TRANS64.TRYWAIT P1, [R4+URZ+0x38850], R5 ;  /* 0x03885005040075a7 */ /* 0x000722000802017f */
[----:B------:R-:W-:Y:S05]  /*3f90*/  @!P0 BRA `(.L_x_5101) ;  /* 0x0000000000048947 */ /* 0x000fea0003800000 */
[----:B------:R-:W-:Y:S01]  /*3fa0*/  BPT.TRAP 0x1 ;  /* 0x000000040000795c */ /* 0x000fe20000300000 */
.L_x_5101:
[----:B----4-:R-:W-:Y:S05]  /*3fb0*/  @P1 BRA `(.L_x_5102) ;  /* 0x0000000000081947 */ /* 0x010fea0003800000 */
[----:B------:R-:W4:Y:S02]  /*3fc0*/  SYNCS.PHASECHK.TRANS64.TRYWAIT P1, [R4+URZ+0x38850], R5 ;  /* 0x03885005040075a7 */ /* 0x000f24000802017f */
[----:B----4-:R-:W-:Y:S05]  /*3fd0*/  @!P1 BRA `(.L_x_5103) ;  /* 0x0000014c00ac9947 */ /* 0x010fea0003800000 */
.L_x_5102:
[----:B------:R-:W-:Y:S01]  /*3fe0*/  UIADD3 UR4, UR37, 0x400, URZ ;  /* 0x0000040025047890 */ /* 0x000fe2000fffe03f */
[----:B------:R-:W-:Y:S01]  /*3ff0*/  WARPGROUP.ARRIVE ;  /* 0x00000000000079c5 */ /* 0x000fe20000000000 */
[----:B------:R-:W-:-:S05]  /*4000*/  UIADD3 UR5, UR37, 0x26400, URZ ;  /* 0x0002640025057890 */ /* 0x000fca000fffe03f */
[----:B0-----:R-:W0:Y:S01]  /*4010*/  S2R R0, SR_TID.X ;  /* 0x0000000000007919 */ /* 0x001e220000002100 */
[----:B------:R-:W-:Y:S01]  /*4020*/  USHF.R.U32.HI UR4, URZ, 0x4, UR4 ;  /* 0x000000043f047899 */ /* 0x000fe20008011604 */
[----:B------:R-:W-:Y:S01]  /*4030*/  LEA R9, R168, 0xffffffc0, 0x6 ;  /* 0xffffffc0a8097811 */ /* 0x000fe200078e30ff */
[----:B------:R-:W-:Y:S01]  /*4040*/  USHF.R.U32.HI UR5, URZ, 0x4, UR5 ;  /* 0x000000043f057899 */ /* 0x000fe20008011605 */
[----:B------:R-:W1:Y:S01]  /*4050*/  S2R R6, SR_TID.X ;  /* 0x0000000000067919 */ /* 0x000e620000002100 */
[----:B------:R-:W-:Y:S01]  /*4060*/  ULOP3.LUT UR4, UR4, 0x3fff, URZ, 0xc0, !UPT ;  /* 0x00003fff04047892 */ /* 0x000fe2000f8ec03f */
[----:B------:R-:W-:Y:S01]  /*4070*/  IADD3 R8, -R16, R17, -R9 ;  /* 0x0000001110087210 */ /* 0x000fe20007ffe909 */
[----:B------:R-:W-:Y:S02]  /*4080*/  ULOP3.LUT UR5, UR5, 0x3fff, URZ, 0xc0, !UPT ;  /* 0x00003fff05057892 */ /* 0x000fe4000f8ec03f */
[----:B------:R-:W-:Y:S02]  /*4090*/  ULOP3.LUT UR4, UR4, 0x10000, URZ, 0xfc, !UPT ;  /* 0x0001000004047892 */ /* 0x000fe4000f8efc3f */
[----:B------:R-:W-:-:S02]  /*40a0*/  ULOP3.LUT UR5, UR5, 0x10000, URZ, 0xfc, !UPT ;  /* 0x0001000005057892 */ /* 0x000fc4000f8efc3f */
[----:B------:R-:W-:Y:S01]  /*40b0*/  ULEA UR6, UR36, UR4, 0xc ;  /* 0x0000000424067291 */ /* 0x000fe2000f8e603f */
[----:B------:R-:W-:Y:S01]  /*40c0*/  UMOV UR25, 0x40000040 ;  /* 0x4000004000197882 */ /* 0x000fe20000000000 */
[----:B------:R-:W-:Y:S01]  /*40d0*/  UMOV UR27, 0x40000040 ;  /* 0x40000040001b7882 */ /* 0x000fe20000000000 */
[----:B------:R-:W-:Y:S02]  /*40e0*/  UIADD3 UR8, UR5, 0x2, URZ ;  /* 0x0000000205087890 */ /* 0x000fe4000fffe03f */
[----:B------:R-:W-:Y:S02]  /*40f0*/  UMOV UR24, UR5 ;  /* 0x0000000500187c82 */ /* 0x000fe40008000000 */
[----:B------:R-:W-:Y:S01]  /*4100*/  UMOV UR26, UR6 ;  /* 0x00000006001a7c82 */ /* 0x000fe20008000000 */
[----:B------:R-:W-:Y:S01]  /*4110*/  UIADD3 UR10, UR6, 0x2, URZ ;  /* 0x00000002060a7890 */ /* 0x000fe2000fffe03f */
[----:B------:R-:W-:Y:S01]  /*4120*/  HGMMA.64x64x16.F32 R24, gdesc[UR24], R24, gsb0 ;  /* 0x00e00000181879f0 */ /* 0x000fe20008000818 */
[----:B------:R-:W-:Y:S01]  /*4130*/  UMOV UR9, 0x40000040 ;  /* 0x4000004000097882 */ /* 0x000fe20000000000 */
[----:B------:R-:W-:Y:S01]  /*4140*/  UMOV UR11, 0x40000040 ;  /* 0x40000040000b7882 */ /* 0x000fe20000000000 */
[----:B------:R-:W-:-:S02]  /*4150*/  UIADD3 UR14, UR5, 0x800, URZ ;  /* 0x00000800050e7890 */ /* 0x000fc4000fffe03f */
[----:B------:R-:W-:Y:S01]  /*4160*/  UIADD3 UR15, UR6, 0x800, URZ ;  /* 0x00000800060f7890 */ /* 0x000fe2000fffe03f */
[----:B------:R-:W-:Y:S01]  /*4170*/  UMOV UR29, 0x40000040 ;  /* 0x40000040001d7882 */ /* 0x000fe20000000000 */
[----:B------:R-:W-:Y:S01]  /*4180*/  UMOV UR31, 0x40000040 ;  /* 0x40000040001f7882 */ /* 0x000fe20000000000 */
[----:B------:R-:W-:Y:S01]  /*4190*/  ULDC UR18, c[0x0][0xad4] ;  /* 0x0002b50000127ab9 */ /* 0x000fe20000000800 */
[----:B0-----:R-:W-:Y:S02]  /*41a0*/  SHF.R.U32.HI R0, RZ, 0x7, R0 ;  /* 0x00000007ff007819 */ /* 0x001fe40000011600 */
[----:B-1234-:R-:W-:-:S04]  /*41b0*/  LOP3.LUT R5, R6, 0x7f, RZ, 0xc0, !PT ;  /* 0x0000007f06057812 */ /* 0x01efc800078ec0ff */
[----:B------:R-:W0:Y:S01]  /*41c0*/  SHFL.IDX PT, R0, R0, RZ, 0x1f ;  /* 0x00001fff00007589 */ /* 0x000e2200000e0000 */
[----:B------:R-:W-:Y:S01]  /*41d0*/  ISETP.NE.AND P1, PT, R5, RZ, PT ;  /* 0x000000ff0500720c */ /* 0x000fe20003f25270 */
[----:B------:R-:W-:-:S04]  /*41e0*/  IMAD.MOV.U32 R5, RZ, RZ, -0x40 ;  /* 0xffffffc0ff057424 */ /* 0x000fc800078e00ff */
[----:B------:R-:W-:-:S04]  /*41f0*/  IMAD R5, R168, R5, 0x41 ;  /* 0x00000041a8057424 */ /* 0x000fc800078e0205 */
[----:B------:R-:W-:Y:S01]  /*4200*/  VIADD R10, R5, 0xffffffff ;  /* 0xffffffff050a7836 */ /* 0x000fe20000000000 */
[----:B------:R-:W-:-:S05]  /*4210*/  IADD3 R7, -R18, R5, R17 ;  /* 0x0000000512077210 */ /* 0x000fca0007ffe111 */
[----:B------:R-:W-:Y:S01]  /*4220*/  IMAD.IADD R7, R7, 0x1, -R16 ;  /* 0x0000000107077824 */ /* 0x000fe200078e0a10 */
[----:B0-----:R-:W-:Y:S01]  /*4230*/  R2UR UR7, R0 ;  /* 0x00000000000772ca */ /* 0x001fe200000e0000 */
[----:B------:R-:W-:-:S05]  /*4240*/  @!P1 VIADD R0, R4, 0x38840 ;  /* 0x0003884004009836 */ /* 0x000fca0000000000 */
[----:B------:R-:W-:-:S07]  /*4250*/  @!P1 PRMT R0, RZ, 0x654, R0 ;  /* 0x00000654ff009816 */ /* 0x000fce0000000000 */
        /* <DEDUP_REMOVED lines=242> */
[----:B------:R-:W-:-:S05]  /*5180*/  UIADD3 UR6, UR7, UR8, UR6 ;  /* 0x0000000807067290 */ /* 0x000fca000fffe006 */
[----:B------:R-:W-:Y:S02]  /*5190*/  UMOV UR8, UR10 ;  /* 0x0000000a00087c82 */ /* 0x000fe40008000000 */
[----:B------:R-:W-:Y:S01]  /*51a0*/  UMOV UR10, UR6 ;  /* 0x00000006000a7c82 */ /* 0x000fe20008000000 */
[----:B------:R-:W-:Y:S02]  /*51b0*/  ULDC.64 UR6, c[0x0][0xad8] ;  /* 0x0002b60000067ab9 */ /* 0x000fe40000000a00 */
[----:B------:R-:W-:Y:S01]  /*51c0*/  UISETP.GE.AND UP0, UPT, UR7, 0x1, UPT ;  /* 0x000000010700788c */ /* 0x000fe2000bf06270 */
[----:B------:R-:W-:-:S05]  /*51d0*/  VIADD R11, R7, UR6 ;  /* 0x00000006070b7c36 */ /* 0x000fca0008000000 */
[----:B------:R-:W-:Y:S01]  /*51e0*/  PLOP3.LUT P2, PT, PT, PT, UP0, 0x40, 0x0 ;  /* 0x000000000000781c */ /* 0x000fe20003f4e808 */
[----:B------:R-:W-:Y:S02]  /*51f0*/  WARPGROUP.DEPBAR.LE gsb0, 0x0 ;  /* 0x00008000000079c5 */ /* 0x000fe40000010000 */
[----:B------:R-:W-:-:S06]  /*5200*/  WARPGROUP.ARRIVE ;  /* 0x00000000000079c5 */ /* 0x000fcc0000000000 */
[----:B------:R-:W-:Y:S01]  /*5210*/  HGMMA.64x64x16.F32 R24, gdesc[UR8], R24, gsb0 ;  /* 0x00e00000081879f0 */ /* 0x000fe20008000818 */
[----:B------:R-:W-:-:S06]  /*5220*/  ULOP3.LUT UR8, URZ, UR18, URZ, 0x33, !UPT ;  /* 0x000000123f087292 */ /* 0x000fcc000f8e333f */
[----:B------:R-:W-:Y:S01]  /*5230*/  VIADD R13, R7, UR8 ;  /* 0x00000008070d7c36 */ /* 0x000fe20008000000 */
[----:B------:R-:W-:Y:S02]  /*5240*/  WARPGROUP.DEPBAR.LE gsb0, 0x0 ;  /* 0x00008000000079c5 */ /* 0x000fe40000010000 */
[----:B------:R0:W-:Y:S02]  /*5250*/  @!P1 SYNCS.ARRIVE.TRANS64.RED.A1T0 RZ, [R0+URZ], RZ ;  /* 0x000000ff00ff99a7 */ /* 0x0001e4000810043f */
[----:B0-----:R-:W-:-:S05]  /*5260*/  IMAD R0, R185, 0x40, R19 ;  /* 0x00000040b9007824 */ /* 0x001fca00078e0213 */
[----:B------:R-:W-:Y:S02]  /*5270*/  VIADDMNMX R5, R0, R11, R8, PT ;  /* 0x0000000b00057246 */ /* 0x000fe40003800108 */
[----:B------:R-:W-:Y:S01]  /*5280*/  IADD3 R6, R13, R0, RZ ;  /* 0x000000000d067210 */ /* 0x000fe20007ffe0ff */
        /* <DEDUP_REMOVED lines=13> */
.L_x_5106:
[----:B------:R-:W-:-:S06]  /*5360*/  UISETP.NE.AND UP1, UPT, UR7, 0x1, UPT ;  /* 0x000000010700788c */ /* 0x000fcc000bf25270 */
[----:B------:R-:W-:-:S05]  /*5370*/  PLOP3.LUT P2, PT, PT, PT, UP1, 0x80, 0x0 ;  /* 0x000000000000781c */ /* 0x000fca0003f4f018 */
[----:B------:R-:W-:-:S08]  /*5380*/  @UP1 ULDC.64 UR8, c[0x0][0xae0] ;  /* 0x0002b80000081ab9 */ /* 0x000fd00000000a00 */
[----:B------:R-:W-:-:S05]  /*5390*/  @P2 IMAD.HI.U32 R12, R7, UR8, RZ ;  /* 0x00000008070c2c27 */ /* 0x000fca000f8e00ff */
[----:B------:R-:W-:-:S07]  /*53a0*/  @P2 SHF.R.U32.HI R7, RZ, UR9, R12 ;  /* 0x00000009ff072c19 */ /* 0x000fce000801160c */
.L_x_5107:
[----:B------:R-:W-:Y:S05]  /*53b0*/  BSYNC B0 ;  /* 0x0000000000007941 */ /* 0x000fea0003800000 */
.L_x_5105:
[----:B------:R-:W-:-:S04]  /*53c0*/  IMAD R7, R7, UR7, -R9 ;  /* 0x0000000707077c24 */ /* 0x000fc8000f8e0a09 */
[----:B------:R-:W-:-:S05]  /*53d0*/  IMAD.IADD R7, R7, 0x1, -R16 ;  /* 0x0000000107077824 */ /* 0x000fca00078e0a10 */
[----:B------:R-:W-:Y:S02]  /*53e0*/  VIMNMX R6, R6, R7, !PT ;  /* 0x0000000706067248 */ /* 0x000fe40007fe0100 */
[----:B------:R-:W-:-:S07]  /*53f0*/  VIADDMNMX R5, R7, UR7, R5, PT ;  /* 0x0000000707057c46 */ /* 0x000fce000b800105 */
.L_x_5104:
[C---:B------:R-:W-:Y:S02]  /*5400*/  ISETP.GE.AND P2, PT, R10.reuse, 0x2, PT ;  /* 0x000000020a00780c */ /* 0x040fe40003f46270 */
        /* <DEDUP_REMOVED lines=76> */
[----:B------:R-:W-:Y:S02]  /*58d0*/  PLOP3.LUT P6, PT, PT, PT, UP0, 0x40, 0x0 ;  /* 0x000000000000781c */ /* 0x000fe40003fce808 */
[----:B------:R-:W-:Y:S02]  /*58e0*/  VIADDMNMX R7, R5, R11, R8, PT ;  /* 0x0000000b05077246 */ /* 0x000fe40003800108 */
[----:B------:R-:W-:-:S09]  /*58f0*/  IADD3 R5, R13, 0x8, R0 ;  /* 0x000000080d057810 */ /* 0x000fd20007ffe000 */
        /* <DEDUP_REMOVED lines=15> */
.L_x_5110:
[----:B------:R-:W-:-:S06]  /*59f0*/  UISETP.NE.AND UP1, UPT, UR7, 0x1, UPT ;  /* 0x000000010700788c */ /* 0x000fcc000bf25270 */
[----:B------:R-:W-:-:S05]  /*5a00*/  PLOP3.LUT P6, PT, PT, PT, UP1, 0x80, 0x0 ;  /* 0x000000000000781c */ /* 0x000fca0003fcf018 */
[----:B------:R-:W-:-:S08]  /*5a10*/  @UP1 ULDC.64 UR8, c[0x0][0xae0] ;  /* 0x0002b80000081ab9 */ /* 0x000fd00000000a00 */
[----:B------:R-:W-:Y:S01]  /*5a20*/  @P6 IMAD.HI.U32 R8, R6, UR8, RZ ;  /* 0x0000000806086c27 */ /* 0x000fe2000f8e00ff */
[----:B------:R-:W-:-:S13]  /*5a30*/  PLOP3.LUT P6, PT, PT, PT, UP1, 0x80, 0x0 ;  /* 0x000000000000781c */ /* 0x000fda0003fcf018 */
[----:B------:R-:W-:-:S07]  /*5a40*/  @P6 SHF.R.U32.HI R6, RZ, UR9, R8 ;  /* 0x00000009ff066c19 */ /* 0x000fce0008011608 */
.L_x_5111:
[----:B------:R-:W-:Y:S05]  /*5a50*/  BSYNC B0 ;  /* 0x0000000000007941 */ /* 0x000fea0003800000 */
.L_x_5109:
[----:B------:R-:W-:-:S04]  /*5a60*/  IMAD R9, R6, UR7, -R9 ;  /* 0x0000000706097c24 */ /* 0x000fc8000f8e0a09 */
[----:B------:R-:W-:-:S05]  /*5a70*/  IMAD.IADD R6, R9, 0x1, -R16 ;  /* 0x0000000109067824 */ /* 0x000fca00078e0a10 */
[----:B------:R-:W-:Y:S02]  /*5a80*/  VIMNMX R5, R5, R6, !PT ;  /* 0x0000000605057248 */ /* 0x000fe40007fe0100 */
[----:B------:R-:W-:-:S07]  /*5a90*/  VIADDMNMX R7, R6, UR7, R7, PT ;  /* 0x0000000706077c46 */ /* 0x000fce000b800107 */
.L_x_5108:
[----:B------:R-:W-:Y:S01]  /*5aa0*/  ISETP.GT.AND P2, PT, R5, 0x1, !P2 ;  /* 0x000000010500780c */ /* 0x000fe20005744270 */
[----:B------:R-:W-:Y:S01]  /*5ab0*/  ULDC UR11, c[0x0][0xa80] ;  /* 0x0002a000000b7ab9 */ /* 0x000fe20000000800 */
[----:B------:R-:W-:Y:S01]  /*5ac0*/  FMNMX.FTZ R6, R15, R25, !PT ;  /* 0x000000190f067209 */ /* 0x000fe20007810000 */
[----:B------:R-:W-:Y:S01]  /*5ad0*/  ULEA UR8, UR36, UR38, 0xc ;  /* 0x0000002624087291 */ /* 0x000fe2000f8e603f */
[----:B------:R-:W-:Y:S01]  /*5ae0*/  ISETP.LT.OR P2, PT, R7, 0x2, P2 ;  /* 0x000000020700780c */ /* 0x000fe20001741670 */
[----:B------:R-:W-:Y:S01]  /*5af0*/  UMOV UR15, 0x40000040 ;  /* 0x40000040000f7882 */ /* 0x000fe20000000000 */
[----:B------:R-:W-:Y:S01]  /*5b00*/  FMNMX.FTZ R6, R21, R6, !PT ;  /* 0x0000000615067209 */ /* 0x000fe20007810000 */
[----:B------:R-:W-:Y:S01]  /*5b10*/  UIADD3 UR10, UR8, 0x80, URZ ;  /* 0x00000080080a7890 */ /* 0x000fe2000fffe03f */
[----:B------:R-:W-:Y:S01]  /*5b20*/  FSEL R27, R27, -INF , !P2 ;  /* 0xff8000001b1b7808 */ /* 0x000fe20005000000 */
[----:B------:R-:W-:Y:S01]  /*5b30*/  @!P1 VIADD R4, R4, 0x38860 ;  /* 0x0003886004049836 */ /* 0x000fe20000000000 */
[----:B------:R-:W-:Y:S01]  /*5b40*/  ISETP.NE.AND P2, PT, R14, RZ, PT ;  /* 0x000000ff0e00720c */ /* 0x000fe20003f45270 */
[----:B------:R-:W-:Y:S01]  /*5b50*/  UMOV UR14, UR8 ;  /* 0x00000008000e7c82 */ /* 0x000fe20008000000 */
[----:B------:R-:W-:Y:S01]  /*5b60*/  FMNMX.FTZ R6, R29, R6, !PT ;  /* 0x000000061d067209 */ /* 0x000fe20007810000 */
        /* <DEDUP_REMOVED lines=25> */
[----:B------:R-:W-:-:S02]  /*5d00*/  ISETP.GT.AND P3, PT, R5, 0x8, !P3 ;  /* 0x000000080500780c */ /* 0x000fc40005f64270 */
[----:B------:R-:W-:Y:S02]  /*5d10*/  FSEL R38, R38, -INF , !P2 ;  /* 0xff80000026267808 */ /* 0x000fe40005000000 */
[----:B------:R-:W-:Y:S02]  /*5d20*/  ISETP.NE.AND P2, PT, R36, RZ, PT ;  /* 0x000000ff2400720c */ /* 0x000fe40003f45270 */
[----:B------:R-:W-:Y:S02]  /*5d30*/  FMNMX.FTZ R6, R169, R6, !PT ;  /* 0x00000006a9067209 */ /* 0x000fe40007810000 */
[----:B------:R-:W-:Y:S02]  /*5d40*/  ISETP.GT.AND P2, PT, R5, 0x19, !P2 ;  /* 0x000000190500780c */ /* 0x000fe40005744270 */
[C---:B------:R-:W-:Y:S02]  /*5d50*/  ISETP.LT.OR P3, PT, R7.reuse, 0x9, P3 ;  /* 0x000000090700780c */ /* 0x040fe40001f61670 */
[----:B------:R-:W-:-:S02]  /*5d60*/  ISETP.LT.OR P2, PT, R7, 0x1a, P2 ;  /* 0x0000001a0700780c */ /* 0x000fc40001741670 */
[----:B------:R-:W-:Y:S02]  /*5d70*/  FMNMX.FTZ R8, R53, R6, !PT ;  /* 0x0000000635087209 */ /* 0x000fe40007810000 */
[----:B------:R-:W-:Y:S02]  /*5d80*/  FSEL R39, R39, -INF , !P2 ;  /* 0xff80000027277808 */ /* 0x000fe40005000000 */
[----:B------:R-:W-:Y:S01]  /*5d90*/  ISETP.NE.AND P2, PT, R56, RZ, PT ;  /* 0x000000ff3800720c */ /* 0x000fe20003f45270 */
[----:B------:R-:W0:Y:S01]  /*5da0*/  SHFL.BFLY PT, R9, R8, 0x2, 0x1f ;  /* 0x0c401f0008097f89 */ /* 0x000e2200000e0000 */
        /* <DEDUP_REMOVED lines=9> */
[----:B------:R-:W-:Y:S02]  /*5e40*/  ISETP.GT.AND P5, PT, R5, 0x38, !P5 ;  /* 0x000000380500780c */ /* 0x000fe40006fa4270 */
[C---:B------:R-:W-:Y:S02]  /*5e50*/  ISETP.LT.OR P2, PT, R7.reuse, 0x22, P2 ;  /* 0x000000220700780c */ /* 0x040fe40001741670 */
[----:B------:R-:W-:Y:S02]  /*5e60*/  ISETP.LT.OR P4, PT, R7, 0x32, P4 ;  /* 0x000000320700780c */ /* 0x000fe40002781670 */
[----:B------:R-:W-:Y:S02]  /*5e70*/  FSEL R43, R43, -INF , !P2 ;  /* 0xff8000002b2b7808 */ /* 0x000fe40005000000 */
[----:B------:R-:W-:Y:S02]  /*5e80*/  ISETP.GT.AND P2, PT, R5, 0x28, !P3 ;  /* 0x000000280500780c */ /* 0x000fe40005f44270 */
[----:B------:R-:W-:-:S02]  /*5e90*/  ISETP.NE.AND P3, PT, R60, RZ, PT ;  /* 0x000000ff3c00720c */ /* 0x000fc40003f65270 */
[----:B------:R-:W-:Y:S02]  /*5ea0*/  ISETP.LT.OR P2, PT, R7, 0x29, P2 ;  /* 0x000000290700780c */ /* 0x000fe40001741670 */
[C---:B------:R-:W-:Y:S02]  /*5eb0*/  ISETP.GT.AND P3, PT, R5.reuse, 0x30, !P3 ;  /* 0x000000300500780c */ /* 0x040fe40005f64270 */
[----:B------:R-:W-:Y:S02]  /*5ec0*/  FSEL R46, R46, -INF , !P2 ;  /* 0xff8000002e2e7808 */ /* 0x000fe40005000000 */
[----:B------:R-:W-:Y:S02]  /*5ed0*/  ISETP.GT.AND P2, PT, R5, RZ, !P6 ;  /* 0x000000ff0500720c */ /* 0x000fe40007744270 */
[----:B------:R-:W-:Y:S02]  /*5ee0*/  ISETP.NE.AND P6, PT, R10, RZ, PT ;  /* 0x000000ff0a00720c */ /* 0x000fe40003fc5270 */
[----:B------:R-:W-:-:S02]  /*5ef0*/  ISETP.LT.OR P2, PT, R7, 0x1, P2 ;  /* 0x000000010700780c */ /* 0x000fc40001741670 */
[----:B0-----:R-:W-:Y:S02]  /*5f00*/  FMNMX.FTZ R10, R8, R9, !PT ;  /* 0x00000009080a7209 */ /* 0x001fe40007810000 */
[----:B------:R-:W-:Y:S02]  /*5f10*/  FSEL R26, R26, -INF , !P2 ;  /* 0xff8000001a1a7808 */ /* 0x000fe40005000000 */
[----:B------:R-:W-:Y:S01]  /*5f20*/  ISETP.NE.AND P2, PT, R44, RZ, PT ;  /* 0x000000ff2c00720c */ /* 0x000fe20003f45270 */
[----:B------:R-:W0:Y:S01]  /*5f30*/  SHFL.BFLY PT, R11, R10, 0x1, 0x1f ;  /* 0x0c201f000a0b7f89 */ /* 0x000e2200000e0000 */
[----:B------:R-:W-:Y:S02]  /*5f40*/  FMNMX.FTZ R9, R26, R27, !PT ;  /* 0x0000001b1a097209 */ /* 0x000fe40007810000 */
[----:B------:R-:W-:Y:S02]  /*5f50*/  ISETP.GT.AND P2, PT, R5, 0x29, !P2 ;  /* 0x000000290500780c */ /* 0x000fe40005744270 */
[----:B------:R-:W-:-:S02]  /*5f60*/  FMNMX.FTZ R6, R30, R9, !PT ;  /* 0x000000091e067209 */ /* 0x000fc40007810000 */
[----:B------:R-:W-:Y:S02]  /*5f70*/  ISETP.LT.OR P2, PT, R7, 0x2a, P2 ;  /* 0x0000002a0700780c */ /* 0x000fe40001741670 */
[----:B------:R-:W-:Y:S02]  /*5f80*/  FMNMX.FTZ R9, R31, R6, !PT ;  /* 0x000000061f097209 */ /* 0x000fe40007810000 */
[----:B------:R-:W-:Y:S02]  /*5f90*/  FSEL R47, R47, -INF , !P2 ;  /* 0xff8000002f2f7808 */ /* 0x000fe40005000000 */
[----:B------:R-:W-:Y:S02]  /*5fa0*/  FMNMX.FTZ R6, R34, R9, !PT ;  /* 0x0000000922067209 */ /* 0x000fe40007810000 */
[----:B------:R-:W-:Y:S02]  /*5fb0*/  ISETP.LT.OR P3, PT, R7, 0x31, P3 ;  /* 0x000000310700780c */ /* 0x000fe40001f61670 */
[----:B------:R-:W-:-:S02]  /*5fc0*/  FMNMX.FTZ R9, R35, R6, !PT ;  /* 0x0000000623097209 */ /* 0x000fc40007810000 */
[----:B------:R-:W-:Y:S02]  /*5fd0*/  FSEL R50, R50, -INF , !P3 ;  /* 0xff80000032327808 */ /* 0x000fe40005800000 */
[----:B------:R-:W-:Y:S02]  /*5fe0*/  FMNMX.FTZ R8, R38, R9, !PT ;  /* 0x0000000926087209 */ /* 0x000fe40007810000 */
[----:B------:R-:W-:Y:S02]  /*5ff0*/  ISETP.LT.OR P5, PT, R7, 0x39, P5 ;  /* 0x000000390700780c */ /* 0x000fe40002fa1670 */
[----:B------:R-:W-:Y:S02]  /*6000*/  FMNMX.FTZ R9, R39, R8, !PT ;  /* 0x0000000827097209 */ /* 0x000fe40007810000 */
[----:B0-----:R-:W-:Y:S02]  /*6010*/  FMNMX.FTZ R6, R10, R11, !PT ;  /* 0x0000000b0a067209 */ /* 0x001fe40007810000 */
[----:B------:R-:W-:-:S02]  /*6020*/  FMNMX.FTZ R8, R42, R9, !PT ;  /* 0x000000092a087209 */ /* 0x000fc40007810000 */
[C---:B------:R-:W-:Y:S01]  /*6030*/  FSETP.NEU.FTZ.AND P2, PT, R6.reuse, -INF , PT ;  /* 0xff8000000600780b */ /* 0x040fe20003f5d000 */
[----:B------:R-:W-:Y:S01]  /*6040*/  FMUL.FTZ R10, R6, UR11 ;  /* 0x0000000b060a7c20 */ /* 0x000fe20008410000 */
[----:B------:R-:W-:Y:S02]  /*6050*/  FMNMX.FTZ R9, R43, R8, !PT ;  /* 0x000000082b097209 */ /* 0x000fe40007810000 */
[----:B------:R-:W-:Y:S02]  /*6060*/  FSEL R51, R51, -INF , !P4 ;  /* 0xff80000033337808 */ /* 0x000fe40006000000 */
[----:B------:R-:W-:Y:S02]  /*6070*/  FMNMX.FTZ R8, R46, R9, !PT ;  /* 0x000000092e087209 */ /* 0x000fe40007810000 */
[----:B------:R-:W-:Y:S02]  /*6080*/  FSEL R28, R10, RZ, P2 ;  /* 0x000000ff0a1c7208 */ /* 0x000fe40001000000 */
[----:B------:R-:W-:-:S02]  /*6090*/  FMNMX.FTZ R9, R47, R8, !PT ;  /* 0x000000082f097209 */ /* 0x000fc40007810000 */
[----:B------:R-:W-:Y:S01]  /*60a0*/  ISETP.GT.AND P2, PT, R5, 0x39, !P6 ;  /* 0x000000390500780c */ /* 0x000fe20007744270 */
[--C-:B------:R-:W-:Y:S01]  /*60b0*/  FFMA.FTZ R10, R25, UR11, -R28.reuse ;  /* 0x0000000b190a7c23 */ /* 0x100fe2000801081c */
[----:B------:R-:W-:Y:S01]  /*60c0*/  FMNMX.FTZ R8, R50, R9, !PT ;  /* 0x0000000932087209 */ /* 0x000fe20007810000 */
[--C-:B------:R-:W-:Y:S01]  /*60d0*/  FFMA.FTZ R5, R15, UR11, -R28.reuse ;  /* 0x0000000b0f057c23 */ /* 0x100fe2000801081c */
[----:B------:R-:W-:Y:S01]  /*60e0*/  ISETP.LT.OR P2, PT, R7, 0x3a, P2 ;  /* 0x0000003a0700780c */ /* 0x000fe20001741670 */
[--C-:B------:R-:W-:Y:S01]  /*60f0*/  FFMA.FTZ R15, R21, UR11, -R28.reuse ;  /* 0x0000000b150f7c23 */ /* 0x100fe2000801081c */
[----:B------:R-:W-:Y:S01]  /*6100*/  FSEL R54, R54, -INF , !P5 ;  /* 0xff80000036367808 */ /* 0x000fe20006800000 */
[--C-:B------:R-:W-:Y:S01]  /*6110*/  FFMA.FTZ R12, R29, UR11, -R28.reuse ;  /* 0x0000000b1d0c7c23 */ /* 0x100fe2000801081c */
[----:B------:R-:W-:Y:S01]  /*6120*/  FMNMX.FTZ R7, R51, R8, !PT ;  /* 0x0000000833077209 */ /* 0x000fe20007810000 */
[--C-:B------:R-:W-:Y:S01]  /*6130*/  FFMA.FTZ R9, R57, UR11, -R28.reuse ;  /* 0x0000000b39097c23 */ /* 0x100fe2000801081c */
[----:B------:R-:W-:Y:S01]  /*6140*/  FSEL R55, R55, -INF , !P2 ;  /* 0xff80000037377808 */ /* 0x000fe20005000000 */
[--C-:B------:R-:W-:Y:S01]  /*6150*/  FFMA.FTZ R14, R33, UR11, -R28.reuse ;  /* 0x0000000b210e7c23 */ /* 0x100fe2000801081c */
[----:B------:R-:W-:Y:S01]  /*6160*/  FMNMX.FTZ R8, R54, R7, !PT ;  /* 0x0000000736087209 */ /* 0x000fe20007810000 */
[--C-:B------:R-:W-:Y:S01]  /*6170*/  FFMA.FTZ R11, R59, UR11, -R28.reuse ;  /* 0x0000000b3b0b7c23 */ /* 0x100fe2000801081c */
[----:B------:R0:W-:Y:S01]  /*6180*/  MUFU.EX2 R7, R15 ;  /* 0x0000000f00077308 */ /* 0x0001e20000000800 */
[--C-:B------:R-:W-:Y:S01]  /*6190*/  FFMA.FTZ R20, R37, UR11, -R28.reuse ;  /* 0x0000000b25147c23 */ /* 0x100fe2000801081c */
[----:B------:R-:W-:Y:S01]  /*61a0*/  FMNMX.FTZ R8, R55, R8, !PT ;  /* 0x0000000837087209 */ /* 0x000fe20007810000 */
[--C-:B------:R-:W-:Y:S01]  /*61b0*/  FFMA.FTZ R170, R41, UR11, -R28.reuse ;  /* 0x0000000b29aa7c23 */ /* 0x100fe2000801081c */
[--C-:B------:R-:W-:Y:S01]  /*61c0*/  FFMA.FTZ R172, R45, UR11, -R28.reuse ;  /* 0x0000000b2dac7c23 */ /* 0x100fe2000801081c */
[--C-:B------:R-:W-:Y:S01]  /*61d0*/  FFMA.FTZ R21, R65, UR11, -R28.reuse ;  /* 0x0000000b41157c23 */ /* 0x100fe2000801081c */
[--C-:B------:R-:W-:Y:S01]  /*61e0*/  FFMA.FTZ R174, R49, UR11, -R28.reuse ;  /* 0x0000000b31ae7c23 */ /* 0x100fe2000801081c */
[----:B------:R-:W1:Y:S01]  /*61f0*/  SHFL.BFLY PT, R13, R8, 0x2, 0x1f ;  /* 0x0c401f00080d7f89 */ /* 0x000e6200000e0000 */
[--C-:B------:R-:W-:Y:S01]  /*6200*/  FFMA.FTZ R169, R169, UR11, -R28.reuse ;  /* 0x0000000ba9a97c23 */ /* 0x100fe2000801081c */
[--C-:B0-----:R-:W-:Y:S01]  /*6210*/  FFMA.FTZ R15, R63, UR11, -R28.reuse ;  /* 0x0000000b3f0f7c23 */ /* 0x101fe2000801081c */
[--C-:B------:R-:W-:Y:S01]  /*6220*/  FFMA.FTZ R176, R53, UR11, -R28.reuse ;  /* 0x0000000b35b07c23 */ /* 0x100fe2000801081c */
[----:B------:R-:W-:Y:S01]  /*6230*/  FFMA.FTZ R29, R61, UR11, -R28 ;  /* 0x0000000b3d1d7c23 */ /* 0x000fe2000801081c */
[----:B------:R-:W-:Y:S01]  /*6240*/  MUFU.EX2 R5, R5 ;  /* 0x0000000500057308 */ /* 0x000fe20000000800 */
[----:B------:R-:W-:-:S07]  /*6250*/  @!P1 PRMT R4, RZ, 0x654, R4 ;  /* 0x00000654ff049816 */ /* 0x000fce0000000004 */
[----:B------:R-:W0:Y:S08]  /*6260*/  MUFU.EX2 R10, R10 ;  /* 0x0000000a000a7308 */ /* 0x000e300000000800 */
[----:B------:R-:W2:Y:S01]  /*6270*/  MUFU.EX2 R12, R12 ;  /* 0x0000000c000c7308 */ /* 0x000ea20000000800 */
[----:B-1----:R-:W-:-:S05]  /*6280*/  FMNMX.FTZ R24, R8, R13, !PT ;  /* 0x0000000d08187209 */ /* 0x002fca0007810000 */
[----:B------:R-:W1:Y:S02]  /*6290*/  SHFL.BFLY PT, R25, R24, 0x1, 0x1f ;  /* 0x0c201f0018197f89 */ /* 0x000e6400000e0000 */
[----:B------:R-:W-:Y:S01]  /*62a0*/  MUFU.EX2 R9, R9 ;  /* 0x0000000900097308 */ /* 0x000fe20000000800 */
[----:B0-----:R-:W-:Y:S01]  /*62b0*/  F2FP.F16.F32.PACK_AB R152, R10, R5 ;  /* 0x000000050a98723e */ /* 0x001fe200000000ff */
[----:B------:R-:W-:-:S06]  /*62c0*/  FADD.FTZ R10, R5, R10 ;  /* 0x0000000a050a7221 */ /* 0x000fcc0000010000 */
[----:B------:R-:W0:Y:S01]  /*62d0*/  MUFU.EX2 R14, R14 ;  /* 0x0000000e000e7308 */ /* 0x000e220000000800 */
[----:B--2---:R-:W-:Y:S01]  /*62e0*/  F2FP.F16.F32.PACK_AB R154, R12, R7 ;  /* 0x000000070c9a723e */ /* 0x004fe200000000ff */
[----:B------:R-:W-:-:S04]  /*62f0*/  FADD.FTZ R7, R7, R10 ;  /* 0x0000000a07077221 */ /* 0x000fc80000010000 */
[----:B------:R-:W-:Y:S01]  /*6300*/  FADD.FTZ R12, R12, R7 ;  /* 0x000000070c0c7221 */ /* 0x000fe20000010000 */
[----:B------:R-:W-:Y:S01]  /*6310*/  VIADD R7, R168, 0xfffffffe ;  /* 0xfffffffea8077836 */ /* 0x000fe20000000000 */
[----:B------:R-:W-:Y:S01]  /*6320*/  MUFU.EX2 R11, R11 ;  /* 0x0000000b000b7308 */ /* 0x000fe20000000800 */
[----:B-1----:R-:W-:-:S07]  /*6330*/  FMNMX.FTZ R8, R24, R25, !PT ;  /* 0x0000001918087209 */ /* 0x002fce0007810000 */
[----:B------:R-:W1:Y:S01]  /*6340*/  MUFU.EX2 R20, R20 ;  /* 0x0000001400147308 */ /* 0x000e620000000800 */
[----:B0-----:R-:W-:Y:S01]  /*6350*/  F2FP.F16.F32.PACK_AB R156, R14, R9 ;  /* 0x000000090e9c723e */ /* 0x001fe200000000ff */
[----:B------:R-:W-:Y:S01]  /*6360*/  FADD.FTZ R9, R9, R12 ;  /* 0x0000000c09097221 */ /* 0x000fe20000010000 */
[C---:B------:R-:W-:Y:S01]  /*6370*/  FSETP.NEU.FTZ.AND P2, PT, R8.reuse, -INF , PT ;  /* 0xff8000000800780b */ /* 0x040fe20003f5d000 */
[----:B------:R-:W-:Y:S02]  /*6380*/  FMUL.FTZ R24, R8, UR11 ;  /* 0x0000000b08187c20 */ /* 0x000fe40008410000 */
[----:B------:R-:W-:Y:S01]  /*6390*/  FADD.FTZ R14, R14, R9 ;  /* 0x000000090e0e7221 */ /* 0x000fe20000010000 */
[----:B------:R-:W-:Y:S01]  /*63a0*/  IMAD.IADD R9, R17, 0x1, -R18 ;  /* 0x0000000111097824 */ /* 0x000fe200078e0a12 */
[----:B------:R-:W-:Y:S01]  /*63b0*/  MUFU.EX2 R13, R29 ;  /* 0x0000001d000d7308 */ /* 0x000fe20000000800 */
[----:B------:R-:W-:Y:S02]  /*63c0*/  FSEL R24, R24, RZ, P2 ;  /* 0x000000ff18187208 */ /* 0x000fe40001000000 */
[----:B------:R-:W-:-:S03]  /*63d0*/  PLOP3.LUT P2, PT, PT, PT, UP0, 0x40, 0x0 ;  /* 0x000000000000781c */ /* 0x000fc60003f4e808 */
        /* <DEDUP_REMOVED lines=19> */
[----:B------:R-:W-:Y:S01]  /*6510*/  FADD.FTZ R20, R20, R11 ;  /* 0x0000000b14147221 */ /* 0x000fe20000010000 */
[----:B------:R-:W-:Y:S01]  /*6520*/  IMAD R11, R185, 0x40, R9 ;  /* 0x00000040b90b7824 */ /* 0x000fe200078e0209 */
[----:B------:R-:W0:Y:S08]  /*6530*/  MUFU.EX2 R178, R178 ;  /* 0x000000b200b27308 */ /* 0x000e300000000800 */
[----:B------:R-:W-:Y:S08]  /*6540*/  MUFU.EX2 R173, R173 ;  /* 0x000000ad00ad7308 */ /* 0x000ff00000000800 */
[----:B------:R-:W1:Y:S01]  /*6550*/  MUFU.EX2 R180, R180 ;  /* 0x000000b400b47308 */ /* 0x000e620000000800 */
[----:B0-----:R-:W-:Y:S01]  /*6560*/  F2FP.F16.F32.PACK_AB R153, R178, R171 ;  /* 0x000000abb299723e */ /* 0x001fe200000000ff */
[----:B------:R-:W-:-:S06]  /*6570*/  FADD.FTZ R178, R171, R178 ;  /* 0x000000b2abb27221 */ /* 0x000fcc0000010000 */
[----:B------:R-:W-:Y:S08]  /*6580*/  MUFU.EX2 R175, R175 ;  /* 0x000000af00af7308 */ /* 0x000ff00000000800 */
[----:B------:R-:W0:Y:S01]  /*6590*/  MUFU.EX2 R182, R182 ;  /* 0x000000b600b67308 */ /* 0x000e220000000800 */
[----:B-1----:R-:W-:Y:S01]  /*65a0*/  F2FP.F16.F32.PACK_AB R155, R180, R173 ;  /* 0x000000adb49b723e */ /* 0x002fe200000000ff */
[----:B------:R-:W-:-:S04]  /*65b0*/  FADD.FTZ R173, R173, R178 ;  /* 0x000000b2adad7221 */ /* 0x000fc80000010000 */
[----:B------:R1:W-:Y:S01]  /*65c0*/  STSM.16.M88.4 [R23+0x36400], R152 ;  /* 0x0364009817007844 */ /* 0x0003e20000000200 */
[----:B------:R-:W-:Y:S01]  /*65d0*/  FADD.FTZ R180, R180, R173 ;  /* 0x000000adb4b47221 */ /* 0x000fe20000010000 */
[----:B------:R-:W-:Y:S08]  /*65e0*/  MUFU.EX2 R177, R177 ;  /* 0x000000b100b17308 */ /* 0x000ff00000000800 */
[----:B------:R-:W2:Y:S01]  /*65f0*/  MUFU.EX2 R186, R186 ;  /* 0x000000ba00ba7308 */ /* 0x000ea20000000800 */
[----:B0-----:R-:W-:Y:S01]  /*6600*/  F2FP.F16.F32.PACK_AB R157, R182, R175 ;  /* 0x000000afb69d723e */ /* 0x001fe200000000ff */
[----:B------:R-:W-:-:S04]  /*6610*/  FADD.FTZ R175, R175, R180 ;  /* 0x000000b4afaf7221 */ /* 0x000fc80000010000 */
[----:B------:R-:W-:Y:S02]  /*6620*/  FADD.FTZ R182, R182, R175 ;  /* 0x000000afb6b67221 */ /* 0x000fe40000010000 */
[----:B------:R-:W0:Y:S08]  /*6630*/  MUFU.EX2 R170, R170 ;  /* 0x000000aa00aa7308 */ /* 0x000e300000000800 */
        /* <DEDUP_REMOVED lines=33> */
[----:B------:R-:W-:-:S06]  /*6850*/  FADD.FTZ R169, R169, R174 ;  /* 0x000000aea9a97221 */ /* 0x000fcc0000010000 */
[----:B------:R-:W2:Y:S08]  /*6860*/  MUFU.EX2 R187, R187 ;  /* 0x000000bb00bb7308 */ /* 0x000eb00000000800 */
[----:B------:R-:W3:Y:S01]  /*6870*/  MUFU.EX2 R208, R208 ;  /* 0x000000d000d07308 */ /* 0x000ee20000000800 */
[----:B0-----:R-:W-:Y:S01]  /*6880*/  F2FP.F16.F32.PACK_AB R165, R206, R183 ;  /* 0x000000b7cea5723e */ /* 0x001fe200000000ff */
[----:B------:R-:W-:-:S04]  /*6890*/  FADD.FTZ R183, R183, R204 ;  /* 0x000000ccb7b77221 */ /* 0x000fc80000010000 */
[----:B------:R-:W-:-:S04]  /*68a0*/  FADD.FTZ R206, R206, R183 ;  /* 0x000000b7cece7221 */ /* 0x000fc80000010000 */
[----:B--2---:R-:W-:Y:S01]  /*68b0*/  FADD.FTZ R5, R187, R206 ;  /* 0x000000cebb057221 */ /* 0x004fe20000010000 */
[----:B---3--:R-:W-:-:S03]  /*68c0*/  F2FP.F16.F32.PACK_AB R167, R208, R187 ;  /* 0x000000bbd0a7723e */ /* 0x008fc600000000ff */
[----:B------:R-:W-:Y:S02]  /*68d0*/  FADD.FTZ R5, R208, R5 ;  /* 0x00000005d0057221 */ /* 0x000fe40000010000 */
[----:B------:R1:W-:Y:S01]  /*68e0*/  STSM.16.M88.4 [R189], R164 ;  /* 0x000000a4bd007844 */ /* 0x0003e20000000200 */
[----:B------:R-:W-:-:S06]  /*68f0*/  WARPGROUP.ARRIVE ;  /* 0x00000000000079c5 */ /* 0x000fcc0000000000 */
[----:B------:R-:W-:Y:S01]  /*6900*/  HGMMA.64x256x16.F32 R24, R152, gdesc[UR12].tnspB, RZ, !UPT, gsb0 ;  /* 0x43e0000c98187df0 */ /* 0x000fe2000c0008ff */
[----:B------:R-:W-:Y:S01]  /*6910*/  UMOV UR14, UR10 ;  /* 0x0000000a000e7c82 */ /* 0x000fe20008000000 */
[----:B------:R-:W-:Y:S01]  /*6920*/  UMOV UR15, 0x40000040 ;  /* 0x40000040000f7882 */ /* 0x000fe20000000000 */
[----:B------:R-:W-:Y:S02]  /*6930*/  UIADD3 UR10, UR8, 0x100, URZ ;  /* 0x00000100080a7890 */ /* 0x000fe4000fffe03f */
[----:B------:R-:W-:Y:S01]  /*6940*/  UIADD3 UR8, UR8, 0x180, URZ ;  /* 0x0000018008087890 */ /* 0x000fe2000fffe03f */
[----:B------:R-:W-:Y:S02]  /*6950*/  WARPGROUP.DEPBAR.LE gsb0, 0x0 ;  /* 0x00008000000079c5 */ /* 0x000fe40000010000 */
[----:B------:R-:W-:-:S15]  /*6960*/  WARPGROUP.ARRIVE ;  /* 0x00000000000079c5 */ /* 0x000fde0000000000 */
[----:B------:R-:W-:-:S05]  /*6970*/  NOP ;  /* 0x0000000000007918 */ /* 0x000fca0000000000 */
[----:B------:R-:W-:Y:S01]  /*6980*/  HGMMA.64x256x16.F32 R24, R156, gdesc[UR12].tnspB, R24, gsb0 ;  /* 0x43e0000c9c187df0 */ /* 0x000fe20008000818 */
[----:B------:R-:W-:Y:S01]  /*6990*/  UMOV UR14, UR10 ;  /* 0x0000000a000e7c82 */ /* 0x000fe20008000000 */
[----:B------:R-:W-:Y:S01]  /*69a0*/  UMOV UR15, 0x40000040 ;  /* 0x40000040000f7882 */ /* 0x000fe20000000000 */
[----:B------:R-:W-:Y:S02]  /*69b0*/  WARPGROUP.DEPBAR.LE gsb0, 0x0 ;  /* 0x00008000000079c5 */ /* 0x000fe40000010000 */
[----:B------:R-:W-:-:S15]  /*69c0*/  WARPGROUP.ARRIVE ;  /* 0x00000000000079c5 */ /* 0x000fde0000000000 */
[----:B------:R-:W-:-:S08]  /*69d0*/  NOP ;  /* 0x0000000000007918 */ /* 0x000fd00000000000 */
[----:B------:R-:W-:Y:S01]  /*69e0*/  HGMMA.64x256x16.F32 R24, R160, gdesc[UR12].tnspB, R24, gsb0 ;  /* 0x43e0000ca0187df0 */ /* 0x000fe20008000818 */
[----:B------:R-:W-:Y:S01]  /*69f0*/  UMOV UR14, UR8 ;  /* 0x00000008000e7c82 */ /* 0x000fe20008000000 */
[----:B------:R-:W-:Y:S01]  /*6a00*/  UMOV UR15, 0x40000040 ;  /* 0x40000040000f7882 */ /* 0x000fe20000000000 */
[----:B------:R-:W-:-:S13]  /*6a10*/  R2UR UR8, R11 ;  /* 0x000000000b0872ca */ /* 0x000fda00000e0000 */
[----:B------:R-:W-:Y:S01]  /*6a20*/  UIADD3 UR6, UR8, UR6, URZ ;  /* 0x0000000608067290 */ /* 0x000fe2000fffe03f */
[----:B------:R-:W-:Y:S02]  /*6a30*/  WARPGROUP.DEPBAR.LE gsb0, 0x0 ;  /* 0x00008000000079c5 */ /* 0x000fe40000010000 */
[----:B------:R-:W-:-:S09]  /*6a40*/  WARPGROUP.ARRIVE ;  /* 0x00000000000079c5 */ /* 0x000fd20000000000 */
[----:B------:R-:W-:Y:S03]  /*6a50*/  HGMMA.64x256x16.F32 R24, R164, gdesc[UR12].tnspB, R24, gsb0 ;  /* 0x43e0000ca4187df0 */ /* 0x000fe60008000818 */
[----:B------:R-:W-:Y:S02]  /*6a60*/  WARPGROUP.DEPBAR.LE gsb0, 0x0 ;  /* 0x00008000000079c5 */ /* 0x000fe40000010000 */
[----:B------:R0:W-:Y:S06]  /*6a70*/  MEMBAR.ALL.CTA ;  /* 0x0000000000007992 */ /* 0x0001ec0000008000 */
[----:B0-----:R-:W0:Y:S02]  /*6a80*/  FENCE.VIEW.ASYNC.S ;  /* 0x00000000000073c6 */ /* 0x001e240000000000 */
[----:B0-----:R-:W-:Y:S01]  /*6a90*/  NOP ;  /* 0x0000000000007918 */ /* 0x001fe20000000000 */
[----:B------:R-:W-:Y:S06]  /*6aa0*/  BAR.ARV 0xe, 0x100 ;  /* 0x0384000000007b1d */ /* 0x000fec0000002000 */
[----:B------:R0:W-:Y:S02]  /*6ab0*/  @!P1 SYNCS.ARRIVE.TRANS64.RED.A1T0 RZ, [R4+URZ], RZ ;  /* 0x000000ff04ff99a7 */ /* 0x0001e4000810043f */
[----:B0-----:R-:W-:Y:S01]  /*6ac0*/  FADD.FTZ R4, R176, R169 ;  /* 0x000000a9b0047221 */ /* 0x001fe20000010000 */
[----:B-1----:R-:W-:Y:S06]  /*6ad0*/  @P2 BRA `(.L_x_5112) ;  /* 0x0000000000482947 */ /* 0x002fec0003800000 */
[C---:B------:R-:W-:Y:S01]  /*6ae0*/  ISETP.GT.AND P2, PT, R11.reuse, RZ, PT ;  /* 0x000000ff0b00720c */ /* 0x040fe20003f44270 */
[----:B------:R-:W-:-:S05]  /*6af0*/  VIADD R10, R11, 0xffffffff ;  /* 0xffffffff0b0a7836 */ /* 0x000fca0000000000 */
[----:B------:R-:W-:-:S07]  /*6b00*/  R2UR UR10, R10 ;  /* 0x000000000a0a72ca */ /* 0x000fce00000e0000 */
[----:B------:R-:W-:Y:S08]  /*6b10*/  @P2 BRA `(.L_x_5113) ;  /* 0x00000000001c2947 */ /* 0x000ff00003800000 */
[----:B------:R-:W-:Y:S02]  /*6b20*/  UISETP.NE.AND UP1, UPT, UR7, 0x1, UPT ;  /* 0x000000010700788c */ /* 0x000fe4000bf25270 */
[----:B------:R-:W-:-:S09]  /*6b30*/  UIADD3 UR10, -UR8, URZ, URZ ;  /* 0x0000003f080a7290 */ /* 0x000fd2000fffe13f */
[----:B------:R-:W-:Y:S02]  /*6b40*/  @UP1 ULDC.64 UR14, c[0x0][0xae0] ;  /* 0x0002b800000e1ab9 */ /* 0x000fe40000000a00 */
[----:B------:R-:W-:-:S04]  /*6b50*/  UIMAD.WIDE.U32 UR8, UR10, UR14, URZ ;  /* 0x0000000e0a0872a5 */ /* 0x000fc8000f8e003f */
[----:B------:R-:W-:-:S04]  /*6b60*/  @UP1 USHF.R.U32.HI UR10, URZ, UR15, UR9 ;  /* 0x0000000f3f0a1299 */ /* 0x000fc80008011609 */
[----:B------:R-:W-:Y:S01]  /*6b70*/  ULOP3.LUT UR10, URZ, UR10, URZ, 0x33, !UPT ;  /* 0x0000000a3f0a7292 */ /* 0x000fe2000f8e333f */
[----:B------:R-:W-:Y:S11]  /*6b80*/  BRA `(.L_x_5114) ;  /* 0x0000000000107947 */ /* 0x000ff60003800000 */
.L_x_5113:
[----:B------:R-:W-:-:S11]  /*6b90*/  UISETP.NE.AND UP1, UPT, UR7, 0x1, UPT ;  /* 0x000000010700788c */ /* 0x000fd6000bf25270 */
[----:B------:R-:W-:Y:S02]  /*6ba0*/  @UP1 ULDC.64 UR14, c[0x0][0xae0] ;  /* 0x0002b800000e1ab9 */ /* 0x000fe40000000a00 */
[----:B------:R-:W-:-:S04]  /*6bb0*/  UIMAD.WIDE.U32 UR8, UR10, UR14, URZ ;  /* 0x0000000e0a0872a5 */ /* 0x000fc8000f8e003f */
[----:B------:R-:W-:-:S12]  /*6bc0*/  @UP1 USHF.R.U32.HI UR10, URZ, UR15, UR9 ;  /* 0x0000000f3f0a1299 */ /* 0x000fd80008011609 */
.L_x_5114:
[----:B------:R-:W-:-:S04]  /*6bd0*/  UIMAD UR7, UR10, UR7, UR7 ;  /* 0x000000070a0772a4 */ /* 0x000fc8000f8e0207 */
[----:B------:R-:W-:-:S04]  /*6be0*/  UISETP.LT.AND UP1, UPT, UR6, UR7, UPT ;  /* 0x000000070600728c */ /* 0x000fc8000bf21270 */
[----:B------:R-:W-:-:S12]  /*6bf0*/  USEL UR6, UR6, UR7, UP1 ;  /* 0x0000000706067287 */ /* 0x000fd80008800000 */
.L_x_5112:
[----:B------:R-:W-:Y:S01]  /*6c00*/  R2UR UR14, R184 ;  /* 0x00000000b80e72ca */ /* 0x000fe200000e0000 */
[----:B------:R-:W-:-:S04]  /*6c10*/  USHF.R.S32.HI UR7, URZ, 0x1f, UR6 ;  /* 0x0000001f3f077899 */ /* 0x000fc80008011406 */
[----:B------:R-:W-:-:S04]  /*6c20*/  ULEA.HI UR7, UR7, UR6, URZ, 0x6 ;  /* 0x0000000607077291 */ /* 0x000fc8000f8f303f */
[----:B------:R-:W-:-:S04]  /*6c30*/  USHF.R.S32.HI UR7, URZ, 0x6, UR7 ;  /* 0x000000063f077899 */ /* 0x000fc80008011407 */
[----:B------:R-:W-:-:S04]  /*6c40*/  UISETP.LT.AND UP1, UPT, UR14, UR7, UPT ;  /* 0x000000070e00728c */ /* 0x000fc8000bf21270 */
[----:B------:R-:W-:-:S06]  /*6c50*/  USEL UR14, UR14, UR7, !UP1 ;  /* 0x000000070e0e7287 */ /* 0x000fcc000c800000 */
[----:B------:R-:W-:-:S13]  /*6c60*/  ISETP.GE.AND P2, PT, R7, UR14, PT ;  /* 0x0000000e07007c0c */ /* 0x000fda000bf46270 */
[----:B------:R-:W-:Y:S05]  /*6c70*/  @!P2 BRA `(.L_x_5115) ;  /* 0x000000340014a947 */ /* 0x000fea0003800000 */
[----:B------:R-:W-:-:S04]  /*6c80*/  IMAD.IADD R15, R0, 0x1, R9 ;  /* 0x00000001000f7824 */ /* 0x000fc800078e0209 */
[----:B------:R-:W-:-:S05]  /*6c90*/  VIADD R13, R15, 0x8 ;  /* 0x000000080f0d7836 */ /* 0x000fca0000000000 */
[----:B------:R-:W-:-:S07]  /*6ca0*/  LOP3.LUT R11, RZ, R13, RZ, 0x33, !PT ;  /* 0x0000000dff0b7212 */ /* 0x000fce00078e33ff */
.L_x_5132:
[----:B------:R-:W-:-:S04]  /*6cb0*/  UIADD3 UR6, UR36, 0x1, URZ ;  /* 0x0000000124067890 */ /* 0x000fc8000fffe03f */
[----:B------:R-:W-:-:S04]  /*6cc0*/  UISETP.NE.AND UP1, UPT, UR6, 0x2, UPT ;  /* 0x000000020600788c */ /* 0x000fc8000bf25270 */
[----:B------:R-:W-:Y:S02]  /*6cd0*/  USEL UR7, URZ, 0x1, UP1 ;  /* 0x000000013f077887 */ /* 0x000fe40008800000 */
[----:B------:R-:W-:-:S04]  /*6ce0*/  USEL UR6, UR6, URZ, UP1 ;  /* 0x0000003f06067287 */ /* 0x000fc80008800000 */
[----:B------:R-:W-:Y:S01]  /*6cf0*/  LOP3.LUT R2, R2, UR7, RZ, 0x3c, !PT ;  /* 0x0000000702027c12 */ /* 0x000fe2000f8e3cff */
[----:B-1----:R-:W-:Y:S07]  /*6d00*/  @!P0 BRA `(.L_x_5116) ;  /* 0x0000000000048947 */ /* 0x002fee0003800000 */
[----:B------:R-:W-:Y:S01]  /*6d10*/  BPT.TRAP 0x1 ;  /* 0x000000040000795c */ /* 0x000fe20000300000 */
.L_x_5116:
[----:B------:R-:W-:Y:S01]  /*6d20*/  ULEA UR7, UR6, UR37, 0x3 ;  /* 0x0000002506077291 */ /* 0x000fe2000f8e183f */
[----:B------:R-:W-:-:S08]  /*6d30*/  SHF.L.U32 R9, R2, 0x1f, RZ ;  /* 0x0000001f02097819 */ /* 0x000fd000000006ff */
[----:B------:R0:W1:Y:S01]  /*6d40*/  SYNCS.PHASECHK.TRANS64.TRYWAIT P2, [UR7+0x38830], R9 ;  /* 0x03883009ff0075a7 */ /* 0x0000620008040147 */
[----:B------:R-:W-:Y:S05]  /*6d50*/  @!P0 BRA `(.L_x_5117) ;  /* 0x0000000000048947 */ /* 0x000fea0003800000 */
[----:B------:R-:W-:Y:S01]  /*6d60*/  BPT.TRAP 0x1 ;  /* 0x000000040000795c */ /* 0x000fe20000300000 */
.L_x_5117:
[----:B-1----:R-:W-:Y:S05]  /*6d70*/  @P2 BRA `(.L_x_5118) ;  /* 0x0000000000082947 */ /* 0x002fea0003800000 */
[----:B------:R-:W1:Y:S02]  /*6d80*/  SYNCS.PHASECHK.TRANS64.TRYWAIT P2, [UR7+0x38830], R9 ;  /* 0x03883009ff0075a7 */ /* 0x000e640008040147 */
[----:B-1----:R-:W-:Y:S05]  /*6d90*/  @!P2 BRA `(.L_x_5119) ;  /* 0x000001200050a947 */ /* 0x002fea0003800000 */
.L_x_5118:
[----:B------:R-:W-:Y:S01]  /*6da0*/  R2UR UR15, R3 ;  /* 0x00000000030f72ca */ /* 0x000fe200000e0000 */
[----:B------:R-:W-:Y:S01]  /*6db0*/  WARPGROUP.ARRIVE ;  /* 0x00000000000079c5 */ /* 0x000fe20000000000 */
[----:B------:R-:W-:Y:S01]  /*6dc0*/  UMOV UR8, UR32 ;  /* 0x0000002000087c82 */ /* 0x000fe20008000000 */
[----:B------:R-:W-:Y:S01]  /*6dd0*/  UMOV UR9, UR33 ;  /* 0x0000002100097c82 */ /* 0x000fe20008000000 */
[----:B------:R-:W-:-:S09]  /*6de0*/  UMOV UR11, 0x40000040 ;  /* 0x40000040000b7882 */ /* 0x000fd20000000000 */
[----:B------:R-:W-:-:S07]  /*6df0*/  ULEA UR15, UR6, UR15, 0x9 ;  /* 0x0000000f060f7291 */ /* 0x000fce000f8e483f */
        /* <DEDUP_REMOVED lines=26> */
.L_x_5120:
[----:B------:R2:W3:Y:S01]  /*6fa0*/  SYNCS.PHASECHK.TRANS64.TRYWAIT P2, [UR7+0x38850], R9 ;  /* 0x03885009ff0075a7 */ /* 0x0004e20008040147 */
[----:B------:R-:W-:Y:S05]  /*6fb0*/  @!P0 BRA `(.L_x_5121) ;  /* 0x0000000000048947 */ /* 0x000fea0003800000 */
[----:B------:R-:W-:Y:S01]  /*6fc0*/  BPT.TRAP 0x1 ;  /* 0x000000040000795c */ /* 0x000fe20000300000 */
.L_x_5121:
[----:B---3--:R-:W-:Y:S05]  /*6fd0*/  @P2 BRA `(.L_x_5122) ;  /* 0x0000000000082947 */ /* 0x008fea0003800000 */
[----:B------:R-:W3:Y:S02]  /*6fe0*/  SYNCS.PHASECHK.TRANS64.TRYWAIT P2, [UR7+0x38850], R9 ;  /* 0x03885009ff0075a7 */ /* 0x000ee40008040147 */
[----:B---3--:R-:W-:Y:S05]  /*6ff0*/  @!P2 BRA `(.L_x_5123) ;  /* 0x0000011c00d0a947 */ /* 0x008fea0003800000 */
.L_x_5122:
[----:B------:R-:W-:Y:S01]  /*7000*/  ULEA UR8, UR6, UR4, 0xc ;  /* 0x0000000406087291 */ /* 0x000fe2000f8e603f */
[----:B------:R-:W-:Y:S01]  /*7010*/  WARPGROUP.ARRIVE ;  /* 0x00000000000079c5 */ /* 0x000fe20000000000 */
[----:B------:R-:W-:Y:S01]  /*7020*/  UMOV UR27, 0x40000040 ;  /* 0x40000040001b7882 */ /* 0x000fe20000000000 */
[----:B------:R-:W-:-:S04]  /*7030*/  UIADD3 UR28, UR5, 0x2, URZ ;  /* 0x00000002051c7890 */ /* 0x000fc8000fffe03f */
[----:B-1----:R-:W1:Y:S01]  /*7040*/  S2R R10, SR_TID.X ;  /* 0x00000000000a7919 */ /* 0x002e620000002100 */
[----:B------:R-:W-:Y:S01]  /*7050*/  UIADD3 UR30, UR8, 0x2, URZ ;  /* 0x00000002081e7890 */ /* 0x000fe2000fffe03f */
[----:B------:R-:W-:Y:S01]  /*7060*/  PLOP3.LUT P2, PT, PT, PT, UP0, 0x40, 0x0 ;  /* 0x000000000000781c */ /* 0x000fe20003f4e808 */
[----:B------:R-:W-:Y:S01]  /*7070*/  UMOV UR26, UR8 ;  /* 0x00000008001a7c82 */ /* 0x000fe20008000000 */
[----:B------:R-:W-:Y:S01]  /*7080*/  UMOV UR29, 0x40000040 ;  /* 0x40000040001d7882 */ /* 0x000fe20000000000 */
[----:B------:R-:W-:Y:S01]  /*7090*/  HGMMA.64x64x16.F32 R152, gdesc[UR24], R152, gsb0 ;  /* 0x00e00000189879f0 */ /* 0x000fe20008000898 */
[----:B------:R-:W-:Y:S01]  /*70a0*/  UMOV UR31, 0x40000040 ;  /* 0x40000040001f7882 */ /* 0x000fe20000000000 */
[----:B------:R-:W-:Y:S02]  /*70b0*/  UIADD3 UR18, UR5, 0x800, URZ ;  /* 0x0000080005127890 */ /* 0x000fe4000fffe03f */
[----:B------:R-:W-:Y:S01]  /*70c0*/  UIADD3 UR15, UR8, 0x800, URZ ;  /* 0x00000800080f7890 */ /* 0x000fe2000fffe03f */
[----:B------:R-:W-:Y:S01]  /*70d0*/  UMOV UR11, 0x4 ;  /* 0x00000004000b7882 */ /* 0x000fe20000000000 */
[----:B-1----:R-:W-:-:S05]  /*70e0*/  SHF.R.U32.HI R10, RZ, 0x7, R10 ;  /* 0x00000007ff0a7819 */ /* 0x002fca000001160a */
[----:B0-2---:R-:W0:Y:S02]  /*70f0*/  SHFL.IDX PT, R9, R10, RZ, 0x1f ;  /* 0x00001fff0a097589 */ /* 0x005e2400000e0000 */
[----:B0-----:R-:W-:Y:S01]  /*7100*/  R2UR UR9, R9 ;  /* 0x00000000090972ca */ /* 0x001fe200000e0000 */
[----:B------:R-:W-:-:S04]  /*7110*/  IMAD.U32 R9, RZ, RZ, UR7 ;  /* 0x00000007ff097e24 */ /* 0x000fc8000f8e00ff */
[----:B------:R-:W-:-:S05]  /*7120*/  @!P1 VIADD R10, R9, 0x38840 ;  /* 0x00038840090a9836 */ /* 0x000fca0000000000 */
[----:B------:R-:W-:Y:S01]  /*7130*/  @!P1 PRMT R12, RZ, 0x654, R10 ;  /* 0x00000654ff0c9816 */ /* 0x000fe2000000000a */
[----:B------:R-:W-:Y:S02]  /*7140*/  IMAD.SHL.U32 R10, R7, 0x40, RZ ;  /* 0x00000040070a7824 */ /* 0x000fe400078e00ff */
[----:B------:R-:W-:-:S03]  /*7150*/  UISETP.GT.AND UP1, UPT, UR9, 0x7f, UPT ;  /* 0x0000007f0900788c */ /* 0x000fc6000bf24270 */
[----:B------:R-:W-:Y:S01]  /*7160*/  IADD3 R21, R17, 0x1, -R10 ;  /* 0x0000000111157810 */ /* 0x000fe20007ffe80a */
[----:B------:R-:W-:Y:S02]  /*7170*/  USEL UR9, URZ, 0x2, !UP1 ;  /* 0x000000023f097887 */ /* 0x000fe4000c800000 */
[----:B------:R-:W-:Y:S01]  /*7180*/  USEL UR10, UR11, 0x2, UP1 ;  /* 0x000000020b0a7887 */ /* 0x000fe20008800000 */
[----:B------:R-:W-:Y:S02]  /*7190*/  WARPGROUP.DEPBAR.LE gsb0, 0x0 ;  /* 0x00008000000079c5 */ /* 0x000fe40000010000 */
[----:B------:R-:W-:Y:S01]  /*71a0*/  WARPGROUP.ARRIVE ;  /* 0x00000000000079c5 */ /* 0x000fe20000000000 */
[----:B------:R-:W-:Y:S01]  /*71b0*/  USEL UR11, UR11, 0x6, !UP1 ;  /* 0x000000060b0b7887 */ /* 0x000fe2000c800000 */
[----:B------:R-:W-:-:S04]  /*71c0*/  IADD3 R21, -R16, R21, -R18 ;  /* 0x0000001510157210 */ /* 0x000fc80007ffe912 */
        /* <DEDUP_REMOVED lines=232> */
[----:B------:R-:W-:Y:S01]  /*8050*/  UIADD3 UR10, UR9, UR10, UR8 ;  /* 0x0000000a090a7290 */ /* 0x000fe2000fffe008 */
[----:B------:R-:W-:Y:S02]  /*8060*/  ULDC UR18, c[0x0][0xad4] ;  /* 0x0002b50000127ab9 */ /* 0x000fe40000000800 */
[----:B------:R-:W-:Y:S01]  /*8070*/  UMOV UR9, 0x40000040 ;  /* 0x4000004000097882 */ /* 0x000fe20000000000 */
[----:B------:R-:W-:Y:S01]  /*8080*/  ULOP3.LUT UR7, URZ, UR18, URZ, 0x33, !UPT ;  /* 0x000000123f077292 */ /* 0x000fe2000f8e333f */
[----:B------:R-:W-:Y:S01]  /*8090*/  UMOV UR8, UR11 ;  /* 0x0000000b00087c82 */ /* 0x000fe20008000000 */
[----:B------:R-:W-:-:S04]  /*80a0*/  UMOV UR11, 0x40000040 ;  /* 0x40000040000b7882 */ /* 0x000fc80000000000 */
[----:B------:R-:W-:Y:S01]  /*80b0*/  VIADD R205, R21, UR7 ;  /* 0x0000000715cd7c36 */ /* 0x000fe20008000000 */
[----:B------:R-:W-:-:S03]  /*80c0*/  ULDC UR7, c[0x0][0xadc] ;  /* 0x0002b70000077ab9 */ /* 0x000fc60000000800 */
        /* <DEDUP_REMOVED lines=8> */
[----:B------:R-:W-:-:S04]  /*8150*/  VIADD R203, R21, UR8 ;  /* 0x0000000815cb7c36 */ /* 0x000fc80008000000 */
[----:B------:R-:W-:Y:S01]  /*8160*/  IMAD.IADD R186, R0, 0x1, R203 ;  /* 0x0000000100ba7824 */ /* 0x000fe200078e02cb */
[----:B------:R-:W-:Y:S02]  /*8170*/  WARPGROUP.DEPBAR.LE gsb0, 0x0 ;  /* 0x00008000000079c5 */ /* 0x000fe40000010000 */
[----:B------:R0:W-:Y:S01]  /*8180*/  @!P1 SYNCS.ARRIVE.TRANS64.RED.A1T0 RZ, [R12+URZ], RZ ;  /* 0x000000ff0cff99a7 */ /* 0x0001e2000810043f */
[----:B------:R-:W-:Y:S05]  /*8190*/  @P2 BRA `(.L_x_5124) ;  /* 0x00000000005c2947 */ /* 0x000fea0003800000 */
[----:B------:R-:W-:Y:S01]  /*81a0*/  ISETP.GT.AND P2, PT, R15, -0x1, PT ;  /* 0xffffffff0f00780c */ /* 0x000fe20003f44270 */
[----:B------:R-:W-:-:S12]  /*81b0*/  BSSY B0, `(.L_x_5125) ;  /* 0x0000011000007945 */ /* 0x000fd80003800000 */
[----:B------:R-:W-:Y:S05]  /*81c0*/  @P2 BRA `(.L_x_5126) ;  /* 0x0000000000242947 */ /* 0x000fea0003800000 */
[----:B0-----:R-:W-:Y:S01]  /*81d0*/  IMAD.U32 R12, RZ, RZ, UR7 ;  /* 0x00000007ff0c7e24 */ /* 0x001fe2000f8e00ff */
        /* <DEDUP_REMOVED lines=8> */
.L_x_5126:
[----:B0-----:R-:W-:Y:S01]  /*8260*/  MOV R12, UR7 ;  /* 0x00000007000c7c02 */ /* 0x001fe20008000f00 */
[----:B------:R-:W-:-:S03]  /*8270*/  IMAD.MOV.U32 R187, RZ, RZ, R15 ;  /* 0x000000ffffbb7224 */ /* 0x000fc600078e000f */
[----:B------:R-:W-:-:S13]  /*8280*/  ISETP.NE.AND P2, PT, R12, 0x1, PT ;  /* 0x000000010c00780c */ /* 0x000fda0003f45270 */
[----:B------:R-:W0:Y:S02]  /*8290*/  @P2 LDC.64 R20, c[0x0][0xae0] ;  /* 0x0002b800ff142b82 */ /* 0x000e240000000a00 */
[----:B0-----:R-:W-:-:S05]  /*82a0*/  @P2 IMAD.HI.U32 R20, R15, R20, RZ ;  /* 0x000000140f142227 */ /* 0x001fca00078e00ff */
[----:B------:R-:W-:-:S07]  /*82b0*/  @P2 SHF.R.U32.HI R187, RZ, R21, R20 ;  /* 0x00000015ffbb2219 */ /* 0x000fce0000011614 */
.L_x_5127:
[----:B------:R-:W-:Y:S05]  /*82c0*/  BSYNC B0 ;  /* 0x0000000000007941 */ /* 0x000fea0003800000 */
.L_x_5125:
[----:B------:R-:W-:-:S04]  /*82d0*/  IMAD R21, R187, R12, -R10 ;  /* 0x0000000cbb157224 */ /* 0x000fc800078e0a0a */
[----:B------:R-:W-:-:S05]  /*82e0*/  IMAD.IADD R21, R21, 0x1, -R16 ;  /* 0x0000000115157824 */ /* 0x000fca00078e0a10 */
[----:B------:R-:W-:Y:S02]  /*82f0*/  VIADDMNMX R186, R21, R12, R186, PT ;  /* 0x0000000c15ba7246 */ /* 0x000fe400038001ba */
[----:B------:R-:W-:-:S07]  /*8300*/  VIMNMX R201, R201, R21, !PT ;  /* 0x00000015c9c97248 */ /* 0x000fce0007fe0100 */
.L_x_5124:
[----:B------:R-:W-:-:S04]  /*8310*/  ISETP.GT.AND P2, PT, R7, -0x1, PT ;  /* 0xffffffff0700780c */ /* 0x000fc80003f44270 */
[C---:B------:R-:W-:Y:S02]  /*8320*/  ISETP.GT.AND P5, PT, R201.reuse, RZ, P2 ;  /* 0x000000ffc900720c */ /* 0x040fe400017a4270 */
[C---:B------:R-:W-:Y:S02]  /*8330*/  ISETP.GT.AND P4, PT, R201.reuse, 0x1, P2 ;  /* 0x00000001c900780c */ /* 0x040fe40001784270 */
[C---:B------:R-:W-:Y:S02]  /*8340*/  ISETP.GT.AND P6, PT, R201.reuse, 0x8, P2 ;  /* 0x00000008c900780c */ /* 0x040fe400017c4270 */
[----:B------:R-:W-:Y:S02]  /*8350*/  ISETP.GT.AND P3, PT, R201, 0x9, P2 ;  /* 0x00000009c900780c */ /* 0x000fe40001764270 */
[C---:B------:R-:W-:Y:S02]  /*8360*/  ISETP.LT.OR P5, PT, R186.reuse, 0x1, P5 ;  /* 0x00000001ba00780c */ /* 0x040fe40002fa1670 */
[----:B------:R-:W-:-:S02]  /*8370*/  ISETP.LT.OR P4, PT, R186, 0x2, P4 ;  /* 0x00000002ba00780c */ /* 0x000fc40002781670 */
[C---:B------:R-:W-:Y:S02]  /*8380*/  ISETP.LT.OR P6, PT, R186.reuse, 0x9, P6 ;  /* 0x00000009ba00780c */ /* 0x040fe400037c1670 */
[----:B------:R-:W-:Y:S02]  /*8390*/  ISETP.LT.OR P3, PT, R186, 0xa, P3 ;  /* 0x0000000aba00780c */ /* 0x000fe40001f61670 */
[----:B------:R-:W-:Y:S02]  /*83a0*/  FSEL R187, R152, -INF , !P5 ;  /* 0xff80000098bb7808 */ /* 0x000fe40006800000 */
[----:B------:R-:W-:Y:S02]  /*83b0*/  ISETP.GT.AND P5, PT, R201, 0x10, P2 ;  /* 0x00000010c900780c */ /* 0x000fe400017a4270 */
[----:B0-----:R-:W-:Y:S02]  /*83c0*/  FSEL R12, R153, -INF , !P4 ;  /* 0xff800000990c7808 */ /* 0x001fe40006000000 */
[----:B------:R-:W-:-:S02]  /*83d0*/  FSEL R14, R156, -INF , !P6 ;  /* 0xff8000009c0e7808 */ /* 0x000fc40007000000 */
[----:B------:R-:W-:Y:S02]  /*83e0*/  FSEL R157, R157, -INF , !P3 ;  /* 0xff8000009d9d7808 */ /* 0x000fe40005800000 */
        /* <DEDUP_REMOVED lines=9> */
[----:B------:R-:W-:Y:S02]  /*8480*/  FSEL R161, R161, -INF , !P4 ;  /* 0xff800000a1a17808 */ /* 0x000fe40006000000 */
        /* <DEDUP_REMOVED lines=22> */
[----:B------:R-:W-:Y:S02]  /*85f0*/  PLOP3.LUT P5, PT, PT, PT, UP0, 0x40, 0x0 ;  /* 0x000000000000781c */ /* 0x000fe40003fae808 */
[--C-:B------:R-:W-:Y:S02]  /*8600*/  IADD3 R168, R203, 0x8, R0.reuse ;  /* 0x00000008cba87810 */ /* 0x100fe40007ffe000 */
[----:B------:R-:W-:-:S02]  /*8610*/  IADD3 R169, R205, 0x8, R0 ;  /* 0x00000008cda97810 */ /* 0x000fc40007ffe000 */
[----:B------:R-:W-:Y:S02]  /*8620*/  FSEL R176, R177, -INF , !P4 ;  /* 0xff800000b1b07808 */ /* 0x000fe40006000000 */
[----:B------:R-:W-:Y:S02]  /*8630*/  FSEL R180, R180, -INF , !P6 ;  /* 0xff800000b4b47808 */ /* 0x000fe40007000000 */
[----:B------:R-:W-:-:S03]  /*8640*/  FSEL R181, R181, -INF , !P3 ;  /* 0xff800000b5b57808 */ /* 0x000fc60005800000 */
[----:B------:R-:W-:Y:S05]  /*8650*/  @P5 BRA `(.L_x_5128) ;  /* 0x0000000000585947 */ /* 0x000fea0003800000 */
        /* <DEDUP_REMOVED lines=11> */
.L_x_5130:
[----:B------:R-:W-:Y:S02]  /*8710*/  IMAD.U32 R177, RZ, RZ, UR7 ;  /* 0x00000007ffb17e24 */ /* 0x000fe4000f8e00ff */
[----:B------:R-:W-:-:S03]  /*8720*/  IMAD.MOV.U32 R173, RZ, RZ, R13 ;  /* 0x000000ffffad7224 */ /* 0x000fc600078e000d */
[----:B------:R-:W-:-:S13]  /*8730*/  ISETP.NE.AND P3, PT, R177, 0x1, PT ;  /* 0x00000001b100780c */ /* 0x000fda0003f65270 */
[----:B------:R-:W0:Y:S02]  /*8740*/  @P3 LDC.64 R20, c[0x0][0xae0] ;  /* 0x0002b800ff143b82 */ /* 0x000e240000000a00 */
[----:B0-----:R-:W-:-:S05]  /*8750*/  @P3 IMAD.HI.U32 R20, R13, R20, RZ ;  /* 0x000000140d143227 */ /* 0x001fca00078e00ff */
[----:B------:R-:W-:-:S07]  /*8760*/  @P3 SHF.R.U32.HI R173, RZ, R21, R20 ;  /* 0x00000015ffad3219 */ /* 0x000fce0000011614 */
.L_x_5131:
[----:B------:R-:W-:Y:S05]  /*8770*/  BSYNC B0 ;  /* 0x0000000000007941 */ /* 0x000fea0003800000 */
.L_x_5129:
[----:B------:R-:W-:-:S04]  /*8780*/  IMAD R21, R173, R177, -R10 ;  /* 0x000000b1ad157224 */ /* 0x000fc800078e0a0a */
[----:B------:R-:W-:-:S05]  /*8790*/  IMAD.IADD R21, R21, 0x1, -R16 ;  /* 0x0000000115157824 */ /* 0x000fca00078e0a10 */
[----:B------:R-:W-:Y:S02]  /*87a0*/  VIADDMNMX R168, R21, R177, R168, PT ;  /* 0x000000b115a87246 */ /* 0x000fe400038001a8 */
[----:B------:R-:W-:-:S07]  /*87b0*/  VIMNMX R169, R169, R21, !PT ;  /* 0x00000015a9a97248 */ /* 0x000fce0007fe0100 */
.L_x_5128:
[----:B------:R-:W-:Y:S01]  /*87c0*/  FMNMX.FTZ R21, R187, R6, !PT ;  /* 0x00000006bb157209 */ /* 0x000fe20007810000 */
[----:B------:R-:W-:Y:S01]  /*87d0*/  ULDC UR11, c[0x0][0xa80] ;  /* 0x0002a000000b7ab9 */ /* 0x000fe20000000800 */
[C---:B------:R-:W-:Y:S01]  /*87e0*/  ISETP.GT.AND P4, PT, R169.reuse, RZ, P2 ;  /* 0x000000ffa900720c */ /* 0x040fe20001784270 */
[----:B------:R-:W-:Y:S01]  /*87f0*/  ULEA UR8, UR6, UR38, 0xc ;  /* 0x0000002606087291 */ /* 0x000fe2000f8e603f */
[----:B------:R-:W-:Y:S01]  /*8800*/  FMNMX.FTZ R21, R12, R21, !PT ;  /* 0x000000150c157209 */ /* 0x000fe20007810000 */
[----:B------:R-:W-:Y:S01]  /*8810*/  UMOV UR23, 0x40000040 ;  /* 0x4000004000177882 */ /* 0x000fe20000000000 */
[----:B------:R-:W-:Y:S01]  /*8820*/  ISETP.GT.AND P3, PT, R169, 0x1, P2 ;  /* 0x00000001a900780c */ /* 0x000fe20001764270 */
[----:B------:R-:W-:Y:S01]  /*8830*/  UIADD3 UR10, UR8, 0x80, URZ ;  /* 0x00000080080a7890 */ /* 0x000fe2000fffe03f */
[----:B------:R-:W-:Y:S01]  /*8840*/  FMNMX.FTZ R10, R14, R21, !PT ;  /* 0x000000150e0a7209 */ /* 0x000fe20007810000 */
[----:B------:R-:W-:Y:S01]  /*8850*/  @!P1 VIADD R9, R9, 0x38860 ;  /* 0x0003886009099836 */ /* 0x000fe20000000000 */
[----:B------:R-:W-:Y:S01]  /*8860*/  ISETP.LT.OR P4, PT, R168, 0x1, P4 ;  /* 0x00000001a800780c */ /* 0x000fe20002781670 */
[----:B------:R-:W-:Y:S01]  /*8870*/  UMOV UR22, UR8 ;  /* 0x0000000800167c82 */ /* 0x000fe20008000000 */
        /* <DEDUP_REMOVED lines=21> */
[----:B------:R-:W-:Y:S02]  /*89d0*/  FSEL R159, R159, -INF , !P6 ;  /* 0xff8000009f9f7808 */ /* 0x000fe40007000000 */
[----:B------:R-:W-:Y:S02]  /*89e0*/  FMNMX.FTZ R10, R180, R21, !PT ;  /* 0x00000015b40a7209 */ /* 0x000fe40007810000 */
[----:B------:R-:W-:Y:S02]  /*89f0*/  ISETP.LT.OR P3, PT, R168, 0x11, P3 ;  /* 0x00000011a800780c */ /* 0x000fe40001f61670 */
[----:B------:R-:W-:-:S02]  /*8a00*/  FMNMX.FTZ R20, R181, R10, !PT ;  /* 0x0000000ab5147209 */ /* 0x000fc40007810000 */
[C---:B------:R-:W-:Y:S02]  /*8a10*/  ISETP.GT.AND P6, PT, R169.reuse, 0x18, P2 ;  /* 0x00000018a900780c */ /* 0x040fe400017c4270 */
[----:B------:R-:W-:Y:S01]  /*8a20*/  ISETP.LT.OR P5, PT, R168, 0x12, P5 ;  /* 0x00000012a800780c */ /* 0x000fe20002fa1670 */
[----:B------:R-:W0:Y:S01]  /*8a30*/  SHFL.BFLY PT, R21, R20, 0x2, 0x1f ;  /* 0x0c401f0014157f89 */ /* 0x000e2200000e0000 */
[----:B------:R-:W-:Y:S02]  /*8a40*/  FSEL R162, R162, -INF , !P3 ;  /* 0xff800000a2a27808 */ /* 0x000fe40005800000 */
[----:B------:R-:W-:Y:S02]  /*8a50*/  ISETP.GT.AND P4, PT, R169, 0x19, P2 ;  /* 0x00000019a900780c */ /* 0x000fe40001784270 */
[----:B------:R-:W-:Y:S02]  /*8a60*/  ISETP.LT.OR P6, PT, R168, 0x19, P6 ;  /* 0x00000019a800780c */ /* 0x000fe400037c1670 */
[----:B------:R-:W-:-:S02]  /*8a70*/  FSEL R163, R163, -INF , !P5 ;  /* 0xff800000a3a37808 */ /* 0x000fc40006800000 */
[C---:B------:R-:W-:Y:S02]  /*8a80*/  ISETP.GT.AND P5, PT, R169.reuse, 0x21, P2 ;  /* 0x00000021a900780c */ /* 0x040fe400017a4270 */
[----:B------:R-:W-:Y:S02]  /*8a90*/  ISETP.GT.AND P3, PT, R169, 0x20, P2 ;  /* 0x00000020a900780c */ /* 0x000fe40001764270 */
[----:B------:R-:W-:Y:S02]  /*8aa0*/  FSEL R166, R166, -INF , !P6 ;  /* 0xff800000a6a67808 */ /* 0x000fe40007000000 */
[C---:B------:R-:W-:Y:S02]  /*8ab0*/  ISETP.LT.OR P4, PT, R168.reuse, 0x1a, P4 ;  /* 0x0000001aa800780c */ /* 0x040fe40002781670 */
[C---:B------:R-:W-:Y:S02]  /*8ac0*/  ISETP.LT.OR P5, PT, R168.reuse, 0x22, P5 ;  /* 0x00000022a800780c */ /* 0x040fe40002fa1670 */
[----:B------:R-:W-:-:S02]  /*8ad0*/  ISETP.LT.OR P3, PT, R168, 0x21, P3 ;  /* 0x00000021a800780c */ /* 0x000fc40001f61670 */
[----:B------:R-:W-:Y:S02]  /*8ae0*/  FSEL R167, R167, -INF , !P4 ;  /* 0xff800000a7a77808 */ /* 0x000fe40006000000 */
[----:B------:R-:W-:Y:S02]  /*8af0*/  FSEL R202, R171, -INF , !P5 ;  /* 0xff800000abca7808 */ /* 0x000fe40006800000 */
[----:B0-----:R-:W-:Y:S02]  /*8b00*/  FMNMX.FTZ R21, R20, R21, !PT ;  /* 0x0000001514157209 */ /* 0x001fe40007810000 */
[----:B------:R-:W-:Y:S02]  /*8b10*/  FMNMX.FTZ R20, R201, R8, !PT ;  /* 0x00000008c9147209 */ /* 0x000fe40007810000 */
[----:B------:R-:W-:Y:S01]  /*8b20*/  ISETP.GT.AND P6, PT, R169, 0x28, P2 ;  /* 0x00000028a900780c */ /* 0x000fe200017c4270 */
[----:B------:R-:W0:Y:S01]  /*8b30*/  SHFL.BFLY PT, R10, R21, 0x1, 0x1f ;  /* 0x0c201f00150a7f89 */ /* 0x000e2200000e0000 */
[----:B------:R-:W-:-:S02]  /*8b40*/  FSEL R154, R170, -INF , !P3 ;  /* 0xff800000aa9a7808 */ /* 0x000fc40005800000 */
[C---:B------:R-:W-:Y:S02]  /*8b50*/  ISETP.GT.AND P3, PT, R169.reuse, 0x29, P2 ;  /* 0x00000029a900780c */ /* 0x040fe40001764270 */
[C---:B------:R-:W-:Y:S02]  /*8b60*/  ISETP.LT.OR P6, PT, R168.reuse, 0x29, P6 ;  /* 0x00000029a800780c */ /* 0x040fe400037c1670 */
[C---:B------:R-:W-:Y:S02]  /*8b70*/  ISETP.GT.AND P5, PT, R169.reuse, 0x30, P2 ;  /* 0x00000030a900780c */ /* 0x040fe400017a4270 */
[----:B------:R-:W-:Y:S02]  /*8b80*/  ISETP.LT.OR P3, PT, R168, 0x2a, P3 ;  /* 0x0000002aa800780c */ /* 0x000fe40001f61670 */
[----:B------:R-:W-:Y:S02]  /*8b90*/  FSEL R174, R174, -INF , !P6 ;  /* 0xff800000aeae7808 */ /* 0x000fe40007000000 */
[----:B------:R-:W-:-:S02]  /*8ba0*/  ISETP.GT.AND P6, PT, R169, 0x31, P2 ;  /* 0x00000031a900780c */ /* 0x000fc400017c4270 */
[C---:B------:R-:W-:Y:S02]  /*8bb0*/  ISETP.LT.OR P5, PT, R168.reuse, 0x31, P5 ;  /* 0x00000031a800780c */ /* 0x040fe40002fa1670 */
[----:B------:R-:W-:Y:S02]  /*8bc0*/  ISETP.LT.OR P6, PT, R168, 0x32, P6 ;  /* 0x00000032a800780c */ /* 0x000fe400037c1670 */
[----:B------:R-:W-:Y:S02]  /*8bd0*/  FSEL R203, R178, -INF , !P5 ;  /* 0xff800000b2cb7808 */ /* 0x000fe40006800000 */
[----:B------:R-:W-:Y:S02]  /*8be0*/  FSEL R204, R179, -INF , !P6 ;  /* 0xff800000b3cc7808 */ /* 0x000fe40007000000 */
[----:B------:R-:W-:Y:S02]  /*8bf0*/  @!P1 PRMT R9, RZ, 0x654, R9 ;  /* 0x00000654ff099816 */ /* 0x000fe40000000009 */
[----:B0-----:R-:W-:-:S02]  /*8c00*/  FMNMX.FTZ R10, R21, R10, !PT ;  /* 0x0000000a150a7209 */ /* 0x001fc40007810000 */
        /* <DEDUP_REMOVED lines=13> */
[--C-:B------:R-:W-:Y:S01]  /*8ce0*/  FFMA.FTZ R21, R187, UR11, -R205.reuse ;  /* 0x0000000bbb157c23 */ /* 0x100fe200080108cd */
[----:B------:R-:W-:Y:S01]  /*8cf0*/  FSEL R187, R175, -INF , !P3 ;  /* 0xff800000afbb7808 */ /* 0x000fe20005800000 */
[--C-:B------:R-:W-:Y:S01]  /*8d00*/  FFMA.FTZ R175, R160, UR11, -R205.reuse ;  /* 0x0000000ba0af7c23 */ /* 0x100fe200080108cd */
[----:B------:R-:W-:Y:S01]  /*8d10*/  FMNMX.FTZ R171, R167, R20, !PT ;  /* 0x00000014a7ab7209 */ /* 0x000fe20007810000 */
[--C-:B------:R-:W-:Y:S01]  /*8d20*/  FFMA.FTZ R178, R186, UR11, -R205.reuse ;  /* 0x0000000bbab27c23 */ /* 0x100fe200080108cd */
[C---:B------:R-:W-:Y:S01]  /*8d30*/  ISETP.GT.AND P3, PT, R169.reuse, 0x38, P2 ;  /* 0x00000038a900780c */ /* 0x040fe20001764270 */
        /* <DEDUP_REMOVED lines=17> */
[----:B------:R-:W-:Y:S02]  /*8e50*/  FSEL R183, R183, -INF , !P2 ;  /* 0xff800000b7b77808 */ /* 0x000fe40005000000 */
[----:B------:R-:W-:Y:S01]  /*8e60*/  FMNMX.FTZ R157, R204, R169, !PT ;  /* 0x000000a9cc9d7209 */ /* 0x000fe20007810000 */
[----:B------:R-:W-:Y:S03]  /*8e70*/  MUFU.EX2 R12, R12 ;  /* 0x0000000c000c7308 */ /* 0x000fe60000000800 */
[----:B------:R-:W-:-:S04]  /*8e80*/  FMNMX.FTZ R20, R182, R157, !PT ;  /* 0x0000009db6147209 */ /* 0x000fc80007810000 */
[----:B------:R-:W-:Y:S01]  /*8e90*/  FMNMX.FTZ R157, R183, R20, !PT ;  /* 0x00000014b79d7209 */ /* 0x000fe20007810000 */
[----:B------:R0:W-:Y:S04]  /*8ea0*/  MUFU.EX2 R169, R170 ;  /* 0x000000aa00a97308 */ /* 0x0001e80000000800 */
[----:B------:R-:W1:Y:S04]  /*8eb0*/  SHFL.BFLY PT, R160, R157, 0x2, 0x1f ;  /* 0x0c401f009da07f89 */ /* 0x000e6800000e0000 */
[----:B------:R-:W-:Y:S01]  /*8ec0*/  MUFU.EX2 R20, R175 ;  /* 0x000000af00147308 */ /* 0x000fe20000000800 */
[--C-:B0-----:R-:W-:Y:S01]  /*8ed0*/  FFMA.FTZ R170, R152, UR11, -R205.reuse ;  /* 0x0000000b98aa7c23 */ /* 0x101fe200080108cd */
[----:B------:R-:W-:-:S06]  /*8ee0*/  FFMA.FTZ R152, R153, UR11, -R205 ;  /* 0x0000000b99987c23 */ /* 0x000fcc00080108cd */
[----:B------:R0:W-:Y:S08]  /*8ef0*/  MUFU.EX2 R175, R152 ;  /* 0x0000009800af7308 */ /* 0x0001f00000000800 */
[----:B------:R-:W-:Y:S01]  /*8f00*/  MUFU.EX2 R14, R14 ;  /* 0x0000000e000e7308 */ /* 0x000fe20000000800 */
[----:B-1----:R-:W-:Y:S02]  /*8f10*/  FMNMX.FTZ R160, R157, R160, !PT ;  /* 0x000000a09da07209 */ /* 0x002fe40007810000 */
[----:B------:R-:W-:-:S05]  /*8f20*/  FSEL R157, R10, RZ, P4 ;  /* 0x000000ff0a9d7208 */ /* 0x000fca0002000000 */
[----:B------:R-:W-:Y:S01]  /*8f30*/  MUFU.EX2 R171, R171 ;  /* 0x000000ab00ab7308 */ /* 0x000fe20000000800 */
[----:B------:R-:W1:Y:S01]  /*8f40*/  SHFL.BFLY PT, R153, R160, 0x1, 0x1f ;  /* 0x0c201f00a0997f89 */ /* 0x000e6200000e0000 */
[----:B------:R-:W-:-:S04]  /*8f50*/  FADD.FTZ R157, -R157, R6 ;  /* 0x000000069d9d7221 */ /* 0x000fc80000010100 */
[----:B------:R-:W-:Y:S02]  /*8f60*/  FMUL.FTZ R6, R157, UR11 ;  /* 0x0000000b9d067c20 */ /* 0x000fe40008410000 */
[----:B------:R-:W-:Y:S08]  /*8f70*/  MUFU.EX2 R168, R168 ;  /* 0x000000a800a87308 */ /* 0x000ff00000000800 */
[----:B------:R-:W2:Y:S08]  /*8f80*/  MUFU.EX2 R6, R6 ;  /* 0x0000000600067308 */ /* 0x000eb00000000800 */
[----:B------:R-:W3:Y:S01]  /*8f90*/  MUFU.EX2 R173, R173 ;  /* 0x000000ad00ad7308 */ /* 0x000ee20000000800 */
[----:B-1----:R-:W-:-:S04]  /*8fa0*/  FMNMX.FTZ R180, R160, R153, !PT ;  /* 0x00000099a0b47209 */ /* 0x002fc80007810000 */
[C---:B------:R-:W-:Y:S01]  /*8fb0*/  FSETP.NEU.FTZ.AND P2, PT, R180.reuse, -INF , PT ;  /* 0xff800000b400780b */ /* 0x040fe20003f5d000 */
[C---:B0-----:R-:W-:Y:S02]  /*8fc0*/  FMUL.FTZ R152, R180.reuse, UR11 ;  /* 0x0000000bb4987c20 */ /* 0x041fe40008410000 */
[----:B------:R-:W0:Y:S01]  /*8fd0*/  MUFU.EX2 R170, R170 ;  /* 0x000000aa00aa7308 */ /* 0x000e220000000800 */
[----:B------:R-:W-:Y:S01]  /*8fe0*/  FSEL R153, R180, RZ, P2 ;  /* 0x000000ffb4997208 */ /* 0x000fe20001000000 */
[-C--:B--2---:R-:W-:Y:S01]  /*8ff0*/  FMUL.FTZ R24, R24, R6.reuse ;  /* 0x0000000618187220 */ /* 0x084fe20000410000 */
[----:B------:R-:W-:Y:S01]  /*9000*/  FSEL R156, R152, RZ, P2 ;  /* 0x000000ff989c7208 */ /* 0x000fe20001000000 */
[----:B------:R-:W-:Y:S02]  /*9010*/  IMAD.U32 R152, RZ, RZ, UR36 ;  /* 0x00000024ff987e24 */ /* 0x000fe4000f8e00ff */
[-C--:B------:R-:W-:Y:S01]  /*9020*/  FMUL.FTZ R25, R25, R6.reuse ;  /* 0x0000000619197220 */ /* 0x080fe20000410000 */
[----:B------:R-:W-:Y:S01]  /*9030*/  FADD.FTZ R153, -R153, R8 ;  /* 0x0000000899997221 */ /* 0x000fe20000010100 */
[----:B------:R-:W-:Y:S01]  /*9040*/  FMUL.FTZ R28, R28, R6 ;  /* 0x000000061c1c7220 */ /* 0x000fe20000410000 */
[--C-:B------:R-:W-:Y:S01]  /*9050*/  FFMA.FTZ R186, R201, UR11, -R156.reuse ;  /* 0x0000000bc9ba7c23 */ /* 0x100fe2000801089c */
[----:B------:R-:W-:Y:S01]  /*9060*/  FFMA.FTZ R201, R155, UR11, -R156 ;  /* 0x0000000b9bc97c23 */ /* 0x000fe2000801089c */
[----:B------:R-:W-:-:S02]  /*9070*/  IMAD.MOV R155, RZ, RZ, -R22 ;  /* 0x000000ffff9b7224 */ /* 0x000fc400078e0a16 */
[----:B------:R-:W-:Y:S01]  /*9080*/  FMUL.FTZ R153, R153, UR11 ;  /* 0x0000000b99997c20 */ /* 0x000fe20008410000 */
[--C-:B------:R-:W-:Y:S01]  /*9090*/  FFMA.FTZ R159, R159, UR11, -R156.reuse ;  /* 0x0000000b9f9f7c23 */ /* 0x100fe2000801089c */
[--C-:B------:R-:W-:Y:S01]  /*90a0*/  FFMA.FTZ R205, R158, UR11, -R156.reuse ;  /* 0x0000000b9ecd7c23 */ /* 0x100fe2000801089c */
[--C-:B------:R-:W-:Y:S01]  /*90b0*/  FFMA.FTZ R206, R162, UR11, -R156.reuse ;  /* 0x0000000ba2ce7c23 */ /* 0x100fe2000801089c */
[----:B------:R-:W-:Y:S01]  /*90c0*/  ISETP.NE.AND P2, PT, R16, R155, PT ;  /* 0x0000009b1000720c */ /* 0x000fe20003f45270 */
[----:B------:R1:W2:Y:S01]  /*90d0*/  MUFU.EX2 R207, R153 ;  /* 0x0000009900cf7308 */ /* 0x0002a20000000800 */
[--C-:B------:R-:W-:Y:S01]  /*90e0*/  FFMA.FTZ R161, R202, UR11, -R156.reuse ;  /* 0x0000000bcaa17c23 */ /* 0x100fe2000801089c */
[--C-:B------:R-:W-:Y:S01]  /*90f0*/  FFMA.FTZ R202, R174, UR11, -R156.reuse ;  /* 0x0000000baeca7c23 */ /* 0x100fe2000801089c */
[--C-:B------:R-:W-:Y:S01]  /*9100*/  FFMA.FTZ R209, R187, UR11, -R156.reuse ;  /* 0x0000000bbbd17c23 */ /* 0x100fe2000801089c */
[--C-:B------:R-:W-:Y:S01]  /*9110*/  FFMA.FTZ R163, R163, UR11, -R156.reuse ;  /* 0x0000000ba3a37c23 */ /* 0x100fe2000801089c */
[--C-:B------:R-:W-:Y:S01]  /*9120*/  FFMA.FTZ R157, R166, UR11, -R156.reuse ;  /* 0x0000000ba69d7c23 */ /* 0x100fe2000801089c */
[--C-:B------:R-:W-:Y:S01]  /*9130*/  FFMA.FTZ R167, R167, UR11, -R156.reuse ;  /* 0x0000000ba7a77c23 */ /* 0x100fe2000801089c */
[--C-:B------:R-:W-:Y:S01]  /*9140*/  FFMA.FTZ R211, R204, UR11, -R156.reuse ;  /* 0x0000000bccd37c23 */ /* 0x100fe2000801089c */
[----:B------:R4:W-:Y:S01]  /*9150*/  MUFU.EX2 R8, R159 ;  /* 0x0000009f00087308 */ /* 0x0009e20000000800 */
[--C-:B------:R-:W-:Y:S01]  /*9160*/  FFMA.FTZ R208, R182, UR11, -R156.reuse ;  /* 0x0000000bb6d07c23 */ /* 0x100fe2000801089c */
[--C-:B------:R-:W-:Y:S01]  /*9170*/  FFMA.FTZ R213, R183, UR11, -R156.reuse ;  /* 0x0000000bb7d57c23 */ /* 0x100fe2000801089c */
[--C-:B-1----:R-:W-:Y:S01]  /*9180*/  FFMA.FTZ R153, R203, UR11, -R156.reuse ;  /* 0x0000000bcb997c23 */ /* 0x102fe2000801089c */
[----:B------:R-:W-:Y:S01]  /*9190*/  @!P2 IMAD R152, R152, 0x40, R19 ;  /* 0x000000409898a824 */ /* 0x000fe200078e0213 */
[----:B---3--:R-:W-:Y:S01]  /*91a0*/  F2FP.F16.F32.PACK_AB R158, R173, R168 ;  /* 0x000000a8ad9e723e */ /* 0x008fe200000000ff */
[----:B------:R-:W-:Y:S01]  /*91b0*/  FMUL.FTZ R29, R29, R6 ;  /* 0x000000061d1d7220 */ /* 0x000fe20000410000 */
[----:B0-----:R-:W-:Y:S01]  /*91c0*/  F2FP.F16.F32.PACK_AB R160, R175, R170 ;  /* 0x000000aaafa0723e */ /* 0x001fe200000000ff */
[----:B------:R-:W-:Y:S01]  /*91d0*/  MUFU.EX2 R186, R186 ;  /* 0x000000ba00ba7308 */ /* 0x000fe20000000800 */
[----:B------:R-:W-:Y:S01]  /*91e0*/  @!P2 LEA R155, R152, UR37, 0x2 ;  /* 0x00000025989bac11 */ /* 0x000fe2000f8e10ff */
[----:B----4-:R-:W-:Y:S01]  /*91f0*/  FFMA.FTZ R159, R154, UR11, -R156 ;  /* 0x0000000b9a9f7c23 */ /* 0x010fe2000801089c */
[----:B------:R-:W-:Y:S01]  /*9200*/  F2FP.F16.F32.PACK_AB R152, R12, R21 ;  /* 0x000000150c98723e */ /* 0x000fe200000000ff */
[----:B------:R-:W-:Y:S01]  /*9210*/  FMUL.FTZ R32, R32, R6 ;  /* 0x0000000620207220 */ /* 0x000fe20000410000 */
[----:B------:R-:W-:Y:S01]  /*9220*/  F2FP.F16.F32.PACK_AB R154, R169, R14 ;  /* 0x0000000ea99a723e */ /* 0x000fe200000000ff */
[----:B------:R-:W-:Y:S01]  /*9230*/  @!P2 STS [R155+0x38400], R6 ;  /* 0x038400069b00a388 */ /* 0x000fe20000000800 */
[----:B------:R-:W-:Y:S01]  /*9240*/  F2FP.F16.F32.PACK_AB R156, R171, R20 ;  /* 0x00000014ab9c723e */ /* 0x000fe200000000ff */
[----:B------:R-:W-:Y:S01]  /*9250*/  MUFU.EX2 R201, R201 ;  /* 0x000000c900c97308 */ /* 0x000fe20000000800 */
[-C--:B------:R-:W-:Y:S01]  /*9260*/  FMUL.FTZ R33, R33, R6.reuse ;  /* 0x0000000621217220 */ /* 0x080fe20000410000 */
[----:B--2---:R0:W-:Y:S01]  /*9270*/  @!P2 STS [R155+0x38420], R207 ;  /* 0x038420cf9b00a388 */ /* 0x0041e20000000800 */
        /* <DEDUP_REMOVED lines=68> */
[----:B------:R-:W-:Y:S01]  /*96c0*/  FMUL.FTZ R26, R26, R207 ;  /* 0x000000cf1a1a7220 */ /* 0x000fe20000410000 */
[----:B------:R-:W2:Y:S01]  /*96d0*/  MUFU.EX2 R203, R161 ;  /* 0x000000a100cb7308 */ /* 0x000ea20000000800 */
[----:B0-----:R-:W-:Y:S01]  /*96e0*/  F2FP.F16.F32.PACK_AB R159, R174, R183 ;  /* 0x000000b7ae9f723e */ /* 0x001fe200000000ff */
[-C--:B------:R-:W-:Y:S01]  /*96f0*/  FMUL.FTZ R27, R27, R207.reuse ;  /* 0x000000cf1b1b7220 */ /* 0x080fe20000410000 */
[----:B-1----:R-:W-:Y:S01]  /*9700*/  F2FP.F16.F32.PACK_AB R162, R177, R172 ;  /* 0x000000acb1a2723e */ /* 0x002fe200000000ff */
        /* <DEDUP_REMOVED lines=63> */
[----:B0-----:R-:W-:Y:S01]  /*9b00*/  F2FP.F16.F32.PACK_AB R166, R181, R176 ;  /* 0x000000b0b5a6723e */ /* 0x001fe200000000ff */
        /* <DEDUP_REMOVED lines=14> */
[----:B------:R-:W-:Y:S01]  /*9bf0*/  FMUL.FTZ R151, R151, R207 ;  /* 0x000000cf97977220 */ /* 0x000fe20000410000 */
[----:B------:R-:W-:Y:S01]  /*9c00*/  FFMA.FTZ R21, R6, R4, R21 ;  /* 0x0000000406157223 */ /* 0x000fe20000010015 */
[----:B------:R-:W-:Y:S01]  /*9c10*/  FFMA.FTZ R186, R207, R5, R186 ;  /* 0x00000005cfba7223 */ /* 0x000fe200000100ba */
[----:B------:R-:W-:Y:S01]  /*9c20*/  ISETP.GT.AND P2, PT, R7, UR14, PT ;  /* 0x0000000e07007c0c */ /* 0x000fe2000bf44270 */
[----:B------:R-:W-:Y:S01]  /*9c30*/  UMOV UR36, UR6 ;  /* 0x0000000600247c82 */ /* 0x000fe20008000000 */
[----:B------:R-:W-:Y:S01]  /*9c40*/  FADD.FTZ R21, R12, R21 ;  /* 0x000000150c157221 */ /* 0x000fe20000010000 */
[----:B------:R-:W-:Y:S01]  /*9c50*/  FADD.FTZ R186, R201, R186 ;  /* 0x000000bac9ba7221 */ /* 0x000fe20000010000 */
[----:B------:R-:W-:Y:S01]  /*9c60*/  VIADD R7, R7, 0xffffffff ;  /* 0xffffffff07077836 */ /* 0x000fe20000000000 */
[----:B------:R1:W-:Y:S01]  /*9c70*/  STSM.16.M88.4 [R23+0x36400], R152 ;  /* 0x0364009817007844 */ /* 0x0003e20000000200 */
[----:B------:R-:W-:Y:S01]  /*9c80*/  FADD.FTZ R14, R14, R21 ;  /* 0x000000150e0e7221 */ /* 0x000fe20000010000 */
[----:B------:R-:W-:Y:S01]  /*9c90*/  FADD.FTZ R205, R205, R186 ;  /* 0x000000bacdcd7221 */ /* 0x000fe20000010000 */
[----:B------:R-:W-:Y:S01]  /*9ca0*/  IMAD.MOV.U32 R6, RZ, RZ, R10 ;  /* 0x000000ffff067224 */ /* 0x000fe200078e000a */
[----:B------:R1:W-:Y:S01]  /*9cb0*/  STSM.16.M88.4 [R190], R156 ;  /* 0x0000009cbe007844 */ /* 0x0003e20000000200 */
[----:B------:R-:W-:Y:S01]  /*9cc0*/  FADD.FTZ R169, R169, R14 ;  /* 0x0000000ea9a97221 */ /* 0x000fe20000010000 */
[----:B------:R-:W-:Y:S01]  /*9cd0*/  FADD.FTZ R205, R8, R205 ;  /* 0x000000cd08cd7221 */ /* 0x000fe20000010000 */
[----:B0-----:R-:W-:Y:S01]  /*9ce0*/  F2FP.F16.F32.PACK_AB R167, R213, R208 ;  /* 0x000000d0d5a7723e */ /* 0x001fe200000000ff */
[----:B------:R1:W-:Y:S01]  /*9cf0*/  STSM.16.M88.4 [R188], R160 ;  /* 0x000000a0bc007844 */ /* 0x0003e20000000200 */
[----:B------:R-:W-:Y:S01]  /*9d00*/  FADD.FTZ R20, R20, R169 ;  /* 0x000000a914147221 */ /* 0x000fe20000010000 */
[----:B------:R-:W-:Y:S01]  /*9d10*/  FADD.FTZ R206, R206, R205 ;  /* 0x000000cdcece7221 */ /* 0x000fe20000010000 */
[----:B------:R-:W-:Y:S01]  /*9d20*/  IMAD.MOV.U32 R8, RZ, RZ, R180 ;  /* 0x000000ffff087224 */ /* 0x000fe200078e00b4 */
[----:B------:R1:W-:Y:S01]  /*9d30*/  STSM.16.M88.4 [R189], R164 ;  /* 0x000000a4bd007844 */ /* 0x0003e20000000200 */
[----:B------:R-:W-:Y:S01]  /*9d40*/  WARPGROUP.ARRIVE ;  /* 0x00000000000079c5 */ /* 0x000fe20000000000 */
[----:B------:R-:W-:Y:S01]  /*9d50*/  FADD.FTZ R171, R171, R20 ;  /* 0x00000014abab7221 */ /* 0x000fe20000010000 */
[----:B------:R-:W-:-:S03]  /*9d60*/  FADD.FTZ R206, R187, R206 ;  /* 0x000000cebbce7221 */ /* 0x000fc60000010000 */
[----:B------:R-:W-:Y:S01]  /*9d70*/  FADD.FTZ R168, R168, R171 ;  /* 0x000000aba8a87221 */ /* 0x000fe20000010000 */
[----:B------:R-:W-:Y:S01]  /*9d80*/  HGMMA.64x256x16.F32 R24, R152, gdesc[UR20].tnspB, R24, gsb0 ;  /* 0x43e0001498187df0 */ /* 0x000fe20008000818 */
[----:B------:R-:W-:Y:S01]  /*9d90*/  UMOV UR22, UR10 ;  /* 0x0000000a00167c82 */ /* 0x000fe20008000000 */
[----:B------:R-:W-:Y:S01]  /*9da0*/  UMOV UR23, 0x40000040 ;  /* 0x4000004000177882 */ /* 0x000fe20000000000 */
[----:B------:R-:W-:Y:S01]  /*9db0*/  UIADD3 UR10, UR8, 0x100, URZ ;  /* 0x00000100080a7890 */ /* 0x000fe2000fffe03f */
[----:B------:R-:W-:Y:S01]  /*9dc0*/  FADD.FTZ R183, R183, R206 ;  /* 0x000000ceb7b77221 */ /* 0x000fe20000010000 */
[----:B------:R-:W-:Y:S01]  /*9dd0*/  UIADD3 UR8, UR8, 0x180, URZ ;  /* 0x0000018008087890 */ /* 0x000fe2000fffe03f */
[----:B------:R-:W-:Y:S02]  /*9de0*/  FADD.FTZ R173, R173, R168 ;  /* 0x000000a8adad7221 */ /* 0x000fe40000010000 */
[----:B------:R-:W-:Y:S02]  /*9df0*/  FADD.FTZ R183, R174, R183 ;  /* 0x000000b7aeb77221 */ /* 0x000fe40000010000 */
[----:B------:R-:W-:-:S02]  /*9e00*/  FADD.FTZ R170, R170, R173 ;  /* 0x000000adaaaa7221 */ /* 0x000fc40000010000 */
[----:B------:R-:W-:Y:S02]  /*9e10*/  FADD.FTZ R182, R182, R183 ;  /* 0x000000b7b6b67221 */ /* 0x000fe40000010000 */
[----:B------:R-:W-:Y:S02]  /*9e20*/  FADD.FTZ R175, R175, R170 ;  /* 0x000000aaafaf7221 */ /* 0x000fe40000010000 */
[----:B------:R-:W-:Y:S02]  /*9e30*/  FADD.FTZ R203, R203, R182 ;  /* 0x000000b6cbcb7221 */ /* 0x000fe40000010000 */
        /* <DEDUP_REMOVED lines=38> */
[----:B------:R-:W-:Y:S01]  /*a0a0*/  IMAD.MOV.U32 R8, RZ, RZ, R180 ;  /* 0x000000ffff087224 */ /* 0x000fe200078e00b4 */
[----:B------:R-:W-:Y:S01]  /*a0b0*/  UMOV UR36, UR6 ;  /* 0x0000000600247c82 */ /* 0x000fe20008000000 */
[----:B------:R-:W-:-:S07]  /*a0c0*/  IMAD.MOV.U32 R6, RZ, RZ, R10 ;  /* 0x000000ffff067224 */ /* 0x000fce00078e000a */
.L_x_5115:
[----:B------:R-:W0:Y:S01]  /*a0d0*/  LDC R13, c[0x0][0xadc] ;  /* 0x0002b700ff0d7b82 */ /* 0x000e220000000800 */
[----:B------:R-:W-:-:S05]  /*a0e0*/  IADD3 R10, R17, 0x40, -R18 ;  /* 0x00000040110a7810 */ /* 0x000fca0007ffe812 */
[----:B------:R-:W-:-:S04]  /*a0f0*/  IMAD R10, R185, 0x40, R10 ;  /* 0x00000040b90a7824 */ /* 0x000fc800078e020a */
[----:B-1----:R-:W-:Y:S01]  /*a100*/  VIADD R9, R10, -UR18 ;  /* 0x800000120a097c36 */ /* 0x002fe20008000000 */
        /* <DEDUP_REMOVED lines=11> */
.L_x_5134:
[----:B------:R-:W-:-:S13]  /*a1c0*/  ISETP.NE.AND P2, PT, R13, 0x1, PT ;  /* 0x000000010d00780c */ /* 0x000fda0003f45270 */
[----:B------:R-:W0:Y:S02]  /*a1d0*/  @P2 LDC.64 R14, c[0x0][0xae0] ;  /* 0x0002b800ff0e2b82 */ /* 0x000e240000000a00 */
[----:B0-----:R-:W-:-:S05]  /*a1e0*/  @P2 IMAD.HI.U32 R12, R10, R14, RZ ;  /* 0x0000000e0a0c2227 */ /* 0x001fca00078e00ff */
[----:B------:R-:W-:-:S07]  /*a1f0*/  @P2 SHF.R.U32.HI R10, RZ, R15, R12 ;  /* 0x0000000fff0a2219 */ /* 0x000fce000001160c */
.L_x_5135:
[----:B------:R-:W-:-:S05]  /*a200*/  IMAD R10, R10, R13, RZ ;  /* 0x0000000d0a0a7224 */ /* 0x000fca00078e02ff */
[----:B------:R-:W-:-:S07]  /*a210*/  VIMNMX R9, R9, R10, !PT ;  /* 0x0000000a09097248 */ /* 0x000fce0007fe0100 */
.L_x_5133:
[----:B------:R-:W-:-:S05]  /*a220*/  VIADD R9, R9, 0x3f ;  /* 0x0000003f09097836 */ /* 0x000fca0000000000 */
[----:B------:R-:W-:-:S04]  /*a230*/  SHF.R.S32.HI R10, RZ, 0x1f, R9 ;  /* 0x0000001fff0a7819 */ /* 0x000fc80000011409 */
[----:B------:R-:W-:-:S04]  /*a240*/  LEA.HI R10, R10, R9, RZ, 0x6 ;  /* 0x000000090a0a7211 */ /* 0x000fc800078f30ff */
[----:B------:R-:W-:-:S04]  /*a250*/  SHF.R.S32.HI R9, RZ, 0x6, R10 ;  /* 0x00000006ff097819 */ /* 0x000fc8000001140a */
[----:B------:R-:W-:-:S04]  /*a260*/  VIMNMX R10, R184, R9, !PT ;  /* 0x00000009b80a7248 */ /* 0x000fc80007fe0100 */
[----:B------:R-:W-:-:S13]  /*a270*/  ISETP.GE.AND P2, PT, R7, R10, PT ;  /* 0x0000000a0700720c */ /* 0x000fda0003f46270 */
[----:B------:R-:W-:Y:S05]  /*a280*/  @!P2 BRA `(.L_x_5136) ;  /* 0x000000280080a947 */ /* 0x000fea0003800000 */
[----:B------:R-:W-:Y:S01]  /*a290*/  MOV R185, R8 ;  /* 0x0000000800b97202 */ /* 0x000fe20000000f00 */
[----:B------:R-:W-:Y:S01]  /*a2a0*/  IMAD.MOV.U32 R11, RZ, RZ, R6 ;  /* 0x000000ffff0b7224 */ /* 0x000fe200078e0006 */
[----:B------:R-:W-:Y:S01]  /*a2b0*/  UMOV UR7, UR36 ;  /* 0x0000002400077c82 */ /* 0x000fe20008000000 */
[----:B------:R-:W-:-:S07]  /*a2c0*/  IMAD.MOV.U32 R9, RZ, RZ, R7 ;  /* 0x000000ffff097224 */ /* 0x000fce00078e0007 */
.L_x_5145:
[----:B------:R-:W-:Y:S01]  /*a2d0*/  UIADD3 UR14, UR7, 0x1, URZ ;  /* 0x00000001070e7890 */ /* 0x000fe2000fffe03f */
[----:B------:R-:W-:Y:S02]  /*a2e0*/  IMAD.MOV.U32 R7, RZ, RZ, R9 ;  /* 0x000000ffff077224 */ /* 0x000fe400078e0009 */
[----:B------:R-:W-:Y:S01]  /*a2f0*/  VIADD R9, R9, 0xffffffff ;  /* 0xffffffff09097836 */ /* 0x000fe20000000000 */
[----:B------:R-:W-:Y:S02]  /*a300*/  UISETP.NE.AND UP0, UPT, UR14, 0x2, UPT ;  /* 0x000000020e00788c */ /* 0x000fe4000bf05270 */
[----:B------:R-:W-:Y:S02]  /*a310*/  ISETP.GT.AND P2, PT, R7, R10, PT ;  /* 0x0000000a0700720c */ /* 0x000fe40003f44270 */
[----:B------:R-:W-:Y:S02]  /*a320*/  USEL UR14, UR14, URZ, UP0 ;  /* 0x0000003f0e0e7287 */ /* 0x000fe40008000000 */
[----:B------:R-:W-:-:S05]  /*a330*/  USEL UR6, URZ, 0x1, UP0 ;  /* 0x000000013f067887 */ /* 0x000fca0008000000 */
[----:B------:R-:W-:Y:S01]  /*a340*/  UMOV UR36, UR14 ;  /* 0x0000000e00247c82 */ /* 0x000fe20008000000 */
[----:B------:R-:W-:Y:S01]  /*a350*/  LOP3.LUT R2, R2, UR6, RZ, 0x3c, !PT ;  /* 0x0000000602027c12 */ /* 0x000fe2000f8e3cff */
[----:B-1----:R-:W-:Y:S06]  /*a360*/  @!P0 BRA `(.L_x_5137) ;  /* 0x0000000000048947 */ /* 0x002fec0003800000 */
[----:B------:R-:W-:Y:S01]  /*a370*/  BPT.TRAP 0x1 ;  /* 0x000000040000795c */ /* 0x000fe20000300000 */
.L_x_5137:
[----:B------:R-:W-:Y:S01]  /*a380*/  ULEA UR6, UR36, UR37, 0x3 ;  /* 0x0000002524067291 */ /* 0x000fe2000f8e183f */
[----:B------:R-:W-:-:S08]  /*a390*/  SHF.L.U32 R6, R2, 0x1f, RZ ;  /* 0x0000001f02067819 */ /* 0x000fd000000006ff */
[----:B------:R0:W1:Y:S01]  /*a3a0*/  SYNCS.PHASECHK.TRANS64.TRYWAIT P3, [UR6+0x38830], R6 ;  /* 0x03883006ff0075a7 */ /* 0x0000620008060146 */
[----:B------:R-:W-:Y:S05]  /*a3b0*/  @!P0 BRA `(.L_x_5138) ;  /* 0x0000000000048947 */ /* 0x000fea0003800000 */
[----:B------:R-:W-:Y:S01]  /*a3c0*/  BPT.TRAP 0x1 ;  /* 0x000000040000795c */ /* 0x000fe20000300000 */
.L_x_5138:
[----:B-1----:R-:W-:Y:S05]  /*a3d0*/  @P3 BRA `(.L_x_5139) ;  /* 0x0000000000083947 */ /* 0x002fea0003800000 */
[----:B------:R-:W1:Y:S02]  /*a3e0*/  SYNCS.PHASECHK.TRANS64.TRYWAIT P3, [UR6+0x38830], R6 ;  /* 0x03883006ff0075a7 */ /* 0x000e640008060146 */
[----:B-1----:R-:W-:Y:S05]  /*a3f0*/  @!P3 BRA `(.L_x_5140) ;  /* 0x000000e800e8b947 */ /* 0x002fea0003800000 */
.L_x_5139:
        /* <DEDUP_REMOVED lines=32> */
.L_x_5141:
[----:B------:R2:W3:Y:S01]  /*a600*/  SYNCS.PHASECHK.TRANS64.TRYWAIT P3, [UR6+0x38850], R6 ;  /* 0x03885006ff0075a7 */ /* 0x0004e20008060146 */
[----:B------:R-:W-:Y:S05]  /*a610*/  @!P0 BRA `(.L_x_5142) ;  /* 0x0000000000048947 */ /* 0x000fea0003800000 */
[----:B------:R-:W-:Y:S01]  /*a620*/  BPT.TRAP 0x1 ;  /* 0x000000040000795c */ /* 0x000fe20000300000 */
.L_x_5142:
[----:B---3--:R-:W-:Y:S05]  /*a630*/  @P3 BRA `(.L_x_5143) ;  /* 0x0000000000083947 */ /* 0x008fea0003800000 */
[----:B------:R-:W3:Y:S02]  /*a640*/  SYNCS.PHASECHK.TRANS64.TRYWAIT P3, [UR6+0x38850], R6 ;  /* 0x03885006ff0075a7 */ /* 0x000ee40008060146 */
[----:B---3--:R-:W-:Y:S05]  /*a650*/  @!P3 BRA `(.L_x_5144) ;  /* 0x000000e80068b947 */ /* 0x008fea0003800000 */
.L_x_5143:
[----:B------:R-:W-:Y:S01]  /*a660*/  ULEA UR8, UR14, UR4, 0xc ;  /* 0x000000040e087291 */ /* 0x000fe2000f8e603f */
[----:B------:R-:W-:Y:S01]  /*a670*/  WARPGROUP.ARRIVE ;  /* 0x00000000000079c5 */ /* 0x000fe20000000000 */
[----:B------:R-:W-:Y:S01]  /*a680*/  UMOV UR27, 0x40000040 ;  /* 0x40000040001b7882 */ /* 0x000fe20000000000 */
[----:B------:R-:W-:-:S04]  /*a690*/  UIADD3 UR28, UR5, 0x2, URZ ;  /* 0x00000002051c7890 */ /* 0x000fc8000fffe03f */
[----:B-1----:R-:W1:Y:S01]  /*a6a0*/  S2R R7, SR_TID.X ;  /* 0x0000000000077919 */ /* 0x002e620000002100 */
[----:B------:R-:W-:Y:S02]  /*a6b0*/  UIADD3 UR30, UR8, 0x2, URZ ;  /* 0x00000002081e7890 */ /* 0x000fe4000fffe03f */
        /* <DEDUP_REMOVED lines=9> */
[----:B0-----:R-:W-:-:S13]  /*a750*/  R2UR UR9, R6 ;  /* 0x00000000060972ca */ /* 0x001fda00000e0000 */
[----:B------:R-:W-:-:S04]  /*a760*/  UISETP.GT.AND UP0, UPT, UR9, 0x7f, UPT ;  /* 0x0000007f0900788c */ /* 0x000fc8000bf04270 */
[----:B------:R-:W-:Y:S02]  /*a770*/  USEL UR9, URZ, 0x2, !UP0 ;  /* 0x000000023f097887 */ /* 0x000fe4000c000000 */
[----:B------:R-:W-:Y:S01]  /*a780*/  USEL UR10, UR11, 0x2, UP0 ;  /* 0x000000020b0a7887 */ /* 0x000fe20008000000 */
[----:B------:R-:W-:Y:S02]  /*a790*/  WARPGROUP.DEPBAR.LE gsb0, 0x0 ;  /* 0x00008000000079c5 */ /* 0x000fe40000010000 */
[----:B------:R-:W-:Y:S01]  /*a7a0*/  WARPGROUP.ARRIVE ;  /* 0x00000000000079c5 */ /* 0x000fe20000000000 */
[----:B------:R-:W-:-:S05]  /*a7b0*/  USEL UR11, UR11, 0x6, !UP0 ;  /* 0x000000060b0b7887 */ /* 0x000fca000c000000 */
        /* <DEDUP_REMOVED lines=233> */
[----:B------:R-:W-:Y:S02]  /*b650*/  UMOV UR15, 0x40000040 ;  /* 0x40000040000f7882 */ /* 0x000fe40000000000 */
[----:B------:R-:W-:-:S02]  /*b660*/  UMOV UR9, 0x40000040 ;  /* 0x4000004000097882 */ /* 0x000fc40000000000 */
        /* <DEDUP_REMOVED lines=35> */
[----:B------:R-:W-:Y:S02]  /*b8a0*/  FMNMX.FTZ R8, R166, R7, !PT ;  /* 0x00000007a6087209 */ /* 0x000fe40007810000 */
[----:B0-----:R-:W-:-:S05]  /*b8b0*/  FMNMX.FTZ R6, R13, R14, !PT ;  /* 0x0000000e0d067209 */ /* 0x001fca0007810000 */
[C---:B------:R-:W-:Y:S01]  /*b8c0*/  FADD.FTZ R11, -R6.reuse, R11 ;  /* 0x0000000b060b7221 */ /* 0x040fe20000010100 */
[----:B------:R-:W-:-:S03]  /*b8d0*/  FMUL.FTZ R187, R6, UR11 ;  /* 0x0000000b06bb7c20 */ /* 0x000fc60008410000 */
[----:B------:R-:W-:Y:S01]  /*b8e0*/  FMUL.FTZ R7, R11, UR11 ;  /* 0x0000000b0b077c20 */ /* 0x000fe20008410000 */
[----:B------:R-:W-:Y:S01]  /*b8f0*/  FMNMX.FTZ R11, R167, R8, !PT ;  /* 0x00000008a70b7209 */ /* 0x000fe20007810000 */
[--C-:B------:R-:W-:Y:S01]  /*b900*/  FFMA.FTZ R12, R152, UR11, -R187.reuse ;  /* 0x0000000b980c7c23 */ /* 0x100fe200080108bb */
[--C-:B------:R-:W-:Y:S01]  /*b910*/  FFMA.FTZ R14, R157, UR11, -R187.reuse ;  /* 0x0000000b9d0e7c23 */ /* 0x100fe200080108bb */
[--C-:B------:R-:W-:Y:S01]  /*b920*/  FFMA.FTZ R20, R161, UR11, -R187.reuse ;  /* 0x0000000ba1147c23 */ /* 0x100fe200080108bb */
[----:B------:R-:W-:Y:S01]  /*b930*/  FMNMX.FTZ R8, R170, R11, !PT ;  /* 0x0000000baa087209 */ /* 0x000fe20007810000 */
[----:B------:R-:W0:Y:S01]  /*b940*/  MUFU.EX2 R7, R7 ;  /* 0x0000000700077308 */ /* 0x000e220000000800 */
        /* <DEDUP_REMOVED lines=16> */
[----:B------:R-:W-:Y:S01]  /*ba50*/  MUFU.EX2 R12, R12 ;  /* 0x0000000c000c7308 */ /* 0x000fe20000000800 */
[-C--:B0-----:R-:W-:Y:S01]  /*ba60*/  FMUL.FTZ R24, R24, R7.reuse ;  /* 0x0000000718187220 */ /* 0x081fe20000410000 */
[----:B------:R-:W-:Y:S01]  /*ba70*/  FMNMX.FTZ R15, R179, R8, !PT ;  /* 0x00000008b30f7209 */ /* 0x000fe20007810000 */
[-C--:B------:R-:W-:Y:S01]  /*ba80*/  FMUL.FTZ R25, R25, R7.reuse ;  /* 0x0000000719197220 */ /* 0x080fe20000410000 */
[-C--:B------:R-:W-:Y:S01]  /*ba90*/  FMUL.FTZ R28, R28, R7.reuse ;  /* 0x000000071c1c7220 */ /* 0x080fe20000410000 */
[----:B------:R-:W-:Y:S01]  /*baa0*/  FMUL.FTZ R29, R29, R7 ;  /* 0x000000071d1d7220 */ /* 0x000fe20000410000 */
[----:B------:R-:W-:Y:S01]  /*bab0*/  FMNMX.FTZ R8, R182, R15, !PT ;  /* 0x0000000fb6087209 */ /* 0x000fe20007810000 */
[----:B------:R-:W-:Y:S01]  /*bac0*/  FFMA.FTZ R15, R160, UR11, -R187 ;  /* 0x0000000ba00f7c23 */ /* 0x000fe200080108bb */
[----:B------:R-:W-:Y:S01]  /*bad0*/  MUFU.EX2 R11, R11 ;  /* 0x0000000b000b7308 */ /* 0x000fe20000000800 */
[-C--:B------:R-:W-:Y:S01]  /*bae0*/  FMUL.FTZ R32, R32, R7.reuse ;  /* 0x0000000720207220 */ /* 0x080fe20000410000 */
[----:B------:R-:W-:Y:S01]  /*baf0*/  FMNMX.FTZ R8, R183, R8, !PT ;  /* 0x00000008b7087209 */ /* 0x000fe20007810000 */
        /* <DEDUP_REMOVED lines=33> */
[----:B------:R-:W0:Y:S01]  /*bd10*/  SHFL.BFLY PT, R8, R153, 0x1, 0x1f ;  /* 0x0c201f0099087f89 */ /* 0x000e2200000e0000 */
        /* <DEDUP_REMOVED lines=24> */
[----:B------:R-:W-:-:S02]  /*bea0*/  IMAD.MOV R153, RZ, RZ, -R22 ;  /* 0x000000ffff997224 */ /* 0x000fc400078e0a16 */
[-C--:B------:R-:W-:Y:S01]  /*beb0*/  FMUL.FTZ R128, R128, R7.reuse ;  /* 0x0000000780807220 */ /* 0x080fe20000410000 */
[----:B------:R-:W-:Y:S01]  /*bec0*/  FMUL.FTZ R129, R129, R7 ;  /* 0x0000000781817220 */ /* 0x000fe20000410000 */
[----:B------:R-:W-:Y:S01]  /*bed0*/  MUFU.EX2 R169, R169 ;  /* 0x000000a900a97308 */ /* 0x000fe20000000800 */
[----:B------:R-:W-:Y:S01]  /*bee0*/  FADD.FTZ R152, -R8, R185 ;  /* 0x000000b908987221 */ /* 0x000fe20000010100 */
[----:B------:R-:W-:Y:S01]  /*bef0*/  ISETP.NE.AND P3, PT, R16, R153, PT ;  /* 0x000000991000720c */ /* 0x000fe20003f65270 */
[----:B------:R-:W-:Y:S01]  /*bf00*/  FMUL.FTZ R156, R8, UR11 ;  /* 0x0000000b089c7c20 */ /* 0x000fe20008410000 */
[-C--:B------:R-:W-:Y:S01]  /*bf10*/  FMUL.FTZ R132, R132, R7.reuse ;  /* 0x0000000784847220 */ /* 0x080fe20000410000 */
[----:B------:R-:W-:Y:S01]  /*bf20*/  FMUL.FTZ R152, R152, UR11 ;  /* 0x0000000b98987c20 */ /* 0x000fe20008410000 */
[----:B------:R-:W-:Y:S01]  /*bf30*/  FMUL.FTZ R133, R133, R7 ;  /* 0x0000000785857220 */ /* 0x000fe20000410000 */
[--C-:B------:R-:W-:Y:S01]  /*bf40*/  FFMA.FTZ R185, R154, UR11, -R156.reuse ;  /* 0x0000000b9ab97c23 */ /* 0x100fe2000801089c */
[----:B------:R-:W-:Y:S01]  /*bf50*/  FFMA.FTZ R205, R179, UR11, -R156 ;  /* 0x0000000bb3cd7c23 */ /* 0x000fe2000801089c */
[----:B------:R0:W2:Y:S01]  /*bf60*/  MUFU.EX2 R202, R152 ;  /* 0x0000009800ca7308 */ /* 0x0000a20000000800 */
[----:B------:R-:W-:-:S02]  /*bf70*/  IMAD.U32 R179, RZ, RZ, UR6 ;  /* 0x00000006ffb37e24 */ /* 0x000fc4000f8e00ff */
[--C-:B------:R-:W-:Y:S01]  /*bf80*/  FFMA.FTZ R204, R155, UR11, -R156.reuse ;  /* 0x0000000b9bcc7c23 */ /* 0x100fe2000801089c */
[----:B------:R-:W-:Y:S02]  /*bf90*/  IMAD.U32 R154, RZ, RZ, UR7 ;  /* 0x00000007ff9a7e24 */ /* 0x000fe4000f8e00ff */
[--C-:B------:R-:W-:Y:S01]  /*bfa0*/  FFMA.FTZ R187, R158, UR11, -R156.reuse ;  /* 0x0000000b9ebb7c23 */ /* 0x100fe2000801089c */
[--C-:B------:R-:W-:Y:S01]  /*bfb0*/  FFMA.FTZ R206, R159, UR11, -R156.reuse ;  /* 0x0000000b9fce7c23 */ /* 0x100fe2000801089c */
[--C-:B------:R-:W-:Y:S01]  /*bfc0*/  FFMA.FTZ R201, R162, UR11, -R156.reuse ;  /* 0x0000000ba2c97c23 */ /* 0x100fe2000801089c */
[----:B------:R-:W-:Y:S02]  /*bfd0*/  @!P3 IMAD R153, R154, 0x40, R19 ;  /* 0x000000409a99b824 */ /* 0x000fe400078e0213 */
[--C-:B------:R-:W-:Y:S01]  /*bfe0*/  FFMA.FTZ R208, R163, UR11, -R156.reuse ;  /* 0x0000000ba3d07c23 */ /* 0x100fe2000801089c */
[----:B0-----:R-:W-:Y:S02]  /*bff0*/  @!P1 VIADD R152, R179, 0x38840 ;  /* 0x00038840b3989836 */ /* 0x001fe40000000000 */
[--C-:B------:R-:W-:Y:S01]  /*c000*/  FFMA.FTZ R203, R166, UR11, -R156.reuse ;  /* 0x0000000ba6cb7c23 */ /* 0x100fe2000801089c */
[--C-:B------:R-:W-:Y:S01]  /*c010*/  FFMA.FTZ R210, R167, UR11, -R156.reuse ;  /* 0x0000000ba7d27c23 */ /* 0x100fe2000801089c */
[----:B------:R-:W-:Y:S01]  /*c020*/  @!P3 LEA R153, R153, UR37, 0x2 ;  /* 0x000000259999bc11 */ /* 0x000fe2000f8e10ff */
[----:B------:R-:W-:Y:S01]  /*c030*/  FFMA.FTZ R170, R170, UR11, -R156 ;  /* 0x0000000baaaa7c23 */ /* 0x000fe2000801089c */
[----:B------:R-:W-:Y:S01]  /*c040*/  @!P1 PRMT R152, RZ, 0x654, R152 ;  /* 0x00000654ff989816 */ /* 0x000fe20000000098 */
[--C-:B------:R-:W-:Y:S01]  /*c050*/  FFMA.FTZ R171, R171, UR11, -R156.reuse ;  /* 0x0000000babab7c23 */ /* 0x100fe2000801089c */
[--C-:B------:R-:W-:Y:S01]  /*c060*/  FFMA.FTZ R174, R174, UR11, -R156.reuse ;  /* 0x0000000baeae7c23 */ /* 0x100fe2000801089c */
[--C-:B------:R-:W-:Y:S01]  /*c070*/  FFMA.FTZ R175, R175, UR11, -R156.reuse ;  /* 0x0000000bafaf7c23 */ /* 0x100fe2000801089c */
[----:B------:R0:W-:Y:S01]  /*c080*/  @!P1 SYNCS.ARRIVE.TRANS64.RED.A1T0 RZ, [R152+URZ], RZ ;  /* 0x000000ff98ff99a7 */ /* 0x0001e2000810043f */
[--C-:B------:R-:W-:Y:S01]  /*c090*/  FFMA.FTZ R178, R178, UR11, -R156.reuse ;  /* 0x0000000bb2b27c23 */ /* 0x100fe2000801089c */
[--C-:B------:R-:W-:Y:S01]  /*c0a0*/  FFMA.FTZ R182, R182, UR11, -R156.reuse ;  /* 0x0000000bb6b67c23 */ /* 0x100fe2000801089c */
[----:B------:R-:W-:Y:S01]  /*c0b0*/  FFMA.FTZ R183, R183, UR11, -R156 ;  /* 0x0000000bb7b77c23 */ /* 0x000fe2000801089c */
[----:B------:R-:W-:Y:S01]  /*c0c0*/  @!P3 STS [R153+0x38400], R7 ;  /* 0x038400079900b388 */ /* 0x000fe20000000800 */
[----:B------:R-:W-:Y:S01]  /*c0d0*/  MUFU.EX2 R185, R185 ;  /* 0x000000b900b97308 */ /* 0x000fe20000000800 */
[----:B-1----:R-:W-:Y:S01]  /*c0e0*/  F2FP.F16.F32.PACK_AB R154, R14, R13 ;  /* 0x0000000d0e9a723e */ /* 0x002fe200000000ff */
[----:B--2---:R-:W-:Y:S01]  /*c0f0*/  FMUL.FTZ R26, R26, R202 ;  /* 0x000000ca1a1a7220 */ /* 0x004fe20000410000 */
[----:B------:R1:W-:Y:S01]  /*c100*/  @!P3 STS [R153+0x38420], R202 ;  /* 0x038420ca9900b388 */ /* 0x0003e20000000800 */
[----:B0-----:R-:W-:Y:S01]  /*c110*/  F2FP.F16.F32.PACK_AB R152, R11, R12 ;  /* 0x0000000c0b98723e */ /* 0x001fe200000000ff */
[-C--:B------:R-:W-:Y:S01]  /*c120*/  FMUL.FTZ R27, R27, R202.reuse ;  /* 0x000000ca1b1b7220 */ /* 0x080fe20000410000 */
[----:B------:R-:W-:Y:S01]  /*c130*/  F2FP.F16.F32.PACK_AB R156, R20, R15 ;  /* 0x0000000f149c723e */ /* 0x000fe200000000ff */
[-C--:B------:R-:W-:Y:S01]  /*c140*/  FMUL.FTZ R30, R30, R202.reuse ;  /* 0x000000ca1e1e7220 */ /* 0x080fe20000410000 */
[----:B------:R-:W1:Y:S01]  /*c150*/  MUFU.EX2 R204, R204 ;  /* 0x000000cc00cc7308 */ /* 0x000e620000000800 */
[----:B------:R-:W-:Y:S01]  /*c160*/  F2FP.F16.F32.PACK_AB R158, R186, R21 ;  /* 0x00000015ba9e723e */ /* 0x000fe200000000ff */
[----:B------:R-:W-:Y:S01]  /*c170*/  FMUL.FTZ R31, R31, R202 ;  /* 0x000000ca1f1f7220 */ /* 0x000fe20000410000 */
[----:B------:R-:W-:Y:S01]  /*c180*/  F2FP.F16.F32.PACK_AB R160, R169, R168 ;  /* 0x000000a8a9a0723e */ /* 0x000fe200000000ff */
        /* <DEDUP_REMOVED lines=73> */
[----:B------:R-:W-:Y:S01]  /*c620*/  FMUL.FTZ R143, R143, R202 ;  /* 0x000000ca8f8f7220 */ /* 0x000fe20000410000 */
[-C--:B------:R-:W-:Y:S01]  /*c630*/  FMUL.FTZ R144, R144, R7.reuse ;  /* 0x0000000790907220 */ /* 0x080fe20000410000 */
[-C--:B------:R-:W-:Y:S01]  /*c640*/  FMUL.FTZ R145, R145, R7.reuse ;  /* 0x0000000791917220 */ /* 0x080fe20000410000 */
[----:B------:R-:W0:Y:S01]  /*c650*/  MUFU.EX2 R171, R171 ;  /* 0x000000ab00ab7308 */ /* 0x000e220000000800 */
[----:B-1----:R-:W-:Y:S01]  /*c660*/  F2FP.F16.F32.PACK_AB R162, R173, R172 ;  /* 0x000000acada2723e */ /* 0x002fe200000000ff */
[-C--:B------:R-:W-:Y:S01]  /*c670*/  FMUL.FTZ R146, R146, R202.reuse ;  /* 0x000000ca92927220 */ /* 0x080fe20000410000 */
[-C--:B------:R-:W-:Y:S01]  /*c680*/  FMUL.FTZ R147, R147, R202.reuse ;  /* 0x000000ca93937220 */ /* 0x080fe20000410000 */
[-C--:B------:R-:W-:Y:S01]  /*c690*/  FMUL.FTZ R148, R148, R7.reuse ;  /* 0x0000000794947220 */ /* 0x080fe20000410000 */
[----:B------:R-:W-:Y:S01]  /*c6a0*/  FMUL.FTZ R149, R149, R7 ;  /* 0x0000000795957220 */ /* 0x000fe20000410000 */
[-C--:B------:R-:W-:Y:S01]  /*c6b0*/  FMUL.FTZ R150, R150, R202.reuse ;  /* 0x000000ca96967220 */ /* 0x080fe20000410000 */
[----:B------:R-:W-:Y:S01]  /*c6c0*/  FMUL.FTZ R151, R151, R202 ;  /* 0x000000ca97977220 */ /* 0x000fe20000410000 */
[----:B------:R-:W-:Y:S01]  /*c6d0*/  MUFU.EX2 R174, R174 ;  /* 0x000000ae00ae7308 */ /* 0x000fe20000000800 */
[----:B------:R1:W-:Y:S01]  /*c6e0*/  STSM.16.M88.4 [R23+0x36400], R152 ;  /* 0x0364009817007844 */ /* 0x0003e20000000200 */
[----:B------:R-:W-:Y:S01]  /*c6f0*/  ULEA UR6, UR14, UR38, 0xc ;  /* 0x000000260e067291 */ /* 0x000fe2000f8e603f */
[----:B------:R-:W-:Y:S01]  /*c700*/  FFMA.FTZ R4, R7, R4, R12 ;  /* 0x0000000407047223 */ /* 0x000fe2000001000c */
[----:B------:R-:W-:Y:S01]  /*c710*/  UMOV UR7, 0x40000040 ;  /* 0x4000004000077882 */ /* 0x000fe20000000000 */
[----:B------:R1:W-:Y:S01]  /*c720*/  STSM.16.M88.4 [R190], R156 ;  /* 0x0000009cbe007844 */ /* 0x0003e20000000200 */
[----:B------:R-:W-:Y:S01]  /*c730*/  UIADD3 UR8, UR6, 0x80, URZ ;  /* 0x0000008006087890 */ /* 0x000fe2000fffe03f */
[----:B------:R-:W-:Y:S01]  /*c740*/  FFMA.FTZ R5, R202, R5, R185 ;  /* 0x00000005ca057223 */ /* 0x000fe200000100b9 */
[----:B------:R-:W2:Y:S01]  /*c750*/  MUFU.EX2 R175, R175 ;  /* 0x000000af00af7308 */ /* 0x000ea20000000800 */
[----:B0-----:R-:W-:Y:S01]  /*c760*/  F2FP.F16.F32.PACK_AB R161, R171, R170 ;  /* 0x000000aaaba1723e */ /* 0x001fe200000000ff */
[----:B------:R-:W-:Y:S01]  /*c770*/  FADD.FTZ R4, R11, R4 ;  /* 0x000000040b047221 */ /* 0x000fe20000010000 */
[----:B------:R-:W-:Y:S01]  /*c780*/  FADD.FTZ R204, R204, R5 ;  /* 0x00000005cccc7221 */ /* 0x000fe20000010000 */
[----:B------:R-:W-:Y:S01]  /*c790*/  @!P1 VIADD R179, R179, 0x38860 ;  /* 0x00038860b3b39836 */ /* 0x000fe20000000000 */
[----:B------:R-:W-:Y:S01]  /*c7a0*/  UMOV UR14, UR8 ;  /* 0x00000008000e7c82 */ /* 0x000fe20008000000 */
[----:B------:R-:W-:Y:S01]  /*c7b0*/  UIADD3 UR8, UR6, 0x100, URZ ;  /* 0x0000010006087890 */ /* 0x000fe2000fffe03f */
[----:B------:R-:W-:Y:S01]  /*c7c0*/  FADD.FTZ R13, R13, R4 ;  /* 0x000000040d0d7221 */ /* 0x000fe20000010000 */
[----:B------:R-:W-:Y:S01]  /*c7d0*/  MUFU.EX2 R176, R176 ;  /* 0x000000b000b07308 */ /* 0x000fe20000000800 */
[----:B------:R-:W-:Y:S01]  /*c7e0*/  FADD.FTZ R187, R187, R204 ;  /* 0x000000ccbbbb7221 */ /* 0x000fe20000010000 */
[----:B------:R-:W-:Y:S01]  /*c7f0*/  @!P1 PRMT R179, RZ, 0x654, R179 ;  /* 0x00000654ffb39816 */ /* 0x000fe200000000b3 */
[----:B------:R-:W-:Y:S01]  /*c800*/  FADD.FTZ R14, R14, R13 ;  /* 0x0000000d0e0e7221 */ /* 0x000fe20000010000 */
[----:B------:R-:W-:-:S02]  /*c810*/  IMAD.MOV.U32 R185, RZ, RZ, R8 ;  /* 0x000000ffffb97224 */ /* 0x000fc400078e0008 */
[----:B------:R-:W-:Y:S01]  /*c820*/  FADD.FTZ R206, R206, R187 ;  /* 0x000000bbcece7221 */ /* 0x000fe20000010000 */
[----:B------:R-:W-:Y:S02]  /*c830*/  IMAD.MOV.U32 R11, RZ, RZ, R6 ;  /* 0x000000ffff0b7224 */ /* 0x000fe400078e0006 */
[----:B------:R-:W-:Y:S01]  /*c840*/  FADD.FTZ R15, R15, R14 ;  /* 0x0000000e0f0f7221 */ /* 0x000fe20000010000 */
[----:B------:R-:W0:Y:S01]  /*c850*/  MUFU.EX2 R177, R177 ;  /* 0x000000b100b17308 */ /* 0x000e220000000800 */
[----:B--2---:R-:W-:Y:S01]  /*c860*/  F2FP.F16.F32.PACK_AB R163, R175, R174 ;  /* 0x000000aeafa3723e */ /* 0x004fe200000000ff */
[----:B------:R-:W-:Y:S01]  /*c870*/  FADD.FTZ R201, R201, R206 ;  /* 0x000000cec9c97221 */ /* 0x000fe20000010000 */
[----:B------:R-:W-:-:S03]  /*c880*/  FADD.FTZ R20, R20, R15 ;  /* 0x0000000f14147221 */ /* 0x000fc60000010000 */
[----:B------:R1:W-:Y:S01]  /*c890*/  STSM.16.M88.4 [R188], R160 ;  /* 0x000000a0bc007844 */ /* 0x0003e20000000200 */
[----:B------:R-:W-:Y:S01]  /*c8a0*/  FADD.FTZ R208, R208, R201 ;  /* 0x000000c9d0d07221 */ /* 0x000fe20000010000 */
[----:B------:R-:W-:Y:S01]  /*c8b0*/  MUFU.EX2 R180, R180 ;  /* 0x000000b400b47308 */ /* 0x000fe20000000800 */
[----:B------:R-:W-:Y:S02]  /*c8c0*/  FADD.FTZ R21, R21, R20 ;  /* 0x0000001415157221 */ /* 0x000fe40000010000 */
[----:B------:R-:W-:Y:S02]  /*c8d0*/  FADD.FTZ R203, R203, R208 ;  /* 0x000000d0cbcb7221 */ /* 0x000fe40000010000 */
[----:B------:R-:W-:Y:S02]  /*c8e0*/  FADD.FTZ R21, R186, R21 ;  /* 0x00000015ba157221 */ /* 0x000fe40000010000 */
[----:B------:R-:W-:Y:S01]  /*c8f0*/  FADD.FTZ R203, R210, R203 ;  /* 0x000000cbd2cb7221 */ /* 0x000fe20000010000 */
[----:B------:R-:W2:Y:S01]  /*c900*/  MUFU.EX2 R181, R181 ;  /* 0x000000b500b57308 */ /* 0x000ea20000000800 */
[----:B0-----:R-:W-:Y:S01]  /*c910*/  F2FP.F16.F32.PACK_AB R164, R177, R176 ;  /* 0x000000b0b1a4723e */ /* 0x001fe200000000ff */
        /* <DEDUP_REMOVED lines=9> */
[----:B------:R-:W0:Y:S01]  /*c9b0*/  MUFU.EX2 R205, R205 ;  /* 0x000000cd00cd7308 */ /* 0x000e220000000800 */
[----:B--2---:R-:W-:Y:S01]  /*c9c0*/  F2FP.F16.F32.PACK_AB R166, R181, R180 ;  /* 0x000000b4b5a6723e */ /* 0x004fe200000000ff */
[----:B------:R-:W-:-:S04]  /*c9d0*/  FADD.FTZ R176, R176, R173 ;  /* 0x000000adb0b07221 */ /* 0x000fc80000010000 */
[----:B------:R-:W-:Y:S02]  /*c9e0*/  FADD.FTZ R177, R177, R176 ;  /* 0x000000b0b1b17221 */ /* 0x000fe40000010000 */
[----:B------:R-:W-:Y:S02]  /*c9f0*/  MUFU.EX2 R182, R182 ;  /* 0x000000b600b67308 */ /* 0x000fe40000000800 */
[----:B------:R-:W-:-:S04]  /*ca00*/  FADD.FTZ R4, R180, R177 ;  /* 0x000000b1b4047221 */ /* 0x000fc80000010000 */
[----:B------:R-:W-:Y:S02]  /*ca10*/  FADD.FTZ R4, R181, R4 ;  /* 0x00000004b5047221 */ /* 0x000fe40000010000 */
[----:B------:R-:W2:Y:S01]  /*ca20*/  MUFU.EX2 R183, R183 ;  /* 0x000000b700b77308 */ /* 0x000ea20000000800 */
[----:B0-----:R-:W-:Y:S01]  /*ca30*/  F2FP.F16.F32.PACK_AB R165, R205, R178 ;  /* 0x000000b2cda5723e */ /* 0x001fe200000000ff */
[----:B------:R-:W-:-:S04]  /*ca40*/  FADD.FTZ R178, R178, R175 ;  /* 0x000000afb2b27221 */ /* 0x000fc80000010000 */
[----:B------:R-:W-:Y:S01]  /*ca50*/  FADD.FTZ R205, R205, R178 ;  /* 0x000000b2cdcd7221 */ /* 0x000fe20000010000 */
[----:B--2---:R-:W-:-:S03]  /*ca60*/  F2FP.F16.F32.PACK_AB R167, R183, R182 ;  /* 0x000000b6b7a7723e */ /* 0x004fc600000000ff */
[----:B------:R-:W-:Y:S02]  /*ca70*/  FADD.FTZ R182, R182, R205 ;  /* 0x000000cdb6b67221 */ /* 0x000fe40000010000 */
[----:B------:R1:W-:Y:S01]  /*ca80*/  STSM.16.M88.4 [R189], R164 ;  /* 0x000000a4bd007844 */ /* 0x0003e20000000200 */
[----:B------:R-:W-:Y:S01]  /*ca90*/  WARPGROUP.ARRIVE ;  /* 0x00000000000079c5 */ /* 0x000fe20000000000 */
[----:B------:R-:W-:-:S05]  /*caa0*/  FADD.FTZ R5, R183, R182 ;  /* 0x000000b6b7057221 */ /* 0x000fca0000010000 */
[----:B------:R-:W-:Y:S01]  /*cab0*/  HGMMA.64x256x16.F32 R24, R152, gdesc[UR4].tnspB, R24, gsb0 ;  /* 0x43e0000498187df0 */ /* 0x000fe20008000818 */
        /* <DEDUP_REMOVED lines=28> */
[----:B------:R-:W-:-:S07]  /*cc80*/  IMAD.MOV.U32 R7, RZ, RZ, R9 ;  /* 0x000000ffff077224 */ /* 0x000fce00078e0009 */
.L_x_5136:
[----:B------:R-:W-:-:S13]  /*cc90*/  ISETP.GE.AND P2, PT, R7, R184, PT ;  /* 0x000000b80700720c */ /* 0x000fda0003f46270 */
[----:B------:R-:W-:Y:S05]  /*cca0*/  @!P2 BRA `(.L_x_5146) ;  /* 0x00000034000ca947 */ /* 0x000fea0003800000 */
[----:B------:R-:W-:Y:S01]  /*ccb0*/  IMAD.IADD R11, R17, 0x1, -R18 ;  /* 0x00000001110b7824 */ /* 0x000fe200078e0a12 */
[----:B------:R-:W-:Y:S01]  /*ccc0*/  UMOV UR6, UR36 ;  /* 0x0000002400067c82 */ /* 0x000fe20008000000 */
[----:B------:R-:W-:Y:S02]  /*ccd0*/  IMAD.MOV.U32 R20, RZ, RZ, R8 ;  /* 0x000000ffff147224 */ /* 0x000fe400078e0008 */
[----:B------:R-:W-:Y:S01]  /*cce0*/  IMAD.MOV.U32 R12, RZ, RZ, R6 ;  /* 0x000000ffff0c7224 */ /* 0x000fe200078e0006 */
[----:B------:R-:W-:Y:S01]  /*ccf0*/  IADD3 R9, R11, 0x8, R0 ;  /* 0x000000080b097810 */ /* 0x000fe20007ffe000 */
[----:B------:R-:W-:-:S03]  /*cd00*/  IMAD.IADD R11, R0, 0x1, R11 ;  /* 0x00000001000b7824 */ /* 0x000fc600078e020b */
[----:B------:R-:W-:-:S07]  /*cd10*/  LOP3.LUT R13, RZ, R9, RZ, 0x33, !PT ;  /* 0x00000009ff0d7212 */ /* 0x000fce00078e33ff */
.L_x_5163:
[----:B------:R-:W-:-:S04]  /*cd20*/  UIADD3 UR14, UR6, 0x1, URZ ;  /* 0x00000001060e7890 */ /* 0x000fc8000fffe03f */
[----:B------:R-:W-:-:S04]  /*cd30*/  UISETP.NE.AND UP0, UPT, UR14, 0x2, UPT ;  /* 0x000000020e00788c */ /* 0x000fc8000bf05270 */
[----:B------:R-:W-:Y:S02]  /*cd40*/  USEL UR14, UR14, URZ, UP0 ;  /* 0x0000003f0e0e7287 */ /* 0x000fe40008000000 */
[----:B------:R-:W-:-:S05]  /*cd50*/  USEL UR7, URZ, 0x1, UP0 ;  /* 0x000000013f077887 */ /* 0x000fca0008000000 */
[----:B------:R-:W-:Y:S01]  /*cd60*/  UMOV UR36, UR14 ;  /* 0x0000000e00247c82 */ /* 0x000fe20008000000 */
[----:B------:R-:W-:Y:S01]  /*cd70*/  LOP3.LUT R2, R2, UR7, RZ, 0x3c, !PT ;  /* 0x0000000702027c12 */ /* 0x000fe2000f8e3cff */
[----:B0-----:R-:W-:Y:S06]  /*cd80*/  @!P0 BRA `(.L_x_5147) ;  /* 0x0000000000048947 */ /* 0x001fec0003800000 */
[----:B------:R-:W-:Y:S01]  /*cd90*/  BPT.TRAP 0x1 ;  /* 0x000000040000795c */ /* 0x000fe20000300000 */
.L_x_5147:
[----:B------:R-:W-:Y:S01]  /*cda0*/  ULEA UR7, UR36, UR37, 0x3 ;  /* 0x0000002524077291 */ /* 0x000fe2000f8e183f */
[----:B------:R-:W-:-:S08]  /*cdb0*/  SHF.L.U32 R6, R2, 0x1f, RZ ;  /* 0x0000001f02067819 */ /* 0x000fd000000006ff */
[----:B------:R0:W2:Y:S01]  /*cdc0*/  SYNCS.PHASECHK.TRANS64.TRYWAIT P2, [UR7+0x38830], R6 ;  /* 0x03883006ff0075a7 */ /* 0x0000a20008040147 */
[----:B------:R-:W-:Y:S05]  /*cdd0*/  @!P0 BRA `(.L_x_5148) ;  /* 0x0000000000048947 */ /* 0x000fea0003800000 */
[----:B------:R-:W-:Y:S01]  /*cde0*/  BPT.TRAP 0x1 ;  /* 0x000000040000795c */ /* 0x000fe20000300000 */
.L_x_5148:
[----:B--2---:R-:W-:Y:S05]  /*cdf0*/  @P2 BRA `(.L_x_5149) ;  /* 0x0000000000082947 */ /* 0x004fea0003800000 */
[----:B------:R-:W2:Y:S02]  /*ce00*/  SYNCS.PHASECHK.TRANS64.TRYWAIT P2, [UR7+0x38830], R6 ;  /* 0x03883006ff0075a7 */ /* 0x000ea40008040147 */
[----:B--2---:R-:W-:Y:S05]  /*ce10*/  @!P2 BRA `(.L_x_5150) ;  /* 0x000000c00090a947 */ /* 0x004fea0003800000 */
.L_x_5149:
[----:B------:R-:W-:Y:S01]  /*ce20*/  R2UR UR15, R3 ;  /* 0x00000000030f72ca */ /* 0x000fe200000e0000 */
[----:B-1----:R-:W-:Y:S01]  /*ce30*/  WARPGROUP.ARRIVE ;  /* 0x00000000000079c5 */ /* 0x002fe20000000000 */
        /* <DEDUP_REMOVED lines=30> */
.L_x_5151:
[----:B------:R1:W3:Y:S01]  /*d020*/  SYNCS.PHASECHK.TRANS64.TRYWAIT P2, [UR7+0x38850], R6 ;  /* 0x03885006ff0075a7 */ /* 0x0002e20008040147 */
[----:B------:R-:W-:Y:S05]  /*d030*/  @!P0 BRA `(.L_x_5152) ;  /* 0x0000000000048947 */ /* 0x000fea0003800000 */
[----:B------:R-:W-:Y:S01]  /*d040*/  BPT.TRAP 0x1 ;  /* 0x000000040000795c */ /* 0x000fe20000300000 */
.L_x_5152:
[----:B---3--:R-:W-:Y:S05]  /*d050*/  @P2 BRA `(.L_x_5153) ;  /* 0x0000000000082947 */ /* 0x008fea0003800000 */
[----:B------:R-:W3:Y:S02]  /*d060*/  SYNCS.PHASECHK.TRANS64.TRYWAIT P2, [UR7+0x38850], R6 ;  /* 0x03885006ff0075a7 */ /* 0x000ee40008040147 */
[----:B---3--:R-:W-:Y:S05]  /*d070*/  @!P2 BRA `(.L_x_5154) ;  /* 0x000000c00010a947 */ /* 0x008fea0003800000 */
.L_x_5153:
[----:B------:R-:W-:Y:S01]  /*d080*/  ULEA UR8, UR14, UR4, 0xc ;  /* 0x000000040e087291 */ /* 0x000fe2000f8e603f */
[----:B------:R-:W-:Y:S01]  /*d090*/  WARPGROUP.ARRIVE ;  /* 0x00000000000079c5 */ /* 0x000fe20000000000 */
[----:B------:R-:W-:Y:S01]  /*d0a0*/  UMOV UR27, 0x40000040 ;  /* 0x40000040001b7882 */ /* 0x000fe20000000000 */
[----:B------:R-:W-:-:S04]  /*d0b0*/  UIADD3 UR28, UR5, 0x2, URZ ;  /* 0x00000002051c7890 */ /* 0x000fc8000fffe03f */
[----:B------:R-:W3:Y:S01]  /*d0c0*/  S2R R8, SR_TID.X ;  /* 0x0000000000087919 */ /* 0x000ee20000002100 */
[----:B------:R-:W-:Y:S01]  /*d0d0*/  UIADD3 UR30, UR8, 0x2, URZ ;  /* 0x00000002081e7890 */ /* 0x000fe2000fffe03f */
[----:B------:R-:W-:Y:S01]  /*d0e0*/  IMAD.U32 R10, RZ, RZ, UR7 ;  /* 0x00000007ff0a7e24 */ /* 0x000fe2000f8e00ff */
[----:B------:R-:W-:Y:S01]  /*d0f0*/  UMOV UR26, UR8 ;  /* 0x00000008001a7c82 */ /* 0x000fe20008000000 */
[----:B------:R-:W-:Y:S01]  /*d100*/  UMOV UR29, 0x40000040 ;  /* 0x40000040001d7882 */ /* 0x000fe20000000000 */
[----:B------:R-:W-:Y:S01]  /*d110*/  HGMMA.64x64x16.F32 R152, gdesc[UR24], R152, gsb0 ;  /* 0x00e00000189879f0 */ /* 0x000fe20008000898 */
[----:B------:R-:W-:Y:S01]  /*d120*/  UMOV UR31, 0x40000040 ;  /* 0x40000040001f7882 */ /* 0x000fe20000000000 */
[----:B------:R-:W-:Y:S02]  /*d130*/  UIADD3 UR18, UR5, 0x800, URZ ;  /* 0x0000080005127890 */ /* 0x000fe4000fffe03f */
[----:B------:R-:W-:Y:S01]  /*d140*/  UIADD3 UR15, UR8, 0x800, URZ ;  /* 0x00000800080f7890 */ /* 0x000fe2000fffe03f */
[----:B------:R-:W-:Y:S01]  /*d150*/  UMOV UR11, 0x4 ;  /* 0x00000004000b7882 */ /* 0x000fe20000000000 */
[----:B------:R-:W-:-:S02]  /*d160*/  ULDC UR7, c[0x0][0xad4] ;  /* 0x0002b50000077ab9 */ /* 0x000fc40000000800 */
[----:B------:R-:W-:Y:S01]  /*d170*/  ULOP3.LUT UR7, URZ, UR7, URZ, 0x33, !UPT ;  /* 0x000000073f077292 */ /* 0x000fe2000f8e333f */
[----:B---3--:R-:W-:-:S05]  /*d180*/  SHF.R.U32.HI R8, RZ, 0x7, R8 ;  /* 0x00000007ff087819 */ /* 0x008fca0000011608 */
[----:B012---:R-:W0:Y:S02]  /*d190*/  SHFL.IDX PT, R6, R8, RZ, 0x1f ;  /* 0x00001fff08067589 */ /* 0x007e2400000e0000 */
[----:B0-----:R-:W-:Y:S01]  /*d1a0*/  R2UR UR9, R6 ;  /* 0x00000000060972ca */ /* 0x001fe200000e0000 */
[----:B------:R-:W-:-:S05]  /*d1b0*/  @!P1 VIADD R6, R10, 0x38840 ;  /* 0x000388400a069836 */ /* 0x000fca0000000000 */
[----:B------:R-:W-:Y:S02]  /*d1c0*/  @!P1 PRMT R8, RZ, 0x654, R6 ;  /* 0x00000654ff089816 */ /* 0x000fe40000000006 */
[----:B------:R-:W-:-:S04]  /*d1d0*/  SHF.L.U32 R6, R7, 0x6, RZ ;  /* 0x0000000607067819 */ /* 0x000fc800000006ff */
[----:B------:R-:W-:Y:S01]  /*d1e0*/  IADD3 R15, R17, 0x1, -R6 ;  /* 0x00000001110f7810 */ /* 0x000fe20007ffe806 */
[----:B------:R-:W-:-:S03]  /*d1f0*/  UISETP.GT.AND UP0, UPT, UR9, 0x7f, UPT ;  /* 0x0000007f0900788c */ /* 0x000fc6000bf04270 */
[----:B------:R-:W-:Y:S01]  /*d200*/  IADD3 R15, -R16, R15, -R18 ;  /* 0x0000000f100f7210 */ /* 0x000fe20007ffe912 */
[----:B------:R-:W-:Y:S02]  /*d210*/  USEL UR9, URZ, 0x2, !UP0 ;  /* 0x000000023f097887 */ /* 0x000fe4000c000000 */
[----:B------:R-:W-:Y:S01]  /*d220*/  USEL UR10, UR11, 0x2, UP0 ;  /* 0x000000020b0a7887 */ /* 0x000fe20008000000 */
[----:B------:R-:W-:Y:S02]  /*d230*/  WARPGROUP.DEPBAR.LE gsb0, 0x0 ;  /* 0x00008000000079c5 */ /* 0x000fe40000010000 */
[----:B------:R-:W-:Y:S01]  /*d240*/  WARPGROUP.ARRIVE ;  /* 0x00000000000079c5 */ /* 0x000fe20000000000 */
[----:B------:R-:W-:Y:S01]  /*d250*/  USEL UR11, UR11, 0x6, !UP0 ;  /* 0x000000060b0b7887 */ /* 0x000fe2000c000000 */
[----:B------:R-:W-:Y:S01]  /*d260*/  VIADD R205, R15, UR7 ;  /* 0x000000070fcd7c36 */ /* 0x000fe20008000000 */
[----:B------:R-:W-:-:S03]  /*d270*/  ULDC UR7, c[0x0][0xadc] ;  /* 0x0002b70000077ab9 */ /* 0x000fc60000000800 */
[----:B------:R-:W-:Y:S01]  /*d280*/  HGMMA.64x64x16.F32 R152, gdesc[UR28], R152, gsb0 ;  /* 0x00e000001c9879f0 */ /* 0x000fe20008000898 */
[----:B------:R-:W-:Y:S01]  /*d290*/  UIADD3 UR28, UR5, 0x4, URZ ;  /* 0x00000004051c7890 */ /* 0x000fe2000fffe03f */
[----:B------:R-:W-:Y:S01]  /*d2a0*/  IMAD.IADD R201, R0, 0x1, R205 ;  /* 0x0000000100c97824 */ /* 0x000fe200078e02cd */
        /* <DEDUP_REMOVED lines=245> */
[----:B------:R-:W-:Y:S05]  /*e200*/  @!P6 BRA `(.L_x_5155) ;  /* 0x00000000005ce947 */ /* 0x000fea0003800000 */
[----:B------:R-:W-:Y:S01]  /*e210*/  ISETP.GT.AND P2, PT, R11, -0x1, PT ;  /* 0xffffffff0b00780c */ /* 0x000fe20003f44270 */
[----:B------:R-:W-:-:S12]  /*e220*/  BSSY B0, `(.L_x_5156) ;  /* 0x0000011000007945 */ /* 0x000fd80003800000 */
[----:B------:R-:W-:Y:S05]  /*e230*/  @P2 BRA `(.L_x_5157) ;  /* 0x0000000000242947 */ /* 0x000fea0003800000 */
[----:B------:R-:W-:Y:S01]  /*e240*/  IMAD.U32 R185, RZ, RZ, UR7 ;  /* 0x00000007ffb97e24 */ /* 0x000fe2000f8e00ff */
[----:B0-----:R-:W-:-:S04]  /*e250*/  IADD3 R8, R0, R17, -R18 ;  /* 0x0000001100087210 */ /* 0x001fc80007ffe812 */
[----:B------:R-:W-:Y:S02]  /*e260*/  ISETP.NE.AND P2, PT, R185, 0x1, PT ;  /* 0x00000001b900780c */ /* 0x000fe40003f45270 */
[----:B------:R-:W-:-:S11]  /*e270*/  LOP3.LUT R21, RZ, R8, RZ, 0x33, !PT ;  /* 0x00000008ff157212 */ /* 0x000fd600078e33ff */
[----:B------:R-:W0:Y:S02]  /*e280*/  @P2 LDC.64 R14, c[0x0][0xae0] ;  /* 0x0002b800ff0e2b82 */ /* 0x000e240000000a00 */
[----:B0-----:R-:W-:-:S05]  /*e290*/  @P2 IMAD.HI.U32 R14, R21, R14, RZ ;  /* 0x0000000e150e2227 */ /* 0x001fca00078e00ff */
[----:B------:R-:W-:-:S04]  /*e2a0*/  @P2 SHF.R.U32.HI R21, RZ, R15, R14 ;  /* 0x0000000fff152219 */ /* 0x000fc8000001160e */
[----:B------:R-:W-:Y:S01]  /*e2b0*/  LOP3.LUT R21, RZ, R21, RZ, 0x33, !PT ;  /* 0x00000015ff157212 */ /* 0x000fe200078e33ff */
[----:B------:R-:W-:Y:S06]  /*e2c0*/  BRA `(.L_x_5158) ;  /* 0x0000000000187947 */ /* 0x000fec0003800000 */
.L_x_5157:
[----:B------:R-:W-:Y:S02]  /*e2d0*/  IMAD.U32 R185, RZ, RZ, UR7 ;  /* 0x00000007ffb97e24 */ /* 0x000fe4000f8e00ff */
[----:B------:R-:W-:-:S03]  /*e2e0*/  IMAD.MOV.U32 R21, RZ, RZ, R11 ;  /* 0x000000ffff157224 */ /* 0x000fc600078e000b */
[----:B------:R-:W-:-:S13]  /*e2f0*/  ISETP.NE.AND P2, PT, R185, 0x1, PT ;  /* 0x00000001b900780c */ /* 0x000fda0003f45270 */
[----:B------:R-:W1:Y:S02]  /*e300*/  @P2 LDC.64 R14, c[0x0][0xae0] ;  /* 0x0002b800ff0e2b82 */ /* 0x000e640000000a00 */
[----:B-1----:R-:W-:-:S05]  /*e310*/  @P2 IMAD.HI.U32 R14, R11, R14, RZ ;  /* 0x0000000e0b0e2227 */ /* 0x002fca00078e00ff */
[----:B------:R-:W-:-:S07]  /*e320*/  @P2 SHF.R.U32.HI R21, RZ, R15, R14 ;  /* 0x0000000fff152219 */ /* 0x000fce000001160e */
.L_x_5158:
[----:B------:R-:W-:Y:S05]  /*e330*/  BSYNC B0 ;  /* 0x0000000000007941 */ /* 0x000fea0003800000 */
.L_x_5156:
[----:B------:R-:W-:-:S04]  /*e340*/  IMAD R15, R21, R185, -R6 ;  /* 0x000000b9150f7224 */ /* 0x000fc800078e0a06 */
[----:B------:R-:W-:-:S05]  /*e350*/  IMAD.IADD R15, R15, 0x1, -R16 ;  /* 0x000000010f0f7824 */ /* 0x000fca00078e0a10 */
[----:B------:R-:W-:Y:S02]  /*e360*/  VIADDMNMX R186, R15, R185, R186, PT ;  /* 0x000000b90fba7246 */ /* 0x000fe400038001ba */
[----:B------:R-:W-:-:S07]  /*e370*/  VIMNMX R201, R201, R15, !PT ;  /* 0x0000000fc9c97248 */ /* 0x000fce0007fe0100 */
.L_x_5155:
        /* <DEDUP_REMOVED lines=29> */
[----:B0-----:R-:W-:Y:S02]  /*e550*/  FSEL R8, R168, -INF , !P3 ;  /* 0xff800000a8087808 */ /* 0x001fe40005800000 */
        /* <DEDUP_REMOVED lines=33> */
.L_x_5161:
[----:B------:R-:W-:Y:S02]  /*e770*/  IMAD.U32 R186, RZ, RZ, UR7 ;  /* 0x00000007ffba7e24 */ /* 0x000fe4000f8e00ff */
[----:B------:R-:W-:-:S03]  /*e780*/  IMAD.MOV.U32 R173, RZ, RZ, R9 ;  /* 0x000000ffffad7224 */ /* 0x000fc600078e0009 */
[----:B------:R-:W-:-:S13]  /*e790*/  ISETP.NE.AND P3, PT, R186, 0x1, PT ;  /* 0x00000001ba00780c */ /* 0x000fda0003f65270 */
[----:B------:R-:W0:Y:S02]  /*e7a0*/  @P3 LDC.64 R14, c[0x0][0xae0] ;  /* 0x0002b800ff0e3b82 */ /* 0x000e240000000a00 */
[----:B0-----:R-:W-:-:S05]  /*e7b0*/  @P3 IMAD.HI.U32 R14, R9, R14, RZ ;  /* 0x0000000e090e3227 */ /* 0x001fca00078e00ff */
[----:B------:R-:W-:-:S07]  /*e7c0*/  @P3 SHF.R.U32.HI R173, RZ, R15, R14 ;  /* 0x0000000fffad3219 */ /* 0x000fce000001160e */
.L_x_5162:
[----:B------:R-:W-:Y:S05]  /*e7d0*/  BSYNC B0 ;  /* 0x0000000000007941 */ /* 0x000fea0003800000 */
.L_x_5160:
[----:B------:R-:W-:-:S04]  /*e7e0*/  IMAD R15, R173, R186, -R6 ;  /* 0x000000baad0f7224 */ /* 0x000fc800078e0a06 */
[----:B------:R-:W-:-:S05]  /*e7f0*/  IMAD.IADD R15, R15, 0x1, -R16 ;  /* 0x000000010f0f7824 */ /* 0x000fca00078e0a10 */
[----:B------:R-:W-:Y:S02]  /*e800*/  VIADDMNMX R168, R15, R186, R168, PT ;  /* 0x000000ba0fa87246 */ /* 0x000fe400038001a8 */
[----:B------:R-:W-:-:S07]  /*e810*/  VIMNMX R169, R169, R15, !PT ;  /* 0x0000000fa9a97248 */ /* 0x000fce0007fe0100 */
.L_x_5159:
[----:B------:R-:W-:Y:S01]  /*e820*/  FMNMX.FTZ R6, R187, R12, !PT ;  /* 0x0000000cbb067209 */ /* 0x000fe20007810000 */
[----:B------:R-:W-:Y:S01]  /*e830*/  ULDC UR11, c[0x0][0xa80] ;  /* 0x0002a000000b7ab9 */ /* 0x000fe20000000800 */
[----:B------:R-:W-:Y:S01]  /*e840*/  ISETP.GT.AND P3, PT, R169, 0x1, P2 ;  /* 0x00000001a900780c */ /* 0x000fe20001764270 */
[----:B------:R-:W-:Y:S01]  /*e850*/  UMOV UR7, 0x40000040 ;  /* 0x4000004000077882 */ /* 0x000fe20000000000 */
[----:B------:R-:W-:Y:S01]  /*e860*/  FMNMX.FTZ R6, R185, R6, !PT ;  /* 0x00000006b9067209 */ /* 0x000fe20007810000 */
[----:B------:R-:W-:Y:S01]  /*e870*/  UMOV UR15, 0x40000040 ;  /* 0x40000040000f7882 */ /* 0x000fe20000000000 */
[----:B------:R-:W-:Y:S01]  /*e880*/  ISETP.LT.OR P3, PT, R168, 0x2, P3 ;  /* 0x00000002a800780c */ /* 0x000fe20001f61670 */
[----:B------:R-:W-:Y:S01]  /*e890*/  @!P1 VIADD R10, R10, 0x38860 ;  /* 0x000388600a0a9836 */ /* 0x000fe20000000000 */
        /* <DEDUP_REMOVED lines=27> */
[C---:B------:R-:W-:Y:S02]  /*ea50*/  ISETP.GT.AND P3, PT, R169.reuse, 0x18, P2 ;  /* 0x00000018a900780c */ /* 0x040fe40001764270 */
[----:B------:R-:W-:Y:S01]  /*ea60*/  FSEL R162, R162, -INF , !P4 ;  /* 0xff800000a2a27808 */ /* 0x000fe20006000000 */
[----:B------:R-:W0:Y:S01]  /*ea70*/  SHFL.BFLY PT, R15, R14, 0x2, 0x1f ;  /* 0x0c401f000e0f7f89 */ /* 0x000e2200000e0000 */
[C---:B------:R-:W-:Y:S02]  /*ea80*/  ISETP.LT.OR P5, PT, R168.reuse, 0x12, P5 ;  /* 0x00000012a800780c */ /* 0x040fe40002fa1670 */
[----:B------:R-:W-:Y:S02]  /*ea90*/  ISETP.LT.OR P3, PT, R168, 0x19, P3 ;  /* 0x00000019a800780c */ /* 0x000fe40001f61670 */
[----:B------:R-:W-:-:S02]  /*eaa0*/  ISETP.GT.AND P4, PT, R169, 0x19, P2 ;  /* 0x00000019a900780c */ /* 0x000fc40001784270 */
[----:B------:R-:W-:Y:S02]  /*eab0*/  FSEL R163, R163, -INF , !P5 ;  /* 0xff800000a3a37808 */ /* 0x000fe40006800000 */
[----:B------:R-:W-:Y:S02]  /*eac0*/  FSEL R166, R166, -INF , !P3 ;  /* 0xff800000a6a67808 */ /* 0x000fe40005800000 */
[C---:B------:R-:W-:Y:S02]  /*ead0*/  ISETP.GT.AND P3, PT, R169.reuse, 0x21, P2 ;  /* 0x00000021a900780c */ /* 0x040fe40001764270 */
[----:B------:R-:W-:Y:S02]  /*eae0*/  ISETP.GT.AND P5, PT, R169, 0x20, P2 ;  /* 0x00000020a900780c */ /* 0x000fe400017a4270 */
[C---:B------:R-:W-:Y:S02]  /*eaf0*/  ISETP.LT.OR P4, PT, R168.reuse, 0x1a, P4 ;  /* 0x0000001aa800780c */ /* 0x040fe40002781670 */
[----:B------:R-:W-:-:S02]  /*eb00*/  ISETP.LT.OR P3, PT, R168, 0x22, P3 ;  /* 0x00000022a800780c */ /* 0x000fc40001f61670 */
[----:B------:R-:W-:Y:S02]  /*eb10*/  ISETP.LT.OR P5, PT, R168, 0x21, P5 ;  /* 0x00000021a800780c */ /* 0x000fe40002fa1670 */
[----:B------:R-:W-:Y:S02]  /*eb20*/  FSEL R167, R167, -INF , !P4 ;  /* 0xff800000a7a77808 */ /* 0x000fe40006000000 */
[----:B------:R-:W-:Y:S02]  /*eb30*/  ISETP.GT.AND P4, PT, R169, 0x28, P2 ;  /* 0x00000028a900780c */ /* 0x000fe40001784270 */
[----:B0-----:R-:W-:Y:S02]  /*eb40*/  FMNMX.FTZ R15, R14, R15, !PT ;  /* 0x0000000f0e0f7209 */ /* 0x001fe40007810000 */
[----:B------:R-:W-:Y:S02]  /*eb50*/  FMNMX.FTZ R14, R201, R20, !PT ;  /* 0x00000014c90e7209 */ /* 0x000fe40007810000 */
[----:B------:R-:W-:Y:S01]  /*eb60*/  FSEL R186, R171, -INF , !P3 ;  /* 0xff800000abba7808 */ /* 0x000fe20005800000 */
[----:B------:R-:W0:Y:S01]  /*eb70*/  SHFL.BFLY PT, R6, R15, 0x1, 0x1f ;  /* 0x0c201f000f067f89 */ /* 0x000e2200000e0000 */
[----:B------:R-:W-:-:S02]  /*eb80*/  FSEL R154, R170, -INF , !P5 ;  /* 0xff800000aa9a7808 */ /* 0x000fc40006800000 */
[----:B------:R-:W-:Y:S02]  /*eb90*/  ISETP.LT.OR P4, PT, R168, 0x29, P4 ;  /* 0x00000029a800780c */ /* 0x000fe40002781670 */
[C---:B------:R-:W-:Y:S02]  /*eba0*/  ISETP.GT.AND P3, PT, R169.reuse, 0x29, P2 ;  /* 0x00000029a900780c */ /* 0x040fe40001764270 */
[----:B------:R-:W-:Y:S02]  /*ebb0*/  FSEL R202, R174, -INF , !P4 ;  /* 0xff800000aeca7808 */ /* 0x000fe40006000000 */
[----:B------:R-:W-:Y:S02]  /*ebc0*/  ISETP.GT.AND P4, PT, R169, 0x30, P2 ;  /* 0x00000030a900780c */ /* 0x000fe40001784270 */
[C---:B------:R-:W-:Y:S02]  /*ebd0*/  ISETP.LT.OR P3, PT, R168.reuse, 0x2a, P3 ;  /* 0x0000002aa800780c */ /* 0x040fe40001f61670 */
[----:B------:R-:W-:-:S02]  /*ebe0*/  ISETP.LT.OR P4, PT, R168, 0x31, P4 ;  /* 0x00000031a800780c */ /* 0x000fc40002781670 */
[----:B------:R-:W-:Y:S02]  /*ebf0*/  @!P1 PRMT R10, RZ, 0x654, R10 ;  /* 0x00000654ff0a9816 */ /* 0x000fe4000000000a */
        /* <DEDUP_REMOVED lines=28> */
[----:B------:R-:W-:Y:S01]  /*edc0*/  MUFU.EX2 R15, R15 ;  /* 0x0000000f000f7308 */ /* 0x000fe20000000800 */
[----:B------:R-:W-:Y:S01]  /*edd0*/  FMNMX.FTZ R170, R202, R171, !PT ;  /* 0x000000abcaaa7209 */ /* 0x000fe20007810000 */
[----:B------:R-:W-:Y:S01]  /*ede0*/  FFMA.FTZ R171, R164, UR11, -R204 ;  /* 0x0000000ba4ab7c23 */ /* 0x000fe200080108cc */
[----:B------:R-:W-:-:S02]  /*edf0*/  ISETP.LT.OR P3, PT, R168, 0x32, P3 ;  /* 0x00000032a800780c */ /* 0x000fc40001f61670 */
[----:B------:R-:W-:Y:S02]  /*ee00*/  FMNMX.FTZ R170, R187, R170, !PT ;  /* 0x000000aabbaa7209 */ /* 0x000fe40007810000 */
[----:B------:R-:W-:Y:S01]  /*ee10*/  ISETP.GT.AND P2, PT, R169, 0x39, P2 ;  /* 0x00000039a900780c */ /* 0x000fe20001744270 */
[--C-:B------:R-:W-:Y:S01]  /*ee20*/  FFMA.FTZ R169, R160, UR11, -R204.reuse ;  /* 0x0000000ba0a97c23 */ /* 0x100fe200080108cc */
[----:B------:R-:W-:Y:S01]  /*ee30*/  ISETP.LT.OR P4, PT, R168, 0x39, P4 ;  /* 0x00000039a800780c */ /* 0x000fe20002781670 */
[----:B------:R-:W-:Y:S01]  /*ee40*/  MUFU.EX2 R14, R14 ;  /* 0x0000000e000e7308 */ /* 0x000fe20000000800 */
[----:B------:R-:W-:Y:S01]  /*ee50*/  FSEL R203, R179, -INF , !P3 ;  /* 0xff800000b3cb7808 */ /* 0x000fe20005800000 */
[--C-:B------:R-:W-:Y:S01]  /*ee60*/  FFMA.FTZ R179, R180, UR11, -R204.reuse ;  /* 0x0000000bb4b37c23 */ /* 0x100fe200080108cc */
[----:B------:R-:W-:Y:S02]  /*ee70*/  FMNMX.FTZ R170, R185, R170, !PT ;  /* 0x000000aab9aa7209 */ /* 0x000fe40007810000 */
[----:B------:R-:W-:Y:S01]  /*ee80*/  ISETP.LT.OR P2, PT, R168, 0x3a, P2 ;  /* 0x0000003aa800780c */ /* 0x000fe20001741670 */
[----:B------:R-:W-:Y:S01]  /*ee90*/  FFMA.FTZ R168, R157, UR11, -R204 ;  /* 0x0000000b9da87c23 */ /* 0x000fe200080108cc */
[----:B------:R-:W-:Y:S01]  /*eea0*/  FSEL R182, R182, -INF , !P4 ;  /* 0xff800000b6b67808 */ /* 0x000fe20006000000 */
[----:B------:R-:W-:Y:S01]  /*eeb0*/  MUFU.EX2 R21, R21 ;  /* 0x0000001500157308 */ /* 0x000fe20000000800 */
[----:B------:R-:W-:-:S02]  /*eec0*/  FMNMX.FTZ R157, R203, R170, !PT ;  /* 0x000000aacb9d7209 */ /* 0x000fc40007810000 */
[----:B------:R-:W-:Y:S02]  /*eed0*/  FSEL R183, R183, -INF , !P2 ;  /* 0xff800000b7b77808 */ /* 0x000fe40005000000 */
[----:B------:R-:W-:-:S03]  /*eee0*/  FMNMX.FTZ R170, R182, R157, !PT ;  /* 0x0000009db6aa7209 */ /* 0x000fc60007810000 */
[----:B------:R-:W-:Y:S01]  /*eef0*/  MUFU.EX2 R168, R168 ;  /* 0x000000a800a87308 */ /* 0x000fe20000000800 */
[----:B------:R-:W-:Y:S01]  /*ef00*/  FMNMX.FTZ R157, R183, R170, !PT ;  /* 0x000000aab79d7209 */ /* 0x000fe20007810000 */
[----:B------:R-:W-:-:S04]  /*ef10*/  FFMA.FTZ R170, R161, UR11, -R204 ;  /* 0x0000000ba1aa7c23 */ /* 0x000fc800080108cc */
[----:B------:R-:W0:Y:S02]  /*ef20*/  SHFL.BFLY PT, R160, R157, 0x2, 0x1f ;  /* 0x0c401f009da07f89 */ /* 0x000e2400000e0000 */
[----:B------:R-:W-:Y:S08]  /*ef30*/  MUFU.EX2 R169, R169 ;  /* 0x000000a900a97308 */ /* 0x000ff00000000800 */
[----:B------:R-:W-:Y:S08]  /*ef40*/  MUFU.EX2 R170, R170 ;  /* 0x000000aa00aa7308 */ /* 0x000ff00000000800 */
[----:B------:R-:W-:Y:S01]  /*ef50*/  MUFU.EX2 R171, R171 ;  /* 0x000000ab00ab7308 */ /* 0x000fe20000000800 */
[----:B0-----:R-:W-:-:S02]  /*ef60*/  FMNMX.FTZ R160, R157, R160, !PT ;  /* 0x000000a09da07209 */ /* 0x001fc40007810000 */
[----:B------:R-:W-:-:S05]  /*ef70*/  FSEL R157, R6, RZ, P5 ;  /* 0x000000ff069d7208 */ /* 0x000fca0002800000 */
[----:B------:R-:W-:Y:S01]  /*ef80*/  MUFU.EX2 R172, R172 ;  /* 0x000000ac00ac7308 */ /* 0x000fe20000000800 */
[----:B------:R-:W0:Y:S01]  /*ef90*/  SHFL.BFLY PT, R153, R160, 0x1, 0x1f ;  /* 0x0c201f00a0997f89 */ /* 0x000e2200000e0000 */
[----:B------:R-:W-:-:S04]  /*efa0*/  FADD.FTZ R157, -R157, R12 ;  /* 0x0000000c9d9d7221 */ /* 0x000fc80000010100 */
[----:B------:R-:W-:Y:S02]  /*efb0*/  FMUL.FTZ R157, R157, UR11 ;  /* 0x0000000b9d9d7c20 */ /* 0x000fe40008410000 */
[----:B------:R1:W-:Y:S08]  /*efc0*/  MUFU.EX2 R12, R152 ;  /* 0x00000098000c7308 */ /* 0x0003f00000000800 */
[----:B------:R-:W2:Y:S01]  /*efd0*/  MUFU.EX2 R180, R157 ;  /* 0x0000009d00b47308 */ /* 0x000ea20000000800 */
[----:B-1----:R-:W-:Y:S01]  /*efe0*/  IMAD.U32 R152, RZ, RZ, UR6 ;  /* 0x00000006ff987e24 */ /* 0x002fe2000f8e00ff */
[----:B------:R-:W-:-:S04]  /*eff0*/  ULEA UR6, UR14, UR38, 0xc ;  /* 0x000000260e067291 */ /* 0x000fc8000f8e603f */
[----:B------:R-:W-:Y:S02]  /*f000*/  UIADD3 UR8, UR6, 0x80, URZ ;  /* 0x0000008006087890 */ /* 0x000fe4000fffe03f */
[----:B------:R-:W-:Y:S01]  /*f010*/  MUFU.EX2 R173, R173 ;  /* 0x000000ad00ad7308 */ /* 0x000fe20000000800 */
[----:B0-----:R-:W-:-:S04]  /*f020*/  FMNMX.FTZ R8, R160, R153, !PT ;  /* 0x00000099a0087209 */ /* 0x001fc80007810000 */
[C---:B------:R-:W-:Y:S01]  /*f030*/  FSETP.NEU.FTZ.AND P2, PT, R8.reuse, -INF , PT ;  /* 0xff8000000800780b */ /* 0x040fe20003f5d000 */
[C---:B------:R-:W-:Y:S01]  /*f040*/  FMUL.FTZ R156, R8.reuse, UR11 ;  /* 0x0000000b089c7c20 */ /* 0x040fe20008410000 */
[----:B------:R-:W-:Y:S01]  /*f050*/  UMOV UR14, UR8 ;  /* 0x00000008000e7c82 */ /* 0x000fe20008000000 */
[----:B------:R-:W0:Y:S01]  /*f060*/  MUFU.EX2 R174, R174 ;  /* 0x000000ae00ae7308 */ /* 0x000e220000000800 */
[----:B------:R-:W-:Y:S01]  /*f070*/  FSEL R153, R8, RZ, P2 ;  /* 0x000000ff08997208 */ /* 0x000fe20001000000 */
[-C--:B--2---:R-:W-:Y:S01]  /*f080*/  FMUL.FTZ R24, R24, R180.reuse ;  /* 0x000000b418187220 */ /* 0x084fe20000410000 */
[----:B------:R-:W-:Y:S01]  /*f090*/  FSEL R156, R156, RZ, P2 ;  /* 0x000000ff9c9c7208 */ /* 0x000fe20001000000 */
[-C--:B------:R-:W-:Y:S01]  /*f0a0*/  FMUL.FTZ R25, R25, R180.reuse ;  /* 0x000000b419197220 */ /* 0x080fe20000410000 */
[-C--:B------:R-:W-:Y:S01]  /*f0b0*/  FMUL.FTZ R28, R28, R180.reuse ;  /* 0x000000b41c1c7220 */ /* 0x080fe20000410000 */
[----:B------:R-:W-:Y:S01]  /*f0c0*/  FADD.FTZ R153, -R153, R20 ;  /* 0x0000001499997221 */ /* 0x000fe20000010100 */
[----:B------:R-:W-:Y:S01]  /*f0d0*/  FMUL.FTZ R29, R29, R180 ;  /* 0x000000b41d1d7220 */ /* 0x000fe20000410000 */
        /* <DEDUP_REMOVED lines=18> */
[----:B------:R-:W-:Y:S01]  /*f200*/  FFMA.FTZ R209, R183, UR11, -R156 ;  /* 0x0000000bb7d17c23 */ /* 0x000fe2000801089c */
[----:B------:R-:W-:-:S02]  /*f210*/  @!P2 IMAD R152, R152, 0x40, R19 ;  /* 0x000000409898a824 */ /* 0x000fc400078e0213 */
[--C-:B-1----:R-:W-:Y:S01]  /*f220*/  FFMA.FTZ R153, R187, UR11, -R156.reuse ;  /* 0x0000000bbb997c23 */ /* 0x102fe2000801089c */
[----:B------:R-:W-:Y:S01]  /*f230*/  F2FP.F16.F32.PACK_AB R158, R172, R171 ;  /* 0x000000abac9e723e */ /* 0x000fe200000000ff */
[-C--:B------:R-:W-:Y:S01]  /*f240*/  FMUL.FTZ R32, R32, R180.reuse ;  /* 0x000000b420207220 */ /* 0x080fe20000410000 */
[----:B------:R-:W-:Y:S01]  /*f250*/  MUFU.EX2 R204, R204 ;  /* 0x000000cc00cc7308 */ /* 0x000fe20000000800 */
[----:B------:R-:W-:Y:S01]  /*f260*/  @!P2 LEA R155, R152, UR37, 0x2 ;  /* 0x00000025989bac11 */ /* 0x000fe2000f8e10ff */
[----:B---3--:R-:W-:Y:S01]  /*f270*/  FFMA.FTZ R159, R154, UR11, -R156 ;  /* 0x0000000b9a9f7c23 */ /* 0x008fe2000801089c */
[----:B------:R-:W-:Y:S01]  /*f280*/  F2FP.F16.F32.PACK_AB R152, R14, R15 ;  /* 0x0000000f0e98723e */ /* 0x000fe200000000ff */
[-C--:B------:R-:W-:Y:S01]  /*f290*/  FMUL.FTZ R33, R33, R180.reuse ;  /* 0x000000b421217220 */ /* 0x080fe20000410000 */
[----:B------:R-:W-:Y:S01]  /*f2a0*/  F2FP.F16.F32.PACK_AB R154, R168, R21 ;  /* 0x00000015a89a723e */ /* 0x000fe200000000ff */
[----:B------:R-:W-:Y:S01]  /*f2b0*/  @!P2 STS [R155+0x38400], R180 ;  /* 0x038400b49b00a388 */ /* 0x000fe20000000800 */
[----:B------:R-:W-:Y:S01]  /*f2c0*/  F2FP.F16.F32.PACK_AB R156, R170, R169 ;  /* 0x000000a9aa9c723e */ /* 0x000fe200000000ff */
[----:B------:R-:W-:Y:S01]  /*f2d0*/  MUFU.EX2 R181, R181 ;  /* 0x000000b500b57308 */ /* 0x000fe20000000800 */
[----:B0-----:R-:W-:Y:S01]  /*f2e0*/  F2FP.F16.F32.PACK_AB R160, R174, R173 ;  /* 0x000000adaea0723e */ /* 0x001fe200000000ff */
        /* <DEDUP_REMOVED lines=69> */
[-C--:B------:R-:W-:Y:S01]  /*f740*/  FMUL.FTZ R26, R26, R205.reuse ;  /* 0x000000cd1a1a7220 */ /* 0x080fe20000410000 */
[----:B------:R-:W2:Y:S01]  /*f750*/  MUFU.EX2 R185, R161 ;  /* 0x000000a100b97308 */ /* 0x000ea20000000800 */
[----:B0-----:R-:W-:Y:S01]  /*f760*/  F2FP.F16.F32.PACK_AB R159, R183, R210 ;  /* 0x000000d2b79f723e */ /* 0x001fe200000000ff */
[----:B------:R-:W-:Y:S01]  /*f770*/  FMUL.FTZ R27, R27, R205 ;  /* 0x000000cd1b1b7220 */ /* 0x000fe20000410000 */
        /* <DEDUP_REMOVED lines=13> */
[----:B------:R0:W1:Y:S01]  /*f850*/  MUFU.EX2 R203, R153 ;  /* 0x0000009900cb7308 */ /* 0x0000620000000800 */
        /* <DEDUP_REMOVED lines=8> */
[----:B0-----:R-:W-:Y:S01]  /*f8e0*/  F2FP.F16.F32.PACK_AB R153, R181, R204 ;  /* 0x000000ccb599723e */ /* 0x001fe200000000ff */
[----:B------:R-:W-:Y:S01]  /*f8f0*/  BAR.SYNC.DEFER_BLOCKING 0xf, 0x100 ;  /* 0x03c4000000007b1d */ /* 0x000fe20000010000 */
        /* <DEDUP_REMOVED lines=55> */
[----:B------:R0:W-:Y:S01]  /*fc70*/  STSM.16.M88.4 [R23+0x36400], R152 ;  /* 0x0364009817007844 */ /* 0x0001e20000000200 */
[----:B------:R-:W-:Y:S01]  /*fc80*/  UIADD3 UR8, UR6, 0x100, URZ ;  /* 0x0000010006087890 */ /* 0x000fe2000fffe03f */
[----:B------:R-:W-:Y:S01]  /*fc90*/  FFMA.FTZ R15, R180, R4, R15 ;  /* 0x00000004b40f7223 */ /* 0x000fe2000001000f */
[----:B------:R-:W-:Y:S01]  /*fca0*/  FFMA.FTZ R204, R205, R5, R204 ;  /* 0x00000005cdcc7223 */ /* 0x000fe200000100cc */
[----:B------:R0:W-:Y:S01]  /*fcb0*/  STSM.16.M88.4 [R190], R156 ;  /* 0x0000009cbe007844 */ /* 0x0001e20000000200 */
[----:B------:R-:W-:Y:S01]  /*fcc0*/  ISETP.GT.AND P2, PT, R7, R184, PT ;  /* 0x000000b80700720c */ /* 0x000fe20003f44270 */
[----:B------:R-:W-:Y:S01]  /*fcd0*/  FADD.FTZ R14, R14, R15 ;  /* 0x0000000f0e0e7221 */ /* 0x000fe20000010000 */
[----:B-1----:R-:W-:Y:S01]  /*fce0*/  F2FP.F16.F32.PACK_AB R167, R209, R208 ;  /* 0x000000d0d1a7723e */ /* 0x002fe200000000ff */
[----:B------:R0:W-:Y:S01]  /*fcf0*/  STSM.16.M88.4 [R188], R160 ;  /* 0x000000a0bc007844 */ /* 0x0001e20000000200 */
[----:B------:R-:W-:Y:S01]  /*fd00*/  FADD.FTZ R204, R181, R204 ;  /* 0x000000ccb5cc7221 */ /* 0x000fe20000010000 */
[----:B------:R-:W-:Y:S01]  /*fd10*/  FADD.FTZ R21, R21, R14 ;  /* 0x0000000e15157221 */ /* 0x000fe20000010000 */
[----:B------:R-:W-:Y:S01]  /*fd20*/  VIADD R7, R7, 0xffffffff ;  /* 0xffffffff07077836 */ /* 0x000fe20000000000 */
[----:B------:R0:W-:Y:S01]  /*fd30*/  STSM.16.M88.4 [R189], R164 ;  /* 0x000000a4bd007844 */ /* 0x0001e20000000200 */
[----:B------:R-:W-:Y:S01]  /*fd40*/  WARPGROUP.ARRIVE ;  /* 0x00000000000079c5 */ /* 0x000fe20000000000 */
[----:B------:R-:W-:Y:S01]  /*fd50*/  FADD.FTZ R201, R201, R204 ;  /* 0x000000ccc9c97221 */ /* 0x000fe20000010000 */
[----:B------:R-:W-:-:S03]  /*fd60*/  FADD.FTZ R168, R168, R21 ;  /* 0x00000015a8a87221 */ /* 0x000fc60000010000 */
[----:B------:R-:W-:Y:S01]  /*fd70*/  FADD.FTZ R201, R20, R201 ;  /* 0x000000c914c97221 */ /* 0x000fe20000010000 */
[----:B------:R-:W-:Y:S01]  /*fd80*/  HGMMA.64x256x16.F32 R24, R152, gdesc[UR4].tnspB, R24, gsb0 ;  /* 0x43e0000498187df0 */ /* 0x000fe20008000818 */
[----:B------:R-:W-:Y:S01]  /*fd90*/  UIADD3 UR6, UR6, 0x180, URZ ;  /* 0x0000018006067890 */ /* 0x000fe2000fffe03f */
[----:B------:R-:W-:Y:S01]  /*fda0*/  FADD.FTZ R169, R169, R168 ;  /* 0x000000a8a9a97221 */ /* 0x000fe20000010000 */
[----:B------:R-:W-:Y:S01]  /*fdb0*/  UMOV UR7, 0x40000040 ;  /* 0x4000004000077882 */ /* 0x000fe20000000000 */
[----:B------:R-:W-:Y:S01]  /*fdc0*/  FADD.FTZ R206, R206, R201 ;  /* 0x000000c9cece7221 */ /* 0x000fe20000010000 */
[----:B------:R-:W-:Y:S01]  /*fdd0*/  MOV R20, R8 ;  /* 0x0000000800147202 */ /* 0x000fe20000000f00 */
        /* <DEDUP_REMOVED lines=20> */
[----:B------:R-:W-:Y:S01]  /*ff20*/  FADD.FTZ R4, R12, R179 ;  /* 0x000000b30c047221 */ /* 0x000fe20000010000 */
[----:B------:R-:W-:-:S02]  /*ff30*/  IMAD.MOV.U32 R12, RZ, RZ, R6 ;  /* 0x000000ffff0c7224 */ /* 0x000fc400078e0006 */
        /* <DEDUP_REMOVED lines=26> */
.L_x_5146:
[----:B------:R-:W2:Y:S01]  /*100e0*/  SHFL.BFLY PT, R3, R4, 0x2, 0x1f ;  /* 0x0c401f0004037f89 */ /* 0x000ea200000e0000 */
[----:B------:R-:W-:Y:S02]  /*100f0*/  IMAD.MOV R11, RZ, RZ, -R22 ;  /* 0x000000ffff0b7224 */ /* 0x000fe400078e0a16 */
[----:B------:R-:W-:Y:S01]  /*10100*/  IMAD.MOV.U32 R9, RZ, RZ, RZ ;  /* 0x000000ffff097224 */ /* 0x000fe200078e00ff */
[----:B0-----:R-:W0:Y:S01]  /*10110*/  SHFL.BFLY PT, R10, R5, 0x2, 0x1f ;  /* 0x0c401f00050a7f89 */ /* 0x001e2200000e0000 */
[----:B------:R-:W-:Y:S01]  /*10120*/  IMAD.U32 R17, RZ, RZ, UR11 ;  /* 0x0000000bff117e24 */ /* 0x000fe2000f8e00ff */
[----:B------:R-:W-:Y:S08]  /*10130*/  BAR.ARV 0x8, 0xa0 ;  /* 0x0202800000007b1d */ /* 0x000ff00000002000 */
[----:B------:R-:W-:Y:S01]  /*10140*/  BAR.SYNC.DEFER_BLOCKING 0xf, 0x100 ;  /* 0x03c4000000007b1d */ /* 0x000fe20000010000 */
[----:B------:R-:W-:Y:S01]  /*10150*/  ISETP.NE.AND P0, PT, R16, R11, PT ;  /* 0x0000000b1000720c */ /* 0x000fe20003f05270 */
[----:B------:R-:W-:-:S02]  /*10160*/  VIADD R197, R197, 0x1 ;  /* 0x00000001c5c57836 */ /* 0x000fc40000000000 */
[----:B--2---:R-:W-:Y:S01]  /*10170*/  FADD.FTZ R3, R3, R4 ;  /* 0x0000000403037221 */ /* 0x004fe20000010000 */
[----:B------:R-:W-:Y:S02]  /*10180*/  IMAD.MOV.U32 R4, RZ, RZ, RZ ;  /* 0x000000ffff047224 */ /* 0x000fe400078e00ff */
[----:B0-----:R-:W-:Y:S02]  /*10190*/  FADD.FTZ R10, R10, R5 ;  /* 0x000000050a0a7221 */ /* 0x001fe40000010000 */
[----:B------:R-:W0:Y:S04]  /*101a0*/  SHFL.BFLY PT, R0, R3, 0x1, 0x1f ;  /* 0x0c201f0003007f89 */ /* 0x000e2800000e0000 */
[----:B------:R-:W2:Y:S01]  /*101b0*/  SHFL.BFLY PT, R7, R10, 0x1, 0x1f ;  /* 0x0c201f000a077f89 */ /* 0x000ea200000e0000 */
[----:B0-----:R-:W-:Y:S01]  /*101c0*/  FADD.FTZ R18, R3, R0 ;  /* 0x0000000003127221 */ /* 0x001fe20000010000 */
[----:B------:R-:W-:Y:S01]  /*101d0*/  IMAD.U32 R0, RZ, RZ, UR36 ;  /* 0x00000024ff007e24 */ /* 0x000fe2000f8e00ff */
[----:B------:R-:W-:Y:S01]  /*101e0*/  UIADD3 UR36, UR36, 0x1, URZ ;  /* 0x0000000124247890 */ /* 0x000fe2000fffe03f */
[----:B------:R-:W-:-:S02]  /*101f0*/  IMAD.MOV.U32 R3, RZ, RZ, -0x800000 ;  /* 0xff800000ff037424 */ /* 0x000fc400078e00ff */
[----:B--2---:R-:W-:Y:S01]  /*10200*/  FADD.FTZ R21, R10, R7 ;  /* 0x000000070a157221 */ /* 0x004fe20000010000 */
[----:B------:R-:W-:Y:S01]  /*10210*/  FSETP.NE.FTZ.AND P1, PT, R18, RZ, PT ;  /* 0x000000ff1200720b */ /* 0x000fe20003f35000 */
[----:B------:R-:W-:Y:S01]  /*10220*/  @!P0 IMAD R0, R0, 0x40, R19 ;  /* 0x0000004000008824 */ /* 0x000fe200078e0213 */
[----:B------:R-:W-:Y:S02]  /*10230*/  UISETP.NE.AND UP0, UPT, UR36, 0x2, UPT ;  /* 0x000000022400788c */ /* 0x000fe4000bf05270 */
[----:B------:R-:W-:Y:S02]  /*10240*/  FSETP.NE.FTZ.AND P2, PT, R21, RZ, PT ;  /* 0x000000ff1500720b */ /* 0x000fe40003f55000 */
[----:B------:R-:W-:Y:S01]  /*10250*/  @!P0 LEA R5, R0, UR37, 0x2 ;  /* 0x0000002500058c11 */ /* 0x000fe2000f8e10ff */
[----:B------:R-:W-:Y:S01]  /*10260*/  USEL UR4, URZ, 0x1, UP0 ;  /* 0x000000013f047887 */ /* 0x000fe20008000000 */
[----:B------:R-:W-:Y:S01]  /*10270*/  IMAD.MOV.U32 R0, RZ, RZ, -0x800000 ;  /* 0xff800000ff007424 */ /* 0x000fe200078e00ff */
[----:B------:R-:W-:-:S04]  /*10280*/  USEL UR36, UR36, URZ, UP0 ;  /* 0x0000003f24247287 */ /* 0x000fc80008000000 */
[----:B------:R-:W0:Y:S01]  /*10290*/  @P1 MUFU.RCP R9, R18 ;  /* 0x0000001200091308 */ /* 0x000e220000001000 */
[----:B------:R-:W-:Y:S01]  /*102a0*/  @P1 FMUL.FTZ R17, R17, 0.69314718246459960938 ;  /* 0x3f31721811111820 */ /* 0x000fe20000410000 */
[----:B------:R-:W-:-:S06]  /*102b0*/  LOP3.LUT R2, R2, UR4, RZ, 0x3c, !PT ;  /* 0x0000000402027c12 */ /* 0x000fcc000f8e3cff */
[----:B------:R-:W2:Y:S08]  /*102c0*/  @P2 MUFU.RCP R4, R21 ;  /* 0x0000001500042308 */ /* 0x000eb00000001000 */
[----:B------:R-:W3:Y:S01]  /*102d0*/  @P1 MUFU.LG2 R18, R18 ;  /* 0x0000001200121308 */ /* 0x000ee20000000c00 */
[----:B0-----:R-:W-:Y:S01]  /*102e0*/  @!P0 STS [R5+0x38400], R9 ;  /* 0x0384000905008388 */ /* 0x001fe20000000800 */
[----:B------:R-:W-:Y:S01]  /*102f0*/  FMUL.FTZ R170, R28, R9 ;  /* 0x000000091caa7220 */ /* 0x000fe20000410000 */
[----:B------:R-:W-:-:S02]  /*10300*/  IMAD.U32 R28, RZ, RZ, UR11 ;  /* 0x0000000bff1c7e24 */ /* 0x000fc4000f8e00ff */
[-C--:B------:R-:W-:Y:S01]  /*10310*/  FMUL.FTZ R171, R24, R9.reuse ;  /* 0x0000000918ab7220 */ /* 0x080fe20000410000 */
[-C--:B------:R-:W-:Y:S01]  /*10320*/  FMUL.FTZ R24, R25, R9.reuse ;  /* 0x0000000919187220 */ /* 0x080fe20000410000 */
[-C--:B------:R-:W-:Y:S01]  /*10330*/  FMUL.FTZ R20, R29, R9.reuse ;  /* 0x000000091d147220 */ /* 0x080fe20000410000 */
[----:B------:R-:W-:Y:S01]  /*10340*/  @P2 FMUL.FTZ R28, R28, 0.69314718246459960938 ;  /* 0x3f3172181c1c2820 */ /* 0x000fe20000410000 */
[----:B------:R-:W0:Y:S01]  /*10350*/  @P2 MUFU.LG2 R21, R21 ;  /* 0x0000001500152308 */ /* 0x000e220000000c00 */
[----:B--2---:R2:W-:Y:S01]  /*10360*/  @!P0 STS [R5+0x38420], R4 ;  /* 0x0384200405008388 */ /* 0x0045e20000000800 */
[-C--:B------:R-:W-:Y:S01]  /*10370*/  FMUL.FTZ R169, R32, R9.reuse ;  /* 0x0000000920a97220 */ /* 0x080fe20000410000 */
[-C--:B-1----:R-:W-:Y:S01]  /*10380*/  FMUL.FTZ R159, R33, R9.reuse ;  /* 0x00000009219f7220 */ /* 0x082fe20000410000 */
        /* <DEDUP_REMOVED lines=128> */
.L_x_5084:
        /* <DEDUP_REMOVED lines=35> */
[----:B------:R-:W-:Y:S02]  /*10dc0*/  IADD3 R177, P0, R130, 0x40, RZ ;  /* 0x0000004082b17810 */ /* 0x000fe40007f1e0ff */
[----:B------:R-:W-:Y:S01]  /*10dd0*/  LOP3.LUT R4, R175, 0x380, RZ, 0xc0, !PT ;  /* 0x00000380af047812 */ /* 0x000fe200078ec0ff */
[--C-:B------:R-:W-:Y:S01]  /*10de0*/  IMAD.X R29, RZ, RZ, R131.reuse, P1 ;  /* 0x000000ffff1d7224 */ /* 0x100fe200008e0683 */
[----:B------:R-:W-:Y:S01]  /*10df0*/  LOP3.LUT R6, R177, 0x380, RZ, 0xc0, !PT ;  /* 0x00000380b1067812 */ /* 0x000fe200078ec0ff */
[----:B------:R-:W-:Y:S01]  /*10e00*/  IMAD.X R33, RZ, RZ, R131, P0 ;  /* 0x000000ffff217224 */ /* 0x000fe200000e0683 */
[----:B------:R-:W-:-:S02]  /*10e10*/  SHF.R.U64 R4, R4, 0x3, RZ ;  /* 0x0000000304047819 */ /* 0x000fc400000012ff */
[----:B------:R-:W-:Y:S02]  /*10e20*/  SHF.R.U64 R6, R6, 0x3, RZ ;  /* 0x0000000306067819 */ /* 0x000fe400000012ff */
[C---:B------:R-:W-:Y:S02]  /*10e30*/  IADD3 R183, P6, R130.reuse, 0x2020, RZ ;  /* 0x0000202082b77810 */ /* 0x040fe40007fde0ff */
[C---:B------:R-:W-:Y:S02]  /*10e40*/  IADD3 R201, P5, R130.reuse, 0x2040, RZ ;  /* 0x0000204082c97810 */ /* 0x040fe40007fbe0ff */
[----:B------:R-:W-:Y:S01]  /*10e50*/  IADD3 R179, P4, R130, 0x60, RZ ;  /* 0x0000006082b37810 */ /* 0x000fe20007f9e0ff */
[--C-:B------:R-:W-:Y:S01]  /*10e60*/  IMAD.X R95, RZ, RZ, R131.reuse, P6 ;  /* 0x000000ffff5f7224 */ /* 0x100fe200030e0683 */
[----:B------:R-:W-:Y:S01]  /*10e70*/  LOP3.LUT R28, R4, R175, RZ, 0x3c, !PT ;  /* 0x000000af041c7212 */ /* 0x000fe200078e3cff */
[--C-:B------:R-:W-:Y:S01]  /*10e80*/  IMAD.X R99, RZ, RZ, R131.reuse, P5 ;  /* 0x000000ffff637224 */ /* 0x100fe200028e0683 */
[----:B------:R-:W-:Y:S01]  /*10e90*/  LOP3.LUT R32, R6, R177, RZ, 0x3c, !PT ;  /* 0x000000b106207212 */ /* 0x000fe200078e3cff */
[----:B------:R-:W-:Y:S01]  /*10ea0*/  IMAD.X R37, RZ, RZ, R131, P4 ;  /* 0x000000ffff257224 */ /* 0x000fe200020e0683 */
[----:B------:R-:W-:-:S02]  /*10eb0*/  LOP3.LUT R4, R183, 0x380, RZ, 0xc0, !PT ;  /* 0x00000380b7047812 */ /* 0x000fc400078ec0ff */
[----:B------:R-:W-:Y:S02]  /*10ec0*/  LOP3.LUT R6, R201, 0x380, RZ, 0xc0, !PT ;  /* 0x00000380c9067812 */ /* 0x000fe400078ec0ff */
[----:B------:R-:W-:Y:S02]  /*10ed0*/  SHF.R.U64 R4, R4, 0x3, RZ ;  /* 0x0000000304047819 */ /* 0x000fe400000012ff */
[----:B------:R-:W-:Y:S02]  /*10ee0*/  SHF.R.U64 R6, R6, 0x3, RZ ;  /* 0x0000000306067819 */ /* 0x000fe400000012ff */
[C---:B------:R-:W-:Y:S02]  /*10ef0*/  IADD3 R207, P0, R130.reuse, 0x4020, RZ ;  /* 0x0000402082cf7810 */ /* 0x040fe40007f1e0ff */
[C---:B------:R-:W-:Y:S02]  /*10f00*/  IADD3 R209, P4, R130.reuse, 0x4040, RZ ;  /* 0x0000404082d17810 */ /* 0x040fe40007f9e0ff */
[C---:B------:R-:W-:Y:S01]  /*10f10*/  LOP3.LUT R21, R130.reuse, 0x380, RZ, 0xc0, !PT ;  /* 0x0000038082157812 */ /* 0x040fe200078ec0ff */
        /* <DEDUP_REMOVED lines=8> */
[----:B------:R-:W-:Y:S02]  /*10fa0*/  LOP3.LUT R98, R6, R201, RZ, 0x3c, !PT ;  /* 0x000000c906627212 */ /* 0x000fe400078e3cff */
[----:B------:R-:W-:Y:S02]  /*10fb0*/  LOP3.LUT R4, R207, 0x380, RZ, 0xc0, !PT ;  /* 0x00000380cf047812 */ /* 0x000fe400078ec0ff */
[----:B------:R-:W-:Y:S02]  /*10fc0*/  LOP3.LUT R6, R209, 0x380, RZ, 0xc0, !PT ;  /* 0x00000380d1067812 */ /* 0x000fe400078ec0ff */
[----:B------:R-:W-:-:S02]  /*10fd0*/  SHF.R.U64 R21, R21, 0x3, RZ ;  /* 0x0000000315157819 */ /* 0x000fc400000012ff */
[----:B------:R-:W-:Y:S02]  /*10fe0*/  IADD3.X R107, RZ, R131, RZ, P1, !PT ;  /* 0x00000083ff6b7210 */ /* 0x000fe40000ffe4ff */
[C---:B------:R-:W-:Y:S02]  /*10ff0*/  IADD3 R211, P3, R130.reuse, 0x4060, RZ ;  /* 0x0000406082d37810 */ /* 0x040fe40007f7e0ff */
[C---:B------:R-:W-:Y:S02]  /*11000*/  IADD3 R213, P6, R130.reuse, 0x6000, RZ ;  /* 0x0000600082d57810 */ /* 0x040fe40007fde0ff */
[C---:B------:R-:W-:Y:S01]  /*11010*/  IADD3 R8, P5, R130.reuse, 0x6020, RZ ;  /* 0x0000602082087810 */ /* 0x040fe20007fbe0ff */
[--C-:B------:R-:W-:Y:S01]  /*11020*/  IMAD.X R119, RZ, RZ, R131.reuse, P3 ;  /* 0x000000ffff777224 */ /* 0x100fe200018e0683 */
[C---:B------:R-:W-:Y:S01]  /*11030*/  IADD3 R18, P2, R130.reuse, 0x6040, RZ ;  /* 0x0000604082127810 */ /* 0x040fe20007f5e0ff */
[--C-:B------:R-:W-:Y:S01]  /*11040*/  IMAD.X R123, RZ, RZ, R131.reuse, P6 ;  /* 0x000000ffff7b7224 */ /* 0x100fe200030e0683 */
[----:B------:R-:W-:Y:S01]  /*11050*/  IADD3 R17, P1, R130, 0x6060, RZ ;  /* 0x0000606082117810 */ /* 0x000fe20007f3e0ff */
[----:B------:R-:W-:Y:S01]  /*11060*/  IMAD.X R127, RZ, RZ, R131, P5 ;  /* 0x000000ffff7f7224 */ /* 0x000fe200028e0683 */
[----:B------:R-:W-:-:S02]  /*11070*/  SHF.R.U64 R4, R4, 0x3, RZ ;  /* 0x0000000304047819 */ /* 0x000fc400000012ff */
[----:B------:R-:W-:Y:S01]  /*11080*/  SHF.R.U64 R6, R6, 0x3, RZ ;  /* 0x0000000306067819 */ /* 0x000fe200000012ff */
[--C-:B------:R-:W-:Y:S01]  /*11090*/  IMAD.X R25, RZ, RZ, R131.reuse, P1 ;  /* 0x000000ffff197224 */ /* 0x100fe200008e0683 */
[----:B------:R-:W-:Y:S01]  /*110a0*/  LOP3.LUT R130, R21, R130, RZ, 0x3c, !PT ;  /* 0x0000008215827212 */ /* 0x000fe200078e3cff */
[----:B------:R-:W-:Y:S01]  /*110b0*/  IMAD.X R21, RZ, RZ, R131, P2 ;  /* 0x000000ffff157224 */ /* 0x000fe200010e0683 */
[----:B------:R-:W-:Y:S02]  /*110c0*/  LOP3.LUT R36, R179, 0x380, RZ, 0xc0, !PT ;  /* 0x00000380b3247812 */ /* 0x000fe400078ec0ff */
[----:B------:R-:W-:Y:S02]  /*110d0*/  LOP3.LUT R110, R4, R207, RZ, 0x3c, !PT ;  /* 0x000000cf046e7212 */ /* 0x000fe400078e3cff */
[----:B------:R-:W-:Y:S02]  /*110e0*/  LOP3.LUT R114, R6, R209, RZ, 0x3c, !PT ;  /* 0x000000d106727212 */ /* 0x000fe400078e3cff */
[----:B------:R-:W-:-:S02]  /*110f0*/  LOP3.LUT R40, R181, 0x380, RZ, 0xc0, !PT ;  /* 0x00000380b5287812 */ /* 0x000fc400078ec0ff */
[----:B------:R-:W-:Y:S02]  /*11100*/  MOV R130, R130 ;  /* 0x0000008200827202 */ /* 0x000fe40000000f00 */
[----:B------:R-:W-:Y:S02]  /*11110*/  F2FP.F16.F32.PACK_AB R4, R24, R171 ;  /* 0x000000ab1804723e */ /* 0x000fe400000000ff */
[----:B------:R-:W-:Y:S02]  /*11120*/  LOP3.LUT R27, R8, 0x380, RZ, 0xc0, !PT ;  /* 0x00000380081b7812 */ /* 0x000fe400078ec0ff */
[----:B------:R-:W-:Y:S02]  /*11130*/  F2FP.F16.F32.PACK_AB R6, R20, R170 ;  /* 0x000000aa1406723e */ /* 0x000fe400000000ff */
[----:B------:R-:W-:Y:S02]  /*11140*/  SHF.R.U64 R36, R36, 0x3, RZ ;  /* 0x0000000324247819 */ /* 0x000fe400000012ff */
[----:B------:R-:W-:Y:S01]  /*11150*/  LOP3.LUT R102, R203, 0x380, RZ, 0xc0, !PT ;  /* 0x00000380cb667812 */ /* 0x000fe200078ec0ff */
[----:B------:R0:W-:Y:S01]  /*11160*/  STSM.16.M88.4 [R130], R4 ;  /* 0x0000000482007844 */ /* 0x0001e20000000200 */
[----:B------:R-:W-:-:S02]  /*11170*/  SHF.R.U64 R40, R40, 0x3, RZ ;  /* 0x0000000328287819 */ /* 0x000fc400000012ff */
[----:B------:R-:W-:Y:S02]  /*11180*/  LOP3.LUT R106, R205, 0x380, RZ, 0xc0, !PT ;  /* 0x00000380cd6a7812 */ /* 0x000fe400078ec0ff */
[----:B------:R-:W-:Y:S02]  /*11190*/  SHF.R.U64 R27, R27, 0x3, RZ ;  /* 0x000000031b1b7819 */ /* 0x000fe400000012ff */
[----:B------:R-:W-:Y:S02]  /*111a0*/  MOV R28, R28 ;  /* 0x0000001c001c7202 */ /* 0x000fe40000000f00 */
[----:B------:R-:W-:Y:S02]  /*111b0*/  LOP3.LUT R36, R36, R179, RZ, 0x3c, !PT ;  /* 0x000000b324247212 */ /* 0x000fe400078e3cff */
[----:B------:R-:W-:Y:S02]  /*111c0*/  SHF.R.U64 R102, R102, 0x3, RZ ;  /* 0x0000000366667819 */ /* 0x000fe400000012ff */
[----:B------:R-:W-:-:S02]  /*111d0*/  LOP3.LUT R118, R211, 0x380, RZ, 0xc0, !PT ;  /* 0x00000380d3767812 */ /* 0x000fc400078ec0ff */
[----:B------:R-:W-:Y:S02]  /*111e0*/  LOP3.LUT R131, R18, 0x380, RZ, 0xc0, !PT ;  /* 0x0000038012837812 */ /* 0x000fe400078ec0ff */
[----:B0-----:R-:W-:Y:S02]  /*111f0*/  F2FP.F16.F32.PACK_AB R4, R159, R169 ;  /* 0x000000a99f04723e */ /* 0x001fe400000000ff */
[----:B------:R-:W-:Y:S02]  /*11200*/  F2FP.F16.F32.PACK_AB R5, R35, R34 ;  /* 0x000000222305723e */ /* 0x000fe400000000ff */
[----:B------:R-:W-:Y:S02]  /*11210*/  F2FP.F16.F32.PACK_AB R6, R155, R165 ;  /* 0x000000a59b06723e */ /* 0x000fe400000000ff */
[----:B------:R-:W-:Y:S02]  /*11220*/  F2FP.F16.F32.PACK_AB R7, R39, R38 ;  /* 0x000000262707723e */ /* 0x000fe400000000ff */
[----:B------:R-:W-:-:S02]  /*11230*/  LOP3.LUT R40, R40, R181, RZ, 0x3c, !PT ;  /* 0x000000b528287212 */ /* 0x000fc400078e3cff */
[----:B------:R-:W-:Y:S01]  /*11240*/  SHF.R.U64 R106, R106, 0x3, RZ ;  /* 0x000000036a6a7819 */ /* 0x000fe200000012ff */
[----:B------:R0:W-:Y:S01]  /*11250*/  STSM.16.M88.4 [R28], R4 ;  /* 0x000000041c007844 */ /* 0x0001e20000000200 */
[----:B------:R-:W-:Y:S02]  /*11260*/  LOP3.LUT R122, R213, 0x380, RZ, 0xc0, !PT ;  /* 0x00000380d57a7812 */ /* 0x000fe400078ec0ff */
[----:B------:R-:W-:Y:S02]  /*11270*/  LOP3.LUT R126, R27, R8, RZ, 0x3c, !PT ;  /* 0x000000081b7e7212 */ /* 0x000fe400078e3cff */
[----:B------:R-:W-:Y:S02]  /*11280*/  LOP3.LUT R24, R17, 0x380, RZ, 0xc0, !PT ;  /* 0x0000038011187812 */ /* 0x000fe400078ec0ff */
[----:B------:R-:W-:Y:S02]  /*11290*/  F2FP.F16.F32.PACK_AB R8, R10, R157 ;  /* 0x0000009d0a08723e */ /* 0x000fe400000000ff */
[----:B------:R-:W-:-:S02]  /*112a0*/  MOV R32, R32 ;  /* 0x0000002000207202 */ /* 0x000fc40000000f00 */
[----:B------:R-:W-:Y:S02]  /*112b0*/  F2FP.F16.F32.PACK_AB R10, R45, R14 ;  /* 0x0000000e2d0a723e */ /* 0x000fe400000000ff */
[----:B------:R-:W-:Y:S02]  /*112c0*/  LOP3.LUT R102, R102, R203, RZ, 0x3c, !PT ;  /* 0x000000cb66667212 */ /* 0x000fe400078e3cff */
[----:B------:R-:W-:Y:S01]  /*112d0*/  SHF.R.U64 R118, R118, 0x3, RZ ;  /* 0x0000000376767819 */ /* 0x000fe200000012ff */
[----:B0-----:R-:W0:Y:S01]  /*112e0*/  LDC.64 R6, c[0x0][0xcd8] ;  /* 0x00033600ff067b82 */ /* 0x001e220000000a00 */
[----:B------:R-:W-:Y:S01]  /*112f0*/  SHF.R.U64 R131, R131, 0x3, RZ ;  /* 0x0000000383837819 */ /* 0x000fe200000012ff */
[----:B------:R1:W-:Y:S01]  /*11300*/  STSM.16.M88.4 [R32], R8 ;  /* 0x0000000820007844 */ /* 0x0003e20000000200 */
[----:B------:R-:W-:Y:S02]  /*11310*/  MOV R36, R36 ;  /* 0x0000002400247202 */ /* 0x000fe40000000f00 */
[----:B------:R-:W-:-:S02]  /*11320*/  F2FP.F16.F32.PACK_AB R14, R53, R52 ;  /* 0x00000034350e723e */ /* 0x000fc400000000ff */
[----:B------:R-:W-:Y:S01]  /*11330*/  LOP3.LUT R106, R106, R205, RZ, 0x3c, !PT ;  /* 0x000000cd6a6a7212 */ /* 0x000fe200078e3cff */
[----:B------:R-:W2:Y:S01]  /*11340*/  LDC.64 R4, c[0x0][0xcd8] ;  /* 0x00033600ff047b82 */ /* 0x000ea20000000a00 */
[----:B------:R-:W-:Y:S01]  /*11350*/  SHF.R.U64 R122, R122, 0x3, RZ ;  /* 0x000000037a7a7819 */ /* 0x000fe200000012ff */
[----:B------:R-:W-:Y:S01]  /*11360*/  STSM.16.M88.4 [R36], R12 ;  /* 0x0000000c24007844 */ /* 0x000fe20000000200 */
[----:B------:R-:W-:Y:S02]  /*11370*/  MOV R40, R40 ;  /* 0x0000002800287202 */ /* 0x000fe40000000f00 */
[----:B------:R-:W-:Y:S02]  /*11380*/  SHF.R.U64 R24, R24, 0x3, RZ ;  /* 0x0000000318187819 */ /* 0x000fe400000012ff */
[----:B------:R-:W-:Y:S01]  /*11390*/  MOV R94, R94 ;  /* 0x0000005e005e7202 */ /* 0x000fe20000000f00 */
[----:B------:R-:W-:Y:S01]  /*113a0*/  STSM.16.M88.4 [R40], R56 ;  /* 0x0000003828007844 */ /* 0x000fe20000000200 */
[----:B------:R-:W-:Y:S01]  /*113b0*/  F2FP.F16.F32.PACK_AB R80, R81, R80 ;  /* 0x000000505150723e */ /* 0x000fe200000000ff */
[----:B-1----:R-:W1:Y:S01]  /*113c0*/  LDC.64 R8, c[0x0][0xce0] ;  /* 0x00033800ff087b82 */ /* 0x002e620000000a00 */
[----:B------:R-:W-:Y:S01]  /*113d0*/  MOV R27, R98 ;  /* 0x00000062001b7202 */ /* 0x000fe20000000f00 */
[----:B------:R-:W-:Y:S01]  /*113e0*/  STSM.16.M88.4 [R94], R64 ;  /* 0x000000405e007844 */ /* 0x000fe20000000200 */
[----:B------:R-:W-:-:S02]  /*113f0*/  F2FP.F16.F32.PACK_AB R74, R77, R76 ;  /* 0x0000004c4d4a723e */ /* 0x000fc400000000ff */
[----:B------:R-:W-:Y:S02]  /*11400*/  F2FP.F16.F32.PACK_AB R75, R79, R78 ;  /* 0x0000004e4f4b723e */ /* 0x000fe400000000ff */
[----:B------:R-:W-:Y:S02]  /*11410*/  F2FP.F16.F32.PACK_AB R81, R83, R82 ;  /* 0x000000525351723e */ /* 0x000fe400000000ff */
[----:B------:R-:W-:Y:S01]  /*11420*/  F2FP.F16.F32.PACK_AB R88, R89, R88 ;  /* 0x000000585958723e */ /* 0x000fe200000000ff */
[----:B------:R-:W-:Y:S01]  /*11430*/  STSM.16.M88.4 [R27], R72 ;  /* 0x000000481b007844 */ /* 0x000fe20000000200 */
[----:B------:R-:W-:Y:S02]  /*11440*/  LOP3.LUT R118, R118, R211, RZ, 0x3c, !PT ;  /* 0x000000d376767212 */ /* 0x000fe400078e3cff */
[----:B------:R-:W-:Y:S02]  /*11450*/  LOP3.LUT R20, R131, R18, RZ, 0x3c, !PT ;  /* 0x0000001283147212 */ /* 0x000fe400078e3cff */
[----:B------:R-:W-:-:S02]  /*11460*/  MOV R102, R102 ;  /* 0x0000006600667202 */ /* 0x000fc40000000f00 */
        /* <DEDUP_REMOVED lines=9> */
[----:B------:R-:W-:Y:S01]  /*11500*/  LOP3.LUT R24, R24, R17, RZ, 0x3c, !PT ;  /* 0x0000001118187212 */ /* 0x000fe200078e3cff */
[----:B------:R-:W-:Y:S01]  /*11510*/  STSM.16.M88.4 [R18], R88 ;  /* 0x0000005812007844 */ /* 0x000fe20000000200 */
[----:B------:R-:W-:Y:S02]  /*11520*/  MOV R110, R110 ;  /* 0x0000006e006e7202 */ /* 0x000fe40000000f00 */
[----:B------:R-:W-:Y:S02]  /*11530*/  F2FP.F16.F32.PACK_AB R97, R44, R42 ;  /* 0x0000002a2c61723e */ /* 0x000fe400000000ff */
        /* <DEDUP_REMOVED lines=21> */
[----:B------:R-:W-:Y:S01]  /*11690*/  F2FP.F16.F32.PACK_AB R136, R137, R136 ;  /* 0x000000888988723e */ /* 0x000fe200000000ff */
[----:B------:R-:W-:Y:S01]  /*116a0*/  STSM.16.M88.4 [R122], R160 ;  /* 0x000000a07a007844 */ /* 0x000fe20000000200 */
[----:B------:R-:W-:-:S02]  /*116b0*/  MOV R126, R126 ;  /* 0x0000007e007e7202 */ /* 0x000fc40000000f00 */
        /* <DEDUP_REMOVED lines=10> */
[----:B------:R-:W-:Y:S01]  /*11760*/  MOV R24, R24 ;  /* 0x0000001800187202 */ /* 0x000fe20000000f00 */
[----:B------:R-:W-:Y:S01]  /*11770*/  STSM.16.M88.4 [R20], R136 ;  /* 0x0000008814007844 */ /* 0x000fe20000000200 */
[----:B------:R-:W-:Y:S02]  /*11780*/  F2FP.F16.F32.PACK_AB R146, R149, R148 ;  /* 0x000000949592723e */ /* 0x000fe400000000ff */
[----:B------:R-:W-:-:S02]  /*11790*/  F2FP.F16.F32.PACK_AB R147, R151, R150 ;  /* 0x000000969793723e */ /* 0x000fc400000000ff */
[----:B0-----:R-:W-:-:S03]  /*117a0*/  ISETP.NE.U32.AND P0, PT, R6, RZ, PT ;  /* 0x000000ff0600720c */ /* 0x001fc60003f05070 */
[----:B------:R0:W-:Y:S01]  /*117b0*/  STSM.16.M88.4 [R24], R144 ;  /* 0x0000009018007844 */ /* 0x0001e20000000200 */
[----:B------:R-:W-:Y:S01]  /*117c0*/  BAR.SYNC.DEFER_BLOCKING 0x1, 0x100 ;  /* 0x0044000000007b1d */ /* 0x000fe20000010000 */
[----:B------:R-:W-:Y:S01]  /*117d0*/  ISETP.NE.AND.EX P0, PT, R7, RZ, PT, P0 ;  /* 0x000000ff0700720c */ /* 0x000fe20003f05300 */
[----:B--2---:R-:W-:-:S12]  /*117e0*/  IMAD.WIDE R6, R193, 0x4, R4 ;  /* 0x00000004c1067825 */ /* 0x004fd800078e0204 */
[----:B------:R-:W2:Y:S01]  /*117f0*/  @P0 LDG.E R10, desc[UR8][R6.64] ;  /* 0x00000008060a0981 */ /* 0x000ea2000c1e1900 */
[----:B-1----:R-:W-:Y:S01]  /*11800*/  ISETP.NE.U32.AND P6, PT, R8, RZ, PT ;  /* 0x000000ff0800720c */ /* 0x002fe20003fc5070 */
[----:B------:R-:W-:Y:S01]  /*11810*/  IMAD R5, R194, 0x40, R191 ;  /* 0x00000040c2057824 */ /* 0x000fe200078e02bf */
[----:B---3--:R-:W1:Y:S02]  /*11820*/  LDC R17, c[0x0][0xb88] ;  /* 0x0002e200ff117b82 */ /* 0x008e640000000800 */
[----:B------:R-:W-:Y:S01]  /*11830*/  ISETP.NE.AND.EX P6, PT, R9, RZ, PT, P6 ;  /* 0x000000ff0900720c */ /* 0x000fe20003fc5360 */
[----:B------:R-:W-:-:S03]  /*11840*/  IMAD.WIDE R172, R5, 0x2, R172 ;  /* 0x0000000205ac7825 */ /* 0x000fc600078e02ac */
[C---:B------:R-:W-:Y:S02]  /*11850*/  IADD3 R9, P1, R172.reuse, 0x1000, RZ ;  /* 0x00001000ac097810 */ /* 0x040fe40007f3e0ff */
[C---:B------:R-:W-:Y:S02]  /*11860*/  IADD3 R25, P2, R172.reuse, 0x2000, RZ ;  /* 0x00002000ac197810 */ /* 0x040fe40007f5e0ff */
[C---:B------:R-:W-:Y:S02]  /*11870*/  IADD3 R13, P3, R172.reuse, 0x3000, RZ ;  /* 0x00003000ac0d7810 */ /* 0x040fe40007f7e0ff */
[----:B------:R-:W-:-:S03]  /*11880*/  IADD3 R33, P4, R172, 0x4000, RZ ;  /* 0x00004000ac217810 */ /* 0x000fc60007f9e0ff */
[----:B------:R-:W3:Y:S01]  /*11890*/  @P6 LDC.64 R4, c[0x0][0xce0] ;  /* 0x00033800ff046b82 */ /* 0x000ee20000000a00 */
[----:B------:R-:W-:Y:S02]  /*118a0*/  LOP3.LUT R8, R9, 0x380, RZ, 0xc0, !PT ;  /* 0x0000038009087812 */ /* 0x000fe400078ec0ff */
[----:B0-----:R-:W-:Y:S02]  /*118b0*/  LOP3.LUT R24, R25, 0x380, RZ, 0xc0, !PT ;  /* 0x0000038019187812 */ /* 0x001fe400078ec0ff */
        /* <DEDUP_REMOVED lines=14> */
[C---:B------:R-:W-:Y:S01]  /*119a0*/  IADD3 R29, P5, R172.reuse, 0x5000, RZ ;  /* 0x00005000ac1d7810 */ /* 0x040fe20007fbe0ff */
[----:B---3--:R-:W-:Y:S01]  /*119b0*/  @P6 IMAD.WIDE R4, R193, 0x4, R4 ;  /* 0x00000004c1046825 */ /* 0x008fe200078e0204 */
[----:B------:R-:W-:-:S02]  /*119c0*/  IADD3 R45, P1, R172, 0x6000, RZ ;  /* 0x00006000ac2d7810 */ /* 0x000fc40007f3e0ff */
[C---:B------:R-:W-:Y:S02]  /*119d0*/  IADD3 R37, P2, R172.reuse, 0x7000, RZ ;  /* 0x00007000ac257810 */ /* 0x040fe40007f5e0ff */
[C---:B------:R-:W-:Y:S01]  /*119e0*/  IADD3 R49, P3, R172.reuse, 0x8000, RZ ;  /* 0x00008000ac317810 */ /* 0x040fe20007f7e0ff */
[----:B------:R-:W-:Y:S01]  /*119f0*/  UMOV UR4, URZ ;  /* 0x0000003f00047c82 */ /* 0x000fe20008000000 */
[----:B------:R-:W-:Y:S01]  /*11a00*/  IADD3 R41, P4, R172, 0x9000, RZ ;  /* 0x00009000ac297810 */ /* 0x000fe20007f9e0ff */
[----:B-1----:R0:W5:Y:S01]  /*11a10*/  @P6 LDG.E R17, desc[UR8][R4.64] ;  /* 0x0000000804116981 */ /* 0x002162000c1e1900 */
[----:B------:R-:W-:Y:S02]  /*11a20*/  P2R R11, PR, RZ, 0x20 ;  /* 0x00000020ff0b7803 */ /* 0x000fe40000000000 */
[----:B------:R-:W-:Y:S02]  /*11a30*/  LOP3.LUT R28, R29, 0x380, RZ, 0xc0, !PT ;  /* 0x000003801d1c7812 */ /* 0x000fe400078ec0ff */
[----:B------:R-:W-:-:S02]  /*11a40*/  LOP3.LUT R44, R45, 0x380, RZ, 0xc0, !PT ;  /* 0x000003802d2c7812 */ /* 0x000fc400078ec0ff */
[----:B------:R-:W-:Y:S02]  /*11a50*/  LOP3.LUT R36, R37, 0x380, RZ, 0xc0, !PT ;  /* 0x0000038025247812 */ /* 0x000fe400078ec0ff */
[----:B------:R-:W-:Y:S02]  /*11a60*/  LOP3.LUT R48, R49, 0x380, RZ, 0xc0, !PT ;  /* 0x0000038031307812 */ /* 0x000fe400078ec0ff */
[----:B------:R-:W-:Y:S02]  /*11a70*/  LOP3.LUT R40, R41, 0x380, RZ, 0xc0, !PT ;  /* 0x0000038029287812 */ /* 0x000fe400078ec0ff */
[----:B------:R-:W-:Y:S02]  /*11a80*/  IADD3 R57, P5, R172, 0xa000, RZ ;  /* 0x0000a000ac397810 */ /* 0x000fe40007fbe0ff */
[----:B------:R-:W-:Y:S02]  /*11a90*/  SHF.R.U64 R28, R28, 0x3, RZ ;  /* 0x000000031c1c7819 */ /* 0x000fe400000012ff */
[----:B------:R-:W-:-:S02]  /*11aa0*/  SHF.R.U64 R44, R44, 0x3, RZ ;  /* 0x000000032c2c7819 */ /* 0x000fc400000012ff */
[----:B------:R-:W-:Y:S02]  /*11ab0*/  SHF.R.U64 R36, R36, 0x3, RZ ;  /* 0x0000000324247819 */ /* 0x000fe400000012ff */
[----:B------:R-:W-:Y:S02]  /*11ac0*/  SHF.R.U64 R48, R48, 0x3, RZ ;  /* 0x0000000330307819 */ /* 0x000fe400000012ff */
[----:B------:R-:W-:Y:S02]  /*11ad0*/  SHF.R.U64 R40, R40, 0x3, RZ ;  /* 0x0000000328287819 */ /* 0x000fe400000012ff */
[----:B------:R-:W-:Y:S02]  /*11ae0*/  LOP3.LUT R56, R57, 0x380, RZ, 0xc0, !PT ;  /* 0x0000038039387812 */ /* 0x000fe400078ec0ff */
[----:B------:R-:W-:Y:S02]  /*11af0*/  LOP3.LUT R28, R28, R29, RZ, 0x3c, !PT ;  /* 0x0000001d1c1c7212 */ /* 0x000fe400078e3cff */
[----:B------:R-:W-:-:S02]  /*11b00*/  LOP3.LUT R44, R44, R45, RZ, 0x3c, !PT ;  /* 0x0000002d2c2c7212 */ /* 0x000fc400078e3cff */
[----:B------:R-:W-:Y:S02]  /*11b10*/  LOP3.LUT R36, R36, R37, RZ, 0x3c, !PT ;  /* 0x0000002524247212 */ /* 0x000fe400078e3cff */
[----:B------:R-:W-:Y:S02]  /*11b20*/  LOP3.LUT R48, R48, R49, RZ, 0x3c, !PT ;  /* 0x0000003130307212 */ /* 0x000fe400078e3cff */
[----:B------:R-:W-:Y:S02]  /*11b30*/  LOP3.LUT R40, R40, R41, RZ, 0x3c, !PT ;  /* 0x0000002928287212 */ /* 0x000fe400078e3cff */
[----:B------:R-:W-:Y:S02]  /*11b40*/  SHF.R.U64 R56, R56, 0x3, RZ ;  /* 0x0000000338387819 */ /* 0x000fe400000012ff */
[----:B--2---:R-:W-:Y:S01]  /*11b50*/  @P0 R2UR UR4, R10 ;  /* 0x000000000a0402ca */ /* 0x004fe200000e0000 */
[----:B0-----:R-:W-:-:S14]  /*11b60*/  @P6 BRA `(.L_x_5166) ;  /* 0x0000000000146947 */ /* 0x001fdc0003800000 */
[----:B------:R-:W-:Y:S05]  /*11b70*/  @!P0 BRA `(.L_x_5166) ;  /* 0x0000000000108947 */ /* 0x000fea0003800000 */
[----:B------:R-:W-:Y:S02]  /*11b80*/  ULDC.64 UR6, c[0x0][0x208] ;  /* 0x0000820000067ab9 */ /* 0x000fe40000000a00 */
[----:B------:R-:W2:Y:S04]  /*11b90*/  LDG.E R4, desc[UR6][R6.64] ;  /* 0x0000000606047981 */ /* 0x000ea8000c1e1900 */
[----:B-----5:R-:W2:Y:S02]  /*11ba0*/  LDG.E R17, desc[UR6][R6.64+0x4] ;  /* 0x0000040606117981 */ /* 0x020ea4000c1e1900 */
[----:B--2---:R-:W-:-:S07]  /*11bb0*/  IMAD.IADD R17, R17, 0x1, -R4 ;  /* 0x0000000111117824 */ /* 0x004fce00078e0a04 */
.L_x_5166:
[----:B------:R-:W0:Y:S01]  /*11bc0*/  SHFL.IDX PT, R4, R198, RZ, 0x1f ;  /* 0x00001fffc6047589 */ /* 0x000e2200000e0000 */
[----:B------:R-:W-:Y:S01]  /*11bd0*/  ISETP.NE.AND P6, PT, R11, RZ, PT ;  /* 0x000000ff0b00720c */ /* 0x000fe20003fc5270 */
[--C-:B------:R-:W-:Y:S01]  /*11be0*/  IMAD.X R41, RZ, RZ, R173.reuse, P4 ;  /* 0x000000ffff297224 */ /* 0x100fe200020e06ad */
[----:B------:R-:W-:Y:S01]  /*11bf0*/  LOP3.LUT R56, R56, R57, RZ, 0x3c, !PT ;  /* 0x0000003938387212 */ /* 0x000fe200078e3cff */
        /* <DEDUP_REMOVED lines=10> */
[----:B------:R-:W-:Y:S01]  /*11ca0*/  USHF.R.S32.HI UR9, URZ, 0x1f, UR4 ;  /* 0x0000001f3f097899 */ /* 0x000fe20008011404 */
[----:B------:R-:W-:Y:S01]  /*11cb0*/  LOP3.LUT R52, R53, 0x380, RZ, 0xc0, !PT ;  /* 0x0000038035347812 */ /* 0x000fe200078ec0ff */
[----:B------:R-:W-:Y:S01]  /*11cc0*/  USHF.R.S32.HI UR12, URZ, 0x1f, UR39 ;  /* 0x0000001f3f0c7899 */ /* 0x000fe20008011427 */
[----:B------:R-:W-:Y:S01]  /*11cd0*/  LOP3.LUT R64, R65, 0x380, RZ, 0xc0, !PT ;  /* 0x0000038041407812 */ /* 0x000fe200078ec0ff */
[----:B------:R-:W-:Y:S01]  /*11ce0*/  IMAD.X R69, RZ, RZ, R173, P5 ;  /* 0x000000ffff457224 */ /* 0x000fe200028e06ad */
[----:B------:R-:W-:-:S02]  /*11cf0*/  LOP3.LUT R60, R61, 0x380, RZ, 0xc0, !PT ;  /* 0x000003803d3c7812 */ /* 0x000fc400078ec0ff */
[----:B------:R-:W-:Y:S02]  /*11d00*/  LOP3.LUT R72, R73, 0x380, RZ, 0xc0, !PT ;  /* 0x0000038049487812 */ /* 0x000fe400078ec0ff */
[----:B------:R-:W-:Y:S02]  /*11d10*/  LOP3.LUT R7, R172, 0x380, RZ, 0xc0, !PT ;  /* 0x00000380ac077812 */ /* 0x000fe400078ec0ff */
[----:B0-----:R-:W-:Y:S02]  /*11d20*/  ISETP.NE.AND P4, PT, R4, RZ, PT ;  /* 0x000000ff0400720c */ /* 0x001fe40003f85270 */
[----:B------:R-:W-:Y:S02]  /*11d30*/  LOP3.LUT R5, R6, 0x380, RZ, 0xc0, !PT ;  /* 0x0000038006057812 */ /* 0x000fe400078ec0ff */
[----:B------:R-:W-:Y:S02]  /*11d40*/  SHF.R.U64 R52, R52, 0x3, RZ ;  /* 0x0000000334347819 */ /* 0x000fe400000012ff */
[----:B------:R-:W-:-:S02]  /*11d50*/  SHF.R.U64 R64, R64, 0x3, RZ ;  /* 0x0000000340407819 */ /* 0x000fc400000012ff */
[----:B------:R-:W-:Y:S02]  /*11d60*/  SHF.R.U64 R60, R60, 0x3, RZ ;  /* 0x000000033c3c7819 */ /* 0x000fe400000012ff */
[----:B------:R-:W-:Y:S02]  /*11d70*/  SHF.R.U64 R72, R72, 0x3, RZ ;  /* 0x0000000348487819 */ /* 0x000fe400000012ff */
[----:B------:R-:W-:Y:S02]  /*11d80*/  SHF.R.U64 R7, R7, 0x3, RZ ;  /* 0x0000000307077819 */ /* 0x000fe400000012ff */
[----:B------:R-:W-:Y:S02]  /*11d90*/  SHF.R.U64 R5, R5, 0x3, RZ ;  /* 0x0000000305057819 */ /* 0x000fe400000012ff */
[----:B------:R-:W-:Y:S02]  /*11da0*/  SHF.R.S32.HI R4, RZ, 0x1f, R193 ;  /* 0x0000001fff047819 */ /* 0x000fe400000114c1 */
[----:B------:R-:W-:-:S02]  /*11db0*/  LOP3.LUT R52, R52, R53, RZ, 0x3c, !PT ;  /* 0x0000003534347212 */ /* 0x000fc400078e3cff */
[----:B------:R-:W-:Y:S01]  /*11dc0*/  LOP3.LUT R64, R64, R65, RZ, 0x3c, !PT ;  /* 0x0000004140407212 */ /* 0x000fe200078e3cff */
[--C-:B------:R-:W-:Y:S01]  /*11dd0*/  IMAD.X R65, RZ, RZ, R173.reuse, P1 ;  /* 0x000000ffff417224 */ /* 0x100fe200008e06ad */
[----:B------:R-:W-:Y:S01]  /*11de0*/  LOP3.LUT R60, R60, R61, RZ, 0x3c, !PT ;  /* 0x0000003d3c3c7212 */ /* 0x000fe200078e3cff */
[--C-:B------:R-:W-:Y:S01]  /*11df0*/  IMAD.X R61, RZ, RZ, R173.reuse, P2 ;  /* 0x000000ffff3d7224 */ /* 0x100fe200010e06ad */
[----:B------:R-:W-:Y:S01]  /*11e00*/  LOP3.LUT R72, R72, R73, RZ, 0x3c, !PT ;  /* 0x0000004948487212 */ /* 0x000fe200078e3cff */
[----:B------:R-:W-:Y:S01]  /*11e10*/  IMAD.X R73, RZ, RZ, R173, P3 ;  /* 0x000000ffff497224 */ /* 0x000fe200018e06ad */
[----:B------:R-:W-:Y:S02]  /*11e20*/  IADD3.X R53, RZ, R173, RZ, P6, !PT ;  /* 0x000000adff357210 */ /* 0x000fe400037fe4ff */
[----:B------:R-:W-:Y:S02]  /*11e30*/  LOP3.LUT R172, R7, R172, RZ, 0x3c, !PT ;  /* 0x000000ac07ac7212 */ /* 0x000fe400078e3cff */
[----:B------:R-:W-:-:S02]  /*11e40*/  LOP3.LUT R68, R5, R6, RZ, 0x3c, !PT ;  /* 0x0000000605447212 */ /* 0x000fc400078e3cff */
[----:B------:R-:W-:Y:S02]  /*11e50*/  SEL R79, R193, RZ, !P0 ;  /* 0x000000ffc14f7207 */ /* 0x000fe40004000000 */
[----:B------:R-:W-:Y:S01]  /*11e60*/  SEL R76, R4, RZ, !P0 ;  /* 0x000000ff044c7207 */ /* 0x000fe20004000000 */
[----:B------:R-:W-:Y:S06]  /*11e70*/  @P4 BRA `(.L_x_5167) ;  /* 0x0000000000744947 */ /* 0x000fec0003800000 */
[----:B------:R-:W-:Y:S01]  /*11e80*/  ULDC.64 UR10, c[0x0][0xc70] ;  /* 0x00031c00000a7ab9 */ /* 0x000fe20000000a00 */
[----:B------:R-:W-:Y:S01]  /*11e90*/  UMOV UR6, UR4 ;  /* 0x0000000400067c82 */ /* 0x000fe20008000000 */
[----:B------:R-:W-:Y:S01]  /*11ea0*/  UIMAD UR8, UR12, UR10, URZ ;  /* 0x0000000a0c0872a4 */ /* 0x000fe2000f8e023f */
[----:B------:R-:W-:Y:S01]  /*11eb0*/  IMAD.MOV R7, RZ, RZ, -R22 ;  /* 0x000000ffff077224 */ /* 0x000fe200078e0a16 */
[----:B------:R-:W-:Y:S01]  /*11ec0*/  UMOV UR7, UR9 ;  /* 0x0000000900077c82 */ /* 0x000fe20008000000 */
[----:B------:R-:W-:Y:S01]  /*11ed0*/  IMAD R14, R196, 0x40, R19 ;  /* 0x00000040c40e7824 */ /* 0x000fe200078e0213 */
[----:B------:R-:W-:Y:S02]  /*11ee0*/  UIMAD.WIDE.U32 UR6, UR39, UR10, UR6 ;  /* 0x0000000a270672a5 */ /* 0x000fe4000f8e0006 */
[----:B------:R-:W-:Y:S01]  /*11ef0*/  UIMAD UR8, UR39, UR11, UR8 ;  /* 0x0000000b270872a4 */ /* 0x000fe2000f8e0208 */
[----:B------:R-:W-:Y:S01]  /*11f00*/  ISETP.NE.AND P0, PT, R16, R7, PT ;  /* 0x000000071000720c */ /* 0x000fe20003f05270 */
[----:B------:R-:W-:Y:S01]  /*11f10*/  ULDC.64 UR14, c[0x0][0x208] ;  /* 0x00008200000e7ab9 */ /* 0x000fe20000000a00 */
[----:B------:R-:W-:Y:S01]  /*11f20*/  SHF.R.S32.HI R7, RZ, 0x1f, R14 ;  /* 0x0000001fff077819 */ /* 0x000fe2000001140e */
[----:B------:R-:W-:Y:S01]  /*11f30*/  UIADD3 UR8, UR7, UR8, URZ ;  /* 0x0000000807087290 */ /* 0x000fe2000fffe03f */
[----:B------:R-:W-:Y:S01]  /*11f40*/  IMAD.U32 R4, RZ, RZ, UR6 ;  /* 0x00000006ff047e24 */ /* 0x000fe2000f8e00ff */
[----:B-----5:R-:W-:Y:S01]  /*11f50*/  ISETP.GE.OR P1, PT, R14, R17, P0 ;  /* 0x000000110e00720c */ /* 0x020fe20000726670 */
[----:B------:R-:W-:Y:S01]  /*11f60*/  IMAD.U32 R5, RZ, RZ, UR7 ;  /* 0x00000007ff057e24 */ /* 0x000fe2000f8e00ff */
[----:B------:R-:W-:-:S02]  /*11f70*/  ULDC.64 UR6, c[0x0][0xc78] ;  /* 0x00031e0000067ab9 */ /* 0x000fc40000000a00 */
[----:B------:R-:W-:Y:S02]  /*11f80*/  IMAD.U32 R5, RZ, RZ, UR8 ;  /* 0x00000008ff057e24 */ /* 0x000fe4000f8e00ff */
[----:B------:R-:W-:Y:S02]  /*11f90*/  IMAD R6, R76, UR6, RZ ;  /* 0x000000064c067c24 */ /* 0x000fe4000f8e02ff */
[----:B------:R-:W-:-:S04]  /*11fa0*/  IMAD.WIDE.U32 R4, R79, UR6, R4 ;  /* 0x000000064f047c25 */ /* 0x000fc8000f8e0004 */
[----:B------:R-:W-:Y:S01]  /*11fb0*/  IMAD R11, R79, UR7, R6 ;  /* 0x000000074f0b7c24 */ /* 0x000fe2000f8e0206 */
[C---:B------:R-:W-:Y:S01]  /*11fc0*/  IADD3 R10, P2, R14.reuse, R4, RZ ;  /* 0x000000040e0a7210 */ /* 0x040fe20007f5e0ff */
[----:B------:R-:W-:Y:S01]  /*11fd0*/  VIADD R6, R14, 0x8 ;  /* 0x000000080e067836 */ /* 0x000fe20000000000 */
[----:B------:R-:W-:Y:S02]  /*11fe0*/  ULDC.64 UR6, c[0x0][0xc40] ;  /* 0x0003100000067ab9 */ /* 0x000fe40000000a00 */
[----:B------:R-:W-:Y:S02]  /*11ff0*/  IADD3.X R7, R7, R5, R11, P2, !PT ;  /* 0x0000000507077210 */ /* 0x000fe400017fe40b */
[----:B------:R-:W-:Y:S02]  /*12000*/  ISETP.GE.OR P0, PT, R6, R17, P0 ;  /* 0x000000110600720c */ /* 0x000fe40000706670 */
[----:B------:R-:W-:-:S04]  /*12010*/  LEA R4, P2, R10, UR6, 0x2 ;  /* 0x000000060a047c11 */ /* 0x000fc8000f8410ff */
[----:B------:R-:W-:-:S05]  /*12020*/  LEA.HI.X R5, R10, UR7, R7, 0x2, P2 ;  /* 0x000000070a057c11 */ /* 0x000fca00090f1407 */
[----:B------:R0:W-:Y:S04]  /*12030*/  @!P1 STG.E desc[UR14][R4.64], R3 ;  /* 0x0000000304009986 */ /* 0x0001e8000c10190e */
[----:B------:R0:W-:Y:S02]  /*12040*/  @!P0 STG.E desc[UR14][R4.64+0x20], R0 ;  /* 0x0000200004008986 */ /* 0x0001e4000c10190e */
.L_x_5167:
[----:B------:R-:W-:Y:S01]  /*12050*/  ULDC.64 UR6, c[0x0][0x208] ;  /* 0x0000820000067ab9 */ /* 0x000fe20000000a00 */
[C---:B0-----:R-:W-:Y:S01]  /*12060*/  VIADD R3, R191.reuse, 0x40 ;  /* 0x00000040bf037836 */ /* 0x041fe20000000000 */
[----:B------:R0:W5:Y:S01]  /*12070*/  LD.E.128 R4, desc[UR6][R172.64] ;  /* 0x00000006ac047980 */ /* 0x000162000c101d00 */
[C---:B------:R-:W-:Y:S01]  /*12080*/  VIADD R82, R191.reuse, 0x80 ;  /* 0x00000080bf527836 */ /* 0x040fe20000000000 */
[----:B------:R-:W-:Y:S02]  /*12090*/  ULDC.64 UR10, c[0x0][0xba0] ;  /* 0x0002e800000a7ab9 */ /* 0x000fe40000000a00 */
[----:B------:R-:W5:Y:S04]  /*120a0*/  LD.E.128 R8, desc[UR6][R8.64] ;  /* 0x0000000608087980 */ /* 0x000f68000c101d00 */
        /* <DEDUP_REMOVED lines=13> */
[----:B------:R-:W5:Y:S01]  /*12180*/  LD.E.128 R68, desc[UR6][R68.64] ;  /* 0x0000000644447980 */ /* 0x000f62000c101d00 */
[----:B------:R-:W-:Y:S01]  /*12190*/  ULDC UR7, c[0x0][0xb8c] ;  /* 0x0002e30000077ab9 */ /* 0x000fe20000000800 */
[----:B------:R-:W-:Y:S01]  /*121a0*/  VIADD R83, R191, 0xc0 ;  /* 0x000000c0bf537836 */ /* 0x000fe20000000000 */
[----:B------:R-:W-:Y:S01]  /*121b0*/  ISETP.GE.AND P1, PT, R3, UR7, PT ;  /* 0x0000000703007c0c */ /* 0x000fe2000bf26270 */
[C---:B------:R-:W-:Y:S01]  /*121c0*/  VIADD R20, R191.reuse, 0x180 ;  /* 0x00000180bf147836 */ /* 0x040fe20000000000 */
[C---:B------:R-:W-:Y:S01]  /*121d0*/  ISETP.GE.AND P0, PT, R191.reuse, UR7, PT ;  /* 0x00000007bf007c0c */ /* 0x040fe2000bf06270 */
[C---:B------:R-:W-:Y:S01]  /*121e0*/  VIADD R84, R191.reuse, 0x100 ;  /* 0x00000100bf547836 */ /* 0x040fe20000000000 */
[----:B------:R-:W-:Y:S01]  /*121f0*/  SEL R18, RZ, 0xffffffff, P1 ;  /* 0xffffffffff127807 */ /* 0x000fe20000800000 */
[----:B------:R-:W-:Y:S01]  /*12200*/  VIADD R86, R191, 0x140 ;  /* 0x00000140bf567836 */ /* 0x000fe20000000000 */
[----:B------:R-:W-:Y:S01]  /*12210*/  SEL R0, RZ, 0x1, P0 ;  /* 0x00000001ff007807 */ /* 0x000fe20000000000 */
[----:B------:R-:W-:Y:S01]  /*12220*/  IMAD.U32 R77, RZ, RZ, UR10 ;  /* 0x0000000aff4d7e24 */ /* 0x000fe2000f8e00ff */
[----:B------:R-:W-:Y:S01]  /*12230*/  ISETP.GE.AND P0, PT, R82, UR7, PT ;  /* 0x0000000752007c0c */ /* 0x000fe2000bf06270 */
[----:B------:R-:W-:Y:S01]  /*12240*/  IMAD.SHL.U32 R21, R18, 0x2, RZ ;  /* 0x0000000212157824 */ /* 0x000fe200078e00ff */
[----:B------:R-:W-:Y:S01]  /*12250*/  ISETP.GE.AND P1, PT, R83, UR7, PT ;  /* 0x0000000753007c0c */ /* 0x000fe2000bf26270 */
[----:B------:R-:W-:Y:S01]  /*12260*/  UIMAD UR6, UR9, UR10, URZ ;  /* 0x0000000a090672a4 */ /* 0x000fe2000f8e023f */
[----:B------:R-:W-:Y:S01]  /*12270*/  ISETP.GE.AND P2, PT, R20, UR7, PT ;  /* 0x0000000714007c0c */ /* 0x000fe2000bf46270 */
[----:B------:R-:W-:Y:S01]  /*12280*/  IMAD.MOV.U32 R20, RZ, RZ, R191 ;  /* 0x000000ffff147224 */ /* 0x000fe200078e00bf */
[----:B------:R-:W-:Y:S01]  /*12290*/  LOP3.LUT R0, R21, 0x2, R0, 0xe2, !PT ;  /* 0x0000000215007812 */ /* 0x000fe200078ee200 */
[----:B------:R-:W-:Y:S01]  /*122a0*/  @!PT LDS RZ, [RZ] ;  /* 0x00000000fffff984 */ /* 0x000fe20000000800 */
[----:B------:R-:W-:Y:S01]  /*122b0*/  @!PT LDS RZ, [RZ] ;  /* 0x00000000fffff984 */ /* 0x000fe20000000800 */
[----:B------:R-:W-:Y:S01]  /*122c0*/  @!PT LDS RZ, [RZ] ;  /* 0x00000000fffff984 */ /* 0x000fe20000000800 */
[----:B------:R-:W-:Y:S01]  /*122d0*/  @!PT LDS RZ, [RZ] ;  /* 0x00000000fffff984 */ /* 0x000fe20000000800 */
[----:B------:R1:W-:Y:S06]  /*122e0*/  MEMBAR.ALL.CTA ;  /* 0x0000000000007992 */ /* 0x0003ec0000008000 */
[----:B-1----:R-:W1:Y:S01]  /*122f0*/  FENCE.VIEW.ASYNC.S ;  /* 0x00000000000073c6 */ /* 0x002e620000000000 */
[----:B------:R-:W-:Y:S01]  /*12300*/  SEL R21, RZ, 0x4, P0 ;  /* 0x00000004ff157807 */ /* 0x000fe20000000000 */
[----:B------:R-:W-:Y:S01]  /*12310*/  UIMAD UR6, UR4, UR11, UR6 ;  /* 0x0000000b040672a4 */ /* 0x000fe2000f8e0206 */
[----:B------:R-:W-:Y:S01]  /*12320*/  SEL R18, RZ, 0x8, P1 ;  /* 0x00000008ff127807 */ /* 0x000fe20000800000 */
[----:B------:R-:W-:Y:S01]  /*12330*/  ULDC.64 UR8, c[0x0][0xbe0] ;  /* 0x0002f80000087ab9 */ /* 0x000fe20000000a00 */
[----:B------:R-:W-:Y:S01]  /*12340*/  ISETP.GE.AND P0, PT, R84, UR7, PT ;  /* 0x0000000754007c0c */ /* 0x000fe2000bf06270 */
[----:B------:R-:W-:Y:S01]  /*12350*/  IMAD.U32 R81, RZ, RZ, UR8 ;  /* 0x00000008ff517e24 */ /* 0x000fe2000f8e00ff */
[----:B------:R-:W-:Y:S01]  /*12360*/  LOP3.LUT R0, R18, R0, R21, 0xfe, !PT ;  /* 0x0000000012007212 */ /* 0x000fe200078efe15 */
[----:B------:R-:W-:Y:S01]  /*12370*/  BSSY B1, `(.L_x_5168) ;  /* 0x000003c000017945 */ /* 0x000fe20003800000 */
[----:B------:R-:W-:-:S02]  /*12380*/  SHF.R.S32.HI R21, RZ, 0x1f, R191 ;  /* 0x0000001fff157819 */ /* 0x000fc400000114bf */
[----:B------:R-:W-:Y:S02]  /*12390*/  ISETP.GE.AND P1, PT, R86, UR7, PT ;  /* 0x0000000756007c0c */ /* 0x000fe4000bf26270 */
[----:B------:R-:W-:Y:S01]  /*123a0*/  IADD3 R78, R191, 0x1c0, RZ ;  /* 0x000001c0bf4e7810 */ /* 0x000fe20007ffe0ff */
[----:B------:R-:W-:Y:S01]  /*123b0*/  IMAD.WIDE.U32 R20, R77, UR4, R20 ;  /* 0x000000044d147c25 */ /* 0x000fe2000f8e0014 */
[----:B------:R-:W-:Y:S01]  /*123c0*/  SEL R77, RZ, 0x10, P0 ;  /* 0x00000010ff4d7807 */ /* 0x000fe20000000000 */
[----:B------:R-:W-:Y:S01]  /*123d0*/  UIMAD UR4, UR12, UR8, URZ ;  /* 0x000000080c0472a4 */ /* 0x000fe2000f8e023f */
[----:B------:R-:W-:Y:S01]  /*123e0*/  SEL R18, RZ, 0x20, P1 ;  /* 0x00000020ff127807 */ /* 0x000fe20000800000 */
[----:B------:R-:W-:Y:S01]  /*123f0*/  VIADD R21, R21, UR6 ;  /* 0x0000000615157c36 */ /* 0x000fe20008000000 */
[----:B------:R-:W-:Y:S01]  /*12400*/  ISETP.GE.AND P1, PT, R78, UR7, PT ;  /* 0x000000074e007c0c */ /* 0x000fe2000bf26270 */
[----:B------:R-:W-:Y:S01]  /*12410*/  UIMAD UR6, UR39, UR9, UR4 ;  /* 0x00000009270672a4 */ /* 0x000fe2000f8e0204 */
[----:B------:R-:W-:Y:S01]  /*12420*/  LOP3.LUT R77, R18, R0, R77, 0xfe, !PT ;  /* 0x00000000124d7212 */ /* 0x000fe200078efe4d */
[----:B-----5:R-:W-:Y:S01]  /*12430*/  IMAD R18, R196, -0x40, R17 ;  /* 0xffffffc0c4127824 */ /* 0x020fe200078e0211 */
[----:B------:R-:W-:Y:S01]  /*12440*/  UIADD3 UR4, UR37, 0x38820, URZ ;  /* 0x0003882025047890 */ /* 0x000fe2000fffe03f */
[----:B------:R-:W-:Y:S01]  /*12450*/  SEL R0, RZ, 0x40, P2 ;  /* 0x00000040ff007807 */ /* 0x000fe20001000000 */
[C---:B------:R-:W-:Y:S01]  /*12460*/  VIADD R17, R194.reuse, 0x20 ;  /* 0x00000020c2117836 */ /* 0x040fe20000000000 */
[----:B------:R-:W-:Y:S01]  /*12470*/  ULDC.64 UR8, c[0x0][0xbe8] ;  /* 0x0002fa0000087ab9 */ /* 0x000fe20000000a00 */
[-C--:B------:R-:W-:Y:S01]  /*12480*/  ISETP.GE.AND P2, PT, R194, R18.reuse, PT ;  /* 0x00000012c200720c */ /* 0x080fe20003f46270 */
[----:B------:R-:W-:Y:S01]  /*12490*/  IMAD.WIDE.U32 R20, R81, UR39, R20 ;  /* 0x0000002751147c25 */ /* 0x000fe2000f8e0014 */
[----:B------:R-:W-:Y:S01]  /*124a0*/  UPRMT UR4, URZ, 0x654, UR4 ;  /* 0x000006543f047896 */ /* 0x000fe20008000004 */
[----:B------:R-:W-:-:S02]  /*124b0*/  ISETP.GE.AND P0, PT, R17, R18, PT ;  /* 0x000000121100720c */ /* 0x000fc40003f06270 */
[----:B------:R-:W-:Y:S01]  /*124c0*/  IMAD R17, R76, UR8, RZ ;  /* 0x000000084c117c24 */ /* 0x000fe2000f8e02ff */
[----:B------:R-:W-:Y:S01]  /*124d0*/  SHF.R.S32.HI R195, RZ, 0x1f, R194 ;  /* 0x0000001fffc37819 */ /* 0x000fe200000114c2 */
[----:B------:R-:W-:Y:S01]  /*124e0*/  VIADD R21, R21, UR6 ;  /* 0x0000000615157c36 */ /* 0x000fe20008000000 */
[----:B------:R-:W-:Y:S01]  /*124f0*/  LOP3.LUT R0, R77, R0, RZ, 0xfc, !PT ;  /* 0x000000004d007212 */ /* 0x000fe200078efcff */
[C---:B------:R-:W-:Y:S01]  /*12500*/  IMAD R81, R79.reuse, UR9, R17 ;  /* 0x000000094f517c24 */ /* 0x040fe2000f8e0211 */
[----:B------:R-:W-:Y:S01]  /*12510*/  SEL R17, RZ, 0x80, P1 ;  /* 0x00000080ff117807 */ /* 0x000fe20000800000 */
[----:B------:R-:W-:Y:S01]  /*12520*/  IMAD.WIDE.U32 R78, R79, UR8, R20 ;  /* 0x000000084f4e7c25 */ /* 0x000fe2000f8e0014 */
[----:B-1----:R-:W-:Y:S02]  /*12530*/  SYNCS.ARRIVE.TRANS64.RED.A1T0 RZ, [UR4], RZ ;  /* 0x000000ffffff79a7 */ /* 0x002fe40008100404 */
[----:B------:R-:W-:Y:S01]  /*12540*/  LOP3.LUT R17, R0, R17, RZ, 0xfc, !PT ;  /* 0x0000001100117212 */ /* 0x000fe200078efcff */
[----:B------:R-:W-:-:S04]  /*12550*/  IMAD.WIDE R76, R196, 0x40, R194 ;  /* 0x00000040c44c7825 */ /* 0x000fc800078e02c2 */
[----:B------:R-:W-:Y:S01]  /*12560*/  IMAD.IADD R85, R79, 0x1, R81 ;  /* 0x000000014f557824 */ /* 0x000fe200078e0251 */
[----:B0-----:R-:W-:Y:S06]  /*12570*/  @P2 BRA `(.L_x_5169) ;  /* 0x00000000006c2947 */ /* 0x001fec0003800000 */
        /* <DEDUP_REMOVED lines=11> */
[----:B------:R-:W-:-:S02]  /*12630*/  LOP3.LUT P5, RZ, R0, 0x40, RZ, 0xc0, !PT ;  /* 0x0000004000ff7812 */ /* 0x000fc400078ac0ff */
[----:B------:R-:W-:Y:S01]  /*12640*/  IMAD.IADD R21, R21, 0x1, R81 ;  /* 0x0000000115157824 */ /* 0x000fe200078e0251 */
[C---:B------:R-:W-:Y:S02]  /*12650*/  LEA R80, P1, R20.reuse, UR8, 0x1 ;  /* 0x0000000814507c11 */ /* 0x040fe4000f8208ff */
        /* <DEDUP_REMOVED lines=13> */
.L_x_5169:
[----:B------:R-:W-:Y:S05]  /*12730*/  BSYNC B1 ;  /* 0x0000000000017941 */ /* 0x000fea0003800000 */
.L_x_5168:
[----:B------:R-:W-:Y:S05]  /*12740*/  @P0 BRA `(.L_x_5170) ;  /* 0x0000000c00280947 */ /* 0x000fea0003800000 */
[----:B0-----:R-:W-:Y:S01]  /*12750*/  IADD3 R7, P0, R76, 0x20, RZ ;  /* 0x000000204c077810 */ /* 0x001fe20007f1e0ff */
[----:B------:R-:W-:Y:S01]  /*12760*/  ULDC.64 UR8, c[0x0][0xbd8] ;  /* 0x0002f60000087ab9 */ /* 0x000fe20000000a00 */
[----:B------:R-:W-:Y:S01]  /*12770*/  IMAD.MOV.U32 R4, RZ, RZ, R78 ;  /* 0x000000ffff047224 */ /* 0x000fe200078e004e */
[----:B------:R-:W-:Y:S01]  /*12780*/  ISETP.GE.AND P4, PT, R3, UR7, PT ;  /* 0x0000000703007c0c */ /* 0x000fe2000bf86270 */
        /* <DEDUP_REMOVED lines=28> */
.L_x_5165:
[----:B------:R-:W0:Y:S01]  /*12950*/  LDC.64 R6, c[0x0][0xcd8] ;  /* 0x00033600ff067b82 */ /* 0x000e220000000a00 */
[----:B------:R-:W-:Y:S01]  /*12960*/  IMAD.MOV.U32 R9, RZ, RZ, RZ ;  /* 0x000000ffff097224 */ /* 0x000fe200078e00ff */
[----:B------:R-:W-:-:S06]  /*12970*/  ULDC.64 UR6, c[0x0][0x208] ;  /* 0x0000820000067ab9 */ /* 0x000fcc0000000a00 */
[----:B------:R-:W1:Y:S01]  /*12980*/  LDC.64 R4, c[0x0][0xcd8] ;  /* 0x00033600ff047b82 */ /* 0x000e620000000a00 */
[----:B0-----:R-:W-:-:S04]  /*12990*/  ISETP.NE.U32.AND P0, PT, R6, RZ, PT ;  /* 0x000000ff0600720c */ /* 0x001fc80003f05070 */
[----:B------:R-:W-:-:S03]  /*129a0*/  ISETP.NE.AND.EX P0, PT, R7, RZ, PT, P0 ;  /* 0x000000ff0700720c */ /* 0x000fc60003f05300 */
[----:B------:R-:W0:Y:S01]  /*129b0*/  LDC.64 R6, c[0x0][0xce0] ;  /* 0x00033800ff067b82 */ /* 0x000e220000000a00 */
[----:B-1----:R-:W-:-:S07]  /*129c0*/  IMAD.WIDE R4, R193, 0x4, R4 ;  /* 0x00000004c1047825 */ /* 0x002fce00078e0204 */
[----:B------:R-:W1:Y:S01]  /*129d0*/  LDC R3, c[0x0][0xb88] ;  /* 0x0002e200ff037b82 */ /* 0x000e620000000800 */
[----:B------:R-:W-:Y:S01]  /*129e0*/  VIADD R13, R191, 0x40 ;  /* 0x00000040bf0d7836 */ /* 0x000fe20000000000 */
[----:B------:R-:W5:Y:S01]  /*129f0*/  @P0 LDG.E R9, desc[UR6][R4.64] ;  /* 0x0000000604090981 */ /* 0x000f62000c1e1900 */
[----:B0-----:R-:W-:-:S04]  /*12a00*/  ISETP.NE.U32.AND P1, PT, R6, RZ, PT ;  /* 0x000000ff0600720c */ /* 0x001fc80003f25070 */
[----:B------:R-:W-:-:S13]  /*12a10*/  ISETP.NE.AND.EX P1, PT, R7, RZ, PT, P1 ;  /* 0x000000ff0700720c */ /* 0x000fda0003f25310 */
[----:B------:R-:W0:Y:S01]  /*12a20*/  @P1 LDC.64 R6, c[0x0][0xce0] ;  /* 0x00033800ff061b82 */ /* 0x000e220000000a00 */
[C---:B------:R-:W-:Y:S02]  /*12a30*/  VIADD R14, R191.reuse, 0x80 ;  /* 0x00000080bf0e7836 */ /* 0x040fe40000000000 */
[----:B------:R-:W-:Y:S02]  /*12a40*/  VIADD R15, R191, 0xc0 ;  /* 0x000000c0bf0f7836 */ /* 0x000fe40000000000 */
[----:B0-----:R-:W-:-:S05]  /*12a50*/  @P1 IMAD.WIDE R6, R193, 0x4, R6 ;  /* 0x00000004c1061825 */ /* 0x001fca00078e0206 */
[----:B-1----:R0:W5:Y:S01]  /*12a60*/  @P1 LDG.E R3, desc[UR6][R6.64] ;  /* 0x0000000606031981 */ /* 0x002162000c1e1900 */
[----:B------:R-:W-:Y:S02]  /*12a70*/  ULDC UR7, c[0x0][0xb8c] ;  /* 0x0002e30000077ab9 */ /* 0x000fe40000000800 */
[----:B------:R-:W-:Y:S02]  /*12a80*/  ISETP.GE.AND P3, PT, R13, UR7, PT ;  /* 0x000000070d007c0c */ /* 0x000fe4000bf66270 */
[----:B------:R-:W-:Y:S02]  /*12a90*/  ISETP.GE.AND P2, PT, R191, UR7, PT ;  /* 0x00000007bf007c0c */ /* 0x000fe4000bf46270 */
[----:B------:R-:W-:Y:S02]  /*12aa0*/  SEL R8, RZ, 0xffffffff, P3 ;  /* 0xffffffffff087807 */ /* 0x000fe40001800000 */
[----:B------:R-:W-:Y:S02]  /*12ab0*/  SEL R0, RZ, 0x1, P2 ;  /* 0x00000001ff007807 */ /* 0x000fe40001000000 */
[----:B------:R-:W-:Y:S01]  /*12ac0*/  ISETP.GE.AND P2, PT, R14, UR7, PT ;  /* 0x000000070e007c0c */ /* 0x000fe2000bf46270 */
[----:B------:R-:W-:Y:S01]  /*12ad0*/  IMAD.SHL.U32 R11, R8, 0x2, RZ ;  /* 0x00000002080b7824 */ /* 0x000fe200078e00ff */
[----:B------:R-:W-:-:S02]  /*12ae0*/  ISETP.GE.AND P3, PT, R15, UR7, PT ;  /* 0x000000070f007c0c */ /* 0x000fc4000bf66270 */
[----:B0-----:R-:W-:Y:S02]  /*12af0*/  SEL R7, RZ, 0x4, P2 ;  /* 0x00000004ff077807 */ /* 0x001fe40001000000 */
[----:B------:R-:W-:Y:S02]  /*12b00*/  LOP3.LUT R0, R11, 0x2, R0, 0xe2, !PT ;  /* 0x000000020b007812 */ /* 0x000fe400078ee200 */
[----:B------:R-:W-:-:S04]  /*12b10*/  SEL R6, RZ, 0x8, P3 ;  /* 0x00000008ff067807 */ /* 0x000fc80001800000 */
[----:B------:R-:W-:Y:S01]  /*12b20*/  LOP3.LUT R17, R6, R0, R7, 0xfe, !PT ;  /* 0x0000000006117212 */ /* 0x000fe200078efe07 */
[----:B------:R-:W-:Y:S06]  /*12b30*/  @P1 BRA `(.L_x_5171) ;  /* 0x0000000000141947 */ /* 0x000fec0003800000 */
[----:B------:R-:W-:Y:S05]  /*12b40*/  @!P0 BRA `(.L_x_5171) ;  /* 0x0000000000108947 */ /* 0x000fea0003800000 */
[----:B------:R-:W-:Y:S02]  /*12b50*/  ULDC.64 UR8, c[0x0][0x208] ;  /* 0x0000820000087ab9 */ /* 0x000fe40000000a00 */
[----:B------:R-:W2:Y:S04]  /*12b60*/  LDG.E R0, desc[UR8][R4.64] ;  /* 0x0000000804007981 */ /* 0x000ea8000c1e1900 */
[----:B-----5:R-:W2:Y:S02]  /*12b70*/  LDG.E R3, desc[UR8][R4.64+0x4] ;  /* 0x0000040804037981 */ /* 0x020ea4000c1e1900 */
[----:B--2---:R-:W-:-:S07]  /*12b80*/  IMAD.IADD R3, R3, 0x1, -R0 ;  /* 0x0000000103037824 */ /* 0x004fce00078e0a00 */
.L_x_5171:
[----:B------:R-:W-:Y:S01]  /*12b90*/  ISETP.GT.AND P1, PT, R200, 0x3f, PT ;  /* 0x0000003fc800780c */ /* 0x000fe20003f24270 */
[----:B------:R-:W-:Y:S01]  /*12ba0*/  USHF.R.S32.HI UR6, URZ, 0x1f, UR39 ;  /* 0x0000001f3f067899 */ /* 0x000fe20008011427 */
[----:B------:R-:W-:Y:S01]  /*12bb0*/  SHF.R.S32.HI R0, RZ, 0x1f, R193 ;  /* 0x0000001fff007819 */ /* 0x000fe200000114c1 */
[----:B------:R-:W-:Y:S01]  /*12bc0*/  BSSY B1, `(.L_x_5172) ;  /* 0x0000020000017945 */ /* 0x000fe20003800000 */
[----:B------:R-:W-:Y:S01]  /*12bd0*/  SHF.R.S32.HI R12, RZ, 0x1f, R191 ;  /* 0x0000001fff0c7819 */ /* 0x000fe200000114bf */
[C---:B------:R-:W-:Y:S01]  /*12be0*/  VIADD R18, R191.reuse, 0x100 ;  /* 0x00000100bf127836 */ /* 0x040fe20000000000 */
[----:B------:R-:W-:Y:S02]  /*12bf0*/  IADD3 R24, R191, 0x140, RZ ;  /* 0x00000140bf187810 */ /* 0x000fe40007ffe0ff */
[----:B------:R-:W-:Y:S02]  /*12c00*/  SEL R11, R193, RZ, !P0 ;  /* 0x000000ffc10b7207 */ /* 0x000fe40004000000 */
[----:B------:R-:W-:-:S02]  /*12c10*/  SEL R10, R0, RZ, !P0 ;  /* 0x000000ff000a7207 */ /* 0x000fc40004000000 */
[----:B-----5:R-:W-:Y:S01]  /*12c20*/  SHF.R.S32.HI R8, RZ, 0x1f, R9 ;  /* 0x0000001fff087819 */ /* 0x020fe20000011409 */
[----:B------:R-:W-:Y:S06]  /*12c30*/  @P1 BRA `(.L_x_5173) ;  /* 0x0000000000601947 */ /* 0x000fec0003800000 */
        /* <DEDUP_REMOVED lines=13> */
[----:B------:R-:W-:-:S03]  /*12d10*/  ULDC.64 UR8, c[0x0][0xc78] ;  /* 0x00031e0000087ab9 */ /* 0x000fc60000000a00 */
[----:B------:R-:W-:Y:S02]  /*12d20*/  IMAD R0, R10, UR8, RZ ;  /* 0x000000080a007c24 */ /* 0x000fe4000f8e02ff */
[----:B------:R-:W-:Y:S02]  /*12d30*/  VIADD R5, R5, UR4 ;  /* 0x0000000405057c36 */ /* 0x000fe40008000000 */
        /* <DEDUP_REMOVED lines=8> */
.L_x_5173:
[----:B------:R-:W-:Y:S05]  /*12dc0*/  BSYNC B1 ;  /* 0x0000000000017941 */ /* 0x000fea0003800000 */
.L_x_5172:
[----:B------:R-:W-:Y:S01]  /*12dd0*/  ULDC.64 UR8, c[0x0][0xba0] ;  /* 0x0002e80000087ab9 */ /* 0x000fe20000000a00 */
[----:B------:R-:W-:Y:S01]  /*12de0*/  IMAD.MOV.U32 R4, RZ, RZ, R191 ;  /* 0x000000ffff047224 */ /* 0x000fe200078e00bf */
[----:B------:R-:W-:Y:S01]  /*12df0*/  ISETP.GE.AND P0, PT, R18, UR7, PT ;  /* 0x0000000712007c0c */ /* 0x000fe2000bf06270 */
[----:B0-----:R-:W-:Y:S01]  /*12e00*/  IMAD.MOV.U32 R5, RZ, RZ, R12 ;  /* 0x000000ffff057224 */ /* 0x001fe200078e000c */
[----:B------:R-:W-:Y:S01]  /*12e10*/  ISETP.GE.AND P1, PT, R24, UR7, PT ;  /* 0x0000000718007c0c */ /* 0x000fe2000bf26270 */
[----:B------:R-:W-:Y:S01]  /*12e20*/  IMAD R0, R8, UR8, RZ ;  /* 0x0000000808007c24 */ /* 0x000fe2000f8e02ff */
[----:B------:R-:W-:Y:S01]  /*12e30*/  BSSY B1, `(.L_x_5174) ;  /* 0x000003d000017945 */ /* 0x000fe20003800000 */
[----:B------:R-:W-:Y:S01]  /*12e40*/  IMAD.WIDE.U32 R4, R9, UR8, R4 ;  /* 0x0000000809047c25 */ /* 0x000fe2000f8e0004 */
[----:B------:R-:W-:-:S03]  /*12e50*/  SEL R6, RZ, 0x20, P1 ;  /* 0x00000020ff067807 */ /* 0x000fc60000800000 */
[----:B------:R-:W-:Y:S01]  /*12e60*/  IMAD R9, R9, UR9, R0 ;  /* 0x0000000909097c24 */ /* 0x000fe2000f8e0200 */
[----:B------:R-:W-:Y:S01]  /*12e70*/  SEL R0, RZ, 0x10, P0 ;  /* 0x00000010ff007807 */ /* 0x000fe20000000000 */
[----:B------:R-:W-:Y:S01]  /*12e80*/  VIADD R7, R191, 0x180 ;  /* 0x00000180bf077836 */ /* 0x000fe20000000000 */
[----:B------:R-:W-:Y:S01]  /*12e90*/  ULDC.64 UR8, c[0x0][0xbe0] ;  /* 0x0002f80000087ab9 */ /* 0x000fe20000000a00 */
[----:B------:R-:W-:Y:S01]  /*12ea0*/  IMAD R3, R196, -0x40, R3 ;  /* 0xffffffc0c4037824 */ /* 0x000fe200078e0203 */
[----:B------:R-:W-:Y:S01]  /*12eb0*/  LOP3.LUT R17, R6, R17, R0, 0xfe, !PT ;  /* 0x0000001106117212 */ /* 0x000fe200078efe00 */
[----:B------:R-:W-:Y:S01]  /*12ec0*/  UIMAD UR4, UR6, UR8, URZ ;  /* 0x00000008060472a4 */ /* 0x000fe2000f8e023f */
[----:B------:R-:W-:Y:S01]  /*12ed0*/  ISETP.GE.AND P0, PT, R7, UR7, PT ;  /* 0x0000000707007c0c */ /* 0x000fe2000bf06270 */
[----:B------:R-:W-:Y:S01]  /*12ee0*/  VIADD R6, R191, 0x1c0 ;  /* 0x000001c0bf067836 */ /* 0x000fe20000000000 */
[----:B------:R-:W-:Y:S01]  /*12ef0*/  ISETP.GE.AND P1, PT, R194, R3, PT ;  /* 0x00000003c200720c */ /* 0x000fe20003f26270 */
[----:B------:R-:W-:Y:S01]  /*12f00*/  IMAD.IADD R5, R5, 0x1, R9 ;  /* 0x0000000105057824 */ /* 0x000fe200078e0209 */
[----:B------:R-:W-:Y:S01]  /*12f10*/  UIMAD UR4, UR39, UR9, UR4 ;  /* 0x00000009270472a4 */ /* 0x000fe2000f8e0204 */
[----:B------:R-:W-:Y:S01]  /*12f20*/  IMAD.U32 R7, RZ, RZ, UR8 ;  /* 0x00000008ff077e24 */ /* 0x000fe2000f8e00ff */
[----:B------:R-:W-:Y:S01]  /*12f30*/  SEL R0, RZ, 0x40, P0 ;  /* 0x00000040ff007807 */ /* 0x000fe20000000000 */
[----:B------:R-:W-:Y:S01]  /*12f40*/  ULDC.64 UR8, c[0x0][0xbe8] ;  /* 0x0002fa0000087ab9 */ /* 0x000fe20000000a00 */
[----:B------:R-:W-:Y:S01]  /*12f50*/  ISETP.GE.AND P2, PT, R6, UR7, PT ;  /* 0x0000000706007c0c */ /* 0x000fe2000bf46270 */
[----:B------:R-:W-:Y:S01]  /*12f60*/  IMAD.WIDE.U32 R4, R7, UR39, R4 ;  /* 0x0000002707047c25 */ /* 0x000fe2000f8e0004 */
[----:B------:R-:W-:-:S02]  /*12f70*/  LOP3.LUT R17, R17, R0, RZ, 0xfc, !PT ;  /* 0x0000000011117212 */ /* 0x000fc400078efcff */
[----:B------:R-:W-:Y:S01]  /*12f80*/  SHF.R.S32.HI R9, RZ, 0x1f, R194 ;  /* 0x0000001fff097819 */ /* 0x000fe200000114c2 */
[----:B------:R-:W-:Y:S02]  /*12f90*/  VIADD R6, R194, 0x20 ;  /* 0x00000020c2067836 */ /* 0x000fe40000000000 */
[----:B------:R-:W-:Y:S02]  /*12fa0*/  IMAD R0, R10, UR8, RZ ;  /* 0x000000080a007c24 */ /* 0x000fe4000f8e02ff */
[----:B------:R-:W-:Y:S01]  /*12fb0*/  VIADD R5, R5, UR4 ;  /* 0x0000000405057c36 */ /* 0x000fe20008000000 */
[----:B------:R-:W-:Y:S01]  /*12fc0*/  ISETP.GE.AND P0, PT, R6, R3, PT ;  /* 0x000000030600720c */ /* 0x000fe20003f06270 */
[C---:B------:R-:W-:Y:S01]  /*12fd0*/  IMAD R3, R11.reuse, UR9, R0 ;  /* 0x000000090b037c24 */ /* 0x040fe2000f8e0200 */
[----:B------:R-:W-:Y:S01]  /*12fe0*/  SEL R0, RZ, 0x80, P2 ;  /* 0x00000080ff007807 */ /* 0x000fe20001000000 */
[----:B------:R-:W-:-:S03]  /*12ff0*/  IMAD.WIDE.U32 R6, R11, UR8, R4 ;  /* 0x000000080b067c25 */ /* 0x000fc6000f8e0004 */
[----:B------:R-:W-:Y:S01]  /*13000*/  LOP3.LUT R0, R17, R0, RZ, 0xfc, !PT ;  /* 0x0000000011007212 */ /* 0x000fe200078efcff */
[----:B------:R-:W-:Y:S02]  /*13010*/  IMAD.MOV.U32 R8, RZ, RZ, R194 ;  /* 0x000000ffff087224 */ /* 0x000fe400078e00c2 */
[----:B------:R-:W-:Y:S02]  /*13020*/  IMAD.IADD R11, R7, 0x1, R3 ;  /* 0x00000001070b7824 */ /* 0x000fe400078e0203 */
        /* <DEDUP_REMOVED lines=29> */
.L_x_5175:
[----:B------:R-:W-:Y:S05]  /*13200*/  BSYNC B1 ;  /* 0x0000000000017941 */ /* 0x000fea0003800000 */
.L_x_5174:
[----:B------:R-:W-:Y:S05]  /*13210*/  @P0 BRA `(.L_x_5170) ;  /* 0x0000000000740947 */ /* 0x000fea0003800000 */
[----:B------:R-:W-:Y:S01]  /*13220*/  IADD3 R3, P0, R8, 0x20, RZ ;  /* 0x0000002008037810 */ /* 0x000fe20007f1e0ff */
[----:B------:R-:W-:Y:S01]  /*13230*/  ULDC.64 UR8, c[0x0][0xbd8] ;  /* 0x0002f60000087ab9 */ /* 0x000fe20000000a00 */
[----:B------:R-:W-:Y:S01]  /*13240*/  IMAD.MOV.U32 R4, RZ, RZ, R6 ;  /* 0x000000ffff047224 */ /* 0x000fe200078e0006 */
[----:B------:R-:W-:Y:S01]  /*13250*/  ULDC.64 UR10, c[0x0][0x208] ;  /* 0x00008200000a7ab9 */ /* 0x000fe20000000a00 */
[----:B------:R-:W-:Y:S01]  /*13260*/  IADD3.X R8, RZ, R9, RZ, P0, !PT ;  /* 0x00000009ff087210 */ /* 0x000fe200007fe4ff */
[----:B------:R-:W-:Y:S01]  /*13270*/  IMAD.MOV.U32 R5, RZ, RZ, R11 ;  /* 0x000000ffff057224 */ /* 0x000fe200078e000b */
[----:B------:R-:W-:Y:S02]  /*13280*/  ISETP.GE.AND P0, PT, R13, UR7, PT ;  /* 0x000000070d007c0c */ /* 0x000fe4000bf06270 */
[----:B------:R-:W-:Y:S01]  /*13290*/  ISETP.GE.AND P1, PT, R14, UR7, PT ;  /* 0x000000070e007c0c */ /* 0x000fe2000bf26270 */
[----:B------:R-:W-:Y:S01]  /*132a0*/  IMAD R8, R8, UR8, RZ ;  /* 0x0000000808087c24 */ /* 0x000fe2000f8e02ff */
[----:B------:R-:W-:Y:S01]  /*132b0*/  ISETP.GE.AND P2, PT, R15, UR7, PT ;  /* 0x000000070f007c0c */ /* 0x000fe2000bf46270 */
[----:B------:R-:W-:Y:S01]  /*132c0*/  IMAD.WIDE.U32 R4, R3, UR8, R4 ;  /* 0x0000000803047c25 */ /* 0x000fe2000f8e0004 */
        /* <DEDUP_REMOVED lines=18> */
.L_x_5170:
[----:B------:R-:W-:Y:S05]  /*133f0*/  BSYNC B0 ;  /* 0x0000000000007941 */ /* 0x000fea0003800000 */
.L_x_5164:
[----:B------:R-:W-:Y:S02]  /*13400*/  ULDC UR4, c[0x0][0xd14] ;  /* 0x0003450000047ab9 */ /* 0x000fe40000000800 */
[----:B------:R-:W-:-:S13]  /*13410*/  ISETP.GE.AND P0, PT, R187, UR4, PT ;  /* 0x00000004bb007c0c */ /* 0x000fda000bf06270 */
[----:B------:R-:W-:Y:S05]  /*13420*/  @!P0 BRA `(.L_x_5176) ;  /* 0xfffffed800cc8947 */ /* 0x000fea000383ffff */
[----:B------:R-:W-:Y:S05]  /*13430*/  EXIT ;  /* 0x000000000000794d */ /* 0x000fea0003800000 */
.L_x_5072:
        /* <DEDUP_REMOVED lines=62> */
.L_x_5181:
        /* <DEDUP_REMOVED lines=16> */
.L_x_5180:
[----:B------:R-:W-:Y:S05]  /*13920*/  BSYNC B0 ;  /* 0x0000000000007941 */ /* 0x000fea0003800000 */
.L_x_5179:
        /* <DEDUP_REMOVED lines=25> */
.L_x_5177:
        /* <DEDUP_REMOVED lines=21> */
.L_x_5182:
        /* <DEDUP_REMOVED lines=56> */
.L_x_5178:
[----:B------:R-:W-:Y:S02]  /*13f90*/  IMAD.MOV.U32 R17, RZ, RZ, RZ ;  /* 0x000000ffff117224 */ /* 0x000fe400078e00ff */
[----:B------:R-:W-:Y:S02]  /*13fa0*/  IMAD.U32 R16, RZ, RZ, UR6 ;  /* 0x00000006ff107e24 */ /* 0x000fe4000f8e00ff */
[----:B------:R-:W-:-:S07]  /*13fb0*/  IMAD.MOV.U32 R18, RZ, RZ, RZ ;  /* 0x000000ffff127224 */ /* 0x000fce00078e00ff */
.L_x_5183:
[----:B------:R-:W1:Y:S01]  /*13fc0*/  S2R R2, SR_TID.X ;  /* 0x0000000000027919 */ /* 0x000e620000002100 */
[----:B------:R-:W-:Y:S01]  /*13fd0*/  UMOV UR4, URZ ;  /* 0x0000003f00047c82 */ /* 0x000fe20008000000 */
        /* <DEDUP_REMOVED lines=10> */
[----:B------:R1:W-:Y:S02]  /*14080*/  STL [R1+0x4], R0 ;  /* 0x0000040001007387 */ /* 0x0003e40000100800 */
[----:B-1----:R-:W-:-:S05]  /*14090*/  IMAD.U32 R0, RZ, RZ, UR4 ;  /* 0x00000004ff007e24 */ /* 0x002fca000f8e00ff */
[----:B------:R1:W-:Y:S01]  /*140a0*/  STL [R1+0x1c], R0 ;  /* 0x00001c0001007387 */ /* 0x0003e20000100800 */
[----:B------:R-:W-:Y:S05]  /*140b0*/  @P0 BRA `(.L_x_5184) ;  /* 0x00000048003c0947 */ /* 0x000fea0003800000 */
[----:B------:R-:W-:Y:S01]  /*140c0*/  ULDC UR4, c[0x0][0xc] ;  /* 0x0000030000047ab9 */ /* 0x000fe20000000800 */
[----:B------:R-:W-:Y:S01]  /*140d0*/  IMAD.MOV.U32 R2, RZ, RZ, 0x1 ;  /* 0x00000001ff027424 */ /* 0x000fe200078e00ff */
[----:B------:R-:W-:Y:S01]  /*140e0*/  ULDC.64 UR54, c[0x0][0x198] ;  /* 0x0000660000367ab9 */ /* 0x000fe20000000a00 */
[----:B-1----:R-:W-:Y:S01]  /*140f0*/  IMAD.U32 R0, RZ, RZ, UR4 ;  /* 0x00000004ff007e24 */ /* 0x002fe2000f8e00ff */
[----:B------:R-:W-:Y:S02]  /*14100*/  UMOV UR4, URZ ;  /* 0x0000003f00047c82 */ /* 0x000fe40008000000 */
[----:B------:R-:W-:Y:S04]  /*14110*/  STL [R1+0x4], R2 ;  /* 0x0000040201007387 */ /* 0x000fe80000100800 */
[----:B------:R-:W-:Y:S04]  /*14120*/  STL [R1], RZ ;  /* 0x000000ff01007387 */ /* 0x000fe80000100800 */
[----:B------:R1:W-:Y:S02]  /*14130*/  STL [R1+0x20], R0 ;  /* 0x0000200001007387 */ /* 0x0003e40000100800 */
[----:B-1----:R-:W-:-:S05]  /*14140*/  IMAD.U32 R0, RZ, RZ, UR4 ;  /* 0x00000004ff007e24 */ /* 0x002fca000f8e00ff */
[----:B------:R1:W-:Y:S02]  /*14150*/  STL [R1+0x1c], R0 ;  /* 0x00001c0001007387 */ /* 0x0003e40000100800 */
.L_x_5258:
[----:B------:R-:W-:Y:S05]  /*14160*/  YIELD ;  /* 0x0000000000007946 */ /* 0x000fea0003800000 */
[----:B------:R-:W-:Y:S01]  /*14170*/  ULDC.64 UR4, c[0x0][0xb20] ;  /* 0x0002c80000047ab9 */ /* 0x000fe20000000a00 */
[----:B-1----:R-:W-:Y:S01]  /*14180*/  MOV R0, RZ ;  /* 0x000000ff00007202 */ /* 0x002fe20000000f00 */
[----:B------:R-:W-:Y:S01]  /*14190*/  ULDC.64 UR6, c[0x0][0x208] ;  /* 0x0000820000067ab9 */ /* 0x000fe20000000a00 */
[----:B------:R-:W-:-:S04]  /*141a0*/  ISETP.NE.U32.AND P0, PT, RZ, UR4, PT ;  /* 0x00000004ff007c0c */ /* 0x000fc8000bf05070 */
[----:B------:R-:W-:Y:S01]  /*141b0*/  ISETP.NE.AND.EX P0, PT, RZ, UR5, PT, P0 ;  /* 0x00000005ff007c0c */ /* 0x000fe2000bf05300 */
[----:B------:R-:W-:-:S12]  /*141c0*/  ULDC.64 UR4, c[0x0][0xaf8] ;  /* 0x0002be0000047ab9 */ /* 0x000fd80000000a00 */
[----:B--2---:R-:W1:Y:S01]  /*141d0*/  @P0 LDC.64 R2, c[0x0][0xb20] ;  /* 0x0002c800ff020b82 */ /* 0x004e620000000a00 */
[----:B------:R-:W-:Y:S01]  /*141e0*/  ISETP.NE.U32.AND P2, PT, RZ, UR4, PT ;  /* 0x00000004ff007c0c */ /* 0x000fe2000bf45070 */
[----:B-1----:R-:W-:-:S05]  /*141f0*/  @P0 IMAD.WIDE R2, R19, 0x4, R2 ;  /* 0x0000000413020825 */ /* 0x002fca00078e0202 */
[----:B------:R1:W5:Y:S01]  /*14200*/  @P0 LDG.E R0, desc[UR6][R2.64] ;  /* 0x0000000602000981 */ /* 0x000362000c1e1900 */
[----:B------:R-:W-:Y:S01]  /*14210*/  ISETP.NE.AND.EX P2, PT, RZ, UR5, PT, P2 ;  /* 0x00000005ff007c0c */ /* 0x000fe2000bf45320 */
[----:B------:R-:W-:Y:S01]  /*14220*/  IMAD.MOV.U32 R4, RZ, RZ, RZ ;  /* 0x000000ffff047224 */ /* 0x000fe200078e00ff */
[----:B------:R-:W-:Y:S01]  /*14230*/  ULDC.64 UR4, c[0x0][0xb10] ;  /* 0x0002c40000047ab9 */ /* 0x000fe20000000a00 */
[----:B-1----:R-:W1:Y:S02]  /*14240*/  LDC.64 R2, c[0x0][0xaf8] ;  /* 0x0002be00ff027b82 */ /* 0x002e640000000a00 */
[----:B-1----:R-:W-:-:S08]  /*14250*/  IMAD.WIDE R2, R19, 0x4, R2 ;  /* 0x0000000413027825 */ /* 0x002fd000078e0202 */
[----:B------:R-:W2:Y:S01]  /*14260*/  @P2 LDG.E R4, desc[UR6][R2.64] ;  /* 0x0000000602042981 */ /* 0x000ea2000c1e1900 */
[----:B------:R-:W-:Y:S01]  /*14270*/  ISETP.NE.U32.AND P1, PT, RZ, UR4, PT ;  /* 0x00000004ff007c0c */ /* 0x000fe2000bf25070 */
[----:B------:R-:W-:Y:S02]  /*14280*/  ULDC UR4, c[0x0][0x288] ;  /* 0x0000a20000047ab9 */ /* 0x000fe40000000800 */
[----:B------:R-:W-:Y:S01]  /*14290*/  IMAD.U32 R6, RZ, RZ, UR4 ;  /* 0x00000004ff067e24 */ /* 0x000fe2000f8e00ff */
[----:B------:R-:W-:Y:S01]  /*142a0*/  ISETP.NE.AND.EX P1, PT, RZ, UR5, PT, P1 ;  /* 0x00000005ff007c0c */ /* 0x000fe2000bf25310 */
[----:B------:R-:W-:Y:S02]  /*142b0*/  ULDC.64 UR4, c[0x0][0x3f8] ;  /* 0x0000fe0000047ab9 */ /* 0x000fe40000000a00 */
[----:B------:R-:W-:-:S03]  /*142c0*/  UISETP.NE.U32.AND UP0, UPT, UR4, URZ, UPT ;  /* 0x0000003f0400728c */ /* 0x000fc6000bf05070 */
[----:B------:R-:W-:Y:S01]  /*142d0*/  ULDC UR4, c[0x0][0x404] ;  /* 0x0001010000047ab9 */ /* 0x000fe20000000800 */
[----:B------:R-:W-:-:S03]  /*142e0*/  UISETP.NE.AND.EX UP0, UPT, UR5, URZ, UPT, UP0 ;  /* 0x0000003f0500728c */ /* 0x000fc6000bf05300 */
[----:B------:R-:W-:Y:S01]  /*142f0*/  ULDC UR5, c[0x0][0x2e0] ;  /* 0x0000b80000057ab9 */ /* 0x000fe20000000800 */
[----:B------:R-:W-:-:S04]  /*14300*/  USEL UR4, UR4, 0x1, UP0 ;  /* 0x0000000104047887 */ /* 0x000fc80008000000 */
[----:B------:R-:W-:Y:S01]  /*14310*/  UIMAD UR4, UR4, UR5, URZ ;  /* 0x00000005040472a4 */ /* 0x000fe2000f8e023f */
[----:B--2---:R1:W-:Y:S02]  /*14320*/  STL [R1+0x18], R4 ;  /* 0x0000180401007387 */ /* 0x0043e40000100800 */
[----:B-1----:R-:W1:Y:S02]  /*14330*/  @P1 LDC.64 R4, c[0x0][0xb10] ;  /* 0x0002c400ff041b82 */ /* 0x002e640000000a00 */
[----:B-1----:R-:W-:-:S05]  /*14340*/  @P1 IMAD.WIDE R4, R19, 0x4, R4 ;  /* 0x0000000413041825 */ /* 0x002fca00078e0204 */
[----:B------:R1:W5:Y:S01]  /*14350*/  @P1 LDG.E R6, desc[UR6][R4.64] ;  /* 0x0000000604061981 */ /* 0x000362000c1e1900 */
[----:B------:R-:W-:Y:S02]  /*14360*/  ULDC.64 UR6, c[0x0][0xb00] ;  /* 0x0002c00000067ab9 */ /* 0x000fe40000000a00 */
[----:B------:R-:W-:-:S04]  /*14370*/  ISETP.NE.U32.AND P0, PT, RZ, UR6, PT ;  /* 0x00000006ff007c0c */ /* 0x000fc8000bf05070 */
[----:B------:R-:W-:Y:S01]  /*14380*/  ISETP.NE.AND.EX P0, PT, RZ, UR7, PT, P0 ;  /* 0x00000007ff007c0c */ /* 0x000fe2000bf05300 */
[----:B-1----:R-:W-:Y:S01]  /*14390*/  IMAD.U32 R4, RZ, RZ, UR4 ;  /* 0x00000004ff047e24 */ /* 0x002fe2000f8e00ff */
[----:B------:R-:W-:Y:S11]  /*143a0*/  @P1 BRA `(.L_x_5185) ;  /* 0x0000000000141947 */ /* 0x000ff60003800000 */
[----:B------:R-:W-:Y:S05]  /*143b0*/  @!P2 BRA `(.L_x_5185) ;  /* 0x000000000010a947 */ /* 0x000fea0003800000 */
[----:B------:R-:W-:Y:S02]  /*143c0*/  ULDC.64 UR4, c[0x0][0x208] ;  /* 0x0000820000047ab9 */ /* 0x000fe40000000a00 */
[----:B------:R-:W2:Y:S04]  /*143d0*/  LDG.E R5, desc[UR4][R2.64] ;  /* 0x0000000402057981 */ /* 0x000ea8000c1e1900 */
[----:B-----5:R-:W2:Y:S02]  /*143e0*/  LDG.E R6, desc[UR4][R2.64+0x4] ;  /* 0x0000040402067981 */ /* 0x020ea4000c1e1900 */
[----:B--2---:R-:W-:-:S07]  /*143f0*/  IMAD.IADD R6, R6, 0x1, -R5 ;  /* 0x0000000106067824 */ /* 0x004fce00078e0a05 */
.L_x_5185:
[----:B------:R-:W1:Y:S01]  /*14400*/  LDC.64 R2, c[0x0][0xb00] ;  /* 0x0002c000ff027b82 */ /* 0x000e620000000a00 */
[----:B------:R-:W-:Y:S01]  /*14410*/  IMAD.MOV.U32 R5, RZ, RZ, RZ ;  /* 0x000000ffff057224 */ /* 0x000fe200078e00ff */
[----:B------:R-:W-:Y:S01]  /*14420*/  ULDC.64 UR4, c[0x0][0x208] ;  /* 0x0000820000047ab9 */ /* 0x000fe20000000a00 */
[----:B-1----:R-:W-:-:S05]  /*14430*/  IMAD.WIDE R2, R19, 0x4, R2 ;  /* 0x0000000413027825 */ /* 0x002fca00078e0202 */
[----:B------:R-:W2:Y:S01]  /*14440*/  @P0 LDG.E R5, desc[UR4][R2.64] ;  /* 0x0000000402050981 */ /* 0x000ea2000c1e1900 */
[----:B------:R-:W-:Y:S02]  /*14450*/  ULDC.64 UR4, c[0x0][0xb18] ;  /* 0x0002c60000047ab9 */ /* 0x000fe40000000a00 */
[----:B------:R-:W-:-:S04]  /*14460*/  ISETP.NE.U32.AND P1, PT, RZ, UR4, PT ;  /* 0x00000004ff007c0c */ /* 0x000fc8000bf25070 */
[----:B------:R-:W-:Y:S01]  /*14470*/  ISETP.NE.AND.EX P1, PT, RZ, UR5, PT, P1 ;  /* 0x00000005ff007c0c */ /* 0x000fe2000bf25310 */
[----:B--2--5:R-:W-:-:S05]  /*14480*/  IMAD.IADD R5, R5, 0x1, R0 ;  /* 0x0000000105057824 */ /* 0x024fca00078e0200 */
[----:B------:R1:W-:Y:S07]  /*14490*/  STL [R1+0x8], R5 ;  /* 0x0000080501007387 */ /* 0x0003ee0000100800 */
[----:B------:R-:W-:Y:S05]  /*144a0*/  @!P1 BRA `(.L_x_5186) ;  /* 0x0000000000149947 */ /* 0x000fea0003800000 */
[----:B------:R-:W2:Y:S01]  /*144b0*/  LDC.64 R2, c[0x0][0xb18] ;  /* 0x0002c600ff027b82 */ /* 0x000ea20000000a00 */
[----:B------:R-:W-:Y:S01]  /*144c0*/  ULDC.64 UR4, c[0x0][0x208] ;  /* 0x0000820000047ab9 */ /* 0x000fe20000000a00 */
[----:B--2---:R-:W-:-:S05]  /*144d0*/  IMAD.WIDE R2, R19, 0x4, R2 ;  /* 0x0000000413027825 */ /* 0x004fca00078e0202 */
[----:B------:R2:W5:Y:S01]  /*144e0*/  LDG.E R4, desc[UR4][R2.64] ;  /* 0x0000000402047981 */ /* 0x000562000c1e1900 */
[----:B------:R-:W-:Y:S05]  /*144f0*/  BRA `(.L_x_5187) ;  /* 0x0000000000147947 */ /* 0x000fea0003800000 */
.L_x_5186:
[----:B------:R-:W-:Y:S05]  /*14500*/  @!P0 BRA `(.L_x_5187) ;  /* 0x0000000000108947 */ /* 0x000fea0003800000 */
[----:B------:R-:W-:Y:S02]  /*14510*/  ULDC.64 UR4, c[0x0][0x208] ;  /* 0x0000820000047ab9 */ /* 0x000fe40000000a00 */
[----:B-1----:R-:W2:Y:S04]  /*14520*/  LDG.E R5, desc[UR4][R2.64] ;  /* 0x0000000402057981 */ /* 0x002ea8000c1e1900 */
[----:B------:R-:W2:Y:S02]  /*14530*/  LDG.E R4, desc[UR4][R2.64+0x4] ;  /* 0x0000040402047981 */ /* 0x000ea4000c1e1900 */
[----:B--2---:R-:W-:-:S07]  /*14540*/  IMAD.IADD R4, R4, 0x1, -R5 ;  /* 0x0000000104047824 */ /* 0x004fce00078e0a05 */
.L_x_5187:
        /* <DEDUP_REMOVED lines=9> */
[----:B------:R-:W-:-:S11]  /*145e0*/  VIADD R8, R7, 0xffffffff ;  /* 0xffffffff07087836 */ /* 0x000fd60000000000 */
[----:B------:R-:W-:Y:S05]  /*145f0*/  @P1 BRA `(.L_x_5190) ;  /* 0x00000000001c1947 */ /* 0x000fea0003800000 */
[----:B------:R-:W-:Y:S01]  /*14600*/  ISETP.NE.AND P1, PT, R3, 0x1, PT ;  /* 0x000000010300780c */ /* 0x000fe20003f25270 */
[----:B------:R-:W-:-:S12]  /*14610*/  IMAD.MOV R7, RZ, RZ, -R7 ;  /* 0x000000ffff077224 */ /* 0x000fd800078e0a07 */
[----:B-1----:R-:W1:Y:S02]  /*14620*/  @P1 LDC.64 R4, c[0x0][0xae0] ;  /* 0x0002b800ff041b82 */ /* 0x002e640000000a00 */
[----:B-1----:R-:W-:-:S05]  /*14630*/  @P1 IMAD.HI.U32 R4, R7, R4, RZ ;  /* 0x0000000407041227 */ /* 0x002fca00078e00ff */
[----:B------:R-:W-:-:S04]  /*14640*/  @P1 SHF.R.U32.HI R7, RZ, R5, R4 ;  /* 0x00000005ff071219 */ /* 0x000fc80000011604 */
[----:B------:R-:W-:Y:S01]  /*14650*/  LOP3.LUT R8, RZ, R7, RZ, 0x33, !PT ;  /* 0x00000007ff087212 */ /* 0x000fe200078e33ff */
[----:B------:R-:W-:Y:S06]  /*14660*/  BRA `(.L_x_5191) ;  /* 0x0000000000107947 */ /* 0x000fec0003800000 */
.L_x_5190:
[----:B------:R-:W-:-:S13]  /*14670*/  ISETP.NE.AND P1, PT, R3, 0x1, PT ;  /* 0x000000010300780c */ /* 0x000fda0003f25270 */
[----:B-1----:R-:W1:Y:S02]  /*14680*/  @P1 LDC.64 R4, c[0x0][0xae0] ;  /* 0x0002b800ff041b82 */ /* 0x002e640000000a00 */
[----:B-1----:R-:W-:-:S05]  /*14690*/  @P1 IMAD.HI.U32 R4, R8, R4, RZ ;  /* 0x0000000408041227 */ /* 0x002fca00078e00ff */
[----:B------:R-:W-:-:S07]  /*146a0*/  @P1 SHF.R.U32.HI R8, RZ, R5, R4 ;  /* 0x00000005ff081219 */ /* 0x000fce0000011604 */
.L_x_5191:
[----:B------:R-:W-:Y:S05]  /*146b0*/  BSYNC B0 ;  /* 0x0000000000007941 */ /* 0x000fea0003800000 */
.L_x_5189:
[----:B------:R-:W-:-:S05]  /*146c0*/  IMAD R5, R8, R3, R3 ;  /* 0x0000000308057224 */ /* 0x000fca00078e0203 */
[----:B------:R-:W-:-:S07]  /*146d0*/  VIMNMX R2, R2, R5, PT ;  /* 0x0000000502027248 */ /* 0x000fce0003fe0100 */
.L_x_5188:
[----:B------:R-:W-:Y:S01]  /*146e0*/  VIADD R2, R2, 0x3f ;  /* 0x0000003f02027836 */ /* 0x000fe20000000000 */
[----:B------:R-:W-:Y:S01]  /*146f0*/  ULDC UR4, c[0x0][0xad4] ;  /* 0x0002b50000047ab9 */ /* 0x000fe20000000800 */
[----:B------:R-:W-:Y:S02]  /*14700*/  VIADD R4, R0, 0x3f ;  /* 0x0000003f00047836 */ /* 0x000fe40000000000 */
[----:B------:R-:W-:Y:S01]  /*14710*/  IMAD R7, R17, 0x40, -R6 ;  /* 0x0000004011077824 */ /* 0x000fe200078e0a06 */
[----:B-1----:R-:W-:-:S03]  /*14720*/  SHF.R.S32.HI R5, RZ, 0x1f, R2 ;  /* 0x0000001fff057819 */ /* 0x002fc60000011402 */
[----:B------:R-:W-:Y:S01]  /*14730*/  IMAD.IADD R7, R0, 0x1, R7 ;  /* 0x0000000100077824 */ /* 0x000fe200078e0207 */
[----:B------:R-:W-:Y:S02]  /*14740*/  LEA.HI R2, R5, R2, RZ, 0x6 ;  /* 0x0000000205027211 */ /* 0x000fe400078f30ff */
[----:B------:R-:W-:Y:S01]  /*14750*/  SHF.R.S32.HI R5, RZ, 0x1f, R4 ;  /* 0x0000001fff057819 */ /* 0x000fe20000011404 */
[----:B------:R-:W-:Y:S01]  /*14760*/  VIADD R0, R7, -UR4 ;  /* 0x8000000407007c36 */ /* 0x000fe20008000000 */
[----:B------:R-:W-:Y:S02]  /*14770*/  SHF.R.S32.HI R2, RZ, 0x6, R2 ;  /* 0x00000006ff027819 */ /* 0x000fe40000011402 */
[----:B------:R-:W-:-:S04]  /*14780*/  LEA.HI R5, R5, R4, RZ, 0x6 ;  /* 0x0000000405057211 */ /* 0x000fc800078f30ff */
[----:B------:R-:W-:-:S04]  /*14790*/  SHF.R.S32.HI R5, RZ, 0x6, R5 ;  /* 0x00000006ff057819 */ /* 0x000fc80000011405 */
[----:B------:R-:W-:-:S05]  /*147a0*/  VIMNMX R8, R5, R2, PT ;  /* 0x0000000205087248 */ /* 0x000fca0003fe0100 */
[----:B------:R1:W-:Y:S01]  /*147b0*/  STL [R1+0x14], R8 ;  /* 0x0000140801007387 */ /* 0x0003e20000100800 */
[----:B------:R-:W-:Y:S05]  /*147c0*/  @!P0 BRA `(.L_x_5192) ;  /* 0x0000000000488947 */ /* 0x000fea0003800000 */
[----:B------:R-:W-:Y:S01]  /*147d0*/  IMAD.MOV.U32 R2, RZ, RZ, R7 ;  /* 0x000000ffff027224 */ /* 0x000fe200078e0007 */
[----:B------:R-:W-:Y:S04]  /*147e0*/  BSSY B0, `(.L_x_5193) ;  /* 0x000000e000007945 */ /* 0x000fe80003800000 */
[----:B------:R-:W-:-:S13]  /*147f0*/  ISETP.GT.AND P0, PT, R2, -0x1, PT ;  /* 0xffffffff0200780c */ /* 0x000fda0003f04270 */
        /* <DEDUP_REMOVED lines=8> */
.L_x_5194:
[----:B------:R-:W-:-:S13]  /*14880*/  ISETP.NE.AND P0, PT, R3, 0x1, PT ;  /* 0x000000010300780c */ /* 0x000fda0003f05270 */
[----:B------:R-:W2:Y:S02]  /*14890*/  @P0 LDC.64 R4, c[0x0][0xae0] ;  /* 0x0002b800ff040b82 */ /* 0x000ea40000000a00 */
[----:B--2---:R-:W-:-:S05]  /*148a0*/  @P0 IMAD.HI.U32 R4, R2, R4, RZ ;  /* 0x0000000402040227 */ /* 0x004fca00078e00ff */
[----:B------:R-:W-:-:S07]  /*148b0*/  @P0 SHF.R.U32.HI R2, RZ, R5, R4 ;  /* 0x00000005ff020219 */ /* 0x000fce0000011604 */
.L_x_5195:
[----:B------:R-:W-:Y:S05]  /*148c0*/  BSYNC B0 ;  /* 0x0000000000007941 */ /* 0x000fea0003800000 */
.L_x_5193:
[----:B------:R-:W-:-:S05]  /*148d0*/  IMAD R3, R2, R3, RZ ;  /* 0x0000000302037224 */ /* 0x000fca00078e02ff */
[----:B------:R-:W-:-:S07]  /*148e0*/  VIMNMX R0, R0, R3, !PT ;  /* 0x0000000300007248 */ /* 0x000fce0007fe0100 */
.L_x_5192:
        /* <DEDUP_REMOVED lines=12> */
[----:B------:R-:W2:Y:S01]  /*149b0*/  LDL R2, [R1+0x20] ;  /* 0x0000200001027983 */ /* 0x000ea20000100800 */
        /* <DEDUP_REMOVED lines=13> */
[----:B---3--:R-:W-:Y:S01]  /*14a90*/  IADD3 R16, R0, UR5, R7 ;  /* 0x0000000500107c10 */ /* 0x008fe2000fffe007 */
[----:B------:R-:W-:Y:S06]  /*14aa0*/  BRA `(.L_x_5198) ;  /* 0x0000003000ac7947 */ /* 0x000fec0003800000 */
.L_x_5197:
        /* <DEDUP_REMOVED lines=11> */
[----:B------:R-:W-:Y:S01]  /*14b60*/  MOV R4, UR6 ;  /* 0x0000000600047c02 */ /* 0x000fe20008000f00 */
[----:B------:R-:W-:Y:S01]  /*14b70*/  IMAD.U32 R5, RZ, RZ, UR7 ;  /* 0x00000007ff057e24 */ /* 0x000fe2000f8e00ff */
[----:B------:R-:W2:Y:S01]  /*14b80*/  LDC.64 R2, c[0x4][R2] ;  /* 0x0100000002027b82 */ /* 0x000ea20000000a00 */
[----:B------:R-:W-:Y:S02]  /*14b90*/  IMAD.U32 R6, RZ, RZ, UR8 ;  /* 0x00000008ff067e24 */ /* 0x000fe4000f8e00ff */
[----:B------:R-:W-:Y:S02]  /*14ba0*/  IMAD.U32 R7, RZ, RZ, UR9 ;  /* 0x00000009ff077e24 */ /* 0x000fe4000f8e00ff */
[----:B------:R-:W-:-:S02]  /*14bb0*/  IMAD.U32 R10, RZ, RZ, UR4 ;  /* 0x00000004ff0a7e24 */ /* 0x000fc4000f8e00ff */
[----:B------:R-:W-:Y:S02]  /*14bc0*/  IMAD.U32 R11, RZ, RZ, UR5 ;  /* 0x00000005ff0b7e24 */ /* 0x000fe4000f8e00ff */
[----:B-1----:R-:W-:Y:S02]  /*14bd0*/  IMAD.MOV.U32 R8, RZ, RZ, 0x70 ;  /* 0x00000070ff087424 */ /* 0x002fe400078e00ff */
[----:B------:R-:W-:Y:S02]  /*14be0*/  IMAD.MOV.U32 R12, RZ, RZ, 0x1 ;  /* 0x00000001ff0c7424 */ /* 0x000fe400078e00ff */
[----:B0-----:R-:W-:-:S07]  /*14bf0*/  IMAD.MOV.U32 R13, RZ, RZ, RZ ;  /* 0x000000ffff0d7224 */ /* 0x001fce00078e00ff */
[----:B------:R-:W-:-:S07]  /*14c00*/  LEPC R20, `(.L_x_5199) ;  /* 0x000000001014794e */ /* 0x000fce0000000000 */
[----:B--2---:R-:W-:Y:S05]  /*14c10*/  CALL.ABS.NOINC R2 ;  /* 0x0000000002007343 */ /* 0x004fea0003c00000 */
.L_x_5199:
        /* <DEDUP_REMOVED lines=11> */
[----:B------:R-:W-:Y:S02]  /*14cd0*/  IMAD.U32 R6, RZ, RZ, UR8 ;  /* 0x00000008ff067e24 */ /* 0x000fe4000f8e00ff */
[----:B------:R-:W-:-:S02]  /*14ce0*/  IMAD.U32 R7, RZ, RZ, UR9 ;  /* 0x00000009ff077e24 */ /* 0x000fc4000f8e00ff */
[----:B------:R-:W-:Y:S02]  /*14cf0*/  IMAD.U32 R10, RZ, RZ, UR4 ;  /* 0x00000004ff0a7e24 */ /* 0x000fe4000f8e00ff */
[----:B------:R-:W-:Y:S02]  /*14d00*/  IMAD.U32 R11, RZ, RZ, UR5 ;  /* 0x00000005ff0b7e24 */ /* 0x000fe4000f8e00ff */
[----:B-1----:R-:W-:Y:S02]  /*14d10*/  IMAD.MOV.U32 R8, RZ, RZ, 0x70 ;  /* 0x00000070ff087424 */ /* 0x002fe400078e00ff */
[----:B------:R-:W-:Y:S02]  /*14d20*/  IMAD.MOV.U32 R12, RZ, RZ, 0x1 ;  /* 0x00000001ff0c7424 */ /* 0x000fe400078e00ff */
[----:B0-2---:R-:W-:-:S07]  /*14d30*/  IMAD.MOV.U32 R13, RZ, RZ, RZ ;  /* 0x000000ffff0d7224 */ /* 0x005fce00078e00ff */
[----:B------:R-:W-:-:S07]  /*14d40*/  LEPC R20, `(.L_x_5201) ;  /* 0x000000001014794e */ /* 0x000fce0000000000 */
[----:B---3--:R-:W-:Y:S05]  /*14d50*/  CALL.ABS.NOINC R2 ;  /* 0x0000000002007343 */ /* 0x008fea0003c00000 */
.L_x_5201:
[----:B------:R-:W-:Y:S01]  /*14d60*/  MOV R2, 0x0 ;  /* 0x0000000000027802 */ /* 0x000fe20000000f00 */
[----:B------:R-:W-:Y:S01]  /*14d70*/  ULDC.64 UR6, c[0x4][0x108] ;  /* 0x0100420000067ab9 */ /* 0x000fe20000000a00 */
[----:B------:R-:W-:Y:S01]  /*14d80*/  ULDC.64 UR8, c[0x4][0x110] ;  /* 0x0100440000087ab9 */ /* 0x000fe20000000a00 */
[----:B------:R-:W-:Y:S01]  /*14d90*/  ULDC.64 UR4, c[0x4][0x48] ;  /* 0x0100120000047ab9 */ /* 0x000fe20000000a00 */
[----:B------:R-:W-:Y:S01]  /*14da0*/  MOV R4, UR6 ;  /* 0x0000000600047c02 */ /* 0x000fe20008000f00 */
[----:B------:R-:W-:Y:S01]  /*14db0*/  IMAD.U32 R5, RZ, RZ, UR7 ;  /* 0x00000007ff057e24 */ /* 0x000fe2000f8e00ff */
        /* <DEDUP_REMOVED lines=10> */
.L_x_5200:
[----:B------:R-:W2:Y:S01]  /*14e60*/  LDL.LU R7, [R1+0x18] ;  /* 0x0000180001077983 */ /* 0x000ea20000300800 */
[----:B------:R-:W3:Y:S01]  /*14e70*/  LDC R0, c[0x0][0x428] ;  /* 0x00010a00ff007b82 */ /* 0x000ee20000000800 */
[----:B------:R-:W-:Y:S01]  /*14e80*/  ULDC.64 UR4, c[0x0][0xaf0] ;  /* 0x0002bc0000047ab9 */ /* 0x000fe20000000a00 */
[----:B------:R-:W-:Y:S01]  /*14e90*/  IMAD.MOV.U32 R4, RZ, RZ, R19 ;  /* 0x000000ffff047224 */ /* 0x000fe200078e0013 */
[----:B------:R-:W4:Y:S01]  /*14ea0*/  S2R R6, SR_TID.X ;  /* 0x0000000000067919 */ /* 0x000f220000002100 */
[----:B------:R-:W-:Y:S01]  /*14eb0*/  ULDC.64 UR6, c[0x0][0x208] ;  /* 0x0000820000067ab9 */ /* 0x000fe20000000a00 */
[----:B---3--:R-:W-:Y:S01]  /*14ec0*/  ISETP.NE.AND P0, PT, R0, 0x1, PT ;  /* 0x000000010000780c */ /* 0x008fe20003f05270 */
[----:B------:R-:W-:Y:S01]  /*14ed0*/  IMAD.MOV.U32 R0, RZ, RZ, R18 ;  /* 0x000000ffff007224 */ /* 0x000fe200078e0012 */
[----:B----4-:R-:W-:-:S11]  /*14ee0*/  LOP3.LUT R6, R6, 0x1f, RZ, 0xc0, !PT ;  /* 0x0000001f06067812 */ /* 0x010fd600078ec0ff */
[----:B------:R-:W3:Y:S08]  /*14ef0*/  @P0 LDC R3, c[0x0][0x42c] ;  /* 0x00010b00ff030b82 */ /* 0x000ef00000000800 */
[----:B------:R-:W4:Y:S01]  /*14f00*/  @P0 LDC R5, c[0x0][0x430] ;  /* 0x00010c00ff050b82 */ /* 0x000f220000000800 */
[----:B---3--:R-:W-:-:S05]  /*14f10*/  @P0 IMAD.HI.U32 R2, R18, R3, RZ ;  /* 0x0000000312020227 */ /* 0x008fca00078e00ff */
[----:B----4-:R-:W-:Y:S02]  /*14f20*/  @P0 SHF.R.U32.HI R0, RZ, R5, R2 ;  /* 0x00000005ff000219 */ /* 0x010fe40000011602 */
[----:B------:R-:W-:-:S04]  /*14f30*/  ISETP.NE.U32.AND P0, PT, RZ, UR4, PT ;  /* 0x00000004ff007c0c */ /* 0x000fc8000bf05070 */
[----:B------:R-:W-:Y:S01]  /*14f40*/  ISETP.NE.AND.EX P0, PT, RZ, UR5, PT, P0 ;  /* 0x00000005ff007c0c */ /* 0x000fe2000bf05300 */
[----:B------:R-:W-:-:S12]  /*14f50*/  ULDC.64 UR4, c[0x0][0xaf8] ;  /* 0x0002be0000047ab9 */ /* 0x000fd80000000a00 */
[----:B------:R-:W3:Y:S01]  /*14f60*/  @P0 LDC.64 R2, c[0x0][0xaf0] ;  /* 0x0002bc00ff020b82 */ /* 0x000ee20000000a00 */
[----:B------:R-:W-:-:S04]  /*14f70*/  ISETP.NE.AND P6, PT, R6, RZ, PT ;  /* 0x000000ff0600720c */ /* 0x000fc80003fc5270 */
[----:B------:R-:W-:-:S09]  /*14f80*/  PLOP3.LUT P1, PT, P6, PT, PT, 0x8, 0x0 ;  /* 0x000000000000781c */ /* 0x000fd2000372e170 */
[----:B------:R-:W-:Y:S01]  /*14f90*/  VOTEU.ALL UP1, P6 ;  /* 0x00000000003f7886 */ /* 0x000fe20003020000 */
[----:B---3--:R-:W-:-:S05]  /*14fa0*/  @P0 IMAD.WIDE R2, R19, 0x4, R2 ;  /* 0x0000000413020825 */ /* 0x008fca00078e0202 */
[----:B------:R3:W5:Y:S01]  /*14fb0*/  @P0 LDG.E R4, desc[UR6][R2.64] ;  /* 0x0000000602040981 */ /* 0x000762000c1e1900 */
[----:B------:R-:W-:Y:S01]  /*14fc0*/  ISETP.NE.U32.AND P0, PT, RZ, UR4, PT ;  /* 0x00000004ff007c0c */ /* 0x000fe2000bf05070 */
[----:B------:R-:W-:-:S03]  /*14fd0*/  @!UP1 UIADD3 UR8, UP0, UR54, 0x270, URZ ;  /* 0x0000027036089890 */ /* 0x000fc6000ff1e03f */
[----:B------:R-:W-:Y:S01]  /*14fe0*/  ISETP.NE.AND.EX P0, PT, RZ, UR5, PT, P0 ;  /* 0x00000005ff007c0c */ /* 0x000fe2000bf05300 */
[----:B------:R-:W-:-:S03]  /*14ff0*/  @!UP1 UIADD3.X UR9, URZ, UR55, URZ, UP0, !UPT ;  /* 0x000000373f099290 */ /* 0x000fc600087fe43f */
[----:B------:R-:W-:Y:S01]  /*15000*/  SEL R6, R19, RZ, !P0 ;  /* 0x000000ff13067207 */ /* 0x000fe20004000000 */
[----:B------:R-:W-:Y:S01]  /*15010*/  VOTEU.ALL UP0, P6 ;  /* 0x00000000003f7886 */ /* 0x000fe20003000000 */
[----:B--23--:R-:W-:-:S07]  /*15020*/  IMAD R17, R17, 0x40, R7 ;  /* 0x0000004011117824 */ /* 0x00cfce00078e0207 */
.L_x_5202:
        /* <DEDUP_REMOVED lines=10> */
[----:B------:R-:W1:Y:S01]  /*150d0*/  LDL R5, [R1+0x14] ;  /* 0x0000140001057983 */ /* 0x000e620000100800 */
[----:B------:R-:W2:Y:S01]  /*150e0*/  LDC.64 R2, c[0x0][0x3f8] ;  /* 0x0000fe00ff027b82 */ /* 0x000ea20000000a00 */
[----:B------:R-:W-:Y:S02]  /*150f0*/  ULDC.64 UR4, c[0x0][0xb00] ;  /* 0x0002c00000047ab9 */ /* 0x000fe40000000a00 */
[----:B--2---:R-:W-:Y:S01]  /*15100*/  LOP3.LUT P0, RZ, R2, UR4, RZ, 0xfc, !PT ;  /* 0x0000000402ff7c12 */ /* 0x004fe2000f80fcff */
[----:B------:R-:W-:-:S03]  /*15110*/  UMOV UR4, 0xffffffff ;  /* 0xffffffff00047882 */ /* 0x000fc60000000000 */
[----:B------:R-:W-:-:S04]  /*15120*/  LOP3.LUT P0, RZ, R3, UR5, RZ, 0xfc, P0 ;  /* 0x0000000503ff7c12 */ /* 0x000fc8000800fcff */
[----:B-----5:R-:W-:Y:S01]  /*15130*/  SEL R7, R4, RZ, !P0 ;  /* 0x000000ff04077207 */ /* 0x020fe20004000000 */
[----:B-1----:R-:W-:Y:S01]  /*15140*/  VIADD R8, R5, 0xffffffff ;  /* 0xffffffff05087836 */ /* 0x002fe20000000000 */
[----:B------:R-:W-:Y:S07]  /*15150*/  BRA.DIV UR4, `(.L_x_5203) ;  /* 0x0000003e04f07947 */ /* 0x000fee000b800000 */
.L_x_5274:
[----:B------:R-:W-:Y:S01]  /*15160*/  UMOV UR4, 0xffffffff ;  /* 0xffffffff00047882 */ /* 0x000fe20000000000 */
[----:B------:R-:W-:Y:S02]  /*15170*/  SHF.R.S32.HI R5, RZ, 0x1f, R4 ;  /* 0x0000001fff057819 */ /* 0x000fe40000011404 */
[----:B------:R-:W-:Y:S05]  /*15180*/  BRA.DIV UR4, `(.L_x_5204) ;  /* 0x0000004204187947 */ /* 0x000fea000b800000 */
[----:B------:R-:W-:-:S13]  /*15190*/  ELECT P6, URZ, PT ;  /* 0x00000000003f782f */ /* 0x000fda00038c0000 */
.L_x_5277:
[----:B------:R-:W-:Y:S05]  /*151a0*/  @!P6 BRA `(.L_x_5205) ;  /* 0x000000040000e947 */ /* 0x000fea0003800000 */
[----:B------:R-:W-:-:S04]  /*151b0*/  ISETP.NE.U32.AND P0, PT, R2, RZ, PT ;  /* 0x000000ff0200720c */ /* 0x000fc80003f05070 */
[----:B------:R-:W-:-:S13]  /*151c0*/  ISETP.NE.AND.EX P0, PT, R3, RZ, PT, P0 ;  /* 0x000000ff0300720c */ /* 0x000fda0003f05300 */
[----:B------:R-:W-:Y:S05]  /*151d0*/  @!P0 BRA `(.L_x_5206) ;  /* 0x00000000004c8947 */ /* 0x000fea0003800000 */
        /* <DEDUP_REMOVED lines=19> */
.L_x_5206:
        /* <DEDUP_REMOVED lines=9> */
.L_x_5278:
        /* <DEDUP_REMOVED lines=11> */
.L_x_5208:
        /* <DEDUP_REMOVED lines=14> */
[----:B--2---:R-:W-:Y:S02]  /*15530*/  LEA R9, R11, R12, 0xd ;  /* 0x0000000c0b097211 */ /* 0x004fe400078e68ff */
[----:B---3--:R-:W-:Y:S02]  /*15540*/  R2UR UR4, R10 ;  /* 0x000000000a0472ca */ /* 0x008fe400000e0000 */
[----:B------:R-:W-:-:S11]  /*15550*/  R2UR UR8, R9 ;  /* 0x00000000090872ca */ /* 0x000fd600000e0000 */
[----:B------:R-:W-:Y:S02]  /*15560*/  ULEA UR11, UR11, UR4, 0x6 ;  /* 0x000000040b0b7291 */ /* 0x000fe4000f8e303f */
[----:B------:R-:W-:Y:S01]  /*15570*/  UIADD3 UR8, UR8, 0x22400, URZ ;  /* 0x0002240008087890 */ /* 0x000fe2000fffe03f */
[----:B------:R-:W-:-:S08]  /*15580*/  UMOV UR4, 0x0 ;  /* 0x0000000000047882 */ /* 0x000fd00000000000 */
[----:B------:R1:W-:Y:S02]  /*15590*/  UTMALDG.4D [UR8], [UR6], desc[UR4] ;  /* 0x00000408060075b4 */ /* 0x0003e40008019000 */
[----:B-1----:R-:W-:Y:S01]  /*155a0*/  NOP ;  /* 0x0000000000007918 */ /* 0x002fe20000000000 */
.L_x_5205:
[----:B------:R-:W1:Y:S01]  /*155b0*/  S2R R12, SR_CgaCtaId ;  /* 0x00000000000c7919 */ /* 0x000e620000008800 */
[----:B------:R-:W-:Y:S05]  /*155c0*/  WARPSYNC.ALL ;  /* 0x0000000000007948 */ /* 0x000fea0003800000 */
[----:B------:R-:W-:Y:S01]  /*155d0*/  BAR.SYNC.DEFER_BLOCKING 0x8, 0xa0 ;  /* 0x0202800000007b1d */ /* 0x000fe20000010000 */
[----:B------:R-:W-:Y:S02]  /*155e0*/  ELECT P0, URZ, PT ;  /* 0x00000000003f782f */ /* 0x000fe40003800000 */
[----:B------:R-:W-:-:S03]  /*155f0*/  MOV R11, 0x400 ;  /* 0x00000400000b7802 */ /* 0x000fc60000000f00 */
[----:B------:R-:W-:Y:S01]  /*15600*/  BSSY B0, `(.L_x_5209) ;  /* 0x000004c000007945 */ /* 0x000fe20003800000 */
[----:B-1----:R-:W-:-:S07]  /*15610*/  LEA R11, R12, R11, 0x18 ;  /* 0x0000000b0c0b7211 */ /* 0x002fce00078ec0ff */
        /* <DEDUP_REMOVED lines=8> */
[----:B------:R-:W-:Y:S01]  /*156a0*/  IMAD.MOV.U32 R6, RZ, RZ, 0x2000 ;  /* 0x00002000ff067424 */ /* 0x000fe200078e00ff */
[----:B------:R-:W-:Y:S01]  /*156b0*/  UIADD3 UR4, UP0, UR54, 0x770, URZ ;  /* 0x0000077036047890 */ /* 0x000fe2000ff1e03f */
[----:B------:R-:W-:Y:S01]  /*156c0*/  MOV R9, UR46 ;  /* 0x0000002e00097c02 */ /* 0x000fe20008000f00 */
[----:B------:R-:W-:Y:S01]  /*156d0*/  UMOV UR7, 0x12f00000 ;  /* 0x12f0000000077882 */ /* 0x000fe20000000000 */
[----:B------:R-:W-:Y:S01]  /*156e0*/  UMOV UR10, URZ ;  /* 0x0000003f000a7c82 */ /* 0x000fe20008000000 */
[----:B------:R1:W-:Y:S01]  /*156f0*/  SYNCS.ARRIVE.TRANS64 RZ, [R11+URZ+0x38800], R6 ;  /* 0x038800060bff79a7 */ /* 0x0003e2000800003f */
[----:B------:R-:W-:Y:S01]  /*15700*/  UIADD3 UR8, UR16, 0x20400, URZ ;  /* 0x0002040010087890 */ /* 0x000fe2000fffe03f */
[----:B------:R-:W-:Y:S01]  /*15710*/  R2UR UR46, R9 ;  /* 0x00000000092e72ca */ /* 0x000fe200000e0000 */
[----:B------:R-:W-:-:S02]  /*15720*/  UIADD3 UR9, UR16, 0x38800, URZ ;  /* 0x0003880010097890 */ /* 0x000fc4000fffe03f */
[----:B------:R-:W-:Y:S02]  /*15730*/  UIADD3.X UR5, URZ, UR55, URZ, UP0, !UPT ;  /* 0x000000373f057290 */ /* 0x000fe400087fe43f */
[----:B------:R-:W-:Y:S01]  /*15740*/  UIADD3 UR40, UR16, 0x28400, URZ ;  /* 0x0002840010287890 */ /* 0x000fe2000fffe03f */
[----:B------:R-:W-:Y:S01]  /*15750*/  UMOV UR42, 0x100 ;  /* 0x00000100002a7882 */ /* 0x000fe20000000000 */
[----:B-1----:R-:W-:Y:S01]  /*15760*/  IMAD.MOV.U32 R6, RZ, RZ, 0x10000 ;  /* 0x00010000ff067424 */ /* 0x002fe200078e00ff */
[----:B------:R-:W-:Y:S02]  /*15770*/  MOV R10, UR42 ;  /* 0x0000002a000a7c02 */ /* 0x000fe40008000f00 */
[----:B------:R1:W-:Y:S01]  /*15780*/  UTMALDG.4D [UR8], [UR14], desc[UR6] ;  /* 0x000006080e0075b4 */ /* 0x0003e20008019000 */
[----:B------:R-:W-:Y:S01]  /*15790*/  UMOV UR42, 0x40 ;  /* 0x00000040002a7882 */ /* 0x000fe20000000000 */
[----:B------:R-:W-:Y:S01]  /*157a0*/  UMOV UR43, UR11 ;  /* 0x0000000b002b7c82 */ /* 0x000fe20008000000 */
[----:B------:R-:W-:Y:S01]  /*157b0*/  UMOV UR44, UR12 ;  /* 0x0000000c002c7c82 */ /* 0x000fe20008000000 */
        /* <DEDUP_REMOVED lines=19> */
[----:B--2---:R-:W-:Y:S01]  /*158f0*/  MOV R6, UR47 ;  /* 0x0000002f00067c02 */ /* 0x004fe20008000f00 */
[----:B------:R-:W-:Y:S01]  /*15900*/  UIADD3 UR9, UR16, 0x38810, URZ ;  /* 0x0003881010097890 */ /* 0x000fe2000fffe03f */
[----:B------:R-:W-:Y:S01]  /*15910*/  UMOV UR26, 0x180 ;  /* 0x00000180001a7882 */ /* 0x000fe20000000000 */
[----:B------:R-:W-:Y:S01]  /*15920*/  UMOV UR27, UR11 ;  /* 0x0000000b001b7c82 */ /* 0x000fe20008000000 */
[----:B------:R-:W-:Y:S01]  /*15930*/  UMOV UR28, UR12 ;  /* 0x0000000c001c7c82 */ /* 0x000fe20008000000 */
[----:B------:R-:W-:Y:S01]  /*15940*/  UMOV UR29, UR13 ;  /* 0x0000000d001d7c82 */ /* 0x000fe20008000000 */
[----:B------:R-:W-:-:S02]  /*15950*/  UMOV UR18, 0x1c0 ;  /* 0x000001c000127882 */ /* 0x000fc40000000000 */
        /* <DEDUP_REMOVED lines=9> */
[----:B------:R-:W-:Y:S01]  /*159f0*/  UMOV UR17, UR9 ;  /* 0x0000000900117c82 */ /* 0x000fe20008000000 */
[----:B------:R1:W-:Y:S01]  /*15a00*/  UTMALDG.4D [UR40], [UR4], desc[UR6] ;  /* 0x00000628040075b4 */ /* 0x0003e20008019000 */
[----:B------:R-:W-:Y:S01]  /*15a10*/  R2UR UR47, R6 ;  /* 0x00000000062f72ca */ /* 0x000fe200000e0000 */
[----:B------:R2:W-:Y:S01]  /*15a20*/  UTMALDG.4D [UR56], [UR4], desc[UR6] ;  /* 0x00000638040075b4 */ /* 0x0005e20008019000 */
[----:B------:R2:W-:Y:S01]  /*15a30*/  UTMALDG.4D [UR48], [UR4], desc[UR6] ;  /* 0x00000630040075b4 */ /* 0x0005e20008019000 */
[----:B-1----:R-:W-:Y:S01]  /*15a40*/  R2UR UR42, R10 ;  /* 0x000000000a2a72ca */ /* 0x002fe200000e0000 */
[----:B------:R-:W-:-:S02]  /*15a50*/  UIADD3 UR40, UR16, 0x2e400, URZ ;  /* 0x0002e40010287890 */ /* 0x000fc4000fffe03f */
[----:B------:R-:W-:-:S10]  /*15a60*/  UIADD3 UR16, UR16, 0x34400, URZ ;  /* 0x0003440010107890 */ /* 0x000fd4000fffe03f */
[----:B------:R2:W-:Y:S01]  /*15a70*/  UTMALDG.4D [UR40], [UR4], desc[UR6] ;  /* 0x00000628040075b4 */ /* 0x0005e20008019000 */
[----:B------:R2:W-:Y:S01]  /*15a80*/  UTMALDG.4D [UR32], [UR4], desc[UR6] ;  /* 0x00000620040075b4 */ /* 0x0005e20008019000 */
[----:B------:R2:W-:Y:S01]  /*15a90*/  UTMALDG.4D [UR24], [UR4], desc[UR6] ;  /* 0x00000618040075b4 */ /* 0x0005e20008019000 */
[----:B------:R2:W-:Y:S02]  /*15aa0*/  UTMALDG.4D [UR16], [UR4], desc[UR6] ;  /* 0x00000610040075b4 */ /* 0x0005e40008019000 */
[----:B--2---:R-:W-:Y:S01]  /*15ab0*/  NOP ;  /* 0x0000000000007918 */ /* 0x004fe20000000000 */
.L_x_5210:
[----:B------:R-:W-:Y:S05]  /*15ac0*/  BSYNC B0 ;  /* 0x0000000000007941 */ /* 0x000fea0003800000 */
.L_x_5209:
        /* <DEDUP_REMOVED lines=8> */
[----:B-1----:R-:W-:-:S05]  /*15b50*/  IMAD.U32 R6, RZ, RZ, UR4 ;  /* 0x00000004ff067e24 */ /* 0x002fca000f8e00ff */
[----:B------:R-:W-:-:S04]  /*15b60*/  SHF.L.U32 R6, R6, 0x1f, RZ ;  /* 0x0000001f06067819 */ /* 0x000fc800000006ff */
[----:B------:R-:W1:Y:S02]  /*15b70*/  SYNCS.PHASECHK.TRANS64.TRYWAIT P0, [R11+URZ+0x38820], R6 ;  /* 0x038820060b0075a7 */ /* 0x000e64000800017f */
[----:B-1----:R-:W-:Y:S05]  /*15b80*/  @!P0 BRA `(.L_x_5211) ;  /* 0x0000003400cc8947 */ /* 0x002fea0003800000 */
.L_x_5279:
[----:B------:R-:W-:Y:S01]  /*15b90*/  ULDC.64 UR38, c[0x0][0x3f8] ;  /* 0x0000fe0000267ab9 */ /* 0x000fe20000000a00 */
[----:B------:R-:W-:Y:S01]  /*15ba0*/  ULDC.64 UR46, c[0x0][0x408] ;  /* 0x00010200002e7ab9 */ /* 0x000fe20000000a00 */
        /* <DEDUP_REMOVED lines=11> */
.L_x_5280:
        /* <DEDUP_REMOVED lines=11> */
.L_x_5215:
        /* <DEDUP_REMOVED lines=43> */
[----:B------:R-:W-:-:S02]  /*15fc0*/  UMOV UR10, UR21 ;  /* 0x00000015000a7c82 */ /* 0x000fc40008000000 */
[----:B------:R1:W-:Y:S01]  /*15fd0*/  UTMALDG.4D [UR8], [UR4], desc[UR6] ;  /* 0x00000608040075b4 */ /* 0x0003e20008019000 */
        /* <DEDUP_REMOVED lines=12> */
.L_x_5213:
[----:B------:R-:W-:Y:S05]  /*160a0*/  BSYNC B0 ;  /* 0x0000000000007941 */ /* 0x000fea0003800000 */
.L_x_5212:
        /* <DEDUP_REMOVED lines=47> */
.L_x_5222:
[----:B-1----:R-:W1:Y:S01]  /*163a0*/  S2R R3, SR_CgaCtaId ;  /* 0x0000000000037919 */ /* 0x002e620000008800 */
[----:B------:R-:W-:-:S04]  /*163b0*/  MOV R2, 0x400 ;  /* 0x0000040000027802 */ /* 0x000fc80000000f00 */
[----:B-1----:R-:W-:Y:S02]  /*163c0*/  LEA R2, R3, R2, 0x18 ;  /* 0x0000000203027211 */ /* 0x002fe400078ec0ff */
[----:B------:R-:W-:-:S03]  /*163d0*/  SHF.L.U32 R3, R13, 0x1f, RZ ;  /* 0x0000001f0d037819 */ /* 0x000fc600000006ff */
[----:B------:R-:W-:-:S04]  /*163e0*/  IMAD R2, R14, 0x8, R2 ;  /* 0x000000080e027824 */ /* 0x000fc800078e0202 */
[----:B------:R-:W1:Y:S02]  /*163f0*/  SYNCS.PHASECHK.TRANS64.TRYWAIT P0, [R2+URZ+0x38840], R3 ;  /* 0x03884003020075a7 */ /* 0x000e64000800017f */
[----:B-1----:R-:W-:Y:S05]  /*16400*/  @!P0 BRA `(.L_x_5223) ;  /* 0x0000002c00e08947 */ /* 0x002fea0003800000 */
.L_x_5281:
        /* <DEDUP_REMOVED lines=11> */
.L_x_5224:
        /* <DEDUP_REMOVED lines=15> */
[----:B------:R-:W-:Y:S02]  /*165b0*/  R2UR UR8, R6 ;  /* 0x00000000060872ca */ /* 0x000fe400000e0000 */
[----:B---3--:R-:W-:-:S04]  /*165c0*/  LEA R8, R8, R9, 0x6 ;  /* 0x0000000908087211 */ /* 0x008fc800078e30ff */
[----:B------:R-:W-:-:S07]  /*165d0*/  R2UR UR11, R8 ;  /* 0x00000000080b72ca */ /* 0x000fce00000e0000 */
[----:B------:R-:W-:-:S09]  /*165e0*/  UIADD3 UR8, UR8, 0x22400, URZ ;  /* 0x0002240008087890 */ /* 0x000fd2000fffe03f */
[----:B------:R2:W-:Y:S01]  /*165f0*/  UTMALDG.4D [UR8], [UR4], desc[UR6] ;  /* 0x00000608040075b4 */ /* 0x0005e20008019000 */
[----:B------:R-:W3:Y:S02]  /*16600*/  SYNCS.PHASECHK.TRANS64.TRYWAIT P0, [R2+URZ+0x38860], R3 ;  /* 0x03886003020075a7 */ /* 0x000ee4000800017f */
[----:B--23--:R-:W-:Y:S05]  /*16610*/  @!P0 BRA `(.L_x_5225) ;  /* 0x0000002c00708947 */ /* 0x00cfea0003800000 */
.L_x_5282:
        /* <DEDUP_REMOVED lines=8> */
.L_x_5226:
        /* <DEDUP_REMOVED lines=54> */
.L_x_5221:
[----:B------:R-:W-:Y:S05]  /*16a00*/  BSYNC B2 ;  /* 0x0000000000027941 */ /* 0x000fea0003800000 */
.L_x_5220:
[----:B------:R-:W2:Y:S02]  /*16a10*/  LDL R2, [R1+0x14] ;  /* 0x0000140001027983 */ /* 0x000ea40000100800 */
[----:B--2---:R-:W-:-:S07]  /*16a20*/  VIADD R8, R2, 0xfffffffd ;  /* 0xfffffffd02087836 */ /* 0x004fce0000000000 */
.L_x_5219:
[----:B------:R-:W-:Y:S05]  /*16a30*/  BSYNC B1 ;  /* 0x0000000000017941 */ /* 0x000fea0003800000 */
.L_x_5218:
[----:B------:R-:W2:Y:S01]  /*16a40*/  LDL.LU R2, [R1+0x14] ;  /* 0x0000140001027983 */ /* 0x000ea20000300800 */
[----:B------:R-:W-:Y:S01]  /*16a50*/  VIADD R10, R10, 0xfffffffe ;  /* 0xfffffffe0a0a7836 */ /* 0x000fe20000000000 */
[----:B--2---:R-:W-:-:S04]  /*16a60*/  LOP3.LUT R3, RZ, R2, RZ, 0x33, !PT ;  /* 0x00000002ff037212 */ /* 0x004fc800078e33ff */
[----:B------:R-:W-:-:S13]  /*16a70*/  ISETP.NE.AND P0, PT, R10, R3, PT ;  /* 0x000000030a00720c */ /* 0x000fda0003f05270 */
[----:B------:R-:W-:Y:S05]  /*16a80*/  @!P0 BRA `(.L_x_5217) ;  /* 0x0000001000388947 */ /* 0x000fea0003800000 */
.L_x_5241:
        /* <DEDUP_REMOVED lines=29> */
[----:B------:R-:W-:-:S06]  /*16c60*/  LEA.HI.X R7, R2, UR39, R3, 0x2, P0 ;  /* 0x0000002702077c11 */ /* 0x000fcc00080f1403 */
[----:B------:R1:W5:Y:S03]  /*16c70*/  LDG.E R7, desc[UR4][R6.64] ;  /* 0x0000000406077981 */ /* 0x000366000c1e1900 */
.L_x_5229:
[----:B------:R-:W2:Y:S01]  /*16c80*/  S2R R3, SR_CgaCtaId ;  /* 0x0000000000037919 */ /* 0x000ea20000008800 */
[----:B------:R-:W-:-:S04]  /*16c90*/  MOV R2, 0x400 ;  /* 0x0000040000027802 */ /* 0x000fc80000000f00 */
[----:B--2---:R-:W-:Y:S02]  /*16ca0*/  LEA R2, R3, R2, 0x18 ;  /* 0x0000000203027211 */ /* 0x004fe400078ec0ff */
[----:B------:R-:W-:-:S03]  /*16cb0*/  SHF.L.U32 R3, R10, 0x1f, RZ ;  /* 0x0000001f0a037819 */ /* 0x000fc600000006ff */
[----:B------:R-:W-:-:S04]  /*16cc0*/  IMAD R2, R9, 0x8, R2 ;  /* 0x0000000809027824 */ /* 0x000fc800078e0202 */
[----:B------:R-:W2:Y:S02]  /*16cd0*/  SYNCS.PHASECHK.TRANS64.TRYWAIT P0, [R2+URZ+0x38840], R3 ;  /* 0x03884003020075a7 */ /* 0x000ea4000800017f */
[----:B--2---:R-:W-:Y:S05]  /*16ce0*/  @!P0 BRA `(.L_x_5230) ;  /* 0x0000002400d08947 */ /* 0x004fea0003800000 */
.L_x_5283:
        /* <DEDUP_REMOVED lines=11> */
.L_x_5231:
[----:B------:R-:W3:Y:S01]  /*16da0*/  LDL R12, [R1+0x8] ;  /* 0x00000800010c7983 */ /* 0x000ee20000100800 */
[----:B-1----:R-:W-:Y:S01]  /*16db0*/  MOV R6, 0x400 ;  /* 0x0000040000067802 */ /* 0x002fe20000000f00 */
        /* <DEDUP_REMOVED lines=19> */
.L_x_5284:
        /* <DEDUP_REMOVED lines=8> */
.L_x_5233:
        /* <DEDUP_REMOVED lines=53> */
.L_x_5228:
[----:B------:R-:W-:Y:S05]  /*172c0*/  BSYNC B1 ;  /* 0x0000000000017941 */ /* 0x000fea0003800000 */
.L_x_5227:
        /* <DEDUP_REMOVED lines=10> */
[----:B------:R-:W-:Y:S01]  /*17370*/  ISETP.NE.U32.AND P0, PT, RZ, UR38, PT ;  /* 0x00000026ff007c0c */ /* 0x000fe2000bf05070 */
[----:B------:R-:W-:-:S03]  /*17380*/  IMAD.MOV.U32 R10, RZ, RZ, R9 ;  /* 0x000000ffff0a7224 */ /* 0x000fc600078e0009 */
[----:B------:R-:W-:-:S13]  /*17390*/  ISETP.NE.AND.EX P0, PT, RZ, UR39, PT, P0 ;  /* 0x00000027ff007c0c */ /* 0x000fda000bf05300 */
[----:B------:R-:W-:Y:S05]  /*173a0*/  @!P0 BRA `(.L_x_5236) ;  /* 0x0000000000448947 */ /* 0x000fea0003800000 */
[----:B------:R-:W2:Y:S01]  /*173b0*/  LDC R6, c[0x0][0x41c] ;  /* 0x00010700ff067b82 */ /* 0x000ea20000000800 */
[----:B------:R-:W-:Y:S01]  /*173c0*/  ULDC.64 UR4, c[0x0][0x208] ;  /* 0x0000820000047ab9 */ /* 0x000fe20000000a00 */
[----:B--2---:R-:W-:-:S13]  /*173d0*/  ISETP.NE.AND P0, PT, R6, 0x1, PT ;  /* 0x000000010600780c */ /* 0x004fda0003f05270 */
[----:B------:R-:W2:Y:S02]  /*173e0*/  @P0 LDC.64 R2, c[0x0][0x420] ;  /* 0x00010800ff020b82 */ /* 0x000ea40000000a00 */
[----:B--2---:R-:W-:Y:S01]  /*173f0*/  @P0 IMAD.HI.U32 R7, R10, R2, RZ ;  /* 0x000000020a070227 */ /* 0x004fe200078e00ff */
[----:B------:R-:W-:-:S04]  /*17400*/  MOV R2, R10 ;  /* 0x0000000a00027202 */ /* 0x000fc80000000f00 */
        /* <DEDUP_REMOVED lines=9> */
[----:B------:R-:W-:-:S06]  /*174a0*/  LEA.HI.X R7, R2, UR39, R3, 0x2, P0 ;  /* 0x0000002702077c11 */ /* 0x000fcc00080f1403 */
[----:B------:R2:W5:Y:S03]  /*174b0*/  LDG.E R7, desc[UR4][R6.64] ;  /* 0x0000000406077981 */ /* 0x000566000c1e1900 */
.L_x_5236:
[----:B------:R-:W3:Y:S01]  /*174c0*/  S2R R3, SR_CgaCtaId ;  /* 0x0000000000037919 */ /* 0x000ee20000008800 */
[----:B------:R-:W-:-:S04]  /*174d0*/  MOV R2, 0x400 ;  /* 0x0000040000027802 */ /* 0x000fc80000000f00 */
[----:B---3--:R-:W-:Y:S02]  /*174e0*/  LEA R2, R3, R2, 0x18 ;  /* 0x0000000203027211 */ /* 0x008fe400078ec0ff */
[----:B------:R-:W-:-:S03]  /*174f0*/  SHF.L.U32 R3, R11, 0x1f, RZ ;  /* 0x0000001f0b037819 */ /* 0x000fc600000006ff */
[----:B------:R-:W-:-:S04]  /*17500*/  IMAD R2, R12, 0x8, R2 ;  /* 0x000000080c027824 */ /* 0x000fc800078e0202 */
[----:B------:R-:W3:Y:S02]  /*17510*/  SYNCS.PHASECHK.TRANS64.TRYWAIT P0, [R2+URZ+0x38840], R3 ;  /* 0x03884003020075a7 */ /* 0x000ee4000800017f */
[----:B---3--:R-:W-:Y:S05]  /*17520*/  @!P0 BRA `(.L_x_5237) ;  /* 0x0000001c00e88947 */ /* 0x008fea0003800000 */
.L_x_5285:
        /* <DEDUP_REMOVED lines=11> */
.L_x_5238:
[----:B--2---:R-:W2:Y:S01]  /*175e0*/  LDL R6, [R1] ;  /* 0x0000000001067983 */ /* 0x004ea20000100800 */
        /* <DEDUP_REMOVED lines=21> */
.L_x_5286:
        /* <DEDUP_REMOVED lines=8> */
.L_x_5240:
        /* <DEDUP_REMOVED lines=54> */
.L_x_5235:
[----:B------:R-:W-:Y:S05]  /*17b20*/  BSYNC B1 ;  /* 0x0000000000017941 */ /* 0x000fea0003800000 */
.L_x_5234:
[----:B------:R-:W2:Y:S01]  /*17b30*/  LDL R2, [R1+0xc] ;  /* 0x00000c0001027983 */ /* 0x000ea20000100800 */
[----:B------:R-:W-:Y:S01]  /*17b40*/  VIADD R8, R8, 0xfffffffe ;  /* 0xfffffffe08087836 */ /* 0x000fe20000000000 */
[----:B--2---:R-:W-:-:S13]  /*17b50*/  ISETP.GT.AND P0, PT, R9, R2, PT ;  /* 0x000000020900720c */ /* 0x004fda0003f04270 */
[----:B------:R-:W-:Y:S05]  /*17b60*/  @P0 BRA `(.L_x_5241) ;  /* 0xffffffec00c80947 */ /* 0x000fea000383ffff */
.L_x_5217:
[----:B------:R-:W-:Y:S05]  /*17b70*/  BSYNC B0 ;  /* 0x0000000000007941 */ /* 0x000fea0003800000 */
.L_x_5216:
        /* <DEDUP_REMOVED lines=26> */
.L_x_5243:
[----:B------:R-:W-:Y:S05]  /*17d20*/  BSYNC B0 ;  /* 0x0000000000007941 */ /* 0x000fea0003800000 */
.L_x_5242:
[----:B--2---:R-:W2:Y:S02]  /*17d30*/  LDL.LU R2, [R1+0x4] ;  /* 0x0000040001027983 */ /* 0x004ea40000300800 */
[----:B--2---:R-:W-:-:S05]  /*17d40*/  LOP3.LUT R2, R2, R0, RZ, 0x3c, !PT ;  /* 0x0000000002027212 */ /* 0x004fca00078e3cff */
[----:B------:R2:W-:Y:S02]  /*17d50*/  STL [R1+0x4], R2 ;  /* 0x0000040201007387 */ /* 0x0005e40000100800 */
.L_x_5198:
[----:B------:R-:W-:Y:S05]  /*17d60*/  BSYNC B6 ;  /* 0x0000000000067941 */ /* 0x000fea0003800000 */
.L_x_5196:
[----:B------:R-:W-:-:S03]  /*17d70*/  UMOV UR4, 0xffffffff ;  /* 0xffffffff00047882 */ /* 0x000fc60000000000 */
[----:B------:R-:W-:Y:S05]  /*17d80*/  BRA.DIV UR4, `(.L_x_5244) ;  /* 0x0000001604f87947 */ /* 0x000fea000b800000 */
[----:B------:R3:W4:Y:S04]  /*17d90*/  SHFL.IDX PT, R4, R16, RZ, 0x1f ;  /* 0x00001fff10047589 */ /* 0x00072800000e0000 */
[----:B------:R-:W0:Y:S02]  /*17da0*/  SHFL.IDX PT, R16, R16, 0x1, 0x1f ;  /* 0x00201f0010107f89 */ /* 0x000e2400000e0000 */
.L_x_5290:
[----:B------:R-:W1:Y:S01]  /*17db0*/  S2R R0, SR_TID.X ;  /* 0x0000000000007919 */ /* 0x000e620000002100 */
        /* <DEDUP_REMOVED lines=9> */
[----:B--2---:R-:W1:Y:S01]  /*17e50*/  LDC.64 R2, c[0x0][0xd58] ;  /* 0x00035600ff027b82 */ /* 0x004e620000000a00 */
[----:B------:R-:W-:Y:S01]  /*17e60*/  ULDC.64 UR4, c[0x0][0x208] ;  /* 0x0000820000047ab9 */ /* 0x000fe20000000a00 */
[----:B-1----:R-:W-:-:S06]  /*17e70*/  IMAD.WIDE R2, R5, 0x4, R2 ;  /* 0x0000000405027825 */ /* 0x002fcc00078e0202 */
[----:B------:R1:W5:Y:S02]  /*17e80*/  LDG.E R3, desc[UR4][R2.64] ;  /* 0x0000000402037981 */ /* 0x000364000c1e1900 */
.L_x_5246:
[----:B------:R-:W-:Y:S05]  /*17e90*/  BSYNC B0 ;  /* 0x0000000000007941 */ /* 0x000fea0003800000 */
.L_x_5245:
        /* <DEDUP_REMOVED lines=19> */
[----:B------:R-:W1:Y:S02]  /*17fd0*/  SHFL.UP PT, R14, R7, 0x10, RZ ;  /* 0x06000000070e7989 */ /* 0x000e6400000e00ff */
[----:B-12---:R-:W-:-:S05]  /*17fe0*/  SEL R2, R14, RZ, P0 ;  /* 0x000000ff0e027207 */ /* 0x006fca0000000000 */
[----:B------:R-:W-:-:S05]  /*17ff0*/  IMAD.IADD R2, R7, 0x1, R2 ;  /* 0x0000000107027824 */ /* 0x000fca00078e0202 */
[----:B------:R0:W1:Y:S02]  /*18000*/  SHFL.IDX PT, R14, R2, 0x1f, 0x1f ;  /* 0x03e01f00020e7f89 */ /* 0x00006400000e0000 */
.L_x_5298:
[----:B------:R-:W-:Y:S02]  /*18010*/  ULDC UR4, c[0x0][0xd10] ;  /* 0x0003440000047ab9 */ /* 0x000fe40000000800 */
[----:B------:R-:W-:-:S05]  /*18020*/  MOV R5, UR4 ;  /* 0x0000000400057c02 */ /* 0x000fca0008000f00 */
[----:B-1----:R-:W-:-:S04]  /*18030*/  IMAD R7, R14, R5, RZ ;  /* 0x000000050e077224 */ /* 0x002fc800078e02ff */
[----:B---3--:R-:W-:-:S05]  /*18040*/  IMAD.IADD R16, R16, 0x1, R7 ;  /* 0x0000000110107824 */ /* 0x008fca00078e0207 */
[----:B----4-:R-:W-:-:S13]  /*18050*/  ISETP.GT.AND P0, PT, R16, R4, PT ;  /* 0x000000041000720c */ /* 0x010fda0003f04270 */
[----:B------:R-:W-:Y:S05]  /*18060*/  @P0 BRA `(.L_x_5248) ;  /* 0x0000000000b80947 */ /* 0x000fea0003800000 */
[----:B------:R-:W1:Y:S02]  /*18070*/  LDC R0, c[0x0][0xd14] ;  /* 0x00034500ff007b82 */ /* 0x000e640000000800 */
.L_x_5253:
        /* <DEDUP_REMOVED lines=15> */
.L_x_5251:
[----:B------:R-:W-:Y:S05]  /*18170*/  BSYNC B0 ;  /* 0x0000000000007941 */ /* 0x000fea0003800000 */
.L_x_5250:
        /* <DEDUP_REMOVED lines=23> */
.L_x_5306:
[----:B------:R-:W-:Y:S02]  /*182f0*/  ULDC UR4, c[0x0][0xd10] ;  /* 0x0003440000047ab9 */ /* 0x000fe40000000800 */
[----:B------:R-:W-:-:S04]  /*18300*/  IMAD.U32 R5, RZ, RZ, UR4 ;  /* 0x00000004ff057e24 */ /* 0x000fc8000f8e00ff */
[----:B-1----:R-:W-:-:S04]  /*18310*/  IMAD R7, R14, R5, RZ ;  /* 0x000000050e077224 */ /* 0x002fc800078e02ff */
[----:B------:R-:W-:-:S05]  /*18320*/  IMAD.IADD R16, R7, 0x1, R16 ;  /* 0x0000000107107824 */ /* 0x000fca00078e0210 */
[----:B------:R-:W-:-:S13]  /*18330*/  ISETP.GT.AND P0, PT, R16, R4, PT ;  /* 0x000000041000720c */ /* 0x000fda0003f04270 */
[----:B------:R-:W-:Y:S05]  /*18340*/  @!P0 BRA `(.L_x_5253) ;  /* 0xfffffffc004c8947 */ /* 0x000fea000383ffff */
.L_x_5248:
        /* <DEDUP_REMOVED lines=8> */
.L_x_5310:
[----:B------:R-:W-:Y:S01]  /*183d0*/  ISETP.NE.AND P0, PT, R6, RZ, PT ;  /* 0x000000ff0600720c */ /* 0x000fe20003f05270 */
[----:B------:R-:W-:-:S12]  /*183e0*/  IMAD.MOV.U32 R8, RZ, RZ, RZ ;  /* 0x000000ffff087224 */ /* 0x000fd800078e00ff */
[----:B------:R-:W-:Y:S05]  /*183f0*/  @!P0 BRA `(.L_x_5255) ;  /* 0x0000000000108947 */ /* 0x000fea0003800000 */
[----:B------:R-:W-:Y:S01]  /*18400*/  UMOV UR4, 0xffffffff ;  /* 0xffffffff00047882 */ /* 0x000fe20000000000 */
[----:B------:R-:W-:Y:S02]  /*18410*/  VIADD R12, R7, 0xffffffff ;  /* 0xffffffff070c7836 */ /* 0x000fe40000000000 */
[----:B------:R-:W-:Y:S05]  /*18420*/  BRA.DIV UR4, `(.L_x_5256) ;  /* 0x0000001a04847947 */ /* 0x000fea000b800000 */
[----:B------:R3:W4:Y:S02]  /*18430*/  SHFL.IDX PT, R8, R2, R12, 0x1f ;  /* 0x00001f0c02087589 */ /* 0x00072400000e0000 */
.L_x_5255:
[----:B01-3--:R-:W0:Y:S01]  /*18440*/  LDC.64 R2, c[0x0][0xd68] ;  /* 0x00035a00ff027b82 */ /* 0x00be220000000a00 */
[----:B------:R-:W-:Y:S01]  /*18450*/  IMAD.IADD R19, R7, 0x1, R19 ;  /* 0x0000000107137824 */ /* 0x000fe200078e0213 */
[----:B------:R-:W-:-:S03]  /*18460*/  ULDC.64 UR4, c[0x0][0x208] ;  /* 0x0000820000047ab9 */ /* 0x000fc60000000a00 */
[----:B0-----:R-:W-:-:S05]  /*18470*/  IMAD.WIDE R2, R19, 0x4, R2 ;  /* 0x0000000413027825 */ /* 0x001fca00078e0202 */
[----:B------:R0:W2:Y:S01]  /*18480*/  LDG.E R10, desc[UR4][R2.64] ;  /* 0x00000004020a7981 */ /* 0x0000a2000c1e1900 */
[----:B----4-:R-:W-:Y:S02]  /*18490*/  IMAD R16, R8, R5, R16 ;  /* 0x0000000508107224 */ /* 0x010fe400078e0210 */
[----:B0-----:R-:W-:Y:S02]  /*184a0*/  IMAD.MOV.U32 R2, RZ, RZ, RZ ;  /* 0x000000ffff027224 */ /* 0x001fe400078e00ff */
[----:B--2---:R-:W-:-:S05]  /*184b0*/  IMAD R6, R17, R10, RZ ;  /* 0x0000000a11067224 */ /* 0x004fca00078e02ff */
        /* <DEDUP_REMOVED lines=55> */
[----:B------:R-:W-:-:S03]  /*18830*/  IMAD.MOV R5, RZ, RZ, -R5 ;  /* 0x000000ffff057224 */ /* 0x000fc600078e0a05 */
[----:B------:R-:W-:Y:S01]  /*18840*/  LOP3.LUT R2, RZ, R3, RZ, 0x33, !PT ;  /* 0x00000003ff027212 */ /* 0x000fe200078e33ff */
[----:B------:R-:W-:-:S03]  /*18850*/  IMAD R18, R3, R5, R4 ;  /* 0x0000000503127224 */ /* 0x000fc600078e0204 */
[----:B------:R-:W-:Y:S01]  /*18860*/  IADD3 R17, R17, R2, RZ ;  /* 0x0000000211117210 */ /* 0x000fe20007ffe0ff */
[----:B------:R-:W-:Y:S06]  /*18870*/  BRA `(.L_x_5257) ;  /* 0x00000000001c7947 */ /* 0x000fec0003800000 */
.L_x_5249:
[----:B------:R-:W-:Y:S01]  /*18880*/  UMOV UR4, URZ ;  /* 0x0000003f00047c82 */ /* 0x000fe20008000000 */
[----:B------:R-:W-:Y:S01]  /*18890*/  UMOV UR5, URZ ;  /* 0x0000003f00057c82 */ /* 0x000fe20008000000 */
[----:B------:R-:W-:Y:S01]  /*188a0*/  ULDC UR6, c[0x0][0xd14] ;  /* 0x0003450000067ab9 */ /* 0x000fe20000000800 */
[----:B------:R-:W-:Y:S02]  /*188b0*/  IMAD.MOV.U32 R16, RZ, RZ, R4 ;  /* 0x000000ffff107224 */ /* 0x000fe400078e0004 */
[----:B------:R-:W-:Y:S02]  /*188c0*/  IMAD.U32 R17, RZ, RZ, UR4 ;  /* 0x00000004ff117e24 */ /* 0x000fe4000f8e00ff */
[----:B------:R-:W-:Y:S02]  /*188d0*/  IMAD.U32 R18, RZ, RZ, UR5 ;  /* 0x00000005ff127e24 */ /* 0x000fe4000f8e00ff */
[----:B------:R-:W-:-:S07]  /*188e0*/  IMAD.U32 R19, RZ, RZ, UR6 ;  /* 0x00000006ff137e24 */ /* 0x000fce000f8e00ff */
.L_x_5257:
        /* <DEDUP_REMOVED lines=12> */
.L_x_5184:
[----:B-1----:R-:W3:Y:S01]  /*189b0*/  LDL R0, [R1+0x1c] ;  /* 0x00001c0001007983 */ /* 0x002ee20000100800 */
[----:B------:R-:W1:Y:S01]  /*189c0*/  S2R R3, SR_CgaCtaId ;  /* 0x0000000000037919 */ /* 0x000e620000008800 */
[----:B---3--:R-:W-:Y:S02]  /*189d0*/  R2UR UR4, R0 ;  /* 0x00000000000472ca */ /* 0x008fe400000e0000 */
[----:B------:R-:W-:-:S04]  /*189e0*/  MOV R0, 0x400 ;  /* 0x0000040000007802 */ /* 0x000fc80000000f00 */
[----:B-1----:R-:W-:-:S07]  /*189f0*/  LEA R0, R3, R0, 0x18 ;  /* 0x0000000003007211 */ /* 0x002fce00078ec0ff */
[----:B------:R-:W-:-:S04]  /*18a00*/  UIADD3 UR4, UR4, 0x1, URZ ;  /* 0x0000000104047890 */ /* 0x000fc8000fffe03f */
[----:B------:R-:W-:-:S04]  /*18a10*/  ULEA.HI UR5, UR4, UR4, URZ, 0x1 ;  /* 0x0000000404057291 */ /* 0x000fc8000f8f083f */
[----:B------:R-:W-:-:S04]  /*18a20*/  ULOP3.LUT UR5, UR5, 0xfffffffe, URZ, 0xc0, !UPT ;  /* 0xfffffffe05057892 */ /* 0x000fc8000f8ec03f */
[----:B------:R-:W-:-:S06]  /*18a30*/  UIADD3 UR5, UR4, -UR5, URZ ;  /* 0x8000000504057290 */ /* 0x000fcc000fffe03f */
[----:B------:R-:W-:-:S05]  /*18a40*/  IMAD.U32 R3, RZ, RZ, UR5 ;  /* 0x00000005ff037e24 */ /* 0x000fca000f8e00ff */
[----:B------:R-:W-:-:S04]  /*18a50*/  SHF.L.U32 R3, R3, 0x1f, RZ ;  /* 0x0000001f03037819 */ /* 0x000fc800000006ff */
[----:B------:R-:W1:Y:S02]  /*18a60*/  SYNCS.PHASECHK.TRANS64.TRYWAIT P0, [R0+URZ+0x38820], R3 ;  /* 0x03882003000075a7 */ /* 0x000e64000800017f */
[----:B-1----:R-:W-:Y:S05]  /*18a70*/  @!P0 BRA `(.L_x_5259) ;  /* 0x0000001400188947 */ /* 0x002fea0003800000 */
.L_x_5313:
[----:B------:R-:W-:-:S03]  /*18a80*/  UMOV UR4, 0xffffffff ;  /* 0xffffffff00047882 */ /* 0x000fc60000000000 */
[----:B------:R-:W-:Y:S05]  /*18a90*/  BRA.DIV UR4, `(.L_x_5260) ;  /* 0x0000001604247947 */ /* 0x000fea000b800000 */
[----:B--2---:R-:W2:Y:S02]  /*18aa0*/  S2R R2, SR_TID.X ;  /* 0x0000000000027919 */ /* 0x004ea40000002100 */
[----:B--2---:R-:W-:-:S04]  /*18ab0*/  SHF.R.U32.HI R2, RZ, 0x5, R2 ;  /* 0x00000005ff027819 */ /* 0x004fc80000011602 */
[----:B------:R-:W-:-:S05]  /*18ac0*/  LOP3.LUT R2, R2, 0x3, RZ, 0xc0, !PT ;  /* 0x0000000302027812 */ /* 0x000fca00078ec0ff */
[----:B------:R2:W3:Y:S02]  /*18ad0*/  SHFL.IDX PT, R14, R2, RZ, 0x1f ;  /* 0x00001fff020e7589 */ /* 0x0004e400000e0000 */
.L_x_5316:
[----:B---3--:R-:W-:Y:S01]  /*18ae0*/  ISETP.NE.AND P0, PT, R14, RZ, PT ;  /* 0x000000ff0e00720c */ /* 0x008fe20003f05270 */
[----:B------:R-:W-:-:S12]  /*18af0*/  BSSY B0, `(.L_x_5261) ;  /* 0x0000027000007945 */ /* 0x000fd80003800000 */
[----:B------:R-:W-:Y:S05]  /*18b00*/  @P0 BRA `(.L_x_5262) ;  /* 0x0000000000940947 */ /* 0x000fea0003800000 */
[----:B------:R-:W-:-:S03]  /*18b10*/  UMOV UR4, 0xffffffff ;  /* 0xffffffff00047882 */ /* 0x000fc60000000000 */
[----:B------:R-:W-:Y:S05]  /*18b20*/  BRA.DIV UR4, `(.L_x_5263) ;  /* 0x0000001604347947 */ /* 0x000fea000b800000 */
[----:B------:R-:W-:-:S13]  /*18b30*/  ELECT P6, URZ, PT ;  /* 0x00000000003f782f */ /* 0x000fda00038c0000 */
.L_x_5319:
[----:B------:R-:W-:Y:S05]  /*18b40*/  @!P6 BRA `(.L_x_5262) ;  /* 0x000000000084e947 */ /* 0x000fea0003800000 */
[----:B--2---:R-:W2:Y:S02]  /*18b50*/  LDL.LU R2, [R1+0x24] ;  /* 0x0000240001027983 */ /* 0x004ea40000300800 */
[----:B--2---:R-:W-:-:S04]  /*18b60*/  LOP3.LUT R2, R2, 0x2, RZ, 0xfc, !PT ;  /* 0x0000000202027812 */ /* 0x004fc800078efcff */
[----:B------:R-:W-:-:S13]  /*18b70*/  ISETP.NE.AND P2, PT, R2, 0x3, PT ;  /* 0x000000030200780c */ /* 0x000fda0003f45270 */
[----:B------:R-:W-:Y:S05]  /*18b80*/  @!P2 BRA `(.L_x_5264) ;  /* 0x000000000004a947 */ /* 0x000fea0003800000 */
[----:B------:R-:W-:Y:S01]  /*18b90*/  BPT.TRAP 0x1 ;  /* 0x000000040000795c */ /* 0x000fe20000300000 */
.L_x_5264:
        /* <DEDUP_REMOVED lines=14> */
.L_x_5320:
[----:B------:R-:W2:Y:S02]  /*18c80*/  SYNCS.PHASECHK.TRANS64.TRYWAIT P0, [R7+URZ], R2 ;  /* 0x00000002070075a7 */ /* 0x000ea4000800017f */
[----:B--2---:R-:W-:Y:S05]  /*18c90*/  @!P0 BRA `(.L_x_5266) ;  /* 0x00000014000c8947 */ /* 0x004fea0003800000 */
.L_x_5321:
[----:B------:R-:W-:Y:S05]  /*18ca0*/  @!P2 BRA `(.L_x_5267) ;  /* 0x000000000004a947 */ /* 0x000fea0003800000 */
[----:B------:R-:W-:Y:S01]  /*18cb0*/  BPT.TRAP 0x1 ;  /* 0x000000040000795c */ /* 0x000fe20000300000 */
.L_x_5267:
[----:B------:R-:W3:Y:S01]  /*18cc0*/  LDL.LU R4, [R1] ;  /* 0x0000000001047983 */ /* 0x000ee20000300800 */
[----:B------:R-:W-:-:S04]  /*18cd0*/  VIADD R0, R0, 0x38860 ;  /* 0x0003886000007836 */ /* 0x000fc80000000000 */
[----:B---3--:R-:W-:-:S04]  /*18ce0*/  IMAD R4, R4, 0x8, R0 ;  /* 0x0000000804047824 */ /* 0x008fc800078e0200 */
[----:B------:R-:W3:Y:S02]  /*18cf0*/  SYNCS.PHASECHK.TRANS64.TRYWAIT P0, [R4+URZ], R5 ;  /* 0x00000005040075a7 */ /* 0x000ee4000800017f */
[----:B---3--:R-:W-:Y:S05]  /*18d00*/  @!P0 BRA `(.L_x_5268) ;  /* 0x0000001400048947 */ /* 0x008fea0003800000 */
.L_x_5322:
[----:B------:R-:W-:-:S07]  /*18d10*/  IMAD R3, R3, 0x8, R0 ;  /* 0x0000000803037824 */ /* 0x000fce00078e0200 */
.L_x_5269:
[----:B----4-:R4:W0:Y:S02]  /*18d20*/  SYNCS.PHASECHK.TRANS64.TRYWAIT P0, [R3+URZ], R2 ;  /* 0x00000002030075a7 */ /* 0x010824000800017f */
[----:B0-----:R-:W-:Y:S05]  /*18d30*/  @!P0 NANOSLEEP.SYNCS 0x989680 ;  /* 0x009896800000895d */ /* 0x001fea0003900000 */
[----:B------:R-:W0:Y:S02]  /*18d40*/  @!P0 SYNCS.PHASECHK.TRANS64 P0, [R3+URZ], R2 ;  /* 0x00000002030085a7 */ /* 0x000e24000800007f */
[----:B0-----:R-:W-:Y:S05]  /*18d50*/  @!P0 BRA `(.L_x_5269) ;  /* 0xfffffffc00f08947 */ /* 0x001fea000383ffff */
.L_x_5262:
[----:B------:R-:W-:Y:S05]  /*18d60*/  BSYNC B0 ;  /* 0x0000000000007941 */ /* 0x000fea0003800000 */
.L_x_5261:
[----:B------:R-:W-:Y:S05]  /*18d70*/  EXIT ;  /* 0x000000000000794d */ /* 0x000fea0003800000 */
.L_x_5094:
[----:B0-----:R-:W-:-:S04]  /*18d80*/  IMAD.U32 R3, RZ, RZ, UR37 ;  /* 0x00000025ff037e24 */ /* 0x001fc8000f8e00ff */
[----:B------:R0:W1:Y:S03]  /*18d90*/  SYNCS.PHASECHK.TRANS64.TRYWAIT P1, [R3+URZ+0x38800], R0 ;  /* 0x03880000030075a7 */ /* 0x000066000802017f */
[----:B-1----:R-:W-:Y:S05]  /*18da0*/  @!P1 NANOSLEEP.SYNCS 0x989680 ;  /* 0x009896800000995d */ /* 0x002fea0003900000 */
[----:B------:R-:W1:Y:S02]  /*18db0*/  @!P1 SYNCS.PHASECHK.TRANS64 P1, [R3+URZ+0x38800], R0 ;  /* 0x03880000030095a7 */ /* 0x000e64000802007f */
[----:B-1----:R-:W-:Y:S05]  /*18dc0*/  @!P1 BRA `(.L_x_5094) ;  /* 0xfffffffc00ec9947 */ /* 0x002fea000383ffff */
[----:B------:R-:W-:Y:S05]  /*18dd0*/  BRA `(.L_x_5270) ;  /* 0xfffffeac00947947 */ /* 0x000fea000383ffff */
.L_x_5098:
[----:B--2---:R2:W3:Y:S02]  /*18de0*/  SYNCS.PHASECHK.TRANS64.TRYWAIT P1, [R4+URZ+0x38830], R5 ;  /* 0x03883005040075a7 */ /* 0x0044e4000802017f */
[----:B---3--:R-:W-:Y:S05]  /*18df0*/  @!P1 NANOSLEEP.SYNCS 0x989680 ;  /* 0x009896800000995d */ /* 0x008fea0003900000 */
[----:B------:R-:W3:Y:S02]  /*18e00*/  @!P1 SYNCS.PHASECHK.TRANS64 P1, [R4+URZ+0x38830], R5 ;  /* 0x03883005040095a7 */ /* 0x000ee4000802007f */
[----:B---3--:R-:W-:Y:S05]  /*18e10*/  @!P1 BRA `(.L_x_5098) ;  /* 0xfffffffc00f09947 */ /* 0x008fea000383ffff */
[----:B------:R-:W-:Y:S05]  /*18e20*/  BRA `(.L_x_5097) ;  /* 0xfffffeac00ac7947 */ /* 0x000fea000383ffff */
.L_x_5099:
[----:B0-----:R-:W-:-:S04]  /*18e30*/  IMAD.U32 R7, RZ, RZ, UR37 ;  /* 0x00000025ff077e24 */ /* 0x001fc8000f8e00ff */
[----:B------:R0:W3:Y:S03]  /*18e40*/  SYNCS.PHASECHK.TRANS64.TRYWAIT P1, [R7+URZ+0x38810], R0 ;  /* 0x03881000070075a7 */ /* 0x0000e6000802017f */
[----:B---3--:R-:W-:Y:S05]  /*18e50*/  @!P1 NANOSLEEP.SYNCS 0x989680 ;  /* 0x009896800000995d */ /* 0x008fea0003900000 */
[----:B------:R-:W3:Y:S02]  /*18e60*/  @!P1 SYNCS.PHASECHK.TRANS64 P1, [R7+URZ+0x38810], R0 ;  /* 0x03881000070095a7 */ /* 0x000ee4000802007f */
[----:B---3--:R-:W-:Y:S05]  /*18e70*/  @!P1 BRA `(.L_x_5099) ;  /* 0xfffffffc00ec9947 */ /* 0x008fea000383ffff */
[----:B------:R-:W-:Y:S05]  /*18e80*/  BRA `(.L_x_5271) ;  /* 0xfffffeb000347947 */ /* 0x000fea000383ffff */
.L_x_5103:
[----:B----4-:R4:W0:Y:S02]  /*18e90*/  SYNCS.PHASECHK.TRANS64.TRYWAIT P1, [R4+URZ+0x38850], R5 ;  /* 0x03885005040075a7 */ /* 0x010824000802017f */
[----:B0-----:R-:W-:Y:S05]  /*18ea0*/  @!P1 NANOSLEEP.SYNCS 0x989680 ;  /* 0x009896800000995d */ /* 0x001fea0003900000 */
[----:B------:R-:W0:Y:S02]  /*18eb0*/  @!P1 SYNCS.PHASECHK.TRANS64 P1, [R4+URZ+0x38850], R5 ;  /* 0x03885005040095a7 */ /* 0x000e24000802007f */
[----:B0-----:R-:W-:Y:S05]  /*18ec0*/  @!P1 BRA `(.L_x_5103) ;  /* 0xfffffffc00f09947 */ /* 0x001fea000383ffff */
[----:B------:R-:W-:Y:S05]  /*18ed0*/  BRA `(.L_x_5102) ;  /* 0xfffffeb000407947 */ /* 0x000fea000383ffff */
.L_x_5119:
[----:B-1----:R-:W-:-:S04]  /*18ee0*/  IMAD.U32 R10, RZ, RZ, UR7 ;  /* 0x00000007ff0a7e24 */ /* 0x002fc8000f8e00ff */
[----:B------:R1:W2:Y:S03]  /*18ef0*/  SYNCS.PHASECHK.TRANS64.TRYWAIT P2, [R10+URZ+0x38830], R9 ;  /* 0x038830090a0075a7 */ /* 0x0002a6000804017f */
[----:B--2---:R-:W-:Y:S05]  /*18f00*/  @!P2 NANOSLEEP.SYNCS 0x989680 ;  /* 0x009896800000a95d */ /* 0x004fea0003900000 */
[----:B------:R-:W2:Y:S02]  /*18f10*/  @!P2 SYNCS.PHASECHK.TRANS64 P2, [R10+URZ+0x38830], R9 ;  /* 0x038830090a00a5a7 */ /* 0x000ea4000804007f */
[----:B--2---:R-:W-:Y:S05]  /*18f20*/  @!P2 BRA `(.L_x_5119) ;  /* 0xfffffffc00eca947 */ /* 0x004fea000383ffff */
[----:B------:R-:W-:Y:S05]  /*18f30*/  BRA `(.L_x_5118) ;  /* 0xfffffedc00987947 */ /* 0x000fea000383ffff */
.L_x_5123:
[----:B-1----:R-:W-:-:S04]  /*18f40*/  IMAD.U32 R10, RZ, RZ, UR7 ;  /* 0x00000007ff0a7e24 */ /* 0x002fc8000f8e00ff */
[----:B------:R1:W3:Y:S03]  /*18f50*/  SYNCS.PHASECHK.TRANS64.TRYWAIT P2, [R10+URZ+0x38850], R9 ;  /* 0x038850090a0075a7 */ /* 0x0002e6000804017f */
[----:B---3--:R-:W-:Y:S05]  /*18f60*/  @!P2 NANOSLEEP.SYNCS 0x989680 ;  /* 0x009896800000a95d */ /* 0x008fea0003900000 */
[----:B------:R-:W3:Y:S02]  /*18f70*/  @!P2 SYNCS.PHASECHK.TRANS64 P2, [R10+URZ+0x38850], R9 ;  /* 0x038850090a00a5a7 */ /* 0x000ee4000804007f */
[----:B---3--:R-:W-:Y:S05]  /*18f80*/  @!P2 BRA `(.L_x_5123) ;  /* 0xfffffffc00eca947 */ /* 0x008fea000383ffff */
[----:B------:R-:W-:Y:S05]  /*18f90*/  BRA `(.L_x_5122) ;  /* 0xfffffee000187947 */ /* 0x000fea000383ffff */
.L_x_5140:
[----:B-1----:R-:W-:-:S04]  /*18fa0*/  IMAD.U32 R7, RZ, RZ, UR6 ;  /* 0x00000006ff077e24 */ /* 0x002fc8000f8e00ff */
[----:B------:R1:W2:Y:S03]  /*18fb0*/  SYNCS.PHASECHK.TRANS64.TRYWAIT P3, [R7+URZ+0x38830], R6 ;  /* 0x03883006070075a7 */ /* 0x0002a6000806017f */
[----:B--2---:R-:W-:Y:S05]  /*18fc0*/  @!P3 NANOSLEEP.SYNCS 0x989680 ;  /* 0x009896800000b95d */ /* 0x004fea0003900000 */
[----:B------:R-:W2:Y:S02]  /*18fd0*/  @!P3 SYNCS.PHASECHK.TRANS64 P3, [R7+URZ+0x38830], R6 ;  /* 0x038830060700b5a7 */ /* 0x000ea4000806007f */
[----:B--2---:R-:W-:Y:S05]  /*18fe0*/  @!P3 BRA `(.L_x_5140) ;  /* 0xfffffffc00ecb947 */ /* 0x004fea000383ffff */
[----:B------:R-:W-:Y:S05]  /*18ff0*/  BRA `(.L_x_5139) ;  /* 0xffffff1400007947 */ /* 0x000fea000383ffff */
.L_x_5144:
[----:B-1----:R-:W-:-:S04]  /*19000*/  IMAD.U32 R7, RZ, RZ, UR6 ;  /* 0x00000006ff077e24 */ /* 0x002fc8000f8e00ff */
[----:B------:R1:W3:Y:S03]  /*19010*/  SYNCS.PHASECHK.TRANS64.TRYWAIT P3, [R7+URZ+0x38850], R6 ;  /* 0x03885006070075a7 */ /* 0x0002e6000806017f */
[----:B---3--:R-:W-:Y:S05]  /*19020*/  @!P3 NANOSLEEP.SYNCS 0x989680 ;  /* 0x009896800000b95d */ /* 0x008fea0003900000 */
[----:B------:R-:W3:Y:S02]  /*19030*/  @!P3 SYNCS.PHASECHK.TRANS64 P3, [R7+URZ+0x38850], R6 ;  /* 0x038850060700b5a7 */ /* 0x000ee4000806007f */
[----:B---3--:R-:W-:Y:S05]  /*19040*/  @!P3 BRA `(.L_x_5144) ;  /* 0xfffffffc00ecb947 */ /* 0x008fea000383ffff */
[----:B------:R-:W-:Y:S05]  /*19050*/  BRA `(.L_x_5143) ;  /* 0xffffff1400807947 */ /* 0x000fea000383ffff */
.L_x_5150:
[----:B--2---:R-:W-:-:S04]  /*19060*/  MOV R15, UR7 ;  /* 0x00000007000f7c02 */ /* 0x004fc80008000f00 */
[----:B------:R2:W3:Y:S03]  /*19070*/  SYNCS.PHASECHK.TRANS64.TRYWAIT P2, [R15+URZ+0x38830], R6 ;  /* 0x038830060f0075a7 */ /* 0x0004e6000804017f */
[----:B---3--:R-:W-:Y:S05]  /*19080*/  @!P2 NANOSLEEP.SYNCS 0x989680 ;  /* 0x009896800000a95d */ /* 0x008fea0003900000 */
[----:B------:R-:W3:Y:S02]  /*19090*/  @!P2 SYNCS.PHASECHK.TRANS64 P2, [R15+URZ+0x38830], R6 ;  /* 0x038830060f00a5a7 */ /* 0x000ee4000804007f */
[----:B---3--:R-:W-:Y:S05]  /*190a0*/  @!P2 BRA `(.L_x_5150) ;  /* 0xfffffffc00eca947 */ /* 0x008fea000383ffff */
[----:B------:R-:W-:Y:S05]  /*190b0*/  BRA `(.L_x_5149) ;  /* 0xffffff3c00587947 */ /* 0x000fea000383ffff */
.L_x_5154:
[----:B--2---:R-:W-:-:S04]  /*190c0*/  IMAD.U32 R15, RZ, RZ, UR7 ;  /* 0x00000007ff0f7e24 */ /* 0x004fc8000f8e00ff */
[----:B------:R2:W3:Y:S03]  /*190d0*/  SYNCS.PHASECHK.TRANS64.TRYWAIT P2, [R15+URZ+0x38850], R6 ;  /* 0x038850060f0075a7 */ /* 0x0004e6000804017f */
[----:B---3--:R-:W-:Y:S05]  /*190e0*/  @!P2 NANOSLEEP.SYNCS 0x989680 ;  /* 0x009896800000a95d */ /* 0x008fea0003900000 */
[----:B------:R-:W3:Y:S02]  /*190f0*/  @!P2 SYNCS.PHASECHK.TRANS64 P2, [R15+URZ+0x38850], R6 ;  /* 0x038850060f00a5a7 */ /* 0x000ee4000804007f */
[----:B---3--:R-:W-:Y:S05]  /*19100*/  @!P2 BRA `(.L_x_5154) ;  /* 0xfffffffc00eca947 */ /* 0x008fea000383ffff */
[----:B------:R-:W-:Y:S05]  /*19110*/  BRA `(.L_x_5153) ;  /* 0xffffff3c00d87947 */ /* 0x000fea000383ffff */
.L_x_5203:
        /* <DEDUP_REMOVED lines=11> */
.L_x_5273:
[----:B------:R-:W-:Y:S05]  /*191d0*/  BSYNC B0 ;  /* 0x0000000000007941 */ /* 0x000fea0003800000 */
.L_x_5272:
[----:B------:R-:W-:Y:S05]  /*191e0*/  BRA `(.L_x_5274) ;  /* 0xffffffbc00dc7947 */ /* 0x000fea000383ffff */
.L_x_5204:
[----:B------:R-:W-:Y:S01]  /*191f0*/  BSSY B0, `(.L_x_5275) ;  /* 0x0000006000007945 */ /* 0x000fe20003800000 */
[----:B------:R-:W-:-:S07]  /*19200*/  IMAD.MOV.U32 R15, RZ, RZ, -0x1 ;  /* 0xffffffffff0f7424 */ /* 0x000fce00078e00ff */
[----:B0-----:R-:W-:Y:S05]  /*19210*/  WARPSYNC.COLLECTIVE R15, `(.L_x_5276) ;  /* 0x000000000f0c7348 */ /* 0x001fea0003c00000 */
[----:B------:R-:W-:Y:S02]  /*19220*/  ELECT P6, UR62, PT ;  /* 0x00000000003e782f */ /* 0x000fe400038c0000 */
[----:B------:R-:W-:Y:S01]  /*19230*/  MOV R14, UR62 ;  /* 0x0000003e000e7c02 */ /* 0x000fe20008000f00 */
[----:B0-----:R-:W-:Y:S10]  /*19240*/  ENDCOLLECTIVE ;  /* 0x000000000000791b */ /* 0x001ff40003800000 */
.L_x_5276:
[----:B------:R-:W-:Y:S05]  /*19250*/  BSYNC B0 ;  /* 0x0000000000007941 */ /* 0x000fea0003800000 */
.L_x_5275:
[----:B------:R-:W-:Y:S05]  /*19260*/  BRA `(.L_x_5277) ;  /* 0xffffffbc00cc7947 */ /* 0x000fea000383ffff */
.L_x_5207:
[----:B-1----:R1:W2:Y:S02]  /*19270*/  SYNCS.PHASECHK.TRANS64.TRYWAIT P0, [R9+URZ+0x38840], R10 ;  /* 0x0388400a090075a7 */ /* 0x0022a4000800017f */
[----:B--2---:R-:W-:Y:S05]  /*19280*/  @!P0 NANOSLEEP.SYNCS 0x989680 ;  /* 0x009896800000895d */ /* 0x004fea0003900000 */
[----:B------:R-:W2:Y:S02]  /*19290*/  @!P0 SYNCS.PHASECHK.TRANS64 P0, [R9+URZ+0x38840], R10 ;  /* 0x0388400a090085a7 */ /* 0x000ea4000800007f */
[----:B--2---:R-:W-:Y:S05]  /*192a0*/  @!P0 BRA `(.L_x_5207) ;  /* 0xfffffffc00f08947 */ /* 0x004fea000383ffff */
[----:B------:R-:W-:Y:S05]  /*192b0*/  BRA `(.L_x_5278) ;  /* 0xffffffc000387947 */ /* 0x000fea000383ffff */
.L_x_5211:
        /* <DEDUP_REMOVED lines=8> */
.L_x_5214:
[----:B-1----:R1:W2:Y:S02]  /*19340*/  SYNCS.PHASECHK.TRANS64.TRYWAIT P0, [R6+URZ+0x38860], R9 ;  /* 0x03886009060075a7 */ /* 0x0022a4000800017f */
[----:B--2---:R-:W-:Y:S05]  /*19350*/  @!P0 NANOSLEEP.SYNCS 0x989680 ;  /* 0x009896800000895d */ /* 0x004fea0003900000 */
[----:B------:R-:W2:Y:S02]  /*19360*/  @!P0 SYNCS.PHASECHK.TRANS64 P0, [R6+URZ+0x38860], R9 ;  /* 0x03886009060085a7 */ /* 0x000ea4000800007f */
[----:B--2---:R-:W-:Y:S05]  /*19370*/  @!P0 BRA `(.L_x_5214) ;  /* 0xfffffffc00f08947 */ /* 0x004fea000383ffff */
[----:B------:R-:W-:Y:S05]  /*19380*/  BRA `(.L_x_5280) ;  /* 0xffffffc800347947 */ /* 0x000fea000383ffff */
.L_x_5223:
[----:B-1----:R1:W2:Y:S02]  /*19390*/  SYNCS.PHASECHK.TRANS64.TRYWAIT P0, [R2+URZ+0x38840], R3 ;  /* 0x03884003020075a7 */ /* 0x0022a4000800017f */
[----:B--2---:R-:W-:Y:S05]  /*193a0*/  @!P0 NANOSLEEP.SYNCS 0x989680 ;  /* 0x009896800000895d */ /* 0x004fea0003900000 */
[----:B------:R-:W2:Y:S02]  /*193b0*/  @!P0 SYNCS.PHASECHK.TRANS64 P0, [R2+URZ+0x38840], R3 ;  /* 0x03884003020085a7 */ /* 0x000ea4000800007f */
[----:B--2---:R-:W-:Y:S05]  /*193c0*/  @!P0 BRA `(.L_x_5223) ;  /* 0xfffffffc00f08947 */ /* 0x004fea000383ffff */
[----:B------:R-:W-:Y:S05]  /*193d0*/  BRA `(.L_x_5281) ;  /* 0xffffffd0000c7947 */ /* 0x000fea000383ffff */
.L_x_5225:
[----:B--2---:R2:W3:Y:S02]  /*193e0*/  SYNCS.PHASECHK.TRANS64.TRYWAIT P0, [R2+URZ+0x38860], R3 ;  /* 0x03886003020075a7 */ /* 0x0044e4000800017f */
[----:B---3--:R-:W-:Y:S05]  /*193f0*/  @!P0 NANOSLEEP.SYNCS 0x989680 ;  /* 0x009896800000895d */ /* 0x008fea0003900000 */
[----:B------:R-:W3:Y:S02]  /*19400*/  @!P0 SYNCS.PHASECHK.TRANS64 P0, [R2+URZ+0x38860], R3 ;  /* 0x03886003020085a7 */ /* 0x000ee4000800007f */
[----:B---3--:R-:W-:Y:S05]  /*19410*/  @!P0 BRA `(.L_x_5225) ;  /* 0xfffffffc00f08947 */ /* 0x008fea000383ffff */
[----:B------:R-:W-:Y:S05]  /*19420*/  BRA `(.L_x_5282) ;  /* 0xffffffd0007c7947 */ /* 0x000fea000383ffff */
.L_x_5230:
[----:B--2---:R2:W3:Y:S02]  /*19430*/  SYNCS.PHASECHK.TRANS64.TRYWAIT P0, [R2+URZ+0x38840], R3 ;  /* 0x03884003020075a7 */ /* 0x0044e4000800017f */
[----:B---3--:R-:W-:Y:S05]  /*19440*/  @!P0 NANOSLEEP.SYNCS 0x989680 ;  /* 0x009896800000895d */ /* 0x008fea0003900000 */
[----:B------:R-:W3:Y:S02]  /*19450*/  @!P0 SYNCS.PHASECHK.TRANS64 P0, [R2+URZ+0x38840], R3 ;  /* 0x03884003020085a7 */ /* 0x000ee4000800007f */
[----:B---3--:R-:W-:Y:S05]  /*19460*/  @!P0 BRA `(.L_x_5230) ;  /* 0xfffffffc00f08947 */ /* 0x008fea000383ffff */
[----:B------:R-:W-:Y:S05]  /*19470*/  BRA `(.L_x_5283) ;  /* 0xffffffd8001c7947 */ /* 0x000fea000383ffff */
.L_x_5232:
[----:B0-----:R0:W1:Y:S02]  /*19480*/  SYNCS.PHASECHK.TRANS64.TRYWAIT P1, [R2+URZ+0x38860], R3 ;  /* 0x03886003020075a7 */ /* 0x001064000802017f */
[----:B-1----:R-:W-:Y:S05]  /*19490*/  @!P1 NANOSLEEP.SYNCS 0x989680 ;  /* 0x009896800000995d */ /* 0x002fea0003900000 */
[----:B------:R-:W1:Y:S02]  /*194a0*/  @!P1 SYNCS.PHASECHK.TRANS64 P1, [R2+URZ+0x38860], R3 ;  /* 0x03886003020095a7 */ /* 0x000e64000802007f */
[----:B-1----:R-:W-:Y:S05]  /*194b0*/  @!P1 BRA `(.L_x_5232) ;  /* 0xfffffffc00f09947 */ /* 0x002fea000383ffff */
[----:B------:R-:W-:Y:S05]  /*194c0*/  BRA `(.L_x_5284) ;  /* 0xffffffd800887947 */ /* 0x000fea000383ffff */
.L_x_5237:
[----:B---3--:R3:W4:Y:S02]  /*194d0*/  SYNCS.PHASECHK.TRANS64.TRYWAIT P0, [R2+URZ+0x38840], R3 ;  /* 0x03884003020075a7 */ /* 0x008724000800017f */
[----:B----4-:R-:W-:Y:S05]  /*194e0*/  @!P0 NANOSLEEP.SYNCS 0x989680 ;  /* 0x009896800000895d */ /* 0x010fea0003900000 */
[----:B------:R-:W4:Y:S02]  /*194f0*/  @!P0 SYNCS.PHASECHK.TRANS64 P0, [R2+URZ+0x38840], R3 ;  /* 0x03884003020085a7 */ /* 0x000f24000800007f */
[----:B----4-:R-:W-:Y:S05]  /*19500*/  @!P0 BRA `(.L_x_5237) ;  /* 0xfffffffc00f08947 */ /* 0x010fea000383ffff */
[----:B------:R-:W-:Y:S05]  /*19510*/  BRA `(.L_x_5285) ;  /* 0xffffffe000047947 */ /* 0x000fea000383ffff */
.L_x_5239:
[----:B0-----:R0:W1:Y:S02]  /*19520*/  SYNCS.PHASECHK.TRANS64.TRYWAIT P1, [R2+URZ+0x38860], R3 ;  /* 0x03886003020075a7 */ /* 0x001064000802017f */
[----:B-1----:R-:W-:Y:S05]  /*19530*/  @!P1 NANOSLEEP.SYNCS 0x989680 ;  /* 0x009896800000995d */ /* 0x002fea0003900000 */
[----:B------:R-:W1:Y:S02]  /*19540*/  @!P1 SYNCS.PHASECHK.TRANS64 P1, [R2+URZ+0x38860], R3 ;  /* 0x03886003020095a7 */ /* 0x000e64000802007f */
[----:B-1----:R-:W-:Y:S05]  /*19550*/  @!P1 BRA `(.L_x_5239) ;  /* 0xfffffffc00f09947 */ /* 0x002fea000383ffff */
[----:B------:R-:W-:Y:S05]  /*19560*/  BRA `(.L_x_5286) ;  /* 0xffffffe000747947 */ /* 0x000fea000383ffff */
.L_x_5244:
        /* <DEDUP_REMOVED lines=8> */
.L_x_5288:
[----:B------:R-:W-:Y:S05]  /*195f0*/  BSYNC B0 ;  /* 0x0000000000007941 */ /* 0x000fea0003800000 */
.L_x_5287:
        /* <DEDUP_REMOVED lines=8> */
.L_x_5289:
[----:B------:R-:W-:Y:S01]  /*19680*/  IMAD.MOV.U32 R16, RZ, RZ, R14 ;  /* 0x000000ffff107224 */ /* 0x000fe200078e000e */
[----:B------:R-:W-:Y:S06]  /*19690*/  BRA `(.L_x_5290) ;  /* 0xffffffe400c47947 */ /* 0x000fec000383ffff */
.L_x_5247:
[----:B------:R-:W-:Y:S01]  /*196a0*/  BSSY B0, `(.L_x_5291) ;  /* 0x0000008000007945 */ /* 0x000fe20003800000 */
[----:B0----5:R-:W-:Y:S01]  /*196b0*/  IMAD.MOV.U32 R13, RZ, RZ, R3 ;  /* 0x000000ffff0d7224 */ /* 0x021fe200078e0003 */
[----:B------:R-:W-:Y:S01]  /*196c0*/  MOV R11, RZ ;  /* 0x000000ff000b7202 */ /* 0x000fe20000000f00 */
[----:B------:R-:W-:Y:S02]  /*196d0*/  IMAD.MOV.U32 R12, RZ, RZ, 0x1 ;  /* 0x00000001ff0c7424 */ /* 0x000fe400078e00ff */
[----:B------:R-:W-:-:S07]  /*196e0*/  IMAD.MOV.U32 R15, RZ, RZ, -0x1 ;  /* 0xffffffffff0f7424 */ /* 0x000fce00078e00ff */
[----:B-1234-:R-:W-:Y:S05]  /*196f0*/  WARPSYNC.COLLECTIVE R15, `(.L_x_5292) ;  /* 0x000000000f087348 */ /* 0x01efea0003c00000 */
[----:B------:R0:W0:Y:S02]  /*19700*/  SHFL.UP P6, R14, R13, R12, R11 ;  /* 0x0400000c0d0e7389 */ /* 0x00002400000c000b */
[----:B01234-:R-:W-:Y:S01]  /*19710*/  ENDCOLLECTIVE ;  /* 0x000000000000791b */ /* 0x01ffe20003800000 */
.L_x_5292:
[----:B------:R-:W-:Y:S05]  /*19720*/  BSYNC B0 ;  /* 0x0000000000007941 */ /* 0x000fea0003800000 */
.L_x_5291:
        /* <DEDUP_REMOVED lines=10> */
.L_x_5293:
        /* <DEDUP_REMOVED lines=8> */
.L_x_5294:
        /* <DEDUP_REMOVED lines=8> */
.L_x_5295:
        /* <DEDUP_REMOVED lines=8> */
.L_x_5296:
        /* <DEDUP_REMOVED lines=8> */
.L_x_5297:
[----:B------:R-:W-:Y:S05]  /*199d0*/  BRA `(.L_x_5298) ;  /* 0xffffffe4008c7947 */ /* 0x000fea000383ffff */
.L_x_5252:
[----:B------:R-:W-:Y:S01]  /*199e0*/  BSSY B0, `(.L_x_5299) ;  /* 0x0000008000007945 */ /* 0x000fe20003800000 */
[----:B-----5:R-:W-:Y:S01]  /*199f0*/  MOV R13, R3 ;  /* 0x00000003000d7202 */ /* 0x020fe20000000f00 */
[----:B------:R-:W-:Y:S02]  /*19a00*/  IMAD.MOV.U32 R12, RZ, RZ, 0x1 ;  /* 0x00000001ff0c7424 */ /* 0x000fe400078e00ff */
[----:B------:R-:W-:Y:S02]  /*19a10*/  IMAD.MOV.U32 R11, RZ, RZ, RZ ;  /* 0x000000ffff0b7224 */ /* 0x000fe400078e00ff */
[----:B------:R-:W-:-:S07]  /*19a20*/  IMAD.MOV.U32 R15, RZ, RZ, -0x1 ;  /* 0xffffffffff0f7424 */ /* 0x000fce00078e00ff */
[----:B0-----:R-:W-:Y:S05]  /*19a30*/  WARPSYNC.COLLECTIVE R15, `(.L_x_5300) ;  /* 0x000000000f087348 */ /* 0x001fea0003c00000 */
[----:B------:R1:W2:Y:S02]  /*19a40*/  SHFL.UP P6, R14, R13, R12, R11 ;  /* 0x0400000c0d0e7389 */ /* 0x0002a400000c000b */
[----:B012---:R-:W-:Y:S01]  /*19a50*/  ENDCOLLECTIVE ;  /* 0x000000000000791b */ /* 0x007fe20003800000 */
.L_x_5300:
[----:B------:R-:W-:Y:S05]  /*19a60*/  BSYNC B0 ;  /* 0x0000000000007941 */ /* 0x000fea0003800000 */
.L_x_5299:
        /* <DEDUP_REMOVED lines=10> */
.L_x_5301:
        /* <DEDUP_REMOVED lines=8> */
.L_x_5302:
        /* <DEDUP_REMOVED lines=8> */
.L_x_5303:
        /* <DEDUP_REMOVED lines=8> */
.L_x_5304:
        /* <DEDUP_REMOVED lines=8> */
.L_x_5305:
[----:B------:R-:W-:Y:S05]  /*19d10*/  BRA `(.L_x_5306) ;  /* 0xffffffe400747947 */ /* 0x000fea000383ffff */
.L_x_5254:
[----:B------:R-:W-:Y:S01]  /*19d20*/  BSSY B0, `(.L_x_5307) ;  /* 0x0000006000007945 */ /* 0x000fe20003800000 */
[----:B------:R-:W-:Y:S01]  /*19d30*/  PLOP3.LUT P6, PT, P6, PT, PT, 0x8, 0x0 ;  /* 0x000000000000781c */ /* 0x000fe200037ce170 */
[----:B------:R-:W-:-:S12]  /*19d40*/  IMAD.MOV.U32 R15, RZ, RZ, -0x1 ;  /* 0xffffffffff0f7424 */ /* 0x000fd800078e00ff */
[----:B0-----:R-:W-:Y:S05]  /*19d50*/  WARPSYNC.COLLECTIVE R15, `(.L_x_5308) ;  /* 0x000000000f087348 */ /* 0x001fea0003c00000 */
[----:B------:R-:W-:Y:S01]  /*19d60*/  VOTE.ANY R14, PT, P6 ;  /* 0x00000000000e7806 */ /* 0x000fe200030e0100 */
[----:B0-----:R-:W-:Y:S06]  /*19d70*/  ENDCOLLECTIVE ;  /* 0x000000000000791b */ /* 0x001fec0003800000 */
.L_x_5308:
[----:B------:R-:W-:Y:S05]  /*19d80*/  BSYNC B0 ;  /* 0x0000000000007941 */ /* 0x000fea0003800000 */
.L_x_5307:
        /* <DEDUP_REMOVED lines=9> */
.L_x_5309:
[----:B------:R-:W-:Y:S01]  /*19e20*/  IMAD.MOV.U32 R17, RZ, RZ, R14 ;  /* 0x000000ffff117224 */ /* 0x000fe200078e000e */
[----:B------:R-:W-:Y:S06]  /*19e30*/  BRA `(.L_x_5310) ;  /* 0xffffffe400647947 */ /* 0x000fec000383ffff */
.L_x_5256:
[----:B------:R-:W-:Y:S01]  /*19e40*/  BSSY B0, `(.L_x_5311) ;  /* 0x0000007000007945 */ /* 0x000fe20003800000 */
[----:B------:R-:W-:Y:S02]  /*19e50*/  IMAD.MOV.U32 R13, RZ, RZ, R2 ;  /* 0x000000ffff0d7224 */ /* 0x000fe400078e0002 */
[----:B------:R-:W-:Y:S02]  /*19e60*/  IMAD.MOV.U32 R11, RZ, RZ, 0x1f ;  /* 0x0000001fff0b7424 */ /* 0x000fe400078e00ff */
[----:B------:R-:W-:-:S07]  /*19e70*/  IMAD.MOV.U32 R15, RZ, RZ, -0x1 ;  /* 0xffffffffff0f7424 */ /* 0x000fce00078e00ff */
[----:B012---:R-:W-:Y:S05]  /*19e80*/  WARPSYNC.COLLECTIVE R15, `(.L_x_5312) ;  /* 0x000000000f087348 */ /* 0x007fea0003c00000 */
[----:B------:R3:W4:Y:S02]  /*19e90*/  SHFL.IDX P6, R14, R13, R12, R11 ;  /* 0x0000000c0d0e7389 */ /* 0x00072400000c000b */
[----:B01234-:R-:W-:Y:S01]  /*19ea0*/  ENDCOLLECTIVE ;  /* 0x000000000000791b */ /* 0x01ffe20003800000 */
.L_x_5312:
[----:B------:R-:W-:Y:S05]  /*19eb0*/  BSYNC B0 ;  /* 0x0000000000007941 */ /* 0x000fea0003800000 */
.L_x_5311:
[----:B------:R-:W-:Y:S01]  /*19ec0*/  IMAD.MOV.U32 R8, RZ, RZ, R14 ;  /* 0x000000ffff087224 */ /* 0x000fe200078e000e */
[----:B------:R-:W-:Y:S06]  /*19ed0*/  BRA `(.L_x_5255) ;  /* 0xffffffe400587947 */ /* 0x000fec000383ffff */
.L_x_5259:
[----:B-1----:R1:W3:Y:S02]  /*19ee0*/  SYNCS.PHASECHK.TRANS64.TRYWAIT P0, [R0+URZ+0x38820], R3 ;  /* 0x03882003000075a7 */ /* 0x0022e4000800017f */
[----:B---3--:R-:W-:Y:S05]  /*19ef0*/  @!P0 NANOSLEEP.SYNCS 0x989680 ;  /* 0x009896800000895d */ /* 0x008fea0003900000 */
[----:B------:R-:W3:Y:S02]  /*19f00*/  @!P0 SYNCS.PHASECHK.TRANS64 P0, [R0+URZ+0x38820], R3 ;  /* 0x03882003000085a7 */ /* 0x000ee4000800007f */
[----:B---3--:R-:W-:Y:S05]  /*19f10*/  @!P0 BRA `(.L_x_5259) ;  /* 0xfffffffc00f08947 */ /* 0x008fea000383ffff */
[----:B------:R-:W-:Y:S05]  /*19f20*/  BRA `(.L_x_5313) ;  /* 0xffffffe800d47947 */ /* 0x000fea000383ffff */
.L_x_5260:
[----:B--2---:R-:W2:Y:S01]  /*19f30*/  S2R R2, SR_TID.X ;  /* 0x0000000000027919 */ /* 0x004ea20000002100 */
        /* <DEDUP_REMOVED lines=10> */
.L_x_5315:
[----:B------:R-:W-:Y:S05]  /*19fe0*/  BSYNC B0 ;  /* 0x0000000000007941 */ /* 0x000fea0003800000 */
.L_x_5314:
[----:B------:R-:W-:Y:S05]  /*19ff0*/  BRA `(.L_x_5316) ;  /* 0xffffffe800b87947 */ /* 0x000fea000383ffff */
.L_x_5263:
[----:B------:R-:W-:Y:S01]  /*1a000*/  BSSY B1, `(.L_x_5317) ;  /* 0x0000006000017945 */ /* 0x000fe20003800000 */
[----:B------:R-:W-:-:S07]  /*1a010*/  IMAD.MOV.U32 R15, RZ, RZ, -0x1 ;  /* 0xffffffffff0f7424 */ /* 0x000fce00078e00ff */
[----:B012---:R-:W-:Y:S05]  /*1a020*/  WARPSYNC.COLLECTIVE R15, `(.L_x_5318) ;  /* 0x000000000f0c7348 */ /* 0x007fea0003c00000 */
[----:B------:R-:W-:Y:S02]  /*1a030*/  ELECT P6, UR62, PT ;  /* 0x00000000003e782f */ /* 0x000fe400038c0000 */
[----:B------:R-:W-:Y:S01]  /*1a040*/  MOV R14, UR62 ;  /* 0x0000003e000e7c02 */ /* 0x000fe20008000f00 */
[----:B012---:R-:W-:Y:S10]  /*1a050*/  ENDCOLLECTIVE ;  /* 0x000000000000791b */ /* 0x007ff40003800000 */
.L_x_5318:
[----:B------:R-:W-:Y:S05]  /*1a060*/  BSYNC B1 ;  /* 0x0000000000017941 */ /* 0x000fea0003800000 */
.L_x_5317:
[----:B------:R-:W-:Y:S05]  /*1a070*/  BRA `(.L_x_5319) ;  /* 0xffffffe800b07947 */ /* 0x000fea000383ffff */
.L_x_5265:
[----:B-1----:R1:W2:Y:S02]  /*1a080*/  SYNCS.PHASECHK.TRANS64.TRYWAIT P0, [R6+URZ], R5 ;  /* 0x00000005060075a7 */ /* 0x0022a4000800017f */
[----:B--2---:R-:W-:Y:S05]  /*1a090*/  @!P0 NANOSLEEP.SYNCS 0x989680 ;  /* 0x009896800000895d */ /* 0x004fea0003900000 */
[----:B------:R-:W2:Y:S02]  /*1a0a0*/  @!P0 SYNCS.PHASECHK.TRANS64 P0, [R6+URZ], R5 ;  /* 0x00000005060085a7 */ /* 0x000ea4000800007f */
[----:B--2---:R-:W-:Y:S05]  /*1a0b0*/  @!P0 BRA `(.L_x_5265) ;  /* 0xfffffffc00f08947 */ /* 0x004fea000383ffff */
[----:B------:R-:W-:Y:S05]  /*1a0c0*/  BRA `(.L_x_5320) ;  /* 0xffffffe800ec7947 */ /* 0x000fea000383ffff */
.L_x_5266:
[----:B--2---:R2:W3:Y:S02]  /*1a0d0*/  SYNCS.PHASECHK.TRANS64.TRYWAIT P0, [R7+URZ], R2 ;  /* 0x00000002070075a7 */ /* 0x0044e4000800017f */
[----:B---3--:R-:W-:Y:S05]  /*1a0e0*/  @!P0 NANOSLEEP.SYNCS 0x989680 ;  /* 0x009896800000895d */ /* 0x008fea0003900000 */
[----:B------:R-:W3:Y:S02]  /*1a0f0*/  @!P0 SYNCS.PHASECHK.TRANS64 P0, [R7+URZ], R2 ;  /* 0x00000002070085a7 */ /* 0x000ee4000800007f */
[----:B---3--:R-:W-:Y:S05]  /*1a100*/  @!P0 BRA `(.L_x_5266) ;  /* 0xfffffffc00f08947 */ /* 0x008fea000383ffff */
[----:B------:R-:W-:Y:S05]  /*1a110*/  BRA `(.L_x_5321) ;  /* 0xffffffe800e07947 */ /* 0x000fea000383ffff */
.L_x_5268:
[----:B---3--:R3:W4:Y:S02]  /*1a120*/  SYNCS.PHASECHK.TRANS64.TRYWAIT P0, [R4+URZ], R5 ;  /* 0x00000005040075a7 */ /* 0x008724000800017f */
[----:B----4-:R-:W-:Y:S05]  /*1a130*/  @!P0 NANOSLEEP.SYNCS 0x989680 ;  /* 0x009896800000895d */ /* 0x010fea0003900000 */
[----:B------:R-:W4:Y:S02]  /*1a140*/  @!P0 SYNCS.PHASECHK.TRANS64 P0, [R4+URZ], R5 ;  /* 0x00000005040085a7 */ /* 0x000f24000800007f */
[----:B----4-:R-:W-:Y:S05]  /*1a150*/  @!P0 BRA `(.L_x_5268) ;  /* 0xfffffffc00f08947 */ /* 0x010fea000383ffff */
[----:B------:R-:W-:Y:S05]  /*1a160*/  BRA `(.L_x_5322) ;  /* 0xffffffe800e87947 */ /* 0x000fea000383ffff */
.L_x_5323:
        /* <DEDUP_REMOVED lines=9> */
.L_x_11950:


//--------------------- .text._ZN7cutlass13device_kernelIN5flash11enable_sm90INS1_16FlashAttnFwdSm90INS1_25CollectiveMainloopFwdSm90ILi2EN4cute5tupleIJNS5_1CILi1EEES8_S8_EEENS6_IJNS7_ILi64EEESA_SA_EEELi512ENS_6half_tEfNS_4arch4Sm90ELb0ELb1ELb0ELb1ELb0ELb1ELb1ELb0ELb0ELb0ELb0ELb0EEENS1_21CollectiveEpilogueFwdINS6_IJSA_NS7_ILi512EEESA_EEES9_SC_SE_Li256ELb1ELb0ELb0ELb0EEENS1_36VarlenDynamicPersistentTileSchedulerILi64ELi64ELi256ELi32ELb0ELb0ELb1ELb1ELb0ELb1EEEEEEEEEvNT_6ParamsE --------------------------
	.section	.text._ZN7cutlass13device_kernelIN5flash11enable_sm90INS1_16FlashAttnFwdSm90INS1_25CollectiveMainloopFwdSm90ILi2EN4cute5tupleIJNS5_1CILi1EEES8_S8_EEENS6_IJNS7_ILi64EEESA_SA_EEELi512ENS_6half_tEfNS_4arch4Sm90ELb0ELb1ELb0ELb1ELb0ELb1ELb1ELb0ELb0ELb0ELb0ELb0EEENS1_21CollectiveEpilogueFwdINS6_IJSA_NS7_ILi512EEESA_EEES9_SC_SE_Li256ELb1ELb0ELb0ELb0EEENS1_36VarlenDynamicPersistentTileSchedulerILi64ELi64ELi256ELi32ELb0ELb0ELb1ELb1ELb0ELb1EEEEEEEEEvNT_6ParamsE,"ax",@progbits
	.align	128
.text._ZN7cutlass13device_kernelIN5flash11enable_sm90INS1_16FlashAttnFwdSm90INS1_25CollectiveMainloopFwdSm90ILi2EN4cute5tupleIJNS5_1CILi1EEES8_S8_EEENS6_IJNS7_ILi64EEESA_SA_EEELi512ENS_6half_tEfNS_4arch4Sm90ELb0ELb1ELb0ELb1ELb0ELb1ELb1ELb0ELb0ELb0ELb0ELb0EEENS1_21CollectiveEpilogueFwdINS6_IJSA_NS7_ILi512EEESA_EEES9_SC_SE_Li256ELb1ELb0ELb0ELb0EEENS1_36VarlenDynamicPersistentTileSchedulerILi64ELi64ELi256ELi32ELb0ELb0ELb1ELb1ELb0ELb1EEEEEEEEEvNT_6ParamsE:
        .type           _ZN7cutlass13device_kernelIN5flash11enable_sm90INS1_16FlashAttnFwdSm90INS1_25CollectiveMainloopFwdSm90ILi2EN4cute5tupleIJNS5_1CILi1EEES8_S8_EEENS6_IJNS7_ILi64EEESA_SA_EEELi512ENS_6half_tEfNS_4arch4Sm90ELb0ELb1ELb0ELb1ELb0ELb1ELb1ELb0ELb0ELb0ELb0ELb0EEENS1_21CollectiveEpilogueFwdINS6_IJSA_NS7_ILi512EEESA_EEES9_SC_SE_Li256ELb1ELb0ELb0ELb0EEENS1_36VarlenDynamicPersistentTileSchedulerILi64ELi64ELi256ELi32ELb0ELb0ELb1ELb1ELb0ELb1EEEEEEEEEvNT_6ParamsE,@function
        .size           _ZN7cutlass13device_kernelIN5flash11enable_sm90INS1_16FlashAttnFwdSm90INS1_25CollectiveMainloopFwdSm90ILi2EN4cute5tupleIJNS5_1CILi1EEES8_S8_EEENS6_IJNS7_ILi64EEESA_SA_EEELi512ENS_6half_tEfNS_4arch4Sm90ELb0ELb1ELb0ELb1ELb0ELb1ELb1ELb0ELb0ELb0ELb0ELb0EEENS1_21CollectiveEpilogueFwdINS6_IJSA_NS7_ILi512EEESA_EEES9_SC_SE_Li256ELb1ELb0ELb0ELb0EEENS1_36VarlenDynamicPersistentTileSchedulerILi64ELi64ELi256ELi32ELb0ELb0ELb1ELb1ELb0ELb1EEEEEEEEEvNT_6ParamsE,(.L_x_11951 - _ZN7cutlass13device_kernelIN5flash11enable_sm90INS1_16FlashAttnFwdSm90INS1_25CollectiveMainloopFwdSm90ILi2EN4cute5tupleIJNS5_1CILi1EEES8_S8_EEENS6_IJNS7_ILi64EEESA_SA_EEELi512ENS_6half_tEfNS_4arch4Sm90ELb0ELb1ELb0ELb1ELb0ELb1ELb1ELb0ELb0ELb0ELb0ELb0EEENS1_21CollectiveEpilogueFwdINS6_IJSA_NS7_ILi512EEESA_EEES9_SC_SE_Li256ELb1ELb0ELb0ELb0EEENS1_36VarlenDynamicPersistentTileSchedulerILi64ELi64ELi256ELi32ELb0ELb0ELb1ELb1ELb0ELb1EEEEEEEEEvNT_6ParamsE)
        .other          _ZN7cutlass13device_kernelIN5flash11enable_sm90INS1_16FlashAttnFwdSm90INS1_25CollectiveMainloopFwdSm90ILi2EN4cute5tupleIJNS5_1CILi1EEES8_S8_EEENS6_IJNS7_ILi64EEESA_SA_EEELi512ENS_6half_tEfNS_4arch4Sm90ELb0ELb1ELb0ELb1ELb0ELb1ELb1ELb0ELb0ELb0ELb0ELb0EEENS1_21CollectiveEpilogueFwdINS6_IJSA_NS7_ILi512EEESA_EEES9_SC_SE_Li256ELb1ELb0ELb0ELb0EEENS1_36VarlenDynamicPersistentTileSchedulerILi64ELi64ELi256ELi32ELb0ELb0ELb1ELb1ELb0ELb1EEEEEEEEEvNT_6ParamsE,@"STO_CUDA_ENTRY STV_DEFAULT"
_ZN7cutlass13device_kernelIN5flash11enable_sm90INS1_16FlashAttnFwdSm90INS1_25CollectiveMainloopFwdSm90ILi2EN4cute5tupleIJNS5_1CILi1EEES8_S8_EEENS6_IJNS7_ILi64EEESA_SA_EEELi512ENS_6half_tEfNS_4arch4Sm90ELb0ELb1ELb0ELb1ELb0ELb1ELb1ELb0ELb0ELb0ELb0ELb0EEENS1_21CollectiveEpilogueFwdINS6_IJSA_NS7_ILi512EEESA_EEES9_SC_SE_Li256ELb1ELb0ELb0ELb0EEENS1_36VarlenDynamicPersistentTileSchedulerILi64ELi64ELi256ELi32ELb0ELb0ELb1ELb1ELb0ELb1EEEEEEEEEvNT_6ParamsE:
[----:B------:R-:W0:Y:S02]  /*0000*/  LDC R1, c[0x0][0x28] ;  /* 0x00000a00ff017b82 */ /* 0x000e240000000800 */
[----:B0-----:R-:W-:Y:S01]  /*0010*/  VIADD R1, R1, 0xffffffc8 ;  /* 0xffffffc801017836 */ /* 0x001fe20000000000 */
[----:B------:R-:W0:Y:S01]  /*0020*/  S2R R3, SR_TID.X ;  /* 0x0000000000037919 */ /* 0x000e220000002100 */
[----:B------:R-:W-:Y:S01]  /*0030*/  ELECT P0, URZ, PT ;  /* 0x00000000003f782f */ /* 0x000fe20003800000 */
[----:B------:R-:W-:Y:S01]  /*0040*/  BSSY B0, `(.L_x_5324) ;  /* 0x000001a000007945 */ /* 0x000fe20003800000 */
[--C-:B0-----:R-:W-:Y:S02]  /*0050*/  SHF.R.U32.HI R0, RZ, 0x5, R3.reuse ;  /* 0x00000005ff007819 */ /* 0x101fe40000011603 */
[----:B------:R-:W-:-:S03]  /*0060*/  SHF.R.U32.HI R4, RZ, 0x7, R3 ;  /* 0x00000007ff047819 */ /* 0x000fc60000011603 */
        /* <DEDUP_REMOVED lines=23> */
.L_x_5325:
[----:B------:R-:W-:Y:S05]  /*01e0*/  BSYNC B0 ;  /* 0x0000000000007941 */ /* 0x000fea0003800000 */
.L_x_5324:
[----:B------:R-:W0:Y:S01]  /*01f0*/  SHFL.IDX PT, R4, R4, RZ, 0x1f ;  /* 0x00001fff04047589 */ /* 0x000e2200000e0000 */
[----:B------:R-:W-:Y:S01]  /*0200*/  VOTEU.ANY UP0, P0 ;  /* 0x00000000003f7886 */ /* 0x000fe20000000100 */
[----:B------:R-:W-:Y:S01]  /*0210*/  UMOV UR4, 0x1 ;  /* 0x0000000100047882 */ /* 0x000fe20000000000 */
[----:B------:R-:W-:Y:S01]  /*0220*/  UMOV UR7, 0x100 ;  /* 0x0000010000077882 */ /* 0x000fe20000000000 */
[----:B------:R-:W1:Y:S01]  /*0230*/  SHFL.IDX PT, R2, R0, RZ, 0x1f ;  /* 0x00001fff00027589 */ /* 0x000e6200000e0000 */
[----:B------:R-:W-:Y:S01]  /*0240*/  VOTEU.ANY UP1, P0 ;  /* 0x00000000003f7886 */ /* 0x000fe20000020100 */
[----:B------:R-:W2:Y:S01]  /*0250*/  @UP0 S2UR UR8, SR_CgaCtaId ;  /* 0x00000000000809c3 */ /* 0x000ea20000008800 */
[----:B------:R-:W-:Y:S01]  /*0260*/  @UP0 UMOV UR6, 0x400 ;  /* 0x0000040000060882 */ /* 0x000fe20000000000 */
[----:B------:R-:W-:-:S04]  /*0270*/  @UP0 UIADD3 UR4, -UR4, 0x100000, URZ ;  /* 0x0010000004040890 */ /* 0x000fc8000fffe13f */
[----:B------:R-:W-:Y:S02]  /*0280*/  @UP0 USHF.L.U32 UR5, UR4, 0xb, URZ ;  /* 0x0000000b04050899 */ /* 0x000fe4000800063f */
[----:B------:R-:W-:Y:S01]  /*0290*/  @UP0 USHF.L.U32 UR4, UR4, 0x1, URZ ;  /* 0x0000000104040899 */ /* 0x000fe2000800063f */
[----:B------:R-:W-:Y:S01]  /*02a0*/  VOTEU.ANY UP2, P0 ;  /* 0x00000000003f7886 */ /* 0x000fe20000040100 */
[----:B------:R-:W-:Y:S01]  /*02b0*/  VOTEU.ANY UP3, P0 ;  /* 0x00000000003f7886 */ /* 0x000fe20000060100 */
[----:B0-----:R-:W-:Y:S02]  /*02c0*/  R2UR UR9, R4 ;  /* 0x00000000040972ca */ /* 0x001fe400000e0000 */
[----:B-1----:R-:W-:Y:S01]  /*02d0*/  ISETP.NE.AND P1, PT, R2, RZ, PT ;  /* 0x000000ff0200720c */ /* 0x002fe20003f25270 */
[----:B--2---:R-:W-:Y:S02]  /*02e0*/  @UP0 ULEA UR8, UR8, UR6, 0x18 ;  /* 0x0000000608080291 */ /* 0x004fe4000f8ec03f */
[----:B------:R-:W-:-:S04]  /*02f0*/  @UP0 UIADD3 UR6, -UR7, 0x100000, URZ ;  /* 0x0010000007060890 */ /* 0x000fc8000fffe13f */
[----:B------:R-:W-:Y:S02]  /*0300*/  @UP0 USHF.L.U32 UR7, UR6, 0xb, URZ ;  /* 0x0000000b06070899 */ /* 0x000fe4000800063f */
[----:B------:R-:W-:Y:S02]  /*0310*/  @UP0 USHF.L.U32 UR6, UR6, 0x1, URZ ;  /* 0x0000000106060899 */ /* 0x000fe4000800063f */
[----:B------:R-:W-:Y:S01]  /*0320*/  IMAD.U32 R4, RZ, RZ, UR9 ;  /* 0x00000009ff047e24 */ /* 0x000fe2000f8e00ff */
[----:B------:R-:W-:-:S04]  /*0330*/  UISETP.NE.AND UP0, UPT, UR9, URZ, UPT ;  /* 0x0000003f0900728c */ /* 0x000fc8000bf05270 */
[----:B------:R0:W-:Y:S04]  /*0340*/  STL [R1+0x2c], R4 ;  /* 0x00002c0401007387 */ /* 0x0001e80000100800 */
[----:B------:R-:W1:Y:S02]  /*0350*/  FENCE.VIEW.ASYNC.S ;  /* 0x00000000000073c6 */ /* 0x000e640000000000 */
[----:B-1----:R0:W1:Y:S01]  /*0360*/  @UP1 SYNCS.EXCH.64 URZ, [UR8+0x38800], UR4 ;  /* 0x03880004083f15b2 */ /* 0x0020620008000100 */
[----:B------:R0:W2:Y:S01]  /*0370*/  @UP2 SYNCS.EXCH.64 URZ, [UR8+0x38810], UR4 ;  /* 0x03881004083f25b2 */ /* 0x0000a20008000100 */
[----:B------:R0:W3:Y:S01]  /*0380*/  @UP3 SYNCS.EXCH.64 URZ, [UR8+0x38820], UR6 ;  /* 0x03882006083f35b2 */ /* 0x0000e20008000100 */
        /* <DEDUP_REMOVED lines=14> */
[----:B----4-:R-:W-:Y:S01]  /*0470*/  NOP ;  /* 0x0000000000007918 */ /* 0x010fe20000000000 */
.L_x_5326:
[----:B------:R-:W4:Y:S01]  /*0480*/  SHFL.IDX PT, R2, R0, RZ, 0x1f ;  /* 0x00001fff00027589 */ /* 0x000f2200000e0000 */
[----:B------:R-:W-:Y:S01]  /*0490*/  NOP ;  /* 0x0000000000007918 */ /* 0x000fe20000000000 */
[----:B----4-:R-:W-:-:S13]  /*04a0*/  ISETP.NE.AND P0, PT, R2, RZ, PT ;  /* 0x000000ff0200720c */ /* 0x010fda0003f05270 */
        /* <DEDUP_REMOVED lines=18> */
[----:B----4-:R-:W-:Y:S01]  /*05d0*/  NOP ;  /* 0x0000000000007918 */ /* 0x010fe20000000000 */
.L_x_5327:
[----:B------:R-:W4:Y:S01]  /*05e0*/  SHFL.IDX PT, R2, R0, RZ, 0x1f ;  /* 0x00001fff00027589 */ /* 0x000f2200000e0000 */
[----:B------:R-:W-:Y:S01]  /*05f0*/  NOP ;  /* 0x0000000000007918 */ /* 0x000fe20000000000 */
[----:B----4-:R-:W-:-:S13]  /*0600*/  ISETP.NE.AND P0, PT, R2, RZ, PT ;  /* 0x000000ff0200720c */ /* 0x010fda0003f05270 */
        /* <DEDUP_REMOVED lines=15> */
.L_x_5328:
        /* <DEDUP_REMOVED lines=22> */
.L_x_5329:
        /* <DEDUP_REMOVED lines=22> */
.L_x_5330:
        /* <DEDUP_REMOVED lines=8> */
[----:B-123--:R-:W-:Y:S06]  /*0a40*/  BAR.SYNC.DEFER_BLOCKING 0x0 ;  /* 0x0000000000007b1d */ /* 0x00efec0000010000 */
[----:B------:R-:W-:Y:S05]  /*0a50*/  @!P0 BRA `(.L_x_5332) ;  /* 0x000001ac00a08947 */ /* 0x000fea0003800000 */
.L_x_5333:
[----:B------:R-:W-:-:S08]  /*0a60*/  NOP ;  /* 0x0000000000007918 */ /* 0x000fd00000000000 */
[----:B------:R-:W1:Y:S02]  /*0a70*/  USETMAXREG.TRY_ALLOC.CTAPOOL UP0, 0xf0 ;  /* 0x000000f0000079c8 */ /* 0x000e640008000600 */
[----:B-1----:R-:W-:-:S13]  /*0a80*/  PLOP3.LUT P0, PT, PT, PT, UP0, 0x80, 0x0 ;  /* 0x000000000000781c */ /* 0x002fda0003f0f008 */
[----:B------:R-:W-:Y:S05]  /*0a90*/  @!P0 BRA `(.L_x_5333) ;  /* 0xfffffffc00f08947 */ /* 0x000fea000383ffff */
[----:B------:R-:W-:Y:S01]  /*0aa0*/  SHF.R.U32.HI R0, RZ, 0x7, R3 ;  /* 0x00000007ff007819 */ /* 0x000fe20000011603 */
[----:B------:R-:W1:Y:S01]  /*0ab0*/  S2UR UR5, SR_CgaCtaId ;  /* 0x00000000000579c3 */ /* 0x000e620000008800 */
[----:B------:R-:W-:Y:S02]  /*0ac0*/  UMOV UR4, 0x400 ;  /* 0x0000040000047882 */ /* 0x000fe40000000000 */
[----:B------:R-:W-:-:S13]  /*0ad0*/  ISETP.NE.AND P0, PT, R0, 0x1, PT ;  /* 0x000000010000780c */ /* 0x000fda0003f05270 */
[----:B------:R-:W-:Y:S06]  /*0ae0*/  @!P0 BAR.ARV 0x8, 0xa0 ;  /* 0x0202800000008b1d */ /* 0x000fec0000002000 */
[----:B------:R-:W-:Y:S01]  /*0af0*/  ISETP.GE.U32.AND P0, PT, R3, 0x100, PT ;  /* 0x000001000300780c */ /* 0x000fe20003f06070 */
[----:B-1----:R-:W-:-:S06]  /*0b00*/  ULEA UR4, UR5, UR4, 0x18 ;  /* 0x0000000405047291 */ /* 0x002fcc000f8ec03f */
[----:B------:R-:W-:Y:S01]  /*0b10*/  IMAD.U32 R18, RZ, RZ, UR4 ;  /* 0x00000004ff127e24 */ /* 0x000fe2000f8e00ff */
[----:B------:R-:W-:-:S05]  /*0b20*/  ULDC UR4, c[0x0][0xd14] ;  /* 0x0003450000047ab9 */ /* 0x000fca0000000800 */
[----:B------:R-:W-:Y:S08]  /*0b30*/  @P0 BAR.ARV 0xf, 0x100 ;  /* 0x03c4000000000b1d */ /* 0x000ff00000002000 */
[----:B------:R-:W-:Y:S06]  /*0b40*/  BAR.SYNC.DEFER_BLOCKING 0x5, 0x120 ;  /* 0x0144800000007b1d */ /* 0x000fec0000010000 */
[----:B------:R-:W1:Y:S02]  /*0b50*/  LDS.128 R188, [R18+0x388d0] ;  /* 0x0388d00012bc7984 */ /* 0x000e640000000c00 */
[----:B------:R-:W-:Y:S06]  /*0b60*/  BAR.ARV 0x4, 0x120 ;  /* 0x0104800000007b1d */ /* 0x000fec0000002000 */
[----:B-1----:R-:W-:-:S13]  /*0b70*/  ISETP.GE.AND P0, PT, R191, UR4, PT ;  /* 0x00000004bf007c0c */ /* 0x002fda000bf06270 */
[----:B------:R-:W-:Y:S05]  /*0b80*/  @P0 BRA `(.L_x_5334) ;  /* 0x0000021800cc0947 */ /* 0x000fea0003800000 */
[----:B------:R-:W2:Y:S01]  /*0b90*/  LDL R0, [R1+0x30] ;  /* 0x0000300001007983 */ /* 0x000ea20000100800 */
[----:B------:R-:W-:Y:S01]  /*0ba0*/  VIADD R234, R3, 0xffffff80 ;  /* 0xffffff8003ea7836 */ /* 0x000fe20000000000 */
[----:B------:R-:W-:Y:S01]  /*0bb0*/  MOV R19, RZ ;  /* 0x000000ff00137202 */ /* 0x000fe20000000f00 */
[----:B------:R-:W-:Y:S02]  /*0bc0*/  IMAD.MOV.U32 R208, RZ, RZ, 0x20 ;  /* 0x00000020ffd07424 */ /* 0x000fe400078e00ff */
[----:B------:R-:W-:Y:S01]  /*0bd0*/  IMAD.MOV.U32 R186, RZ, RZ, RZ ;  /* 0x000000ffffba7224 */ /* 0x000fe200078e00ff */
[----:B------:R-:W-:Y:S01]  /*0be0*/  SHF.R.S32.HI R3, RZ, 0x1f, R234 ;  /* 0x0000001fff037819 */ /* 0x000fe200000114ea */
[----:B------:R-:W-:Y:S02]  /*0bf0*/  IMAD.MOV.U32 R192, RZ, RZ, RZ ;  /* 0x000000ffffc07224 */ /* 0x000fe400078e00ff */
[----:B------:R-:W-:Y:S01]  /*0c00*/  IMAD.MOV.U32 R22, RZ, RZ, RZ ;  /* 0x000000ffff167224 */ /* 0x000fe200078e00ff */
[CC--:B0-----:R-:W-:Y:S01]  /*0c10*/  LEA.HI R2, R3.reuse, R234.reuse, RZ, 0x4 ;  /* 0x000000ea03027211 */ /* 0x0c1fe200078f20ff */
[----:B------:R-:W-:Y:S01]  /*0c20*/  IMAD.MOV.U32 R218, RZ, RZ, RZ ;  /* 0x000000ffffda7224 */ /* 0x000fe200078e00ff */
[----:B------:R-:W-:-:S02]  /*0c30*/  LEA.HI R6, R3, R234, RZ, 0x5 ;  /* 0x000000ea03067211 */ /* 0x000fc400078f28ff */
[----:B------:R-:W-:Y:S02]  /*0c40*/  LOP3.LUT R5, R2, 0xfffffff0, RZ, 0xc0, !PT ;  /* 0xfffffff002057812 */ /* 0x000fe400078ec0ff */
[--C-:B------:R-:W-:Y:S02]  /*0c50*/  SHF.R.S32.HI R213, RZ, 0x5, R6.reuse ;  /* 0x00000005ffd57819 */ /* 0x100fe40000011406 */
[----:B------:R-:W-:Y:S01]  /*0c60*/  SHF.R.S32.HI R6, RZ, 0x1f, R6 ;  /* 0x0000001fff067819 */ /* 0x000fe20000011406 */
[----:B------:R-:W-:Y:S01]  /*0c70*/  IMAD.IADD R4, R234, 0x1, -R5 ;  /* 0x00000001ea047824 */ /* 0x000fe200078e0a05 */
[----:B------:R-:W-:Y:S02]  /*0c80*/  SHF.R.S32.HI R5, RZ, 0x4, R2 ;  /* 0x00000004ff057819 */ /* 0x000fe40000011402 */
[----:B------:R-:W-:Y:S02]  /*0c90*/  LEA.HI R6, R6, R213, RZ, 0x2 ;  /* 0x000000d506067211 */ /* 0x000fe400078f10ff */
[----:B------:R-:W-:-:S02]  /*0ca0*/  SHF.R.S32.HI R9, RZ, 0x1f, R4 ;  /* 0x0000001fff097819 */ /* 0x000fc40000011404 */
[----:B------:R-:W-:Y:S02]  /*0cb0*/  LEA.HI R2, R2, R5, RZ, 0x1 ;  /* 0x0000000502027211 */ /* 0x000fe400078f08ff */
[----:B------:R-:W-:Y:S02]  /*0cc0*/  LEA.HI R12, R9, R4, RZ, 0x3 ;  /* 0x00000004090c7211 */ /* 0x000fe400078f18ff */
[----:B------:R-:W-:Y:S02]  /*0cd0*/  LOP3.LUT R6, R6, 0x3ffffc, RZ, 0xc0, !PT ;  /* 0x003ffffc06067812 */ /* 0x000fe400078ec0ff */
[C---:B------:R-:W-:Y:S01]  /*0ce0*/  LOP3.LUT R13, R12.reuse, 0xfffffff8, RZ, 0xc0, !PT ;  /* 0xfffffff80c0d7812 */ /* 0x040fe200078ec0ff */
[----:B------:R-:W-:Y:S01]  /*0cf0*/  IMAD.SHL.U32 R12, R12, 0x40, RZ ;  /* 0x000000400c0c7824 */ /* 0x000fe200078e00ff */
[----:B------:R-:W-:Y:S01]  /*0d00*/  LOP3.LUT R2, R2, 0x1ffffffe, RZ, 0xc0, !PT ;  /* 0x1ffffffe02027812 */ /* 0x000fe200078ec0ff */
[----:B------:R-:W-:Y:S02]  /*0d10*/  IMAD.IADD R6, R213, 0x1, -R6 ;  /* 0x00000001d5067824 */ /* 0x000fe400078e0a06 */
[----:B------:R-:W-:Y:S01]  /*0d20*/  IMAD.IADD R13, R4, 0x1, -R13 ;  /* 0x00000001040d7824 */ /* 0x000fe200078e0a0d */
[----:B------:R-:W-:Y:S01]  /*0d30*/  LOP3.LUT R12, R12, 0x7ffffe00, RZ, 0xc0, !PT ;  /* 0x7ffffe000c0c7812 */ /* 0x000fe200078ec0ff */
[----:B------:R-:W-:-:S03]  /*0d40*/  IMAD.IADD R2, R5, 0x1, -R2 ;  /* 0x0000000105027824 */ /* 0x000fc600078e0a02 */
[----:B------:R-:W-:Y:S01]  /*0d50*/  R2P PR, R13, 0x6 ;  /* 0x000000060d007804 */ /* 0x000fe20000000000 */
[----:B------:R-:W-:Y:S02]  /*0d60*/  IMAD.SHL.U32 R2, R2, 0x8, RZ ;  /* 0x0000000802027824 */ /* 0x000fe400078e00ff */
[----:B------:R-:W-:Y:S02]  /*0d70*/  IMAD R12, R213, 0x400, R12 ;  /* 0x00000400d50c7824 */ /* 0x000fe400078e020c */
[----:B------:R-:W-:Y:S02]  /*0d80*/  SEL R208, R208, 0xffffffe0, !P1 ;  /* 0xffffffe0d0d07807 */ /* 0x000fe40004800000 */
[----:B--2---:R-:W-:Y:S02]  /*0d90*/  R2UR UR4, R0 ;  /* 0x00000000000472ca */ /* 0x004fe400000e0000 */
[----:B------:R-:W-:-:S04]  /*0da0*/  LEA.HI R0, R3, R234, RZ, 0x7 ;  /* 0x000000ea03007211 */ /* 0x000fc800078f38ff */
[----:B------:R-:W-:Y:S02]  /*0db0*/  SHF.R.S32.HI R221, RZ, 0x7, R0 ;  /* 0x00000007ffdd7819 */ /* 0x000fe40000011400 */
[C---:B------:R-:W-:Y:S02]  /*0dc0*/  LOP3.LUT R7, R0.reuse, 0xffffff80, RZ, 0xc0, !PT ;  /* 0xffffff8000077812 */ /* 0x040fe400078ec0ff */
[----:B------:R-:W-:Y:S01]  /*0dd0*/  LEA.HI R0, R0, R221, RZ, 0x1 ;  /* 0x000000dd00007211 */ /* 0x000fe200078f08ff */
[----:B------:R-:W-:Y:S02]  /*0de0*/  IMAD R15, R221, 0x100, R4 ;  /* 0x00000100dd0f7824 */ /* 0x000fe400078e0204 */
[----:B------:R-:W-:Y:S01]  /*0df0*/  IMAD.SHL.U32 R4, R13, 0x40, RZ ;  /* 0x000000400d047824 */ /* 0x000fe200078e00ff */
[----:B------:R-:W-:Y:S01]  /*0e00*/  LOP3.LUT R0, R0, 0xfffffe, RZ, 0xc0, !PT ;  /* 0x00fffffe00007812 */ /* 0x000fe200078ec0ff */
[----:B------:R-:W-:Y:S01]  /*0e10*/  IMAD.IADD R7, R234, 0x1, -R7 ;  /* 0x00000001ea077824 */ /* 0x000fe200078e0a07 */
[----:B------:R-:W-:Y:S01]  /*0e20*/  LEA R15, R6, R15, 0x4 ;  /* 0x0000000f060f7211 */ /* 0x000fe200078e20ff */
[----:B------:R-:W-:Y:S01]  /*0e30*/  ULOP3.LUT UR36, UR4, 0x1, URZ, 0xfc, !UPT ;  /* 0x0000000104247892 */ /* 0x000fe2000f8efc3f */
[----:B------:R-:W-:Y:S01]  /*0e40*/  LOP3.LUT R5, R4, 0x1c0, RZ, 0xc0, !PT ;  /* 0x000001c004057812 */ /* 0x000fe200078ec0ff */
[----:B------:R-:W-:Y:S01]  /*0e50*/  IMAD.IADD R0, R221, 0x1, -R0 ;  /* 0x00000001dd007824 */ /* 0x000fe200078e0a00 */
[----:B------:R-:W-:Y:S01]  /*0e60*/  SHF.R.S32.HI R8, RZ, 0x1f, R7 ;  /* 0x0000001fff087819 */ /* 0x000fe20000011407 */
[--C-:B------:R-:W-:Y:S01]  /*0e70*/  IMAD.U32 R233, R15, 0x40, R2.reuse ;  /* 0x000000400fe97824 */ /* 0x100fe200078e0002 */
[----:B------:R-:W-:Y:S01]  /*0e80*/  LOP3.LUT R2, R5, 0x8, R2, 0xf8, !PT ;  /* 0x0000000805027812 */ /* 0x000fe200078ef802 */
[----:B------:R-:W-:Y:S01]  /*0e90*/  IMAD.SHL.U32 R196, R0, 0x100, RZ ;  /* 0x0000010000c47824 */ /* 0x000fe200078e00ff */
[----:B------:R-:W-:-:S02]  /*0ea0*/  SHF.R.U32.HI R5, RZ, 0x3, R5 ;  /* 0x00000003ff057819 */ /* 0x000fc40000011605 */
[CC--:B------:R-:W-:Y:S02]  /*0eb0*/  LEA.HI R6, R3.reuse, R234.reuse, RZ, 0x2 ;  /* 0x000000ea03067211 */ /* 0x0c0fe400078f10ff */
[----:B------:R-:W-:Y:S02]  /*0ec0*/  LOP3.LUT R5, R2, R5, RZ, 0x3c, !PT ;  /* 0x0000000502057212 */ /* 0x000fe400078e3cff */
[----:B------:R-:W-:Y:S02]  /*0ed0*/  LEA.HI R2, R3, R234, RZ, 0x3 ;  /* 0x000000ea03027211 */ /* 0x000fe400078f18ff */
[-C--:B------:R-:W-:Y:S01]  /*0ee0*/  LEA.HI R9, R8, R7.reuse, RZ, 0x2 ;  /* 0x0000000708097211 */ /* 0x080fe200078f10ff */
[----:B------:R-:W-:Y:S01]  /*0ef0*/  IMAD.IADD R5, R12, 0x1, R5 ;  /* 0x000000010c057824 */ /* 0x000fe200078e0205 */
[----:B------:R-:W-:Y:S02]  /*0f00*/  LOP3.LUT R3, R2, 0x1ffffff8, RZ, 0xc0, !PT ;  /* 0x1ffffff802037812 */ /* 0x000fe400078ec0ff */
[----:B------:R-:W-:Y:S01]  /*0f10*/  SHF.R.S32.HI R187, RZ, 0x2, R6 ;  /* 0x00000002ffbb7819 */ /* 0x000fe20000011406 */
[----:B------:R-:W-:Y:S01]  /*0f20*/  IMAD R197, R5, 0x2, R18 ;  /* 0x0000000205c57824 */ /* 0x000fe200078e0212 */
[----:B------:R-:W-:Y:S01]  /*0f30*/  LOP3.LUT R4, R9, 0x7ffffffc, RZ, 0xc0, !PT ;  /* 0x7ffffffc09047812 */ /* 0x000fe200078ec0ff */
[----:B------:R-:W-:Y:S01]  /*0f40*/  IMAD.IADD R3, R234, 0x1, -R3 ;  /* 0x00000001ea037824 */ /* 0x000fe200078e0a03 */
[----:B------:R-:W-:Y:S01]  /*0f50*/  LEA.HI R8, R8, R7, RZ, 0x5 ;  /* 0x0000000708087211 */ /* 0x000fe200078f28ff */
[----:B------:R-:W-:Y:S01]  /*0f60*/  VIADD R236, R187, 0x20 ;  /* 0x00000020bbec7836 */ /* 0x000fe20000000000 */
[--C-:B------:R-:W-:Y:S01]  /*0f70*/  SHF.R.S32.HI R10, RZ, 0x2, R9.reuse ;  /* 0x00000002ff0a7819 */ /* 0x100fe20000011409 */
[----:B------:R-:W-:Y:S01]  /*0f80*/  IMAD.IADD R4, R7, 0x1, -R4 ;  /* 0x0000000107047824 */ /* 0x000fe200078e0a04 */
[----:B------:R-:W-:Y:S01]  /*0f90*/  LOP3.LUT R7, R6, 0xfffffffc, RZ, 0xc0, !PT ;  /* 0xfffffffc06077812 */ /* 0x000fe200078ec0ff */
[----:B------:R-:W-:Y:S01]  /*0fa0*/  IMAD.SHL.U32 R211, R3, 0x8, RZ ;  /* 0x0000000803d37824 */ /* 0x000fe200078e00ff */
[----:B------:R-:W-:Y:S01]  /*0fb0*/  SHF.R.S32.HI R3, RZ, 0x1f, R236 ;  /* 0x0000001fff037819 */ /* 0x000fe200000114ec */
[----:B------:R-:W-:Y:S01]  /*0fc0*/  IMAD.SHL.U32 R231, R236, 0x40, RZ ;  /* 0x00000040ece77824 */ /* 0x000fe200078e00ff */
[----:B------:R-:W-:Y:S01]  /*0fd0*/  SHF.R.S32.HI R11, RZ, 0x1f, R9 ;  /* 0x0000001fff0b7819 */ /* 0x000fe20000011409 */
[----:B------:R-:W-:Y:S01]  /*0fe0*/  IMAD.IADD R220, R234, 0x1, -R7 ;  /* 0x00000001eadc7824 */ /* 0x000fe200078e0a07 */
[----:B------:R-:W-:Y:S01]  /*0ff0*/  LEA.HI R3, R3, R236, RZ, 0x3 ;  /* 0x000000ec03037211 */ /* 0x000fe200078f18ff */
[----:B------:R-:W-:Y:S01]  /*1000*/  VIADD R209, R197, 0x36400 ;  /* 0x00036400c5d17836 */ /* 0x000fe20000000000 */
[----:B------:R-:W-:Y:S01]  /*1010*/  LEA.HI R11, R11, R10, RZ, 0x3 ;  /* 0x0000000a0b0b7211 */ /* 0x000fe200078f18ff */
[----:B------:R-:W-:Y:S01]  /*1020*/  IMAD.SHL.U32 R16, R220, 0x8, RZ ;  /* 0x00000008dc107824 */ /* 0x000fe200078e00ff */
[----:B------:R-:W-:Y:S01]  /*1030*/  SHF.R.S32.HI R6, RZ, 0x1f, R6 ;  /* 0x0000001fff067819 */ /* 0x000fe20000011406 */
[----:B------:R-:W-:Y:S01]  /*1040*/  IMAD.SHL.U32 R3, R3, 0x40, RZ ;  /* 0x0000004003037824 */ /* 0x000fe200078e00ff */
[----:B------:R-:W-:Y:S01]  /*1050*/  LOP3.LUT R231, R231, 0x1c0, RZ, 0xc0, !PT ;  /* 0x000001c0e7e77812 */ /* 0x000fe200078ec0ff */
[----:B------:R-:W-:Y:S01]  /*1060*/  IMAD.SHL.U32 R185, R4, 0x2, RZ ;  /* 0x0000000204b97824 */ /* 0x000fe200078e00ff */
[----:B------:R-:W-:-:S02]  /*1070*/  SHF.R.S32.HI R214, RZ, 0x3, R2 ;  /* 0x00000003ffd67819 */ /* 0x000fc40000011402 */
[----:B------:R-:W-:Y:S02]  /*1080*/  LOP3.LUT R11, R11, 0xfffffff8, RZ, 0xc0, !PT ;  /* 0xfffffff80b0b7812 */ /* 0x000fe400078ec0ff */
[----:B------:R-:W-:Y:S02]  /*1090*/  LEA.HI R6, R6, R187, RZ, 0x3 ;  /* 0x000000bb06067211 */ /* 0x000fe400078f18ff */
[----:B------:R-:W-:Y:S01]  /*10a0*/  LOP3.LUT R2, R231, 0x38, R16, 0xf8, !PT ;  /* 0x00000038e7027812 */ /* 0x000fe200078ef810 */
[----:B------:R-:W-:Y:S01]  /*10b0*/  IMAD.IADD R11, R10, 0x1, -R11 ;  /* 0x000000010a0b7824 */ /* 0x000fe200078e0a0b */
[----:B------:R-:W-:Y:S02]  /*10c0*/  SHF.R.U32.HI R235, RZ, 0x3, R231 ;  /* 0x00000003ffeb7819 */ /* 0x000fe400000116e7 */
[----:B------:R-:W-:Y:S02]  /*10d0*/  LOP3.LUT R232, R3, 0xfffffe00, RZ, 0xc0, !PT ;  /* 0xfffffe0003e87812 */ /* 0x000fe400078ec0ff */
[----:B------:R-:W-:-:S02]  /*10e0*/  SHF.R.S32.HI R8, RZ, 0x5, R8 ;  /* 0x00000005ff087819 */ /* 0x000fc40000011408 */
[----:B------:R-:W-:Y:S02]  /*10f0*/  LOP3.LUT R6, R6, 0xfffffff8, RZ, 0xc0, !PT ;  /* 0xfffffff806067812 */ /* 0x000fe400078ec0ff */
[----:B------:R-:W-:Y:S01]  /*1100*/  IADD3 R198, R197, 0x36440, RZ ;  /* 0x00036440c5c67810 */ /* 0x000fe20007ffe0ff */
[C---:B------:R-:W-:Y:S01]  /*1110*/  @P2 VIADD R198, R209.reuse, 0xffffffc0 ;  /* 0xffffffc0d1c62836 */ /* 0x040fe20000000000 */
[----:B------:R-:W-:Y:S01]  /*1120*/  LOP3.LUT R3, R232, R2, R235, 0xf6, !PT ;  /* 0x00000002e8037212 */ /* 0x000fe200078ef6eb */
[----:B------:R-:W-:Y:S01]  /*1130*/  IMAD.IADD R209, R209, 0x1, R208 ;  /* 0x00000001d1d17824 */ /* 0x000fe200078e02d0 */
[----:B------:R-:W-:Y:S01]  /*1140*/  SHF.R.S32.HI R225, RZ, 0x1f, R187 ;  /* 0x0000001fffe17819 */ /* 0x000fe200000114bb */
[----:B------:R-:W-:Y:S02]  /*1150*/  IMAD R194, R8, 0x10, R11 ;  /* 0x0000001008c27824 */ /* 0x000fe400078e020b */
[----:B------:R-:W-:Y:S02]  /*1160*/  IMAD.IADD R195, R187, 0x1, -R6 ;  /* 0x00000001bbc37824 */ /* 0x000fe400078e0a06 */
[----:B------:R-:W-:-:S02]  /*1170*/  IMAD R230, R3, 0x2, R18 ;  /* 0x0000000203e67824 */ /* 0x000fc400078e0212 */
[----:B------:R-:W-:-:S07]  /*1180*/  IMAD.IADD R208, R208, 0x1, R198 ;  /* 0x00000001d0d07824 */ /* 0x000fce00078e02c6 */
.L_x_5544:
[----:B------:R-:W-:Y:S01]  /*1190*/  ULDC.64 UR4, c[0x0][0xb20] ;  /* 0x0002c80000047ab9 */ /* 0x000fe20000000a00 */
[----:B0-23-5:R-:W0:Y:S01]  /*11a0*/  LDC.64 R4, c[0x0][0xb00] ;  /* 0x0002c000ff047b82 */ /* 0x02de220000000a00 */
[----:B------:R-:W-:Y:S01]  /*11b0*/  ISETP.NE.U32.AND P0, PT, RZ, UR4, PT ;  /* 0x00000004ff007c0c */ /* 0x000fe2000bf05070 */
[----:B------:R-:W-:Y:S01]  /*11c0*/  IMAD.MOV.U32 R11, RZ, RZ, RZ ;  /* 0x000000ffff0b7224 */ /* 0x000fe200078e00ff */
[----:B------:R-:W-:Y:S01]  /*11d0*/  ULDC.64 UR6, c[0x0][0xb18] ;  /* 0x0002c60000067ab9 */ /* 0x000fe20000000a00 */
[----:B------:R-:W-:Y:S01]  /*11e0*/  IMAD.MOV.U32 R25, RZ, RZ, RZ ;  /* 0x000000ffff197224 */ /* 0x000fe200078e00ff */
        /* <DEDUP_REMOVED lines=13> */
[----:B------:R2:W5:Y:S01]  /*12c0*/  @P3 LDG.E R25, desc[UR54][R8.64] ;  /* 0x0000003608193981 */ /* 0x000562000c1e1900 */
        /* <DEDUP_REMOVED lines=16> */
[----:B--2---:R-:W-:Y:S06]  /*13d0*/  @P1 BRA `(.L_x_5335) ;  /* 0x0000000000241947 */ /* 0x004fec0003800000 */
        /* <DEDUP_REMOVED lines=8> */
[----:B--2---:R-:W-:-:S07]  /*1460*/  IADD3 R184, -R184, R5, RZ ;  /* 0x00000005b8b87210 */ /* 0x004fce0007ffe1ff */
.L_x_5335:
[----:B------:R-:W-:Y:S02]  /*1470*/  IMAD.U32 R32, RZ, RZ, UR5 ;  /* 0x00000005ff207e24 */ /* 0x000fe4000f8e00ff */
[----:B------:R-:W-:Y:S01]  /*1480*/  IMAD.U32 R24, RZ, RZ, UR4 ;  /* 0x00000004ff187e24 */ /* 0x000fe2000f8e00ff */
[----:B------:R-:W-:Y:S06]  /*1490*/  @!P2 BRA `(.L_x_5336) ;  /* 0x000000000010a947 */ /* 0x000fec0003800000 */
[----:B------:R-:W0:Y:S02]  /*14a0*/  LDC.64 R2, c[0x0][0xb18] ;  /* 0x0002c600ff027b82 */ /* 0x000e240000000a00 */
[----:B0-----:R-:W-:-:S05]  /*14b0*/  IMAD.WIDE R2, R191, 0x4, R2 ;  /* 0x00000004bf027825 */ /* 0x001fca00078e0202 */
[----:B------:R0:W5:Y:S01]  /*14c0*/  LDG.E R24, desc[UR54][R2.64] ;  /* 0x0000003602187981 */ /* 0x000162000c1e1900 */
[----:B------:R-:W-:Y:S05]  /*14d0*/  BRA `(.L_x_5337) ;  /* 0x0000000000107947 */ /* 0x000fea0003800000 */
.L_x_5336:
[----:B------:R-:W-:Y:S05]  /*14e0*/  @!P3 BRA `(.L_x_5337) ;  /* 0x00000000000cb947 */ /* 0x000fea0003800000 */
[----:B------:R-:W2:Y:S04]  /*14f0*/  LDG.E R3, desc[UR54][R8.64] ;  /* 0x0000003608037981 */ /* 0x000ea8000c1e1900 */
[----:B------:R-:W2:Y:S02]  /*1500*/  LDG.E R24, desc[UR54][R8.64+0x4] ;  /* 0x0000043608187981 */ /* 0x000ea4000c1e1900 */
[----:B--2---:R-:W-:-:S07]  /*1510*/  IMAD.IADD R24, R24, 0x1, -R3 ;  /* 0x0000000118187824 */ /* 0x004fce00078e0a03 */
.L_x_5337:
        /* <DEDUP_REMOVED lines=13> */
[----:B--2---:R-:W-:-:S04]  /*15f0*/  @P1 IMAD.WIDE R4, R191, 0x4, R4 ;  /* 0x00000004bf041825 */ /* 0x004fc800078e0204 */
[----:B------:R-:W-:Y:S01]  /*1600*/  IMAD.IADD R10, R24, 0x1, -R11 ;  /* 0x00000001180a7824 */ /* 0x000fe200078e0a0b */
[----:B------:R0:W5:Y:S01]  /*1610*/  @P1 LDG.E R33, desc[UR54][R4.64] ;  /* 0x0000003604211981 */ /* 0x000162000c1e1900 */
[----:B-1----:R-:W-:Y:S02]  /*1620*/  ISETP.GE.AND P1, PT, R9, 0x1, PT ;  /* 0x000000010900780c */ /* 0x002fe40003f26270 */
[----:B------:R-:W-:Y:S01]  /*1630*/  LEA R47, R189, 0x40, 0x6 ;  /* 0x00000040bd2f7811 */ /* 0x000fe200078e30ff */
[----:B---3--:R-:W-:-:S04]  /*1640*/  @P0 IMAD.IADD R32, R7, 0x1, -R0 ;  /* 0x0000000107200824 */ /* 0x008fc800078e0a00 */
[----:B------:R-:W-:-:S04]  /*1650*/  IMAD.IADD R23, R10, 0x1, R32 ;  /* 0x000000010a177824 */ /* 0x000fc800078e0220 */
[C---:B------:R-:W-:Y:S01]  /*1660*/  VIADD R0, R23.reuse, 0x3f ;  /* 0x0000003f17007836 */ /* 0x040fe20000000000 */
[----:B------:R-:W-:-:S04]  /*1670*/  IADD3 R47, R23, R47, -R184 ;  /* 0x0000002f172f7210 */ /* 0x000fc80007ffe8b8 */
        /* <DEDUP_REMOVED lines=16> */
.L_x_5340:
[----:B------:R-:W-:-:S13]  /*1780*/  ISETP.NE.AND P0, PT, R9, 0x1, PT ;  /* 0x000000010900780c */ /* 0x000fda0003f05270 */
[----:B------:R-:W0:Y:S02]  /*1790*/  @P0 LDC.64 R4, c[0x0][0xae0] ;  /* 0x0002b800ff040b82 */ /* 0x000e240000000a00 */
[----:B0-----:R-:W-:-:S05]  /*17a0*/  @P0 IMAD.HI.U32 R4, R2, R4, RZ ;  /* 0x0000000402040227 */ /* 0x001fca00078e00ff */
[----:B------:R-:W-:-:S07]  /*17b0*/  @P0 SHF.R.U32.HI R2, RZ, R5, R4 ;  /* 0x00000005ff020219 */ /* 0x000fce0000011604 */
.L_x_5341:
[----:B------:R-:W-:Y:S05]  /*17c0*/  BSYNC B0 ;  /* 0x0000000000007941 */ /* 0x000fea0003800000 */
.L_x_5339:
[----:B------:R-:W-:-:S05]  /*17d0*/  IMAD R3, R2, R9, R9 ;  /* 0x0000000902037224 */ /* 0x000fca00078e0209 */
[----:B------:R-:W-:-:S07]  /*17e0*/  VIMNMX R0, R0, R3, PT ;  /* 0x0000000300007248 */ /* 0x000fce0003fe0100 */
.L_x_5338:
        /* <DEDUP_REMOVED lines=15> */
.L_x_5344:
[----:B------:R-:W-:Y:S01]  /*18e0*/  ISETP.NE.AND P0, PT, R9, 0x1, PT ;  /* 0x000000010900780c */ /* 0x000fe20003f05270 */
[----:B------:R-:W-:-:S12]  /*18f0*/  IMAD.MOV.U32 R4, RZ, RZ, R45 ;  /* 0x000000ffff047224 */ /* 0x000fd800078e002d */
[----:B------:R-:W0:Y:S02]  /*1900*/  @P0 LDC.64 R6, c[0x0][0xae0] ;  /* 0x0002b800ff060b82 */ /* 0x000e240000000a00 */
[----:B0-----:R-:W-:-:S05]  /*1910*/  @P0 IMAD.HI.U32 R6, R45, R6, RZ ;  /* 0x000000062d060227 */ /* 0x001fca00078e00ff */
[----:B------:R-:W-:-:S07]  /*1920*/  @P0 SHF.R.U32.HI R4, RZ, R7, R6 ;  /* 0x00000007ff040219 */ /* 0x000fce0000011606 */
.L_x_5345:
[----:B------:R-:W-:Y:S05]  /*1930*/  BSYNC B0 ;  /* 0x0000000000007941 */ /* 0x000fea0003800000 */
.L_x_5343:
[----:B------:R-:W-:-:S05]  /*1940*/  IMAD R3, R4, R9, RZ ;  /* 0x0000000904037224 */ /* 0x000fca00078e02ff */
[----:B------:R-:W-:-:S07]  /*1950*/  VIMNMX R2, R2, R3, !PT ;  /* 0x0000000302027248 */ /* 0x000fce0007fe0100 */
.L_x_5342:
        /* <DEDUP_REMOVED lines=42> */
[----:B-1---5:R-:W-:Y:S05]  /*1c00*/  CALL.ABS.NOINC R2 ;  /* 0x0000000002007343 */ /* 0x022fea0003c00000 */
.L_x_5348:
[----:B------:R-:W-:Y:S05]  /*1c10*/  BSYNC B6 ;  /* 0x0000000000067941 */ /* 0x000fea0003800000 */
.L_x_5347:
        /* <DEDUP_REMOVED lines=20> */
.L_x_5350:
[----:B------:R-:W-:Y:S05]  /*1d60*/  BSYNC B6 ;  /* 0x0000000000067941 */ /* 0x000fea0003800000 */
.L_x_5349:
        /* <DEDUP_REMOVED lines=12> */
[----:B------:R-:W2:Y:S01]  /*1e30*/  LDC.64 R20, c[0x0][0x3e8] ;  /* 0x0000fa00ff147b82 */ /* 0x000ea20000000a00 */
[----:B---3--:R-:W-:-:S04]  /*1e40*/  @P0 IMAD.WIDE R2, R191, 0x4, R2 ;  /* 0x00000004bf020825 */ /* 0x008fc800078e0202 */
[----:B------:R-:W-:Y:S01]  /*1e50*/  IMAD.SHL.U32 R40, R220, 0x4, RZ ;  /* 0x00000004dc287824 */ /* 0x000fe200078e00ff */
[----:B------:R3:W2:Y:S01]  /*1e60*/  @P0 LDG.E R191, desc[UR54][R2.64] ;  /* 0x0000003602bf0981 */ /* 0x0006a2000c1e1900 */
[----:B0-----:R-:W-:Y:S01]  /*1e70*/  ISETP.NE.AND P0, PT, R0, 0x1, PT ;  /* 0x000000010000780c */ /* 0x001fe20003f05270 */
[----:B------:R-:W0:Y:S01]  /*1e80*/  LDC R59, c[0x0][0x3d4] ;  /* 0x0000f500ff3b7b82 */ /* 0x000e220000000800 */
[----:B------:R-:W-:Y:S01]  /*1e90*/  SHF.R.S32.HI R12, RZ, 0x1f, R10 ;  /* 0x0000001fff0c7819 */ /* 0x000fe2000001140a */
[----:B------:R-:W0:Y:S01]  /*1ea0*/  S2R R26, SR_TID.X ;  /* 0x00000000001a7919 */ /* 0x000e220000002100 */
[----:B------:R-:W-:Y:S01]  /*1eb0*/  SHF.R.S32.HI R41, RZ, 0x1f, R40 ;  /* 0x0000001fff297819 */ /* 0x000fe20000011428 */
[----:B------:R-:W-:Y:S01]  /*1ec0*/  IMAD.SHL.U32 R57, R195, 0x40, RZ ;  /* 0x00000040c3397824 */ /* 0x000fe200078e00ff */
[----:B----4-:R-:W-:Y:S01]  /*1ed0*/  ISETP.GE.AND P1, PT, R16, R25, PT ;  /* 0x000000191000720c */ /* 0x010fe20003f26270 */
[-C--:B-1----:R-:W-:Y:S01]  /*1ee0*/  IMAD R4, R12, R52.reuse, RZ ;  /* 0x000000340c047224 */ /* 0x082fe200078e02ff */
[----:B------:R-:W-:Y:S01]  /*1ef0*/  SHF.L.U64.HI R51, R52, 0x6, R53 ;  /* 0x0000000634337819 */ /* 0x000fe20000010235 */
[----:B---3--:R-:W-:Y:S01]  /*1f00*/  IMAD.WIDE.U32 R2, R10, R52, RZ ;  /* 0x000000340a027225 */ /* 0x008fe200078e00ff */
[----:B------:R-:W-:Y:S01]  /*1f10*/  SEL R11, R25, RZ, P1 ;  /* 0x000000ff190b7207 */ /* 0x000fe20000800000 */
[----:B------:R-:W1:Y:S01]  /*1f20*/  LDC R61, c[0x0][0x2e4] ;  /* 0x0000b900ff3d7b82 */ /* 0x000e620000000800 */
[----:B------:R-:W-:Y:S01]  /*1f30*/  LOP3.LUT R57, R57, 0x1c0, RZ, 0xc0, !PT ;  /* 0x000001c039397812 */ /* 0x000fe200078ec0ff */
[----:B--2---:R-:W-:Y:S01]  /*1f40*/  IMAD.SHL.U32 R56, R20, 0x40, RZ ;  /* 0x0000004014387824 */ /* 0x004fe200078e00ff */
[----:B------:R-:W-:Y:S01]  /*1f50*/  P2R R72, PR, RZ, 0x2 ;  /* 0x00000002ff487803 */ /* 0x000fe20000000000 */
[C---:B------:R-:W-:Y:S01]  /*1f60*/  IMAD.IADD R11, R16.reuse, 0x1, R11 ;  /* 0x00000001100b7824 */ /* 0x040fe200078e020b */
[----:B------:R-:W-:Y:S01]  /*1f70*/  SHF.R.U32.HI R60, RZ, 0x3, R57 ;  /* 0x00000003ff3c7819 */ /* 0x000fe20000011639 */
[----:B------:R-:W-:-:S02]  /*1f80*/  VIADD R80, R16, 0x20 ;  /* 0x0000002010507836 */ /* 0x000fc40000000000 */
[----:B------:R-:W2:Y:S01]  /*1f90*/  @P0 LDC R5, c[0x0][0x42c] ;  /* 0x00010b00ff050b82 */ /* 0x000ea20000000800 */
[----:B------:R-:W-:Y:S01]  /*1fa0*/  SHF.R.S32.HI R50, RZ, 0x1f, R11 ;  /* 0x0000001fff327819 */ /* 0x000fe2000001140b */
[----:B------:R-:W-:-:S03]  /*1fb0*/  IMAD.SHL.U32 R62, R25, 0x2, RZ ;  /* 0x00000002193e7824 */ /* 0x000fc600078e00ff */
[----:B------:R-:W-:-:S03]  /*1fc0*/  LEA.HI R50, R50, R11, RZ, 0x3 ;  /* 0x0000000b32327211 */ /* 0x000fc600078f18ff */
[----:B------:R-:W3:Y:S01]  /*1fd0*/  @P0 LDC R7, c[0x0][0x430] ;  /* 0x00010c00ff070b82 */ /* 0x000ee20000000800 */
[----:B------:R-:W-:-:S04]  /*1fe0*/  LOP3.LUT R67, R50, 0xfffffff8, RZ, 0xc0, !PT ;  /* 0xfffffff832437812 */ /* 0x000fc800078ec0ff */
[----:B------:R-:W-:Y:S02]  /*1ff0*/  SHF.R.S32.HI R71, RZ, 0x1f, R67 ;  /* 0x0000001fff477819 */ /* 0x000fe40000011443 */
[----:B0-----:R-:W-:-:S05]  /*2000*/  SHF.R.U32.HI R26, RZ, 0x7, R26 ;  /* 0x00000007ff1a7819 */ /* 0x001fca000001161a */
[----:B------:R-:W-:Y:S02]  /*2010*/  VIADD R58, R26, 0x8 ;  /* 0x000000081a3a7836 */ /* 0x000fe40000000000 */
[----:B--2---:R-:W-:-:S04]  /*2020*/  @P0 IMAD.HI.U32 R0, R190, R5, RZ ;  /* 0x00000005be000227 */ /* 0x004fc800078e00ff */
[----:B------:R-:W-:Y:S01]  /*2030*/  IMAD R5, R10, R53, R4 ;  /* 0x000000350a057224 */ /* 0x000fe200078e0204 */
[----:B---3--:R-:W-:-:S03]  /*2040*/  @P0 SHF.R.U32.HI R190, RZ, R7, R0 ;  /* 0x00000007ffbe0219 */ /* 0x008fc60000011600 */
[----:B------:R-:W-:Y:S01]  /*2050*/  IMAD.IADD R3, R3, 0x1, R5 ;  /* 0x0000000103037824 */ /* 0x000fe200078e0205 */
[----:B------:R-:W-:Y:S02]  /*2060*/  ISETP.NE.U32.AND P0, PT, RZ, UR6, PT ;  /* 0x00000006ff007c0c */ /* 0x000fe4000bf05070 */
[----:B------:R-:W-:Y:S01]  /*2070*/  SHF.R.S32.HI R0, RZ, 0x1f, R190 ;  /* 0x0000001fff007819 */ /* 0x000fe200000114be */
[----:B------:R-:W-:Y:S01]  /*2080*/  IMAD.WIDE.U32 R2, R190, UR4, R2 ;  /* 0x00000004be027c25 */ /* 0x000fe2000f8e0002 */
[----:B------:R-:W-:Y:S01]  /*2090*/  ISETP.NE.AND.EX P0, PT, RZ, UR7, PT, P0 ;  /* 0x00000007ff007c0c */ /* 0x000fe2000bf05300 */
[----:B------:R-:W-:Y:S02]  /*20a0*/  ULDC.64 UR6, c[0x0][0x320] ;  /* 0x0000c80000067ab9 */ /* 0x000fe40000000a00 */
[----:B------:R-:W-:-:S04]  /*20b0*/  IMAD R5, R0, UR4, RZ ;  /* 0x0000000400057c24 */ /* 0x000fc8000f8e02ff */
[----:B------:R-:W-:Y:S01]  /*20c0*/  IMAD R7, R190, UR5, R5 ;  /* 0x00000005be077c24 */ /* 0x000fe2000f8e0205 */
[----:B------:R-:W-:Y:S01]  /*20d0*/  ULDC.64 UR4, c[0x0][0x300] ;  /* 0x0000c00000047ab9 */ /* 0x000fe20000000a00 */
[----:B------:R-:W-:Y:S02]  /*20e0*/  IMAD R5, R0, UR6, RZ ;  /* 0x0000000600057c24 */ /* 0x000fe4000f8e02ff */
[----:B------:R-:W-:Y:S02]  /*20f0*/  IMAD.IADD R3, R3, 0x1, R7 ;  /* 0x0000000103037824 */ /* 0x000fe400078e0207 */
[C---:B------:R-:W-:Y:S02]  /*2100*/  IMAD R9, R190.reuse, UR7, R5 ;  /* 0x00000007be097c24 */ /* 0x040fe4000f8e0205 */
[----:B------:R-:W-:-:S04]  /*2110*/  IMAD.WIDE.U32 R4, R190, UR6, R16 ;  /* 0x00000006be047c25 */ /* 0x000fc8000f8e0010 */
        /* <DEDUP_REMOVED lines=9> */
[C---:B------:R-:W-:Y:S01]  /*21b0*/  IMAD R6, R225.reuse, R52, RZ ;  /* 0x00000034e1067224 */ /* 0x040fe200078e02ff */
[----:B------:R-:W-:Y:S01]  /*21c0*/  IADD3 R46, P0, R42, R2, RZ ;  /* 0x000000022a2e7210 */ /* 0x000fe20007f1e0ff */
[----:B------:R-:W-:Y:S01]  /*21d0*/  IMAD R2, R225, R54, RZ ;  /* 0x00000036e1027224 */ /* 0x000fe200078e02ff */
[----:B------:R-:W-:Y:S01]  /*21e0*/  SHF.L.U32 R52, R52, 0x6, RZ ;  /* 0x0000000634347819 */ /* 0x000fe200000006ff */
[----:B------:R-:W-:Y:S01]  /*21f0*/  IMAD R9, R187, R53, R6 ;  /* 0x00000035bb097224 */ /* 0x000fe200078e0206 */
[----:B------:R-:W-:Y:S01]  /*2200*/  SHF.L.U64.HI R53, R54, 0x6, R55 ;  /* 0x0000000636357819 */ /* 0x000fe20000010237 */
[----:B------:R-:W-:Y:S02]  /*2210*/  IMAD R6, R0, UR4, RZ ;  /* 0x0000000400067c24 */ /* 0x000fe4000f8e02ff */
[----:B------:R-:W-:-:S02]  /*2220*/  IMAD.IADD R0, R43, 0x1, R7 ;  /* 0x000000012b007824 */ /* 0x000fc400078e0207 */
[----:B------:R-:W-:Y:S02]  /*2230*/  IMAD R73, R39, UR5, R6 ;  /* 0x0000000527497c24 */ /* 0x000fe4000f8e0206 */
[C---:B------:R-:W-:Y:S01]  /*2240*/  IMAD R13, R187.reuse, R55, R2 ;  /* 0x00000037bb0d7224 */ /* 0x040fe200078e0202 */
[----:B------:R-:W-:Y:S01]  /*2250*/  IADD3.X R48, R0, R3, R9, P0, !PT ;  /* 0x0000000300307210 */ /* 0x000fe200007fe409 */
[----:B------:R-:W-:-:S04]  /*2260*/  IMAD.WIDE.U32 R6, R187, R54, R16 ;  /* 0x00000036bb067225 */ /* 0x000fc800078e0010 */
[----:B------:R-:W-:-:S04]  /*2270*/  IMAD.WIDE.U32 R2, R187, R54, R40 ;  /* 0x00000036bb027225 */ /* 0x000fc800078e0028 */
[----:B------:R-:W-:Y:S02]  /*2280*/  IMAD.IADD R7, R13, 0x1, R7 ;  /* 0x000000010d077824 */ /* 0x000fe400078e0207 */
[----:B------:R-:W-:Y:S01]  /*2290*/  IMAD.IADD R3, R3, 0x1, R13 ;  /* 0x0000000103037824 */ /* 0x000fe200078e020d */
[----:B-----5:R-:W-:Y:S01]  /*22a0*/  SHF.R.S32.HI R13, RZ, 0x1f, R33 ;  /* 0x0000001fff0d7819 */ /* 0x020fe20000011421 */
[----:B------:R-:W-:Y:S01]  /*22b0*/  IMAD.WIDE.U32 R38, R39, UR4, R4 ;  /* 0x0000000427267c25 */ /* 0x000fe2000f8e0004 */
[----:B------:R-:W-:Y:S02]  /*22c0*/  ULDC UR4, c[0x0][0x2e4] ;  /* 0x0000b90000047ab9 */ /* 0x000fe40000000800 */
[----:B------:R-:W-:Y:S01]  /*22d0*/  ISETP.GE.AND P4, PT, R16, UR4, PT ;  /* 0x0000000410007c0c */ /* 0x000fe2000bf86270 */
[----:B------:R-:W-:Y:S01]  /*22e0*/  IMAD R4, R225, R20, RZ ;  /* 0x00000014e1047224 */ /* 0x000fe200078e02ff */
[----:B------:R-:W-:Y:S01]  /*22f0*/  ISETP.GE.AND P3, PT, R80, UR4, PT ;  /* 0x0000000450007c0c */ /* 0x000fe2000bf66270 */
[----:B------:R-:W-:-:S02]  /*2300*/  IMAD R14, R13, R54, RZ ;  /* 0x000000360d0e7224 */ /* 0x000fc400078e02ff */
[C---:B------:R-:W-:Y:S02]  /*2310*/  IMAD R15, R187.reuse, R21, R4 ;  /* 0x00000015bb0f7224 */ /* 0x040fe400078e0204 */
[----:B------:R-:W-:-:S04]  /*2320*/  IMAD.WIDE.U32 R8, R187, R20, R16 ;  /* 0x00000014bb087225 */ /* 0x000fc800078e0010 */
[----:B------:R-:W-:-:S04]  /*2330*/  IMAD.WIDE.U32 R4, R187, R20, R40 ;  /* 0x00000014bb047225 */ /* 0x000fc800078e0028 */
[----:B------:R-:W-:Y:S01]  /*2340*/  IMAD R11, R33, R55, R14 ;  /* 0x00000037210b7224 */ /* 0x000fe200078e020e */
[----:B------:R-:W-:Y:S01]  /*2350*/  SHF.L.U64.HI R55, R20, 0x6, R21 ;  /* 0x0000000614377819 */ /* 0x000fe20000010215 */
[----:B------:R-:W-:Y:S02]  /*2360*/  IMAD.IADD R9, R15, 0x1, R9 ;  /* 0x000000010f097824 */ /* 0x000fe400078e0209 */
[----:B------:R-:W-:Y:S02]  /*2370*/  IMAD.IADD R5, R5, 0x1, R15 ;  /* 0x0000000105057824 */ /* 0x000fe400078e020f */
[-C--:B------:R-:W-:Y:S02]  /*2380*/  IMAD R14, R13, R20.reuse, RZ ;  /* 0x000000140d0e7224 */ /* 0x080fe400078e02ff */
[----:B------:R-:W-:-:S04]  /*2390*/  IMAD.WIDE.U32 R30, R33, R20, R8 ;  /* 0x00000014211e7225 */ /* 0x000fc800078e0008 */
[C---:B------:R-:W-:Y:S02]  /*23a0*/  IMAD R69, R33.reuse, R21, R14 ;  /* 0x0000001521457224 */ /* 0x040fe400078e020e */
[----:B------:R-:W-:Y:S01]  /*23b0*/  IMAD.WIDE.U32 R28, R33, R20, R4 ;  /* 0x00000014211c7225 */ /* 0x000fe200078e0004 */
[----:B------:R-:W-:Y:S01]  /*23c0*/  LOP3.LUT R5, R57, 0x38, R50, 0xf8, !PT ;  /* 0x0000003839057812 */ /* 0x000fe200078ef832 */
[----:B------:R-:W0:Y:S02]  /*23d0*/  LDC.64 R20, c[0x0][0x2d8] ;  /* 0x0000b600ff147b82 */ /* 0x000e240000000a00 */
[----:B------:R-:W-:Y:S01]  /*23e0*/  IMAD.WIDE.U32 R34, R33, R54, R2 ;  /* 0x0000003621227225 */ /* 0x000fe200078e0002 */
[----:B------:R-:W-:Y:S02]  /*23f0*/  LOP3.LUT R3, R57, 0x18, R16, 0xf8, !PT ;  /* 0x0000001839037812 */ /* 0x000fe400078ef810 */
[----:B------:R-:W-:Y:S01]  /*2400*/  IADD3 R2, P0, R187, R10, RZ ;  /* 0x0000000abb027210 */ /* 0x000fe20007f1e0ff */
[----:B------:R-:W-:Y:S01]  /*2410*/  IMAD.WIDE.U32 R36, R33, R54, R6 ;  /* 0x0000003621247225 */ /* 0x000fe200078e0006 */
[----:B------:R-:W-:-:S02]  /*2420*/  LOP3.LUT R4, R3, R60, RZ, 0x3c, !PT ;  /* 0x0000003c03047212 */ /* 0x000fc400078e3cff */
[----:B------:R-:W-:Y:S01]  /*2430*/  LOP3.LUT R68, R5, R60, RZ, 0x3c, !PT ;  /* 0x0000003c05447212 */ /* 0x000fe200078e3cff */
[----:B------:R-:W-:Y:S02]  /*2440*/  IMAD.IADD R65, R69, 0x1, R31 ;  /* 0x0000000145417824 */ /* 0x000fe400078e021f */
[----:B------:R-:W-:Y:S01]  /*2450*/  IMAD.SHL.U32 R54, R54, 0x40, RZ ;  /* 0x0000004036367824 */ /* 0x000fe200078e00ff */
[----:B------:R-:W-:Y:S01]  /*2460*/  LEA R68, R213, R68, 0x9 ;  /* 0x00000044d5447211 */ /* 0x000fe200078e48ff */
[----:B------:R-:W-:Y:S02]  /*2470*/  IMAD.X R3, R225, 0x1, R12, P0 ;  /* 0x00000001e1037824 */ /* 0x000fe400000e060c */
[----:B------:R-:W-:Y:S02]  /*2480*/  IMAD R63, R213, 0x200, R4 ;  /* 0x00000200d53f7824 */ /* 0x000fe400078e0204 */
[----:B------:R-:W-:Y:S02]  /*2490*/  IMAD.IADD R64, R11, 0x1, R37 ;  /* 0x000000010b407824 */ /* 0x000fe400078e0225 */
[----:B------:R-:W-:-:S02]  /*24a0*/  IMAD.IADD R66, R35, 0x1, R11 ;  /* 0x0000000123427824 */ /* 0x000fc400078e020b */
[----:B------:R-:W-:Y:S02]  /*24b0*/  IMAD.IADD R69, R29, 0x1, R69 ;  /* 0x000000011d457824 */ /* 0x000fe400078e0245 */
[----:B-1----:R-:W-:-:S07]  /*24c0*/  IMAD.IADD R73, R39, 0x1, R73 ;  /* 0x0000000127497824 */ /* 0x002fce00078e0249 */
.L_x_5380:
[----:B------:R-:W-:Y:S01]  /*24d0*/  VIADD R49, R49, 0xffffffff ;  /* 0xffffffff31317836 */ /* 0x000fe20000000000 */
[----:B------:R-:W-:Y:S05]  /*24e0*/  YIELD ;  /* 0x0000000000007946 */ /* 0x000fea0003800000 */
[----:B----4-:R-:W-:Y:S01]  /*24f0*/  SHF.R.S32.HI R75, RZ, 0x1f, R49 ;  /* 0x0000001fff4b7819 */ /* 0x010fe20000011431 */
[-C--:B------:R-:W-:Y:S01]  /*2500*/  IMAD R5, R51, R49.reuse, RZ ;  /* 0x0000003133057224 */ /* 0x080fe200078e02ff */
[----:B------:R-:W-:Y:S01]  /*2510*/  BSSY B0, `(.L_x_5351) ;  /* 0x000017e000007945 */ /* 0x000fe20003800000 */
[----:B------:R-:W-:Y:S01]  /*2520*/  IMAD.WIDE.U32 R24, R52, R49, RZ ;  /* 0x0000003134187225 */ /* 0x000fe200078e00ff */
[----:B------:R-:W-:-:S03]  /*2530*/  ISETP.GT.AND P2, PT, R49, R44, PT ;  /* 0x0000002c3100720c */ /* 0x000fc60003f44270 */
[----:B------:R-:W-:Y:S01]  /*2540*/  IMAD R5, R75, R52, R5 ;  /* 0x000000344b057224 */ /* 0x000fe200078e0205 */
[----:B-1----:R-:W-:Y:S01]  /*2550*/  IADD3 R4, P0, R46, R24, RZ ;  /* 0x000000182e047210 */ /* 0x002fe20007f1e0ff */
[----:B---3--:R-:W-:Y:S02]  /*2560*/  IMAD.SHL.U32 R14, R186, 0x1000, RZ ;  /* 0x00001000ba0e7824 */ /* 0x008fe400078e00ff */
        /* <DEDUP_REMOVED lines=24> */
[----:B------:R-:W-:Y:S01]  /*26f0*/  IADD3 R7, P0, R34, R4, RZ ;  /* 0x0000000422077210 */ /* 0x000fe20007f1e0ff */
[----:B------:R-:W-:Y:S01]  /*2700*/  IMAD R9, R55, R49, RZ ;  /* 0x0000003137097224 */ /* 0x000fe200078e02ff */
[----:B------:R-:W-:Y:S01]  /*2710*/  ULDC.64 UR4, c[0x0][0x3c8] ;  /* 0x0000f20000047ab9 */ /* 0x000fe20000000a00 */
[----:B------:R-:W-:Y:S01]  /*2720*/  IMAD.MOV.U32 R4, RZ, RZ, R28 ;  /* 0x000000ffff047224 */ /* 0x000fe200078e001c */
[----:B------:R-:W-:Y:S01]  /*2730*/  ULDC.64 UR6, c[0x0][0x3e0] ;  /* 0x0000f80000067ab9 */ /* 0x000fe20000000a00 */
[----:B------:R-:W-:Y:S01]  /*2740*/  IMAD.MOV.U32 R5, RZ, RZ, R69 ;  /* 0x000000ffff057224 */ /* 0x000fe200078e0045 */
[----:B------:R-:W-:Y:S01]  /*2750*/  IADD3 R8, R40, 0x10, RZ ;  /* 0x0000001028087810 */ /* 0x000fe20007ffe0ff */
[-C--:B------:R-:W-:Y:S02]  /*2760*/  IMAD R9, R75, R56.reuse, R9 ;  /* 0x000000384b097224 */ /* 0x080fe400078e0209 */
[----:B------:R-:W-:-:S04]  /*2770*/  IMAD.WIDE.U32 R4, R49, R56, R4 ;  /* 0x0000003831047225 */ /* 0x000fc800078e0004 */
[----:B------:R-:W-:Y:S01]  /*2780*/  IMAD.X R10, R79, 0x1, R66, P0 ;  /* 0x000000014f0a7824 */ /* 0x000fe200000e0642 */
[----:B------:R-:W-:Y:S01]  /*2790*/  LEA R6, P0, R7, UR4, 0x1 ;  /* 0x0000000407067c11 */ /* 0x000fe2000f8008ff */
[----:B------:R-:W-:Y:S01]  /*27a0*/  IMAD.IADD R5, R5, 0x1, R9 ;  /* 0x0000000105057824 */ /* 0x000fe200078e0209 */
[C---:B------:R-:W-:Y:S02]  /*27b0*/  LEA R74, P5, R4.reuse, UR6, 0x1 ;  /* 0x00000006044a7c11 */ /* 0x040fe4000f8a08ff */
        /* <DEDUP_REMOVED lines=10> */
.L_x_5355:
[----:B------:R-:W-:Y:S05]  /*2860*/  BSYNC B1 ;  /* 0x0000000000017941 */ /* 0x000fea0003800000 */
.L_x_5354:
        /* <DEDUP_REMOVED lines=10> */
[----:B------:R-:W-:Y:S02]  /*2910*/  IMAD.MOV.U32 R4, RZ, RZ, R10 ;  /* 0x000000ffff047224 */ /* 0x000fe400078e000a */
[----:B------:R-:W-:-:S03]  /*2920*/  IMAD.MOV.U32 R6, RZ, RZ, R24 ;  /* 0x000000ffff067224 */ /* 0x000fc600078e0018 */
[----:B------:R-:W-:Y:S02]  /*2930*/  PRMT R85, R4, 0x5410, R5 ;  /* 0x0000541004557816 */ /* 0x000fe40000000005 */
[----:B------:R-:W-:Y:S01]  /*2940*/  PRMT R86, R6, 0x5410, R7 ;  /* 0x0000541006567816 */ /* 0x000fe20000000007 */
[----:B------:R-:W-:Y:S06]  /*2950*/  @!P0 BRA `(.L_x_5356) ;  /* 0x0000000000048947 */ /* 0x000fec0003800000 */
[----:B------:R-:W-:Y:S01]  /*2960*/  BPT.TRAP 0x1 ;  /* 0x000000040000795c */ /* 0x000fe20000300000 */
.L_x_5356:
[----:B------:R-:W-:Y:S01]  /*2970*/  IMAD R70, R186, 0x8, R18 ;  /* 0x00000008ba467824 */ /* 0x000fe200078e0212 */
[----:B------:R-:W-:Y:S01]  /*2980*/  SHF.L.U32 R75, R192, 0x1f, RZ ;  /* 0x0000001fc04b7819 */ /* 0x000fe200000006ff */
[----:B------:R-:W-:Y:S03]  /*2990*/  BSSY B1, `(.L_x_5357) ;  /* 0x0000003000017945 */ /* 0x000fe60003800000 */
[----:B------:R-:W0:Y:S02]  /*29a0*/  SYNCS.PHASECHK.TRANS64.TRYWAIT P5, [R70+URZ+0x38890], R75 ;  /* 0x0388904b460075a7 */ /* 0x000e2400080a017f */
[----:B0-----:R-:W-:Y:S05]  /*29b0*/  @!P5 BRA `(.L_x_5358) ;  /* 0x000001fc0048d947 */ /* 0x001fea0003800000 */
.L_x_5662:
[----:B------:R-:W-:Y:S05]  /*29c0*/  BSYNC B1 ;  /* 0x0000000000017941 */ /* 0x000fea0003800000 */
.L_x_5357:
        /* <DEDUP_REMOVED lines=14> */
[----:B------:R-:W-:Y:S02]  /*2ab0*/  HADD2.F32 R24, -RZ, R7.H1_H1 ;  /* 0x30000007ff187230 */ /* 0x000fe40000004100 */
        /* <DEDUP_REMOVED lines=11> */
[----:B------:R-:W-:-:S02]  /*2b70*/  HADD2.F32 R5, -RZ, R4.H1_H1 ;  /* 0x30000004ff057230 */ /* 0x000fc40000004100 */
[-C--:B------:R-:W-:Y:S01]  /*2b80*/  FFMA.FTZ R79, R7, R26.reuse, -R78 ;  /* 0x0000001a074f7223 */ /* 0x080fe2000001084e */
[----:B------:R-:W-:Y:S01]  /*2b90*/  FFMA.FTZ R82, R24, R26, R81 ;  /* 0x0000001a18527223 */ /* 0x000fe20000010051 */
[----:B------:R-:W-:Y:S02]  /*2ba0*/  HADD2.F32 R25, -RZ, R86.H0_H0 ;  /* 0x20000056ff197230 */ /* 0x000fe40000004100 */
[----:B------:R-:W-:Y:S02]  /*2bb0*/  HADD2.F32 R4, -RZ, R4.H0_H0 ;  /* 0x20000004ff047230 */ /* 0x000fe40000004100 */
        /* <DEDUP_REMOVED lines=17> */
.L_x_5363:
[----:B------:R-:W-:Y:S05]  /*2cd0*/  BSYNC B2 ;  /* 0x0000000000027941 */ /* 0x000fea0003800000 */
.L_x_5362:
[----:B--2---:R1:W-:Y:S02]  /*2ce0*/  STG.E.128 desc[UR54][R12.64], R4 ;  /* 0x000000040c007986 */ /* 0x0043e4000c101d36 */
.L_x_5361:
[----:B------:R-:W-:Y:S05]  /*2cf0*/  BSYNC B1 ;  /* 0x0000000000017941 */ /* 0x000fea0003800000 */
.L_x_5360:
[----:B------:R-:W-:Y:S05]  /*2d00*/  @P3 BRA `(.L_x_5359) ;  /* 0x0000000c00f83947 */ /* 0x000fea0003800000 */
[----:B-1----:R-:W-:Y:S01]  /*2d10*/  IMAD.MOV.U32 R5, RZ, RZ, 0x20 ;  /* 0x00000020ff057424 */ /* 0x002fe200078e00ff */
[----:B------:R-:W-:Y:S01]  /*2d20*/  LOP3.LUT P5, RZ, R195, 0x4, RZ, 0xc0, !PT ;  /* 0x00000004c3ff7812 */ /* 0x000fe200078ac0ff */
[----:B------:R-:W-:Y:S03]  /*2d30*/  BSSY B1, `(.L_x_5364) ;  /* 0x0000031000017945 */ /* 0x000fe60003800000 */
[----:B------:R-:W-:-:S04]  /*2d40*/  SEL R5, R5, 0xffffffe0, !P5 ;  /* 0xffffffe005057807 */ /* 0x000fc80006800000 */
[----:B------:R-:W-:Y:S02]  /*2d50*/  IADD3 R5, R5, R63, R14 ;  /* 0x0000003f05057210 */ /* 0x000fe40007ffe00e */
[----:B------:R-:W-:-:S03]  /*2d60*/  IADD3 R14, R40, 0x10, RZ ;  /* 0x00000010280e7810 */ /* 0x000fc60007ffe0ff */
[----:B------:R-:W-:Y:S01]  /*2d70*/  IMAD R4, R5, 0x2, R18 ;  /* 0x0000000205047824 */ /* 0x000fe200078e0212 */
[----:B------:R-:W-:-:S05]  /*2d80*/  ISETP.GE.AND P5, PT, R14, R59, PT ;  /* 0x0000003b0e00720c */ /* 0x000fca0003fa6270 */
[----:B------:R-:W1:Y:S08]  /*2d90*/  LDS.128 R4, [R4+0x22400] ;  /* 0x0224000004047984 */ /* 0x000e700000000c00 */
        /* <DEDUP_REMOVED lines=42> */
.L_x_5365:
[----:B------:R-:W-:Y:S05]  /*3040*/  BSYNC B1 ;  /* 0x0000000000017941 */ /* 0x000fea0003800000 */
.L_x_5364:
[----:B-1----:R2:W-:Y:S01]  /*3050*/  STG.E.128 desc[UR54][R12.64+0x40], R4 ;  /* 0x000040040c007986 */ /* 0x0025e2000c101d36 */
[----:B------:R-:W-:Y:S05]  /*3060*/  BRA `(.L_x_5359) ;  /* 0x0000000c00207947 */ /* 0x000fea0003800000 */
.L_x_5353:
        /* <DEDUP_REMOVED lines=44> */
.L_x_5366:
[----:B------:R-:W-:Y:S01]  /*3330*/  IMAD R70, R186, 0x8, R18 ;  /* 0x00000008ba467824 */ /* 0x000fe200078e0212 */
[----:B------:R-:W-:Y:S01]  /*3340*/  SHF.L.U32 R75, R192, 0x1f, RZ ;  /* 0x0000001fc04b7819 */ /* 0x000fe200000006ff */
[----:B------:R-:W-:Y:S03]  /*3350*/  BSSY B1, `(.L_x_5367) ;  /* 0x0000003000017945 */ /* 0x000fe60003800000 */
[----:B------:R-:W0:Y:S02]  /*3360*/  SYNCS.PHASECHK.TRANS64.TRYWAIT P5, [R70+URZ+0x38890], R75 ;  /* 0x0388904b460075a7 */ /* 0x000e2400080a017f */
[----:B0-----:R-:W-:Y:S05]  /*3370*/  @!P5 BRA `(.L_x_5368) ;  /* 0x000001f000ecd947 */ /* 0x001fea0003800000 */
.L_x_5663:
[----:B------:R-:W-:Y:S05]  /*3380*/  BSYNC B1 ;  /* 0x0000000000017941 */ /* 0x000fea0003800000 */
.L_x_5367:
        /* <DEDUP_REMOVED lines=26> */
[----:B------:R-:W-:Y:S02]  /*3530*/  IMAD R13, R13, 0x2, R18 ;  /* 0x000000020d0d7824 */ /* 0x000fe400078e0212 */
[----:B------:R-:W-:-:S04]  /*3540*/  IMAD.IADD R15, R14, 0x1, R15 ;  /* 0x000000010e0f7824 */ /* 0x000fc800078e020f */
[----:B------:R-:W-:Y:S02]  /*3550*/  IMAD R24, R15, 0x2, R18 ;  /* 0x000000020f187824 */ /* 0x000fe400078e0212 */
        /* <DEDUP_REMOVED lines=22> */
[----:B------:R-:W-:Y:S01]  /*36c0*/  FMUL.FTZ R10, R13, R10 ;  /* 0x0000000a0d0a7220 */ /* 0x000fe20000410000 */
[-C--:B------:R-:W-:Y:S01]  /*36d0*/  FFMA.FTZ R82, R5, R6.reuse, R82 ;  /* 0x0000000605527223 */ /* 0x080fe20000010052 */
[----:B------:R-:W-:Y:S01]  /*36e0*/  FFMA.FTZ R81, R4, R6, -R9 ;  /* 0x0000000604517223 */ /* 0x000fe20000010809 */
[----:B------:R-:W-:-:S02]  /*36f0*/  HADD2.F32 R5, -RZ, R27.H0_H0 ;  /* 0x2000001bff057230 */ /* 0x000fc40000004100 */
[-C--:B------:R-:W-:Y:S01]  /*3700*/  FFMA.FTZ R25, R25, R8.reuse, R10 ;  /* 0x0000000819197223 */ /* 0x080fe2000001000a */
[----:B------:R-:W-:Y:S02]  /*3710*/  HADD2.F32 R27, -RZ, R27.H1_H1 ;  /* 0x3000001bff1b7230 */ /* 0x000fe40000004100 */
[----:B------:R-:W-:Y:S01]  /*3720*/  FFMA.FTZ R84, R13, R8, -R84 ;  /* 0x000000080d547223 */ /* 0x000fe20000010854 */
[----:B------:R-:W-:Y:S02]  /*3730*/  HADD2.F32 R4, -RZ, R15.H0_H0 ;  /* 0x2000000fff047230 */ /* 0x000fe40000004100 */
[----:B------:R-:W-:Y:S01]  /*3740*/  HADD2.F32 R10, -RZ, R11.H0_H0 ;  /* 0x2000000bff0a7230 */ /* 0x000fe20000004100 */
[----:B------:R-:W-:Y:S01]  /*3750*/  F2FP.F16.F32.PACK_AB R25, R25, R82 ;  /* 0x000000521919723e */ /* 0x000fe200000000ff */
[----:B------:R-:W-:Y:S01]  /*3760*/  HADD2.F32 R7, -RZ, R85.H0_H0 ;  /* 0x20000055ff077230 */ /* 0x000fe20000004100 */
[----:B------:R-:W-:Y:S01]  /*3770*/  F2FP.F16.F32.PACK_AB R81, R84, R81 ;  /* 0x000000515451723e */ /* 0x000fe200000000ff */
[----:B------:R-:W-:-:S02]  /*3780*/  HADD2.F32 R15, -RZ, R15.H1_H1 ;  /* 0x3000000fff0f7230 */ /* 0x000fc40000004100 */
[-C--:B------:R-:W-:Y:S01]  /*3790*/  FMUL.FTZ R88, R27, R10.reuse ;  /* 0x0000000a1b587220 */ /* 0x080fe20000410000 */
[----:B------:R-:W-:Y:S02]  /*37a0*/  HADD2.F32 R6, -RZ, R85.H1_H1 ;  /* 0x30000055ff067230 */ /* 0x000fe40000004100 */
        /* <DEDUP_REMOVED lines=48> */
.L_x_5370:
[----:B------:R-:W-:Y:S05]  /*3ab0*/  BSYNC B1 ;  /* 0x0000000000017941 */ /* 0x000fea0003800000 */
.L_x_5369:
        /* <DEDUP_REMOVED lines=10> */
.L_x_5352:
[----:B------:R-:W-:-:S06]  /*3b60*/  UISETP.NE.AND UP0, UPT, UR36, 0x3, UPT ;  /* 0x000000032400788c */ /* 0x000fcc000bf05270 */
[----:B------:R-:W-:-:S13]  /*3b70*/  PLOP3.LUT P0, PT, PT, PT, UP0, 0x80, 0x0 ;  /* 0x000000000000781c */ /* 0x000fda0003f0f008 */
[----:B------:R-:W-:Y:S05]  /*3b80*/  @!P0 BRA `(.L_x_5371) ;  /* 0x0000000000048947 */ /* 0x000fea0003800000 */
[----:B------:R-:W-:Y:S01]  /*3b90*/  BPT.TRAP 0x1 ;  /* 0x000000040000795c */ /* 0x000fe20000300000 */
.L_x_5371:
[----:B------:R-:W-:Y:S01]  /*3ba0*/  LEA R70, R186, R18, 0x3 ;  /* 0x00000012ba467211 */ /* 0x000fe200078e18ff */
[----:B------:R-:W-:Y:S01]  /*3bb0*/  IMAD R4, R49, -0x40, R32 ;  /* 0xffffffc031047824 */ /* 0x000fe200078e0220 */
[----:B------:R-:W-:Y:S01]  /*3bc0*/  SHF.L.U32 R75, R192, 0x1f, RZ ;  /* 0x0000001fc04b7819 */ /* 0x000fe200000006ff */
[----:B------:R-:W-:Y:S03]  /*3bd0*/  BSSY B1, `(.L_x_5372) ;  /* 0x0000005000017945 */ /* 0x000fe60003800000 */
[----:B------:R-:W0:Y:S01]  /*3be0*/  SYNCS.PHASECHK.TRANS64.TRYWAIT P5, [R70+URZ+0x38890], R75 ;  /* 0x0388904b460075a7 */ /* 0x000e2200080a017f */
[----:B------:R-:W-:-:S04]  /*3bf0*/  VIMNMX R4, R4, 0x40, PT ;  /* 0x0000004004047848 */ /* 0x000fc80003fe0100 */
[----:B------:R-:W-:Y:S01]  /*3c00*/  ISETP.GE.AND P1, PT, R187, R4, PT ;  /* 0x00000004bb00720c */ /* 0x000fe20003f26270 */
[----:B0-----:R-:W-:-:S12]  /*3c10*/  @!P5 BRA `(.L_x_5373) ;  /* 0x000001e800d8d947 */ /* 0x001fd80003800000 */
.L_x_5664:
[----:B------:R-:W-:Y:S05]  /*3c20*/  BSYNC B1 ;  /* 0x0000000000017941 */ /* 0x000fea0003800000 */
.L_x_5372:
[----:B------:R-:W-:Y:S05]  /*3c30*/  @P1 BRA `(.L_x_5359) ;  /* 0x00000000002c1947 */ /* 0x000fea0003800000 */
[----:B------:R-:W-:Y:S01]  /*3c40*/  @!P3 LOP3.LUT P5, RZ, R195, 0x4, RZ, 0xc0, !PT ;  /* 0x00000004c3ffb812 */ /* 0x000fe200078ac0ff */
[----:B------:R-:W-:Y:S01]  /*3c50*/  @!P3 VIADD R4, R63, 0x20 ;  /* 0x000000203f04b836 */ /* 0x000fe20000000000 */
[----:B------:R-:W-:Y:S02]  /*3c60*/  PLOP3.LUT P6, PT, PT, PT, PT, 0x8, 0x0 ;  /* 0x000000000000781c */ /* 0x000fe40003fce170 */
[----:B------:R-:W-:-:S13]  /*3c70*/  @!P3 PLOP3.LUT P6, PT, P5, PT, PT, 0x80, 0x0 ;  /* 0x000000000000b81c */ /* 0x000fda0002fcf070 */
[----:B------:R-:W-:-:S04]  /*3c80*/  @P6 VIADD R4, R63, 0xffffffe0 ;  /* 0xffffffe03f046836 */ /* 0x000fc80000000000 */
[----:B------:R-:W-:-:S04]  /*3c90*/  @!P3 IMAD.IADD R5, R14, 0x1, R4 ;  /* 0x000000010e05b824 */ /* 0x000fc800078e0204 */
[----:B------:R-:W-:Y:S02]  /*3ca0*/  @!P3 IMAD R8, R5, 0x2, R18 ;  /* 0x000000020508b824 */ /* 0x000fe400078e0212 */
[----:B------:R-:W1:Y:S04]  /*3cb0*/  @!P4 LDS.128 R4, [R15+0x22400] ;  /* 0x022400000f04c984 */ /* 0x000e680000000c00 */
[----:B------:R-:W2:Y:S04]  /*3cc0*/  @!P3 LDS.128 R8, [R8+0x22400] ;  /* 0x022400000808b984 */ /* 0x000ea80000000c00 */
[----:B-1----:R1:W-:Y:S04]  /*3cd0*/  @!P4 STG.E.128 desc[UR54][R12.64], R4 ;  /* 0x000000040c00c986 */ /* 0x0023e8000c101d36 */
[----:B--2---:R1:W-:Y:S02]  /*3ce0*/  @!P3 STG.E.128 desc[UR54][R12.64+0x40], R8 ;  /* 0x000040080c00b986 */ /* 0x0043e4000c101d36 */
.L_x_5359:
[----:B------:R-:W-:Y:S05]  /*3cf0*/  BSYNC B0 ;  /* 0x0000000000007941 */ /* 0x000fea0003800000 */
.L_x_5351:
        /* <DEDUP_REMOVED lines=17> */
.L_x_5375:
[----:B------:R-:W-:Y:S05]  /*3e10*/  BSYNC B0 ;  /* 0x0000000000007941 */ /* 0x000fea0003800000 */
.L_x_5374:
[----:B------:R-:W2:Y:S01]  /*3e20*/  SYNCS.PHASECHK.TRANS64.TRYWAIT P0, [R70+URZ+0x388b0], R75 ;  /* 0x0388b04b460075a7 */ /* 0x000ea2000800017f */
[----:B------:R-:W-:Y:S04]  /*3e30*/  BSSY B0, `(.L_x_5376) ;  /* 0x0000002000007945 */ /* 0x000fe80003800000 */
[----:B--2---:R-:W-:Y:S05]  /*3e40*/  @!P0 BRA `(.L_x_5377) ;  /* 0x000001e800608947 */ /* 0x004fea0003800000 */
.L_x_5665:
[----:B------:R-:W-:Y:S05]  /*3e50*/  BSYNC B0 ;  /* 0x0000000000007941 */ /* 0x000fea0003800000 */
.L_x_5376:
[----:B------:R-:W-:Y:S04]  /*3e60*/  BSSY B0, `(.L_x_5378) ;  /* 0x0000052000007945 */ /* 0x000fe80003800000 */
[----:B------:R-:W-:Y:S05]  /*3e70*/  @P1 BRA `(.L_x_5379) ;  /* 0x0000000400401947 */ /* 0x000fea0003800000 */
[----:B-1----:R-:W-:Y:S01]  /*3e80*/  IMAD.WIDE R4, R49, 0x40, R2 ;  /* 0x0000004031047825 */ /* 0x002fe200078e0202 */
[----:B------:R-:W-:Y:S01]  /*3e90*/  ULDC.64 UR4, c[0x0][0x318] ;  /* 0x0000c60000047ab9 */ /* 0x000fe20000000a00 */
[----:B------:R-:W-:Y:S02]  /*3ea0*/  LOP3.LUT P0, RZ, R195, 0x4, RZ, 0xc0, !PT ;  /* 0x00000004c3ff7812 */ /* 0x000fe4000780c0ff */
[----:B------:R-:W-:Y:S02]  /*3eb0*/  IMAD R5, R5, UR4, RZ ;  /* 0x0000000405057c24 */ /* 0x000fe4000f8e02ff */
[----:B------:R-:W-:Y:S02]  /*3ec0*/  IMAD.MOV.U32 R6, RZ, RZ, R38 ;  /* 0x000000ffff067224 */ /* 0x000fe400078e0026 */
[----:B------:R-:W-:Y:S02]  /*3ed0*/  IMAD.MOV.U32 R7, RZ, RZ, R73 ;  /* 0x000000ffff077224 */ /* 0x000fe400078e0049 */
[----:B------:R-:W-:-:S02]  /*3ee0*/  IMAD R5, R4, UR5, R5 ;  /* 0x0000000504057c24 */ /* 0x000fc4000f8e0205 */
[----:B------:R-:W-:Y:S01]  /*3ef0*/  IMAD.WIDE.U32 R6, R4, UR4, R6 ;  /* 0x0000000404067c25 */ /* 0x000fe2000f8e0006 */
[----:B------:R-:W-:-:S03]  /*3f00*/  ULDC.64 UR4, c[0x0][0x308] ;  /* 0x0000c20000047ab9 */ /* 0x000fc60000000a00 */
[----:B------:R-:W-:Y:S01]  /*3f10*/  IMAD R9, R186, 0x8000, R63 ;  /* 0x00008000ba097824 */ /* 0x000fe200078e023f */
[----:B------:R-:W-:Y:S01]  /*3f20*/  LEA R74, P1, R6, UR4, 0x1 ;  /* 0x00000004064a7c11 */ /* 0x000fe2000f8208ff */
[----:B------:R-:W-:Y:S01]  /*3f30*/  IMAD.IADD R5, R7, 0x1, R5 ;  /* 0x0000000107057824 */ /* 0x000fe200078e0205 */
[----:B------:R-:W-:Y:S01]  /*3f40*/  ULDC UR4, c[0x0][0x310] ;  /* 0x0000c40000047ab9 */ /* 0x000fe20000000800 */
[----:B------:R-:W-:Y:S01]  /*3f50*/  VIADD R4, R16, 0x40 ;  /* 0x0000004010047836 */ /* 0x000fe20000000000 */
[C---:B---3--:R-:W-:Y:S01]  /*3f60*/  LEA R79, R9.reuse, R18, 0x1 ;  /* 0x00000012094f7211 */ /* 0x048fe200078e08ff */
[C---:B------:R-:W-:Y:S01]  /*3f70*/  VIADD R77, R9.reuse, 0x20 ;  /* 0x00000020094d7836 */ /* 0x040fe20000000000 */
[----:B0-2---:R-:W-:Y:S01]  /*3f80*/  LEA.HI.X R75, R6, UR5, R5, 0x1, P1 ;  /* 0x00000005064b7c11 */ /* 0x005fe200088f0c05 */
[----:B------:R-:W-:Y:S01]  /*3f90*/  @P0 VIADD R77, R9, 0xffffffe0 ;  /* 0xffffffe0094d0836 */ /* 0x000fe20000000000 */
[C---:B------:R-:W-:Y:S01]  /*3fa0*/  ISETP.GE.AND P1, PT, R16.reuse, UR4, PT ;  /* 0x0000000410007c0c */ /* 0x040fe2000bf26270 */
[----:B------:R-:W-:Y:S01]  /*3fb0*/  VIADD R12, R16, 0x80 ;  /* 0x00000080100c7836 */ /* 0x000fe20000000000 */
[----:B------:R-:W-:Y:S01]  /*3fc0*/  ISETP.GE.AND P0, PT, R4, UR4, PT ;  /* 0x0000000404007c0c */ /* 0x000fe2000bf06270 */
[----:B------:R-:W-:-:S02]  /*3fd0*/  VIADD R13, R16, 0xc0 ;  /* 0x000000c0100d7836 */ /* 0x000fc40000000000 */
[C---:B------:R-:W-:Y:S02]  /*3fe0*/  VIADD R76, R16.reuse, 0x100 ;  /* 0x00000100104c7836 */ /* 0x040fe40000000000 */
        /* <DEDUP_REMOVED lines=22> */
[----:B------:R-:W-:Y:S02]  /*4150*/  IMAD R78, R77, 0x2, R18 ;  /* 0x000000024d4e7824 */ /* 0x000fe400078e0212 */
[----:B------:R-:W-:-:S06]  /*4160*/  VIADD R77, R16, 0xe0 ;  /* 0x000000e0104d7836 */ /* 0x000fcc0000000000 */
        /* <DEDUP_REMOVED lines=19> */
[C---:B------:R-:W-:Y:S01]  /*42a0*/  IADD3 R76, R16.reuse, 0x1a0, RZ ;  /* 0x000001a0104c7810 */ /* 0x040fe20007ffe0ff */
        /* <DEDUP_REMOVED lines=13> */
.L_x_5379:
[----:B------:R-:W-:Y:S05]  /*4380*/  BSYNC B0 ;  /* 0x0000000000007941 */ /* 0x000fea0003800000 */
.L_x_5378:
        /* <DEDUP_REMOVED lines=17> */
.L_x_5346:
[----:B------:R-:W-:Y:S04]  /*44a0*/  BSSY B0, `(.L_x_5381) ;  /* 0x0000004000007945 */ /* 0x000fe80003800000 */
[----:B------:R-:W-:Y:S05]  /*44b0*/  @P0 BRA `(.L_x_5382) ;  /* 0x0000000000080947 */ /* 0x000fea0003800000 */
[----:B------:R-:W0:Y:S02]  /*44c0*/  FENCE.VIEW.ASYNC.G ;  /* 0x00000000000073c6 */ /* 0x000e240000000100 */
[----:B0-----:R-:W-:Y:S06]  /*44d0*/  BAR.ARV 0xc, 0x120 ;  /* 0x0304800000007b1d */ /* 0x001fec0000002000 */
.L_x_5382:
[----:B------:R-:W-:Y:S05]  /*44e0*/  BSYNC B0 ;  /* 0x0000000000007941 */ /* 0x000fea0003800000 */
.L_x_5381:
[----:B------:R-:W2:Y:S01]  /*44f0*/  LDL R0, [R1+0x2c] ;  /* 0x00002c0001007983 */ /* 0x000ea20000100800 */
[----:B------:R-:W-:Y:S01]  /*4500*/  BSSY B7, `(.L_x_5383) ;  /* 0x00014c8000077945 */ /* 0x000fe20003800000 */
[----:B--2---:R-:W-:-:S13]  /*4510*/  R2UR UR4, R0 ;  /* 0x00000000000472ca */ /* 0x004fda00000e0000 */
[----:B------:R-:W-:-:S03]  /*4520*/  UISETP.NE.AND UP0, UPT, UR4, 0x1, UPT ;  /* 0x000000010400788c */ /* 0x000fc6000bf05270 */
[----:B------:R-:W-:Y:S02]  /*4530*/  ULDC UR4, c[0x0][0xad8] ;  /* 0x0002b60000047ab9 */ /* 0x000fe40000000800 */
[----:B------:R-:W-:Y:S01]  /*4540*/  VIADD R0, R47, UR4 ;  /* 0x000000042f007c36 */ /* 0x000fe20008000000 */
[----:B------:R-:W-:-:S13]  /*4550*/  PLOP3.LUT P0, PT, PT, PT, UP0, 0x80, 0x0 ;  /* 0x000000000000781c */ /* 0x000fda0003f0f008 */
[----:B------:R-:W-:Y:S05]  /*4560*/  @!P0 BRA `(.L_x_5384) ;  /* 0x00000020001c8947 */ /* 0x000fea0003800000 */
[----:B-1----:R-:W0:Y:S02]  /*4570*/  LDC R4, c[0x0][0xadc] ;  /* 0x0002b700ff047b82 */ /* 0x002e240000000800 */
        /* <DEDUP_REMOVED lines=13> */
.L_x_5387:
[----:B------:R-:W-:-:S13]  /*4650*/  ISETP.NE.AND P1, PT, R4, 0x1, PT ;  /* 0x000000010400780c */ /* 0x000fda0003f25270 */
[----:B------:R-:W0:Y:S02]  /*4660*/  @P1 LDC.64 R6, c[0x0][0xae0] ;  /* 0x0002b800ff061b82 */ /* 0x000e240000000a00 */
[----:B0-----:R-:W-:-:S05]  /*4670*/  @P1 IMAD.HI.U32 R2, R3, R6, RZ ;  /* 0x0000000603021227 */ /* 0x001fca00078e00ff */
[----:B------:R-:W-:-:S07]  /*4680*/  @P1 SHF.R.U32.HI R3, RZ, R7, R2 ;  /* 0x00000007ff031219 */ /* 0x000fce0000011602 */
.L_x_5388:
[----:B------:R-:W-:Y:S05]  /*4690*/  BSYNC B0 ;  /* 0x0000000000007941 */ /* 0x000fea0003800000 */
.L_x_5386:
[----:B------:R-:W-:-:S05]  /*46a0*/  IMAD R3, R3, R4, R4 ;  /* 0x0000000403037224 */ /* 0x000fca00078e0204 */
[----:B------:R-:W-:-:S07]  /*46b0*/  VIMNMX R0, R0, R3, PT ;  /* 0x0000000300007248 */ /* 0x000fce0003fe0100 */
.L_x_5385:
[----:B------:R-:W-:Y:S01]  /*46c0*/  VIADD R0, R0, 0x3f ;  /* 0x0000003f00007836 */ /* 0x000fe20000000000 */
[----:B------:R-:W-:Y:S02]  /*46d0*/  ULDC UR4, c[0x0][0xad4] ;  /* 0x0002b50000047ab9 */ /* 0x000fe40000000800 */
[----:B------:R-:W-:Y:S02]  /*46e0*/  VIADD R2, R45, -UR4 ;  /* 0x800000042d027c36 */ /* 0x000fe40008000000 */
[----:B------:R-:W-:-:S04]  /*46f0*/  SHF.R.S32.HI R3, RZ, 0x1f, R0 ;  /* 0x0000001fff037819 */ /* 0x000fc80000011400 */
[----:B------:R-:W-:-:S04]  /*4700*/  LEA.HI R3, R3, R0, RZ, 0x6 ;  /* 0x0000000003037211 */ /* 0x000fc800078f30ff */
[----:B------:R-:W-:-:S04]  /*4710*/  SHF.R.S32.HI R3, RZ, 0x6, R3 ;  /* 0x00000006ff037819 */ /* 0x000fc80000011403 */
[----:B---34-:R-:W-:Y:S01]  /*4720*/  VIMNMX R14, R168, R3, PT ;  /* 0x00000003a80e7248 */ /* 0x018fe20003fe0100 */
        /* <DEDUP_REMOVED lines=11> */
.L_x_5391:
[----:B------:R-:W-:-:S13]  /*47e0*/  ISETP.NE.AND P0, PT, R4, 0x1, PT ;  /* 0x000000010400780c */ /* 0x000fda0003f05270 */
[----:B------:R-:W0:Y:S02]  /*47f0*/  @P0 LDC.64 R6, c[0x0][0xae0] ;  /* 0x0002b800ff060b82 */ /* 0x000e240000000a00 */
[----:B0-----:R-:W-:-:S05]  /*4800*/  @P0 IMAD.HI.U32 R6, R45, R6, RZ ;  /* 0x000000062d060227 */ /* 0x001fca00078e00ff */
[----:B------:R-:W-:-:S07]  /*4810*/  @P0 SHF.R.U32.HI R45, RZ, R7, R6 ;  /* 0x00000007ff2d0219 */ /* 0x000fce0000011606 */
.L_x_5392:
[----:B------:R-:W-:Y:S05]  /*4820*/  BSYNC B0 ;  /* 0x0000000000007941 */ /* 0x000fea0003800000 */
.L_x_5390:
[----:B------:R-:W-:-:S05]  /*4830*/  IMAD R45, R45, R4, RZ ;  /* 0x000000042d2d7224 */ /* 0x000fca00078e02ff */
[----:B------:R-:W-:-:S07]  /*4840*/  VIMNMX R2, R2, R45, !PT ;  /* 0x0000002d02027248 */ /* 0x000fce0007fe0100 */
.L_x_5389:
[----:B------:R-:W-:Y:S01]  /*4850*/  SHF.R.S32.HI R3, RZ, 0x1f, R2 ;  /* 0x0000001fff037819 */ /* 0x000fe20000011402 */
[----:B------:R-:W-:Y:S01]  /*4860*/  IMAD.MOV.U32 R0, RZ, RZ, RZ ;  /* 0x000000ffff007224 */ /* 0x000fe200078e00ff */
[----:B------:R-:W-:Y:S02]  /*4870*/  PLOP3.LUT P0, PT, PT, PT, PT, 0x80, 0x0 ;  /* 0x000000000000781c */ /* 0x000fe40003f0f070 */
[----:B------:R-:W-:Y:S02]  /*4880*/  CS2R R150, SRZ ;  /* 0x0000000000967805 */ /* 0x000fe4000001ff00 */
        /* <DEDUP_REMOVED lines=64> */
[----:B------:R-:W-:Y:S01]  /*4c90*/  CS2R R6, SRZ ;  /* 0x0000000000067805 */ /* 0x000fe2000001ff00 */
[----:B------:R-:W-:Y:S01]  /*4ca0*/  IMAD.MOV.U32 R31, RZ, RZ, RZ ;  /* 0x000000ffff1f7224 */ /* 0x000fe200078e00ff */
[----:B------:R-:W-:Y:S01]  /*4cb0*/  CS2R R172, SRZ ;  /* 0x0000000000ac7805 */ /* 0x000fe2000001ff00 */
[----:B------:R-:W-:Y:S01]  /*4cc0*/  IMAD.MOV.U32 R27, RZ, RZ, RZ ;  /* 0x000000ffff1b7224 */ /* 0x000fe200078e00ff */
[----:B------:R-:W-:Y:S01]  /*4cd0*/  MOV R5, RZ ;  /* 0x000000ff00057202 */ /* 0x000fe20000000f00 */
[----:B------:R-:W-:Y:S01]  /*4ce0*/  IMAD.MOV.U32 R174, RZ, RZ, RZ ;  /* 0x000000ffffae7224 */ /* 0x000fe200078e00ff */
[----:B------:R-:W-:Y:S06]  /*4cf0*/  @!P1 BRA `(.L_x_5393) ;  /* 0x0000014400209947 */ /* 0x000fec0003800000 */
[----:B------:R-:W0:Y:S01]  /*4d00*/  SHFL.IDX PT, R0, R221, RZ, 0x1f ;  /* 0x00001fffdd007589 */ /* 0x000e2200000e0000 */
[----:B------:R-:W-:Y:S01]  /*4d10*/  IMAD.MOV.U32 R7, RZ, RZ, 0x40000040 ;  /* 0x40000040ff077424 */ /* 0x000fe200078e00ff */
[----:B------:R-:W-:Y:S01]  /*4d20*/  BSSY B0, `(.L_x_5394) ;  /* 0x00000fc000007945 */ /* 0x000fe20003800000 */
[----:B------:R-:W-:Y:S01]  /*4d30*/  IMAD.MOV.U32 R13, RZ, RZ, 0x40000040 ;  /* 0x40000040ff0d7424 */ /* 0x000fe200078e00ff */
[----:B------:R-:W-:Y:S01]  /*4d40*/  BAR.SYNC.DEFER_BLOCKING 0xe, 0x100 ;  /* 0x0384000000007b1d */ /* 0x000fe20000010000 */
[----:B------:R-:W-:Y:S01]  /*4d50*/  IMAD.MOV.U32 R9, RZ, RZ, 0x40000040 ;  /* 0x40000040ff097424 */ /* 0x000fe200078e00ff */
[----:B------:R-:W-:Y:S01]  /*4d60*/  R2UR UR7, R7 ;  /* 0x00000000070772ca */ /* 0x000fe200000e0000 */
[----:B------:R-:W-:Y:S02]  /*4d70*/  IMAD.MOV.U32 R11, RZ, RZ, 0x40000040 ;  /* 0x40000040ff0b7424 */ /* 0x000fe400078e00ff */
[----:B------:R-:W-:Y:S02]  /*4d80*/  IMAD.MOV.U32 R7, RZ, RZ, 0x40000040 ;  /* 0x40000040ff077424 */ /* 0x000fe400078e00ff */
[----:B------:R-:W-:Y:S01]  /*4d90*/  IMAD.MOV.U32 R21, RZ, RZ, 0x40000040 ;  /* 0x40000040ff157424 */ /* 0x000fe200078e00ff */
[----:B------:R-:W1:Y:S01]  /*4da0*/  S2R R15, SR_TID.X ;  /* 0x00000000000f7919 */ /* 0x000e620000002100 */
[----:B------:R-:W-:-:S05]  /*4db0*/  VIADD R5, R14, 0xfffffffe ;  /* 0xfffffffe0e057836 */ /* 0x000fca0000000000 */
[----:B------:R-:W-:Y:S02]  /*4dc0*/  ISETP.GE.AND P0, PT, R5, R4, PT ;  /* 0x000000040500720c */ /* 0x000fe40003f06270 */
[----:B0-----:R-:W-:-:S04]  /*4dd0*/  LEA.HI R2, R0, R0, RZ, 0x1 ;  /* 0x0000000000027211 */ /* 0x001fc800078f08ff */
[----:B------:R-:W-:Y:S01]  /*4de0*/  LOP3.LUT R3, R2, 0x1fffe, RZ, 0xc0, !PT ;  /* 0x0001fffe02037812 */ /* 0x000fe200078ec0ff */
[----:B-----5:R-:W-:-:S04]  /*4df0*/  WARPGROUP.ARRIVE ;  /* 0x00000000000079c5 */ /* 0x020fc80000000000 */
[----:B------:R-:W-:Y:S02]  /*4e00*/  IMAD.IADD R3, R0, 0x1, -R3 ;  /* 0x0000000100037824 */ /* 0x000fe400078e0a03 */
[----:B------:R-:W-:Y:S02]  /*4e10*/  VIADD R0, R18, 0x36400 ;  /* 0x0003640012007836 */ /* 0x000fe40000000000 */
[----:B------:R-:W-:-:S03]  /*4e20*/  IMAD R3, R3, 0x8000, R18 ;  /* 0x0000800003037824 */ /* 0x000fc600078e0212 */
[----:B------:R-:W-:Y:S01]  /*4e30*/  SHF.R.U32.HI R0, RZ, 0x4, R0 ;  /* 0x00000004ff007819 */ /* 0x000fe20000011600 */
[----:B------:R-:W-:-:S03]  /*4e40*/  VIADD R3, R3, 0x400 ;  /* 0x0000040003037836 */ /* 0x000fc60000000000 */
[----:B------:R-:W-:Y:S02]  /*4e50*/  LOP3.LUT R0, R0, 0x3fff, RZ, 0xc0, !PT ;  /* 0x00003fff00007812 */ /* 0x000fe400078ec0ff */
[----:B------:R-:W-:Y:S02]  /*4e60*/  SHF.R.U32.HI R3, RZ, 0x4, R3 ;  /* 0x00000004ff037819 */ /* 0x000fe40000011603 */
[----:B------:R-:W-:Y:S02]  /*4e70*/  LOP3.LUT R2, R0, 0x10000, RZ, 0xfc, !PT ;  /* 0x0001000000027812 */ /* 0x000fe400078efcff */
[----:B------:R-:W-:Y:S02]  /*4e80*/  LOP3.LUT R3, R3, 0x3fff, RZ, 0xc0, !PT ;  /* 0x00003fff03037812 */ /* 0x000fe400078ec0ff */
[C---:B------:R-:W-:Y:S01]  /*4e90*/  R2UR UR4, R2.reuse ;  /* 0x00000000020472ca */ /* 0x040fe200000e0000 */
[C---:B------:R-:W-:Y:S01]  /*4ea0*/  VIADD R12, R2.reuse, 0x2 ;  /* 0x00000002020c7836 */ /* 0x040fe20000000000 */
[----:B------:R-:W-:Y:S01]  /*4eb0*/  LOP3.LUT R152, R3, 0x2000000, RZ, 0xfc, !PT ;  /* 0x0200000003987812 */ /* 0x000fe200078efcff */
[----:B------:R-:W-:Y:S01]  /*4ec0*/  IMAD.MOV.U32 R3, RZ, RZ, 0x40000040 ;  /* 0x40000040ff037424 */ /* 0x000fe200078e00ff */
[C---:B------:R-:W-:Y:S01]  /*4ed0*/  IADD3 R10, R2.reuse, 0x4, RZ ;  /* 0x00000004020a7810 */ /* 0x040fe20007ffe0ff */
[----:B------:R-:W-:Y:S01]  /*4ee0*/  VIADD R20, R2, 0x6 ;  /* 0x0000000602147836 */ /* 0x000fe20000000000 */
[----:B-1----:R-:W-:Y:S01]  /*4ef0*/  LOP3.LUT R15, R15, 0x7f, RZ, 0xc0, !PT ;  /* 0x0000007f0f0f7812 */ /* 0x002fe200078ec0ff */
[----:B------:R-:W-:Y:S01]  /*4f00*/  IMAD R6, R19, 0x1000, R152 ;  /* 0x0000100013067824 */ /* 0x000fe200078e0298 */
[----:B------:R-:W-:-:S02]  /*4f10*/  R2UR UR5, R3 ;  /* 0x00000000030572ca */ /* 0x000fc400000e0000 */
[----:B------:R-:W-:Y:S01]  /*4f20*/  ISETP.NE.AND P2, PT, R15, RZ, PT ;  /* 0x000000ff0f00720c */ /* 0x000fe20003f45270 */
[C---:B------:R-:W-:Y:S01]  /*4f30*/  VIADD R8, R6.reuse, 0x80 ;  /* 0x0000008006087836 */ /* 0x040fe20000000000 */
[----:B------:R-:W-:-:S11]  /*4f40*/  R2UR UR6, R6 ;  /* 0x00000000060672ca */ /* 0x000fd600000e0000 */
[----:B------:R-:W-:Y:S02]  /*4f50*/  @!P2 IMAD R0, R19, 0x8, R18 ;  /* 0x000000081300a824 */ /* 0x000fe400078e0212 */
[----:B------:R-:W-:Y:S01]  /*4f60*/  HGMMA.64x256x16.F32 R24, gdesc[UR4].tnspB, RZ, !UPT, gsb0 ;  /* 0x43e00000041879f0 */ /* 0x000fe2000c0008ff */
[----:B------:R-:W-:Y:S01]  /*4f70*/  R2UR UR4, R12 ;  /* 0x000000000c0472ca */ /* 0x000fe200000e0000 */
[----:B------:R-:W-:Y:S01]  /*4f80*/  @!P2 VIADD R0, R0, 0x38860 ;  /* 0x000388600000a836 */ /* 0x000fe20000000000 */
[----:B------:R-:W-:Y:S02]  /*4f90*/  R2UR UR5, R13 ;  /* 0x000000000d0572ca */ /* 0x000fe400000e0000 */
[----:B------:R-:W-:Y:S01]  /*4fa0*/  R2UR UR6, R8 ;  /* 0x00000000080672ca */ /* 0x000fe200000e0000 */
[C---:B------:R-:W-:Y:S01]  /*4fb0*/  VIADD R8, R6.reuse, 0x100 ;  /* 0x0000010006087836 */ /* 0x040fe20000000000 */
[----:B------:R-:W-:Y:S01]  /*4fc0*/  R2UR UR7, R9 ;  /* 0x00000000090772ca */ /* 0x000fe200000e0000 */
[----:B------:R-:W-:Y:S01]  /*4fd0*/  IMAD.MOV.U32 R9, RZ, RZ, 0x40000040 ;  /* 0x40000040ff097424 */ /* 0x000fe200078e00ff */
[----:B------:R-:W-:Y:S01]  /*4fe0*/  @!P2 PRMT R0, RZ, 0x654, R0 ;  /* 0x00000654ff00a816 */ /* 0x000fe20000000000 */
[----:B------:R-:W-:Y:S01]  /*4ff0*/  VIADD R6, R6, 0x180 ;  /* 0x0000018006067836 */ /* 0x000fe20000000000 */
[----:B------:R-:W-:-:S02]  /*5000*/  WARPGROUP.DEPBAR.LE gsb0, 0x0 ;  /* 0x00008000000079c5 */ /* 0x000fc40000010000 */
[----:B------:R-:W-:-:S15]  /*5010*/  WARPGROUP.ARRIVE ;  /* 0x00000000000079c5 */ /* 0x000fde0000000000 */
        /* <DEDUP_REMOVED lines=21> */
.L_x_5396:
[----:B------:R-:W-:Y:S01]  /*5170*/  BAR.SYNC.DEFER_BLOCKING 0xe, 0x100 ;  /* 0x0384000000007b1d */ /* 0x000fe20000010000 */
[C---:B------:R-:W-:Y:S01]  /*5180*/  IMAD R7, R19.reuse, 0x40, R194 ;  /* 0x0000004013077824 */ /* 0x040fe200078e02c2 */
[----:B------:R-:W-:Y:S02]  /*5190*/  IADD3 R19, R19, 0x1, RZ ;  /* 0x0000000113137810 */ /* 0x000fe40007ffe0ff */
[----:B------:R-:W-:Y:S01]  /*51a0*/  R2UR UR4, R2 ;  /* 0x00000000020472ca */ /* 0x000fe200000e0000 */
[----:B01----:R-:W-:Y:S01]  /*51b0*/  IMAD R0, R7, 0x4, R18 ;  /* 0x0000000407007824 */ /* 0x003fe200078e0212 */
[----:B------:R-:W-:Y:S01]  /*51c0*/  ISETP.NE.AND P0, PT, R19, 0x2, PT ;  /* 0x000000021300780c */ /* 0x000fe20003f05270 */
[----:B------:R-:W-:Y:S01]  /*51d0*/  IMAD.MOV.U32 R7, RZ, RZ, 0x40000040 ;  /* 0x40000040ff077424 */ /* 0x000fe200078e00ff */
[----:B------:R-:W-:Y:S02]  /*51e0*/  R2UR UR5, R3 ;  /* 0x00000000030572ca */ /* 0x000fe400000e0000 */
[----:B------:R-:W-:-:S02]  /*51f0*/  SEL R19, R19, RZ, P0 ;  /* 0x000000ff13137207 */ /* 0x000fc40000000000 */
[----:B------:R-:W-:Y:S01]  /*5200*/  R2UR UR7, R7 ;  /* 0x00000000070772ca */ /* 0x000fe200000e0000 */
[----:B------:R-:W-:Y:S01]  /*5210*/  IMAD.MOV.U32 R7, RZ, RZ, 0x40000040 ;  /* 0x40000040ff077424 */ /* 0x000fe200078e00ff */
[----:B------:R-:W-:Y:S01]  /*5220*/  ISETP.GT.AND P1, PT, R5, R4, PT ;  /* 0x000000040500720c */ /* 0x000fe20003f24270 */
[----:B------:R-:W-:Y:S02]  /*5230*/  IMAD R6, R19, 0x1000, R152 ;  /* 0x0000100013067824 */ /* 0x000fe400078e0298 */
[----:B------:R-:W-:-:S03]  /*5240*/  VIADD R5, R5, 0xffffffff ;  /* 0xffffffff05057836 */ /* 0x000fc60000000000 */
[----:B------:R-:W-:Y:S01]  /*5250*/  R2UR UR6, R6 ;  /* 0x00000000060672ca */ /* 0x000fe200000e0000 */
[----:B------:R-:W0:Y:S04]  /*5260*/  LDS R8, [R0+0x38400] ;  /* 0x0384000000087984 */ /* 0x000e280000000800 */
[----:B------:R1:W2:Y:S02]  /*5270*/  LDS R9, [R0+0x38420] ;  /* 0x0384200000097984 */ /* 0x0002a40000000800 */
[----:B-1----:R-:W-:-:S04]  /*5280*/  @!P2 IMAD R0, R19, 0x8, R18 ;  /* 0x000000081300a824 */ /* 0x002fc800078e0212 */
        /* <DEDUP_REMOVED lines=130> */
[----:B------:R-:W-:-:S02]  /*5ab0*/  VIADD R8, R6, 0x80 ;  /* 0x0000008006087836 */ /* 0x000fc40000000000 */
[----:B------:R-:W-:-:S03]  /*5ac0*/  IMAD.MOV.U32 R9, RZ, RZ, 0x40000040 ;  /* 0x40000040ff097424 */ /* 0x000fc600078e00ff */
[----:B------:R-:W-:-:S06]  /*5ad0*/  WARPGROUP.ARRIVE ;  /* 0x00000000000079c5 */ /* 0x000fcc0000000000 */
[----:B------:R-:W-:Y:S01]  /*5ae0*/  HGMMA.64x256x16.F32 R24, gdesc[UR4].tnspB, R24, gsb0 ;  /* 0x43e00000041879f0 */ /* 0x000fe20008000818 */
        /* <DEDUP_REMOVED lines=21> */
[----:B------:R-:W-:Y:S02]  /*5c40*/  R2UR UR7, R7 ;  /* 0x00000000070772ca */ /* 0x000fe400000e0000 */
[----:B------:R-:W-:-:S04]  /*5c50*/  SEL R7, RZ, 0x1, P0 ;  /* 0x00000001ff077807 */ /* 0x000fc80000000000 */
[----:B------:R-:W-:Y:S01]  /*5c60*/  LOP3.LUT R22, R22, R7, RZ, 0x3c, !PT ;  /* 0x0000000716167212 */ /* 0x000fe200078e3cff */
[----:B------:R-:W-:Y:S02]  /*5c70*/  WARPGROUP.DEPBAR.LE gsb0, 0x0 ;  /* 0x00008000000079c5 */ /* 0x000fe40000010000 */
[----:B------:R-:W-:-:S12]  /*5c80*/  WARPGROUP.ARRIVE ;  /* 0x00000000000079c5 */ /* 0x000fd80000000000 */
[----:B------:R-:W-:Y:S03]  /*5c90*/  HGMMA.64x256x16.F32 R24, gdesc[UR4].tnspB, R24, gsb0 ;  /* 0x43e00000041879f0 */ /* 0x000fe60008000818 */
[----:B------:R-:W-:Y:S02]  /*5ca0*/  WARPGROUP.DEPBAR.LE gsb0, 0x0 ;  /* 0x00008000000079c5 */ /* 0x000fe40000010000 */
[----:B------:R-:W-:Y:S06]  /*5cb0*/  BAR.ARV 0xf, 0x100 ;  /* 0x03c4000000007b1d */ /* 0x000fec0000002000 */
[----:B------:R1:W-:Y:S01]  /*5cc0*/  @!P2 SYNCS.ARRIVE.TRANS64.RED.A1T0 RZ, [R0+URZ], RZ ;  /* 0x000000ff00ffa9a7 */ /* 0x0003e2000810043f */
[----:B------:R-:W-:Y:S05]  /*5cd0*/  @P1 BRA `(.L_x_5396) ;  /* 0xfffffff400241947 */ /* 0x000fea000383ffff */
.L_x_5395:
[----:B------:R-:W-:Y:S05]  /*5ce0*/  BSYNC B0 ;  /* 0x0000000000007941 */ /* 0x000fea0003800000 */
.L_x_5394:
[----:B------:R-:W-:Y:S01]  /*5cf0*/  BAR.SYNC.DEFER_BLOCKING 0xe, 0x100 ;  /* 0x0384000000007b1d */ /* 0x000fe20000010000 */
[C---:B------:R-:W-:Y:S01]  /*5d00*/  IMAD R3, R19.reuse, 0x40, R194 ;  /* 0x0000004013037824 */ /* 0x040fe200078e02c2 */
[----:B------:R-:W-:Y:S01]  /*5d10*/  PLOP3.LUT P0, PT, PT, PT, PT, 0x8, 0x0 ;  /* 0x000000000000781c */ /* 0x000fe20003f0e170 */
[----:B------:R-:W-:-:S03]  /*5d20*/  VIADD R19, R19, 0x1 ;  /* 0x0000000113137836 */ /* 0x000fc60000000000 */
[----:B------:R-:W-:Y:S02]  /*5d30*/  LEA R3, R3, R18, 0x2 ;  /* 0x0000001203037211 */ /* 0x000fe400078e10ff */
[----:B------:R-:W-:-:S04]  /*5d40*/  ISETP.NE.AND P1, PT, R19, 0x2, PT ;  /* 0x000000021300780c */ /* 0x000fc80003f25270 */
[----:B------:R-:W-:Y:S02]  /*5d50*/  SEL R5, RZ, 0x1, P1 ;  /* 0x00000001ff057807 */ /* 0x000fe40000800000 */
[----:B------:R-:W-:Y:S02]  /*5d60*/  SEL R19, R19, RZ, P1 ;  /* 0x000000ff13137207 */ /* 0x000fe40000800000 */
[----:B------:R-:W-:Y:S01]  /*5d70*/  LOP3.LUT R22, R22, R5, RZ, 0x3c, !PT ;  /* 0x0000000516167212 */ /* 0x000fe200078e3cff */
[----:B------:R-:W2:Y:S04]  /*5d80*/  LDS R2, [R3+0x38400] ;  /* 0x0384000003027984 */ /* 0x000ea80000000800 */
[----:B01----:R-:W0:Y:S01]  /*5d90*/  LDS R0, [R3+0x38420] ;  /* 0x0384200003007984 */ /* 0x003e220000000800 */
[-C--:B--2---:R-:W-:Y:S01]  /*5da0*/  FMUL.FTZ R172, R25, R2.reuse ;  /* 0x0000000219ac7220 */ /* 0x084fe20000410000 */
[-C--:B------:R-:W-:Y:S01]  /*5db0*/  FMUL.FTZ R6, R29, R2.reuse ;  /* 0x000000021d067220 */ /* 0x080fe20000410000 */
[-C--:B------:R-:W-:Y:S01]  /*5dc0*/  FMUL.FTZ R174, R24, R2.reuse ;  /* 0x0000000218ae7220 */ /* 0x080fe20000410000 */
[-C--:B------:R-:W-:Y:S01]  /*5dd0*/  FMUL.FTZ R173, R28, R2.reuse ;  /* 0x000000021cad7220 */ /* 0x080fe20000410000 */
[----:B------:R-:W-:Y:S01]  /*5de0*/  FMUL.FTZ R155, R64, R2 ;  /* 0x00000002409b7220 */ /* 0x000fe20000410000 */
[-C--:B0-----:R-:W-:Y:S01]  /*5df0*/  FMUL.FTZ R9, R42, R0.reuse ;  /* 0x000000002a097220 */ /* 0x081fe20000410000 */
        /* <DEDUP_REMOVED lines=126> */
.L_x_5384:
        /* <DEDUP_REMOVED lines=14> */
.L_x_5399:
[----:B------:R-:W-:-:S13]  /*66c0*/  ISETP.NE.AND P1, PT, R4, 0x1, PT ;  /* 0x000000010400780c */ /* 0x000fda0003f25270 */
[----:B------:R-:W0:Y:S02]  /*66d0*/  @P1 LDC.64 R6, c[0x0][0xae0] ;  /* 0x0002b800ff061b82 */ /* 0x000e240000000a00 */
[----:B0-----:R-:W-:-:S05]  /*66e0*/  @P1 IMAD.HI.U32 R2, R3, R6, RZ ;  /* 0x0000000603021227 */ /* 0x001fca00078e00ff */
[----:B------:R-:W-:-:S07]  /*66f0*/  @P1 SHF.R.U32.HI R3, RZ, R7, R2 ;  /* 0x00000007ff031219 */ /* 0x000fce0000011602 */
.L_x_5400:
[----:B------:R-:W-:Y:S05]  /*6700*/  BSYNC B0 ;  /* 0x0000000000007941 */ /* 0x000fea0003800000 */
.L_x_5398:
[----:B------:R-:W-:-:S05]  /*6710*/  IMAD R3, R3, R4, R4 ;  /* 0x0000000403037224 */ /* 0x000fca00078e0204 */
[----:B------:R-:W-:-:S07]  /*6720*/  VIMNMX R0, R0, R3, PT ;  /* 0x0000000300007248 */ /* 0x000fce0003fe0100 */
.L_x_5397:
[----:B------:R-:W-:Y:S01]  /*6730*/  VIADD R0, R0, 0x3f ;  /* 0x0000003f00007836 */ /* 0x000fe20000000000 */
[----:B------:R-:W-:Y:S02]  /*6740*/  ULDC UR4, c[0x0][0xad4] ;  /* 0x0002b50000047ab9 */ /* 0x000fe40000000800 */
[----:B------:R-:W-:Y:S02]  /*6750*/  VIADD R2, R45, -UR4 ;  /* 0x800000042d027c36 */ /* 0x000fe40008000000 */
        /* <DEDUP_REMOVED lines=15> */
.L_x_5403:
[----:B------:R-:W-:-:S13]  /*6850*/  ISETP.NE.AND P0, PT, R4, 0x1, PT ;  /* 0x000000010400780c */ /* 0x000fda0003f05270 */
[----:B------:R-:W0:Y:S02]  /*6860*/  @P0 LDC.64 R6, c[0x0][0xae0] ;  /* 0x0002b800ff060b82 */ /* 0x000e240000000a00 */
[----:B0-----:R-:W-:-:S05]  /*6870*/  @P0 IMAD.HI.U32 R6, R45, R6, RZ ;  /* 0x000000062d060227 */ /* 0x001fca00078e00ff */
[----:B------:R-:W-:-:S07]  /*6880*/  @P0 SHF.R.U32.HI R45, RZ, R7, R6 ;  /* 0x00000007ff2d0219 */ /* 0x000fce0000011606 */
.L_x_5404:
[----:B------:R-:W-:Y:S05]  /*6890*/  BSYNC B0 ;  /* 0x0000000000007941 */ /* 0x000fea0003800000 */
.L_x_5402:
[----:B------:R-:W-:-:S05]  /*68a0*/  IMAD R45, R45, R4, RZ ;  /* 0x000000042d2d7224 */ /* 0x000fca00078e02ff */
[----:B------:R-:W-:-:S07]  /*68b0*/  VIMNMX R2, R2, R45, !PT ;  /* 0x0000002d02027248 */ /* 0x000fce0007fe0100 */
.L_x_5401:
        /* <DEDUP_REMOVED lines=48> */
[----:B---3--:R-:W-:-:S02]  /*6bc0*/  CS2R R78, SRZ ;  /* 0x00000000004e7805 */ /* 0x008fc4000001ff00 */
[----:B------:R-:W-:Y:S02]  /*6bd0*/  CS2R R76, SRZ ;  /* 0x00000000004c7805 */ /* 0x000fe4000001ff00 */
[----:B----4-:R-:W-:Y:S02]  /*6be0*/  CS2R R74, SRZ ;  /* 0x00000000004a7805 */ /* 0x010fe4000001ff00 */
        /* <DEDUP_REMOVED lines=25> */
[----:B------:R-:W-:Y:S01]  /*6d80*/  BSSY B6, `(.L_x_5405) ;  /* 0x000001c000067945 */ /* 0x000fe20003800000 */
[----:B0-----:R-:W-:-:S04]  /*6d90*/  LEA.HI R2, R0, R0, RZ, 0x1 ;  /* 0x0000000000027211 */ /* 0x001fc800078f08ff */
[----:B------:R-:W-:-:S05]  /*6da0*/  LOP3.LUT R3, R2, 0x1fffe, RZ, 0xc0, !PT ;  /* 0x0001fffe02037812 */ /* 0x000fca00078ec0ff */
[----:B------:R-:W-:Y:S02]  /*6db0*/  IMAD.IADD R3, R0, 0x1, -R3 ;  /* 0x0000000100037824 */ /* 0x000fe400078e0a03 */
[----:B------:R-:W-:Y:S02]  /*6dc0*/  VIADD R0, R18, 0x36400 ;  /* 0x0003640012007836 */ /* 0x000fe40000000000 */
[----:B------:R-:W-:-:S03]  /*6dd0*/  IMAD R3, R3, 0x8000, R18 ;  /* 0x0000800003037824 */ /* 0x000fc600078e0212 */
[----:B------:R-:W-:Y:S01]  /*6de0*/  LOP3.LUT P0, RZ, R0, 0x3ff, RZ, 0xc0, !PT ;  /* 0x000003ff00ff7812 */ /* 0x000fe2000780c0ff */
        /* <DEDUP_REMOVED lines=13> */
[----:B------:R-:W-:Y:S01]  /*6ec0*/  MOV R13, RZ ;  /* 0x000000ff000d7202 */ /* 0x000fe20000000f00 */
[----:B------:R-:W-:Y:S02]  /*6ed0*/  IMAD.U32 R7, RZ, RZ, UR7 ;  /* 0x00000007ff077e24 */ /* 0x000fe4000f8e00ff */
[----:B------:R-:W-:-:S02]  /*6ee0*/  IMAD.U32 R10, RZ, RZ, UR4 ;  /* 0x00000004ff0a7e24 */ /* 0x000fc4000f8e00ff */
[----:B------:R-:W-:Y:S02]  /*6ef0*/  IMAD.U32 R11, RZ, RZ, UR5 ;  /* 0x00000005ff0b7e24 */ /* 0x000fe4000f8e00ff */
[----:B------:R-:W-:Y:S02]  /*6f00*/  IMAD.MOV.U32 R8, RZ, RZ, 0x70 ;  /* 0x00000070ff087424 */ /* 0x000fe400078e00ff */
[----:B0-----:R-:W-:-:S07]  /*6f10*/  IMAD.MOV.U32 R12, RZ, RZ, 0x1 ;  /* 0x00000001ff0c7424 */ /* 0x001fce00078e00ff */
[----:B------:R-:W-:-:S07]  /*6f20*/  LEPC R20, `(.L_x_5406) ;  /* 0x000000001014794e */ /* 0x000fce0000000000 */
[----:B-1---5:R-:W-:Y:S05]  /*6f30*/  CALL.ABS.NOINC R2 ;  /* 0x0000000002007343 */ /* 0x022fea0003c00000 */
.L_x_5406:
[----:B------:R-:W-:Y:S05]  /*6f40*/  BSYNC B6 ;  /* 0x0000000000067941 */ /* 0x000fea0003800000 */
.L_x_5405:
        /* <DEDUP_REMOVED lines=12> */
.L_x_5410:
[----:B-1----:R1:W2:Y:S02]  /*7010*/  SYNCS.PHASECHK.TRANS64.TRYWAIT P0, [R18+URZ+0x38800], R3 ;  /* 0x03880003120075a7 */ /* 0x0022a4000800017f */
[----:B--2---:R-:W-:Y:S05]  /*7020*/  @!P0 NANOSLEEP.SYNCS 0x989680 ;  /* 0x009896800000895d */ /* 0x004fea0003900000 */
[----:B------:R-:W2:Y:S02]  /*7030*/  @!P0 SYNCS.PHASECHK.TRANS64 P0, [R18+URZ+0x38800], R3 ;  /* 0x03880003120085a7 */ /* 0x000ea4000800007f */
[----:B--2---:R-:W-:Y:S05]  /*7040*/  @!P0 BRA `(.L_x_5410) ;  /* 0xfffffffc00f08947 */ /* 0x004fea000383ffff */
.L_x_5409:
[----:B------:R-:W-:Y:S05]  /*7050*/  BSYNC B0 ;  /* 0x0000000000007941 */ /* 0x000fea0003800000 */
.L_x_5408:
[----:B------:R-:W-:Y:S05]  /*7060*/  BRA `(.L_x_5411) ;  /* 0x0000002c004c7947 */ /* 0x000fea0003800000 */
.L_x_5407:
        /* <DEDUP_REMOVED lines=10> */
[-C--:B0-----:R-:W-:Y:S01]  /*7110*/  IMAD R6, R225, R10.reuse, RZ ;  /* 0x0000000ae1067224 */ /* 0x081fe200078e02ff */
[----:B------:R-:W-:Y:S01]  /*7120*/  SHF.L.U64.HI R46, R10, 0x5, R11 ;  /* 0x000000050a2e7819 */ /* 0x000fe2000001020b */
[----:B------:R-:W-:-:S02]  /*7130*/  IMAD R0, R5, R10, RZ ;  /* 0x0000000a05007224 */ /* 0x000fc400078e02ff */
[----:B------:R-:W-:Y:S02]  /*7140*/  IMAD R51, R187, R11, R6 ;  /* 0x0000000bbb337224 */ /* 0x000fe400078e0206 */
[----:B------:R-:W-:Y:S01]  /*7150*/  IMAD.WIDE.U32 R42, R33, R10, RZ ;  /* 0x0000000a212a7225 */ /* 0x000fe200078e00ff */
[----:B-1----:R-:W-:-:S03]  /*7160*/  SHF.L.U64.HI R44, R38, 0x5, R39 ;  /* 0x00000005262c7819 */ /* 0x002fc60000010227 */
[-C--:B------:R-:W-:Y:S02]  /*7170*/  IMAD R8, R225, R38.reuse, RZ ;  /* 0x00000026e1087224 */ /* 0x080fe400078e02ff */
[-C--:B------:R-:W-:Y:S02]  /*7180*/  IMAD R4, R5, R38.reuse, RZ ;  /* 0x0000002605047224 */ /* 0x080fe400078e02ff */
[----:B------:R-:W-:Y:S02]  /*7190*/  IMAD R55, R187, R39, R8 ;  /* 0x00000027bb377224 */ /* 0x000fe400078e0208 */
[C---:B------:R-:W-:Y:S02]  /*71a0*/  IMAD R47, R33.reuse, R11, R0 ;  /* 0x0000000b212f7224 */ /* 0x040fe400078e0200 */
[C---:B------:R-:W-:Y:S02]  /*71b0*/  IMAD R49, R33.reuse, R39, R4 ;  /* 0x0000002721317224 */ /* 0x040fe400078e0204 */
[----:B------:R-:W-:-:S04]  /*71c0*/  IMAD.WIDE.U32 R40, R33, R38, RZ ;  /* 0x0000002621287225 */ /* 0x000fc800078e00ff */
[----:B------:R-:W-:-:S04]  /*71d0*/  IMAD.WIDE.U32 R6, R187, R10, R2 ;  /* 0x0000000abb067225 */ /* 0x000fc800078e0002 */
[----:B------:R-:W-:Y:S01]  /*71e0*/  IMAD.WIDE.U32 R8, R187, R38, R2 ;  /* 0x00000026bb087225 */ /* 0x000fe200078e0002 */
[----:B------:R-:W-:-:S03]  /*71f0*/  IADD3 R26, P3, R6, R42, RZ ;  /* 0x0000002a061a7210 */ /* 0x000fc60007f7e0ff */
[----:B------:R-:W-:Y:S01]  /*7200*/  IMAD.WIDE.U32 R2, R187, R10, R24 ;  /* 0x0000000abb027225 */ /* 0x000fe200078e0018 */
[----:B------:R-:W-:-:S03]  /*7210*/  IADD3 R29, P4, R8, R40, RZ ;  /* 0x00000028081d7210 */ /* 0x000fc60007f9e0ff */
[----:B------:R-:W-:Y:S01]  /*7220*/  IMAD.WIDE.U32 R4, R187, R38, R24 ;  /* 0x00000026bb047225 */ /* 0x000fe200078e0018 */
[----:B------:R-:W-:-:S03]  /*7230*/  IADD3 R48, P1, R2, R42, RZ ;  /* 0x0000002a02307210 */ /* 0x000fc60007f3e0ff */
[----:B------:R-:W-:Y:S01]  /*7240*/  IMAD.IADD R47, R47, 0x1, R43 ;  /* 0x000000012f2f7824 */ /* 0x000fe200078e022b */
[----:B------:R-:W-:Y:S01]  /*7250*/  IADD3 R53, P2, R4, R40, RZ ;  /* 0x0000002804357210 */ /* 0x000fe20007f5e0ff */
[----:B------:R-:W-:Y:S02]  /*7260*/  IMAD.IADD R49, R49, 0x1, R41 ;  /* 0x0000000131317824 */ /* 0x000fe400078e0229 */
[----:B------:R-:W-:Y:S01]  /*7270*/  IMAD.SHL.U32 R45, R10, 0x20, RZ ;  /* 0x000000200a2d7824 */ /* 0x000fe200078e00ff */
[----:B------:R-:W-:Y:S01]  /*7280*/  IADD3.X R27, R47, R51, R7, P3, !PT ;  /* 0x000000332f1b7210 */ /* 0x000fe20001ffe407 */
[----:B------:R-:W-:Y:S01]  /*7290*/  IMAD.SHL.U32 R38, R38, 0x20, RZ ;  /* 0x0000002026267824 */ /* 0x000fe200078e00ff */
[----:B------:R-:W-:Y:S02]  /*72a0*/  IADD3.X R31, R49, R55, R9, P4, !PT ;  /* 0x00000037311f7210 */ /* 0x000fe400027fe409 */
[----:B------:R-:W-:Y:S02]  /*72b0*/  IADD3.X R51, R47, R3, R51, P1, !PT ;  /* 0x000000032f337210 */ /* 0x000fe40000ffe433 */
        /* <DEDUP_REMOVED lines=18> */
.L_x_5413:
[----:B------:R-:W-:Y:S05]  /*73e0*/  BSYNC B6 ;  /* 0x0000000000067941 */ /* 0x000fea0003800000 */
.L_x_5412:
[----:B------:R-:W0:Y:S01]  /*73f0*/  LDC.64 R4, c[0x0][0x3d8] ;  /* 0x0000f600ff047b82 */ /* 0x000e220000000a00 */
[----:B------:R-:W-:Y:S01]  /*7400*/  SHF.R.S32.HI R7, RZ, 0x1f, R189 ;  /* 0x0000001fff077819 */ /* 0x000fe200000114bd */
[----:B------:R-:W-:Y:S01]  /*7410*/  ULDC.U8 UR4, c[0x0][0x3f0] ;  /* 0x0000fc0000047ab9 */ /* 0x000fe20000000000 */
[----:B------:R-:W-:Y:S01]  /*7420*/  BSSY B0, `(.L_x_5414) ;  /* 0x000028f000007945 */ /* 0x000fe20003800000 */
[----:B------:R-:W-:-:S04]  /*7430*/  ISETP.NE.AND P0, PT, RZ, UR4, PT ;  /* 0x00000004ff007c0c */ /* 0x000fc8000bf05270 */
[----:B------:R-:W1:Y:S01]  /*7440*/  LDC.64 R2, c[0x0][0x3e8] ;  /* 0x0000fa00ff027b82 */ /* 0x000e620000000a00 */
[----:B0-----:R-:W-:-:S04]  /*7450*/  IMAD R0, R7, R4, RZ ;  /* 0x0000000407007224 */ /* 0x001fc800078e02ff */
[C---:B------:R-:W-:Y:S02]  /*7460*/  IMAD R11, R189.reuse, R5, R0 ;  /* 0x00000005bd0b7224 */ /* 0x040fe400078e0200 */
[----:B------:R-:W-:Y:S02]  /*7470*/  IMAD R0, R189, -0x40, R184 ;  /* 0xffffffc0bd007824 */ /* 0x000fe400078e02b8 */
[----:B-1----:R-:W-:Y:S02]  /*7480*/  IMAD R10, R7, R2, RZ ;  /* 0x00000002070a7224 */ /* 0x002fe400078e02ff */
[----:B------:R-:W-:-:S04]  /*7490*/  IMAD.WIDE.U32 R6, R189, R4, RZ ;  /* 0x00000004bd067225 */ /* 0x000fc800078e00ff */
[----:B------:R-:W-:-:S04]  /*74a0*/  IMAD.WIDE.U32 R8, R189, R2, RZ ;  /* 0x00000002bd087225 */ /* 0x000fc800078e00ff */
[----:B------:R-:W-:Y:S02]  /*74b0*/  IMAD R13, R189, R3, R10 ;  /* 0x00000003bd0d7224 */ /* 0x000fe400078e020a */
[----:B------:R-:W-:Y:S02]  /*74c0*/  IMAD.IADD R11, R7, 0x1, R11 ;  /* 0x00000001070b7824 */ /* 0x000fe400078e020b */
[----:B------:R-:W-:Y:S02]  /*74d0*/  IMAD.IADD R7, R9, 0x1, R13 ;  /* 0x0000000109077824 */ /* 0x000fe400078e020d */
[C---:B------:R-:W-:Y:S01]  /*74e0*/  IMAD.SHL.U32 R57, R6.reuse, 0x40, RZ ;  /* 0x0000004006397824 */ /* 0x040fe200078e00ff */
[----:B------:R-:W-:Y:S01]  /*74f0*/  SHF.L.U64.HI R50, R6, 0x6, R11 ;  /* 0x0000000606327819 */ /* 0x000fe2000001020b */
[C---:B------:R-:W-:Y:S01]  /*7500*/  IMAD.SHL.U32 R54, R8.reuse, 0x40, RZ ;  /* 0x0000004008367824 */ /* 0x040fe200078e00ff */
[----:B------:R-:W-:Y:S02]  /*7510*/  SHF.L.U64.HI R52, R8, 0x6, R7 ;  /* 0x0000000608347819 */ /* 0x000fe40000010207 */
[----:B------:R-:W-:Y:S01]  /*7520*/  VIMNMX R6, R0, 0x40, PT ;  /* 0x0000004000067848 */ /* 0x000fe20003fe0100 */
        /* <DEDUP_REMOVED lines=32> */
[----:B------:R-:W-:Y:S01]  /*7730*/  IMAD.X R30, R50, 0x1, R51, P4 ;  /* 0x00000001321e7824 */ /* 0x000fe200020e0633 */
[----:B------:R-:W-:Y:S01]  /*7740*/  ISETP.GE.AND P3, PT, R24, UR4, PT ;  /* 0x0000000418007c0c */ /* 0x000fe2000bf66270 */
[----:B------:R-:W-:Y:S01]  /*7750*/  ULDC.64 UR8, c[0x0][0x3e0] ;  /* 0x0000f80000087ab9 */ /* 0x000fe20000000a00 */
[----:B------:R-:W-:Y:S01]  /*7760*/  LEA R12, P4, R13, UR6, 0x1 ;  /* 0x000000060d0c7c11 */ /* 0x000fe2000f8808ff */
[----:B------:R-:W-:Y:S01]  /*7770*/  IMAD.X R15, R52, 0x1, R55, P5 ;  /* 0x00000001340f7824 */ /* 0x000fe200028e0637 */
[----:B------:R-:W-:-:S02]  /*7780*/  LEA R14, P5, R0, UR8, 0x1 ;  /* 0x00000008000e7c11 */ /* 0x000fc4000f8a08ff */
[----:B------:R-:W-:Y:S02]  /*7790*/  CS2R R36, SRZ ;  /* 0x0000000000247805 */ /* 0x000fe4000001ff00 */
[----:B------:R-:W-:Y:S02]  /*77a0*/  LEA.HI.X R13, R13, UR7, R30, 0x1, P4 ;  /* 0x000000070d0d7c11 */ /* 0x000fe4000a0f0c1e */
[----:B------:R-:W-:Y:S02]  /*77b0*/  CS2R R32, SRZ ;  /* 0x0000000000207805 */ /* 0x000fe4000001ff00 */
[----:B------:R-:W-:Y:S02]  /*77c0*/  CS2R R34, SRZ ;  /* 0x0000000000227805 */ /* 0x000fe4000001ff00 */
[----:B------:R-:W-:Y:S02]  /*77d0*/  CS2R R30, SRZ ;  /* 0x00000000001e7805 */ /* 0x000fe4000001ff00 */
[----:B------:R-:W-:Y:S01]  /*77e0*/  LEA.HI.X R15, R0, UR9, R15, 0x1, P5 ;  /* 0x00000009000f7c11 */ /* 0x000fe2000a8f0c0f */
[----:B------:R0:W5:Y:S04]  /*77f0*/  @!P3 LDG.E.64 R36, desc[UR54][R12.64] ;  /* 0x000000360c24b981 */ /* 0x000168000c1e1b00 */
[----:B------:R0:W5:Y:S04]  /*7800*/  @!P2 LDG.E.64 R32, desc[UR54][R12.64+0x20] ;  /* 0x000020360c20a981 */ /* 0x000168000c1e1b00 */
[----:B------:R0:W5:Y:S04]  /*7810*/  @!P3 LDG.E.64 R34, desc[UR54][R14.64] ;  /* 0x000000360e22b981 */ /* 0x000168000c1e1b00 */
[----:B------:R0:W5:Y:S02]  /*7820*/  @!P2 LDG.E.64 R30, desc[UR54][R14.64+0x20] ;  /* 0x000020360e1ea981 */ /* 0x000164000c1e1b00 */
.L_x_5417:
[----:B------:R-:W-:Y:S05]  /*7830*/  BSYNC B1 ;  /* 0x0000000000017941 */ /* 0x000fea0003800000 */
.L_x_5416:
        /* <DEDUP_REMOVED lines=24> */
.L_x_5419:
[----:B------:R-:W-:Y:S05]  /*79c0*/  BSYNC B1 ;  /* 0x0000000000017941 */ /* 0x000fea0003800000 */
.L_x_5418:
[----:B01----:R-:W-:Y:S01]  /*79d0*/  IMAD.SHL.U32 R12, R195, 0x40, RZ ;  /* 0x00000040c30c7824 */ /* 0x003fe200078e00ff */
[----:B------:R-:W-:Y:S01]  /*79e0*/  LEA.HI R0, R218, R218, RZ, 0x1 ;  /* 0x000000dada007211 */ /* 0x000fe200078f08ff */
[C---:B------:R-:W-:Y:S01]  /*79f0*/  IMAD.WIDE.U32 R6, R39.reuse, R4, R6 ;  /* 0x0000000427067225 */ /* 0x040fe200078e0006 */
[----:B------:R-:W-:Y:S01]  /*7a00*/  ULDC.64 UR4, c[0x0][0x3c8] ;  /* 0x0000f20000047ab9 */ /* 0x000fe20000000a00 */
[----:B------:R-:W-:Y:S01]  /*7a10*/  ULDC.64 UR6, c[0x0][0x3e0] ;  /* 0x0000f80000067ab9 */ /* 0x000fe20000000a00 */
[----:B------:R-:W-:Y:S01]  /*7a20*/  LOP3.LUT R15, R12, 0x1c0, RZ, 0xc0, !PT ;  /* 0x000001c00c0f7812 */ /* 0x000fe200078ec0ff */
[----:B------:R-:W-:Y:S01]  /*7a30*/  IMAD.WIDE.U32 R10, R39, R2, R10 ;  /* 0x00000002270a7225 */ /* 0x000fe200078e000a */
[----:B------:R-:W-:-:S03]  /*7a40*/  LOP3.LUT R13, R0, 0xfffffffe, RZ, 0xc0, !PT ;  /* 0xfffffffe000d7812 */ /* 0x000fc600078ec0ff */
[C---:B------:R-:W-:Y:S01]  /*7a50*/  IMAD R4, R41.reuse, R4, RZ ;  /* 0x0000000429047224 */ /* 0x040fe200078e02ff */
[----:B------:R-:W-:Y:S01]  /*7a60*/  LEA R0, P3, R10, UR6, 0x1 ;  /* 0x000000060a007c11 */ /* 0x000fe2000f8608ff */
[----:B------:R-:W-:Y:S02]  /*7a70*/  IMAD R2, R41, R2, RZ ;  /* 0x0000000229027224 */ /* 0x000fe400078e02ff */
[C---:B------:R-:W-:Y:S02]  /*7a80*/  IMAD R5, R39.reuse, R5, R4 ;  /* 0x0000000527057224 */ /* 0x040fe400078e0204 */
[----:B------:R-:W-:Y:S01]  /*7a90*/  IMAD R39, R39, R3, R2 ;  /* 0x0000000327277224 */ /* 0x000fe200078e0202 */
[----:B------:R-:W-:Y:S01]  /*7aa0*/  LOP3.LUT R2, R15, 0x18, R16, 0xf8, !PT ;  /* 0x000000180f027812 */ /* 0x000fe200078ef810 */
[----:B------:R-:W-:Y:S01]  /*7ab0*/  IMAD.IADD R7, R7, 0x1, R5 ;  /* 0x0000000107077824 */ /* 0x000fe200078e0205 */
[----:B------:R-:W-:Y:S01]  /*7ac0*/  SHF.R.U32.HI R15, RZ, 0x3, R15 ;  /* 0x00000003ff0f7819 */ /* 0x000fe2000001160f */
[----:B------:R-:W-:Y:S01]  /*7ad0*/  IMAD.IADD R5, R11, 0x1, R39 ;  /* 0x000000010b057824 */ /* 0x000fe200078e0227 */
[----:B------:R-:W-:Y:S01]  /*7ae0*/  LEA R3, P2, R6, UR4, 0x1 ;  /* 0x0000000406037c11 */ /* 0x000fe2000f8408ff */
[----:B------:R-:W-:Y:S01]  /*7af0*/  IMAD.IADD R56, R218, 0x1, -R13 ;  /* 0x00000001da387824 */ /* 0x000fe200078e0a0d */
[----:B------:R-:W-:Y:S01]  /*7b00*/  UMOV UR4, 0xffffffff ;  /* 0xffffffff00047882 */ /* 0x000fe20000000000 */
[----:B------:R-:W-:-:S02]  /*7b10*/  LOP3.LUT R38, R2, R15, RZ, 0x3c, !PT ;  /* 0x0000000f02267212 */ /* 0x000fc400078e3cff */
[----:B------:R-:W-:Y:S02]  /*7b20*/  LEA.HI.X R4, R6, UR5, R7, 0x1, P2 ;  /* 0x0000000506047c11 */ /* 0x000fe400090f0c07 */
[----:B------:R-:W-:Y:S02]  /*7b30*/  LEA.HI.X R2, R10, UR7, R5, 0x1, P3 ;  /* 0x000000070a027c11 */ /* 0x000fe400098f0c05 */
[----:B------:R-:W-:Y:S01]  /*7b40*/  SHF.L.U32 R5, R56, 0x1f, RZ ;  /* 0x0000001f38057819 */ /* 0x000fe200000006ff */
[----:B------:R-:W-:Y:S06]  /*7b50*/  BRA.DIV UR4, `(.L_x_5420) ;  /* 0x000001ae04307947 */ /* 0x000fec000b800000 */
.L_x_5668:
[----:B------:R-:W-:-:S03]  /*7b60*/  UMOV UR4, 0xffffffff ;  /* 0xffffffff00047882 */ /* 0x000fc60000000000 */
[----:B------:R-:W-:Y:S05]  /*7b70*/  BRA.DIV UR4, `(.L_x_5421) ;  /* 0x000001ae04507947 */ /* 0x000fea000b800000 */
.L_x_5671:
[----:B------:R-:W-:-:S03]  /*7b80*/  UMOV UR4, 0xffffffff ;  /* 0xffffffff00047882 */ /* 0x000fc60000000000 */
[----:B------:R-:W-:Y:S05]  /*7b90*/  BRA.DIV UR4, `(.L_x_5422) ;  /* 0x000001ae04707947 */ /* 0x000fea000b800000 */
.L_x_5674:
[----:B------:R-:W-:-:S03]  /*7ba0*/  UMOV UR4, 0xffffffff ;  /* 0xffffffff00047882 */ /* 0x000fc60000000000 */
[----:B------:R-:W-:Y:S05]  /*7bb0*/  BRA.DIV UR4, `(.L_x_5423) ;  /* 0x000001ae04907947 */ /* 0x000fea000b800000 */
.L_x_5677:
[----:B------:R-:W-:-:S03]  /*7bc0*/  UMOV UR4, 0xffffffff ;  /* 0xffffffff00047882 */ /* 0x000fc60000000000 */
[----:B------:R-:W-:Y:S05]  /*7bd0*/  BRA.DIV UR4, `(.L_x_5424) ;  /* 0x000001ae04b07947 */ /* 0x000fea000b800000 */
.L_x_5680:
[----:B------:R-:W-:-:S03]  /*7be0*/  UMOV UR4, 0xffffffff ;  /* 0xffffffff00047882 */ /* 0x000fc60000000000 */
[----:B------:R-:W-:Y:S05]  /*7bf0*/  BRA.DIV UR4, `(.L_x_5425) ;  /* 0x000001ae04d07947 */ /* 0x000fea000b800000 */
.L_x_5683:
[----:B------:R-:W-:-:S03]  /*7c00*/  UMOV UR4, 0xffffffff ;  /* 0xffffffff00047882 */ /* 0x000fc60000000000 */
[----:B------:R-:W-:Y:S05]  /*7c10*/  BRA.DIV UR4, `(.L_x_5426) ;  /* 0x000001ae04f07947 */ /* 0x000fea000b800000 */
.L_x_5686:
[----:B------:R-:W-:-:S03]  /*7c20*/  UMOV UR4, 0xffffffff ;  /* 0xffffffff00047882 */ /* 0x000fc60000000000 */
[----:B------:R-:W-:Y:S05]  /*7c30*/  BRA.DIV UR4, `(.L_x_5427) ;  /* 0x000001b204107947 */ /* 0x000fea000b800000 */
.L_x_5689:
        /* <DEDUP_REMOVED lines=11> */
[----:B------:R-:W-:Y:S01]  /*7cf0*/  IMAD.MOV.U32 R2, RZ, RZ, R31 ;  /* 0x000000ffff027224 */ /* 0x000fe200078e001f */
[----:B------:R-:W-:Y:S01]  /*7d00*/  BSSY B1, `(.L_x_5428) ;  /* 0x0000017000017945 */ /* 0x000fe20003800000 */
[----:B------:R-:W-:Y:S01]  /*7d10*/  IMAD R3, R3, 0x2, R18 ;  /* 0x0000000203037824 */ /* 0x000fe200078e0212 */
[----:B------:R-:W-:Y:S01]  /*7d20*/  PRMT R10, R4, 0x7610, R10 ;  /* 0x00007610040a7816 */ /* 0x000fe2000000000a */
[----:B------:R-:W-:Y:S01]  /*7d30*/  IMAD.MOV.U32 R0, RZ, RZ, R30 ;  /* 0x000000ffff007224 */ /* 0x000fe200078e001e */
[----:B------:R-:W-:Y:S01]  /*7d40*/  PRMT R44, R2, 0x7610, R44 ;  /* 0x00007610022c7816 */ /* 0x000fe2000000002c */
[----:B------:R-:W-:-:S02]  /*7d50*/  IMAD.MOV.U32 R4, RZ, RZ, R35 ;  /* 0x000000ffff047224 */ /* 0x000fc400078e0023 */
[----:B------:R-:W-:Y:S01]  /*7d60*/  VIADD R2, R3, 0x20400 ;  /* 0x0002040003027836 */ /* 0x000fe20000000000 */
[----:B------:R-:W-:Y:S01]  /*7d70*/  PRMT R43, R43, 0x5410, R0 ;  /* 0x000054102b2b7816 */ /* 0x000fe20000000000 */
[----:B------:R-:W-:Y:S01]  /*7d80*/  IMAD.MOV.U32 R6, RZ, RZ, R8 ;  /* 0x000000ffff067224 */ /* 0x000fe200078e0008 */
[----:B------:R-:W-:Y:S01]  /*7d90*/  PRMT R44, R44, 0x5410, R4 ;  /* 0x000054102c2c7816 */ /* 0x000fe20000000004 */
[----:B------:R-:W-:Y:S02]  /*7da0*/  IMAD.MOV.U32 R7, RZ, RZ, R9 ;  /* 0x000000ffff077224 */ /* 0x000fe400078e0009 */
[----:B------:R-:W-:Y:S02]  /*7db0*/  VIADD R0, R3, 0x20440 ;  /* 0x0002044003007836 */ /* 0x000fe40000000000 */
[----:B------:R-:W-:Y:S01]  /*7dc0*/  @P3 VIADD R0, R2, 0xffffffc0 ;  /* 0xffffffc002003836 */ /* 0x000fe20000000000 */
[----:B------:R-:W-:Y:S01]  /*7dd0*/  PRMT R2, R7, 0x5410, R6 ;  /* 0x0000541007027816 */ /* 0x000fe20000000006 */
[----:B------:R-:W-:Y:S01]  /*7de0*/  IMAD.MOV.U32 R4, RZ, RZ, R26 ;  /* 0x000000ffff047224 */ /* 0x000fe200078e001a */
[----:B------:R-:W-:Y:S01]  /*7df0*/  MOV R6, R27 ;  /* 0x0000001b00067202 */ /* 0x000fe20000000f00 */
[----:B------:R-:W-:-:S02]  /*7e00*/  IMAD.MOV.U32 R7, RZ, RZ, R20 ;  /* 0x000000ffff077224 */ /* 0x000fc400078e0014 */
[----:B------:R-:W-:Y:S01]  /*7e10*/  IMAD.MOV.U32 R11, RZ, RZ, R21 ;  /* 0x000000ffff0b7224 */ /* 0x000fe200078e0015 */
[----:B------:R-:W-:Y:S01]  /*7e20*/  PRMT R45, R4, 0x5410, R6 ;  /* 0x00005410042d7816 */ /* 0x000fe20000000006 */
[----:B------:R-:W-:Y:S02]  /*7e30*/  IMAD.MOV.U32 R4, RZ, RZ, R28 ;  /* 0x000000ffff047224 */ /* 0x000fe400078e001c */
[----:B------:R-:W-:Y:S01]  /*7e40*/  IMAD.MOV.U32 R6, RZ, RZ, R29 ;  /* 0x000000ffff067224 */ /* 0x000fe200078e001d */
[----:B------:R-:W-:Y:S01]  /*7e50*/  PRMT R46, R7, 0x5410, R11 ;  /* 0x00005410072e7816 */ /* 0x000fe2000000000b */
[----:B0-----:R-:W-:Y:S06]  /*7e60*/  @!P2 BRA `(.L_x_5429) ;  /* 0x000001ac00aca947 */ /* 0x001fec0003800000 */
.L_x_5690:
[----:B------:R-:W-:Y:S05]  /*7e70*/  BSYNC B1 ;  /* 0x0000000000017941 */ /* 0x000fea0003800000 */
.L_x_5428:
[----:B------:R-:W-:Y:S01]  /*7e80*/  BSSY B1, `(.L_x_5430) ;  /* 0x000005f000017945 */ /* 0x000fe20003800000 */
[----:B------:R-:W-:-:S03]  /*7e90*/  PRMT R47, R4, 0x5410, R6 ;  /* 0x00005410042f7816 */ /* 0x000fc60000000006 */
[----:B------:R-:W-:Y:S05]  /*7ea0*/  @P0 BRA `(.L_x_5431) ;  /* 0x0000000400700947 */ /* 0x000fea0003800000 */
[----:B0-----:R-:W0:Y:S01]  /*7eb0*/  LDC R5, c[0x0][0x3d4] ;  /* 0x0000f500ff057b82 */ /* 0x001e220000000800 */
[C---:B------:R-:W-:Y:S01]  /*7ec0*/  VIADD R4, R24.reuse, 0x10 ;  /* 0x0000001018047836 */ /* 0x040fe20000000000 */
[----:B------:R-:W-:Y:S01]  /*7ed0*/  BSSY B2, `(.L_x_5432) ;  /* 0x000002e000027945 */ /* 0x000fe20003800000 */
[----:B0-----:R-:W-:-:S03]  /*7ee0*/  ISETP.GE.AND P0, PT, R24, R5, PT ;  /* 0x000000051800720c */ /* 0x001fc60003f06270 */
[----:B------:R-:W-:-:S10]  /*7ef0*/  ISETP.GE.AND P2, PT, R4, R5, PT ;  /* 0x000000050400720c */ /* 0x000fd40003f46270 */
[----:B------:R-:W-:Y:S05]  /*7f00*/  @P0 BRA `(.L_x_5433) ;  /* 0x0000000000a80947 */ /* 0x000fea0003800000 */
[----:B------:R-:W0:Y:S01]  /*7f10*/  LDS.128 R4, [R3+0x20400] ;  /* 0x0204000003047984 */ /* 0x000e220000000c00 */
        /* <DEDUP_REMOVED lines=41> */
.L_x_5433:
[----:B------:R-:W-:Y:S05]  /*81b0*/  BSYNC B2 ;  /* 0x0000000000027941 */ /* 0x000fea0003800000 */
.L_x_5432:
[----:B------:R-:W-:Y:S05]  /*81c0*/  @P2 BRA `(.L_x_5431) ;  /* 0x0000000000a82947 */ /* 0x000fea0003800000 */
[----:B0-----:R-:W0:Y:S01]  /*81d0*/  LDS.128 R4, [R0] ;  /* 0x0000000000047984 */ /* 0x001e220000000c00 */
        /* <DEDUP_REMOVED lines=41> */
.L_x_5431:
[----:B------:R-:W-:Y:S05]  /*8470*/  BSYNC B1 ;  /* 0x0000000000017941 */ /* 0x000fea0003800000 */
.L_x_5430:
[----:B------:R-:W-:Y:S05]  /*8480*/  @P1 BRA `(.L_x_5434) ;  /* 0x0000001800201947 */ /* 0x000fea0003800000 */
[----:B01----:R-:W0:Y:S01]  /*8490*/  LDC R5, c[0x0][0x3d4] ;  /* 0x0000f500ff057b82 */ /* 0x003e220000000800 */
        /* <DEDUP_REMOVED lines=27> */
[----:B------:R-:W-:Y:S02]  /*8650*/  HADD2.F32 R6, -RZ, R5.H0_H0 ;  /* 0x20000005ff067230 */ /* 0x000fe40000004100 */
        /* <DEDUP_REMOVED lines=19> */
.L_x_5436:
[----:B------:R-:W-:Y:S05]  /*8790*/  BSYNC B1 ;  /* 0x0000000000017941 */ /* 0x000fea0003800000 */
.L_x_5435:
[----:B------:R-:W-:Y:S05]  /*87a0*/  @P1 BRA `(.L_x_5434) ;  /* 0x0000001400581947 */ /* 0x000fea0003800000 */
[----:B------:R-:W1:Y:S01]  /*87b0*/  LDS.128 R4, [R0+0x1000] ;  /* 0x0010000000047984 */ /* 0x000e620000000c00 */
[----:B------:R-:W-:Y:S01]  /*87c0*/  SHF.R.U32.HI R14, RZ, 0x10, R21 ;  /* 0x00000010ff0e7819 */ /* 0x000fe20000011615 */
[----:B------:R-:W-:Y:S01]  /*87d0*/  HADD2.F32 R13, -RZ, R46.H0_H0 ;  /* 0x2000002eff0d7230 */ /* 0x000fe20000004100 */
[--C-:B------:R-:W-:Y:S01]  /*87e0*/  SHF.R.U32.HI R12, RZ, 0x10, R9.reuse ;  /* 0x00000010ff0c7819 */ /* 0x100fe20000011609 */
[----:B------:R-:W-:Y:S01]  /*87f0*/  HADD2.F32 R11, -RZ, R2.H1_H1 ;  /* 0x30000002ff0b7230 */ /* 0x000fe20000004100 */
[----:B------:R-:W-:Y:S01]  /*8800*/  SHF.R.U64 R25, R8, 0x10, R9 ;  /* 0x0000001008197819 */ /* 0x000fe20000001209 */
[----:B------:R-:W-:Y:S01]  /*8810*/  HADD2.F32 R14, -RZ, R14.H0_H0 ;  /* 0x2000000eff0e7230 */ /* 0x000fe20000004100 */
[----:B------:R-:W-:Y:S01]  /*8820*/  SHF.R.U64 R24, R20, 0x10, R21 ;  /* 0x0000001014187819 */ /* 0x000fe20000001215 */
[----:B------:R-:W-:Y:S02]  /*8830*/  HADD2.F32 R12, -RZ, R12.H0_H0 ;  /* 0x2000000cff0c7230 */ /* 0x000fe40000004100 */
[----:B-1----:R-:W-:-:S02]  /*8840*/  HADD2.F32 R10, -RZ, R7.H1_H1 ;  /* 0x30000007ff0a7230 */ /* 0x002fc40000004100 */
[--C-:B0-----:R-:W-:Y:S02]  /*8850*/  HADD2.F32 R3, -RZ, R4.reuse.H0_H0 ;  /* 0x20000004ff037230 */ /* 0x101fe40000004100 */
[----:B------:R-:W-:Y:S02]  /*8860*/  HADD2.F32 R4, -RZ, R4.H1_H1 ;  /* 0x30000004ff047230 */ /* 0x000fe40000004100 */
[C---:B------:R-:W-:Y:S01]  /*8870*/  FMUL.FTZ R20, R10.reuse, R14 ;  /* 0x0000000e0a147220 */ /* 0x040fe20000410000 */
[----:B------:R-:W-:Y:S02]  /*8880*/  HADD2.F32 R9, -RZ, R7.H0_H0 ;  /* 0x20000007ff097230 */ /* 0x000fe40000004100 */
[----:B------:R-:W-:Y:S01]  /*8890*/  FMUL.FTZ R15, R10, R12 ;  /* 0x0000000c0a0f7220 */ /* 0x000fe20000410000 */
[--C-:B------:R-:W-:Y:S02]  /*88a0*/  HADD2.F32 R7, -RZ, R6.reuse.H0_H0 ;  /* 0x20000006ff077230 */ /* 0x100fe40000004100 */
[----:B------:R-:W-:Y:S01]  /*88b0*/  FMUL.FTZ R10, R4, R13 ;  /* 0x0000000d040a7220 */ /* 0x000fe20000410000 */
[----:B------:R-:W-:-:S02]  /*88c0*/  HADD2.F32 R8, -RZ, R6.H1_H1 ;  /* 0x30000006ff087230 */ /* 0x000fc40000004100 */
[----:B------:R-:W-:Y:S01]  /*88d0*/  FFMA.FTZ R20, R9, R12, -R20 ;  /* 0x0000000c09147223 */ /* 0x000fe20000010814 */
[-C--:B------:R-:W-:Y:S01]  /*88e0*/  FMUL.FTZ R12, R4, R11.reuse ;  /* 0x0000000b040c7220 */ /* 0x080fe20000410000 */
[----:B------:R-:W-:Y:S01]  /*88f0*/  FFMA.FTZ R11, R3, R11, -R10 ;  /* 0x0000000b030b7223 */ /* 0x000fe2000001080a */
[--C-:B------:R-:W-:Y:S02]  /*8900*/  HADD2.F32 R6, -RZ, R5.reuse.H0_H0 ;  /* 0x20000005ff067230 */ /* 0x100fe40000004100 */
[----:B------:R-:W-:Y:S01]  /*8910*/  FFMA.FTZ R15, R9, R14, R15 ;  /* 0x0000000e090f7223 */ /* 0x000fe2000001000f */
[----:B------:R-:W-:Y:S02]  /*8920*/  HADD2.F32 R10, -RZ, R46.H1_H1 ;  /* 0x3000002eff0a7230 */ /* 0x000fe40000004100 */
[----:B------:R-:W-:Y:S01]  /*8930*/  FFMA.FTZ R12, R3, R13, R12 ;  /* 0x0000000d030c7223 */ /* 0x000fe2000001000c */
[----:B------:R-:W-:Y:S02]  /*8940*/  HADD2.F32 R4, -RZ, R2.H0_H0 ;  /* 0x20000002ff047230 */ /* 0x000fe40000004100 */
[----:B------:R-:W-:-:S02]  /*8950*/  HADD2.F32 R5, -RZ, R5.H1_H1 ;  /* 0x30000005ff057230 */ /* 0x000fc40000004100 */
[C---:B------:R-:W-:Y:S01]  /*8960*/  FMUL.FTZ R14, R8.reuse, R10 ;  /* 0x0000000a080e7220 */ /* 0x040fe20000410000 */
[----:B------:R-:W-:Y:S02]  /*8970*/  HADD2.F32 R9, -RZ, R24.H0_H0 ;  /* 0x20000018ff097230 */ /* 0x000fe40000004100 */
[-C--:B------:R-:W-:Y:S01]  /*8980*/  FMUL.FTZ R13, R8, R4.reuse ;  /* 0x00000004080d7220 */ /* 0x080fe20000410000 */
[----:B------:R-:W-:Y:S02]  /*8990*/  HADD2.F32 R2, -RZ, R25.H0_H0 ;  /* 0x20000019ff027230 */ /* 0x000fe40000004100 */
[----:B------:R-:W-:Y:S01]  /*89a0*/  FFMA.FTZ R14, R7, R4, -R14 ;  /* 0x00000004070e7223 */ /* 0x000fe2000001080e */
[----:B------:R-:W-:Y:S01]  /*89b0*/  F2FP.F16.F32.PACK_AB R15, R15, R20 ;  /* 0x000000140f0f723e */ /* 0x000fe200000000ff */
[----:B------:R-:W-:Y:S01]  /*89c0*/  FMUL.FTZ R3, R5, R9 ;  /* 0x0000000905037220 */ /* 0x000fe20000410000 */
[----:B------:R-:W-:Y:S01]  /*89d0*/  FFMA.FTZ R13, R7, R10, R13 ;  /* 0x0000000a070d7223 */ /* 0x000fe2000001000d */
[-C--:B------:R-:W-:Y:S01]  /*89e0*/  FMUL.FTZ R8, R5, R2.reuse ;  /* 0x0000000205087220 */ /* 0x080fe20000410000 */
[----:B------:R-:W-:Y:S01]  /*89f0*/  F2FP.F16.F32.PACK_AB R12, R12, R11 ;  /* 0x0000000b0c0c723e */ /* 0x000fe200000000ff */
[----:B------:R-:W-:-:S02]  /*8a00*/  FFMA.FTZ R3, R6, R2, -R3 ;  /* 0x0000000206037223 */ /* 0x000fc40000010803 */
[----:B------:R-:W-:Y:S01]  /*8a10*/  FFMA.FTZ R8, R6, R9, R8 ;  /* 0x0000000906087223 */ /* 0x000fe20000010008 */
[----:B------:R-:W-:-:S04]  /*8a20*/  F2FP.F16.F32.PACK_AB R14, R13, R14 ;  /* 0x0000000e0d0e723e */ /* 0x000fc800000000ff */
[----:B------:R-:W-:-:S05]  /*8a30*/  F2FP.F16.F32.PACK_AB R13, R8, R3 ;  /* 0x00000003080d723e */ /* 0x000fca00000000ff */
[----:B------:R2:W-:Y:S01]  /*8a40*/  STS.128 [R0+0x1000], R12 ;  /* 0x0010000c00007388 */ /* 0x0005e20000000c00 */
[----:B------:R-:W-:Y:S05]  /*8a50*/  BRA `(.L_x_5434) ;  /* 0x0000001000ac7947 */ /* 0x000fea0003800000 */
.L_x_5415:
        /* <DEDUP_REMOVED lines=13> */
[----:B------:R-:W-:Y:S01]  /*8b30*/  @!P0 IMAD.X R8, R50, 0x1, R27, P4 ;  /* 0x0000000132088824 */ /* 0x000fe200020e061b */
[----:B------:R-:W-:Y:S01]  /*8b40*/  @!P0 LEA R6, P4, R7, UR4, 0x1 ;  /* 0x0000000407068c11 */ /* 0x000fe2000f8808ff */
[----:B------:R-:W1:Y:S01]  /*8b50*/  @!P1 LDC.64 R24, c[0x0][0x3c8] ;  /* 0x0000f200ff189b82 */ /* 0x000e620000000a00 */
[----:B------:R-:W-:-:S02]  /*8b60*/  @!P0 IADD3 R9, P5, R54, R29, RZ ;  /* 0x0000001d36098210 */ /* 0x000fc40007fbe0ff */
[----:B------:R-:W-:Y:S02]  /*8b70*/  @!P0 LEA.HI.X R7, R7, UR5, R8, 0x1, P4 ;  /* 0x0000000507078c11 */ /* 0x000fe4000a0f0c08 */
[----:B------:R-:W-:Y:S01]  /*8b80*/  @!P1 IADD3.X R13, R31, R44, R52, P2, P3 ;  /* 0x0000002c1f0d9210 */ /* 0x000fe200017e6434 */
[----:B------:R-:W-:Y:S01]  /*8b90*/  @!P0 IMAD.X R20, R52, 0x1, R31, P5 ;  /* 0x0000000134148824 */ /* 0x000fe200028e061f */
[----:B------:R-:W-:Y:S02]  /*8ba0*/  CS2R R28, SRZ ;  /* 0x00000000001c7805 */ /* 0x000fe4000001ff00 */
[----:B------:R-:W-:Y:S02]  /*8bb0*/  CS2R R30, SRZ ;  /* 0x00000000001e7805 */ /* 0x000fe4000001ff00 */
[C---:B------:R-:W-:Y:S01]  /*8bc0*/  @!P0 LEA R8, P2, R9.reuse, UR6, 0x1 ;  /* 0x0000000609088c11 */ /* 0x040fe2000f8408ff */
[----:B------:R2:W5:Y:S03]  /*8bd0*/  @!P0 LDG.E.128 R32, desc[UR54][R6.64] ;  /* 0x0000003606208981 */ /* 0x000566000c1e1d00 */
[----:B------:R-:W-:-:S02]  /*8be0*/  @!P0 LEA.HI.X R9, R9, UR7, R20, 0x1, P2 ;  /* 0x0000000709098c11 */ /* 0x000fc400090f0c14 */
[----:B0-----:R-:W-:-:S04]  /*8bf0*/  @!P1 LEA R12, P4, R0, R36, 0x1 ;  /* 0x00000024000c9211 */ /* 0x001fc800078808ff */
[----:B------:R-:W-:Y:S02]  /*8c00*/  @!P1 LEA.HI.X R13, R0, R37, R13, 0x1, P4 ;  /* 0x00000025000d9211 */ /* 0x000fe400020f0c0d */
[----:B------:R-:W0:Y:S03]  /*8c10*/  LDC R0, c[0x0][0x428] ;  /* 0x00010a00ff007b82 */ /* 0x000e260000000800 */
[----:B------:R-:W5:Y:S01]  /*8c20*/  @!P1 LDG.E.128 R28, desc[UR54][R12.64] ;  /* 0x000000360c1c9981 */ /* 0x000f62000c1e1d00 */
[----:B------:R-:W-:Y:S01]  /*8c30*/  IMAD R15, R189, 0x40, R187 ;  /* 0x00000040bd0f7824 */ /* 0x000fe200078e02bb */
[----:B-1----:R-:W-:Y:S02]  /*8c40*/  @!P1 LEA R10, P3, R11, R24, 0x1 ;  /* 0x000000180b0a9211 */ /* 0x002fe400078608ff */
[----:B0-----:R-:W-:Y:S01]  /*8c50*/  ISETP.NE.AND P2, PT, R0, 0x1, PT ;  /* 0x000000010000780c */ /* 0x001fe20003f45270 */
[----:B------:R-:W-:Y:S01]  /*8c60*/  IMAD R15, R220, 0x20, R15 ;  /* 0x00000020dc0f7824 */ /* 0x000fe200078e020f */
[----:B------:R-:W-:-:S02]  /*8c70*/  CS2R R36, SRZ ;  /* 0x0000000000247805 */ /* 0x000fc4000001ff00 */
[----:B------:R-:W-:Y:S02]  /*8c80*/  CS2R R38, SRZ ;  /* 0x0000000000267805 */ /* 0x000fe4000001ff00 */
[----:B------:R-:W-:-:S07]  /*8c90*/  @!P1 LEA.HI.X R11, R11, R25, R14, 0x1, P3 ;  /* 0x000000190b0b9211 */ /* 0x000fce00018f0c0e */
[----:B------:R-:W0:Y:S08]  /*8ca0*/  @P2 LDC R0, c[0x0][0x42c] ;  /* 0x00010b00ff002b82 */ /* 0x000e300000000800 */
[----:B--2---:R-:W1:Y:S01]  /*8cb0*/  @P2 LDC R7, c[0x0][0x430] ;  /* 0x00010c00ff072b82 */ /* 0x004e620000000800 */
[----:B------:R-:W-:Y:S02]  /*8cc0*/  CS2R R24, SRZ ;  /* 0x0000000000187805 */ /* 0x000fe4000001ff00 */
[----:B------:R-:W-:Y:S01]  /*8cd0*/  CS2R R26, SRZ ;  /* 0x00000000001a7805 */ /* 0x000fe2000001ff00 */
[----:B------:R2:W5:Y:S01]  /*8ce0*/  @!P0 LDG.E.128 R36, desc[UR54][R8.64] ;  /* 0x0000003608248981 */ /* 0x000562000c1e1d00 */
[----:B------:R-:W-:-:S04]  /*8cf0*/  IMAD.MOV.U32 R6, RZ, RZ, R42 ;  /* 0x000000ffff067224 */ /* 0x000fc800078e002a */
[----:B------:R3:W5:Y:S01]  /*8d00*/  @!P1 LDG.E.128 R24, desc[UR54][R10.64] ;  /* 0x000000360a189981 */ /* 0x000762000c1e1d00 */
[----:B0-----:R-:W-:-:S05]  /*8d10*/  @P2 IMAD.HI.U32 R0, R15, R0, RZ ;  /* 0x000000000f002227 */ /* 0x001fca00078e00ff */
[----:B-1----:R-:W-:-:S04]  /*8d20*/  @P2 SHF.R.U32.HI R15, RZ, R7, R0 ;  /* 0x00000007ff0f2219 */ /* 0x002fc80000011600 */
[----:B------:R-:W-:Y:S01]  /*8d30*/  SHF.R.S32.HI R21, RZ, 0x1f, R15 ;  /* 0x0000001fff157819 */ /* 0x000fe2000001140f */
[----:B------:R-:W-:Y:S01]  /*8d40*/  IMAD.MOV.U32 R7, RZ, RZ, R47 ;  /* 0x000000ffff077224 */ /* 0x000fe200078e002f */
[----:B--2---:R-:W-:Y:S01]  /*8d50*/  MOV R8, R40 ;  /* 0x0000002800087202 */ /* 0x004fe20000000f00 */
[----:B------:R-:W-:Y:S02]  /*8d60*/  IMAD.MOV.U32 R9, RZ, RZ, R49 ;  /* 0x000000ffff097224 */ /* 0x000fe400078e0031 */
[C---:B------:R-:W-:Y:S02]  /*8d70*/  IMAD R0, R21.reuse, R4, RZ ;  /* 0x0000000415007224 */ /* 0x040fe400078e02ff */
[----:B---3--:R-:W-:Y:S02]  /*8d80*/  IMAD R10, R21, R2, RZ ;  /* 0x00000002150a7224 */ /* 0x008fe400078e02ff */
[----:B------:R-:W-:-:S04]  /*8d90*/  IMAD.WIDE.U32 R6, R15, R4, R6 ;  /* 0x000000040f067225 */ /* 0x000fc800078e0006 */
[----:B------:R-:W-:-:S04]  /*8da0*/  IMAD.WIDE.U32 R8, R15, R2, R8 ;  /* 0x000000020f087225 */ /* 0x000fc800078e0008 */
[C---:B------:R-:W-:Y:S02]  /*8db0*/  IMAD R5, R15.reuse, R5, R0 ;  /* 0x000000050f057224 */ /* 0x040fe400078e0200 */
[----:B------:R-:W-:Y:S02]  /*8dc0*/  IMAD R15, R15, R3, R10 ;  /* 0x000000030f0f7224 */ /* 0x000fe400078e020a */
[----:B------:R-:W-:Y:S01]  /*8dd0*/  IMAD.IADD R7, R7, 0x1, R5 ;  /* 0x0000000107077824 */ /* 0x000fe200078e0205 */
[----:B------:R-:W-:Y:S01]  /*8de0*/  LEA R3, P2, R6, UR4, 0x1 ;  /* 0x0000000406037c11 */ /* 0x000fe2000f8408ff */
[----:B------:R-:W-:Y:S01]  /*8df0*/  IMAD.IADD R5, R9, 0x1, R15 ;  /* 0x0000000109057824 */ /* 0x000fe200078e020f */
[----:B------:R-:W-:Y:S01]  /*8e00*/  LEA R0, P3, R8, UR6, 0x1 ;  /* 0x0000000608007c11 */ /* 0x000fe2000f8608ff */
[----:B------:R-:W-:Y:S01]  /*8e10*/  UMOV UR4, 0xffffffff ;  /* 0xffffffff00047882 */ /* 0x000fe20000000000 */
[----:B------:R-:W-:Y:S02]  /*8e20*/  LEA.HI.X R4, R6, UR5, R7, 0x1, P2 ;  /* 0x0000000506047c11 */ /* 0x000fe400090f0c07 */
[----:B------:R-:W-:-:S02]  /*8e30*/  LEA.HI.X R2, R8, UR7, R5, 0x1, P3 ;  /* 0x0000000708027c11 */ /* 0x000fc400098f0c05 */
[----:B------:R-:W-:Y:S01]  /*8e40*/  LEA.HI R5, R218, R218, RZ, 0x1 ;  /* 0x000000dada057211 */ /* 0x000fe200078f08ff */
[----:B------:R-:W-:Y:S06]  /*8e50*/  BRA.DIV UR4, `(.L_x_5437) ;  /* 0x0000019e04c47947 */ /* 0x000fec000b800000 */
.L_x_5693:
[----:B------:R-:W-:-:S03]  /*8e60*/  UMOV UR4, 0xffffffff ;  /* 0xffffffff00047882 */ /* 0x000fc60000000000 */
[----:B------:R-:W-:Y:S05]  /*8e70*/  BRA.DIV UR4, `(.L_x_5438) ;  /* 0x0000019e04e47947 */ /* 0x000fea000b800000 */
.L_x_5696:
[----:B------:R-:W-:-:S03]  /*8e80*/  UMOV UR4, 0xffffffff ;  /* 0xffffffff00047882 */ /* 0x000fc60000000000 */
[----:B------:R-:W-:Y:S05]  /*8e90*/  BRA.DIV UR4, `(.L_x_5439) ;  /* 0x000001a204047947 */ /* 0x000fea000b800000 */
.L_x_5699:
[----:B------:R-:W-:-:S03]  /*8ea0*/  UMOV UR4, 0xffffffff ;  /* 0xffffffff00047882 */ /* 0x000fc60000000000 */
[----:B------:R-:W-:Y:S05]  /*8eb0*/  BRA.DIV UR4, `(.L_x_5440) ;  /* 0x000001a204247947 */ /* 0x000fea000b800000 */
.L_x_5702:
[----:B------:R-:W-:-:S03]  /*8ec0*/  UMOV UR4, 0xffffffff ;  /* 0xffffffff00047882 */ /* 0x000fc60000000000 */
[----:B------:R-:W-:Y:S05]  /*8ed0*/  BRA.DIV UR4, `(.L_x_5441) ;  /* 0x000001a204447947 */ /* 0x000fea000b800000 */
.L_x_5705:
[----:B------:R-:W-:Y:S01]  /*8ee0*/  UMOV UR4, 0xffffffff ;  /* 0xffffffff00047882 */ /* 0x000fe20000000000 */
[----:B------:R-:W-:Y:S02]  /*8ef0*/  LOP3.LUT R5, R5, 0xfffffffe, RZ, 0xc0, !PT ;  /* 0xfffffffe05057812 */ /* 0x000fe400078ec0ff */
[----:B------:R-:W-:Y:S05]  /*8f00*/  BRA.DIV UR4, `(.L_x_5442) ;  /* 0x000001a204607947 */ /* 0x000fea000b800000 */
.L_x_5708:
[----:B------:R-:W-:Y:S01]  /*8f10*/  UMOV UR4, 0xffffffff ;  /* 0xffffffff00047882 */ /* 0x000fe20000000000 */
[----:B------:R-:W-:Y:S02]  /*8f20*/  IMAD.IADD R56, R218, 0x1, -R5 ;  /* 0x00000001da387824 */ /* 0x000fe400078e0a05 */
[----:B------:R-:W-:Y:S05]  /*8f30*/  BRA.DIV UR4, `(.L_x_5443) ;  /* 0x000001a2047c7947 */ /* 0x000fea000b800000 */
.L_x_5711:
[----:B------:R-:W-:Y:S01]  /*8f40*/  UMOV UR4, 0xffffffff ;  /* 0xffffffff00047882 */ /* 0x000fe20000000000 */
[----:B------:R-:W-:Y:S02]  /*8f50*/  SHF.L.U32 R3, R56, 0x1f, RZ ;  /* 0x0000001f38037819 */ /* 0x000fe400000006ff */
[----:B------:R-:W-:Y:S05]  /*8f60*/  BRA.DIV UR4, `(.L_x_5444) ;  /* 0x000001a204987947 */ /* 0x000fea000b800000 */
.L_x_5714:
[----:B------:R-:W0:Y:S01]  /*8f70*/  SYNCS.PHASECHK.TRANS64.TRYWAIT P2, [R18+URZ+0x38800], R3 ;  /* 0x03880003120075a7 */ /* 0x000e22000804017f */
[----:B-----5:R-:W-:Y:S01]  /*8f80*/  IMAD.MOV.U32 R0, RZ, RZ, R32 ;  /* 0x000000ffff007224 */ /* 0x020fe200078e0020 */
[----:B------:R-:W-:Y:S01]  /*8f90*/  BSSY B1, `(.L_x_5445) ;  /* 0x000001a000017945 */ /* 0x000fe20003800000 */
[----:B------:R-:W-:Y:S02]  /*8fa0*/  IMAD.MOV.U32 R2, RZ, RZ, R33 ;  /* 0x000000ffff027224 */ /* 0x000fe400078e0021 */
        /* <DEDUP_REMOVED lines=21> */
[----:B------:R-:W-:-:S03]  /*9100*/  IMAD.IADD R0, R16, 0x1, R41 ;  /* 0x0000000110007824 */ /* 0x000fc600078e0229 */
[----:B------:R-:W-:Y:S01]  /*9110*/  PRMT R53, R4, 0x5410, R5 ;  /* 0x0000541004357816 */ /* 0x000fe20000000005 */
[----:B0-----:R-:W-:Y:S06]  /*9120*/  @!P2 BRA `(.L_x_5446) ;  /* 0x000001a00050a947 */ /* 0x001fec0003800000 */
.L_x_5715:
[----:B------:R-:W-:Y:S05]  /*9130*/  BSYNC B1 ;  /* 0x0000000000017941 */ /* 0x000fea0003800000 */
.L_x_5445:
[----:B------:R-:W-:Y:S01]  /*9140*/  BSSY B1, `(.L_x_5447) ;  /* 0x0000063000017945 */ /* 0x000fe20003800000 */
[----:B------:R-:W-:Y:S01]  /*9150*/  IMAD.MOV.U32 R54, RZ, RZ, R30 ;  /* 0x000000ffff367224 */ /* 0x000fe200078e001e */
[----:B------:R-:W-:Y:S01]  /*9160*/  LOP3.LUT R0, R0, 0x38, RZ, 0xc0, !PT ;  /* 0x0000003800007812 */ /* 0x000fe200078ec0ff */
[----:B------:R-:W-:Y:S01]  /*9170*/  IMAD.MOV.U32 R55, RZ, RZ, R31 ;  /* 0x000000ffff377224 */ /* 0x000fe200078e001f */
[----:B------:R-:W-:Y:S06]  /*9180*/  @P0 BRA `(.L_x_5448) ;  /* 0x0000000400780947 */ /* 0x000fec0003800000 */
[----:B------:R-:W-:Y:S01]  /*9190*/  IMAD.SHL.U32 R2, R195, 0x40, RZ ;  /* 0x00000040c3027824 */ /* 0x000fe200078e00ff */
[--C-:B------:R-:W-:Y:S01]  /*91a0*/  SHF.R.U64 R47, R32, 0x10, R33.reuse ;  /* 0x00000010202f7819 */ /* 0x100fe20000001221 */
[--C-:B------:R-:W-:Y:S01]  /*91b0*/  HADD2.F32 R32, -RZ, R14.reuse.H1_H1 ;  /* 0x3000000eff207230 */ /* 0x100fe20000004100 */
[----:B------:R-:W-:Y:S01]  /*91c0*/  SHF.R.U32.HI R40, RZ, 0x10, R33 ;  /* 0x00000010ff287819 */ /* 0x000fe20000011621 */
[----:B------:R-:W-:Y:S01]  /*91d0*/  HADD2.F32 R33, -RZ, R14.H0_H0 ;  /* 0x2000000eff217230 */ /* 0x000fe20000004100 */
[----:B------:R-:W-:Y:S02]  /*91e0*/  LOP3.LUT R5, R2, 0x1c0, RZ, 0xc0, !PT ;  /* 0x000001c002057812 */ /* 0x000fe400078ec0ff */
[----:B------:R-:W-:Y:S02]  /*91f0*/  SHF.R.U64 R44, R36, 0x10, R37 ;  /* 0x00000010242c7819 */ /* 0x000fe40000001225 */
[----:B------:R-:W-:Y:S02]  /*9200*/  LOP3.LUT R2, R5, 0x38, R16, 0xf8, !PT ;  /* 0x0000003805027812 */ /* 0x000fe400078ef810 */
[----:B------:R-:W-:-:S02]  /*9210*/  SHF.R.U32.HI R7, RZ, 0x3, R5 ;  /* 0x00000003ff077819 */ /* 0x000fc40000011605 */
[----:B------:R-:W-:Y:S02]  /*9220*/  SHF.R.U32.HI R37, RZ, 0x10, R37 ;  /* 0x00000010ff257819 */ /* 0x000fe40000011625 */
[----:B------:R-:W-:Y:S02]  /*9230*/  LOP3.LUT R2, R2, R7, RZ, 0x3c, !PT ;  /* 0x0000000702027212 */ /* 0x000fe400078e3cff */
[----:B------:R-:W-:Y:S01]  /*9240*/  SHF.R.U64 R46, R34, 0x10, R35 ;  /* 0x00000010222e7819 */ /* 0x000fe20000001223 */
[----:B------:R-:W-:Y:S01]  /*9250*/  HADD2.F32 R34, -RZ, R37.H0_H0 ;  /* 0x20000025ff227230 */ /* 0x000fe20000004100 */
[----:B------:R-:W-:Y:S01]  /*9260*/  SHF.R.U64 R43, R38, 0x10, R39 ;  /* 0x00000010262b7819 */ /* 0x000fe20000001227 */
[----:B0-----:R-:W-:Y:S01]  /*9270*/  IMAD R3, R213, 0x200, R2 ;  /* 0x00000200d5037824 */ /* 0x001fe200078e0202 */
[----:B------:R-:W-:Y:S02]  /*9280*/  LOP3.LUT R2, R7, R0, R5, 0x1e, !PT ;  /* 0x0000000007027212 */ /* 0x000fe400078e1e05 */
[----:B------:R-:W-:Y:S01]  /*9290*/  SHF.R.U32.HI R45, RZ, 0x10, R35 ;  /* 0x00000010ff2d7819 */ /* 0x000fe20000011623 */
[----:B------:R-:W-:Y:S01]  /*92a0*/  IMAD R41, R3, 0x2, R18 ;  /* 0x0000000203297824 */ /* 0x000fe200078e0212 */
[----:B------:R-:W-:Y:S01]  /*92b0*/  SHF.R.U32.HI R39, RZ, 0x10, R39 ;  /* 0x00000010ff277819 */ /* 0x000fe20000011627 */
[----:B------:R-:W-:-:S02]  /*92c0*/  IMAD R3, R213, 0x200, R2 ;  /* 0x00000200d5037824 */ /* 0x000fc400078e0202 */
[----:B------:R-:W-:Y:S01]  /*92d0*/  HADD2.F32 R35, -RZ, R49.H0_H0 ;  /* 0x20000031ff237230 */ /* 0x000fe20000004100 */
        /* <DEDUP_REMOVED lines=9> */
[--C-:B------:R-:W-:Y:S02]  /*9370*/  HADD2.F32 R20, -RZ, R11.reuse.H0_H0 ;  /* 0x2000000bff147230 */ /* 0x100fe40000004100 */
[CC--:B------:R-:W-:Y:S01]  /*9380*/  FMUL.FTZ R36, R14.reuse, R33.reuse ;  /* 0x000000210e247220 */ /* 0x0c0fe20000410000 */
[-C--:B------:R-:W-:Y:S01]  /*9390*/  FMUL.FTZ R38, R14, R32.reuse ;  /* 0x000000200e267220 */ /* 0x080fe20000410000 */
[----:B------:R-:W-:Y:S02]  /*93a0*/  HADD2.F32 R14, -RZ, R40.H0_H0 ;  /* 0x20000028ff0e7230 */ /* 0x000fe40000004100 */
[C---:B------:R-:W-:Y:S01]  /*93b0*/  FFMA.FTZ R36, R3.reuse, R32, -R36 ;  /* 0x0000002003247223 */ /* 0x040fe20000010824 */
[----:B------:R-:W-:Y:S01]  /*93c0*/  FFMA.FTZ R38, R3, R33, R38 ;  /* 0x0000002103267223 */ /* 0x000fe20000010026 */
[C---:B------:R-:W-:Y:S01]  /*93d0*/  FMUL.FTZ R32, R15.reuse, R34 ;  /* 0x000000220f207220 */ /* 0x040fe20000410000 */
[----:B------:R-:W-:Y:S02]  /*93e0*/  HADD2.F32 R3, -RZ, R50.H1_H1 ;  /* 0x30000032ff037230 */ /* 0x000fe40000004100 */
[-C--:B------:R-:W-:Y:S01]  /*93f0*/  FMUL.FTZ R40, R15, R14.reuse ;  /* 0x0000000e0f287220 */ /* 0x080fe20000410000 */
[----:B------:R-:W-:Y:S01]  /*9400*/  FMUL.FTZ R15, R20, R35 ;  /* 0x00000023140f7220 */ /* 0x000fe20000410000 */
[----:B------:R-:W-:Y:S01]  /*9410*/  FFMA.FTZ R33, R5, R14, -R32 ;  /* 0x0000000e05217223 */ /* 0x000fe20000010820 */
[----:B------:R-:W-:-:S02]  /*9420*/  HADD2.F32 R21, -RZ, R11.H1_H1 ;  /* 0x3000000bff157230 */ /* 0x000fc40000004100 */
[-C--:B------:R-:W-:Y:S01]  /*9430*/  FMUL.FTZ R20, R20, R3.reuse ;  /* 0x0000000314147220 */ /* 0x080fe20000410000 */
[----:B------:R-:W-:Y:S02]  /*9440*/  HADD2.F32 R32, -RZ, R39.H0_H0 ;  /* 0x20000027ff207230 */ /* 0x000fe40000004100 */
[----:B------:R-:W-:Y:S01]  /*9450*/  FFMA.FTZ R37, R5, R34, R40 ;  /* 0x0000002205257223 */ /* 0x000fe20000010028 */
[C---:B------:R-:W-:Y:S01]  /*9460*/  FFMA.FTZ R34, R12.reuse, R3, -R15 ;  /* 0x000000030c227223 */ /* 0x040fe2000001080f */
[----:B------:R-:W-:Y:S02]  /*9470*/  HADD2.F32 R14, -RZ, R45.H0_H0 ;  /* 0x2000002dff0e7230 */ /* 0x000fe40000004100 */
[----:B------:R-:W-:Y:S01]  /*9480*/  FFMA.FTZ R35, R12, R35, R20 ;  /* 0x000000230c237223 */ /* 0x000fe20000010014 */
[----:B------:R-:W-:Y:S02]  /*9490*/  HADD2.F32 R9, -RZ, R8.H0_H0 ;  /* 0x20000008ff097230 */ /* 0x000fe40000004100 */
[----:B------:R-:W-:Y:S01]  /*94a0*/  FMUL.FTZ R12, R21, R32 ;  /* 0x00000020150c7220 */ /* 0x000fe20000410000 */
[----:B------:R-:W-:-:S02]  /*94b0*/  HADD2.F32 R3, -RZ, R49.H1_H1 ;  /* 0x30000031ff037230 */ /* 0x000fc40000004100 */
[-C--:B------:R-:W-:Y:S01]  /*94c0*/  FMUL.FTZ R40, R21, R14.reuse ;  /* 0x0000000e15287220 */ /* 0x080fe20000410000 */
[----:B------:R-:W-:Y:S02]  /*94d0*/  HADD2.F32 R5, -RZ, R48.H0_H0 ;  /* 0x20000030ff057230 */ /* 0x000fe40000004100 */
[----:B------:R-:W-:Y:S01]  /*94e0*/  FFMA.FTZ R39, R13, R14, -R12 ;  /* 0x0000000e0d277223 */ /* 0x000fe2000001080c */
[----:B------:R-:W-:Y:S02]  /*94f0*/  HADD2.F32 R2, -RZ, R4.H0_H0 ;  /* 0x20000004ff027230 */ /* 0x000fe40000004100 */
[C---:B------:R-:W-:Y:S01]  /*9500*/  FMUL.FTZ R20, R9.reuse, R3 ;  /* 0x0000000309147220 */ /* 0x040fe20000410000 */
[----:B------:R-:W-:Y:S02]  /*9510*/  HADD2.F32 R11, -RZ, R10.H0_H0 ;  /* 0x2000000aff0b7230 */ /* 0x000fe40000004100 */
[----:B------:R-:W-:Y:S01]  /*9520*/  FMUL.FTZ R15, R9, R5 ;  /* 0x00000005090f7220 */ /* 0x000fe20000410000 */
[----:B------:R-:W-:-:S02]  /*9530*/  HADD2.F32 R14, -RZ, R48.H1_H1 ;  /* 0x30000030ff0e7230 */ /* 0x000fc40000004100 */
[----:B------:R-:W-:Y:S01]  /*9540*/  FFMA.FTZ R40, R13, R32, R40 ;  /* 0x000000200d287223 */ /* 0x000fe20000010028 */
[----:B------:R-:W-:Y:S02]  /*9550*/  HADD2.F32 R12, -RZ, R50.H0_H0 ;  /* 0x20000032ff0c7230 */ /* 0x000fe40000004100 */
[C---:B------:R-:W-:Y:S01]  /*9560*/  FFMA.FTZ R15, R2.reuse, R3, -R15 ;  /* 0x00000003020f7223 */ /* 0x040fe2000001080f */
[----:B------:R-:W-:Y:S01]  /*9570*/  FFMA.FTZ R20, R2, R5, R20 ;  /* 0x0000000502147223 */ /* 0x000fe20000010014 */
[----:B------:R-:W-:Y:S02]  /*9580*/  HADD2.F32 R7, -RZ, R6.H0_H0 ;  /* 0x20000006ff077230 */ /* 0x000fe40000004100 */
[C---:B------:R-:W-:Y:S01]  /*9590*/  FMUL.FTZ R32, R11.reuse, R14 ;  /* 0x0000000e0b207220 */ /* 0x040fe20000410000 */
[----:B------:R-:W-:Y:S01]  /*95a0*/  FMUL.FTZ R2, R11, R12 ;  /* 0x0000000c0b027220 */ /* 0x000fe20000410000 */
[----:B------:R-:W-:Y:S02]  /*95b0*/  HADD2.F32 R8, -RZ, R8.H1_H1 ;  /* 0x30000008ff087230 */ /* 0x000fe40000004100 */
        /* <DEDUP_REMOVED lines=10> */
[----:B------:R-:W-:Y:S01]  /*9660*/  FMUL.FTZ R8, R8, R3 ;  /* 0x0000000308087220 */ /* 0x000fe20000410000 */
[----:B------:R-:W-:Y:S02]  /*9670*/  HADD2.F32 R6, -RZ, R6.H1_H1 ;  /* 0x30000006ff067230 */ /* 0x000fe40000004100 */
[----:B------:R-:W-:Y:S01]  /*9680*/  FMUL.FTZ R10, R10, R5 ;  /* 0x000000050a0a7220 */ /* 0x000fe20000410000 */
        /* <DEDUP_REMOVED lines=14> */
.L_x_5448:
[----:B------:R-:W-:Y:S05]  /*9770*/  BSYNC B1 ;  /* 0x0000000000017941 */ /* 0x000fea0003800000 */
.L_x_5447:
[----:B------:R-:W-:Y:S01]  /*9780*/  PRMT R33, R54, 0x5410, R55 ;  /* 0x0000541036217816 */ /* 0x000fe20000000037 */
[----:B------:R-:W-:Y:S06]  /*9790*/  @P1 BRA `(.L_x_5434) ;  /* 0x00000004005c1947 */ /* 0x000fec0003800000 */
[----:B0-----:R-:W-:Y:S01]  /*97a0*/  LOP3.LUT R3, R235, R0, R231, 0x1e, !PT ;  /* 0x00000000eb037212 */ /* 0x001fe200078e1ee7 */
[----:B-1----:R-:W0:Y:S01]  /*97b0*/  LDS.128 R8, [R230+0x20400] ;  /* 0x02040000e6087984 */ /* 0x002e220000000c00 */
[--C-:B------:R-:W-:Y:S02]  /*97c0*/  SHF.R.U64 R38, R24, 0x10, R25.reuse ;  /* 0x0000001018267819 */ /* 0x100fe40000001219 */
[----:B------:R-:W-:Y:S01]  /*97d0*/  SHF.R.U32.HI R24, RZ, 0x10, R25 ;  /* 0x00000010ff187819 */ /* 0x000fe20000011619 */
[----:B------:R-:W-:Y:S01]  /*97e0*/  IMAD.IADD R3, R232, 0x1, R3 ;  /* 0x00000001e8037824 */ /* 0x000fe200078e0203 */
[--C-:B------:R-:W-:Y:S01]  /*97f0*/  SHF.R.U64 R37, R26, 0x10, R27.reuse ;  /* 0x000000101a257819 */ /* 0x100fe2000000121b */
[----:B------:R-:W-:Y:S01]  /*9800*/  HADD2.F32 R25, -RZ, R52.H1_H1 ;  /* 0x30000034ff197230 */ /* 0x000fe20000004100 */
[----:B------:R-:W-:Y:S01]  /*9810*/  SHF.R.U32.HI R35, RZ, 0x10, R27 ;  /* 0x00000010ff237819 */ /* 0x000fe2000001161b */
[----:B------:R-:W-:Y:S01]  /*9820*/  IMAD R3, R3, 0x2, R18 ;  /* 0x0000000203037824 */ /* 0x000fe200078e0212 */
[--C-:B------:R-:W-:Y:S01]  /*9830*/  SHF.R.U64 R36, R28, 0x10, R29.reuse ;  /* 0x000000101c247819 */ /* 0x100fe2000000121d */
[----:B------:R-:W-:Y:S01]  /*9840*/  HADD2.F32 R27, -RZ, R51.H1_H1 ;  /* 0x30000033ff1b7230 */ /* 0x000fe20000004100 */
[----:B------:R-:W-:-:S02]  /*9850*/  SHF.R.U32.HI R28, RZ, 0x10, R29 ;  /* 0x00000010ff1c7819 */ /* 0x000fc4000001161d */
[----:B------:R-:W1:Y:S01]  /*9860*/  LDS.128 R4, [R3+0x20400] ;  /* 0x0204000003047984 */ /* 0x000e620000000c00 */
[--C-:B------:R-:W-:Y:S02]  /*9870*/  SHF.R.U64 R34, R30, 0x10, R31.reuse ;  /* 0x000000101e227819 */ /* 0x100fe4000000121f */
[----:B------:R-:W-:Y:S01]  /*9880*/  SHF.R.U32.HI R32, RZ, 0x10, R31 ;  /* 0x00000010ff207819 */ /* 0x000fe2000001161f */
[----:B------:R-:W-:Y:S02]  /*9890*/  HADD2.F32 R26, -RZ, R28.H0_H0 ;  /* 0x2000001cff1a7230 */ /* 0x000fe40000004100 */
[--C-:B0-----:R-:W-:Y:S02]  /*98a0*/  HADD2.F32 R2, -RZ, R9.reuse.H0_H0 ;  /* 0x20000009ff027230 */ /* 0x101fe40000004100 */
[----:B------:R-:W-:Y:S02]  /*98b0*/  HADD2.F32 R9, -RZ, R9.H1_H1 ;  /* 0x30000009ff097230 */ /* 0x000fe40000004100 */
[----:B------:R-:W-:-:S02]  /*98c0*/  HADD2.F32 R0, -RZ, R8.H0_H0 ;  /* 0x20000008ff007230 */ /* 0x000fc40000004100 */
[----:B------:R-:W-:Y:S02]  /*98d0*/  HADD2.F32 R12, -RZ, R10.H0_H0 ;  /* 0x2000000aff0c7230 */ /* 0x000fe40000004100 */
[--C-:B------:R-:W-:Y:S02]  /*98e0*/  HADD2.F32 R13, -RZ, R11.reuse.H0_H0 ;  /* 0x2000000bff0d7230 */ /* 0x100fe40000004100 */
[----:B------:R-:W-:Y:S02]  /*98f0*/  HADD2.F32 R11, -RZ, R11.H1_H1 ;  /* 0x3000000bff0b7230 */ /* 0x000fe40000004100 */
[----:B------:R-:W-:Y:S02]  /*9900*/  HADD2.F32 R8, -RZ, R8.H1_H1 ;  /* 0x30000008ff087230 */ /* 0x000fe40000004100 */
[--C-:B-1----:R-:W-:Y:S02]  /*9910*/  HADD2.F32 R14, -RZ, R5.reuse.H0_H0 ;  /* 0x20000005ff0e7230 */ /* 0x102fe40000004100 */
[----:B------:R-:W-:-:S02]  /*9920*/  HADD2.F32 R15, -RZ, R5.H1_H1 ;  /* 0x30000005ff0f7230 */ /* 0x000fc40000004100 */
[----:B------:R-:W-:Y:S02]  /*9930*/  HADD2.F32 R5, -RZ, R4.H0_H0 ;  /* 0x20000004ff057230 */ /* 0x000fe40000004100 */
[C---:B------:R-:W-:Y:S01]  /*9940*/  FMUL.FTZ R29, R14.reuse, R27 ;  /* 0x0000001b0e1d7220 */ /* 0x040fe20000410000 */
[-C--:B------:R-:W-:Y:S01]  /*9950*/  FMUL.FTZ R31, R14, R25.reuse ;  /* 0x000000190e1f7220 */ /* 0x080fe20000410000 */
[----:B------:R-:W-:Y:S02]  /*9960*/  HADD2.F32 R14, -RZ, R24.H0_H0 ;  /* 0x20000018ff0e7230 */ /* 0x000fe40000004100 */
[C---:B------:R-:W-:Y:S01]  /*9970*/  FMUL.FTZ R28, R15.reuse, R26 ;  /* 0x0000001a0f1c7220 */ /* 0x040fe20000410000 */
[C---:B------:R-:W-:Y:S01]  /*9980*/  FFMA.FTZ R29, R2.reuse, R25, -R29 ;  /* 0x00000019021d7223 */ /* 0x040fe2000001081d */
[----:B------:R-:W-:Y:S01]  /*9990*/  FFMA.FTZ R31, R2, R27, R31 ;  /* 0x0000001b021f7223 */ /* 0x000fe2000001001f */
[----:B------:R-:W-:Y:S02]  /*99a0*/  HADD2.F32 R24, -RZ, R51.H0_H0 ;  /* 0x20000033ff187230 */ /* 0x000fe40000004100 */
[----:B------:R-:W-:Y:S01]  /*99b0*/  FMUL.FTZ R30, R15, R14 ;  /* 0x0000000e0f1e7220 */ /* 0x000fe20000410000 */
[----:B------:R-:W-:-:S02]  /*99c0*/  HADD2.F32 R2, -RZ, R52.H0_H0 ;  /* 0x20000034ff027230 */ /* 0x000fc40000004100 */
[----:B------:R-:W-:Y:S01]  /*99d0*/  FFMA.FTZ R28, R9, R14, -R28 ;  /* 0x0000000e091c7223 */ /* 0x000fe2000001081c */
[----:B------:R-:W-:Y:S02]  /*99e0*/  HADD2.F32 R20, -RZ, R6.H0_H0 ;  /* 0x20000006ff147230 */ /* 0x000fe40000004100 */
[C---:B------:R-:W-:Y:S01]  /*99f0*/  FMUL.FTZ R25, R5.reuse, R24 ;  /* 0x0000001805197220 */ /* 0x040fe20000410000 */
[----:B------:R-:W-:Y:S02]  /*9a00*/  HADD2.F32 R21, -RZ, R7.H0_H0 ;  /* 0x20000007ff157230 */ /* 0x000fe40000004100 */
[-C--:B------:R-:W-:Y:S01]  /*9a10*/  FMUL.FTZ R27, R5, R2.reuse ;  /* 0x00000002051b7220 */ /* 0x080fe20000410000 */
[----:B------:R-:W-:Y:S02]  /*9a20*/  HADD2.F32 R15, -RZ, R33.H0_H0 ;  /* 0x20000021ff0f7230 */ /* 0x000fe40000004100 */
[----:B------:R-:W-:Y:S01]  /*9a30*/  FFMA.FTZ R25, R0, R2, -R25 ;  /* 0x0000000200197223 */ /* 0x000fe20000010819 */
[----:B------:R-:W-:-:S02]  /*9a40*/  HADD2.F32 R5, -RZ, R53.H0_H0 ;  /* 0x20000035ff057230 */ /* 0x000fc40000004100 */
[----:B------:R-:W-:Y:S01]  /*9a50*/  FFMA.FTZ R27, R0, R24, R27 ;  /* 0x00000018001b7223 */ /* 0x000fe2000001001b */
[----:B------:R-:W-:Y:S02]  /*9a60*/  HADD2.F32 R14, -RZ, R33.H1_H1 ;  /* 0x30000021ff0e7230 */ /* 0x000fe40000004100 */
[----:B------:R-:W-:Y:S01]  /*9a70*/  FFMA.FTZ R30, R9, R26, R30 ;  /* 0x0000001a091e7223 */ /* 0x000fe2000001001e */
[----:B------:R-:W-:Y:S02]  /*9a80*/  HADD2.F32 R0, -RZ, R53.H1_H1 ;  /* 0x30000035ff007230 */ /* 0x000fe40000004100 */
[C---:B------:R-:W-:Y:S01]  /*9a90*/  FMUL.FTZ R9, R20.reuse, R15 ;  /* 0x0000000f14097220 */ /* 0x040fe20000410000 */
[----:B------:R-:W-:Y:S01]  /*9aa0*/  FMUL.FTZ R33, R20, R5 ;  /* 0x0000000514217220 */ /* 0x000fe20000410000 */
[C---:B------:R-:W-:Y:S01]  /*9ab0*/  FMUL.FTZ R26, R21.reuse, R14 ;  /* 0x0000000e151a7220 */ /* 0x040fe20000410000 */
[----:B------:R-:W-:Y:S02]  /*9ac0*/  HADD2.F32 R7, -RZ, R7.H1_H1 ;  /* 0x30000007ff077230 */ /* 0x000fe40000004100 */
[----:B------:R-:W-:Y:S01]  /*9ad0*/  FMUL.FTZ R21, R21, R0 ;  /* 0x0000000015157220 */ /* 0x000fe20000410000 */
[----:B------:R-:W-:-:S02]  /*9ae0*/  HADD2.F32 R20, -RZ, R32.H0_H0 ;  /* 0x20000020ff147230 */ /* 0x000fc40000004100 */
[C---:B------:R-:W-:Y:S01]  /*9af0*/  FFMA.FTZ R24, R12.reuse, R5, -R9 ;  /* 0x000000050c187223 */ /* 0x040fe20000010809 */
[----:B------:R-:W-:Y:S02]  /*9b00*/  HADD2.F32 R2, -RZ, R35.H0_H0 ;  /* 0x20000023ff027230 */ /* 0x000fe40000004100 */
[----:B------:R-:W-:Y:S01]  /*9b10*/  FFMA.FTZ R33, R12, R15, R33 ;  /* 0x0000000f0c217223 */ /* 0x000fe20000010021 */
[C---:B------:R-:W-:Y:S01]  /*9b20*/  FFMA.FTZ R26, R13.reuse, R0, -R26 ;  /* 0x000000000d1a7223 */ /* 0x040fe2000001081a */
[----:B------:R-:W-:Y:S01]  /*9b30*/  FFMA.FTZ R21, R13, R14, R21 ;  /* 0x0000000e0d157223 */ /* 0x000fe20000010015 */
[----:B------:R-:W-:Y:S02]  /*9b40*/  HADD2.F32 R4, -RZ, R4.H1_H1 ;  /* 0x30000004ff047230 */ /* 0x000fe40000004100 */
[C---:B------:R-:W-:Y:S01]  /*9b50*/  FMUL.FTZ R12, R7.reuse, R20 ;  /* 0x00000014070c7220 */ /* 0x040fe20000410000 */
[----:B------:R-:W-:Y:S02]  /*9b60*/  HADD2.F32 R6, -RZ, R6.H1_H1 ;  /* 0x30000006ff067230 */ /* 0x000fe40000004100 */
[----:B------:R-:W-:Y:S01]  /*9b70*/  FMUL.FTZ R0, R7, R2 ;  /* 0x0000000207007220 */ /* 0x000fe20000410000 */
[----:B------:R-:W-:-:S02]  /*9b80*/  HADD2.F32 R9, -RZ, R36.H0_H0 ;  /* 0x20000024ff097230 */ /* 0x000fc40000004100 */
[C---:B------:R-:W-:Y:S01]  /*9b90*/  FFMA.FTZ R35, R11.reuse, R2, -R12 ;  /* 0x000000020b237223 */ /* 0x040fe2000001080c */
[----:B------:R-:W-:Y:S02]  /*9ba0*/  HADD2.F32 R13, -RZ, R34.H0_H0 ;  /* 0x20000022ff0d7230 */ /* 0x000fe40000004100 */
[----:B------:R-:W-:Y:S01]  /*9bb0*/  FFMA.FTZ R20, R11, R20, R0 ;  /* 0x000000140b147223 */ /* 0x000fe20000010000 */
[----:B------:R-:W-:Y:S02]  /*9bc0*/  HADD2.F32 R5, -RZ, R38.H0_H0 ;  /* 0x20000026ff057230 */ /* 0x000fe40000004100 */
[----:B------:R-:W-:Y:S01]  /*9bd0*/  FMUL.FTZ R11, R4, R9 ;  /* 0x00000009040b7220 */ /* 0x000fe20000410000 */
[----:B------:R-:W-:Y:S02]  /*9be0*/  HADD2.F32 R7, -RZ, R37.H0_H0 ;  /* 0x20000025ff077230 */ /* 0x000fe40000004100 */
[----:B------:R-:W-:Y:S01]  /*9bf0*/  FMUL.FTZ R15, R6, R13 ;  /* 0x0000000d060f7220 */ /* 0x000fe20000410000 */
[----:B------:R-:W-:-:S02]  /*9c00*/  HADD2.F32 R10, -RZ, R10.H1_H1 ;  /* 0x3000000aff0a7230 */ /* 0x000fc40000004100 */
[-C--:B------:R-:W-:Y:S01]  /*9c10*/  FMUL.FTZ R0, R4, R5.reuse ;  /* 0x0000000504007220 */ /* 0x080fe20000410000 */
[----:B------:R-:W-:Y:S01]  /*9c20*/  FFMA.FTZ R4, R8, R5, -R11 ;  /* 0x0000000508047223 */ /* 0x000fe2000001080b */
[----:B------:R-:W-:Y:S01]  /*9c30*/  FMUL.FTZ R6, R6, R7 ;  /* 0x0000000706067220 */ /* 0x000fe20000410000 */
        /* <DEDUP_REMOVED lines=9> */
[----:B------:R3:W-:Y:S01]  /*9cd0*/  STS.128 [R230+0x20400], R4 ;  /* 0x02040004e6007388 */ /* 0x0007e20000000c00 */
[----:B------:R-:W-:Y:S02]  /*9ce0*/  F2FP.F16.F32.PACK_AB R8, R0, R27 ;  /* 0x0000001b0008723e */ /* 0x000fe400000000ff */
[----:B------:R-:W-:-:S05]  /*9cf0*/  F2FP.F16.F32.PACK_AB R10, R10, R33 ;  /* 0x000000210a0a723e */ /* 0x000fca00000000ff */
[----:B------:R3:W-:Y:S02]  /*9d00*/  STS.128 [R3+0x20400], R8 ;  /* 0x0204000803007388 */ /* 0x0007e40000000c00 */
.L_x_5434:
[----:B------:R-:W-:Y:S05]  /*9d10*/  BSYNC B0 ;  /* 0x0000000000007941 */ /* 0x000fea0003800000 */
.L_x_5414:
        /* <DEDUP_REMOVED lines=8> */
.L_x_5411:
[----:B-12---:R-:W-:-:S05]  /*9da0*/  IMAD.U32 R0, RZ, RZ, UR36 ;  /* 0x00000024ff007e24 */ /* 0x006fca000f8e00ff */
[----:B------:R-:W-:-:S13]  /*9db0*/  ISETP.NE.AND P0, PT, R0, 0x3, PT ;  /* 0x000000030000780c */ /* 0x000fda0003f05270 */
[----:B------:R-:W-:Y:S05]  /*9dc0*/  @!P0 BRA `(.L_x_5449) ;  /* 0x0000000000048947 */ /* 0x000fea0003800000 */
[----:B------:R-:W-:Y:S01]  /*9dd0*/  BPT.TRAP 0x1 ;  /* 0x000000040000795c */ /* 0x000fe20000300000 */
.L_x_5449:
[----:B------:R-:W-:Y:S01]  /*9de0*/  IMAD R20, R19, 0x8, R18 ;  /* 0x0000000813147824 */ /* 0x000fe200078e0212 */
[----:B0--3--:R-:W-:-:S04]  /*9df0*/  SHF.L.U32 R7, R22, 0x1f, RZ ;  /* 0x0000001f16077819 */ /* 0x009fc800000006ff */
[----:B------:R0:W1:Y:S01]  /*9e00*/  SYNCS.PHASECHK.TRANS64.TRYWAIT P1, [R20+URZ+0x38830], R7 ;  /* 0x03883007140075a7 */ /* 0x000062000802017f */
[----:B------:R-:W-:Y:S05]  /*9e10*/  @!P0 BRA `(.L_x_5450) ;  /* 0x0000000000048947 */ /* 0x000fea0003800000 */
[----:B------:R-:W-:Y:S01]  /*9e20*/  BPT.TRAP 0x1 ;  /* 0x000000040000795c */ /* 0x000fe20000300000 */
.L_x_5450:
[C---:B------:R-:W-:Y:S02]  /*9e30*/  VIADD R0, R18.reuse, 0x22400 ;  /* 0x0002240012007836 */ /* 0x040fe40000000000 */
[----:B------:R-:W-:-:S03]  /*9e40*/  VIADD R2, R18, 0x20400 ;  /* 0x0002040012027836 */ /* 0x000fc60000000000 */
[----:B------:R-:W-:Y:S02]  /*9e50*/  SHF.R.U32.HI R0, RZ, 0x4, R0 ;  /* 0x00000004ff007819 */ /* 0x000fe40000011600 */
[----:B------:R-:W-:Y:S02]  /*9e60*/  SHF.R.U32.HI R2, RZ, 0x4, R2 ;  /* 0x00000004ff027819 */ /* 0x000fe40000011602 */
[----:B------:R-:W-:Y:S02]  /*9e70*/  LOP3.LUT R0, R0, 0x3fff, RZ, 0xc0, !PT ;  /* 0x00003fff00007812 */ /* 0x000fe400078ec0ff */
[----:B------:R-:W-:Y:S02]  /*9e80*/  LOP3.LUT R2, R2, 0x3fff, RZ, 0xc0, !PT ;  /* 0x00003fff02027812 */ /* 0x000fe400078ec0ff */
[----:B------:R-:W-:Y:S01]  /*9e90*/  LOP3.LUT R190, R0, 0x10000, RZ, 0xfc, !PT ;  /* 0x0001000000be7812 */ /* 0x000fe200078efcff */
[----:B-1----:R-:W-:Y:S06]  /*9ea0*/  @P1 BRA `(.L_x_5451) ;  /* 0x0000000000081947 */ /* 0x002fec0003800000 */
[----:B------:R-:W1:Y:S02]  /*9eb0*/  SYNCS.PHASECHK.TRANS64.TRYWAIT P1, [R20+URZ+0x38830], R7 ;  /* 0x03883007140075a7 */ /* 0x000e64000802017f */
[----:B-1----:R-:W-:Y:S05]  /*9ec0*/  @!P1 BRA `(.L_x_5452) ;  /* 0x0000019000fc9947 */ /* 0x002fea0003800000 */
.L_x_5451:
[----:B------:R-:W-:Y:S01]  /*9ed0*/  LOP3.LUT R4, R2, 0x10000, RZ, 0xfc, !PT ;  /* 0x0001000002047812 */ /* 0x000fe200078efcff */
[----:B------:R-:W-:Y:S01]  /*9ee0*/  IMAD R2, R19, 0x200, R190 ;  /* 0x0000020013027824 */ /* 0x000fe200078e02be */
[----:B------:R-:W-:Y:S05]  /*9ef0*/  WARPSYNC.ALL ;  /* 0x0000000000007948 */ /* 0x000fea0003800000 */
[----:B------:R-:W-:Y:S01]  /*9f00*/  IMAD.MOV.U32 R5, RZ, RZ, 0x40000040 ;  /* 0x40000040ff057424 */ /* 0x000fe200078e00ff */
[----:B------:R-:W-:Y:S01]  /*9f10*/  R2UR UR4, R4 ;  /* 0x00000000040472ca */ /* 0x000fe200000e0000 */
[----:B------:R-:W-:Y:S01]  /*9f20*/  IMAD.MOV.U32 R3, RZ, RZ, 0x40000040 ;  /* 0x40000040ff037424 */ /* 0x000fe200078e00ff */
[----:B------:R-:W-:Y:S01]  /*9f30*/  R2UR UR6, R2 ;  /* 0x00000000020672ca */ /* 0x000fe200000e0000 */
[----:B-----5:R-:W-:Y:S01]  /*9f40*/  WARPGROUP.ARRIVE ;  /* 0x00000000000079c5 */ /* 0x020fe20000000000 */
[----:B------:R-:W-:Y:S01]  /*9f50*/  R2UR UR5, R5 ;  /* 0x00000000050572ca */ /* 0x000fe200000e0000 */
[----:B------:R-:W-:Y:S01]  /*9f60*/  VIADD R12, R4, 0x2 ;  /* 0x00000002040c7836 */ /* 0x000fe20000000000 */
[----:B------:R-:W-:Y:S01]  /*9f70*/  R2UR UR7, R3 ;  /* 0x00000000030772ca */ /* 0x000fe200000e0000 */
[----:B------:R-:W-:Y:S01]  /*9f80*/  VIADD R8, R2, 0x2 ;  /* 0x0000000202087836 */ /* 0x000fe20000000000 */
[----:B------:R-:W-:Y:S01]  /*9f90*/  MOV R9, 0x40000040 ;  /* 0x4000004000097802 */ /* 0x000fe20000000f00 */
[----:B------:R-:W-:Y:S01]  /*9fa0*/  IMAD.MOV.U32 R13, RZ, RZ, 0x40000040 ;  /* 0x40000040ff0d7424 */ /* 0x000fe200078e00ff */
[----:B------:R-:W-:Y:S01]  /*9fb0*/  BSSY B0, `(.L_x_5453) ;  /* 0x0000023000007945 */ /* 0x000fe20003800000 */
[----:B------:R-:W-:-:S02]  /*9fc0*/  VIADD R10, R4, 0x4 ;  /* 0x00000004040a7836 */ /* 0x000fc40000000000 */
[----:B------:R-:W-:Y:S02]  /*9fd0*/  IMAD.MOV.U32 R11, RZ, RZ, 0x40000040 ;  /* 0x40000040ff0b7424 */ /* 0x000fe400078e00ff */
        /* <DEDUP_REMOVED lines=14> */
[----:B------:R-:W-:Y:S01]  /*a0c0*/  R2UR UR6, R8 ;  /* 0x00000000080672ca */ /* 0x000fe200000e0000 */
[----:B------:R-:W-:Y:S01]  /*a0d0*/  VIADD R8, R4, 0x6 ;  /* 0x0000000604087836 */ /* 0x000fe20000000000 */
[----:B------:R-:W-:Y:S01]  /*a0e0*/  R2UR UR7, R9 ;  /* 0x00000000090772ca */ /* 0x000fe200000e0000 */
[----:B------:R-:W-:Y:S01]  /*a0f0*/  IMAD.MOV.U32 R9, RZ, RZ, 0x40000040 ;  /* 0x40000040ff097424 */ /* 0x000fe200078e00ff */
[----:B------:R-:W-:Y:S02]  /*a100*/  WARPGROUP.DEPBAR.LE gsb0, 0x0 ;  /* 0x00008000000079c5 */ /* 0x000fe40000010000 */
[----:B------:R-:W-:-:S09]  /*a110*/  WARPGROUP.ARRIVE ;  /* 0x00000000000079c5 */ /* 0x000fd20000000000 */
[----:B------:R-:W-:Y:S01]  /*a120*/  HGMMA.64x64x16.F32 R24, gdesc[UR4], R24, gsb0 ;  /* 0x00e00000041879f0 */ /* 0x000fe20008000818 */
[----:B------:R-:W-:Y:S02]  /*a130*/  R2UR UR4, R8 ;  /* 0x00000000080472ca */ /* 0x000fe400000e0000 */
[----:B------:R-:W-:Y:S02]  /*a140*/  R2UR UR5, R9 ;  /* 0x00000000090572ca */ /* 0x000fe400000e0000 */
[----:B------:R-:W-:Y:S02]  /*a150*/  R2UR UR6, R2 ;  /* 0x00000000020672ca */ /* 0x000fe400000e0000 */
[----:B------:R-:W-:Y:S02]  /*a160*/  R2UR UR7, R3 ;  /* 0x00000000030772ca */ /* 0x000fe400000e0000 */
[----:B------:R-:W-:Y:S01]  /*a170*/  SHF.L.U32 R3, R56, 0x1f, RZ ;  /* 0x0000001f38037819 */ /* 0x000fe200000006ff */
[----:B------:R-:W-:-:S02]  /*a180*/  WARPGROUP.DEPBAR.LE gsb0, 0x0 ;  /* 0x00008000000079c5 */ /* 0x000fc40000010000 */
[----:B------:R-:W-:-:S08]  /*a190*/  WARPGROUP.ARRIVE ;  /* 0x00000000000079c5 */ /* 0x000fd00000000000 */
[----:B------:R-:W-:Y:S03]  /*a1a0*/  HGMMA.64x64x16.F32 R24, gdesc[UR4], R24, gsb0 ;  /* 0x00e00000041879f0 */ /* 0x000fe60008000818 */
[----:B------:R-:W-:Y:S02]  /*a1b0*/  WARPGROUP.DEPBAR.LE gsb0, 0x0 ;  /* 0x00008000000079c5 */ /* 0x000fe40000010000 */
[----:B------:R-:W2:Y:S02]  /*a1c0*/  SYNCS.PHASECHK.TRANS64.TRYWAIT P1, [R18+URZ+0x38810], R3 ;  /* 0x03881003120075a7 */ /* 0x000ea4000802017f */
[----:B--2---:R-:W-:Y:S05]  /*a1d0*/  @!P1 BRA `(.L_x_5454) ;  /* 0x00000190004c9947 */ /* 0x004fea0003800000 */
.L_x_5716:
[----:B------:R-:W-:Y:S05]  /*a1e0*/  BSYNC B0 ;  /* 0x0000000000007941 */ /* 0x000fea0003800000 */
.L_x_5453:
[----:B------:R-:W-:Y:S05]  /*a1f0*/  @!P0 BRA `(.L_x_5455) ;  /* 0x0000000000048947 */ /* 0x000fea0003800000 */
[----:B------:R-:W-:Y:S01]  /*a200*/  BPT.TRAP 0x1 ;  /* 0x000000040000795c */ /* 0x000fe20000300000 */
.L_x_5455:
[----:B------:R3:W4:Y:S01]  /*a210*/  SYNCS.PHASECHK.TRANS64.TRYWAIT P2, [R20+URZ+0x38850], R7 ;  /* 0x03885007140075a7 */ /* 0x000722000804017f */
[----:B------:R-:W-:Y:S05]  /*a220*/  @!P0 BRA `(.L_x_5456) ;  /* 0x0000000000048947 */ /* 0x000fea0003800000 */
[----:B------:R-:W-:Y:S01]  /*a230*/  BPT.TRAP 0x1 ;  /* 0x000000040000795c */ /* 0x000fe20000300000 */
.L_x_5456:
[----:B------:R-:W5:Y:S02]  /*a240*/  S2R R0, SR_TID.X ;  /* 0x0000000000007919 */ /* 0x000f640000002100 */
[----:B-----5:R-:W-:-:S04]  /*a250*/  LOP3.LUT R0, R0, 0x7f, RZ, 0xc0, !PT ;  /* 0x0000007f00007812 */ /* 0x020fc800078ec0ff */
[----:B------:R-:W-:Y:S01]  /*a260*/  ISETP.NE.AND P1, PT, R0, RZ, PT ;  /* 0x000000ff0000720c */ /* 0x000fe20003f25270 */
[----:B------:R-:W-:-:S05]  /*a270*/  VIADD R0, R18, 0x400 ;  /* 0x0000040012007836 */ /* 0x000fca0000000000 */
[----:B------:R-:W-:Y:S01]  /*a280*/  SHF.R.U32.HI R0, RZ, 0x4, R0 ;  /* 0x00000004ff007819 */ /* 0x000fe20000011600 */
[----:B----4-:R-:W-:Y:S06]  /*a290*/  @P2 BRA `(.L_x_5457) ;  /* 0x0000000000082947 */ /* 0x010fec0003800000 */
[----:B------:R-:W4:Y:S02]  /*a2a0*/  SYNCS.PHASECHK.TRANS64.TRYWAIT P2, [R20+URZ+0x38850], R7 ;  /* 0x03885007140075a7 */ /* 0x000f24000804017f */
[----:B----4-:R-:W-:Y:S05]  /*a2b0*/  @!P2 BRA `(.L_x_5458) ;  /* 0x000001900028a947 */ /* 0x010fea0003800000 */
.L_x_5457:
[----:B------:R-:W-:Y:S01]  /*a2c0*/  LOP3.LUT R0, R0, 0x3fff, RZ, 0xc0, !PT ;  /* 0x00003fff00007812 */ /* 0x000fe200078ec0ff */
[----:B------:R-:W-:Y:S05]  /*a2d0*/  WARPSYNC.ALL ;  /* 0x0000000000007948 */ /* 0x000fea0003800000 */
[----:B------:R-:W-:Y:S01]  /*a2e0*/  LOP3.LUT R191, R0, 0x10000, RZ, 0xfc, !PT ;  /* 0x0001000000bf7812 */ /* 0x000fe200078efcff */
[----:B------:R-:W-:Y:S01]  /*a2f0*/  VIADD R0, R18, 0x26400 ;  /* 0x0002640012007836 */ /* 0x000fe20000000000 */
[----:B--2---:R-:W-:-:S03]  /*a300*/  MOV R3, 0x40000040 ;  /* 0x4000004000037802 */ /* 0x004fc60000000f00 */
[----:B------:R-:W-:Y:S01]  /*a310*/  IMAD R6, R19, 0x1000, R191 ;  /* 0x0000100013067824 */ /* 0x000fe200078e02bf */
[----:B------:R-:W-:Y:S01]  /*a320*/  WARPGROUP.ARRIVE ;  /* 0x00000000000079c5 */ /* 0x000fe20000000000 */
[----:B01-34-:R-:W-:Y:S01]  /*a330*/  IMAD.MOV.U32 R7, RZ, RZ, 0x40000040 ;  /* 0x40000040ff077424 */ /* 0x01bfe200078e00ff */
[----:B------:R-:W-:Y:S01]  /*a340*/  SHF.R.U32.HI R0, RZ, 0x4, R0 ;  /* 0x00000004ff007819 */ /* 0x000fe20000011600 */
[C---:B------:R-:W-:Y:S01]  /*a350*/  VIADD R14, R6.reuse, 0x2 ;  /* 0x00000002060e7836 */ /* 0x040fe20000000000 */
[----:B------:R-:W-:Y:S01]  /*a360*/  R2UR UR6, R6 ;  /* 0x00000000060672ca */ /* 0x000fe200000e0000 */
[----:B------:R-:W-:Y:S01]  /*a370*/  IMAD.MOV.U32 R15, RZ, RZ, 0x40000040 ;  /* 0x40000040ff0f7424 */ /* 0x000fe200078e00ff */
[----:B------:R-:W-:Y:S01]  /*a380*/  LOP3.LUT R0, R0, 0x3fff, RZ, 0xc0, !PT ;  /* 0x00003fff00007812 */ /* 0x000fe200078ec0ff */
[----:B------:R-:W-:Y:S01]  /*a390*/  IMAD.MOV.U32 R57, RZ, RZ, 0x40000040 ;  /* 0x40000040ff397424 */ /* 0x000fe200078e00ff */
[----:B------:R-:W-:Y:S01]  /*a3a0*/  R2UR UR7, R7 ;  /* 0x00000000070772ca */ /* 0x000fe200000e0000 */
[----:B------:R-:W0:Y:S01]  /*a3b0*/  S2R R21, SR_TID.X ;  /* 0x0000000000157919 */ /* 0x000e220000002100 */
[----:B------:R-:W-:Y:S01]  /*a3c0*/  LOP3.LUT R2, R0, 0x10000, RZ, 0xfc, !PT ;  /* 0x0001000000027812 */ /* 0x000fe200078efcff */
[----:B------:R-:W-:Y:S01]  /*a3d0*/  IMAD.MOV.U32 R60, RZ, RZ, 0x4 ;  /* 0x00000004ff3c7424 */ /* 0x000fe200078e00ff */
[----:B------:R-:W-:Y:S01]  /*a3e0*/  R2UR UR5, R3 ;  /* 0x00000000030572ca */ /* 0x000fe200000e0000 */
[----:B------:R-:W-:Y:S01]  /*a3f0*/  IMAD.MOV.U32 R65, RZ, RZ, 0x40000040 ;  /* 0x40000040ff417424 */ /* 0x000fe200078e00ff */
[C---:B------:R-:W-:Y:S01]  /*a400*/  R2UR UR4, R2.reuse ;  /* 0x00000000020472ca */ /* 0x040fe200000e0000 */
[----:B------:R-:W-:-:S02]  /*a410*/  VIADD R56, R2, 0x2 ;  /* 0x0000000202387836 */ /* 0x000fc40000000000 */
[----:B------:R-:W-:Y:S02]  /*a420*/  VIADD R7, R2, 0x800 ;  /* 0x0000080002077836 */ /* 0x000fe40000000000 */
[----:B------:R-:W-:-:S08]  /*a430*/  IMAD.MOV.U32 R63, RZ, RZ, 0x40000040 ;  /* 0x40000040ff3f7424 */ /* 0x000fd000078e00ff */
        /* <DEDUP_REMOVED lines=9> */
[----:B0-----:R-:W-:-:S05]  /*a4d0*/  SHF.R.U32.HI R21, RZ, 0x7, R21 ;  /* 0x00000007ff157819 */ /* 0x001fca0000011615 */
[----:B------:R0:W1:Y:S02]  /*a4e0*/  SHFL.IDX PT, R0, R21, RZ, 0x1f ;  /* 0x00001fff15007589 */ /* 0x00006400000e0000 */
[----:B0-----:R-:W-:Y:S01]  /*a4f0*/  VIADD R21, R6, 0x800 ;  /* 0x0000080006157836 */ /* 0x001fe20000000000 */
        /* <DEDUP_REMOVED lines=21> */
[----:B------:R-:W-:Y:S01]  /*a650*/  R2UR UR4, R56 ;  /* 0x00000000380472ca */ /* 0x000fe200000e0000 */
[----:B------:R-:W-:Y:S01]  /*a660*/  VIADD R56, R2, 0x200 ;  /* 0x0000020002387836 */ /* 0x000fe20000000000 */
        /* <DEDUP_REMOVED lines=64> */
[----:B------:R-:W-:Y:S01]  /*aa70*/  R2UR UR4, R56 ;  /* 0x00000000380472ca */ /* 0x000fe200000e0000 */
[----:B------:R-:W-:Y:S01]  /*aa80*/  VIADD R56, R2, 0x404 ;  /* 0x0000040402387836 */ /* 0x000fe20000000000 */
[----:B------:R-:W-:Y:S01]  /*aa90*/  R2UR UR5, R57 ;  /* 0x00000000390572ca */ /* 0x000fe200000e0000 */
[----:B------:R-:W-:Y:S01]  /*aaa0*/  IMAD.MOV.U32 R57, RZ, RZ, 0x40000040 ;  /* 0x40000040ff397424 */ /* 0x000fe200078e00ff */
        /* <DEDUP_REMOVED lines=60> */
[----:B------:R-:W-:Y:S01]  /*ae70*/  IMAD.IADD R14, R0, 0x1, R7 ;  /* 0x00000001000e7824 */ /* 0x000fe200078e0207 */
[----:B------:R-:W-:Y:S01]  /*ae80*/  R2UR UR7, R15 ;  /* 0x000000000f0772ca */ /* 0x000fe200000e0000 */
[----:B------:R-:W-:Y:S01]  /*ae90*/  IMAD.MOV.U32 R15, RZ, RZ, 0x40000040 ;  /* 0x40000040ff0f7424 */ /* 0x000fe200078e00ff */
[----:B------:R-:W-:Y:S01]  /*aea0*/  R2UR UR4, R56 ;  /* 0x00000000380472ca */ /* 0x000fe200000e0000 */
[----:B------:R-:W-:Y:S01]  /*aeb0*/  IMAD.IADD R56, R0, 0x1, R21 ;  /* 0x0000000100387824 */ /* 0x000fe200078e0215 */
[----:B------:R-:W-:Y:S02]  /*aec0*/  R2UR UR5, R57 ;  /* 0x00000000390572ca */ /* 0x000fe400000e0000 */
        /* <DEDUP_REMOVED lines=22> */
[----:B------:R-:W-:Y:S02]  /*b030*/  IMAD.MOV.U32 R15, RZ, RZ, 0x40000040 ;  /* 0x40000040ff0f7424 */ /* 0x000fe400078e00ff */
[----:B------:R-:W-:-:S05]  /*b040*/  IMAD.MOV.U32 R7, RZ, RZ, 0x28 ;  /* 0x00000028ff077424 */ /* 0x000fca00078e00ff */
[----:B------:R-:W-:-:S04]  /*b050*/  SEL R7, R7, 0x26, P2 ;  /* 0x0000002607077807 */ /* 0x000fc80001000000 */
[----:B------:R-:W-:Y:S01]  /*b060*/  LOP3.LUT R7, R7, 0x6, RZ, 0xc0, !PT ;  /* 0x0000000607077812 */ /* 0x000fe200078ec0ff */
[----:B------:R-:W-:Y:S02]  /*b070*/  WARPGROUP.DEPBAR.LE gsb0, 0x0 ;  /* 0x00008000000079c5 */ /* 0x000fe40000010000 */
[----:B------:R-:W-:-:S06]  /*b080*/  WARPGROUP.ARRIVE ;  /* 0x00000000000079c5 */ /* 0x000fcc0000000000 */
[----:B------:R-:W-:Y:S01]  /*b090*/  HGMMA.64x64x16.F32 R24, gdesc[UR4], R24, gsb0 ;  /* 0x00e00000041879f0 */ /* 0x000fe20008000818 */
[----:B------:R-:W-:Y:S02]  /*b0a0*/  R2UR UR6, R56 ;  /* 0x00000000380672ca */ /* 0x000fe400000e0000 */
[----:B------:R-:W-:Y:S02]  /*b0b0*/  R2UR UR7, R57 ;  /* 0x00000000390772ca */ /* 0x000fe400000e0000 */
[----:B------:R-:W-:Y:S01]  /*b0c0*/  R2UR UR4, R14 ;  /* 0x000000000e0472ca */ /* 0x000fe200000e0000 */
[----:B------:R-:W-:Y:S01]  /*b0d0*/  IMAD.MOV.U32 R14, RZ, RZ, 0xa00 ;  /* 0x00000a00ff0e7424 */ /* 0x000fe200078e00ff */
[----:B------:R-:W-:Y:S01]  /*b0e0*/  R2UR UR5, R15 ;  /* 0x000000000f0572ca */ /* 0x000fe200000e0000 */
[----:B------:R-:W-:Y:S01]  /*b0f0*/  IMAD.MOV.U32 R15, RZ, RZ, 0x40000040 ;  /* 0x40000040ff0f7424 */ /* 0x000fe200078e00ff */
[----:B------:R-:W-:Y:S02]  /*b100*/  MOV R57, 0x40000040 ;  /* 0x4000004000397802 */ /* 0x000fe40000000f00 */
[----:B------:R-:W-:-:S04]  /*b110*/  SEL R14, R14, 0x980, P2 ;  /* 0x000009800e0e7807 */ /* 0x000fc80001000000 */
[----:B------:R-:W-:-:S04]  /*b120*/  LOP3.LUT R14, R14, 0xa00, RZ, 0xc0, !PT ;  /* 0x00000a000e0e7812 */ /* 0x000fc800078ec0ff */
[CC--:B------:R-:W-:Y:S02]  /*b130*/  IADD3 R56, R7.reuse, R14.reuse, R2 ;  /* 0x0000000e07387210 */ /* 0x0c0fe40007ffe002 */
[----:B------:R-:W-:Y:S01]  /*b140*/  IADD3 R14, R7, R14, R6 ;  /* 0x0000000e070e7210 */ /* 0x000fe20007ffe006 */
[----:B------:R-:W-:-:S05]  /*b150*/  IMAD.MOV.U32 R7, RZ, RZ, 0x30 ;  /* 0x00000030ff077424 */ /* 0x000fca00078e00ff */
[----:B------:R-:W-:-:S04]  /*b160*/  SEL R7, R7, 0x2e, P2 ;  /* 0x0000002e07077807 */ /* 0x000fc80001000000 */
[----:B------:R-:W-:Y:S01]  /*b170*/  LOP3.LUT R7, R7, 0x6, RZ, 0xc0, !PT ;  /* 0x0000000607077812 */ /* 0x000fe200078ec0ff */
[----:B------:R-:W-:Y:S02]  /*b180*/  WARPGROUP.DEPBAR.LE gsb0, 0x0 ;  /* 0x00008000000079c5 */ /* 0x000fe40000010000 */
[----:B------:R-:W-:-:S06]  /*b190*/  WARPGROUP.ARRIVE ;  /* 0x00000000000079c5 */ /* 0x000fcc0000000000 */
[----:B------:R-:W-:Y:S01]  /*b1a0*/  HGMMA.64x64x16.F32 R24, gdesc[UR4], R24, gsb0 ;  /* 0x00e00000041879f0 */ /* 0x000fe20008000818 */
[----:B------:R-:W-:Y:S02]  /*b1b0*/  R2UR UR4, R56 ;  /* 0x00000000380472ca */ /* 0x000fe400000e0000 */
[----:B------:R-:W-:Y:S01]  /*b1c0*/  R2UR UR5, R57 ;  /* 0x00000000390572ca */ /* 0x000fe200000e0000 */
[----:B------:R-:W-:Y:S01]  /*b1d0*/  VIADD R57, R6, 0xa00 ;  /* 0x00000a0006397836 */ /* 0x000fe20000000000 */
[----:B------:R-:W-:Y:S02]  /*b1e0*/  R2UR UR6, R14 ;  /* 0x000000000e0672ca */ /* 0x000fe400000e0000 */
[----:B------:R-:W-:Y:S01]  /*b1f0*/  R2UR UR7, R15 ;  /* 0x000000000f0772ca */ /* 0x000fe200000e0000 */
[----:B------:R-:W-:Y:S02]  /*b200*/  VIADD R15, R2, 0xa00 ;  /* 0x00000a00020f7836 */ /* 0x000fe40000000000 */
[----:B------:R-:W-:-:S02]  /*b210*/  IMAD.IADD R64, R0, 0x1, R57 ;  /* 0x0000000100407824 */ /* 0x000fc400078e0239 */
[----:B------:R-:W-:Y:S01]  /*b220*/  IMAD.IADD R62, R0, 0x1, R15 ;  /* 0x00000001003e7824 */ /* 0x000fe200078e020f */
[C---:B------:R-:W-:Y:S01]  /*b230*/  IADD3 R14, R60.reuse, R15, RZ ;  /* 0x0000000f3c0e7210 */ /* 0x040fe20007ffe0ff */
[----:B------:R-:W-:Y:S01]  /*b240*/  IMAD.IADD R56, R60, 0x1, R57 ;  /* 0x000000013c387824 */ /* 0x000fe200078e0239 */
[----:B------:R-:W-:Y:S02]  /*b250*/  WARPGROUP.DEPBAR.LE gsb0, 0x0 ;  /* 0x00008000000079c5 */ /* 0x000fe40000010000 */
[----:B------:R-:W-:-:S06]  /*b260*/  WARPGROUP.ARRIVE ;  /* 0x00000000000079c5 */ /* 0x000fcc0000000000 */
[----:B------:R-:W-:Y:S01]  /*b270*/  HGMMA.64x64x16.F32 R24, gdesc[UR4], R24, gsb0 ;  /* 0x00e00000041879f0 */ /* 0x000fe20008000818 */
[----:B------:R-:W-:Y:S01]  /*b280*/  R2UR UR6, R64 ;  /* 0x00000000400672ca */ /* 0x000fe200000e0000 */
[----:B------:R-:W-:Y:S01]  /*b290*/  IMAD.IADD R64, R58, 0x1, R57 ;  /* 0x000000013a407824 */ /* 0x000fe200078e0239 */
[----:B------:R-:W-:Y:S01]  /*b2a0*/  R2UR UR7, R65 ;  /* 0x00000000410772ca */ /* 0x000fe200000e0000 */
[----:B------:R-:W-:Y:S01]  /*b2b0*/  IMAD.MOV.U32 R65, RZ, RZ, 0x40000040 ;  /* 0x40000040ff417424 */ /* 0x000fe200078e00ff */
[----:B------:R-:W-:Y:S01]  /*b2c0*/  R2UR UR4, R62 ;  /* 0x000000003e0472ca */ /* 0x000fe200000e0000 */
[----:B------:R-:W-:Y:S01]  /*b2d0*/  IMAD.IADD R62, R58, 0x1, R15 ;  /* 0x000000013a3e7824 */ /* 0x000fe200078e020f */
[----:B------:R-:W-:Y:S01]  /*b2e0*/  R2UR UR5, R63 ;  /* 0x000000003f0572ca */ /* 0x000fe200000e0000 */
[----:B------:R-:W-:Y:S02]  /*b2f0*/  IMAD.MOV.U32 R63, RZ, RZ, 0x40000040 ;  /* 0x40000040ff3f7424 */ /* 0x000fe400078e00ff */
[----:B------:R-:W-:-:S02]  /*b300*/  IMAD.MOV.U32 R57, RZ, RZ, 0x40000040 ;  /* 0x40000040ff397424 */ /* 0x000fc400078e00ff */
[----:B------:R-:W-:Y:S01]  /*b310*/  IMAD.MOV.U32 R15, RZ, RZ, 0x40000040 ;  /* 0x40000040ff0f7424 */ /* 0x000fe200078e00ff */
[----:B------:R-:W-:Y:S02]  /*b320*/  WARPGROUP.DEPBAR.LE gsb0, 0x0 ;  /* 0x00008000000079c5 */ /* 0x000fe40000010000 */
[----:B------:R-:W-:-:S06]  /*b330*/  WARPGROUP.ARRIVE ;  /* 0x00000000000079c5 */ /* 0x000fcc0000000000 */
        /* <DEDUP_REMOVED lines=14> */
[----:B------:R-:W-:Y:S01]  /*b420*/  IMAD.MOV.U32 R14, RZ, RZ, 0xc00 ;  /* 0x00000c00ff0e7424 */ /* 0x000fe200078e00ff */
[----:B------:R-:W-:Y:S01]  /*b430*/  R2UR UR5, R15 ;  /* 0x000000000f0572ca */ /* 0x000fe200000e0000 */
[----:B------:R-:W-:-:S03]  /*b440*/  IMAD.MOV.U32 R15, RZ, RZ, 0x40000040 ;  /* 0x40000040ff0f7424 */ /* 0x000fc600078e00ff */
        /* <DEDUP_REMOVED lines=17> */
[----:B------:R-:W-:Y:S02]  /*b560*/  IMAD.IADD R62, R0, 0x1, R15 ;  /* 0x00000001003e7824 */ /* 0x000fe400078e020f */
[C---:B------:R-:W-:Y:S02]  /*b570*/  IMAD.IADD R56, R60.reuse, 0x1, R57 ;  /* 0x000000013c387824 */ /* 0x040fe400078e0239 */
[----:B------:R-:W-:Y:S01]  /*b580*/  IMAD.IADD R14, R60, 0x1, R15 ;  /* 0x000000013c0e7824 */ /* 0x000fe200078e020f */
[----:B------:R-:W-:Y:S02]  /*b590*/  WARPGROUP.DEPBAR.LE gsb0, 0x0 ;  /* 0x00008000000079c5 */ /* 0x000fe40000010000 */
[----:B------:R-:W-:-:S06]  /*b5a0*/  WARPGROUP.ARRIVE ;  /* 0x00000000000079c5 */ /* 0x000fcc0000000000 */
[----:B------:R-:W-:Y:S01]  /*b5b0*/  HGMMA.64x64x16.F32 R24, gdesc[UR4], R24, gsb0 ;  /* 0x00e00000041879f0 */ /* 0x000fe20008000818 */
[----:B------:R-:W-:Y:S02]  /*b5c0*/  R2UR UR6, R64 ;  /* 0x00000000400672ca */ /* 0x000fe400000e0000 */
[----:B------:R-:W-:Y:S01]  /*b5d0*/  R2UR UR7, R65 ;  /* 0x00000000410772ca */ /* 0x000fe200000e0000 */
[----:B------:R-:W-:Y:S01]  /*b5e0*/  IMAD.MOV.U32 R65, RZ, RZ, 0x40000040 ;  /* 0x40000040ff417424 */ /* 0x000fe200078e00ff */
[----:B------:R-:W-:Y:S01]  /*b5f0*/  R2UR UR4, R62 ;  /* 0x000000003e0472ca */ /* 0x000fe200000e0000 */
[C---:B------:R-:W-:Y:S01]  /*b600*/  IMAD.IADD R62, R58.reuse, 0x1, R15 ;  /* 0x000000013a3e7824 */ /* 0x040fe200078e020f */
[----:B------:R-:W-:Y:S01]  /*b610*/  R2UR UR5, R63 ;  /* 0x000000003f0572ca */ /* 0x000fe200000e0000 */
[----:B------:R-:W-:Y:S01]  /*b620*/  IMAD.MOV.U32 R63, RZ, RZ, 0x40000040 ;  /* 0x40000040ff3f7424 */ /* 0x000fe200078e00ff */
[----:B------:R-:W-:Y:S01]  /*b630*/  IADD3 R64, R58, R57, RZ ;  /* 0x000000393a407210 */ /* 0x000fe20007ffe0ff */
[----:B------:R-:W-:-:S02]  /*b640*/  IMAD.MOV.U32 R57, RZ, RZ, 0x40000040 ;  /* 0x40000040ff397424 */ /* 0x000fc400078e00ff */
[----:B------:R-:W-:Y:S01]  /*b650*/  IMAD.MOV.U32 R15, RZ, RZ, 0x40000040 ;  /* 0x40000040ff0f7424 */ /* 0x000fe200078e00ff */
[----:B------:R-:W-:Y:S02]  /*b660*/  WARPGROUP.DEPBAR.LE gsb0, 0x0 ;  /* 0x00008000000079c5 */ /* 0x000fe40000010000 */
[----:B------:R-:W-:-:S06]  /*b670*/  WARPGROUP.ARRIVE ;  /* 0x00000000000079c5 */ /* 0x000fcc0000000000 */
[----:B------:R-:W-:Y:S01]  /*b680*/  HGMMA.64x64x16.F32 R24, gdesc[UR4], R24, gsb0 ;  /* 0x00e00000041879f0 */ /* 0x000fe20008000818 */
[----:B------:R-:W-:Y:S02]  /*b690*/  R2UR UR6, R64 ;  /* 0x00000000400672ca */ /* 0x000fe400000e0000 */
[----:B------:R-:W-:Y:S02]  /*b6a0*/  R2UR UR7, R65 ;  /* 0x00000000410772ca */ /* 0x000fe400000e0000 */
        /* <DEDUP_REMOVED lines=16> */
[----:B------:R-:W-:Y:S02]  /*b7b0*/  IADD3 R14, R7, R14, R6 ;  /* 0x0000000e070e7210 */ /* 0x000fe40007ffe006 */
[----:B------:R-:W-:Y:S01]  /*b7c0*/  IADD3 R7, R2, 0xe00, RZ ;  /* 0x00000e0002077810 */ /* 0x000fe20007ffe0ff */
[----:B------:R-:W-:Y:S02]  /*b7d0*/  WARPGROUP.DEPBAR.LE gsb0, 0x0 ;  /* 0x00008000000079c5 */ /* 0x000fe40000010000 */
[----:B------:R-:W-:-:S06]  /*b7e0*/  WARPGROUP.ARRIVE ;  /* 0x00000000000079c5 */ /* 0x000fcc0000000000 */
[----:B------:R-:W-:Y:S01]  /*b7f0*/  HGMMA.64x64x16.F32 R24, gdesc[UR4], R24, gsb0 ;  /* 0x00e00000041879f0 */ /* 0x000fe20008000818 */
[----:B------:R-:W-:Y:S02]  /*b800*/  R2UR UR4, R56 ;  /* 0x00000000380472ca */ /* 0x000fe400000e0000 */
[----:B------:R-:W-:Y:S01]  /*b810*/  R2UR UR5, R57 ;  /* 0x00000000390572ca */ /* 0x000fe200000e0000 */
[----:B------:R-:W-:Y:S01]  /*b820*/  VIADD R57, R6, 0xe00 ;  /* 0x00000e0006397836 */ /* 0x000fe20000000000 */
[----:B------:R-:W-:Y:S01]  /*b830*/  R2UR UR6, R14 ;  /* 0x000000000e0672ca */ /* 0x000fe200000e0000 */
[C---:B------:R-:W-:Y:S01]  /*b840*/  IMAD.IADD R14, R0.reuse, 0x1, R7 ;  /* 0x00000001000e7824 */ /* 0x040fe200078e0207 */
[----:B------:R-:W-:Y:S01]  /*b850*/  R2UR UR7, R15 ;  /* 0x000000000f0772ca */ /* 0x000fe200000e0000 */
[----:B------:R-:W-:Y:S01]  /*b860*/  IMAD.IADD R62, R0, 0x1, R57 ;  /* 0x00000001003e7824 */ /* 0x000fe200078e0239 */
[----:B------:R-:W-:Y:S01]  /*b870*/  MOV R0, 0x40 ;  /* 0x0000004000007802 */ /* 0x000fe20000000f00 */
[----:B------:R-:W-:-:S02]  /*b880*/  IMAD.MOV.U32 R15, RZ, RZ, 0x40000040 ;  /* 0x40000040ff0f7424 */ /* 0x000fc400078e00ff */
[----:B------:R-:W-:Y:S01]  /*b890*/  IMAD.IADD R56, R60, 0x1, R57 ;  /* 0x000000013c387824 */ /* 0x000fe200078e0239 */
[----:B------:R-:W-:Y:S01]  /*b8a0*/  SEL R0, R0, 0x3e, P2 ;  /* 0x0000003e00007807 */ /* 0x000fe20001000000 */
        /* <DEDUP_REMOVED lines=11> */
[----:B------:R-:W-:Y:S01]  /*b960*/  IMAD.MOV.U32 R57, RZ, RZ, 0x40000040 ;  /* 0x40000040ff397424 */ /* 0x000fe200078e00ff */
[----:B------:R-:W-:-:S02]  /*b970*/  WARPGROUP.DEPBAR.LE gsb0, 0x0 ;  /* 0x00008000000079c5 */ /* 0x000fc40000010000 */
[----:B------:R-:W-:-:S07]  /*b980*/  WARPGROUP.ARRIVE ;  /* 0x00000000000079c5 */ /* 0x000fce0000000000 */
[----:B------:R-:W-:Y:S01]  /*b990*/  HGMMA.64x64x16.F32 R24, gdesc[UR4], R24, gsb0 ;  /* 0x00e00000041879f0 */ /* 0x000fe20008000818 */
[----:B------:R-:W-:Y:S02]  /*b9a0*/  R2UR UR6, R62 ;  /* 0x000000003e0672ca */ /* 0x000fe400000e0000 */
[----:B------:R-:W-:Y:S02]  /*b9b0*/  R2UR UR7, R63 ;  /* 0x000000003f0772ca */ /* 0x000fe400000e0000 */
[----:B------:R-:W-:Y:S01]  /*b9c0*/  R2UR UR4, R14 ;  /* 0x000000000e0472ca */ /* 0x000fe200000e0000 */
[----:B------:R-:W-:Y:S01]  /*b9d0*/  IMAD.IADD R14, R60, 0x1, R7 ;  /* 0x000000013c0e7824 */ /* 0x000fe200078e0207 */
[----:B------:R-:W-:Y:S01]  /*b9e0*/  R2UR UR5, R15 ;  /* 0x000000000f0572ca */ /* 0x000fe200000e0000 */
[----:B------:R-:W-:Y:S01]  /*b9f0*/  IMAD.MOV.U32 R15, RZ, RZ, 0x40000040 ;  /* 0x40000040ff0f7424 */ /* 0x000fe200078e00ff */
[----:B------:R-:W-:Y:S01]  /*ba00*/  LOP3.LUT R7, R0, 0x6, RZ, 0xc0, !PT ;  /* 0x0000000600077812 */ /* 0x000fe200078ec0ff */
[----:B------:R-:W-:-:S05]  /*ba10*/  @!P1 VIADD R0, R20, 0x38840 ;  /* 0x0003884014009836 */ /* 0x000fca0000000000 */
[----:B------:R-:W-:Y:S01]  /*ba20*/  @!P1 PRMT R0, RZ, 0x654, R0 ;  /* 0x00000654ff009816 */ /* 0x000fe20000000000 */
[----:B------:R-:W-:Y:S02]  /*ba30*/  WARPGROUP.DEPBAR.LE gsb0, 0x0 ;  /* 0x00008000000079c5 */ /* 0x000fe40000010000 */
[----:B------:R-:W-:-:S06]  /*ba40*/  WARPGROUP.ARRIVE ;  /* 0x00000000000079c5 */ /* 0x000fcc0000000000 */
[----:B------:R-:W-:Y:S01]  /*ba50*/  HGMMA.64x64x16.F32 R24, gdesc[UR4], R24, gsb0 ;  /* 0x00e00000041879f0 */ /* 0x000fe20008000818 */
[----:B------:R-:W-:Y:S02]  /*ba60*/  R2UR UR6, R56 ;  /* 0x00000000380672ca */ /* 0x000fe400000e0000 */
[----:B------:R-:W-:Y:S01]  /*ba70*/  R2UR UR7, R57 ;  /* 0x00000000390772ca */ /* 0x000fe200000e0000 */
[----:B------:R-:W-:Y:S01]  /*ba80*/  IMAD.MOV.U32 R57, RZ, RZ, 0x40000040 ;  /* 0x40000040ff397424 */ /* 0x000fe200078e00ff */
[----:B------:R-:W-:Y:S01]  /*ba90*/  R2UR UR4, R14 ;  /* 0x000000000e0472ca */ /* 0x000fe200000e0000 */
[----:B------:R-:W-:Y:S01]  /*baa0*/  IMAD.MOV.U32 R14, RZ, RZ, 0x1000 ;  /* 0x00001000ff0e7424 */ /* 0x000fe200078e00ff */
[----:B------:R-:W-:Y:S02]  /*bab0*/  R2UR UR5, R15 ;  /* 0x000000000f0572ca */ /* 0x000fe400000e0000 */
[----:B------:R-:W-:Y:S02]  /*bac0*/  LEA R15, R168, 0xffffffc0, 0x6 ;  /* 0xffffffc0a80f7811 */ /* 0x000fe400078e30ff */
[----:B------:R-:W-:-:S02]  /*bad0*/  SEL R14, R14, 0xf80, P2 ;  /* 0x00000f800e0e7807 */ /* 0x000fc40001000000 */
[----:B------:R-:W-:Y:S02]  /*bae0*/  IADD3 R21, -R185, R23, -R15 ;  /* 0x00000017b9157210 */ /* 0x000fe40007ffe90f */
[----:B------:R-:W-:-:S04]  /*baf0*/  LOP3.LUT R14, R14, 0x1e00, RZ, 0xc0, !PT ;  /* 0x00001e000e0e7812 */ /* 0x000fc800078ec0ff */
[CC--:B------:R-:W-:Y:S02]  /*bb00*/  IADD3 R56, R7.reuse, R14.reuse, R2 ;  /* 0x0000000e07387210 */ /* 0x0c0fe40007ffe002 */
[----:B------:R-:W-:Y:S01]  /*bb10*/  IADD3 R6, R7, R14, R6 ;  /* 0x0000000e07067210 */ /* 0x000fe20007ffe006 */
        /* <DEDUP_REMOVED lines=8> */
[----:B------:R-:W-:-:S04]  /*bba0*/  IMAD.MOV.U32 R7, RZ, RZ, -0x40 ;  /* 0xffffffc0ff077424 */ /* 0x000fc800078e00ff */
[----:B------:R-:W-:-:S04]  /*bbb0*/  IMAD R6, R168, R7, 0x41 ;  /* 0x00000041a8067424 */ /* 0x000fc800078e0207 */
[----:B------:R-:W-:Y:S01]  /*bbc0*/  VIADD R58, R6, 0xffffffff ;  /* 0xffffffff063a7836 */ /* 0x000fe20000000000 */
[----:B------:R-:W-:-:S05]  /*bbd0*/  IADD3 R14, -R184, R6, R23 ;  /* 0x00000006b80e7210 */ /* 0x000fca0007ffe117 */
[----:B------:R-:W-:Y:S01]  /*bbe0*/  IMAD.IADD R14, R14, 0x1, -R185 ;  /* 0x000000010e0e7824 */ /* 0x000fe200078e0ab9 */
[----:B------:R-:W-:Y:S02]  /*bbf0*/  WARPGROUP.DEPBAR.LE gsb0, 0x0 ;  /* 0x00008000000079c5 */ /* 0x000fe40000010000 */
[----:B------:R-:W-:-:S06]  /*bc00*/  WARPGROUP.ARRIVE ;  /* 0x00000000000079c5 */ /* 0x000fcc0000000000 */
[----:B------:R-:W-:Y:S01]  /*bc10*/  HGMMA.64x64x16.F32 R24, gdesc[UR4], R24, gsb0 ;  /* 0x00e00000041879f0 */ /* 0x000fe20008000818 */
[----:B------:R-:W-:Y:S01]  /*bc20*/  ULDC.64 UR4, c[0x0][0xad8] ;  /* 0x0002b60000047ab9 */ /* 0x000fe20000000a00 */
[----:B------:R-:W-:Y:S01]  /*bc30*/  ULDC UR6, c[0x0][0xad4] ;  /* 0x0002b50000067ab9 */ /* 0x000fe20000000800 */
[----:B------:R-:W-:Y:S01]  /*bc40*/  UISETP.GE.AND UP0, UPT, UR5, 0x1, UPT ;  /* 0x000000010500788c */ /* 0x000fe2000bf06270 */
[----:B------:R-:W-:Y:S02]  /*bc50*/  IMAD.U32 R188, RZ, RZ, UR6 ;  /* 0x00000006ffbc7e24 */ /* 0x000fe4000f8e00ff */
[----:B------:R-:W-:Y:S01]  /*bc60*/  VIADD R56, R14, UR4 ;  /* 0x000000040e387c36 */ /* 0x000fe20008000000 */
[----:B------:R-:W-:Y:S02]  /*bc70*/  UP2UR UR46, UPR, URZ, 0x1 ;  /* 0x000000013f2e7883 */ /* 0x000fe40008000000 */
[----:B------:R-:W-:Y:S02]  /*bc80*/  PLOP3.LUT P2, PT, PT, PT, UP0, 0x40, 0x0 ;  /* 0x000000000000781c */ /* 0x000fe40003f4e808 */
        /* <DEDUP_REMOVED lines=20> */
.L_x_5461:
[----:B------:R-:W-:-:S06]  /*bdd0*/  UISETP.NE.AND UP0, UPT, UR5, 0x1, UPT ;  /* 0x000000010500788c */ /* 0x000fcc000bf05270 */
[----:B------:R-:W-:-:S05]  /*bde0*/  PLOP3.LUT P2, PT, PT, PT, UP0, 0x80, 0x0 ;  /* 0x000000000000781c */ /* 0x000fca0003f4f008 */
[----:B------:R-:W-:-:S08]  /*bdf0*/  @UP0 ULDC.64 UR6, c[0x0][0xae0] ;  /* 0x0002b80000060ab9 */ /* 0x000fd00000000a00 */
[----:B------:R-:W-:-:S05]  /*be00*/  @P2 IMAD.HI.U32 R59, R14, UR6, RZ ;  /* 0x000000060e3b2c27 */ /* 0x000fca000f8e00ff */
[----:B------:R-:W-:-:S07]  /*be10*/  @P2 SHF.R.U32.HI R14, RZ, UR7, R59 ;  /* 0x00000007ff0e2c19 */ /* 0x000fce000801163b */
.L_x_5462:
[----:B------:R-:W-:Y:S05]  /*be20*/  BSYNC B0 ;  /* 0x0000000000007941 */ /* 0x000fea0003800000 */
.L_x_5460:
[----:B------:R-:W-:-:S05]  /*be30*/  IMAD R14, R14, UR5, -R15 ;  /* 0x000000050e0e7c24 */ /* 0x000fca000f8e0a0f */
[----:B------:R-:W-:-:S04]  /*be40*/  IADD3 R14, -R185, R14, RZ ;  /* 0x0000000eb90e7210 */ /* 0x000fc80007ffe1ff */
[----:B------:R-:W-:Y:S02]  /*be50*/  VIMNMX R7, R7, R14, !PT ;  /* 0x0000000e07077248 */ /* 0x000fe40007fe0100 */
[----:B------:R-:W-:-:S07]  /*be60*/  VIADDMNMX R6, R14, UR5, R6, PT ;  /* 0x000000050e067c46 */ /* 0x000fce000b800106 */
.L_x_5459:
[C---:B------:R-:W-:Y:S01]  /*be70*/  ISETP.GE.AND P2, PT, R58.reuse, 0x2, PT ;  /* 0x000000023a00780c */ /* 0x040fe20003f46270 */
[----:B------:R-:W-:Y:S01]  /*be80*/  UISETP.NE.AND UP0, UPT, UR46, URZ, UPT ;  /* 0x0000003f2e00728c */ /* 0x000fe2000bf05270 */
[C---:B------:R-:W-:Y:S02]  /*be90*/  ISETP.GE.AND P6, PT, R58.reuse, 0xa, PT ;  /* 0x0000000a3a00780c */ /* 0x040fe40003fc6270 */
        /* <DEDUP_REMOVED lines=10> */
[----:B------:R-:W-:Y:S02]  /*bf40*/  ISETP.LT.OR P5, PT, R6, 0x9, P5 ;  /* 0x000000090600780c */ /* 0x000fe40002fa1670 */
        /* <DEDUP_REMOVED lines=82> */
.L_x_5465:
[----:B------:R-:W-:-:S06]  /*c470*/  UISETP.NE.AND UP0, UPT, UR5, 0x1, UPT ;  /* 0x000000010500788c */ /* 0x000fcc000bf05270 */
[----:B------:R-:W-:-:S05]  /*c480*/  PLOP3.LUT P6, PT, PT, PT, UP0, 0x80, 0x0 ;  /* 0x000000000000781c */ /* 0x000fca0003fcf008 */
[----:B------:R-:W-:-:S08]  /*c490*/  @UP0 ULDC.64 UR6, c[0x0][0xae0] ;  /* 0x0002b80000060ab9 */ /* 0x000fd00000000a00 */
[----:B------:R-:W-:Y:S01]  /*c4a0*/  @P6 IMAD.HI.U32 R21, R14, UR6, RZ ;  /* 0x000000060e156c27 */ /* 0x000fe2000f8e00ff */
[----:B------:R-:W-:-:S13]  /*c4b0*/  PLOP3.LUT P6, PT, PT, PT, UP0, 0x80, 0x0 ;  /* 0x000000000000781c */ /* 0x000fda0003fcf008 */
[----:B------:R-:W-:-:S07]  /*c4c0*/  @P6 SHF.R.U32.HI R14, RZ, UR7, R21 ;  /* 0x00000007ff0e6c19 */ /* 0x000fce0008011615 */
.L_x_5466:
[----:B------:R-:W-:Y:S05]  /*c4d0*/  BSYNC B0 ;  /* 0x0000000000007941 */ /* 0x000fea0003800000 */
.L_x_5464:
[----:B------:R-:W-:-:S04]  /*c4e0*/  IMAD R14, R14, UR5, -R15 ;  /* 0x000000050e0e7c24 */ /* 0x000fc8000f8e0a0f */
[----:B------:R-:W-:-:S05]  /*c4f0*/  IMAD.IADD R14, R14, 0x1, -R185 ;  /* 0x000000010e0e7824 */ /* 0x000fca00078e0ab9 */
[----:B------:R-:W-:Y:S02]  /*c500*/  VIMNMX R7, R7, R14, !PT ;  /* 0x0000000e07077248 */ /* 0x000fe40007fe0100 */
[----:B------:R-:W-:-:S07]  /*c510*/  VIADDMNMX R6, R14, UR5, R6, PT ;  /* 0x000000050e067c46 */ /* 0x000fce000b800106 */
.L_x_5463:
[----:B------:R-:W-:Y:S01]  /*c520*/  ISETP.GT.AND P2, PT, R7, 0x1, !P2 ;  /* 0x000000010700780c */ /* 0x000fe20005744270 */
[----:B------:R-:W-:Y:S01]  /*c530*/  ULDC UR6, c[0x0][0xa80] ;  /* 0x0002a00000067ab9 */ /* 0x000fe20000000800 */
[----:B------:R-:W-:Y:S01]  /*c540*/  FMNMX.FTZ R14, R169, R59, !PT ;  /* 0x0000003ba90e7209 */ /* 0x000fe20007810000 */
[----:B------:R-:W-:Y:S01]  /*c550*/  UISETP.NE.AND UP0, UPT, UR46, URZ, UPT ;  /* 0x0000003f2e00728c */ /* 0x000fe2000bf05270 */
[----:B------:R-:W-:Y:S01]  /*c560*/  BAR.SYNC.DEFER_BLOCKING 0xf, 0x100 ;  /* 0x03c4000000007b1d */ /* 0x000fe20000010000 */
        /* <DEDUP_REMOVED lines=26> */
[C---:B------:R-:W-:Y:S02]  /*c710*/  ISETP.GT.AND P2, PT, R7.reuse, 0x18, !P2 ;  /* 0x000000180700780c */ /* 0x040fe40005744270 */
[----:B------:R-:W-:-:S02]  /*c720*/  ISETP.GT.AND P3, PT, R7, 0x8, !P3 ;  /* 0x000000080700780c */ /* 0x000fc40005f64270 */
[----:B------:R-:W-:Y:S02]  /*c730*/  ISETP.LT.OR P2, PT, R6, 0x19, P2 ;  /* 0x000000190600780c */ /* 0x000fe40001741670 */
[----:B------:R-:W-:Y:S02]  /*c740*/  FMNMX.FTZ R14, R49, R14, !PT ;  /* 0x0000000e310e7209 */ /* 0x000fe40007810000 */
[----:B------:R-:W-:Y:S02]  /*c750*/  FSEL R38, R38, -INF , !P2 ;  /* 0xff80000026267808 */ /* 0x000fe40005000000 */
[----:B------:R-:W-:Y:S02]  /*c760*/  ISETP.NE.AND P2, PT, R36, RZ, PT ;  /* 0x000000ff2400720c */ /* 0x000fe40003f45270 */
[----:B------:R-:W-:Y:S02]  /*c770*/  ISETP.LT.OR P3, PT, R6, 0x9, P3 ;  /* 0x000000090600780c */ /* 0x000fe40001f61670 */
[----:B------:R-:W-:-:S02]  /*c780*/  ISETP.GT.AND P2, PT, R7, 0x19, !P2 ;  /* 0x000000190700780c */ /* 0x000fc40005744270 */
[----:B------:R-:W-:Y:S02]  /*c790*/  FMNMX.FTZ R14, R199, R14, !PT ;  /* 0x0000000ec70e7209 */ /* 0x000fe40007810000 */
[----:B------:R-:W-:Y:S02]  /*c7a0*/  ISETP.LT.OR P2, PT, R6, 0x1a, P2 ;  /* 0x0000001a0600780c */ /* 0x000fe40001741670 */
[----:B------:R-:W-:Y:S02]  /*c7b0*/  FSEL R30, R30, -INF , !P3 ;  /* 0xff8000001e1e7808 */ /* 0x000fe40005800000 */
[----:B------:R-:W-:Y:S02]  /*c7c0*/  FSEL R32, R39, -INF , !P2 ;  /* 0xff80000027207808 */ /* 0x000fe40005000000 */
[----:B------:R-:W-:Y:S02]  /*c7d0*/  ISETP.NE.AND P2, PT, R64, RZ, PT ;  /* 0x000000ff4000720c */ /* 0x000fe40003f45270 */
[----:B------:R-:W-:-:S02]  /*c7e0*/  ISETP.NE.AND P3, PT, R66, RZ, PT ;  /* 0x000000ff4200720c */ /* 0x000fc40003f65270 */
[----:B------:R-:W-:Y:S02]  /*c7f0*/  ISETP.GT.AND P2, PT, R7, 0x20, !P2 ;  /* 0x000000200700780c */ /* 0x000fe40005744270 */
[----:B------:R-:W-:Y:S02]  /*c800*/  FMNMX.FTZ R21, R53, R14, !PT ;  /* 0x0000000e35157209 */ /* 0x000fe40007810000 */
[----:B------:R-:W-:Y:S02]  /*c810*/  ISETP.LT.OR P2, PT, R6, 0x21, P2 ;  /* 0x000000210600780c */ /* 0x000fe40001741670 */
[----:B------:R-:W-:Y:S01]  /*c820*/  ISETP.NE.AND P6, PT, R25, RZ, PT ;  /* 0x000000ff1900720c */ /* 0x000fe20003fc5270 */
[----:B------:R-:W0:Y:S01]  /*c830*/  SHFL.BFLY PT, R14, R21, 0x2, 0x1f ;  /* 0x0c401f00150e7f89 */ /* 0x000e2200000e0000 */
        /* <DEDUP_REMOVED lines=8> */
[C---:B------:R-:W-:Y:S02]  /*c8c0*/  ISETP.GT.AND P2, PT, R7.reuse, 0x28, !P3 ;  /* 0x000000280700780c */ /* 0x040fe40005f44270 */
[----:B------:R-:W-:Y:S02]  /*c8d0*/  ISETP.NE.AND P3, PT, R68, RZ, PT ;  /* 0x000000ff4400720c */ /* 0x000fe40003f65270 */
[----:B------:R-:W-:Y:S02]  /*c8e0*/  ISETP.LT.OR P2, PT, R6, 0x29, P2 ;  /* 0x000000290600780c */ /* 0x000fe40001741670 */
[C---:B------:R-:W-:Y:S02]  /*c8f0*/  ISETP.GT.AND P3, PT, R7.reuse, 0x30, !P3 ;  /* 0x000000300700780c */ /* 0x040fe40005f64270 */
[----:B------:R-:W-:Y:S02]  /*c900*/  FSEL R46, R46, -INF , !P2 ;  /* 0xff8000002e2e7808 */ /* 0x000fe40005000000 */
[----:B------:R-:W-:-:S02]  /*c910*/  ISETP.GT.AND P2, PT, R7, RZ, !P6 ;  /* 0x000000ff0700720c */ /* 0x000fc40007744270 */
[----:B0-----:R-:W-:Y:S01]  /*c920*/  FMNMX.FTZ R25, R21, R14, !PT ;  /* 0x0000000e15197209 */ /* 0x001fe20007810000 */
[----:B------:R-:W-:Y:S01]  /*c930*/  IMAD.U32 R21, RZ, RZ, UR6 ;  /* 0x00000006ff157e24 */ /* 0x000fe2000f8e00ff */
[C---:B------:R-:W-:Y:S02]  /*c940*/  ISETP.LT.OR P2, PT, R6.reuse, 0x1, P2 ;  /* 0x000000010600780c */ /* 0x040fe40001741670 */
[----:B------:R-:W-:Y:S01]  /*c950*/  ISETP.LT.OR P3, PT, R6, 0x31, P3 ;  /* 0x000000310600780c */ /* 0x000fe20001f61670 */
[----:B------:R-:W0:Y:S01]  /*c960*/  SHFL.BFLY PT, R14, R25, 0x1, 0x1f ;  /* 0x0c201f00190e7f89 */ /* 0x000e2200000e0000 */
        /* <DEDUP_REMOVED lines=11> */
[----:B------:R-:W-:Y:S02]  /*ca20*/  FSEL R50, R50, -INF , !P3 ;  /* 0xff80000032327808 */ /* 0x000fe40005800000 */
[----:B------:R-:W-:Y:S02]  /*ca30*/  FMNMX.FTZ R15, R38, R15, !PT ;  /* 0x0000000f260f7209 */ /* 0x000fe40007810000 */
[----:B0-----:R-:W-:Y:S02]  /*ca40*/  FMNMX.FTZ R14, R25, R14, !PT ;  /* 0x0000000e190e7209 */ /* 0x001fe40007810000 */
[----:B------:R-:W-:-:S02]  /*ca50*/  FMNMX.FTZ R15, R32, R15, !PT ;  /* 0x0000000f200f7209 */ /* 0x000fc40007810000 */
[C---:B------:R-:W-:Y:S01]  /*ca60*/  FSETP.NEU.FTZ.AND P2, PT, R14.reuse, -INF , PT ;  /* 0xff8000000e00780b */ /* 0x040fe20003f5d000 */
[----:B------:R-:W-:Y:S01]  /*ca70*/  FMUL.FTZ R25, R14, R21 ;  /* 0x000000150e197220 */ /* 0x000fe20000410000 */
[----:B------:R-:W-:Y:S02]  /*ca80*/  FMNMX.FTZ R15, R42, R15, !PT ;  /* 0x0000000f2a0f7209 */ /* 0x000fe40007810000 */
[----:B------:R-:W-:Y:S02]  /*ca90*/  ISETP.LT.OR P5, PT, R6, 0x39, P5 ;  /* 0x000000390600780c */ /* 0x000fe40002fa1670 */
[----:B------:R-:W-:Y:S02]  /*caa0*/  FMNMX.FTZ R15, R36, R15, !PT ;  /* 0x0000000f240f7209 */ /* 0x000fe40007810000 */
[----:B------:R-:W-:Y:S02]  /*cab0*/  FSEL R52, R25, RZ, P2 ;  /* 0x000000ff19347208 */ /* 0x000fe40001000000 */
[----:B------:R-:W-:-:S02]  /*cac0*/  FMNMX.FTZ R15, R46, R15, !PT ;  /* 0x0000000f2e0f7209 */ /* 0x000fc40007810000 */
        /* <DEDUP_REMOVED lines=26> */
[----:B------:R-:W-:Y:S01]  /*cc70*/  FFMA.FTZ R200, R53, R21, -R52 ;  /* 0x0000001535c87223 */ /* 0x000fe20000010834 */
[----:B------:R-:W-:Y:S01]  /*cc80*/  MUFU.EX2 R169, R169 ;  /* 0x000000a900a97308 */ /* 0x000fe20000000800 */
[----:B------:R-:W-:-:S04]  /*cc90*/  @!P1 IADD3 R20, R20, 0x38860, RZ ;  /* 0x0003886014149810 */ /* 0x000fc80007ffe0ff */
[----:B------:R-:W-:-:S03]  /*cca0*/  @!P1 PRMT R20, RZ, 0x654, R20 ;  /* 0x00000654ff149816 */ /* 0x000fc60000000014 */
[----:B------:R-:W1:Y:S08]  /*ccb0*/  MUFU.EX2 R170, R170 ;  /* 0x000000aa00aa7308 */ /* 0x000e700000000800 */
[----:B------:R-:W-:Y:S01]  /*ccc0*/  MUFU.EX2 R172, R172 ;  /* 0x000000ac00ac7308 */ /* 0x000fe20000000800 */
[----:B0-----:R-:W-:-:S07]  /*ccd0*/  FMNMX.FTZ R6, R15, R6, !PT ;  /* 0x000000060f067209 */ /* 0x001fce0007810000 */
[----:B------:R-:W0:Y:S01]  /*cce0*/  MUFU.EX2 R173, R173 ;  /* 0x000000ad00ad7308 */ /* 0x000e220000000800 */
[----:B-1----:R-:W-:Y:S01]  /*ccf0*/  F2FP.F16.F32.PACK_AB R164, R170, R169 ;  /* 0x000000a9aaa4723e */ /* 0x002fe200000000ff */
[----:B------:R-:W-:Y:S01]  /*cd00*/  FADD.FTZ R169, R169, R170 ;  /* 0x000000aaa9a97221 */ /* 0x000fe20000010000 */
[----:B------:R-:W1:Y:S05]  /*cd10*/  SHFL.BFLY PT, R15, R6, 0x1, 0x1f ;  /* 0x0c201f00060f7f89 */ /* 0x000e6a00000e0000 */
        /* <DEDUP_REMOVED lines=8> */
[-C--:B------:R-:W-:Y:S02]  /*cda0*/  FMUL.FTZ R6, R15, R21.reuse ;  /* 0x000000150f067220 */ /* 0x080fe40000410000 */
[----:B------:R-:W0:Y:S01]  /*cdb0*/  MUFU.EX2 R177, R177 ;  /* 0x000000b100b17308 */ /* 0x000e220000000800 */
[----:B--2---:R-:W-:Y:S01]  /*cdc0*/  F2FP.F16.F32.PACK_AB R160, R175, R174 ;  /* 0x000000aeafa0723e */ /* 0x004fe200000000ff */
[----:B------:R-:W-:Y:S01]  /*cdd0*/  FADD.FTZ R174, R174, R173 ;  /* 0x000000adaeae7221 */ /* 0x000fe20000010000 */
[----:B------:R-:W-:Y:S01]  /*cde0*/  FSEL R7, R6, RZ, P2 ;  /* 0x000000ff06077208 */ /* 0x000fe20001000000 */
[----:B------:R-:W-:Y:S02]  /*cdf0*/  IMAD R6, R19, 0x1000, R193 ;  /* 0x0000100013067824 */ /* 0x000fe400078e02c1 */
[----:B------:R-:W-:Y:S01]  /*ce00*/  FADD.FTZ R175, R175, R174 ;  /* 0x000000aeafaf7221 */ /* 0x000fe20000010000 */
[----:B------:R-:W-:Y:S01]  /*ce10*/  PLOP3.LUT P2, PT, PT, PT, UP0, 0x40, 0x0 ;  /* 0x000000000000781c */ /* 0x000fe20003f4e808 */
        /* <DEDUP_REMOVED lines=17> */
[----:B------:R-:W-:Y:S01]  /*cf30*/  MUFU.EX2 R201, R201 ;  /* 0x000000c900c97308 */ /* 0x000fe20000000800 */
[----:B------:R-:W-:Y:S01]  /*cf40*/  IMAD.MOV.U32 R7, RZ, RZ, 0x40000040 ;  /* 0x40000040ff077424 */ /* 0x000fe200078e00ff */
[----:B0-----:R-:W-:Y:S01]  /*cf50*/  F2FP.F16.F32.PACK_AB R162, R177, R176 ;  /* 0x000000b0b1a2723e */ /* 0x001fe200000000ff */
[----:B------:R-:W-:Y:S01]  /*cf60*/  FADD.FTZ R176, R176, R175 ;  /* 0x000000afb0b07221 */ /* 0x000fe20000010000 */
[----:B------:R-:W-:-:S02]  /*cf70*/  R2UR UR6, R6 ;  /* 0x00000000060672ca */ /* 0x000fc400000e0000 */
[----:B------:R-:W-:Y:S01]  /*cf80*/  R2UR UR7, R7 ;  /* 0x00000000070772ca */ /* 0x000fe200000e0000 */
[----:B------:R-:W-:Y:S01]  /*cf90*/  IMAD.MOV.U32 R7, RZ, RZ, 0x40000040 ;  /* 0x40000040ff077424 */ /* 0x000fe200078e00ff */
[----:B------:R-:W0:Y:S01]  /*cfa0*/  MUFU.EX2 R202, R202 ;  /* 0x000000ca00ca7308 */ /* 0x000e220000000800 */
[----:B------:R-:W-:-:S07]  /*cfb0*/  FADD.FTZ R177, R177, R176 ;  /* 0x000000b0b1b17221 */ /* 0x000fce0000010000 */
        /* <DEDUP_REMOVED lines=30> */
[----:B------:R-:W3:Y:S08]  /*d1a0*/  MUFU.EX2 R224, R224 ;  /* 0x000000e000e07308 */ /* 0x000ef00000000800 */
[----:B------:R-:W4:Y:S01]  /*d1b0*/  MUFU.EX2 R226, R226 ;  /* 0x000000e200e27308 */ /* 0x000f220000000800 */
[----:B0-----:R-:W-:Y:S01]  /*d1c0*/  F2FP.F16.F32.PACK_AB R157, R223, R222 ;  /* 0x000000dedf9d723e */ /* 0x001fe200000000ff */
[----:B------:R-:W-:-:S04]  /*d1d0*/  FADD.FTZ R222, R222, R207 ;  /* 0x000000cfdede7221 */ /* 0x000fc80000010000 */
[----:B------:R-:W-:Y:S02]  /*d1e0*/  FADD.FTZ R223, R223, R222 ;  /* 0x000000dedfdf7221 */ /* 0x000fe40000010000 */
[----:B------:R-:W-:Y:S02]  /*d1f0*/  MUFU.EX2 R182, R182 ;  /* 0x000000b600b67308 */ /* 0x000fe40000000800 */
[----:B---3--:R-:W-:-:S06]  /*d200*/  FADD.FTZ R223, R224, R223 ;  /* 0x000000dfe0df7221 */ /* 0x008fcc0000010000 */
[----:B------:R-:W0:Y:S01]  /*d210*/  MUFU.EX2 R183, R183 ;  /* 0x000000b700b77308 */ /* 0x000e220000000800 */
[C---:B----4-:R-:W-:Y:S01]  /*d220*/  F2FP.F16.F32.PACK_AB R159, R226.reuse, R224 ;  /* 0x000000e0e29f723e */ /* 0x050fe200000000ff */
[----:B------:R-:W-:-:S04]  /*d230*/  FADD.FTZ R226, R226, R223 ;  /* 0x000000dfe2e27221 */ /* 0x000fc80000010000 */
[----:B------:R-:W-:Y:S02]  /*d240*/  STSM.16.M88.4 [R198], R156 ;  /* 0x0000009cc6007844 */ /* 0x000fe40000000200 */
[----:B------:R-:W-:Y:S08]  /*d250*/  MUFU.EX2 R199, R199 ;  /* 0x000000c700c77308 */ /* 0x000ff00000000800 */
[----:B------:R-:W3:Y:S01]  /*d260*/  MUFU.EX2 R200, R200 ;  /* 0x000000c800c87308 */ /* 0x000ee20000000800 */
[----:B0-----:R-:W-:Y:S01]  /*d270*/  F2FP.F16.F32.PACK_AB R152, R183, R182 ;  /* 0x000000b6b798723e */ /* 0x001fe200000000ff */
[----:B------:R-:W-:-:S04]  /*d280*/  FADD.FTZ R182, R182, R181 ;  /* 0x000000b5b6b67221 */ /* 0x000fc80000010000 */
[----:B------:R-:W-:Y:S02]  /*d290*/  FADD.FTZ R182, R183, R182 ;  /* 0x000000b6b7b67221 */ /* 0x000fe40000010000 */
[----:B------:R-:W-:Y:S08]  /*d2a0*/  MUFU.EX2 R227, R227 ;  /* 0x000000e300e37308 */ /* 0x000ff00000000800 */
[----:B------:R-:W0:Y:S01]  /*d2b0*/  MUFU.EX2 R228, R228 ;  /* 0x000000e400e47308 */ /* 0x000e220000000800 */
[----:B---3--:R-:W-:Y:S01]  /*d2c0*/  F2FP.F16.F32.PACK_AB R154, R200, R199 ;  /* 0x000000c7c89a723e */ /* 0x008fe200000000ff */
[----:B------:R-:W-:-:S06]  /*d2d0*/  FADD.FTZ R199, R199, R182 ;  /* 0x000000b6c7c77221 */ /* 0x000fcc0000010000 */
[----:B------:R-:W3:Y:S08]  /*d2e0*/  MUFU.EX2 R229, R229 ;  /* 0x000000e500e57308 */ /* 0x000ef00000000800 */
[----:B------:R-:W4:Y:S01]  /*d2f0*/  MUFU.EX2 R171, R171 ;  /* 0x000000ab00ab7308 */ /* 0x000f220000000800 */
[----:B0-----:R-:W-:Y:S01]  /*d300*/  F2FP.F16.F32.PACK_AB R153, R228, R227 ;  /* 0x000000e3e499723e */ /* 0x001fe200000000ff */
[----:B------:R-:W-:-:S04]  /*d310*/  FADD.FTZ R227, R227, R226 ;  /* 0x000000e2e3e37221 */ /* 0x000fc80000010000 */
[----:B------:R-:W-:-:S04]  /*d320*/  FADD.FTZ R228, R228, R227 ;  /* 0x000000e3e4e47221 */ /* 0x000fc80000010000 */
[----:B---3--:R-:W-:Y:S01]  /*d330*/  FADD.FTZ R228, R229, R228 ;  /* 0x000000e4e5e47221 */ /* 0x008fe20000010000 */
[----:B----4-:R-:W-:-:S05]  /*d340*/  F2FP.F16.F32.PACK_AB R155, R171, R229 ;  /* 0x000000e5ab9b723e */ /* 0x010fca00000000ff */
[----:B------:R0:W-:Y:S01]  /*d350*/  STSM.16.M88.4 [R208], R152 ;  /* 0x00000098d0007844 */ /* 0x0001e20000000200 */
[----:B------:R-:W-:-:S06]  /*d360*/  WARPGROUP.ARRIVE ;  /* 0x00000000000079c5 */ /* 0x000fcc0000000000 */
[----:B------:R-:W-:Y:S03]  /*d370*/  HGMMA.64x256x16.F32 R24, R164, gdesc[UR4].tnspB, RZ, !UPT, gsb0 ;  /* 0x43e00004a4187df0 */ /* 0x000fe6000c0008ff */
[----:B------:R-:W-:Y:S02]  /*d380*/  WARPGROUP.DEPBAR.LE gsb0, 0x0 ;  /* 0x00008000000079c5 */ /* 0x000fe40000010000 */
[----:B-1----:R-:W-:Y:S01]  /*d390*/  VIADD R164, R6, 0x80 ;  /* 0x0000008006a47836 */ /* 0x002fe20000000000 */
        /* <DEDUP_REMOVED lines=8> */
[----:B------:R-:W-:Y:S01]  /*d420*/  WARPGROUP.ARRIVE ;  /* 0x00000000000079c5 */ /* 0x000fe20000000000 */
[----:B------:R-:W-:Y:S02]  /*d430*/  IMAD.MOV.U32 R161, RZ, RZ, 0x40000040 ;  /* 0x40000040ffa17424 */ /* 0x000fe400078e00ff */
[----:B------:R-:W-:Y:S01]  /*d440*/  VIADD R6, R6, 0x180 ;  /* 0x0000018006067836 */ /* 0x000fe20000000000 */
[----:B------:R-:W-:-:S02]  /*d450*/  R2UR UR6, R160 ;  /* 0x00000000a00672ca */ /* 0x000fc400000e0000 */
[----:B------:R-:W-:-:S15]  /*d460*/  R2UR UR7, R161 ;  /* 0x00000000a10772ca */ /* 0x000fde00000e0000 */
[----:B------:R-:W-:-:S01]  /*d470*/  NOP ;  /* 0x0000000000007918 */ /* 0x000fc20000000000 */
[----:B------:R-:W-:Y:S01]  /*d480*/  HGMMA.64x256x16.F32 R24, R156, gdesc[UR4].tnspB, R24, gsb0 ;  /* 0x43e000049c187df0 */ /* 0x000fe20008000818 */
[----:B------:R-:W-:Y:S01]  /*d490*/  R2UR UR6, R6 ;  /* 0x00000000060672ca */ /* 0x000fe200000e0000 */
[----:B------:R-:W-:Y:S01]  /*d4a0*/  IMAD.IADD R6, R23, 0x1, -R184 ;  /* 0x0000000117067824 */ /* 0x000fe200078e0ab8 */
[----:B------:R-:W-:Y:S01]  /*d4b0*/  R2UR UR7, R7 ;  /* 0x00000000070772ca */ /* 0x000fe200000e0000 */
[----:B------:R-:W-:Y:S01]  /*d4c0*/  FADD.FTZ R7, R171, R228 ;  /* 0x000000e4ab077221 */ /* 0x000fe20000010000 */
[----:B------:R-:W-:Y:S02]  /*d4d0*/  WARPGROUP.DEPBAR.LE gsb0, 0x0 ;  /* 0x00008000000079c5 */ /* 0x000fe40000010000 */
[----:B------:R-:W-:-:S15]  /*d4e0*/  WARPGROUP.ARRIVE ;  /* 0x00000000000079c5 */ /* 0x000fde0000000000 */
[----:B------:R-:W-:-:S06]  /*d4f0*/  NOP ;  /* 0x0000000000007918 */ /* 0x000fcc0000000000 */
[----:B------:R-:W-:Y:S03]  /*d500*/  HGMMA.64x256x16.F32 R24, R152, gdesc[UR4].tnspB, R24, gsb0 ;  /* 0x43e0000498187df0 */ /* 0x000fe60008000818 */
[----:B------:R-:W-:Y:S02]  /*d510*/  WARPGROUP.DEPBAR.LE gsb0, 0x0 ;  /* 0x00008000000079c5 */ /* 0x000fe40000010000 */
[----:B------:R1:W-:Y:S06]  /*d520*/  MEMBAR.ALL.CTA ;  /* 0x0000000000007992 */ /* 0x0003ec0000008000 */
[----:B-1----:R-:W1:Y:S01]  /*d530*/  FENCE.VIEW.ASYNC.S ;  /* 0x00000000000073c6 */ /* 0x002e620000000000 */
[----:B0-----:R-:W-:-:S02]  /*d540*/  IMAD R154, R189, 0x40, R6 ;  /* 0x00000040bd9a7824 */ /* 0x001fc400078e0206 */
[----:B------:R-:W-:Y:S02]  /*d550*/  FADD.FTZ R6, R200, R199 ;  /* 0x000000c7c8067221 */ /* 0x000fe40000010000 */
[----:B------:R-:W-:Y:S01]  /*d560*/  VIADD R152, R154, UR4 ;  /* 0x000000049a987c36 */ /* 0x000fe20008000000 */
[----:B-1----:R-:W-:Y:S01]  /*d570*/  NOP ;  /* 0x0000000000007918 */ /* 0x002fe20000000000 */
[----:B------:R-:W-:Y:S06]  /*d580*/  BAR.ARV 0xe, 0x100 ;  /* 0x0384000000007b1d */ /* 0x000fec0000002000 */
[----:B------:R0:W-:Y:S02]  /*d590*/  @!P1 SYNCS.ARRIVE.TRANS64.RED.A1T0 RZ, [R20+URZ], RZ ;  /* 0x000000ff14ff99a7 */ /* 0x0001e4000810043f */
[----:B0-----:R-:W-:Y:S01]  /*d5a0*/  VIADD R20, R168, 0xfffffffe ;  /* 0xfffffffea8147836 */ /* 0x001fe20000000000 */
        /* <DEDUP_REMOVED lines=13> */
.L_x_5469:
[----:B------:R-:W-:-:S06]  /*d680*/  UISETP.NE.AND UP0, UPT, UR5, 0x1, UPT ;  /* 0x000000010500788c */ /* 0x000fcc000bf05270 */
[----:B------:R-:W-:-:S05]  /*d690*/  PLOP3.LUT P2, PT, PT, PT, UP0, 0x80, 0x0 ;  /* 0x000000000000781c */ /* 0x000fca0003f4f008 */
[----:B------:R-:W-:-:S08]  /*d6a0*/  @UP0 ULDC.64 UR6, c[0x0][0xae0] ;  /* 0x0002b80000060ab9 */ /* 0x000fd00000000a00 */
[----:B------:R-:W-:-:S05]  /*d6b0*/  @P2 IMAD.HI.U32 R154, R153, UR6, RZ ;  /* 0x00000006999a2c27 */ /* 0x000fca000f8e00ff */
[----:B------:R-:W-:-:S07]  /*d6c0*/  @P2 SHF.R.U32.HI R153, RZ, UR7, R154 ;  /* 0x00000007ff992c19 */ /* 0x000fce000801169a */
.L_x_5470:
[----:B------:R-:W-:Y:S05]  /*d6d0*/  BSYNC B0 ;  /* 0x0000000000007941 */ /* 0x000fea0003800000 */
.L_x_5468:
[----:B------:R-:W-:-:S04]  /*d6e0*/  IMAD.U32 R154, RZ, RZ, UR5 ;  /* 0x00000005ff9a7e24 */ /* 0x000fc8000f8e00ff */
[----:B------:R-:W-:-:S05]  /*d6f0*/  IMAD R153, R153, R154, UR5 ;  /* 0x0000000599997e24 */ /* 0x000fca000f8e029a */
[----:B------:R-:W-:-:S07]  /*d700*/  VIMNMX R152, R152, R153, PT ;  /* 0x0000009998987248 */ /* 0x000fce0003fe0100 */
.L_x_5467:
[----:B------:R-:W-:Y:S01]  /*d710*/  SHF.R.S32.HI R153, RZ, 0x1f, R152 ;  /* 0x0000001fff997819 */ /* 0x000fe20000011498 */
[----:B------:R-:W-:Y:S01]  /*d720*/  ULDC UR38, c[0x0][0xadc] ;  /* 0x0002b70000267ab9 */ /* 0x000fe20000000800 */
[----:B------:R-:W-:Y:S01]  /*d730*/  ULDC UR41, c[0x0][0xadc] ;  /* 0x0002b70000297ab9 */ /* 0x000fe20000000800 */
[----:B------:R-:W-:Y:S01]  /*d740*/  ULDC UR42, c[0x0][0xad4] ;  /* 0x0002b500002a7ab9 */ /* 0x000fe20000000800 */
[----:B------:R-:W-:Y:S01]  /*d750*/  LEA.HI R153, R153, R152, RZ, 0x6 ;  /* 0x0000009899997211 */ /* 0x000fe200078f30ff */
[----:B------:R-:W-:Y:S01]  /*d760*/  ULDC UR44, c[0x0][0xad4] ;  /* 0x0002b500002c7ab9 */ /* 0x000fe20000000800 */
[----:B------:R-:W-:Y:S01]  /*d770*/  ULDC UR37, c[0x0][0xa80] ;  /* 0x0002a00000257ab9 */ /* 0x000fe20000000800 */
[----:B------:R-:W-:Y:S01]  /*d780*/  ULDC UR40, c[0x0][0xa80] ;  /* 0x0002a00000287ab9 */ /* 0x000fe20000000800 */
[----:B------:R-:W-:Y:S01]  /*d790*/  SHF.R.S32.HI R153, RZ, 0x6, R153 ;  /* 0x00000006ff997819 */ /* 0x000fe20000011499 */
[----:B------:R-:W-:Y:S01]  /*d7a0*/  ULDC UR39, c[0x0][0xa80] ;  /* 0x0002a00000277ab9 */ /* 0x000fe20000000800 */
[----:B------:R-:W-:Y:S01]  /*d7b0*/  ULDC UR43, c[0x0][0xad8] ;  /* 0x0002b600002b7ab9 */ /* 0x000fe20000000800 */
[----:B------:R-:W-:Y:S01]  /*d7c0*/  ULDC UR45, c[0x0][0xad8] ;  /* 0x0002b600002d7ab9 */ /* 0x000fe20000000800 */
[----:B------:R-:W-:Y:S01]  /*d7d0*/  VIMNMX R210, R212, R153, !PT ;  /* 0x00000099d4d27248 */ /* 0x000fe20007fe0100 */
[----:B------:R-:W-:Y:S03]  /*d7e0*/  BSSY B1, `(.L_x_5471) ;  /* 0x00003d5000017945 */ /* 0x000fe60003800000 */
[----:B------:R-:W-:-:S13]  /*d7f0*/  ISETP.GE.AND P2, PT, R20, R210, PT ;  /* 0x000000d21400720c */ /* 0x000fda0003f46270 */
[----:B------:R-:W-:Y:S05]  /*d800*/  @!P2 BRA `(.L_x_5472) ;  /* 0x0000003c0048a947 */ /* 0x000fea0003800000 */
[----:B------:R-:W-:Y:S01]  /*d810*/  IADD3 R200, R0, R23, -R184 ;  /* 0x0000001700c87210 */ /* 0x000fe20007ffe8b8 */
[----:B------:R-:W-:Y:S04]  /*d820*/  BSSY B0, `(.L_x_5473) ;  /* 0x00003cc000007945 */ /* 0x000fe80003800000 */
[----:B------:R-:W-:-:S07]  /*d830*/  VIADD R200, R200, 0x8 ;  /* 0x00000008c8c87836 */ /* 0x000fce0000000000 */
.L_x_5492:
[----:B------:R-:W-:-:S05]  /*d840*/  VIADD R201, R19, 0x1 ;  /* 0x0000000113c97836 */ /* 0x000fca0000000000 */
[----:B------:R-:W-:-:S04]  /*d850*/  ISETP.NE.AND P2, PT, R201, 0x2, PT ;  /* 0x00000002c900780c */ /* 0x000fc80003f45270 */
[----:B------:R-:W-:Y:S02]  /*d860*/  SEL R21, RZ, 0x1, P2 ;  /* 0x00000001ff157807 */ /* 0x000fe40001000000 */
[----:B------:R-:W-:Y:S02]  /*d870*/  SEL R201, R201, RZ, P2 ;  /* 0x000000ffc9c97207 */ /* 0x000fe40001000000 */
[----:B------:R-:W-:Y:S01]  /*d880*/  LOP3.LUT R22, R22, R21, RZ, 0x3c, !PT ;  /* 0x0000001516167212 */ /* 0x000fe200078e3cff */
[----:B0-----:R-:W-:Y:S06]  /*d890*/  @!P0 BRA `(.L_x_5474) ;  /* 0x0000000000048947 */ /* 0x001fec0003800000 */
[----:B------:R-:W-:Y:S01]  /*d8a0*/  BPT.TRAP 0x1 ;  /* 0x000000040000795c */ /* 0x000fe20000300000 */
.L_x_5474:
[----:B------:R-:W-:Y:S01]  /*d8b0*/  IMAD R199, R201, 0x8, R18 ;  /* 0x00000008c9c77824 */ /* 0x000fe200078e0212 */
[----:B------:R-:W-:-:S04]  /*d8c0*/  SHF.L.U32 R188, R22, 0x1f, RZ ;  /* 0x0000001f16bc7819 */ /* 0x000fc800000006ff */
[----:B------:R0:W1:Y:S01]  /*d8d0*/  SYNCS.PHASECHK.TRANS64.TRYWAIT P2, [R199+URZ+0x38830], R188 ;  /* 0x038830bcc70075a7 */ /* 0x000062000804017f */
[----:B------:R-:W-:Y:S05]  /*d8e0*/  @!P0 BRA `(.L_x_5475) ;  /* 0x0000000000048947 */ /* 0x000fea0003800000 */
[----:B------:R-:W-:Y:S01]  /*d8f0*/  BPT.TRAP 0x1 ;  /* 0x000000040000795c */ /* 0x000fe20000300000 */
.L_x_5475:
[----:B------:R-:W-:Y:S01]  /*d900*/  BSSY B2, `(.L_x_5476) ;  /* 0x0000006000027945 */ /* 0x000fe20003800000 */
[----:B------:R-:W-:Y:S02]  /*d910*/  IMAD R202, R201, 0x200, R190 ;  /* 0x00000200c9ca7824 */ /* 0x000fe400078e02be */
[----:B------:R-:W-:Y:S01]  /*d920*/  IMAD.MOV.U32 R203, RZ, RZ, 0x40000040 ;  /* 0x40000040ffcb7424 */ /* 0x000fe200078e00ff */
[----:B-1----:R-:W-:Y:S06]  /*d930*/  @P2 BRA `(.L_x_5477) ;  /* 0x0000000000082947 */ /* 0x002fec0003800000 */
[----:B------:R-:W1:Y:S02]  /*d940*/  SYNCS.PHASECHK.TRANS64.TRYWAIT P2, [R199+URZ+0x38830], R188 ;  /* 0x038830bcc70075a7 */ /* 0x000e64000804017f */
[----:B-1----:R-:W-:Y:S05]  /*d950*/  @!P2 BRA `(.L_x_5478) ;  /* 0x000001580094a947 */ /* 0x002fea0003800000 */
.L_x_5477:
[----:B------:R-:W-:Y:S05]  /*d960*/  BSYNC B2 ;  /* 0x0000000000027941 */ /* 0x000fea0003800000 */
.L_x_5476:
[----:B------:R-:W-:Y:S01]  /*d970*/  R2UR UR6, R202 ;  /* 0x00000000ca0672ca */ /* 0x000fe200000e0000 */
[----:B------:R-:W-:Y:S01]  /*d980*/  WARPGROUP.ARRIVE ;  /* 0x00000000000079c5 */ /* 0x000fe20000000000 */
[----:B------:R-:W-:Y:S01]  /*d990*/  R2UR UR7, R203 ;  /* 0x00000000cb0772ca */ /* 0x000fe200000e0000 */
[----:B------:R-:W-:Y:S01]  /*d9a0*/  IMAD.MOV.U32 R205, RZ, RZ, 0x40000040 ;  /* 0x40000040ffcd7424 */ /* 0x000fe200078e00ff */
[----:B------:R-:W-:Y:S01]  /*d9b0*/  R2UR UR4, R4 ;  /* 0x00000000040472ca */ /* 0x000fe200000e0000 */
[----:B------:R-:W-:Y:S01]  /*d9c0*/  IMAD.MOV.U32 R203, RZ, RZ, 0x40000040 ;  /* 0x40000040ffcb7424 */ /* 0x000fe200078e00ff */
[----:B------:R-:W-:Y:S02]  /*d9d0*/  R2UR UR5, R5 ;  /* 0x00000000050572ca */ /* 0x000fe400000e0000 */
[----:B------:R-:W-:-:S11]  /*d9e0*/  IADD3 R204, R202, 0x2, RZ ;  /* 0x00000002cacc7810 */ /* 0x000fd60007ffe0ff */
        /* <DEDUP_REMOVED lines=28> */
.L_x_5479:
[----:B------:R2:W3:Y:S01]  /*dbb0*/  SYNCS.PHASECHK.TRANS64.TRYWAIT P2, [R199+URZ+0x38850], R188 ;  /* 0x038850bcc70075a7 */ /* 0x0004e2000804017f */
[----:B------:R-:W-:Y:S05]  /*dbc0*/  @!P0 BRA `(.L_x_5480) ;  /* 0x0000000000048947 */ /* 0x000fea0003800000 */
[----:B------:R-:W-:Y:S01]  /*dbd0*/  BPT.TRAP 0x1 ;  /* 0x000000040000795c */ /* 0x000fe20000300000 */
.L_x_5480:
[----:B------:R-:W-:Y:S04]  /*dbe0*/  BSSY B2, `(.L_x_5481) ;  /* 0x0000004000027945 */ /* 0x000fe80003800000 */
[----:B---3--:R-:W-:Y:S05]  /*dbf0*/  @P2 BRA `(.L_x_5482) ;  /* 0x0000000000082947 */ /* 0x008fea0003800000 */
[----:B------:R-:W3:Y:S02]  /*dc00*/  SYNCS.PHASECHK.TRANS64.TRYWAIT P2, [R199+URZ+0x38850], R188 ;  /* 0x038850bcc70075a7 */ /* 0x000ee4000804017f */
[----:B---3--:R-:W-:Y:S05]  /*dc10*/  @!P2 BRA `(.L_x_5483) ;  /* 0x0000015400f8a947 */ /* 0x008fea0003800000 */
.L_x_5482:
[----:B------:R-:W-:Y:S05]  /*dc20*/  BSYNC B2 ;  /* 0x0000000000027941 */ /* 0x000fea0003800000 */
.L_x_5481:
[----:B------:R-:W-:Y:S01]  /*dc30*/  IMAD R202, R201, 0x1000, R191 ;  /* 0x00001000c9ca7824 */ /* 0x000fe200078e02bf */
[----:B------:R-:W-:Y:S01]  /*dc40*/  R2UR UR4, R2 ;  /* 0x00000000020472ca */ /* 0x000fe200000e0000 */
[----:B------:R-:W-:Y:S01]  /*dc50*/  IMAD.MOV.U32 R203, RZ, RZ, 0x40000040 ;  /* 0x40000040ffcb7424 */ /* 0x000fe200078e00ff */
[----:B------:R-:W-:Y:S01]  /*dc60*/  R2UR UR5, R3 ;  /* 0x00000000030572ca */ /* 0x000fe200000e0000 */
[----:B------:R-:W-:Y:S01]  /*dc70*/  WARPGROUP.ARRIVE ;  /* 0x00000000000079c5 */ /* 0x000fe20000000000 */
[----:B------:R-:W-:Y:S01]  /*dc80*/  R2UR UR6, R202 ;  /* 0x00000000ca0672ca */ /* 0x000fe200000e0000 */
[----:B------:R-:W-:Y:S01]  /*dc90*/  VIADD R204, R2, 0x2 ;  /* 0x0000000202cc7836 */ /* 0x000fe20000000000 */
[----:B------:R-:W-:Y:S01]  /*dca0*/  R2UR UR7, R203 ;  /* 0x00000000cb0772ca */ /* 0x000fe200000e0000 */
[----:B------:R-:W-:Y:S02]  /*dcb0*/  IMAD.MOV.U32 R205, RZ, RZ, 0x40000040 ;  /* 0x40000040ffcd7424 */ /* 0x000fe400078e00ff */
[----:B------:R-:W4:Y:S01]  /*dcc0*/  S2R R21, SR_TID.X ;  /* 0x0000000000157919 */ /* 0x000f220000002100 */
[----:B------:R-:W-:Y:S01]  /*dcd0*/  VIADD R206, R202, 0x800 ;  /* 0x00000800cace7836 */ /* 0x000fe20000000000 */
[----:B------:R-:W-:Y:S01]  /*dce0*/  UISETP.NE.AND UP0, UPT, UR46, URZ, UPT ;  /* 0x0000003f2e00728c */ /* 0x000fe2000bf05270 */
[----:B------:R-:W-:-:S02]  /*dcf0*/  VIADD R207, R2, 0x800 ;  /* 0x0000080002cf7836 */ /* 0x000fc40000000000 */
[----:B0123--:R-:W-:-:S05]  /*dd00*/  IMAD.MOV.U32 R188, RZ, RZ, 0x4 ;  /* 0x00000004ffbc7424 */ /* 0x00ffca00078e00ff */
        /* <DEDUP_REMOVED lines=8> */
[----:B------:R-:W-:Y:S02]  /*dd90*/  MOV R205, 0x40000040 ;  /* 0x4000004000cd7802 */ /* 0x000fe40000000f00 */
[----:B----4-:R-:W-:-:S06]  /*dda0*/  SHF.R.U32.HI R21, RZ, 0x7, R21 ;  /* 0x00000007ff157819 */ /* 0x010fcc0000011615 */
[----:B------:R-:W0:Y:S02]  /*ddb0*/  SHFL.IDX PT, R21, R21, RZ, 0x1f ;  /* 0x00001fff15157589 */ /* 0x000e2400000e0000 */
[----:B0-----:R-:W-:-:S04]  /*ddc0*/  ISETP.GT.AND P2, PT, R21, 0x7f, PT ;  /* 0x0000007f1500780c */ /* 0x001fc80003f44270 */
        /* <DEDUP_REMOVED lines=42> */
[----:B------:R-:W-:Y:S02]  /*e070*/  IADD3 R204, R202, 0x202, RZ ;  /* 0x00000202cacc7810 */ /* 0x000fe40007ffe0ff */
[----:B------:R-:W-:Y:S01]  /*e080*/  R2UR UR7, R205 ;  /* 0x00000000cd0772ca */ /* 0x000fe200000e0000 */
[----:B------:R-:W-:Y:S01]  /*e090*/  IMAD.MOV.U32 R205, RZ, RZ, 0x40000040 ;  /* 0x40000040ffcd7424 */ /* 0x000fe200078e00ff */
[----:B------:R-:W-:Y:S01]  /*e0a0*/  R2UR UR6, R204 ;  /* 0x00000000cc0672ca */ /* 0x000fe200000e0000 */
[----:B------:R-:W-:Y:S01]  /*e0b0*/  VIADD R204, R2, 0x204 ;  /* 0x0000020402cc7836 */ /* 0x000fe20000000000 */
        /* <DEDUP_REMOVED lines=65> */
[----:B------:R-:W-:Y:S01]  /*e4d0*/  IADD3 R204, R2, 0x600, RZ ;  /* 0x0000060002cc7810 */ /* 0x000fe20007ffe0ff */
        /* <DEDUP_REMOVED lines=73> */
[----:B------:R-:W-:Y:S01]  /*e970*/  R2UR UR6, R204 ;  /* 0x00000000cc0672ca */ /* 0x000fe200000e0000 */
[----:B------:R-:W-:Y:S01]  /*e980*/  IMAD.MOV.U32 R204, RZ, RZ, 0x28 ;  /* 0x00000028ffcc7424 */ /* 0x000fe200078e00ff */
[----:B------:R-:W-:Y:S01]  /*e990*/  R2UR UR7, R205 ;  /* 0x00000000cd0772ca */ /* 0x000fe200000e0000 */
[----:B------:R-:W-:-:S03]  /*e9a0*/  IMAD.MOV.U32 R205, RZ, RZ, 0xa00 ;  /* 0x00000a00ffcd7424 */ /* 0x000fc600078e00ff */
[----:B------:R-:W-:Y:S02]  /*e9b0*/  SEL R204, R204, 0x26, P2 ;  /* 0x00000026cccc7807 */ /* 0x000fe40001000000 */
[----:B------:R-:W-:Y:S02]  /*e9c0*/  SEL R205, R205, 0x980, P2 ;  /* 0x00000980cdcd7807 */ /* 0x000fe40001000000 */
[----:B------:R-:W-:Y:S02]  /*e9d0*/  LOP3.LUT R207, R204, 0x6, RZ, 0xc0, !PT ;  /* 0x00000006cccf7812 */ /* 0x000fe400078ec0ff */
[----:B------:R-:W-:-:S04]  /*e9e0*/  LOP3.LUT R205, R205, 0xa00, RZ, 0xc0, !PT ;  /* 0x00000a00cdcd7812 */ /* 0x000fc800078ec0ff */
[CC--:B------:R-:W-:Y:S02]  /*e9f0*/  IADD3 R204, R207.reuse, R205.reuse, R2 ;  /* 0x000000cdcfcc7210 */ /* 0x0c0fe40007ffe002 */
[----:B------:R-:W-:Y:S01]  /*ea00*/  IADD3 R206, R207, R205, R202 ;  /* 0x000000cdcfce7210 */ /* 0x000fe20007ffe0ca */
[----:B------:R-:W-:Y:S02]  /*ea10*/  IMAD.MOV.U32 R205, RZ, RZ, 0x40000040 ;  /* 0x40000040ffcd7424 */ /* 0x000fe400078e00ff */
[----:B------:R-:W-:Y:S01]  /*ea20*/  IMAD.MOV.U32 R207, RZ, RZ, 0x40000040 ;  /* 0x40000040ffcf7424 */ /* 0x000fe200078e00ff */
[----:B------:R-:W-:Y:S02]  /*ea30*/  WARPGROUP.DEPBAR.LE gsb0, 0x0 ;  /* 0x00008000000079c5 */ /* 0x000fe40000010000 */
[----:B------:R-:W-:-:S06]  /*ea40*/  WARPGROUP.ARRIVE ;  /* 0x00000000000079c5 */ /* 0x000fcc0000000000 */
[----:B------:R-:W-:Y:S01]  /*ea50*/  HGMMA.64x64x16.F32 R152, gdesc[UR4], R152, gsb0 ;  /* 0x00e00000049879f0 */ /* 0x000fe20008000898 */
[----:B------:R-:W-:Y:S02]  /*ea60*/  R2UR UR4, R204 ;  /* 0x00000000cc0472ca */ /* 0x000fe400000e0000 */
[----:B------:R-:W-:Y:S01]  /*ea70*/  R2UR UR5, R205 ;  /* 0x00000000cd0572ca */ /* 0x000fe200000e0000 */
[----:B------:R-:W-:Y:S01]  /*ea80*/  IMAD.MOV.U32 R205, RZ, RZ, 0x40000040 ;  /* 0x40000040ffcd7424 */ /* 0x000fe200078e00ff */
[----:B------:R-:W-:Y:S01]  /*ea90*/  R2UR UR6, R206 ;  /* 0x00000000ce0672ca */ /* 0x000fe200000e0000 */
[----:B------:R-:W-:Y:S01]  /*eaa0*/  VIADD R206, R2, 0xa00 ;  /* 0x00000a0002ce7836 */ /* 0x000fe20000000000 */
[----:B------:R-:W-:Y:S01]  /*eab0*/  R2UR UR7, R207 ;  /* 0x00000000cf0772ca */ /* 0x000fe200000e0000 */
[----:B------:R-:W-:Y:S02]  /*eac0*/  VIADD R207, R202, 0xa00 ;  /* 0x00000a00cacf7836 */ /* 0x000fe40000000000 */
[----:B------:R-:W-:Y:S01]  /*ead0*/  IMAD.IADD R204, R206, 0x1, R21 ;  /* 0x00000001cecc7824 */ /* 0x000fe200078e0215 */
[----:B------:R-:W-:-:S02]  /*eae0*/  WARPGROUP.DEPBAR.LE gsb0, 0x0 ;  /* 0x00008000000079c5 */ /* 0x000fc40000010000 */
[----:B------:R-:W-:-:S07]  /*eaf0*/  WARPGROUP.ARRIVE ;  /* 0x00000000000079c5 */ /* 0x000fce0000000000 */
        /* <DEDUP_REMOVED lines=37> */
[----:B------:R-:W-:Y:S01]  /*ed50*/  IMAD.MOV.U32 R205, RZ, RZ, 0x40000040 ;  /* 0x40000040ffcd7424 */ /* 0x000fe200078e00ff */
[----:B------:R-:W-:Y:S01]  /*ed60*/  MOV R207, 0x40000040 ;  /* 0x4000004000cf7802 */ /* 0x000fe20000000f00 */
        /* <DEDUP_REMOVED lines=69> */
[----:B------:R-:W-:Y:S02]  /*f1c0*/  IMAD.MOV.U32 R205, RZ, RZ, 0x40000040 ;  /* 0x40000040ffcd7424 */ /* 0x000fe400078e00ff */
[----:B------:R-:W-:Y:S01]  /*f1d0*/  IMAD.MOV.U32 R21, RZ, RZ, 0x40 ;  /* 0x00000040ff157424 */ /* 0x000fe200078e00ff */
[----:B------:R-:W-:Y:S01]  /*f1e0*/  R2UR UR4, R204 ;  /* 0x00000000cc0472ca */ /* 0x000fe200000e0000 */
[----:B------:R-:W-:Y:S01]  /*f1f0*/  IMAD.IADD R204, R207, 0x1, R203 ;  /* 0x00000001cfcc7824 */ /* 0x000fe200078e02cb */
[----:B------:R-:W-:Y:S02]  /*f200*/  R2UR UR5, R205 ;  /* 0x00000000cd0572ca */ /* 0x000fe400000e0000 */
[----:B------:R-:W-:-:S02]  /*f210*/  MOV R205, 0x40000040 ;  /* 0x4000004000cd7802 */ /* 0x000fc40000000f00 */
[----:B------:R-:W-:-:S04]  /*f220*/  SEL R21, R21, 0x3e, P2 ;  /* 0x0000003e15157807 */ /* 0x000fc80001000000 */
[----:B------:R-:W-:Y:S01]  /*f230*/  LOP3.LUT R21, R21, 0x6, RZ, 0xc0, !PT ;  /* 0x0000000615157812 */ /* 0x000fe200078ec0ff */
[----:B------:R-:W-:Y:S02]  /*f240*/  WARPGROUP.DEPBAR.LE gsb0, 0x0 ;  /* 0x00008000000079c5 */ /* 0x000fe40000010000 */
[----:B------:R-:W-:-:S06]  /*f250*/  WARPGROUP.ARRIVE ;  /* 0x00000000000079c5 */ /* 0x000fcc0000000000 */
[----:B------:R-:W-:Y:S01]  /*f260*/  HGMMA.64x64x16.F32 R152, gdesc[UR4], R152, gsb0 ;  /* 0x00e00000049879f0 */ /* 0x000fe20008000898 */
[----:B------:R-:W-:Y:S01]  /*f270*/  R2UR UR4, R204 ;  /* 0x00000000cc0472ca */ /* 0x000fe200000e0000 */
[--C-:B------:R-:W-:Y:S01]  /*f280*/  IMAD.IADD R204, R203, 0x1, R206.reuse ;  /* 0x00000001cbcc7824 */ /* 0x100fe200078e02ce */
[----:B------:R-:W-:Y:S01]  /*f290*/  R2UR UR5, R205 ;  /* 0x00000000cd0572ca */ /* 0x000fe200000e0000 */
[----:B------:R-:W-:Y:S02]  /*f2a0*/  IMAD.MOV.U32 R205, RZ, RZ, 0x40000040 ;  /* 0x40000040ffcd7424 */ /* 0x000fe400078e00ff */
[----:B------:R-:W-:Y:S01]  /*f2b0*/  IMAD.IADD R206, R188, 0x1, R206 ;  /* 0x00000001bcce7824 */ /* 0x000fe200078e02ce */
[----:B------:R-:W-:Y:S01]  /*f2c0*/  R2UR UR6, R204 ;  /* 0x00000000cc0672ca */ /* 0x000fe200000e0000 */
[----:B------:R-:W-:Y:S01]  /*f2d0*/  IMAD.IADD R204, R207, 0x1, R188 ;  /* 0x00000001cfcc7824 */ /* 0x000fe200078e02bc */
[----:B------:R-:W-:Y:S01]  /*f2e0*/  R2UR UR7, R205 ;  /* 0x00000000cd0772ca */ /* 0x000fe200000e0000 */
[----:B------:R-:W-:-:S02]  /*f2f0*/  IMAD.MOV.U32 R205, RZ, RZ, 0x40000040 ;  /* 0x40000040ffcd7424 */ /* 0x000fc400078e00ff */
[----:B------:R-:W-:Y:S02]  /*f300*/  IMAD.MOV.U32 R207, RZ, RZ, 0x40000040 ;  /* 0x40000040ffcf7424 */ /* 0x000fe400078e00ff */
[----:B------:R-:W-:Y:S02]  /*f310*/  IMAD.MOV.U32 R188, RZ, RZ, 0x1000 ;  /* 0x00001000ffbc7424 */ /* 0x000fe400078e00ff */
[----:B------:R-:W-:-:S03]  /*f320*/  IMAD.MOV.U32 R203, RZ, RZ, 0x40000040 ;  /* 0x40000040ffcb7424 */ /* 0x000fc600078e00ff */
[----:B------:R-:W-:Y:S02]  /*f330*/  SEL R188, R188, 0xf80, P2 ;  /* 0x00000f80bcbc7807 */ /* 0x000fe40001000000 */
[----:B------:R-:W-:Y:S02]  /*f340*/  PLOP3.LUT P2, PT, PT, PT, UP0, 0x40, 0x0 ;  /* 0x000000000000781c */ /* 0x000fe40003f4e808 */
[----:B------:R-:W-:-:S04]  /*f350*/  LOP3.LUT R188, R188, 0x1e00, RZ, 0xc0, !PT ;  /* 0x00001e00bcbc7812 */ /* 0x000fc800078ec0ff */
[----:B------:R-:W-:Y:S01]  /*f360*/  IADD3 R202, R21, R188, R202 ;  /* 0x000000bc15ca7210 */ /* 0x000fe20007ffe0ca */
[----:B------:R-:W-:Y:S02]  /*f370*/  WARPGROUP.DEPBAR.LE gsb0, 0x0 ;  /* 0x00008000000079c5 */ /* 0x000fe40000010000 */
[----:B------:R-:W-:-:S06]  /*f380*/  WARPGROUP.ARRIVE ;  /* 0x00000000000079c5 */ /* 0x000fcc0000000000 */
[----:B------:R-:W-:Y:S01]  /*f390*/  HGMMA.64x64x16.F32 R152, gdesc[UR4], R152, gsb0 ;  /* 0x00e00000049879f0 */ /* 0x000fe20008000898 */
[----:B------:R-:W-:Y:S02]  /*f3a0*/  R2UR UR4, R204 ;  /* 0x00000000cc0472ca */ /* 0x000fe400000e0000 */
[----:B------:R-:W-:Y:S01]  /*f3b0*/  R2UR UR5, R205 ;  /* 0x00000000cd0572ca */ /* 0x000fe200000e0000 */
[----:B------:R-:W-:Y:S01]  /*f3c0*/  IMAD.MOV.U32 R205, RZ, RZ, 0x40000040 ;  /* 0x40000040ffcd7424 */ /* 0x000fe200078e00ff */
[----:B------:R-:W-:Y:S02]  /*f3d0*/  R2UR UR6, R206 ;  /* 0x00000000ce0672ca */ /* 0x000fe400000e0000 */
[----:B------:R-:W-:Y:S02]  /*f3e0*/  R2UR UR7, R207 ;  /* 0x00000000cf0772ca */ /* 0x000fe400000e0000 */
[----:B------:R-:W-:Y:S01]  /*f3f0*/  IADD3 R204, R21, R188, R2 ;  /* 0x000000bc15cc7210 */ /* 0x000fe20007ffe002 */
[----:B------:R-:W-:Y:S01]  /*f400*/  @!P1 VIADD R21, R199, 0x38840 ;  /* 0x00038840c7159836 */ /* 0x000fe20000000000 */
[----:B------:R-:W-:-:S04]  /*f410*/  MOV R188, UR42 ;  /* 0x0000002a00bc7c02 */ /* 0x000fc80008000f00 */
[----:B------:R-:W-:Y:S02]  /*f420*/  @!P1 PRMT R21, RZ, 0x654, R21 ;  /* 0x00000654ff159816 */ /* 0x000fe40000000015 */
[----:B------:R-:W-:Y:S01]  /*f430*/  LOP3.LUT R207, RZ, R188, RZ, 0x33, !PT ;  /* 0x000000bcffcf7212 */ /* 0x000fe200078e33ff */
        /* <DEDUP_REMOVED lines=11> */
[----:B------:R0:W-:Y:S02]  /*f4f0*/  @!P1 SYNCS.ARRIVE.TRANS64.RED.A1T0 RZ, [R21+URZ], RZ ;  /* 0x000000ff15ff99a7 */ /* 0x0001e4000810043f */
[----:B0-----:R-:W-:-:S05]  /*f500*/  IMAD.SHL.U32 R21, R20, 0x40, RZ ;  /* 0x0000004014157824 */ /* 0x001fca00078e00ff */
[----:B------:R-:W-:-:S04]  /*f510*/  IADD3 R202, R23, 0x1, -R21 ;  /* 0x0000000117ca7810 */ /* 0x000fc80007ffe815 */
[----:B------:R-:W-:-:S05]  /*f520*/  IADD3 R202, -R185, R202, -R184 ;  /* 0x000000cab9ca7210 */ /* 0x000fca0007ffe9b8 */
[----:B------:R-:W-:Y:S02]  /*f530*/  IMAD.IADD R207, R207, 0x1, R202 ;  /* 0x00000001cfcf7824 */ /* 0x000fe400078e02ca */
[----:B------:R-:W-:Y:S02]  /*f540*/  VIADD R206, R202, UR45 ;  /* 0x0000002dcace7c36 */ /* 0x000fe40008000000 */
[C---:B------:R-:W-:Y:S02]  /*f550*/  IMAD.IADD R204, R0.reuse, 0x1, R207 ;  /* 0x0000000100cc7824 */ /* 0x040fe400078e02cf */
[----:B------:R-:W-:Y:S01]  /*f560*/  IMAD.IADD R205, R0, 0x1, R206 ;  /* 0x0000000100cd7824 */ /* 0x000fe200078e02ce */
[----:B------:R-:W-:Y:S06]  /*f570*/  @P2 BRA `(.L_x_5484) ;  /* 0x0000000000582947 */ /* 0x000fec0003800000 */
[----:B------:R-:W-:Y:S01]  /*f580*/  IADD3 R223, R0, R23, -R184 ;  /* 0x0000001700df7210 */ /* 0x000fe20007ffe8b8 */
[----:B------:R-:W-:Y:S03]  /*f590*/  BSSY B2, `(.L_x_5485) ;  /* 0x0000010000027945 */ /* 0x000fe60003800000 */
        /* <DEDUP_REMOVED lines=10> */
.L_x_5486:
[----:B------:R-:W-:-:S05]  /*f640*/  IMAD.U32 R222, RZ, RZ, UR41 ;  /* 0x00000029ffde7e24 */ /* 0x000fca000f8e00ff */
[----:B------:R-:W-:-:S13]  /*f650*/  ISETP.NE.AND P2, PT, R222, 0x1, PT ;  /* 0x00000001de00780c */ /* 0x000fda0003f45270 */
[----:B------:R-:W0:Y:S02]  /*f660*/  @P2 LDC.64 R202, c[0x0][0xae0] ;  /* 0x0002b800ffca2b82 */ /* 0x000e240000000a00 */
[----:B0-----:R-:W-:-:S05]  /*f670*/  @P2 IMAD.HI.U32 R202, R223, R202, RZ ;  /* 0x000000cadfca2227 */ /* 0x001fca00078e00ff */
[----:B------:R-:W-:-:S07]  /*f680*/  @P2 SHF.R.U32.HI R223, RZ, R203, R202 ;  /* 0x000000cbffdf2219 */ /* 0x000fce00000116ca */
.L_x_5487:
[----:B------:R-:W-:Y:S05]  /*f690*/  BSYNC B2 ;  /* 0x0000000000027941 */ /* 0x000fea0003800000 */
.L_x_5485:
[----:B------:R-:W-:-:S04]  /*f6a0*/  IMAD R202, R223, R222, -R21 ;  /* 0x000000dedfca7224 */ /* 0x000fc800078e0a15 */
[----:B------:R-:W-:-:S05]  /*f6b0*/  IMAD.IADD R203, R202, 0x1, -R185 ;  /* 0x00000001cacb7824 */ /* 0x000fca00078e0ab9 */
[----:B------:R-:W-:Y:S02]  /*f6c0*/  VIADDMNMX R205, R203, R222, R205, PT ;  /* 0x000000decbcd7246 */ /* 0x000fe400038001cd */
[----:B------:R-:W-:-:S07]  /*f6d0*/  VIMNMX R204, R204, R203, !PT ;  /* 0x000000cbcccc7248 */ /* 0x000fce0007fe0100 */
.L_x_5484:
        /* <DEDUP_REMOVED lines=58> */
[----:B------:R-:W-:-:S04]  /*fa80*/  IADD3 R169, R0, R23, -R184 ;  /* 0x0000001700a97210 */ /* 0x000fc80007ffe8b8 */
[----:B------:R-:W-:Y:S01]  /*fa90*/  ISETP.NE.AND P3, PT, R168, 0x1, PT ;  /* 0x00000001a800780c */ /* 0x000fe20003f65270 */
[----:B------:R-:W-:-:S05]  /*faa0*/  VIADD R169, R169, 0x8 ;  /* 0x00000008a9a97836 */ /* 0x000fca0000000000 */
[----:B------:R-:W-:-:S07]  /*fab0*/  LOP3.LUT R169, RZ, R169, RZ, 0x33, !PT ;  /* 0x000000a9ffa97212 */ /* 0x000fce00078e33ff */
[----:B------:R-:W0:Y:S02]  /*fac0*/  @P3 LDC.64 R152, c[0x0][0xae0] ;  /* 0x0002b800ff983b82 */ /* 0x000e240000000a00 */
[----:B0-----:R-:W-:-:S05]  /*fad0*/  @P3 IMAD.HI.U32 R152, R169, R152, RZ ;  /* 0x00000098a9983227 */ /* 0x001fca00078e00ff */
[----:B------:R-:W-:-:S04]  /*fae0*/  @P3 SHF.R.U32.HI R169, RZ, R153, R152 ;  /* 0x00000099ffa93219 */ /* 0x000fc80000011698 */
[----:B------:R-:W-:Y:S01]  /*faf0*/  LOP3.LUT R152, RZ, R169, RZ, 0x33, !PT ;  /* 0x000000a9ff987212 */ /* 0x000fe200078e33ff */
[----:B------:R-:W-:Y:S06]  /*fb00*/  BRA `(.L_x_5491) ;  /* 0x0000000000187947 */ /* 0x000fec0003800000 */
.L_x_5490:
[----:B------:R-:W-:-:S05]  /*fb10*/  IMAD.U32 R168, RZ, RZ, UR41 ;  /* 0x00000029ffa87e24 */ /* 0x000fca000f8e00ff */
[----:B------:R-:W-:-:S13]  /*fb20*/  ISETP.NE.AND P3, PT, R168, 0x1, PT ;  /* 0x00000001a800780c */ /* 0x000fda0003f65270 */
[----:B------:R-:W0:Y:S02]  /*fb30*/  @P3 LDC.64 R152, c[0x0][0xae0] ;  /* 0x0002b800ff983b82 */ /* 0x000e240000000a00 */
[----:B0-----:R-:W-:-:S04]  /*fb40*/  @P3 IMAD.HI.U32 R204, R200, R152, RZ ;  /* 0x00000098c8cc3227 */ /* 0x001fc800078e00ff */
[----:B------:R-:W-:Y:S01]  /*fb50*/  IMAD.MOV.U32 R152, RZ, RZ, R200 ;  /* 0x000000ffff987224 */ /* 0x000fe200078e00c8 */
[----:B------:R-:W-:-:S07]  /*fb60*/  @P3 SHF.R.U32.HI R152, RZ, R153, R204 ;  /* 0x00000099ff983219 */ /* 0x000fce00000116cc */
.L_x_5491:
[----:B------:R-:W-:Y:S05]  /*fb70*/  BSYNC B2 ;  /* 0x0000000000027941 */ /* 0x000fea0003800000 */
.L_x_5489:
[----:B------:R-:W-:-:S04]  /*fb80*/  IMAD R152, R152, R168, -R21 ;  /* 0x000000a898987224 */ /* 0x000fc800078e0a15 */
[----:B------:R-:W-:-:S05]  /*fb90*/  IMAD.IADD R21, R152, 0x1, -R185 ;  /* 0x0000000198157824 */ /* 0x000fca00078e0ab9 */
[----:B------:R-:W-:Y:S02]  /*fba0*/  VIADDMNMX R206, R21, R168, R206, PT ;  /* 0x000000a815ce7246 */ /* 0x000fe400038001ce */
[----:B------:R-:W-:-:S07]  /*fbb0*/  VIMNMX R207, R207, R21, !PT ;  /* 0x00000015cfcf7248 */ /* 0x000fce0007fe0100 */
.L_x_5488:
[----:B------:R-:W-:Y:S01]  /*fbc0*/  FMNMX.FTZ R152, R202, R14, !PT ;  /* 0x0000000eca987209 */ /* 0x000fe20007810000 */
[----:B------:R-:W-:Y:S01]  /*fbd0*/  IMAD.MOV.U32 R169, RZ, RZ, 0x40000040 ;  /* 0x40000040ffa97424 */ /* 0x000fe200078e00ff */
[----:B------:R-:W-:Y:S01]  /*fbe0*/  ISETP.GT.AND P4, PT, R207, 0x9, P2 ;  /* 0x00000009cf00780c */ /* 0x000fe20001784270 */
[----:B------:R-:W-:Y:S01]  /*fbf0*/  @!P1 VIADD R199, R199, 0x38860 ;  /* 0x00038860c7c79836 */ /* 0x000fe20000000000 */
[----:B------:R-:W-:Y:S02]  /*fc00*/  FMNMX.FTZ R21, R203, R152, !PT ;  /* 0x00000098cb157209 */ /* 0x000fe40007810000 */
[C---:B------:R-:W-:Y:S02]  /*fc10*/  ISETP.GT.AND P6, PT, R207.reuse, 0x8, P2 ;  /* 0x00000008cf00780c */ /* 0x040fe400017c4270 */
[----:B------:R-:W-:Y:S02]  /*fc20*/  FMNMX.FTZ R152, R156, R21, !PT ;  /* 0x000000159c987209 */ /* 0x000fe40007810000 */
[----:B------:R-:W-:-:S02]  /*fc30*/  ISETP.GT.AND P5, PT, R207, 0x10, P2 ;  /* 0x00000010cf00780c */ /* 0x000fc400017a4270 */
[----:B------:R-:W-:Y:S02]  /*fc40*/  FMNMX.FTZ R21, R157, R152, !PT ;  /* 0x000000989d157209 */ /* 0x000fe40007810000 */
[----:B------:R-:W-:Y:S02]  /*fc50*/  ISETP.LT.OR P4, PT, R206, 0xa, P4 ;  /* 0x0000000ace00780c */ /* 0x000fe40002781670 */
[----:B------:R-:W-:Y:S02]  /*fc60*/  FMNMX.FTZ R152, R160, R21, !PT ;  /* 0x00000015a0987209 */ /* 0x000fe40007810000 */
[C---:B------:R-:W-:Y:S02]  /*fc70*/  ISETP.LT.OR P6, PT, R206.reuse, 0x9, P6 ;  /* 0x00000009ce00780c */ /* 0x040fe400037c1670 */
        /* <DEDUP_REMOVED lines=9> */
[----:B------:R-:W-:Y:S02]  /*fd10*/  FSEL R162, R162, -INF , !P5 ;  /* 0xff800000a2a27808 */ /* 0x000fe40006800000 */
[----:B------:R-:W-:Y:S02]  /*fd20*/  FMNMX.FTZ R152, R172, R21, !PT ;  /* 0x00000015ac987209 */ /* 0x000fe40007810000 */
[----:B------:R-:W-:Y:S02]  /*fd30*/  ISETP.GT.AND P6, PT, R207, 0x18, P2 ;  /* 0x00000018cf00780c */ /* 0x000fe400017c4270 */
[----:B------:R-:W-:Y:S02]  /*fd40*/  FMNMX.FTZ R21, R173, R152, !PT ;  /* 0x00000098ad157209 */ /* 0x000fe40007810000 */
[----:B------:R-:W-:-:S02]  /*fd50*/  ISETP.GT.AND P5, PT, R207, 0x20, P2 ;  /* 0x00000020cf00780c */ /* 0x000fc400017a4270 */
[----:B------:R-:W-:Y:S02]  /*fd60*/  FMNMX.FTZ R152, R176, R21, !PT ;  /* 0x00000015b0987209 */ /* 0x000fe40007810000 */
[----:B------:R-:W-:Y:S02]  /*fd70*/  ISETP.LT.OR P4, PT, R206, 0x1a, P4 ;  /* 0x0000001ace00780c */ /* 0x000fe40002781670 */
[----:B------:R-:W-:Y:S02]  /*fd80*/  FMNMX.FTZ R21, R177, R152, !PT ;  /* 0x00000098b1157209 */ /* 0x000fe40007810000 */
[----:B------:R-:W-:Y:S02]  /*fd90*/  R2UR UR7, R169 ;  /* 0x00000000a90772ca */ /* 0x000fe400000e0000 */
[----:B------:R-:W-:Y:S02]  /*fda0*/  FMNMX.FTZ R152, R180, R21, !PT ;  /* 0x00000015b4987209 */ /* 0x000fe40007810000 */
[----:B------:R-:W-:-:S02]  /*fdb0*/  ISETP.LT.OR P6, PT, R206, 0x19, P6 ;  /* 0x00000019ce00780c */ /* 0x000fc400037c1670 */
[----:B------:R-:W-:Y:S02]  /*fdc0*/  FMNMX.FTZ R152, R181, R152, !PT ;  /* 0x00000098b5987209 */ /* 0x000fe40007810000 */
[----:B------:R-:W-:Y:S02]  /*fdd0*/  ISETP.LT.OR P5, PT, R206, 0x21, P5 ;  /* 0x00000021ce00780c */ /* 0x000fe40002fa1670 */
[----:B------:R-:W-:Y:S01]  /*fde0*/  FSEL R167, R167, -INF , !P4 ;  /* 0xff800000a7a77808 */ /* 0x000fe20006000000 */
[----:B------:R-:W0:Y:S01]  /*fdf0*/  SHFL.BFLY PT, R21, R152, 0x2, 0x1f ;  /* 0x0c401f0098157f89 */ /* 0x000e2200000e0000 */
[C---:B------:R-:W-:Y:S02]  /*fe00*/  ISETP.GT.AND P4, PT, R207.reuse, RZ, P2 ;  /* 0x000000ffcf00720c */ /* 0x040fe40001784270 */
[----:B------:R-:W-:Y:S02]  /*fe10*/  FSEL R166, R166, -INF , !P6 ;  /* 0xff800000a6a67808 */ /* 0x000fe40007000000 */
[----:B------:R-:W-:-:S02]  /*fe20*/  ISETP.GT.AND P6, PT, R207, 0x28, P2 ;  /* 0x00000028cf00780c */ /* 0x000fc400017c4270 */
[----:B------:R-:W-:Y:S02]  /*fe30*/  ISETP.GT.AND P3, PT, R207, 0x1, P2 ;  /* 0x00000001cf00780c */ /* 0x000fe40001764270 */
[C---:B------:R-:W-:Y:S02]  /*fe40*/  ISETP.LT.OR P4, PT, R206.reuse, 0x1, P4 ;  /* 0x00000001ce00780c */ /* 0x040fe40002781670 */
[C---:B------:R-:W-:Y:S02]  /*fe50*/  ISETP.LT.OR P6, PT, R206.reuse, 0x29, P6 ;  /* 0x00000029ce00780c */ /* 0x040fe400037c1670 */
[----:B------:R-:W-:Y:S02]  /*fe60*/  ISETP.LT.OR P3, PT, R206, 0x2, P3 ;  /* 0x00000002ce00780c */ /* 0x000fe40001f61670 */
[----:B------:R-:W-:Y:S02]  /*fe70*/  FSEL R154, R154, -INF , !P4 ;  /* 0xff8000009a9a7808 */ /* 0x000fe40006000000 */
[----:B------:R-:W-:-:S02]  /*fe80*/  FSEL R204, R174, -INF , !P6 ;  /* 0xff800000aecc7808 */ /* 0x000fc40007000000 */
[----:B------:R-:W-:Y:S02]  /*fe90*/  FSEL R155, R155, -INF , !P3 ;  /* 0xff8000009b9b7808 */ /* 0x000fe40005800000 */
[----:B------:R-:W-:Y:S02]  /*fea0*/  FMNMX.FTZ R174, R154, R15, !PT ;  /* 0x0000000f9aae7209 */ /* 0x000fe40007810000 */
[----:B------:R-:W-:Y:S02]  /*feb0*/  ISETP.GT.AND P3, PT, R207, 0x11, P2 ;  /* 0x00000011cf00780c */ /* 0x000fe40001764270 */
[----:B0-----:R-:W-:Y:S02]  /*fec0*/  FMNMX.FTZ R169, R152, R21, !PT ;  /* 0x0000001598a97209 */ /* 0x001fe40007810000 */
[----:B------:R-:W-:Y:S02]  /*fed0*/  FSEL R152, R170, -INF , !P5 ;  /* 0xff800000aa987808 */ /* 0x000fe40006800000 */
[----:B------:R-:W-:Y:S01]  /*fee0*/  FMNMX.FTZ R21, R155, R174, !PT ;  /* 0x000000ae9b157209 */ /* 0x000fe20007810000 */
[----:B------:R-:W0:Y:S01]  /*fef0*/  SHFL.BFLY PT, R170, R169, 0x1, 0x1f ;  /* 0x0c201f00a9aa7f89 */ /* 0x000e2200000e0000 */
[----:B------:R-:W-:-:S02]  /*ff00*/  ISETP.LT.OR P3, PT, R206, 0x12, P3 ;  /* 0x00000012ce00780c */ /* 0x000fc40001f61670 */
[----:B------:R-:W-:Y:S02]  /*ff10*/  FMNMX.FTZ R174, R158, R21, !PT ;  /* 0x000000159eae7209 */ /* 0x000fe40007810000 */
[----:B------:R-:W-:Y:S02]  /*ff20*/  FSEL R163, R163, -INF , !P3 ;  /* 0xff800000a3a37808 */ /* 0x000fe40005800000 */
[----:B------:R-:W-:Y:S02]  /*ff30*/  ISETP.GT.AND P3, PT, R207, 0x21, P2 ;  /* 0x00000021cf00780c */ /* 0x000fe40001764270 */
[----:B------:R-:W-:Y:S02]  /*ff40*/  FMNMX.FTZ R21, R159, R174, !PT ;  /* 0x000000ae9f157209 */ /* 0x000fe40007810000 */
[----:B------:R-:W-:Y:S02]  /*ff50*/  ISETP.LT.OR P3, PT, R206, 0x22, P3 ;  /* 0x00000022ce00780c */ /* 0x000fe40001f61670 */
[----:B------:R-:W-:-:S02]  /*ff60*/  ISETP.GT.AND P5, PT, R207, 0x29, P2 ;  /* 0x00000029cf00780c */ /* 0x000fc400017a4270 */
[----:B------:R-:W-:Y:S02]  /*ff70*/  FSEL R153, R171, -INF , !P3 ;  /* 0xff800000ab997808 */ /* 0x000fe40005800000 */
[C---:B------:R-:W-:Y:S02]  /*ff80*/  ISETP.GT.AND P3, PT, R207.reuse, 0x30, P2 ;  /* 0x00000030cf00780c */ /* 0x040fe40001764270 */
[C---:B------:R-:W-:Y:S02]  /*ff90*/  ISETP.LT.OR P5, PT, R206.reuse, 0x2a, P5 ;  /* 0x0000002ace00780c */ /* 0x040fe40002fa1670 */
[----:B------:R-:W-:Y:S02]  /*ffa0*/  ISETP.GT.AND P4, PT, R207, 0x31, P2 ;  /* 0x00000031cf00780c */ /* 0x000fe40001784270 */
[----:B------:R-:W-:Y:S02]  /*ffb0*/  ISETP.LT.OR P3, PT, R206, 0x31, P3 ;  /* 0x00000031ce00780c */ /* 0x000fe40001f61670 */
[----:B0-----:R-:W-:-:S02]  /*ffc0*/  FMNMX.FTZ R169, R169, R170, !PT ;  /* 0x000000aaa9a97209 */ /* 0x001fc40007810000 */
[----:B------:R-:W-:Y:S01]  /*ffd0*/  FMNMX.FTZ R170, R162, R21, !PT ;  /* 0x00000015a2aa7209 */ /* 0x000fe20007810000 */
[----:B------:R-:W-:Y:S01]  /*ffe0*/  IMAD.U32 R21, RZ, RZ, UR40 ;  /* 0x00000028ff157e24 */ /* 0x000fe2000f8e00ff */
[----:B------:R-:W-:Y:S02]  /*fff0*/  FSEL R205, R175, -INF , !P5 ;  /* 0xff800000afcd7808 */ /* 0x000fe40006800000 */
[----:B------:R-:W-:Y:S02]  /*10000*/  FMNMX.FTZ R171, R163, R170, !PT ;  /* 0x000000aaa3ab7209 */ /* 0x000fe40007810000 */
[C---:B------:R-:W-:Y:S02]  /*10010*/  ISETP.GT.AND P6, PT, R207.reuse, 0x38, P2 ;  /* 0x00000038cf00780c */ /* 0x040fe400017c4270 */
[----:B------:R-:W-:Y:S02]  /*10020*/  FMNMX.FTZ R170, R166, R171, !PT ;  /* 0x000000aba6aa7209 */ /* 0x000fe40007810000 */
[----:B------:R-:W-:-:S02]  /*10030*/  ISETP.GT.AND P2, PT, R207, 0x39, P2 ;  /* 0x00000039cf00780c */ /* 0x000fc40001744270 */
[----:B------:R-:W-:Y:S02]  /*10040*/  FMNMX.FTZ R171, R167, R170, !PT ;  /* 0x000000aaa7ab7209 */ /* 0x000fe40007810000 */
[----:B------:R-:W-:Y:S02]  /*10050*/  ISETP.LT.OR P4, PT, R206, 0x32, P4 ;  /* 0x00000032ce00780c */ /* 0x000fe40002781670 */
[----:B------:R-:W-:Y:S02]  /*10060*/  FMNMX.FTZ R170, R152, R171, !PT ;  /* 0x000000ab98aa7209 */ /* 0x000fe40007810000 */
[----:B------:R-:W-:Y:S02]  /*10070*/  FSEL R207, R178, -INF , !P3 ;  /* 0xff800000b2cf7808 */ /* 0x000fe40005800000 */
[----:B------:R-:W-:Y:S02]  /*10080*/  FMNMX.FTZ R171, R153, R170, !PT ;  /* 0x000000aa99ab7209 */ /* 0x000fe40007810000 */
[----:B------:R-:W-:-:S02]  /*10090*/  ISETP.LT.OR P6, PT, R206, 0x39, P6 ;  /* 0x00000039ce00780c */ /* 0x000fc400037c1670 */
[----:B------:R-:W-:Y:S02]  /*100a0*/  FMNMX.FTZ R170, R204, R171, !PT ;  /* 0x000000abccaa7209 */ /* 0x000fe40007810000 */
[----:B------:R-:W-:Y:S02]  /*100b0*/  FSEL R224, R179, -INF , !P4 ;  /* 0xff800000b3e07808 */ /* 0x000fe40006000000 */
[----:B------:R-:W-:Y:S02]  /*100c0*/  FMNMX.FTZ R170, R205, R170, !PT ;  /* 0x000000aacdaa7209 */ /* 0x000fe40007810000 */
[----:B------:R-:W-:Y:S01]  /*100d0*/  ISETP.LT.OR P2, PT, R206, 0x3a, P2 ;  /* 0x0000003ace00780c */ /* 0x000fe20001741670 */
[----:B------:R-:W-:Y:S01]  /*100e0*/  FMUL.FTZ R206, R169, R21 ;  /* 0x00000015a9ce7220 */ /* 0x000fe20000410000 */
[----:B------:R-:W-:Y:S02]  /*100f0*/  FMNMX.FTZ R171, R207, R170, !PT ;  /* 0x000000aacfab7209 */ /* 0x000fe40007810000 */
[----:B------:R-:W-:-:S02]  /*10100*/  FSEL R182, R182, -INF , !P6 ;  /* 0xff800000b6b67808 */ /* 0x000fc40007000000 */
[----:B------:R-:W-:Y:S02]  /*10110*/  FMNMX.FTZ R171, R224, R171, !PT ;  /* 0x000000abe0ab7209 */ /* 0x000fe40007810000 */
[----:B------:R-:W-:Y:S02]  /*10120*/  FSEL R226, R183, -INF , !P2 ;  /* 0xff800000b7e27808 */ /* 0x000fe40005000000 */
[----:B------:R-:W-:Y:S02]  /*10130*/  FMNMX.FTZ R171, R182, R171, !PT ;  /* 0x000000abb6ab7209 */ /* 0x000fe40007810000 */
[----:B------:R-:W-:Y:S02]  /*10140*/  FSETP.NEU.FTZ.AND P5, PT, R169, -INF , PT ;  /* 0xff800000a900780b */ /* 0x000fe40003fbd000 */
[----:B------:R-:W-:Y:S02]  /*10150*/  FMNMX.FTZ R178, R226, R171, !PT ;  /* 0x000000abe2b27209 */ /* 0x000fe40007810000 */
[----:B------:R-:W-:-:S02]  /*10160*/  FSEL R206, R206, RZ, P5 ;  /* 0x000000ffcece7208 */ /* 0x000fc40002800000 */
[----:B------:R-:W-:Y:S01]  /*10170*/  LEA R168, R201, R193, 0xc ;  /* 0x000000c1c9a87211 */ /* 0x000fe200078e60ff */
[----:B------:R-:W0:Y:S01]  /*10180*/  SHFL.BFLY PT, R179, R178, 0x2, 0x1f ;  /* 0x0c401f00b2b37f89 */ /* 0x000e2200000e0000 */
[----:B------:R-:W-:Y:S01]  /*10190*/  @!P1 PRMT R199, RZ, 0x654, R199 ;  /* 0x00000654ffc79816 */ /* 0x000fe200000000c7 */
[-CC-:B------:R-:W-:Y:S01]  /*101a0*/  FFMA.FTZ R183, R157, R21.reuse, -R206.reuse ;  /* 0x000000159db77223 */ /* 0x180fe200000108ce */
[-CC-:B------:R-:W-:Y:S01]  /*101b0*/  FFMA.FTZ R157, R160, R21.reuse, -R206.reuse ;  /* 0x00000015a09d7223 */ /* 0x180fe200000108ce */
[-CC-:B------:R-:W-:Y:S01]  /*101c0*/  FFMA.FTZ R170, R161, R21.reuse, -R206.reuse ;  /* 0x00000015a1aa7223 */ /* 0x180fe200000108ce */
[----:B------:R-:W-:Y:S01]  /*101d0*/  FSEL R161, R169, RZ, P5 ;  /* 0x000000ffa9a17208 */ /* 0x000fe20002800000 */
        /* <DEDUP_REMOVED lines=14> */
[----:B------:R-:W-:-:S02]  /*102c0*/  R2UR UR6, R168 ;  /* 0x00000000a80672ca */ /* 0x000fc400000e0000 */
[----:B0-----:R-:W-:-:S05]  /*102d0*/  FMNMX.FTZ R160, R178, R179, !PT ;  /* 0x000000b3b2a07209 */ /* 0x001fca0007810000 */
[----:B------:R-:W-:Y:S01]  /*102e0*/  MUFU.EX2 R203, R203 ;  /* 0x000000cb00cb7308 */ /* 0x000fe20000000800 */
[----:B------:R-:W0:Y:S07]  /*102f0*/  SHFL.BFLY PT, R179, R160, 0x1, 0x1f ;  /* 0x0c201f00a0b37f89 */ /* 0x000e2e00000e0000 */
[----:B------:R-:W-:Y:S08]  /*10300*/  MUFU.EX2 R156, R156 ;  /* 0x0000009c009c7308 */ /* 0x000ff00000000800 */
[----:B------:R-:W-:Y:S08]  /*10310*/  MUFU.EX2 R183, R183 ;  /* 0x000000b700b77308 */ /* 0x000ff00000000800 */
[----:B------:R-:W-:Y:S01]  /*10320*/  MUFU.EX2 R178, R223 ;  /* 0x000000df00b27308 */ /* 0x000fe20000000800 */
[----:B0-----:R-:W-:Y:S01]  /*10330*/  FMNMX.FTZ R179, R160, R179, !PT ;  /* 0x000000b3a0b37209 */ /* 0x001fe20007810000 */
[----:B------:R-:W-:-:S03]  /*10340*/  IMAD.MOV R160, RZ, RZ, -R196 ;  /* 0x000000ffffa07224 */ /* 0x000fc600078e0ac4 */
[C---:B------:R-:W-:Y:S01]  /*10350*/  FSETP.NEU.FTZ.AND P3, PT, R179.reuse, -INF , PT ;  /* 0xff800000b300780b */ /* 0x040fe20003f7d000 */
[-C--:B------:R-:W-:Y:S01]  /*10360*/  FMUL.FTZ R164, R179, R21.reuse ;  /* 0x00000015b3a47220 */ /* 0x080fe20000410000 */
[----:B------:R-:W-:Y:S01]  /*10370*/  ISETP.NE.AND P2, PT, R185, R160, PT ;  /* 0x000000a0b900720c */ /* 0x000fe20003f45270 */
[----:B------:R-:W-:Y:S01]  /*10380*/  FADD.FTZ R160, -R161, R14 ;  /* 0x0000000ea1a07221 */ /* 0x000fe20000010100 */
[----:B------:R-:W-:Y:S01]  /*10390*/  FSEL R206, R179, RZ, P3 ;  /* 0x000000ffb3ce7208 */ /* 0x000fe20001800000 */
[----:B------:R0:W-:Y:S01]  /*103a0*/  MUFU.EX2 R14, R181 ;  /* 0x000000b5000e7308 */ /* 0x0001e20000000800 */
[----:B------:R-:W-:Y:S01]  /*103b0*/  FSEL R164, R164, RZ, P3 ;  /* 0x000000ffa4a47208 */ /* 0x000fe20001800000 */
[-C--:B------:R-:W-:Y:S02]  /*103c0*/  FMUL.FTZ R160, R160, R21.reuse ;  /* 0x00000015a0a07220 */ /* 0x080fe40000410000 */
[----:B------:R-:W-:Y:S02]  /*103d0*/  FADD.FTZ R206, -R206, R15 ;  /* 0x0000000fcece7221 */ /* 0x000fe40000010100 */
[-CC-:B------:R-:W-:Y:S01]  /*103e0*/  FFMA.FTZ R161, R154, R21.reuse, -R164.reuse ;  /* 0x000000159aa17223 */ /* 0x180fe200000108a4 */
[-CC-:B------:R-:W-:Y:S01]  /*103f0*/  FFMA.FTZ R154, R158, R21.reuse, -R164.reuse ;  /* 0x000000159e9a7223 */ /* 0x180fe200000108a4 */
[----:B------:R-:W1:Y:S01]  /*10400*/  MUFU.EX2 R160, R160 ;  /* 0x000000a000a07308 */ /* 0x000e620000000800 */
[-C--:B------:R-:W-:Y:S01]  /*10410*/  FMUL.FTZ R222, R206, R21.reuse ;  /* 0x00000015cede7220 */ /* 0x080fe20000410000 */
[----:B------:R-:W-:Y:S01]  /*10420*/  FFMA.FTZ R206, R155, R21, -R164 ;  /* 0x000000159bce7223 */ /* 0x000fe200000108a4 */
[----:B------:R-:W-:-:S02]  /*10430*/  @!P2 IMAD R15, R19, 0x40, R194 ;  /* 0x00000040130fa824 */ /* 0x000fc400078e02c2 */
[-CC-:B------:R-:W-:Y:S01]  /*10440*/  FFMA.FTZ R19, R162, R21.reuse, -R164.reuse ;  /* 0x00000015a2137223 */ /* 0x180fe200000108a4 */
[-CC-:B0-----:R-:W-:Y:S01]  /*10450*/  FFMA.FTZ R181, R163, R21.reuse, -R164.reuse ;  /* 0x00000015a3b57223 */ /* 0x181fe200000108a4 */
[-C--:B------:R-:W-:Y:S01]  /*10460*/  FFMA.FTZ R165, R159, R21.reuse, -R164 ;  /* 0x000000159fa57223 */ /* 0x080fe200000108a4 */
[----:B------:R-:W-:Y:S01]  /*10470*/  @!P2 IMAD R15, R15, 0x4, R18 ;  /* 0x000000040f0fa824 */ /* 0x000fe200078e0212 */
[----:B------:R-:W0:Y:S01]  /*10480*/  MUFU.EX2 R155, R222 ;  /* 0x000000de009b7308 */ /* 0x000e220000000800 */
[-CC-:B------:R-:W-:Y:S01]  /*10490*/  FFMA.FTZ R204, R204, R21.reuse, -R164.reuse ;  /* 0x00000015cccc7223 */ /* 0x180fe200000108a4 */
[-CC-:B------:R-:W-:Y:S01]  /*104a0*/  FFMA.FTZ R205, R205, R21.reuse, -R164.reuse ;  /* 0x00000015cdcd7223 */ /* 0x180fe200000108a4 */
[-CC-:B------:R-:W-:Y:S01]  /*104b0*/  FFMA.FTZ R166, R166, R21.reuse, -R164.reuse ;  /* 0x00000015a6a67223 */ /* 0x180fe200000108a4 */
[-CC-:B------:R-:W-:Y:S01]  /*104c0*/  FFMA.FTZ R167, R167, R21.reuse, -R164.reuse ;  /* 0x00000015a7a77223 */ /* 0x180fe200000108a4 */
[-CC-:B------:R-:W-:Y:S01]  /*104d0*/  FFMA.FTZ R162, R152, R21.reuse, -R164.reuse ;  /* 0x0000001598a27223 */ /* 0x180fe200000108a4 */
[-CC-:B------:R-:W-:Y:S01]  /*104e0*/  FFMA.FTZ R153, R153, R21.reuse, -R164.reuse ;  /* 0x0000001599997223 */ /* 0x180fe200000108a4 */
[----:B------:R-:W-:Y:S01]  /*104f0*/  FFMA.FTZ R159, R182, R21, -R164 ;  /* 0x00000015b69f7223 */ /* 0x000fe200000108a4 */
[----:B------:R-:W2:Y:S01]  /*10500*/  MUFU.EX2 R161, R161 ;  /* 0x000000a100a17308 */ /* 0x000ea20000000800 */
[----:B-1----:R-:W-:Y:S01]  /*10510*/  FFMA.FTZ R6, R160, R6, R202 ;  /* 0x00000006a0067223 */ /* 0x002fe200000100ca */
[----:B------:R-:W-:Y:S01]  /*10520*/  @!P2 STS [R15+0x38400], R160 ;  /* 0x038400a00f00a388 */ /* 0x000fe20000000800 */
[C---:B------:R-:W-:Y:S01]  /*10530*/  F2FP.F16.F32.PACK_AB R152, R203.reuse, R202 ;  /* 0x000000cacb98723e */ /* 0x040fe200000000ff */
[-C--:B------:R-:W-:Y:S01]  /*10540*/  FMUL.FTZ R24, R24, R160.reuse ;  /* 0x000000a018187220 */ /* 0x080fe20000410000 */
[----:B------:R-:W-:Y:S01]  /*10550*/  FADD.FTZ R223, R203, R6 ;  /* 0x00000006cbdf7221 */ /* 0x000fe20000010000 */
[-C--:B------:R-:W-:Y:S01]  /*10560*/  FMUL.FTZ R25, R25, R160.reuse ;  /* 0x000000a019197220 */ /* 0x080fe20000410000 */
[----:B------:R-:W-:Y:S01]  /*10570*/  FMUL.FTZ R28, R28, R160 ;  /* 0x000000a01c1c7220 */ /* 0x000fe20000410000 */
[----:B------:R1:W3:Y:S01]  /*10580*/  MUFU.EX2 R158, R206 ;  /* 0x000000ce009e7308 */ /* 0x0002e20000000800 */
[----:B0-----:R0:W-:Y:S01]  /*10590*/  @!P2 STS [R15+0x38420], R155 ;  /* 0x0384209b0f00a388 */ /* 0x0011e20000000800 */
[-C--:B------:R-:W-:Y:S01]  /*105a0*/  FMUL.FTZ R26, R26, R155.reuse ;  /* 0x0000009b1a1a7220 */ /* 0x080fe20000410000 */
[-C--:B------:R-:W-:Y:S01]  /*105b0*/  FMUL.FTZ R27, R27, R155.reuse ;  /* 0x0000009b1b1b7220 */ /* 0x080fe20000410000 */
[-C--:B------:R-:W-:Y:S01]  /*105c0*/  FMUL.FTZ R30, R30, R155.reuse ;  /* 0x0000009b1e1e7220 */ /* 0x080fe20000410000 */
[-C--:B------:R-:W-:Y:S01]  /*105d0*/  FMUL.FTZ R31, R31, R155.reuse ;  /* 0x0000009b1f1f7220 */ /* 0x080fe20000410000 */
[-C--:B------:R-:W-:Y:S01]  /*105e0*/  FMUL.FTZ R34, R34, R155.reuse ;  /* 0x0000009b22227220 */ /* 0x080fe20000410000 */
[----:B------:R-:W-:Y:S01]  /*105f0*/  FMUL.FTZ R35, R35, R155 ;  /* 0x0000009b23237220 */ /* 0x000fe20000410000 */
[----:B------:R4:W-:Y:S01]  /*10600*/  MUFU.EX2 R163, R154 ;  /* 0x0000009a00a37308 */ /* 0x0009e20000000800 */
[-CC-:B-1----:R-:W-:Y:S01]  /*10610*/  FFMA.FTZ R206, R207, R21.reuse, -R164.reuse ;  /* 0x00000015cfce7223 */ /* 0x182fe200000108a4 */
[-CC-:B------:R-:W-:Y:S01]  /*10620*/  FFMA.FTZ R207, R224, R21.reuse, -R164.reuse ;  /* 0x00000015e0cf7223 */ /* 0x180fe200000108a4 */
[----:B------:R-:W-:Y:S01]  /*10630*/  FADD.FTZ R224, R156, R223 ;  /* 0x000000df9ce07221 */ /* 0x000fe20000010000 */
[----:B------:R-:W-:Y:S01]  /*10640*/  FFMA.FTZ R164, R226, R21, -R164 ;  /* 0x00000015e2a47223 */ /* 0x000fe200000108a4 */
[----:B--2---:R-:W-:Y:S01]  /*10650*/  FFMA.FTZ R7, R155, R7, R161 ;  /* 0x000000079b077223 */ /* 0x004fe200000100a1 */
[-C--:B------:R-:W-:Y:S01]  /*10660*/  FMUL.FTZ R38, R38, R155.reuse ;  /* 0x0000009b26267220 */ /* 0x080fe20000410000 */
[C---:B------:R-:W-:Y:S01]  /*10670*/  FADD.FTZ R224, R183.reuse, R224 ;  /* 0x000000e0b7e07221 */ /* 0x040fe20000010000 */
[----:B------:R-:W1:Y:S01]  /*10680*/  MUFU.EX2 R157, R157 ;  /* 0x0000009d009d7308 */ /* 0x000e620000000800 */
[----:B----4-:R-:W-:Y:S01]  /*10690*/  F2FP.F16.F32.PACK_AB R154, R183, R156 ;  /* 0x0000009cb79a723e */ /* 0x010fe200000000ff */
        /* <DEDUP_REMOVED lines=14> */
[----:B0-----:R-:W0:Y:S01]  /*10780*/  MUFU.EX2 R15, R165 ;  /* 0x000000a5000f7308 */ /* 0x001e220000000800 */
        /* <DEDUP_REMOVED lines=51> */
[----:B-1----:R-:W-:Y:S01]  /*10ac0*/  FADD.FTZ R224, R157, R224 ;  /* 0x000000e09de07221 */ /* 0x002fe20000010000 */
[----:B--2---:R-:W-:Y:S01]  /*10ad0*/  F2FP.F16.F32.PACK_AB R156, R170, R157 ;  /* 0x0000009daa9c723e */ /* 0x004fe200000000ff */
[-C--:B------:R-:W-:Y:S01]  /*10ae0*/  FMUL.FTZ R29, R29, R160.reuse ;  /* 0x000000a01d1d7220 */ /* 0x080fe20000410000 */
[----:B0-----:R-:W-:Y:S01]  /*10af0*/  F2FP.F16.F32.PACK_AB R155, R15, R163 ;  /* 0x000000a30f9b723e */ /* 0x001fe200000000ff */
        /* <DEDUP_REMOVED lines=71> */
[----:B------:R-:W-:Y:S01]  /*10f70*/  FADD.FTZ R226, R163, R226 ;  /* 0x000000e2a3e27221 */ /* 0x000fe20000010000 */
[----:B------:R-:W2:Y:S01]  /*10f80*/  MUFU.EX2 R180, R180 ;  /* 0x000000b400b47308 */ /* 0x000ea20000000800 */
[----:B---3--:R-:W-:Y:S01]  /*10f90*/  F2FP.F16.F32.PACK_AB R158, R174, R171 ;  /* 0x000000abae9e723e */ /* 0x008fe200000000ff */
[----:B------:R3:W-:Y:S01]  /*10fa0*/  STSM.16.M88.4 [R197+0x36400], R152 ;  /* 0x03640098c5007844 */ /* 0x0007e20000000200 */
[----:B----4-:R-:W-:Y:S01]  /*10fb0*/  F2FP.F16.F32.PACK_AB R157, R181, R19 ;  /* 0x00000013b59d723e */ /* 0x010fe200000000ff */
[----:B------:R-:W-:Y:S01]  /*10fc0*/  VIADD R6, R168, 0x80 ;  /* 0x00000080a8067836 */ /* 0x000fe20000000000 */
[----:B0-----:R-:W-:Y:S01]  /*10fd0*/  F2FP.F16.F32.PACK_AB R160, R178, R175 ;  /* 0x000000afb2a0723e */ /* 0x001fe200000000ff */
[----:B------:R-:W-:Y:S01]  /*10fe0*/  IMAD.MOV.U32 R7, RZ, RZ, 0x40000040 ;  /* 0x40000040ff077424 */ /* 0x000fe200078e00ff */
[----:B-1----:R-:W-:Y:S01]  /*10ff0*/  F2FP.F16.F32.PACK_AB R162, R173, R172 ;  /* 0x000000acada2723e */ /* 0x002fe200000000ff */
[----:B------:R-:W-:Y:S01]  /*11000*/  MUFU.EX2 R206, R206 ;  /* 0x000000ce00ce7308 */ /* 0x000fe20000000800 */
[----:B-----5:R-:W-:Y:S01]  /*11010*/  F2FP.F16.F32.PACK_AB R161, R203, R202 ;  /* 0x000000cacba1723e */ /* 0x020fe200000000ff */
[----:B------:R-:W-:Y:S01]  /*11020*/  FADD.FTZ R226, R15, R226 ;  /* 0x000000e20fe27221 */ /* 0x000fe20000010000 */
[----:B--2---:R-:W-:Y:S01]  /*11030*/  F2FP.F16.F32.PACK_AB R163, R205, R204 ;  /* 0x000000cccda3723e */ /* 0x004fe200000000ff */
[----:B------:R-:W-:Y:S01]  /*11040*/  FADD.FTZ R224, R170, R224 ;  /* 0x000000e0aae07221 */ /* 0x000fe20000010000 */
[----:B------:R-:W-:Y:S01]  /*11050*/  ISETP.GT.AND P2, PT, R20, R210, PT ;  /* 0x000000d21400720c */ /* 0x000fe20003f44270 */
[----:B------:R-:W-:Y:S01]  /*11060*/  FADD.FTZ R226, R19, R226 ;  /* 0x000000e213e27221 */ /* 0x000fe20000010000 */
[----:B------:R-:W-:Y:S01]  /*11070*/  IMAD.MOV.U32 R19, RZ, RZ, R201 ;  /* 0x000000ffff137224 */ /* 0x000fe200078e00c9 */
[----:B------:R-:W0:Y:S01]  /*11080*/  MUFU.EX2 R207, R207 ;  /* 0x000000cf00cf7308 */ /* 0x000e220000000800 */
[----:B------:R-:W-:Y:S01]  /*11090*/  F2FP.F16.F32.PACK_AB R166, R14, R180 ;  /* 0x000000b40ea6723e */ /* 0x000fe200000000ff */
[----:B------:R-:W-:Y:S01]  /*110a0*/  FADD.FTZ R181, R181, R226 ;  /* 0x000000e2b5b57221 */ /* 0x000fe20000010000 */
[----:B------:R-:W-:Y:S01]  /*110b0*/  FADD.FTZ R171, R171, R224 ;  /* 0x000000e0abab7221 */ /* 0x000fe20000010000 */
[----:B------:R-:W-:-:S03]  /*110c0*/  IMAD.MOV.U32 R15, RZ, RZ, R179 ;  /* 0x000000ffff0f7224 */ /* 0x000fc600078e00b3 */
[----:B------:R-:W-:Y:S01]  /*110d0*/  FADD.FTZ R174, R174, R171 ;  /* 0x000000abaeae7221 */ /* 0x000fe20000010000 */
[----:B------:R1:W-:Y:S03]  /*110e0*/  MUFU.EX2 R222, R159 ;  /* 0x0000009f00de7308 */ /* 0x0003e60000000800 */
[----:B------:R-:W-:-:S04]  /*110f0*/  FADD.FTZ R175, R175, R174 ;  /* 0x000000aeafaf7221 */ /* 0x000fc80000010000 */
[----:B------:R-:W-:Y:S01]  /*11100*/  FADD.FTZ R175, R178, R175 ;  /* 0x000000afb2af7221 */ /* 0x000fe20000010000 */
[----:B------:R2:W4:Y:S01]  /*11110*/  MUFU.EX2 R223, R164 ;  /* 0x000000a400df7308 */ /* 0x0005220000000800 */
[----:B-1----:R-:W-:Y:S01]  /*11120*/  F2FP.F16.F32.PACK_AB R159, R183, R182 ;  /* 0x000000b6b79f723e */ /* 0x002fe200000000ff */
[----:B------:R-:W-:Y:S01]  /*11130*/  FADD.FTZ R182, R182, R181 ;  /* 0x000000b5b6b67221 */ /* 0x000fe20000010000 */
[----:B0-----:R-:W-:Y:S01]  /*11140*/  F2FP.F16.F32.PACK_AB R165, R207, R206 ;  /* 0x000000cecfa5723e */ /* 0x001fe200000000ff */
[----:B------:R-:W-:Y:S02]  /*11150*/  FADD.FTZ R172, R172, R175 ;  /* 0x000000afacac7221 */ /* 0x000fe40000010000 */
[----:B------:R0:W-:Y:S01]  /*11160*/  STSM.16.M88.4 [R209], R156 ;  /* 0x0000009cd1007844 */ /* 0x0001e20000000200 */
[----:B------:R-:W-:Y:S01]  /*11170*/  FADD.FTZ R183, R183, R182 ;  /* 0x000000b6b7b77221 */ /* 0x000fe20000010000 */
[----:B------:R-:W-:Y:S01]  /*11180*/  FADD.FTZ R173, R173, R172 ;  /* 0x000000acadad7221 */ /* 0x000fe20000010000 */
[----:B--2---:R-:W-:Y:S01]  /*11190*/  F2FP.F16.F32.PACK_AB R164, R177, R176 ;  /* 0x000000b0b1a4723e */ /* 0x004fe200000000ff */
[----:B------:R0:W-:Y:S01]  /*111a0*/  STSM.16.M88.4 [R198], R160 ;  /* 0x000000a0c6007844 */ /* 0x0001e20000000200 */
        /* <DEDUP_REMOVED lines=9> */
[----:B------:R-:W-:-:S04]  /*11240*/  FADD.FTZ R205, R205, R204 ;  /* 0x000000cccdcd7221 */ /* 0x000fc80000010000 */
[----:B------:R-:W-:Y:S01]  /*11250*/  FADD.FTZ R206, R206, R205 ;  /* 0x000000cdcece7221 */ /* 0x000fe20000010000 */
[----:B------:R-:W-:Y:S01]  /*11260*/  HGMMA.64x256x16.F32 R24, R152, gdesc[UR4].tnspB, R24, gsb0 ;  /* 0x43e0000498187df0 */ /* 0x000fe20008000818 */
[----:B------:R-:W-:Y:S01]  /*11270*/  R2UR UR6, R6 ;  /* 0x00000000060672ca */ /* 0x000fe200000e0000 */
[----:B------:R-:W-:Y:S01]  /*11280*/  VIADD R6, R168, 0x100 ;  /* 0x00000100a8067836 */ /* 0x000fe20000000000 */
[----:B------:R-:W-:Y:S01]  /*11290*/  R2UR UR7, R7 ;  /* 0x00000000070772ca */ /* 0x000fe200000e0000 */
[----:B------:R-:W-:Y:S02]  /*112a0*/  IMAD.MOV.U32 R7, RZ, RZ, 0x40000040 ;  /* 0x40000040ff077424 */ /* 0x000fe400078e00ff */
[----:B------:R-:W-:-:S04]  /*112b0*/  FADD.FTZ R207, R207, R206 ;  /* 0x000000cecfcf7221 */ /* 0x000fc80000010000 */
[----:B------:R-:W-:Y:S01]  /*112c0*/  FADD.FTZ R222, R222, R207 ;  /* 0x000000cfdede7221 */ /* 0x000fe20000010000 */
[----:B------:R-:W-:Y:S02]  /*112d0*/  WARPGROUP.DEPBAR.LE gsb0, 0x0 ;  /* 0x00008000000079c5 */ /* 0x000fe40000010000 */
[----:B------:R-:W-:Y:S01]  /*112e0*/  WARPGROUP.ARRIVE ;  /* 0x00000000000079c5 */ /* 0x000fe20000000000 */
[----:B---3--:R-:W-:-:S14]  /*112f0*/  IADD3 R152, R20, -0x1, RZ ;  /* 0xffffffff14987810 */ /* 0x008fdc0007ffe0ff */
[----:B------:R-:W-:Y:S01]  /*11300*/  HGMMA.64x256x16.F32 R24, R156, gdesc[UR4].tnspB, R24, gsb0 ;  /* 0x43e000049c187df0 */ /* 0x000fe20008000818 */
[----:B------:R-:W-:Y:S01]  /*11310*/  R2UR UR6, R6 ;  /* 0x00000000060672ca */ /* 0x000fe200000e0000 */
[----:B------:R-:W-:Y:S01]  /*11320*/  VIADD R6, R168, 0x180 ;  /* 0x00000180a8067836 */ /* 0x000fe20000000000 */
[----:B------:R-:W-:Y:S01]  /*11330*/  R2UR UR7, R7 ;  /* 0x00000000070772ca */ /* 0x000fe200000e0000 */
[----:B------:R-:W-:Y:S02]  /*11340*/  IMAD.MOV.U32 R7, RZ, RZ, 0x40000040 ;  /* 0x40000040ff077424 */ /* 0x000fe400078e00ff */
[----:B------:R-:W-:Y:S01]  /*11350*/  IMAD.MOV.U32 R20, RZ, RZ, R152 ;  /* 0x000000ffff147224 */ /* 0x000fe200078e0098 */
[----:B------:R-:W-:Y:S02]  /*11360*/  WARPGROUP.DEPBAR.LE gsb0, 0x0 ;  /* 0x00008000000079c5 */ /* 0x000fe40000010000 */
[----:B------:R-:W-:-:S15]  /*11370*/  WARPGROUP.ARRIVE ;  /* 0x00000000000079c5 */ /* 0x000fde0000000000 */
[----:B------:R-:W-:-:S04]  /*11380*/  NOP ;  /* 0x0000000000007918 */ /* 0x000fc80000000000 */
[----:B------:R-:W-:Y:S01]  /*11390*/  HGMMA.64x256x16.F32 R24, R160, gdesc[UR4].tnspB, R24, gsb0 ;  /* 0x43e00004a0187df0 */ /* 0x000fe20008000818 */
[----:B------:R-:W-:Y:S01]  /*113a0*/  R2UR UR6, R6 ;  /* 0x00000000060672ca */ /* 0x000fe200000e0000 */
[----:B------:R-:W-:Y:S01]  /*113b0*/  FADD.FTZ R6, R14, R177 ;  /* 0x000000b10e067221 */ /* 0x000fe20000010000 */
[----:B------:R-:W-:Y:S01]  /*113c0*/  R2UR UR7, R7 ;  /* 0x00000000070772ca */ /* 0x000fe200000e0000 */
[----:B------:R-:W-:Y:S01]  /*113d0*/  FADD.FTZ R7, R223, R222 ;  /* 0x000000dedf077221 */ /* 0x000fe20000010000 */
[----:B------:R-:W-:Y:S01]  /*113e0*/  IMAD.MOV.U32 R14, RZ, RZ, R169 ;  /* 0x000000ffff0e7224 */ /* 0x000fe200078e00a9 */
[----:B------:R-:W-:Y:S02]  /*113f0*/  WARPGROUP.DEPBAR.LE gsb0, 0x0 ;  /* 0x00008000000079c5 */ /* 0x000fe40000010000 */
[----:B------:R-:W-:-:S15]  /*11400*/  WARPGROUP.ARRIVE ;  /* 0x00000000000079c5 */ /* 0x000fde0000000000 */
[----:B------:R-:W-:-:S05]  /*11410*/  NOP ;  /* 0x0000000000007918 */ /* 0x000fca0000000000 */
        /* <DEDUP_REMOVED lines=12> */
[----:B------:R-:W-:Y:S05]  /*114e0*/  BSYNC B0 ;  /* 0x0000000000007941 */ /* 0x000fea0003800000 */
.L_x_5473:
[----:B------:R-:W-:Y:S02]  /*114f0*/  IMAD.MOV.U32 R15, RZ, RZ, R179 ;  /* 0x000000ffff0f7224 */ /* 0x000fe400078e00b3 */
[----:B------:R-:W-:Y:S02]  /*11500*/  IMAD.MOV.U32 R14, RZ, RZ, R169 ;  /* 0x000000ffff0e7224 */ /* 0x000fe400078e00a9 */
[----:B------:R-:W-:Y:S02]  /*11510*/  IMAD.MOV.U32 R19, RZ, RZ, R201 ;  /* 0x000000ffff137224 */ /* 0x000fe400078e00c9 */
[----:B------:R-:W-:-:S07]  /*11520*/  IMAD.MOV.U32 R20, RZ, RZ, R152 ;  /* 0x000000ffff147224 */ /* 0x000fce00078e0098 */
.L_x_5472:
[----:B------:R-:W-:Y:S05]  /*11530*/  BSYNC B1 ;  /* 0x0000000000017941 */ /* 0x000fea0003800000 */
.L_x_5471:
[----:B------:R-:W1:Y:S01]  /*11540*/  LDC R154, c[0x0][0xadc] ;  /* 0x0002b700ff9a7b82 */ /* 0x000e620000000800 */
[----:B------:R-:W-:-:S05]  /*11550*/  IADD3 R152, R23, 0x40, -R184 ;  /* 0x0000004017987810 */ /* 0x000fca0007ffe8b8 */
[----:B------:R-:W-:-:S04]  /*11560*/  IMAD R153, R189, 0x40, R152 ;  /* 0x00000040bd997824 */ /* 0x000fc800078e0298 */
        /* <DEDUP_REMOVED lines=14> */
.L_x_5495:
[----:B------:R-:W-:-:S13]  /*11650*/  ISETP.NE.AND P2, PT, R154, 0x1, PT ;  /* 0x000000019a00780c */ /* 0x000fda0003f45270 */
[----:B------:R-:W1:Y:S02]  /*11660*/  @P2 LDC.64 R152, c[0x0][0xae0] ;  /* 0x0002b800ff982b82 */ /* 0x000e640000000a00 */
[----:B-1----:R-:W-:-:S05]  /*11670*/  @P2 IMAD.HI.U32 R152, R155, R152, RZ ;  /* 0x000000989b982227 */ /* 0x002fca00078e00ff */
[----:B------:R-:W-:-:S07]  /*11680*/  @P2 SHF.R.U32.HI R155, RZ, R153, R152 ;  /* 0x00000099ff9b2219 */ /* 0x000fce0000011698 */
.L_x_5496:
[----:B------:R-:W-:Y:S05]  /*11690*/  BSYNC B0 ;  /* 0x0000000000007941 */ /* 0x000fea0003800000 */
.L_x_5494:
[----:B------:R-:W-:-:S05]  /*116a0*/  IMAD R155, R155, R154, RZ ;  /* 0x0000009a9b9b7224 */ /* 0x000fca00078e02ff */
[----:B------:R-:W-:-:S07]  /*116b0*/  VIMNMX R188, R188, R155, !PT ;  /* 0x0000009bbcbc7248 */ /* 0x000fce0007fe0100 */
.L_x_5493:
        /* <DEDUP_REMOVED lines=9> */
[----:B------:R-:W-:Y:S01]  /*11750*/  MOV R200, R15 ;  /* 0x0000000f00c87202 */ /* 0x000fe20000000f00 */
[----:B0-----:R-:W-:Y:S02]  /*11760*/  IMAD.MOV.U32 R199, RZ, RZ, R14 ;  /* 0x000000ffffc77224 */ /* 0x001fe400078e000e */
[----:B------:R-:W-:Y:S02]  /*11770*/  IMAD.MOV.U32 R189, RZ, RZ, R20 ;  /* 0x000000ffffbd7224 */ /* 0x000fe400078e0014 */
[----:B------:R-:W-:-:S07]  /*11780*/  IMAD.MOV.U32 R201, RZ, RZ, R19 ;  /* 0x000000ffffc97224 */ /* 0x000fce00078e0013 */
.L_x_5510:
[----:B------:R-:W-:Y:S01]  /*11790*/  VIADD R19, R201, 0x1 ;  /* 0x00000001c9137836 */ /* 0x000fe20000000000 */
[C---:B------:R-:W-:Y:S01]  /*117a0*/  ISETP.GT.AND P2, PT, R189.reuse, R210, PT ;  /* 0x000000d2bd00720c */ /* 0x040fe20003f44270 */
[----:B------:R-:W-:-:S03]  /*117b0*/  VIADD R189, R189, 0xffffffff ;  /* 0xffffffffbdbd7836 */ /* 0x000fc60000000000 */
[----:B------:R-:W-:-:S04]  /*117c0*/  ISETP.NE.AND P3, PT, R19, 0x2, PT ;  /* 0x000000021300780c */ /* 0x000fc80003f65270 */
[----:B------:R-:W-:Y:S02]  /*117d0*/  SEL R15, RZ, 0x1, P3 ;  /* 0x00000001ff0f7807 */ /* 0x000fe40001800000 */
[----:B------:R-:W-:Y:S02]  /*117e0*/  SEL R19, R19, RZ, P3 ;  /* 0x000000ff13137207 */ /* 0x000fe40001800000 */
[----:B------:R-:W-:Y:S01]  /*117f0*/  LOP3.LUT R22, R22, R15, RZ, 0x3c, !PT ;  /* 0x0000000f16167212 */ /* 0x000fe200078e3cff */
[----:B0-----:R-:W-:Y:S06]  /*11800*/  @!P0 BRA `(.L_x_5500) ;  /* 0x0000000000048947 */ /* 0x001fec0003800000 */
[----:B------:R-:W-:Y:S01]  /*11810*/  BPT.TRAP 0x1 ;  /* 0x000000040000795c */ /* 0x000fe20000300000 */
.L_x_5500:
[----:B------:R-:W-:Y:S01]  /*11820*/  IMAD R188, R19, 0x8, R18 ;  /* 0x0000000813bc7824 */ /* 0x000fe200078e0212 */
[----:B------:R-:W-:-:S04]  /*11830*/  SHF.L.U32 R203, R22, 0x1f, RZ ;  /* 0x0000001f16cb7819 */ /* 0x000fc800000006ff */
[----:B------:R0:W1:Y:S01]  /*11840*/  SYNCS.PHASECHK.TRANS64.TRYWAIT P3, [R188+URZ+0x38830], R203 ;  /* 0x038830cbbc0075a7 */ /* 0x000062000806017f */
[----:B------:R-:W-:Y:S05]  /*11850*/  @!P0 BRA `(.L_x_5501) ;  /* 0x0000000000048947 */ /* 0x000fea0003800000 */
[----:B------:R-:W-:Y:S01]  /*11860*/  BPT.TRAP 0x1 ;  /* 0x000000040000795c */ /* 0x000fe20000300000 */
.L_x_5501:
[----:B------:R-:W-:Y:S01]  /*11870*/  BSSY B2, `(.L_x_5502) ;  /* 0x0000006000027945 */ /* 0x000fe20003800000 */
[----:B------:R-:W-:Y:S02]  /*11880*/  IMAD R14, R19, 0x200, R190 ;  /* 0x00000200130e7824 */ /* 0x000fe400078e02be */
[----:B------:R-:W-:Y:S01]  /*11890*/  IMAD.MOV.U32 R15, RZ, RZ, 0x40000040 ;  /* 0x40000040ff0f7424 */ /* 0x000fe200078e00ff */
[----:B-1----:R-:W-:Y:S06]  /*118a0*/  @P3 BRA `(.L_x_5503) ;  /* 0x0000000000083947 */ /* 0x002fec0003800000 */
[----:B------:R-:W1:Y:S02]  /*118b0*/  SYNCS.PHASECHK.TRANS64.TRYWAIT P3, [R188+URZ+0x38830], R203 ;  /* 0x038830cbbc0075a7 */ /* 0x000e64000806017f */
[----:B-1----:R-:W-:Y:S05]  /*118c0*/  @!P3 BRA `(.L_x_5504) ;  /* 0x0000011800e0b947 */ /* 0x002fea0003800000 */
.L_x_5503:
[----:B------:R-:W-:Y:S05]  /*118d0*/  BSYNC B2 ;  /* 0x0000000000027941 */ /* 0x000fea0003800000 */
.L_x_5502:
        /* <DEDUP_REMOVED lines=36> */
.L_x_5505:
[----:B------:R2:W3:Y:S01]  /*11b20*/  SYNCS.PHASECHK.TRANS64.TRYWAIT P3, [R188+URZ+0x38850], R203 ;  /* 0x038850cbbc0075a7 */ /* 0x0004e2000806017f */
[----:B------:R-:W-:Y:S05]  /*11b30*/  @!P0 BRA `(.L_x_5506) ;  /* 0x0000000000048947 */ /* 0x000fea0003800000 */
[----:B------:R-:W-:Y:S01]  /*11b40*/  BPT.TRAP 0x1 ;  /* 0x000000040000795c */ /* 0x000fe20000300000 */
.L_x_5506:
[----:B------:R-:W-:Y:S04]  /*11b50*/  BSSY B2, `(.L_x_5507) ;  /* 0x0000004000027945 */ /* 0x000fe80003800000 */
[----:B---3--:R-:W-:Y:S05]  /*11b60*/  @P3 BRA `(.L_x_5508) ;  /* 0x0000000000083947 */ /* 0x008fea0003800000 */
[----:B------:R-:W3:Y:S02]  /*11b70*/  SYNCS.PHASECHK.TRANS64.TRYWAIT P3, [R188+URZ+0x38850], R203 ;  /* 0x038850cbbc0075a7 */ /* 0x000ee4000806017f */
[----:B---3--:R-:W-:Y:S05]  /*11b80*/  @!P3 BRA `(.L_x_5509) ;  /* 0x000001180044b947 */ /* 0x008fea0003800000 */
.L_x_5508:
[----:B------:R-:W-:Y:S05]  /*11b90*/  BSYNC B2 ;  /* 0x0000000000027941 */ /* 0x000fea0003800000 */
.L_x_5507:
[----:B------:R-:W-:Y:S01]  /*11ba0*/  IMAD R202, R19, 0x1000, R191 ;  /* 0x0000100013ca7824 */ /* 0x000fe200078e02bf */
[----:B------:R-:W-:Y:S01]  /*11bb0*/  R2UR UR4, R2 ;  /* 0x00000000020472ca */ /* 0x000fe200000e0000 */
[----:B0123--:R-:W-:Y:S01]  /*11bc0*/  IMAD.MOV.U32 R203, RZ, RZ, 0x40000040 ;  /* 0x40000040ffcb7424 */ /* 0x00ffe200078e00ff */
[----:B------:R-:W-:Y:S01]  /*11bd0*/  R2UR UR5, R3 ;  /* 0x00000000030572ca */ /* 0x000fe200000e0000 */
[----:B------:R-:W-:Y:S01]  /*11be0*/  WARPGROUP.ARRIVE ;  /* 0x00000000000079c5 */ /* 0x000fe20000000000 */
[----:B------:R-:W-:Y:S01]  /*11bf0*/  R2UR UR6, R202 ;  /* 0x00000000ca0672ca */ /* 0x000fe200000e0000 */
[----:B------:R-:W-:Y:S01]  /*11c00*/  VIADD R14, R2, 0x2 ;  /* 0x00000002020e7836 */ /* 0x000fe20000000000 */
[----:B------:R-:W-:Y:S01]  /*11c10*/  R2UR UR7, R203 ;  /* 0x00000000cb0772ca */ /* 0x000fe200000e0000 */
[----:B------:R-:W-:Y:S02]  /*11c20*/  IMAD.MOV.U32 R15, RZ, RZ, 0x40000040 ;  /* 0x40000040ff0f7424 */ /* 0x000fe400078e00ff */
[----:B------:R-:W0:Y:S01]  /*11c30*/  S2R R20, SR_TID.X ;  /* 0x0000000000147919 */ /* 0x000e220000002100 */
[----:B------:R-:W-:-:S02]  /*11c40*/  VIADD R203, R202, 0x800 ;  /* 0x00000800cacb7836 */ /* 0x000fc40000000000 */
[----:B------:R-:W-:Y:S02]  /*11c50*/  IMAD.MOV.U32 R21, RZ, RZ, 0x40000040 ;  /* 0x40000040ff157424 */ /* 0x000fe400078e00ff */
[----:B------:R-:W-:Y:S02]  /*11c60*/  VIADD R206, R2, 0x800 ;  /* 0x0000080002ce7836 */ /* 0x000fe40000000000 */
[----:B------:R-:W-:Y:S02]  /*11c70*/  IMAD.MOV.U32 R205, RZ, RZ, 0x40000040 ;  /* 0x40000040ffcd7424 */ /* 0x000fe400078e00ff */
[----:B------:R-:W-:Y:S01]  /*11c80*/  IMAD.MOV.U32 R207, RZ, RZ, 0x40000040 ;  /* 0x40000040ffcf7424 */ /* 0x000fe200078e00ff */
        /* <DEDUP_REMOVED lines=9> */
[----:B0-----:R-:W-:Y:S01]  /*11d20*/  SHF.R.U32.HI R20, RZ, 0x7, R20 ;  /* 0x00000007ff147819 */ /* 0x001fe20000011614 */
        /* <DEDUP_REMOVED lines=152> */
[----:B------:R-:W0:Y:S01]  /*126b0*/  SHFL.IDX PT, R14, R20, RZ, 0x1f ;  /* 0x00001fff140e7589 */ /* 0x000e2200000e0000 */
[----:B------:R-:W-:Y:S01]  /*126c0*/  IMAD.MOV.U32 R15, RZ, RZ, 0x4 ;  /* 0x00000004ff0f7424 */ /* 0x000fe200078e00ff */
[----:B0-----:R-:W-:-:S04]  /*126d0*/  ISETP.GT.AND P3, PT, R14, 0x7f, PT ;  /* 0x0000007f0e00780c */ /* 0x001fc80003f64270 */
[----:B------:R-:W-:-:S04]  /*126e0*/  SEL R14, RZ, 0x2, !P3 ;  /* 0x00000002ff0e7807 */ /* 0x000fc80005800000 */
[----:B------:R-:W-:Y:S01]  /*126f0*/  IADD3 R20, R14, R203, RZ ;  /* 0x000000cb0e147210 */ /* 0x000fe20007ffe0ff */
[----:B------:R-:W-:Y:S02]  /*12700*/  WARPGROUP.DEPBAR.LE gsb0, 0x0 ;  /* 0x00008000000079c5 */ /* 0x000fe40000010000 */
[----:B------:R-:W-:-:S06]  /*12710*/  WARPGROUP.ARRIVE ;  /* 0x00000000000079c5 */ /* 0x000fcc0000000000 */
        /* <DEDUP_REMOVED lines=8> */
[C---:B------:R-:W-:Y:S02]  /*127a0*/  SEL R20, R15.reuse, 0x2, P3 ;  /* 0x000000020f147807 */ /* 0x040fe40001800000 */
[----:B------:R-:W-:Y:S02]  /*127b0*/  SEL R15, R15, 0x6, !P3 ;  /* 0x000000060f0f7807 */ /* 0x000fe40005800000 */
[----:B------:R-:W-:Y:S01]  /*127c0*/  SEL R21, R21, 0x26, P3 ;  /* 0x0000002615157807 */ /* 0x000fe20001800000 */
[----:B------:R-:W-:-:S03]  /*127d0*/  IMAD.IADD R204, R203, 0x1, R20 ;  /* 0x00000001cbcc7824 */ /* 0x000fc600078e0214 */
[----:B------:R-:W-:Y:S01]  /*127e0*/  LOP3.LUT R21, R21, 0x6, RZ, 0xc0, !PT ;  /* 0x0000000615157812 */ /* 0x000fe200078ec0ff */
[----:B------:R-:W-:Y:S02]  /*127f0*/  WARPGROUP.DEPBAR.LE gsb0, 0x0 ;  /* 0x00008000000079c5 */ /* 0x000fe40000010000 */
[----:B------:R-:W-:-:S06]  /*12800*/  WARPGROUP.ARRIVE ;  /* 0x00000000000079c5 */ /* 0x000fcc0000000000 */
        /* <DEDUP_REMOVED lines=16> */
[----:B------:R-:W-:Y:S02]  /*12910*/  MOV R205, 0x40000040 ;  /* 0x4000004000cd7802 */ /* 0x000fe40000000f00 */
[----:B------:R-:W-:Y:S02]  /*12920*/  R2UR UR6, R204 ;  /* 0x00000000cc0672ca */ /* 0x000fe400000e0000 */
[----:B------:R-:W-:Y:S01]  /*12930*/  R2UR UR7, R205 ;  /* 0x00000000cd0772ca */ /* 0x000fe200000e0000 */
[----:B------:R-:W-:Y:S01]  /*12940*/  IMAD.MOV.U32 R205, RZ, RZ, 0x40000040 ;  /* 0x40000040ffcd7424 */ /* 0x000fe200078e00ff */
[----:B------:R-:W-:-:S04]  /*12950*/  SEL R203, R203, 0x980, P3 ;  /* 0x00000980cbcb7807 */ /* 0x000fc80001800000 */
[----:B------:R-:W-:-:S04]  /*12960*/  LOP3.LUT R203, R203, 0xa00, RZ, 0xc0, !PT ;  /* 0x00000a00cbcb7812 */ /* 0x000fc800078ec0ff */
[CC--:B------:R-:W-:Y:S02]  /*12970*/  IADD3 R204, R21.reuse, R203.reuse, R2 ;  /* 0x000000cb15cc7210 */ /* 0x0c0fe40007ffe002 */
[----:B------:R-:W-:Y:S01]  /*12980*/  IADD3 R206, R21, R203, R202 ;  /* 0x000000cb15ce7210 */ /* 0x000fe20007ffe0ca */
[----:B------:R-:W-:Y:S02]  /*12990*/  VIADD R21, R2, 0xa00 ;  /* 0x00000a0002157836 */ /* 0x000fe40000000000 */
        /* <DEDUP_REMOVED lines=32> */
[----:B------:R-:W-:-:S02]  /*12ba0*/  IMAD.IADD R204, R21, 0x1, R15 ;  /* 0x0000000115cc7824 */ /* 0x000fc400078e020f */
        /* <DEDUP_REMOVED lines=14> */
[----:B------:R-:W-:-:S04]  /*12c90*/  SEL R203, R203, 0xb80, P3 ;  /* 0x00000b80cbcb7807 */ /* 0x000fc80001800000 */
[----:B------:R-:W-:-:S04]  /*12ca0*/  LOP3.LUT R203, R203, 0xe00, RZ, 0xc0, !PT ;  /* 0x00000e00cbcb7812 */ /* 0x000fc800078ec0ff */
[CC--:B------:R-:W-:Y:S02]  /*12cb0*/  IADD3 R204, R21.reuse, R203.reuse, R2 ;  /* 0x000000cb15cc7210 */ /* 0x0c0fe40007ffe002 */
[----:B------:R-:W-:Y:S01]  /*12cc0*/  IADD3 R206, R21, R203, R202 ;  /* 0x000000cb15ce7210 */ /* 0x000fe20007ffe0ca */
[----:B------:R-:W-:Y:S01]  /*12cd0*/  VIADD R21, R2, 0xc00 ;  /* 0x00000c0002157836 */ /* 0x000fe20000000000 */
[----:B------:R-:W-:Y:S01]  /*12ce0*/  IADD3 R203, R202, 0xc00, RZ ;  /* 0x00000c00cacb7810 */ /* 0x000fe20007ffe0ff */
        /* <DEDUP_REMOVED lines=47> */
[----:B------:R-:W-:-:S04]  /*12fe0*/  LOP3.LUT R203, R203, 0xe00, RZ, 0xc0, !PT ;  /* 0x00000e00cbcb7812 */ /* 0x000fc800078ec0ff */
[CC--:B------:R-:W-:Y:S02]  /*12ff0*/  IADD3 R204, R21.reuse, R203.reuse, R2 ;  /* 0x000000cb15cc7210 */ /* 0x0c0fe40007ffe002 */
[----:B------:R-:W-:Y:S01]  /*13000*/  IADD3 R206, R21, R203, R202 ;  /* 0x000000cb15ce7210 */ /* 0x000fe20007ffe0ca */
[----:B------:R-:W-:Y:S02]  /*13010*/  VIADD R203, R202, 0xe00 ;  /* 0x00000e00cacb7836 */ /* 0x000fe40000000000 */
[----:B------:R-:W-:Y:S01]  /*13020*/  IMAD.MOV.U32 R21, RZ, RZ, 0x40000040 ;  /* 0x40000040ff157424 */ /* 0x000fe200078e00ff */
        /* <DEDUP_REMOVED lines=13> */
[----:B------:R-:W-:Y:S01]  /*13100*/  R2UR UR6, R204 ;  /* 0x00000000cc0672ca */ /* 0x000fe200000e0000 */
[C---:B------:R-:W-:Y:S01]  /*13110*/  IMAD.IADD R204, R206.reuse, 0x1, R14 ;  /* 0x00000001cecc7824 */ /* 0x040fe200078e020e */
[----:B------:R-:W-:Y:S01]  /*13120*/  R2UR UR7, R205 ;  /* 0x00000000cd0772ca */ /* 0x000fe200000e0000 */
[----:B------:R-:W-:Y:S02]  /*13130*/  IMAD.MOV.U32 R205, RZ, RZ, 0x40000040 ;  /* 0x40000040ffcd7424 */ /* 0x000fe400078e00ff */
[----:B------:R-:W-:Y:S01]  /*13140*/  IMAD.IADD R14, R206, 0x1, R15 ;  /* 0x00000001ce0e7824 */ /* 0x000fe200078e020f */
[----:B------:R-:W-:Y:S01]  /*13150*/  R2UR UR4, R204 ;  /* 0x00000000cc0472ca */ /* 0x000fe200000e0000 */
[----:B------:R-:W-:Y:S01]  /*13160*/  IMAD.IADD R204, R206, 0x1, R20 ;  /* 0x00000001cecc7824 */ /* 0x000fe200078e0214 */
[----:B------:R-:W-:Y:S01]  /*13170*/  R2UR UR5, R205 ;  /* 0x00000000cd0572ca */ /* 0x000fe200000e0000 */
[----:B------:R-:W-:-:S02]  /*13180*/  IMAD.MOV.U32 R205, RZ, RZ, 0x40000040 ;  /* 0x40000040ffcd7424 */ /* 0x000fc400078e00ff */
[----:B------:R-:W-:Y:S01]  /*13190*/  IMAD.IADD R20, R20, 0x1, R203 ;  /* 0x0000000114147824 */ /* 0x000fe200078e02cb */
[----:B------:R-:W-:Y:S02]  /*131a0*/  WARPGROUP.DEPBAR.LE gsb0, 0x0 ;  /* 0x00008000000079c5 */ /* 0x000fe40000010000 */
[----:B------:R-:W-:-:S07]  /*131b0*/  WARPGROUP.ARRIVE ;  /* 0x00000000000079c5 */ /* 0x000fce0000000000 */
[----:B------:R-:W-:Y:S01]  /*131c0*/  HGMMA.64x64x16.F32 R152, gdesc[UR4], R152, gsb0 ;  /* 0x00e00000049879f0 */ /* 0x000fe20008000898 */
[----:B------:R-:W-:Y:S02]  /*131d0*/  R2UR UR4, R204 ;  /* 0x00000000cc0472ca */ /* 0x000fe400000e0000 */
[----:B------:R-:W-:Y:S02]  /*131e0*/  R2UR UR5, R205 ;  /* 0x00000000cd0572ca */ /* 0x000fe400000e0000 */
[----:B------:R-:W-:Y:S02]  /*131f0*/  R2UR UR6, R20 ;  /* 0x00000000140672ca */ /* 0x000fe400000e0000 */
[----:B------:R-:W-:Y:S01]  /*13200*/  R2UR UR7, R21 ;  /* 0x00000000150772ca */ /* 0x000fe200000e0000 */
[----:B------:R-:W-:Y:S01]  /*13210*/  IMAD.MOV.U32 R21, RZ, RZ, 0x40000040 ;  /* 0x40000040ff157424 */ /* 0x000fe200078e00ff */
[----:B------:R-:W-:Y:S01]  /*13220*/  IADD3 R20, R15, R203, RZ ;  /* 0x000000cb0f147210 */ /* 0x000fe20007ffe0ff */
[----:B------:R-:W-:Y:S01]  /*13230*/  IMAD.MOV.U32 R15, RZ, RZ, 0x40000040 ;  /* 0x40000040ff0f7424 */ /* 0x000fe200078e00ff */
[----:B------:R-:W-:-:S02]  /*13240*/  WARPGROUP.DEPBAR.LE gsb0, 0x0 ;  /* 0x00008000000079c5 */ /* 0x000fc40000010000 */
[----:B------:R-:W-:-:S07]  /*13250*/  WARPGROUP.ARRIVE ;  /* 0x00000000000079c5 */ /* 0x000fce0000000000 */
[----:B------:R-:W-:Y:S01]  /*13260*/  HGMMA.64x64x16.F32 R152, gdesc[UR4], R152, gsb0 ;  /* 0x00e00000049879f0 */ /* 0x000fe20008000898 */
[----:B------:R-:W-:Y:S01]  /*13270*/  R2UR UR4, R14 ;  /* 0x000000000e0472ca */ /* 0x000fe200000e0000 */
[----:B------:R-:W-:Y:S01]  /*13280*/  IMAD.MOV.U32 R14, RZ, RZ, 0x40 ;  /* 0x00000040ff0e7424 */ /* 0x000fe200078e00ff */
[----:B------:R-:W-:Y:S01]  /*13290*/  R2UR UR5, R15 ;  /* 0x000000000f0572ca */ /* 0x000fe200000e0000 */
[----:B------:R-:W-:Y:S01]  /*132a0*/  IMAD.MOV.U32 R15, RZ, RZ, 0x1000 ;  /* 0x00001000ff0f7424 */ /* 0x000fe200078e00ff */
[----:B------:R-:W-:Y:S01]  /*132b0*/  R2UR UR6, R20 ;  /* 0x00000000140672ca */ /* 0x000fe200000e0000 */
[----:B------:R-:W-:Y:S01]  /*132c0*/  IMAD R20, R19, 0x1000, R193 ;  /* 0x0000100013147824 */ /* 0x000fe200078e02c1 */
[----:B------:R-:W-:Y:S01]  /*132d0*/  R2UR UR7, R21 ;  /* 0x00000000150772ca */ /* 0x000fe200000e0000 */
[----:B------:R-:W-:Y:S01]  /*132e0*/  IMAD.MOV.U32 R21, RZ, RZ, 0x40000040 ;  /* 0x40000040ff157424 */ /* 0x000fe200078e00ff */
[----:B------:R-:W-:Y:S02]  /*132f0*/  SEL R14, R14, 0x3e, P3 ;  /* 0x0000003e0e0e7807 */ /* 0x000fe40001800000 */
[----:B------:R-:W-:-:S02]  /*13300*/  SEL R15, R15, 0xf80, P3 ;  /* 0x00000f800f0f7807 */ /* 0x000fc40001800000 */
        /* <DEDUP_REMOVED lines=16> */
[----:B------:R-:W-:Y:S01]  /*13410*/  R2UR UR7, R21 ;  /* 0x00000000150772ca */ /* 0x000fe200000e0000 */
[----:B------:R-:W-:Y:S01]  /*13420*/  IMAD.U32 R21, RZ, RZ, UR39 ;  /* 0x00000027ff157e24 */ /* 0x000fe2000f8e00ff */
        /* <DEDUP_REMOVED lines=49> */
[----:B------:R-:W2:Y:S01]  /*13740*/  MUFU.EX2 R152, R152 ;  /* 0x0000009800987308 */ /* 0x000ea20000000800 */
[--C-:B0-----:R-:W-:Y:S01]  /*13750*/  FFMA.FTZ R204, R164, R21, -R207.reuse ;  /* 0x00000015a4cc7223 */ /* 0x101fe200000108cf */
        /* <DEDUP_REMOVED lines=8> */
[----:B------:R-:W0:Y:S01]  /*137e0*/  MUFU.EX2 R153, R153 ;  /* 0x0000009900997308 */ /* 0x000e220000000800 */
[----:B------:R-:W3:Y:S01]  /*137f0*/  SHFL.BFLY PT, R160, R15, 0x2, 0x1f ;  /* 0x0c401f000fa07f89 */ /* 0x000ee200000e0000 */
[-C--:B-1----:R-:W-:Y:S01]  /*13800*/  FMUL.FTZ R24, R24, R206.reuse ;  /* 0x000000ce18187220 */ /* 0x082fe20000410000 */
[-C--:B------:R-:W-:Y:S01]  /*13810*/  FMUL.FTZ R25, R25, R206.reuse ;  /* 0x000000ce19197220 */ /* 0x080fe20000410000 */
[-C--:B------:R-:W-:Y:S01]  /*13820*/  FMUL.FTZ R28, R28, R206.reuse ;  /* 0x000000ce1c1c7220 */ /* 0x080fe20000410000 */
[-C--:B------:R-:W-:Y:S01]  /*13830*/  FMUL.FTZ R29, R29, R206.reuse ;  /* 0x000000ce1d1d7220 */ /* 0x080fe20000410000 */
[----:B------:R-:W-:Y:S01]  /*13840*/  FMUL.FTZ R32, R32, R206 ;  /* 0x000000ce20207220 */ /* 0x000fe20000410000 */
[----:B--2---:R-:W-:Y:S01]  /*13850*/  FFMA.FTZ R6, R206, R6, R152 ;  /* 0x00000006ce067223 */ /* 0x004fe20000010098 */
        /* <DEDUP_REMOVED lines=16> */
[----:B------:R-:W-:Y:S01]  /*13960*/  MUFU.EX2 R202, R202 ;  /* 0x000000ca00ca7308 */ /* 0x000fe20000000800 */
[----:B---3--:R-:W-:Y:S01]  /*13970*/  FMNMX.FTZ R160, R15, R160, !PT ;  /* 0x000000a00fa07209 */ /* 0x008fe20007810000 */
[-C--:B------:R-:W-:Y:S01]  /*13980*/  FMUL.FTZ R60, R60, R206.reuse ;  /* 0x000000ce3c3c7220 */ /* 0x080fe20000410000 */
[-C--:B------:R-:W-:Y:S01]  /*13990*/  FMUL.FTZ R61, R61, R206.reuse ;  /* 0x000000ce3d3d7220 */ /* 0x080fe20000410000 */
[-C--:B------:R-:W-:Y:S01]  /*139a0*/  FMUL.FTZ R64, R64, R206.reuse ;  /* 0x000000ce40407220 */ /* 0x080fe20000410000 */
[-C--:B------:R-:W-:Y:S01]  /*139b0*/  FMUL.FTZ R65, R65, R206.reuse ;  /* 0x000000ce41417220 */ /* 0x080fe20000410000 */
[----:B------:R-:W0:Y:S01]  /*139c0*/  SHFL.BFLY PT, R15, R160, 0x1, 0x1f ;  /* 0x0c201f00a00f7f89 */ /* 0x000e2200000e0000 */
        /* <DEDUP_REMOVED lines=23> */
[----:B0-----:R-:W-:Y:S01]  /*13b40*/  FMNMX.FTZ R15, R160, R15, !PT ;  /* 0x0000000fa00f7209 */ /* 0x001fe20007810000 */
[-C--:B------:R-:W-:Y:S01]  /*13b50*/  FMUL.FTZ R108, R108, R206.reuse ;  /* 0x000000ce6c6c7220 */ /* 0x080fe20000410000 */
[----:B------:R-:W-:Y:S01]  /*13b60*/  MUFU.EX2 R168, R168 ;  /* 0x000000a800a87308 */ /* 0x000fe20000000800 */
[-C--:B------:R-:W-:Y:S01]  /*13b70*/  FMUL.FTZ R109, R109, R206.reuse ;  /* 0x000000ce6d6d7220 */ /* 0x080fe20000410000 */
[-C--:B------:R-:W-:Y:S01]  /*13b80*/  FMUL.FTZ R112, R112, R206.reuse ;  /* 0x000000ce70707220 */ /* 0x080fe20000410000 */
[----:B------:R-:W-:Y:S01]  /*13b90*/  FADD.FTZ R160, -R15, R200 ;  /* 0x000000c80fa07221 */ /* 0x000fe20000010100 */
        /* <DEDUP_REMOVED lines=8> */
[-CC-:B------:R-:W-:Y:S01]  /*13c20*/  FFMA.FTZ R161, R155, R21.reuse, -R160.reuse ;  /* 0x000000159ba17223 */ /* 0x180fe200000108a0 */
[----:B------:R-:W-:Y:S01]  /*13c30*/  FFMA.FTZ R155, R158, R21, -R160 ;  /* 0x000000159e9b7223 */ /* 0x000fe200000108a0 */
[----:B------:R-:W-:-:S02]  /*13c40*/  IMAD.MOV R158, RZ, RZ, -R196 ;  /* 0x000000ffff9e7224 */ /* 0x000fc400078e0ac4 */
[-CC-:B------:R-:W-:Y:S01]  /*13c50*/  FFMA.FTZ R154, R154, R21.reuse, -R160.reuse ;  /* 0x000000159a9a7223 */ /* 0x180fe200000108a0 */
[-CC-:B------:R-:W-:Y:S01]  /*13c60*/  FFMA.FTZ R200, R159, R21.reuse, -R160.reuse ;  /* 0x000000159fc87223 */ /* 0x180fe200000108a0 */
[----:B------:R-:W-:Y:S01]  /*13c70*/  MUFU.EX2 R157, R157 ;  /* 0x0000009d009d7308 */ /* 0x000fe20000000800 */
[-CC-:B------:R-:W-:Y:S01]  /*13c80*/  FFMA.FTZ R207, R162, R21.reuse, -R160.reuse ;  /* 0x00000015a2cf7223 */ /* 0x180fe200000108a0 */
[----:B------:R-:W-:Y:S01]  /*13c90*/  ISETP.NE.AND P3, PT, R185, R158, PT ;  /* 0x0000009eb900720c */ /* 0x000fe20003f65270 */
[----:B------:R-:W-:Y:S02]  /*13ca0*/  @!P1 VIADD R158, R188, 0x38840 ;  /* 0x00038840bc9e9836 */ /* 0x000fe40000000000 */
[-CC-:B------:R-:W-:Y:S01]  /*13cb0*/  FFMA.FTZ R222, R163, R21.reuse, -R160.reuse ;  /* 0x00000015a3de7223 */ /* 0x180fe200000108a0 */
[-CC-:B------:R-:W-:Y:S01]  /*13cc0*/  FFMA.FTZ R223, R166, R21.reuse, -R160.reuse ;  /* 0x00000015a6df7223 */ /* 0x180fe200000108a0 */
[-CC-:B------:R-:W-:Y:S01]  /*13cd0*/  FFMA.FTZ R224, R167, R21.reuse, -R160.reuse ;  /* 0x00000015a7e07223 */ /* 0x180fe200000108a0 */
[-C--:B------:R-:W-:Y:S01]  /*13ce0*/  FFMA.FTZ R170, R170, R21.reuse, -R160 ;  /* 0x00000015aaaa7223 */ /* 0x080fe200000108a0 */
[----:B------:R-:W0:Y:S01]  /*13cf0*/  MUFU.EX2 R154, R154 ;  /* 0x0000009a009a7308 */ /* 0x000e220000000800 */
[----:B------:R-:W-:Y:S01]  /*13d00*/  @!P1 PRMT R158, RZ, 0x654, R158 ;  /* 0x00000654ff9e9816 */ /* 0x000fe2000000009e */
[-CC-:B------:R-:W-:Y:S01]  /*13d10*/  FFMA.FTZ R171, R171, R21.reuse, -R160.reuse ;  /* 0x00000015abab7223 */ /* 0x180fe200000108a0 */
[-CC-:B------:R-:W-:Y:S01]  /*13d20*/  FFMA.FTZ R174, R174, R21.reuse, -R160.reuse ;  /* 0x00000015aeae7223 */ /* 0x180fe200000108a0 */
[-CC-:B------:R-:W-:Y:S01]  /*13d30*/  FFMA.FTZ R175, R175, R21.reuse, -R160.reuse ;  /* 0x00000015afaf7223 */ /* 0x180fe200000108a0 */
[----:B------:R0:W-:Y:S01]  /*13d40*/  @!P1 SYNCS.ARRIVE.TRANS64.RED.A1T0 RZ, [R158+URZ], RZ ;  /* 0x000000ff9eff99a7 */ /* 0x0001e2000810043f */
[-CC-:B------:R-:W-:Y:S01]  /*13d50*/  FFMA.FTZ R178, R178, R21.reuse, -R160.reuse ;  /* 0x00000015b2b27223 */ /* 0x180fe200000108a0 */
[----:B------:R-:W-:Y:S01]  /*13d60*/  @!P3 LEA R159, R201, R194, 0x6 ;  /* 0x000000c2c99fb211 */ /* 0x000fe200078e30ff */
[----:B------:R-:W1:Y:S01]  /*13d70*/  MUFU.EX2 R161, R161 ;  /* 0x000000a100a17308 */ /* 0x000e620000000800 */
[-CC-:B------:R-:W-:Y:S01]  /*13d80*/  FFMA.FTZ R179, R179, R21.reuse, -R160.reuse ;  /* 0x00000015b3b37223 */ /* 0x180fe200000108a0 */
[-CC-:B------:R-:W-:Y:S01]  /*13d90*/  FFMA.FTZ R182, R182, R21.reuse, -R160.reuse ;  /* 0x00000015b6b67223 */ /* 0x180fe200000108a0 */
[----:B------:R-:W-:Y:S01]  /*13da0*/  FFMA.FTZ R183, R183, R21, -R160 ;  /* 0x00000015b7b77223 */ /* 0x000fe200000108a0 */
[----:B------:R-:W-:-:S02]  /*13db0*/  @!P3 IMAD R159, R159, 0x4, R18 ;  /* 0x000000049f9fb824 */ /* 0x000fc400078e0212 */
[----:B------:R-:W-:Y:S01]  /*13dc0*/  FADD.FTZ R201, R153, R6 ;  /* 0x0000000699c97221 */ /* 0x000fe20000010000 */
[-C--:B------:R-:W-:Y:S01]  /*13dd0*/  FMUL.FTZ R124, R124, R206.reuse ;  /* 0x000000ce7c7c7220 */ /* 0x080fe20000410000 */
[-C--:B------:R-:W-:Y:S01]  /*13de0*/  FMUL.FTZ R125, R125, R206.reuse ;  /* 0x000000ce7d7d7220 */ /* 0x080fe20000410000 */
[----:B------:R-:W2:Y:S01]  /*13df0*/  MUFU.EX2 R155, R155 ;  /* 0x0000009b009b7308 */ /* 0x000ea20000000800 */
[----:B------:R2:W-:Y:S01]  /*13e00*/  @!P3 STS [R159+0x38400], R206 ;  /* 0x038400ce9f00b388 */ /* 0x0005e20000000800 */
[----:B0-----:R-:W-:Y:S01]  /*13e10*/  FFMA.FTZ R158, R157, R7, R154 ;  /* 0x000000079d9e7223 */ /* 0x001fe2000001009a */
[-C--:B------:R-:W-:Y:S01]  /*13e20*/  FMUL.FTZ R128, R128, R206.reuse ;  /* 0x000000ce80807220 */ /* 0x080fe20000410000 */
[-C--:B------:R-:W-:Y:S01]  /*13e30*/  FMUL.FTZ R129, R129, R206.reuse ;  /* 0x000000ce81817220 */ /* 0x080fe20000410000 */
[----:B------:R0:W-:Y:S01]  /*13e40*/  @!P3 STS [R159+0x38420], R157 ;  /* 0x0384209d9f00b388 */ /* 0x0001e20000000800 */
[-C--:B------:R-:W-:Y:S01]  /*13e50*/  FMUL.FTZ R132, R132, R206.reuse ;  /* 0x000000ce84847220 */ /* 0x080fe20000410000 */
[-C--:B------:R-:W-:Y:S01]  /*13e60*/  FMUL.FTZ R133, R133, R206.reuse ;  /* 0x000000ce85857220 */ /* 0x080fe20000410000 */
[----:B------:R-:W3:Y:S01]  /*13e70*/  MUFU.EX2 R200, R200 ;  /* 0x000000c800c87308 */ /* 0x000ee20000000800 */
[----:B-1----:R-:W-:Y:S01]  /*13e80*/  FADD.FTZ R158, R161, R158 ;  /* 0x0000009ea19e7221 */ /* 0x002fe20000010000 */
        /* <DEDUP_REMOVED lines=9> */
[----:B------:R-:W-:Y:S01]  /*13f20*/  F2FP.F16.F32.PACK_AB R153, R161, R154 ;  /* 0x0000009aa199723e */ /* 0x000fe200000000ff */
[----:B--2---:R-:W-:Y:S01]  /*13f30*/  FADD.FTZ R206, R155, R158 ;  /* 0x0000009e9bce7221 */ /* 0x004fe20000010000 */
        /* <DEDUP_REMOVED lines=72> */
[----:B------:R-:W-:Y:S01]  /*143c0*/  FMUL.FTZ R151, R151, R157 ;  /* 0x0000009d97977220 */ /* 0x000fe20000410000 */
[----:B------:R-:W-:Y:S01]  /*143d0*/  FADD.FTZ R201, R156, R201 ;  /* 0x000000c99cc97221 */ /* 0x000fe20000010000 */
[----:B------:R-:W-:Y:S01]  /*143e0*/  F2FP.F16.F32.PACK_AB R154, R199, R156 ;  /* 0x0000009cc79a723e */ /* 0x000fe200000000ff */
[----:B------:R-:W-:Y:S01]  /*143f0*/  MUFU.EX2 R176, R176 ;  /* 0x000000b000b07308 */ /* 0x000fe20000000800 */
[----:B---3--:R-:W-:Y:S01]  /*14400*/  F2FP.F16.F32.PACK_AB R155, R200, R155 ;  /* 0x0000009bc89b723e */ /* 0x008fe200000000ff */
[----:B------:R-:W-:Y:S01]  /*14410*/  BAR.SYNC.DEFER_BLOCKING 0xf, 0x100 ;  /* 0x03c4000000007b1d */ /* 0x000fe20000010000 */
[----:B------:R-:W-:Y:S01]  /*14420*/  F2FP.F16.F32.PACK_AB R156, R203, R202 ;  /* 0x000000cacb9c723e */ /* 0x000fe200000000ff */
[----:B------:R-:W-:Y:S01]  /*14430*/  VIADD R6, R20, 0x80 ;  /* 0x0000008014067836 */ /* 0x000fe20000000000 */
[----:B0-----:R-:W-:Y:S01]  /*14440*/  F2FP.F16.F32.PACK_AB R157, R222, R207 ;  /* 0x000000cfde9d723e */ /* 0x001fe200000000ff */
[----:B------:R-:W-:Y:S01]  /*14450*/  IMAD.MOV.U32 R7, RZ, RZ, 0x40000040 ;  /* 0x40000040ff077424 */ /* 0x000fe200078e00ff */
[----:B------:R-:W-:Y:S01]  /*14460*/  F2FP.F16.F32.PACK_AB R158, R205, R204 ;  /* 0x000000cccd9e723e */ /* 0x000fe200000000ff */
[----:B------:R-:W0:Y:S01]  /*14470*/  MUFU.EX2 R177, R177 ;  /* 0x000000b100b17308 */ /* 0x000e220000000800 */
[----:B-1----:R-:W-:Y:S01]  /*14480*/  F2FP.F16.F32.PACK_AB R159, R224, R223 ;  /* 0x000000dfe09f723e */ /* 0x002fe200000000ff */
[----:B------:R-:W-:Y:S01]  /*14490*/  FADD.FTZ R201, R199, R201 ;  /* 0x000000c9c7c97221 */ /* 0x000fe20000010000 */
[----:B------:R-:W-:Y:S01]  /*144a0*/  F2FP.F16.F32.PACK_AB R160, R169, R168 ;  /* 0x000000a8a9a0723e */ /* 0x000fe200000000ff */
[----:B------:R-:W-:Y:S01]  /*144b0*/  FADD.FTZ R206, R200, R206 ;  /* 0x000000cec8ce7221 */ /* 0x000fe20000010000 */
[----:B--2---:R-:W-:Y:S01]  /*144c0*/  F2FP.F16.F32.PACK_AB R161, R171, R170 ;  /* 0x000000aaaba1723e */ /* 0x004fe200000000ff */
[----:B------:R-:W-:Y:S01]  /*144d0*/  FADD.FTZ R202, R202, R201 ;  /* 0x000000c9caca7221 */ /* 0x000fe20000010000 */
[----:B------:R-:W-:Y:S01]  /*144e0*/  F2FP.F16.F32.PACK_AB R162, R173, R172 ;  /* 0x000000acada2723e */ /* 0x000fe200000000ff */
[----:B------:R-:W-:Y:S01]  /*144f0*/  MUFU.EX2 R180, R180 ;  /* 0x000000b400b47308 */ /* 0x000fe20000000800 */
[----:B----4-:R-:W-:Y:S01]  /*14500*/  F2FP.F16.F32.PACK_AB R163, R175, R174 ;  /* 0x000000aeafa3723e */ /* 0x010fe200000000ff */
[----:B------:R-:W-:Y:S01]  /*14510*/  FADD.FTZ R207, R207, R206 ;  /* 0x000000cecfcf7221 */ /* 0x000fe20000010000 */
[----:B------:R-:W-:Y:S01]  /*14520*/  FADD.FTZ R203, R203, R202 ;  /* 0x000000cacbcb7221 */ /* 0x000fe20000010000 */
[----:B------:R-:W-:-:S02]  /*14530*/  @!P1 VIADD R188, R188, 0x38860 ;  /* 0x00038860bcbc9836 */ /* 0x000fc40000000000 */
[----:B------:R-:W-:Y:S01]  /*14540*/  FADD.FTZ R222, R222, R207 ;  /* 0x000000cfdede7221 */ /* 0x000fe20000010000 */
[----:B------:R-:W-:Y:S01]  /*14550*/  FADD.FTZ R204, R204, R203 ;  /* 0x000000cbcccc7221 */ /* 0x000fe20000010000 */
[----:B------:R-:W1:Y:S01]  /*14560*/  MUFU.EX2 R181, R181 ;  /* 0x000000b500b57308 */ /* 0x000e620000000800 */
[----:B0-----:R-:W-:Y:S01]  /*14570*/  F2FP.F16.F32.PACK_AB R164, R177, R176 ;  /* 0x000000b0b1a4723e */ /* 0x001fe200000000ff */
[----:B------:R0:W-:Y:S01]  /*14580*/  STSM.16.M88.4 [R197+0x36400], R152 ;  /* 0x03640098c5007844 */ /* 0x0001e20000000200 */
[----:B------:R-:W-:Y:S01]  /*14590*/  FADD.FTZ R223, R223, R222 ;  /* 0x000000dedfdf7221 */ /* 0x000fe20000010000 */
[----:B------:R-:W-:Y:S01]  /*145a0*/  FADD.FTZ R205, R205, R204 ;  /* 0x000000cccdcd7221 */ /* 0x000fe20000010000 */
[----:B------:R-:W-:Y:S01]  /*145b0*/  @!P1 PRMT R188, RZ, 0x654, R188 ;  /* 0x00000654ffbc9816 */ /* 0x000fe200000000bc */
[----:B------:R0:W-:Y:S01]  /*145c0*/  STSM.16.M88.4 [R209], R156 ;  /* 0x0000009cd1007844 */ /* 0x0001e20000000200 */
[----:B------:R-:W-:Y:S01]  /*145d0*/  FADD.FTZ R223, R224, R223 ;  /* 0x000000dfe0df7221 */ /* 0x000fe20000010000 */
[----:B------:R-:W-:Y:S01]  /*145e0*/  MUFU.EX2 R178, R178 ;  /* 0x000000b200b27308 */ /* 0x000fe20000000800 */
[----:B------:R-:W-:Y:S01]  /*145f0*/  FADD.FTZ R168, R168, R205 ;  /* 0x000000cda8a87221 */ /* 0x000fe20000010000 */
[----:B------:R0:W-:Y:S01]  /*14600*/  STSM.16.M88.4 [R198], R160 ;  /* 0x000000a0c6007844 */ /* 0x0001e20000000200 */
[----:B------:R-:W-:Y:S01]  /*14610*/  FADD.FTZ R170, R170, R223 ;  /* 0x000000dfaaaa7221 */ /* 0x000fe20000010000 */
[----:B------:R-:W-:-:S02]  /*14620*/  IMAD.MOV.U32 R201, RZ, RZ, R19 ;  /* 0x000000ffffc97224 */ /* 0x000fc400078e0013 */
[----:B------:R-:W-:Y:S01]  /*14630*/  FADD.FTZ R169, R169, R168 ;  /* 0x000000a8a9a97221 */ /* 0x000fe20000010000 */
[----:B------:R-:W-:Y:S02]  /*14640*/  IMAD.MOV.U32 R200, RZ, RZ, R15 ;  /* 0x000000ffffc87224 */ /* 0x000fe400078e000f */
[----:B------:R-:W-:Y:S01]  /*14650*/  FADD.FTZ R171, R171, R170 ;  /* 0x000000aaabab7221 */ /* 0x000fe20000010000 */
[----:B------:R-:W2:Y:S01]  /*14660*/  MUFU.EX2 R179, R179 ;  /* 0x000000b300b37308 */ /* 0x000ea20000000800 */
[----:B-1----:R-:W-:Y:S01]  /*14670*/  F2FP.F16.F32.PACK_AB R166, R181, R180 ;  /* 0x000000b4b5a6723e */ /* 0x002fe200000000ff */
[----:B------:R-:W-:Y:S01]  /*14680*/  FADD.FTZ R172, R172, R169 ;  /* 0x000000a9acac7221 */ /* 0x000fe20000010000 */
[----:B------:R-:W-:Y:S01]  /*14690*/  FADD.FTZ R174, R174, R171 ;  /* 0x000000abaeae7221 */ /* 0x000fe20000010000 */
[----:B------:R-:W-:Y:S02]  /*146a0*/  IMAD.MOV.U32 R199, RZ, RZ, R14 ;  /* 0x000000ffffc77224 */ /* 0x000fe400078e000e */
[----:B------:R-:W-:Y:S01]  /*146b0*/  FADD.FTZ R173, R173, R172 ;  /* 0x000000acadad7221 */ /* 0x000fe20000010000 */
[----:B------:R-:W-:Y:S01]  /*146c0*/  FADD.FTZ R175, R175, R174 ;  /* 0x000000aeafaf7221 */ /* 0x000fe20000010000 */
[----:B------:R-:W-:Y:S02]  /*146d0*/  MUFU.EX2 R182, R182 ;  /* 0x000000b600b67308 */ /* 0x000fe40000000800 */
[----:B------:R-:W-:-:S04]  /*146e0*/  FADD.FTZ R176, R176, R173 ;  /* 0x000000adb0b07221 */ /* 0x000fc80000010000 */
[----:B------:R-:W-:Y:S02]  /*146f0*/  FADD.FTZ R177, R177, R176 ;  /* 0x000000b0b1b17221 */ /* 0x000fe40000010000 */
[----:B------:R-:W1:Y:S01]  /*14700*/  MUFU.EX2 R183, R183 ;  /* 0x000000b700b77308 */ /* 0x000e620000000800 */
[----:B--2---:R-:W-:Y:S01]  /*14710*/  F2FP.F16.F32.PACK_AB R165, R179, R178 ;  /* 0x000000b2b3a5723e */ /* 0x004fe200000000ff */
[----:B------:R-:W-:-:S04]  /*14720*/  FADD.FTZ R178, R178, R175 ;  /* 0x000000afb2b27221 */ /* 0x000fc80000010000 */
[----:B------:R-:W-:Y:S01]  /*14730*/  FADD.FTZ R179, R179, R178 ;  /* 0x000000b2b3b37221 */ /* 0x000fe20000010000 */
[----:B-1----:R-:W-:-:S03]  /*14740*/  F2FP.F16.F32.PACK_AB R167, R183, R182 ;  /* 0x000000b6b7a7723e */ /* 0x002fc600000000ff */
[----:B------:R-:W-:Y:S02]  /*14750*/  FADD.FTZ R182, R182, R179 ;  /* 0x000000b3b6b67221 */ /* 0x000fe40000010000 */
[----:B------:R0:W-:Y:S01]  /*14760*/  STSM.16.M88.4 [R208], R164 ;  /* 0x000000a4d0007844 */ /* 0x0001e20000000200 */
[----:B------:R-:W-:-:S06]  /*14770*/  WARPGROUP.ARRIVE ;  /* 0x00000000000079c5 */ /* 0x000fcc0000000000 */
        /* <DEDUP_REMOVED lines=18> */
[----:B------:R-:W-:Y:S01]  /*148a0*/  FADD.FTZ R6, R180, R177 ;  /* 0x000000b1b4067221 */ /* 0x000fe20000010000 */
[----:B------:R-:W-:Y:S01]  /*148b0*/  R2UR UR7, R7 ;  /* 0x00000000070772ca */ /* 0x000fe200000e0000 */
[----:B------:R-:W-:Y:S02]  /*148c0*/  FADD.FTZ R7, R183, R182 ;  /* 0x000000b6b7077221 */ /* 0x000fe40000010000 */
[----:B------:R-:W-:Y:S01]  /*148d0*/  FADD.FTZ R6, R181, R6 ;  /* 0x00000006b5067221 */ /* 0x000fe20000010000 */
[----:B------:R-:W-:Y:S02]  /*148e0*/  WARPGROUP.DEPBAR.LE gsb0, 0x0 ;  /* 0x00008000000079c5 */ /* 0x000fe40000010000 */
[----:B------:R-:W-:-:S15]  /*148f0*/  WARPGROUP.ARRIVE ;  /* 0x00000000000079c5 */ /* 0x000fde0000000000 */
[----:B------:R-:W-:-:S04]  /*14900*/  NOP ;  /* 0x0000000000007918 */ /* 0x000fc80000000000 */
        /* <DEDUP_REMOVED lines=13> */
.L_x_5499:
[----:B------:R-:W-:-:S07]  /*149e0*/  MOV R20, R189 ;  /* 0x000000bd00147202 */ /* 0x000fce0000000f00 */
.L_x_5498:
[----:B------:R-:W-:Y:S05]  /*149f0*/  BSYNC B1 ;  /* 0x0000000000017941 */ /* 0x000fea0003800000 */
.L_x_5497:
[----:B------:R-:W-:Y:S01]  /*14a00*/  ISETP.GE.AND P2, PT, R20, R212, PT ;  /* 0x000000d41400720c */ /* 0x000fe20003f46270 */
[----:B------:R-:W-:-:S12]  /*14a10*/  BSSY B0, `(.L_x_5511) ;  /* 0x00003ce000007945 */ /* 0x000fd80003800000 */
[----:B------:R-:W-:Y:S05]  /*14a20*/  @!P2 BRA `(.L_x_5512) ;  /* 0x0000003c0030a947 */ /* 0x000fea0003800000 */
[----:B0-----:R-:W-:Y:S02]  /*14a30*/  VIADD R188, R0, 0x8 ;  /* 0x0000000800bc7836 */ /* 0x001fe40000000000 */
[----:B------:R-:W-:Y:S02]  /*14a40*/  IMAD.MOV.U32 R199, RZ, RZ, R15 ;  /* 0x000000ffffc77224 */ /* 0x000fe400078e000f */
[----:B------:R-:W-:Y:S01]  /*14a50*/  IMAD.MOV.U32 R200, RZ, RZ, R14 ;  /* 0x000000ffffc87224 */ /* 0x000fe200078e000e */
[----:B------:R-:W-:Y:S01]  /*14a60*/  IADD3 R188, R188, R23, -R184 ;  /* 0x00000017bcbc7210 */ /* 0x000fe20007ffe8b8 */
[----:B------:R-:W-:-:S07]  /*14a70*/  IMAD.MOV.U32 R201, RZ, RZ, R19 ;  /* 0x000000ffffc97224 */ /* 0x000fce00078e0013 */
.L_x_5531:
[----:B------:R-:W-:-:S05]  /*14a80*/  VIADD R19, R201, 0x1 ;  /* 0x00000001c9137836 */ /* 0x000fca0000000000 */
[----:B------:R-:W-:-:S04]  /*14a90*/  ISETP.NE.AND P2, PT, R19, 0x2, PT ;  /* 0x000000021300780c */ /* 0x000fc80003f45270 */
[----:B------:R-:W-:Y:S02]  /*14aa0*/  SEL R15, RZ, 0x1, P2 ;  /* 0x00000001ff0f7807 */ /* 0x000fe40001000000 */
[----:B------:R-:W-:Y:S02]  /*14ab0*/  SEL R19, R19, RZ, P2 ;  /* 0x000000ff13137207 */ /* 0x000fe40001000000 */
[----:B------:R-:W-:Y:S01]  /*14ac0*/  LOP3.LUT R22, R22, R15, RZ, 0x3c, !PT ;  /* 0x0000000f16167212 */ /* 0x000fe200078e3cff */
[----:B-1----:R-:W-:Y:S06]  /*14ad0*/  @!P0 BRA `(.L_x_5513) ;  /* 0x0000000000048947 */ /* 0x002fec0003800000 */
[----:B------:R-:W-:Y:S01]  /*14ae0*/  BPT.TRAP 0x1 ;  /* 0x000000040000795c */ /* 0x000fe20000300000 */
.L_x_5513:
[----:B------:R-:W-:Y:S01]  /*14af0*/  IMAD R189, R19, 0x8, R18 ;  /* 0x0000000813bd7824 */ /* 0x000fe200078e0212 */
[----:B------:R-:W-:-:S04]  /*14b00*/  SHF.L.U32 R204, R22, 0x1f, RZ ;  /* 0x0000001f16cc7819 */ /* 0x000fc800000006ff */
[----:B------:R0:W1:Y:S01]  /*14b10*/  SYNCS.PHASECHK.TRANS64.TRYWAIT P2, [R189+URZ+0x38830], R204 ;  /* 0x038830ccbd0075a7 */ /* 0x000062000804017f */
[----:B------:R-:W-:Y:S05]  /*14b20*/  @!P0 BRA `(.L_x_5514) ;  /* 0x0000000000048947 */ /* 0x000fea0003800000 */
[----:B------:R-:W-:Y:S01]  /*14b30*/  BPT.TRAP 0x1 ;  /* 0x000000040000795c */ /* 0x000fe20000300000 */
.L_x_5514:
[----:B------:R-:W-:Y:S01]  /*14b40*/  BSSY B1, `(.L_x_5515) ;  /* 0x0000006000017945 */ /* 0x000fe20003800000 */
[----:B------:R-:W-:Y:S02]  /*14b50*/  IMAD R14, R19, 0x200, R190 ;  /* 0x00000200130e7824 */ /* 0x000fe400078e02be */
[----:B------:R-:W-:Y:S01]  /*14b60*/  IMAD.MOV.U32 R15, RZ, RZ, 0x40000040 ;  /* 0x40000040ff0f7424 */ /* 0x000fe200078e00ff */
[----:B-1----:R-:W-:Y:S06]  /*14b70*/  @P2 BRA `(.L_x_5516) ;  /* 0x0000000000082947 */ /* 0x002fec0003800000 */
[----:B------:R-:W1:Y:S02]  /*14b80*/  SYNCS.PHASECHK.TRANS64.TRYWAIT P2, [R189+URZ+0x38830], R204 ;  /* 0x038830ccbd0075a7 */ /* 0x000e64000804017f */
[----:B-1----:R-:W-:Y:S05]  /*14b90*/  @!P2 BRA `(.L_x_5517) ;  /* 0x000000e80054a947 */ /* 0x002fea0003800000 */
.L_x_5516:
[----:B------:R-:W-:Y:S05]  /*14ba0*/  BSYNC B1 ;  /* 0x0000000000017941 */ /* 0x000fea0003800000 */
.L_x_5515:
        /* <DEDUP_REMOVED lines=10> */
[C---:B------:R-:W-:Y:S01]  /*14c50*/  VIADD R202, R14.reuse, 0x4 ;  /* 0x000000040eca7836 */ /* 0x040fe20000000000 */
[----:B------:R-:W-:Y:S01]  /*14c60*/  R2UR UR7, R203 ;  /* 0x00000000cb0772ca */ /* 0x000fe200000e0000 */
[----:B------:R-:W-:Y:S01]  /*14c70*/  VIADD R14, R14, 0x6 ;  /* 0x000000060e0e7836 */ /* 0x000fe20000000000 */
[----:B------:R-:W-:Y:S02]  /*14c80*/  R2UR UR4, R12 ;  /* 0x000000000c0472ca */ /* 0x000fe400000e0000 */
[----:B------:R-:W-:Y:S02]  /*14c90*/  R2UR UR5, R13 ;  /* 0x000000000d0572ca */ /* 0x000fe400000e0000 */
[----:B------:R-:W-:Y:S01]  /*14ca0*/  MOV R203, 0x40000040 ;  /* 0x4000004000cb7802 */ /* 0x000fe20000000f00 */
        /* <DEDUP_REMOVED lines=20> */
.L_x_5518:
[----:B------:R2:W3:Y:S01]  /*14df0*/  SYNCS.PHASECHK.TRANS64.TRYWAIT P2, [R189+URZ+0x38850], R204 ;  /* 0x038850ccbd0075a7 */ /* 0x0004e2000804017f */
[----:B------:R-:W-:Y:S05]  /*14e00*/  @!P0 BRA `(.L_x_5519) ;  /* 0x0000000000048947 */ /* 0x000fea0003800000 */
[----:B------:R-:W-:Y:S01]  /*14e10*/  BPT.TRAP 0x1 ;  /* 0x000000040000795c */ /* 0x000fe20000300000 */
.L_x_5519:
[----:B------:R-:W-:Y:S04]  /*14e20*/  BSSY B1, `(.L_x_5520) ;  /* 0x0000004000017945 */ /* 0x000fe80003800000 */
[----:B---3--:R-:W-:Y:S05]  /*14e30*/  @P2 BRA `(.L_x_5521) ;  /* 0x0000000000082947 */ /* 0x008fea0003800000 */
[----:B------:R-:W3:Y:S02]  /*14e40*/  SYNCS.PHASECHK.TRANS64.TRYWAIT P2, [R189+URZ+0x38850], R204 ;  /* 0x038850ccbd0075a7 */ /* 0x000ee4000804017f */
[----:B---3--:R-:W-:Y:S05]  /*14e50*/  @!P2 BRA `(.L_x_5522) ;  /* 0x000000e400b8a947 */ /* 0x008fea0003800000 */
.L_x_5521:
[----:B------:R-:W-:Y:S05]  /*14e60*/  BSYNC B1 ;  /* 0x0000000000017941 */ /* 0x000fea0003800000 */
.L_x_5520:
        /* <DEDUP_REMOVED lines=10> */
[----:B------:R-:W-:-:S02]  /*14f10*/  VIADD R203, R202, 0x800 ;  /* 0x00000800cacb7836 */ /* 0x000fc40000000000 */
[----:B------:R-:W-:Y:S02]  /*14f20*/  IMAD.MOV.U32 R205, RZ, RZ, 0x40000040 ;  /* 0x40000040ffcd7424 */ /* 0x000fe400078e00ff */
[----:B------:R-:W-:Y:S02]  /*14f30*/  VIADD R206, R2, 0x800 ;  /* 0x0000080002ce7836 */ /* 0x000fe40000000000 */
[----:B------:R-:W-:-:S03]  /*14f40*/  IMAD.MOV.U32 R207, RZ, RZ, 0x40000040 ;  /* 0x40000040ffcf7424 */ /* 0x000fc600078e00ff */
        /* <DEDUP_REMOVED lines=9> */
[----:B----4-:R-:W-:Y:S01]  /*14fe0*/  SHF.R.U32.HI R21, RZ, 0x7, R21 ;  /* 0x00000007ff157819 */ /* 0x010fe20000011615 */
[----:B------:R-:W-:Y:S02]  /*14ff0*/  WARPGROUP.DEPBAR.LE gsb0, 0x0 ;  /* 0x00008000000079c5 */ /* 0x000fe40000010000 */
[----:B------:R-:W-:-:S08]  /*15000*/  WARPGROUP.ARRIVE ;  /* 0x00000000000079c5 */ /* 0x000fd00000000000 */
        /* <DEDUP_REMOVED lines=150> */
[----:B------:R-:W4:Y:S01]  /*15970*/  SHFL.IDX PT, R14, R21, RZ, 0x1f ;  /* 0x00001fff150e7589 */ /* 0x000f2200000e0000 */
[----:B------:R-:W-:Y:S01]  /*15980*/  IMAD.MOV.U32 R15, RZ, RZ, 0x4 ;  /* 0x00000004ff0f7424 */ /* 0x000fe200078e00ff */
[----:B----4-:R-:W-:-:S04]  /*15990*/  ISETP.GT.AND P2, PT, R14, 0x7f, PT ;  /* 0x0000007f0e00780c */ /* 0x010fc80003f44270 */
[----:B------:R-:W-:Y:S02]  /*159a0*/  SEL R14, RZ, 0x2, !P2 ;  /* 0x00000002ff0e7807 */ /* 0x000fe40005000000 */
[C---:B------:R-:W-:Y:S02]  /*159b0*/  SEL R21, R15.reuse, 0x2, P2 ;  /* 0x000000020f157807 */ /* 0x040fe40001000000 */
[----:B------:R-:W-:Y:S01]  /*159c0*/  SEL R15, R15, 0x6, !P2 ;  /* 0x000000060f0f7807 */ /* 0x000fe20005000000 */
[----:B0123--:R-:W-:Y:S01]  /*159d0*/  IMAD.IADD R204, R14, 0x1, R203 ;  /* 0x000000010ecc7824 */ /* 0x00ffe200078e02cb */
        /* <DEDUP_REMOVED lines=11> */
[----:B------:R-:W-:Y:S02]  /*15a90*/  WARPGROUP.DEPBAR.LE gsb0, 0x0 ;  /* 0x00008000000079c5 */ /* 0x000fe40000010000 */
[----:B------:R-:W-:-:S08]  /*15aa0*/  WARPGROUP.ARRIVE ;  /* 0x00000000000079c5 */ /* 0x000fd00000000000 */
        /* <DEDUP_REMOVED lines=15> */
[----:B------:R-:W-:Y:S02]  /*15ba0*/  IMAD.MOV.U32 R205, RZ, RZ, 0x40000040 ;  /* 0x40000040ffcd7424 */ /* 0x000fe400078e00ff */
[----:B------:R-:W-:Y:S01]  /*15bb0*/  IMAD.MOV.U32 R203, RZ, RZ, 0x28 ;  /* 0x00000028ffcb7424 */ /* 0x000fe200078e00ff */
[----:B------:R-:W-:Y:S01]  /*15bc0*/  R2UR UR6, R204 ;  /* 0x00000000cc0672ca */ /* 0x000fe200000e0000 */
[----:B------:R-:W-:Y:S01]  /*15bd0*/  IMAD.MOV.U32 R204, RZ, RZ, 0xa00 ;  /* 0x00000a00ffcc7424 */ /* 0x000fe200078e00ff */
[----:B------:R-:W-:Y:S01]  /*15be0*/  R2UR UR7, R205 ;  /* 0x00000000cd0772ca */ /* 0x000fe200000e0000 */
[----:B------:R-:W-:Y:S01]  /*15bf0*/  IMAD.MOV.U32 R205, RZ, RZ, 0x40000040 ;  /* 0x40000040ffcd7424 */ /* 0x000fe200078e00ff */
[----:B------:R-:W-:-:S02]  /*15c00*/  SEL R203, R203, 0x26, P2 ;  /* 0x00000026cbcb7807 */ /* 0x000fc40001000000 */
[----:B------:R-:W-:Y:S02]  /*15c10*/  SEL R204, R204, 0x980, P2 ;  /* 0x00000980cccc7807 */ /* 0x000fe40001000000 */
[----:B------:R-:W-:Y:S02]  /*15c20*/  LOP3.LUT R203, R203, 0x6, RZ, 0xc0, !PT ;  /* 0x00000006cbcb7812 */ /* 0x000fe400078ec0ff */
[----:B------:R-:W-:-:S04]  /*15c30*/  LOP3.LUT R206, R204, 0xa00, RZ, 0xc0, !PT ;  /* 0x00000a00ccce7812 */ /* 0x000fc800078ec0ff */
[CC--:B------:R-:W-:Y:S02]  /*15c40*/  IADD3 R204, R203.reuse, R206.reuse, R2 ;  /* 0x000000cecbcc7210 */ /* 0x0c0fe40007ffe002 */
[----:B------:R-:W-:Y:S02]  /*15c50*/  IADD3 R206, R203, R206, R202 ;  /* 0x000000cecbce7210 */ /* 0x000fe40007ffe0ca */
        /* <DEDUP_REMOVED lines=47> */
[----:B------:R-:W-:-:S05]  /*15f50*/  IMAD.MOV.U32 R204, RZ, RZ, 0xc00 ;  /* 0x00000c00ffcc7424 */ /* 0x000fca00078e00ff */
[----:B------:R-:W-:-:S04]  /*15f60*/  SEL R204, R204, 0xb80, P2 ;  /* 0x00000b80cccc7807 */ /* 0x000fc80001000000 */
        /* <DEDUP_REMOVED lines=82> */
[--C-:B------:R-:W-:Y:S01]  /*16490*/  IMAD.IADD R204, R21, 0x1, R203.reuse ;  /* 0x0000000115cc7824 */ /* 0x100fe200078e02cb */
[----:B------:R-:W-:Y:S01]  /*164a0*/  R2UR UR5, R205 ;  /* 0x00000000cd0572ca */ /* 0x000fe200000e0000 */
[----:B------:R-:W-:Y:S02]  /*164b0*/  IMAD.MOV.U32 R205, RZ, RZ, 0x40000040 ;  /* 0x40000040ffcd7424 */ /* 0x000fe400078e00ff */
[----:B------:R-:W-:Y:S01]  /*164c0*/  IMAD.SHL.U32 R21, R20, 0x40, RZ ;  /* 0x0000004014157824 */ /* 0x000fe200078e00ff */
        /* <DEDUP_REMOVED lines=9> */
[----:B------:R-:W-:Y:S01]  /*16560*/  IMAD.MOV.U32 R14, RZ, RZ, 0x40 ;  /* 0x00000040ff0e7424 */ /* 0x000fe200078e00ff */
[----:B------:R-:W-:Y:S01]  /*16570*/  R2UR UR5, R15 ;  /* 0x000000000f0572ca */ /* 0x000fe200000e0000 */
[----:B------:R-:W-:Y:S01]  /*16580*/  IMAD.MOV.U32 R15, RZ, RZ, 0x1000 ;  /* 0x00001000ff0f7424 */ /* 0x000fe200078e00ff */
[----:B------:R-:W-:Y:S02]  /*16590*/  R2UR UR6, R204 ;  /* 0x00000000cc0672ca */ /* 0x000fe400000e0000 */
[----:B------:R-:W-:Y:S02]  /*165a0*/  R2UR UR7, R205 ;  /* 0x00000000cd0772ca */ /* 0x000fe400000e0000 */
        /* <DEDUP_REMOVED lines=11> */
[----:B------:R-:W-:Y:S01]  /*16660*/  R2UR UR4, R14 ;  /* 0x000000000e0472ca */ /* 0x000fe200000e0000 */
[----:B------:R-:W-:Y:S01]  /*16670*/  @!P1 VIADD R14, R189, 0x38840 ;  /* 0x00038840bd0e9836 */ /* 0x000fe20000000000 */
[----:B------:R-:W-:Y:S02]  /*16680*/  R2UR UR5, R15 ;  /* 0x000000000f0572ca */ /* 0x000fe400000e0000 */
[----:B------:R-:W-:Y:S02]  /*16690*/  R2UR UR6, R202 ;  /* 0x00000000ca0672ca */ /* 0x000fe400000e0000 */
[----:B------:R-:W-:Y:S02]  /*166a0*/  R2UR UR7, R203 ;  /* 0x00000000cb0772ca */ /* 0x000fe400000e0000 */
[----:B------:R-:W-:Y:S01]  /*166b0*/  @!P1 PRMT R14, RZ, 0x654, R14 ;  /* 0x00000654ff0e9816 */ /* 0x000fe2000000000e */
[----:B------:R-:W-:-:S02]  /*166c0*/  WARPGROUP.DEPBAR.LE gsb0, 0x0 ;  /* 0x00008000000079c5 */ /* 0x000fc40000010000 */
[----:B------:R-:W-:-:S08]  /*166d0*/  WARPGROUP.ARRIVE ;  /* 0x00000000000079c5 */ /* 0x000fd00000000000 */
[----:B------:R-:W-:Y:S01]  /*166e0*/  HGMMA.64x64x16.F32 R152, gdesc[UR4], R152, gsb0 ;  /* 0x00e00000049879f0 */ /* 0x000fe20008000898 */
[----:B------:R-:W-:Y:S02]  /*166f0*/  ULOP3.LUT UR4, URZ, UR44, URZ, 0x33, !UPT ;  /* 0x0000002c3f047292 */ /* 0x000fe4000f8e333f */
[----:B------:R-:W-:Y:S02]  /*16700*/  WARPGROUP.DEPBAR.LE gsb0, 0x0 ;  /* 0x00008000000079c5 */ /* 0x000fe40000010000 */
[----:B------:R0:W-:Y:S02]  /*16710*/  @!P1 SYNCS.ARRIVE.TRANS64.RED.A1T0 RZ, [R14+URZ], RZ ;  /* 0x000000ff0eff99a7 */ /* 0x0001e4000810043f */
[----:B0-----:R-:W-:-:S04]  /*16720*/  IADD3 R14, R23, 0x1, -R21 ;  /* 0x00000001170e7810 */ /* 0x001fc80007ffe815 */
[----:B------:R-:W-:-:S05]  /*16730*/  IADD3 R14, -R185, R14, -R184 ;  /* 0x0000000eb90e7210 */ /* 0x000fca0007ffe9b8 */
[C---:B------:R-:W-:Y:S02]  /*16740*/  VIADD R205, R14.reuse, UR43 ;  /* 0x0000002b0ecd7c36 */ /* 0x040fe40008000000 */
[----:B------:R-:W-:Y:S02]  /*16750*/  VIADD R204, R14, UR4 ;  /* 0x000000040ecc7c36 */ /* 0x000fe40008000000 */
[C---:B------:R-:W-:Y:S02]  /*16760*/  IMAD.IADD R203, R0.reuse, 0x1, R205 ;  /* 0x0000000100cb7824 */ /* 0x040fe400078e02cd */
[----:B------:R-:W-:Y:S01]  /*16770*/  IMAD.IADD R202, R0, 0x1, R204 ;  /* 0x0000000100ca7824 */ /* 0x000fe200078e02cc */
[----:B------:R-:W-:Y:S06]  /*16780*/  @!P6 BRA `(.L_x_5523) ;  /* 0x000000000060e947 */ /* 0x000fec0003800000 */
[----:B------:R-:W-:Y:S01]  /*16790*/  IADD3 R207, R0, R23, -R184 ;  /* 0x0000001700cf7210 */ /* 0x000fe20007ffe8b8 */
[----:B------:R-:W-:Y:S03]  /*167a0*/  BSSY B1, `(.L_x_5524) ;  /* 0x0000012000017945 */ /* 0x000fe60003800000 */
[----:B------:R-:W-:-:S13]  /*167b0*/  ISETP.GT.AND P2, PT, R207, -0x1, PT ;  /* 0xffffffffcf00780c */ /* 0x000fda0003f44270 */
[----:B------:R-:W-:Y:S05]  /*167c0*/  @P2 BRA `(.L_x_5525) ;  /* 0x0000000000242947 */ /* 0x000fea0003800000 */
[----:B------:R-:W-:Y:S02]  /*167d0*/  MOV R206, UR38 ;  /* 0x0000002600ce7c02 */ /* 0x000fe40008000f00 */
[----:B------:R-:W-:Y:S02]  /*167e0*/  LOP3.LUT R207, RZ, R207, RZ, 0x33, !PT ;  /* 0x000000cfffcf7212 */ /* 0x000fe400078e33ff */
[----:B------:R-:W-:-:S13]  /*167f0*/  ISETP.NE.AND P2, PT, R206, 0x1, PT ;  /* 0x00000001ce00780c */ /* 0x000fda0003f45270 */
[----:B------:R-:W0:Y:S02]  /*16800*/  @P2 LDC.64 R14, c[0x0][0xae0] ;  /* 0x0002b800ff0e2b82 */ /* 0x000e240000000a00 */
[----:B0-----:R-:W-:-:S04]  /*16810*/  @P2 IMAD.HI.U32 R210, R207, R14, RZ ;  /* 0x0000000ecfd22227 */ /* 0x001fc800078e00ff */
[----:B------:R-:W-:Y:S01]  /*16820*/  IMAD.MOV.U32 R14, RZ, RZ, R207 ;  /* 0x000000ffff0e7224 */ /* 0x000fe200078e00cf */
[----:B------:R-:W-:-:S04]  /*16830*/  @P2 SHF.R.U32.HI R14, RZ, R15, R210 ;  /* 0x0000000fff0e2219 */ /* 0x000fc800000116d2 */
[----:B------:R-:W-:Y:S01]  /*16840*/  LOP3.LUT R14, RZ, R14, RZ, 0x33, !PT ;  /* 0x0000000eff0e7212 */ /* 0x000fe200078e33ff */
[----:B------:R-:W-:Y:S06]  /*16850*/  BRA `(.L_x_5526) ;  /* 0x0000000000187947 */ /* 0x000fec0003800000 */
.L_x_5525:
[----:B------:R-:W-:-:S05]  /*16860*/  IMAD.U32 R206, RZ, RZ, UR38 ;  /* 0x00000026ffce7e24 */ /* 0x000fca000f8e00ff */
[----:B------:R-:W-:-:S13]  /*16870*/  ISETP.NE.AND P2, PT, R206, 0x1, PT ;  /* 0x00000001ce00780c */ /* 0x000fda0003f45270 */
[----:B------:R-:W0:Y:S02]  /*16880*/  @P2 LDC.64 R14, c[0x0][0xae0] ;  /* 0x0002b800ff0e2b82 */ /* 0x000e240000000a00 */
[----:B0-----:R-:W-:-:S04]  /*16890*/  @P2 IMAD.HI.U32 R210, R207, R14, RZ ;  /* 0x0000000ecfd22227 */ /* 0x001fc800078e00ff */
[----:B------:R-:W-:Y:S01]  /*168a0*/  IMAD.MOV.U32 R14, RZ, RZ, R207 ;  /* 0x000000ffff0e7224 */ /* 0x000fe200078e00cf */
[----:B------:R-:W-:-:S07]  /*168b0*/  @P2 SHF.R.U32.HI R14, RZ, R15, R210 ;  /* 0x0000000fff0e2219 */ /* 0x000fce00000116d2 */
.L_x_5526:
[----:B------:R-:W-:Y:S05]  /*168c0*/  BSYNC B1 ;  /* 0x0000000000017941 */ /* 0x000fea0003800000 */
.L_x_5524:
[----:B------:R-:W-:-:S04]  /*168d0*/  IMAD R14, R14, R206, -R21 ;  /* 0x000000ce0e0e7224 */ /* 0x000fc800078e0a15 */
[----:B------:R-:W-:-:S05]  /*168e0*/  IMAD.IADD R15, R14, 0x1, -R185 ;  /* 0x000000010e0f7824 */ /* 0x000fca00078e0ab9 */
[----:B------:R-:W-:Y:S02]  /*168f0*/  VIADDMNMX R203, R15, R206, R203, PT ;  /* 0x000000ce0fcb7246 */ /* 0x000fe400038001cb */
[----:B------:R-:W-:-:S07]  /*16900*/  VIMNMX R202, R202, R15, !PT ;  /* 0x0000000fcaca7248 */ /* 0x000fce0007fe0100 */
.L_x_5523:
        /* <DEDUP_REMOVED lines=65> */
.L_x_5529:
[----:B------:R-:W-:-:S05]  /*16d20*/  IMAD.U32 R168, RZ, RZ, UR38 ;  /* 0x00000026ffa87e24 */ /* 0x000fca000f8e00ff */
[----:B------:R-:W-:-:S13]  /*16d30*/  ISETP.NE.AND P3, PT, R168, 0x1, PT ;  /* 0x00000001a800780c */ /* 0x000fda0003f65270 */
[----:B------:R-:W0:Y:S02]  /*16d40*/  @P3 LDC.64 R14, c[0x0][0xae0] ;  /* 0x0002b800ff0e3b82 */ /* 0x000e240000000a00 */
[----:B0-----:R-:W-:-:S04]  /*16d50*/  @P3 IMAD.HI.U32 R202, R188, R14, RZ ;  /* 0x0000000ebcca3227 */ /* 0x001fc800078e00ff */
[----:B------:R-:W-:Y:S01]  /*16d60*/  IMAD.MOV.U32 R14, RZ, RZ, R188 ;  /* 0x000000ffff0e7224 */ /* 0x000fe200078e00bc */
[----:B------:R-:W-:-:S07]  /*16d70*/  @P3 SHF.R.U32.HI R14, RZ, R15, R202 ;  /* 0x0000000fff0e3219 */ /* 0x000fce00000116ca */
.L_x_5530:
[----:B------:R-:W-:Y:S05]  /*16d80*/  BSYNC B1 ;  /* 0x0000000000017941 */ /* 0x000fea0003800000 */
.L_x_5528:
[----:B------:R-:W-:-:S04]  /*16d90*/  IMAD R14, R14, R168, -R21 ;  /* 0x000000a80e0e7224 */ /* 0x000fc800078e0a15 */
[----:B------:R-:W-:-:S05]  /*16da0*/  IMAD.IADD R15, R14, 0x1, -R185 ;  /* 0x000000010e0f7824 */ /* 0x000fca00078e0ab9 */
[----:B------:R-:W-:Y:S02]  /*16db0*/  VIADDMNMX R205, R15, R168, R205, PT ;  /* 0x000000a80fcd7246 */ /* 0x000fe400038001cd */
[----:B------:R-:W-:-:S07]  /*16dc0*/  VIMNMX R204, R204, R15, !PT ;  /* 0x0000000fcccc7248 */ /* 0x000fce0007fe0100 */
.L_x_5527:
[----:B------:R-:W-:Y:S01]  /*16dd0*/  FMNMX.FTZ R14, R152, R200, !PT ;  /* 0x000000c8980e7209 */ /* 0x000fe20007810000 */
[----:B------:R-:W-:Y:S01]  /*16de0*/  IMAD.MOV.U32 R169, RZ, RZ, 0x40000040 ;  /* 0x40000040ffa97424 */ /* 0x000fe200078e00ff */
[C---:B------:R-:W-:Y:S01]  /*16df0*/  ISETP.GT.AND P5, PT, R204.reuse, 0x9, P2 ;  /* 0x00000009cc00780c */ /* 0x040fe200017a4270 */
[----:B------:R-:W-:Y:S01]  /*16e00*/  IMAD R168, R19, 0x1000, R193 ;  /* 0x0000100013a87824 */ /* 0x000fe200078e02c1 */
[----:B------:R-:W-:Y:S01]  /*16e10*/  FMNMX.FTZ R15, R153, R14, !PT ;  /* 0x0000000e990f7209 */ /* 0x000fe20007810000 */
[----:B------:R-:W-:Y:S01]  /*16e20*/  @!P1 VIADD R189, R189, 0x38860 ;  /* 0x00038860bdbd9836 */ /* 0x000fe20000000000 */
[----:B------:R-:W-:Y:S02]  /*16e30*/  ISETP.GT.AND P3, PT, R204, 0x1, P2 ;  /* 0x00000001cc00780c */ /* 0x000fe40001764270 */
[----:B------:R-:W-:Y:S02]  /*16e40*/  FMNMX.FTZ R14, R156, R15, !PT ;  /* 0x0000000f9c0e7209 */ /* 0x000fe40007810000 */
[----:B------:R-:W-:-:S02]  /*16e50*/  ISETP.LT.OR P5, PT, R205, 0xa, P5 ;  /* 0x0000000acd00780c */ /* 0x000fc40002fa1670 */
[----:B------:R-:W-:Y:S02]  /*16e60*/  FMNMX.FTZ R15, R157, R14, !PT ;  /* 0x0000000e9d0f7209 */ /* 0x000fe40007810000 */
[----:B------:R-:W-:Y:S02]  /*16e70*/  ISETP.LT.OR P3, PT, R205, 0x2, P3 ;  /* 0x00000002cd00780c */ /* 0x000fe40001f61670 */
        /* <DEDUP_REMOVED lines=24> */
[C---:B------:R-:W-:Y:S01]  /*17000*/  ISETP.GT.AND P5, PT, R204.reuse, 0x21, P2 ;  /* 0x00000021cc00780c */ /* 0x040fe200017a4270 */
[----:B------:R-:W0:Y:S01]  /*17010*/  SHFL.BFLY PT, R14, R15, 0x2, 0x1f ;  /* 0x0c401f000f0e7f89 */ /* 0x000e2200000e0000 */
[----:B------:R-:W-:Y:S02]  /*17020*/  ISETP.GT.AND P3, PT, R204, 0x19, P2 ;  /* 0x00000019cc00780c */ /* 0x000fe40001764270 */
[C---:B------:R-:W-:Y:S02]  /*17030*/  ISETP.LT.OR P4, PT, R205.reuse, 0x12, P4 ;  /* 0x00000012cd00780c */ /* 0x040fe40002781670 */
[----:B------:R-:W-:-:S02]  /*17040*/  ISETP.LT.OR P5, PT, R205, 0x22, P5 ;  /* 0x00000022cd00780c */ /* 0x000fc40002fa1670 */
[----:B------:R-:W-:Y:S02]  /*17050*/  ISETP.LT.OR P3, PT, R205, 0x1a, P3 ;  /* 0x0000001acd00780c */ /* 0x000fe40001f61670 */
[----:B------:R-:W-:Y:S02]  /*17060*/  FSEL R163, R163, -INF , !P4 ;  /* 0xff800000a3a37808 */ /* 0x000fe40006000000 */
[C---:B------:R-:W-:Y:S02]  /*17070*/  ISETP.GT.AND P4, PT, R204.reuse, 0x20, P2 ;  /* 0x00000020cc00780c */ /* 0x040fe40001784270 */
[----:B------:R-:W-:Y:S02]  /*17080*/  FSEL R203, R171, -INF , !P5 ;  /* 0xff800000abcb7808 */ /* 0x000fe40006800000 */
[----:B------:R-:W-:Y:S02]  /*17090*/  FSEL R167, R167, -INF , !P3 ;  /* 0xff800000a7a77808 */ /* 0x000fe40005800000 */
[----:B------:R-:W-:-:S02]  /*170a0*/  ISETP.GT.AND P5, PT, R204, RZ, P2 ;  /* 0x000000ffcc00720c */ /* 0x000fc400017a4270 */
[----:B------:R-:W-:Y:S02]  /*170b0*/  ISETP.GT.AND P3, PT, R204, 0x28, P2 ;  /* 0x00000028cc00780c */ /* 0x000fe40001764270 */
[C---:B------:R-:W-:Y:S02]  /*170c0*/  ISETP.LT.OR P4, PT, R205.reuse, 0x21, P4 ;  /* 0x00000021cd00780c */ /* 0x040fe40002781670 */
[----:B------:R-:W-:Y:S02]  /*170d0*/  ISETP.LT.OR P5, PT, R205, 0x1, P5 ;  /* 0x00000001cd00780c */ /* 0x000fe40002fa1670 */
[----:B0-----:R-:W-:Y:S02]  /*170e0*/  FMNMX.FTZ R14, R15, R14, !PT ;  /* 0x0000000e0f0e7209 */ /* 0x001fe40007810000 */
[----:B------:R-:W-:Y:S02]  /*170f0*/  ISETP.LT.OR P3, PT, R205, 0x29, P3 ;  /* 0x00000029cd00780c */ /* 0x000fe40001f61670 */
[----:B------:R-:W-:Y:S01]  /*17100*/  FSEL R202, R170, -INF , !P4 ;  /* 0xff800000aaca7808 */ /* 0x000fe20006000000 */
[----:B------:R-:W0:Y:S01]  /*17110*/  SHFL.BFLY PT, R15, R14, 0x1, 0x1f ;  /* 0x0c201f000e0f7f89 */ /* 0x000e2200000e0000 */
[----:B------:R-:W-:-:S02]  /*17120*/  ISETP.GT.AND P4, PT, R204, 0x29, P2 ;  /* 0x00000029cc00780c */ /* 0x000fc40001784270 */
[----:B------:R-:W-:Y:S02]  /*17130*/  FSEL R154, R154, -INF , !P5 ;  /* 0xff8000009a9a7808 */ /* 0x000fe40006800000 */
[----:B------:R-:W-:Y:S02]  /*17140*/  FSEL R210, R174, -INF , !P3 ;  /* 0xff800000aed27808 */ /* 0x000fe40005800000 */
[----:B------:R-:W-:Y:S02]  /*17150*/  ISETP.GT.AND P3, PT, R204, 0x30, P2 ;  /* 0x00000030cc00780c */ /* 0x000fe40001764270 */
[----:B------:R-:W-:Y:S02]  /*17160*/  ISETP.LT.OR P4, PT, R205, 0x2a, P4 ;  /* 0x0000002acd00780c */ /* 0x000fe40002781670 */
[----:B------:R-:W-:Y:S02]  /*17170*/  FMNMX.FTZ R170, R154, R199, !PT ;  /* 0x000000c79aaa7209 */ /* 0x000fe40007810000 */
[----:B------:R-:W-:-:S02]  /*17180*/  MOV R21, UR37 ;  /* 0x0000002500157c02 */ /* 0x000fc40008000f00 */
[----:B------:R-:W-:Y:S02]  /*17190*/  ISETP.LT.OR P3, PT, R205, 0x31, P3 ;  /* 0x00000031cd00780c */ /* 0x000fe40001f61670 */
[----:B------:R-:W-:Y:S02]  /*171a0*/  FSEL R222, R175, -INF , !P4 ;  /* 0xff800000afde7808 */ /* 0x000fe40006000000 */
[C---:B------:R-:W-:Y:S02]  /*171b0*/  ISETP.GT.AND P4, PT, R204.reuse, 0x31, P2 ;  /* 0x00000031cc00780c */ /* 0x040fe40001784270 */
[----:B------:R-:W-:Y:S02]  /*171c0*/  ISETP.GT.AND P5, PT, R204, 0x38, P2 ;  /* 0x00000038cc00780c */ /* 0x000fe400017a4270 */
[----:B------:R-:W-:Y:S02]  /*171d0*/  R2UR UR7, R169 ;  /* 0x00000000a90772ca */ /* 0x000fe400000e0000 */
[----:B0-----:R-:W-:-:S02]  /*171e0*/  FMNMX.FTZ R14, R14, R15, !PT ;  /* 0x0000000f0e0e7209 */ /* 0x001fc40007810000 */
[----:B------:R-:W-:Y:S02]  /*171f0*/  FMNMX.FTZ R15, R155, R170, !PT ;  /* 0x000000aa9b0f7209 */ /* 0x000fe40007810000 */
[----:B------:R-:W-:Y:S01]  /*17200*/  ISETP.GT.AND P2, PT, R204, 0x39, P2 ;  /* 0x00000039cc00780c */ /* 0x000fe20001744270 */
[----:B------:R-:W-:Y:S01]  /*17210*/  FMUL.FTZ R169, R14, R21 ;  /* 0x000000150ea97220 */ /* 0x000fe20000410000 */
[----:B------:R-:W-:Y:S02]  /*17220*/  FSEL R204, R178, -INF , !P3 ;  /* 0xff800000b2cc7808 */ /* 0x000fe40005800000 */
[----:B------:R-:W-:Y:S02]  /*17230*/  FSETP.NEU.FTZ.AND P3, PT, R14, -INF , PT ;  /* 0xff8000000e00780b */ /* 0x000fe40003f7d000 */
[----:B------:R-:W-:Y:S02]  /*17240*/  FMNMX.FTZ R170, R158, R15, !PT ;  /* 0x0000000f9eaa7209 */ /* 0x000fe40007810000 */
[----:B------:R-:W-:-:S02]  /*17250*/  FSEL R15, R169, RZ, P3 ;  /* 0x000000ffa90f7208 */ /* 0x000fc40001800000 */
[----:B------:R-:W-:Y:S02]  /*17260*/  FMNMX.FTZ R169, R159, R170, !PT ;  /* 0x000000aa9fa97209 */ /* 0x000fe40007810000 */
[----:B------:R-:W-:Y:S01]  /*17270*/  ISETP.LT.OR P4, PT, R205, 0x32, P4 ;  /* 0x00000032cd00780c */ /* 0x000fe20002781670 */
[--C-:B------:R-:W-:Y:S01]  /*17280*/  FFMA.FTZ R175, R157, R21, -R15.reuse ;  /* 0x000000159daf7223 */ /* 0x100fe2000001080f */
[----:B------:R-:W-:Y:S01]  /*17290*/  FMNMX.FTZ R170, R162, R169, !PT ;  /* 0x000000a9a2aa7209 */ /* 0x000fe20007810000 */
[-CC-:B------:R-:W-:Y:S01]  /*172a0*/  FFMA.FTZ R152, R152, R21.reuse, -R15.reuse ;  /* 0x0000001598987223 */ /* 0x180fe2000001080f */
[----:B------:R-:W-:Y:S01]  /*172b0*/  ISETP.LT.OR P5, PT, R205, 0x39, P5 ;  /* 0x00000039cd00780c */ /* 0x000fe20002fa1670 */
[-CC-:B------:R-:W-:Y:S01]  /*172c0*/  FFMA.FTZ R153, R153, R21.reuse, -R15.reuse ;  /* 0x0000001599997223 */ /* 0x180fe2000001080f */
[----:B------:R-:W-:Y:S01]  /*172d0*/  FMNMX.FTZ R169, R163, R170, !PT ;  /* 0x000000aaa3a97209 */ /* 0x000fe20007810000 */
[-CC-:B------:R-:W-:Y:S01]  /*172e0*/  FFMA.FTZ R156, R156, R21.reuse, -R15.reuse ;  /* 0x000000159c9c7223 */ /* 0x180fe2000001080f */
[----:B------:R-:W-:Y:S01]  /*172f0*/  ISETP.LT.OR P2, PT, R205, 0x3a, P2 ;  /* 0x0000003acd00780c */ /* 0x000fe20001741670 */
[--C-:B------:R-:W-:Y:S01]  /*17300*/  FFMA.FTZ R178, R206, R21, -R15.reuse ;  /* 0x00000015ceb27223 */ /* 0x100fe2000001080f */
[----:B------:R-:W-:Y:S01]  /*17310*/  FMNMX.FTZ R170, R166, R169, !PT ;  /* 0x000000a9a6aa7209 */ /* 0x000fe20007810000 */
[-CC-:B------:R-:W-:Y:S01]  /*17320*/  FFMA.FTZ R172, R172, R21.reuse, -R15.reuse ;  /* 0x00000015acac7223 */ /* 0x180fe2000001080f */
[----:B------:R-:W-:Y:S01]  /*17330*/  FSEL R183, R183, -INF , !P2 ;  /* 0xff800000b7b77808 */ /* 0x000fe20005000000 */
[-CC-:B------:R-:W-:Y:S01]  /*17340*/  FFMA.FTZ R173, R173, R21.reuse, -R15.reuse ;  /* 0x00000015adad7223 */ /* 0x180fe2000001080f */
[----:B------:R-:W-:Y:S01]  /*17350*/  FMNMX.FTZ R169, R167, R170, !PT ;  /* 0x000000aaa7a97209 */ /* 0x000fe20007810000 */
[-CC-:B------:R-:W-:Y:S01]  /*17360*/  FFMA.FTZ R176, R176, R21.reuse, -R15.reuse ;  /* 0x00000015b0b07223 */ /* 0x180fe2000001080f */
[-CC-:B------:R-:W-:Y:S01]  /*17370*/  FFMA.FTZ R177, R177, R21.reuse, -R15.reuse ;  /* 0x00000015b1b17223 */ /* 0x180fe2000001080f */
[--C-:B------:R-:W-:Y:S01]  /*17380*/  FFMA.FTZ R180, R180, R21, -R15.reuse ;  /* 0x00000015b4b47223 */ /* 0x100fe2000001080f */
[----:B------:R-:W-:Y:S01]  /*17390*/  FMNMX.FTZ R170, R202, R169, !PT ;  /* 0x000000a9caaa7209 */ /* 0x000fe20007810000 */
[----:B------:R-:W-:Y:S01]  /*173a0*/  FFMA.FTZ R181, R181, R21, -R15 ;  /* 0x00000015b5b57223 */ /* 0x000fe2000001080f */
[----:B------:R-:W-:Y:S01]  /*173b0*/  MUFU.EX2 R152, R152 ;  /* 0x0000009800987308 */ /* 0x000fe20000000800 */
[----:B------:R-:W-:-:S02]  /*173c0*/  R2UR UR6, R168 ;  /* 0x00000000a80672ca */ /* 0x000fc400000e0000 */
[----:B------:R-:W-:Y:S01]  /*173d0*/  FMNMX.FTZ R169, R203, R170, !PT ;  /* 0x000000aacba97209 */ /* 0x000fe20007810000 */
[-CC-:B------:R-:W-:Y:S01]  /*173e0*/  FFMA.FTZ R170, R160, R21.reuse, -R15.reuse ;  /* 0x00000015a0aa7223 */ /* 0x180fe2000001080f */
[----:B------:R-:W-:Y:S01]  /*173f0*/  FSEL R160, R182, -INF , !P5 ;  /* 0xff800000b6a07808 */ /* 0x000fe20006800000 */
[----:B------:R-:W-:Y:S01]  /*17400*/  FFMA.FTZ R182, R161, R21, -R15 ;  /* 0x00000015a1b67223 */ /* 0x000fe2000001080f */
[----:B------:R-:W-:Y:S01]  /*17410*/  FMNMX.FTZ R157, R210, R169, !PT ;  /* 0x000000a9d29d7209 */ /* 0x000fe20007810000 */
[----:B------:R-:W-:Y:S01]  /*17420*/  MUFU.EX2 R153, R153 ;  /* 0x0000009900997308 */ /* 0x000fe20000000800 */
[----:B------:R-:W-:Y:S02]  /*17430*/  @!P1 PRMT R189, RZ, 0x654, R189 ;  /* 0x00000654ffbd9816 */ /* 0x000fe400000000bd */
[----:B------:R-:W-:Y:S02]  /*17440*/  FMNMX.FTZ R171, R222, R157, !PT ;  /* 0x0000009ddeab7209 */ /* 0x000fe40007810000 */
[----:B------:R-:W-:Y:S01]  /*17450*/  FSEL R157, R179, -INF , !P4 ;  /* 0xff800000b39d7808 */ /* 0x000fe20006000000 */
[----:B------:R-:W-:Y:S01]  /*17460*/  FFMA.FTZ R179, R207, R21, -R15 ;  /* 0x00000015cfb37223 */ /* 0x000fe2000001080f */
[----:B------:R-:W-:Y:S01]  /*17470*/  FMNMX.FTZ R174, R204, R171, !PT ;  /* 0x000000abccae7209 */ /* 0x000fe20007810000 */
[----:B------:R0:W-:Y:S03]  /*17480*/  MUFU.EX2 R169, R175 ;  /* 0x000000af00a97308 */ /* 0x0001e60000000800 */
[----:B------:R-:W-:-:S04]  /*17490*/  FMNMX.FTZ R171, R157, R174, !PT ;  /* 0x000000ae9dab7209 */ /* 0x000fc80007810000 */
[----:B------:R-:W-:Y:S01]  /*174a0*/  FMNMX.FTZ R174, R160, R171, !PT ;  /* 0x000000aba0ae7209 */ /* 0x000fe20007810000 */
[----:B------:R-:W-:Y:S01]  /*174b0*/  MUFU.EX2 R156, R156 ;  /* 0x0000009c009c7308 */ /* 0x000fe20000000800 */
[-CC-:B0-----:R-:W-:Y:S02]  /*174c0*/  FFMA.FTZ R175, R165, R21.reuse, -R15.reuse ;  /* 0x00000015a5af7223 */ /* 0x181fe4000001080f */
[----:B------:R-:W-:Y:S01]  /*174d0*/  FMNMX.FTZ R161, R183, R174, !PT ;  /* 0x000000aeb7a17209 */ /* 0x000fe20007810000 */
[----:B------:R-:W-:Y:S01]  /*174e0*/  FFMA.FTZ R174, R164, R21, -R15 ;  /* 0x00000015a4ae7223 */ /* 0x000fe2000001080f */
[----:B------:R-:W-:-:S03]  /*174f0*/  FSEL R15, R14, RZ, P3 ;  /* 0x000000ff0e0f7208 */ /* 0x000fc60001800000 */
[----:B------:R-:W0:Y:S01]  /*17500*/  SHFL.BFLY PT, R164, R161, 0x2, 0x1f ;  /* 0x0c401f00a1a47f89 */ /* 0x000e2200000e0000 */
[----:B------:R1:W-:Y:S08]  /*17510*/  MUFU.EX2 R171, R182 ;  /* 0x000000b600ab7308 */ /* 0x0003f00000000800 */
[----:B------:R-:W-:Y:S01]  /*17520*/  MUFU.EX2 R170, R170 ;  /* 0x000000aa00aa7308 */ /* 0x000fe20000000800 */
[----:B-1----:R-:W-:-:S07]  /*17530*/  FADD.FTZ R182, -R15, R200 ;  /* 0x000000c80fb67221 */ /* 0x002fce0000010100 */
        /* <DEDUP_REMOVED lines=8> */
[----:B------:R-:W-:-:S02]  /*175c0*/  IMAD.MOV R164, RZ, RZ, -R196 ;  /* 0x000000ffffa47224 */ /* 0x000fc400078e0ac4 */
[-C--:B------:R-:W-:Y:S01]  /*175d0*/  FMUL.FTZ R161, R182, R21.reuse ;  /* 0x00000015b6a17220 */ /* 0x080fe20000410000 */
[C---:B------:R-:W-:Y:S01]  /*175e0*/  FSETP.NEU.FTZ.AND P2, PT, R15.reuse, -INF , PT ;  /* 0xff8000000f00780b */ /* 0x040fe20003f5d000 */
[----:B------:R-:W-:Y:S01]  /*175f0*/  FMUL.FTZ R165, R15, R21 ;  /* 0x000000150fa57220 */ /* 0x000fe20000410000 */
[----:B------:R-:W-:Y:S01]  /*17600*/  ISETP.NE.AND P3, PT, R185, R164, PT ;  /* 0x000000a4b900720c */ /* 0x000fe20003f65270 */
[----:B------:R-:W-:Y:S01]  /*17610*/  MUFU.EX2 R173, R173 ;  /* 0x000000ad00ad7308 */ /* 0x000fe20000000800 */
[----:B------:R-:W-:Y:S02]  /*17620*/  FSEL R164, R15, RZ, P2 ;  /* 0x000000ff0fa47208 */ /* 0x000fe40001000000 */
[----:B------:R-:W-:Y:S02]  /*17630*/  FSEL R165, R165, RZ, P2 ;  /* 0x000000ffa5a57208 */ /* 0x000fe40001000000 */
[----:B------:R-:W-:Y:S01]  /*17640*/  ISETP.GT.AND P2, PT, R20, R212, PT ;  /* 0x000000d41400720c */ /* 0x000fe20003f44270 */
[----:B------:R-:W-:-:S02]  /*17650*/  FADD.FTZ R182, -R164, R199 ;  /* 0x000000c7a4b67221 */ /* 0x000fc40000010100 */
[-CC-:B------:R-:W-:Y:S01]  /*17660*/  FFMA.FTZ R205, R155, R21.reuse, -R165.reuse ;  /* 0x000000159bcd7223 */ /* 0x180fe200000108a5 */
[----:B------:R-:W0:Y:S01]  /*17670*/  MUFU.EX2 R161, R161 ;  /* 0x000000a100a17308 */ /* 0x000e220000000800 */
[-C--:B------:R-:W-:Y:S01]  /*17680*/  FMUL.FTZ R155, R182, R21.reuse ;  /* 0x00000015b69b7220 */ /* 0x080fe20000410000 */
[-CC-:B------:R-:W-:Y:S01]  /*17690*/  FFMA.FTZ R154, R154, R21.reuse, -R165.reuse ;  /* 0x000000159a9a7223 */ /* 0x180fe200000108a5 */
[----:B------:R-:W-:Y:S02]  /*176a0*/  @!P3 IMAD R199, R201, 0x40, R194 ;  /* 0x00000040c9c7b824 */ /* 0x000fe400078e02c2 */
[-CC-:B------:R-:W-:Y:S01]  /*176b0*/  FFMA.FTZ R182, R158, R21.reuse, -R165.reuse ;  /* 0x000000159eb67223 */ /* 0x180fe200000108a5 */
[-CC-:B------:R-:W-:Y:S01]  /*176c0*/  FFMA.FTZ R200, R163, R21.reuse, -R165.reuse ;  /* 0x00000015a3c87223 */ /* 0x180fe200000108a5 */
[-CC-:B------:R-:W-:Y:S01]  /*176d0*/  FFMA.FTZ R201, R166, R21.reuse, -R165.reuse ;  /* 0x00000015a6c97223 */ /* 0x180fe200000108a5 */
[----:B------:R-:W-:Y:S01]  /*176e0*/  @!P3 IMAD R199, R199, 0x4, R18 ;  /* 0x00000004c7c7b824 */ /* 0x000fe200078e0212 */
        /* <DEDUP_REMOVED lines=9> */
[----:B0-----:R-:W-:Y:S01]  /*17780*/  @!P3 STS [R199+0x38400], R161 ;  /* 0x038400a1c700b388 */ /* 0x001fe20000000800 */
[-CC-:B------:R-:W-:Y:S01]  /*17790*/  FFMA.FTZ R158, R202, R21.reuse, -R165.reuse ;  /* 0x00000015ca9e7223 */ /* 0x180fe200000108a5 */
[--C-:B------:R-:W-:Y:S01]  /*177a0*/  FFMA.FTZ R159, R203, R21, -R165.reuse ;  /* 0x00000015cb9f7223 */ /* 0x100fe200000108a5 */
[----:B------:R-:W-:Y:S01]  /*177b0*/  FFMA.FTZ R226, R161, R6, R152 ;  /* 0x00000006a1e27223 */ /* 0x000fe20000010098 */
[----:B------:R-:W-:Y:S01]  /*177c0*/  F2FP.F16.F32.PACK_AB R152, R153, R152 ;  /* 0x000000989998723e */ /* 0x000fe200000000ff */
[-C--:B------:R-:W-:Y:S01]  /*177d0*/  FMUL.FTZ R24, R24, R161.reuse ;  /* 0x000000a118187220 */ /* 0x080fe20000410000 */
[----:B------:R-:W-:Y:S01]  /*177e0*/  FMUL.FTZ R25, R25, R161 ;  /* 0x000000a119197220 */ /* 0x000fe20000410000 */
[----:B------:R-:W0:Y:S01]  /*177f0*/  MUFU.EX2 R154, R154 ;  /* 0x0000009a009a7308 */ /* 0x000e220000000800 */
[-CC-:B--2---:R-:W-:Y:S01]  /*17800*/  FFMA.FTZ R205, R210, R21.reuse, -R165.reuse ;  /* 0x00000015d2cd7223 */ /* 0x184fe200000108a5 */
[----:B------:R-:W-:Y:S01]  /*17810*/  FFMA.FTZ R210, R157, R21, -R165 ;  /* 0x000000159dd27223 */ /* 0x000fe200000108a5 */
[----:B-1----:R1:W-:Y:S01]  /*17820*/  @!P3 STS [R199+0x38420], R155 ;  /* 0x0384209bc700b388 */ /* 0x0023e20000000800 */
[----:B------:R-:W-:Y:S01]  /*17830*/  FADD.FTZ R226, R153, R226 ;  /* 0x000000e299e27221 */ /* 0x000fe20000010000 */
        /* <DEDUP_REMOVED lines=12> */
[----:B0-----:R-:W-:Y:S01]  /*17900*/  F2FP.F16.F32.PACK_AB R153, R164, R154 ;  /* 0x0000009aa499723e */ /* 0x001fe200000000ff */
[-C--:B------:R-:W-:Y:S01]  /*17910*/  FMUL.FTZ R46, R46, R155.reuse ;  /* 0x0000009b2e2e7220 */ /* 0x080fe20000410000 */
[-C--:B------:R-:W-:Y:S01]  /*17920*/  FMUL.FTZ R47, R47, R155.reuse ;  /* 0x0000009b2f2f7220 */ /* 0x080fe20000410000 */
[-C--:B------:R-:W-:Y:S01]  /*17930*/  FMUL.FTZ R50, R50, R155.reuse ;  /* 0x0000009b32327220 */ /* 0x080fe20000410000 */
[-C--:B------:R-:W-:Y:S01]  /*17940*/  FMUL.FTZ R51, R51, R155.reuse ;  /* 0x0000009b33337220 */ /* 0x080fe20000410000 */
[-C--:B------:R-:W-:Y:S01]  /*17950*/  FMUL.FTZ R54, R54, R155.reuse ;  /* 0x0000009b36367220 */ /* 0x080fe20000410000 */
[----:B------:R-:W-:Y:S01]  /*17960*/  FMUL.FTZ R55, R55, R155 ;  /* 0x0000009b37377220 */ /* 0x000fe20000410000 */
[----:B-1----:R-:W-:Y:S01]  /*17970*/  MUFU.EX2 R199, R162 ;  /* 0x000000a200c77308 */ /* 0x002fe20000000800 */
[----:B--2---:R-:W-:Y:S01]  /*17980*/  FFMA.FTZ R223, R155, R7, R154 ;  /* 0x000000079bdf7223 */ /* 0x004fe2000001009a */
        /* <DEDUP_REMOVED lines=54> */
[----:B------:R-:W5:Y:S01]  /*17cf0*/  MUFU.EX2 R206, R206 ;  /* 0x000000ce00ce7308 */ /* 0x000f620000000800 */
[----:B------:R-:W-:Y:S01]  /*17d00*/  FADD.FTZ R226, R156, R226 ;  /* 0x000000e29ce27221 */ /* 0x000fe20000010000 */
[----:B------:R-:W-:Y:S01]  /*17d10*/  F2FP.F16.F32.PACK_AB R154, R169, R156 ;  /* 0x0000009ca99a723e */ /* 0x000fe200000000ff */
[-C--:B------:R-:W-:Y:S01]  /*17d20*/  FMUL.FTZ R28, R28, R161.reuse ;  /* 0x000000a11c1c7220 */ /* 0x080fe20000410000 */
        /* <DEDUP_REMOVED lines=72> */
[----:B------:R-:W-:Y:S01]  /*181b0*/  FADD.FTZ R223, R164, R223 ;  /* 0x000000dfa4df7221 */ /* 0x000fe20000010000 */
[----:B--2---:R-:W-:Y:S01]  /*181c0*/  F2FP.F16.F32.PACK_AB R158, R175, R174 ;  /* 0x000000aeaf9e723e */ /* 0x004fe200000000ff */
[----:B------:R2:W-:Y:S01]  /*181d0*/  STSM.16.M88.4 [R197+0x36400], R152 ;  /* 0x03640098c5007844 */ /* 0x0005e20000000200 */
[----:B0-----:R-:W-:Y:S01]  /*181e0*/  F2FP.F16.F32.PACK_AB R157, R200, R199 ;  /* 0x000000c7c89d723e */ /* 0x001fe200000000ff */
[----:B------:R-:W-:Y:S01]  /*181f0*/  VIADD R6, R168, 0x80 ;  /* 0x00000080a8067836 */ /* 0x000fe20000000000 */
[----:B-1----:R-:W-:Y:S01]  /*18200*/  F2FP.F16.F32.PACK_AB R159, R202, R201 ;  /* 0x000000c9ca9f723e */ /* 0x002fe200000000ff */
[----:B------:R-:W-:Y:S01]  /*18210*/  IMAD.MOV.U32 R7, RZ, RZ, 0x40000040 ;  /* 0x40000040ff077424 */ /* 0x000fe200078e00ff */
[----:B------:R-:W-:Y:S01]  /*18220*/  F2FP.F16.F32.PACK_AB R160, R179, R178 ;  /* 0x000000b2b3a0723e */ /* 0x000fe200000000ff */
[----:B------:R-:W-:Y:S01]  /*18230*/  FADD.FTZ R182, R182, R223 ;  /* 0x000000dfb6b67221 */ /* 0x000fe20000010000 */
[----:B------:R-:W-:Y:S01]  /*18240*/  F2FP.F16.F32.PACK_AB R162, R173, R172 ;  /* 0x000000acada2723e */ /* 0x000fe200000000ff */
[----:B------:R1:W-:Y:S01]  /*18250*/  STSM.16.M88.4 [R209], R156 ;  /* 0x0000009cd1007844 */ /* 0x0003e20000000200 */
[----:B----4-:R-:W-:Y:S01]  /*18260*/  F2FP.F16.F32.PACK_AB R161, R204, R203 ;  /* 0x000000cbcca1723e */ /* 0x010fe200000000ff */
[----:B------:R-:W-:Y:S01]  /*18270*/  FADD.FTZ R169, R169, R226 ;  /* 0x000000e2a9a97221 */ /* 0x000fe20000010000 */
[----:B-----5:R-:W-:Y:S01]  /*18280*/  F2FP.F16.F32.PACK_AB R163, R206, R205 ;  /* 0x000000cdcea3723e */ /* 0x020fe200000000ff */
[----:B------:R-:W-:Y:S01]  /*18290*/  FADD.FTZ R182, R183, R182 ;  /* 0x000000b6b7b67221 */ /* 0x000fe20000010000 */
[----:B---3--:R-:W-:Y:S01]  /*182a0*/  F2FP.F16.F32.PACK_AB R164, R177, R176 ;  /* 0x000000b0b1a4723e */ /* 0x008fe200000000ff */
[----:B------:R-:W-:Y:S01]  /*182b0*/  FADD.FTZ R170, R170, R169 ;  /* 0x000000a9aaaa7221 */ /* 0x000fe20000010000 */
[----:B------:R-:W-:Y:S01]  /*182c0*/  F2FP.F16.F32.PACK_AB R166, R181, R180 ;  /* 0x000000b4b5a6723e */ /* 0x000fe200000000ff */
[----:B------:R1:W-:Y:S01]  /*182d0*/  STSM.16.M88.4 [R198], R160 ;  /* 0x000000a0c6007844 */ /* 0x0003e20000000200 */
[----:B------:R-:W-:Y:S01]  /*182e0*/  F2FP.F16.F32.PACK_AB R165, R210, R207 ;  /* 0x000000cfd2a5723e */ /* 0x000fe200000000ff */
[----:B------:R-:W-:Y:S01]  /*182f0*/  FADD.FTZ R199, R199, R182 ;  /* 0x000000b6c7c77221 */ /* 0x000fe20000010000 */
[----:B------:R-:W-:Y:S01]  /*18300*/  F2FP.F16.F32.PACK_AB R167, R222, R224 ;  /* 0x000000e0dea7723e */ /* 0x000fe200000000ff */
[----:B------:R-:W-:-:S02]  /*18310*/  FADD.FTZ R171, R171, R170 ;  /* 0x000000aaabab7221 */ /* 0x000fc40000010000 */
[----:B------:R-:W-:Y:S01]  /*18320*/  FADD.FTZ R200, R200, R199 ;  /* 0x000000c7c8c87221 */ /* 0x000fe20000010000 */
[----:B------:R-:W-:Y:S01]  /*18330*/  IMAD.MOV.U32 R199, RZ, RZ, R15 ;  /* 0x000000ffffc77224 */ /* 0x000fe200078e000f */
[----:B------:R1:W-:Y:S01]  /*18340*/  STSM.16.M88.4 [R208], R164 ;  /* 0x000000a4d0007844 */ /* 0x0003e20000000200 */
[----:B------:R-:W-:Y:S01]  /*18350*/  WARPGROUP.ARRIVE ;  /* 0x00000000000079c5 */ /* 0x000fe20000000000 */
[----:B------:R-:W-:Y:S01]  /*18360*/  FADD.FTZ R174, R174, R171 ;  /* 0x000000abaeae7221 */ /* 0x000fe20000010000 */
[----:B------:R-:W-:Y:S01]  /*18370*/  FADD.FTZ R201, R201, R200 ;  /* 0x000000c8c9c97221 */ /* 0x000fe20000010000 */
[----:B------:R-:W-:Y:S02]  /*18380*/  IMAD.MOV.U32 R200, RZ, RZ, R14 ;  /* 0x000000ffffc87224 */ /* 0x000fe400078e000e */
[----:B------:R-:W-:Y:S01]  /*18390*/  FADD.FTZ R175, R175, R174 ;  /* 0x000000aeafaf7221 */ /* 0x000fe20000010000 */
[----:B------:R-:W-:Y:S01]  /*183a0*/  HGMMA.64x256x16.F32 R24, R152, gdesc[UR4].tnspB, R24, gsb0 ;  /* 0x43e0000498187df0 */ /* 0x000fe20008000818 */
[----:B------:R-:W-:Y:S01]  /*183b0*/  R2UR UR6, R6 ;  /* 0x00000000060672ca */ /* 0x000fe200000e0000 */
[----:B------:R-:W-:Y:S01]  /*183c0*/  VIADD R6, R168, 0x100 ;  /* 0x00000100a8067836 */ /* 0x000fe20000000000 */
[----:B------:R-:W-:Y:S01]  /*183d0*/  R2UR UR7, R7 ;  /* 0x00000000070772ca */ /* 0x000fe200000e0000 */
[----:B------:R-:W-:-:S02]  /*183e0*/  IMAD.MOV.U32 R7, RZ, RZ, 0x40000040 ;  /* 0x40000040ff077424 */ /* 0x000fc400078e00ff */
        /* <DEDUP_REMOVED lines=13> */
[----:B------:R-:W-:-:S04]  /*184c0*/  FADD.FTZ R207, R210, R207 ;  /* 0x000000cfd2cf7221 */ /* 0x000fc80000010000 */
[----:B------:R-:W-:Y:S01]  /*184d0*/  FADD.FTZ R207, R224, R207 ;  /* 0x000000cfe0cf7221 */ /* 0x000fe20000010000 */
[----:B------:R-:W-:Y:S02]  /*184e0*/  WARPGROUP.DEPBAR.LE gsb0, 0x0 ;  /* 0x00008000000079c5 */ /* 0x000fe40000010000 */
[----:B------:R-:W-:Y:S01]  /*184f0*/  WARPGROUP.ARRIVE ;  /* 0x00000000000079c5 */ /* 0x000fe20000000000 */
[----:B--2---:R-:W-:-:S05]  /*18500*/  VIADD R152, R20, 0xffffffff ;  /* 0xffffffff14987836 */ /* 0x004fca0000000000 */
[----:B------:R-:W-:Y:S01]  /*18510*/  HGMMA.64x256x16.F32 R24, R156, gdesc[UR4].tnspB, R24, gsb0 ;  /* 0x43e000049c187df0 */ /* 0x000fe20008000818 */
[----:B------:R-:W-:Y:S01]  /*18520*/  R2UR UR6, R6 ;  /* 0x00000000060672ca */ /* 0x000fe200000e0000 */
[----:B------:R-:W-:Y:S01]  /*18530*/  VIADD R6, R168, 0x180 ;  /* 0x00000180a8067836 */ /* 0x000fe20000000000 */
[----:B------:R-:W-:Y:S01]  /*18540*/  R2UR UR7, R7 ;  /* 0x00000000070772ca */ /* 0x000fe200000e0000 */
[----:B------:R-:W-:Y:S01]  /*18550*/  IMAD.MOV.U32 R7, RZ, RZ, 0x40000040 ;  /* 0x40000040ff077424 */ /* 0x000fe200078e00ff */
[----:B------:R-:W-:Y:S01]  /*18560*/  MOV R20, R152 ;  /* 0x0000009800147202 */ /* 0x000fe20000000f00 */
[----:B------:R-:W-:Y:S02]  /*18570*/  WARPGROUP.DEPBAR.LE gsb0, 0x0 ;  /* 0x00008000000079c5 */ /* 0x000fe40000010000 */
[----:B------:R-:W-:-:S15]  /*18580*/  WARPGROUP.ARRIVE ;  /* 0x00000000000079c5 */ /* 0x000fde0000000000 */
[----:B------:R-:W-:-:S05]  /*18590*/  NOP ;  /* 0x0000000000007918 */ /* 0x000fca0000000000 */
        /* <DEDUP_REMOVED lines=21> */
.L_x_5512:
[----:B------:R-:W-:Y:S05]  /*186f0*/  BSYNC B0 ;  /* 0x0000000000007941 */ /* 0x000fea0003800000 */
.L_x_5511:
[----:B------:R-:W2:Y:S01]  /*18700*/  SHFL.BFLY PT, R3, R6, 0x2, 0x1f ;  /* 0x0c401f0006037f89 */ /* 0x000ea200000e0000 */
[----:B------:R-:W-:Y:S01]  /*18710*/  IMAD.MOV.U32 R4, RZ, RZ, RZ ;  /* 0x000000ffff047224 */ /* 0x000fe200078e00ff */
[----:B------:R-:W-:Y:S01]  /*18720*/  IADD3 R218, R218, 0x1, RZ ;  /* 0x00000001dada7810 */ /* 0x000fe20007ffe0ff */
[----:B------:R-:W-:Y:S01]  /*18730*/  VIADD R20, R19, 0x1 ;  /* 0x0000000113147836 */ /* 0x000fe20000000000 */
[----:B------:R-:W3:Y:S01]  /*18740*/  SHFL.BFLY PT, R0, R7, 0x2, 0x1f ;  /* 0x0c401f0007007f89 */ /* 0x000ee200000e0000 */
[----:B------:R-:W-:Y:S08]  /*18750*/  BAR.ARV 0x8, 0xa0 ;  /* 0x0202800000007b1d */ /* 0x000ff00000002000 */
[----:B------:R-:W-:Y:S01]  /*18760*/  BAR.SYNC.DEFER_BLOCKING 0xf, 0x100 ;  /* 0x03c4000000007b1d */ /* 0x000fe20000010000 */
[----:B------:R-:W-:Y:S01]  /*18770*/  ISETP.NE.AND P1, PT, R20, 0x2, PT ;  /* 0x000000021400780c */ /* 0x000fe20003f25270 */
[----:B--2---:R-:W-:Y:S01]  /*18780*/  FADD.FTZ R2, R3, R6 ;  /* 0x0000000603027221 */ /* 0x004fe20000010000 */
[----:B---3--:R-:W-:-:S04]  /*18790*/  FADD.FTZ R5, R0, R7 ;  /* 0x0000000700057221 */ /* 0x008fc80000010000 */
[----:B------:R-:W2:Y:S04]  /*187a0*/  SHFL.BFLY PT, R3, R2, 0x1, 0x1f ;  /* 0x0c201f0002037f89 */ /* 0x000ea800000e0000 */
[----:B------:R-:W3:Y:S01]  /*187b0*/  SHFL.BFLY PT, R0, R5, 0x1, 0x1f ;  /* 0x0c201f0005007f89 */ /* 0x000ee200000e0000 */
[----:B--2---:R-:W-:Y:S01]  /*187c0*/  FADD.FTZ R9, R2, R3 ;  /* 0x0000000302097221 */ /* 0x004fe20000010000 */
[----:B------:R-:W-:Y:S02]  /*187d0*/  IMAD.MOV.U32 R2, RZ, RZ, -0x800000 ;  /* 0xff800000ff027424 */ /* 0x000fe400078e00ff */
[----:B---3--:R-:W-:Y:S02]  /*187e0*/  FADD.FTZ R3, R5, R0 ;  /* 0x0000000005037221 */ /* 0x008fe40000010000 */
[----:B------:R-:W-:Y:S01]  /*187f0*/  FSETP.NE.FTZ.AND P2, PT, R9, RZ, PT ;  /* 0x000000ff0900720b */ /* 0x000fe20003f55000 */
[----:B------:R-:W-:Y:S01]  /*18800*/  IMAD.MOV R0, RZ, RZ, -R196 ;  /* 0x000000ffff007224 */ /* 0x000fe200078e0ac4 */
[----:B------:R-:W-:-:S02]  /*18810*/  SEL R5, RZ, 0x1, P1 ;  /* 0x00000001ff057807 */ /* 0x000fc40000800000 */
[----:B------:R-:W-:Y:S02]  /*18820*/  FSETP.NE.FTZ.AND P3, PT, R3, RZ, PT ;  /* 0x000000ff0300720b */ /* 0x000fe40003f75000 */
[----:B------:R-:W-:Y:S01]  /*18830*/  ISETP.NE.AND P0, PT, R185, R0, PT ;  /* 0x00000000b900720c */ /* 0x000fe20003f05270 */
[----:B------:R-:W-:Y:S01]  /*18840*/  IMAD.MOV.U32 R0, RZ, RZ, RZ ;  /* 0x000000ffff007224 */ /* 0x000fe200078e00ff */
[----:B------:R-:W-:-:S05]  /*18850*/  LOP3.LUT R22, R22, R5, RZ, 0x3c, !PT ;  /* 0x0000000516167212 */ /* 0x000fca00078e3cff */
[----:B------:R-:W2:Y:S06]  /*18860*/  @P2 MUFU.RCP R0, R9 ;  /* 0x0000000900002308 */ /* 0x000eac0000001000 */
[----:B------:R-:W-:Y:S02]  /*18870*/  @!P0 IMAD R19, R19, 0x40, R194 ;  /* 0x0000004013138824 */ /* 0x000fe400078e02c2 */
[----:B------:R-:W3:Y:S02]  /*18880*/  @P3 MUFU.RCP R4, R3 ;  /* 0x0000000300043308 */ /* 0x000ee40000001000 */
[----:B------:R-:W-:-:S06]  /*18890*/  @!P0 IMAD R19, R19, 0x4, R18 ;  /* 0x0000000413138824 */ /* 0x000fcc00078e0212 */
[----:B------:R-:W4:Y:S01]  /*188a0*/  @P2 MUFU.LG2 R18, R9 ;  /* 0x0000000900122308 */ /* 0x000f220000000c00 */
[----:B--2---:R-:W-:Y:S01]  /*188b0*/  @!P0 STS [R19+0x38400], R0 ;  /* 0x0384000013008388 */ /* 0x004fe20000000800 */
[-C--:B------:R-:W-:Y:S01]  /*188c0*/  FMUL.FTZ R174, R24, R0.reuse ;  /* 0x0000000018ae7220 */ /* 0x080fe20000410000 */
[-C--:B------:R-:W-:Y:S01]  /*188d0*/  FMUL.FTZ R173, R28, R0.reuse ;  /* 0x000000001cad7220 */ /* 0x080fe20000410000 */
[-C--:B------:R-:W-:Y:S01]  /*188e0*/  FMUL.FTZ R172, R25, R0.reuse ;  /* 0x0000000019ac7220 */ /* 0x080fe20000410000 */
[-C--:B------:R-:W-:Y:S01]  /*188f0*/  FMUL.FTZ R6, R29, R0.reuse ;  /* 0x000000001d067220 */ /* 0x080fe20000410000 */
[-C--:B------:R-:W-:Y:S01]  /*18900*/  FMUL.FTZ R171, R32, R0.reuse ;  /* 0x0000000020ab7220 */ /* 0x080fe20000410000 */
[----:B------:R-:W-:Y:S01]  /*18910*/  FMUL.FTZ R169, R33, R0 ;  /* 0x0000000021a97220 */ /* 0x000fe20000410000 */
[----:B------:R-:W2:Y:S01]  /*18920*/  @P3 MUFU.LG2 R23, R3 ;  /* 0x0000000300173308 */ /* 0x000ea20000000c00 */
[----:B---3--:R3:W-:Y:S01]  /*18930*/  @!P0 STS [R19+0x38420], R4 ;  /* 0x0384200413008388 */ /* 0x0087e20000000800 */
[----:B------:R-:W-:Y:S01]  /*18940*/  FMUL.FTZ R5, R26, R4 ;  /* 0x000000041a057220 */ /* 0x000fe20000410000 */
[-C--:B------:R-:W-:Y:S01]  /*18950*/  FMUL.FTZ R170, R36, R0.reuse ;  /* 0x0000000024aa7220 */ /* 0x080fe20000410000 */
[-C--:B01----:R-:W-:Y:S01]  /*18960*/  FMUL.FTZ R166, R37, R0.reuse ;  /* 0x0000000025a67220 */ /* 0x083fe20000410000 */
[-C--:B------:R-:W-:Y:S01]  /*18970*/  FMUL.FTZ R167, R40, R0.reuse ;  /* 0x0000000028a77220 */ /* 0x080fe20000410000 */
[-C--:B------:R-:W-:Y:S01]  /*18980*/  FMUL.FTZ R8, R41, R0.reuse ;  /* 0x0000000029087220 */ /* 0x080fe20000410000 */
[-C--:B------:R-:W-:Y:S01]  /*18990*/  FMUL.FTZ R165, R44, R0.reuse ;  /* 0x000000002ca57220 */ /* 0x080fe20000410000 */
[-C--:B------:R-:W-:Y:S01]  /*189a0*/  FMUL.FTZ R10, R45, R0.reuse ;  /* 0x000000002d0a7220 */ /* 0x080fe20000410000 */
[----:B----4-:R-:W-:Y:S01]  /*189b0*/  @P2 FMUL.FTZ R18, R18, 0.69314718246459960938 ;  /* 0x3f31721812122820 */ /* 0x010fe20000410000 */
[-C--:B------:R-:W-:Y:S01]  /*189c0*/  FMUL.FTZ R164, R48, R0.reuse ;  /* 0x0000000030a47220 */ /* 0x080fe20000410000 */
[C---:B---3--:R-:W-:Y:S01]  /*189d0*/  @P2 FMUL.FTZ R19, R21.reuse, 0.69314718246459960938 ;  /* 0x3f31721815132820 */ /* 0x048fe20000410000 */
[----:B------:R-:W-:Y:S01]  /*189e0*/  @P3 FMUL.FTZ R21, R21, 0.69314718246459960938 ;  /* 0x3f31721815153820 */ /* 0x000fe20000410000 */
        /* <DEDUP_REMOVED lines=52> */
[----:B------:R-:W-:-:S02]  /*18d30*/  IMAD.MOV.U32 R0, RZ, RZ, -0x800000 ;  /* 0xff800000ff007424 */ /* 0x000fc400078e00ff */
[-C--:B------:R-:W-:Y:S01]  /*18d40*/  FMUL.FTZ R9, R42, R4.reuse ;  /* 0x000000042a097220 */ /* 0x080fe20000410000 */
[-C--:B------:R-:W-:Y:S01]  /*18d50*/  FMUL.FTZ R11, R46, R4.reuse ;  /* 0x000000042e0b7220 */ /* 0x080fe20000410000 */
[-C--:B------:R-:W-:Y:S01]  /*18d60*/  FMUL.FTZ R13, R50, R4.reuse ;  /* 0x00000004320d7220 */ /* 0x080fe20000410000 */
[-C--:B------:R-:W-:Y:S01]  /*18d70*/  FMUL.FTZ R25, R58, R4.reuse ;  /* 0x000000043a197220 */ /* 0x080fe20000410000 */
[----:B------:R-:W-:Y:S01]  /*18d80*/  FMUL.FTZ R29, R66, R4 ;  /* 0x00000004421d7220 */ /* 0x000fe20000410000 */
        /* <DEDUP_REMOVED lines=63> */
.L_x_5393:
[----:B------:R-:W-:Y:S05]  /*19180*/  BSYNC B7 ;  /* 0x0000000000077941 */ /* 0x000fea0003800000 */
.L_x_5383:
        /* <DEDUP_REMOVED lines=29> */
[----:B------:R-:W-:Y:S01]  /*19360*/  F2FP.F16.F32.PACK_AB R74, R77, R76 ;  /* 0x0000004c4d4a723e */ /* 0x000fe200000000ff */
[----:B------:R-:W-:Y:S01]  /*19370*/  IMAD.MOV.U32 R76, RZ, RZ, RZ ;  /* 0x000000ffff4c7224 */ /* 0x000fe200078e00ff */
        /* <DEDUP_REMOVED lines=8> */
[----:B------:R-:W-:Y:S01]  /*19400*/  LOP3.LUT R14, R175, 0x380, RZ, 0xc0, !PT ;  /* 0x00000380af0e7812 */ /* 0x000fe200078ec0ff */
[--C-:B------:R-:W-:Y:S01]  /*19410*/  IMAD.X R15, RZ, RZ, R123.reuse, P1 ;  /* 0x000000ffff0f7224 */ /* 0x100fe200008e067b */
[----:B------:R-:W-:Y:S02]  /*19420*/  SHF.R.U64 R44, R44, 0x3, RZ ;  /* 0x000000032c2c7819 */ /* 0x000fe400000012ff */
[C---:B------:R-:W-:Y:S02]  /*19430*/  IADD3 R60, P1, R122.reuse, 0x4000, RZ ;  /* 0x000040007a3c7810 */ /* 0x040fe40007f3e0ff */
[----:B------:R-:W-:Y:S02]  /*19440*/  IADD3 R48, P6, R122, 0x2020, RZ ;  /* 0x000020207a307810 */ /* 0x000fe40007fde0ff */
[----:B------:R-:W-:Y:S01]  /*19450*/  SHF.R.U64 R14, R14, 0x3, RZ ;  /* 0x000000030e0e7819 */ /* 0x000fe200000012ff */
[--C-:B------:R-:W-:Y:S01]  /*19460*/  IMAD.X R61, RZ, RZ, R123.reuse, P1 ;  /* 0x000000ffff3d7224 */ /* 0x100fe200008e067b */
[----:B------:R-:W-:Y:S01]  /*19470*/  LOP3.LUT R44, R44, R181, RZ, 0x3c, !PT ;  /* 0x000000b52c2c7212 */ /* 0x000fe200078e3cff */
[----:B------:R-:W-:Y:S01]  /*19480*/  IMAD.X R49, RZ, RZ, R123, P6 ;  /* 0x000000ffff317224 */ /* 0x000fe200030e067b */
[----:B------:R-:W-:-:S02]  /*19490*/  LOP3.LUT R181, R60, 0x380, RZ, 0xc0, !PT ;  /* 0x000003803cb57812 */ /* 0x000fc400078ec0ff */
[----:B------:R-:W-:Y:S02]  /*194a0*/  IADD3 R177, P0, R122, 0x40, RZ ;  /* 0x000000407ab17810 */ /* 0x000fe40007f1e0ff */
[----:B------:R-:W-:Y:S02]  /*194b0*/  LOP3.LUT R14, R14, R175, RZ, 0x3c, !PT ;  /* 0x000000af0e0e7212 */ /* 0x000fe400078e3cff */
[----:B------:R-:W-:Y:S01]  /*194c0*/  LOP3.LUT R175, R48, 0x380, RZ, 0xc0, !PT ;  /* 0x0000038030af7812 */ /* 0x000fe200078ec0ff */
[----:B------:R-:W-:Y:S01]  /*194d0*/  IMAD.X R37, RZ, RZ, R123, P0 ;  /* 0x000000ffff257224 */ /* 0x000fe200000e067b */
[----:B------:R-:W-:Y:S02]  /*194e0*/  SHF.R.U64 R181, R181, 0x3, RZ ;  /* 0x00000003b5b57819 */ /* 0x000fe400000012ff */
[C---:B------:R-:W-:Y:S02]  /*194f0*/  IADD3 R32, P6, R122.reuse, 0x6000, RZ ;  /* 0x000060007a207810 */ /* 0x040fe40007fde0ff */
[----:B-----5:R-:W-:-:S02]  /*19500*/  LOP3.LUT R33, R122, 0x380, RZ, 0xc0, !PT ;  /* 0x000003807a217812 */ /* 0x020fc400078ec0ff */
[C---:B------:R-:W-:Y:S01]  /*19510*/  IADD3 R179, P4, R122.reuse, 0x60, RZ ;  /* 0x000000607ab37810 */ /* 0x040fe20007f9e0ff */
[--C-:B------:R-:W-:Y:S01]  /*19520*/  IMAD.X R111, RZ, RZ, R123.reuse, P6 ;  /* 0x000000ffff6f7224 */ /* 0x100fe200030e067b */
[C---:B------:R-:W-:Y:S02]  /*19530*/  IADD3 R52, P5, R122.reuse, 0x2040, RZ ;  /* 0x000020407a347810 */ /* 0x040fe40007fbe0ff */
[C---:B------:R-:W-:Y:S01]  /*19540*/  IADD3 R56, P2, R122.reuse, 0x2060, RZ ;  /* 0x000020607a387810 */ /* 0x040fe20007f5e0ff */
[--C-:B------:R-:W-:Y:S01]  /*19550*/  IMAD.X R41, RZ, RZ, R123.reuse, P4 ;  /* 0x000000ffff297224 */ /* 0x100fe200020e067b */
[----:B------:R-:W-:Y:S01]  /*19560*/  SHF.R.U64 R175, R175, 0x3, RZ ;  /* 0x00000003afaf7819 */ /* 0x000fe200000012ff */
[--C-:B------:R-:W-:Y:S01]  /*19570*/  IMAD.X R53, RZ, RZ, R123.reuse, P5 ;  /* 0x000000ffff357224 */ /* 0x100fe200028e067b */
[----:B------:R-:W-:Y:S01]  /*19580*/  LOP3.LUT R60, R181, R60, RZ, 0x3c, !PT ;  /* 0x0000003cb53c7212 */ /* 0x000fe200078e3cff */
[----:B------:R-:W-:Y:S01]  /*19590*/  IMAD.X R57, RZ, RZ, R123, P2 ;  /* 0x000000ffff397224 */ /* 0x000fe200010e067b */
[----:B------:R-:W-:-:S02]  /*195a0*/  IADD3 R4, P0, R122, 0x4020, RZ ;  /* 0x000040207a047810 */ /* 0x000fc40007f1e0ff */
[----:B------:R-:W-:Y:S02]  /*195b0*/  LOP3.LUT R181, R32, 0x380, RZ, 0xc0, !PT ;  /* 0x0000038020b57812 */ /* 0x000fe400078ec0ff */
[----:B------:R-:W-:Y:S01]  /*195c0*/  SHF.R.U64 R33, R33, 0x3, RZ ;  /* 0x0000000321217819 */ /* 0x000fe200000012ff */
[--C-:B------:R-:W-:Y:S01]  /*195d0*/  IMAD.X R99, RZ, RZ, R123.reuse, P0 ;  /* 0x000000ffff637224 */ /* 0x100fe200000e067b */
[----:B------:R-:W-:Y:S02]  /*195e0*/  LOP3.LUT R48, R175, R48, RZ, 0x3c, !PT ;  /* 0x00000030af307212 */ /* 0x000fe400078e3cff */
[C---:B------:R-:W-:Y:S02]  /*195f0*/  IADD3 R102, P4, R122.reuse, 0x4040, RZ ;  /* 0x000040407a667810 */ /* 0x040fe40007f9e0ff */
[C---:B------:R-:W-:Y:S02]  /*19600*/  IADD3 R106, P3, R122.reuse, 0x4060, RZ ;  /* 0x000040607a6a7810 */ /* 0x040fe40007f7e0ff */
[C---:B------:R-:W-:Y:S01]  /*19610*/  IADD3 R23, P5, R122.reuse, 0x6020, RZ ;  /* 0x000060207a177810 */ /* 0x040fe20007fbe0ff */
[----:B------:R-:W-:Y:S01]  /*19620*/  IMAD.X R103, RZ, RZ, R123, P4 ;  /* 0x000000ffff677224 */ /* 0x000fe200020e067b */
[----:B------:R-:W-:-:S02]  /*19630*/  IADD3 R30, P2, R122, 0x6040, RZ ;  /* 0x000060407a1e7810 */ /* 0x000fc40007f5e0ff */
[----:B------:R-:W-:Y:S01]  /*19640*/  IADD3 R26, P1, R122, 0x6060, RZ ;  /* 0x000060607a1a7810 */ /* 0x000fe20007f3e0ff */
[--C-:B------:R-:W-:Y:S01]  /*19650*/  IMAD.X R115, RZ, RZ, R123.reuse, P5 ;  /* 0x000000ffff737224 */ /* 0x100fe200028e067b */
[----:B------:R-:W-:Y:S01]  /*19660*/  LOP3.LUT R175, R4, 0x380, RZ, 0xc0, !PT ;  /* 0x0000038004af7812 */ /* 0x000fe200078ec0ff */
[--C-:B------:R-:W-:Y:S01]  /*19670*/  IMAD.X R119, RZ, RZ, R123.reuse, P2 ;  /* 0x000000ffff777224 */ /* 0x100fe200010e067b */
[----:B------:R-:W-:Y:S02]  /*19680*/  SHF.R.U64 R181, R181, 0x3, RZ ;  /* 0x00000003b5b57819 */ /* 0x000fe400000012ff */
[----:B------:R-:W-:Y:S01]  /*19690*/  LOP3.LUT R122, R33, R122, RZ, 0x3c, !PT ;  /* 0x0000007a217a7212 */ /* 0x000fe200078e3cff */
[----:B------:R-:W-:Y:S01]  /*196a0*/  IMAD.X R33, RZ, RZ, R123, P1 ;  /* 0x000000ffff217224 */ /* 0x000fe200008e067b */
[----:B------:R-:W-:Y:S02]  /*196b0*/  SHF.R.U64 R175, R175, 0x3, RZ ;  /* 0x00000003afaf7819 */ /* 0x000fe400000012ff */
[----:B------:R-:W-:-:S02]  /*196c0*/  LOP3.LUT R110, R181, R32, RZ, 0x3c, !PT ;  /* 0x00000020b56e7212 */ /* 0x000fc400078e3cff */
[-C--:B------:R-:W-:Y:S02]  /*196d0*/  IADD3.X R107, RZ, R123.reuse, RZ, P3, !PT ;  /* 0x0000007bff6b7210 */ /* 0x080fe40001ffe4ff */
[----:B------:R-:W-:Y:S02]  /*196e0*/  MOV R168, R122 ;  /* 0x0000007a00a87202 */ /* 0x000fe40000000f00 */
[----:B------:R-:W-:Y:S02]  /*196f0*/  LOP3.LUT R32, R23, 0x380, RZ, 0xc0, !PT ;  /* 0x0000038017207812 */ /* 0x000fe400078ec0ff */
[----:B------:R-:W-:Y:S02]  /*19700*/  LOP3.LUT R123, R26, 0x380, RZ, 0xc0, !PT ;  /* 0x000003801a7b7812 */ /* 0x000fe400078ec0ff */
[----:B------:R-:W-:Y:S02]  /*19710*/  LOP3.LUT R98, R175, R4, RZ, 0x3c, !PT ;  /* 0x00000004af627212 */ /* 0x000fe400078e3cff */
[----:B------:R-:W-:-:S02]  /*19720*/  LOP3.LUT R40, R179, 0x380, RZ, 0xc0, !PT ;  /* 0x00000380b3287812 */ /* 0x000fc400078ec0ff */
[----:B------:R-:W-:Y:S01]  /*19730*/  F2FP.F16.F32.PACK_AB R4, R172, R174 ;  /* 0x000000aeac04723e */ /* 0x000fe200000000ff */
[----:B------:R-:W-:Y:S01]  /*19740*/  BAR.SYNC.DEFER_BLOCKING 0x1, 0x100 ;  /* 0x0044000000007b1d */ /* 0x000fe20000010000 */
[----:B------:R-:W-:Y:S02]  /*19750*/  SHF.R.U64 R32, R32, 0x3, RZ ;  /* 0x0000000320207819 */ /* 0x000fe400000012ff */
[----:B------:R-:W-:Y:S02]  /*19760*/  LOP3.LUT R36, R177, 0x380, RZ, 0xc0, !PT ;  /* 0x00000380b1247812 */ /* 0x000fe400078ec0ff */
[----:B------:R-:W-:Y:S02]  /*19770*/  SHF.R.U64 R123, R123, 0x3, RZ ;  /* 0x000000037b7b7819 */ /* 0x000fe400000012ff */
[----:B------:R-:W-:Y:S02]  /*19780*/  SHF.R.U64 R40, R40, 0x3, RZ ;  /* 0x0000000328287819 */ /* 0x000fe400000012ff */
[----:B------:R-:W-:-:S02]  /*19790*/  LOP3.LUT R114, R32, R23, RZ, 0x3c, !PT ;  /* 0x0000001720727212 */ /* 0x000fc400078e3cff */
[----:B------:R-:W-:Y:S02]  /*197a0*/  SHF.R.U64 R36, R36, 0x3, RZ ;  /* 0x0000000324247819 */ /* 0x000fe400000012ff */
[----:B------:R-:W-:Y:S02]  /*197b0*/  LOP3.LUT R32, R123, R26, RZ, 0x3c, !PT ;  /* 0x0000001a7b207212 */ /* 0x000fe400078e3cff */
[----:B------:R-:W-:Y:S02]  /*197c0*/  MOV R123, R14 ;  /* 0x0000000e007b7202 */ /* 0x000fe40000000f00 */
[----:B------:R-:W-:Y:S02]  /*197d0*/  LOP3.LUT R40, R40, R179, RZ, 0x3c, !PT ;  /* 0x000000b328287212 */ /* 0x000fe400078e3cff */
[----:B------:R-:W-:Y:S02]  /*197e0*/  LOP3.LUT R36, R36, R177, RZ, 0x3c, !PT ;  /* 0x000000b124247212 */ /* 0x000fe400078e3cff */
[----:B------:R-:W-:-:S02]  /*197f0*/  LOP3.LUT R179, R56, 0x380, RZ, 0xc0, !PT ;  /* 0x0000038038b37812 */ /* 0x000fc400078ec0ff */
[----:B------:R-:W-:Y:S01]  /*19800*/  LOP3.LUT R177, R52, 0x380, RZ, 0xc0, !PT ;  /* 0x0000038034b17812 */ /* 0x000fe200078ec0ff */
[----:B------:R2:W-:Y:S01]  /*19810*/  STSM.16.M88.4 [R168], R4 ;  /* 0x00000004a8007844 */ /* 0x0005e20000000200 */
[----:B------:R-:W-:Y:S02]  /*19820*/  SHF.R.U64 R179, R179, 0x3, RZ ;  /* 0x00000003b3b37819 */ /* 0x000fe400000012ff */
[----:B------:R-:W-:Y:S02]  /*19830*/  ISETP.NE.U32.AND P0, PT, RZ, UR4, PT ;  /* 0x00000004ff007c0c */ /* 0x000fe4000bf05070 */
[----:B------:R-:W-:Y:S02]  /*19840*/  SHF.R.U64 R177, R177, 0x3, RZ ;  /* 0x00000003b1b17819 */ /* 0x000fe400000012ff */
[----:B------:R-:W-:Y:S02]  /*19850*/  LOP3.LUT R27, R30, 0x380, RZ, 0xc0, !PT ;  /* 0x000003801e1b7812 */ /* 0x000fe400078ec0ff */
[----:B------:R-:W-:-:S02]  /*19860*/  LOP3.LUT R56, R179, R56, RZ, 0x3c, !PT ;  /* 0x00000038b3387212 */ /* 0x000fc400078e3cff */
[----:B------:R-:W-:Y:S01]  /*19870*/  ISETP.NE.AND.EX P0, PT, RZ, UR5, PT, P0 ;  /* 0x00000005ff007c0c */ /* 0x000fe2000bf05300 */
[----:B------:R-:W-:Y:S01]  /*19880*/  ULDC.64 UR4, c[0x0][0xce0] ;  /* 0x0003380000047ab9 */ /* 0x000fe20000000a00 */
[----:B------:R-:W-:Y:S02]  /*19890*/  LOP3.LUT R52, R177, R52, RZ, 0x3c, !PT ;  /* 0x00000034b1347212 */ /* 0x000fe400078e3cff */
[----:B------:R-:W-:Y:S02]  /*198a0*/  LOP3.LUT R179, R106, 0x380, RZ, 0xc0, !PT ;  /* 0x000003806ab37812 */ /* 0x000fe400078ec0ff */
[----:B--2---:R-:W-:Y:S02]  /*198b0*/  F2FP.F16.F32.PACK_AB R4, R169, R171 ;  /* 0x000000aba904723e */ /* 0x004fe400000000ff */
[----:B------:R-:W-:Y:S02]  /*198c0*/  F2FP.F16.F32.PACK_AB R5, R35, R34 ;  /* 0x000000222305723e */ /* 0x000fe400000000ff */
[----:B------:R-:W-:-:S02]  /*198d0*/  F2FP.F16.F32.PACK_AB R6, R166, R170 ;  /* 0x000000aaa606723e */ /* 0x000fc400000000ff */
[----:B------:R-:W-:Y:S02]  /*198e0*/  F2FP.F16.F32.PACK_AB R7, R39, R38 ;  /* 0x000000262707723e */ /* 0x000fe400000000ff */
[----:B------:R-:W-:Y:S02]  /*198f0*/  LOP3.LUT R177, R102, 0x380, RZ, 0xc0, !PT ;  /* 0x0000038066b17812 */ /* 0x000fe400078ec0ff */
[----:B------:R-:W-:Y:S01]  /*19900*/  SHF.R.U64 R27, R27, 0x3, RZ ;  /* 0x000000031b1b7819 */ /* 0x000fe200000012ff */
[----:B------:R2:W-:Y:S01]  /*19910*/  STSM.16.M88.4 [R123], R4 ;  /* 0x000000047b007844 */ /* 0x0005e20000000200 */
[----:B------:R-:W-:Y:S02]  /*19920*/  ISETP.NE.U32.AND P6, PT, RZ, UR4, PT ;  /* 0x00000004ff007c0c */ /* 0x000fe4000bfc5070 */
[----:B------:R-:W-:Y:S02]  /*19930*/  SHF.R.U64 R179, R179, 0x3, RZ ;  /* 0x00000003b3b37819 */ /* 0x000fe400000012ff */
[----:B------:R-:W-:-:S02]  /*19940*/  SHF.R.U64 R177, R177, 0x3, RZ ;  /* 0x00000003b1b17819 */ /* 0x000fc400000012ff */
[----:B------:R-:W-:Y:S02]  /*19950*/  MOV R122, R36 ;  /* 0x00000024007a7202 */ /* 0x000fe40000000f00 */
[----:B------:R-:W-:Y:S02]  /*19960*/  LOP3.LUT R118, R27, R30, RZ, 0x3c, !PT ;  /* 0x0000001e1b767212 */ /* 0x000fe400078e3cff */
[----:B------:R-:W-:Y:S01]  /*19970*/  MOV R40, R40 ;  /* 0x0000002800287202 */ /* 0x000fe20000000f00 */
[----:B------:R3:W-:Y:S01]  /*19980*/  STSM.16.M88.4 [R122], R8 ;  /* 0x000000087a007844 */ /* 0x0007e20000000200 */
[----:B------:R-:W-:Y:S02]  /*19990*/  F2FP.F16.F32.PACK_AB R14, R161, R163 ;  /* 0x000000a3a10e723e */ /* 0x000fe400000000ff */
[----:B------:R-:W-:Y:S01]  /*199a0*/  F2FP.F16.F32.PACK_AB R15, R55, R54 ;  /* 0x00000036370f723e */ /* 0x000fe200000000ff */
[----:B--2---:R-:W2:Y:S01]  /*199b0*/  LDC.64 R4, c[0x0][0xcd8] ;  /* 0x00033600ff047b82 */ /* 0x004ea20000000a00 */
[----:B------:R-:W-:-:S02]  /*199c0*/  ISETP.NE.AND.EX P6, PT, RZ, UR5, PT, P6 ;  /* 0x00000005ff007c0c */ /* 0x000fc4000bfc5360 */
[----:B------:R-:W-:Y:S01]  /*199d0*/  MOV R44, R44 ;  /* 0x0000002c002c7202 */ /* 0x000fe20000000f00 */
[----:B------:R4:W-:Y:S01]  /*199e0*/  STSM.16.M88.4 [R40], R12 ;  /* 0x0000000c28007844 */ /* 0x0009e20000000200 */
[----:B------:R-:W-:Y:S02]  /*199f0*/  F2FP.F16.F32.PACK_AB R26, R28, R158 ;  /* 0x0000009e1c1a723e */ /* 0x000fe400000000ff */
[----:B------:R-:W-:Y:S02]  /*19a00*/  F2FP.F16.F32.PACK_AB R27, R63, R62 ;  /* 0x0000003e3f1b723e */ /* 0x000fe400000000ff */
[----:B------:R-:W-:Y:S02]  /*19a10*/  LOP3.LUT R106, R179, R106, RZ, 0x3c, !PT ;  /* 0x0000006ab36a7212 */ /* 0x000fe400078e3cff */
[----:B------:R-:W-:Y:S01]  /*19a20*/  MOV R48, R48 ;  /* 0x0000003000307202 */ /* 0x000fe20000000f00 */
[----:B------:R0:W-:Y:S01]  /*19a30*/  STSM.16.M88.4 [R44], R24 ;  /* 0x000000182c007844 */ /* 0x0001e20000000200 */
[----:B------:R-:W-:-:S02]  /*19a40*/  F2FP.F16.F32.PACK_AB R28, R65, R155 ;  /* 0x0000009b411c723e */ /* 0x000fc400000000ff */
[----:B------:R-:W-:Y:S02]  /*19a50*/  F2FP.F16.F32.PACK_AB R30, R69, R68 ;  /* 0x00000044451e723e */ /* 0x000fe400000000ff */
[----:B------:R-:W-:Y:S02]  /*19a60*/  LOP3.LUT R102, R177, R102, RZ, 0x3c, !PT ;  /* 0x00000066b1667212 */ /* 0x000fe400078e3cff */
[----:B------:R-:W-:Y:S01]  /*19a70*/  MOV R52, R52 ;  /* 0x0000003400347202 */ /* 0x000fe20000000f00 */
[----:B------:R1:W-:Y:S01]  /*19a80*/  STSM.16.M88.4 [R48], R28 ;  /* 0x0000001c30007844 */ /* 0x0003e20000000200 */
[----:B------:R-:W-:Y:S02]  /*19a90*/  MOV R56, R56 ;  /* 0x0000003800387202 */ /* 0x000fe40000000f00 */
[----:B------:R-:W-:Y:S01]  /*19aa0*/  F2FP.F16.F32.PACK_AB R82, R85, R84 ;  /* 0x000000545552723e */ /* 0x000fe200000000ff */
[----:B------:R-:W-:Y:S01]  /*19ab0*/  STSM.16.M88.4 [R52], R72 ;  /* 0x0000004834007844 */ /* 0x000fe20000000200 */
[----:B------:R-:W-:Y:S01]  /*19ac0*/  F2FP.F16.F32.PACK_AB R83, R87, R86 ;  /* 0x000000565753723e */ /* 0x000fe200000000ff */
[----:B--2---:R-:W-:Y:S01]  /*19ad0*/  IMAD.WIDE R6, R217, 0x4, R4 ;  /* 0x00000004d9067825 */ /* 0x004fe200078e0204 */
[----:B------:R-:W-:Y:S01]  /*19ae0*/  F2FP.F16.F32.PACK_AB R89, R91, R90 ;  /* 0x0000005a5b59723e */ /* 0x000fe200000000ff */
[----:B------:R-:W2:Y:S01]  /*19af0*/  @P6 LDC.64 R4, c[0x0][0xce0] ;  /* 0x00033800ff046b82 */ /* 0x000ea20000000a00 */
[----:B------:R-:W-:Y:S01]  /*19b00*/  MOV R60, R60 ;  /* 0x0000003c003c7202 */ /* 0x000fe20000000f00 */
        /* <DEDUP_REMOVED lines=11> */
[----:B------:R-:W-:Y:S01]  /*19bc0*/  MOV R102, R102 ;  /* 0x0000006600667202 */ /* 0x000fe20000000f00 */
[----:B------:R-:W-:Y:S01]  /*19bd0*/  STSM.16.M88.4 [R36], R96 ;  /* 0x0000006024007844 */ /* 0x000fe20000000200 */
[----:B------:R-:W-:Y:S02]  /*19be0*/  MOV R23, R114 ;  /* 0x0000007200177202 */ /* 0x000fe40000000f00 */
[----:B------:R-:W-:Y:S02]  /*19bf0*/  F2FP.F16.F32.PACK_AB R105, R64, R58 ;  /* 0x0000003a4069723e */ /* 0x000fe400000000ff */
        /* <DEDUP_REMOVED lines=9> */
[----:B------:R1:W-:Y:S01]  /*19c90*/  STSM.16.M88.4 [R37], R112 ;  /* 0x0000007025007844 */ /* 0x0003e20000000200 */
[----:B------:R-:W-:Y:S02]  /*19ca0*/  MOV R110, R110 ;  /* 0x0000006e006e7202 */ /* 0x000fe40000000f00 */
[----:B------:R-:W-:Y:S02]  /*19cb0*/  F2FP.F16.F32.PACK_AB R121, R160, R159 ;  /* 0x0000009fa079723e */ /* 0x000fe400000000ff */
[----:B---3--:R-:W-:Y:S02]  /*19cc0*/  F2FP.F16.F32.PACK_AB R122, R125, R124 ;  /* 0x0000007c7d7a723e */ /* 0x008fe400000000ff */
[----:B------:R-:W-:Y:S02]  /*19cd0*/  F2FP.F16.F32.PACK_AB R123, R127, R126 ;  /* 0x0000007e7f7b723e */ /* 0x000fe400000000ff */
[----:B------:R-:W-:-:S02]  /*19ce0*/  F2FP.F16.F32.PACK_AB R129, R131, R130 ;  /* 0x000000828381723e */ /* 0x000fc400000000ff */
[----:B------:R-:W-:Y:S01]  /*19cf0*/  F2FP.F16.F32.PACK_AB R136, R137, R136 ;  /* 0x000000888988723e */ /* 0x000fe200000000ff */
[----:B------:R-:W-:Y:S01]  /*19d00*/  STSM.16.M88.4 [R110], R120 ;  /* 0x000000786e007844 */ /* 0x000fe20000000200 */
        /* <DEDUP_REMOVED lines=12> */
[----:B------:R-:W-:-:S05]  /*19dd0*/  F2FP.F16.F32.PACK_AB R147, R151, R150 ;  /* 0x000000969793723e */ /* 0x000fca00000000ff */
[----:B------:R3:W-:Y:S01]  /*19de0*/  STSM.16.M88.4 [R32], R144 ;  /* 0x0000009020007844 */ /* 0x0007e20000000200 */
[----:B------:R-:W-:Y:S01]  /*19df0*/  BAR.SYNC.DEFER_BLOCKING 0x1, 0x100 ;  /* 0x0044000000007b1d */ /* 0x000fe20000010000 */
[----:B--2---:R-:W-:-:S05]  /*19e00*/  @P6 IMAD.WIDE R4, R217, 0x4, R4 ;  /* 0x00000004d9046825 */ /* 0x004fca00078e0204 */
[----:B------:R-:W-:Y:S02]  /*19e10*/  ULDC UR4, c[0x0][0xb88] ;  /* 0x0002e20000047ab9 */ /* 0x000fe40000000800 */
[----:B------:R-:W-:Y:S01]  /*19e20*/  IMAD.U32 R78, RZ, RZ, UR4 ;  /* 0x00000004ff4e7e24 */ /* 0x000fe2000f8e00ff */
[----:B------:R2:W5:Y:S01]  /*19e30*/  @P0 LDG.E R76, desc[UR54][R6.64] ;  /* 0x00000036064c0981 */ /* 0x000562000c1e1900 */
[----:B------:R-:W-:-:S04]  /*19e40*/  IMAD R3, R214, 0x40, R211 ;  /* 0x00000040d6037824 */ /* 0x000fc800078e02d3 */
[----:B------:R2:W5:Y:S01]  /*19e50*/  @P6 LDG.E R78, desc[UR54][R4.64] ;  /* 0x00000036044e6981 */ /* 0x000562000c1e1900 */
[----:B------:R-:W-:-:S03]  /*19e60*/  IMAD.WIDE R20, R3, 0x2, R20 ;  /* 0x0000000203147825 */ /* 0x000fc600078e0214 */
[C---:B------:R-:W-:Y:S02]  /*19e70*/  IADD3 R9, P1, R20.reuse, 0x1000, RZ ;  /* 0x0000100014097810 */ /* 0x040fe40007f3e0ff */
[C---:B----4-:R-:W-:Y:S02]  /*19e80*/  IADD3 R13, P2, R20.reuse, 0x2000, RZ ;  /* 0x00002000140d7810 */ /* 0x050fe40007f5e0ff */
[C---:B0-----:R-:W-:Y:S02]  /*19e90*/  IADD3 R25, P3, R20.reuse, 0x3000, RZ ;  /* 0x0000300014197810 */ /* 0x041fe40007f7e0ff */
[----:B-1----:R-:W-:Y:S02]  /*19ea0*/  IADD3 R29, P4, R20, 0x4000, RZ ;  /* 0x00004000141d7810 */ /* 0x002fe40007f9e0ff */
        /* <DEDUP_REMOVED lines=16> */
[C---:B------:R-:W-:Y:S02]  /*19fb0*/  IADD3 R33, P5, R20.reuse, 0x5000, RZ ;  /* 0x0000500014217810 */ /* 0x040fe40007fbe0ff */
[----:B------:R-:W-:-:S02]  /*19fc0*/  IADD3 R37, P1, R20, 0x6000, RZ ;  /* 0x0000600014257810 */ /* 0x000fc40007f3e0ff */
[C---:B------:R-:W-:Y:S02]  /*19fd0*/  IADD3 R41, P2, R20.reuse, 0x7000, RZ ;  /* 0x0000700014297810 */ /* 0x040fe40007f5e0ff */
[C---:B------:R-:W-:Y:S02]  /*19fe0*/  IADD3 R45, P3, R20.reuse, 0x8000, RZ ;  /* 0x00008000142d7810 */ /* 0x040fe40007f7e0ff */
[----:B------:R-:W-:Y:S02]  /*19ff0*/  IADD3 R49, P4, R20, 0x9000, RZ ;  /* 0x0000900014317810 */ /* 0x000fe40007f9e0ff */
[----:B------:R-:W-:Y:S02]  /*1a000*/  P2R R10, PR, RZ, 0x20 ;  /* 0x00000020ff0a7803 */ /* 0x000fe40000000000 */
[----:B---3--:R-:W-:Y:S02]  /*1a010*/  LOP3.LUT R32, R33, 0x380, RZ, 0xc0, !PT ;  /* 0x0000038021207812 */ /* 0x008fe400078ec0ff */
[----:B------:R-:W-:-:S02]  /*1a020*/  LOP3.LUT R36, R37, 0x380, RZ, 0xc0, !PT ;  /* 0x0000038025247812 */ /* 0x000fc400078ec0ff */
[----:B------:R-:W-:Y:S02]  /*1a030*/  LOP3.LUT R40, R41, 0x380, RZ, 0xc0, !PT ;  /* 0x0000038029287812 */ /* 0x000fe400078ec0ff */
[----:B------:R-:W-:Y:S02]  /*1a040*/  LOP3.LUT R44, R45, 0x380, RZ, 0xc0, !PT ;  /* 0x000003802d2c7812 */ /* 0x000fe400078ec0ff */
[----:B------:R-:W-:Y:S02]  /*1a050*/  LOP3.LUT R48, R49, 0x380, RZ, 0xc0, !PT ;  /* 0x0000038031307812 */ /* 0x000fe400078ec0ff */
[----:B------:R-:W-:Y:S02]  /*1a060*/  IADD3 R53, P5, R20, 0xa000, RZ ;  /* 0x0000a00014357810 */ /* 0x000fe40007fbe0ff */
[----:B------:R-:W-:Y:S02]  /*1a070*/  SHF.R.U64 R32, R32, 0x3, RZ ;  /* 0x0000000320207819 */ /* 0x000fe400000012ff */
[----:B------:R-:W-:-:S02]  /*1a080*/  SHF.R.U64 R36, R36, 0x3, RZ ;  /* 0x0000000324247819 */ /* 0x000fc400000012ff */
[----:B------:R-:W-:Y:S02]  /*1a090*/  LOP3.LUT R52, R53, 0x380, RZ, 0xc0, !PT ;  /* 0x0000038035347812 */ /* 0x000fe400078ec0ff */
[----:B------:R-:W-:Y:S02]  /*1a0a0*/  SHF.R.U64 R40, R40, 0x3, RZ ;  /* 0x0000000328287819 */ /* 0x000fe400000012ff */
[----:B------:R-:W-:Y:S02]  /*1a0b0*/  SHF.R.U64 R44, R44, 0x3, RZ ;  /* 0x000000032c2c7819 */ /* 0x000fe400000012ff */
[----:B------:R-:W-:Y:S02]  /*1a0c0*/  SHF.R.U64 R48, R48, 0x3, RZ ;  /* 0x0000000330307819 */ /* 0x000fe400000012ff */
[----:B------:R-:W-:Y:S02]  /*1a0d0*/  LOP3.LUT R32, R32, R33, RZ, 0x3c, !PT ;  /* 0x0000002120207212 */ /* 0x000fe400078e3cff */
[----:B------:R-:W-:-:S02]  /*1a0e0*/  LOP3.LUT R36, R36, R37, RZ, 0x3c, !PT ;  /* 0x0000002524247212 */ /* 0x000fc400078e3cff */
[----:B------:R-:W-:Y:S02]  /*1a0f0*/  LOP3.LUT R40, R40, R41, RZ, 0x3c, !PT ;  /* 0x0000002928287212 */ /* 0x000fe400078e3cff */
[----:B------:R-:W-:Y:S02]  /*1a100*/  LOP3.LUT R44, R44, R45, RZ, 0x3c, !PT ;  /* 0x0000002d2c2c7212 */ /* 0x000fe400078e3cff */
[----:B------:R-:W-:Y:S02]  /*1a110*/  LOP3.LUT R48, R48, R49, RZ, 0x3c, !PT ;  /* 0x0000003130307212 */ /* 0x000fe400078e3cff */
[----:B------:R-:W-:Y:S01]  /*1a120*/  SHF.R.U64 R52, R52, 0x3, RZ ;  /* 0x0000000334347819 */ /* 0x000fe200000012ff */
[----:B--2---:R-:W-:Y:S06]  /*1a130*/  @P6 BRA `(.L_x_5534) ;  /* 0x0000000000106947 */ /* 0x004fec0003800000 */
[----:B------:R-:W-:Y:S05]  /*1a140*/  @!P0 BRA `(.L_x_5534) ;  /* 0x00000000000c8947 */ /* 0x000fea0003800000 */
[----:B------:R-:W2:Y:S04]  /*1a150*/  LDG.E R3, desc[UR54][R6.64] ;  /* 0x0000003606037981 */ /* 0x000ea8000c1e1900 */
[----:B-----5:R-:W2:Y:S02]  /*1a160*/  LDG.E R78, desc[UR54][R6.64+0x4] ;  /* 0x00000436064e7981 */ /* 0x020ea4000c1e1900 */
[----:B--2---:R-:W-:-:S07]  /*1a170*/  IADD3 R78, -R3, R78, RZ ;  /* 0x0000004e034e7210 */ /* 0x004fce0007ffe1ff */
.L_x_5534:
        /* <DEDUP_REMOVED lines=13> */
[----:B------:R-:W-:-:S02]  /*1a250*/  LOP3.LUT R3, R20, 0x380, RZ, 0xc0, !PT ;  /* 0x0000038014037812 */ /* 0x000fc400078ec0ff */
[----:B------:R-:W-:Y:S02]  /*1a260*/  IADD3 R5, P5, R20, 0xf000, RZ ;  /* 0x0000f00014057810 */ /* 0x000fe40007fbe0ff */
[----:B------:R-:W-:Y:S02]  /*1a270*/  LOP3.LUT R56, R57, 0x380, RZ, 0xc0, !PT ;  /* 0x0000038039387812 */ /* 0x000fe400078ec0ff */
[----:B------:R-:W-:Y:S01]  /*1a280*/  LOP3.LUT R60, R61, 0x380, RZ, 0xc0, !PT ;  /* 0x000003803d3c7812 */ /* 0x000fe200078ec0ff */
[----:B------:R-:W-:Y:S01]  /*1a290*/  IMAD.X R73, RZ, RZ, R21, P5 ;  /* 0x000000ffff497224 */ /* 0x000fe200028e0615 */
[----:B------:R-:W-:Y:S02]  /*1a2a0*/  LOP3.LUT R64, R65, 0x380, RZ, 0xc0, !PT ;  /* 0x0000038041407812 */ /* 0x000fe400078ec0ff */
[----:B------:R-:W-:Y:S02]  /*1a2b0*/  LOP3.LUT R68, R69, 0x380, RZ, 0xc0, !PT ;  /* 0x0000038045447812 */ /* 0x000fe400078ec0ff */
[----:B0-----:R-:W-:-:S02]  /*1a2c0*/  ISETP.NE.AND P4, PT, R4, RZ, PT ;  /* 0x000000ff0400720c */ /* 0x001fc40003f85270 */
[----:B------:R-:W-:Y:S02]  /*1a2d0*/  SHF.R.U64 R3, R3, 0x3, RZ ;  /* 0x0000000303037819 */ /* 0x000fe400000012ff */
[----:B------:R-:W-:Y:S02]  /*1a2e0*/  LOP3.LUT R4, R5, 0x380, RZ, 0xc0, !PT ;  /* 0x0000038005047812 */ /* 0x000fe400078ec0ff */
[----:B------:R-:W-:Y:S02]  /*1a2f0*/  SHF.R.U64 R56, R56, 0x3, RZ ;  /* 0x0000000338387819 */ /* 0x000fe400000012ff */
[----:B------:R-:W-:Y:S02]  /*1a300*/  SHF.R.U64 R60, R60, 0x3, RZ ;  /* 0x000000033c3c7819 */ /* 0x000fe400000012ff */
[----:B------:R-:W-:Y:S02]  /*1a310*/  SHF.R.U64 R64, R64, 0x3, RZ ;  /* 0x0000000340407819 */ /* 0x000fe400000012ff */
[----:B------:R-:W-:-:S02]  /*1a320*/  SHF.R.U64 R68, R68, 0x3, RZ ;  /* 0x0000000344447819 */ /* 0x000fc400000012ff */
[----:B------:R-:W-:Y:S02]  /*1a330*/  LOP3.LUT R20, R3, R20, RZ, 0x3c, !PT ;  /* 0x0000001403147212 */ /* 0x000fe400078e3cff */
        /* <DEDUP_REMOVED lines=11> */
[----:B------:R-:W-:Y:S02]  /*1a3f0*/  SHF.R.S32.HI R23, RZ, 0x1f, R216 ;  /* 0x0000001fff177819 */ /* 0x000fe400000114d8 */
[----:B------:R-:W-:Y:S02]  /*1a400*/  SEL R85, R217, RZ, !P0 ;  /* 0x000000ffd9557207 */ /* 0x000fe40004000000 */
[----:B------:R-:W-:Y:S02]  /*1a410*/  SEL R79, R3, RZ, !P0 ;  /* 0x000000ff034f7207 */ /* 0x000fe40004000000 */
[----:B-----5:R-:W-:Y:S01]  /*1a420*/  SHF.R.S32.HI R77, RZ, 0x1f, R76 ;  /* 0x0000001fff4d7819 */ /* 0x020fe2000001144c */
[----:B------:R-:W-:Y:S06]  /*1a430*/  @P4 BRA `(.L_x_5535) ;  /* 0x00000000005c4947 */ /* 0x000fec0003800000 */
[----:B------:R-:W-:Y:S01]  /*1a440*/  ULDC.64 UR4, c[0x0][0xc70] ;  /* 0x00031c0000047ab9 */ /* 0x000fe20000000a00 */
[----:B------:R-:W-:Y:S02]  /*1a450*/  IMAD.MOV R6, RZ, RZ, -R196 ;  /* 0x000000ffff067224 */ /* 0x000fe400078e0ac4 */
[----:B------:R-:W-:Y:S02]  /*1a460*/  IMAD R3, R23, UR4, RZ ;  /* 0x0000000417037c24 */ /* 0x000fe4000f8e02ff */
[----:B------:R-:W-:Y:S01]  /*1a470*/  IMAD.WIDE.U32 R4, R216, UR4, R76 ;  /* 0x00000004d8047c25 */ /* 0x000fe2000f8e004c */
[----:B------:R-:W-:-:S03]  /*1a480*/  ISETP.NE.AND P0, PT, R185, R6, PT ;  /* 0x00000006b900720c */ /* 0x000fc60003f05270 */
[----:B------:R-:W-:Y:S01]  /*1a490*/  IMAD R3, R216, UR5, R3 ;  /* 0x00000005d8037c24 */ /* 0x000fe2000f8e0203 */
[----:B------:R-:W-:Y:S01]  /*1a4a0*/  ULDC.64 UR4, c[0x0][0xc78] ;  /* 0x00031e0000047ab9 */ /* 0x000fe20000000a00 */
[----:B------:R-:W-:-:S03]  /*1a4b0*/  IMAD R11, R219, 0x40, R194 ;  /* 0x00000040db0b7824 */ /* 0x000fc600078e02c2 */
[----:B------:R-:W-:Y:S01]  /*1a4c0*/  IADD3 R5, R5, R3, RZ ;  /* 0x0000000305057210 */ /* 0x000fe20007ffe0ff */
[----:B------:R-:W-:Y:S01]  /*1a4d0*/  IMAD R3, R79, UR4, RZ ;  /* 0x000000044f037c24 */ /* 0x000fe2000f8e02ff */
[----:B------:R-:W-:Y:S02]  /*1a4e0*/  SHF.R.S32.HI R7, RZ, 0x1f, R11 ;  /* 0x0000001fff077819 */ /* 0x000fe4000001140b */
[----:B------:R-:W-:Y:S01]  /*1a4f0*/  ISETP.GE.OR P1, PT, R11, R78, P0 ;  /* 0x0000004e0b00720c */ /* 0x000fe20000726670 */
        /* <DEDUP_REMOVED lines=11> */
.L_x_5535:
[----:B------:R-:W1:Y:S01]  /*1a5b0*/  LDC R86, c[0x0][0xb8c] ;  /* 0x0002e300ff567b82 */ /* 0x000e620000000800 */
[----:B------:R-:W-:Y:S01]  /*1a5c0*/  ULDC.64 UR4, c[0x0][0xba0] ;  /* 0x0002e80000047ab9 */ /* 0x000fe20000000a00 */
[----:B0-----:R0:W5:Y:S01]  /*1a5d0*/  LD.E.128 R4, desc[UR54][R20.64] ;  /* 0x0000003614047980 */ /* 0x001162000c101d00 */
[--C-:B------:R-:W-:Y:S01]  /*1a5e0*/  SHF.R.S32.HI R3, RZ, 0x1f, R211.reuse ;  /* 0x0000001fff037819 */ /* 0x100fe200000114d3 */
[----:B------:R-:W-:Y:S02]  /*1a5f0*/  IMAD.MOV.U32 R2, RZ, RZ, R211 ;  /* 0x000000ffff027224 */ /* 0x000fe400078e00d3 */
[----:B------:R-:W5:Y:S02]  /*1a600*/  LD.E.128 R8, desc[UR54][R8.64] ;  /* 0x0000003608087980 */ /* 0x000f64000c101d00 */
[----:B------:R-:W-:Y:S02]  /*1a610*/  IMAD.WIDE.U32 R2, R76, UR4, R2 ;  /* 0x000000044c027c25 */ /* 0x000fe4000f8e0002 */
[----:B------:R-:W5:Y:S02]  /*1a620*/  LD.E.128 R12, desc[UR54][R12.64] ;  /* 0x000000360c0c7980 */ /* 0x000f64000c101d00 */
[----:B0-----:R-:W-:-:S02]  /*1a630*/  IMAD R21, R77, UR4, RZ ;  /* 0x000000044d157c24 */ /* 0x001fc4000f8e02ff */
[----:B------:R-:W5:Y:S02]  /*1a640*/  LD.E.128 R24, desc[UR54][R24.64] ;  /* 0x0000003618187980 */ /* 0x000f64000c101d00 */
[----:B------:R-:W-:Y:S01]  /*1a650*/  IMAD R21, R76, UR5, R21 ;  /* 0x000000054c157c24 */ /* 0x000fe2000f8e0215 */
[----:B------:R-:W-:Y:S01]  /*1a660*/  ULDC.64 UR4, c[0x0][0xbe0] ;  /* 0x0002f80000047ab9 */ /* 0x000fe20000000a00 */
[----:B------:R-:W5:Y:S02]  /*1a670*/  LD.E.128 R28, desc[UR54][R28.64] ;  /* 0x000000361c1c7980 */ /* 0x000f64000c101d00 */
[----:B------:R-:W-:Y:S02]  /*1a680*/  IMAD.IADD R3, R3, 0x1, R21 ;  /* 0x0000000103037824 */ /* 0x000fe400078e0215 */
[----:B------:R-:W-:Y:S01]  /*1a690*/  IMAD R21, R23, UR4, RZ ;  /* 0x0000000417157c24 */ /* 0x000fe2000f8e02ff */
[----:B------:R-:W5:Y:S01]  /*1a6a0*/  LD.E.128 R32, desc[UR54][R32.64] ;  /* 0x0000003620207980 */ /* 0x000f62000c101d00 */
[----:B------:R-:W-:-:S03]  /*1a6b0*/  VIADD R23, R211, 0x40 ;  /* 0x00000040d3177836 */ /* 0x000fc60000000000 */
[----:B------:R-:W5:Y:S02]  /*1a6c0*/  LD.E.128 R36, desc[UR54][R36.64] ;  /* 0x0000003624247980 */ /* 0x000f64000c101d00 */
[-C--:B-1----:R-:W-:Y:S01]  /*1a6d0*/  ISETP.GE.AND P3, PT, R23, R86.reuse, PT ;  /* 0x000000561700720c */ /* 0x082fe20003f66270 */
[----:B------:R-:W-:Y:S01]  /*1a6e0*/  IMAD R77, R219, -0x40, R78 ;  /* 0xffffffc0db4d7824 */ /* 0x000fe200078e024e */
[----:B------:R-:W5:Y:S01]  /*1a6f0*/  LD.E.128 R40, desc[UR54][R40.64] ;  /* 0x0000003628287980 */ /* 0x000f62000c101d00 */
[----:B------:R-:W-:Y:S01]  /*1a700*/  VIADD R0, R214, 0x20 ;  /* 0x00000020d6007836 */ /* 0x000fe20000000000 */
[----:B------:R-:W-:Y:S01]  /*1a710*/  SEL R20, RZ, 0xffffffff, P3 ;  /* 0xffffffffff147807 */ /* 0x000fe20001800000 */
[C---:B------:R-:W-:Y:S01]  /*1a720*/  IMAD R21, R216.reuse, UR5, R21 ;  /* 0x00000005d8157c24 */ /* 0x040fe2000f8e0215 */
[----:B------:R-:W5:Y:S01]  /*1a730*/  LD.E.128 R44, desc[UR54][R44.64] ;  /* 0x000000362c2c7980 */ /* 0x000f62000c101d00 */
[----:B------:R-:W-:Y:S01]  /*1a740*/  IMAD.WIDE.U32 R2, R216, UR4, R2 ;  /* 0x00000004d8027c25 */ /* 0x000fe2000f8e0002 */
[C---:B------:R-:W-:Y:S01]  /*1a750*/  ISETP.GE.AND P2, PT, R211.reuse, R86, PT ;  /* 0x00000056d300720c */ /* 0x040fe20003f46270 */
[----:B------:R-:W-:Y:S01]  /*1a760*/  ULDC.64 UR4, c[0x0][0xbe8] ;  /* 0x0002fa0000047ab9 */ /* 0x000fe20000000a00 */
        /* <DEDUP_REMOVED lines=17> */
[----:B0-----:R-:W0:Y:S01]  /*1a880*/  FENCE.VIEW.ASYNC.S ;  /* 0x00000000000073c6 */ /* 0x001e220000000000 */
[----:B------:R-:W-:Y:S01]  /*1a890*/  SEL R0, RZ, 0x1, P2 ;  /* 0x00000001ff007807 */ /* 0x000fe20001000000 */
[C---:B------:R-:W-:Y:S01]  /*1a8a0*/  VIADD R82, R211.reuse, 0x100 ;  /* 0x00000100d3527836 */ /* 0x040fe20000000000 */
[-C--:B------:R-:W-:Y:S01]  /*1a8b0*/  ISETP.GE.AND P2, PT, R80, R86.reuse, PT ;  /* 0x000000565000720c */ /* 0x080fe20003f46270 */
[----:B------:R-:W-:Y:S01]  /*1a8c0*/  VIADD R83, R211, 0x140 ;  /* 0x00000140d3537836 */ /* 0x000fe20000000000 */
[----:B------:R-:W-:Y:S01]  /*1a8d0*/  ISETP.GE.AND P3, PT, R81, R86, PT ;  /* 0x000000565100720c */ /* 0x000fe20003f66270 */
[----:B------:R-:W-:Y:S01]  /*1a8e0*/  BSSY B1, `(.L_x_5536) ;  /* 0x0000037000017945 */ /* 0x000fe20003800000 */
[----:B------:R-:W-:-:S02]  /*1a8f0*/  LOP3.LUT R0, R21, 0x2, R0, 0xe2, !PT ;  /* 0x0000000215007812 */ /* 0x000fc400078ee200 */
[----:B------:R-:W-:Y:S02]  /*1a900*/  SEL R21, RZ, 0x4, P2 ;  /* 0x00000004ff157807 */ /* 0x000fe40001000000 */
[----:B------:R-:W-:Y:S02]  /*1a910*/  SEL R20, RZ, 0x8, P3 ;  /* 0x00000008ff147807 */ /* 0x000fe40001800000 */
[----:B------:R-:W-:Y:S02]  /*1a920*/  IADD3 R76, R211, 0x180, RZ ;  /* 0x00000180d34c7810 */ /* 0x000fe40007ffe0ff */
[----:B------:R-:W-:Y:S01]  /*1a930*/  LOP3.LUT R20, R20, R0, R21, 0xfe, !PT ;  /* 0x0000000014147212 */ /* 0x000fe200078efe15 */
[----:B------:R-:W-:Y:S01]  /*1a940*/  VIADD R0, R18, 0x38820 ;  /* 0x0003882012007836 */ /* 0x000fe20000000000 */
[-C--:B------:R-:W-:Y:S02]  /*1a950*/  ISETP.GE.AND P2, PT, R82, R86.reuse, PT ;  /* 0x000000565200720c */ /* 0x080fe40003f46270 */
[----:B------:R-:W-:-:S02]  /*1a960*/  ISETP.GE.AND P3, PT, R83, R86, PT ;  /* 0x000000565300720c */ /* 0x000fc40003f66270 */
[----:B------:R-:W-:Y:S01]  /*1a970*/  ISETP.GE.AND P1, PT, R214, R77, PT ;  /* 0x0000004dd600720c */ /* 0x000fe20003f26270 */
[----:B------:R-:W-:Y:S01]  /*1a980*/  VIADD R77, R211, 0x1c0 ;  /* 0x000001c0d34d7836 */ /* 0x000fe20000000000 */
[----:B------:R-:W-:Y:S02]  /*1a990*/  ISETP.GE.AND P4, PT, R76, R86, PT ;  /* 0x000000564c00720c */ /* 0x000fe40003f86270 */
        /* <DEDUP_REMOVED lines=11> */
[----:B0-----:R-:W-:-:S03]  /*1aa50*/  SEL R0, RZ, 0x40, P4 ;  /* 0x00000040ff007807 */ /* 0x001fc60002000000 */
[----:B------:R-:W-:Y:S01]  /*1aa60*/  IMAD.IADD R85, R77, 0x1, R79 ;  /* 0x000000014d557824 */ /* 0x000fe200078e024f */
        /* <DEDUP_REMOVED lines=30> */
.L_x_5537:
[----:B------:R-:W-:Y:S05]  /*1ac50*/  BSYNC B1 ;  /* 0x0000000000017941 */ /* 0x000fea0003800000 */
.L_x_5536:
[----:B------:R-:W-:Y:S05]  /*1ac60*/  @P0 BRA `(.L_x_5538) ;  /* 0x0000000c00080947 */ /* 0x000fea0003800000 */
[----:B0----5:R-:W-:Y:S01]  /*1ac70*/  IADD3 R5, P0, R20, 0x20, RZ ;  /* 0x0000002014057810 */ /* 0x021fe20007f1e0ff */
        /* <DEDUP_REMOVED lines=14> */
[----:B------:R-:W-:Y:S02]  /*1ad60*/  LEA R4, P6, R2, UR4, 0x1 ;  /* 0x0000000402047c11 */ /* 0x000fe4000f8c08ff */
[----:B------:R-:W-:-:S04]  /*1ad70*/  IADD3 R3, R3, R5, RZ ;  /* 0x0000000503037210 */ /* 0x000fc80007ffe0ff */
        /* <DEDUP_REMOVED lines=13> */
.L_x_5533:
[----:B------:R-:W-:Y:S01]  /*1ae50*/  ULDC.64 UR4, c[0x0][0xcd8] ;  /* 0x0003360000047ab9 */ /* 0x000fe20000000a00 */
[----:B------:R-:W2:Y:S01]  /*1ae60*/  LDC.64 R2, c[0x0][0xcd8] ;  /* 0x00033600ff027b82 */ /* 0x000ea20000000a00 */
[----:B------:R-:W-:Y:S01]  /*1ae70*/  ISETP.NE.U32.AND P0, PT, RZ, UR4, PT ;  /* 0x00000004ff007c0c */ /* 0x000fe2000bf05070 */
[----:B------:R-:W-:-:S03]  /*1ae80*/  IMAD.MOV.U32 R7, RZ, RZ, RZ ;  /* 0x000000ffff077224 */ /* 0x000fc600078e00ff */
[----:B------:R-:W-:Y:S01]  /*1ae90*/  ISETP.NE.AND.EX P0, PT, RZ, UR5, PT, P0 ;  /* 0x00000005ff007c0c */ /* 0x000fe2000bf05300 */
[----:B------:R-:W-:Y:S02]  /*1aea0*/  ULDC.64 UR4, c[0x0][0xce0] ;  /* 0x0003380000047ab9 */ /* 0x000fe40000000a00 */
[----:B------:R-:W-:Y:S01]  /*1aeb0*/  ISETP.NE.U32.AND P1, PT, RZ, UR4, PT ;  /* 0x00000004ff007c0c */ /* 0x000fe2000bf25070 */
[----:B------:R-:W3:Y:S03]  /*1aec0*/  LDC R12, c[0x0][0xb8c] ;  /* 0x0002e300ff0c7b82 */ /* 0x000ee60000000800 */
[----:B------:R-:W-:Y:S01]  /*1aed0*/  ISETP.NE.AND.EX P1, PT, RZ, UR5, PT, P1 ;  /* 0x00000005ff007c0c */ /* 0x000fe2000bf25310 */
[----:B--2---:R-:W-:-:S12]  /*1aee0*/  IMAD.WIDE R2, R217, 0x4, R2 ;  /* 0x00000004d9027825 */ /* 0x004fd800078e0202 */
[----:B------:R-:W2:Y:S01]  /*1aef0*/  @P1 LDC.64 R4, c[0x0][0xce0] ;  /* 0x00033800ff041b82 */ /* 0x000ea20000000a00 */
[----:B------:R-:W-:Y:S02]  /*1af00*/  ULDC UR4, c[0x0][0xb88] ;  /* 0x0002e20000047ab9 */ /* 0x000fe40000000800 */
[----:B------:R-:W-:Y:S01]  /*1af10*/  IMAD.U32 R0, RZ, RZ, UR4 ;  /* 0x00000004ff007e24 */ /* 0x000fe2000f8e00ff */
[----:B------:R4:W5:Y:S01]  /*1af20*/  @P0 LDG.E R7, desc[UR54][R2.64] ;  /* 0x0000003602070981 */ /* 0x000962000c1e1900 */
[----:B--2---:R-:W-:-:S05]  /*1af30*/  @P1 IMAD.WIDE R4, R217, 0x4, R4 ;  /* 0x00000004d9041825 */ /* 0x004fca00078e0204 */
[----:B------:R4:W5:Y:S01]  /*1af40*/  @P1 LDG.E R0, desc[UR54][R4.64] ;  /* 0x0000003604001981 */ /* 0x000962000c1e1900 */
[----:B------:R-:W-:Y:S01]  /*1af50*/  ISETP.GT.AND P2, PT, R234, 0x3f, PT ;  /* 0x0000003fea00780c */ /* 0x000fe20003f44270 */
[----:B---3--:R-:W-:-:S12]  /*1af60*/  @P1 BRA `(.L_x_5539) ;  /* 0x0000000000101947 */ /* 0x008fd80003800000 */
[----:B------:R-:W-:Y:S05]  /*1af70*/  @!P0 BRA `(.L_x_5539) ;  /* 0x00000000000c8947 */ /* 0x000fea0003800000 */
[----:B----4-:R-:W2:Y:S04]  /*1af80*/  LDG.E R5, desc[UR54][R2.64] ;  /* 0x0000003602057981 */ /* 0x010ea8000c1e1900 */
[----:B-----5:R-:W2:Y:S02]  /*1af90*/  LDG.E R0, desc[UR54][R2.64+0x4] ;  /* 0x0000043602007981 */ /* 0x020ea4000c1e1900 */
[----:B--2---:R-:W-:-:S07]  /*1afa0*/  IMAD.IADD R0, R0, 0x1, -R5 ;  /* 0x0000000100007824 */ /* 0x004fce00078e0a05 */
.L_x_5539:
        /* <DEDUP_REMOVED lines=8> */
[----:B------:R-:W2:Y:S02]  /*1b030*/  S2R R2, SR_TID.X ;  /* 0x0000000000027919 */ /* 0x000ea40000002100 */
        /* <DEDUP_REMOVED lines=21> */
.L_x_5541:
[----:B------:R-:W-:Y:S05]  /*1b190*/  BSYNC B1 ;  /* 0x0000000000017941 */ /* 0x000fea0003800000 */
.L_x_5540:
[----:B------:R-:W-:Y:S01]  /*1b1a0*/  ULDC.64 UR4, c[0x0][0xba0] ;  /* 0x0002e80000047ab9 */ /* 0x000fe20000000a00 */
[----:B------:R-:W-:Y:S01]  /*1b1b0*/  IMAD.MOV.U32 R2, RZ, RZ, R211 ;  /* 0x000000ffff027224 */ /* 0x000fe200078e00d3 */
[----:B------:R-:W-:Y:S01]  /*1b1c0*/  ISETP.GE.AND P2, PT, R211, R12, PT ;  /* 0x0000000cd300720c */ /* 0x000fe20003f46270 */
[----:B--2---:R-:W-:Y:S01]  /*1b1d0*/  IMAD.MOV.U32 R3, RZ, RZ, R10 ;  /* 0x000000ffff037224 */ /* 0x004fe200078e000a */
[----:B------:R-:W-:Y:S01]  /*1b1e0*/  BSSY B1, `(.L_x_5542) ;  /* 0x000004d000017945 */ /* 0x000fe20003800000 */
[----:B------:R-:W-:Y:S02]  /*1b1f0*/  IMAD R4, R6, UR4, RZ ;  /* 0x0000000406047c24 */ /* 0x000fe4000f8e02ff */
[----:B------:R-:W-:-:S04]  /*1b200*/  IMAD.WIDE.U32 R2, R7, UR4, R2 ;  /* 0x0000000407027c25 */ /* 0x000fc8000f8e0002 */
[----:B------:R-:W-:Y:S01]  /*1b210*/  IMAD R7, R7, UR5, R4 ;  /* 0x0000000507077c24 */ /* 0x000fe2000f8e0204 */
[----:B------:R-:W-:Y:S01]  /*1b220*/  ULDC.64 UR4, c[0x0][0xbe0] ;  /* 0x0002f80000047ab9 */ /* 0x000fe20000000a00 */
[----:B------:R-:W-:Y:S02]  /*1b230*/  VIADD R13, R211, 0x40 ;  /* 0x00000040d30d7836 */ /* 0x000fe40000000000 */
[----:B------:R-:W-:Y:S01]  /*1b240*/  IMAD R5, R8, UR4, RZ ;  /* 0x0000000408057c24 */ /* 0x000fe2000f8e02ff */
[----:B------:R-:W-:Y:S01]  /*1b250*/  IADD3 R3, R3, R7, RZ ;  /* 0x0000000703037210 */ /* 0x000fe20007ffe0ff */
[----:B------:R-:W-:Y:S01]  /*1b260*/  IMAD R7, R219, -0x40, R0 ;  /* 0xffffffc0db077824 */ /* 0x000fe200078e0200 */
[----:B------:R-:W-:Y:S01]  /*1b270*/  ISETP.GE.AND P0, PT, R13, R12, PT ;  /* 0x0000000c0d00720c */ /* 0x000fe20003f06270 */
[C---:B------:R-:W-:Y:S02]  /*1b280*/  IMAD R5, R216.reuse, UR5, R5 ;  /* 0x00000005d8057c24 */ /* 0x040fe4000f8e0205 */
[----:B------:R-:W-:Y:S01]  /*1b290*/  IMAD.WIDE.U32 R2, R216, UR4, R2 ;  /* 0x00000004d8027c25 */ /* 0x000fe2000f8e0002 */
[----:B------:R-:W-:Y:S01]  /*1b2a0*/  SEL R4, RZ, 0xffffffff, P0 ;  /* 0xffffffffff047807 */ /* 0x000fe20000000000 */
[----:B------:R-:W-:Y:S01]  /*1b2b0*/  ULDC.64 UR4, c[0x0][0xbe8] ;  /* 0x0002fa0000047ab9 */ /* 0x000fe20000000a00 */
[C---:B------:R-:W-:Y:S01]  /*1b2c0*/  ISETP.GE.AND P1, PT, R214.reuse, R7, PT ;  /* 0x00000007d600720c */ /* 0x040fe20003f26270 */
[----:B------:R-:W-:-:S02]  /*1b2d0*/  VIADD R0, R214, 0x20 ;  /* 0x00000020d6007836 */ /* 0x000fc40000000000 */
[C---:B------:R-:W-:Y:S02]  /*1b2e0*/  VIADD R15, R211.reuse, 0x80 ;  /* 0x00000080d30f7836 */ /* 0x040fe40000000000 */
[----:B------:R-:W-:Y:S01]  /*1b2f0*/  VIADD R21, R211, 0xc0 ;  /* 0x000000c0d3157836 */ /* 0x000fe20000000000 */
[----:B------:R-:W-:Y:S01]  /*1b300*/  ISETP.GE.AND P0, PT, R0, R7, PT ;  /* 0x000000070000720c */ /* 0x000fe20003f06270 */
[----:B------:R-:W-:Y:S01]  /*1b310*/  IMAD.IADD R3, R3, 0x1, R5 ;  /* 0x0000000103037824 */ /* 0x000fe200078e0205 */
[----:B------:R-:W-:Y:S01]  /*1b320*/  SEL R0, RZ, 0x1, P2 ;  /* 0x00000001ff007807 */ /* 0x000fe20001000000 */
[----:B------:R-:W-:Y:S01]  /*1b330*/  IMAD.SHL.U32 R5, R4, 0x2, RZ ;  /* 0x0000000204057824 */ /* 0x000fe200078e00ff */
[-C--:B------:R-:W-:Y:S01]  /*1b340*/  ISETP.GE.AND P2, PT, R15, R12.reuse, PT ;  /* 0x0000000c0f00720c */ /* 0x080fe20003f46270 */
[----:B------:R-:W-:Y:S01]  /*1b350*/  VIADD R23, R211, 0x100 ;  /* 0x00000100d3177836 */ /* 0x000fe20000000000 */
[----:B------:R-:W-:Y:S01]  /*1b360*/  ISETP.GE.AND P3, PT, R21, R12, PT ;  /* 0x0000000c1500720c */ /* 0x000fe20003f66270 */
[----:B------:R-:W-:Y:S01]  /*1b370*/  VIADD R25, R211, 0x140 ;  /* 0x00000140d3197836 */ /* 0x000fe20000000000 */
[----:B------:R-:W-:Y:S01]  /*1b380*/  LOP3.LUT R0, R5, 0x2, R0, 0xe2, !PT ;  /* 0x0000000205007812 */ /* 0x000fe200078ee200 */
[----:B------:R-:W-:Y:S01]  /*1b390*/  VIADD R7, R211, 0x180 ;  /* 0x00000180d3077836 */ /* 0x000fe20000000000 */
[----:B------:R-:W-:-:S02]  /*1b3a0*/  SEL R5, RZ, 0x4, P2 ;  /* 0x00000004ff057807 */ /* 0x000fc40001000000 */
[----:B------:R-:W-:Y:S02]  /*1b3b0*/  SEL R4, RZ, 0x8, P3 ;  /* 0x00000008ff047807 */ /* 0x000fe40001800000 */
[-C--:B------:R-:W-:Y:S02]  /*1b3c0*/  ISETP.GE.AND P2, PT, R23, R12.reuse, PT ;  /* 0x0000000c1700720c */ /* 0x080fe40003f46270 */
[----:B------:R-:W-:Y:S02]  /*1b3d0*/  ISETP.GE.AND P3, PT, R25, R12, PT ;  /* 0x0000000c1900720c */ /* 0x000fe40003f66270 */
[----:B------:R-:W-:Y:S01]  /*1b3e0*/  LOP3.LUT R4, R4, R0, R5, 0xfe, !PT ;  /* 0x0000000004047212 */ /* 0x000fe200078efe05 */
[----:B------:R-:W-:Y:S01]  /*1b3f0*/  IMAD R0, R9, UR4, RZ ;  /* 0x0000000409007c24 */ /* 0x000fe2000f8e02ff */
[----:B------:R-:W-:Y:S01]  /*1b400*/  ISETP.GE.AND P4, PT, R7, R12, PT ;  /* 0x0000000c0700720c */ /* 0x000fe20003f86270 */
[----:B------:R-:W-:Y:S01]  /*1b410*/  VIADD R7, R211, 0x1c0 ;  /* 0x000001c0d3077836 */ /* 0x000fe20000000000 */
[----:B------:R-:W-:Y:S01]  /*1b420*/  SEL R5, RZ, 0x10, P2 ;  /* 0x00000010ff057807 */ /* 0x000fe20001000000 */
[----:B------:R-:W-:Y:S01]  /*1b430*/  IMAD R9, R11, UR5, R0 ;  /* 0x000000050b097c24 */ /* 0x000fe2000f8e0200 */
[----:B------:R-:W-:-:S02]  /*1b440*/  SEL R6, RZ, 0x20, P3 ;  /* 0x00000020ff067807 */ /* 0x000fc40001800000 */
[----:B------:R-:W-:Y:S02]  /*1b450*/  ISETP.GE.AND P2, PT, R7, R12, PT ;  /* 0x0000000c0700720c */ /* 0x000fe40003f46270 */
[----:B------:R-:W-:Y:S01]  /*1b460*/  LOP3.LUT R27, R6, R4, R5, 0xfe, !PT ;  /* 0x00000004061b7212 */ /* 0x000fe200078efe05 */
[----:B------:R-:W-:Y:S01]  /*1b470*/  IMAD.WIDE.U32 R4, R11, UR4, R2 ;  /* 0x000000040b047c25 */ /* 0x000fe2000f8e0002 */
[----:B------:R-:W-:Y:S02]  /*1b480*/  SEL R6, RZ, 0x40, P4 ;  /* 0x00000040ff067807 */ /* 0x000fe40002000000 */
[--C-:B------:R-:W-:Y:S01]  /*1b490*/  SHF.R.S32.HI R7, RZ, 0x1f, R214.reuse ;  /* 0x0000001fff077819 */ /* 0x100fe200000114d6 */
[----:B------:R-:W-:Y:S01]  /*1b4a0*/  IMAD.IADD R11, R5, 0x1, R9 ;  /* 0x00000001050b7824 */ /* 0x000fe200078e0209 */
[----:B------:R-:W-:Y:S01]  /*1b4b0*/  LOP3.LUT R27, R27, R6, RZ, 0xfc, !PT ;  /* 0x000000061b1b7212 */ /* 0x000fe200078efcff */
[----:B------:R-:W-:Y:S01]  /*1b4c0*/  IMAD.MOV.U32 R6, RZ, RZ, R214 ;  /* 0x000000ffff067224 */ /* 0x000fe200078e00d6 */
[----:B------:R-:W-:-:S03]  /*1b4d0*/  SEL R0, RZ, 0x80, P2 ;  /* 0x00000080ff007807 */ /* 0x000fc60001000000 */
        /* <DEDUP_REMOVED lines=29> */
.L_x_5543:
[----:B------:R-:W-:Y:S05]  /*1b6b0*/  BSYNC B1 ;  /* 0x0000000000017941 */ /* 0x000fea0003800000 */
.L_x_5542:
        /* <DEDUP_REMOVED lines=29> */
.L_x_5538:
[----:B------:R-:W-:Y:S05]  /*1b890*/  BSYNC B0 ;  /* 0x0000000000007941 */ /* 0x000fea0003800000 */
.L_x_5532:
[----:B------:R-:W-:Y:S02]  /*1b8a0*/  ULDC UR4, c[0x0][0xd14] ;  /* 0x0003450000047ab9 */ /* 0x000fe40000000800 */
[----:B-1----:R-:W-:-:S13]  /*1b8b0*/  ISETP.GE.AND P0, PT, R191, UR4, PT ;  /* 0x00000004bf007c0c */ /* 0x002fda000bf06270 */
[----:B------:R-:W-:Y:S05]  /*1b8c0*/  @!P0 BRA `(.L_x_5544) ;  /* 0xfffffe5800308947 */ /* 0x000fea000383ffff */
[----:B------:R-:W-:Y:S05]  /*1b8d0*/  BRA `(.L_x_5334) ;  /* 0x0000006c00787947 */ /* 0x000fea0003800000 */
.L_x_5332:
[----:B------:R-:W-:-:S08]  /*1b8e0*/  NOP ;  /* 0x0000000000007918 */ /* 0x000fd00000000000 */
[----:B0-----:R-:W0:-:S00]  /*1b8f0*/  USETMAXREG.DEALLOC.CTAPOOL 0x18 ;  /* 0x00000018000079c8 */ /* 0x001e0000080e0500 */
        /* <DEDUP_REMOVED lines=58> */
.L_x_5549:
        /* <DEDUP_REMOVED lines=16> */
.L_x_5548:
[----:B------:R-:W-:Y:S05]  /*1bda0*/  BSYNC B0 ;  /* 0x0000000000007941 */ /* 0x000fea0003800000 */
.L_x_5547:
        /* <DEDUP_REMOVED lines=26> */
.L_x_5545:
        /* <DEDUP_REMOVED lines=18> */
[----:B0-----:R-:W-:-:S05]  /*1c070*/  VIADD R13, R4, 0xffffffff ;  /* 0xffffffff040d7836 */ /* 0x001fca0000000000 */
[----:B------:R2:W3:Y:S02]  /*1c080*/  SHFL.IDX PT, R16, R6, R13, 0x1f ;  /* 0x00001f0d06107589 */ /* 0x0004e400000e0000 */
.L_x_5550:
[----:B-1----:R-:W-:Y:S02]  /*1c090*/  IMAD.MOV R2, RZ, RZ, -R3 ;  /* 0x000000ffff027224 */ /* 0x002fe400078e0a03 */
        /* <DEDUP_REMOVED lines=26> */
[----:B------:R-:W-:-:S04]  /*1c240*/  IABS R5, R10 ;  /* 0x0000000a00057213 */ /* 0x000fc80000000000 */
[----:B--2---:R-:W1:Y:S08]  /*1c250*/  I2F.RP R6, R5 ;  /* 0x0000000500067306 */ /* 0x004e700000209400 */
[----:B-1----:R-:W1:Y:S02]  /*1c260*/  MUFU.RCP R6, R6 ;  /* 0x0000000600067308 */ /* 0x002e640000001000 */
[----:B-1----:R-:W-:Y:S01]  /*1c270*/  VIADD R3, R6, 0xffffffe ;  /* 0x0ffffffe06037836 */ /* 0x002fe20000000000 */
[----:B------:R-:W-:-:S05]  /*1c280*/  IABS R6, R10 ;  /* 0x0000000a00067213 */ /* 0x000fca0000000000 */
[----:B------:R-:W1:Y:S01]  /*1c290*/  F2I.FTZ.U32.TRUNC.NTZ R3, R3 ;  /* 0x0000000300037305 */ /* 0x000e62000021f000 */
[----:B------:R-:W-:Y:S02]  /*1c2a0*/  IMAD.MOV R6, RZ, RZ, -R6 ;  /* 0x000000ffff067224 */ /* 0x000fe400078e0a06 */
        /* <DEDUP_REMOVED lines=23> */
.L_x_5546:
[----:B------:R-:W-:Y:S02]  /*1c420*/  IMAD.MOV.U32 R17, RZ, RZ, RZ ;  /* 0x000000ffff117224 */ /* 0x000fe400078e00ff */
[----:B------:R-:W-:Y:S02]  /*1c430*/  IMAD.U32 R16, RZ, RZ, UR6 ;  /* 0x00000006ff107e24 */ /* 0x000fe4000f8e00ff */
[----:B------:R-:W-:-:S07]  /*1c440*/  IMAD.MOV.U32 R18, RZ, RZ, RZ ;  /* 0x000000ffff127224 */ /* 0x000fce00078e00ff */
.L_x_5551:
        /* <DEDUP_REMOVED lines=16> */
[----:B-1----:R-:W-:Y:S01]  /*1c550*/  MOV R0, 0x1 ;  /* 0x0000000100007802 */ /* 0x002fe20000000f00 */
[----:B------:R-:W-:Y:S01]  /*1c560*/  ULDC UR4, c[0x0][0xc] ;  /* 0x0000030000047ab9 */ /* 0x000fe20000000800 */
[----:B------:R-:W-:Y:S01]  /*1c570*/  STL [R1+0x4], RZ ;  /* 0x000004ff01007387 */ /* 0x000fe20000100800 */
[----:B------:R-:W-:-:S03]  /*1c580*/  IMAD.MOV.U32 R2, RZ, RZ, 0x1 ;  /* 0x00000001ff027424 */ /* 0x000fc600078e00ff */
[----:B------:R1:W-:Y:S04]  /*1c590*/  STL [R1+0xc], R0 ;  /* 0x00000c0001007387 */ /* 0x0003e80000100800 */
[----:B------:R-:W-:Y:S01]  /*1c5a0*/  STL [R1], RZ ;  /* 0x000000ff01007387 */ /* 0x000fe20000100800 */
[----:B-1----:R-:W-:Y:S01]  /*1c5b0*/  IMAD.U32 R0, RZ, RZ, UR4 ;  /* 0x00000004ff007e24 */ /* 0x002fe2000f8e00ff */
[----:B------:R-:W-:-:S04]  /*1c5c0*/  UMOV UR4, URZ ;  /* 0x0000003f00047c82 */ /* 0x000fc80008000000 */
[----:B------:R1:W-:Y:S04]  /*1c5d0*/  STL [R1+0x28], R0 ;  /* 0x0000280001007387 */ /* 0x0003e80000100800 */
[----:B------:R2:W-:Y:S01]  /*1c5e0*/  STL [R1+0x8], R2 ;  /* 0x0000080201007387 */ /* 0x0005e20000100800 */
[----:B-1----:R-:W-:-:S05]  /*1c5f0*/  IMAD.U32 R0, RZ, RZ, UR4 ;  /* 0x00000004ff007e24 */ /* 0x002fca000f8e00ff */
[----:B------:R2:W-:Y:S02]  /*1c600*/  STL [R1+0x24], R0 ;  /* 0x0000240001007387 */ /* 0x0005e40000100800 */
.L_x_5652:
[----:B------:R-:W-:Y:S05]  /*1c610*/  YIELD ;  /* 0x0000000000007946 */ /* 0x000fea0003800000 */
[----:B------:R-:W-:Y:S01]  /*1c620*/  ULDC.64 UR4, c[0x0][0xb20] ;  /* 0x0002c80000047ab9 */ /* 0x000fe20000000a00 */
[----:B------:R-:W-:Y:S01]  /*1c630*/  IMAD.MOV.U32 R6, RZ, RZ, RZ ;  /* 0x000000ffff067224 */ /* 0x000fe200078e00ff */
[----:B------:R-:W-:Y:S01]  /*1c640*/  ISETP.NE.U32.AND P0, PT, RZ, UR4, PT ;  /* 0x00000004ff007c0c */ /* 0x000fe2000bf05070 */
[----:B--2---:R-:W-:Y:S01]  /*1c650*/  IMAD.MOV.U32 R0, RZ, RZ, RZ ;  /* 0x000000ffff007224 */ /* 0x004fe200078e00ff */
[----:B------:R-:W-:Y:S01]  /*1c660*/  ULDC.64 UR8, c[0x0][0xb00] ;  /* 0x0002c00000087ab9 */ /* 0x000fe20000000a00 */
[----:B------:R-:W-:Y:S01]  /*1c670*/  ULDC.64 UR10, c[0x0][0xb08] ;  /* 0x0002c200000a7ab9 */ /* 0x000fe20000000a00 */
[----:B------:R-:W-:Y:S01]  /*1c680*/  ISETP.NE.AND.EX P0, PT, RZ, UR5, PT, P0 ;  /* 0x00000005ff007c0c */ /* 0x000fe2000bf05300 */
[----:B------:R-:W-:-:S12]  /*1c690*/  ULDC.64 UR4, c[0x0][0xaf8] ;  /* 0x0002be0000047ab9 */ /* 0x000fd80000000a00 */
[----:B-1-3--:R-:W1:Y:S01]  /*1c6a0*/  @P0 LDC.64 R2, c[0x0][0xb20] ;  /* 0x0002c800ff020b82 */ /* 0x00ae620000000a00 */
        /* <DEDUP_REMOVED lines=32> */
[----:B-----5:R-:W2:Y:S04]  /*1c8b0*/  LDG.E R0, desc[UR54][R2.64] ;  /* 0x0000003602007981 */ /* 0x020ea8000c1e1900 */
[----:B------:R-:W2:Y:S02]  /*1c8c0*/  LDG.E R5, desc[UR54][R2.64+0x4] ;  /* 0x0000043602057981 */ /* 0x000ea4000c1e1900 */
[----:B--2---:R-:W-:-:S07]  /*1c8d0*/  IMAD.IADD R0, R5, 0x1, -R0 ;  /* 0x0000000105007824 */ /* 0x004fce00078e0a00 */
.L_x_5553:
        /* <DEDUP_REMOVED lines=18> */
.L_x_5554:
[----:B------:R-:W-:Y:S05]  /*1ca00*/  @!P3 BRA `(.L_x_5555) ;  /* 0x00000000000cb947 */ /* 0x000fea0003800000 */
[----:B------:R-:W2:Y:S04]  /*1ca10*/  LDG.E R7, desc[UR54][R4.64] ;  /* 0x0000003604077981 */ /* 0x000ea8000c1e1900 */
[----:B------:R-:W2:Y:S02]  /*1ca20*/  LDG.E R4, desc[UR54][R4.64+0x4] ;  /* 0x0000043604047981 */ /* 0x000ea4000c1e1900 */
[----:B--2---:R-:W-:-:S07]  /*1ca30*/  IMAD.IADD R7, R4, 0x1, -R7 ;  /* 0x0000000104077824 */ /* 0x004fce00078e0a07 */
.L_x_5555:
[----:B--2---:R-:W2:Y:S04]  /*1ca40*/  @P1 LDG.E R4, desc[UR54][R2.64] ;  /* 0x0000003602041981 */ /* 0x004ea8000c1e1900 */
[----:B-1----:R-:W2:Y:S01]  /*1ca50*/  @P1 LDG.E R2, desc[UR54][R2.64+0x4] ;  /* 0x0000043602021981 */ /* 0x002ea2000c1e1900 */
[----:B-----5:R-:W-:Y:S02]  /*1ca60*/  IMAD.IADD R5, R7, 0x1, -R6 ;  /* 0x0000000107057824 */ /* 0x020fe400078e0a06 */
[----:B--2---:R-:W-:Y:S01]  /*1ca70*/  @P1 IMAD.IADD R9, R2, 0x1, -R4 ;  /* 0x0000000102091824 */ /* 0x004fe200078e0a04 */
[----:B------:R-:W-:-:S03]  /*1ca80*/  LEA R4, R17, 0x40, 0x6 ;  /* 0x0000004011047811 */ /* 0x000fc600078e30ff */
[----:B------:R-:W-:-:S04]  /*1ca90*/  IMAD.IADD R8, R5, 0x1, R9 ;  /* 0x0000000105087824 */ /* 0x000fc800078e0209 */
[C---:B------:R-:W-:Y:S01]  /*1caa0*/  VIADD R20, R8.reuse, 0x3f ;  /* 0x0000003f08147836 */ /* 0x040fe20000000000 */
[----:B------:R-:W-:-:S04]  /*1cab0*/  IADD3 R4, R8, R4, -R0 ;  /* 0x0000000408047210 */ /* 0x000fc80007ffe800 */
[----:B------:R-:W-:-:S04]  /*1cac0*/  SHF.R.S32.HI R2, RZ, 0x1f, R20 ;  /* 0x0000001fff027819 */ /* 0x000fc80000011414 */
[----:B------:R-:W-:Y:S02]  /*1cad0*/  LEA.HI R20, R2, R20, RZ, 0x6 ;  /* 0x0000001402147211 */ /* 0x000fe400078f30ff */
[----:B------:R-:W1:Y:S02]  /*1cae0*/  LDC.64 R2, c[0x0][0xad8] ;  /* 0x0002b600ff027b82 */ /* 0x000e640000000a00 */
[----:B------:R-:W-:Y:S02]  /*1caf0*/  SHF.R.S32.HI R20, RZ, 0x6, R20 ;  /* 0x00000006ff147819 */ /* 0x000fe40000011414 */
[----:B-1----:R-:W-:Y:S01]  /*1cb00*/  ISETP.GE.AND P2, PT, R3, 0x1, PT ;  /* 0x000000010300780c */ /* 0x002fe20003f46270 */
[----:B------:R-:W-:-:S12]  /*1cb10*/  IMAD.IADD R2, R4, 0x1, R2 ;  /* 0x0000000104027824 */ /* 0x000fd800078e0202 */
[----:B------:R-:W-:Y:S05]  /*1cb20*/  @!P2 BRA `(.L_x_5556) ;  /* 0x000000000048a947 */ /* 0x000fea0003800000 */
        /* <DEDUP_REMOVED lines=11> */
.L_x_5558:
[----:B------:R-:W-:-:S13]  /*1cbe0*/  ISETP.NE.AND P0, PT, R3, 0x1, PT ;  /* 0x000000010300780c */ /* 0x000fda0003f05270 */
[----:B------:R-:W1:Y:S02]  /*1cbf0*/  @P0 LDC.64 R6, c[0x0][0xae0] ;  /* 0x0002b800ff060b82 */ /* 0x000e640000000a00 */
[----:B-1----:R-:W-:-:S05]  /*1cc00*/  @P0 IMAD.HI.U32 R6, R11, R6, RZ ;  /* 0x000000060b060227 */ /* 0x002fca00078e00ff */
[----:B------:R-:W-:-:S07]  /*1cc10*/  @P0 SHF.R.U32.HI R11, RZ, R7, R6 ;  /* 0x00000007ff0b0219 */ /* 0x000fce0000011606 */
.L_x_5559:
[----:B------:R-:W-:Y:S05]  /*1cc20*/  BSYNC B0 ;  /* 0x0000000000007941 */ /* 0x000fea0003800000 */
.L_x_5557:
[----:B------:R-:W-:-:S05]  /*1cc30*/  IMAD R11, R11, R3, R3 ;  /* 0x000000030b0b7224 */ /* 0x000fca00078e0203 */
[----:B------:R-:W-:-:S07]  /*1cc40*/  VIMNMX R2, R2, R11, PT ;  /* 0x0000000b02027248 */ /* 0x000fce0003fe0100 */
.L_x_5556:
        /* <DEDUP_REMOVED lines=15> */
.L_x_5562:
[----:B------:R-:W-:Y:S02]  /*1cd40*/  ISETP.NE.AND P0, PT, R3, 0x1, PT ;  /* 0x000000010300780c */ /* 0x000fe40003f05270 */
[----:B------:R-:W-:-:S11]  /*1cd50*/  MOV R11, R0 ;  /* 0x00000000000b7202 */ /* 0x000fd60000000f00 */
[----:B------:R-:W1:Y:S02]  /*1cd60*/  @P0 LDC.64 R6, c[0x0][0xae0] ;  /* 0x0002b800ff060b82 */ /* 0x000e640000000a00 */
[----:B-1----:R-:W-:-:S05]  /*1cd70*/  @P0 IMAD.HI.U32 R6, R0, R6, RZ ;  /* 0x0000000600060227 */ /* 0x002fca00078e00ff */
[----:B------:R-:W-:-:S07]  /*1cd80*/  @P0 SHF.R.U32.HI R11, RZ, R7, R6 ;  /* 0x00000007ff0b0219 */ /* 0x000fce0000011606 */
.L_x_5563:
[----:B------:R-:W-:Y:S05]  /*1cd90*/  BSYNC B0 ;  /* 0x0000000000007941 */ /* 0x000fea0003800000 */
.L_x_5561:
[----:B------:R-:W-:-:S05]  /*1cda0*/  IMAD R3, R11, R3, RZ ;  /* 0x000000030b037224 */ /* 0x000fca00078e02ff */
[----:B------:R-:W-:-:S07]  /*1cdb0*/  VIMNMX R8, R8, R3, !PT ;  /* 0x0000000308087248 */ /* 0x000fce0007fe0100 */
.L_x_5560:
        /* <DEDUP_REMOVED lines=26> */
[----:B-1----:R-:W-:Y:S01]  /*1cf60*/  ISETP.NE.AND P0, PT, R5, 0x1, PT ;  /* 0x000000010500780c */ /* 0x002fe20003f05270 */
[----:B------:R-:W-:-:S12]  /*1cf70*/  IMAD.MOV.U32 R5, RZ, RZ, R18 ;  /* 0x000000ffff057224 */ /* 0x000fd800078e0012 */
[----:B------:R-:W1:Y:S08]  /*1cf80*/  @P0 LDC R6, c[0x0][0x42c] ;  /* 0x00010b00ff060b82 */ /* 0x000e700000000800 */
[----:B------:R-:W2:Y:S01]  /*1cf90*/  @P0 LDC R7, c[0x0][0x430] ;  /* 0x00010c00ff070b82 */ /* 0x000ea20000000800 */
[----:B-1----:R-:W-:-:S05]  /*1cfa0*/  @P0 IMAD.HI.U32 R6, R18, R6, RZ ;  /* 0x0000000612060227 */ /* 0x002fca00078e00ff */
[----:B--2---:R-:W-:Y:S02]  /*1cfb0*/  @P0 SHF.R.U32.HI R5, RZ, R7, R6 ;  /* 0x00000007ff050219 */ /* 0x004fe40000011606 */
[----:B------:R-:W-:Y:S01]  /*1cfc0*/  SEL R6, R19, RZ, !P1 ;  /* 0x000000ff13067207 */ /* 0x000fe20004800000 */
[----:B------:R-:W-:Y:S06]  /*1cfd0*/  BRA.DIV UR4, `(.L_x_5566) ;  /* 0x00000066046c7947 */ /* 0x000fec000b800000 */
.L_x_5719:
[----:B------:R-:W-:-:S03]  /*1cfe0*/  UMOV UR4, 0xffffffff ;  /* 0xffffffff00047882 */ /* 0x000fc60000000000 */
[----:B------:R-:W-:Y:S05]  /*1cff0*/  BRA.DIV UR4, `(.L_x_5567) ;  /* 0x0000006604987947 */ /* 0x000fea000b800000 */
[----:B------:R-:W-:-:S13]  /*1d000*/  ELECT P6, URZ, PT ;  /* 0x00000000003f782f */ /* 0x000fda00038c0000 */
.L_x_5722:
[----:B------:R-:W2:Y:S01]  /*1d010*/  LDL R7, [R1+0x24] ;  /* 0x0000240001077983 */ /* 0x000ea20000100800 */
[----:B------:R-:W-:Y:S02]  /*1d020*/  MOV R8, 0x400 ;  /* 0x0000040000087802 */ /* 0x000fe40000000f00 */
[----:B--2---:R-:W-:Y:S02]  /*1d030*/  R2UR UR4, R7 ;  /* 0x00000000070472ca */ /* 0x004fe400000e0000 */
[----:B------:R-:W1:Y:S11]  /*1d040*/  S2R R7, SR_CgaCtaId ;  /* 0x0000000000077919 */ /* 0x000e760000008800 */
[----:B------:R-:W-:-:S04]  /*1d050*/  UIADD3 UR4, UR4, 0x1, URZ ;  /* 0x0000000104047890 */ /* 0x000fc8000fffe03f */
        /* <DEDUP_REMOVED lines=8> */
.L_x_5723:
        /* <DEDUP_REMOVED lines=8> */
.L_x_5724:
        /* <DEDUP_REMOVED lines=11> */
.L_x_5572:
[----:B--2---:R-:W2:Y:S01]  /*1d210*/  LDL R11, [R1+0x4] ;  /* 0x00000400010b7983 */ /* 0x004ea20000100800 */
        /* <DEDUP_REMOVED lines=12> */
[----:B------:R-:W-:-:S05]  /*1d2e0*/  IMAD R11, R3, 0x40, R10 ;  /* 0x00000040030b7824 */ /* 0x000fca00078e020a */
[----:B------:R-:W-:-:S04]  /*1d2f0*/  IADD3 R11, R11, -0x40, RZ ;  /* 0xffffffc00b0b7810 */ /* 0x000fc80007ffe0ff */
[----:B------:R-:W-:-:S03]  /*1d300*/  R2UR UR11, R11 ;  /* 0x000000000b0b72ca */ /* 0x000fc600000e0000 */
[----:B------:R-:W-:-:S10]  /*1d310*/  UIADD3 UR8, UR8, 0x22400, URZ ;  /* 0x0002240008087890 */ /* 0x000fd4000fffe03f */
[----:B------:R2:W-:Y:S01]  /*1d320*/  UTMALDG.4D [UR8], [UR4], desc[UR6] ;  /* 0x00000608040075b4 */ /* 0x0005e20008019000 */
[----:B------:R-:W3:Y:S02]  /*1d330*/  SYNCS.PHASECHK.TRANS64.TRYWAIT P0, [R8+URZ+0x388c0], R9 ;  /* 0x0388c009080075a7 */ /* 0x000ee4000800017f */
[----:B--23--:R-:W-:Y:S05]  /*1d340*/  @!P0 BRA `(.L_x_5573) ;  /* 0x00000064000c8947 */ /* 0x00cfea0003800000 */
.L_x_5725:
        /* <DEDUP_REMOVED lines=8> */
.L_x_5574:
[----:B-12---:R-:W2:Y:S01]  /*1d3d0*/  LDL R9, [R1+0x4] ;  /* 0x0000040001097983 */ /* 0x006ea20000100800 */
        /* <DEDUP_REMOVED lines=51> */
.L_x_5570:
[----:B------:R-:W-:Y:S05]  /*1d710*/  BSYNC B1 ;  /* 0x0000000000017941 */ /* 0x000fea0003800000 */
.L_x_5569:
        /* <DEDUP_REMOVED lines=13> */
[C---:B------:R-:W-:Y:S02]  /*1d7f0*/  IMAD R8, R3.reuse, 0x40, R10 ;  /* 0x0000004003087824 */ /* 0x040fe400078e020a */
[----:B------:R-:W-:Y:S02]  /*1d800*/  VIADD R3, R3, 0xffffffff ;  /* 0xffffffff03037836 */ /* 0x000fe40000000000 */
[----:B------:R-:W-:-:S07]  /*1d810*/  VIADD R8, R8, 0xffffff80 ;  /* 0xffffff8008087836 */ /* 0x000fce0000000000 */
.L_x_5581:
        /* <DEDUP_REMOVED lines=9> */
.L_x_5726:
        /* <DEDUP_REMOVED lines=11> */
.L_x_5578:
[----:B--2---:R-:W2:Y:S01]  /*1d960*/  LDL R11, [R1+0x4] ;  /* 0x00000400010b7983 */ /* 0x004ea20000100800 */
        /* <DEDUP_REMOVED lines=15> */
[----:B------:R-:W3:Y:S02]  /*1da60*/  SYNCS.PHASECHK.TRANS64.TRYWAIT P1, [R9+URZ+0x388c0], R10 ;  /* 0x0388c00a090075a7 */ /* 0x000ee4000802017f */
[----:B--23--:R-:W-:Y:S05]  /*1da70*/  @!P1 BRA `(.L_x_5579) ;  /* 0x0000005c00689947 */ /* 0x00cfea0003800000 */
.L_x_5727:
        /* <DEDUP_REMOVED lines=8> */
.L_x_5580:
        /* <DEDUP_REMOVED lines=52> */
.L_x_5576:
[----:B------:R-:W-:Y:S05]  /*1de40*/  BSYNC B1 ;  /* 0x0000000000017941 */ /* 0x000fea0003800000 */
.L_x_5575:
        /* <DEDUP_REMOVED lines=13> */
.L_x_5565:
[----:B------:R-:W-:Y:S05]  /*1df20*/  BSYNC B0 ;  /* 0x0000000000007941 */ /* 0x000fea0003800000 */
.L_x_5564:
        /* <DEDUP_REMOVED lines=17> */
.L_x_5584:
[----:B------:R-:W-:-:S13]  /*1e040*/  ISETP.NE.AND P1, PT, R3, 0x1, PT ;  /* 0x000000010300780c */ /* 0x000fda0003f25270 */
[----:B------:R-:W2:Y:S02]  /*1e050*/  @P1 LDC.64 R4, c[0x0][0xae0] ;  /* 0x0002b800ff041b82 */ /* 0x000ea40000000a00 */
[----:B--2---:R-:W-:-:S05]  /*1e060*/  @P1 IMAD.HI.U32 R4, R6, R4, RZ ;  /* 0x0000000406041227 */ /* 0x004fca00078e00ff */
[----:B------:R-:W-:-:S07]  /*1e070*/  @P1 SHF.R.U32.HI R6, RZ, R5, R4 ;  /* 0x00000005ff061219 */ /* 0x000fce0000011604 */
.L_x_5585:
[----:B------:R-:W-:Y:S05]  /*1e080*/  BSYNC B0 ;  /* 0x0000000000007941 */ /* 0x000fea0003800000 */
.L_x_5583:
[----:B------:R-:W-:-:S05]  /*1e090*/  IMAD R6, R6, R3, R3 ;  /* 0x0000000306067224 */ /* 0x000fca00078e0203 */
[----:B------:R-:W-:-:S07]  /*1e0a0*/  VIMNMX R2, R2, R6, PT ;  /* 0x0000000602027248 */ /* 0x000fce0003fe0100 */
.L_x_5582:
        /* <DEDUP_REMOVED lines=19> */
.L_x_5588:
[----:B------:R-:W-:-:S13]  /*1e1e0*/  ISETP.NE.AND P0, PT, R3, 0x1, PT ;  /* 0x000000010300780c */ /* 0x000fda0003f05270 */
[----:B------:R-:W3:Y:S02]  /*1e1f0*/  @P0 LDC.64 R4, c[0x0][0xae0] ;  /* 0x0002b800ff040b82 */ /* 0x000ee40000000a00 */
[----:B---3--:R-:W-:-:S05]  /*1e200*/  @P0 IMAD.HI.U32 R4, R0, R4, RZ ;  /* 0x0000000400040227 */ /* 0x008fca00078e00ff */
[----:B------:R-:W-:-:S07]  /*1e210*/  @P0 SHF.R.U32.HI R0, RZ, R5, R4 ;  /* 0x00000005ff000219 */ /* 0x000fce0000011604 */
.L_x_5589:
[----:B------:R-:W-:Y:S05]  /*1e220*/  BSYNC B0 ;  /* 0x0000000000007941 */ /* 0x000fea0003800000 */
.L_x_5587:
[----:B------:R-:W-:-:S05]  /*1e230*/  IMAD R3, R0, R3, RZ ;  /* 0x0000000300037224 */ /* 0x000fca00078e02ff */
[----:B------:R-:W-:-:S07]  /*1e240*/  VIMNMX R2, R2, R3, !PT ;  /* 0x0000000302027248 */ /* 0x000fce0007fe0100 */
.L_x_5586:
        /* <DEDUP_REMOVED lines=12> */
[----:B------:R-:W3:Y:S01]  /*1e310*/  LDL R0, [R1+0x28] ;  /* 0x0000280001007983 */ /* 0x000ee20000100800 */
[----:B------:R-:W-:Y:S01]  /*1e320*/  VOTEU.ANY UR4, UPT, PT ;  /* 0x0000000000047886 */ /* 0x000fe200038e0100 */
[----:B------:R-:W4:Y:S01]  /*1e330*/  LDC.64 R2, c[0x0][0xd38] ;  /* 0x00034e00ff027b82 */ /* 0x000f220000000a00 */
[----:B------:R-:W-:Y:S01]  /*1e340*/  POPC R5, UR4 ;  /* 0x0000000400057d09 */ /* 0x000fe20008000000 */
[----:B------:R-:W5:Y:S01]  /*1e350*/  S2R R7, SR_LANEID ;  /* 0x0000000000077919 */ /* 0x000f620000000000 */
[----:B---3--:R-:W-:-:S06]  /*1e360*/  R2UR UR5, R0 ;  /* 0x00000000000572ca */ /* 0x008fcc00000e0000 */
[----:B------:R-:W5:Y:S02]  /*1e370*/  FLO.U32 R0, UR4 ;  /* 0x0000000400007d00 */ /* 0x000f6400080e0000 */
[----:B-----5:R-:W-:-:S13]  /*1e380*/  ISETP.EQ.U32.AND P0, PT, R0, R7, PT ;  /* 0x000000070000720c */ /* 0x020fda0003f02070 */
[----:B----4-:R-:W3:Y:S01]  /*1e390*/  @P0 ATOMG.E.ADD.STRONG.GPU PT, R3, desc[UR54][R2.64], R5 ;  /* 0x00000005020309a8 */ /* 0x010ee200081ee1f6 */
[----:B------:R-:W4:Y:S02]  /*1e3a0*/  S2R R4, SR_LTMASK ;  /* 0x0000000000047919 */ /* 0x000f240000003900 */
[----:B----4-:R-:W-:-:S04]  /*1e3b0*/  LOP3.LUT R4, R4, UR4, RZ, 0xc0, !PT ;  /* 0x0000000404047c12 */ /* 0x010fc8000f8ec0ff */
[----:B------:R-:W4:Y:S01]  /*1e3c0*/  POPC R7, R4 ;  /* 0x0000000400077309 */ /* 0x000f220000000000 */
[----:B---3--:R-:W4:Y:S02]  /*1e3d0*/  SHFL.IDX PT, R0, R3, R0, 0x1f ;  /* 0x00001f0003007589 */ /* 0x008f2400000e0000 */
[----:B----4-:R-:W-:Y:S01]  /*1e3e0*/  IADD3 R16, R0, UR5, R7 ;  /* 0x0000000500107c10 */ /* 0x010fe2000fffe007 */
[----:B------:R-:W-:Y:S06]  /*1e3f0*/  BRA `(.L_x_5592) ;  /* 0x0000003000b87947 */ /* 0x000fec0003800000 */
.L_x_5591:
        /* <DEDUP_REMOVED lines=12> */
[----:B--2---:R-:W-:Y:S01]  /*1e4c0*/  MOV R6, UR8 ;  /* 0x0000000800067c02 */ /* 0x004fe20008000f00 */
[----:B------:R-:W2:Y:S01]  /*1e4d0*/  LDC.64 R2, c[0x4][R2] ;  /* 0x0100000002027b82 */ /* 0x000ea20000000a00 */
[----:B------:R-:W-:Y:S02]  /*1e4e0*/  IMAD.U32 R5, RZ, RZ, UR7 ;  /* 0x00000007ff057e24 */ /* 0x000fe4000f8e00ff */
[----:B------:R-:W-:Y:S02]  /*1e4f0*/  IMAD.U32 R7, RZ, RZ, UR9 ;  /* 0x00000009ff077e24 */ /* 0x000fe4000f8e00ff */
[----:B------:R-:W-:-:S02]  /*1e500*/  IMAD.U32 R10, RZ, RZ, UR4 ;  /* 0x00000004ff0a7e24 */ /* 0x000fc4000f8e00ff */
[----:B-1----:R-:W-:Y:S02]  /*1e510*/  IMAD.U32 R11, RZ, RZ, UR5 ;  /* 0x00000005ff0b7e24 */ /* 0x002fe4000f8e00ff */
[----:B------:R-:W-:Y:S02]  /*1e520*/  IMAD.MOV.U32 R8, RZ, RZ, 0x70 ;  /* 0x00000070ff087424 */ /* 0x000fe400078e00ff */
[----:B------:R-:W-:Y:S02]  /*1e530*/  IMAD.MOV.U32 R12, RZ, RZ, 0x1 ;  /* 0x00000001ff0c7424 */ /* 0x000fe400078e00ff */
[----:B0-----:R-:W-:-:S07]  /*1e540*/  IMAD.MOV.U32 R13, RZ, RZ, RZ ;  /* 0x000000ffff0d7224 */ /* 0x001fce00078e00ff */
[----:B------:R-:W-:-:S07]  /*1e550*/  LEPC R20, `(.L_x_5593) ;  /* 0x000000001014794e */ /* 0x000fce0000000000 */
[----:B--2---:R-:W-:Y:S05]  /*1e560*/  CALL.ABS.NOINC R2 ;  /* 0x0000000002007343 */ /* 0x004fea0003c00000 */
.L_x_5593:
        /* <DEDUP_REMOVED lines=20> */
.L_x_5595:
[----:B------:R-:W-:Y:S01]  /*1e6b0*/  MOV R2, 0x0 ;  /* 0x0000000000027802 */ /* 0x000fe20000000f00 */
[----:B------:R-:W-:Y:S01]  /*1e6c0*/  ULDC.64 UR4, c[0x4][0x108] ;  /* 0x0100420000047ab9 */ /* 0x000fe20000000a00 */
[----:B------:R-:W-:Y:S01]  /*1e6d0*/  ULDC.64 UR6, c[0x4][0x110] ;  /* 0x0100440000067ab9 */ /* 0x000fe20000000a00 */
[----:B------:R-:W-:Y:S01]  /*1e6e0*/  ULDC.64 UR8, c[0x4][0x48] ;  /* 0x0100120000087ab9 */ /* 0x000fe20000000a00 */
[----:B------:R-:W-:Y:S01]  /*1e6f0*/  IMAD.U32 R4, RZ, RZ, UR4 ;  /* 0x00000004ff047e24 */ /* 0x000fe2000f8e00ff */
[----:B------:R-:W-:Y:S01]  /*1e700*/  MOV R12, 0x1 ;  /* 0x00000001000c7802 */ /* 0x000fe20000000f00 */
[----:B------:R-:W0:Y:S01]  /*1e710*/  LDC.64 R2, c[0x4][R2] ;  /* 0x0100000002027b82 */ /* 0x000e220000000a00 */
        /* <DEDUP_REMOVED lines=8> */
[----:B0-----:R-:W-:Y:S05]  /*1e7a0*/  CALL.ABS.NOINC R2 ;  /* 0x0000000002007343 */ /* 0x001fea0003c00000 */
.L_x_5594:
[----:B--2---:R-:W2:Y:S01]  /*1e7b0*/  LDL.LU R6, [R1+0x20] ;  /* 0x0000200001067983 */ /* 0x004ea20000300800 */
[----:B------:R-:W3:Y:S01]  /*1e7c0*/  LDC R0, c[0x0][0x428] ;  /* 0x00010a00ff007b82 */ /* 0x000ee20000000800 */
[----:B------:R-:W-:Y:S01]  /*1e7d0*/  ULDC.64 UR4, c[0x0][0xaf0] ;  /* 0x0002bc0000047ab9 */ /* 0x000fe20000000a00 */
[----:B------:R-:W-:Y:S01]  /*1e7e0*/  IMAD.MOV.U32 R4, RZ, RZ, R19 ;  /* 0x000000ffff047224 */ /* 0x000fe200078e0013 */
[----:B---3--:R-:W-:Y:S01]  /*1e7f0*/  ISETP.NE.AND P0, PT, R0, 0x1, PT ;  /* 0x000000010000780c */ /* 0x008fe20003f05270 */
[----:B------:R-:W3:Y:S01]  /*1e800*/  S2R R5, SR_TID.X ;  /* 0x0000000000057919 */ /* 0x000ee20000002100 */
[----:B------:R-:W-:-:S11]  /*1e810*/  IMAD.MOV.U32 R0, RZ, RZ, R18 ;  /* 0x000000ffff007224 */ /* 0x000fd600078e0012 */
[----:B------:R-:W4:Y:S08]  /*1e820*/  @P0 LDC R3, c[0x0][0x42c] ;  /* 0x00010b00ff030b82 */ /* 0x000f300000000800 */
[----:B------:R-:W0:Y:S01]  /*1e830*/  @P0 LDC R2, c[0x0][0x430] ;  /* 0x00010c00ff020b82 */ /* 0x000e220000000800 */
[----:B----4-:R-:W-:-:S05]  /*1e840*/  @P0 IMAD.HI.U32 R3, R18, R3, RZ ;  /* 0x0000000312030227 */ /* 0x010fca00078e00ff */
[----:B0-----:R-:W-:Y:S02]  /*1e850*/  @P0 SHF.R.U32.HI R0, RZ, R2, R3 ;  /* 0x00000002ff000219 */ /* 0x001fe40000011603 */
[----:B------:R-:W-:-:S04]  /*1e860*/  ISETP.NE.U32.AND P0, PT, RZ, UR4, PT ;  /* 0x00000004ff007c0c */ /* 0x000fc8000bf05070 */
[----:B------:R-:W-:Y:S01]  /*1e870*/  ISETP.NE.AND.EX P0, PT, RZ, UR5, PT, P0 ;  /* 0x00000005ff007c0c */ /* 0x000fe2000bf05300 */
[----:B------:R-:W-:-:S12]  /*1e880*/  ULDC.64 UR4, c[0x0][0xaf8] ;  /* 0x0002be0000047ab9 */ /* 0x000fd80000000a00 */
[----:B------:R-:W0:Y:S01]  /*1e890*/  @P0 LDC.64 R2, c[0x0][0xaf0] ;  /* 0x0002bc00ff020b82 */ /* 0x000e220000000a00 */
[----:B---3--:R-:W-:-:S04]  /*1e8a0*/  LOP3.LUT R5, R5, 0x1f, RZ, 0xc0, !PT ;  /* 0x0000001f05057812 */ /* 0x008fc800078ec0ff */
[----:B------:R-:W-:Y:S01]  /*1e8b0*/  ISETP.NE.AND P6, PT, R5, RZ, PT ;  /* 0x000000ff0500720c */ /* 0x000fe20003fc5270 */
[----:B------:R-:W-:-:S03]  /*1e8c0*/  ULDC.64 UR6, c[0x0][0x198] ;  /* 0x0000660000067ab9 */ /* 0x000fc60000000a00 */
[----:B------:R-:W-:-:S09]  /*1e8d0*/  PLOP3.LUT P1, PT, P6, PT, PT, 0x8, 0x0 ;  /* 0x000000000000781c */ /* 0x000fd2000372e170 */
[----:B------:R-:W-:Y:S01]  /*1e8e0*/  VOTEU.ALL UP1, P6 ;  /* 0x00000000003f7886 */ /* 0x000fe20003020000 */
[----:B0-----:R-:W-:-:S05]  /*1e8f0*/  @P0 IMAD.WIDE R2, R19, 0x4, R2 ;  /* 0x0000000413020825 */ /* 0x001fca00078e0202 */
[----:B------:R0:W5:Y:S01]  /*1e900*/  @P0 LDG.E R4, desc[UR54][R2.64] ;  /* 0x0000003602040981 */ /* 0x000162000c1e1900 */
[----:B------:R-:W-:Y:S01]  /*1e910*/  ISETP.NE.U32.AND P0, PT, RZ, UR4, PT ;  /* 0x00000004ff007c0c */ /* 0x000fe2000bf05070 */
[----:B------:R-:W-:-:S03]  /*1e920*/  @!UP1 UIADD3 UR8, UP0, UR6, 0x270, URZ ;  /* 0x0000027006089890 */ /* 0x000fc6000ff1e03f */
[----:B------:R-:W-:Y:S01]  /*1e930*/  ISETP.NE.AND.EX P0, PT, RZ, UR5, PT, P0 ;  /* 0x00000005ff007c0c */ /* 0x000fe2000bf05300 */
[----:B------:R-:W-:-:S03]  /*1e940*/  @!UP1 UIADD3.X UR9, URZ, UR7, URZ, UP0, !UPT ;  /* 0x000000073f099290 */ /* 0x000fc600087fe43f */
[----:B------:R-:W-:Y:S01]  /*1e950*/  VOTEU.ALL UP0, P6 ;  /* 0x00000000003f7886 */ /* 0x000fe20003000000 */
[----:B0-----:R-:W-:Y:S01]  /*1e960*/  SEL R2, R19, RZ, !P0 ;  /* 0x000000ff13027207 */ /* 0x001fe20004000000 */
[----:B--2---:R-:W-:-:S07]  /*1e970*/  IMAD R17, R17, 0x40, R6 ;  /* 0x0000004011117824 */ /* 0x004fce00078e0206 */
.L_x_5596:
        /* <DEDUP_REMOVED lines=10> */
[----:B------:R-:W2:Y:S01]  /*1ea20*/  LDL R3, [R1+0x1c] ;  /* 0x00001c0001037983 */ /* 0x000ea20000100800 */
[----:B------:R-:W0:Y:S01]  /*1ea30*/  LDC.64 R20, c[0x0][0x3f8] ;  /* 0x0000fe00ff147b82 */ /* 0x000e220000000a00 */
[----:B------:R-:W-:Y:S02]  /*1ea40*/  ULDC.64 UR4, c[0x0][0xb00] ;  /* 0x0002c00000047ab9 */ /* 0x000fe40000000a00 */
[----:B0-----:R-:W-:Y:S01]  /*1ea50*/  LOP3.LUT P0, RZ, R20, UR4, RZ, 0xfc, !PT ;  /* 0x0000000414ff7c12 */ /* 0x001fe2000f80fcff */
[----:B------:R-:W-:-:S03]  /*1ea60*/  UMOV UR4, 0xffffffff ;  /* 0xffffffff00047882 */ /* 0x000fc60000000000 */
[----:B------:R-:W-:-:S04]  /*1ea70*/  LOP3.LUT P0, RZ, R21, UR5, RZ, 0xfc, P0 ;  /* 0x0000000515ff7c12 */ /* 0x000fc8000800fcff */
[----:B-----5:R-:W-:Y:S01]  /*1ea80*/  SEL R6, R4, RZ, !P0 ;  /* 0x000000ff04067207 */ /* 0x020fe20004000000 */
[----:B--2---:R-:W-:Y:S01]  /*1ea90*/  VIADD R3, R3, 0xffffffff ;  /* 0xffffffff03037836 */ /* 0x004fe20000000000 */
[----:B------:R-:W-:Y:S07]  /*1eaa0*/  BRA.DIV UR4, `(.L_x_5597) ;  /* 0x0000004e04707947 */ /* 0x000fee000b800000 */
.L_x_5730:
[----:B------:R-:W-:Y:S01]  /*1eab0*/  UMOV UR4, 0xffffffff ;  /* 0xffffffff00047882 */ /* 0x000fe20000000000 */
[----:B------:R-:W-:Y:S02]  /*1eac0*/  SHF.R.S32.HI R8, RZ, 0x1f, R4 ;  /* 0x0000001fff087819 */ /* 0x000fe40000011404 */
[----:B------:R-:W-:Y:S05]  /*1ead0*/  BRA.DIV UR4, `(.L_x_5598) ;  /* 0x0000004e04987947 */ /* 0x000fea000b800000 */
[----:B------:R-:W-:-:S13]  /*1eae0*/  ELECT P6, URZ, PT ;  /* 0x00000000003f782f */ /* 0x000fda00038c0000 */
.L_x_5733:
        /* <DEDUP_REMOVED lines=22> */
.L_x_5600:
        /* <DEDUP_REMOVED lines=9> */
.L_x_5734:
        /* <DEDUP_REMOVED lines=11> */
.L_x_5602:
[----:B------:R-:W2:Y:S04]  /*1ed90*/  LDL R9, [R1] ;  /* 0x0000000001097983 */ /* 0x000ea80000100800 */
[----:B0-----:R-:W3:Y:S01]  /*1eda0*/  LDL R7, [R1+0x10] ;  /* 0x0000100001077983 */ /* 0x001ee20000100800 */
[----:B------:R-:W-:Y:S01]  /*1edb0*/  MOV R10, 0x400 ;  /* 0x00000400000a7802 */ /* 0x000fe20000000f00 */
[----:B------:R-:W-:Y:S01]  /*1edc0*/  ULDC.64 UR14, c[0x0][0x198] ;  /* 0x00006600000e7ab9 */ /* 0x000fe20000000a00 */
[----:B------:R-:W-:Y:S01]  /*1edd0*/  R2UR UR9, R5 ;  /* 0x00000000050972ca */ /* 0x000fe200000e0000 */
[----:B------:R-:W0:Y:S01]  /*1ede0*/  S2R R11, SR_CgaCtaId ;  /* 0x00000000000b7919 */ /* 0x000e220000008800 */
[----:B------:R-:W-:Y:S01]  /*1edf0*/  R2UR UR11, R3 ;  /* 0x00000000030b72ca */ /* 0x000fe200000e0000 */
[----:B------:R-:W-:Y:S01]  /*1ee00*/  UIADD3 UR6, UP0, UR14, 0x370, URZ ;  /* 0x000003700e067890 */ /* 0x000fe2000ff1e03f */
[----:B------:R-:W-:Y:S01]  /*1ee10*/  R2UR UR12, R0 ;  /* 0x00000000000c72ca */ /* 0x000fe200000e0000 */
[----:B------:R-:W-:Y:S01]  /*1ee20*/  UMOV UR5, 0x14f00000 ;  /* 0x14f0000000057882 */ /* 0x000fe20000000000 */
[----:B-----5:R-:W-:Y:S01]  /*1ee30*/  R2UR UR13, R6 ;  /* 0x00000000060d72ca */ /* 0x020fe200000e0000 */
[----:B------:R-:W-:Y:S01]  /*1ee40*/  UIADD3.X UR7, URZ, UR15, URZ, UP0, !UPT ;  /* 0x0000000f3f077290 */ /* 0x000fe200087fe43f */
[----:B------:R-:W-:-:S05]  /*1ee50*/  UMOV UR10, URZ ;  /* 0x0000003f000a7c82 */ /* 0x000fca0008000000 */
[----:B------:R-:W-:Y:S01]  /*1ee60*/  UIADD3 UR9, UR9, 0x38830, URZ ;  /* 0x0003883009097890 */ /* 0x000fe2000fffe03f */
[----:B0-----:R-:W-:-:S04]  /*1ee70*/  LEA R10, R11, R10, 0x18 ;  /* 0x0000000a0b0a7211 */ /* 0x001fc800078ec0ff */
[----:B--2---:R-:W-:Y:S02]  /*1ee80*/  LEA R5, R9, R10, 0xd ;  /* 0x0000000a09057211 */ /* 0x004fe400078e68ff */
[----:B---3--:R-:W-:Y:S02]  /*1ee90*/  R2UR UR4, R7 ;  /* 0x00000000070472ca */ /* 0x008fe400000e0000 */
[----:B------:R-:W-:-:S11]  /*1eea0*/  R2UR UR8, R5 ;  /* 0x00000000050872ca */ /* 0x000fd600000e0000 */
[----:B------:R-:W-:Y:S02]  /*1eeb0*/  ULEA UR11, UR11, UR4, 0x6 ;  /* 0x000000040b0b7291 */ /* 0x000fe4000f8e303f */
[----:B------:R-:W-:Y:S01]  /*1eec0*/  UIADD3 UR8, UR8, 0x22400, URZ ;  /* 0x0002240008087890 */ /* 0x000fe2000fffe03f */
[----:B------:R-:W-:-:S08]  /*1eed0*/  UMOV UR4, 0x0 ;  /* 0x0000000000047882 */ /* 0x000fd00000000000 */
[----:B------:R0:W-:Y:S02]  /*1eee0*/  UTMALDG.4D [UR8], [UR6], desc[UR4] ;  /* 0x00000408060075b4 */ /* 0x0001e40008019000 */
[----:B0-----:R-:W-:Y:S01]  /*1eef0*/  NOP ;  /* 0x0000000000007918 */ /* 0x001fe20000000000 */
.L_x_5599:
[----:B------:R-:W0:Y:S01]  /*1ef00*/  S2R R10, SR_CgaCtaId ;  /* 0x00000000000a7919 */ /* 0x000e220000008800 */
[----:B------:R-:W-:Y:S05]  /*1ef10*/  WARPSYNC.ALL ;  /* 0x0000000000007948 */ /* 0x000fea0003800000 */
[----:B------:R-:W-:Y:S01]  /*1ef20*/  BAR.SYNC.DEFER_BLOCKING 0x8, 0xa0 ;  /* 0x0202800000007b1d */ /* 0x000fe20000010000 */
[----:B------:R-:W-:Y:S02]  /*1ef30*/  ELECT P0, URZ, PT ;  /* 0x00000000003f782f */ /* 0x000fe40003800000 */
[----:B-1----:R-:W-:-:S03]  /*1ef40*/  MOV R9, 0x400 ;  /* 0x0000040000097802 */ /* 0x002fc60000000f00 */
        /* <DEDUP_REMOVED lines=19> */
[----:B------:R-:W-:Y:S01]  /*1f080*/  R2UR UR54, R5 ;  /* 0x00000000053672ca */ /* 0x000fe200000e0000 */
[----:B------:R-:W-:-:S02]  /*1f090*/  UIADD3.X UR5, URZ, UR21, URZ, UP0, !UPT ;  /* 0x000000153f057290 */ /* 0x000fc400087fe43f */
[----:B------:R-:W-:Y:S01]  /*1f0a0*/  UIADD3 UR48, UR16, 0x28400, URZ ;  /* 0x0002840010307890 */ /* 0x000fe2000fffe03f */
[----:B------:R-:W-:Y:S01]  /*1f0b0*/  UMOV UR50, 0xc0 ;  /* 0x000000c000327882 */ /* 0x000fe20000000000 */
[----:B------:R-:W-:Y:S01]  /*1f0c0*/  UMOV UR51, UR11 ;  /* 0x0000000b00337c82 */ /* 0x000fe20008000000 */
[----:B------:R-:W-:Y:S02]  /*1f0d0*/  MOV R7, UR50 ;  /* 0x0000003200077c02 */ /* 0x000fe40008000f00 */
[----:B------:R1:W-:Y:S01]  /*1f0e0*/  UTMALDG.4D [UR8], [UR14], desc[UR6] ;  /* 0x000006080e0075b4 */ /* 0x0003e20008019000 */
[----:B0-----:R-:W-:Y:S01]  /*1f0f0*/  IMAD.MOV.U32 R2, RZ, RZ, 0x10000 ;  /* 0x00010000ff027424 */ /* 0x001fe200078e00ff */
[----:B------:R-:W-:Y:S01]  /*1f100*/  UMOV UR50, 0x40 ;  /* 0x0000004000327882 */ /* 0x000fe20000000000 */
        /* <DEDUP_REMOVED lines=20> */
[----:B-1----:R-:W-:Y:S01]  /*1f250*/  UIADD3 UR8, UR16, 0x26400, URZ ;  /* 0x0002640010087890 */ /* 0x002fe2000fffe03f */
[----:B0-----:R-:W-:Y:S01]  /*1f260*/  MOV R2, UR55 ;  /* 0x0000003700027c02 */ /* 0x001fe20008000f00 */
[----:B------:R-:W-:Y:S01]  /*1f270*/  UIADD3 UR9, UR16, 0x38810, URZ ;  /* 0x0003881010097890 */ /* 0x000fe2000fffe03f */
[----:B------:R-:W-:Y:S01]  /*1f280*/  UMOV UR27, UR11 ;  /* 0x0000000b001b7c82 */ /* 0x000fe20008000000 */
[----:B------:R-:W-:Y:S01]  /*1f290*/  UMOV UR28, UR12 ;  /* 0x0000000c001c7c82 */ /* 0x000fe20008000000 */
[----:B------:R-:W-:Y:S01]  /*1f2a0*/  UMOV UR29, UR13 ;  /* 0x0000000d001d7c82 */ /* 0x000fe20008000000 */
[----:B------:R-:W-:Y:S01]  /*1f2b0*/  UMOV UR18, 0x1c0 ;  /* 0x000001c000127882 */ /* 0x000fe20000000000 */
        /* <DEDUP_REMOVED lines=10> */
[----:B------:R-:W-:Y:S01]  /*1f360*/  R2UR UR55, R2 ;  /* 0x00000000023772ca */ /* 0x000fe200000e0000 */
        /* <DEDUP_REMOVED lines=11> */
.L_x_5604:
[----:B------:R-:W-:Y:S05]  /*1f420*/  BSYNC B0 ;  /* 0x0000000000007941 */ /* 0x000fea0003800000 */
.L_x_5603:
        /* <DEDUP_REMOVED lines=12> */
.L_x_5735:
        /* <DEDUP_REMOVED lines=13> */
.L_x_5736:
        /* <DEDUP_REMOVED lines=11> */
.L_x_5609:
        /* <DEDUP_REMOVED lines=9> */
[----:B------:R-:W-:Y:S01]  /*1f700*/  UMOV UR10, URZ ;  /* 0x0000003f000a7c82 */ /* 0x000fe20008000000 */
        /* <DEDUP_REMOVED lines=9> */
[----:B0-----:R-:W-:-:S05]  /*1f7a0*/  LEA R9, R10, R9, 0x18 ;  /* 0x000000090a097211 */ /* 0x001fca00078ec0ff */
        /* <DEDUP_REMOVED lines=38> */
.L_x_5607:
[----:B------:R-:W-:Y:S05]  /*1fa10*/  BSYNC B0 ;  /* 0x0000000000007941 */ /* 0x000fea0003800000 */
.L_x_5606:
        /* <DEDUP_REMOVED lines=45> */
.L_x_5616:
[----:B------:R-:W2:Y:S01]  /*1fcf0*/  S2R R3, SR_CgaCtaId ;  /* 0x0000000000037919 */ /* 0x000ea20000008800 */
[----:B------:R-:W-:-:S04]  /*1fd00*/  MOV R2, 0x400 ;  /* 0x0000040000027802 */ /* 0x000fc80000000f00 */
[----:B--2---:R-:W-:Y:S02]  /*1fd10*/  LEA R2, R3, R2, 0x18 ;  /* 0x0000000203027211 */ /* 0x004fe400078ec0ff */
[----:B------:R-:W-:-:S03]  /*1fd20*/  SHF.L.U32 R3, R12, 0x1f, RZ ;  /* 0x0000001f0c037819 */ /* 0x000fc600000006ff */
[----:B------:R-:W-:-:S04]  /*1fd30*/  IMAD R2, R13, 0x8, R2 ;  /* 0x000000080d027824 */ /* 0x000fc800078e0202 */
[----:B------:R-:W2:Y:S02]  /*1fd40*/  SYNCS.PHASECHK.TRANS64.TRYWAIT P0, [R2+URZ+0x38840], R3 ;  /* 0x03884003020075a7 */ /* 0x000ea4000800017f */
[----:B--2---:R-:W-:Y:S05]  /*1fd50*/  @!P0 BRA `(.L_x_5617) ;  /* 0x0000003c00608947 */ /* 0x004fea0003800000 */
.L_x_5737:
        /* <DEDUP_REMOVED lines=11> */
.L_x_5618:
[----:B---3--:R-:W3:Y:S01]  /*1fe10*/  LDL R7, [R1] ;  /* 0x0000000001077983 */ /* 0x008ee20000100800 */
[----:B------:R-:W-:-:S03]  /*1fe20*/  MOV R11, 0x400 ;  /* 0x00000400000b7802 */ /* 0x000fc60000000f00 */
[----:B------:R-:W4:Y:S01]  /*1fe30*/  LDL R10, [R1+0x10] ;  /* 0x00001000010a7983 */ /* 0x000f220000100800 */
[----:B0-----:R-:W0:Y:S01]  /*1fe40*/  S2R R12, SR_CgaCtaId ;  /* 0x00000000000c7919 */ /* 0x001e220000008800 */
[----:B------:R-:W-:Y:S01]  /*1fe50*/  R2UR UR9, R2 ;  /* 0x00000000020972ca */ /* 0x000fe200000e0000 */
[----:B------:R-:W-:Y:S01]  /*1fe60*/  ULDC.64 UR6, c[0x0][0x198] ;  /* 0x0000660000067ab9 */ /* 0x000fe20000000a00 */
[----:B------:R-:W-:Y:S01]  /*1fe70*/  R2UR UR12, R0 ;  /* 0x00000000000c72ca */ /* 0x000fe200000e0000 */
[----:B------:R-:W-:Y:S01]  /*1fe80*/  UIADD3 UR4, UP0, UR6, 0x370, URZ ;  /* 0x0000037006047890 */ /* 0x000fe2000ff1e03f */
[----:B-----5:R-:W-:-:S03]  /*1fe90*/  R2UR UR13, R6 ;  /* 0x00000000060d72ca */ /* 0x020fc600000e0000 */
[----:B------:R-:W-:Y:S01]  /*1fea0*/  UIADD3.X UR5, URZ, UR7, URZ, UP0, !UPT ;  /* 0x000000073f057290 */ /* 0x000fe200087fe43f */
[----:B0-----:R-:W-:-:S05]  /*1feb0*/  LEA R11, R12, R11, 0x18 ;  /* 0x0000000b0c0b7211 */ /* 0x001fca00078ec0ff */
[----:B------:R-:W-:Y:S01]  /*1fec0*/  UIADD3 UR9, UR9, 0x38830, URZ ;  /* 0x0003883009097890 */ /* 0x000fe2000fffe03f */
[----:B------:R-:W-:Y:S01]  /*1fed0*/  UMOV UR6, 0x0 ;  /* 0x0000000000067882 */ /* 0x000fe20000000000 */
[----:B------:R-:W-:Y:S01]  /*1fee0*/  UMOV UR7, 0x14f00000 ;  /* 0x14f0000000077882 */ /* 0x000fe20000000000 */
[----:B------:R-:W-:Y:S01]  /*1fef0*/  UMOV UR10, URZ ;  /* 0x0000003f000a7c82 */ /* 0x000fe20008000000 */
[----:B---3--:R-:W-:-:S05]  /*1ff00*/  IMAD R7, R7, 0x2000, R11 ;  /* 0x0000200007077824 */ /* 0x008fca00078e020b */
[----:B------:R-:W-:Y:S01]  /*1ff10*/  R2UR UR8, R7 ;  /* 0x00000000070872ca */ /* 0x000fe200000e0000 */
[----:B----4-:R-:W-:-:S05]  /*1ff20*/  IMAD R5, R5, 0x40, R10 ;  /* 0x0000004005057824 */ /* 0x010fca00078e020a */
[----:B------:R-:W-:-:S07]  /*1ff30*/  R2UR UR11, R5 ;  /* 0x00000000050b72ca */ /* 0x000fce00000e0000 */
[----:B------:R-:W-:-:S09]  /*1ff40*/  UIADD3 UR8, UR8, 0x22400, URZ ;  /* 0x0002240008087890 */ /* 0x000fd2000fffe03f */
[----:B------:R0:W-:Y:S01]  /*1ff50*/  UTMALDG.4D [UR8], [UR4], desc[UR6] ;  /* 0x00000608040075b4 */ /* 0x0001e20008019000 */
[----:B------:R-:W3:Y:S02]  /*1ff60*/  SYNCS.PHASECHK.TRANS64.TRYWAIT P0, [R2+URZ+0x38860], R3 ;  /* 0x03886003020075a7 */ /* 0x000ee4000800017f */
[----:B0--3--:R-:W-:Y:S05]  /*1ff70*/  @!P0 BRA `(.L_x_5619) ;  /* 0x0000003800ec8947 */ /* 0x009fea0003800000 */
.L_x_5738:
        /* <DEDUP_REMOVED lines=8> */
.L_x_5620:
[----:B0-2---:R-:W2:Y:S01]  /*20000*/  LDL R3, [R1] ;  /* 0x0000000001037983 */ /* 0x005ea20000100800 */
        /* <DEDUP_REMOVED lines=18> */
[----:B0-----:R-:W-:-:S05]  /*20130*/  LEA R7, R10, R7, 0x18 ;  /* 0x000000070a077211 */ /* 0x001fca00078ec0ff */
        /* <DEDUP_REMOVED lines=35> */
.L_x_5615:
[----:B------:R-:W-:Y:S05]  /*20370*/  BSYNC B2 ;  /* 0x0000000000027941 */ /* 0x000fea0003800000 */
.L_x_5614:
[----:B------:R-:W2:Y:S02]  /*20380*/  LDL R2, [R1+0x1c] ;  /* 0x00001c0001027983 */ /* 0x000ea40000100800 */
[----:B--2---:R-:W-:-:S07]  /*20390*/  VIADD R5, R2, 0xfffffffd ;  /* 0xfffffffd02057836 */ /* 0x004fce0000000000 */
.L_x_5613:
[----:B------:R-:W-:Y:S05]  /*203a0*/  BSYNC B1 ;  /* 0x0000000000017941 */ /* 0x000fea0003800000 */
.L_x_5612:
[----:B------:R-:W2:Y:S01]  /*203b0*/  LDL.LU R2, [R1+0x1c] ;  /* 0x00001c0001027983 */ /* 0x000ea20000300800 */
[----:B------:R-:W-:Y:S01]  /*203c0*/  VIADD R9, R9, 0xfffffffe ;  /* 0xfffffffe09097836 */ /* 0x000fe20000000000 */
[----:B--2---:R-:W-:-:S04]  /*203d0*/  LOP3.LUT R2, RZ, R2, RZ, 0x33, !PT ;  /* 0x00000002ff027212 */ /* 0x004fc800078e33ff */
[----:B------:R-:W-:-:S13]  /*203e0*/  ISETP.NE.AND P0, PT, R9, R2, PT ;  /* 0x000000020900720c */ /* 0x000fda0003f05270 */
[----:B------:R-:W-:Y:S05]  /*203f0*/  @!P0 BRA `(.L_x_5611) ;  /* 0x0000001000408947 */ /* 0x000fea0003800000 */
.L_x_5635:
        /* <DEDUP_REMOVED lines=10> */
[----:B------:R-:W-:Y:S02]  /*204a0*/  ISETP.NE.U32.AND P0, PT, RZ, UR38, PT ;  /* 0x00000026ff007c0c */ /* 0x000fe4000bf05070 */
[----:B------:R-:W-:Y:S02]  /*204b0*/  MOV R11, R5 ;  /* 0x00000005000b7202 */ /* 0x000fe40000000f00 */
[----:B------:R-:W-:-:S13]  /*204c0*/  ISETP.NE.AND.EX P0, PT, RZ, UR39, PT, P0 ;  /* 0x00000027ff007c0c */ /* 0x000fda000bf05300 */
[----:B------:R-:W-:Y:S05]  /*204d0*/  @!P0 BRA `(.L_x_5623) ;  /* 0x0000000000408947 */ /* 0x000fea0003800000 */
[----:B------:R-:W2:Y:S02]  /*204e0*/  LDC R11, c[0x0][0x41c] ;  /* 0x00010700ff0b7b82 */ /* 0x000ea40000000800 */
        /* <DEDUP_REMOVED lines=15> */
.L_x_5623:
[----:B------:R-:W3:Y:S01]  /*205e0*/  S2R R3, SR_CgaCtaId ;  /* 0x0000000000037919 */ /* 0x000ee20000008800 */
[----:B------:R-:W-:-:S04]  /*205f0*/  MOV R2, 0x400 ;  /* 0x0000040000027802 */ /* 0x000fc80000000f00 */
[----:B---3--:R-:W-:Y:S02]  /*20600*/  LEA R2, R3, R2, 0x18 ;  /* 0x0000000203027211 */ /* 0x008fe400078ec0ff */
[----:B------:R-:W-:-:S03]  /*20610*/  SHF.L.U32 R3, R10, 0x1f, RZ ;  /* 0x0000001f0a037819 */ /* 0x000fc600000006ff */
[----:B------:R-:W-:-:S04]  /*20620*/  IMAD R2, R9, 0x8, R2 ;  /* 0x0000000809027824 */ /* 0x000fc800078e0202 */
[----:B------:R-:W3:Y:S02]  /*20630*/  SYNCS.PHASECHK.TRANS64.TRYWAIT P0, [R2+URZ+0x38840], R3 ;  /* 0x03884003020075a7 */ /* 0x000ee4000800017f */
[----:B---3--:R-:W-:Y:S05]  /*20640*/  @!P0 BRA `(.L_x_5624) ;  /* 0x00000034004c8947 */ /* 0x008fea0003800000 */
.L_x_5739:
        /* <DEDUP_REMOVED lines=11> */
.L_x_5625:
[----:B0-----:R-:W4:Y:S01]  /*20700*/  LDL R12, [R1+0x10] ;  /* 0x00001000010c7983 */ /* 0x001f220000100800 */
[----:B--2---:R-:W-:Y:S01]  /*20710*/  MOV R7, 0x400 ;  /* 0x0000040000077802 */ /* 0x004fe20000000f00 */
[----:B------:R-:W0:Y:S01]  /*20720*/  S2R R13, SR_CgaCtaId ;  /* 0x00000000000d7919 */ /* 0x000e220000008800 */
[----:B------:R-:W-:Y:S01]  /*20730*/  R2UR UR9, R2 ;  /* 0x00000000020972ca */ /* 0x000fe200000e0000 */
[----:B------:R-:W-:Y:S01]  /*20740*/  ULDC.64 UR6, c[0x0][0x198] ;  /* 0x0000660000067ab9 */ /* 0x000fe20000000a00 */
[----:B------:R-:W-:Y:S01]  /*20750*/  R2UR UR12, R0 ;  /* 0x00000000000c72ca */ /* 0x000fe200000e0000 */
[----:B------:R-:W-:Y:S01]  /*20760*/  UIADD3 UR4, UP0, UR6, 0x370, URZ ;  /* 0x0000037006047890 */ /* 0x000fe2000ff1e03f */
[----:B-----5:R-:W-:-:S03]  /*20770*/  R2UR UR13, R6 ;  /* 0x00000000060d72ca */ /* 0x020fc600000e0000 */
        /* <DEDUP_REMOVED lines=14> */
.L_x_5740:
        /* <DEDUP_REMOVED lines=8> */
.L_x_5627:
[----:B------:R-:W2:Y:S01]  /*208e0*/  S2R R11, SR_CgaCtaId ;  /* 0x00000000000b7919 */ /* 0x000ea20000008800 */
[----:B0--3--:R-:W-:Y:S01]  /*208f0*/  MOV R3, 0x400 ;  /* 0x0000040000037802 */ /* 0x009fe20000000f00 */
        /* <DEDUP_REMOVED lines=52> */
.L_x_5622:
[----:B------:R-:W-:Y:S05]  /*20c40*/  BSYNC B1 ;  /* 0x0000000000017941 */ /* 0x000fea0003800000 */
.L_x_5621:
[----:B------:R-:W-:Y:S01]  /*20c50*/  VIADD R9, R9, 0x1 ;  /* 0x0000000109097836 */ /* 0x000fe20000000000 */
[----:B------:R-:W-:Y:S04]  /*20c60*/  BSSY B1, `(.L_x_5628) ;  /* 0x0000085000017945 */ /* 0x000fe80003800000 */
[----:B------:R-:W-:-:S04]  /*20c70*/  ISETP.NE.AND P0, PT, R9, 0x2, PT ;  /* 0x000000020900780c */ /* 0x000fc80003f05270 */
[----:B------:R-:W-:Y:S02]  /*20c80*/  SEL R2, RZ, 0x1, P0 ;  /* 0x00000001ff027807 */ /* 0x000fe40000000000 */
[----:B0-----:R-:W-:Y:S01]  /*20c90*/  SEL R12, R9, RZ, P0 ;  /* 0x000000ff090c7207 */ /* 0x001fe20000000000 */
[----:B------:R-:W-:Y:S01]  /*20ca0*/  VIADD R9, R5, 0xffffffff ;  /* 0xffffffff05097836 */ /* 0x000fe20000000000 */
[----:B------:R-:W-:-:S05]  /*20cb0*/  LOP3.LUT R11, R10, R2, RZ, 0x3c, !PT ;  /* 0x000000020a0b7212 */ /* 0x000fca00078e3cff */
[----:B------:R0:W-:Y:S04]  /*20cc0*/  STL [R1+0x8], R11 ;  /* 0x0000080b01007387 */ /* 0x0001e80000100800 */
[----:B------:R0:W-:Y:S01]  /*20cd0*/  STL [R1], R12 ;  /* 0x0000000c01007387 */ /* 0x0001e20000100800 */
[----:B------:R-:W-:Y:S05]  /*20ce0*/  @!P6 BRA `(.L_x_5629) ;  /* 0x0000000400f0e947 */ /* 0x000fea0003800000 */
        /* <DEDUP_REMOVED lines=20> */
.L_x_5630:
[----:B------:R-:W3:Y:S01]  /*20e30*/  S2R R3, SR_CgaCtaId ;  /* 0x0000000000037919 */ /* 0x000ee20000008800 */
[----:B------:R-:W-:-:S04]  /*20e40*/  MOV R2, 0x400 ;  /* 0x0000040000027802 */ /* 0x000fc80000000f00 */
[----:B---3--:R-:W-:Y:S02]  /*20e50*/  LEA R2, R3, R2, 0x18 ;  /* 0x0000000203027211 */ /* 0x008fe400078ec0ff */
[----:B------:R-:W-:-:S03]  /*20e60*/  SHF.L.U32 R3, R11, 0x1f, RZ ;  /* 0x0000001f0b037819 */ /* 0x000fc600000006ff */
[----:B------:R-:W-:-:S04]  /*20e70*/  IMAD R2, R12, 0x8, R2 ;  /* 0x000000080c027824 */ /* 0x000fc800078e0202 */
[----:B------:R-:W3:Y:S02]  /*20e80*/  SYNCS.PHASECHK.TRANS64.TRYWAIT P0, [R2+URZ+0x38840], R3 ;  /* 0x03884003020075a7 */ /* 0x000ee4000800017f */
[----:B---3--:R-:W-:Y:S05]  /*20e90*/  @!P0 BRA `(.L_x_5631) ;  /* 0x0000002c00608947 */ /* 0x008fea0003800000 */
.L_x_5741:
        /* <DEDUP_REMOVED lines=11> */
.L_x_5632:
[----:B--2---:R-:W2:Y:S01]  /*20f50*/  LDL R7, [R1] ;  /* 0x0000000001077983 */ /* 0x004ea20000100800 */
[----:B0-----:R-:W-:-:S03]  /*20f60*/  MOV R12, 0x400 ;  /* 0x00000400000c7802 */ /* 0x001fc60000000f00 */
[----:B------:R-:W4:Y:S01]  /*20f70*/  LDL R11, [R1+0x10] ;  /* 0x00001000010b7983 */ /* 0x000f220000100800 */
        /* <DEDUP_REMOVED lines=19> */
[----:B0-2---:R-:W-:Y:S05]  /*210b0*/  @!P1 BRA `(.L_x_5633) ;  /* 0x0000002800ec9947 */ /* 0x005fea0003800000 */
.L_x_5742:
        /* <DEDUP_REMOVED lines=8> */
.L_x_5634:
[----:B0--3--:R-:W2:Y:S01]  /*21140*/  LDL R3, [R1] ;  /* 0x0000000001037983 */ /* 0x009ea20000100800 */
        /* <DEDUP_REMOVED lines=54> */
.L_x_5629:
[----:B------:R-:W-:Y:S05]  /*214b0*/  BSYNC B1 ;  /* 0x0000000000017941 */ /* 0x000fea0003800000 */
.L_x_5628:
[----:B------:R-:W2:Y:S01]  /*214c0*/  LDL R2, [R1+0x14] ;  /* 0x0000140001027983 */ /* 0x000ea20000100800 */
[----:B------:R-:W-:Y:S01]  /*214d0*/  VIADD R5, R5, 0xfffffffe ;  /* 0xfffffffe05057836 */ /* 0x000fe20000000000 */
[----:B--2---:R-:W-:-:S13]  /*214e0*/  ISETP.GT.AND P0, PT, R9, R2, PT ;  /* 0x000000020900720c */ /* 0x004fda0003f04270 */
[----:B------:R-:W-:Y:S05]  /*214f0*/  @P0 BRA `(.L_x_5635) ;  /* 0xffffffec00c00947 */ /* 0x000fea000383ffff */
.L_x_5611:
[----:B------:R-:W-:Y:S05]  /*21500*/  BSYNC B0 ;  /* 0x0000000000007941 */ /* 0x000fea0003800000 */
.L_x_5610:
        /* <DEDUP_REMOVED lines=25> */
.L_x_5637:
[----:B------:R-:W-:Y:S05]  /*216a0*/  BSYNC B0 ;  /* 0x0000000000007941 */ /* 0x000fea0003800000 */
.L_x_5636:
[----:B--2---:R-:W2:Y:S02]  /*216b0*/  LDL.LU R2, [R1+0x8] ;  /* 0x0000080001027983 */ /* 0x004ea40000300800 */
[----:B--2---:R-:W-:-:S05]  /*216c0*/  LOP3.LUT R2, R2, R0, RZ, 0x3c, !PT ;  /* 0x0000000002027212 */ /* 0x004fca00078e3cff */
[----:B------:R3:W-:Y:S02]  /*216d0*/  STL [R1+0x8], R2 ;  /* 0x0000080201007387 */ /* 0x0007e40000100800 */
.L_x_5592:
[----:B------:R-:W-:Y:S05]  /*216e0*/  BSYNC B6 ;  /* 0x0000000000067941 */ /* 0x000fea0003800000 */
.L_x_5590:
[----:B------:R-:W-:-:S03]  /*216f0*/  UMOV UR4, 0xffffffff ;  /* 0xffffffff00047882 */ /* 0x000fc60000000000 */
[----:B------:R-:W-:Y:S05]  /*21700*/  BRA.DIV UR4, `(.L_x_5638) ;  /* 0x00000026046c7947 */ /* 0x000fea000b800000 */
[----:B------:R4:W0:Y:S04]  /*21710*/  SHFL.IDX PT, R4, R16, RZ, 0x1f ;  /* 0x00001fff10047589 */ /* 0x00082800000e0000 */
[----:B------:R-:W0:Y:S02]  /*21720*/  SHFL.IDX PT, R16, R16, 0x1, 0x1f ;  /* 0x00201f0010107f89 */ /* 0x000e2400000e0000 */
.L_x_5746:
        /* <DEDUP_REMOVED lines=10> */
[----:B---3--:R-:W3:Y:S02]  /*217d0*/  LDC.64 R2, c[0x0][0xd58] ;  /* 0x00035600ff027b82 */ /* 0x008ee40000000a00 */
[----:B---3--:R-:W-:-:S05]  /*217e0*/  IMAD.WIDE R2, R5, 0x4, R2 ;  /* 0x0000000405027825 */ /* 0x008fca00078e0202 */
[----:B------:R3:W5:Y:S02]  /*217f0*/  LDG.E R17, desc[UR54][R2.64] ;  /* 0x0000003602117981 */ /* 0x000764000c1e1900 */
.L_x_5640:
[----:B------:R-:W-:Y:S05]  /*21800*/  BSYNC B0 ;  /* 0x0000000000007941 */ /* 0x000fea0003800000 */
.L_x_5639:
        /* <DEDUP_REMOVED lines=11> */
[----:B---3--:R-:W-:-:S05]  /*218c0*/  IMAD.IADD R3, R13, 0x1, R14 ;  /* 0x000000010d037824 */ /* 0x008fca00078e020e */
        /* <DEDUP_REMOVED lines=8> */
[----:B0-----:R-:W-:-:S05]  /*21950*/  SEL R7, R14, RZ, P0 ;  /* 0x000000ff0e077207 */ /* 0x001fca0000000000 */
[----:B------:R-:W-:-:S05]  /*21960*/  IMAD.IADD R2, R6, 0x1, R7 ;  /* 0x0000000106027824 */ /* 0x000fca00078e0207 */
[----:B------:R0:W2:Y:S02]  /*21970*/  SHFL.IDX PT, R14, R2, 0x1f, 0x1f ;  /* 0x03e01f00020e7f89 */ /* 0x0000a400000e0000 */
.L_x_5754:
[----:B------:R-:W-:Y:S02]  /*21980*/  ULDC UR4, c[0x0][0xd10] ;  /* 0x0003440000047ab9 */ /* 0x000fe40000000800 */
[----:B------:R-:W-:-:S04]  /*21990*/  IMAD.U32 R5, RZ, RZ, UR4 ;  /* 0x00000004ff057e24 */ /* 0x000fc8000f8e00ff */
[----:B--2---:R-:W-:-:S04]  /*219a0*/  IMAD R3, R14, R5, RZ ;  /* 0x000000050e037224 */ /* 0x004fc800078e02ff */
[----:B----4-:R-:W-:-:S05]  /*219b0*/  IMAD.IADD R16, R16, 0x1, R3 ;  /* 0x0000000110107824 */ /* 0x010fca00078e0203 */
[----:B------:R-:W-:-:S13]  /*219c0*/  ISETP.GT.AND P0, PT, R16, R4, PT ;  /* 0x000000041000720c */ /* 0x000fda0003f04270 */
[----:B------:R-:W-:Y:S05]  /*219d0*/  @P0 BRA `(.L_x_5642) ;  /* 0x0000000000b40947 */ /* 0x000fea0003800000 */
[----:B------:R-:W2:Y:S02]  /*219e0*/  LDC R0, c[0x0][0xd14] ;  /* 0x00034500ff007b82 */ /* 0x000ea40000000800 */
.L_x_5647:
        /* <DEDUP_REMOVED lines=14> */
.L_x_5645:
[----:B------:R-:W-:Y:S05]  /*21ad0*/  BSYNC B0 ;  /* 0x0000000000007941 */ /* 0x000fea0003800000 */
.L_x_5644:
[----:B------:R-:W-:-:S03]  /*21ae0*/  UMOV UR4, 0xffffffff ;  /* 0xffffffff00047882 */ /* 0x000fc60000000000 */
[----:B------:R-:W-:Y:S05]  /*21af0*/  BRA.DIV UR4, `(.L_x_5646) ;  /* 0x00000026048c7947 */ /* 0x000fea000b800000 */
[----:B-----5:R-:W0:Y:S01]  /*21b00*/  SHFL.UP PT, R14, R17, 0x1, RZ ;  /* 0x04200000110e7989 */ /* 0x020e2200000e00ff */
[C---:B------:R-:W-:Y:S02]  /*21b10*/  ISETP.NE.AND P0, PT, R6.reuse, RZ, PT ;  /* 0x000000ff0600720c */ /* 0x040fe40003f05270 */
[----:B------:R-:W-:Y:S02]  /*21b20*/  ISETP.GE.U32.AND P1, PT, R6, 0x2, PT ;  /* 0x000000020600780c */ /* 0x000fe40003f26070 */
        /* <DEDUP_REMOVED lines=18> */
.L_x_5762:
[----:B------:R-:W-:Y:S02]  /*21c50*/  ULDC UR4, c[0x0][0xd10] ;  /* 0x0003440000047ab9 */ /* 0x000fe40000000800 */
[----:B------:R-:W-:-:S04]  /*21c60*/  IMAD.U32 R5, RZ, RZ, UR4 ;  /* 0x00000004ff057e24 */ /* 0x000fc8000f8e00ff */
[----:B--2---:R-:W-:-:S04]  /*21c70*/  IMAD R3, R14, R5, RZ ;  /* 0x000000050e037224 */ /* 0x004fc800078e02ff */
[----:B------:R-:W-:-:S05]  /*21c80*/  IMAD.IADD R16, R3, 0x1, R16 ;  /* 0x0000000103107824 */ /* 0x000fca00078e0210 */
[----:B------:R-:W-:-:S13]  /*21c90*/  ISETP.GT.AND P0, PT, R16, R4, PT ;  /* 0x000000041000720c */ /* 0x000fda0003f04270 */
[----:B------:R-:W-:Y:S05]  /*21ca0*/  @!P0 BRA `(.L_x_5647) ;  /* 0xfffffffc00508947 */ /* 0x000fea000383ffff */
.L_x_5642:
        /* <DEDUP_REMOVED lines=8> */
.L_x_5766:
[----:B------:R-:W-:Y:S01]  /*21d30*/  ISETP.NE.AND P0, PT, R3, RZ, PT ;  /* 0x000000ff0300720c */ /* 0x000fe20003f05270 */
[----:B------:R-:W-:-:S12]  /*21d40*/  IMAD.MOV.U32 R7, RZ, RZ, RZ ;  /* 0x000000ffff077224 */ /* 0x000fd800078e00ff */
[----:B------:R-:W-:Y:S05]  /*21d50*/  @!P0 BRA `(.L_x_5649) ;  /* 0x0000000000108947 */ /* 0x000fea0003800000 */
[----:B------:R-:W-:Y:S01]  /*21d60*/  UMOV UR4, 0xffffffff ;  /* 0xffffffff00047882 */ /* 0x000fe20000000000 */
[----:B------:R-:W-:Y:S02]  /*21d70*/  VIADD R12, R6, 0xffffffff ;  /* 0xffffffff060c7836 */ /* 0x000fe40000000000 */
[----:B------:R-:W-:Y:S05]  /*21d80*/  BRA.DIV UR4, `(.L_x_5650) ;  /* 0x0000002a04047947 */ /* 0x000fea000b800000 */
[----:B------:R4:W0:Y:S02]  /*21d90*/  SHFL.IDX PT, R7, R2, R12, 0x1f ;  /* 0x00001f0c02077589 */ /* 0x00082400000e0000 */
.L_x_5649:
[----:B0---4-:R-:W0:Y:S01]  /*21da0*/  LDC.64 R2, c[0x0][0xd68] ;  /* 0x00035a00ff027b82 */ /* 0x011e220000000a00 */
[----:B------:R-:W-:-:S04]  /*21db0*/  IMAD.IADD R19, R6, 0x1, R19 ;  /* 0x0000000106137824 */ /* 0x000fc800078e0213 */
[----:B0-----:R-:W-:-:S05]  /*21dc0*/  IMAD.WIDE R2, R19, 0x4, R2 ;  /* 0x0000000413027825 */ /* 0x001fca00078e0202 */
[----:B-1----:R-:W2:Y:S01]  /*21dd0*/  LDG.E R9, desc[UR54][R2.64] ;  /* 0x0000003602097981 */ /* 0x002ea2000c1e1900 */
[----:B------:R-:W-:Y:S02]  /*21de0*/  IMAD R16, R7, R5, R16 ;  /* 0x0000000507107224 */ /* 0x000fe400078e0210 */
[----:B--23--:R-:W-:-:S05]  /*21df0*/  IMAD R6, R17, R9, RZ ;  /* 0x0000000911067224 */ /* 0x00cfca00078e02ff */
        /* <DEDUP_REMOVED lines=8> */
[----:B------:R-:W-:-:S04]  /*21e80*/  IMAD.HI.U32 R10, R3, R10, R2 ;  /* 0x0000000a030a7227 */ /* 0x000fc800078e0002 */
[----:B------:R-:W-:Y:S01]  /*21e90*/  IMAD.IADD R2, R4, 0x1, -R16 ;  /* 0x0000000104027824 */ /* 0x000fe200078e0a10 */
[----:B------:R-:W-:-:S04]  /*21ea0*/  IABS R4, R6 ;  /* 0x0000000600047213 */ /* 0x000fc80000000000 */
[----:B------:R-:W-:Y:S01]  /*21eb0*/  IABS R3, R2 ;  /* 0x0000000200037213 */ /* 0x000fe20000000000 */
[----:B------:R-:W-:-:S04]  /*21ec0*/  IMAD.MOV R4, RZ, RZ, -R4 ;  /* 0x000000ffff047224 */ /* 0x000fc800078e0a04 */
        /* <DEDUP_REMOVED lines=48> */
.L_x_5643:
[----:B------:R-:W-:Y:S01]  /*221d0*/  UMOV UR4, URZ ;  /* 0x0000003f00047c82 */ /* 0x000fe20008000000 */
[----:B------:R-:W-:Y:S01]  /*221e0*/  UMOV UR5, URZ ;  /* 0x0000003f00057c82 */ /* 0x000fe20008000000 */
[----:B------:R-:W-:Y:S01]  /*221f0*/  ULDC UR6, c[0x0][0xd14] ;  /* 0x0003450000067ab9 */ /* 0x000fe20000000800 */
[----:B------:R-:W-:Y:S01]  /*22200*/  IMAD.MOV.U32 R16, RZ, RZ, R4 ;  /* 0x000000ffff107224 */ /* 0x000fe200078e0004 */
[----:B------:R-:W-:Y:S01]  /*22210*/  MOV R17, UR4 ;  /* 0x0000000400117c02 */ /* 0x000fe20008000f00 */
[----:B------:R-:W-:Y:S02]  /*22220*/  IMAD.U32 R18, RZ, RZ, UR5 ;  /* 0x00000005ff127e24 */ /* 0x000fe4000f8e00ff */
[----:B------:R-:W-:-:S07]  /*22230*/  IMAD.U32 R19, RZ, RZ, UR6 ;  /* 0x00000006ff137e24 */ /* 0x000fce000f8e00ff */
.L_x_5651:
        /* <DEDUP_REMOVED lines=12> */
.L_x_5552:
[----:B-1----:R-:W2:Y:S01]  /*22300*/  LDL R0, [R1+0x24] ;  /* 0x0000240001007983 */ /* 0x002ea20000100800 */
[----:B------:R-:W1:Y:S01]  /*22310*/  S2R R3, SR_CgaCtaId ;  /* 0x0000000000037919 */ /* 0x000e620000008800 */
[----:B--2---:R-:W-:Y:S02]  /*22320*/  R2UR UR4, R0 ;  /* 0x00000000000472ca */ /* 0x004fe400000e0000 */
        /* <DEDUP_REMOVED lines=10> */
.L_x_5769:
[----:B------:R-:W-:-:S03]  /*223d0*/  UMOV UR4, 0xffffffff ;  /* 0xffffffff00047882 */ /* 0x000fc60000000000 */
[----:B------:R-:W-:Y:S05]  /*223e0*/  BRA.DIV UR4, `(.L_x_5654) ;  /* 0x0000002204a87947 */ /* 0x000fea000b800000 */
[----:B---3--:R-:W2:Y:S02]  /*223f0*/  S2R R2, SR_TID.X ;  /* 0x0000000000027919 */ /* 0x008ea40000002100 */
[----:B--2---:R-:W-:-:S04]  /*22400*/  SHF.R.U32.HI R2, RZ, 0x5, R2 ;  /* 0x00000005ff027819 */ /* 0x004fc80000011602 */
[----:B------:R-:W-:-:S05]  /*22410*/  LOP3.LUT R2, R2, 0x3, RZ, 0xc0, !PT ;  /* 0x0000000302027812 */ /* 0x000fca00078ec0ff */
[----:B------:R2:W3:Y:S02]  /*22420*/  SHFL.IDX PT, R14, R2, RZ, 0x1f ;  /* 0x00001fff020e7589 */ /* 0x0004e400000e0000 */
.L_x_5772:
[----:B---3--:R-:W-:-:S13]  /*22430*/  ISETP.NE.AND P0, PT, R14, RZ, PT ;  /* 0x000000ff0e00720c */ /* 0x008fda0003f05270 */
[----:B------:R-:W-:Y:S05]  /*22440*/  @P0 BRA `(.L_x_5334) ;  /* 0x00000000009c0947 */ /* 0x000fea0003800000 */
[----:B------:R-:W-:-:S03]  /*22450*/  UMOV UR4, 0xffffffff ;  /* 0xffffffff00047882 */ /* 0x000fc60000000000 */
[----:B------:R-:W-:Y:S05]  /*22460*/  BRA.DIV UR4, `(.L_x_5655) ;  /* 0x0000002204bc7947 */ /* 0x000fea000b800000 */
[----:B------:R-:W-:-:S13]  /*22470*/  ELECT P6, URZ, PT ;  /* 0x00000000003f782f */ /* 0x000fda00038c0000 */
.L_x_5775:
        /* <DEDUP_REMOVED lines=8> */
.L_x_5656:
        /* <DEDUP_REMOVED lines=14> */
.L_x_5776:
[----:B------:R-:W2:Y:S02]  /*225e0*/  SYNCS.PHASECHK.TRANS64.TRYWAIT P0, [R7+URZ], R2 ;  /* 0x00000002070075a7 */ /* 0x000ea4000800017f */
[----:B--2---:R-:W-:Y:S05]  /*225f0*/  @!P0 BRA `(.L_x_5658) ;  /* 0x00000020008c8947 */ /* 0x004fea0003800000 */
.L_x_5777:
[----:B------:R-:W-:Y:S05]  /*22600*/  @!P2 BRA `(.L_x_5659) ;  /* 0x000000000004a947 */ /* 0x000fea0003800000 */
[----:B------:R-:W-:Y:S01]  /*22610*/  BPT.TRAP 0x1 ;  /* 0x000000040000795c */ /* 0x000fe20000300000 */
.L_x_5659:
[----:B------:R-:W3:Y:S01]  /*22620*/  LDL.LU R4, [R1] ;  /* 0x0000000001047983 */ /* 0x000ee20000300800 */
[----:B------:R-:W-:-:S04]  /*22630*/  VIADD R0, R0, 0x38860 ;  /* 0x0003886000007836 */ /* 0x000fc80000000000 */
[----:B---3--:R-:W-:-:S04]  /*22640*/  IMAD R4, R4, 0x8, R0 ;  /* 0x0000000804047824 */ /* 0x008fc800078e0200 */
[----:B------:R-:W3:Y:S02]  /*22650*/  SYNCS.PHASECHK.TRANS64.TRYWAIT P0, [R4+URZ], R5 ;  /* 0x00000005040075a7 */ /* 0x000ee4000800017f */
[----:B---3--:R-:W-:Y:S05]  /*22660*/  @!P0 BRA `(.L_x_5660) ;  /* 0x0000002000848947 */ /* 0x008fea0003800000 */
.L_x_5778:
[----:B------:R-:W-:-:S07]  /*22670*/  IMAD R3, R3, 0x8, R0 ;  /* 0x0000000803037824 */ /* 0x000fce00078e0200 */
.L_x_5661:
[----:B----4-:R4:W0:Y:S02]  /*22680*/  SYNCS.PHASECHK.TRANS64.TRYWAIT P0, [R3+URZ], R2 ;  /* 0x00000002030075a7 */ /* 0x010824000800017f */
[----:B0-----:R-:W-:Y:S05]  /*22690*/  @!P0 NANOSLEEP.SYNCS 0x989680 ;  /* 0x009896800000895d */ /* 0x001fea0003900000 */
[----:B------:R-:W0:Y:S02]  /*226a0*/  @!P0 SYNCS.PHASECHK.TRANS64 P0, [R3+URZ], R2 ;  /* 0x00000002030085a7 */ /* 0x000e24000800007f */
[----:B0-----:R-:W-:Y:S05]  /*226b0*/  @!P0 BRA `(.L_x_5661) ;  /* 0xfffffffc00f08947 */ /* 0x001fea000383ffff */
.L_x_5334:
[----:B------:R-:W-:Y:S05]  /*226c0*/  BSYNC B8 ;  /* 0x0000000000087941 */ /* 0x000fea0003800000 */
.L_x_5331:
[----:B------:R-:W-:Y:S05]  /*226d0*/  EXIT ;  /* 0x000000000000794d */ /* 0x000fea0003800000 */
.L_x_5358:
[----:B0-----:R0:W1:Y:S02]  /*226e0*/  SYNCS.PHASECHK.TRANS64.TRYWAIT P5, [R70+URZ+0x38890], R75 ;  /* 0x0388904b460075a7 */ /* 0x00106400080a017f */
[----:B-1----:R-:W-:Y:S05]  /*226f0*/  @!P5 NANOSLEEP.SYNCS 0x989680 ;  /* 0x009896800000d95d */ /* 0x002fea0003900000 */
[----:B------:R-:W1:Y:S02]  /*22700*/  @!P5 SYNCS.PHASECHK.TRANS64 P5, [R70+URZ+0x38890], R75 ;  /* 0x0388904b4600d5a7 */ /* 0x000e6400080a007f */
[----:B-1----:R-:W-:Y:S05]  /*22710*/  @!P5 BRA `(.L_x_5358) ;  /* 0xfffffffc00f0d947 */ /* 0x002fea000383ffff */
[----:B------:R-:W-:Y:S05]  /*22720*/  BRA `(.L_x_5662) ;  /* 0xfffffe0000a47947 */ /* 0x000fea000383ffff */
.L_x_5368:
[----:B0-----:R0:W1:Y:S02]  /*22730*/  SYNCS.PHASECHK.TRANS64.TRYWAIT P5, [R70+URZ+0x38890], R75 ;  /* 0x0388904b460075a7 */ /* 0x00106400080a017f */
[----:B-1----:R-:W-:Y:S05]  /*22740*/  @!P5 NANOSLEEP.SYNCS 0x989680 ;  /* 0x009896800000d95d */ /* 0x002fea0003900000 */
[----:B------:R-:W1:Y:S02]  /*22750*/  @!P5 SYNCS.PHASECHK.TRANS64 P5, [R70+URZ+0x38890], R75 ;  /* 0x0388904b4600d5a7 */ /* 0x000e6400080a007f */
[----:B-1----:R-:W-:Y:S05]  /*22760*/  @!P5 BRA `(.L_x_5368) ;  /* 0xfffffffc00f0d947 */ /* 0x002fea000383ffff */
[----:B------:R-:W-:Y:S05]  /*22770*/  BRA `(.L_x_5663) ;  /* 0xfffffe0c00007947 */ /* 0x000fea000383ffff */
.L_x_5373:
[----:B0-----:R0:W1:Y:S02]  /*22780*/  SYNCS.PHASECHK.TRANS64.TRYWAIT P5, [R70+URZ+0x38890], R75 ;  /* 0x0388904b460075a7 */ /* 0x00106400080a017f */
[----:B-1----:R-:W-:Y:S05]  /*22790*/  @!P5 NANOSLEEP.SYNCS 0x989680 ;  /* 0x009896800000d95d */ /* 0x002fea0003900000 */
[----:B------:R-:W1:Y:S02]  /*227a0*/  @!P5 SYNCS.PHASECHK.TRANS64 P5, [R70+URZ+0x38890], R75 ;  /* 0x0388904b4600d5a7 */ /* 0x000e6400080a007f */
[----:B-1----:R-:W-:Y:S05]  /*227b0*/  @!P5 BRA `(.L_x_5373) ;  /* 0xfffffffc00f0d947 */ /* 0x002fea000383ffff */
[----:B------:R-:W-:Y:S05]  /*227c0*/  BRA `(.L_x_5664) ;  /* 0xfffffe1400147947 */ /* 0x000fea000383ffff */
.L_x_5377:
[----:B--2---:R2:W4:Y:S02]  /*227d0*/  SYNCS.PHASECHK.TRANS64.TRYWAIT P0, [R70+URZ+0x388b0], R75 ;  /* 0x0388b04b460075a7 */ /* 0x004524000800017f */
[----:B----4-:R-:W-:Y:S05]  /*227e0*/  @!P0 NANOSLEEP.SYNCS 0x989680 ;  /* 0x009896800000895d */ /* 0x010fea0003900000 */
[----:B------:R-:W4:Y:S02]  /*227f0*/  @!P0 SYNCS.PHASECHK.TRANS64 P0, [R70+URZ+0x388b0], R75 ;  /* 0x0388b04b460085a7 */ /* 0x000f24000800007f */
[----:B----4-:R-:W-:Y:S05]  /*22800*/  @!P0 BRA `(.L_x_5377) ;  /* 0xfffffffc00f08947 */ /* 0x010fea000383ffff */
[----:B------:R-:W-:Y:S05]  /*22810*/  BRA `(.L_x_5665) ;  /* 0xfffffe14008c7947 */ /* 0x000fea000383ffff */
.L_x_5420:
[----:B------:R-:W-:Y:S01]  /*22820*/  BSSY B1, `(.L_x_5666) ;  /* 0x0000008000017945 */ /* 0x000fe20003800000 */
[----:B------:R-:W-:Y:S01]  /*22830*/  MOV R13, R4 ;  /* 0x00000004000d7202 */ /* 0x000fe20000000f00 */
[----:B------:R-:W-:Y:S02]  /*22840*/  IMAD.MOV.U32 R12, RZ, RZ, RZ ;  /* 0x000000ffff0c7224 */ /* 0x000fe400078e00ff */
[----:B------:R-:W-:Y:S02]  /*22850*/  IMAD.MOV.U32 R11, RZ, RZ, 0x1c1f ;  /* 0x00001c1fff0b7424 */ /* 0x000fe400078e00ff */
[----:B------:R-:W-:-:S07]  /*22860*/  IMAD.MOV.U32 R15, RZ, RZ, -0x1 ;  /* 0xffffffffff0f7424 */ /* 0x000fce00078e00ff */
[----:B-----5:R-:W-:Y:S05]  /*22870*/  WARPSYNC.COLLECTIVE R15, `(.L_x_5667) ;  /* 0x000000000f087348 */ /* 0x020fea0003c00000 */
[----:B------:R0:W1:Y:S02]  /*22880*/  SHFL.IDX P6, R14, R13, R12, R11 ;  /* 0x0000000c0d0e7389 */ /* 0x00006400000c000b */
[----:B01---5:R-:W-:Y:S01]  /*22890*/  ENDCOLLECTIVE ;  /* 0x000000000000791b */ /* 0x023fe20003800000 */
.L_x_5667:
[----:B------:R-:W-:Y:S05]  /*228a0*/  BSYNC B1 ;  /* 0x0000000000017941 */ /* 0x000fea0003800000 */
.L_x_5666:
[----:B------:R-:W-:Y:S05]  /*228b0*/  BRA `(.L_x_5668) ;  /* 0xfffffe5000a87947 */ /* 0x000fea000383ffff */
.L_x_5421:
        /* <DEDUP_REMOVED lines=8> */
.L_x_5670:
[----:B------:R-:W-:Y:S05]  /*22940*/  BSYNC B1 ;  /* 0x0000000000017941 */ /* 0x000fea0003800000 */
.L_x_5669:
[----:B------:R-:W-:Y:S05]  /*22950*/  BRA `(.L_x_5671) ;  /* 0xfffffe5000887947 */ /* 0x000fea000383ffff */
.L_x_5422:
        /* <DEDUP_REMOVED lines=8> */
.L_x_5673:
[----:B------:R-:W-:Y:S05]  /*229e0*/  BSYNC B1 ;  /* 0x0000000000017941 */ /* 0x000fea0003800000 */
.L_x_5672:
[----:B------:R-:W-:Y:S05]  /*229f0*/  BRA `(.L_x_5674) ;  /* 0xfffffe5000687947 */ /* 0x000fea000383ffff */
.L_x_5423:
        /* <DEDUP_REMOVED lines=8> */
.L_x_5676:
[----:B------:R-:W-:Y:S05]  /*22a80*/  BSYNC B1 ;  /* 0x0000000000017941 */ /* 0x000fea0003800000 */
.L_x_5675:
[----:B------:R-:W-:Y:S05]  /*22a90*/  BRA `(.L_x_5677) ;  /* 0xfffffe5000487947 */ /* 0x000fea000383ffff */
.L_x_5424:
        /* <DEDUP_REMOVED lines=8> */
.L_x_5679:
[----:B------:R-:W-:Y:S05]  /*22b20*/  BSYNC B1 ;  /* 0x0000000000017941 */ /* 0x000fea0003800000 */
.L_x_5678:
[----:B------:R-:W-:Y:S05]  /*22b30*/  BRA `(.L_x_5680) ;  /* 0xfffffe5000287947 */ /* 0x000fea000383ffff */
.L_x_5425:
        /* <DEDUP_REMOVED lines=8> */
.L_x_5682:
[----:B------:R-:W-:Y:S05]  /*22bc0*/  BSYNC B1 ;  /* 0x0000000000017941 */ /* 0x000fea0003800000 */
.L_x_5681:
[----:B------:R-:W-:Y:S05]  /*22bd0*/  BRA `(.L_x_5683) ;  /* 0xfffffe5000087947 */ /* 0x000fea000383ffff */
.L_x_5426:
[----:B------:R-:W-:Y:S01]  /*22be0*/  BSSY B1, `(.L_x_5684) ;  /* 0x0000008000017945 */ /* 0x000fe20003800000 */
[----:B------:R-:W-:Y:S01]  /*22bf0*/  MOV R13, R2 ;  /* 0x00000002000d7202 */ /* 0x000fe20000000f00 */
[----:B------:R-:W-:Y:S02]  /*22c00*/  IMAD.MOV.U32 R12, RZ, RZ, 0x1 ;  /* 0x00000001ff0c7424 */ /* 0x000fe400078e00ff */
[----:B------:R-:W-:Y:S02]  /*22c10*/  IMAD.MOV.U32 R11, RZ, RZ, 0x1c1f ;  /* 0x00001c1fff0b7424 */ /* 0x000fe400078e00ff */
[----:B------:R-:W-:-:S07]  /*22c20*/  IMAD.MOV.U32 R15, RZ, RZ, -0x1 ;  /* 0xffffffffff0f7424 */ /* 0x000fce00078e00ff */
[----:B-----5:R-:W-:Y:S05]  /*22c30*/  WARPSYNC.COLLECTIVE R15, `(.L_x_5685) ;  /* 0x000000000f087348 */ /* 0x020fea0003c00000 */
[----:B------:R0:W1:Y:S02]  /*22c40*/  SHFL.IDX P6, R14, R13, R12, R11 ;  /* 0x0000000c0d0e7389 */ /* 0x00006400000c000b */
[----:B01---5:R-:W-:Y:S01]  /*22c50*/  ENDCOLLECTIVE ;  /* 0x000000000000791b */ /* 0x023fe20003800000 */
.L_x_5685:
[----:B------:R-:W-:Y:S05]  /*22c60*/  BSYNC B1 ;  /* 0x0000000000017941 */ /* 0x000fea0003800000 */
.L_x_5684:
[----:B------:R-:W-:Y:S05]  /*22c70*/  BRA `(.L_x_5686) ;  /* 0xfffffe4c00e87947 */ /* 0x000fea000383ffff */
.L_x_5427:
        /* <DEDUP_REMOVED lines=8> */
.L_x_5688:
[----:B------:R-:W-:Y:S05]  /*22d00*/  BSYNC B1 ;  /* 0x0000000000017941 */ /* 0x000fea0003800000 */
.L_x_5687:
[----:B------:R-:W-:Y:S05]  /*22d10*/  BRA `(.L_x_5689) ;  /* 0xfffffe4c00c87947 */ /* 0x000fea000383ffff */
.L_x_5429:
[----:B0-----:R0:W1:Y:S02]  /*22d20*/  SYNCS.PHASECHK.TRANS64.TRYWAIT P2, [R18+URZ+0x38800], R5 ;  /* 0x03880005120075a7 */ /* 0x001064000804017f */
[----:B-1----:R-:W-:Y:S05]  /*22d30*/  @!P2 NANOSLEEP.SYNCS 0x989680 ;  /* 0x009896800000a95d */ /* 0x002fea0003900000 */
[----:B------:R-:W1:Y:S02]  /*22d40*/  @!P2 SYNCS.PHASECHK.TRANS64 P2, [R18+URZ+0x38800], R5 ;  /* 0x038800051200a5a7 */ /* 0x000e64000804007f */
[----:B-1----:R-:W-:Y:S05]  /*22d50*/  @!P2 BRA `(.L_x_5429) ;  /* 0xfffffffc00f0a947 */ /* 0x002fea000383ffff */
[----:B------:R-:W-:Y:S05]  /*22d60*/  BRA `(.L_x_5690) ;  /* 0xfffffe5000407947 */ /* 0x000fea000383ffff */
.L_x_5437:
        /* <DEDUP_REMOVED lines=8> */
.L_x_5692:
[----:B------:R-:W-:Y:S05]  /*22df0*/  BSYNC B1 ;  /* 0x0000000000017941 */ /* 0x000fea0003800000 */
.L_x_5691:
[----:B------:R-:W-:Y:S05]  /*22e00*/  BRA `(.L_x_5693) ;  /* 0xfffffe6000147947 */ /* 0x000fea000383ffff */
.L_x_5438:
        /* <DEDUP_REMOVED lines=8> */
.L_x_5695:
[----:B------:R-:W-:Y:S05]  /*22e90*/  BSYNC B1 ;  /* 0x0000000000017941 */ /* 0x000fea0003800000 */
.L_x_5694:
[----:B------:R-:W-:Y:S05]  /*22ea0*/  BRA `(.L_x_5696) ;  /* 0xfffffe5c00f47947 */ /* 0x000fea000383ffff */
.L_x_5439:
        /* <DEDUP_REMOVED lines=8> */
.L_x_5698:
[----:B------:R-:W-:Y:S05]  /*22f30*/  BSYNC B1 ;  /* 0x0000000000017941 */ /* 0x000fea0003800000 */
.L_x_5697:
[----:B------:R-:W-:Y:S05]  /*22f40*/  BRA `(.L_x_5699) ;  /* 0xfffffe5c00d47947 */ /* 0x000fea000383ffff */
.L_x_5440:
        /* <DEDUP_REMOVED lines=8> */
.L_x_5701:
[----:B------:R-:W-:Y:S05]  /*22fd0*/  BSYNC B1 ;  /* 0x0000000000017941 */ /* 0x000fea0003800000 */
.L_x_5700:
[----:B------:R-:W-:Y:S05]  /*22fe0*/  BRA `(.L_x_5702) ;  /* 0xfffffe5c00b47947 */ /* 0x000fea000383ffff */
.L_x_5441:
        /* <DEDUP_REMOVED lines=8> */
.L_x_5704:
[----:B------:R-:W-:Y:S05]  /*23070*/  BSYNC B1 ;  /* 0x0000000000017941 */ /* 0x000fea0003800000 */
.L_x_5703:
[----:B------:R-:W-:Y:S05]  /*23080*/  BRA `(.L_x_5705) ;  /* 0xfffffe5c00947947 */ /* 0x000fea000383ffff */
.L_x_5442:
        /* <DEDUP_REMOVED lines=8> */
.L_x_5707:
[----:B------:R-:W-:Y:S05]  /*23110*/  BSYNC B1 ;  /* 0x0000000000017941 */ /* 0x000fea0003800000 */
.L_x_5706:
[----:B------:R-:W-:Y:S05]  /*23120*/  BRA `(.L_x_5708) ;  /* 0xfffffe5c00787947 */ /* 0x000fea000383ffff */
.L_x_5443:
        /* <DEDUP_REMOVED lines=8> */
.L_x_5710:
[----:B------:R-:W-:Y:S05]  /*231b0*/  BSYNC B1 ;  /* 0x0000000000017941 */ /* 0x000fea0003800000 */
.L_x_5709:
[----:B------:R-:W-:Y:S05]  /*231c0*/  BRA `(.L_x_5711) ;  /* 0xfffffe5c005c7947 */ /* 0x000fea000383ffff */
.L_x_5444:
        /* <DEDUP_REMOVED lines=8> */
.L_x_5713:
[----:B------:R-:W-:Y:S05]  /*23250*/  BSYNC B1 ;  /* 0x0000000000017941 */ /* 0x000fea0003800000 */
.L_x_5712:
[----:B------:R-:W-:Y:S05]  /*23260*/  BRA `(.L_x_5714) ;  /* 0xfffffe5c00407947 */ /* 0x000fea000383ffff */
.L_x_5446:
[----:B0-----:R0:W1:Y:S02]  /*23270*/  SYNCS.PHASECHK.TRANS64.TRYWAIT P2, [R18+URZ+0x38800], R3 ;  /* 0x03880003120075a7 */ /* 0x001064000804017f */
[----:B-1----:R-:W-:Y:S05]  /*23280*/  @!P2 NANOSLEEP.SYNCS 0x989680 ;  /* 0x009896800000a95d */ /* 0x002fea0003900000 */
[----:B------:R-:W1:Y:S02]  /*23290*/  @!P2 SYNCS.PHASECHK.TRANS64 P2, [R18+URZ+0x38800], R3 ;  /* 0x038800031200a5a7 */ /* 0x000e64000804007f */
[----:B-1----:R-:W-:Y:S05]  /*232a0*/  @!P2 BRA `(.L_x_5446) ;  /* 0xfffffffc00f0a947 */ /* 0x002fea000383ffff */
[----:B------:R-:W-:Y:S05]  /*232b0*/  BRA `(.L_x_5715) ;  /* 0xfffffe5c009c7947 */ /* 0x000fea000383ffff */
.L_x_5452:
[----:B-1----:R1:W2:Y:S02]  /*232c0*/  SYNCS.PHASECHK.TRANS64.TRYWAIT P1, [R20+URZ+0x38830], R7 ;  /* 0x03883007140075a7 */ /* 0x0022a4000802017f */
[----:B--2---:R-:W-:Y:S05]  /*232d0*/  @!P1 NANOSLEEP.SYNCS 0x989680 ;  /* 0x009896800000995d */ /* 0x004fea0003900000 */
[----:B------:R-:W2:Y:S02]  /*232e0*/  @!P1 SYNCS.PHASECHK.TRANS64 P1, [R20+URZ+0x38830], R7 ;  /* 0x03883007140095a7 */ /* 0x000ea4000802007f */
[----:B--2---:R-:W-:Y:S05]  /*232f0*/  @!P1 BRA `(.L_x_5452) ;  /* 0xfffffffc00f09947 */ /* 0x004fea000383ffff */
[----:B------:R-:W-:Y:S05]  /*23300*/  BRA `(.L_x_5451) ;  /* 0xfffffe6800f07947 */ /* 0x000fea000383ffff */
.L_x_5454:
[----:B--2---:R2:W3:Y:S02]  /*23310*/  SYNCS.PHASECHK.TRANS64.TRYWAIT P1, [R18+URZ+0x38810], R3 ;  /* 0x03881003120075a7 */ /* 0x0044e4000802017f */
[----:B---3--:R-:W-:Y:S05]  /*23320*/  @!P1 NANOSLEEP.SYNCS 0x989680 ;  /* 0x009896800000995d */ /* 0x008fea0003900000 */
[----:B------:R-:W3:Y:S02]  /*23330*/  @!P1 SYNCS.PHASECHK.TRANS64 P1, [R18+URZ+0x38810], R3 ;  /* 0x03881003120095a7 */ /* 0x000ee4000802007f */
[----:B---3--:R-:W-:Y:S05]  /*23340*/  @!P1 BRA `(.L_x_5454) ;  /* 0xfffffffc00f09947 */ /* 0x008fea000383ffff */
[----:B------:R-:W-:Y:S05]  /*23350*/  BRA `(.L_x_5716) ;  /* 0xfffffe6c00a07947 */ /* 0x000fea000383ffff */
.L_x_5458:
[----:B----4-:R4:W0:Y:S02]  /*23360*/  SYNCS.PHASECHK.TRANS64.TRYWAIT P2, [R20+URZ+0x38850], R7 ;  /* 0x03885007140075a7 */ /* 0x010824000804017f */
[----:B0-----:R-:W-:Y:S05]  /*23370*/  @!P2 NANOSLEEP.SYNCS 0x989680 ;  /* 0x009896800000a95d */ /* 0x001fea0003900000 */
[----:B------:R-:W0:Y:S02]  /*23380*/  @!P2 SYNCS.PHASECHK.TRANS64 P2, [R20+URZ+0x38850], R7 ;  /* 0x038850071400a5a7 */ /* 0x000e24000804007f */
[----:B0-----:R-:W-:Y:S05]  /*23390*/  @!P2 BRA `(.L_x_5458) ;  /* 0xfffffffc00f0a947 */ /* 0x001fea000383ffff */
[----:B------:R-:W-:Y:S05]  /*233a0*/  BRA `(.L_x_5457) ;  /* 0xfffffe6c00c47947 */ /* 0x000fea000383ffff */
.L_x_5478:
[----:B-1----:R1:W2:Y:S02]  /*233b0*/  SYNCS.PHASECHK.TRANS64.TRYWAIT P2, [R199+URZ+0x38830], R188 ;  /* 0x038830bcc70075a7 */ /* 0x0022a4000804017f */
[----:B--2---:R-:W-:Y:S05]  /*233c0*/  @!P2 NANOSLEEP.SYNCS 0x989680 ;  /* 0x009896800000a95d */ /* 0x004fea0003900000 */
[----:B------:R-:W2:Y:S02]  /*233d0*/  @!P2 SYNCS.PHASECHK.TRANS64 P2, [R199+URZ+0x38830], R188 ;  /* 0x038830bcc700a5a7 */ /* 0x000ea4000804007f */
[----:B--2---:R-:W-:Y:S05]  /*233e0*/  @!P2 BRA `(.L_x_5478) ;  /* 0xfffffffc00f0a947 */ /* 0x004fea000383ffff */
[----:B------:R-:W-:Y:S05]  /*233f0*/  BRA `(.L_x_5477) ;  /* 0xfffffea400587947 */ /* 0x000fea000383ffff */
.L_x_5483:
[----:B---3--:R3:W4:Y:S02]  /*23400*/  SYNCS.PHASECHK.TRANS64.TRYWAIT P2, [R199+URZ+0x38850], R188 ;  /* 0x038850bcc70075a7 */ /* 0x008724000804017f */
[----:B----4-:R-:W-:Y:S05]  /*23410*/  @!P2 NANOSLEEP.SYNCS 0x989680 ;  /* 0x009896800000a95d */ /* 0x010fea0003900000 */
[----:B------:R-:W4:Y:S02]  /*23420*/  @!P2 SYNCS.PHASECHK.TRANS64 P2, [R199+URZ+0x38850], R188 ;  /* 0x038850bcc700a5a7 */ /* 0x000f24000804007f */
[----:B----4-:R-:W-:Y:S05]  /*23430*/  @!P2 BRA `(.L_x_5483) ;  /* 0xfffffffc00f0a947 */ /* 0x010fea000383ffff */
[----:B------:R-:W-:Y:S05]  /*23440*/  BRA `(.L_x_5482) ;  /* 0xfffffea400f47947 */ /* 0x000fea000383ffff */
.L_x_5504:
[----:B-1----:R1:W2:Y:S02]  /*23450*/  SYNCS.PHASECHK.TRANS64.TRYWAIT P3, [R188+URZ+0x38830], R203 ;  /* 0x038830cbbc0075a7 */ /* 0x0022a4000806017f */
[----:B--2---:R-:W-:Y:S05]  /*23460*/  @!P3 NANOSLEEP.SYNCS 0x989680 ;  /* 0x009896800000b95d */ /* 0x004fea0003900000 */
[----:B------:R-:W2:Y:S02]  /*23470*/  @!P3 SYNCS.PHASECHK.TRANS64 P3, [R188+URZ+0x38830], R203 ;  /* 0x038830cbbc00b5a7 */ /* 0x000ea4000806007f */
[----:B--2---:R-:W-:Y:S05]  /*23480*/  @!P3 BRA `(.L_x_5504) ;  /* 0xfffffffc00f0b947 */ /* 0x004fea000383ffff */
[----:B------:R-:W-:Y:S05]  /*23490*/  BRA `(.L_x_5503) ;  /* 0xfffffee4000c7947 */ /* 0x000fea000383ffff */
.L_x_5509:
[----:B---3--:R3:W4:Y:S02]  /*234a0*/  SYNCS.PHASECHK.TRANS64.TRYWAIT P3, [R188+URZ+0x38850], R203 ;  /* 0x038850cbbc0075a7 */ /* 0x008724000806017f */
[----:B----4-:R-:W-:Y:S05]  /*234b0*/  @!P3 NANOSLEEP.SYNCS 0x989680 ;  /* 0x009896800000b95d */ /* 0x010fea0003900000 */
[----:B------:R-:W4:Y:S02]  /*234c0*/  @!P3 SYNCS.PHASECHK.TRANS64 P3, [R188+URZ+0x38850], R203 ;  /* 0x038850cbbc00b5a7 */ /* 0x000f24000806007f */
[----:B----4-:R-:W-:Y:S05]  /*234d0*/  @!P3 BRA `(.L_x_5509) ;  /* 0xfffffffc00f0b947 */ /* 0x010fea000383ffff */
[----:B------:R-:W-:Y:S05]  /*234e0*/  BRA `(.L_x_5508) ;  /* 0xfffffee400a87947 */ /* 0x000fea000383ffff */
.L_x_5517:
[----:B-1----:R1:W2:Y:S02]  /*234f0*/  SYNCS.PHASECHK.TRANS64.TRYWAIT P2, [R189+URZ+0x38830], R204 ;  /* 0x038830ccbd0075a7 */ /* 0x0022a4000804017f */
[----:B--2---:R-:W-:Y:S05]  /*23500*/  @!P2 NANOSLEEP.SYNCS 0x989680 ;  /* 0x009896800000a95d */ /* 0x004fea0003900000 */
[----:B------:R-:W2:Y:S02]  /*23510*/  @!P2 SYNCS.PHASECHK.TRANS64 P2, [R189+URZ+0x38830], R204 ;  /* 0x038830ccbd00a5a7 */ /* 0x000ea4000804007f */
[----:B--2---:R-:W-:Y:S05]  /*23520*/  @!P2 BRA `(.L_x_5517) ;  /* 0xfffffffc00f0a947 */ /* 0x004fea000383ffff */
[----:B------:R-:W-:Y:S05]  /*23530*/  BRA `(.L_x_5516) ;  /* 0xffffff1400987947 */ /* 0x000fea000383ffff */
.L_x_5522:
[----:B---3--:R3:W4:Y:S02]  /*23540*/  SYNCS.PHASECHK.TRANS64.TRYWAIT P2, [R189+URZ+0x38850], R204 ;  /* 0x038850ccbd0075a7 */ /* 0x008724000804017f */
[----:B----4-:R-:W-:Y:S05]  /*23550*/  @!P2 NANOSLEEP.SYNCS 0x989680 ;  /* 0x009896800000a95d */ /* 0x010fea0003900000 */
[----:B------:R-:W4:Y:S02]  /*23560*/  @!P2 SYNCS.PHASECHK.TRANS64 P2, [R189+URZ+0x38850], R204 ;  /* 0x038850ccbd00a5a7 */ /* 0x000f24000804007f */
[----:B----4-:R-:W-:Y:S05]  /*23570*/  @!P2 BRA `(.L_x_5522) ;  /* 0xfffffffc00f0a947 */ /* 0x010fea000383ffff */
[----:B------:R-:W-:Y:S05]  /*23580*/  BRA `(.L_x_5521) ;  /* 0xffffff1800347947 */ /* 0x000fea000383ffff */
.L_x_5566:
[----:B------:R-:W1:Y:S01]  /*23590*/  S2R R11, SR_TID.X ;  /* 0x00000000000b7919 */ /* 0x000e620000002100 */
[----:B------:R-:W-:Y:S01]  /*235a0*/  BSSY B1, `(.L_x_5717) ;  /* 0x000000a000017945 */ /* 0x000fe20003800000 */
[----:B------:R-:W-:Y:S02]  /*235b0*/  IMAD.MOV.U32 R12, RZ, RZ, RZ ;  /* 0x000000ffff0c7224 */ /* 0x000fe400078e00ff */
        /* <DEDUP_REMOVED lines=8> */
.L_x_5718:
[----:B------:R-:W-:Y:S05]  /*23640*/  BSYNC B1 ;  /* 0x0000000000017941 */ /* 0x000fea0003800000 */
.L_x_5717:
[----:B------:R-:W-:Y:S05]  /*23650*/  BRA `(.L_x_5719) ;  /* 0xffffff9800607947 */ /* 0x000fea000383ffff */
.L_x_5567:
[----:B------:R-:W-:Y:S01]  /*23660*/  BSSY B1, `(.L_x_5720) ;  /* 0x0000006000017945 */ /* 0x000fe20003800000 */
[----:B------:R-:W-:-:S07]  /*23670*/  IMAD.MOV.U32 R15, RZ, RZ, -0x1 ;  /* 0xffffffffff0f7424 */ /* 0x000fce00078e00ff */
[----:B0-----:R-:W-:Y:S05]  /*23680*/  WARPSYNC.COLLECTIVE R15, `(.L_x_5721) ;  /* 0x000000000f0c7348 */ /* 0x001fea0003c00000 */
[----:B------:R-:W-:Y:S02]  /*23690*/  ELECT P6, UR62, PT ;  /* 0x00000000003e782f */ /* 0x000fe400038c0000 */
[----:B------:R-:W-:Y:S01]  /*236a0*/  MOV R14, UR62 ;  /* 0x0000003e000e7c02 */ /* 0x000fe20008000f00 */
[----:B0-----:R-:W-:Y:S10]  /*236b0*/  ENDCOLLECTIVE ;  /* 0x000000000000791b */ /* 0x001ff40003800000 */
.L_x_5721:
[----:B------:R-:W-:Y:S05]  /*236c0*/  BSYNC B1 ;  /* 0x0000000000017941 */ /* 0x000fea0003800000 */
.L_x_5720:
[----:B------:R-:W-:Y:S05]  /*236d0*/  BRA `(.L_x_5722) ;  /* 0xffffff98004c7947 */ /* 0x000fea000383ffff */
.L_x_5568:
[----:B-1----:R1:W2:Y:S02]  /*236e0*/  SYNCS.PHASECHK.TRANS64.TRYWAIT P0, [R7+URZ+0x38820], R8 ;  /* 0x03882008070075a7 */ /* 0x0022a4000800017f */
[----:B--2---:R-:W-:Y:S05]  /*236f0*/  @!P0 NANOSLEEP.SYNCS 0x989680 ;  /* 0x009896800000895d */ /* 0x004fea0003900000 */
[----:B------:R-:W2:Y:S02]  /*23700*/  @!P0 SYNCS.PHASECHK.TRANS64 P0, [R7+URZ+0x38820], R8 ;  /* 0x03882008070085a7 */ /* 0x000ea4000800007f */
[----:B--2---:R-:W-:Y:S05]  /*23710*/  @!P0 BRA `(.L_x_5568) ;  /* 0xfffffffc00f08947 */ /* 0x004fea000383ffff */
[----:B------:R-:W-:Y:S05]  /*23720*/  BRA `(.L_x_5723) ;  /* 0xffffff98006c7947 */ /* 0x000fea000383ffff */
.L_x_5571:
[----:B-1----:R1:W2:Y:S02]  /*23730*/  SYNCS.PHASECHK.TRANS64.TRYWAIT P0, [R8+URZ+0x388a0], R9 ;  /* 0x0388a009080075a7 */ /* 0x0022a4000800017f */
[----:B--2---:R-:W-:Y:S05]  /*23740*/  @!P0 NANOSLEEP.SYNCS 0x989680 ;  /* 0x009896800000895d */ /* 0x004fea0003900000 */
[----:B------:R-:W2:Y:S02]  /*23750*/  @!P0 SYNCS.PHASECHK.TRANS64 P0, [R8+URZ+0x388a0], R9 ;  /* 0x0388a009080085a7 */ /* 0x000ea4000800007f */
[----:B--2---:R-:W-:Y:S05]  /*23760*/  @!P0 BRA `(.L_x_5571) ;  /* 0xfffffffc00f08947 */ /* 0x004fea000383ffff */
[----:B------:R-:W-:Y:S05]  /*23770*/  BRA `(.L_x_5724) ;  /* 0xffffff9800787947 */ /* 0x000fea000383ffff */
.L_x_5573:
[----:B--2---:R2:W3:Y:S02]  /*23780*/  SYNCS.PHASECHK.TRANS64.TRYWAIT P0, [R8+URZ+0x388c0], R9 ;  /* 0x0388c009080075a7 */ /* 0x0044e4000800017f */
[----:B---3--:R-:W-:Y:S05]  /*23790*/  @!P0 NANOSLEEP.SYNCS 0x989680 ;  /* 0x009896800000895d */ /* 0x008fea0003900000 */
[----:B------:R-:W3:Y:S02]  /*237a0*/  @!P0 SYNCS.PHASECHK.TRANS64 P0, [R8+URZ+0x388c0], R9 ;  /* 0x0388c009080085a7 */ /* 0x000ee4000800007f */
[----:B---3--:R-:W-:Y:S05]  /*237b0*/  @!P0 BRA `(.L_x_5573) ;  /* 0xfffffffc00f08947 */ /* 0x008fea000383ffff */
[----:B------:R-:W-:Y:S05]  /*237c0*/  BRA `(.L_x_5725) ;  /* 0xffffff9800e07947 */ /* 0x000fea000383ffff */
.L_x_5577:
[----:B-1----:R1:W2:Y:S02]  /*237d0*/  SYNCS.PHASECHK.TRANS64.TRYWAIT P0, [R9+URZ+0x388a0], R10 ;  /* 0x0388a00a090075a7 */ /* 0x0022a4000800017f */
[----:B--2---:R-:W-:Y:S05]  /*237e0*/  @!P0 NANOSLEEP.SYNCS 0x989680 ;  /* 0x009896800000895d */ /* 0x004fea0003900000 */
[----:B------:R-:W2:Y:S02]  /*237f0*/  @!P0 SYNCS.PHASECHK.TRANS64 P0, [R9+URZ+0x388a0], R10 ;  /* 0x0388a00a090085a7 */ /* 0x000ea4000800007f */
[----:B--2---:R-:W-:Y:S05]  /*23800*/  @!P0 BRA `(.L_x_5577) ;  /* 0xfffffffc00f08947 */ /* 0x004fea000383ffff */
[----:B------:R-:W-:Y:S05]  /*23810*/  BRA `(.L_x_5726) ;  /* 0xffffffa000247947 */ /* 0x000fea000383ffff */
.L_x_5579:
[----:B--2---:R2:W3:Y:S02]  /*23820*/  SYNCS.PHASECHK.TRANS64.TRYWAIT P1, [R9+URZ+0x388c0], R10 ;  /* 0x0388c00a090075a7 */ /* 0x0044e4000802017f */
[----:B---3--:R-:W-:Y:S05]  /*23830*/  @!P1 NANOSLEEP.SYNCS 0x989680 ;  /* 0x009896800000995d */ /* 0x008fea0003900000 */
[----:B------:R-:W3:Y:S02]  /*23840*/  @!P1 SYNCS.PHASECHK.TRANS64 P1, [R9+URZ+0x388c0], R10 ;  /* 0x0388c00a090095a7 */ /* 0x000ee4000802007f */
[----:B---3--:R-:W-:Y:S05]  /*23850*/  @!P1 BRA `(.L_x_5579) ;  /* 0xfffffffc00f09947 */ /* 0x008fea000383ffff */
[----:B------:R-:W-:Y:S05]  /*23860*/  BRA `(.L_x_5727) ;  /* 0xffffffa000847947 */ /* 0x000fea000383ffff */
.L_x_5597:
[----:B------:R-:W0:Y:S01]  /*23870*/  S2R R5, SR_TID.X ;  /* 0x0000000000057919 */ /* 0x000e220000002100 */
[----:B------:R-:W-:Y:S01]  /*23880*/  BSSY B0, `(.L_x_5728) ;  /* 0x000000a000007945 */ /* 0x000fe20003800000 */
[----:B------:R-:W-:Y:S01]  /*23890*/  IMAD.MOV.U32 R12, RZ, RZ, RZ ;  /* 0x000000ffff0c7224 */ /* 0x000fe200078e00ff */
[----:B------:R-:W-:Y:S01]  /*238a0*/  MOV R15, 0xffffffff ;  /* 0xffffffff000f7802 */ /* 0x000fe20000000f00 */
[----:B-1----:R-:W-:Y:S01]  /*238b0*/  IMAD.MOV.U32 R11, RZ, RZ, 0x1f ;  /* 0x0000001fff0b7424 */ /* 0x002fe200078e00ff */
[----:B0-----:R-:W-:-:S04]  /*238c0*/  SHF.R.U32.HI R5, RZ, 0x5, R5 ;  /* 0x00000005ff057819 */ /* 0x001fc80000011605 */
[----:B------:R-:W-:-:S05]  /*238d0*/  LOP3.LUT R5, R5, 0x3, RZ, 0xc0, !PT ;  /* 0x0000000305057812 */ /* 0x000fca00078ec0ff */
[----:B------:R-:W-:-:S07]  /*238e0*/  IMAD.MOV.U32 R13, RZ, RZ, R5 ;  /* 0x000000ffff0d7224 */ /* 0x000fce00078e0005 */
[----:B------:R-:W-:Y:S05]  /*238f0*/  WARPSYNC.COLLECTIVE R15, `(.L_x_5729) ;  /* 0x000000000f087348 */ /* 0x000fea0003c00000 */
[----:B------:R0:W1:Y:S02]  /*23900*/  SHFL.IDX P6, R14, R13, R12, R11 ;  /* 0x0000000c0d0e7389 */ /* 0x00006400000c000b */
[----:B01----:R-:W-:Y:S01]  /*23910*/  ENDCOLLECTIVE ;  /* 0x000000000000791b */ /* 0x003fe20003800000 */
.L_x_5729:
[----:B------:R-:W-:Y:S05]  /*23920*/  BSYNC B0 ;  /* 0x0000000000007941 */ /* 0x000fea0003800000 */
.L_x_5728:
[----:B------:R-:W-:Y:S05]  /*23930*/  BRA `(.L_x_5730) ;  /* 0xffffffb0005c7947 */ /* 0x000fea000383ffff */
.L_x_5598:
[----:B------:R-:W-:Y:S01]  /*23940*/  BSSY B0, `(.L_x_5731) ;  /* 0x0000006000007945 */ /* 0x000fe20003800000 */
[----:B------:R-:W-:-:S07]  /*23950*/  IMAD.MOV.U32 R15, RZ, RZ, -0x1 ;  /* 0xffffffffff0f7424 */ /* 0x000fce00078e00ff */
[----:B-1----:R-:W-:Y:S05]  /*23960*/  WARPSYNC.COLLECTIVE R15, `(.L_x_5732) ;  /* 0x000000000f0c7348 */ /* 0x002fea0003c00000 */
[----:B------:R-:W-:Y:S02]  /*23970*/  ELECT P6, UR62, PT ;  /* 0x00000000003e782f */ /* 0x000fe400038c0000 */
[----:B------:R-:W-:Y:S01]  /*23980*/  MOV R14, UR62 ;  /* 0x0000003e000e7c02 */ /* 0x000fe20008000f00 */
[----:B-1----:R-:W-:Y:S10]  /*23990*/  ENDCOLLECTIVE ;  /* 0x000000000000791b */ /* 0x002ff40003800000 */
.L_x_5732:
[----:B------:R-:W-:Y:S05]  /*239a0*/  BSYNC B0 ;  /* 0x0000000000007941 */ /* 0x000fea0003800000 */
.L_x_5731:
[----:B------:R-:W-:Y:S05]  /*239b0*/  BRA `(.L_x_5733) ;  /* 0xffffffb0004c7947 */ /* 0x000fea000383ffff */
.L_x_5601:
[----:B0-----:R0:W1:Y:S02]  /*239c0*/  SYNCS.PHASECHK.TRANS64.TRYWAIT P0, [R5+URZ+0x38840], R7 ;  /* 0x03884007050075a7 */ /* 0x001064000800017f */
[----:B-1----:R-:W-:Y:S05]  /*239d0*/  @!P0 NANOSLEEP.SYNCS 0x989680 ;  /* 0x009896800000895d */ /* 0x002fea0003900000 */
[----:B------:R-:W1:Y:S02]  /*239e0*/  @!P0 SYNCS.PHASECHK.TRANS64 P0, [R5+URZ+0x38840], R7 ;  /* 0x03884007050085a7 */ /* 0x000e64000800007f */
[----:B-1----:R-:W-:Y:S05]  /*239f0*/  @!P0 BRA `(.L_x_5601) ;  /* 0xfffffffc00f08947 */ /* 0x002fea000383ffff */
[----:B------:R-:W-:Y:S05]  /*23a00*/  BRA `(.L_x_5734) ;  /* 0xffffffb000b47947 */ /* 0x000fea000383ffff */
.L_x_5605:
        /* <DEDUP_REMOVED lines=8> */
.L_x_5608:
[----:B0-----:R0:W1:Y:S02]  /*23a90*/  SYNCS.PHASECHK.TRANS64.TRYWAIT P0, [R2+URZ+0x38860], R5 ;  /* 0x03886005020075a7 */ /* 0x001064000800017f */
[----:B-1----:R-:W-:Y:S05]  /*23aa0*/  @!P0 NANOSLEEP.SYNCS 0x989680 ;  /* 0x009896800000895d */ /* 0x002fea0003900000 */
[----:B------:R-:W1:Y:S02]  /*23ab0*/  @!P0 SYNCS.PHASECHK.TRANS64 P0, [R2+URZ+0x38860], R5 ;  /* 0x03886005020085a7 */ /* 0x000e64000800007f */
[----:B-1----:R-:W-:Y:S05]  /*23ac0*/  @!P0 BRA `(.L_x_5608) ;  /* 0xfffffffc00f08947 */ /* 0x002fea000383ffff */
[----:B------:R-:W-:Y:S05]  /*23ad0*/  BRA `(.L_x_5736) ;  /* 0xffffffb800b87947 */ /* 0x000fea000383ffff */
.L_x_5617:
[----:B--2---:R2:W3:Y:S02]  /*23ae0*/  SYNCS.PHASECHK.TRANS64.TRYWAIT P0, [R2+URZ+0x38840], R3 ;  /* 0x03884003020075a7 */ /* 0x0044e4000800017f */
[----:B---3--:R-:W-:Y:S05]  /*23af0*/  @!P0 NANOSLEEP.SYNCS 0x989680 ;  /* 0x009896800000895d */ /* 0x008fea0003900000 */
[----:B------:R-:W3:Y:S02]  /*23b00*/  @!P0 SYNCS.PHASECHK.TRANS64 P0, [R2+URZ+0x38840], R3 ;  /* 0x03884003020085a7 */ /* 0x000ee4000800007f */
[----:B---3--:R-:W-:Y:S05]  /*23b10*/  @!P0 BRA `(.L_x_5617) ;  /* 0xfffffffc00f08947 */ /* 0x008fea000383ffff */
[----:B------:R-:W-:Y:S05]  /*23b20*/  BRA `(.L_x_5737) ;  /* 0xffffffc0008c7947 */ /* 0x000fea000383ffff */
.L_x_5619:
[----:B0-----:R0:W3:Y:S02]  /*23b30*/  SYNCS.PHASECHK.TRANS64.TRYWAIT P0, [R2+URZ+0x38860], R3 ;  /* 0x03886003020075a7 */ /* 0x0010e4000800017f */
[----:B---3--:R-:W-:Y:S05]  /*23b40*/  @!P0 NANOSLEEP.SYNCS 0x989680 ;  /* 0x009896800000895d */ /* 0x008fea0003900000 */
[----:B------:R-:W3:Y:S02]  /*23b50*/  @!P0 SYNCS.PHASECHK.TRANS64 P0, [R2+URZ+0x38860], R3 ;  /* 0x03886003020085a7 */ /* 0x000ee4000800007f */
[----:B---3--:R-:W-:Y:S05]  /*23b60*/  @!P0 BRA `(.L_x_5619) ;  /* 0xfffffffc00f08947 */ /* 0x008fea000383ffff */
[----:B------:R-:W-:Y:S05]  /*23b70*/  BRA `(.L_x_5738) ;  /* 0xffffffc400007947 */ /* 0x000fea000383ffff */
.L_x_5624:
[----:B---3--:R3:W4:Y:S02]  /*23b80*/  SYNCS.PHASECHK.TRANS64.TRYWAIT P0, [R2+URZ+0x38840], R3 ;  /* 0x03884003020075a7 */ /* 0x008724000800017f */
[----:B----4-:R-:W-:Y:S05]  /*23b90*/  @!P0 NANOSLEEP.SYNCS 0x989680 ;  /* 0x009896800000895d */ /* 0x010fea0003900000 */
[----:B------:R-:W4:Y:S02]  /*23ba0*/  @!P0 SYNCS.PHASECHK.TRANS64 P0, [R2+URZ+0x38840], R3 ;  /* 0x03884003020085a7 */ /* 0x000f24000800007f */
[----:B----4-:R-:W-:Y:S05]  /*23bb0*/  @!P0 BRA `(.L_x_5624) ;  /* 0xfffffffc00f08947 */ /* 0x010fea000383ffff */
[----:B------:R-:W-:Y:S05]  /*23bc0*/  BRA `(.L_x_5739) ;  /* 0xffffffc800a07947 */ /* 0x000fea000383ffff */
.L_x_5626:
[----:B0-----:R0:W2:Y:S02]  /*23bd0*/  SYNCS.PHASECHK.TRANS64.TRYWAIT P1, [R2+URZ+0x38860], R3 ;  /* 0x03886003020075a7 */ /* 0x0010a4000802017f */
[----:B--2---:R-:W-:Y:S05]  /*23be0*/  @!P1 NANOSLEEP.SYNCS 0x989680 ;  /* 0x009896800000995d */ /* 0x004fea0003900000 */
[----:B------:R-:W2:Y:S02]  /*23bf0*/  @!P1 SYNCS.PHASECHK.TRANS64 P1, [R2+URZ+0x38860], R3 ;  /* 0x03886003020095a7 */ /* 0x000ea4000802007f */
[----:B--2---:R-:W-:Y:S05]  /*23c00*/  @!P1 BRA `(.L_x_5626) ;  /* 0xfffffffc00f09947 */ /* 0x004fea000383ffff */
[----:B------:R-:W-:Y:S05]  /*23c10*/  BRA `(.L_x_5740) ;  /* 0xffffffcc00107947 */ /* 0x000fea000383ffff */
.L_x_5631:
[----:B---3--:R3:W4:Y:S02]  /*23c20*/  SYNCS.PHASECHK.TRANS64.TRYWAIT P0, [R2+URZ+0x38840], R3 ;  /* 0x03884003020075a7 */ /* 0x008724000800017f */
[----:B----4-:R-:W-:Y:S05]  /*23c30*/  @!P0 NANOSLEEP.SYNCS 0x989680 ;  /* 0x009896800000895d */ /* 0x010fea0003900000 */
[----:B------:R-:W4:Y:S02]  /*23c40*/  @!P0 SYNCS.PHASECHK.TRANS64 P0, [R2+URZ+0x38840], R3 ;  /* 0x03884003020085a7 */ /* 0x000f24000800007f */
[----:B----4-:R-:W-:Y:S05]  /*23c50*/  @!P0 BRA `(.L_x_5631) ;  /* 0xfffffffc00f08947 */ /* 0x010fea000383ffff */
[----:B------:R-:W-:Y:S05]  /*23c60*/  BRA `(.L_x_5741) ;  /* 0xffffffd0008c7947 */ /* 0x000fea000383ffff */
.L_x_5633:
[----:B0-----:R0:W2:Y:S02]  /*23c70*/  SYNCS.PHASECHK.TRANS64.TRYWAIT P1, [R2+URZ+0x38860], R3 ;  /* 0x03886003020075a7 */ /* 0x0010a4000802017f */
[----:B--2---:R-:W-:Y:S05]  /*23c80*/  @!P1 NANOSLEEP.SYNCS 0x989680 ;  /* 0x009896800000995d */ /* 0x004fea0003900000 */
[----:B------:R-:W2:Y:S02]  /*23c90*/  @!P1 SYNCS.PHASECHK.TRANS64 P1, [R2+URZ+0x38860], R3 ;  /* 0x03886003020095a7 */ /* 0x000ea4000802007f */
[----:B--2---:R-:W-:Y:S05]  /*23ca0*/  @!P1 BRA `(.L_x_5633) ;  /* 0xfffffffc00f09947 */ /* 0x004fea000383ffff */
[----:B------:R-:W-:Y:S05]  /*23cb0*/  BRA `(.L_x_5742) ;  /* 0xffffffd400007947 */ /* 0x000fea000383ffff */
.L_x_5638:
[----:B------:R-:W-:Y:S01]  /*23cc0*/  BSSY B0, `(.L_x_5743) ;  /* 0x0000008000007945 */ /* 0x000fe20003800000 */
[----:B0-----:R-:W-:Y:S02]  /*23cd0*/  IMAD.MOV.U32 R13, RZ, RZ, R16 ;  /* 0x000000ffff0d7224 */ /* 0x001fe400078e0010 */
[----:B------:R-:W-:Y:S02]  /*23ce0*/  IMAD.MOV.U32 R12, RZ, RZ, RZ ;  /* 0x000000ffff0c7224 */ /* 0x000fe400078e00ff */
[----:B-1----:R-:W-:Y:S02]  /*23cf0*/  IMAD.MOV.U32 R11, RZ, RZ, 0x1f ;  /* 0x0000001fff0b7424 */ /* 0x002fe400078e00ff */
[----:B------:R-:W-:-:S07]  /*23d00*/  IMAD.MOV.U32 R15, RZ, RZ, -0x1 ;  /* 0xffffffffff0f7424 */ /* 0x000fce00078e00ff */
[----:B--23--:R-:W-:Y:S05]  /*23d10*/  WARPSYNC.COLLECTIVE R15, `(.L_x_5744) ;  /* 0x000000000f087348 */ /* 0x00cfea0003c00000 */
[----:B------:R0:W1:Y:S02]  /*23d20*/  SHFL.IDX P6, R14, R13, R12, R11 ;  /* 0x0000000c0d0e7389 */ /* 0x00006400000c000b */
[----:B0123--:R-:W-:Y:S01]  /*23d30*/  ENDCOLLECTIVE ;  /* 0x000000000000791b */ /* 0x00ffe20003800000 */
.L_x_5744:
[----:B------:R-:W-:Y:S05]  /*23d40*/  BSYNC B0 ;  /* 0x0000000000007941 */ /* 0x000fea0003800000 */
.L_x_5743:
        /* <DEDUP_REMOVED lines=8> */
.L_x_5745:
[----:B------:R-:W-:Y:S01]  /*23dd0*/  IMAD.MOV.U32 R16, RZ, RZ, R14 ;  /* 0x000000ffff107224 */ /* 0x000fe200078e000e */
[----:B------:R-:W-:Y:S06]  /*23de0*/  BRA `(.L_x_5746) ;  /* 0xffffffd800507947 */ /* 0x000fec000383ffff */
.L_x_5641:
[----:B------:R-:W-:Y:S01]  /*23df0*/  BSSY B0, `(.L_x_5747) ;  /* 0x0000008000007945 */ /* 0x000fe20003800000 */
[----:B0----5:R-:W-:Y:S01]  /*23e00*/  MOV R13, R17 ;  /* 0x00000011000d7202 */ /* 0x021fe20000000f00 */
[----:B------:R-:W-:Y:S02]  /*23e10*/  IMAD.MOV.U32 R12, RZ, RZ, 0x1 ;  /* 0x00000001ff0c7424 */ /* 0x000fe400078e00ff */
[----:B-1----:R-:W-:Y:S02]  /*23e20*/  IMAD.MOV.U32 R11, RZ, RZ, RZ ;  /* 0x000000ffff0b7224 */ /* 0x002fe400078e00ff */
[----:B------:R-:W-:-:S07]  /*23e30*/  IMAD.MOV.U32 R15, RZ, RZ, -0x1 ;  /* 0xffffffffff0f7424 */ /* 0x000fce00078e00ff */
[----:B--234-:R-:W-:Y:S05]  /*23e40*/  WARPSYNC.COLLECTIVE R15, `(.L_x_5748) ;  /* 0x000000000f087348 */ /* 0x01cfea0003c00000 */
[----:B------:R0:W1:Y:S02]  /*23e50*/  SHFL.UP P6, R14, R13, R12, R11 ;  /* 0x0400000c0d0e7389 */ /* 0x00006400000c000b */
[----:B01234-:R-:W-:Y:S01]  /*23e60*/  ENDCOLLECTIVE ;  /* 0x000000000000791b */ /* 0x01ffe20003800000 */
.L_x_5748:
[----:B------:R-:W-:Y:S05]  /*23e70*/  BSYNC B0 ;  /* 0x0000000000007941 */ /* 0x000fea0003800000 */
.L_x_5747:
        /* <DEDUP_REMOVED lines=10> */
.L_x_5749:
        /* <DEDUP_REMOVED lines=8> */
.L_x_5750:
        /* <DEDUP_REMOVED lines=8> */
.L_x_5751:
        /* <DEDUP_REMOVED lines=8> */
.L_x_5752:
        /* <DEDUP_REMOVED lines=8> */
.L_x_5753:
[----:B------:R-:W-:Y:S05]  /*24120*/  BRA `(.L_x_5754) ;  /* 0xffffffd800147947 */ /* 0x000fea000383ffff */
.L_x_5646:
[----:B------:R-:W-:Y:S01]  /*24130*/  BSSY B0, `(.L_x_5755) ;  /* 0x0000008000007945 */ /* 0x000fe20003800000 */
[----:B-----5:R-:W-:Y:S01]  /*24140*/  IMAD.MOV.U32 R13, RZ, RZ, R17 ;  /* 0x000000ffff0d7224 */ /* 0x020fe200078e0011 */
[----:B------:R-:W-:Y:S01]  /*24150*/  MOV R15, 0xffffffff ;  /* 0xffffffff000f7802 */ /* 0x000fe20000000f00 */
[----:B------:R-:W-:Y:S02]  /*24160*/  IMAD.MOV.U32 R12, RZ, RZ, 0x1 ;  /* 0x00000001ff0c7424 */ /* 0x000fe400078e00ff */
[----:B-1----:R-:W-:-:S07]  /*24170*/  IMAD.MOV.U32 R11, RZ, RZ, RZ ;  /* 0x000000ffff0b7224 */ /* 0x002fce00078e00ff */
[----:B0-2---:R-:W-:Y:S05]  /*24180*/  WARPSYNC.COLLECTIVE R15, `(.L_x_5756) ;  /* 0x000000000f087348 */ /* 0x005fea0003c00000 */
[----:B------:R1:W3:Y:S02]  /*24190*/  SHFL.UP P6, R14, R13, R12, R11 ;  /* 0x0400000c0d0e7389 */ /* 0x0002e400000c000b */
[----:B0123--:R-:W-:Y:S01]  /*241a0*/  ENDCOLLECTIVE ;  /* 0x000000000000791b */ /* 0x00ffe20003800000 */
.L_x_5756:
[----:B------:R-:W-:Y:S05]  /*241b0*/  BSYNC B0 ;  /* 0x0000000000007941 */ /* 0x000fea0003800000 */
.L_x_5755:
[----:B------:R-:W-:Y:S01]  /*241c0*/  ISETP.NE.AND P0, PT, R6, RZ, PT ;  /* 0x000000ff0600720c */ /* 0x000fe20003f05270 */
[----:B------:R-:W-:Y:S02]  /*241d0*/  IMAD.MOV.U32 R12, RZ, RZ, 0x2 ;  /* 0x00000002ff0c7424 */ /* 0x000fe400078e00ff */
[----:B------:R-:W-:Y:S01]  /*241e0*/  IMAD.MOV.U32 R11, RZ, RZ, RZ ;  /* 0x000000ffff0b7224 */ /* 0x000fe200078e00ff */
[----:B------:R-:W-:Y:S01]  /*241f0*/  SEL R2, R14, RZ, P0 ;  /* 0x000000ff0e027207 */ /* 0x000fe20000000000 */
[----:B------:R-:W-:Y:S01]  /*24200*/  IMAD.MOV.U32 R15, RZ, RZ, -0x1 ;  /* 0xffffffffff0f7424 */ /* 0x000fe200078e00ff */
[----:B------:R-:W-:-:S03]  /*24210*/  ISETP.GE.U32.AND P0, PT, R6, 0x2, PT ;  /* 0x000000020600780c */ /* 0x000fc60003f06070 */
[----:B------:R-:W-:-:S04]  /*24220*/  IMAD.IADD R2, R17, 0x1, R2 ;  /* 0x0000000111027824 */ /* 0x000fc800078e0202 */
[----:B------:R-:W-:-:S07]  /*24230*/  IMAD.MOV.U32 R13, RZ, RZ, R2 ;  /* 0x000000ffff0d7224 */ /* 0x000fce00078e0002 */
[----:B------:R-:W-:Y:S05]  /*24240*/  WARPSYNC.COLLECTIVE R15, `(.L_x_5757) ;  /* 0x000000000f087348 */ /* 0x000fea0003c00000 */
[----:B------:R0:W1:Y:S02]  /*24250*/  SHFL.UP P6, R14, R13, R12, R11 ;  /* 0x0400000c0d0e7389 */ /* 0x00006400000c000b */
[----:B01----:R-:W-:Y:S01]  /*24260*/  ENDCOLLECTIVE ;  /* 0x000000000000791b */ /* 0x003fe20003800000 */
.L_x_5757:
        /* <DEDUP_REMOVED lines=8> */
.L_x_5758:
        /* <DEDUP_REMOVED lines=8> */
.L_x_5759:
        /* <DEDUP_REMOVED lines=8> */
.L_x_5760:
        /* <DEDUP_REMOVED lines=8> */
.L_x_5761:
[----:B------:R-:W-:Y:S05]  /*24470*/  BRA `(.L_x_5762) ;  /* 0xffffffd400f47947 */ /* 0x000fea000383ffff */
.L_x_5648:
[----:B------:R-:W-:Y:S01]  /*24480*/  BSSY B0, `(.L_x_5763) ;  /* 0x0000006000007945 */ /* 0x000fe20003800000 */
[----:B------:R-:W-:Y:S01]  /*24490*/  PLOP3.LUT P6, PT, P6, PT, PT, 0x8, 0x0 ;  /* 0x000000000000781c */ /* 0x000fe200037ce170 */
[----:B------:R-:W-:-:S12]  /*244a0*/  IMAD.MOV.U32 R15, RZ, RZ, -0x1 ;  /* 0xffffffffff0f7424 */ /* 0x000fd800078e00ff */
[----:B01----:R-:W-:Y:S05]  /*244b0*/  WARPSYNC.COLLECTIVE R15, `(.L_x_5764) ;  /* 0x000000000f087348 */ /* 0x003fea0003c00000 */
[----:B------:R-:W-:Y:S01]  /*244c0*/  VOTE.ANY R14, PT, P6 ;  /* 0x00000000000e7806 */ /* 0x000fe200030e0100 */
[----:B01----:R-:W-:Y:S06]  /*244d0*/  ENDCOLLECTIVE ;  /* 0x000000000000791b */ /* 0x003fec0003800000 */
.L_x_5764:
[----:B------:R-:W-:Y:S05]  /*244e0*/  BSYNC B0 ;  /* 0x0000000000007941 */ /* 0x000fea0003800000 */
.L_x_5763:
        /* <DEDUP_REMOVED lines=9> */
.L_x_5765:
[----:B------:R-:W-:Y:S01]  /*24580*/  IMAD.MOV.U32 R17, RZ, RZ, R14 ;  /* 0x000000ffff117224 */ /* 0x000fe200078e000e */
[----:B------:R-:W-:Y:S06]  /*24590*/  BRA `(.L_x_5766) ;  /* 0xffffffd400e47947 */ /* 0x000fec000383ffff */
.L_x_5650:
[----:B------:R-:W-:Y:S01]  /*245a0*/  BSSY B0, `(.L_x_5767) ;  /* 0x0000007000007945 */ /* 0x000fe20003800000 */
[----:B------:R-:W-:Y:S02]  /*245b0*/  IMAD.MOV.U32 R13, RZ, RZ, R2 ;  /* 0x000000ffff0d7224 */ /* 0x000fe400078e0002 */
[----:B-1----:R-:W-:Y:S02]  /*245c0*/  IMAD.MOV.U32 R11, RZ, RZ, 0x1f ;  /* 0x0000001fff0b7424 */ /* 0x002fe400078e00ff */
[----:B------:R-:W-:-:S07]  /*245d0*/  IMAD.MOV.U32 R15, RZ, RZ, -0x1 ;  /* 0xffffffffff0f7424 */ /* 0x000fce00078e00ff */
[----:B0-23--:R-:W-:Y:S05]  /*245e0*/  WARPSYNC.COLLECTIVE R15, `(.L_x_5768) ;  /* 0x000000000f087348 */ /* 0x00dfea0003c00000 */
[----:B------:R1:W4:Y:S02]  /*245f0*/  SHFL.IDX P6, R14, R13, R12, R11 ;  /* 0x0000000c0d0e7389 */ /* 0x00032400000c000b */
[----:B01234-:R-:W-:Y:S01]  /*24600*/  ENDCOLLECTIVE ;  /* 0x000000000000791b */ /* 0x01ffe20003800000 */
.L_x_5768:
[----:B------:R-:W-:Y:S05]  /*24610*/  BSYNC B0 ;  /* 0x0000000000007941 */ /* 0x000fea0003800000 */
.L_x_5767:
[----:B------:R-:W-:Y:S01]  /*24620*/  IMAD.MOV.U32 R7, RZ, RZ, R14 ;  /* 0x000000ffff077224 */ /* 0x000fe200078e000e */
[----:B------:R-:W-:Y:S06]  /*24630*/  BRA `(.L_x_5649) ;  /* 0xffffffd400d87947 */ /* 0x000fec000383ffff */
.L_x_5653:
[----:B-1----:R1:W2:Y:S02]  /*24640*/  SYNCS.PHASECHK.TRANS64.TRYWAIT P0, [R0+URZ+0x38820], R3 ;  /* 0x03882003000075a7 */ /* 0x0022a4000800017f */
[----:B--2---:R-:W-:Y:S05]  /*24650*/  @!P0 NANOSLEEP.SYNCS 0x989680 ;  /* 0x009896800000895d */ /* 0x004fea0003900000 */
[----:B------:R-:W2:Y:S02]  /*24660*/  @!P0 SYNCS.PHASECHK.TRANS64 P0, [R0+URZ+0x38820], R3 ;  /* 0x03882003000085a7 */ /* 0x000ea4000800007f */
[----:B--2---:R-:W-:Y:S05]  /*24670*/  @!P0 BRA `(.L_x_5653) ;  /* 0xfffffffc00f08947 */ /* 0x004fea000383ffff */
[----:B------:R-:W-:Y:S05]  /*24680*/  BRA `(.L_x_5769) ;  /* 0xffffffdc00507947 */ /* 0x000fea000383ffff */
.L_x_5654:
[----:B---3--:R-:W2:Y:S01]  /*24690*/  S2R R2, SR_TID.X ;  /* 0x0000000000027919 */ /* 0x008ea20000002100 */
        /* <DEDUP_REMOVED lines=10> */
.L_x_5771:
[----:B------:R-:W-:Y:S05]  /*24740*/  BSYNC B0 ;  /* 0x0000000000007941 */ /* 0x000fea0003800000 */
.L_x_5770:
[----:B------:R-:W-:Y:S05]  /*24750*/  BRA `(.L_x_5772) ;  /* 0xffffffdc00347947 */ /* 0x000fea000383ffff */
.L_x_5655:
[----:B------:R-:W-:Y:S01]  /*24760*/  BSSY B0, `(.L_x_5773) ;  /* 0x0000006000007945 */ /* 0x000fe20003800000 */
[----:B------:R-:W-:-:S07]  /*24770*/  IMAD.MOV.U32 R15, RZ, RZ, -0x1 ;  /* 0xffffffffff0f7424 */ /* 0x000fce00078e00ff */
[----:B012---:R-:W-:Y:S05]  /*24780*/  WARPSYNC.COLLECTIVE R15, `(.L_x_5774) ;  /* 0x000000000f0c7348 */ /* 0x007fea0003c00000 */
[----:B------:R-:W-:Y:S02]  /*24790*/  ELECT P6, UR62, PT ;  /* 0x00000000003e782f */ /* 0x000fe400038c0000 */
[----:B------:R-:W-:Y:S01]  /*247a0*/  MOV R14, UR62 ;  /* 0x0000003e000e7c02 */ /* 0x000fe20008000f00 */
[----:B012---:R-:W-:Y:S10]  /*247b0*/  ENDCOLLECTIVE ;  /* 0x000000000000791b */ /* 0x007ff40003800000 */
.L_x_5774:
[----:B------:R-:W-:Y:S05]  /*247c0*/  BSYNC B0 ;  /* 0x0000000000007941 */ /* 0x000fea0003800000 */
.L_x_5773:
[----:B------:R-:W-:Y:S05]  /*247d0*/  BRA `(.L_x_5775) ;  /* 0xffffffdc00287947 */ /* 0x000fea000383ffff */
.L_x_5657:
[----:B-1----:R1:W2:Y:S02]  /*247e0*/  SYNCS.PHASECHK.TRANS64.TRYWAIT P0, [R6+URZ], R5 ;  /* 0x00000005060075a7 */ /* 0x0022a4000800017f */
[----:B--2---:R-:W-:Y:S05]  /*247f0*/  @!P0 NANOSLEEP.SYNCS 0x989680 ;  /* 0x009896800000895d */ /* 0x004fea0003900000 */
[----:B------:R-:W2:Y:S02]  /*24800*/  @!P0 SYNCS.PHASECHK.TRANS64 P0, [R6+URZ], R5 ;  /* 0x00000005060085a7 */ /* 0x000ea4000800007f */
[----:B--2---:R-:W-:Y:S05]  /*24810*/  @!P0 BRA `(.L_x_5657) ;  /* 0xfffffffc00f08947 */ /* 0x004fea000383ffff */
[----:B------:R-:W-:Y:S05]  /*24820*/  BRA `(.L_x_5776) ;  /* 0xffffffdc006c7947 */ /* 0x000fea000383ffff */
.L_x_5658:
[----:B--2---:R2:W3:Y:S02]  /*24830*/  SYNCS.PHASECHK.TRANS64.TRYWAIT P0, [R7+URZ], R2 ;  /* 0x00000002070075a7 */ /* 0x0044e4000800017f */
[----:B---3--:R-:W-:Y:S05]  /*24840*/  @!P0 NANOSLEEP.SYNCS 0x989680 ;  /* 0x009896800000895d */ /* 0x008fea0003900000 */
[----:B------:R-:W3:Y:S02]  /*24850*/  @!P0 SYNCS.PHASECHK.TRANS64 P0, [R7+URZ], R2 ;  /* 0x00000002070085a7 */ /* 0x000ee4000800007f */
[----:B---3--:R-:W-:Y:S05]  /*24860*/  @!P0 BRA `(.L_x_5658) ;  /* 0xfffffffc00f08947 */ /* 0x008fea000383ffff */
[----:B------:R-:W-:Y:S05]  /*24870*/  BRA `(.L_x_5777) ;  /* 0xffffffdc00607947 */ /* 0x000fea000383ffff */
.L_x_5660:
[----:B---3--:R3:W4:Y:S02]  /*24880*/  SYNCS.PHASECHK.TRANS64.TRYWAIT P0, [R4+URZ], R5 ;  /* 0x00000005040075a7 */ /* 0x008724000800017f */
[----:B----4-:R-:W-:Y:S05]  /*24890*/  @!P0 NANOSLEEP.SYNCS 0x989680 ;  /* 0x009896800000895d */ /* 0x010fea0003900000 */
[----:B------:R-:W4:Y:S02]  /*248a0*/  @!P0 SYNCS.PHASECHK.TRANS64 P0, [R4+URZ], R5 ;  /* 0x00000005040085a7 */ /* 0x000f24000800007f */
[----:B----4-:R-:W-:Y:S05]  /*248b0*/  @!P0 BRA `(.L_x_5660) ;  /* 0xfffffffc00f08947 */ /* 0x010fea000383ffff */
[----:B------:R-:W-:Y:S05]  /*248c0*/  BRA `(.L_x_5778) ;  /* 0xffffffdc00687947 */ /* 0x000fea000383ffff */
.L_x_5779:
        /* <DEDUP_REMOVED lines=11> */
.L_x_11951:


//--------------------- .text._ZN7cutlass13device_kernelIN5flash11enable_sm90INS1_16FlashAttnFwdSm90INS1_25CollectiveMainloopFwdSm90ILi2EN4cute5tupleIJNS5_1CILi1EEES8_S8_EEENS6_IJNS7_ILi64EEESA_SA_EEELi512ENS_6half_tEfNS_4arch4Sm90ELb1ELb0ELb0ELb0ELb0ELb0ELb0ELb0ELb0ELb0ELb0ELb0EEENS1_21CollectiveEpilogueFwdINS6_IJSA_NS7_ILi512EEESA_EEES9_SC_SE_Li256ELb0ELb0ELb0ELb0EEENS1_30DynamicPersistentTileSchedulerILi256ELi32ELb0ELb0ELb1EEEEEEEEEvNT_6ParamsE --------------------------
	.section	.text._ZN7cutlass13device_kernelIN5flash11enable_sm90INS1_16FlashAttnFwdSm90INS1_25CollectiveMainloopFwdSm90ILi2EN4cute5tupleIJNS5_1CILi1EEES8_S8_EEENS6_IJNS7_ILi64EEESA_SA_EEELi512ENS_6half_tEfNS_4arch4Sm90ELb1ELb0ELb0ELb0ELb0ELb0ELb0ELb0ELb0ELb0ELb0ELb0EEENS1_21CollectiveEpilogueFwdINS6_IJSA_NS7_ILi512EEESA_EEES9_SC_SE_Li256ELb0ELb0ELb0ELb0EEENS1_30DynamicPersistentTileSchedulerILi256ELi32ELb0ELb0ELb1EEEEEEEEEvNT_6ParamsE,"ax",@progbits
	.align	128
.text._ZN7cutlass13device_kernelIN5flash11enable_sm90INS1_16FlashAttnFwdSm90INS1_25CollectiveMainloopFwdSm90ILi2EN4cute5tupleIJNS5_1CILi1EEES8_S8_EEENS6_IJNS7_ILi64EEESA_SA_EEELi512ENS_6half_tEfNS_4arch4Sm90ELb1ELb0ELb0ELb0ELb0ELb0ELb0ELb0ELb0ELb0ELb0ELb0EEENS1_21CollectiveEpilogueFwdINS6_IJSA_NS7_ILi512EEESA_EEES9_SC_SE_Li256ELb0ELb0ELb0ELb0EEENS1_30DynamicPersistentTileSchedulerILi256ELi32ELb0ELb0ELb1EEEEEEEEEvNT_6ParamsE:
        .type           _ZN7cutlass13device_kernelIN5flash11enable_sm90INS1_16FlashAttnFwdSm90INS1_25CollectiveMainloopFwdSm90ILi2EN4cute5tupleIJNS5_1CILi1EEES8_S8_EEENS6_IJNS7_ILi64EEESA_SA_EEELi512ENS_6half_tEfNS_4arch4Sm90ELb1ELb0ELb0ELb0ELb0ELb0ELb0ELb0ELb0ELb0ELb0ELb0EEENS1_21CollectiveEpilogueFwdINS6_IJSA_NS7_ILi512EEESA_EEES9_SC_SE_Li256ELb0ELb0ELb0ELb0EEENS1_30DynamicPersistentTileSchedulerILi256ELi32ELb0ELb0ELb1EEEEEEEEEvNT_6ParamsE,@function
        .size           _ZN7cutlass13device_kernelIN5flash11enable_sm90INS1_16FlashAttnFwdSm90INS1_25CollectiveMainloopFwdSm90ILi2EN4cute5tupleIJNS5_1CILi1EEES8_S8_EEENS6_IJNS7_ILi64EEESA_SA_EEELi512ENS_6half_tEfNS_4arch4Sm90ELb1ELb0ELb0ELb0ELb0ELb0ELb0ELb0ELb0ELb0ELb0ELb0EEENS1_21CollectiveEpilogueFwdINS6_IJSA_NS7_ILi512EEESA_EEES9_SC_SE_Li256ELb0ELb0ELb0ELb0EEENS1_30DynamicPersistentTileSchedulerILi256ELi32ELb0ELb0ELb1EEEEEEEEEvNT_6ParamsE,(.L_x_11952 - _ZN7cutlass13device_kernelIN5flash11enable_sm90INS1_16FlashAttnFwdSm90INS1_25CollectiveMainloopFwdSm90ILi2EN4cute5tupleIJNS5_1CILi1EEES8_S8_EEENS6_IJNS7_ILi64EEESA_SA_EEELi512ENS_6half_tEfNS_4arch4Sm90ELb1ELb0ELb0ELb0ELb0ELb0ELb0ELb0ELb0ELb0ELb0ELb0EEENS1_21CollectiveEpilogueFwdINS6_IJSA_NS7_ILi512EEESA_EEES9_SC_SE_Li256ELb0ELb0ELb0ELb0EEENS1_30DynamicPersistentTileSchedulerILi256ELi32ELb0ELb0ELb1EEEEEEEEEvNT_6ParamsE)
        .other          _ZN7cutlass13device_kernelIN5flash11enable_sm90INS1_16FlashAttnFwdSm90INS1_25CollectiveMainloopFwdSm90ILi2EN4cute5tupleIJNS5_1CILi1EEES8_S8_EEENS6_IJNS7_ILi64EEESA_SA_EEELi512ENS_6half_tEfNS_4arch4Sm90ELb1ELb0ELb0ELb0ELb0ELb0ELb0ELb0ELb0ELb0ELb0ELb0EEENS1_21CollectiveEpilogueFwdINS6_IJSA_NS7_ILi512EEESA_EEES9_SC_SE_Li256ELb0ELb0ELb0ELb0EEENS1_30DynamicPersistentTileSchedulerILi256ELi32ELb0ELb0ELb1EEEEEEEEEvNT_6ParamsE,@"STO_CUDA_ENTRY STV_DEFAULT"
_ZN7cutlass13device_kernelIN5flash11enable_sm90INS1_16FlashAttnFwdSm90INS1_25CollectiveMainloopFwdSm90ILi2EN4cute5tupleIJNS5_1CILi1EEES8_S8_EEENS6_IJNS7_ILi64EEESA_SA_EEELi512ENS_6half_tEfNS_4arch4Sm90ELb1ELb0ELb0ELb0ELb0ELb0ELb0ELb0ELb0ELb0ELb0ELb0EEENS1_21CollectiveEpilogueFwdINS6_IJSA_NS7_ILi512EEESA_EEES9_SC_SE_Li256ELb0ELb0ELb0ELb0EEENS1_30DynamicPersistentTileSchedulerILi256ELi32ELb0ELb0ELb1EEEEEEEEEvNT_6ParamsE:
        /* <DEDUP_REMOVED lines=23> */
.L_x_5781:
[----:B------:R-:W-:Y:S05]  /*0170*/  BSYNC B0 ;  /* 0x0000000000007941 */ /* 0x000fea0003800000 */
.L_x_5780:
        /* <DEDUP_REMOVED lines=33> */
.L_x_5782:
        /* <DEDUP_REMOVED lines=22> */
.L_x_5783:
        /* <DEDUP_REMOVED lines=18> */
.L_x_5784:
        /* <DEDUP_REMOVED lines=22> */
.L_x_5785:
        /* <DEDUP_REMOVED lines=22> */
.L_x_5786:
[----:B------:R-:W-:Y:S01]  /*08d0*/  PLOP3.LUT P0, PT, PT, PT, UP0, 0x80, 0x0 ;  /* 0x000000000000781c */ /* 0x000fe20003f0f008 */
[----:B------:R-:W-:Y:S01]  /*08e0*/  UMOV UR36, 0x1 ;  /* 0x0000000100247882 */ /* 0x000fe20000000000 */
[----:B------:R-:W-:Y:S01]  /*08f0*/  NOP ;  /* 0x0000000000007918 */ /* 0x000fe20000000000 */
[----:B------:R-:W-:Y:S01]  /*0900*/  USEL UR36, UR36, 0x2, !UP0 ;  /* 0x0000000224247887 */ /* 0x000fe2000c000000 */
[----:B------:R-:W-:Y:S01]  /*0910*/  ULDC.64 UR50, c[0x0][0x208] ;  /* 0x0000820000327ab9 */ /* 0x000fe20000000a00 */
[----:B-123--:R-:W-:Y:S08]  /*0920*/  BAR.SYNC.DEFER_BLOCKING 0x0 ;  /* 0x0000000000007b1d */ /* 0x00eff00000010000 */
[----:B------:R-:W-:Y:S05]  /*0930*/  @!P0 BRA `(.L_x_5787) ;  /* 0x0000009800ec8947 */ /* 0x000fea0003800000 */
.L_x_5788:
[----:B------:R-:W-:-:S08]  /*0940*/  NOP ;  /* 0x0000000000007918 */ /* 0x000fd00000000000 */
[----:B------:R-:W1:Y:S02]  /*0950*/  USETMAXREG.TRY_ALLOC.CTAPOOL UP0, 0xf0 ;  /* 0x000000f0000079c8 */ /* 0x000e640008000600 */
[----:B-1----:R-:W-:-:S13]  /*0960*/  PLOP3.LUT P0, PT, PT, PT, UP0, 0x80, 0x0 ;  /* 0x000000000000781c */ /* 0x002fda0003f0f008 */
[----:B------:R-:W-:Y:S05]  /*0970*/  @!P0 BRA `(.L_x_5788) ;  /* 0xfffffffc00f08947 */ /* 0x000fea000383ffff */
[----:B------:R-:W1:Y:S01]  /*0980*/  S2R R2, SR_TID.X ;  /* 0x0000000000027919 */ /* 0x000e620000002100 */
[----:B------:R-:W2:Y:S08]  /*0990*/  S2UR UR4, SR_CTAID.X ;  /* 0x00000000000479c3 */ /* 0x000eb00000002500 */
[----:B------:R-:W-:Y:S06]  /*09a0*/  BAR.ARV 0x4, 0x120 ;  /* 0x0104800000007b1d */ /* 0x000fec0000002000 */
[----:B-1----:R-:W-:-:S04]  /*09b0*/  LOP3.LUT R0, R2, 0xffffff80, RZ, 0xc0, !PT ;  /* 0xffffff8002007812 */ /* 0x002fc800078ec0ff */
[----:B------:R-:W-:Y:S02]  /*09c0*/  ISETP.NE.AND P0, PT, R0, 0x80, PT ;  /* 0x000000800000780c */ /* 0x000fe40003f05270 */
[----:B------:R-:W2:Y:S11]  /*09d0*/  LDC R0, c[0x0][0xda8] ;  /* 0x00036a00ff007b82 */ /* 0x000eb60000000800 */
[----:B------:R-:W-:Y:S06]  /*09e0*/  @!P0 BAR.ARV 0x8, 0xa0 ;  /* 0x0202800000008b1d */ /* 0x000fec0000002000 */
[----:B------:R-:W-:-:S13]  /*09f0*/  ISETP.GE.U32.AND P0, PT, R2, 0x100, PT ;  /* 0x000001000200780c */ /* 0x000fda0003f06070 */
[----:B------:R-:W-:Y:S06]  /*0a00*/  @P0 BAR.ARV 0xf, 0x100 ;  /* 0x03c4000000000b1d */ /* 0x000fec0000002000 */
[----:B--2---:R-:W-:-:S13]  /*0a10*/  ISETP.LE.AND P0, PT, R0, UR4, PT ;  /* 0x0000000400007c0c */ /* 0x004fda000bf03270 */
[----:B------:R-:W-:Y:S05]  /*0a20*/  @P0 EXIT ;  /* 0x000000000000094d */ /* 0x000fea0003800000 */
[----:B------:R-:W-:Y:S01]  /*0a30*/  IADD3 R191, R2, -0x80, RZ ;  /* 0xffffff8002bf7810 */ /* 0x000fe20007ffe0ff */
[----:B------:R-:W1:Y:S01]  /*0a40*/  S2UR UR5, SR_CgaCtaId ;  /* 0x00000000000579c3 */ /* 0x000e620000008800 */
[----:B------:R-:W-:Y:S01]  /*0a50*/  UMOV UR48, 0x400 ;  /* 0x0000040000307882 */ /* 0x000fe20000000000 */
[----:B------:R-:W-:Y:S01]  /*0a60*/  IMAD.MOV.U32 R22, RZ, RZ, 0x20 ;  /* 0x00000020ff167424 */ /* 0x000fe200078e00ff */
[----:B------:R-:W-:Y:S01]  /*0a70*/  SHF.R.S32.HI R0, RZ, 0x1f, R191 ;  /* 0x0000001fff007819 */ /* 0x000fe200000114bf */
[----:B------:R-:W-:Y:S01]  /*0a80*/  ULOP3.LUT UR47, UR36, 0x1, URZ, 0xfc, !UPT ;  /* 0x00000001242f7892 */ /* 0x000fe2000f8efc3f */
[----:B------:R-:W-:Y:S02]  /*0a90*/  ULDC.64 UR52, c[0x0][0x198] ;  /* 0x0000660000347ab9 */ /* 0x000fe40000000a00 */
[CC--:B------:R-:W-:Y:S01]  /*0aa0*/  LEA.HI R4, R0.reuse, R191.reuse, RZ, 0x4 ;  /* 0x000000bf00047211 */ /* 0x0c0fe200078f20ff */
[----:B------:R-:W-:Y:S01]  /*0ab0*/  UMOV UR37, URZ ;  /* 0x0000003f00257c82 */ /* 0x000fe20008000000 */
[-C--:B------:R-:W-:Y:S01]  /*0ac0*/  LEA.HI R2, R0, R191.reuse, RZ, 0x5 ;  /* 0x000000bf00027211 */ /* 0x080fe200078f28ff */
[----:B------:R-:W-:Y:S01]  /*0ad0*/  UMOV UR38, URZ ;  /* 0x0000003f00267c82 */ /* 0x000fe20008000000 */
[----:B------:R-:W-:Y:S01]  /*0ae0*/  LOP3.LUT R6, R4, 0xfffffff0, RZ, 0xc0, !PT ;  /* 0xfffffff004067812 */ /* 0x000fe200078ec0ff */
[----:B------:R-:W-:Y:S01]  /*0af0*/  UMOV UR39, URZ ;  /* 0x0000003f00277c82 */ /* 0x000fe20008000000 */
[----:B------:R-:W-:-:S02]  /*0b00*/  LEA.HI R3, R0, R191, RZ, 0x7 ;  /* 0x000000bf00037211 */ /* 0x000fc400078f38ff */
[--C-:B------:R-:W-:Y:S02]  /*0b10*/  SHF.R.S32.HI R189, RZ, 0x5, R2.reuse ;  /* 0x00000005ffbd7819 */ /* 0x100fe40000011402 */
[----:B------:R-:W-:Y:S02]  /*0b20*/  SHF.R.S32.HI R8, RZ, 0x1f, R2 ;  /* 0x0000001fff087819 */ /* 0x000fe40000011402 */
[----:B------:R-:W-:Y:S02]  /*0b30*/  IADD3 R9, R191, -R6, RZ ;  /* 0x80000006bf097210 */ /* 0x000fe40007ffe0ff */
[----:B------:R-:W-:Y:S02]  /*0b40*/  LOP3.LUT R2, R3, 0xffffff80, RZ, 0xc0, !PT ;  /* 0xffffff8003027812 */ /* 0x000fe400078ec0ff */
[----:B------:R-:W-:Y:S01]  /*0b50*/  LEA.HI R8, R8, R189, RZ, 0x2 ;  /* 0x000000bd08087211 */ /* 0x000fe200078f10ff */
[----:B-1----:R-:W-:Y:S01]  /*0b60*/  ULEA UR48, UR5, UR48, 0x18 ;  /* 0x0000003005307291 */ /* 0x002fe2000f8ec03f */
[----:B------:R-:W-:Y:S01]  /*0b70*/  SHF.R.S32.HI R6, RZ, 0x1f, R9 ;  /* 0x0000001fff067819 */ /* 0x000fe20000011409 */
[----:B------:R-:W-:Y:S01]  /*0b80*/  IMAD.IADD R2, R191, 0x1, -R2 ;  /* 0x00000001bf027824 */ /* 0x000fe200078e0a02 */
[----:B------:R-:W-:-:S02]  /*0b90*/  SHF.R.S32.HI R11, RZ, 0x4, R4 ;  /* 0x00000004ff0b7819 */ /* 0x000fc40000011404 */
[----:B------:R-:W-:Y:S02]  /*0ba0*/  LOP3.LUT R10, R8, 0x3ffffc, RZ, 0xc0, !PT ;  /* 0x003ffffc080a7812 */ /* 0x000fe400078ec0ff */
[----:B------:R-:W-:Y:S02]  /*0bb0*/  LEA.HI R8, R6, R9, RZ, 0x3 ;  /* 0x0000000906087211 */ /* 0x000fe400078f18ff */
[----:B------:R-:W-:Y:S02]  /*0bc0*/  LEA.HI R4, R4, R11, RZ, 0x1 ;  /* 0x0000000b04047211 */ /* 0x000fe400078f08ff */
[----:B------:R-:W-:Y:S02]  /*0bd0*/  SHF.R.S32.HI R5, RZ, 0x1f, R2 ;  /* 0x0000001fff057819 */ /* 0x000fe40000011402 */
[----:B------:R-:W-:Y:S02]  /*0be0*/  IADD3 R13, R189, -R10, RZ ;  /* 0x8000000abd0d7210 */ /* 0x000fe40007ffe0ff */
[----:B------:R-:W-:-:S02]  /*0bf0*/  LOP3.LUT R10, R8, 0xfffffff8, RZ, 0xc0, !PT ;  /* 0xfffffff8080a7812 */ /* 0x000fc400078ec0ff */
[----:B------:R-:W-:Y:S02]  /*0c00*/  SHF.R.S32.HI R188, RZ, 0x7, R3 ;  /* 0x00000007ffbc7819 */ /* 0x000fe40000011403 */
[----:B------:R-:W-:Y:S01]  /*0c10*/  LOP3.LUT R12, R4, 0x1ffffffe, RZ, 0xc0, !PT ;  /* 0x1ffffffe040c7812 */ /* 0x000fe200078ec0ff */
[----:B------:R-:W-:Y:S01]  /*0c20*/  IMAD.IADD R10, R9, 0x1, -R10 ;  /* 0x00000001090a7824 */ /* 0x000fe200078e0a0a */
[----:B------:R-:W-:Y:S01]  /*0c30*/  LEA.HI R4, R5, R2, RZ, 0x2 ;  /* 0x0000000205047211 */ /* 0x000fe200078f10ff */
[----:B------:R-:W-:Y:S01]  /*0c40*/  IMAD R14, R188, 0x100, R9 ;  /* 0x00000100bc0e7824 */ /* 0x000fe200078e0209 */
[----:B------:R-:W-:Y:S01]  /*0c50*/  SHF.L.U32 R8, R8, 0x6, RZ ;  /* 0x0000000608087819 */ /* 0x000fe200000006ff */
[----:B------:R-:W-:Y:S01]  /*0c60*/  IMAD.IADD R12, R11, 0x1, -R12 ;  /* 0x000000010b0c7824 */ /* 0x000fe200078e0a0c */
[----:B------:R-:W-:Y:S02]  /*0c70*/  LOP3.LUT R9, R4, 0x7ffffffc, RZ, 0xc0, !PT ;  /* 0x7ffffffc04097812 */ /* 0x000fe400078ec0ff */
[----:B------:R-:W-:-:S02]  /*0c80*/  SHF.R.S32.HI R6, RZ, 0x2, R4 ;  /* 0x00000002ff067819 */ /* 0x000fc40000011404 */
[----:B------:R-:W-:Y:S01]  /*0c90*/  SHF.R.S32.HI R7, RZ, 0x1f, R4 ;  /* 0x0000001fff077819 */ /* 0x000fe20000011404 */
[----:B------:R-:W-:Y:S01]  /*0ca0*/  IMAD.IADD R16, R2, 0x1, -R9 ;  /* 0x0000000102107824 */ /* 0x000fe200078e0a09 */
[----:B------:R-:W-:Y:S01]  /*0cb0*/  SHF.L.U32 R4, R10, 0x6, RZ ;  /* 0x000000060a047819 */ /* 0x000fe200000006ff */
[----:B------:R-:W-:Y:S01]  /*0cc0*/  IMAD.SHL.U32 R9, R12, 0x8, RZ ;  /* 0x000000080c097824 */ /* 0x000fe200078e00ff */
[----:B------:R-:W-:Y:S01]  /*0cd0*/  LEA R14, R13, R14, 0x4 ;  /* 0x0000000e0d0e7211 */ /* 0x000fe200078e20ff */
[----:B------:R-:W-:Y:S01]  /*0ce0*/  IMAD.SHL.U32 R16, R16, 0x2, RZ ;  /* 0x0000000210107824 */ /* 0x000fe200078e00ff */
[----:B------:R-:W-:Y:S02]  /*0cf0*/  LOP3.LUT R4, R4, 0x1c0, RZ, 0xc0, !PT ;  /* 0x000001c004047812 */ /* 0x000fe400078ec0ff */
[----:B------:R-:W-:Y:S01]  /*0d00*/  LOP3.LUT R8, R8, 0x7ffffe00, RZ, 0xc0, !PT ;  /* 0x7ffffe0008087812 */ /* 0x000fe200078ec0ff */
[--C-:B------:R-:W-:Y:S01]  /*0d10*/  IMAD.U32 R190, R14, 0x40, R9.reuse ;  /* 0x000000400ebe7824 */ /* 0x100fe200078e0009 */
[----:B------:R-:W-:-:S02]  /*0d20*/  LOP3.LUT R9, R4, 0x8, R9, 0xf8, !PT ;  /* 0x0000000804097812 */ /* 0x000fc400078ef809 */
[----:B------:R-:W-:Y:S01]  /*0d30*/  SHF.R.U32.HI R4, RZ, 0x3, R4 ;  /* 0x00000003ff047819 */ /* 0x000fe20000011604 */
[----:B------:R-:W-:Y:S01]  /*0d40*/  IMAD R8, R189, 0x400, R8 ;  /* 0x00000400bd087824 */ /* 0x000fe200078e0208 */
[----:B------:R-:W-:Y:S02]  /*0d50*/  R2P PR, R10, 0x6 ;  /* 0x000000060a007804 */ /* 0x000fe40000000000 */
[----:B------:R-:W-:Y:S02]  /*0d60*/  LOP3.LUT R9, R9, R4, RZ, 0x3c, !PT ;  /* 0x0000000409097212 */ /* 0x000fe400078e3cff */
[----:B------:R-:W-:Y:S02]  /*0d70*/  LEA.HI R3, R3, R188, RZ, 0x1 ;  /* 0x000000bc03037211 */ /* 0x000fe400078f08ff */
[----:B------:R-:W-:Y:S02]  /*0d80*/  IADD3 R8, R8, R9, RZ ;  /* 0x0000000908087210 */ /* 0x000fe40007ffe0ff */
[----:B------:R-:W-:-:S02]  /*0d90*/  LEA.HI R7, R7, R6, RZ, 0x3 ;  /* 0x0000000607077211 */ /* 0x000fc400078f18ff */
[----:B------:R-:W-:Y:S02]  /*0da0*/  LEA R18, R8, UR48, 0x1 ;  /* 0x0000003008127c11 */ /* 0x000fe4000f8e08ff */
[----:B------:R-:W-:Y:S02]  /*0db0*/  LEA.HI R0, R0, R191, RZ, 0x3 ;  /* 0x000000bf00007211 */ /* 0x000fe400078f18ff */
[----:B------:R-:W-:Y:S01]  /*0dc0*/  LOP3.LUT R3, R3, 0xfffffe, RZ, 0xc0, !PT ;  /* 0x00fffffe03037812 */ /* 0x000fe200078ec0ff */
[----:B------:R-:W-:Y:S01]  /*0dd0*/  VIADD R23, R18, 0x26800 ;  /* 0x0002680012177836 */ /* 0x000fe20000000000 */
[----:B------:R-:W-:Y:S02]  /*0de0*/  LOP3.LUT R7, R7, 0xfffffff8, RZ, 0xc0, !PT ;  /* 0xfffffff807077812 */ /* 0x000fe400078ec0ff */
[----:B------:R-:W-:Y:S01]  /*0df0*/  LEA.HI R5, R5, R2, RZ, 0x5 ;  /* 0x0000000205057211 */ /* 0x000fe200078f28ff */
[----:B------:R-:W-:Y:S01]  /*0e00*/  IMAD.IADD R3, R188, 0x1, -R3 ;  /* 0x00000001bc037824 */ /* 0x000fe200078e0a03 */
[----:B------:R-:W-:-:S02]  /*0e10*/  LOP3.LUT R4, R0, 0x1ffffff8, RZ, 0xc0, !PT ;  /* 0x1ffffff800047812 */ /* 0x000fc400078ec0ff */
[----:B------:R-:W-:Y:S01]  /*0e20*/  IADD3 R19, R18, 0x26840, RZ ;  /* 0x0002684012137810 */ /* 0x000fe20007ffe0ff */
[----:B------:R-:W-:Y:S01]  /*0e30*/  @P2 VIADD R19, R23, 0xffffffc0 ;  /* 0xffffffc017132836 */ /* 0x000fe20000000000 */
[----:B------:R-:W-:Y:S02]  /*0e40*/  SEL R22, R22, 0xffffffe0, !P1 ;  /* 0xffffffe016167807 */ /* 0x000fe40004800000 */
[----:B------:R-:W-:Y:S02]  /*0e50*/  IADD3 R7, R6, -R7, RZ ;  /* 0x8000000706077210 */ /* 0x000fe40007ffe0ff */
[----:B------:R-:W-:Y:S02]  /*0e60*/  SHF.R.S32.HI R2, RZ, 0x5, R5 ;  /* 0x00000005ff027819 */ /* 0x000fe40000011405 */
[----:B------:R-:W-:Y:S02]  /*0e70*/  IADD3 R4, R191, -R4, RZ ;  /* 0x80000004bf047210 */ /* 0x000fe40007ffe0ff */
[----:B------:R-:W-:Y:S01]  /*0e80*/  IADD3 R23, R23, R22, RZ ;  /* 0x0000001617177210 */ /* 0x000fe20007ffe0ff */
[----:B------:R-:W-:Y:S01]  /*0e90*/  IMAD.IADD R22, R22, 0x1, R19 ;  /* 0x0000000116167824 */ /* 0x000fe200078e0213 */
[----:B------:R-:W-:-:S02]  /*0ea0*/  LEA R2, R2, R7, 0x4 ;  /* 0x0000000702027211 */ /* 0x000fc400078e20ff */
[----:B------:R-:W-:Y:S02]  /*0eb0*/  SHF.R.S32.HI R186, RZ, 0x3, R0 ;  /* 0x00000003ffba7819 */ /* 0x000fe40000011400 */
[----:B------:R-:W-:Y:S02]  /*0ec0*/  SHF.L.U32 R184, R4, 0x3, RZ ;  /* 0x0000000304b87819 */ /* 0x000fe400000006ff */
[----:B------:R-:W-:-:S07]  /*0ed0*/  SHF.L.U32 R17, R3, 0x8, RZ ;  /* 0x0000000803117819 */ /* 0x000fce00000006ff */
.L_x_5841:
        /* <DEDUP_REMOVED lines=20> */
.L_x_5789:
[----:B------:R-:W-:Y:S01]  /*1020*/  ULDC UR6, c[0x0][0xdc4] ;  /* 0x0003710000067ab9 */ /* 0x000fe20000000800 */
[----:B------:R-:W-:Y:S01]  /*1030*/  UMOV UR40, UR7 ;  /* 0x0000000700287c82 */ /* 0x000fe20008000000 */
[----:B------:R-:W-:-:S11]  /*1040*/  UISETP.NE.AND UP0, UPT, UR6, 0x1, UPT ;  /* 0x000000010600788c */ /* 0x000fd6000bf05270 */
[----:B------:R-:W-:Y:S02]  /*1050*/  @UP0 ULDC.64 UR10, c[0x0][0xdc8] ;  /* 0x00037200000a0ab9 */ /* 0x000fe40000000a00 */
[----:B------:R-:W-:-:S04]  /*1060*/  UIMAD.WIDE.U32 UR4, UR7, UR10, URZ ;  /* 0x0000000a070472a5 */ /* 0x000fc8000f8e003f */
[----:B------:R-:W-:-:S04]  /*1070*/  @UP0 USHF.R.U32.HI UR40, URZ, UR11, UR5 ;  /* 0x0000000b3f280299 */ /* 0x000fc80008011605 */
[----:B------:R-:W-:-:S12]  /*1080*/  UIMAD UR4, UR40, UR6, URZ ;  /* 0x00000006280472a4 */ /* 0x000fd8000f8e023f */
.L_x_5790:
[----:B------:R-:W-:Y:S01]  /*1090*/  ULOP3.LUT UR5, URZ, UR40, URZ, 0x33, !UPT ;  /* 0x000000283f057292 */ /* 0x000fe2000f8e333f */
[----:B------:R-:W-:Y:S01]  /*10a0*/  CS2R R154, SRZ ;  /* 0x00000000009a7805 */ /* 0x000fe2000001ff00 */
        /* <DEDUP_REMOVED lines=10> */
[----:B------:R-:W-:Y:S01]  /*1150*/  UIADD3 UR4, UR7, -UR4, URZ ;  /* 0x8000000407047290 */ /* 0x000fe2000fffe03f */
[----:B------:R-:W-:Y:S01]  /*1160*/  CS2R R144, SRZ ;  /* 0x0000000000907805 */ /* 0x000fe2000001ff00 */
[----:B------:R-:W-:Y:S01]  /*1170*/  ULDC UR43, c[0x0][0xdb8] ;  /* 0x00036e00002b7ab9 */ /* 0x000fe20000000800 */
[----:B------:R-:W-:Y:S01]  /*1180*/  ULDC UR49, c[0x0][0x404] ;  /* 0x0001010000317ab9 */ /* 0x000fe20000000800 */
[----:B------:R-:W-:Y:S01]  /*1190*/  ULDC UR7, c[0x0][0x288] ;  /* 0x0000a20000077ab9 */ /* 0x000fe20000000800 */
[----:B------:R-:W-:Y:S01]  /*11a0*/  UISETP.NE.AND UP1, UPT, UR43, 0x1, UPT ;  /* 0x000000012b00788c */ /* 0x000fe2000bf25270 */
        /* <DEDUP_REMOVED lines=13> */
[----:B------:R-:W-:Y:S01]  /*1280*/  UISETP.NE.AND UP2, UPT, UR46, 0x1, UPT ;  /* 0x000000012e00788c */ /* 0x000fe2000bf45270 */
[----:B------:R-:W-:Y:S01]  /*1290*/  CS2R R130, SRZ ;  /* 0x0000000000827805 */ /* 0x000fe2000001ff00 */
[----:B------:R-:W-:Y:S01]  /*12a0*/  USHF.R.S32.HI UR7, URZ, 0x1f, UR6 ;  /* 0x0000001f3f077899 */ /* 0x000fe20008011406 */
[----:B------:R-:W-:Y:S01]  /*12b0*/  CS2R R128, SRZ ;  /* 0x0000000000807805 */ /* 0x000fe2000001ff00 */
[----:B------:R-:W-:Y:S01]  /*12c0*/  USHF.R.S32.HI UR9, URZ, 0x1f, UR8 ;  /* 0x0000001f3f097899 */ /* 0x000fe20008011408 */
[----:B------:R-:W-:Y:S01]  /*12d0*/  CS2R R126, SRZ ;  /* 0x00000000007e7805 */ /* 0x000fe2000001ff00 */
[----:B------:R-:W-:Y:S01]  /*12e0*/  @UP1 ULDC UR4, c[0x0][0xdbc] ;  /* 0x00036f0000041ab9 */ /* 0x000fe20000000800 */
[----:B------:R-:W-:Y:S01]  /*12f0*/  ULEA.HI UR7, UR7, UR6, URZ, 0x6 ;  /* 0x0000000607077291 */ /* 0x000fe2000f8f303f */
[----:B------:R-:W-:Y:S01]  /*1300*/  PLOP3.LUT P0, PT, PT, PT, UP2, 0x80, 0x0 ;  /* 0x000000000000781c */ /* 0x000fe20003f0f028 */
[----:B------:R-:W-:Y:S01]  /*1310*/  UIMAD.WIDE.U32 UR4, UR10, UR4, URZ ;  /* 0x000000040a0472a5 */ /* 0x000fe2000f8e003f */
[----:B------:R-:W-:Y:S01]  /*1320*/  CS2R R124, SRZ ;  /* 0x00000000007c7805 */ /* 0x000fe2000001ff00 */
[----:B------:R-:W-:Y:S01]  /*1330*/  ULEA.HI UR9, UR9, UR8, URZ, 0x6 ;  /* 0x0000000809097291 */ /* 0x000fe2000f8f303f */
[----:B------:R-:W-:Y:S01]  /*1340*/  CS2R R122, SRZ ;  /* 0x00000000007a7805 */ /* 0x000fe2000001ff00 */
[----:B------:R-:W-:Y:S01]  /*1350*/  @UP1 ULDC UR11, c[0x0][0xdc0] ;  /* 0x00037000000b1ab9 */ /* 0x000fe20000000800 */
[----:B------:R-:W-:Y:S01]  /*1360*/  UMOV UR44, UR10 ;  /* 0x0000000a002c7c82 */ /* 0x000fe20008000000 */
[----:B------:R-:W-:Y:S01]  /*1370*/  @UP1 USHF.R.U32.HI UR44, URZ, UR11, UR5 ;  /* 0x0000000b3f2c1299 */ /* 0x000fe20008011605 */
[----:B------:R-:W-:Y:S01]  /*1380*/  CS2R R120, SRZ ;  /* 0x0000000000787805 */ /* 0x000fe2000001ff00 */
[----:B------:R-:W-:Y:S01]  /*1390*/  USHF.R.S32.HI UR7, URZ, 0x6, UR7 ;  /* 0x000000063f077899 */ /* 0x000fe20008011407 */
[----:B------:R-:W-:Y:S01]  /*13a0*/  CS2R R118, SRZ ;  /* 0x0000000000767805 */ /* 0x000fe2000001ff00 */
[----:B------:R-:W-:Y:S01]  /*13b0*/  USHF.R.S32.HI UR9, URZ, 0x6, UR9 ;  /* 0x000000063f097899 */ /* 0x000fe20008011409 */
[----:B------:R-:W-:Y:S01]  /*13c0*/  CS2R R116, SRZ ;  /* 0x0000000000747805 */ /* 0x000fe2000001ff00 */
[----:B------:R-:W-:Y:S01]  /*13d0*/  UIADD3 UR4, -UR44, URZ, URZ ;  /* 0x0000003f2c047290 */ /* 0x000fe2000fffe13f */
[----:B------:R-:W-:Y:S01]  /*13e0*/  CS2R R170, SRZ ;  /* 0x0000000000aa7805 */ /* 0x000fe2000001ff00 */
[----:B------:R-:W-:Y:S01]  /*13f0*/  UISETP.LT.AND UP0, UPT, UR7, UR9, UPT ;  /* 0x000000090700728c */ /* 0x000fe2000bf01270 */
[----:B------:R-:W-:Y:S01]  /*1400*/  CS2R R112, SRZ ;  /* 0x0000000000707805 */ /* 0x000fe2000001ff00 */
[----:B------:R-:W-:Y:S01]  /*1410*/  UIMAD UR43, UR43, UR4, UR10 ;  /* 0x000000042b2b72a4 */ /* 0x000fe2000f8e020a */
[----:B------:R-:W-:Y:S01]  /*1420*/  CS2R R168, SRZ ;  /* 0x0000000000a87805 */ /* 0x000fe2000001ff00 */
[----:B------:R-:W-:Y:S01]  /*1430*/  USEL UR45, UR7, UR9, UP0 ;  /* 0x00000009072d7287 */ /* 0x000fe20008000000 */
        /* <DEDUP_REMOVED lines=42> */
[----:B------:R-:W-:Y:S06]  /*16e0*/  @!P0 BRA `(.L_x_5791) ;  /* 0x00000018005c8947 */ /* 0x000fec0003800000 */
[----:B------:R-:W-:Y:S01]  /*16f0*/  UISETP.GE.AND UP0, UPT, UR45, 0x1, UPT ;  /* 0x000000012d00788c */ /* 0x000fe2000bf06270 */
[----:B------:R-:W-:-:S05]  /*1700*/  PLOP3.LUT P0, PT, PT, PT, PT, 0x80, 0x0 ;  /* 0x000000000000781c */ /* 0x000fca0003f0f070 */
[----:B------:R-:W-:-:S13]  /*1710*/  PLOP3.LUT P1, PT, PT, PT, UP0, 0x80, 0x0 ;  /* 0x000000000000781c */ /* 0x000fda0003f2f008 */
[----:B------:R-:W-:Y:S05]  /*1720*/  @!P1 BRA `(.L_x_5792) ;  /* 0x0000007000cc9947 */ /* 0x000fea0003800000 */
        /* <DEDUP_REMOVED lines=14> */
.L_x_5793:
[----:B------:R-:W-:Y:S01]  /*1810*/  ULEA UR16, UR39, UR48, 0x3 ;  /* 0x0000003027107291 */ /* 0x000fe2000f8e183f */
[----:B------:R-:W-:-:S04]  /*1820*/  MOV R0, UR38 ;  /* 0x0000002600007c02 */ /* 0x000fc80008000f00 */
[----:B------:R-:W-:-:S04]  /*1830*/  SHF.L.U32 R0, R0, 0x1f, RZ ;  /* 0x0000001f00007819 */ /* 0x000fc800000006ff */
[----:B------:R-:W1:Y:S02]  /*1840*/  SYNCS.PHASECHK.TRANS64.TRYWAIT P0, [UR16+0x28c50], R0 ;  /* 0x028c5000ff0075a7 */ /* 0x000e640008000150 */
[----:B-1----:R-:W-:Y:S05]  /*1850*/  @!P0 BRA `(.L_x_5794) ;  /* 0x000000bc00708947 */ /* 0x002fea0003800000 */
.L_x_5900:
[----:B------:R-:W-:Y:S01]  /*1860*/  BAR.SYNC.DEFER_BLOCKING 0xe, 0x100 ;  /* 0x0384000000007b1d */ /* 0x000fe20000010000 */
[----:B------:R-:W-:Y:S01]  /*1870*/  UIADD3 UR4, UR48, 0x26800, URZ ;  /* 0x0002680030047890 */ /* 0x000fe2000fffe03f */
[----:B-1----:R-:W-:Y:S01]  /*1880*/  IMAD.U32 R0, RZ, RZ, UR16 ;  /* 0x00000010ff007e24 */ /* 0x002fe2000f8e00ff */
        /* <DEDUP_REMOVED lines=46> */
.L_x_5800:
[----:B------:R-:W-:Y:S01]  /*1b70*/  BAR.SYNC.DEFER_BLOCKING 0xe, 0x100 ;  /* 0x0384000000007b1d */ /* 0x000fe20000010000 */
[----:B-1----:R-:W-:Y:S01]  /*1b80*/  MOV R3, UR39 ;  /* 0x0000002700037c02 */ /* 0x002fe20008000f00 */
[----:B------:R-:W-:Y:S01]  /*1b90*/  UISETP.NE.AND UP1, UPT, UR47, 0x3, UPT ;  /* 0x000000032f00788c */ /* 0x000fe2000bf25270 */
[C---:B------:R-:W-:Y:S01]  /*1ba0*/  ISETP.GT.AND P1, PT, R0.reuse, RZ, PT ;  /* 0x000000ff0000720c */ /* 0x040fe20003f24270 */
[----:B------:R-:W-:Y:S01]  /*1bb0*/  UIADD3 UR39, UR39, 0x1, URZ ;  /* 0x0000000127277890 */ /* 0x000fe2000fffe03f */
[----:B------:R-:W-:Y:S01]  /*1bc0*/  IADD3 R0, R0, -0x1, RZ ;  /* 0xffffffff00007810 */ /* 0x000fe20007ffe0ff */
[----:B------:R-:W-:Y:S02]  /*1bd0*/  IMAD R3, R3, 0x40, R2 ;  /* 0x0000004003037824 */ /* 0x000fe400078e0202 */
[----:B------:R-:W-:Y:S01]  /*1be0*/  PLOP3.LUT P2, PT, PT, PT, UP1, 0x80, 0x0 ;  /* 0x000000000000781c */ /* 0x000fe20003f4f018 */
[----:B------:R-:W-:Y:S02]  /*1bf0*/  UISETP.NE.AND UP0, UPT, UR39, 0x2, UPT ;  /* 0x000000022700788c */ /* 0x000fe4000bf05270 */
[----:B------:R-:W-:-:S02]  /*1c00*/  LEA R3, R3, UR48, 0x2 ;  /* 0x0000003003037c11 */ /* 0x000fc4000f8e10ff */
        /* <DEDUP_REMOVED lines=135> */
.L_x_5796:
[----:B------:R-:W-:Y:S01]  /*2480*/  ULEA UR6, UR39, UR48, 0x3 ;  /* 0x0000003027067291 */ /* 0x000fe2000f8e183f */
[----:B------:R-:W-:-:S05]  /*2490*/  IMAD.U32 R3, RZ, RZ, UR38 ;  /* 0x00000026ff037e24 */ /* 0x000fca000f8e00ff */
[----:B------:R-:W-:-:S04]  /*24a0*/  SHF.L.U32 R3, R3, 0x1f, RZ ;  /* 0x0000001f03037819 */ /* 0x000fc800000006ff */
[----:B------:R1:W2:Y:S01]  /*24b0*/  SYNCS.PHASECHK.TRANS64.TRYWAIT P0, [UR6+0x28c50], R3 ;  /* 0x028c5003ff0075a7 */ /* 0x0002a20008000146 */
[----:B------:R-:W-:Y:S05]  /*24c0*/  @!P2 BRA `(.L_x_5797) ;  /* 0x000000000004a947 */ /* 0x000fea0003800000 */
[----:B------:R-:W-:Y:S01]  /*24d0*/  BPT.TRAP 0x1 ;  /* 0x000000040000795c */ /* 0x000fe20000300000 */
.L_x_5797:
[----:B--2---:R-:W-:Y:S05]  /*24e0*/  @P0 BRA `(.L_x_5798) ;  /* 0x0000000000080947 */ /* 0x004fea0003800000 */
[----:B------:R-:W2:Y:S02]  /*24f0*/  SYNCS.PHASECHK.TRANS64.TRYWAIT P0, [UR6+0x28c50], R3 ;  /* 0x028c5003ff0075a7 */ /* 0x000ea40008000146 */
[----:B--2---:R-:W-:Y:S05]  /*2500*/  @!P0 BRA `(.L_x_5799) ;  /* 0x000000b0005c8947 */ /* 0x004fea0003800000 */
.L_x_5798:
        /* <DEDUP_REMOVED lines=37> */
.L_x_5795:
[----:B------:R-:W-:Y:S01]  /*2760*/  BAR.SYNC.DEFER_BLOCKING 0xe, 0x100 ;  /* 0x0384000000007b1d */ /* 0x000fe20000010000 */
[----:B-1----:R-:W-:Y:S01]  /*2770*/  MOV R3, UR39 ;  /* 0x0000002700037c02 */ /* 0x002fe20008000f00 */
[----:B------:R-:W-:Y:S01]  /*2780*/  UIADD3 UR39, UR39, 0x1, URZ ;  /* 0x0000000127277890 */ /* 0x000fe2000fffe03f */
[----:B------:R-:W-:Y:S01]  /*2790*/  PLOP3.LUT P0, PT, PT, PT, PT, 0x8, 0x0 ;  /* 0x000000000000781c */ /* 0x000fe20003f0e170 */
[----:B------:R-:W-:Y:S01]  /*27a0*/  IMAD.MOV.U32 R155, RZ, RZ, RZ ;  /* 0x000000ffff9b7224 */ /* 0x000fe200078e00ff */
[----:B------:R-:W-:Y:S01]  /*27b0*/  MOV R156, RZ ;  /* 0x000000ff009c7202 */ /* 0x000fe20000000f00 */
[----:B------:R-:W-:Y:S01]  /*27c0*/  IMAD R0, R3, 0x40, R2 ;  /* 0x0000004003007824 */ /* 0x000fe200078e0202 */
[----:B------:R-:W-:-:S04]  /*27d0*/  UISETP.NE.AND UP0, UPT, UR39, 0x2, UPT ;  /* 0x000000022700788c */ /* 0x000fc8000bf05270 */
        /* <DEDUP_REMOVED lines=136> */
.L_x_5791:
[----:B------:R-:W-:Y:S01]  /*3060*/  UISETP.GE.AND UP0, UPT, UR45, 0x1, UPT ;  /* 0x000000012d00788c */ /* 0x000fe2000bf06270 */
[----:B------:R-:W-:-:S05]  /*3070*/  PLOP3.LUT P0, PT, PT, PT, PT, 0x80, 0x0 ;  /* 0x000000000000781c */ /* 0x000fca0003f0f070 */
[----:B------:R-:W-:-:S13]  /*3080*/  PLOP3.LUT P1, PT, PT, PT, UP0, 0x80, 0x0 ;  /* 0x000000000000781c */ /* 0x000fda0003f2f008 */
[----:B------:R-:W-:Y:S05]  /*3090*/  @!P1 BRA `(.L_x_5792) ;  /* 0x0000005800709947 */ /* 0x000fea0003800000 */
        /* <DEDUP_REMOVED lines=18> */
[----:B------:R1:W2:Y:S01]  /*31c0*/  LDC.64 R14, c[0x4][R0] ;  /* 0x01000000000e7b82 */ /* 0x0002a20000000a00 */
[----:B------:R-:W-:Y:S01]  /*31d0*/  IMAD.U32 R5, RZ, RZ, UR5 ;  /* 0x00000005ff057e24 */ /* 0x000fe2000f8e00ff */
[----:B------:R-:W-:Y:S01]  /*31e0*/  ULDC.64 UR4, c[0x4][0x110] ;  /* 0x0100440000047ab9 */ /* 0x000fe20000000a00 */
[----:B------:R-:W-:Y:S01]  /*31f0*/  MOV R10, UR6 ;  /* 0x00000006000a7c02 */ /* 0x000fe20008000f00 */
[----:B------:R-:W-:Y:S01]  /*3200*/  IMAD.U32 R7, RZ, RZ, UR5 ;  /* 0x00000005ff077e24 */ /* 0x000fe2000f8e00ff */
[----:B------:R-:W-:Y:S01]  /*3210*/  MOV R6, UR4 ;  /* 0x0000000400067c02 */ /* 0x000fe20008000f00 */
[----:B------:R-:W-:Y:S01]  /*3220*/  IMAD.U32 R11, RZ, RZ, UR7 ;  /* 0x00000007ff0b7e24 */ /* 0x000fe2000f8e00ff */
[----:B------:R-:W-:Y:S01]  /*3230*/  MOV R8, 0x70 ;  /* 0x0000007000087802 */ /* 0x000fe20000000f00 */
[----:B------:R-:W-:Y:S01]  /*3240*/  IMAD.MOV.U32 R12, RZ, RZ, 0x1 ;  /* 0x00000001ff0c7424 */ /* 0x000fe200078e00ff */
[----:B-1----:R-:W-:-:S07]  /*3250*/  MOV R13, RZ ;  /* 0x000000ff000d7202 */ /* 0x002fce0000000f00 */
[----:B------:R-:W-:-:S07]  /*3260*/  LEPC R20, `(.L_x_5801) ;  /* 0x000000001014794e */ /* 0x000fce0000000000 */
[----:B--2---:R-:W-:Y:S05]  /*3270*/  CALL.ABS.NOINC R14 ;  /* 0x000000000e007343 */ /* 0x004fea0003c00000 */
.L_x_5801:
        /* <DEDUP_REMOVED lines=9> */
.L_x_5901:
[----:B------:R-:W-:Y:S05]  /*3310*/  @!P0 BRA `(.L_x_5803) ;  /* 0x0000000000048947 */ /* 0x000fea0003800000 */
[----:B------:R-:W-:Y:S01]  /*3320*/  BPT.TRAP 0x1 ;  /* 0x000000040000795c */ /* 0x000fe20000300000 */
.L_x_5803:
[----:B------:R-:W-:Y:S01]  /*3330*/  IMAD.U32 R7, RZ, RZ, UR39 ;  /* 0x00000027ff077e24 */ /* 0x000fe2000f8e00ff */
[----:B------:R-:W-:-:S04]  /*3340*/  MOV R8, UR38 ;  /* 0x0000002600087c02 */ /* 0x000fc80008000f00 */
[----:B------:R-:W-:Y:S02]  /*3350*/  LEA R7, R7, UR48, 0x3 ;  /* 0x0000003007077c11 */ /* 0x000fe4000f8e18ff */
[----:B------:R-:W-:-:S04]  /*3360*/  SHF.L.U32 R8, R8, 0x1f, RZ ;  /* 0x0000001f08087819 */ /* 0x000fc800000006ff */
[----:B------:R2:W3:Y:S01]  /*3370*/  SYNCS.PHASECHK.TRANS64.TRYWAIT P1, [R7+URZ+0x28c30], R8 ;  /* 0x028c3008070075a7 */ /* 0x0004e2000802017f */
[----:B------:R-:W-:Y:S05]  /*3380*/  @!P0 BRA `(.L_x_5804) ;  /* 0x0000000000048947 */ /* 0x000fea0003800000 */
[----:B------:R-:W-:Y:S01]  /*3390*/  BPT.TRAP 0x1 ;  /* 0x000000040000795c */ /* 0x000fe20000300000 */
.L_x_5804:
[----:B---3--:R-:W-:Y:S05]  /*33a0*/  @P1 BRA `(.L_x_5805) ;  /* 0x0000000000081947 */ /* 0x008fea0003800000 */
[----:B------:R-:W3:Y:S02]  /*33b0*/  SYNCS.PHASECHK.TRANS64.TRYWAIT P1, [R7+URZ+0x28c30], R8 ;  /* 0x028c3008070075a7 */ /* 0x000ee4000802017f */
[----:B---3--:R-:W-:Y:S05]  /*33c0*/  @!P1 BRA `(.L_x_5806) ;  /* 0x000000a000dc9947 */ /* 0x008fea0003800000 */
.L_x_5805:
[----:B-1----:R-:W1:Y:S01]  /*33d0*/  S2R R0, SR_TID.X ;  /* 0x0000000000007919 */ /* 0x002e620000002100 */
[----:B------:R-:W-:-:S04]  /*33e0*/  UIADD3 UR4, UR48, 0x22400, URZ ;  /* 0x0002240030047890 */ /* 0x000fc8000fffe03f */
[----:B------:R-:W-:-:S04]  /*33f0*/  USHF.R.U32.HI UR4, URZ, 0x4, UR4 ;  /* 0x000000043f047899 */ /* 0x000fc80008011604 */
[----:B------:R-:W-:Y:S01]  /*3400*/  ULOP3.LUT UR4, UR4, 0x3fff, URZ, 0xc0, !UPT ;  /* 0x00003fff04047892 */ /* 0x000fe2000f8ec03f */
[----:B-1----:R-:W-:-:S05]  /*3410*/  LOP3.LUT R3, R0, 0x7f, RZ, 0xc0, !PT ;  /* 0x0000007f00037812 */ /* 0x002fca00078ec0ff */
[----:B------:R-:W-:Y:S01]  /*3420*/  IMAD.U32 R0, RZ, RZ, UR4 ;  /* 0x00000004ff007e24 */ /* 0x000fe2000f8e00ff */
[----:B------:R-:W-:Y:S05]  /*3430*/  WARPSYNC.ALL ;  /* 0x0000000000007948 */ /* 0x000fea0003800000 */
[----:B------:R-:W-:Y:S02]  /*3440*/  ISETP.NE.AND P1, PT, R3, RZ, PT ;  /* 0x000000ff0300720c */ /* 0x000fe40003f25270 */
[----:B------:R-:W-:-:S04]  /*3450*/  LOP3.LUT R0, R0, 0x10000, RZ, 0xfc, !PT ;  /* 0x0001000000007812 */ /* 0x000fc800078efcff */
[----:B------:R-:W-:Y:S01]  /*3460*/  R2UR UR18, R0 ;  /* 0x00000000001272ca */ /* 0x000fe200000e0000 */
[----:B------:R-:W-:Y:S01]  /*3470*/  UIADD3 UR4, UR48, 0x20400, URZ ;  /* 0x0002040030047890 */ /* 0x000fe2000fffe03f */
[----:B------:R-:W-:Y:S01]  /*3480*/  WARPGROUP.ARRIVE ;  /* 0x00000000000079c5 */ /* 0x000fe20000000000 */
[----:B------:R-:W-:Y:S01]  /*3490*/  UMOV UR19, 0x40000040 ;  /* 0x4000004000137882 */ /* 0x000fe20000000000 */
[----:B------:R-:W-:Y:S01]  /*34a0*/  UMOV UR17, 0x40000040 ;  /* 0x4000004000117882 */ /* 0x000fe20000000000 */
[----:B------:R-:W-:Y:S01]  /*34b0*/  USHF.R.U32.HI UR4, URZ, 0x4, UR4 ;  /* 0x000000043f047899 */ /* 0x000fe20008011604 */
[----:B------:R-:W-:Y:S01]  /*34c0*/  VIADD R5, R2, UR42 ;  /* 0x0000002a02057c36 */ /* 0x000fe20008000000 */
[----:B------:R-:W-:Y:S01]  /*34d0*/  UMOV UR7, 0x40000040 ;  /* 0x4000004000077882 */ /* 0x000fe20000000000 */
[----:B------:R-:W-:Y:S01]  /*34e0*/  UMOV UR5, 0x40000040 ;  /* 0x4000004000057882 */ /* 0x000fe20000000000 */
        /* <DEDUP_REMOVED lines=16> */
[----:B------:R-:W-:Y:S01]  /*35f0*/  HGMMA.64x64x16.F32 R24, gdesc[UR4], R24, gsb0 ;  /* 0x00e00000041879f0 */ /* 0x000fe20008000818 */
[----:B------:R-:W-:Y:S02]  /*3600*/  UMOV UR6, 0xffffffc0 ;  /* 0xffffffc000067882 */ /* 0x000fe40000000000 */
[----:B------:R-:W-:-:S04]  /*3610*/  UIMAD UR6, UR45, UR6, 0x40 ;  /* 0x000000402d0674a4 */ /* 0x000fc8000f8e0206 */
[----:B------:R-:W-:Y:S01]  /*3620*/  UIADD3 UR7, UR6, 0x1, URZ ;  /* 0x0000000106077890 */ /* 0x000fe2000fffe03f */
[----:B------:R-:W-:Y:S02]  /*3630*/  WARPGROUP.DEPBAR.LE gsb0, 0x0 ;  /* 0x00008000000079c5 */ /* 0x000fe40000010000 */
[----:B------:R-:W-:-:S06]  /*3640*/  WARPGROUP.ARRIVE ;  /* 0x00000000000079c5 */ /* 0x000fcc0000000000 */
[----:B------:R-:W-:Y:S01]  /*3650*/  HGMMA.64x64x16.F32 R24, gdesc[UR8], R24, gsb0 ;  /* 0x00e00000081879f0 */ /* 0x000fe20008000818 */
[----:B------:R-:W-:Y:S02]  /*3660*/  ULDC UR10, c[0x0][0x988] ;  /* 0x00026200000a7ab9 */ /* 0x000fe40000000800 */
[----:B------:R-:W-:Y:S02]  /*3670*/  WARPGROUP.DEPBAR.LE gsb0, 0x0 ;  /* 0x00008000000079c5 */ /* 0x000fe40000010000 */
[----:B------:R-:W-:-:S06]  /*3680*/  WARPGROUP.ARRIVE ;  /* 0x00000000000079c5 */ /* 0x000fcc0000000000 */
[----:B------:R-:W-:Y:S01]  /*3690*/  HGMMA.64x64x16.F32 R24, gdesc[UR12], R24, gsb0 ;  /* 0x00e000000c1879f0 */ /* 0x000fe20008000818 */
[----:B------:R-:W-:Y:S01]  /*36a0*/  ULDC UR14, c[0x0][0x2e0] ;  /* 0x0000b800000e7ab9 */ /* 0x000fe20000000800 */
[----:B------:R-:W-:Y:S01]  /*36b0*/  ULDC UR15, c[0x0][0x288] ;  /* 0x0000a200000f7ab9 */ /* 0x000fe20000000800 */
[----:B------:R-:W-:Y:S01]  /*36c0*/  UIMAD UR7, UR49, UR14, UR7 ;  /* 0x0000000e310772a4 */ /* 0x000fe2000f8e0207 */
[----:B------:R-:W-:Y:S01]  /*36d0*/  MOV R3, UR15 ;  /* 0x0000000f00037c02 */ /* 0x000fe20008000f00 */
[----:B------:R-:W-:-:S04]  /*36e0*/  UIMAD UR6, UR49, UR14, UR6 ;  /* 0x0000000e310672a4 */ /* 0x000fc8000f8e0206 */
[----:B------:R-:W-:Y:S02]  /*36f0*/  IADD3 R4, -R3, UR7, -R16 ;  /* 0x0000000703047c10 */ /* 0x000fe4000fffe910 */
[----:B------:R-:W-:Y:S02]  /*3700*/  IADD3 R3, -R16, UR6, RZ ;  /* 0x0000000610037c10 */ /* 0x000fe4000fffe1ff */
[----:B------:R-:W-:-:S04]  /*3710*/  IADD3 R6, R4, 0x8, R5 ;  /* 0x0000000804067810 */ /* 0x000fc80007ffe005 */
[----:B------:R-:W-:Y:S02]  /*3720*/  VIMNMX R6, R3, R6, PT ;  /* 0x0000000603067248 */ /* 0x000fe40003fe0100 */
[----:B------:R-:W-:Y:S02]  /*3730*/  VIADDMNMX R3, R5, R4, R3, PT ;  /* 0x0000000405037246 */ /* 0x000fe40003800103 */
[C---:B------:R-:W-:Y:S02]  /*3740*/  ISETP.GT.AND P2, PT, R6.reuse, RZ, PT ;  /* 0x000000ff0600720c */ /* 0x040fe40003f44270 */
[C---:B------:R-:W-:Y:S02]  /*3750*/  ISETP.GT.AND P3, PT, R6.reuse, 0x1, PT ;  /* 0x000000010600780c */ /* 0x040fe40003f64270 */
[----:B------:R-:W-:Y:S01]  /*3760*/  ISETP.GT.AND P4, PT, R6, 0x8, PT ;  /* 0x000000080600780c */ /* 0x000fe20003f84270 */
[----:B------:R-:W-:Y:S02]  /*3770*/  WARPGROUP.DEPBAR.LE gsb0, 0x0 ;  /* 0x00008000000079c5 */ /* 0x000fe40000010000 */
[----:B------:R-:W-:-:S02]  /*3780*/  FSEL R26, R26, -INF , P2 ;  /* 0xff8000001a1a7808 */ /* 0x000fc40001000000 */
[----:B------:R-:W-:Y:S02]  /*3790*/  FSEL R27, R27, -INF , P3 ;  /* 0xff8000001b1b7808 */ /* 0x000fe40001800000 */
        /* <DEDUP_REMOVED lines=39> */
[----:B------:R-:W-:Y:S02]  /*3a10*/  FSEL R55, R55, -INF , P2 ;  /* 0xff80000037377808 */ /* 0x000fe40001000000 */
[----:B------:R-:W-:-:S02]  /*3a20*/  FMNMX.FTZ R6, R54, R9, !PT ;  /* 0x0000000936067209 */ /* 0x000fc40007810000 */
[----:B------:R-:W-:Y:S02]  /*3a30*/  ISETP.GT.AND P2, PT, R3, RZ, PT ;  /* 0x000000ff0300720c */ /* 0x000fe40003f44270 */
[----:B------:R-:W-:Y:S02]  /*3a40*/  FMNMX.FTZ R6, R55, R6, !PT ;  /* 0x0000000637067209 */ /* 0x000fe40007810000 */
[C---:B------:R-:W-:Y:S02]  /*3a50*/  ISETP.GT.AND P3, PT, R3.reuse, 0x1, PT ;  /* 0x000000010300780c */ /* 0x040fe40003f64270 */
[----:B------:R-:W-:Y:S01]  /*3a60*/  ISETP.GT.AND P4, PT, R3, 0x8, PT ;  /* 0x000000080300780c */ /* 0x000fe20003f84270 */
[----:B------:R-:W1:Y:S01]  /*3a70*/  SHFL.BFLY PT, R9, R6, 0x2, 0x1f ;  /* 0x0c401f0006097f89 */ /* 0x000e6200000e0000 */
[----:B------:R-:W-:Y:S02]  /*3a80*/  FSEL R24, R24, -INF , P2 ;  /* 0xff80000018187808 */ /* 0x000fe40001000000 */
[----:B------:R-:W-:-:S02]  /*3a90*/  FSEL R25, R25, -INF , P3 ;  /* 0xff80000019197808 */ /* 0x000fc40001800000 */
[C---:B------:R-:W-:Y:S02]  /*3aa0*/  ISETP.GT.AND P2, PT, R3.reuse, 0x9, PT ;  /* 0x000000090300780c */ /* 0x040fe40003f44270 */
        /* <DEDUP_REMOVED lines=14> */
[----:B-1----:R-:W-:Y:S02]  /*3b90*/  FMNMX.FTZ R9, R6, R9, !PT ;  /* 0x0000000906097209 */ /* 0x002fe40007810000 */
[----:B------:R-:W-:Y:S02]  /*3ba0*/  ISETP.GT.AND P3, PT, R3, 0x20, PT ;  /* 0x000000200300780c */ /* 0x000fe40003f64270 */
[----:B------:R-:W-:Y:S01]  /*3bb0*/  FSEL R37, R37, -INF , P2 ;  /* 0xff80000025257808 */ /* 0x000fe20001000000 */
[----:B------:R-:W1:Y:S01]  /*3bc0*/  SHFL.BFLY PT, R10, R9, 0x1, 0x1f ;  /* 0x0c201f00090a7f89 */ /* 0x000e6200000e0000 */
        /* <DEDUP_REMOVED lines=22> */
[----:B------:R-:W-:Y:S02]  /*3d30*/  FSEL R53, R53, -INF , P3 ;  /* 0xff80000035357808 */ /* 0x000fe40001800000 */
[----:B------:R-:W-:Y:S02]  /*3d40*/  FMNMX.FTZ R6, R52, R3, !PT ;  /* 0x0000000334067209 */ /* 0x000fe40007810000 */
[----:B-1----:R-:W-:-:S02]  /*3d50*/  FMNMX.FTZ R4, R9, R10, !PT ;  /* 0x0000000a09047209 */ /* 0x002fc40007810000 */
[----:B------:R-:W-:Y:S02]  /*3d60*/  FMNMX.FTZ R6, R53, R6, !PT ;  /* 0x0000000635067209 */ /* 0x000fe40007810000 */
[C---:B------:R-:W-:Y:S01]  /*3d70*/  FSETP.NEU.FTZ.AND P5, PT, R4.reuse, -INF , PT ;  /* 0xff8000000400780b */ /* 0x040fe20003fbd000 */
[----:B------:R-:W-:Y:S02]  /*3d80*/  FMUL.FTZ R9, R4, UR10 ;  /* 0x0000000a04097c20 */ /* 0x000fe40008410000 */
[----:B------:R-:W1:Y:S03]  /*3d90*/  SHFL.BFLY PT, R3, R6, 0x2, 0x1f ;  /* 0x0c401f0006037f89 */ /* 0x000e6600000e0000 */
        /* <DEDUP_REMOVED lines=15> */
[----:B------:R-:W4:Y:S01]  /*3e90*/  MUFU.EX2 R27, R27 ;  /* 0x0000001b001b7308 */ /* 0x000f220000000800 */
[--C-:B------:R-:W-:Y:S01]  /*3ea0*/  FFMA.FTZ R51, R51, UR10, -R9.reuse ;  /* 0x0000000a33337c23 */ /* 0x100fe20008010809 */
[----:B-1----:R-:W-:Y:S01]  /*3eb0*/  FMNMX.FTZ R5, R6, R3, !PT ;  /* 0x0000000306057209 */ /* 0x002fe20007810000 */
[--C-:B------:R-:W-:Y:S01]  /*3ec0*/  FFMA.FTZ R54, R54, UR10, -R9.reuse ;  /* 0x0000000a36367c23 */ /* 0x100fe20008010809 */
[----:B------:R-:W-:-:S03]  /*3ed0*/  FFMA.FTZ R9, R55, UR10, -R9 ;  /* 0x0000000a37097c23 */ /* 0x000fc60008010809 */
[----:B------:R-:W1:Y:S01]  /*3ee0*/  SHFL.BFLY PT, R6, R5, 0x1, 0x1f ;  /* 0x0c201f0005067f89 */ /* 0x000e6200000e0000 */
[----:B------:R-:W-:Y:S08]  /*3ef0*/  MUFU.EX2 R30, R30 ;  /* 0x0000001e001e7308 */ /* 0x000ff00000000800 */
[----:B------:R-:W5:Y:S01]  /*3f00*/  MUFU.EX2 R31, R31 ;  /* 0x0000001f001f7308 */ /* 0x000f620000000800 */
[----:B----4-:R-:W-:-:S07]  /*3f10*/  F2FP.F16.F32.PACK_AB R153, R27, R26 ;  /* 0x0000001a1b99723e */ /* 0x010fce00000000ff */
[----:B------:R-:W4:Y:S01]  /*3f20*/  MUFU.EX2 R34, R34 ;  /* 0x0000002200227308 */ /* 0x000f220000000800 */
[----:B-1----:R-:W-:-:S07]  /*3f30*/  FMNMX.FTZ R3, R5, R6, !PT ;  /* 0x0000000605037209 */ /* 0x002fce0007810000 */
[----:B------:R-:W1:Y:S01]  /*3f40*/  MUFU.EX2 R35, R35 ;  /* 0x0000002300237308 */ /* 0x000e620000000800 */
[----:B-----5:R-:W-:Y:S02]  /*3f50*/  F2FP.F16.F32.PACK_AB R155, R31, R30 ;  /* 0x0000001e1f9b723e */ /* 0x020fe400000000ff */
[C---:B------:R-:W-:Y:S01]  /*3f60*/  FSETP.NEU.FTZ.AND P2, PT, R3.reuse, -INF , PT ;  /* 0xff8000000300780b */ /* 0x040fe20003f5d000 */
[----:B------:R-:W-:-:S04]  /*3f70*/  FMUL.FTZ R5, R3, UR10 ;  /* 0x0000000a03057c20 */ /* 0x000fc80008410000 */
[----:B------:R-:W-:Y:S01]  /*3f80*/  MUFU.EX2 R38, R38 ;  /* 0x0000002600267308 */ /* 0x000fe20000000800 */
[----:B------:R-:W-:Y:S01]  /*3f90*/  FSEL R6, R5, RZ, P2 ;  /* 0x000000ff05067208 */ /* 0x000fe20001000000 */
[----:B------:R-:W-:-:S04]  /*3fa0*/  FADD.FTZ R5, R26, R27 ;  /* 0x0000001b1a057221 */ /* 0x000fc80000010000 */
        /* <DEDUP_REMOVED lines=8> */
[----:B------:R-:W-:Y:S01]  /*4030*/  FADD.FTZ R10, R30, R5 ;  /* 0x000000051e0a7221 */ /* 0x000fe20000010000 */
[----:B------:R-:W-:Y:S01]  /*4040*/  @!P1 IADD3 R5, R7, 0x28c40, RZ ;  /* 0x00028c4007059810 */ /* 0x000fe20007ffe0ff */
[--C-:B------:R-:W-:Y:S01]  /*4050*/  FFMA.FTZ R37, R37, UR10, -R6.reuse ;  /* 0x0000000a25257c23 */ /* 0x100fe20008010806 */
[----:B------:R-:W-:Y:S01]  /*4060*/  FFMA.FTZ R40, R40, UR10, -R6 ;  /* 0x0000000a28287c23 */ /* 0x000fe20008010806 */
[----:B------:R-:W-:Y:S01]  /*4070*/  FADD.FTZ R13, R31, R10 ;  /* 0x0000000a1f0d7221 */ /* 0x000fe20000010000 */
[----:B------:R-:W-:Y:S01]  /*4080*/  @!P1 PRMT R5, RZ, 0x654, R5 ;  /* 0x00000654ff059816 */ /* 0x000fe20000000005 */
[----:B------:R-:W5:Y:S01]  /*4090*/  MUFU.EX2 R25, R25 ;  /* 0x0000001900197308 */ /* 0x000f620000000800 */
[--C-:B------:R-:W-:Y:S01]  /*40a0*/  FFMA.FTZ R41, R41, UR10, -R6.reuse ;  /* 0x0000000a29297c23 */ /* 0x100fe20008010806 */
[----:B----4-:R-:W-:Y:S01]  /*40b0*/  FADD.FTZ R12, R34, R13 ;  /* 0x0000000d220c7221 */ /* 0x010fe20000010000 */
[----:B------:R4:W-:Y:S01]  /*40c0*/  @!P1 SYNCS.ARRIVE.TRANS64.RED.A1T0 RZ, [R5+URZ], RZ ;  /* 0x000000ff05ff99a7 */ /* 0x0009e2000810043f */
[--C-:B------:R-:W-:Y:S01]  /*40d0*/  FFMA.FTZ R44, R44, UR10, -R6.reuse ;  /* 0x0000000a2c2c7c23 */ /* 0x100fe20008010806 */
[--C-:B------:R-:W-:Y:S01]  /*40e0*/  FFMA.FTZ R45, R45, UR10, -R6.reuse ;  /* 0x0000000a2d2d7c23 */ /* 0x100fe20008010806 */
[--C-:B------:R-:W-:Y:S01]  /*40f0*/  FFMA.FTZ R48, R48, UR10, -R6.reuse ;  /* 0x0000000a30307c23 */ /* 0x100fe20008010806 */
[--C-:B------:R-:W-:Y:S01]  /*4100*/  FFMA.FTZ R49, R49, UR10, -R6.reuse ;  /* 0x0000000a31317c23 */ /* 0x100fe20008010806 */
[----:B------:R-:W2:Y:S01]  /*4110*/  MUFU.EX2 R28, R28 ;  /* 0x0000001c001c7308 */ /* 0x000ea20000000800 */
[--C-:B------:R-:W-:Y:S01]  /*4120*/  FFMA.FTZ R52, R52, UR10, -R6.reuse ;  /* 0x0000000a34347c23 */ /* 0x100fe20008010806 */
[----:B------:R-:W-:Y:S01]  /*4130*/  FFMA.FTZ R6, R53, UR10, -R6 ;  /* 0x0000000a35067c23 */ /* 0x000fe20008010806 */
[----:B-1----:R-:W-:-:S05]  /*4140*/  F2FP.F16.F32.PACK_AB R157, R35, R34 ;  /* 0x00000022239d723e */ /* 0x002fca00000000ff */
[----:B------:R-:W4:Y:S01]  /*4150*/  MUFU.EX2 R29, R29 ;  /* 0x0000001d001d7308 */ /* 0x000f220000000800 */
[----:B-----5:R-:W-:Y:S01]  /*4160*/  FADD.FTZ R11, R24, R25 ;  /* 0x00000019180b7221 */ /* 0x020fe20000010000 */
[----:B------:R-:W-:-:S06]  /*4170*/  F2FP.F16.F32.PACK_AB R152, R25, R24 ;  /* 0x000000181998723e */ /* 0x000fcc00000000ff */
[----:B------:R-:W1:Y:S01]  /*4180*/  MUFU.EX2 R32, R32 ;  /* 0x0000002000207308 */ /* 0x000e620000000800 */
[----:B--2---:R-:W-:Y:S01]  /*4190*/  FADD.FTZ R10, R28, R11 ;  /* 0x0000000b1c0a7221 */ /* 0x004fe20000010000 */
[----:B------:R-:W-:-:S04]  /*41a0*/  FADD.FTZ R11, R35, R12 ;  /* 0x0000000c230b7221 */ /* 0x000fc80000010000 */
[----:B------:R-:W-:Y:S02]  /*41b0*/  FADD.FTZ R12, R38, R11 ;  /* 0x0000000b260c7221 */ /* 0x000fe40000010000 */
[----:B------:R-:W2:Y:S01]  /*41c0*/  MUFU.EX2 R33, R33 ;  /* 0x0000002100217308 */ /* 0x000ea20000000800 */
[C---:B----4-:R-:W-:Y:S01]  /*41d0*/  FADD.FTZ R5, R29.reuse, R10 ;  /* 0x0000000a1d057221 */ /* 0x050fe20000010000 */
[----:B------:R-:W-:Y:S01]  /*41e0*/  F2FP.F16.F32.PACK_AB R154, R29, R28 ;  /* 0x0000001c1d9a723e */ /* 0x000fe200000000ff */
[----:B------:R-:W-:Y:S06]  /*41f0*/  BAR.SYNC.DEFER_BLOCKING 0xf, 0x100 ;  /* 0x03c4000000007b1d */ /* 0x000fec0000010000 */
[----:B------:R-:W4:Y:S01]  /*4200*/  MUFU.EX2 R39, R39 ;  /* 0x0000002700277308 */ /* 0x000f220000000800 */
[----:B-1----:R-:W-:-:S07]  /*4210*/  FADD.FTZ R10, R32, R5 ;  /* 0x00000005200a7221 */ /* 0x002fce0000010000 */
[----:B------:R-:W1:Y:S01]  /*4220*/  MUFU.EX2 R36, R36 ;  /* 0x0000002400247308 */ /* 0x000e620000000800 */
[C---:B--2---:R-:W-:Y:S01]  /*4230*/  FADD.FTZ R5, R33.reuse, R10 ;  /* 0x0000000a21057221 */ /* 0x044fe20000010000 */
[----:B------:R-:W-:-:S06]  /*4240*/  F2FP.F16.F32.PACK_AB R156, R33, R32 ;  /* 0x00000020219c723e */ /* 0x000fcc00000000ff */
[----:B------:R-:W2:Y:S01]  /*4250*/  MUFU.EX2 R42, R42 ;  /* 0x0000002a002a7308 */ /* 0x000ea20000000800 */
[C---:B----4-:R-:W-:Y:S01]  /*4260*/  FADD.FTZ R11, R39.reuse, R12 ;  /* 0x0000000c270b7221 */ /* 0x050fe20000010000 */
[----:B------:R-:W-:Y:S01]  /*4270*/  F2FP.F16.F32.PACK_AB R159, R39, R38 ;  /* 0x00000026279f723e */ /* 0x000fe200000000ff */
[----:B------:R4:W-:Y:S05]  /*4280*/  STSM.16.M88.4 [R18+0x26800], R152 ;  /* 0x0268009812007844 */ /* 0x0009ea0000000200 */
[----:B------:R-:W5:Y:S01]  /*4290*/  MUFU.EX2 R37, R37 ;  /* 0x0000002500257308 */ /* 0x000f620000000800 */
[----:B-1----:R-:W-:-:S07]  /*42a0*/  FADD.FTZ R10, R36, R5 ;  /* 0x00000005240a7221 */ /* 0x002fce0000010000 */
[----:B------:R-:W1:Y:S01]  /*42b0*/  MUFU.EX2 R40, R40 ;  /* 0x0000002800287308 */ /* 0x000e620000000800 */
[----:B--2---:R-:W-:-:S07]  /*42c0*/  FADD.FTZ R12, R42, R11 ;  /* 0x0000000b2a0c7221 */ /* 0x004fce0000010000 */
[----:B------:R-:W2:Y:S01]  /*42d0*/  MUFU.EX2 R43, R43 ;  /* 0x0000002b002b7308 */ /* 0x000ea20000000800 */
[C---:B-----5:R-:W-:Y:S01]  /*42e0*/  FADD.FTZ R11, R37.reuse, R10 ;  /* 0x0000000a250b7221 */ /* 0x060fe20000010000 */
[----:B------:R-:W-:-:S05]  /*42f0*/  F2FP.F16.F32.PACK_AB R158, R37, R36 ;  /* 0x00000024259e723e */ /* 0x000fca00000000ff */
[----:B------:R4:W-:Y:S01]  /*4300*/  STSM.16.M88.4 [R23], R156 ;  /* 0x0000009c17007844 */ /* 0x0009e20000000200 */
[----:B------:R-:W5:Y:S01]  /*4310*/  MUFU.EX2 R41, R41 ;  /* 0x0000002900297308 */ /* 0x000f620000000800 */
[----:B-1----:R-:W-:-:S07]  /*4320*/  FADD.FTZ R10, R40, R11 ;  /* 0x0000000b280a7221 */ /* 0x002fce0000010000 */
[----:B------:R-:W1:Y:S01]  /*4330*/  MUFU.EX2 R46, R46 ;  /* 0x0000002e002e7308 */ /* 0x000e620000000800 */
[C---:B--2---:R-:W-:Y:S01]  /*4340*/  FADD.FTZ R13, R43.reuse, R12 ;  /* 0x0000000c2b0d7221 */ /* 0x044fe20000010000 */
[----:B------:R-:W-:-:S06]  /*4350*/  F2FP.F16.F32.PACK_AB R161, R43, R42 ;  /* 0x0000002a2ba1723e */ /* 0x000fcc00000000ff */
[----:B------:R-:W-:Y:S01]  /*4360*/  MUFU.EX2 R44, R44 ;  /* 0x0000002c002c7308 */ /* 0x000fe20000000800 */
[C---:B-----5:R-:W-:Y:S01]  /*4370*/  FADD.FTZ R11, R41.reuse, R10 ;  /* 0x0000000a290b7221 */ /* 0x060fe20000010000 */
[----:B------:R-:W-:-:S06]  /*4380*/  F2FP.F16.F32.PACK_AB R160, R41, R40 ;  /* 0x0000002829a0723e */ /* 0x000fcc00000000ff */
[----:B------:R-:W2:Y:S01]  /*4390*/  MUFU.EX2 R47, R47 ;  /* 0x0000002f002f7308 */ /* 0x000ea20000000800 */
[----:B-1----:R-:W-:-:S07]  /*43a0*/  FADD.FTZ R10, R46, R13 ;  /* 0x0000000d2e0a7221 */ /* 0x002fce0000010000 */
[----:B------:R-:W1:Y:S08]  /*43b0*/  MUFU.EX2 R45, R45 ;  /* 0x0000002d002d7308 */ /* 0x000e700000000800 */
[----:B------:R-:W-:Y:S01]  /*43c0*/  MUFU.EX2 R50, R50 ;  /* 0x0000003200327308 */ /* 0x000fe20000000800 */
[C---:B--2---:R-:W-:Y:S01]  /*43d0*/  F2FP.F16.F32.PACK_AB R163, R47.reuse, R46 ;  /* 0x0000002e2fa3723e */ /* 0x044fe200000000ff */
[----:B------:R-:W-:-:S06]  /*43e0*/  FADD.FTZ R47, R47, R10 ;  /* 0x0000000a2f2f7221 */ /* 0x000fcc0000010000 */
[----:B------:R-:W2:Y:S01]  /*43f0*/  MUFU.EX2 R51, R51 ;  /* 0x0000003300337308 */ /* 0x000ea20000000800 */
[----:B-1----:R-:W-:-:S05]  /*4400*/  F2FP.F16.F32.PACK_AB R162, R45, R44 ;  /* 0x0000002c2da2723e */ /* 0x002fca00000000ff */
[----:B------:R4:W-:Y:S02]  /*4410*/  STSM.16.M88.4 [R19], R160 ;  /* 0x000000a013007844 */ /* 0x0009e40000000200 */
[----:B------:R-:W-:Y:S08]  /*4420*/  MUFU.EX2 R48, R48 ;  /* 0x0000003000307308 */ /* 0x000ff00000000800 */
[----:B------:R-:W1:Y:S01]  /*4430*/  MUFU.EX2 R49, R49 ;  /* 0x0000003100317308 */ /* 0x000e620000000800 */
[----:B--2---:R-:W-:Y:S01]  /*4440*/  F2FP.F16.F32.PACK_AB R165, R51, R50 ;  /* 0x0000003233a5723e */ /* 0x004fe200000000ff */
[----:B------:R-:W-:-:S04]  /*4450*/  FADD.FTZ R50, R50, R47 ;  /* 0x0000002f32327221 */ /* 0x000fc80000010000 */
[----:B------:R-:W-:Y:S02]  /*4460*/  FADD.FTZ R51, R51, R50 ;  /* 0x0000003233337221 */ /* 0x000fe40000010000 */
[----:B------:R-:W-:Y:S08]  /*4470*/  MUFU.EX2 R54, R54 ;  /* 0x0000003600367308 */ /* 0x000ff00000000800 */
[----:B------:R-:W2:Y:S01]  /*4480*/  MUFU.EX2 R9, R9 ;  /* 0x0000000900097308 */ /* 0x000ea20000000800 */
[----:B-1----:R-:W-:-:S07]  /*4490*/  F2FP.F16.F32.PACK_AB R164, R49, R48 ;  /* 0x0000003031a4723e */ /* 0x002fce00000000ff */
[----:B------:R-:W-:Y:S08]  /*44a0*/  MUFU.EX2 R52, R52 ;  /* 0x0000003400347308 */ /* 0x000ff00000000800 */
[----:B------:R1:W5:Y:S01]  /*44b0*/  MUFU.EX2 R5, R6 ;  /* 0x0000000600057308 */ /* 0x0003620000000800 */
[----:B--2---:R-:W-:Y:S01]  /*44c0*/  F2FP.F16.F32.PACK_AB R167, R9, R54 ;  /* 0x0000003609a7723e */ /* 0x004fe200000000ff */
[----:B-1----:R-:W-:-:S04]  /*44d0*/  FADD.FTZ R6, R44, R11 ;  /* 0x0000000b2c067221 */ /* 0x002fc80000010000 */
[----:B------:R-:W-:Y:S01]  /*44e0*/  FADD.FTZ R45, R45, R6 ;  /* 0x000000062d2d7221 */ /* 0x000fe20000010000 */
[----:B------:R-:W-:-:S03]  /*44f0*/  FADD.FTZ R6, R54, R51 ;  /* 0x0000003336067221 */ /* 0x000fc60000010000 */
[----:B------:R-:W-:Y:S01]  /*4500*/  FADD.FTZ R48, R48, R45 ;  /* 0x0000002d30307221 */ /* 0x000fe20000010000 */
[----:B-----5:R-:W-:Y:S01]  /*4510*/  F2FP.F16.F32.PACK_AB R166, R5, R52 ;  /* 0x0000003405a6723e */ /* 0x020fe200000000ff */
[----:B------:R-:W-:Y:S02]  /*4520*/  FADD.FTZ R6, R9, R6 ;  /* 0x0000000609067221 */ /* 0x000fe40000010000 */
[----:B------:R-:W-:Y:S02]  /*4530*/  FADD.FTZ R49, R49, R48 ;  /* 0x0000003031317221 */ /* 0x000fe40000010000 */
[----:B------:R4:W-:Y:S02]  /*4540*/  STSM.16.M88.4 [R22], R164 ;  /* 0x000000a416007844 */ /* 0x0009e40000000200 */
[----:B------:R-:W-:-:S04]  /*4550*/  FADD.FTZ R52, R52, R49 ;  /* 0x0000003134347221 */ /* 0x000fc80000010000 */
[----:B------:R-:W-:Y:S01]  /*4560*/  FADD.FTZ R5, R5, R52 ;  /* 0x0000003405057221 */ /* 0x000fe20000010000 */
[----:B------:R-:W-:Y:S06]  /*4570*/  @!P0 BRA `(.L_x_5807) ;  /* 0x0000000000048947 */ /* 0x000fec0003800000 */
[----:B------:R-:W-:Y:S01]  /*4580*/  BPT.TRAP 0x1 ;  /* 0x000000040000795c */ /* 0x000fe20000300000 */
.L_x_5807:
[----:B------:R1:W2:Y:S01]  /*4590*/  SYNCS.PHASECHK.TRANS64.TRYWAIT P2, [R7+URZ+0x28c50], R8 ;  /* 0x028c5008070075a7 */ /* 0x0002a2000804017f */
[----:B------:R-:W-:Y:S05]  /*45a0*/  @!P0 BRA `(.L_x_5808) ;  /* 0x0000000000048947 */ /* 0x000fea0003800000 */
[----:B------:R-:W-:Y:S01]  /*45b0*/  BPT.TRAP 0x1 ;  /* 0x000000040000795c */ /* 0x000fe20000300000 */
.L_x_5808:
[----:B--2---:R-:W-:Y:S05]  /*45c0*/  @P2 BRA `(.L_x_5809) ;  /* 0x0000000000082947 */ /* 0x004fea0003800000 */
[----:B------:R-:W2:Y:S02]  /*45d0*/  SYNCS.PHASECHK.TRANS64.TRYWAIT P2, [R7+URZ+0x28c50], R8 ;  /* 0x028c5008070075a7 */ /* 0x000ea4000804017f */
[----:B--2---:R-:W-:Y:S05]  /*45e0*/  @!P2 BRA `(.L_x_5810) ;  /* 0x000000900068a947 */ /* 0x004fea0003800000 */
.L_x_5809:
[----:B------:R-:W-:Y:S01]  /*45f0*/  ULEA UR11, UR39, UR41, 0xc ;  /* 0x00000029270b7291 */ /* 0x000fe2000f8e603f */
[----:B------:R-:W-:Y:S01]  /*4600*/  WARPGROUP.ARRIVE ;  /* 0x00000000000079c5 */ /* 0x000fe20000000000 */
[----:B------:R-:W-:Y:S01]  /*4610*/  UMOV UR7, 0x40000040 ;  /* 0x4000004000077882 */ /* 0x000fe20000000000 */
[----:B------:R-:W-:Y:S01]  /*4620*/  UIMAD UR49, UR49, UR14, -UR15 ;  /* 0x0000000e313172a4 */ /* 0x000fe2000f8e0a0f */
[----:B-123--:R-:W-:Y:S01]  /*4630*/  @!P1 VIADD R7, R7, 0x28c60 ;  /* 0x00028c6007079836 */ /* 0x00efe20000000000 */
[----:B------:R-:W-:Y:S02]  /*4640*/  UIADD3 UR23, UR45, -0x2, URZ ;  /* 0xfffffffe2d177890 */ /* 0x000fe4000fffe03f */
[----:B------:R-:W-:Y:S01]  /*4650*/  UMOV UR6, UR11 ;  /* 0x0000000b00067c82 */ /* 0x000fe20008000000 */
[----:B------:R-:W-:Y:S01]  /*4660*/  UIADD3 UR49, UR42, UR49, URZ ;  /* 0x000000312a317290 */ /* 0x000fe2000fffe03f */
        /* <DEDUP_REMOVED lines=20> */
[----:B------:R-:W-:-:S04]  /*47b0*/  USHF.R.S32.HI UR6, URZ, 0x1f, UR49 ;  /* 0x0000001f3f067899 */ /* 0x000fc80008011431 */
[----:B------:R-:W-:-:S04]  /*47c0*/  ULEA.HI UR6, UR6, UR49, URZ, 0x6 ;  /* 0x0000003106067291 */ /* 0x000fc8000f8f303f */
[----:B------:R-:W-:-:S04]  /*47d0*/  USHF.R.S32.HI UR6, URZ, 0x6, UR6 ;  /* 0x000000063f067899 */ /* 0x000fc80008011406 */
[----:B------:R-:W-:-:S04]  /*47e0*/  UISETP.LT.AND UP0, UPT, URZ, UR6, UPT ;  /* 0x000000063f00728c */ /* 0x000fc8000bf01270 */
[----:B------:R-:W-:-:S04]  /*47f0*/  USEL UR22, URZ, UR6, !UP0 ;  /* 0x000000063f167287 */ /* 0x000fc8000c000000 */
[----:B------:R-:W-:-:S06]  /*4800*/  UISETP.GE.AND UP0, UPT, UR23, UR22, UPT ;  /* 0x000000161700728c */ /* 0x000fcc000bf06270 */
[----:B------:R-:W-:Y:S01]  /*4810*/  PLOP3.LUT P2, PT, PT, PT, UP0, 0x80, 0x0 ;  /* 0x000000000000781c */ /* 0x000fe20003f4f008 */
        /* <DEDUP_REMOVED lines=11> */
[----:B------:R-:W-:Y:S01]  /*48d0*/  MOV R8, R4 ;  /* 0x0000000400087202 */ /* 0x000fe20000000f00 */
[----:B------:R-:W-:Y:S01]  /*48e0*/  IMAD.MOV.U32 R9, RZ, RZ, R3 ;  /* 0x000000ffff097224 */ /* 0x000fe200078e0003 */
[----:B------:R-:W-:Y:S01]  /*48f0*/  UMOV UR25, UR39 ;  /* 0x0000002700197c82 */ /* 0x000fe20008000000 */
[----:B------:R-:W-:Y:S01]  /*4900*/  ULDC UR26, c[0x0][0x2e0] ;  /* 0x0000b800001a7ab9 */ /* 0x000fe20000000800 */
[----:B------:R-:W-:Y:S01]  /*4910*/  ULDC UR27, c[0x0][0x288] ;  /* 0x0000a200001b7ab9 */ /* 0x000fe20000000800 */
[----:B------:R-:W-:Y:S01]  /*4920*/  ULDC UR28, c[0x0][0x404] ;  /* 0x00010100001c7ab9 */ /* 0x000fe20000000800 */
[----:B------:R-:W-:Y:S01]  /*4930*/  ULDC UR24, c[0x0][0x988] ;  /* 0x0002620000187ab9 */ /* 0x000fe20000000800 */
[----:B------:R-:W-:-:S05]  /*4940*/  ULDC.64 UR20, c[0x0][0x3f8] ;  /* 0x0000fe0000147ab9 */ /* 0x000fca0000000a00 */
.L_x_5820:
[----:B------:R-:W-:-:S04]  /*4950*/  UIADD3 UR39, UR25, 0x1, URZ ;  /* 0x0000000119277890 */ /* 0x000fc8000fffe03f */
[----:B------:R-:W-:-:S04]  /*4960*/  UISETP.NE.AND UP0, UPT, UR39, 0x2, UPT ;  /* 0x000000022700788c */ /* 0x000fc8000bf05270 */
[----:B------:R-:W-:Y:S02]  /*4970*/  USEL UR6, URZ, 0x1, UP0 ;  /* 0x000000013f067887 */ /* 0x000fe40008000000 */
[----:B------:R-:W-:Y:S02]  /*4980*/  USEL UR39, UR39, URZ, UP0 ;  /* 0x0000003f27277287 */ /* 0x000fe40008000000 */
[----:B------:R-:W-:Y:S01]  /*4990*/  ULOP3.LUT UR38, UR38, UR6, URZ, 0x3c, !UPT ;  /* 0x0000000626267292 */ /* 0x000fe2000f8e3c3f */
[----:B--23--:R-:W-:Y:S11]  /*49a0*/  @!P0 BRA `(.L_x_5812) ;  /* 0x0000000000048947 */ /* 0x00cff60003800000 */
[----:B------:R-:W-:Y:S01]  /*49b0*/  BPT.TRAP 0x1 ;  /* 0x000000040000795c */ /* 0x000fe20000300000 */
.L_x_5812:
[----:B------:R-:W-:Y:S01]  /*49c0*/  ULEA UR29, UR39, UR48, 0x3 ;  /* 0x00000030271d7291 */ /* 0x000fe2000f8e183f */
[----:B-1----:R-:W-:-:S04]  /*49d0*/  MOV R7, UR38 ;  /* 0x0000002600077c02 */ /* 0x002fc80008000f00 */
[----:B------:R-:W-:-:S04]  /*49e0*/  SHF.L.U32 R7, R7, 0x1f, RZ ;  /* 0x0000001f07077819 */ /* 0x000fc800000006ff */
[----:B------:R1:W2:Y:S01]  /*49f0*/  SYNCS.PHASECHK.TRANS64.TRYWAIT P2, [UR29+0x28c30], R7 ;  /* 0x028c3007ff0075a7 */ /* 0x0002a2000804015d */
[----:B------:R-:W-:Y:S05]  /*4a00*/  @!P0 BRA `(.L_x_5813) ;  /* 0x0000000000048947 */ /* 0x000fea0003800000 */
[----:B------:R-:W-:Y:S01]  /*4a10*/  BPT.TRAP 0x1 ;  /* 0x000000040000795c */ /* 0x000fe20000300000 */
.L_x_5813:
[----:B--2---:R-:W-:Y:S05]  /*4a20*/  @P2 BRA `(.L_x_5814) ;  /* 0x0000000000082947 */ /* 0x004fea0003800000 */
[----:B------:R-:W2:Y:S02]  /*4a30*/  SYNCS.PHASECHK.TRANS64.TRYWAIT P2, [UR29+0x28c30], R7 ;  /* 0x028c3007ff0075a7 */ /* 0x000ea4000804015d */
[----:B--2---:R-:W-:Y:S05]  /*4a40*/  @!P2 BRA `(.L_x_5815) ;  /* 0x0000008c0064a947 */ /* 0x004fea0003800000 */
.L_x_5814:
[----:B------:R-:W-:Y:S01]  /*4a50*/  R2UR UR18, R0 ;  /* 0x00000000001272ca */ /* 0x000fe200000e0000 */
[----:B----4-:R-:W-:Y:S01]  /*4a60*/  WARPGROUP.ARRIVE ;  /* 0x00000000000079c5 */ /* 0x010fe20000000000 */
[----:B------:R-:W-:Y:S01]  /*4a70*/  UMOV UR19, 0x40000040 ;  /* 0x4000004000137882 */ /* 0x000fe20000000000 */
[----:B------:R-:W-:Y:S01]  /*4a80*/  UMOV UR7, 0x40000040 ;  /* 0x4000004000077882 */ /* 0x000fe20000000000 */
[----:B------:R-:W-:Y:S01]  /*4a90*/  UMOV UR11, 0x40000040 ;  /* 0x40000040000b7882 */ /* 0x000fe20000000000 */
[----:B------:R-:W-:Y:S01]  /*4aa0*/  UMOV UR15, 0x40000040 ;  /* 0x40000040000f7882 */ /* 0x000fe20000000000 */
[----:B------:R-:W-:Y:S01]  /*4ab0*/  UISETP.NE.U32.AND UP0, UPT, UR20, URZ, UPT ;  /* 0x0000003f1400728c */ /* 0x000fe2000bf05070 */
[----:B------:R-:W-:-:S03]  /*4ac0*/  IMAD.U32 R3, RZ, RZ, UR27 ;  /* 0x0000001bff037e24 */ /* 0x000fc6000f8e00ff */
[----:B------:R-:W-:-:S03]  /*4ad0*/  UISETP.NE.AND.EX UP0, UPT, UR21, URZ, UPT, UP0 ;  /* 0x0000003f1500728c */ /* 0x000fc6000bf05300 */
[----:B------:R-:W-:-:S04]  /*4ae0*/  ULEA UR18, UR39, UR18, 0x9 ;  /* 0x0000001227127291 */ /* 0x000fc8000f8e483f */
[----:B------:R-:W-:Y:S02]  /*4af0*/  UIADD3 UR6, UR18, 0x2, URZ ;  /* 0x0000000212067890 */ /* 0x000fe4000fffe03f */
[----:B------:R-:W-:Y:S02]  /*4b00*/  UIADD3 UR10, UR18, 0x4, URZ ;  /* 0x00000004120a7890 */ /* 0x000fe4000fffe03f */
[----:B------:R-:W-:Y:S02]  /*4b10*/  UIADD3 UR14, UR18, 0x6, URZ ;  /* 0x00000006120e7890 */ /* 0x000fe4000fffe03f */
[----:B------:R-:W-:Y:S03]  /*4b20*/  HGMMA.64x64x16.F32 R152, gdesc[UR16], RZ, !UPT, gsb0 ;  /* 0x00e00000109879f0 */ /* 0x000fe6000c0008ff */
[----:B------:R-:W-:Y:S02]  /*4b30*/  WARPGROUP.DEPBAR.LE gsb0, 0x0 ;  /* 0x00008000000079c5 */ /* 0x000fe40000010000 */
[----:B------:R-:W-:-:S06]  /*4b40*/  WARPGROUP.ARRIVE ;  /* 0x00000000000079c5 */ /* 0x000fcc0000000000 */
[----:B------:R-:W-:Y:S01]  /*4b50*/  HGMMA.64x64x16.F32 R152, gdesc[UR4], R152, gsb0 ;  /* 0x00e00000049879f0 */ /* 0x000fe20008000898 */
[----:B------:R-:W-:Y:S01]  /*4b60*/  UMOV UR6, 0xffffffc0 ;  /* 0xffffffc000067882 */ /* 0x000fe20000000000 */
[----:B------:R-:W-:Y:S02]  /*4b70*/  USEL UR7, UR28, 0x1, UP0 ;  /* 0x000000011c077887 */ /* 0x000fe40008000000 */
[----:B------:R-:W-:-:S04]  /*4b80*/  UIMAD UR6, UR23, UR6, 0x1 ;  /* 0x00000001170674a4 */ /* 0x000fc8000f8e0206 */
[----:B------:R-:W-:-:S04]  /*4b90*/  UIADD3 UR6, UR42, UR6, URZ ;  /* 0x000000062a067290 */ /* 0x000fc8000fffe03f */
[----:B------:R-:W-:-:S06]  /*4ba0*/  UIMAD UR6, UR7, UR26, UR6 ;  /* 0x0000001a070672a4 */ /* 0x000fcc000f8e0206 */
[----:B------:R-:W-:-:S04]  /*4bb0*/  IADD3 R3, -R3, UR6, -R16 ;  /* 0x0000000603037c10 */ /* 0x000fc8000fffe910 */
[----:B------:R-:W-:-:S04]  /*4bc0*/  IADD3 R3, R2, R3, RZ ;  /* 0x0000000302037210 */ /* 0x000fc80007ffe0ff */
[C---:B------:R-:W-:Y:S02]  /*4bd0*/  ISETP.GT.AND P2, PT, R3.reuse, RZ, PT ;  /* 0x000000ff0300720c */ /* 0x040fe40003f44270 */
[----:B------:R-:W-:Y:S01]  /*4be0*/  ISETP.GT.AND P3, PT, R3, 0x1, PT ;  /* 0x000000010300780c */ /* 0x000fe20003f64270 */
        /* <DEDUP_REMOVED lines=8> */
[----:B------:R-:W-:Y:S02]  /*4c70*/  FSEL R152, R152, -INF , P2 ;  /* 0xff80000098987808 */ /* 0x000fe40001000000 */
[----:B------:R-:W-:Y:S02]  /*4c80*/  ISETP.GT.AND P2, PT, R3, 0x8, PT ;  /* 0x000000080300780c */ /* 0x000fe40003f44270 */
[----:B------:R-:W-:Y:S02]  /*4c90*/  FSEL R153, R153, -INF , P3 ;  /* 0xff80000099997808 */ /* 0x000fe40001800000 */
[----:B--2---:R-:W-:-:S02]  /*4ca0*/  FMNMX.FTZ R4, R152, R9, !PT ;  /* 0x0000000998047209 */ /* 0x004fc40007810000 */
        /* <DEDUP_REMOVED lines=40> */
[----:B------:R-:W-:-:S04]  /*4f30*/  FMNMX.FTZ R4, R180, R11, !PT ;  /* 0x0000000bb4047209 */ /* 0x000fc80007810000 */
[----:B------:R-:W-:Y:S01]  /*4f40*/  FMNMX.FTZ R12, R181, R4, !PT ;  /* 0x00000004b50c7209 */ /* 0x000fe20007810000 */
[----:B------:R-:W-:-:S04]  /*4f50*/  VIADD R4, R3, 0x8 ;  /* 0x0000000803047836 */ /* 0x000fc80000000000 */
[----:B------:R-:W2:Y:S01]  /*4f60*/  SHFL.BFLY PT, R11, R12, 0x2, 0x1f ;  /* 0x0c401f000c0b7f89 */ /* 0x000ea200000e0000 */
[C---:B------:R-:W-:Y:S02]  /*4f70*/  ISETP.GT.AND P2, PT, R4.reuse, RZ, PT ;  /* 0x000000ff0400720c */ /* 0x040fe40003f44270 */
[C---:B------:R-:W-:Y:S02]  /*4f80*/  ISETP.GT.AND P3, PT, R4.reuse, 0x1, PT ;  /* 0x000000010400780c */ /* 0x040fe40003f64270 */
[C---:B------:R-:W-:Y:S02]  /*4f90*/  ISETP.GT.AND P4, PT, R4.reuse, 0x20, PT ;  /* 0x000000200400780c */ /* 0x040fe40003f84270 */
[----:B------:R-:W-:Y:S02]  /*4fa0*/  FSEL R155, R155, -INF , P3 ;  /* 0xff8000009b9b7808 */ /* 0x000fe40001800000 */
[C---:B------:R-:W-:Y:S02]  /*4fb0*/  ISETP.GT.AND P3, PT, R4.reuse, 0x9, PT ;  /* 0x000000090400780c */ /* 0x040fe40003f64270 */
[----:B------:R-:W-:-:S02]  /*4fc0*/  ISETP.GT.AND P5, PT, R4, 0x21, PT ;  /* 0x000000210400780c */ /* 0x000fc40003fa4270 */
[----:B------:R-:W-:Y:S02]  /*4fd0*/  FSEL R159, R159, -INF , P3 ;  /* 0xff8000009f9f7808 */ /* 0x000fe40001800000 */
[----:B------:R-:W-:Y:S02]  /*4fe0*/  ISETP.GT.AND P3, PT, R4, 0x11, PT ;  /* 0x000000110400780c */ /* 0x000fe40003f64270 */
[----:B------:R-:W-:Y:S02]  /*4ff0*/  FSEL R170, R170, -INF , P4 ;  /* 0xff800000aaaa7808 */ /* 0x000fe40002000000 */
[----:B------:R-:W-:Y:S02]  /*5000*/  FSEL R163, R163, -INF , P3 ;  /* 0xff800000a3a37808 */ /* 0x000fe40001800000 */
[----:B------:R-:W-:Y:S02]  /*5010*/  ISETP.GT.AND P3, PT, R4, 0x19, PT ;  /* 0x000000190400780c */ /* 0x000fe40003f64270 */
[----:B------:R-:W-:-:S02]  /*5020*/  FSEL R171, R171, -INF , P5 ;  /* 0xff800000abab7808 */ /* 0x000fc40002800000 */
[----:B--2---:R-:W-:Y:S02]  /*5030*/  FMNMX.FTZ R14, R12, R11, !PT ;  /* 0x0000000b0c0e7209 */ /* 0x004fe40007810000 */
[----:B------:R-:W-:Y:S02]  /*5040*/  FSEL R11, R154, -INF , P2 ;  /* 0xff8000009a0b7808 */ /* 0x000fe40001000000 */
[----:B------:R-:W-:Y:S01]  /*5050*/  ISETP.GT.AND P2, PT, R4, 0x8, PT ;  /* 0x000000080400780c */ /* 0x000fe20003f44270 */
[----:B------:R-:W2:Y:S01]  /*5060*/  SHFL.BFLY PT, R15, R14, 0x1, 0x1f ;  /* 0x0c201f000e0f7f89 */ /* 0x000ea200000e0000 */
        /* <DEDUP_REMOVED lines=11> */
[----:B------:R-:W-:Y:S02]  /*5120*/  FSEL R167, R167, -INF , P3 ;  /* 0xff800000a7a77808 */ /* 0x000fe40001800000 */
[----:B------:R-:W-:Y:S02]  /*5130*/  FMNMX.FTZ R10, R166, R13, !PT ;  /* 0x0000000da60a7209 */ /* 0x000fe40007810000 */
[----:B------:R-:W-:Y:S02]  /*5140*/  ISETP.GT.AND P3, PT, R4, 0x28, PT ;  /* 0x000000280400780c */ /* 0x000fe40003f64270 */
        /* <DEDUP_REMOVED lines=8> */
[----:B--2---:R-:W-:Y:S02]  /*51d0*/  FMNMX.FTZ R3, R14, R15, !PT ;  /* 0x0000000f0e037209 */ /* 0x004fe40007810000 */
[----:B------:R-:W-:Y:S02]  /*51e0*/  ISETP.GT.AND P4, PT, R4, 0x31, PT ;  /* 0x000000310400780c */ /* 0x000fe40003f84270 */
[----:B------:R-:W-:Y:S01]  /*51f0*/  FSEL R178, R178, -INF , P3 ;  /* 0xff800000b2b27808 */ /* 0x000fe20001800000 */
[----:B------:R-:W-:Y:S01]  /*5200*/  FMUL.FTZ R12, R3, UR10 ;  /* 0x0000000a030c7c20 */ /* 0x000fe20008410000 */
[----:B------:R-:W-:Y:S02]  /*5210*/  FMNMX.FTZ R15, R175, R10, !PT ;  /* 0x0000000aaf0f7209 */ /* 0x000fe40007810000 */
[----:B------:R-:W-:-:S02]  /*5220*/  ISETP.GT.AND P3, PT, R4, 0x38, PT ;  /* 0x000000380400780c */ /* 0x000fc40003f64270 */
[----:B------:R-:W-:Y:S02]  /*5230*/  FSEL R179, R179, -INF , P4 ;  /* 0xff800000b3b37808 */ /* 0x000fe40002000000 */
[----:B------:R-:W-:Y:S02]  /*5240*/  FMNMX.FTZ R10, R178, R15, !PT ;  /* 0x0000000fb20a7209 */ /* 0x000fe40007810000 */
[----:B------:R-:W-:Y:S02]  /*5250*/  ISETP.GT.AND P4, PT, R4, 0x39, PT ;  /* 0x000000390400780c */ /* 0x000fe40003f84270 */
[----:B------:R-:W-:Y:S02]  /*5260*/  FSEL R182, R182, -INF , P3 ;  /* 0xff800000b6b67808 */ /* 0x000fe40001800000 */
[----:B------:R-:W-:Y:S02]  /*5270*/  FMNMX.FTZ R15, R179, R10, !PT ;  /* 0x0000000ab30f7209 */ /* 0x000fe40007810000 */
[----:B------:R-:W-:-:S02]  /*5280*/  FSETP.NEU.FTZ.AND P2, PT, R3, -INF , PT ;  /* 0xff8000000300780b */ /* 0x000fc40003f5d000 */
[----:B------:R-:W-:Y:S02]  /*5290*/  FSEL R183, R183, -INF , P4 ;  /* 0xff800000b7b77808 */ /* 0x000fe40002000000 */
[----:B------:R-:W-:Y:S02]  /*52a0*/  FMNMX.FTZ R4, R182, R15, !PT ;  /* 0x0000000fb6047209 */ /* 0x000fe40007810000 */
[----:B------:R-:W-:Y:S02]  /*52b0*/  FSEL R192, R12, RZ, P2 ;  /* 0x000000ff0cc07208 */ /* 0x000fe40001000000 */
[----:B------:R-:W-:Y:S02]  /*52c0*/  FMNMX.FTZ R4, R183, R4, !PT ;  /* 0x00000004b7047209 */ /* 0x000fe40007810000 */
[----:B------:R-:W-:Y:S01]  /*52d0*/  FSEL R20, R3, RZ, P2 ;  /* 0x000000ff03147208 */ /* 0x000fe20001000000 */
[--C-:B------:R-:W-:Y:S01]  /*52e0*/  FFMA.FTZ R15, R157, UR10, -R192.reuse ;  /* 0x0000000a9d0f7c23 */ /* 0x100fe200080108c0 */
[--C-:B------:R-:W-:Y:S01]  /*52f0*/  FFMA.FTZ R21, R161, UR10, -R192.reuse ;  /* 0x0000000aa1157c23 */ /* 0x100fe200080108c0 */
[----:B------:R-:W2:Y:S01]  /*5300*/  SHFL.BFLY PT, R157, R4, 0x2, 0x1f ;  /* 0x0c401f00049d7f89 */ /* 0x000ea200000e0000 */
[--C-:B------:R-:W-:Y:S01]  /*5310*/  FFMA.FTZ R12, R172, UR10, -R192.reuse ;  /* 0x0000000aac0c7c23 */ /* 0x100fe200080108c0 */
[----:B------:R-:W-:Y:S01]  /*5320*/  FADD.FTZ R20, -R20, R9 ;  /* 0x0000000914147221 */ /* 0x000fe20000010100 */
[--C-:B------:R-:W-:Y:S01]  /*5330*/  FFMA.FTZ R161, R173, UR10, -R192.reuse ;  /* 0x0000000aada17c23 */ /* 0x100fe200080108c0 */
[--C-:B------:R-:W-:Y:S01]  /*5340*/  FFMA.FTZ R152, R152, UR10, -R192.reuse ;  /* 0x0000000a98987c23 */ /* 0x100fe200080108c0 */
[--C-:B------:R-:W-:Y:S01]  /*5350*/  FFMA.FTZ R13, R153, UR10, -R192.reuse ;  /* 0x0000000a990d7c23 */ /* 0x100fe200080108c0 */
[----:B------:R-:W-:Y:S01]  /*5360*/  FMUL.FTZ R9, R20, UR10 ;  /* 0x0000000a14097c20 */ /* 0x000fe20008410000 */
        /* <DEDUP_REMOVED lines=10> */
[----:B--2---:R-:W-:Y:S01]  /*5410*/  FMNMX.FTZ R14, R4, R157, !PT ;  /* 0x0000009d040e7209 */ /* 0x004fe20007810000 */
[----:B------:R-:W-:-:S06]  /*5420*/  FFMA.FTZ R157, R169, UR10, -R192 ;  /* 0x0000000aa99d7c23 */ /* 0x000fcc00080108c0 */
[----:B------:R-:W2:Y:S01]  /*5430*/  MUFU.EX2 R9, R9 ;  /* 0x0000000900097308 */ /* 0x000ea20000000800 */
[----:B------:R-:W3:Y:S07]  /*5440*/  SHFL.BFLY PT, R169, R14, 0x1, 0x1f ;  /* 0x0c201f000ea97f89 */ /* 0x000eee00000e0000 */
        /* <DEDUP_REMOVED lines=13> */
[----:B------:R-:W-:Y:S01]  /*5520*/  FFMA.FTZ R169, R181, UR10, -R192 ;  /* 0x0000000ab5a97c23 */ /* 0x000fe200080108c0 */
[-C--:B------:R-:W-:Y:S01]  /*5530*/  FMUL.FTZ R41, R41, R9.reuse ;  /* 0x0000000929297220 */ /* 0x080fe20000410000 */
[-C--:B------:R-:W-:Y:S01]  /*5540*/  FMUL.FTZ R44, R44, R9.reuse ;  /* 0x000000092c2c7220 */ /* 0x080fe20000410000 */
[C---:B------:R-:W-:Y:S01]  /*5550*/  FSETP.NEU.FTZ.AND P2, PT, R4.reuse, -INF , PT ;  /* 0xff8000000400780b */ /* 0x040fe20003f5d000 */
[C---:B------:R-:W-:Y:S01]  /*5560*/  FMUL.FTZ R172, R4.reuse, UR10 ;  /* 0x0000000a04ac7c20 */ /* 0x040fe20008410000 */
[----:B------:R-:W3:Y:S01]  /*5570*/  MUFU.EX2 R21, R21 ;  /* 0x0000001500157308 */ /* 0x000ee20000000800 */
[-C--:B------:R-:W-:Y:S01]  /*5580*/  FMUL.FTZ R45, R45, R9.reuse ;  /* 0x000000092d2d7220 */ /* 0x080fe20000410000 */
[----:B------:R-:W-:Y:S01]  /*5590*/  FSEL R173, R4, RZ, P2 ;  /* 0x000000ff04ad7208 */ /* 0x000fe20001000000 */
[-C--:B------:R-:W-:Y:S01]  /*55a0*/  FMUL.FTZ R48, R48, R9.reuse ;  /* 0x0000000930307220 */ /* 0x080fe20000410000 */
[----:B------:R-:W-:Y:S01]  /*55b0*/  FSEL R172, R172, RZ, P2 ;  /* 0x000000ffacac7208 */ /* 0x000fe20001000000 */
[-C--:B------:R-:W-:Y:S01]  /*55c0*/  FMUL.FTZ R49, R49, R9.reuse ;  /* 0x0000000931317220 */ /* 0x080fe20000410000 */
[----:B------:R-:W-:Y:S01]  /*55d0*/  FMUL.FTZ R52, R52, R9 ;  /* 0x0000000934347220 */ /* 0x000fe20000410000 */
[----:B------:R-:W-:Y:S01]  /*55e0*/  FADD.FTZ R173, -R173, R8 ;  /* 0x00000008adad7221 */ /* 0x000fe20000010100 */
[----:B------:R1:W-:Y:S01]  /*55f0*/  MUFU.EX2 R14, R180 ;  /* 0x000000b4000e7308 */ /* 0x0003e20000000800 */
[--C-:B------:R-:W-:Y:S01]  /*5600*/  FFMA.FTZ R11, R11, UR10, -R172.reuse ;  /* 0x0000000a0b0b7c23 */ /* 0x100fe200080108ac */
[--C-:B------:R-:W-:Y:S01]  /*5610*/  FFMA.FTZ R20, R155, UR10, -R172.reuse ;  /* 0x0000000a9b147c23 */ /* 0x100fe200080108ac */
[----:B------:R-:W-:Y:S01]  /*5620*/  FMUL.FTZ R8, R173, UR10 ;  /* 0x0000000aad087c20 */ /* 0x000fe20008410000 */
[--C-:B------:R-:W-:Y:S01]  /*5630*/  FFMA.FTZ R155, R158, UR10, -R172.reuse ;  /* 0x0000000a9e9b7c23 */ /* 0x100fe200080108ac */
[----:B------:R-:W-:Y:S01]  /*5640*/  FFMA.FTZ R168, R159, UR10, -R172 ;  /* 0x0000000a9fa87c23 */ /* 0x000fe200080108ac */
[----:B------:R-:W-:Y:S01]  /*5650*/  FFMA.FTZ R158, R9, R5, R152 ;  /* 0x00000005099e7223 */ /* 0x000fe20000010098 */
[--C-:B------:R-:W-:Y:S01]  /*5660*/  FFMA.FTZ R159, R162, UR10, -R172.reuse ;  /* 0x0000000aa29f7c23 */ /* 0x100fe200080108ac */
[----:B------:R-:W-:Y:S01]  /*5670*/  MUFU.EX2 R11, R11 ;  /* 0x0000000b000b7308 */ /* 0x000fe20000000800 */
[----:B------:R-:W-:Y:S01]  /*5680*/  FFMA.FTZ R192, R171, UR10, -R172 ;  /* 0x0000000aabc07c23 */ /* 0x000fe200080108ac */
[----:B----4-:R-:W-:Y:S01]  /*5690*/  FADD.FTZ R171, R13, R158 ;  /* 0x0000009e0dab7221 */ /* 0x010fe20000010000 */
[----:B------:R-:W-:Y:S01]  /*56a0*/  FFMA.FTZ R176, R163, UR10, -R172 ;  /* 0x0000000aa3b07c23 */ /* 0x000fe200080108ac */
[----:B------:R-:W-:-:S02]  /*56b0*/  IMAD.MOV R173, RZ, RZ, -R17 ;  /* 0x000000ffffad7224 */ /* 0x000fc400078e0a11 */
[--C-:B------:R-:W-:Y:S01]  /*56c0*/  FFMA.FTZ R163, R166, UR10, -R172.reuse ;  /* 0x0000000aa6a37c23 */ /* 0x100fe200080108ac */
[----:B-----5:R-:W-:Y:S01]  /*56d0*/  FADD.FTZ R158, R154, R171 ;  /* 0x000000ab9a9e7221 */ /* 0x020fe20000010000 */
[----:B-1----:R-:W-:Y:S01]  /*56e0*/  FFMA.FTZ R180, R167, UR10, -R172 ;  /* 0x0000000aa7b47c23 */ /* 0x002fe200080108ac */
[----:B------:R-:W1:Y:S01]  /*56f0*/  MUFU.EX2 R8, R8 ;  /* 0x0000000800087308 */ /* 0x000e620000000800 */
[----:B------:R-:W-:Y:S01]  /*5700*/  ISETP.NE.AND P2, PT, R16, R173, PT ;  /* 0x000000ad1000720c */ /* 0x000fe20003f45270 */
[----:B------:R-:W-:Y:S01]  /*5710*/  FADD.FTZ R173, R15, R158 ;  /* 0x0000009e0fad7221 */ /* 0x000fe20000010000 */
[--C-:B------:R-:W-:Y:S01]  /*5720*/  FFMA.FTZ R167, R170, UR10, -R172.reuse ;  /* 0x0000000aaaa77c23 */ /* 0x100fe200080108ac */
[----:B------:R-:W-:Y:S01]  /*5730*/  MOV R170, UR29 ;  /* 0x0000001d00aa7c02 */ /* 0x000fe20008000f00 */
[--C-:B------:R-:W-:Y:S01]  /*5740*/  FFMA.FTZ R174, R174, UR10, -R172.reuse ;  /* 0x0000000aaeae7c23 */ /* 0x100fe200080108ac */
[----:B--2---:R-:W-:Y:S01]  /*5750*/  FADD.FTZ R162, R156, R173 ;  /* 0x000000ad9ca27221 */ /* 0x004fe20000010000 */
[----:B------:R-:W-:Y:S01]  /*5760*/  FFMA.FTZ R175, R175, UR10, -R172 ;  /* 0x0000000aafaf7c23 */ /* 0x000fe200080108ac */
[----:B------:R-:W2:Y:S01]  /*5770*/  MUFU.EX2 R20, R20 ;  /* 0x0000001400147308 */ /* 0x000ea20000000800 */
[----:B------:R-:W-:Y:S01]  /*5780*/  @!P1 IADD3 R5, R170, 0x28c40, RZ ;  /* 0x00028c40aa059810 */ /* 0x000fe20007ffe0ff */
[----:B---3--:R-:W-:Y:S01]  /*5790*/  FADD.FTZ R173, R21, R162 ;  /* 0x000000a215ad7221 */ /* 0x008fe20000010000 */
[----:B------:R-:W-:Y:S01]  /*57a0*/  F2FP.F16.F32.PACK_AB R152, R13, R152 ;  /* 0x000000980d98723e */ /* 0x000fe200000000ff */
[--C-:B------:R-:W-:Y:S01]  /*57b0*/  FFMA.FTZ R178, R178, UR10, -R172.reuse ;  /* 0x0000000ab2b27c23 */ /* 0x100fe200080108ac */
[----:B------:R-:W-:Y:S01]  /*57c0*/  @!P1 PRMT R5, RZ, 0x654, R5 ;  /* 0x00000654ff059816 */ /* 0x000fe20000000005 */
[--C-:B------:R-:W-:Y:S01]  /*57d0*/  FFMA.FTZ R179, R179, UR10, -R172.reuse ;  /* 0x0000000ab3b37c23 */ /* 0x100fe200080108ac */
[--C-:B------:R-:W-:Y:S01]  /*57e0*/  FFMA.FTZ R182, R182, UR10, -R172.reuse ;  /* 0x0000000ab6b67c23 */ /* 0x100fe200080108ac */
[----:B------:R-:W3:Y:S01]  /*57f0*/  MUFU.EX2 R155, R155 ;  /* 0x0000009b009b7308 */ /* 0x000ee20000000800 */
[----:B-1----:R-:W-:Y:S01]  /*5800*/  FFMA.FTZ R171, R8, R6, R11 ;  /* 0x0000000608ab7223 */ /* 0x002fe2000001000b */
[----:B------:R1:W-:Y:S01]  /*5810*/  @!P1 SYNCS.ARRIVE.TRANS64.RED.A1T0 RZ, [R5+URZ], RZ ;  /* 0x000000ff05ff99a7 */ /* 0x0003e2000810043f */
[----:B------:R-:W-:Y:S01]  /*5820*/  FFMA.FTZ R172, R183, UR10, -R172 ;  /* 0x0000000ab7ac7c23 */ /* 0x000fe200080108ac */
[----:B------:R-:W-:Y:S01]  /*5830*/  F2FP.F16.F32.PACK_AB R154, R15, R154 ;  /* 0x0000009a0f9a723e */ /* 0x000fe200000000ff */
[-C--:B------:R-:W-:Y:S01]  /*5840*/  FMUL.FTZ R53, R53, R9.reuse ;  /* 0x0000000935357220 */ /* 0x080fe20000410000 */
[----:B------:R-:W-:Y:S01]  /*5850*/  F2FP.F16.F32.PACK_AB R156, R21, R156 ;  /* 0x0000009c159c723e */ /* 0x000fe200000000ff */
[----:B------:R-:W-:Y:S01]  /*5860*/  FMUL.FTZ R56, R56, R9 ;  /* 0x0000000938387220 */ /* 0x000fe20000410000 */
[----:B------:R-:W4:Y:S01]  /*5870*/  MUFU.EX2 R168, R168 ;  /* 0x000000a800a87308 */ /* 0x000f220000000800 */
[----:B--2---:R-:W-:Y:S01]  /*5880*/  FADD.FTZ R158, R20, R171 ;  /* 0x000000ab149e7221 */ /* 0x004fe20000010000 */
[----:B-1----:R-:W-:-:S02]  /*5890*/  IMAD.U32 R5, RZ, RZ, UR25 ;  /* 0x00000019ff057e24 */ /* 0x002fc4000f8e00ff */
[-C--:B------:R-:W-:Y:S01]  /*58a0*/  FMUL.FTZ R57, R57, R9.reuse ;  /* 0x0000000939397220 */ /* 0x080fe20000410000 */
[-C--:B------:R-:W-:Y:S01]  /*58b0*/  FMUL.FTZ R60, R60, R9.reuse ;  /* 0x000000093c3c7220 */ /* 0x080fe20000410000 */
[-C--:B------:R-:W-:Y:S01]  /*58c0*/  FMUL.FTZ R61, R61, R9.reuse ;  /* 0x000000093d3d7220 */ /* 0x080fe20000410000 */
[-C--:B------:R-:W-:Y:S01]  /*58d0*/  FMUL.FTZ R64, R64, R9.reuse ;  /* 0x0000000940407220 */ /* 0x080fe20000410000 */
[----:B------:R-:W-:Y:S01]  /*58e0*/  @!P2 LEA R5, R5, R2, 0x6 ;  /* 0x000000020505a211 */ /* 0x000fe200078e30ff */
[----:B------:R-:W1:Y:S01]  /*58f0*/  MUFU.EX2 R159, R159 ;  /* 0x0000009f009f7308 */ /* 0x000e620000000800 */
[----:B---3--:R-:W-:Y:S01]  /*5900*/  FADD.FTZ R171, R155, R158 ;  /* 0x0000009e9bab7221 */ /* 0x008fe20000010000 */
[-C--:B------:R-:W-:Y:S01]  /*5910*/  FMUL.FTZ R65, R65, R9.reuse ;  /* 0x0000000941417220 */ /* 0x080fe20000410000 */
[----:B------:R-:W-:Y:S01]  /*5920*/  @!P2 LEA R5, R5, UR48, 0x2 ;  /* 0x000000300505ac11 */ /* 0x000fe2000f8e10ff */
[-C--:B------:R-:W-:Y:S01]  /*5930*/  FMUL.FTZ R68, R68, R9.reuse ;  /* 0x0000000944447220 */ /* 0x080fe20000410000 */
[-C--:B------:R-:W-:Y:S01]  /*5940*/  FMUL.FTZ R69, R69, R9.reuse ;  /* 0x0000000945457220 */ /* 0x080fe20000410000 */
[-C--:B------:R-:W-:Y:S01]  /*5950*/  FMUL.FTZ R72, R72, R9.reuse ;  /* 0x0000000948487220 */ /* 0x080fe20000410000 */
[----:B------:R-:W-:Y:S01]  /*5960*/  FMUL.FTZ R73, R73, R9 ;  /* 0x0000000949497220 */ /* 0x000fe20000410000 */
[----:B------:R-:W2:Y:S01]  /*5970*/  MUFU.EX2 R176, R176 ;  /* 0x000000b000b07308 */ /* 0x000ea20000000800 */
[C---:B----4-:R-:W-:Y:S01]  /*5980*/  FADD.FTZ R158, R168.reuse, R171 ;  /* 0x000000aba89e7221 */ /* 0x050fe20000010000 */
[----:B------:R-:W-:Y:S01]  /*5990*/  @!P2 STS [R5+0x28800], R9 ;  /* 0x028800090500a388 */ /* 0x000fe20000000800 */
[----:B------:R-:W-:Y:S01]  /*59a0*/  F2FP.F16.F32.PACK_AB R155, R168, R155 ;  /* 0x0000009ba89b723e */ /* 0x000fe200000000ff */
[-C--:B------:R-:W-:Y:S01]  /*59b0*/  FMUL.FTZ R76, R76, R9.reuse ;  /* 0x000000094c4c7220 */ /* 0x080fe20000410000 */
[-C--:B------:R-:W-:Y:S01]  /*59c0*/  FMUL.FTZ R77, R77, R9.reuse ;  /* 0x000000094d4d7220 */ /* 0x080fe20000410000 */
[----:B------:R3:W-:Y:S01]  /*59d0*/  @!P2 STS [R5+0x28820], R8 ;  /* 0x028820080500a388 */ /* 0x0007e20000000800 */
        /* <DEDUP_REMOVED lines=47> */
[----:B------:R-:W-:Y:S01]  /*5cd0*/  FMUL.FTZ R149, R149, R9 ;  /* 0x0000000995957220 */ /* 0x000fe20000410000 */
        /* <DEDUP_REMOVED lines=10> */
[----:B--2---:R-:W-:Y:S01]  /*5d80*/  FADD.FTZ R13, R167, R158 ;  /* 0x0000009ea70d7221 */ /* 0x004fe20000010000 */
[----:B------:R-:W-:Y:S01]  /*5d90*/  F2FP.F16.F32.PACK_AB R158, R153, R10 ;  /* 0x0000000a999e723e */ /* 0x000fe200000000ff */
[-C--:B------:R-:W-:Y:S01]  /*5da0*/  FMUL.FTZ R39, R39, R8.reuse ;  /* 0x0000000827277220 */ /* 0x080fe20000410000 */
[----:B------:R-:W-:Y:S01]  /*5db0*/  F2FP.F16.F32.PACK_AB R153, R20, R11 ;  /* 0x0000000b1499723e */ /* 0x000fe200000000ff */
[----:B------:R-:W-:Y:S01]  /*5dc0*/  BAR.SYNC.DEFER_BLOCKING 0xf, 0x100 ;  /* 0x03c4000000007b1d */ /* 0x000fe20000010000 */
[-C--:B------:R-:W-:Y:S01]  /*5dd0*/  FMUL.FTZ R42, R42, R8.reuse ;  /* 0x000000082a2a7220 */ /* 0x080fe20000410000 */
[-C--:B------:R-:W-:Y:S01]  /*5de0*/  FMUL.FTZ R43, R43, R8.reuse ;  /* 0x000000082b2b7220 */ /* 0x080fe20000410000 */
[----:B------:R-:W-:Y:S01]  /*5df0*/  FMUL.FTZ R46, R46, R8 ;  /* 0x000000082e2e7220 */ /* 0x000fe20000410000 */
[C---:B----4-:R-:W-:Y:S01]  /*5e00*/  FADD.FTZ R173, R157.reuse, R162 ;  /* 0x000000a29dad7221 */ /* 0x050fe20000010000 */
[----:B------:R-:W-:Y:S01]  /*5e10*/  F2FP.F16.F32.PACK_AB R160, R157, R160 ;  /* 0x000000a09da0723e */ /* 0x000fe200000000ff */
[----:B------:R-:W2:Y:S01]  /*5e20*/  MUFU.EX2 R12, R12 ;  /* 0x0000000c000c7308 */ /* 0x000ea20000000800 */
[----:B------:R-:W-:Y:S01]  /*5e30*/  F2FP.F16.F32.PACK_AB R157, R176, R159 ;  /* 0x0000009fb09d723e */ /* 0x000fe200000000ff */
[-C--:B------:R-:W-:Y:S01]  /*5e40*/  FMUL.FTZ R47, R47, R8.reuse ;  /* 0x000000082f2f7220 */ /* 0x080fe20000410000 */
[----:B------:R-:W-:Y:S01]  /*5e50*/  F2FP.F16.F32.PACK_AB R159, R180, R163 ;  /* 0x000000a3b49f723e */ /* 0x000fe200000000ff */
[-C--:B------:R-:W-:Y:S01]  /*5e60*/  FMUL.FTZ R50, R50, R8.reuse ;  /* 0x0000000832327220 */ /* 0x080fe20000410000 */
[-C--:B------:R-:W-:Y:S01]  /*5e70*/  FMUL.FTZ R51, R51, R8.reuse ;  /* 0x0000000833337220 */ /* 0x080fe20000410000 */
[----:B-1----:R-:W-:Y:S01]  /*5e80*/  FADD.FTZ R13, R192, R13 ;  /* 0x0000000dc00d7221 */ /* 0x002fe20000010000 */
        /* <DEDUP_REMOVED lines=11> */
[----:B------:R2:W-:Y:S01]  /*5f40*/  STSM.16.M88.4 [R18+0x26800], R152 ;  /* 0x0268009812007844 */ /* 0x0005e20000000200 */
[-C--:B------:R-:W-:Y:S01]  /*5f50*/  FMUL.FTZ R70, R70, R8.reuse ;  /* 0x0000000846467220 */ /* 0x080fe20000410000 */
[-C--:B------:R-:W-:Y:S01]  /*5f60*/  FMUL.FTZ R71, R71, R8.reuse ;  /* 0x0000000847477220 */ /* 0x080fe20000410000 */
[-C--:B------:R-:W-:Y:S01]  /*5f70*/  FMUL.FTZ R74, R74, R8.reuse ;  /* 0x000000084a4a7220 */ /* 0x080fe20000410000 */
[----:B------:R2:W-:Y:S01]  /*5f80*/  STSM.16.M88.4 [R23], R156 ;  /* 0x0000009c17007844 */ /* 0x0005e20000000200 */
[-C--:B------:R-:W-:Y:S01]  /*5f90*/  FMUL.FTZ R75, R75, R8.reuse ;  /* 0x000000084b4b7220 */ /* 0x080fe20000410000 */
[----:B------:R-:W5:Y:S01]  /*5fa0*/  MUFU.EX2 R164, R164 ;  /* 0x000000a400a47308 */ /* 0x000f620000000800 */
        /* <DEDUP_REMOVED lines=22> */
[----:B------:R-:W-:Y:S01]  /*6110*/  FMUL.FTZ R111, R111, R8 ;  /* 0x000000086f6f7220 */ /* 0x000fe20000410000 */
[----:B------:R-:W4:Y:S01]  /*6120*/  MUFU.EX2 R178, R178 ;  /* 0x000000b200b27308 */ /* 0x000f220000000800 */
[----:B-1----:R-:W-:Y:S01]  /*6130*/  FADD.FTZ R15, R165, R162 ;  /* 0x000000a2a50f7221 */ /* 0x002fe20000010000 */
[----:B------:R-:W-:Y:S01]  /*6140*/  F2FP.F16.F32.PACK_AB R162, R161, R12 ;  /* 0x0000000ca1a2723e */ /* 0x000fe200000000ff */
[----:B------:R-:W-:Y:S01]  /*6150*/  FMUL.FTZ R114, R114, R8 ;  /* 0x0000000872727220 */ /* 0x000fe20000410000 */
[----:B------:R-:W-:Y:S01]  /*6160*/  F2FP.F16.F32.PACK_AB R164, R165, R164 ;  /* 0x000000a4a5a4723e */ /* 0x000fe200000000ff */
[----:B------:R-:W-:Y:S01]  /*6170*/  FADD.FTZ R166, R14, R15 ;  /* 0x0000000f0ea67221 */ /* 0x000fe20000010000 */
[----:B------:R-:W-:Y:S01]  /*6180*/  F2FP.F16.F32.PACK_AB R161, R192, R167 ;  /* 0x000000a7c0a1723e */ /* 0x000fe200000000ff */
[----:B------:R-:W-:Y:S01]  /*6190*/  FMUL.FTZ R115, R115, R8 ;  /* 0x0000000873737220 */ /* 0x000fe20000410000 */
[----:B------:R-:W1:Y:S01]  /*61a0*/  MUFU.EX2 R169, R169 ;  /* 0x000000a900a97308 */ /* 0x000e620000000800 */
[C---:B---3--:R-:W-:Y:S01]  /*61b0*/  FADD.FTZ R5, R175.reuse, R10 ;  /* 0x0000000aaf057221 */ /* 0x048fe20000010000 */
[----:B------:R-:W-:Y:S01]  /*61c0*/  F2FP.F16.F32.PACK_AB R163, R175, R6 ;  /* 0x00000006afa3723e */ /* 0x000fe200000000ff */
[-C--:B------:R-:W-:Y:S01]  /*61d0*/  FMUL.FTZ R118, R118, R8.reuse ;  /* 0x0000000876767220 */ /* 0x080fe20000410000 */
[-C--:B------:R-:W-:Y:S01]  /*61e0*/  FMUL.FTZ R119, R119, R8.reuse ;  /* 0x0000000877777220 */ /* 0x080fe20000410000 */
[-C--:B------:R-:W-:Y:S01]  /*61f0*/  FMUL.FTZ R122, R122, R8.reuse ;  /* 0x000000087a7a7220 */ /* 0x080fe20000410000 */
[-C--:B------:R-:W-:Y:S01]  /*6200*/  FMUL.FTZ R123, R123, R8.reuse ;  /* 0x000000087b7b7220 */ /* 0x080fe20000410000 */
[----:B------:R2:W-:Y:S01]  /*6210*/  STSM.16.M88.4 [R19], R160 ;  /* 0x000000a013007844 */ /* 0x0005e20000000200 */
[----:B------:R-:W3:Y:S01]  /*6220*/  MUFU.EX2 R179, R179 ;  /* 0x000000b300b37308 */ /* 0x000ee20000000800 */
[----:B----4-:R-:W-:Y:S01]  /*6230*/  FADD.FTZ R10, R178, R5 ;  /* 0x00000005b20a7221 */ /* 0x010fe20000010000 */
[-C--:B------:R-:W-:Y:S01]  /*6240*/  FMUL.FTZ R126, R126, R8.reuse ;  /* 0x000000087e7e7220 */ /* 0x080fe20000410000 */
[-C--:B------:R-:W-:Y:S01]  /*6250*/  FMUL.FTZ R127, R127, R8.reuse ;  /* 0x000000087f7f7220 */ /* 0x080fe20000410000 */
[-C--:B------:R-:W-:Y:S01]  /*6260*/  FMUL.FTZ R130, R130, R8.reuse ;  /* 0x0000000882827220 */ /* 0x080fe20000410000 */
[-C--:B------:R-:W-:Y:S01]  /*6270*/  FMUL.FTZ R131, R131, R8.reuse ;  /* 0x0000000883837220 */ /* 0x080fe20000410000 */
[-C--:B------:R-:W-:Y:S01]  /*6280*/  FMUL.FTZ R134, R134, R8.reuse ;  /* 0x0000000886867220 */ /* 0x080fe20000410000 */
[----:B------:R-:W-:Y:S01]  /*6290*/  FMUL.FTZ R135, R135, R8 ;  /* 0x0000000887877220 */ /* 0x000fe20000410000 */
[----:B------:R-:W4:Y:S01]  /*62a0*/  MUFU.EX2 R182, R182 ;  /* 0x000000b600b67308 */ /* 0x000f220000000800 */
[C---:B-1----:R-:W-:Y:S01]  /*62b0*/  FADD.FTZ R5, R169.reuse, R166 ;  /* 0x000000a6a9057221 */ /* 0x042fe20000010000 */
[----:B------:R-:W-:Y:S01]  /*62c0*/  F2FP.F16.F32.PACK_AB R166, R169, R14 ;  /* 0x0000000ea9a6723e */ /* 0x000fe200000000ff */
        /* <DEDUP_REMOVED lines=8> */
[-C--:B------:R-:W-:Y:S01]  /*6350*/  FMUL.FTZ R147, R147, R8.reuse ;  /* 0x0000000893937220 */ /* 0x080fe20000410000 */
[-C--:B------:R-:W-:Y:S01]  /*6360*/  FMUL.FTZ R150, R150, R8.reuse ;  /* 0x0000000896967220 */ /* 0x080fe20000410000 */
[----:B------:R-:W-:Y:S01]  /*6370*/  FMUL.FTZ R151, R151, R8 ;  /* 0x0000000897977220 */ /* 0x000fe20000410000 */
[----:B----4-:R-:W-:Y:S01]  /*6380*/  FADD.FTZ R10, R182, R11 ;  /* 0x0000000bb60a7221 */ /* 0x010fe20000010000 */
[----:B-1----:R-:W-:-:S03]  /*6390*/  F2FP.F16.F32.PACK_AB R167, R13, R182 ;  /* 0x000000b60da7723e */ /* 0x002fc600000000ff */
[----:B------:R-:W-:Y:S02]  /*63a0*/  FADD.FTZ R6, R13, R10 ;  /* 0x0000000a0d067221 */ /* 0x000fe40000010000 */
[----:B------:R2:W-:Y:S01]  /*63b0*/  STSM.16.M88.4 [R22], R164 ;  /* 0x000000a416007844 */ /* 0x0005e20000000200 */
[----:B------:R-:W-:Y:S05]  /*63c0*/  @!P0 BRA `(.L_x_5816) ;  /* 0x0000000000048947 */ /* 0x000fea0003800000 */
[----:B------:R-:W-:Y:S01]  /*63d0*/  BPT.TRAP 0x1 ;  /* 0x000000040000795c */ /* 0x000fe20000300000 */
.L_x_5816:
[----:B------:R1:W3:Y:S01]  /*63e0*/  SYNCS.PHASECHK.TRANS64.TRYWAIT P2, [UR29+0x28c50], R7 ;  /* 0x028c5007ff0075a7 */ /* 0x0002e2000804015d */
[----:B------:R-:W-:Y:S05]  /*63f0*/  @!P0 BRA `(.L_x_5817) ;  /* 0x0000000000048947 */ /* 0x000fea0003800000 */
[----:B------:R-:W-:Y:S01]  /*6400*/  BPT.TRAP 0x1 ;  /* 0x000000040000795c */ /* 0x000fe20000300000 */
.L_x_5817:
[----:B---3--:R-:W-:Y:S05]  /*6410*/  @P2 BRA `(.L_x_5818) ;  /* 0x0000000000082947 */ /* 0x008fea0003800000 */
[----:B------:R-:W3:Y:S02]  /*6420*/  SYNCS.PHASECHK.TRANS64.TRYWAIT P2, [UR29+0x28c50], R7 ;  /* 0x028c5007ff0075a7 */ /* 0x000ee4000804015d */
[----:B---3--:R-:W-:Y:S05]  /*6430*/  @!P2 BRA `(.L_x_5819) ;  /* 0x000000740000a947 */ /* 0x008fea0003800000 */
.L_x_5818:
[----:B------:R-:W-:Y:S01]  /*6440*/  ULEA UR11, UR39, UR41, 0xc ;  /* 0x00000029270b7291 */ /* 0x000fe2000f8e603f */
[----:B------:R-:W-:Y:S01]  /*6450*/  WARPGROUP.ARRIVE ;  /* 0x00000000000079c5 */ /* 0x000fe20000000000 */
[----:B------:R-:W-:Y:S01]  /*6460*/  UMOV UR7, 0x40000040 ;  /* 0x4000004000077882 */ /* 0x000fe20000000000 */
[----:B------:R-:W-:Y:S01]  /*6470*/  UISETP.GT.AND UP0, UPT, UR23, UR22, UPT ;  /* 0x000000161700728c */ /* 0x000fe2000bf04270 */
[----:B---3--:R-:W-:Y:S01]  /*6480*/  @!P1 VIADD R170, R170, 0x28c60 ;  /* 0x00028c60aaaa9836 */ /* 0x008fe20000000000 */
[----:B------:R-:W-:Y:S01]  /*6490*/  UIADD3 UR23, UR23, -0x1, URZ ;  /* 0xffffffff17177890 */ /* 0x000fe2000fffe03f */
[----:B------:R-:W-:Y:S01]  /*64a0*/  MOV R8, R4 ;  /* 0x0000000400087202 */ /* 0x000fe20000000f00 */
[----:B------:R-:W-:Y:S01]  /*64b0*/  UMOV UR6, UR11 ;  /* 0x0000000b00067c82 */ /* 0x000fe20008000000 */
[----:B------:R-:W-:Y:S01]  /*64c0*/  UMOV UR25, UR39 ;  /* 0x0000002700197c82 */ /* 0x000fe20008000000 */
[----:B------:R-:W-:Y:S01]  /*64d0*/  HGMMA.64x256x16.F32 R24, R152, gdesc[UR4].tnspB, R24, gsb0 ;  /* 0x43e0000498187df0 */ /* 0x000fe20008000818 */
[----:B------:R-:W-:Y:S01]  /*64e0*/  UIADD3 UR6, UR11, 0x80, URZ ;  /* 0x000000800b067890 */ /* 0x000fe2000fffe03f */
[----:B------:R-:W-:Y:S01]  /*64f0*/  PLOP3.LUT P2, PT, PT, PT, UP0, 0x80, 0x0 ;  /* 0x000000000000781c */ /* 0x000fe20003f4f008 */
[----:B------:R-:W-:Y:S01]  /*6500*/  UMOV UR7, 0x40000040 ;  /* 0x4000004000077882 */ /* 0x000fe20000000000 */
[----:B------:R-:W-:Y:S01]  /*6510*/  @!P1 PRMT R170, RZ, 0x654, R170 ;  /* 0x00000654ffaa9816 */ /* 0x000fe200000000aa */
[----:B------:R-:W-:Y:S01]  /*6520*/  IMAD.MOV.U32 R9, RZ, RZ, R3 ;  /* 0x000000ffff097224 */ /* 0x000fe200078e0003 */
[----:B------:R-:W-:-:S02]  /*6530*/  WARPGROUP.DEPBAR.LE gsb0, 0x0 ;  /* 0x00008000000079c5 */ /* 0x000fc40000010000 */
[----:B------:R-:W-:-:S15]  /*6540*/  WARPGROUP.ARRIVE ;  /* 0x00000000000079c5 */ /* 0x000fde0000000000 */
[----:B------:R-:W-:-:S05]  /*6550*/  NOP ;  /* 0x0000000000007918 */ /* 0x000fca0000000000 */
        /* <DEDUP_REMOVED lines=24> */
.L_x_5811:
[----:B------:R-:W-:-:S13]  /*66e0*/  ISETP.LE.AND P2, PT, RZ, UR23, PT ;  /* 0x00000017ff007c0c */ /* 0x000fda000bf43270 */
[----:B------:R-:W-:Y:S05]  /*66f0*/  @!P2 BRA `(.L_x_5821) ;  /* 0x00000018002ca947 */ /* 0x000fea0003800000 */
[----:B------:R-:W-:Y:S01]  /*6700*/  MOV R9, R4 ;  /* 0x0000000400097202 */ /* 0x000fe20000000f00 */
[----:B------:R-:W-:Y:S01]  /*6710*/  IMAD.MOV.U32 R8, RZ, RZ, R3 ;  /* 0x000000ffff087224 */ /* 0x000fe200078e0003 */
[----:B------:R-:W-:Y:S01]  /*6720*/  UMOV UR21, UR39 ;  /* 0x0000002700157c82 */ /* 0x000fe20008000000 */
[----:B------:R-:W-:-:S05]  /*6730*/  ULDC UR20, c[0x0][0x988] ;  /* 0x0002620000147ab9 */ /* 0x000fca0000000800 */
.L_x_5830:
[----:B------:R-:W-:-:S04]  /*6740*/  UIADD3 UR39, UR21, 0x1, URZ ;  /* 0x0000000115277890 */ /* 0x000fc8000fffe03f */
[----:B------:R-:W-:-:S04]  /*6750*/  UISETP.NE.AND UP0, UPT, UR39, 0x2, UPT ;  /* 0x000000022700788c */ /* 0x000fc8000bf05270 */
[----:B------:R-:W-:Y:S02]  /*6760*/  USEL UR6, URZ, 0x1, UP0 ;  /* 0x000000013f067887 */ /* 0x000fe40008000000 */
[----:B------:R-:W-:Y:S02]  /*6770*/  USEL UR39, UR39, URZ, UP0 ;  /* 0x0000003f27277287 */ /* 0x000fe40008000000 */
[----:B------:R-:W-:Y:S01]  /*6780*/  ULOP3.LUT UR38, UR38, UR6, URZ, 0x3c, !UPT ;  /* 0x0000000626267292 */ /* 0x000fe2000f8e3c3f */
[----:B-12---:R-:W-:Y:S11]  /*6790*/  @!P0 BRA `(.L_x_5822) ;  /* 0x0000000000048947 */ /* 0x006ff60003800000 */
[----:B------:R-:W-:Y:S01]  /*67a0*/  BPT.TRAP 0x1 ;  /* 0x000000040000795c */ /* 0x000fe20000300000 */
.L_x_5822:
[----:B------:R-:W-:Y:S01]  /*67b0*/  ULEA UR22, UR39, UR48, 0x3 ;  /* 0x0000003027167291 */ /* 0x000fe2000f8e183f */
[----:B-1----:R-:W-:-:S04]  /*67c0*/  MOV R7, UR38 ;  /* 0x0000002600077c02 */ /* 0x002fc80008000f00 */
[----:B------:R-:W-:-:S04]  /*67d0*/  SHF.L.U32 R7, R7, 0x1f, RZ ;  /* 0x0000001f07077819 */ /* 0x000fc800000006ff */
[----:B------:R1:W1:Y:S01]  /*67e0*/  SYNCS.PHASECHK.TRANS64.TRYWAIT P2, [UR22+0x28c30], R7 ;  /* 0x028c3007ff0075a7 */ /* 0x0002620008040156 */
[----:B------:R-:W-:Y:S05]  /*67f0*/  @!P0 BRA `(.L_x_5823) ;  /* 0x0000000000048947 */ /* 0x000fea0003800000 */
[----:B------:R-:W-:Y:S01]  /*6800*/  BPT.TRAP 0x1 ;  /* 0x000000040000795c */ /* 0x000fe20000300000 */
.L_x_5823:
[----:B-1----:R-:W-:Y:S05]  /*6810*/  @P2 BRA `(.L_x_5824) ;  /* 0x0000000000082947 */ /* 0x002fea0003800000 */
[----:B------:R-:W1:Y:S02]  /*6820*/  SYNCS.PHASECHK.TRANS64.TRYWAIT P2, [UR22+0x28c30], R7 ;  /* 0x028c3007ff0075a7 */ /* 0x000e640008040156 */
[----:B-1----:R-:W-:Y:S05]  /*6830*/  @!P2 BRA `(.L_x_5825) ;  /* 0x000000700014a947 */ /* 0x002fea0003800000 */
.L_x_5824:
[----:B------:R-:W-:Y:S01]  /*6840*/  R2UR UR18, R0 ;  /* 0x00000000001272ca */ /* 0x000fe200000e0000 */
[----:B--234-:R-:W-:Y:S01]  /*6850*/  WARPGROUP.ARRIVE ;  /* 0x00000000000079c5 */ /* 0x01cfe20000000000 */
        /* <DEDUP_REMOVED lines=57> */
[----:B------:R-:W1:Y:S01]  /*6bf0*/  MUFU.EX2 R8, R8 ;  /* 0x0000000800087308 */ /* 0x000e620000000800 */
        /* <DEDUP_REMOVED lines=10> */
[----:B------:R-:W-:-:S02]  /*6ca0*/  FFMA.FTZ R164, R176, UR10, -R192 ;  /* 0x0000000ab0a47c23 */ /* 0x000fc400080108c0 */
[----:B------:R-:W-:-:S03]  /*6cb0*/  FMNMX.FTZ R4, R178, R13, !PT ;  /* 0x0000000db2047209 */ /* 0x000fc60007810000 */
[----:B------:R-:W3:Y:S01]  /*6cc0*/  MUFU.EX2 R152, R152 ;  /* 0x0000009800987308 */ /* 0x000ee20000000800 */
[----:B------:R-:W-:Y:S01]  /*6cd0*/  FMNMX.FTZ R13, R179, R4, !PT ;  /* 0x00000004b30d7209 */ /* 0x000fe20007810000 */
[-C--:B-1----:R-:W-:Y:S01]  /*6ce0*/  FMUL.FTZ R24, R24, R8.reuse ;  /* 0x0000000818187220 */ /* 0x082fe20000410000 */
[-C--:B------:R-:W-:Y:S01]  /*6cf0*/  FMUL.FTZ R25, R25, R8.reuse ;  /* 0x0000000819197220 */ /* 0x080fe20000410000 */
[----:B------:R-:W-:Y:S01]  /*6d00*/  FMUL.FTZ R28, R28, R8 ;  /* 0x000000081c1c7220 */ /* 0x000fe20000410000 */
[----:B------:R-:W-:Y:S01]  /*6d10*/  FMNMX.FTZ R4, R182, R13, !PT ;  /* 0x0000000db6047209 */ /* 0x000fe20007810000 */
[--C-:B------:R-:W-:Y:S01]  /*6d20*/  FFMA.FTZ R13, R157, UR10, -R192.reuse ;  /* 0x0000000a9d0d7c23 */ /* 0x100fe200080108c0 */
[----:B------:R-:W-:Y:S01]  /*6d30*/  FFMA.FTZ R157, R173, UR10, -R192 ;  /* 0x0000000aad9d7c23 */ /* 0x000fe200080108c0 */
[----:B------:R-:W1:Y:S01]  /*6d40*/  MUFU.EX2 R10, R10 ;  /* 0x0000000a000a7308 */ /* 0x000e620000000800 */
[----:B------:R-:W-:Y:S01]  /*6d50*/  FMNMX.FTZ R4, R183, R4, !PT ;  /* 0x00000004b7047209 */ /* 0x000fe20007810000 */
[----:B--2---:R-:W-:Y:S01]  /*6d60*/  FFMA.FTZ R5, R8, R5, R11 ;  /* 0x0000000508057223 */ /* 0x004fe2000001000b */
[----:B------:R-:W-:-:S02]  /*6d70*/  IMAD.MOV R173, RZ, RZ, -R17 ;  /* 0x000000ffffad7224 */ /* 0x000fc400078e0a11 */
[-C--:B------:R-:W-:Y:S01]  /*6d80*/  FMUL.FTZ R29, R29, R8.reuse ;  /* 0x000000081d1d7220 */ /* 0x080fe20000410000 */
[-C--:B------:R-:W-:Y:S01]  /*6d90*/  FMUL.FTZ R32, R32, R8.reuse ;  /* 0x0000000820207220 */ /* 0x080fe20000410000 */
[----:B------:R-:W2:Y:S01]  /*6da0*/  SHFL.BFLY PT, R153, R4, 0x2, 0x1f ;  /* 0x0c401f0004997f89 */ /* 0x000ea200000e0000 */
[-C--:B------:R-:W-:Y:S01]  /*6db0*/  FMUL.FTZ R33, R33, R8.reuse ;  /* 0x0000000821217220 */ /* 0x080fe20000410000 */
[----:B------:R-:W-:Y:S01]  /*6dc0*/  MUFU.EX2 R13, R13 ;  /* 0x0000000d000d7308 */ /* 0x000fe20000000800 */
[----:B---3--:R-:W-:Y:S01]  /*6dd0*/  FADD.FTZ R5, R152, R5 ;  /* 0x0000000598057221 */ /* 0x008fe20000010000 */
[----:B------:R-:W-:Y:S01]  /*6de0*/  ISETP.NE.AND P2, PT, R16, R173, PT ;  /* 0x000000ad1000720c */ /* 0x000fe20003f45270 */
[-C--:B------:R-:W-:Y:S01]  /*6df0*/  FMUL.FTZ R36, R36, R8.reuse ;  /* 0x0000000824247220 */ /* 0x080fe20000410000 */
[----:B------:R-:W-:Y:S01]  /*6e00*/  F2FP.F16.F32.PACK_AB R152, R152, R11 ;  /* 0x0000000b9898723e */ /* 0x000fe200000000ff */
        /* <DEDUP_REMOVED lines=17> */
[----:B--2---:R-:W-:Y:S01]  /*6f20*/  FMNMX.FTZ R20, R4, R153, !PT ;  /* 0x0000009904147209 */ /* 0x004fe20007810000 */
[--C-:B------:R-:W-:Y:S01]  /*6f30*/  FFMA.FTZ R153, R169, UR10, -R192.reuse ;  /* 0x0000000aa9997c23 */ /* 0x100fe200080108c0 */
[----:B------:R-:W-:Y:S01]  /*6f40*/  MUFU.EX2 R12, R12 ;  /* 0x0000000c000c7308 */ /* 0x000fe20000000800 */
[-C--:B------:R-:W-:Y:S01]  /*6f50*/  FMUL.FTZ R68, R68, R8.reuse ;  /* 0x0000000844447220 */ /* 0x080fe20000410000 */
[-C--:B------:R-:W-:Y:S01]  /*6f60*/  FMUL.FTZ R69, R69, R8.reuse ;  /* 0x0000000845457220 */ /* 0x080fe20000410000 */
[----:B------:R-:W2:Y:S01]  /*6f70*/  SHFL.BFLY PT, R165, R20, 0x1, 0x1f ;  /* 0x0c201f0014a57f89 */ /* 0x000ea200000e0000 */
        /* <DEDUP_REMOVED lines=23> */
[----:B--2---:R-:W-:Y:S01]  /*70f0*/  FMNMX.FTZ R4, R20, R165, !PT ;  /* 0x000000a514047209 */ /* 0x004fe20007810000 */
[----:B------:R-:W-:Y:S01]  /*7100*/  FFMA.FTZ R165, R181, UR10, -R192 ;  /* 0x0000000ab5a57c23 */ /* 0x000fe200080108c0 */
        /* <DEDUP_REMOVED lines=14> */
[--C-:B--2---:R-:W-:Y:S01]  /*71f0*/  FFMA.FTZ R180, R167, UR10, -R177.reuse ;  /* 0x0000000aa7b47c23 */ /* 0x104fe200080108b1 */
[--C-:B------:R-:W-:Y:S01]  /*7200*/  FFMA.FTZ R167, R170, UR10, -R177.reuse ;  /* 0x0000000aaaa77c23 */ /* 0x100fe200080108b1 */
[----:B------:R-:W-:Y:S01]  /*7210*/  MOV R170, UR22 ;  /* 0x0000001600aa7c02 */ /* 0x000fe20008000f00 */
[--C-:B------:R-:W-:Y:S01]  /*7220*/  FFMA.FTZ R176, R163, UR10, -R177.reuse ;  /* 0x0000000aa3b07c23 */ /* 0x100fe200080108b1 */
[--C-:B------:R-:W-:Y:S01]  /*7230*/  FFMA.FTZ R163, R166, UR10, -R177.reuse ;  /* 0x0000000aa6a37c23 */ /* 0x100fe200080108b1 */
[--C-:B------:R-:W-:Y:S01]  /*7240*/  FFMA.FTZ R192, R171, UR10, -R177.reuse ;  /* 0x0000000aabc07c23 */ /* 0x100fe200080108b1 */
[----:B------:R-:W-:Y:S01]  /*7250*/  @!P1 IADD3 R154, R170, 0x28c40, RZ ;  /* 0x00028c40aa9a9810 */ /* 0x000fe20007ffe0ff */
[----:B------:R-:W2:Y:S01]  /*7260*/  MUFU.EX2 R168, R168 ;  /* 0x000000a800a87308 */ /* 0x000ea20000000800 */
[--C-:B------:R-:W-:Y:S01]  /*7270*/  FFMA.FTZ R171, R174, UR10, -R177.reuse ;  /* 0x0000000aaeab7c23 */ /* 0x100fe200080108b1 */
[----:B------:R-:W-:Y:S01]  /*7280*/  FFMA.FTZ R174, R175, UR10, -R177 ;  /* 0x0000000aafae7c23 */ /* 0x000fe200080108b1 */
[----:B------:R-:W-:Y:S01]  /*7290*/  @!P1 PRMT R154, RZ, 0x654, R154 ;  /* 0x00000654ff9a9816 */ /* 0x000fe2000000009a */
[----:B------:R-:W-:-:S02]  /*72a0*/  IMAD.U32 R175, RZ, RZ, UR21 ;  /* 0x00000015ffaf7e24 */ /* 0x000fc4000f8e00ff */
[--C-:B------:R-:W-:Y:S01]  /*72b0*/  FFMA.FTZ R173, R178, UR10, -R177.reuse ;  /* 0x0000000ab2ad7c23 */ /* 0x100fe200080108b1 */
[--C-:B------:R-:W-:Y:S01]  /*72c0*/  FFMA.FTZ R182, R182, UR10, -R177.reuse ;  /* 0x0000000ab6b67c23 */ /* 0x100fe200080108b1 */
[----:B------:R1:W-:Y:S01]  /*72d0*/  @!P1 SYNCS.ARRIVE.TRANS64.RED.A1T0 RZ, [R154+URZ], RZ ;  /* 0x000000ff9aff99a7 */ /* 0x0003e2000810043f */
[----:B------:R-:W3:Y:S01]  /*72e0*/  MUFU.EX2 R155, R155 ;  /* 0x0000009b009b7308 */ /* 0x000ee20000000800 */
[----:B------:R-:W-:Y:S02]  /*72f0*/  @!P2 IMAD R158, R175, 0x40, R2 ;  /* 0x00000040af9ea824 */ /* 0x000fe400078e0202 */
[--C-:B------:R-:W-:Y:S01]  /*7300*/  FFMA.FTZ R183, R183, UR10, -R177.reuse ;  /* 0x0000000ab7b77c23 */ /* 0x100fe200080108b1 */
[----:B------:R-:W-:Y:S01]  /*7310*/  FFMA.FTZ R179, R179, UR10, -R177 ;  /* 0x0000000ab3b37c23 */ /* 0x000fe200080108b1 */
[-C--:B------:R-:W-:Y:S01]  /*7320*/  FMUL.FTZ R120, R120, R8.reuse ;  /* 0x0000000878787220 */ /* 0x080fe20000410000 */
[----:B------:R-:W-:Y:S01]  /*7330*/  FMUL.FTZ R121, R121, R8 ;  /* 0x0000000879797220 */ /* 0x000fe20000410000 */
[----:B------:R-:W-:Y:S01]  /*7340*/  @!P2 LEA R158, R158, UR48, 0x2 ;  /* 0x000000309e9eac11 */ /* 0x000fe2000f8e10ff */
[----:B-1----:R-:W-:Y:S01]  /*7350*/  FADD.FTZ R154, R10, R5 ;  /* 0x000000050a9a7221 */ /* 0x002fe20000010000 */
[----:B------:R-:W1:Y:S01]  /*7360*/  MUFU.EX2 R169, R169 ;  /* 0x000000a900a97308 */ /* 0x000e620000000800 */
[----:B--2---:R-:W-:Y:S01]  /*7370*/  FFMA.FTZ R6, R9, R6, R168 ;  /* 0x0000000609067223 */ /* 0x004fe200000100a8 */
[-C--:B------:R-:W-:Y:S01]  /*7380*/  FMUL.FTZ R124, R124, R8.reuse ;  /* 0x000000087c7c7220 */ /* 0x080fe20000410000 */
[----:B------:R-:W-:Y:S01]  /*7390*/  FADD.FTZ R5, R13, R154 ;  /* 0x0000009a0d057221 */ /* 0x000fe20000010000 */
[----:B------:R-:W-:Y:S01]  /*73a0*/  @!P2 STS [R158+0x28800], R8 ;  /* 0x028800089e00a388 */ /* 0x000fe20000000800 */
[-C--:B------:R-:W-:Y:S01]  /*73b0*/  FMUL.FTZ R125, R125, R8.reuse ;  /* 0x000000087d7d7220 */ /* 0x080fe20000410000 */
[-C--:B------:R-:W-:Y:S01]  /*73c0*/  FMUL.FTZ R128, R128, R8.reuse ;  /* 0x0000000880807220 */ /* 0x080fe20000410000 */
[----:B------:R-:W-:Y:S01]  /*73d0*/  FADD.FTZ R154, R156, R5 ;  /* 0x000000059c9a7221 */ /* 0x000fe20000010000 */
[----:B------:R-:W2:Y:S01]  /*73e0*/  MUFU.EX2 R172, R172 ;  /* 0x000000ac00ac7308 */ /* 0x000ea20000000800 */
[----:B---3--:R-:W-:Y:S01]  /*73f0*/  FADD.FTZ R6, R155, R6 ;  /* 0x000000069b067221 */ /* 0x008fe20000010000 */
[----:B------:R3:W-:Y:S01]  /*7400*/  @!P2 STS [R158+0x28820], R9 ;  /* 0x028820099e00a388 */ /* 0x0007e20000000800 */
[----:B------:R-:W-:Y:S01]  /*7410*/  FADD.FTZ R175, R15, R154 ;  /* 0x0000009a0faf7221 */ /* 0x000fe20000010000 */
[-C--:B------:R-:W-:Y:S01]  /*7420*/  FMUL.FTZ R129, R129, R8.reuse ;  /* 0x0000000881817220 */ /* 0x080fe20000410000 */
[-C--:B------:R-:W-:Y:S01]  /*7430*/  FMUL.FTZ R132, R132, R8.reuse ;  /* 0x0000000884847220 */ /* 0x080fe20000410000 */
[-C--:B------:R-:W-:Y:S01]  /*7440*/  FMUL.FTZ R133, R133, R8.reuse ;  /* 0x0000000885857220 */ /* 0x080fe20000410000 */
[----:B------:R-:W-:Y:S01]  /*7450*/  FADD.FTZ R154, R12, R175 ;  /* 0x000000af0c9a7221 */ /* 0x000fe20000010000 */
[----:B------:R-:W4:Y:S01]  /*7460*/  MUFU.EX2 R159, R159 ;  /* 0x0000009f009f7308 */ /* 0x000f220000000800 */
[----:B-1----:R-:W-:Y:S01]  /*7470*/  FADD.FTZ R5, R169, R6 ;  /* 0x00000006a9057221 */ /* 0x002fe20000010000 */
[-C--:B------:R-:W-:Y:S01]  /*7480*/  FMUL.FTZ R136, R136, R8.reuse ;  /* 0x0000000888887220 */ /* 0x080fe20000410000 */
[----:B------:R-:W-:Y:S01]  /*7490*/  FADD.FTZ R175, R21, R154 ;  /* 0x0000009a15af7221 */ /* 0x000fe20000010000 */
[-C--:B------:R-:W-:Y:S01]  /*74a0*/  FMUL.FTZ R137, R137, R8.reuse ;  /* 0x0000000889897220 */ /* 0x080fe20000410000 */
[-C--:B------:R-:W-:Y:S01]  /*74b0*/  FMUL.FTZ R140, R140, R8.reuse ;  /* 0x000000088c8c7220 */ /* 0x080fe20000410000 */
[-C--:B------:R-:W-:Y:S01]  /*74c0*/  FMUL.FTZ R141, R141, R8.reuse ;  /* 0x000000088d8d7220 */ /* 0x080fe20000410000 */
[----:B------:R-:W-:Y:S01]  /*74d0*/  FADD.FTZ R154, R160, R175 ;  /* 0x000000afa09a7221 */ /* 0x000fe20000010000 */
[----:B------:R-:W1:Y:S01]  /*74e0*/  MUFU.EX2 R176, R176 ;  /* 0x000000b000b07308 */ /* 0x000e620000000800 */
[----:B--2---:R-:W-:Y:S01]  /*74f0*/  FADD.FTZ R6, R172, R5 ;  /* 0x00000005ac067221 */ /* 0x004fe20000010000 */
[-C--:B------:R-:W-:Y:S01]  /*7500*/  FMUL.FTZ R144, R144, R8.reuse ;  /* 0x0000000890907220 */ /* 0x080fe20000410000 */
[----:B------:R-:W-:Y:S01]  /*7510*/  FADD.FTZ R175, R153, R154 ;  /* 0x0000009a99af7221 */ /* 0x000fe20000010000 */
[-C--:B------:R-:W-:Y:S01]  /*7520*/  FMUL.FTZ R145, R145, R8.reuse ;  /* 0x0000000891917220 */ /* 0x080fe20000410000 */
[-C--:B------:R-:W-:Y:S01]  /*7530*/  FMUL.FTZ R148, R148, R8.reuse ;  /* 0x0000000894947220 */ /* 0x080fe20000410000 */
[----:B------:R-:W-:Y:S01]  /*7540*/  FMUL.FTZ R149, R149, R8 ;  /* 0x0000000895957220 */ /* 0x000fe20000410000 */
[----:B------:R-:W-:Y:S01]  /*7550*/  F2FP.F16.F32.PACK_AB R160, R153, R160 ;  /* 0x000000a099a0723e */ /* 0x000fe200000000ff */
[----:B------:R-:W2:Y:S01]  /*7560*/  MUFU.EX2 R163, R163 ;  /* 0x000000a300a37308 */ /* 0x000ea20000000800 */
[----:B----4-:R-:W-:Y:S01]  /*7570*/  FADD.FTZ R5, R159, R6 ;  /* 0x000000069f057221 */ /* 0x010fe20000010000 */
[----:B------:R-:W-:Y:S01]  /*7580*/  F2FP.F16.F32.PACK_AB R153, R155, R168 ;  /* 0x000000a89b99723e */ /* 0x000fe200000000ff */
[----:B------:R-:W-:Y:S01]  /*7590*/  FMUL.FTZ R26, R26, R9 ;  /* 0x000000091a1a7220 */ /* 0x000fe20000410000 */
[----:B------:R-:W-:Y:S01]  /*75a0*/  F2FP.F16.F32.PACK_AB R155, R172, R169 ;  /* 0x000000a9ac9b723e */ /* 0x000fe200000000ff */
[-C--:B------:R-:W-:Y:S01]  /*75b0*/  FMUL.FTZ R27, R27, R9.reuse ;  /* 0x000000091b1b7220 */ /* 0x080fe20000410000 */
[----:B------:R-:W-:Y:S01]  /*75c0*/  F2FP.F16.F32.PACK_AB R156, R15, R156 ;  /* 0x0000009c0f9c723e */ /* 0x000fe200000000ff */
[-C--:B------:R-:W-:Y:S01]  /*75d0*/  FMUL.FTZ R30, R30, R9.reuse ;  /* 0x000000091e1e7220 */ /* 0x080fe20000410000 */
[----:B------:R-:W4:Y:S01]  /*75e0*/  MUFU.EX2 R180, R180 ;  /* 0x000000b400b47308 */ /* 0x000f220000000800 */
[----:B-1----:R-:W-:Y:S01]  /*75f0*/  FADD.FTZ R6, R176, R5 ;  /* 0x00000005b0067221 */ /* 0x002fe20000010000 */
[----:B---3--:R-:W-:Y:S01]  /*7600*/  F2FP.F16.F32.PACK_AB R158, R21, R12 ;  /* 0x0000000c159e723e */ /* 0x008fe200000000ff */
        /* <DEDUP_REMOVED lines=38> */
[C---:B---3--:R-:W-:Y:S01]  /*7870*/  FADD.FTZ R11, R157.reuse, R154 ;  /* 0x0000009a9d0b7221 */ /* 0x048fe20000010000 */
[----:B------:R-:W-:Y:S01]  /*7880*/  F2FP.F16.F32.PACK_AB R162, R157, R14 ;  /* 0x0000000e9da2723e */ /* 0x000fe200000000ff */
[----:B------:R-:W-:Y:S01]  /*7890*/  FMUL.FTZ R90, R90, R9 ;  /* 0x000000095a5a7220 */ /* 0x000fe20000410000 */
[----:B------:R-:W-:Y:S01]  /*78a0*/  F2FP.F16.F32.PACK_AB R154, R13, R10 ;  /* 0x0000000a0d9a723e */ /* 0x000fe200000000ff */
[----:B------:R-:W-:Y:S01]  /*78b0*/  BAR.SYNC.DEFER_BLOCKING 0xf, 0x100 ;  /* 0x03c4000000007b1d */ /* 0x000fe20000010000 */
[----:B------:R-:W-:Y:S01]  /*78c0*/  F2FP.F16.F32.PACK_AB R157, R176, R159 ;  /* 0x0000009fb09d723e */ /* 0x000fe200000000ff */
[----:B------:R-:W-:Y:S01]  /*78d0*/  FMUL.FTZ R91, R91, R9 ;  /* 0x000000095b5b7220 */ /* 0x000fe20000410000 */
[----:B------:R-:W-:Y:S01]  /*78e0*/  F2FP.F16.F32.PACK_AB R159, R180, R163 ;  /* 0x000000a3b49f723e */ /* 0x000fe200000000ff */
        /* <DEDUP_REMOVED lines=20> */
[----:B------:R1:W-:Y:S01]  /*7a30*/  STSM.16.M88.4 [R18+0x26800], R152 ;  /* 0x0268009812007844 */ /* 0x0003e20000000200 */
[-C--:B------:R-:W-:Y:S01]  /*7a40*/  FMUL.FTZ R122, R122, R9.reuse ;  /* 0x000000097a7a7220 */ /* 0x080fe20000410000 */
[-C--:B------:R-:W-:Y:S01]  /*7a50*/  FMUL.FTZ R123, R123, R9.reuse ;  /* 0x000000097b7b7220 */ /* 0x080fe20000410000 */
[-C--:B------:R-:W-:Y:S01]  /*7a60*/  FMUL.FTZ R126, R126, R9.reuse ;  /* 0x000000097e7e7220 */ /* 0x080fe20000410000 */
[----:B------:R1:W-:Y:S01]  /*7a70*/  STSM.16.M88.4 [R23], R156 ;  /* 0x0000009c17007844 */ /* 0x0003e20000000200 */
[-C--:B------:R-:W-:Y:S01]  /*7a80*/  FMUL.FTZ R127, R127, R9.reuse ;  /* 0x000000097f7f7220 */ /* 0x080fe20000410000 */
[----:B------:R-:W4:Y:S01]  /*7a90*/  MUFU.EX2 R173, R173 ;  /* 0x000000ad00ad7308 */ /* 0x000f220000000800 */
[C---:B--2---:R-:W-:Y:S01]  /*7aa0*/  FADD.FTZ R11, R161.reuse, R8 ;  /* 0x00000008a10b7221 */ /* 0x044fe20000010000 */
[----:B------:R-:W-:Y:S01]  /*7ab0*/  F2FP.F16.F32.PACK_AB R164, R161, R164 ;  /* 0x000000a4a1a4723e */ /* 0x000fe200000000ff */
[----:B------:R-:W-:Y:S01]  /*7ac0*/  FMUL.FTZ R130, R130, R9 ;  /* 0x0000000982827220 */ /* 0x000fe20000410000 */
[----:B------:R-:W-:Y:S01]  /*7ad0*/  F2FP.F16.F32.PACK_AB R161, R192, R167 ;  /* 0x000000a7c0a1723e */ /* 0x000fe200000000ff */
[----:B------:R-:W-:Y:S01]  /*7ae0*/  FADD.FTZ R8, R20, R11 ;  /* 0x0000000b14087221 */ /* 0x000fe20000010000 */
[-C--:B------:R-:W-:Y:S01]  /*7af0*/  FMUL.FTZ R131, R131, R9.reuse ;  /* 0x0000000983837220 */ /* 0x080fe20000410000 */
[----:B------:R-:W-:Y:S01]  /*7b00*/  FMUL.FTZ R134, R134, R9 ;  /* 0x0000000986867220 */ /* 0x000fe20000410000 */
[----:B------:R-:W2:Y:S01]  /*7b10*/  MUFU.EX2 R165, R165 ;  /* 0x000000a500a57308 */ /* 0x000ea20000000800 */
        /* <DEDUP_REMOVED lines=13> */
[----:B------:R-:W-:-:S02]  /*7bf0*/  FMUL.FTZ R151, R151, R9 ;  /* 0x0000000997977220 */ /* 0x000fc40000410000 */
[----:B------:R-:W4:Y:S01]  /*7c00*/  MUFU.EX2 R182, R182 ;  /* 0x000000b600b67308 */ /* 0x000f220000000800 */
[C---:B--2---:R-:W-:Y:S01]  /*7c10*/  FADD.FTZ R5, R165.reuse, R8 ;  /* 0x00000008a5057221 */ /* 0x044fe20000010000 */
[----:B------:R-:W-:-:S06]  /*7c20*/  F2FP.F16.F32.PACK_AB R166, R165, R20 ;  /* 0x00000014a5a6723e */ /* 0x000fcc00000000ff */
[----:B------:R-:W2:Y:S01]  /*7c30*/  MUFU.EX2 R183, R183 ;  /* 0x000000b700b77308 */ /* 0x000ea20000000800 */
[C---:B---3--:R-:W-:Y:S01]  /*7c40*/  FADD.FTZ R11, R178.reuse, R11 ;  /* 0x0000000bb20b7221 */ /* 0x048fe20000010000 */
[----:B------:R-:W-:-:S03]  /*7c50*/  F2FP.F16.F32.PACK_AB R165, R178, R173 ;  /* 0x000000adb2a5723e */ /* 0x000fc600000000ff */
[----:B----4-:R-:W-:Y:S01]  /*7c60*/  FADD.FTZ R6, R182, R11 ;  /* 0x0000000bb6067221 */ /* 0x010fe20000010000 */
[----:B--2---:R-:W-:-:S03]  /*7c70*/  F2FP.F16.F32.PACK_AB R167, R183, R182 ;  /* 0x000000b6b7a7723e */ /* 0x004fc600000000ff */
[----:B------:R-:W-:Y:S02]  /*7c80*/  FADD.FTZ R6, R183, R6 ;  /* 0x00000006b7067221 */ /* 0x000fe40000010000 */
[----:B------:R1:W-:Y:S01]  /*7c90*/  STSM.16.M88.4 [R22], R164 ;  /* 0x000000a416007844 */ /* 0x0003e20000000200 */
[----:B------:R-:W-:Y:S05]  /*7ca0*/  @!P0 BRA `(.L_x_5826) ;  /* 0x0000000000048947 */ /* 0x000fea0003800000 */
[----:B------:R-:W-:Y:S01]  /*7cb0*/  BPT.TRAP 0x1 ;  /* 0x000000040000795c */ /* 0x000fe20000300000 */
.L_x_5826:
[----:B------:R2:W3:Y:S01]  /*7cc0*/  SYNCS.PHASECHK.TRANS64.TRYWAIT P2, [UR22+0x28c50], R7 ;  /* 0x028c5007ff0075a7 */ /* 0x0004e20008040156 */
[----:B------:R-:W-:Y:S05]  /*7cd0*/  @!P0 BRA `(.L_x_5827) ;  /* 0x0000000000048947 */ /* 0x000fea0003800000 */
[----:B------:R-:W-:Y:S01]  /*7ce0*/  BPT.TRAP 0x1 ;  /* 0x000000040000795c */ /* 0x000fe20000300000 */
.L_x_5827:
[----:B---3--:R-:W-:Y:S05]  /*7cf0*/  @P2 BRA `(.L_x_5828) ;  /* 0x0000000000082947 */ /* 0x008fea0003800000 */
[----:B------:R-:W3:Y:S02]  /*7d00*/  SYNCS.PHASECHK.TRANS64.TRYWAIT P2, [UR22+0x28c50], R7 ;  /* 0x028c5007ff0075a7 */ /* 0x000ee40008040156 */
[----:B---3--:R-:W-:Y:S05]  /*7d10*/  @!P2 BRA `(.L_x_5829) ;  /* 0x0000005800f4a947 */ /* 0x008fea0003800000 */
.L_x_5828:
[----:B------:R-:W-:Y:S01]  /*7d20*/  ULEA UR11, UR39, UR41, 0xc ;  /* 0x00000029270b7291 */ /* 0x000fe2000f8e603f */
[----:B------:R-:W-:Y:S01]  /*7d30*/  WARPGROUP.ARRIVE ;  /* 0x00000000000079c5 */ /* 0x000fe20000000000 */
[----:B------:R-:W-:Y:S01]  /*7d40*/  UMOV UR7, 0x40000040 ;  /* 0x4000004000077882 */ /* 0x000fe20000000000 */
[----:B------:R-:W-:Y:S01]  /*7d50*/  ISETP.LT.AND P2, PT, RZ, UR23, PT ;  /* 0x00000017ff007c0c */ /* 0x000fe2000bf41270 */
[----:B------:R-:W-:Y:S01]  /*7d60*/  UIADD3 UR23, UR23, -0x1, URZ ;  /* 0xffffffff17177890 */ /* 0x000fe2000fffe03f */
[----:B---3--:R-:W-:Y:S01]  /*7d70*/  @!P1 IADD3 R170, R170, 0x28c60, RZ ;  /* 0x00028c60aaaa9810 */ /* 0x008fe20007ffe0ff */
[----:B------:R-:W-:Y:S01]  /*7d80*/  UMOV UR21, UR39 ;  /* 0x0000002700157c82 */ /* 0x000fe20008000000 */
[----:B------:R-:W-:Y:S01]  /*7d90*/  UMOV UR6, UR11 ;  /* 0x0000000b00067c82 */ /* 0x000fe20008000000 */
[----:B------:R-:W-:Y:S01]  /*7da0*/  IMAD.MOV.U32 R9, RZ, RZ, R4 ;  /* 0x000000ffff097224 */ /* 0x000fe200078e0004 */
[----:B------:R-:W-:Y:S01]  /*7db0*/  HGMMA.64x256x16.F32 R24, R152, gdesc[UR4].tnspB, R24, gsb0 ;  /* 0x43e0000498187df0 */ /* 0x000fe20008000818 */
[----:B------:R-:W-:Y:S01]  /*7dc0*/  UIADD3 UR6, UR11, 0x80, URZ ;  /* 0x000000800b067890 */ /* 0x000fe2000fffe03f */
[----:B------:R-:W-:Y:S01]  /*7dd0*/  @!P1 PRMT R170, RZ, 0x654, R170 ;  /* 0x00000654ffaa9816 */ /* 0x000fe200000000aa */
[----:B------:R-:W-:Y:S01]  /*7de0*/  UMOV UR7, 0x40000040 ;  /* 0x4000004000077882 */ /* 0x000fe20000000000 */
[----:B------:R-:W-:Y:S01]  /*7df0*/  MOV R8, R3 ;  /* 0x0000000300087202 */ /* 0x000fe20000000f00 */
        /* <DEDUP_REMOVED lines=27> */
.L_x_5821:
[----:B------:R-:W5:Y:S01]  /*7fb0*/  SHFL.BFLY PT, R0, R5, 0x2, 0x1f ;  /* 0x0c401f0005007f89 */ /* 0x000f6200000e0000 */
[----:B------:R-:W-:Y:S01]  /*7fc0*/  MOV R12, UR10 ;  /* 0x0000000a000c7c02 */ /* 0x000fe20008000f00 */
[----:B-12-4-:R-:W-:Y:S01]  /*7fd0*/  IMAD.MOV.U32 R156, RZ, RZ, -0x800000 ;  /* 0xff800000ff9c7424 */ /* 0x016fe200078e00ff */
[----:B------:R-:W-:Y:S01]  /*7fe0*/  UIADD3 UR37, UR37, 0x1, URZ ;  /* 0x0000000125257890 */ /* 0x000fe2000fffe03f */
[----:B------:R-:W1:Y:S01]  /*7ff0*/  SHFL.BFLY PT, R9, R6, 0x2, 0x1f ;  /* 0x0c401f0006097f89 */ /* 0x000e6200000e0000 */
[----:B------:R-:W-:Y:S01]  /*8000*/  IMAD.MOV.U32 R155, RZ, RZ, -0x800000 ;  /* 0xff800000ff9b7424 */ /* 0x000fe200078e00ff */
[----:B------:R-:W-:Y:S08]  /*8010*/  BAR.ARV 0x8, 0xa0 ;  /* 0x0202800000007b1d */ /* 0x000ff00000002000 */
[----:B------:R-:W-:Y:S01]  /*8020*/  BAR.SYNC.DEFER_BLOCKING 0xf, 0x100 ;  /* 0x03c4000000007b1d */ /* 0x000fe20000010000 */
[----:B-----5:R-:W-:Y:S01]  /*8030*/  FADD.FTZ R0, R0, R5 ;  /* 0x0000000500007221 */ /* 0x020fe20000010000 */
[----:B------:R-:W-:Y:S01]  /*8040*/  IMAD.U32 R5, RZ, RZ, UR39 ;  /* 0x00000027ff057e24 */ /* 0x000fe2000f8e00ff */
[----:B------:R-:W-:Y:S01]  /*8050*/  UIADD3 UR39, UR39, 0x1, URZ ;  /* 0x0000000127277890 */ /* 0x000fe2000fffe03f */
[----:B-1----:R-:W-:-:S02]  /*8060*/  FADD.FTZ R9, R9, R6 ;  /* 0x0000000609097221 */ /* 0x002fc40000010000 */
[----:B------:R-:W1:Y:S01]  /*8070*/  SHFL.BFLY PT, R7, R0, 0x1, 0x1f ;  /* 0x0c201f0000077f89 */ /* 0x000e6200000e0000 */
[----:B------:R-:W-:-:S03]  /*8080*/  UISETP.NE.AND UP0, UPT, UR39, 0x2, UPT ;  /* 0x000000022700788c */ /* 0x000fc6000bf05270 */
[----:B------:R-:W2:Y:S01]  /*8090*/  SHFL.BFLY PT, R8, R9, 0x1, 0x1f ;  /* 0x0c201f0009087f89 */ /* 0x000ea200000e0000 */
[----:B------:R-:W-:Y:S02]  /*80a0*/  USEL UR4, URZ, 0x1, UP0 ;  /* 0x000000013f047887 */ /* 0x000fe40008000000 */
[----:B------:R-:W-:Y:S02]  /*80b0*/  USEL UR39, UR39, URZ, UP0 ;  /* 0x0000003f27277287 */ /* 0x000fe40008000000 */
[----:B------:R-:W-:Y:S01]  /*80c0*/  ULOP3.LUT UR38, UR38, UR4, URZ, 0x3c, !UPT ;  /* 0x0000000426267292 */ /* 0x000fe2000f8e3c3f */
[----:B-1----:R-:W-:Y:S01]  /*80d0*/  FADD.FTZ R10, R0, R7 ;  /* 0x00000007000a7221 */ /* 0x002fe20000010000 */
[----:B------:R-:W-:Y:S01]  /*80e0*/  IMAD.MOV R7, RZ, RZ, -R17 ;  /* 0x000000ffff077224 */ /* 0x000fe200078e0a11 */
[----:B------:R-:W-:Y:S01]  /*80f0*/  MOV R0, RZ ;  /* 0x000000ff00007202 */ /* 0x000fe20000000f00 */
[----:B--2---:R-:W-:Y:S02]  /*8100*/  FADD.FTZ R8, R9, R8 ;  /* 0x0000000809087221 */ /* 0x004fe40000010000 */
[----:B------:R-:W-:-:S02]  /*8110*/  FSETP.NE.FTZ.AND P1, PT, R10, RZ, PT ;  /* 0x000000ff0a00720b */ /* 0x000fc40003f35000 */
[----:B------:R-:W-:Y:S02]  /*8120*/  ISETP.NE.AND P0, PT, R16, R7, PT ;  /* 0x000000071000720c */ /* 0x000fe40003f05270 */
[----:B------:R-:W-:Y:S02]  /*8130*/  FSETP.NE.FTZ.AND P2, PT, R8, RZ, PT ;  /* 0x000000ff0800720b */ /* 0x000fe40003f55000 */
[----:B------:R-:W-:Y:S02]  /*8140*/  MOV R7, RZ ;  /* 0x000000ff00077202 */ /* 0x000fe40000000f00 */
[----:B------:R-:W-:-:S05]  /*8150*/  MOV R9, UR10 ;  /* 0x0000000a00097c02 */ /* 0x000fca0008000f00 */
[----:B------:R-:W1:Y:S02]  /*8160*/  @P1 MUFU.RCP R7, R10 ;  /* 0x0000000a00071308 */ /* 0x000e640000001000 */
[----:B------:R-:W-:Y:S02]  /*8170*/  @!P0 IMAD R5, R5, 0x40, R2 ;  /* 0x0000004005058824 */ /* 0x000fe400078e0202 */
[----:B------:R-:W-:-:S03]  /*8180*/  @P2 FMUL.FTZ R12, R12, 0.69314718246459960938 ;  /* 0x3f3172180c0c2820 */ /* 0x000fc60000410000 */
[----:B------:R-:W-:Y:S01]  /*8190*/  @!P0 LEA R6, R5, UR48, 0x2 ;  /* 0x0000003005068c11 */ /* 0x000fe2000f8e10ff */
        /* <DEDUP_REMOVED lines=76> */
[----:B-1----:R-:W1:Y:S01]  /*8660*/  @P2 MUFU.LG2 R7, R8 ;  /* 0x0000000800072308 */ /* 0x002e620000000c00 */
        /* <DEDUP_REMOVED lines=63> */
.L_x_5792:
        /* <DEDUP_REMOVED lines=38> */
[C---:B------:R-:W-:Y:S02]  /*8cc0*/  IADD3 R14, P1, R114.reuse, 0x2040, RZ ;  /* 0x00002040720e7810 */ /* 0x040fe40007f3e0ff */
[-C--:B------:R-:W-:Y:S01]  /*8cd0*/  IADD3.X R5, RZ, R115.reuse, RZ, P2, !PT ;  /* 0x00000073ff057210 */ /* 0x080fe200017fe4ff */
[--C-:B------:R-:W-:Y:S01]  /*8ce0*/  IMAD.X R11, RZ, RZ, R115.reuse, P5 ;  /* 0x000000ffff0b7224 */ /* 0x100fe200028e0673 */
[C---:B------:R-:W-:Y:S01]  /*8cf0*/  IADD3 R183, P3, R114.reuse, 0x4000, RZ ;  /* 0x0000400072b77810 */ /* 0x040fe20007f7e0ff */
[--C-:B------:R-:W-:Y:S01]  /*8d00*/  IMAD.X R15, RZ, RZ, R115.reuse, P1 ;  /* 0x000000ffff0f7224 */ /* 0x100fe200008e0673 */
[----:B------:R-:W-:Y:S02]  /*8d10*/  IADD3.X R9, RZ, R115, RZ, P4, !PT ;  /* 0x00000073ff097210 */ /* 0x000fe400027fe4ff */
[C---:B------:R-:W-:Y:S01]  /*8d20*/  IADD3 R179, P6, R114.reuse, 0x2020, RZ ;  /* 0x0000202072b37810 */ /* 0x040fe20007fde0ff */
[----:B------:R-:W-:Y:S01]  /*8d30*/  IMAD.X R83, RZ, RZ, R115, P3 ;  /* 0x000000ffff537224 */ /* 0x000fe200018e0673 */
[----:B------:R-:W-:-:S02]  /*8d40*/  IADD3 R181, P2, R114, 0x2060, RZ ;  /* 0x0000206072b57810 */ /* 0x000fc40007f5e0ff */
[C---:B------:R-:W-:Y:S02]  /*8d50*/  IADD3 R193, P4, R114.reuse, 0x4020, RZ ;  /* 0x0000402072c17810 */ /* 0x040fe40007f9e0ff */
[----:B------:R-:W-:Y:S02]  /*8d60*/  SHF.R.U64 R3, R3, 0x3, RZ ;  /* 0x0000000303037819 */ /* 0x000fe400000012ff */
[-C--:B------:R-:W-:Y:S02]  /*8d70*/  IADD3.X R13, RZ, R115.reuse, RZ, P6, !PT ;  /* 0x00000073ff0d7210 */ /* 0x080fe400037fe4ff */
[-C--:B------:R-:W-:Y:S02]  /*8d80*/  IADD3.X R21, RZ, R115.reuse, RZ, P2, !PT ;  /* 0x00000073ff157210 */ /* 0x080fe400017fe4ff */
[----:B------:R-:W-:Y:S02]  /*8d90*/  IADD3.X R87, RZ, R115, RZ, P4, !PT ;  /* 0x00000073ff577210 */ /* 0x000fe400027fe4ff */
[----:B------:R-:W-:-:S02]  /*8da0*/  IADD3 R90, P5, R114, 0x4040, RZ ;  /* 0x00004040725a7810 */ /* 0x000fc40007fbe0ff */
[C---:B------:R-:W-:Y:S02]  /*8db0*/  IADD3 R195, P6, R114.reuse, 0x4060, RZ ;  /* 0x0000406072c37810 */ /* 0x040fe40007fde0ff */
[C---:B------:R-:W-:Y:S01]  /*8dc0*/  IADD3 R197, P1, R114.reuse, 0x6000, RZ ;  /* 0x0000600072c57810 */ /* 0x040fe20007f3e0ff */
[--C-:B------:R-:W-:Y:S01]  /*8dd0*/  IMAD.X R91, RZ, RZ, R115.reuse, P5 ;  /* 0x000000ffff5b7224 */ /* 0x100fe200028e0673 */
[C---:B------:R-:W-:Y:S02]  /*8de0*/  IADD3 R199, P2, R114.reuse, 0x6020, RZ ;  /* 0x0000602072c77810 */ /* 0x040fe40007f5e0ff */
[C---:B------:R-:W-:Y:S01]  /*8df0*/  IADD3 R106, P3, R114.reuse, 0x6040, RZ ;  /* 0x00006040726a7810 */ /* 0x040fe20007f7e0ff */
[----:B------:R-:W-:Y:S01]  /*8e00*/  IMAD.X R99, RZ, RZ, R115, P1 ;  /* 0x000000ffff637224 */ /* 0x000fe200008e0673 */
[----:B------:R-:W-:Y:S02]  /*8e10*/  IADD3 R201, P4, R114, 0x6060, RZ ;  /* 0x0000606072c97810 */ /* 0x000fe40007f9e0ff */
[----:B------:R-:W-:-:S02]  /*8e20*/  LOP3.LUT R114, R3, R114, RZ, 0x3c, !PT ;  /* 0x0000007203727212 */ /* 0x000fc400078e3cff */
[----:B------:R-:W-:Y:S01]  /*8e30*/  LOP3.LUT R3, R6, 0x380, RZ, 0xc0, !PT ;  /* 0x0000038006037812 */ /* 0x000fe200078ec0ff */
[----:B------:R-:W-:Y:S01]  /*8e40*/  IMAD.X R111, RZ, RZ, R115, P4 ;  /* 0x000000ffff6f7224 */ /* 0x000fe200020e0673 */
[----:B------:R-:W-:Y:S02]  /*8e50*/  LOP3.LUT R0, R173, 0x380, RZ, 0xc0, !PT ;  /* 0x00000380ad007812 */ /* 0x000fe400078ec0ff */
[----:B------:R-:W-:Y:S02]  /*8e60*/  SHF.R.U64 R3, R3, 0x3, RZ ;  /* 0x0000000303037819 */ /* 0x000fe400000012ff */
[----:B------:R-:W-:Y:S02]  /*8e70*/  SHF.R.U64 R0, R0, 0x3, RZ ;  /* 0x0000000300007819 */ /* 0x000fe400000012ff */
[----:B------:R-:W-:Y:S02]  /*8e80*/  LOP3.LUT R6, R3, R6, RZ, 0x3c, !PT ;  /* 0x0000000603067212 */ /* 0x000fe400078e3cff */
[----:B------:R-:W-:-:S02]  /*8e90*/  LOP3.LUT R3, R14, 0x380, RZ, 0xc0, !PT ;  /* 0x000003800e037812 */ /* 0x000fc400078ec0ff */
[----:B------:R-:W-:Y:S02]  /*8ea0*/  LOP3.LUT R4, R0, R173, RZ, 0x3c, !PT ;  /* 0x000000ad00047212 */ /* 0x000fe400078e3cff */
[----:B------:R-:W-:Y:S02]  /*8eb0*/  LOP3.LUT R0, R179, 0x380, RZ, 0xc0, !PT ;  /* 0x00000380b3007812 */ /* 0x000fe400078ec0ff */
[----:B------:R-:W-:Y:S02]  /*8ec0*/  SHF.R.U64 R3, R3, 0x3, RZ ;  /* 0x0000000303037819 */ /* 0x000fe400000012ff */
[----:B------:R-:W-:Y:S02]  /*8ed0*/  SHF.R.U64 R0, R0, 0x3, RZ ;  /* 0x0000000300007819 */ /* 0x000fe400000012ff */
[----:B------:R-:W-:Y:S02]  /*8ee0*/  LOP3.LUT R14, R3, R14, RZ, 0x3c, !PT ;  /* 0x0000000e030e7212 */ /* 0x000fe400078e3cff */
[----:B------:R-:W-:-:S02]  /*8ef0*/  LOP3.LUT R3, R90, 0x380, RZ, 0xc0, !PT ;  /* 0x000003805a037812 */ /* 0x000fc400078ec0ff */
[----:B------:R-:W-:Y:S02]  /*8f00*/  LOP3.LUT R12, R0, R179, RZ, 0x3c, !PT ;  /* 0x000000b3000c7212 */ /* 0x000fe400078e3cff */
[----:B------:R-:W-:Y:S02]  /*8f10*/  LOP3.LUT R8, R175, 0x380, RZ, 0xc0, !PT ;  /* 0x00000380af087812 */ /* 0x000fe400078ec0ff */
[----:B------:R-:W-:Y:S02]  /*8f20*/  LOP3.LUT R0, R193, 0x380, RZ, 0xc0, !PT ;  /* 0x00000380c1007812 */ /* 0x000fe400078ec0ff */
[----:B------:R-:W-:Y:S02]  /*8f30*/  LOP3.LUT R10, R177, 0x380, RZ, 0xc0, !PT ;  /* 0x00000380b10a7812 */ /* 0x000fe400078ec0ff */
[----:B------:R-:W-:Y:S02]  /*8f40*/  SHF.R.U64 R3, R3, 0x3, RZ ;  /* 0x0000000303037819 */ /* 0x000fe400000012ff */
[----:B------:R-:W-:-:S02]  /*8f50*/  LOP3.LUT R27, R201, 0x380, RZ, 0xc0, !PT ;  /* 0x00000380c91b7812 */ /* 0x000fc400078ec0ff */
[----:B------:R-:W-:Y:S02]  /*8f60*/  LOP3.LUT R82, R183, 0x380, RZ, 0xc0, !PT ;  /* 0x00000380b7527812 */ /* 0x000fe400078ec0ff */
[----:B------:R-:W-:Y:S02]  /*8f70*/  SHF.R.U64 R8, R8, 0x3, RZ ;  /* 0x0000000308087819 */ /* 0x000fe400000012ff */
[----:B------:R-:W-:Y:S02]  /*8f80*/  LOP3.LUT R20, R181, 0x380, RZ, 0xc0, !PT ;  /* 0x00000380b5147812 */ /* 0x000fe400078ec0ff */
[----:B------:R-:W-:Y:S02]  /*8f90*/  SHF.R.U64 R0, R0, 0x3, RZ ;  /* 0x0000000300007819 */ /* 0x000fe400000012ff */
[----:B------:R-:W-:Y:S02]  /*8fa0*/  SHF.R.U64 R10, R10, 0x3, RZ ;  /* 0x000000030a0a7819 */ /* 0x000fe400000012ff */
[----:B------:R-:W-:-:S02]  /*8fb0*/  LOP3.LUT R98, R197, 0x380, RZ, 0xc0, !PT ;  /* 0x00000380c5627812 */ /* 0x000fc400078ec0ff */
[----:B------:R-:W-:Y:S02]  /*8fc0*/  LOP3.LUT R90, R3, R90, RZ, 0x3c, !PT ;  /* 0x0000005a035a7212 */ /* 0x000fe400078e3cff */
[----:B------:R-:W-:Y:S02]  /*8fd0*/  SHF.R.U64 R28, R27, 0x3, RZ ;  /* 0x000000031b1c7819 */ /* 0x000fe400000012ff */
[----:B------:R-:W-:Y:S02]  /*8fe0*/  LOP3.LUT R3, R106, 0x380, RZ, 0xc0, !PT ;  /* 0x000003806a037812 */ /* 0x000fe400078ec0ff */
[----:B------:R-:W-:Y:S02]  /*8ff0*/  SHF.R.U64 R82, R82, 0x3, RZ ;  /* 0x0000000352527819 */ /* 0x000fe400000012ff */
[----:B------:R-:W-:Y:S02]  /*9000*/  LOP3.LUT R8, R8, R175, RZ, 0x3c, !PT ;  /* 0x000000af08087212 */ /* 0x000fe400078e3cff */
[----:B------:R-:W-:-:S02]  /*9010*/  SHF.R.U64 R20, R20, 0x3, RZ ;  /* 0x0000000314147819 */ /* 0x000fc400000012ff */
[----:B------:R-:W-:Y:S02]  /*9020*/  LOP3.LUT R94, R195, 0x380, RZ, 0xc0, !PT ;  /* 0x00000380c35e7812 */ /* 0x000fe400078ec0ff */
[----:B------:R-:W-:Y:S02]  /*9030*/  LOP3.LUT R86, R0, R193, RZ, 0x3c, !PT ;  /* 0x000000c100567212 */ /* 0x000fe400078e3cff */
[----:B------:R-:W-:Y:S02]  /*9040*/  LOP3.LUT R10, R10, R177, RZ, 0x3c, !PT ;  /* 0x000000b10a0a7212 */ /* 0x000fe400078e3cff */
[----:B------:R-:W-:Y:S02]  /*9050*/  SHF.R.U64 R98, R98, 0x3, RZ ;  /* 0x0000000362627819 */ /* 0x000fe400000012ff */
[----:B------:R-:W-:Y:S02]  /*9060*/  MOV R114, R114 ;  /* 0x0000007200727202 */ /* 0x000fe40000000f00 */
[----:B------:R-:W-:-:S02]  /*9070*/  LOP3.LUT R0, R199, 0x380, RZ, 0xc0, !PT ;  /* 0x00000380c7007812 */ /* 0x000fc400078ec0ff */
[----:B------:R-:W-:Y:S02]  /*9080*/  F2FP.F16.F32.PACK_AB R27, R31, R30 ;  /* 0x0000001e1f1b723e */ /* 0x000fe400000000ff */
[----:B------:R-:W-:Y:S02]  /*9090*/  LOP3.LUT R110, R28, R201, RZ, 0x3c, !PT ;  /* 0x000000c91c6e7212 */ /* 0x000fe400078e3cff */
[----:B------:R-:W-:Y:S01]  /*90a0*/  SHF.R.U64 R3, R3, 0x3, RZ ;  /* 0x0000000303037819 */ /* 0x000fe200000012ff */
[----:B------:R1:W-:Y:S01]  /*90b0*/  STSM.16.M88.4 [R114], R24 ;  /* 0x0000001872007844 */ /* 0x0003e20000000200 */
[----:B------:R-:W-:Y:S02]  /*90c0*/  MOV R28, R4 ;  /* 0x00000004001c7202 */ /* 0x000fe40000000f00 */
[----:B------:R-:W-:Y:S02]  /*90d0*/  LOP3.LUT R82, R82, R183, RZ, 0x3c, !PT ;  /* 0x000000b752527212 */ /* 0x000fe400078e3cff */
[----:B------:R-:W-:Y:S01]  /*90e0*/  MOV R6, R6 ;  /* 0x0000000600067202 */ /* 0x000fe20000000f00 */
[----:B------:R2:W-:Y:S01]  /*90f0*/  STSM.16.M88.4 [R28], R32 ;  /* 0x000000201c007844 */ /* 0x0005e20000000200 */
[----:B------:R-:W-:-:S02]  /*9100*/  LOP3.LUT R20, R20, R181, RZ, 0x3c, !PT ;  /* 0x000000b514147212 */ /* 0x000fc400078e3cff */
[----:B------:R-:W-:Y:S01]  /*9110*/  SHF.R.U64 R94, R94, 0x3, RZ ;  /* 0x000000035e5e7819 */ /* 0x000fe200000012ff */
[----:B------:R2:W-:Y:S01]  /*9120*/  STSM.16.M88.4 [R6], R40 ;  /* 0x0000002806007844 */ /* 0x0005e20000000200 */
[----:B------:R-:W-:Y:S02]  /*9130*/  MOV R8, R8 ;  /* 0x0000000800087202 */ /* 0x000fe40000000f00 */
[----:B------:R-:W-:Y:S02]  /*9140*/  F2FP.F16.F32.PACK_AB R51, R55, R54 ;  /* 0x000000363733723e */ /* 0x000fe400000000ff */
[----:B------:R-:W-:Y:S02]  /*9150*/  F2FP.F16.F32.PACK_AB R57, R59, R58 ;  /* 0x0000003a3b39723e */ /* 0x000fe400000000ff */
[----:B------:R-:W-:Y:S01]  /*9160*/  F2FP.F16.F32.PACK_AB R64, R65, R64 ;  /* 0x000000404140723e */ /* 0x000fe200000000ff */
[----:B------:R2:W-:Y:S01]  /*9170*/  STSM.16.M88.4 [R8], R48 ;  /* 0x0000003008007844 */ /* 0x0005e20000000200 */
[----:B------:R-:W-:-:S02]  /*9180*/  LOP3.LUT R98, R98, R197, RZ, 0x3c, !PT ;  /* 0x000000c562627212 */ /* 0x000fc400078e3cff */
[----:B------:R-:W-:Y:S02]  /*9190*/  SHF.R.U64 R0, R0, 0x3, RZ ;  /* 0x0000000300007819 */ /* 0x000fe400000012ff */
[----:B------:R-:W-:Y:S02]  /*91a0*/  MOV R10, R10 ;  /* 0x0000000a000a7202 */ /* 0x000fe40000000f00 */
[----:B------:R-:W-:Y:S02]  /*91b0*/  F2FP.F16.F32.PACK_AB R58, R61, R60 ;  /* 0x0000003c3d3a723e */ /* 0x000fe400000000ff */
[----:B------:R-:W-:Y:S02]  /*91c0*/  F2FP.F16.F32.PACK_AB R59, R63, R62 ;  /* 0x0000003e3f3b723e */ /* 0x000fe400000000ff */
[----:B------:R-:W-:Y:S02]  /*91d0*/  F2FP.F16.F32.PACK_AB R65, R67, R66 ;  /* 0x000000424341723e */ /* 0x000fe400000000ff */
[----:B------:R-:W-:Y:S01]  /*91e0*/  F2FP.F16.F32.PACK_AB R72, R73, R72 ;  /* 0x000000484948723e */ /* 0x000fe200000000ff */
[----:B------:R2:W-:Y:S01]  /*91f0*/  STSM.16.M88.4 [R10], R56 ;  /* 0x000000380a007844 */ /* 0x0005e20000000200 */
[----:B------:R-:W-:-:S02]  /*9200*/  IADD3.X R107, RZ, R115, RZ, P3, !PT ;  /* 0x00000073ff6b7210 */ /* 0x000fc40001ffe4ff */
[----:B------:R-:W-:Y:S02]  /*9210*/  LOP3.LUT R106, R3, R106, RZ, 0x3c, !PT ;  /* 0x0000006a036a7212 */ /* 0x000fe400078e3cff */
[----:B------:R-:W-:Y:S02]  /*9220*/  MOV R12, R12 ;  /* 0x0000000c000c7202 */ /* 0x000fe40000000f00 */
[----:B------:R-:W-:Y:S02]  /*9230*/  F2FP.F16.F32.PACK_AB R66, R69, R68 ;  /* 0x000000444542723e */ /* 0x000fe400000000ff */
[----:B------:R-:W-:Y:S02]  /*9240*/  F2FP.F16.F32.PACK_AB R67, R71, R70 ;  /* 0x000000464743723e */ /* 0x000fe400000000ff */
[----:B------:R-:W-:Y:S02]  /*9250*/  F2FP.F16.F32.PACK_AB R73, R75, R74 ;  /* 0x0000004a4b49723e */ /* 0x000fe400000000ff */
[----:B------:R-:W-:Y:S01]  /*9260*/  MOV R14, R14 ;  /* 0x0000000e000e7202 */ /* 0x000fe20000000f00 */
[----:B------:R2:W-:Y:S01]  /*9270*/  STSM.16.M88.4 [R12], R64 ;  /* 0x000000400c007844 */ /* 0x0005e20000000200 */
[----:B------:R-:W-:-:S02]  /*9280*/  MOV R5, R82 ;  /* 0x0000005200057202 */ /* 0x000fc40000000f00 */
[----:B------:R-:W-:Y:S02]  /*9290*/  F2FP.F16.F32.PACK_AB R74, R77, R76 ;  /* 0x0000004c4d4a723e */ /* 0x000fe400000000ff */
[----:B------:R-:W-:Y:S02]  /*92a0*/  F2FP.F16.F32.PACK_AB R75, R79, R78 ;  /* 0x0000004e4f4b723e */ /* 0x000fe400000000ff */
[----:B------:R-:W-:Y:S02]  /*92b0*/  F2FP.F16.F32.PACK_AB R80, R81, R80 ;  /* 0x000000505150723e */ /* 0x000fe400000000ff */
[----:B------:R-:W-:Y:S01]  /*92c0*/  IADD3.X R95, RZ, R115, RZ, P6, !PT ;  /* 0x00000073ff5f7210 */ /* 0x000fe200037fe4ff */
[----:B------:R2:W-:Y:S01]  /*92d0*/  STSM.16.M88.4 [R14], R72 ;  /* 0x000000480e007844 */ /* 0x0005e20000000200 */
[----:B------:R-:W-:Y:S02]  /*92e0*/  LOP3.LUT R94, R94, R195, RZ, 0x3c, !PT ;  /* 0x000000c35e5e7212 */ /* 0x000fe400078e3cff */
[----:B------:R-:W-:-:S02]  /*92f0*/  MOV R20, R20 ;  /* 0x0000001400147202 */ /* 0x000fc40000000f00 */
[----:B------:R-:W-:Y:S02]  /*9300*/  MOV R4, R90 ;  /* 0x0000005a00047202 */ /* 0x000fe40000000f00 */
        /* <DEDUP_REMOVED lines=60> */
[----:B--2---:R-:W1:Y:S01]  /*96d0*/  LDC.64 R6, c[0x0][0xb78] ;  /* 0x0002de00ff067b82 */ /* 0x004e620000000a00 */
[----:B------:R-:W-:Y:S01]  /*96e0*/  USHF.R.S32.HI UR5, URZ, 0x1f, UR43 ;  /* 0x0000001f3f057899 */ /* 0x000fe2000801142b */
[----:B------:R-:W-:Y:S01]  /*96f0*/  IADD3 R9, R2, UR42, RZ ;  /* 0x0000002a02097c10 */ /* 0x000fe2000fffe0ff */
[----:B------:R-:W-:Y:S01]  /*9700*/  ULDC.64 UR8, c[0x0][0xb70] ;  /* 0x0002dc0000087ab9 */ /* 0x000fe20000000a00 */
[----:B------:R-:W-:Y:S01]  /*9710*/  IADD3 R3, -R17, RZ, RZ ;  /* 0x000000ff11037210 */ /* 0x000fe20007ffe1ff */
[----:B------:R-:W-:Y:S02]  /*9720*/  UIMAD UR5, UR5, UR8, URZ ;  /* 0x00000008050572a4 */ /* 0x000fe4000f8e023f */
[----:B------:R-:W-:Y:S01]  /*9730*/  UIMAD.WIDE.U32 UR6, UR43, UR8, URZ ;  /* 0x000000082b0672a5 */ /* 0x000fe2000f8e003f */
[----:B------:R-:W-:Y:S01]  /*9740*/  ISETP.NE.AND P0, PT, R16, R3, PT ;  /* 0x000000031000720c */ /* 0x000fe20003f05270 */
[----:B------:R-:W-:Y:S01]  /*9750*/  UIMAD UR5, UR43, UR9, UR5 ;  /* 0x000000092b0572a4 */ /* 0x000fe2000f8e0205 */
[----:B------:R-:W-:Y:S01]  /*9760*/  SHF.R.S32.HI R3, RZ, 0x1f, R9 ;  /* 0x0000001fff037819 */ /* 0x000fe20000011409 */
[----:B------:R-:W-:-:S02]  /*9770*/  USHF.R.S32.HI UR8, URZ, 0x1f, UR44 ;  /* 0x0000001f3f087899 */ /* 0x000fc4000801142c */
[----:B------:R-:W-:Y:S02]  /*9780*/  UIADD3 UR5, UR7, UR5, URZ ;  /* 0x0000000507057290 */ /* 0x000fe4000fffe03f */
[----:B------:R-:W-:Y:S01]  /*9790*/  IMAD.U32 R5, RZ, RZ, UR7 ;  /* 0x00000007ff057e24 */ /* 0x000fe2000f8e00ff */
[----:B------:R-:W-:Y:S01]  /*97a0*/  MOV R4, UR6 ;  /* 0x0000000600047c02 */ /* 0x000fe20008000f00 */
[----:B------:R-:W-:Y:S02]  /*97b0*/  ULDC.64 UR6, c[0x0][0xb40] ;  /* 0x0002d00000067ab9 */ /* 0x000fe40000000a00 */
[----:B------:R-:W-:Y:S01]  /*97c0*/  MOV R5, UR5 ;  /* 0x0000000500057c02 */ /* 0x000fe20008000f00 */
[----:B------:R-:W-:Y:S02]  /*97d0*/  ULDC UR5, c[0x0][0xa88] ;  /* 0x0002a20000057ab9 */ /* 0x000fe40000000800 */
[----:B------:R-:W-:Y:S01]  /*97e0*/  ISETP.GE.OR P1, PT, R9, UR5, P0 ;  /* 0x0000000509007c0c */ /* 0x000fe20008726670 */
[----:B-1----:R-:W-:-:S02]  /*97f0*/  IMAD R0, R6, UR8, RZ ;  /* 0x0000000806007c24 */ /* 0x002fc4000f8e02ff */
[----:B------:R-:W-:-:S04]  /*9800*/  IMAD.WIDE.U32 R4, R6, UR44, R4 ;  /* 0x0000002c06047c25 */ /* 0x000fc8000f8e0004 */
[----:B------:R-:W-:Y:S01]  /*9810*/  IMAD R6, R7, UR44, R0 ;  /* 0x0000002c07067c24 */ /* 0x000fe2000f8e0200 */
[C---:B------:R-:W-:Y:S01]  /*9820*/  IADD3 R0, P2, R9.reuse, R4, RZ ;  /* 0x0000000409007210 */ /* 0x040fe20007f5e0ff */
[----:B------:R-:W-:-:S03]  /*9830*/  VIADD R7, R9, 0x8 ;  /* 0x0000000809077836 */ /* 0x000fc60000000000 */
[----:B------:R-:W-:Y:S02]  /*9840*/  IADD3.X R3, R3, R5, R6, P2, !PT ;  /* 0x0000000503037210 */ /* 0x000fe400017fe406 */
[----:B------:R-:W-:Y:S02]  /*9850*/  ISETP.GE.OR P0, PT, R7, UR5, P0 ;  /* 0x0000000507007c0c */ /* 0x000fe40008706670 */
[----:B------:R-:W-:-:S04]  /*9860*/  LEA R4, P2, R0, UR6, 0x2 ;  /* 0x0000000600047c11 */ /* 0x000fc8000f8410ff */
[----:B------:R-:W-:-:S05]  /*9870*/  LEA.HI.X R5, R0, UR7, R3, 0x2, P2 ;  /* 0x0000000700057c11 */ /* 0x000fca00090f1403 */
[----:B------:R1:W-:Y:S04]  /*9880*/  @!P1 STG.E desc[UR50][R4.64], R156 ;  /* 0x0000009c04009986 */ /* 0x0003e8000c101932 */
[----:B------:R1:W-:Y:S02]  /*9890*/  @!P0 STG.E desc[UR50][R4.64+0x20], R155 ;  /* 0x0000209b04008986 */ /* 0x0003e4000c101932 */
.L_x_5832:
        /* <DEDUP_REMOVED lines=53> */
.L_x_5835:
[----:B------:R-:W-:Y:S05]  /*9bf0*/  BSYNC B0 ;  /* 0x0000000000007941 */ /* 0x000fea0003800000 */
.L_x_5834:
[----:B------:R-:W-:Y:S05]  /*9c00*/  BRA `(.L_x_5833) ;  /* 0x0000000800287947 */ /* 0x000fea0003800000 */
.L_x_5831:
[----:B------:R-:W1:Y:S01]  /*9c10*/  LDC.64 R8, c[0x0][0xae0] ;  /* 0x0002b800ff087b82 */ /* 0x000e620000000a00 */
[----:B------:R-:W-:Y:S01]  /*9c20*/  ISETP.GT.AND P0, PT, R191, 0x3f, PT ;  /* 0x0000003fbf00780c */ /* 0x000fe20003f04270 */
[----:B------:R-:W-:Y:S01]  /*9c30*/  USHF.R.S32.HI UR5, URZ, 0x1f, UR43 ;  /* 0x0000001f3f057899 */ /* 0x000fe2000801142b */
[----:B------:R-:W-:Y:S01]  /*9c40*/  BSSY B0, `(.L_x_5836) ;  /* 0x000001a000007945 */ /* 0x000fe20003800000 */
[----:B------:R-:W-:Y:S01]  /*9c50*/  USHF.R.S32.HI UR8, URZ, 0x1f, UR44 ;  /* 0x0000001f3f087899 */ /* 0x000fe2000801142c */
[----:B------:R-:W-:-:S09]  /*9c60*/  IADD3 R12, R184, 0x40, RZ ;  /* 0x00000040b80c7810 */ /* 0x000fd20007ffe0ff */
[----:B------:R-:W-:Y:S05]  /*9c70*/  @P0 BRA `(.L_x_5837) ;  /* 0x0000000000580947 */ /* 0x000fea0003800000 */
[----:B------:R-:W2:Y:S01]  /*9c80*/  S2R R0, SR_TID.X ;  /* 0x0000000000007919 */ /* 0x000ea20000002100 */
[----:B------:R-:W-:Y:S01]  /*9c90*/  MOV R4, UR42 ;  /* 0x0000002a00047c02 */ /* 0x000fe20008000f00 */
[----:B------:R-:W-:-:S03]  /*9ca0*/  ULDC UR6, c[0x0][0xa88] ;  /* 0x0002a20000067ab9 */ /* 0x000fc60000000800 */
        /* <DEDUP_REMOVED lines=13> */
[----:B------:R-:W-:-:S05]  /*9d80*/  IMAD.WIDE.U32 R4, R10, UR44, R4 ;  /* 0x0000002c0a047c25 */ /* 0x000fca000f8e0004 */
[----:B------:R-:W-:Y:S02]  /*9d90*/  IADD3 R3, R5, R3, RZ ;  /* 0x0000000305037210 */ /* 0x000fe40007ffe0ff */
[----:B------:R-:W-:-:S04]  /*9da0*/  LEA R6, P0, R4, UR6, 0x2 ;  /* 0x0000000604067c11 */ /* 0x000fc8000f8010ff */
[----:B------:R-:W-:Y:S02]  /*9db0*/  LEA.HI.X R7, R4, UR7, R3, 0x2, P0 ;  /* 0x0000000704077c11 */ /* 0x000fe400080f1403 */
[----:B------:R-:W-:-:S05]  /*9dc0*/  MOV R3, 0xff800000 ;  /* 0xff80000000037802 */ /* 0x000fca0000000f00 */
[----:B------:R2:W-:Y:S02]  /*9dd0*/  STG.E desc[UR50][R6.64], R3 ;  /* 0x0000000306007986 */ /* 0x0005e4000c101932 */
.L_x_5837:
[----:B------:R-:W-:Y:S05]  /*9de0*/  BSYNC B0 ;  /* 0x0000000000007941 */ /* 0x000fea0003800000 */
.L_x_5836:
[----:B------:R-:W-:Y:S01]  /*9df0*/  ULDC.64 UR6, c[0x0][0xa88] ;  /* 0x0002a20000067ab9 */ /* 0x000fe20000000a00 */
[----:B-12---:R-:W-:Y:S01]  /*9e00*/  IMAD R6, R8, UR5, RZ ;  /* 0x0000000508067c24 */ /* 0x006fe2000f8e02ff */
[----:B------:R-:W-:Y:S01]  /*9e10*/  ISETP.GE.AND P1, PT, R12, UR7, PT ;  /* 0x000000070c007c0c */ /* 0x000fe2000bf26270 */
[----:B------:R-:W1:Y:S01]  /*9e20*/  LDC.64 R10, c[0x0][0xae8] ;  /* 0x0002ba00ff0a7b82 */ /* 0x000e620000000a00 */
[C---:B------:R-:W-:Y:S01]  /*9e30*/  ISETP.GE.AND P0, PT, R184.reuse, UR7, PT ;  /* 0x00000007b8007c0c */ /* 0x040fe2000bf06270 */
[----:B------:R-:W-:Y:S01]  /*9e40*/  IMAD R7, R9, UR43, R6 ;  /* 0x0000002b09077c24 */ /* 0x000fe2000f8e0206 */
[----:B------:R-:W-:Y:S01]  /*9e50*/  SEL R3, RZ, 0xffffffff, P1 ;  /* 0xffffffffff037807 */ /* 0x000fe20000800000 */
[C---:B------:R-:W-:Y:S01]  /*9e60*/  VIADD R14, R184.reuse, 0x80 ;  /* 0x00000080b80e7836 */ /* 0x040fe20000000000 */
[C---:B------:R-:W-:Y:S01]  /*9e70*/  IADD3 R15, R184.reuse, 0xc0, RZ ;  /* 0x000000c0b80f7810 */ /* 0x040fe20007ffe0ff */
[C---:B------:R-:W-:Y:S01]  /*9e80*/  VIADD R21, R184.reuse, 0x140 ;  /* 0x00000140b8157836 */ /* 0x040fe20000000000 */
[----:B------:R-:W-:Y:S01]  /*9e90*/  SEL R0, RZ, 0x1, P0 ;  /* 0x00000001ff007807 */ /* 0x000fe20000000000 */
[----:B------:R-:W2:Y:S01]  /*9ea0*/  LDC R9, c[0x0][0xdac] ;  /* 0x00036b00ff097b82 */ /* 0x000ea20000000800 */
[----:B------:R-:W-:Y:S01]  /*9eb0*/  SHF.L.U32 R3, R3, 0x1, RZ ;  /* 0x0000000103037819 */ /* 0x000fe200000006ff */
[----:B------:R-:W-:Y:S01]  /*9ec0*/  VIADD R4, R184, 0x180 ;  /* 0x00000180b8047836 */ /* 0x000fe20000000000 */
[----:B------:R-:W-:Y:S01]  /*9ed0*/  ISETP.GE.AND P0, PT, R14, UR7, PT ;  /* 0x000000070e007c0c */ /* 0x000fe2000bf06270 */
[----:B------:R-:W-:Y:S01]  /*9ee0*/  UIADD3 UR42, -UR42, UR6, URZ ;  /* 0x000000062a2a7290 */ /* 0x000fe2000fffe13f */
[----:B------:R-:W-:Y:S01]  /*9ef0*/  ISETP.GE.AND P2, PT, R15, UR7, PT ;  /* 0x000000070f007c0c */ /* 0x000fe2000bf46270 */
[----:B------:R-:W-:Y:S01]  /*9f00*/  ULOP3.LUT UR40, URZ, UR40, URZ, 0x33, !UPT ;  /* 0x000000283f287292 */ /* 0x000fe2000f8e333f */
[----:B------:R-:W-:Y:S01]  /*9f10*/  LOP3.LUT R0, R3, 0x2, R0, 0xe2, !PT ;  /* 0x0000000203007812 */ /* 0x000fe200078ee200 */
[----:B------:R-:W-:Y:S01]  /*9f20*/  BSSY B0, `(.L_x_5838) ;  /* 0x0000039000007945 */ /* 0x000fe20003800000 */
[----:B------:R-:W-:-:S02]  /*9f30*/  IADD3 R20, R184, 0x100, RZ ;  /* 0x00000100b8147810 */ /* 0x000fc40007ffe0ff */
[----:B------:R-:W-:Y:S02]  /*9f40*/  SHF.R.S32.HI R185, RZ, 0x1f, R184 ;  /* 0x0000001fffb97819 */ /* 0x000fe400000114b8 */
[----:B------:R-:W-:Y:S02]  /*9f50*/  IADD3 R5, R184, 0x1c0, RZ ;  /* 0x000001c0b8057810 */ /* 0x000fe40007ffe0ff */
[----:B------:R-:W-:Y:S02]  /*9f60*/  SEL R3, RZ, 0x4, P0 ;  /* 0x00000004ff037807 */ /* 0x000fe40000000000 */
[----:B------:R-:W-:Y:S02]  /*9f70*/  SEL R6, RZ, 0x8, P2 ;  /* 0x00000008ff067807 */ /* 0x000fe40001000000 */
[----:B------:R-:W-:Y:S02]  /*9f80*/  ISETP.GE.AND P2, PT, R21, UR7, PT ;  /* 0x0000000715007c0c */ /* 0x000fe4000bf46270 */
[----:B------:R-:W-:-:S02]  /*9f90*/  ISETP.GE.AND P0, PT, R20, UR7, PT ;  /* 0x0000000714007c0c */ /* 0x000fc4000bf06270 */
[----:B------:R-:W-:Y:S02]  /*9fa0*/  ISETP.GE.AND P3, PT, R4, UR7, PT ;  /* 0x0000000704007c0c */ /* 0x000fe4000bf66270 */
[----:B------:R-:W-:Y:S01]  /*9fb0*/  ISETP.GE.AND P1, PT, R5, UR7, PT ;  /* 0x0000000705007c0c */ /* 0x000fe2000bf26270 */
[----:B------:R-:W-:Y:S01]  /*9fc0*/  IMAD.WIDE.U32 R4, R8, UR43, R184 ;  /* 0x0000002b08047c25 */ /* 0x000fe2000f8e00b8 */
[----:B------:R-:W-:Y:S02]  /*9fd0*/  LOP3.LUT R0, R6, R0, R3, 0xfe, !PT ;  /* 0x0000000006007212 */ /* 0x000fe400078efe03 */
[----:B------:R-:W-:Y:S02]  /*9fe0*/  SEL R6, RZ, 0x20, P2 ;  /* 0x00000020ff067807 */ /* 0x000fe40001000000 */
[C---:B------:R-:W-:Y:S02]  /*9ff0*/  IADD3 R8, R186.reuse, 0x20, RZ ;  /* 0x00000020ba087810 */ /* 0x040fe40007ffe0ff */
[----:B------:R-:W-:-:S02]  /*a000*/  ISETP.GE.AND P2, PT, R186, UR42, PT ;  /* 0x0000002aba007c0c */ /* 0x000fc4000bf46270 */
[----:B------:R-:W-:Y:S02]  /*a010*/  SEL R3, RZ, 0x10, P0 ;  /* 0x00000010ff037807 */ /* 0x000fe40000000000 */
[----:B------:R-:W-:Y:S01]  /*a020*/  ISETP.GE.AND P0, PT, R8, UR42, PT ;  /* 0x0000002a08007c0c */ /* 0x000fe2000bf06270 */
[----:B-1----:R-:W-:Y:S01]  /*a030*/  IMAD R8, R10, UR8, RZ ;  /* 0x000000080a087c24 */ /* 0x002fe2000f8e02ff */
[----:B------:R-:W-:Y:S01]  /*a040*/  IADD3 R5, R5, R7, RZ ;  /* 0x0000000705057210 */ /* 0x000fe20007ffe0ff */
[----:B--2---:R-:W-:Y:S01]  /*a050*/  VIADD R7, R9, UR40 ;  /* 0x0000002809077c36 */ /* 0x004fe20008000000 */
[----:B------:R-:W-:Y:S01]  /*a060*/  LOP3.LUT R3, R6, R0, R3, 0xfe, !PT ;  /* 0x0000000006037212 */ /* 0x000fe200078efe03 */
[----:B------:R-:W-:Y:S01]  /*a070*/  IMAD R11, R11, UR44, R8 ;  /* 0x0000002c0b0b7c24 */ /* 0x000fe2000f8e0208 */
[----:B------:R-:W-:Y:S01]  /*a080*/  SEL R0, RZ, 0x40, P3 ;  /* 0x00000040ff007807 */ /* 0x000fe20001800000 */
[----:B------:R-:W-:Y:S01]  /*a090*/  IMAD.WIDE.U32 R8, R10, UR44, R4 ;  /* 0x0000002c0a087c25 */ /* 0x000fe2000f8e0004 */
[----:B------:R-:W-:-:S02]  /*a0a0*/  SHF.R.S32.HI R187, RZ, 0x1f, R186 ;  /* 0x0000001fffbb7819 */ /* 0x000fc400000114ba */
[----:B------:R-:W-:Y:S02]  /*a0b0*/  LOP3.LUT R3, R3, R0, RZ, 0xfc, !PT ;  /* 0x0000000003037212 */ /* 0x000fe400078efcff */
[----:B------:R-:W-:Y:S01]  /*a0c0*/  SEL R0, RZ, 0x80, P1 ;  /* 0x00000080ff007807 */ /* 0x000fe20000800000 */
[----:B------:R-:W-:Y:S01]  /*a0d0*/  IMAD.WIDE R6, R7, 0x40, R186 ;  /* 0x0000004007067825 */ /* 0x000fe200078e02ba */
[----:B------:R-:W-:Y:S02]  /*a0e0*/  IADD3 R13, R9, R11, RZ ;  /* 0x0000000b090d7210 */ /* 0x000fe40007ffe0ff */
[----:B------:R-:W-:Y:S01]  /*a0f0*/  LOP3.LUT R0, R3, R0, RZ, 0xfc, !PT ;  /* 0x0000000003007212 */ /* 0x000fe200078efcff */
        /* <DEDUP_REMOVED lines=12> */
[----:B------:R-:W-:Y:S02]  /*a1c0*/  ISETP.GE.AND P5, PT, R21, UR7, PT ;  /* 0x0000000715007c0c */ /* 0x000fe4000bfa6270 */
        /* <DEDUP_REMOVED lines=14> */
.L_x_5839:
[----:B------:R-:W-:Y:S05]  /*a2b0*/  BSYNC B0 ;  /* 0x0000000000007941 */ /* 0x000fea0003800000 */
.L_x_5838:
[----:B------:R-:W-:Y:S04]  /*a2c0*/  BSSY B0, `(.L_x_5833) ;  /* 0x000001e000007945 */ /* 0x000fe80003800000 */
[----:B------:R-:W-:Y:S05]  /*a2d0*/  @P0 BRA `(.L_x_5840) ;  /* 0x0000000000700947 */ /* 0x000fea0003800000 */
[----:B------:R-:W-:Y:S01]  /*a2e0*/  IADD3 R9, P0, R6, 0x20, RZ ;  /* 0x0000002006097810 */ /* 0x000fe20007f1e0ff */
[----:B------:R-:W-:Y:S01]  /*a2f0*/  ULDC.64 UR8, c[0x0][0xad8] ;  /* 0x0002b60000087ab9 */ /* 0x000fe20000000a00 */
[----:B------:R-:W-:Y:S01]  /*a300*/  MOV R5, R13 ;  /* 0x0000000d00057202 */ /* 0x000fe20000000f00 */
[----:B------:R-:W-:Y:S01]  /*a310*/  IMAD.MOV.U32 R4, RZ, RZ, R8 ;  /* 0x000000ffff047224 */ /* 0x000fe200078e0008 */
[----:B------:R-:W-:Y:S02]  /*a320*/  IADD3.X R6, RZ, R7, RZ, P0, !PT ;  /* 0x00000007ff067210 */ /* 0x000fe400007fe4ff */
        /* <DEDUP_REMOVED lines=23> */
.L_x_5840:
[----:B------:R-:W-:Y:S05]  /*a4a0*/  BSYNC B0 ;  /* 0x0000000000007941 */ /* 0x000fea0003800000 */
.L_x_5833:
[----:B------:R-:W3:Y:S02]  /*a4b0*/  LDC R0, c[0x0][0xda8] ;  /* 0x00036a00ff007b82 */ /* 0x000ee40000000800 */
[----:B---3--:R-:W-:-:S13]  /*a4c0*/  ISETP.LE.AND P0, PT, R0, UR4, PT ;  /* 0x0000000400007c0c */ /* 0x008fda000bf03270 */
[----:B------:R-:W-:Y:S05]  /*a4d0*/  @!P0 BRA `(.L_x_5841) ;  /* 0xffffff6800808947 */ /* 0x000fea000383ffff */
[----:B------:R-:W-:Y:S05]  /*a4e0*/  EXIT ;  /* 0x000000000000794d */ /* 0x000fea0003800000 */
.L_x_5787:
        /* <DEDUP_REMOVED lines=8> */
[----:B------:R-:W-:Y:S01]  /*a570*/  IMAD.MOV.U32 R17, RZ, RZ, 0x1 ;  /* 0x00000001ff117424 */ /* 0x000fe200078e00ff */
[----:B------:R-:W-:-:S05]  /*a580*/  MOV R16, RZ ;  /* 0x000000ff00107202 */ /* 0x000fca0000000f00 */
[----:B------:R-:W1:Y:S02]  /*a590*/  LDC R0, c[0x0][0xda8] ;  /* 0x00036a00ff007b82 */ /* 0x000e640000000800 */
[----:B-1----:R-:W-:-:S13]  /*a5a0*/  ISETP.LE.AND P0, PT, R0, UR4, PT ;  /* 0x0000000400007c0c */ /* 0x002fda000bf03270 */
[----:B------:R-:W-:Y:S05]  /*a5b0*/  @P0 BRA `(.L_x_5842) ;  /* 0x0000002c00480947 */ /* 0x000fea0003800000 */
[----:B------:R-:W1:Y:S01]  /*a5c0*/  S2R R2, SR_TID.X ;  /* 0x0000000000027919 */ /* 0x000e620000002100 */
[----:B------:R-:W-:Y:S01]  /*a5d0*/  MOV R18, UR4 ;  /* 0x0000000400127c02 */ /* 0x000fe20008000f00 */
[----:B------:R-:W-:Y:S01]  /*a5e0*/  IMAD.MOV.U32 R16, RZ, RZ, RZ ;  /* 0x000000ffff107224 */ /* 0x000fe200078e00ff */
[----:B------:R-:W-:Y:S01]  /*a5f0*/  MOV R17, 0x1 ;  /* 0x0000000100117802 */ /* 0x000fe20000000f00 */
[----:B------:R-:W-:Y:S01]  /*a600*/  ULDC UR39, c[0x0][0xc] ;  /* 0x0000030000277ab9 */ /* 0x000fe20000000800 */
[----:B------:R-:W-:Y:S01]  /*a610*/  ULDC.64 UR46, c[0x0][0x198] ;  /* 0x00006600002e7ab9 */ /* 0x000fe20000000a00 */
[----:B------:R-:W-:Y:S01]  /*a620*/  UMOV UR44, URZ ;  /* 0x0000003f002c7c82 */ /* 0x000fe20008000000 */
[----:B-1----:R-:W-:-:S07]  /*a630*/  LOP3.LUT R19, R2, 0x1f, RZ, 0xc0, !PT ;  /* 0x0000001f02137812 */ /* 0x002fce00078ec0ff */
.L_x_5890:
        /* <DEDUP_REMOVED lines=21> */
.L_x_5843:
[----:B------:R-:W-:Y:S01]  /*a790*/  ULDC UR11, c[0x0][0xdc4] ;  /* 0x00037100000b7ab9 */ /* 0x000fe20000000800 */
[----:B------:R-:W-:Y:S01]  /*a7a0*/  UMOV UR9, UR10 ;  /* 0x0000000a00097c82 */ /* 0x000fe20008000000 */
[----:B------:R-:W-:-:S11]  /*a7b0*/  UISETP.NE.AND UP0, UPT, UR11, 0x1, UPT ;  /* 0x000000010b00788c */ /* 0x000fd6000bf05270 */
[----:B------:R-:W-:Y:S02]  /*a7c0*/  @UP0 ULDC.64 UR12, c[0x0][0xdc8] ;  /* 0x00037200000c0ab9 */ /* 0x000fe40000000a00 */
[----:B------:R-:W-:-:S04]  /*a7d0*/  UIMAD.WIDE.U32 UR6, UR10, UR12, URZ ;  /* 0x0000000c0a0672a5 */ /* 0x000fc8000f8e003f */
[----:B------:R-:W-:-:S04]  /*a7e0*/  @UP0 USHF.R.U32.HI UR9, URZ, UR13, UR7 ;  /* 0x0000000d3f090299 */ /* 0x000fc80008011607 */
[----:B------:R-:W-:-:S12]  /*a7f0*/  UIMAD UR6, UR9, UR11, URZ ;  /* 0x0000000b090672a4 */ /* 0x000fd8000f8e023f */
.L_x_5844:
        /* <DEDUP_REMOVED lines=37> */
[----:B------:R-:W-:Y:S02]  /*aa50*/  ISETP.NE.AND P0, PT, R19, RZ, PT ;  /* 0x000000ff1300720c */ /* 0x000fe40003f05270 */
[----:B------:R-:W-:-:S11]  /*aa60*/  MOV R13, R18 ;  /* 0x00000012000d7202 */ /* 0x000fd60000000f00 */
        /* <DEDUP_REMOVED lines=14> */
.L_x_5846:
        /* <DEDUP_REMOVED lines=23> */
.L_x_5848:
        /* <DEDUP_REMOVED lines=13> */
[----:B------:R-:W-:Y:S01]  /*ad90*/  IMAD.MOV.U32 R8, RZ, RZ, 0x70 ;  /* 0x00000070ff087424 */ /* 0x000fe200078e00ff */
[----:B------:R-:W-:-:S02]  /*ada0*/  MOV R10, UR4 ;  /* 0x00000004000a7c02 */ /* 0x000fc40008000f00 */
[----:B------:R-:W-:Y:S02]  /*adb0*/  MOV R11, UR5 ;  /* 0x00000005000b7c02 */ /* 0x000fe40008000f00 */
[----:B------:R-:W-:Y:S02]  /*adc0*/  MOV R12, 0x1 ;  /* 0x00000001000c7802 */ /* 0x000fe40000000f00 */
[----:B-1----:R-:W-:-:S07]  /*add0*/  MOV R13, RZ ;  /* 0x000000ff000d7202 */ /* 0x002fce0000000f00 */
[----:B------:R-:W-:-:S07]  /*ade0*/  LEPC R20, `(.L_x_5850) ;  /* 0x000000001014794e */ /* 0x000fce0000000000 */
[----:B--2---:R-:W-:Y:S05]  /*adf0*/  CALL.ABS.NOINC R2 ;  /* 0x0000000002007343 */ /* 0x004fea0003c00000 */
.L_x_5850:
        /* <DEDUP_REMOVED lines=16> */
.L_x_5849:
[----:B------:R-:W-:Y:S01]  /*af00*/  ULDC.64 UR4, c[0x0][0x9f8] ;  /* 0x00027e0000047ab9 */ /* 0x000fe20000000a00 */
[----:B------:R-:W-:Y:S01]  /*af10*/  IMAD.U32 R5, RZ, RZ, UR43 ;  /* 0x0000002bff057e24 */ /* 0x000fe2000f8e00ff */
[----:B------:R-:W-:Y:S01]  /*af20*/  ISETP.NE.U32.AND P0, PT, RZ, UR4, PT ;  /* 0x00000004ff007c0c */ /* 0x000fe2000bf05070 */
[----:B------:R-:W1:Y:S01]  /*af30*/  LDC R0, c[0x0][0x428] ;  /* 0x00010a00ff007b82 */ /* 0x000e620000000800 */
[----:B------:R-:W-:Y:S02]  /*af40*/  MOV R6, UR43 ;  /* 0x0000002b00067c02 */ /* 0x000fe40008000f00 */
[----:B------:R-:W-:-:S13]  /*af50*/  ISETP.NE.AND.EX P0, PT, RZ, UR5, PT, P0 ;  /* 0x00000005ff007c0c */ /* 0x000fda000bf05300 */
[----:B------:R-:W2:Y:S02]  /*af60*/  @P0 LDC.64 R2, c[0x0][0x9f8] ;  /* 0x00027e00ff020b82 */ /* 0x000ea40000000a00 */
[----:B--2---:R-:W-:-:S05]  /*af70*/  @P0 IMAD.WIDE R2, R5, 0x4, R2 ;  /* 0x0000000405020825 */ /* 0x004fca00078e0202 */
[----:B------:R2:W3:Y:S01]  /*af80*/  @P0 LDG.E R6, desc[UR50][R2.64] ;  /* 0x0000003202060981 */ /* 0x0004e2000c1e1900 */
[----:B-1----:R-:W-:Y:S01]  /*af90*/  ISETP.NE.AND P0, PT, R0, 0x1, PT ;  /* 0x000000010000780c */ /* 0x002fe20003f05270 */
[----:B------:R-:W-:Y:S01]  /*afa0*/  UMOV UR40, URZ ;  /* 0x0000003f00287c82 */ /* 0x000fe20008000000 */
[----:B------:R-:W-:Y:S01]  /*afb0*/  ISETP.NE.AND P1, PT, R19, RZ, PT ;  /* 0x000000ff1300720c */ /* 0x000fe20003f25270 */
[----:B------:R-:W-:Y:S01]  /*afc0*/  IMAD.U32 R10, RZ, RZ, UR38 ;  /* 0x00000026ff0a7e24 */ /* 0x000fe2000f8e00ff */
[----:B------:R-:W-:Y:S01]  /*afd0*/  MOV R0, UR42 ;  /* 0x0000002a00007c02 */ /* 0x000fe20008000f00 */
[----:B------:R-:W-:-:S03]  /*afe0*/  UMOV UR6, 0xffffffff ;  /* 0xffffffff00067882 */ /* 0x000fc60000000000 */
[----:B------:R-:W-:Y:S01]  /*aff0*/  IADD3 R10, R10, -0x1, RZ ;  /* 0xffffffff0a0a7810 */ /* 0x000fe20007ffe0ff */
[----:B--2---:R-:W1:Y:S06]  /*b000*/  LDC.64 R2, c[0x0][0x3f8] ;  /* 0x0000fe00ff027b82 */ /* 0x004e6c0000000a00 */
[----:B------:R-:W-:Y:S02]  /*b010*/  VOTEU.ALL UP1, P1 ;  /* 0x00000000003f7886 */ /* 0x000fe40000820000 */
[----:B------:R-:W2:Y:S03]  /*b020*/  @P0 LDC R4, c[0x0][0x42c] ;  /* 0x00010b00ff040b82 */ /* 0x000ea60000000800 */
        /* <DEDUP_REMOVED lines=10> */
.L_x_5903:
[----:B------:R-:W-:Y:S01]  /*b0d0*/  UMOV UR4, 0xffffffff ;  /* 0xffffffff00047882 */ /* 0x000fe20000000000 */
[----:B------:R-:W-:Y:S02]  /*b0e0*/  SHF.R.S32.HI R7, RZ, 0x1f, R6 ;  /* 0x0000001fff077819 */ /* 0x000fe40000011406 */
[----:B------:R-:W-:Y:S05]  /*b0f0*/  BRA.DIV UR4, `(.L_x_5852) ;  /* 0x0000002a043c7947 */ /* 0x000fea000b800000 */
[----:B------:R-:W-:-:S13]  /*b100*/  ELECT P6, URZ, PT ;  /* 0x00000000003f782f */ /* 0x000fda00038c0000 */
.L_x_5906:
[----:B------:R-:W-:Y:S05]  /*b110*/  @!P6 BRA `(.L_x_5853) ;  /* 0x0000000000c4e947 */ /* 0x000fea0003800000 */
[----:B------:R-:W-:Y:S01]  /*b120*/  MOV R4, R6 ;  /* 0x0000000600047202 */ /* 0x000fe20000000f00 */
        /* <DEDUP_REMOVED lines=10> */
[----:B------:R-:W-:Y:S02]  /*b1d0*/  SHF.R.S32.HI R5, RZ, 0x1f, R11 ;  /* 0x0000001fff057819 */ /* 0x000fe4000001140b */
[----:B------:R-:W-:-:S05]  /*b1e0*/  MOV R4, R11 ;  /* 0x0000000b00047202 */ /* 0x000fca0000000f00 */
[----:B------:R-:W-:-:S05]  /*b1f0*/  IMAD.WIDE.U32 R4, R6, UR4, R4 ;  /* 0x0000000406047c25 */ /* 0x000fca000f8e0004 */
[----:B------:R-:W-:Y:S02]  /*b200*/  IADD3 R5, R5, R9, RZ ;  /* 0x0000000905057210 */ /* 0x000fe40007ffe0ff */
[----:B------:R-:W-:-:S04]  /*b210*/  LEA R8, P2, R4, R2, 0x2 ;  /* 0x0000000204087211 */ /* 0x000fc800078410ff */
[----:B------:R-:W-:-:S05]  /*b220*/  LEA.HI.X R9, R4, R3, R5, 0x2, P2 ;  /* 0x0000000304097211 */ /* 0x000fca00010f1405 */
[----:B------:R1:W5:Y:S01]  /*b230*/  LDG.E R4, desc[UR50][R8.64] ;  /* 0x0000003208047981 */ /* 0x000362000c1e1900 */
[----:B------:R-:W-:-:S04]  /*b240*/  IMAD.MOV R5, RZ, RZ, -R11 ;  /* 0x000000ffff057224 */ /* 0x000fc800078e0a0b */
[----:B------:R-:W-:-:S07]  /*b250*/  IMAD R10, R12, R5, R10 ;  /* 0x000000050c0a7224 */ /* 0x000fce00078e020a */
.L_x_5854:
[----:B------:R-:W2:Y:S01]  /*b260*/  S2R R5, SR_TID.X ;  /* 0x0000000000057919 */ /* 0x000ea20000002100 */
[----:B-1----:R-:W-:Y:S02]  /*b270*/  LEA R8, R16, UR37, 0x3 ;  /* 0x0000002510087c11 */ /* 0x002fe4000f8e18ff */
[----:B--2---:R-:W-:Y:S02]  /*b280*/  LOP3.LUT R9, R5, 0x7f, RZ, 0xc0, !PT ;  /* 0x0000007f05097812 */ /* 0x004fe400078ec0ff */
[----:B------:R-:W-:Y:S02]  /*b290*/  SHF.L.U32 R5, R17, 0x1f, RZ ;  /* 0x0000001f11057819 */ /* 0x000fe400000006ff */
[----:B------:R-:W-:Y:S02]  /*b2a0*/  ISETP.NE.AND P3, PT, R9, RZ, PT ;  /* 0x000000ff0900720c */ /* 0x000fe40003f65270 */
[----:B------:R-:W1:Y:S02]  /*b2b0*/  SYNCS.PHASECHK.TRANS64.TRYWAIT P2, [R8+URZ+0x28c40], R5 ;  /* 0x028c4005080075a7 */ /* 0x000e64000804017f */
[----:B-1----:R-:W-:Y:S09]  /*b2c0*/  @!P2 BRA `(.L_x_5855) ;  /* 0x0000002400e8a947 */ /* 0x002ff20003800000 */
.L_x_5907:
[----:B------:R-:W-:Y:S05]  /*b2d0*/  @P3 BRA `(.L_x_5856) ;  /* 0x0000000000143947 */ /* 0x000fea0003800000 */
[----:B------:R-:W-:Y:S02]  /*b2e0*/  ISETP.NE.AND P2, PT, R19, RZ, PT ;  /* 0x000000ff1300720c */ /* 0x000fe40003f45270 */
[----:B-1----:R-:W-:-:S04]  /*b2f0*/  MOV R5, 0x2000 ;  /* 0x0000200000057802 */ /* 0x002fc80000000f00 */
[----:B------:R2:W-:Y:S07]  /*b300*/  SYNCS.ARRIVE.TRANS64 RZ, [R8+URZ+0x28c30], R5 ;  /* 0x028c300508ff79a7 */ /* 0x0005ee000800003f */
[----:B------:R-:W-:Y:S05]  /*b310*/  @!P2 BRA `(.L_x_5856) ;  /* 0x000000000004a947 */ /* 0x000fea0003800000 */
[----:B------:R-:W-:Y:S01]  /*b320*/  BPT.TRAP 0x1 ;  /* 0x000000040000795c */ /* 0x000fe20000300000 */
.L_x_5856:
        /* <DEDUP_REMOVED lines=16> */
.L_x_5853:
        /* <DEDUP_REMOVED lines=9> */
[----:B-12---:R-:W-:Y:S01]  /*b4c0*/  @P2 MOV R5, 0x2000 ;  /* 0x0000200000052802 */ /* 0x006fe20000000f00 */
        /* <DEDUP_REMOVED lines=14> */
.L_x_5908:
[----:B------:R-:W-:Y:S01]  /*b5b0*/  ULDC.64 UR4, c[0x0][0x408] ;  /* 0x0001020000047ab9 */ /* 0x000fe20000000a00 */
[----:B------:R-:W-:Y:S04]  /*b5c0*/  BSSY B0, `(.L_x_5858) ;  /* 0x0000042000007945 */ /* 0x000fe80003800000 */
[----:B------:R-:W-:Y:S05]  /*b5d0*/  @!P6 BRA `(.L_x_5859) ;  /* 0x000000040000e947 */ /* 0x000fea0003800000 */
[----:B-1----:R-:W1:Y:S01]  /*b5e0*/  S2R R8, SR_TID.X ;  /* 0x0000000000087919 */ /* 0x002e620000002100 */
[----:B------:R-:W-:Y:S02]  /*b5f0*/  SHF.L.U32 R5, R17, 0x1f, RZ ;  /* 0x0000001f11057819 */ /* 0x000fe400000006ff */
[----:B-1----:R-:W-:Y:S02]  /*b600*/  LOP3.LUT R9, R8, 0x7f, RZ, 0xc0, !PT ;  /* 0x0000007f08097812 */ /* 0x002fe400078ec0ff */
[----:B------:R-:W-:Y:S02]  /*b610*/  LEA R8, R16, UR37, 0x3 ;  /* 0x0000002510087c11 */ /* 0x000fe4000f8e18ff */
[----:B------:R-:W-:Y:S02]  /*b620*/  ISETP.NE.AND P3, PT, R9, RZ, PT ;  /* 0x000000ff0900720c */ /* 0x000fe40003f65270 */
[----:B------:R-:W1:Y:S02]  /*b630*/  SYNCS.PHASECHK.TRANS64.TRYWAIT P2, [R8+URZ+0x28c60], R5 ;  /* 0x028c6005080075a7 */ /* 0x000e64000804017f */
[----:B-1----:R-:W-:Y:S09]  /*b640*/  @!P2 BRA `(.L_x_5860) ;  /* 0x000000240034a947 */ /* 0x002ff20003800000 */
.L_x_5909:
[----:B------:R-:W-:Y:S05]  /*b650*/  @P3 BRA `(.L_x_5861) ;  /* 0x0000000000143947 */ /* 0x000fea0003800000 */
[----:B------:R-:W-:Y:S02]  /*b660*/  ISETP.NE.AND P2, PT, R19, RZ, PT ;  /* 0x000000ff1300720c */ /* 0x000fe40003f45270 */
[----:B-1----:R-:W-:-:S04]  /*b670*/  MOV R5, 0x10000 ;  /* 0x0001000000057802 */ /* 0x002fc80000000f00 */
[----:B------:R2:W-:Y:S07]  /*b680*/  SYNCS.ARRIVE.TRANS64 RZ, [R8+URZ+0x28c50], R5 ;  /* 0x028c500508ff79a7 */ /* 0x0005ee000800003f */
[----:B------:R-:W-:Y:S05]  /*b690*/  @!P2 BRA `(.L_x_5861) ;  /* 0x000000000004a947 */ /* 0x000fea0003800000 */
[----:B------:R-:W-:Y:S01]  /*b6a0*/  BPT.TRAP 0x1 ;  /* 0x000000040000795c */ /* 0x000fe20000300000 */
.L_x_5861:
        /* <DEDUP_REMOVED lines=51> */
.L_x_5859:
[----:B------:R-:W-:Y:S05]  /*b9e0*/  BSYNC B0 ;  /* 0x0000000000007941 */ /* 0x000fea0003800000 */
.L_x_5858:
[----:B------:R-:W-:-:S06]  /*b9f0*/  UISETP.GE.AND UP0, UPT, UR38, 0x2, UPT ;  /* 0x000000022600788c */ /* 0x000fcc000bf06270 */
[----:B------:R-:W-:-:S13]  /*ba00*/  PLOP3.LUT P2, PT, PT, PT, UP0, 0x80, 0x0 ;  /* 0x000000000000781c */ /* 0x000fda0003f4f008 */
[----:B------:R-:W-:Y:S05]  /*ba10*/  @!P2 BRA `(.L_x_5862) ;  /* 0x00000014009ca947 */ /* 0x000fea0003800000 */
[----:B------:R-:W-:Y:S02]  /*ba20*/  ULOP3.LUT UR6, UR38, 0x1, URZ, 0xc0, !UPT ;  /* 0x0000000126067892 */ /* 0x000fe4000f8ec03f */
[----:B------:R-:W-:Y:S02]  /*ba30*/  MOV R9, UR38 ;  /* 0x0000002600097c02 */ /* 0x000fe40008000f00 */
[----:B------:R-:W-:-:S03]  /*ba40*/  UISETP.NE.U32.AND UP0, UPT, UR6, 0x1, UPT ;  /* 0x000000010600788c */ /* 0x000fc6000bf05070 */
[----:B------:R-:W-:-:S03]  /*ba50*/  VIADD R9, R9, 0xfffffffe ;  /* 0xfffffffe09097836 */ /* 0x000fc60000000000 */
[----:B------:R-:W-:Y:S02]  /*ba60*/  PLOP3.LUT P2, PT, PT, PT, UP0, 0x80, 0x0 ;  /* 0x000000000000781c */ /* 0x000fe40003f4f008 */
[----:B-12---:R-:W-:-:S11]  /*ba70*/  MOV R8, R9 ;  /* 0x0000000900087202 */ /* 0x006fd60000000f00 */
[----:B------:R-:W-:Y:S05]  /*ba80*/  @!P2 BRA `(.L_x_5863) ;  /* 0x0000000400d0a947 */ /* 0x000fea0003800000 */
[----:B------:R-:W-:Y:S01]  /*ba90*/  IADD3 R16, R16, 0x1, RZ ;  /* 0x0000000110107810 */ /* 0x000fe20007ffe0ff */
[----:B------:R-:W-:Y:S03]  /*baa0*/  BSSY B0, `(.L_x_5864) ;  /* 0x0000070000007945 */ /* 0x000fe60003800000 */
        /* <DEDUP_REMOVED lines=20> */
[----:B------:R-:W-:-:S04]  /*bbf0*/  LEA R2, P2, R4, R2, 0x2 ;  /* 0x0000000204027211 */ /* 0x000fc800078410ff */
[----:B------:R-:W-:-:S05]  /*bc00*/  LEA.HI.X R3, R4, R3, R5, 0x2, P2 ;  /* 0x0000000304037211 */ /* 0x000fca00010f1405 */
[----:B------:R1:W5:Y:S01]  /*bc10*/  LDG.E R4, desc[UR50][R2.64] ;  /* 0x0000003202047981 */ /* 0x000362000c1e1900 */
[----:B------:R-:W-:-:S05]  /*bc20*/  IADD3 R5, -R10, RZ, RZ ;  /* 0x000000ff0a057210 */ /* 0x000fca0007ffe1ff */
[----:B------:R-:W-:-:S07]  /*bc30*/  IMAD R8, R8, R5, R9 ;  /* 0x0000000508087224 */ /* 0x000fce00078e0209 */
.L_x_5866:
[----:B-1----:R-:W1:Y:S01]  /*bc40*/  S2R R2, SR_TID.X ;  /* 0x0000000000027919 */ /* 0x002e620000002100 */
[----:B------:R-:W-:Y:S02]  /*bc50*/  SHF.L.U32 R3, R17, 0x1f, RZ ;  /* 0x0000001f11037819 */ /* 0x000fe400000006ff */
[----:B-1----:R-:W-:Y:S02]  /*bc60*/  LOP3.LUT R5, R2, 0x7f, RZ, 0xc0, !PT ;  /* 0x0000007f02057812 */ /* 0x002fe400078ec0ff */
[----:B------:R-:W-:Y:S02]  /*bc70*/  LEA R2, R16, UR37, 0x3 ;  /* 0x0000002510027c11 */ /* 0x000fe4000f8e18ff */
[----:B------:R-:W-:Y:S02]  /*bc80*/  ISETP.NE.AND P2, PT, R5, RZ, PT ;  /* 0x000000ff0500720c */ /* 0x000fe40003f45270 */
[----:B------:R-:W1:Y:S02]  /*bc90*/  SYNCS.PHASECHK.TRANS64.TRYWAIT P3, [R2+URZ+0x28c40], R3 ;  /* 0x028c4003020075a7 */ /* 0x000e64000806017f */
[----:B-1----:R-:W-:Y:S09]  /*bca0*/  @!P3 BRA `(.L_x_5867) ;  /* 0x0000001c00b0b947 */ /* 0x002ff20003800000 */
.L_x_5910:
[----:B------:R-:W-:Y:S05]  /*bcb0*/  @P2 BRA `(.L_x_5868) ;  /* 0x0000000000142947 */ /* 0x000fea0003800000 */
[----:B------:R-:W-:Y:S02]  /*bcc0*/  ISETP.NE.AND P3, PT, R19, RZ, PT ;  /* 0x000000ff1300720c */ /* 0x000fe40003f65270 */
[----:B------:R-:W-:-:S04]  /*bcd0*/  MOV R5, 0x2000 ;  /* 0x0000200000057802 */ /* 0x000fc80000000f00 */
[----:B------:R2:W-:Y:S07]  /*bce0*/  SYNCS.ARRIVE.TRANS64 RZ, [R2+URZ+0x28c30], R5 ;  /* 0x028c300502ff79a7 */ /* 0x0005ee000800003f */
[----:B------:R-:W-:Y:S05]  /*bcf0*/  @!P3 BRA `(.L_x_5868) ;  /* 0x000000000004b947 */ /* 0x000fea0003800000 */
[----:B------:R-:W-:Y:S01]  /*bd00*/  BPT.TRAP 0x1 ;  /* 0x000000040000795c */ /* 0x000fe20000300000 */
.L_x_5868:
        /* <DEDUP_REMOVED lines=17> */
.L_x_5911:
[----:B------:R-:W-:Y:S05]  /*be20*/  @P2 BRA `(.L_x_5870) ;  /* 0x0000000000142947 */ /* 0x000fea0003800000 */
[----:B------:R-:W-:Y:S02]  /*be30*/  ISETP.NE.AND P2, PT, R19, RZ, PT ;  /* 0x000000ff1300720c */ /* 0x000fe40003f45270 */
[----:B-12---:R-:W-:-:S04]  /*be40*/  MOV R3, 0x10000 ;  /* 0x0001000000037802 */ /* 0x006fc80000000f00 */
[----:B------:R3:W-:Y:S07]  /*be50*/  SYNCS.ARRIVE.TRANS64 RZ, [R2+URZ+0x28c50], R3 ;  /* 0x028c500302ff79a7 */ /* 0x0007ee000800003f */
[----:B------:R-:W-:Y:S05]  /*be60*/  @!P2 BRA `(.L_x_5870) ;  /* 0x000000000004a947 */ /* 0x000fea0003800000 */
[----:B------:R-:W-:Y:S01]  /*be70*/  BPT.TRAP 0x1 ;  /* 0x000000040000795c */ /* 0x000fe20000300000 */
.L_x_5870:
        /* <DEDUP_REMOVED lines=50> */
.L_x_5865:
[----:B------:R-:W-:Y:S05]  /*c1a0*/  BSYNC B0 ;  /* 0x0000000000007941 */ /* 0x000fea0003800000 */
.L_x_5864:
[----:B------:R-:W-:-:S06]  /*c1b0*/  UIADD3 UR6, UR38, -0x3, URZ ;  /* 0xfffffffd26067890 */ /* 0x000fcc000fffe03f */
[----:B------:R-:W-:-:S07]  /*c1c0*/  MOV R8, UR6 ;  /* 0x0000000600087c02 */ /* 0x000fce0008000f00 */
.L_x_5863:
[----:B------:R-:W-:Y:S01]  /*c1d0*/  ISETP.NE.AND P2, PT, R9, RZ, PT ;  /* 0x000000ff0900720c */ /* 0x000fe20003f45270 */
[----:B------:R-:W-:-:S12]  /*c1e0*/  BSSY B0, `(.L_x_5862) ;  /* 0x00000ea000007945 */ /* 0x000fd80003800000 */
[----:B------:R-:W-:Y:S05]  /*c1f0*/  @!P2 BRA `(.L_x_5871) ;  /* 0x0000000c00a0a947 */ /* 0x000fea0003800000 */
.L_x_5886:
        /* <DEDUP_REMOVED lines=8> */
[----:B------:R-:W-:Y:S01]  /*c280*/  MOV R10, R8 ;  /* 0x00000008000a7202 */ /* 0x000fe20000000f00 */
[----:B------:R-:W-:Y:S06]  /*c290*/  @!P0 BRA `(.L_x_5874) ;  /* 0x0000000000488947 */ /* 0x000fec0003800000 */
[----:B------:R-:W1:Y:S01]  /*c2a0*/  LDC R10, c[0x0][0x41c] ;  /* 0x00010700ff0a7b82 */ /* 0x000e620000000800 */
[----:B------:R-:W-:Y:S01]  /*c2b0*/  MOV R11, R8 ;  /* 0x00000008000b7202 */ /* 0x000fe20000000f00 */
[----:B------:R-:W-:-:S04]  /*c2c0*/  IMAD R13, R7, UR4, RZ ;  /* 0x00000004070d7c24 */ /* 0x000fc8000f8e02ff */
[----:B------:R-:W-:Y:S02]  /*c2d0*/  IMAD R13, R6, UR5, R13 ;  /* 0x00000005060d7c24 */ /* 0x000fe4000f8e020d */
[----:B------:R-:W2:Y:S01]  /*c2e0*/  LDC.64 R4, c[0x0][0x3f8] ;  /* 0x0000fe00ff047b82 */ /* 0x000ea20000000a00 */
[----:B-1----:R-:W-:-:S13]  /*c2f0*/  ISETP.NE.AND P2, PT, R10, 0x1, PT ;  /* 0x000000010a00780c */ /* 0x002fda0003f45270 */
[----:B------:R-:W1:Y:S02]  /*c300*/  @P2 LDC.64 R2, c[0x0][0x420] ;  /* 0x00010800ff022b82 */ /* 0x000e640000000a00 */
[----:B-1----:R-:W-:-:S05]  /*c310*/  @P2 IMAD.HI.U32 R2, R8, R2, RZ ;  /* 0x0000000208022227 */ /* 0x002fca00078e00ff */
[----:B------:R-:W-:-:S04]  /*c320*/  @P2 SHF.R.U32.HI R11, RZ, R3, R2 ;  /* 0x00000003ff0b2219 */ /* 0x000fc80000011602 */
[--C-:B------:R-:W-:Y:S01]  /*c330*/  SHF.R.S32.HI R3, RZ, 0x1f, R11.reuse ;  /* 0x0000001fff037819 */ /* 0x100fe2000001140b */
[----:B------:R-:W-:-:S04]  /*c340*/  IMAD.MOV.U32 R2, RZ, RZ, R11 ;  /* 0x000000ffff027224 */ /* 0x000fc800078e000b */
[----:B------:R-:W-:-:S05]  /*c350*/  IMAD.WIDE.U32 R2, R6, UR4, R2 ;  /* 0x0000000406027c25 */ /* 0x000fca000f8e0002 */
[----:B------:R-:W-:Y:S02]  /*c360*/  IADD3 R3, R13, R3, RZ ;  /* 0x000000030d037210 */ /* 0x000fe40007ffe0ff */
[----:B--2---:R-:W-:-:S04]  /*c370*/  LEA R4, P2, R2, R4, 0x2 ;  /* 0x0000000402047211 */ /* 0x004fc800078410ff */
[----:B------:R-:W-:-:S05]  /*c380*/  LEA.HI.X R5, R2, R5, R3, 0x2, P2 ;  /* 0x0000000502057211 */ /* 0x000fca00010f1403 */
[----:B------:R1:W5:Y:S01]  /*c390*/  LDG.E R4, desc[UR50][R4.64] ;  /* 0x0000003204047981 */ /* 0x000362000c1e1900 */
[----:B------:R-:W-:-:S05]  /*c3a0*/  IADD3 R3, -R11, RZ, RZ ;  /* 0x000000ff0b037210 */ /* 0x000fca0007ffe1ff */
[----:B------:R-:W-:-:S07]  /*c3b0*/  IMAD R10, R10, R3, R8 ;  /* 0x000000030a0a7224 */ /* 0x000fce00078e0208 */
.L_x_5874:
[----:B------:R-:W1:Y:S01]  /*c3c0*/  S2R R2, SR_TID.X ;  /* 0x0000000000027919 */ /* 0x000e620000002100 */
[----:B------:R-:W-:Y:S02]  /*c3d0*/  LEA R3, R9, UR37, 0x3 ;  /* 0x0000002509037c11 */ /* 0x000fe4000f8e18ff */
[----:B-1----:R-:W-:Y:S02]  /*c3e0*/  LOP3.LUT R5, R2, 0x7f, RZ, 0xc0, !PT ;  /* 0x0000007f02057812 */ /* 0x002fe400078ec0ff */
[----:B------:R-:W-:Y:S02]  /*c3f0*/  SHF.L.U32 R2, R17, 0x1f, RZ ;  /* 0x0000001f11027819 */ /* 0x000fe400000006ff */
[----:B------:R-:W-:Y:S02]  /*c400*/  ISETP.NE.AND P2, PT, R5, RZ, PT ;  /* 0x000000ff0500720c */ /* 0x000fe40003f45270 */
[----:B------:R-:W1:Y:S02]  /*c410*/  SYNCS.PHASECHK.TRANS64.TRYWAIT P3, [R3+URZ+0x28c40], R2 ;  /* 0x028c4002030075a7 */ /* 0x000e64000806017f */
[----:B-1----:R-:W-:Y:S09]  /*c420*/  @!P3 BRA `(.L_x_5875) ;  /* 0x0000001400f8b947 */ /* 0x002ff20003800000 */
.L_x_5912:
[----:B------:R-:W-:Y:S05]  /*c430*/  @P2 BRA `(.L_x_5876) ;  /* 0x0000000000142947 */ /* 0x000fea0003800000 */
[----:B------:R-:W-:Y:S01]  /*c440*/  ISETP.NE.AND P3, PT, R19, RZ, PT ;  /* 0x000000ff1300720c */ /* 0x000fe20003f65270 */
[----:B------:R-:W-:-:S04]  /*c450*/  IMAD.MOV.U32 R12, RZ, RZ, 0x2000 ;  /* 0x00002000ff0c7424 */ /* 0x000fc800078e00ff */
[----:B------:R2:W-:Y:S08]  /*c460*/  SYNCS.ARRIVE.TRANS64 RZ, [R3+URZ+0x28c30], R12 ;  /* 0x028c300c03ff79a7 */ /* 0x0005f0000800003f */
[----:B------:R-:W-:Y:S05]  /*c470*/  @!P3 BRA `(.L_x_5876) ;  /* 0x000000000004b947 */ /* 0x000fea0003800000 */
[----:B------:R-:W-:Y:S01]  /*c480*/  BPT.TRAP 0x1 ;  /* 0x000000040000795c */ /* 0x000fe20000300000 */
.L_x_5876:
        /* <DEDUP_REMOVED lines=17> */
.L_x_5913:
[----:B------:R-:W-:Y:S05]  /*c5a0*/  @P2 BRA `(.L_x_5878) ;  /* 0x0000000000142947 */ /* 0x000fea0003800000 */
[----:B------:R-:W-:Y:S02]  /*c5b0*/  ISETP.NE.AND P2, PT, R19, RZ, PT ;  /* 0x000000ff1300720c */ /* 0x000fe40003f45270 */
[----:B-1-3--:R-:W-:-:S04]  /*c5c0*/  MOV R2, 0x10000 ;  /* 0x0001000000027802 */ /* 0x00afc80000000f00 */
[----:B------:R4:W-:Y:S07]  /*c5d0*/  SYNCS.ARRIVE.TRANS64 RZ, [R3+URZ+0x28c50], R2 ;  /* 0x028c500203ff79a7 */ /* 0x0009ee000800003f */
[----:B------:R-:W-:Y:S05]  /*c5e0*/  @!P2 BRA `(.L_x_5878) ;  /* 0x000000000004a947 */ /* 0x000fea0003800000 */
[----:B------:R-:W-:Y:S01]  /*c5f0*/  BPT.TRAP 0x1 ;  /* 0x000000040000795c */ /* 0x000fe20000300000 */
.L_x_5878:
        /* <DEDUP_REMOVED lines=50> */
.L_x_5873:
[----:B------:R-:W-:Y:S05]  /*c920*/  BSYNC B1 ;  /* 0x0000000000017941 */ /* 0x000fea0003800000 */
.L_x_5872:
[----:B------:R-:W-:Y:S01]  /*c930*/  VIADD R9, R9, 0x1 ;  /* 0x0000000109097836 */ /* 0x000fe20000000000 */
[----:B------:R-:W-:Y:S04]  /*c940*/  BSSY B1, `(.L_x_5879) ;  /* 0x0000070000017945 */ /* 0x000fe80003800000 */
[----:B------:R-:W-:-:S04]  /*c950*/  ISETP.NE.AND P2, PT, R9, 0x2, PT ;  /* 0x000000020900780c */ /* 0x000fc80003f45270 */
[----:B---34-:R-:W-:Y:S02]  /*c960*/  SEL R2, RZ, 0x1, P2 ;  /* 0x00000001ff027807 */ /* 0x018fe40001000000 */
[----:B------:R-:W-:Y:S02]  /*c970*/  SEL R16, R9, RZ, P2 ;  /* 0x000000ff09107207 */ /* 0x000fe40001000000 */
[----:B------:R-:W-:Y:S01]  /*c980*/  LOP3.LUT R17, R17, R2, RZ, 0x3c, !PT ;  /* 0x0000000211117212 */ /* 0x000fe200078e3cff */
[----:B------:R-:W-:Y:S06]  /*c990*/  @!P6 BRA `(.L_x_5880) ;  /* 0x0000000400a8e947 */ /* 0x000fec0003800000 */
[----:B------:R-:W-:Y:S01]  /*c9a0*/  IADD3 R10, R8, -0x1, RZ ;  /* 0xffffffff080a7810 */ /* 0x000fe20007ffe0ff */
[----:B------:R-:W-:Y:S06]  /*c9b0*/  @!P0 BRA `(.L_x_5881) ;  /* 0x0000000000488947 */ /* 0x000fec0003800000 */
[----:B------:R-:W1:Y:S01]  /*c9c0*/  LDC R9, c[0x0][0x41c] ;  /* 0x00010700ff097b82 */ /* 0x000e620000000800 */
[----:B------:R-:W-:Y:S01]  /*c9d0*/  MOV R11, R10 ;  /* 0x0000000a000b7202 */ /* 0x000fe20000000f00 */
[----:B------:R-:W-:-:S04]  /*c9e0*/  IMAD R13, R7, UR4, RZ ;  /* 0x00000004070d7c24 */ /* 0x000fc8000f8e02ff */
[----:B------:R-:W-:Y:S02]  /*c9f0*/  IMAD R13, R6, UR5, R13 ;  /* 0x00000005060d7c24 */ /* 0x000fe4000f8e020d */
[----:B------:R-:W3:Y:S01]  /*ca00*/  LDC.64 R4, c[0x0][0x3f8] ;  /* 0x0000fe00ff047b82 */ /* 0x000ee20000000a00 */
[----:B-1----:R-:W-:-:S13]  /*ca10*/  ISETP.NE.AND P2, PT, R9, 0x1, PT ;  /* 0x000000010900780c */ /* 0x002fda0003f45270 */
[----:B--2---:R-:W1:Y:S02]  /*ca20*/  @P2 LDC.64 R2, c[0x0][0x420] ;  /* 0x00010800ff022b82 */ /* 0x004e640000000a00 */
[----:B-1----:R-:W-:-:S05]  /*ca30*/  @P2 IMAD.HI.U32 R2, R10, R2, RZ ;  /* 0x000000020a022227 */ /* 0x002fca00078e00ff */
[----:B------:R-:W-:-:S04]  /*ca40*/  @P2 SHF.R.U32.HI R11, RZ, R3, R2 ;  /* 0x00000003ff0b2219 */ /* 0x000fc80000011602 */
[--C-:B------:R-:W-:Y:S01]  /*ca50*/  SHF.R.S32.HI R3, RZ, 0x1f, R11.reuse ;  /* 0x0000001fff037819 */ /* 0x100fe2000001140b */
[----:B------:R-:W-:-:S04]  /*ca60*/  IMAD.MOV.U32 R2, RZ, RZ, R11 ;  /* 0x000000ffff027224 */ /* 0x000fc800078e000b */
[----:B------:R-:W-:-:S05]  /*ca70*/  IMAD.WIDE.U32 R2, R6, UR4, R2 ;  /* 0x0000000406027c25 */ /* 0x000fca000f8e0002 */
[----:B------:R-:W-:Y:S02]  /*ca80*/  IADD3 R3, R13, R3, RZ ;  /* 0x000000030d037210 */ /* 0x000fe40007ffe0ff */
[----:B---3--:R-:W-:-:S04]  /*ca90*/  LEA R4, P2, R2, R4, 0x2 ;  /* 0x0000000402047211 */ /* 0x008fc800078410ff */
[----:B------:R-:W-:-:S05]  /*caa0*/  LEA.HI.X R5, R2, R5, R3, 0x2, P2 ;  /* 0x0000000502057211 */ /* 0x000fca00010f1403 */
[----:B------:R1:W5:Y:S01]  /*cab0*/  LDG.E R4, desc[UR50][R4.64] ;  /* 0x0000003204047981 */ /* 0x000362000c1e1900 */
[----:B------:R-:W-:-:S05]  /*cac0*/  IADD3 R2, -R11, RZ, RZ ;  /* 0x000000ff0b027210 */ /* 0x000fca0007ffe1ff */
[----:B------:R-:W-:-:S07]  /*cad0*/  IMAD R10, R9, R2, R10 ;  /* 0x00000002090a7224 */ /* 0x000fce00078e020a */
.L_x_5881:
[----:B------:R-:W1:Y:S01]  /*cae0*/  S2R R2, SR_TID.X ;  /* 0x0000000000027919 */ /* 0x000e620000002100 */
[----:B--2---:R-:W-:Y:S02]  /*caf0*/  SHF.L.U32 R3, R17, 0x1f, RZ ;  /* 0x0000001f11037819 */ /* 0x004fe400000006ff */
[----:B-1----:R-:W-:Y:S02]  /*cb00*/  LOP3.LUT R5, R2, 0x7f, RZ, 0xc0, !PT ;  /* 0x0000007f02057812 */ /* 0x002fe400078ec0ff */
[----:B------:R-:W-:Y:S02]  /*cb10*/  LEA R2, R16, UR37, 0x3 ;  /* 0x0000002510027c11 */ /* 0x000fe4000f8e18ff */
[----:B------:R-:W-:Y:S02]  /*cb20*/  ISETP.NE.AND P2, PT, R5, RZ, PT ;  /* 0x000000ff0500720c */ /* 0x000fe40003f45270 */
[----:B------:R-:W1:Y:S02]  /*cb30*/  SYNCS.PHASECHK.TRANS64.TRYWAIT P3, [R2+URZ+0x28c40], R3 ;  /* 0x028c4003020075a7 */ /* 0x000e64000806017f */
[----:B-1----:R-:W-:Y:S09]  /*cb40*/  @!P3 BRA `(.L_x_5882) ;  /* 0x000000100058b947 */ /* 0x002ff20003800000 */
.L_x_5914:
[----:B------:R-:W-:Y:S05]  /*cb50*/  @P2 BRA `(.L_x_5883) ;  /* 0x0000000000142947 */ /* 0x000fea0003800000 */
[----:B------:R-:W-:Y:S01]  /*cb60*/  ISETP.NE.AND P3, PT, R19, RZ, PT ;  /* 0x000000ff1300720c */ /* 0x000fe20003f65270 */
[----:B------:R-:W-:-:S04]  /*cb70*/  IMAD.MOV.U32 R5, RZ, RZ, 0x2000 ;  /* 0x00002000ff057424 */ /* 0x000fc800078e00ff */
[----:B------:R2:W-:Y:S08]  /*cb80*/  SYNCS.ARRIVE.TRANS64 RZ, [R2+URZ+0x28c30], R5 ;  /* 0x028c300502ff79a7 */ /* 0x0005f0000800003f */
[----:B------:R-:W-:Y:S05]  /*cb90*/  @!P3 BRA `(.L_x_5883) ;  /* 0x000000000004b947 */ /* 0x000fea0003800000 */
[----:B------:R-:W-:Y:S01]  /*cba0*/  BPT.TRAP 0x1 ;  /* 0x000000040000795c */ /* 0x000fe20000300000 */
.L_x_5883:
        /* <DEDUP_REMOVED lines=17> */
.L_x_5915:
[----:B------:R-:W-:Y:S05]  /*ccc0*/  @P2 BRA `(.L_x_5885) ;  /* 0x0000000000142947 */ /* 0x000fea0003800000 */
[----:B------:R-:W-:Y:S02]  /*ccd0*/  ISETP.NE.AND P2, PT, R19, RZ, PT ;  /* 0x000000ff1300720c */ /* 0x000fe40003f45270 */
[----:B-1-3--:R-:W-:-:S04]  /*cce0*/  MOV R3, 0x10000 ;  /* 0x0001000000037802 */ /* 0x00afc80000000f00 */
[----:B------:R4:W-:Y:S07]  /*ccf0*/  SYNCS.ARRIVE.TRANS64 RZ, [R2+URZ+0x28c50], R3 ;  /* 0x028c500302ff79a7 */ /* 0x0009ee000800003f */
[----:B------:R-:W-:Y:S05]  /*cd00*/  @!P2 BRA `(.L_x_5885) ;  /* 0x000000000004a947 */ /* 0x000fea0003800000 */
[----:B------:R-:W-:Y:S01]  /*cd10*/  BPT.TRAP 0x1 ;  /* 0x000000040000795c */ /* 0x000fe20000300000 */
.L_x_5885:
        /* <DEDUP_REMOVED lines=50> */
.L_x_5880:
[----:B------:R-:W-:Y:S05]  /*d040*/  BSYNC B1 ;  /* 0x0000000000017941 */ /* 0x000fea0003800000 */
.L_x_5879:
[C---:B------:R-:W-:Y:S01]  /*d050*/  ISETP.GT.AND P2, PT, R8.reuse, 0x1, PT ;  /* 0x000000010800780c */ /* 0x040fe20003f44270 */
[----:B------:R-:W-:-:S12]  /*d060*/  VIADD R8, R8, 0xfffffffe ;  /* 0xfffffffe08087836 */ /* 0x000fd80000000000 */
[----:B------:R-:W-:Y:S05]  /*d070*/  @P2 BRA `(.L_x_5886) ;  /* 0xfffffff000602947 */ /* 0x000fea000383ffff */
.L_x_5871:
[----:B------:R-:W-:Y:S05]  /*d080*/  BSYNC B0 ;  /* 0x0000000000007941 */ /* 0x000fea0003800000 */
.L_x_5862:
        /* <DEDUP_REMOVED lines=18> */
.L_x_5888:
[----:B------:R-:W-:Y:S05]  /*d1b0*/  BSYNC B0 ;  /* 0x0000000000007941 */ /* 0x000fea0003800000 */
.L_x_5887:
[----:B------:R-:W-:Y:S02]  /*d1c0*/  SEL R16, R16, RZ, P0 ;  /* 0x000000ff10107207 */ /* 0x000fe40000000000 */
[----:B------:R-:W-:-:S07]  /*d1d0*/  MOV R13, R18 ;  /* 0x00000012000d7202 */ /* 0x000fce0000000f00 */
.L_x_5847:
[----:B------:R-:W-:Y:S05]  /*d1e0*/  BSYNC B6 ;  /* 0x0000000000067941 */ /* 0x000fea0003800000 */
.L_x_5845:
[----:B------:R-:W-:-:S03]  /*d1f0*/  UMOV UR6, 0xffffffff ;  /* 0xffffffff00067882 */ /* 0x000fc60000000000 */
[----:B------:R-:W-:Y:S05]  /*d200*/  BRA.DIV UR6, `(.L_x_5889) ;  /* 0x0000000a06d07947 */ /* 0x000fea000b800000 */
[----:B------:R1:W1:Y:S02]  /*d210*/  SHFL.IDX PT, R14, R13, RZ, 0x1f ;  /* 0x00001fff0d0e7589 */ /* 0x00026400000e0000 */
.L_x_5918:
        /* <DEDUP_REMOVED lines=12> */
.L_x_5842:
[----:B------:R-:W1:Y:S01]  /*d2e0*/  S2R R3, SR_CgaCtaId ;  /* 0x0000000000037919 */ /* 0x000e620000008800 */
[----:B------:R-:W-:Y:S01]  /*d2f0*/  UIADD3 UR44, UR44, 0x1, URZ ;  /* 0x000000012c2c7890 */ /* 0x000fe2000fffe03f */
[----:B------:R-:W-:-:S03]  /*d300*/  MOV R0, 0x400 ;  /* 0x0000040000007802 */ /* 0x000fc60000000f00 */
[----:B------:R-:W-:-:S04]  /*d310*/  ULEA.HI UR4, UR44, UR44, URZ, 0x1 ;  /* 0x0000002c2c047291 */ /* 0x000fc8000f8f083f */
[----:B------:R-:W-:-:S04]  /*d320*/  ULOP3.LUT UR4, UR4, 0xfffffffe, URZ, 0xc0, !UPT ;  /* 0xfffffffe04047892 */ /* 0x000fc8000f8ec03f */
[----:B------:R-:W-:Y:S01]  /*d330*/  UIADD3 UR4, UR44, -UR4, URZ ;  /* 0x800000042c047290 */ /* 0x000fe2000fffe03f */
[----:B-1----:R-:W-:-:S05]  /*d340*/  LEA R7, R3, R0, 0x18 ;  /* 0x0000000003077211 */ /* 0x002fca00078ec0ff */
[----:B------:R-:W-:-:S04]  /*d350*/  MOV R0, UR4 ;  /* 0x0000000400007c02 */ /* 0x000fc80008000f00 */
[----:B------:R-:W-:-:S04]  /*d360*/  SHF.L.U32 R0, R0, 0x1f, RZ ;  /* 0x0000001f00007819 */ /* 0x000fc800000006ff */
[----:B------:R-:W1:Y:S02]  /*d370*/  SYNCS.PHASECHK.TRANS64.TRYWAIT P0, [R7+URZ+0x28c20], R0 ;  /* 0x028c2000070075a7 */ /* 0x000e64000800017f */
[----:B-1----:R-:W-:Y:S05]  /*d380*/  @!P0 BRA `(.L_x_5891) ;  /* 0x0000000800948947 */ /* 0x002fea0003800000 */
.L_x_5919:
        /* <DEDUP_REMOVED lines=14> */
.L_x_5894:
[----:B------:R-:W-:Y:S01]  /*d470*/  VIADD R3, R7, 0x28c40 ;  /* 0x00028c4007037836 */ /* 0x000fe20000000000 */
[----:B------:R-:W-:Y:S02]  /*d480*/  SHF.L.U32 R4, R17, 0x1f, RZ ;  /* 0x0000001f11047819 */ /* 0x000fe400000006ff */
[C---:B------:R-:W-:Y:S02]  /*d490*/  IADD3 R0, R16.reuse, 0x1, RZ ;  /* 0x0000000110007810 */ /* 0x040fe40007ffe0ff */
[----:B------:R-:W-:Y:S02]  /*d4a0*/  LEA R5, R16, R3, 0x3 ;  /* 0x0000000310057211 */ /* 0x000fe400078e18ff */
[----:B------:R-:W-:Y:S02]  /*d4b0*/  ISETP.NE.AND P1, PT, R0, 0x2, PT ;  /* 0x000000020000780c */ /* 0x000fe40003f25270 */
[----:B------:R-:W1:Y:S02]  /*d4c0*/  SYNCS.PHASECHK.TRANS64.TRYWAIT P0, [R5+URZ], R4 ;  /* 0x00000004050075a7 */ /* 0x000e64000800017f */
[----:B------:R-:W-:-:S04]  /*d4d0*/  SEL R2, RZ, 0x1, P1 ;  /* 0x00000001ff027807 */ /* 0x000fc80000800000 */
[----:B------:R-:W-:Y:S02]  /*d4e0*/  LOP3.LUT R17, R17, R2, RZ, 0x3c, !PT ;  /* 0x0000000211117212 */ /* 0x000fe400078e3cff */
[----:B------:R-:W-:Y:S02]  /*d4f0*/  SEL R2, R0, RZ, P1 ;  /* 0x000000ff00027207 */ /* 0x000fe40000800000 */
[----:B------:R-:W-:-:S03]  /*d500*/  SHF.L.U32 R0, R17, 0x1f, RZ ;  /* 0x0000001f11007819 */ /* 0x000fc600000006ff */
[----:B------:R-:W-:Y:S01]  /*d510*/  IMAD R3, R2, 0x8, R3 ;  /* 0x0000000802037824 */ /* 0x000fe200078e0203 */
[----:B-1----:R-:W-:Y:S06]  /*d520*/  @!P0 BRA `(.L_x_5895) ;  /* 0x0000000800408947 */ /* 0x002fec0003800000 */
.L_x_5920:
[----:B------:R-:W2:Y:S02]  /*d530*/  SYNCS.PHASECHK.TRANS64.TRYWAIT P0, [R3+URZ], R0 ;  /* 0x00000000030075a7 */ /* 0x000ea4000800017f */
[----:B--2---:R-:W-:Y:S05]  /*d540*/  @!P0 BRA `(.L_x_5896) ;  /* 0x00000008004c8947 */ /* 0x004fea0003800000 */
.L_x_5921:
[----:B------:R-:W-:Y:S05]  /*d550*/  @!P2 BRA `(.L_x_5897) ;  /* 0x000000000004a947 */ /* 0x000fea0003800000 */
[----:B------:R-:W-:Y:S01]  /*d560*/  BPT.TRAP 0x1 ;  /* 0x000000040000795c */ /* 0x000fe20000300000 */
.L_x_5897:
[----:B--2---:R-:W-:-:S04]  /*d570*/  IADD3 R3, R7, 0x28c60, RZ ;  /* 0x00028c6007037810 */ /* 0x004fc80007ffe0ff */
[----:B-1----:R-:W-:-:S04]  /*d580*/  LEA R5, R16, R3, 0x3 ;  /* 0x0000000310057211 */ /* 0x002fc800078e18ff */
[----:B------:R-:W1:Y:S02]  /*d590*/  SYNCS.PHASECHK.TRANS64.TRYWAIT P0, [R5+URZ], R4 ;  /* 0x00000004050075a7 */ /* 0x000e64000800017f */
[----:B-1----:R-:W-:Y:S05]  /*d5a0*/  @!P0 BRA `(.L_x_5898) ;  /* 0x0000000800488947 */ /* 0x002fea0003800000 */
.L_x_5922:
[----:B------:R-:W-:-:S07]  /*d5b0*/  IMAD R3, R2, 0x8, R3 ;  /* 0x0000000802037824 */ /* 0x000fce00078e0203 */
.L_x_5899:
[----:B--2---:R2:W3:Y:S02]  /*d5c0*/  SYNCS.PHASECHK.TRANS64.TRYWAIT P0, [R3+URZ], R0 ;  /* 0x00000000030075a7 */ /* 0x0044e4000800017f */
[----:B---3--:R-:W-:Y:S05]  /*d5d0*/  @!P0 NANOSLEEP.SYNCS 0x989680 ;  /* 0x009896800000895d */ /* 0x008fea0003900000 */
[----:B------:R-:W3:Y:S02]  /*d5e0*/  @!P0 SYNCS.PHASECHK.TRANS64 P0, [R3+URZ], R0 ;  /* 0x00000000030085a7 */ /* 0x000ee4000800007f */
[----:B---3--:R-:W-:Y:S05]  /*d5f0*/  @!P0 BRA `(.L_x_5899) ;  /* 0xfffffffc00f08947 */ /* 0x008fea000383ffff */
.L_x_5893:
[----:B------:R-:W-:Y:S05]  /*d600*/  BSYNC B0 ;  /* 0x0000000000007941 */ /* 0x000fea0003800000 */
.L_x_5892:
[----:B------:R-:W-:Y:S05]  /*d610*/  EXIT ;  /* 0x000000000000794d */ /* 0x000fea0003800000 */
.L_x_5794:
[----:B-1----:R-:W-:-:S04]  /*d620*/  MOV R3, UR16 ;  /* 0x0000001000037c02 */ /* 0x002fc80008000f00 */
[----:B------:R1:W2:Y:S03]  /*d630*/  SYNCS.PHASECHK.TRANS64.TRYWAIT P0, [R3+URZ+0x28c50], R0 ;  /* 0x028c5000030075a7 */ /* 0x0002a6000800017f */
[----:B--2---:R-:W-:Y:S05]  /*d640*/  @!P0 NANOSLEEP.SYNCS 0x989680 ;  /* 0x009896800000895d */ /* 0x004fea0003900000 */
[----:B------:R-:W2:Y:S02]  /*d650*/  @!P0 SYNCS.PHASECHK.TRANS64 P0, [R3+URZ+0x28c50], R0 ;  /* 0x028c5000030085a7 */ /* 0x000ea4000800007f */
[----:B--2---:R-:W-:Y:S05]  /*d660*/  @!P0 BRA `(.L_x_5794) ;  /* 0xfffffffc00ec8947 */ /* 0x004fea000383ffff */
[----:B------:R-:W-:Y:S05]  /*d670*/  BRA `(.L_x_5900) ;  /* 0xffffff4000787947 */ /* 0x000fea000383ffff */
.L_x_5799:
[----:B--2---:R-:W-:-:S04]  /*d680*/  MOV R4, UR6 ;  /* 0x0000000600047c02 */ /* 0x004fc80008000f00 */
[----:B------:R2:W3:Y:S03]  /*d690*/  SYNCS.PHASECHK.TRANS64.TRYWAIT P0, [R4+URZ+0x28c50], R3 ;  /* 0x028c5003040075a7 */ /* 0x0004e6000800017f */
[----:B---3--:R-:W-:Y:S05]  /*d6a0*/  @!P0 NANOSLEEP.SYNCS 0x989680 ;  /* 0x009896800000895d */ /* 0x008fea0003900000 */
[----:B------:R-:W3:Y:S02]  /*d6b0*/  @!P0 SYNCS.PHASECHK.TRANS64 P0, [R4+URZ+0x28c50], R3 ;  /* 0x028c5003040085a7 */ /* 0x000ee4000800007f */
[----:B---3--:R-:W-:Y:S05]  /*d6c0*/  @!P0 BRA `(.L_x_5799) ;  /* 0xfffffffc00ec8947 */ /* 0x008fea000383ffff */
[----:B------:R-:W-:Y:S05]  /*d6d0*/  BRA `(.L_x_5798) ;  /* 0xffffff4c008c7947 */ /* 0x000fea000383ffff */
.L_x_5802:
[----:B-1----:R-:W-:-:S04]  /*d6e0*/  IMAD.U32 R3, RZ, RZ, UR48 ;  /* 0x00000030ff037e24 */ /* 0x002fc8000f8e00ff */
[----:B------:R1:W2:Y:S03]  /*d6f0*/  SYNCS.PHASECHK.TRANS64.TRYWAIT P1, [R3+URZ+0x28c00], R0 ;  /* 0x028c0000030075a7 */ /* 0x0002a6000802017f */
[----:B--2---:R-:W-:Y:S05]  /*d700*/  @!P1 NANOSLEEP.SYNCS 0x989680 ;  /* 0x009896800000995d */ /* 0x004fea0003900000 */
[----:B------:R-:W2:Y:S02]  /*d710*/  @!P1 SYNCS.PHASECHK.TRANS64 P1, [R3+URZ+0x28c00], R0 ;  /* 0x028c0000030095a7 */ /* 0x000ea4000802007f */
[----:B--2---:R-:W-:Y:S05]  /*d720*/  @!P1 BRA `(.L_x_5802) ;  /* 0xfffffffc00ec9947 */ /* 0x004fea000383ffff */
[----:B------:R-:W-:Y:S05]  /*d730*/  BRA `(.L_x_5901) ;  /* 0xffffff5800f47947 */ /* 0x000fea000383ffff */
.L_x_5806:
[----:B---3--:R3:W4:Y:S02]  /*d740*/  SYNCS.PHASECHK.TRANS64.TRYWAIT P1, [R7+URZ+0x28c30], R8 ;  /* 0x028c3008070075a7 */ /* 0x008724000802017f */
[----:B----4-:R-:W-:Y:S05]  /*d750*/  @!P1 NANOSLEEP.SYNCS 0x989680 ;  /* 0x009896800000995d */ /* 0x010fea0003900000 */
[----:B------:R-:W4:Y:S02]  /*d760*/  @!P1 SYNCS.PHASECHK.TRANS64 P1, [R7+URZ+0x28c30], R8 ;  /* 0x028c3008070095a7 */ /* 0x000f24000802007f */
[----:B----4-:R-:W-:Y:S05]  /*d770*/  @!P1 BRA `(.L_x_5806) ;  /* 0xfffffffc00f09947 */ /* 0x010fea000383ffff */
[----:B------:R-:W-:Y:S05]  /*d780*/  BRA `(.L_x_5805) ;  /* 0xffffff5c00107947 */ /* 0x000fea000383ffff */
.L_x_5810:
[----:B--2---:R2:W1:Y:S02]  /*d790*/  SYNCS.PHASECHK.TRANS64.TRYWAIT P2, [R7+URZ+0x28c50], R8 ;  /* 0x028c5008070075a7 */ /* 0x004464000804017f */
[----:B-1----:R-:W-:Y:S05]  /*d7a0*/  @!P2 NANOSLEEP.SYNCS 0x989680 ;  /* 0x009896800000a95d */ /* 0x002fea0003900000 */
[----:B------:R-:W1:Y:S02]  /*d7b0*/  @!P2 SYNCS.PHASECHK.TRANS64 P2, [R7+URZ+0x28c50], R8 ;  /* 0x028c50080700a5a7 */ /* 0x000e64000804007f */
[----:B-1----:R-:W-:Y:S05]  /*d7c0*/  @!P2 BRA `(.L_x_5810) ;  /* 0xfffffffc00f0a947 */ /* 0x002fea000383ffff */
[----:B------:R-:W-:Y:S05]  /*d7d0*/  BRA `(.L_x_5809) ;  /* 0xffffff6c00847947 */ /* 0x000fea000383ffff */
.L_x_5815:
[----:B--2---:R-:W-:-:S04]  /*d7e0*/  MOV R4, UR29 ;  /* 0x0000001d00047c02 */ /* 0x004fc80008000f00 */
[----:B------:R2:W3:Y:S03]  /*d7f0*/  SYNCS.PHASECHK.TRANS64.TRYWAIT P2, [R4+URZ+0x28c30], R7 ;  /* 0x028c3007040075a7 */ /* 0x0004e6000804017f */
[----:B---3--:R-:W-:Y:S05]  /*d800*/  @!P2 NANOSLEEP.SYNCS 0x989680 ;  /* 0x009896800000a95d */ /* 0x008fea0003900000 */
[----:B------:R-:W3:Y:S02]  /*d810*/  @!P2 SYNCS.PHASECHK.TRANS64 P2, [R4+URZ+0x28c30], R7 ;  /* 0x028c30070400a5a7 */ /* 0x000ee4000804007f */
[----:B---3--:R-:W-:Y:S05]  /*d820*/  @!P2 BRA `(.L_x_5815) ;  /* 0xfffffffc00eca947 */ /* 0x008fea000383ffff */
[----:B------:R-:W-:Y:S05]  /*d830*/  BRA `(.L_x_5814) ;  /* 0xffffff7000847947 */ /* 0x000fea000383ffff */
.L_x_5819:
[----:B---3--:R3:W4:Y:S02]  /*d840*/  SYNCS.PHASECHK.TRANS64.TRYWAIT P2, [R170+URZ+0x28c50], R7 ;  /* 0x028c5007aa0075a7 */ /* 0x008724000804017f */
[----:B----4-:R-:W-:Y:S05]  /*d850*/  @!P2 NANOSLEEP.SYNCS 0x989680 ;  /* 0x009896800000a95d */ /* 0x010fea0003900000 */
[----:B------:R-:W4:Y:S02]  /*d860*/  @!P2 SYNCS.PHASECHK.TRANS64 P2, [R170+URZ+0x28c50], R7 ;  /* 0x028c5007aa00a5a7 */ /* 0x000f24000804007f */
[----:B----4-:R-:W-:Y:S05]  /*d870*/  @!P2 BRA `(.L_x_5819) ;  /* 0xfffffffc00f0a947 */ /* 0x010fea000383ffff */
[----:B------:R-:W-:Y:S05]  /*d880*/  BRA `(.L_x_5818) ;  /* 0xffffff8800ec7947 */ /* 0x000fea000383ffff */
.L_x_5825:
[----:B------:R-:W-:-:S04]  /*d890*/  MOV R4, UR22 ;  /* 0x0000001600047c02 */ /* 0x000fc80008000f00 */
[----:B------:R1:W1:Y:S03]  /*d8a0*/  SYNCS.PHASECHK.TRANS64.TRYWAIT P2, [R4+URZ+0x28c30], R7 ;  /* 0x028c3007040075a7 */ /* 0x000266000804017f */
[----:B-1----:R-:W-:Y:S05]  /*d8b0*/  @!P2 NANOSLEEP.SYNCS 0x989680 ;  /* 0x009896800000a95d */ /* 0x002fea0003900000 */
[----:B------:R-:W1:Y:S02]  /*d8c0*/  @!P2 SYNCS.PHASECHK.TRANS64 P2, [R4+URZ+0x28c30], R7 ;  /* 0x028c30070400a5a7 */ /* 0x000e64000804007f */
[----:B-1----:R-:W-:Y:S05]  /*d8d0*/  @!P2 BRA `(.L_x_5825) ;  /* 0xfffffffc00eca947 */ /* 0x002fea000383ffff */
[----:B------:R-:W-:Y:S05]  /*d8e0*/  BRA `(.L_x_5824) ;  /* 0xffffff8c00d47947 */ /* 0x000fea000383ffff */
.L_x_5829:
[----:B---3--:R3:W4:Y:S02]  /*d8f0*/  SYNCS.PHASECHK.TRANS64.TRYWAIT P2, [R170+URZ+0x28c50], R7 ;  /* 0x028c5007aa0075a7 */ /* 0x008724000804017f */
[----:B----4-:R-:W-:Y:S05]  /*d900*/  @!P2 NANOSLEEP.SYNCS 0x989680 ;  /* 0x009896800000a95d */ /* 0x010fea0003900000 */
[----:B------:R-:W4:Y:S02]  /*d910*/  @!P2 SYNCS.PHASECHK.TRANS64 P2, [R170+URZ+0x28c50], R7 ;  /* 0x028c5007aa00a5a7 */ /* 0x000f24000804007f */
[----:B----4-:R-:W-:Y:S05]  /*d920*/  @!P2 BRA `(.L_x_5829) ;  /* 0xfffffffc00f0a947 */ /* 0x010fea000383ffff */
[----:B------:R-:W-:Y:S05]  /*d930*/  BRA `(.L_x_5828) ;  /* 0xffffffa000f87947 */ /* 0x000fea000383ffff */
.L_x_5851:
[----:B------:R-:W1:Y:S01]  /*d940*/  S2R R7, SR_TID.X ;  /* 0x0000000000077919 */ /* 0x000e620000002100 */
[----:B------:R-:W-:Y:S01]  /*d950*/  MOV R12, RZ ;  /* 0x000000ff000c7202 */ /* 0x000fe20000000f00 */
[----:B------:R-:W-:Y:S01]  /*d960*/  IMAD.MOV.U32 R15, RZ, RZ, -0x1 ;  /* 0xffffffffff0f7424 */ /* 0x000fe200078e00ff */
[----:B------:R-:W-:Y:S02]  /*d970*/  MOV R11, 0x1f ;  /* 0x0000001f000b7802 */ /* 0x000fe40000000f00 */
[----:B-1----:R-:W-:-:S04]  /*d980*/  SHF.R.U32.HI R7, RZ, 0x5, R7 ;  /* 0x00000005ff077819 */ /* 0x002fc80000011607 */
[----:B------:R-:W-:-:S05]  /*d990*/  LOP3.LUT R7, R7, 0x3, RZ, 0xc0, !PT ;  /* 0x0000000307077812 */ /* 0x000fca00078ec0ff */
[----:B------:R-:W-:-:S07]  /*d9a0*/  IMAD.MOV.U32 R13, RZ, RZ, R7 ;  /* 0x000000ffff0d7224 */ /* 0x000fce00078e0007 */
[----:B------:R-:W-:Y:S05]  /*d9b0*/  WARPSYNC.COLLECTIVE R15, `(.L_x_5902) ;  /* 0x000000000f087348 */ /* 0x000fea0003c00000 */
[----:B------:R1:W2:Y:S02]  /*d9c0*/  SHFL.IDX P6, R14, R13, R12, R11 ;  /* 0x0000000c0d0e7389 */ /* 0x0002a400000c000b */
[----:B-12---:R-:W-:Y:S01]  /*d9d0*/  ENDCOLLECTIVE ;  /* 0x000000000000791b */ /* 0x006fe20003800000 */
.L_x_5902:
[----:B------:R-:W-:Y:S05]  /*d9e0*/  BRA `(.L_x_5903) ;  /* 0xffffffd400b87947 */ /* 0x000fea000383ffff */
.L_x_5852:
[----:B------:R-:W-:Y:S01]  /*d9f0*/  BSSY B0, `(.L_x_5904) ;  /* 0x0000006000007945 */ /* 0x000fe20003800000 */
[----:B------:R-:W-:-:S07]  /*da00*/  MOV R15, 0xffffffff ;  /* 0xffffffff000f7802 */ /* 0x000fce0000000f00 */
[----:B------:R-:W-:Y:S05]  /*da10*/  WARPSYNC.COLLECTIVE R15, `(.L_x_5905) ;  /* 0x000000000f0c7348 */ /* 0x000fea0003c00000 */
[----:B------:R-:W-:Y:S02]  /*da20*/  ELECT P6, UR62, PT ;  /* 0x00000000003e782f */ /* 0x000fe400038c0000 */
[----:B------:R-:W-:Y:S01]  /*da30*/  MOV R14, UR62 ;  /* 0x0000003e000e7c02 */ /* 0x000fe20008000f00 */
[----:B------:R-:W-:Y:S10]  /*da40*/  ENDCOLLECTIVE ;  /* 0x000000000000791b */ /* 0x000ff40003800000 */
.L_x_5905:
[----:B------:R-:W-:Y:S05]  /*da50*/  BSYNC B0 ;  /* 0x0000000000007941 */ /* 0x000fea0003800000 */
.L_x_5904:
[----:B------:R-:W-:Y:S05]  /*da60*/  BRA `(.L_x_5906) ;  /* 0xffffffd400a87947 */ /* 0x000fea000383ffff */
.L_x_5855:
[----:B-1----:R1:W2:Y:S02]  /*da70*/  SYNCS.PHASECHK.TRANS64.TRYWAIT P2, [R8+URZ+0x28c40], R5 ;  /* 0x028c4005080075a7 */ /* 0x0022a4000804017f */
[----:B--2---:R-:W-:Y:S05]  /*da80*/  @!P2 NANOSLEEP.SYNCS 0x989680 ;  /* 0x009896800000a95d */ /* 0x004fea0003900000 */
[----:B------:R-:W2:Y:S02]  /*da90*/  @!P2 SYNCS.PHASECHK.TRANS64 P2, [R8+URZ+0x28c40], R5 ;  /* 0x028c40050800a5a7 */ /* 0x000ea4000804007f */
[----:B--2---:R-:W-:Y:S05]  /*daa0*/  @!P2 BRA `(.L_x_5855) ;  /* 0xfffffffc00f0a947 */ /* 0x004fea000383ffff */
[----:B------:R-:W-:Y:S05]  /*dab0*/  BRA `(.L_x_5907) ;  /* 0xffffffd800047947 */ /* 0x000fea000383ffff */
.L_x_5857:
[----:B-1----:R-:W-:-:S04]  /*dac0*/  MOV R8, UR37 ;  /* 0x0000002500087c02 */ /* 0x002fc80008000f00 */
[----:B------:R1:W2:Y:S03]  /*dad0*/  SYNCS.PHASECHK.TRANS64.TRYWAIT P2, [R8+URZ+0x28c20], R5 ;  /* 0x028c2005080075a7 */ /* 0x0002a6000804017f */
[----:B--2---:R-:W-:Y:S05]  /*dae0*/  @!P2 NANOSLEEP.SYNCS 0x989680 ;  /* 0x009896800000a95d */ /* 0x004fea0003900000 */
[----:B------:R-:W2:Y:S02]  /*daf0*/  @!P2 SYNCS.PHASECHK.TRANS64 P2, [R8+URZ+0x28c20], R5 ;  /* 0x028c20050800a5a7 */ /* 0x000ea4000804007f */
[----:B--2---:R-:W-:Y:S05]  /*db00*/  @!P2 BRA `(.L_x_5857) ;  /* 0xfffffffc00eca947 */ /* 0x004fea000383ffff */
[----:B------:R-:W-:Y:S05]  /*db10*/  BRA `(.L_x_5908) ;  /* 0xffffffd800a47947 */ /* 0x000fea000383ffff */
.L_x_5860:
[----:B-1----:R1:W2:Y:S02]  /*db20*/  SYNCS.PHASECHK.TRANS64.TRYWAIT P2, [R8+URZ+0x28c60], R5 ;  /* 0x028c6005080075a7 */ /* 0x0022a4000804017f */
[----:B--2---:R-:W-:Y:S05]  /*db30*/  @!P2 NANOSLEEP.SYNCS 0x989680 ;  /* 0x009896800000a95d */ /* 0x004fea0003900000 */
[----:B------:R-:W2:Y:S02]  /*db40*/  @!P2 SYNCS.PHASECHK.TRANS64 P2, [R8+URZ+0x28c60], R5 ;  /* 0x028c60050800a5a7 */ /* 0x000ea4000804007f */
[----:B--2---:R-:W-:Y:S05]  /*db50*/  @!P2 BRA `(.L_x_5860) ;  /* 0xfffffffc00f0a947 */ /* 0x004fea000383ffff */
[----:B------:R-:W-:Y:S05]  /*db60*/  BRA `(.L_x_5909) ;  /* 0xffffffd800b87947 */ /* 0x000fea000383ffff */
.L_x_5867:
[----:B-1----:R1:W2:Y:S02]  /*db70*/  SYNCS.PHASECHK.TRANS64.TRYWAIT P3, [R2+URZ+0x28c40], R3 ;  /* 0x028c4003020075a7 */ /* 0x0022a4000806017f */
[----:B--2---:R-:W-:Y:S05]  /*db80*/  @!P3 NANOSLEEP.SYNCS 0x989680 ;  /* 0x009896800000b95d */ /* 0x004fea0003900000 */
[----:B------:R-:W2:Y:S02]  /*db90*/  @!P3 SYNCS.PHASECHK.TRANS64 P3, [R2+URZ+0x28c40], R3 ;  /* 0x028c40030200b5a7 */ /* 0x000ea4000806007f */
[----:B--2---:R-:W-:Y:S05]  /*dba0*/  @!P3 BRA `(.L_x_5867) ;  /* 0xfffffffc00f0b947 */ /* 0x004fea000383ffff */
[----:B------:R-:W-:Y:S05]  /*dbb0*/  BRA `(.L_x_5910) ;  /* 0xffffffe0003c7947 */ /* 0x000fea000383ffff */
.L_x_5869:
[----:B--2---:R2:W3:Y:S02]  /*dbc0*/  SYNCS.PHASECHK.TRANS64.TRYWAIT P3, [R2+URZ+0x28c60], R3 ;  /* 0x028c6003020075a7 */ /* 0x0044e4000806017f */
[----:B---3--:R-:W-:Y:S05]  /*dbd0*/  @!P3 NANOSLEEP.SYNCS 0x989680 ;  /* 0x009896800000b95d */ /* 0x008fea0003900000 */
[----:B------:R-:W3:Y:S02]  /*dbe0*/  @!P3 SYNCS.PHASECHK.TRANS64 P3, [R2+URZ+0x28c60], R3 ;  /* 0x028c60030200b5a7 */ /* 0x000ee4000806007f */
[----:B---3--:R-:W-:Y:S05]  /*dbf0*/  @!P3 BRA `(.L_x_5869) ;  /* 0xfffffffc00f0b947 */ /* 0x008fea000383ffff */
[----:B------:R-:W-:Y:S05]  /*dc00*/  BRA `(.L_x_5911) ;  /* 0xffffffe000847947 */ /* 0x000fea000383ffff */
.L_x_5875:
[----:B-1----:R1:W2:Y:S02]  /*dc10*/  SYNCS.PHASECHK.TRANS64.TRYWAIT P3, [R3+URZ+0x28c40], R2 ;  /* 0x028c4002030075a7 */ /* 0x0022a4000806017f */
[----:B--2---:R-:W-:Y:S05]  /*dc20*/  @!P3 NANOSLEEP.SYNCS 0x989680 ;  /* 0x009896800000b95d */ /* 0x004fea0003900000 */
[----:B------:R-:W2:Y:S02]  /*dc30*/  @!P3 SYNCS.PHASECHK.TRANS64 P3, [R3+URZ+0x28c40], R2 ;  /* 0x028c40020300b5a7 */ /* 0x000ea4000806007f */
[----:B--2---:R-:W-:Y:S05]  /*dc40*/  @!P3 BRA `(.L_x_5875) ;  /* 0xfffffffc00f0b947 */ /* 0x004fea000383ffff */
[----:B------:R-:W-:Y:S05]  /*dc50*/  BRA `(.L_x_5912) ;  /* 0xffffffe400f47947 */ /* 0x000fea000383ffff */
.L_x_5877:
[----:B---3--:R3:W4:Y:S02]  /*dc60*/  SYNCS.PHASECHK.TRANS64.TRYWAIT P3, [R3+URZ+0x28c60], R2 ;  /* 0x028c6002030075a7 */ /* 0x008724000806017f */
[----:B----4-:R-:W-:Y:S05]  /*dc70*/  @!P3 NANOSLEEP.SYNCS 0x989680 ;  /* 0x009896800000b95d */ /* 0x010fea0003900000 */
[----:B------:R-:W4:Y:S02]  /*dc80*/  @!P3 SYNCS.PHASECHK.TRANS64 P3, [R3+URZ+0x28c60], R2 ;  /* 0x028c60020300b5a7 */ /* 0x000f24000806007f */
[----:B----4-:R-:W-:Y:S05]  /*dc90*/  @!P3 BRA `(.L_x_5877) ;  /* 0xfffffffc00f0b947 */ /* 0x010fea000383ffff */
[----:B------:R-:W-:Y:S05]  /*dca0*/  BRA `(.L_x_5913) ;  /* 0xffffffe8003c7947 */ /* 0x000fea000383ffff */
.L_x_5882:
[----:B-1----:R1:W2:Y:S02]  /*dcb0*/  SYNCS.PHASECHK.TRANS64.TRYWAIT P3, [R2+URZ+0x28c40], R3 ;  /* 0x028c4003020075a7 */ /* 0x0022a4000806017f */
[----:B--2---:R-:W-:Y:S05]  /*dcc0*/  @!P3 NANOSLEEP.SYNCS 0x989680 ;  /* 0x009896800000b95d */ /* 0x004fea0003900000 */
[----:B------:R-:W2:Y:S02]  /*dcd0*/  @!P3 SYNCS.PHASECHK.TRANS64 P3, [R2+URZ+0x28c40], R3 ;  /* 0x028c40030200b5a7 */ /* 0x000ea4000806007f */
[----:B--2---:R-:W-:Y:S05]  /*dce0*/  @!P3 BRA `(.L_x_5882) ;  /* 0xfffffffc00f0b947 */ /* 0x004fea000383ffff */
[----:B------:R-:W-:Y:S05]  /*dcf0*/  BRA `(.L_x_5914) ;  /* 0xffffffec00947947 */ /* 0x000fea000383ffff */
.L_x_5884:
[----:B---3--:R3:W4:Y:S02]  /*dd00*/  SYNCS.PHASECHK.TRANS64.TRYWAIT P3, [R2+URZ+0x28c60], R3 ;  /* 0x028c6003020075a7 */ /* 0x008724000806017f */
[----:B----4-:R-:W-:Y:S05]  /*dd10*/  @!P3 NANOSLEEP.SYNCS 0x989680 ;  /* 0x009896800000b95d */ /* 0x010fea0003900000 */
[----:B------:R-:W4:Y:S02]  /*dd20*/  @!P3 SYNCS.PHASECHK.TRANS64 P3, [R2+URZ+0x28c60], R3 ;  /* 0x028c60030200b5a7 */ /* 0x000f24000806007f */
[----:B----4-:R-:W-:Y:S05]  /*dd30*/  @!P3 BRA `(.L_x_5884) ;  /* 0xfffffffc00f0b947 */ /* 0x010fea000383ffff */
[----:B------:R-:W-:Y:S05]  /*dd40*/  BRA `(.L_x_5915) ;  /* 0xffffffec00dc7947 */ /* 0x000fea000383ffff */
.L_x_5889:
[----:B------:R-:W-:Y:S01]  /*dd50*/  BSSY B0, `(.L_x_5916) ;  /* 0x0000007000007945 */ /* 0x000fe20003800000 */
[----:B--2---:R-:W-:Y:S01]  /*dd60*/  IMAD.MOV.U32 R12, RZ, RZ, RZ ;  /* 0x000000ffff0c7224 */ /* 0x004fe200078e00ff */
[----:B------:R-:W-:Y:S02]  /*dd70*/  MOV R11, 0x1f ;  /* 0x0000001f000b7802 */ /* 0x000fe40000000f00 */
[----:B------:R-:W-:-:S07]  /*dd80*/  MOV R15, 0xffffffff ;  /* 0xffffffff000f7802 */ /* 0x000fce0000000f00 */
[----:B-1-34-:R-:W-:Y:S05]  /*dd90*/  WARPSYNC.COLLECTIVE R15, `(.L_x_5917) ;  /* 0x000000000f087348 */ /* 0x01afea0003c00000 */
[----:B------:R2:W1:Y:S02]  /*dda0*/  SHFL.IDX P6, R14, R13, R12, R11 ;  /* 0x0000000c0d0e7389 */ /* 0x00046400000c000b */
[----:B-1234-:R-:W-:Y:S01]  /*ddb0*/  ENDCOLLECTIVE ;  /* 0x000000000000791b */ /* 0x01efe20003800000 */
.L_x_5917:
[----:B------:R-:W-:Y:S05]  /*ddc0*/  BSYNC B0 ;  /* 0x0000000000007941 */ /* 0x000fea0003800000 */
.L_x_5916:
[----:B------:R-:W-:Y:S05]  /*ddd0*/  BRA `(.L_x_5918) ;  /* 0xfffffff400107947 */ /* 0x000fea000383ffff */
.L_x_5891:
[----:B-1----:R1:W2:Y:S02]  /*dde0*/  SYNCS.PHASECHK.TRANS64.TRYWAIT P0, [R7+URZ+0x28c20], R0 ;  /* 0x028c2000070075a7 */ /* 0x0022a4000800017f */
[----:B--2---:R-:W-:Y:S05]  /*ddf0*/  @!P0 NANOSLEEP.SYNCS 0x989680 ;  /* 0x009896800000895d */ /* 0x004fea0003900000 */
[----:B------:R-:W2:Y:S02]  /*de00*/  @!P0 SYNCS.PHASECHK.TRANS64 P0, [R7+URZ+0x28c20], R0 ;  /* 0x028c2000070085a7 */ /* 0x000ea4000800007f */
[----:B--2---:R-:W-:Y:S05]  /*de10*/  @!P0 BRA `(.L_x_5891) ;  /* 0xfffffffc00f08947 */ /* 0x004fea000383ffff */
[----:B------:R-:W-:Y:S05]  /*de20*/  BRA `(.L_x_5919) ;  /* 0xfffffff400587947 */ /* 0x000fea000383ffff */
.L_x_5895:
[----:B-1----:R1:W2:Y:S02]  /*de30*/  SYNCS.PHASECHK.TRANS64.TRYWAIT P0, [R5+URZ], R4 ;  /* 0x00000004050075a7 */ /* 0x0022a4000800017f */
[----:B--2---:R-:W-:Y:S05]  /*de40*/  @!P0 NANOSLEEP.SYNCS 0x989680 ;  /* 0x009896800000895d */ /* 0x004fea0003900000 */
[----:B------:R-:W2:Y:S02]  /*de50*/  @!P0 SYNCS.PHASECHK.TRANS64 P0, [R5+URZ], R4 ;  /* 0x00000004050085a7 */ /* 0x000ea4000800007f */
[----:B--2---:R-:W-:Y:S05]  /*de60*/  @!P0 BRA `(.L_x_5895) ;  /* 0xfffffffc00f08947 */ /* 0x004fea000383ffff */
[----:B------:R-:W-:Y:S05]  /*de70*/  BRA `(.L_x_5920) ;  /* 0xfffffff400ac7947 */ /* 0x000fea000383ffff */
.L_x_5896:
[----:B--2---:R2:W3:Y:S02]  /*de80*/  SYNCS.PHASECHK.TRANS64.TRYWAIT P0, [R3+URZ], R0 ;  /* 0x00000000030075a7 */ /* 0x0044e4000800017f */
[----:B---3--:R-:W-:Y:S05]  /*de90*/  @!P0 NANOSLEEP.SYNCS 0x989680 ;  /* 0x009896800000895d */ /* 0x008fea0003900000 */
[----:B------:R-:W3:Y:S02]  /*dea0*/  @!P0 SYNCS.PHASECHK.TRANS64 P0, [R3+URZ], R0 ;  /* 0x00000000030085a7 */ /* 0x000ee4000800007f */
[----:B---3--:R-:W-:Y:S05]  /*deb0*/  @!P0 BRA `(.L_x_5896) ;  /* 0xfffffffc00f08947 */ /* 0x008fea000383ffff */
[----:B------:R-:W-:Y:S05]  /*dec0*/  BRA `(.L_x_5921) ;  /* 0xfffffff400a07947 */ /* 0x000fea000383ffff */
.L_x_5898:
[----:B-1----:R1:W2:Y:S02]  /*ded0*/  SYNCS.PHASECHK.TRANS64.TRYWAIT P0, [R5+URZ], R4 ;  /* 0x00000004050075a7 */ /* 0x0022a4000800017f */
[----:B--2---:R-:W-:Y:S05]  /*dee0*/  @!P0 NANOSLEEP.SYNCS 0x989680 ;  /* 0x009896800000895d */ /* 0x004fea0003900000 */
[----:B------:R-:W2:Y:S02]  /*def0*/  @!P0 SYNCS.PHASECHK.TRANS64 P0, [R5+URZ], R4 ;  /* 0x00000004050085a7 */ /* 0x000ea4000800007f */
[----:B--2---:R-:W-:Y:S05]  /*df00*/  @!P0 BRA `(.L_x_5898) ;  /* 0xfffffffc00f08947 */ /* 0x004fea000383ffff */
[----:B------:R-:W-:Y:S05]  /*df10*/  BRA `(.L_x_5922) ;  /* 0xfffffff400a47947 */ /* 0x000fea000383ffff */
.L_x_5923:
        /* <DEDUP_REMOVED lines=14> */
.L_x_11952:


//--------------------- .text._ZN7cutlass13device_kernelIN5flash11enable_sm90INS1_16FlashAttnFwdSm90INS1_25CollectiveMainloopFwdSm90ILi2EN4cute5tupleIJNS5_1CILi1EEES8_S8_EEENS6_IJNS7_ILi64EEESA_SA_EEELi512ENS_6half_tEfNS_4arch4Sm90ELb1ELb0ELb0ELb0ELb0ELb0ELb1ELb0ELb0ELb0ELb0ELb0EEENS1_21CollectiveEpilogueFwdINS6_IJSA_NS7_ILi512EEESA_EEES9_SC_SE_Li256ELb0ELb0ELb0ELb0EEENS1_30DynamicPersistentTileSchedulerILi256ELi32ELb0ELb0ELb1EEEEEEEEEvNT_6ParamsE --------------------------
	.section	.text._ZN7cutlass13device_kernelIN5flash11enable_sm90INS1_16FlashAttnFwdSm90INS1_25CollectiveMainloopFwdSm90ILi2EN4cute5tupleIJNS5_1CILi1EEES8_S8_EEENS6_IJNS7_ILi64EEESA_SA_EEELi512ENS_6half_tEfNS_4arch4Sm90ELb1ELb0ELb0ELb0ELb0ELb0ELb1ELb0ELb0ELb0ELb0ELb0EEENS1_21CollectiveEpilogueFwdINS6_IJSA_NS7_ILi512EEESA_EEES9_SC_SE_Li256ELb0ELb0ELb0ELb0EEENS1_30DynamicPersistentTileSchedulerILi256ELi32ELb0ELb0ELb1EEEEEEEEEvNT_6ParamsE,"ax",@progbits
	.align	128
.text._ZN7cutlass13device_kernelIN5flash11enable_sm90INS1_16FlashAttnFwdSm90INS1_25CollectiveMainloopFwdSm90ILi2EN4cute5tupleIJNS5_1CILi1EEES8_S8_EEENS6_IJNS7_ILi64EEESA_SA_EEELi512ENS_6half_tEfNS_4arch4Sm90ELb1ELb0ELb0ELb0ELb0ELb0ELb1ELb0ELb0ELb0ELb0ELb0EEENS1_21CollectiveEpilogueFwdINS6_IJSA_NS7_ILi512EEESA_EEES9_SC_SE_Li256ELb0ELb0ELb0ELb0EEENS1_30DynamicPersistentTileSchedulerILi256ELi32ELb0ELb0ELb1EEEEEEEEEvNT_6ParamsE:
        .type           _ZN7cutlass13device_kernelIN5flash11enable_sm90INS1_16FlashAttnFwdSm90INS1_25CollectiveMainloopFwdSm90ILi2EN4cute5tupleIJNS5_1CILi1EEES8_S8_EEENS6_IJNS7_ILi64EEESA_SA_EEELi512ENS_6half_tEfNS_4arch4Sm90ELb1ELb0ELb0ELb0ELb0ELb0ELb1ELb0ELb0ELb0ELb0ELb0EEENS1_21CollectiveEpilogueFwdINS6_IJSA_NS7_ILi512EEESA_EEES9_SC_SE_Li256ELb0ELb0ELb0ELb0EEENS1_30DynamicPersistentTileSchedulerILi256ELi32ELb0ELb0ELb1EEEEEEEEEvNT_6ParamsE,@function
        .size           _ZN7cutlass13device_kernelIN5flash11enable_sm90INS1_16FlashAttnFwdSm90INS1_25CollectiveMainloopFwdSm90ILi2EN4cute5tupleIJNS5_1CILi1EEES8_S8_EEENS6_IJNS7_ILi64EEESA_SA_EEELi512ENS_6half_tEfNS_4arch4Sm90ELb1ELb0ELb0ELb0ELb0ELb0ELb1ELb0ELb0ELb0ELb0ELb0EEENS1_21CollectiveEpilogueFwdINS6_IJSA_NS7_ILi512EEESA_EEES9_SC_SE_Li256ELb0ELb0ELb0ELb0EEENS1_30DynamicPersistentTileSchedulerILi256ELi32ELb0ELb0ELb1EEEEEEEEEvNT_6ParamsE,(.L_x_11953 - _ZN7cutlass13device_kernelIN5flash11enable_sm90INS1_16FlashAttnFwdSm90INS1_25CollectiveMainloopFwdSm90ILi2EN4cute5tupleIJNS5_1CILi1EEES8_S8_EEENS6_IJNS7_ILi64EEESA_SA_EEELi512ENS_6half_tEfNS_4arch4Sm90ELb1ELb0ELb0ELb0ELb0ELb0ELb1ELb0ELb0ELb0ELb0ELb0EEENS1_21CollectiveEpilogueFwdINS6_IJSA_NS7_ILi512EEESA_EEES9_SC_SE_Li256ELb0ELb0ELb0ELb0EEENS1_30DynamicPersistentTileSchedulerILi256ELi32ELb0ELb0ELb1EEEEEEEEEvNT_6ParamsE)
        .other          _ZN7cutlass13device_kernelIN5flash11enable_sm90INS1_16FlashAttnFwdSm90INS1_25CollectiveMainloopFwdSm90ILi2EN4cute5tupleIJNS5_1CILi1EEES8_S8_EEENS6_IJNS7_ILi64EEESA_SA_EEELi512ENS_6half_tEfNS_4arch4Sm90ELb1ELb0ELb0ELb0ELb0ELb0ELb1ELb0ELb0ELb0ELb0ELb0EEENS1_21CollectiveEpilogueFwdINS6_IJSA_NS7_ILi512EEESA_EEES9_SC_SE_Li256ELb0ELb0ELb0ELb0EEENS1_30DynamicPersistentTileSchedulerILi256ELi32ELb0ELb0ELb1EEEEEEEEEvNT_6ParamsE,@"STO_CUDA_ENTRY STV_DEFAULT"
_ZN7cutlass13device_kernelIN5flash11enable_sm90INS1_16FlashAttnFwdSm90INS1_25CollectiveMainloopFwdSm90ILi2EN4cute5tupleIJNS5_1CILi1EEES8_S8_EEENS6_IJNS7_ILi64EEESA_SA_EEELi512ENS_6half_tEfNS_4arch4Sm90ELb1ELb0ELb0ELb0ELb0ELb0ELb1ELb0ELb0ELb0ELb0ELb0EEENS1_21CollectiveEpilogueFwdINS6_IJSA_NS7_ILi512EEESA_EEES9_SC_SE_Li256ELb0ELb0ELb0ELb0EEENS1_30DynamicPersistentTileSchedulerILi256ELi32ELb0ELb0ELb1EEEEEEEEEvNT_6ParamsE:
        /* <DEDUP_REMOVED lines=27> */
.L_x_5925:
[----:B------:R-:W-:Y:S05]  /*01b0*/  BSYNC B0 ;  /* 0x0000000000007941 */ /* 0x000fea0003800000 */
.L_x_5924:
        /* <DEDUP_REMOVED lines=35> */
.L_x_5926:
        /* <DEDUP_REMOVED lines=22> */
.L_x_5927:
        /* <DEDUP_REMOVED lines=18> */
.L_x_5928:
        /* <DEDUP_REMOVED lines=22> */
.L_x_5929:
        /* <DEDUP_REMOVED lines=22> */
.L_x_5930:
[----:B-1----:R-:W-:Y:S01]  /*0930*/  UMOV UR4, 0x1 ;  /* 0x0000000100047882 */ /* 0x002fe20000000000 */
[----:B------:R-:W-:Y:S01]  /*0940*/  PLOP3.LUT P0, PT, PT, PT, UP0, 0x80, 0x0 ;  /* 0x000000000000781c */ /* 0x000fe20003f0f008 */
[----:B------:R-:W-:Y:S01]  /*0950*/  USEL UR4, UR4, 0x2, !UP0 ;  /* 0x0000000204047887 */ /* 0x000fe2000c000000 */
[----:B------:R-:W-:Y:S01]  /*0960*/  NOP ;  /* 0x0000000000007918 */ /* 0x000fe20000000000 */
[----:B------:R-:W-:-:S04]  /*0970*/  ULDC.64 UR54, c[0x0][0x208] ;  /* 0x0000820000367ab9 */ /* 0x000fc80000000a00 */
[----:B------:R-:W-:-:S05]  /*0980*/  IMAD.U32 R2, RZ, RZ, UR4 ;  /* 0x00000004ff027e24 */ /* 0x000fca000f8e00ff */
[----:B------:R1:W-:Y:S01]  /*0990*/  STL [R1], R2 ;  /* 0x0000000201007387 */ /* 0x0003e20000100800 */
[----:B--234-:R-:W-:Y:S06]  /*09a0*/  BAR.SYNC.DEFER_BLOCKING 0x0 ;  /* 0x0000000000007b1d */ /* 0x01cfec0000010000 */
[----:B------:R-:W-:Y:S05]  /*09b0*/  @!P0 BRA `(.L_x_5931) ;  /* 0x000000d400d88947 */ /* 0x000fea0003800000 */
.L_x_5932:
[----:B------:R-:W-:-:S08]  /*09c0*/  NOP ;  /* 0x0000000000007918 */ /* 0x000fd00000000000 */
[----:B------:R-:W2:Y:S02]  /*09d0*/  USETMAXREG.TRY_ALLOC.CTAPOOL UP0, 0xf0 ;  /* 0x000000f0000079c8 */ /* 0x000ea40008000600 */
[----:B--2---:R-:W-:-:S13]  /*09e0*/  PLOP3.LUT P0, PT, PT, PT, UP0, 0x80, 0x0 ;  /* 0x000000000000781c */ /* 0x004fda0003f0f008 */
[----:B------:R-:W-:Y:S05]  /*09f0*/  @!P0 BRA `(.L_x_5932) ;  /* 0xfffffffc00f08947 */ /* 0x000fea000383ffff */
[----:B-1----:R-:W1:Y:S01]  /*0a00*/  S2R R2, SR_TID.X ;  /* 0x0000000000027919 */ /* 0x002e620000002100 */
        /* <DEDUP_REMOVED lines=10> */
[----:B------:R-:W2:Y:S01]  /*0ab0*/  LDL R3, [R1] ;  /* 0x0000000001037983 */ /* 0x000ea20000100800 */
[----:B------:R-:W-:Y:S01]  /*0ac0*/  VIADD R195, R2, 0xffffff80 ;  /* 0xffffff8002c37836 */ /* 0x000fe20000000000 */
[----:B------:R-:W1:Y:S01]  /*0ad0*/  S2UR UR5, SR_CgaCtaId ;  /* 0x00000000000579c3 */ /* 0x000e620000008800 */
[----:B------:R-:W-:Y:S01]  /*0ae0*/  UMOV UR37, 0x400 ;  /* 0x0000040000257882 */ /* 0x000fe20000000000 */
[----:B------:R-:W-:Y:S01]  /*0af0*/  MOV R185, 0x20 ;  /* 0x0000002000b97802 */ /* 0x000fe20000000f00 */
[----:B------:R-:W-:Y:S01]  /*0b00*/  IMAD.MOV.U32 R16, RZ, RZ, RZ ;  /* 0x000000ffff107224 */ /* 0x000fe200078e00ff */
[----:B------:R-:W-:Y:S01]  /*0b10*/  SHF.R.S32.HI R0, RZ, 0x1f, R195 ;  /* 0x0000001fff007819 */ /* 0x000fe200000114c3 */
[----:B------:R-:W-:Y:S01]  /*0b20*/  ULDC.64 UR48, c[0x0][0x198] ;  /* 0x0000660000307ab9 */ /* 0x000fe20000000a00 */
[----:B------:R-:W-:Y:S02]  /*0b30*/  UMOV UR36, URZ ;  /* 0x0000003f00247c82 */ /* 0x000fe40008000000 */
[----:B------:R-:W-:-:S02]  /*0b40*/  LEA.HI R4, R0, R195, RZ, 0x4 ;  /* 0x000000c300047211 */ /* 0x000fc400078f20ff */
[----:B------:R-:W-:Y:S02]  /*0b50*/  LEA.HI R5, R0, R195, RZ, 0x5 ;  /* 0x000000c300057211 */ /* 0x000fe400078f28ff */
[----:B------:R-:W-:Y:S02]  /*0b60*/  LOP3.LUT R2, R4, 0xfffffff0, RZ, 0xc0, !PT ;  /* 0xfffffff004027812 */ /* 0x000fe400078ec0ff */
[--C-:B------:R-:W-:Y:S02]  /*0b70*/  SHF.R.S32.HI R193, RZ, 0x5, R5.reuse ;  /* 0x00000005ffc17819 */ /* 0x100fe40000011405 */
[----:B------:R-:W-:Y:S01]  /*0b80*/  SHF.R.S32.HI R6, RZ, 0x1f, R5 ;  /* 0x0000001fff067819 */ /* 0x000fe20000011405 */
[----:B------:R-:W-:Y:S01]  /*0b90*/  IMAD.IADD R7, R195, 0x1, -R2 ;  /* 0x00000001c3077824 */ /* 0x000fe200078e0a02 */
[----:B------:R-:W-:Y:S02]  /*0ba0*/  SHF.R.S32.HI R9, RZ, 0x4, R4 ;  /* 0x00000004ff097819 */ /* 0x000fe40000011404 */
[----:B------:R-:W-:-:S02]  /*0bb0*/  LEA.HI R6, R6, R193, RZ, 0x2 ;  /* 0x000000c106067211 */ /* 0x000fc400078f10ff */
[----:B------:R-:W-:Y:S02]  /*0bc0*/  LEA.HI R5, R4, R9, RZ, 0x1 ;  /* 0x0000000904057211 */ /* 0x000fe400078f08ff */
[----:B------:R-:W-:Y:S01]  /*0bd0*/  SHF.R.S32.HI R4, RZ, 0x1f, R7 ;  /* 0x0000001fff047819 */ /* 0x000fe20000011407 */
[----:B-1----:R-:W-:Y:S01]  /*0be0*/  ULEA UR37, UR5, UR37, 0x18 ;  /* 0x0000002505257291 */ /* 0x002fe2000f8ec03f */
[----:B------:R-:W-:Y:S02]  /*0bf0*/  LOP3.LUT R6, R6, 0x3ffffc, RZ, 0xc0, !PT ;  /* 0x003ffffc06067812 */ /* 0x000fe400078ec0ff */
[----:B------:R-:W-:Y:S02]  /*0c00*/  LEA.HI R8, R4, R7, RZ, 0x3 ;  /* 0x0000000704087211 */ /* 0x000fe400078f18ff */
[----:B------:R-:W-:Y:S01]  /*0c10*/  LOP3.LUT R10, R5, 0x1ffffffe, RZ, 0xc0, !PT ;  /* 0x1ffffffe050a7812 */ /* 0x000fe200078ec0ff */
[----:B------:R-:W-:Y:S01]  /*0c20*/  IMAD.IADD R4, R193, 0x1, -R6 ;  /* 0x00000001c1047824 */ /* 0x000fe200078e0a06 */
[C---:B------:R-:W-:Y:S01]  /*0c30*/  LOP3.LUT R6, R8.reuse, 0xfffffff8, RZ, 0xc0, !PT ;  /* 0xfffffff808067812 */ /* 0x040fe200078ec0ff */
[----:B------:R-:W-:-:S02]  /*0c40*/  IMAD.SHL.U32 R8, R8, 0x40, RZ ;  /* 0x0000004008087824 */ /* 0x000fc400078e00ff */
[----:B------:R-:W-:-:S03]  /*0c50*/  IMAD.IADD R10, R9, 0x1, -R10 ;  /* 0x00000001090a7824 */ /* 0x000fc600078e0a0a */
[----:B------:R-:W-:Y:S01]  /*0c60*/  LOP3.LUT R8, R8, 0x7ffffe00, RZ, 0xc0, !PT ;  /* 0x7ffffe0008087812 */ /* 0x000fe200078ec0ff */
[----:B------:R-:W-:-:S04]  /*0c70*/  IMAD.SHL.U32 R10, R10, 0x8, RZ ;  /* 0x000000080a0a7824 */ /* 0x000fc800078e00ff */
[----:B------:R-:W-:Y:S01]  /*0c80*/  IMAD R8, R193, 0x400, R8 ;  /* 0x00000400c1087824 */ /* 0x000fe200078e0208 */
[----:B--2---:R-:W-:Y:S02]  /*0c90*/  R2UR UR6, R3 ;  /* 0x00000000030672ca */ /* 0x004fe400000e0000 */
[CC--:B------:R-:W-:Y:S02]  /*0ca0*/  LEA.HI R3, R0.reuse, R195.reuse, RZ, 0x7 ;  /* 0x000000c300037211 */ /* 0x0c0fe400078f38ff */
[----:B------:R-:W-:Y:S02]  /*0cb0*/  LEA.HI R0, R0, R195, RZ, 0x3 ;  /* 0x000000c300007211 */ /* 0x000fe400078f18ff */
[----:B------:R-:W-:Y:S02]  /*0cc0*/  SHF.R.S32.HI R192, RZ, 0x7, R3 ;  /* 0x00000007ffc07819 */ /* 0x000fe40000011403 */
[C---:B------:R-:W-:Y:S02]  /*0cd0*/  LOP3.LUT R2, R3.reuse, 0xffffff80, RZ, 0xc0, !PT ;  /* 0xffffff8003027812 */ /* 0x040fe400078ec0ff */
[----:B------:R-:W-:Y:S01]  /*0ce0*/  LEA.HI R3, R3, R192, RZ, 0x1 ;  /* 0x000000c003037211 */ /* 0x000fe200078f08ff */
[----:B------:R-:W-:Y:S01]  /*0cf0*/  IMAD R11, R192, 0x100, R7 ;  /* 0x00000100c00b7824 */ /* 0x000fe200078e0207 */
[----:B------:R-:W-:Y:S01]  /*0d00*/  IADD3 R7, R7, -R6, RZ ;  /* 0x8000000607077210 */ /* 0x000fe20007ffe0ff */
[----:B------:R-:W-:Y:S01]  /*0d10*/  ULOP3.LUT UR46, UR6, 0x1, URZ, 0xfc, !UPT ;  /* 0x00000001062e7892 */ /* 0x000fe2000f8efc3f */
[----:B------:R-:W-:Y:S01]  /*0d20*/  IADD3 R2, R195, -R2, RZ ;  /* 0x80000002c3027210 */ /* 0x000fe20007ffe0ff */
[----:B------:R-:W-:Y:S01]  /*0d30*/  IMAD R13, R4, 0x10, R11 ;  /* 0x00000010040d7824 */ /* 0x000fe200078e020b */
[C---:B------:R-:W-:Y:S01]  /*0d40*/  R2P PR, R7.reuse, 0x6 ;  /* 0x0000000607007804 */ /* 0x040fe20000000000 */
[----:B------:R-:W-:Y:S01]  /*0d50*/  IMAD.SHL.U32 R9, R7, 0x40, RZ ;  /* 0x0000004007097824 */ /* 0x000fe200078e00ff */
[----:B------:R-:W-:-:S02]  /*0d60*/  SHF.R.S32.HI R5, RZ, 0x1f, R2 ;  /* 0x0000001fff057819 */ /* 0x000fc40000011402 */
[----:B------:R-:W-:Y:S02]  /*0d70*/  LEA R194, R13, R10, 0x6 ;  /* 0x0000000a0dc27211 */ /* 0x000fe400078e30ff */
[----:B------:R-:W-:Y:S02]  /*0d80*/  LOP3.LUT R9, R9, 0x1c0, RZ, 0xc0, !PT ;  /* 0x000001c009097812 */ /* 0x000fe400078ec0ff */
[-C--:B------:R-:W-:Y:S02]  /*0d90*/  LEA.HI R4, R5, R2.reuse, RZ, 0x2 ;  /* 0x0000000205047211 */ /* 0x080fe400078f10ff */
[----:B------:R-:W-:Y:S02]  /*0da0*/  LOP3.LUT R10, R9, 0x8, R10, 0xf8, !PT ;  /* 0x00000008090a7812 */ /* 0x000fe400078ef80a */
[----:B------:R-:W-:Y:S02]  /*0db0*/  SHF.R.U32.HI R9, RZ, 0x3, R9 ;  /* 0x00000003ff097819 */ /* 0x000fe40000011609 */
[----:B------:R-:W-:-:S02]  /*0dc0*/  LEA.HI R6, R5, R2, RZ, 0x5 ;  /* 0x0000000205067211 */ /* 0x000fc400078f28ff */
[----:B------:R-:W-:Y:S02]  /*0dd0*/  LOP3.LUT R11, R4, 0x7ffffffc, RZ, 0xc0, !PT ;  /* 0x7ffffffc040b7812 */ /* 0x000fe400078ec0ff */
[--C-:B------:R-:W-:Y:S02]  /*0de0*/  SHF.R.S32.HI R5, RZ, 0x2, R4.reuse ;  /* 0x00000002ff057819 */ /* 0x100fe40000011404 */
[----:B------:R-:W-:Y:S01]  /*0df0*/  SHF.R.S32.HI R4, RZ, 0x1f, R4 ;  /* 0x0000001fff047819 */ /* 0x000fe20000011404 */
[----:B------:R-:W-:Y:S01]  /*0e00*/  IMAD.IADD R11, R2, 0x1, -R11 ;  /* 0x00000001020b7824 */ /* 0x000fe200078e0a0b */
[----:B------:R-:W-:Y:S01]  /*0e10*/  LOP3.LUT R9, R10, R9, RZ, 0x3c, !PT ;  /* 0x000000090a097212 */ /* 0x000fe200078e3cff */
[----:B------:R-:W-:Y:S01]  /*0e20*/  IMAD.MOV.U32 R2, RZ, RZ, RZ ;  /* 0x000000ffff027224 */ /* 0x000fe200078e00ff */
[----:B------:R-:W-:Y:S02]  /*0e30*/  LEA.HI R4, R4, R5, RZ, 0x3 ;  /* 0x0000000504047211 */ /* 0x000fe400078f18ff */
[----:B------:R-:W-:Y:S01]  /*0e40*/  LOP3.LUT R3, R3, 0xfffffe, RZ, 0xc0, !PT ;  /* 0x00fffffe03037812 */ /* 0x000fe200078ec0ff */
[----:B------:R-:W-:Y:S01]  /*0e50*/  IMAD.IADD R8, R8, 0x1, R9 ;  /* 0x0000000108087824 */ /* 0x000fe200078e0209 */
[----:B------:R-:W-:-:S02]  /*0e60*/  LOP3.LUT R4, R4, 0xfffffff8, RZ, 0xc0, !PT ;  /* 0xfffffff804047812 */ /* 0x000fc400078ec0ff */
[----:B------:R-:W-:Y:S01]  /*0e70*/  SEL R185, R185, 0xffffffe0, !P1 ;  /* 0xffffffe0b9b97807 */ /* 0x000fe20004800000 */
[----:B------:R-:W-:Y:S01]  /*0e80*/  IMAD.IADD R3, R192, 0x1, -R3 ;  /* 0x00000001c0037824 */ /* 0x000fe200078e0a03 */
[----:B------:R-:W-:Y:S01]  /*0e90*/  LEA R23, R8, UR37, 0x1 ;  /* 0x0000002508177c11 */ /* 0x000fe2000f8e08ff */
[----:B------:R-:W-:Y:S01]  /*0ea0*/  IMAD.IADD R17, R5, 0x1, -R4 ;  /* 0x0000000105117824 */ /* 0x000fe200078e0a04 */
[----:B------:R-:W-:Y:S01]  /*0eb0*/  LOP3.LUT R4, R0, 0x1ffffff8, RZ, 0xc0, !PT ;  /* 0x1ffffff800047812 */ /* 0x000fe200078ec0ff */
[----:B------:R-:W-:Y:S01]  /*0ec0*/  IMAD.SHL.U32 R22, R3, 0x100, RZ ;  /* 0x0000010003167824 */ /* 0x000fe200078e00ff */
[----:B------:R-:W-:Y:S01]  /*0ed0*/  SHF.R.S32.HI R6, RZ, 0x5, R6 ;  /* 0x00000005ff067819 */ /* 0x000fe20000011406 */
[C---:B------:R-:W-:Y:S01]  /*0ee0*/  VIADD R186, R23.reuse, 0x36400 ;  /* 0x0003640017ba7836 */ /* 0x040fe20000000000 */
[----:B------:R-:W-:Y:S01]  /*0ef0*/  IADD3 R184, R23, 0x36440, RZ ;  /* 0x0003644017b87810 */ /* 0x000fe20007ffe0ff */
[----:B------:R-:W-:Y:S01]  /*0f00*/  IMAD.IADD R4, R195, 0x1, -R4 ;  /* 0x00000001c3047824 */ /* 0x000fe200078e0a04 */
[----:B------:R-:W-:Y:S01]  /*0f10*/  SHF.R.S32.HI R190, RZ, 0x3, R0 ;  /* 0x00000003ffbe7819 */ /* 0x000fe20000011400 */
[C---:B------:R-:W-:Y:S01]  /*0f20*/  @P2 VIADD R184, R186.reuse, 0xffffffc0 ;  /* 0xffffffc0bab82836 */ /* 0x040fe20000000000 */
[----:B------:R-:W-:Y:S01]  /*0f30*/  SHF.L.U32 R18, R11, 0x1, RZ ;  /* 0x000000010b127819 */ /* 0x000fe200000006ff */
[----:B------:R-:W-:-:S02]  /*0f40*/  IMAD.IADD R186, R186, 0x1, R185 ;  /* 0x00000001baba7824 */ /* 0x000fc400078e02b9 */
[----:B------:R-:W-:Y:S02]  /*0f50*/  IMAD R17, R6, 0x10, R17 ;  /* 0x0000001006117824 */ /* 0x000fe400078e0211 */
[----:B------:R-:W-:Y:S02]  /*0f60*/  IMAD.SHL.U32 R188, R4, 0x8, RZ ;  /* 0x0000000804bc7824 */ /* 0x000fe400078e00ff */
[----:B------:R-:W-:-:S07]  /*0f70*/  IMAD.IADD R185, R185, 0x1, R184 ;  /* 0x00000001b9b97824 */ /* 0x000fce00078e02b8 */
.L_x_5980:
        /* <DEDUP_REMOVED lines=20> */
.L_x_5933:
[----:B------:R-:W-:Y:S01]  /*10c0*/  ULDC UR6, c[0x0][0xec4] ;  /* 0x0003b10000067ab9 */ /* 0x000fe20000000800 */
[----:B------:R-:W-:Y:S01]  /*10d0*/  UMOV UR38, UR7 ;  /* 0x0000000700267c82 */ /* 0x000fe20008000000 */
[----:B------:R-:W-:-:S11]  /*10e0*/  UISETP.NE.AND UP0, UPT, UR6, 0x1, UPT ;  /* 0x000000010600788c */ /* 0x000fd6000bf05270 */
[----:B------:R-:W-:Y:S02]  /*10f0*/  @UP0 ULDC.64 UR10, c[0x0][0xec8] ;  /* 0x0003b200000a0ab9 */ /* 0x000fe40000000a00 */
[----:B------:R-:W-:-:S04]  /*1100*/  UIMAD.WIDE.U32 UR4, UR7, UR10, URZ ;  /* 0x0000000a070472a5 */ /* 0x000fc8000f8e003f */
[----:B------:R-:W-:-:S04]  /*1110*/  @UP0 USHF.R.U32.HI UR38, URZ, UR11, UR5 ;  /* 0x0000000b3f260299 */ /* 0x000fc80008011605 */
[----:B------:R-:W-:-:S12]  /*1120*/  UIMAD UR4, UR38, UR6, URZ ;  /* 0x00000006260472a4 */ /* 0x000fd8000f8e023f */
.L_x_5934:
[----:B------:R-:W1:Y:S01]  /*1130*/  LDC.64 R8, c[0x0][0x3f8] ;  /* 0x0000fe00ff087b82 */ /* 0x000e620000000a00 */
[----:B------:R-:W-:Y:S01]  /*1140*/  ULOP3.LUT UR5, URZ, UR38, URZ, 0x33, !UPT ;  /* 0x000000263f057292 */ /* 0x000fe2000f8e333f */
[----:B------:R-:W-:Y:S01]  /*1150*/  CS2R R150, SRZ ;  /* 0x0000000000967805 */ /* 0x000fe2000001ff00 */
[----:B------:R-:W-:Y:S01]  /*1160*/  ULDC UR6, c[0x0][0xeac] ;  /* 0x0003ab0000067ab9 */ /* 0x000fe20000000800 */
[----:B------:R-:W-:Y:S01]  /*1170*/  ULDC UR43, c[0x0][0xeb8] ;  /* 0x0003ae00002b7ab9 */ /* 0x000fe20000000800 */
[----:B------:R-:W-:Y:S01]  /*1180*/  UIADD3 UR5, UR5, UR6, URZ ;  /* 0x0000000605057290 */ /* 0x000fe2000fffe03f */
[----:B------:R-:W-:Y:S01]  /*1190*/  CS2R R148, SRZ ;  /* 0x0000000000947805 */ /* 0x000fe2000001ff00 */
[----:B------:R-:W-:Y:S01]  /*11a0*/  UISETP.NE.AND UP0, UPT, UR43, 0x1, UPT ;  /* 0x000000012b00788c */ /* 0x000fe2000bf05270 */
[----:B------:R-:W2:Y:S01]  /*11b0*/  LDC R169, c[0x0][0x404] ;  /* 0x00010100ffa97b82 */ /* 0x000ea20000000800 */
[----:B------:R-:W-:Y:S01]  /*11c0*/  USHF.L.U32 UR42, UR5, 0x6, URZ ;  /* 0x00000006052a7899 */ /* 0x000fe2000800063f */
[----:B------:R-:W-:Y:S01]  /*11d0*/  CS2R R146, SRZ ;  /* 0x0000000000927805 */ /* 0x000fe2000001ff00 */
[----:B------:R-:W-:Y:S01]  /*11e0*/  UIADD3 UR4, UR7, -UR4, URZ ;  /* 0x8000000407047290 */ /* 0x000fe2000fffe03f */
[----:B------:R-:W-:Y:S01]  /*11f0*/  CS2R R144, SRZ ;  /* 0x0000000000907805 */ /* 0x000fe2000001ff00 */
[----:B------:R-:W-:Y:S01]  /*1200*/  ULDC UR5, c[0x0][0xec4] ;  /* 0x0003b10000057ab9 */ /* 0x000fe20000000800 */
[----:B------:R-:W-:Y:S01]  /*1210*/  UISETP.NE.AND UP1, UPT, UR39, 0x1, UPT ;  /* 0x000000012700788c */ /* 0x000fe2000bf25270 */
[----:B------:R-:W-:Y:S01]  /*1220*/  IMAD.U32 R187, RZ, RZ, UR42 ;  /* 0x0000002affbb7e24 */ /* 0x000fe2000f8e00ff */
[----:B------:R-:W3:Y:S01]  /*1230*/  LDC R4, c[0x0][0x288] ;  /* 0x0000a200ff047b82 */ /* 0x000ee20000000800 */
[----:B------:R-:W-:Y:S01]  /*1240*/  UIMAD UR8, UR8, UR5, UR4 ;  /* 0x00000005080872a4 */ /* 0x000fe2000f8e0204 */
[----:B------:R-:W-:Y:S01]  /*1250*/  CS2R R142, SRZ ;  /* 0x00000000008e7805 */ /* 0x000fe2000001ff00 */
[----:B------:R-:W-:Y:S01]  /*1260*/  @UP0 ULDC UR6, c[0x0][0xec0] ;  /* 0x0003b00000060ab9 */ /* 0x000fe20000000800 */
[----:B------:R-:W-:Y:S01]  /*1270*/  @UP0 ULDC UR4, c[0x0][0xebc] ;  /* 0x0003af0000040ab9 */ /* 0x000fe20000000800 */
[----:B------:R-:W-:Y:S01]  /*1280*/  CS2R R140, SRZ ;  /* 0x00000000008c7805 */ /* 0x000fe2000001ff00 */
[----:B------:R-:W-:Y:S01]  /*1290*/  UIMAD.WIDE.U32 UR4, UR8, UR4, URZ ;  /* 0x00000004080472a5 */ /* 0x000fe2000f8e003f */
[----:B------:R-:W-:Y:S01]  /*12a0*/  CS2R R138, SRZ ;  /* 0x00000000008a7805 */ /* 0x000fe2000001ff00 */
[----:B------:R-:W4:Y:S01]  /*12b0*/  LDC R6, c[0x0][0x2e0] ;  /* 0x0000b800ff067b82 */ /* 0x000f220000000800 */
[----:B-1----:R-:W-:Y:S01]  /*12c0*/  ISETP.NE.U32.AND P0, PT, R8, RZ, PT ;  /* 0x000000ff0800720c */ /* 0x002fe20003f05070 */
[----:B------:R-:W-:Y:S01]  /*12d0*/  UMOV UR44, UR8 ;  /* 0x00000008002c7c82 */ /* 0x000fe20008000000 */
[----:B------:R-:W-:Y:S01]  /*12e0*/  @UP0 USHF.R.U32.HI UR44, URZ, UR6, UR5 ;  /* 0x000000063f2c0299 */ /* 0x000fe20008011605 */
[----:B------:R-:W-:-:S02]  /*12f0*/  CS2R R136, SRZ ;  /* 0x0000000000887805 */ /* 0x000fc4000001ff00 */
[----:B------:R-:W-:Y:S02]  /*1300*/  ISETP.NE.AND.EX P0, PT, R9, RZ, PT, P0 ;  /* 0x000000ff0900720c */ /* 0x000fe40003f05300 */
[----:B------:R-:W-:Y:S01]  /*1310*/  CS2R R134, SRZ ;  /* 0x0000000000867805 */ /* 0x000fe2000001ff00 */
[----:B------:R-:W-:Y:S01]  /*1320*/  UIADD3 UR4, -UR44, URZ, URZ ;  /* 0x0000003f2c047290 */ /* 0x000fe2000fffe13f */
[----:B------:R-:W-:Y:S02]  /*1330*/  CS2R R132, SRZ ;  /* 0x0000000000847805 */ /* 0x000fe4000001ff00 */
[----:B--2---:R-:W-:Y:S02]  /*1340*/  SEL R169, R169, 0x1, P0 ;  /* 0x00000001a9a97807 */ /* 0x004fe40000000000 */
[----:B------:R-:W-:Y:S02]  /*1350*/  CS2R R130, SRZ ;  /* 0x0000000000827805 */ /* 0x000fe4000001ff00 */
[----:B------:R-:W-:Y:S01]  /*1360*/  PLOP3.LUT P0, PT, PT, PT, UP1, 0x80, 0x0 ;  /* 0x000000000000781c */ /* 0x000fe20003f0f018 */
[----:B------:R-:W-:Y:S01]  /*1370*/  UIMAD UR43, UR43, UR4, UR8 ;  /* 0x000000042b2b72a4 */ /* 0x000fe2000f8e0208 */
[----:B------:R-:W-:-:S02]  /*1380*/  CS2R R128, SRZ ;  /* 0x0000000000807805 */ /* 0x000fc4000001ff00 */
[----:B------:R-:W-:Y:S02]  /*1390*/  CS2R R126, SRZ ;  /* 0x00000000007e7805 */ /* 0x000fe4000001ff00 */
[----:B------:R-:W-:Y:S02]  /*13a0*/  CS2R R124, SRZ ;  /* 0x00000000007c7805 */ /* 0x000fe4000001ff00 */
[----:B---3--:R-:W-:Y:S02]  /*13b0*/  IADD3 R4, R187, 0x7f, -R4 ;  /* 0x0000007fbb047810 */ /* 0x008fe40007ffe804 */
[----:B------:R-:W-:Y:S02]  /*13c0*/  CS2R R122, SRZ ;  /* 0x00000000007a7805 */ /* 0x000fe4000001ff00 */
[----:B------:R-:W-:Y:S02]  /*13d0*/  CS2R R120, SRZ ;  /* 0x0000000000787805 */ /* 0x000fe4000001ff00 */
[----:B------:R-:W-:-:S02]  /*13e0*/  CS2R R118, SRZ ;  /* 0x0000000000767805 */ /* 0x000fc4000001ff00 */
[----:B------:R-:W-:Y:S02]  /*13f0*/  CS2R R116, SRZ ;  /* 0x0000000000747805 */ /* 0x000fe4000001ff00 */
[----:B------:R-:W-:Y:S02]  /*1400*/  CS2R R166, SRZ ;  /* 0x0000000000a67805 */ /* 0x000fe4000001ff00 */
[----:B------:R-:W-:Y:S02]  /*1410*/  CS2R R164, SRZ ;  /* 0x0000000000a47805 */ /* 0x000fe4000001ff00 */
[----:B------:R-:W-:Y:S01]  /*1420*/  CS2R R112, SRZ ;  /* 0x0000000000707805 */ /* 0x000fe2000001ff00 */
[CC--:B----4-:R-:W-:Y:S01]  /*1430*/  IMAD R0, R169.reuse, R6.reuse, 0x3f ;  /* 0x0000003fa9007424 */ /* 0x0d0fe200078e0206 */
[----:B------:R-:W-:Y:S01]  /*1440*/  CS2R R162, SRZ ;  /* 0x0000000000a27805 */ /* 0x000fe2000001ff00 */
[----:B------:R-:W-:Y:S01]  /*1450*/  IMAD R4, R169, R6, R4 ;  /* 0x00000006a9047224 */ /* 0x000fe200078e0204 */
[----:B------:R-:W-:-:S02]  /*1460*/  CS2R R108, SRZ ;  /* 0x00000000006c7805 */ /* 0x000fc4000001ff00 */
[----:B------:R-:W-:Y:S02]  /*1470*/  CS2R R160, SRZ ;  /* 0x0000000000a07805 */ /* 0x000fe4000001ff00 */
[----:B------:R-:W-:Y:S02]  /*1480*/  SHF.R.S32.HI R3, RZ, 0x1f, R0 ;  /* 0x0000001fff037819 */ /* 0x000fe40000011400 */
[----:B------:R-:W-:Y:S02]  /*1490*/  CS2R R104, SRZ ;  /* 0x0000000000687805 */ /* 0x000fe4000001ff00 */
[----:B------:R-:W-:Y:S02]  /*14a0*/  SHF.R.S32.HI R5, RZ, 0x1f, R4 ;  /* 0x0000001fff057819 */ /* 0x000fe40000011404 */
[----:B------:R-:W-:Y:S02]  /*14b0*/  CS2R R158, SRZ ;  /* 0x00000000009e7805 */ /* 0x000fe4000001ff00 */
[----:B------:R-:W-:-:S02]  /*14c0*/  LEA.HI R3, R3, R0, RZ, 0x6 ;  /* 0x0000000003037211 */ /* 0x000fc400078f30ff */
[----:B------:R-:W-:Y:S02]  /*14d0*/  CS2R R156, SRZ ;  /* 0x00000000009c7805 */ /* 0x000fe4000001ff00 */
[----:B------:R-:W-:Y:S02]  /*14e0*/  LEA.HI R5, R5, R4, RZ, 0x6 ;  /* 0x0000000405057211 */ /* 0x000fe400078f30ff */
[----:B------:R-:W-:Y:S02]  /*14f0*/  CS2R R100, SRZ ;  /* 0x0000000000647805 */ /* 0x000fe4000001ff00 */
[----:B------:R-:W-:Y:S02]  /*1500*/  SHF.R.S32.HI R3, RZ, 0x6, R3 ;  /* 0x00000006ff037819 */ /* 0x000fe40000011403 */
[----:B------:R-:W-:Y:S02]  /*1510*/  CS2R R154, SRZ ;  /* 0x00000000009a7805 */ /* 0x000fe4000001ff00 */
[----:B------:R-:W-:-:S02]  /*1520*/  SHF.R.S32.HI R168, RZ, 0x6, R5 ;  /* 0x00000006ffa87819 */ /* 0x000fc40000011405 */
[----:B------:R-:W-:Y:S02]  /*1530*/  CS2R R96, SRZ ;  /* 0x0000000000607805 */ /* 0x000fe4000001ff00 */
[----:B------:R-:W-:Y:S02]  /*1540*/  MOV R0, RZ ;  /* 0x000000ff00007202 */ /* 0x000fe40000000f00 */
[----:B------:R-:W-:Y:S02]  /*1550*/  CS2R R152, SRZ ;  /* 0x0000000000987805 */ /* 0x000fe4000001ff00 */
[----:B------:R-:W-:Y:S01]  /*1560*/  VIMNMX R168, R3, R168, PT ;  /* 0x000000a803a87248 */ /* 0x000fe20003fe0100 */
[----:B------:R-:W-:Y:S01]  /*1570*/  IMAD.MOV.U32 R3, RZ, RZ, RZ ;  /* 0x000000ffff037224 */ /* 0x000fe200078e00ff */
        /* <DEDUP_REMOVED lines=35> */
[----:B------:R-:W-:Y:S02]  /*17b0*/  ISETP.GE.AND P1, PT, R168, 0x1, PT ;  /* 0x00000001a800780c */ /* 0x000fe40003f26270 */
[----:B------:R-:W-:-:S11]  /*17c0*/  PLOP3.LUT P0, PT, PT, PT, PT, 0x80, 0x0 ;  /* 0x000000000000781c */ /* 0x000fd60003f0f070 */
[----:B------:R-:W-:Y:S05]  /*17d0*/  @!P1 BRA `(.L_x_5936) ;  /* 0x000000ac00b09947 */ /* 0x000fea0003800000 */
[----:B------:R-:W1:Y:S01]  /*17e0*/  SHFL.IDX PT, R4, R192, RZ, 0x1f ;  /* 0x00001fffc0047589 */ /* 0x000e6200000e0000 */
[----:B------:R-:W-:Y:S01]  /*17f0*/  UIADD3 UR4, UR37, 0x36400, URZ ;  /* 0x0003640025047890 */ /* 0x000fe2000fffe03f */
[----:B------:R-:W-:Y:S01]  /*1800*/  ISETP.GE.AND P0, PT, R168, 0x2, PT ;  /* 0x00000002a800780c */ /* 0x000fe20003f06270 */
[----:B------:R-:W-:Y:S01]  /*1810*/  UMOV UR17, 0x40000040 ;  /* 0x4000004000117882 */ /* 0x000fe20000000000 */
[----:B------:R-:W-:Y:S01]  /*1820*/  BAR.SYNC.DEFER_BLOCKING 0xe, 0x100 ;  /* 0x0384000000007b1d */ /* 0x000fe20000010000 */
[----:B------:R-:W-:-:S04]  /*1830*/  USHF.R.U32.HI UR4, URZ, 0x4, UR4 ;  /* 0x000000043f047899 */ /* 0x000fc80008011604 */
[----:B------:R-:W-:Y:S01]  /*1840*/  ULOP3.LUT UR4, UR4, 0x3fff, URZ, 0xc0, !UPT ;  /* 0x00003fff04047892 */ /* 0x000fe2000f8ec03f */
[----:B------:R-:W-:Y:S01]  /*1850*/  UMOV UR19, 0x40000040 ;  /* 0x4000004000137882 */ /* 0x000fe20000000000 */
[----:B------:R-:W-:Y:S02]  /*1860*/  UMOV UR5, 0x40000040 ;  /* 0x4000004000057882 */ /* 0x000fe40000000000 */
        /* <DEDUP_REMOVED lines=30> */
[----:B------:R-:W-:-:S05]  /*1a50*/  @!P1 LEA R4, R2, UR37, 0x3 ;  /* 0x0000002502049c11 */ /* 0x000fca000f8e18ff */
[----:B------:R-:W-:-:S05]  /*1a60*/  @!P1 VIADD R4, R4, 0x38860 ;  /* 0x0003886004049836 */ /* 0x000fca0000000000 */
        /* <DEDUP_REMOVED lines=16> */
[----:B------:R-:W-:-:S07]  /*1b70*/  IADD3 R168, R168, -0x2, RZ ;  /* 0xfffffffea8a87810 */ /* 0x000fce0007ffe0ff */
.L_x_5938:
[----:B------:R-:W-:Y:S01]  /*1b80*/  BAR.SYNC.DEFER_BLOCKING 0xe, 0x100 ;  /* 0x0384000000007b1d */ /* 0x000fe20000010000 */
[----:B-12---:R-:W-:Y:S01]  /*1b90*/  IMAD R4, R2, 0x40, R17 ;  /* 0x0000004002047824 */ /* 0x006fe200078e0211 */
        /* <DEDUP_REMOVED lines=144> */
[----:B------:R-:W-:Y:S02]  /*24a0*/  R2UR UR6, R5 ;  /* 0x00000000050672ca */ /* 0x000fe400000e0000 */
[C---:B------:R-:W-:Y:S01]  /*24b0*/  IADD3 R5, R4.reuse, 0x100, RZ ;  /* 0x0000010004057810 */ /* 0x040fe20007ffe0ff */
[----:B------:R-:W-:Y:S02]  /*24c0*/  VIADD R4, R4, 0x180 ;  /* 0x0000018004047836 */ /* 0x000fe40000000000 */
[----:B------:R-:W-:Y:S01]  /*24d0*/  HGMMA.64x256x16.F32 R24, gdesc[UR16].tnspB, R24, gsb0 ;  /* 0x43e00000101879f0 */ /* 0x000fe20008000818 */
[----:B------:R-:W-:Y:S02]  /*24e0*/  R2UR UR10, R5 ;  /* 0x00000000050a72ca */ /* 0x000fe400000e0000 */
[----:B------:R-:W-:Y:S02]  /*24f0*/  R2UR UR14, R4 ;  /* 0x00000000040e72ca */ /* 0x000fe400000e0000 */
[----:B------:R-:W-:-:S02]  /*2500*/  @!P1 LEA R4, R2, UR37, 0x3 ;  /* 0x0000002502049c11 */ /* 0x000fc4000f8e18ff */
[----:B------:R-:W-:-:S03]  /*2510*/  SEL R5, RZ, 0x1, P0 ;  /* 0x00000001ff057807 */ /* 0x000fc60000000000 */
[----:B------:R-:W-:Y:S01]  /*2520*/  @!P1 VIADD R4, R4, 0x38860 ;  /* 0x0003886004049836 */ /* 0x000fe20000000000 */
[----:B------:R-:W-:-:S04]  /*2530*/  LOP3.LUT R16, R16, R5, RZ, 0x3c, !PT ;  /* 0x0000000510107212 */ /* 0x000fc800078e3cff */
        /* <DEDUP_REMOVED lines=16> */
.L_x_5937:
[----:B------:R-:W-:Y:S01]  /*2640*/  BAR.SYNC.DEFER_BLOCKING 0xe, 0x100 ;  /* 0x0384000000007b1d */ /* 0x000fe20000010000 */
[C---:B-12---:R-:W-:Y:S01]  /*2650*/  IMAD R4, R2.reuse, 0x40, R17 ;  /* 0x0000004002047824 */ /* 0x046fe200078e0211 */
[----:B------:R-:W-:Y:S02]  /*2660*/  IADD3 R2, R2, 0x1, RZ ;  /* 0x0000000102027810 */ /* 0x000fe40007ffe0ff */
[----:B------:R-:W-:Y:S02]  /*2670*/  PLOP3.LUT P0, PT, PT, PT, PT, 0x8, 0x0 ;  /* 0x000000000000781c */ /* 0x000fe40003f0e170 */
        /* <DEDUP_REMOVED lines=137> */
.L_x_5935:
[----:B------:R-:W-:Y:S02]  /*2f10*/  ISETP.GE.AND P1, PT, R168, 0x1, PT ;  /* 0x00000001a800780c */ /* 0x000fe40003f26270 */
[----:B------:R-:W-:-:S11]  /*2f20*/  PLOP3.LUT P0, PT, PT, PT, PT, 0x80, 0x0 ;  /* 0x000000000000781c */ /* 0x000fd60003f0f070 */
[----:B------:R-:W-:Y:S05]  /*2f30*/  @!P1 BRA `(.L_x_5936) ;  /* 0x0000009400d89947 */ /* 0x000fea0003800000 */
        /* <DEDUP_REMOVED lines=29> */
.L_x_5939:
        /* <DEDUP_REMOVED lines=9> */
.L_x_6041:
[----:B------:R-:W-:Y:S05]  /*31a0*/  @!P0 BRA `(.L_x_5941) ;  /* 0x0000000000048947 */ /* 0x000fea0003800000 */
[----:B------:R-:W-:Y:S01]  /*31b0*/  BPT.TRAP 0x1 ;  /* 0x000000040000795c */ /* 0x000fe20000300000 */
.L_x_5941:
[----:B------:R-:W-:Y:S02]  /*31c0*/  LEA R5, R2, UR37, 0x3 ;  /* 0x0000002502057c11 */ /* 0x000fe4000f8e18ff */
[----:B------:R-:W-:-:S04]  /*31d0*/  SHF.L.U32 R8, R16, 0x1f, RZ ;  /* 0x0000001f10087819 */ /* 0x000fc800000006ff */
[----:B------:R2:W3:Y:S01]  /*31e0*/  SYNCS.PHASECHK.TRANS64.TRYWAIT P1, [R5+URZ+0x38830], R8 ;  /* 0x03883008050075a7 */ /* 0x0004e2000802017f */
[----:B------:R-:W-:Y:S05]  /*31f0*/  @!P0 BRA `(.L_x_5942) ;  /* 0x0000000000048947 */ /* 0x000fea0003800000 */
[----:B------:R-:W-:Y:S01]  /*3200*/  BPT.TRAP 0x1 ;  /* 0x000000040000795c */ /* 0x000fe20000300000 */
.L_x_5942:
[----:B---3--:R-:W-:Y:S05]  /*3210*/  @P1 BRA `(.L_x_5943) ;  /* 0x0000000000081947 */ /* 0x008fea0003800000 */
[----:B------:R-:W3:Y:S02]  /*3220*/  SYNCS.PHASECHK.TRANS64.TRYWAIT P1, [R5+URZ+0x38830], R8 ;  /* 0x03883008050075a7 */ /* 0x000ee4000802017f */
[----:B---3--:R-:W-:Y:S05]  /*3230*/  @!P1 BRA `(.L_x_5944) ;  /* 0x000000e000f89947 */ /* 0x008fea0003800000 */
.L_x_5943:
[----:B------:R-:W-:-:S04]  /*3240*/  UIADD3 UR4, UR37, 0x22400, URZ ;  /* 0x0002240025047890 */ /* 0x000fc8000fffe03f */
[----:B------:R-:W-:-:S04]  /*3250*/  USHF.R.U32.HI UR4, URZ, 0x4, UR4 ;  /* 0x000000043f047899 */ /* 0x000fc80008011604 */
[----:B------:R-:W-:-:S06]  /*3260*/  ULOP3.LUT UR4, UR4, 0x3fff, URZ, 0xc0, !UPT ;  /* 0x00003fff04047892 */ /* 0x000fcc000f8ec03f */
[----:B-1----:R-:W-:Y:S01]  /*3270*/  IMAD.U32 R0, RZ, RZ, UR4 ;  /* 0x00000004ff007e24 */ /* 0x002fe2000f8e00ff */
[----:B------:R-:W-:Y:S05]  /*3280*/  WARPSYNC.ALL ;  /* 0x0000000000007948 */ /* 0x000fea0003800000 */
[----:B------:R-:W-:Y:S01]  /*3290*/  LOP3.LUT R0, R0, 0x10000, RZ, 0xfc, !PT ;  /* 0x0001000000007812 */ /* 0x000fe200078efcff */
[----:B------:R-:W-:-:S03]  /*32a0*/  UIADD3 UR4, UR37, 0x20400, URZ ;  /* 0x0002040025047890 */ /* 0x000fc6000fffe03f */
[----:B------:R-:W-:Y:S01]  /*32b0*/  LEA R4, R2, R0, 0x9 ;  /* 0x0000000002047211 */ /* 0x000fe200078e48ff */
[----:B------:R-:W-:Y:S01]  /*32c0*/  WARPGROUP.ARRIVE ;  /* 0x00000000000079c5 */ /* 0x000fe20000000000 */
[----:B------:R-:W-:Y:S01]  /*32d0*/  UMOV UR11, 0x40000040 ;  /* 0x40000040000b7882 */ /* 0x000fe20000000000 */
[----:B------:R-:W-:Y:S01]  /*32e0*/  USHF.R.U32.HI UR4, URZ, 0x4, UR4 ;  /* 0x000000043f047899 */ /* 0x000fe20008011604 */
[----:B------:R-:W-:Y:S01]  /*32f0*/  R2UR UR10, R4 ;  /* 0x00000000040a72ca */ /* 0x000fe200000e0000 */
[----:B------:R-:W-:Y:S01]  /*3300*/  UMOV UR9, 0x40000040 ;  /* 0x4000004000097882 */ /* 0x000fe20000000000 */
        /* <DEDUP_REMOVED lines=27> */
.L_x_6042:
[----:B------:R-:W-:Y:S05]  /*34c0*/  @!P0 BRA `(.L_x_5946) ;  /* 0x0000000000048947 */ /* 0x000fea0003800000 */
[----:B------:R-:W-:Y:S01]  /*34d0*/  BPT.TRAP 0x1 ;  /* 0x000000040000795c */ /* 0x000fe20000300000 */
.L_x_5946:
[----:B------:R4:W1:Y:S01]  /*34e0*/  SYNCS.PHASECHK.TRANS64.TRYWAIT P1, [R5+URZ+0x38850], R8 ;  /* 0x03885008050075a7 */ /* 0x000862000802017f */
[----:B------:R-:W-:Y:S05]  /*34f0*/  @!P0 BRA `(.L_x_5947) ;  /* 0x0000000000048947 */ /* 0x000fea0003800000 */
[----:B------:R-:W-:Y:S01]  /*3500*/  BPT.TRAP 0x1 ;  /* 0x000000040000795c */ /* 0x000fe20000300000 */
.L_x_5947:
[----:B-1----:R-:W-:-:S04]  /*3510*/  IMAD.U32 R4, RZ, RZ, UR37 ;  /* 0x00000025ff047e24 */ /* 0x002fc8000f8e00ff */
[C---:B------:R-:W-:Y:S02]  /*3520*/  VIADD R3, R4.reuse, 0x400 ;  /* 0x0000040004037836 */ /* 0x040fe40000000000 */
        /* <DEDUP_REMOVED lines=11> */
.L_x_5948:
[----:B------:R-:W-:Y:S01]  /*35e0*/  R2UR UR24, R4 ;  /* 0x00000000041872ca */ /* 0x000fe200000e0000 */
[----:B------:R-:W-:Y:S01]  /*35f0*/  WARPGROUP.ARRIVE ;  /* 0x00000000000079c5 */ /* 0x000fe20000000000 */
[C---:B------:R-:W-:Y:S01]  /*3600*/  R2UR UR26, R6.reuse ;  /* 0x00000000061a72ca */ /* 0x040fe200000e0000 */
[----:B------:R-:W-:Y:S01]  /*3610*/  UMOV UR25, 0x40000040 ;  /* 0x4000004000197882 */ /* 0x000fe20000000000 */
[----:B------:R-:W-:Y:S01]  /*3620*/  UMOV UR27, 0x40000040 ;  /* 0x40000040001b7882 */ /* 0x000fe20000000000 */
[----:B------:R-:W-:Y:S01]  /*3630*/  VIADD R7, R6, 0x2 ;  /* 0x0000000206077836 */ /* 0x000fe20000000000 */
[----:B--234-:R-:W-:Y:S01]  /*3640*/  IADD3 R8, R4, 0x2, RZ ;  /* 0x0000000204087810 */ /* 0x01cfe20007ffe0ff */
[----:B------:R-:W-:Y:S01]  /*3650*/  UMOV UR5, 0x40000040 ;  /* 0x4000004000057882 */ /* 0x000fe20000000000 */
        /* <DEDUP_REMOVED lines=8> */
[----:B------:R-:W-:-:S02]  /*36e0*/  VIADD R10, R6, 0x800 ;  /* 0x00000800060a7836 */ /* 0x000fc40000000000 */
[----:B------:R-:W-:-:S04]  /*36f0*/  IMAD R206, R2, 0x1000, R19 ;  /* 0x0000100002ce7824 */ /* 0x000fc800078e0213 */
[----:B------:R-:W-:Y:S01]  /*3700*/  VIADD R207, R206, 0x80 ;  /* 0x00000080cecf7836 */ /* 0x000fe20000000000 */
        /* <DEDUP_REMOVED lines=127> */
[----:B------:R-:W-:Y:S02]  /*3f00*/  IADD3 R8, R4, 0x800, RZ ;  /* 0x0000080004087810 */ /* 0x000fe40007ffe0ff */
        /* <DEDUP_REMOVED lines=58> */
[C---:B------:R-:W-:Y:S01]  /*42b0*/  IMAD.IADD R13, R9.reuse, 0x1, R10 ;  /* 0x00000001090d7824 */ /* 0x040fe200078e020a */
        /* <DEDUP_REMOVED lines=87> */
[C---:B------:R-:W-:Y:S01]  /*4830*/  IADD3 R7, R9.reuse, R8, RZ ;  /* 0x0000000809077210 */ /* 0x040fe20007ffe0ff */
[----:B------:R-:W-:Y:S02]  /*4840*/  IMAD.IADD R9, R9, 0x1, R10 ;  /* 0x0000000109097824 */ /* 0x000fe400078e020a */
[C---:B------:R-:W-:Y:S02]  /*4850*/  IMAD.IADD R8, R11.reuse, 0x1, R8 ;  /* 0x000000010b087824 */ /* 0x040fe400078e0208 */
[----:B------:R-:W-:-:S02]  /*4860*/  IMAD.IADD R10, R11, 0x1, R10 ;  /* 0x000000010b0a7824 */ /* 0x000fc400078e020a */
[----:B------:R-:W-:Y:S01]  /*4870*/  IMAD.MOV.U32 R11, RZ, RZ, 0x40 ;  /* 0x00000040ff0b7424 */ /* 0x000fe200078e00ff */
[----:B------:R-:W-:Y:S02]  /*4880*/  WARPGROUP.DEPBAR.LE gsb0, 0x0 ;  /* 0x00008000000079c5 */ /* 0x000fe40000010000 */
[----:B------:R-:W-:-:S06]  /*4890*/  WARPGROUP.ARRIVE ;  /* 0x00000000000079c5 */ /* 0x000fcc0000000000 */
[----:B------:R-:W-:Y:S01]  /*48a0*/  HGMMA.64x64x16.F32 R24, gdesc[UR4], R24, gsb0 ;  /* 0x00e00000041879f0 */ /* 0x000fe20008000818 */
[----:B------:R-:W-:Y:S01]  /*48b0*/  R2UR UR4, R7 ;  /* 0x00000000070472ca */ /* 0x000fe200000e0000 */
[----:B------:R-:W-:Y:S01]  /*48c0*/  UMOV UR5, 0x40000040 ;  /* 0x4000004000057882 */ /* 0x000fe20000000000 */
[----:B------:R-:W-:Y:S01]  /*48d0*/  R2UR UR6, R9 ;  /* 0x00000000090672ca */ /* 0x000fe200000e0000 */
[----:B------:R-:W-:Y:S01]  /*48e0*/  UMOV UR7, 0x40000040 ;  /* 0x4000004000077882 */ /* 0x000fe20000000000 */
        /* <DEDUP_REMOVED lines=10> */
[----:B------:R-:W-:-:S04]  /*4990*/  SEL R8, R8, 0xf80, P1 ;  /* 0x00000f8008087807 */ /* 0x000fc80000800000 */
[----:B------:R-:W-:-:S04]  /*49a0*/  LOP3.LUT R8, R8, 0x1e00, RZ, 0xc0, !PT ;  /* 0x00001e0008087812 */ /* 0x000fc800078ec0ff */
[CC--:B------:R-:W-:Y:S02]  /*49b0*/  IADD3 R9, R7.reuse, R8.reuse, R4 ;  /* 0x0000000807097210 */ /* 0x0c0fe40007ffe004 */
[----:B------:R-:W-:Y:S01]  /*49c0*/  IADD3 R6, R7, R8, R6 ;  /* 0x0000000807067210 */ /* 0x000fe20007ffe006 */
[----:B------:R-:W-:Y:S02]  /*49d0*/  IMAD R7, R168, -0x40, R11 ;  /* 0xffffffc0a8077824 */ /* 0x000fe400078e020b */
[----:B------:R-:W-:Y:S02]  /*49e0*/  VIADD R11, R17, UR42 ;  /* 0x0000002a110b7c36 */ /* 0x000fe40008000000 */
        /* <DEDUP_REMOVED lines=8> */
[----:B------:R-:W1:Y:S08]  /*4a70*/  LDC R6, c[0x0][0x2e0] ;  /* 0x0000b800ff067b82 */ /* 0x000e700000000800 */
[----:B------:R-:W2:Y:S01]  /*4a80*/  LDC R9, c[0x0][0x288] ;  /* 0x0000a200ff097b82 */ /* 0x000ea20000000800 */
[----:B-1----:R-:W-:-:S02]  /*4a90*/  IMAD R7, R169, R6, R7 ;  /* 0x00000006a9077224 */ /* 0x002fc400078e0207 */
[----:B------:R-:W-:Y:S02]  /*4aa0*/  IMAD R8, R169, R6, R8 ;  /* 0x00000006a9087224 */ /* 0x000fe400078e0208 */
[----:B------:R-:W-:-:S03]  /*4ab0*/  IMAD.IADD R7, R7, 0x1, -R18 ;  /* 0x0000000107077824 */ /* 0x000fc600078e0a12 */
[----:B--2---:R-:W-:Y:S01]  /*4ac0*/  IADD3 R8, R8, -R9, -R18 ;  /* 0x8000000908087210 */ /* 0x004fe20007ffe812 */
[----:B------:R-:W-:-:S03]  /*4ad0*/  IMAD R6, R169, R6, -R9 ;  /* 0x00000006a9067224 */ /* 0x000fc600078e0a09 */
[----:B------:R-:W-:Y:S01]  /*4ae0*/  VIADDMNMX R12, R11, R8, R7, PT ;  /* 0x000000080b0c7246 */ /* 0x000fe20003800107 */
[----:B------:R-:W-:Y:S01]  /*4af0*/  VIADD R6, R6, UR42 ;  /* 0x0000002a06067c36 */ /* 0x000fe20008000000 */
[----:B------:R-:W-:Y:S02]  /*4b00*/  IADD3 R8, R8, 0x8, R11 ;  /* 0x0000000808087810 */ /* 0x000fe40007ffe00b */
[C---:B------:R-:W-:Y:S02]  /*4b10*/  ISETP.GT.AND P1, PT, R12.reuse, RZ, PT ;  /* 0x000000ff0c00720c */ /* 0x040fe40003f24270 */
[C---:B------:R-:W-:Y:S02]  /*4b20*/  ISETP.GT.AND P2, PT, R12.reuse, 0x1, PT ;  /* 0x000000010c00780c */ /* 0x040fe40003f44270 */
[----:B------:R-:W-:Y:S02]  /*4b30*/  ISETP.GT.AND P3, PT, R12, 0x8, PT ;  /* 0x000000080c00780c */ /* 0x000fe40003f64270 */
[----:B------:R-:W-:-:S02]  /*4b40*/  VIMNMX R8, R7, R8, PT ;  /* 0x0000000807087248 */ /* 0x000fc40003fe0100 */
[----:B------:R-:W-:-:S04]  /*4b50*/  SHF.R.S32.HI R9, RZ, 0x1f, R6 ;  /* 0x0000001fff097819 */ /* 0x000fc80000011406 */
[----:B------:R-:W-:-:S04]  /*4b60*/  LEA.HI R9, R9, R6, RZ, 0x6 ;  /* 0x0000000609097211 */ /* 0x000fc800078f30ff */
[----:B------:R-:W-:-:S04]  /*4b70*/  SHF.R.S32.HI R9, RZ, 0x6, R9 ;  /* 0x00000006ff097819 */ /* 0x000fc80000011409 */
[----:B------:R-:W-:Y:S01]  /*4b80*/  VIMNMX R9, RZ, R9, !PT ;  /* 0x00000009ff097248 */ /* 0x000fe20007fe0100 */
[----:B------:R-:W-:Y:S02]  /*4b90*/  WARPGROUP.DEPBAR.LE gsb0, 0x0 ;  /* 0x00008000000079c5 */ /* 0x000fe40000010000 */
[----:B------:R-:W-:-:S06]  /*4ba0*/  WARPGROUP.ARRIVE ;  /* 0x00000000000079c5 */ /* 0x000fcc0000000000 */
[----:B------:R-:W-:Y:S01]  /*4bb0*/  HGMMA.64x64x16.F32 R24, gdesc[UR4], R24, gsb0 ;  /* 0x00e00000041879f0 */ /* 0x000fe20008000818 */
[----:B------:R-:W-:Y:S01]  /*4bc0*/  ULDC UR5, c[0x0][0xa80] ;  /* 0x0002a00000057ab9 */ /* 0x000fe20000000800 */
[----:B------:R-:W-:Y:S01]  /*4bd0*/  R2UR UR4, R206 ;  /* 0x00000000ce0472ca */ /* 0x000fe200000e0000 */
[----:B------:R-:W-:-:S12]  /*4be0*/  UMOV UR7, 0x40000040 ;  /* 0x4000004000077882 */ /* 0x000fd80000000000 */
[----:B------:R-:W-:Y:S01]  /*4bf0*/  UMOV UR6, UR4 ;  /* 0x0000000400067c82 */ /* 0x000fe20008000000 */
[----:B------:R-:W-:Y:S01]  /*4c00*/  R2UR UR4, R207 ;  /* 0x00000000cf0472ca */ /* 0x000fe200000e0000 */
[C---:B------:R-:W-:Y:S02]  /*4c10*/  VIADD R207, R206.reuse, 0x100 ;  /* 0x00000100cecf7836 */ /* 0x040fe40000000000 */
[----:B------:R-:W-:Y:S01]  /*4c20*/  VIADD R206, R206, 0x180 ;  /* 0x00000180cece7836 */ /* 0x000fe20000000000 */
[----:B------:R-:W-:Y:S02]  /*4c30*/  WARPGROUP.DEPBAR.LE gsb0, 0x0 ;  /* 0x00008000000079c5 */ /* 0x000fe40000010000 */
[----:B------:R-:W-:Y:S02]  /*4c40*/  FSEL R24, R24, -INF , P1 ;  /* 0xff80000018187808 */ /* 0x000fe40000800000 */
[----:B------:R-:W-:Y:S02]  /*4c50*/  FSEL R25, R25, -INF , P2 ;  /* 0xff80000019197808 */ /* 0x000fe40001000000 */
[----:B------:R-:W-:-:S02]  /*4c60*/  ISETP.GT.AND P1, PT, R12, 0x9, PT ;  /* 0x000000090c00780c */ /* 0x000fc40003f24270 */
[----:B------:R-:W-:Y:S02]  /*4c70*/  FSEL R28, R28, -INF , P3 ;  /* 0xff8000001c1c7808 */ /* 0x000fe40001800000 */
[----:B------:R-:W-:Y:S02]  /*4c80*/  FMNMX.FTZ R13, R24, R25, !PT ;  /* 0x00000019180d7209 */ /* 0x000fe40007810000 */
[----:B------:R-:W-:Y:S02]  /*4c90*/  ISETP.GT.AND P2, PT, R12, 0x10, PT ;  /* 0x000000100c00780c */ /* 0x000fe40003f44270 */
[----:B------:R-:W-:Y:S02]  /*4ca0*/  FSEL R29, R29, -INF , P1 ;  /* 0xff8000001d1d7808 */ /* 0x000fe40000800000 */
[----:B------:R-:W-:Y:S02]  /*4cb0*/  FMNMX.FTZ R10, R28, R13, !PT ;  /* 0x0000000d1c0a7209 */ /* 0x000fe40007810000 */
        /* <DEDUP_REMOVED lines=33> */
[----:B------:R-:W-:Y:S02]  /*4ed0*/  FSEL R53, R53, -INF , P1 ;  /* 0xff80000035357808 */ /* 0x000fe40000800000 */
[----:B------:R-:W-:Y:S02]  /*4ee0*/  FMNMX.FTZ R10, R52, R13, !PT ;  /* 0x0000000d340a7209 */ /* 0x000fe40007810000 */
[----:B------:R-:W-:Y:S02]  /*4ef0*/  ISETP.GT.AND P1, PT, R8, RZ, PT ;  /* 0x000000ff0800720c */ /* 0x000fe40003f24270 */
[----:B------:R-:W-:-:S02]  /*4f00*/  FMNMX.FTZ R10, R53, R10, !PT ;  /* 0x0000000a350a7209 */ /* 0x000fc40007810000 */
[C---:B------:R-:W-:Y:S02]  /*4f10*/  ISETP.GT.AND P2, PT, R8.reuse, 0x1, PT ;  /* 0x000000010800780c */ /* 0x040fe40003f44270 */
[----:B------:R-:W-:Y:S01]  /*4f20*/  ISETP.GT.AND P3, PT, R8, 0x8, PT ;  /* 0x000000080800780c */ /* 0x000fe20003f64270 */
[----:B------:R-:W1:Y:S01]  /*4f30*/  SHFL.BFLY PT, R13, R10, 0x2, 0x1f ;  /* 0x0c401f000a0d7f89 */ /* 0x000e6200000e0000 */
[----:B------:R-:W-:Y:S02]  /*4f40*/  FSEL R26, R26, -INF , P1 ;  /* 0xff8000001a1a7808 */ /* 0x000fe40000800000 */
[----:B------:R-:W-:Y:S02]  /*4f50*/  FSEL R27, R27, -INF , P2 ;  /* 0xff8000001b1b7808 */ /* 0x000fe40001000000 */
[----:B------:R-:W-:Y:S02]  /*4f60*/  ISETP.GT.AND P1, PT, R8, 0x9, PT ;  /* 0x000000090800780c */ /* 0x000fe40003f24270 */
[----:B------:R-:W-:-:S02]  /*4f70*/  FSEL R30, R30, -INF , P3 ;  /* 0xff8000001e1e7808 */ /* 0x000fc40001800000 */
[----:B------:R-:W-:Y:S02]  /*4f80*/  FMNMX.FTZ R7, R26, R27, !PT ;  /* 0x0000001b1a077209 */ /* 0x000fe40007810000 */
[C---:B------:R-:W-:Y:S02]  /*4f90*/  ISETP.GT.AND P2, PT, R8.reuse, 0x10, PT ;  /* 0x000000100800780c */ /* 0x040fe40003f44270 */
[----:B------:R-:W-:Y:S02]  /*4fa0*/  FSEL R31, R31, -INF , P1 ;  /* 0xff8000001f1f7808 */ /* 0x000fe40000800000 */
[----:B------:R-:W-:Y:S02]  /*4fb0*/  ISETP.GT.AND P1, PT, R8, 0x11, PT ;  /* 0x000000110800780c */ /* 0x000fe40003f24270 */
[----:B------:R-:W-:Y:S02]  /*4fc0*/  FSEL R34, R34, -INF , P2 ;  /* 0xff80000022227808 */ /* 0x000fe40001000000 */
[----:B------:R-:W-:-:S02]  /*4fd0*/  ISETP.GT.AND P2, PT, R8, 0x18, PT ;  /* 0x000000180800780c */ /* 0x000fc40003f44270 */
[----:B------:R-:W-:Y:S02]  /*4fe0*/  FSEL R35, R35, -INF , P1 ;  /* 0xff80000023237808 */ /* 0x000fe40000800000 */
[----:B------:R-:W-:Y:S02]  /*4ff0*/  ISETP.GT.AND P1, PT, R8, 0x19, PT ;  /* 0x000000190800780c */ /* 0x000fe40003f24270 */
[----:B-1----:R-:W-:Y:S02]  /*5000*/  FMNMX.FTZ R13, R10, R13, !PT ;  /* 0x0000000d0a0d7209 */ /* 0x002fe40007810000 */
[----:B------:R-:W-:Y:S02]  /*5010*/  FMNMX.FTZ R10, R30, R7, !PT ;  /* 0x000000071e0a7209 */ /* 0x000fe40007810000 */
[----:B------:R-:W-:Y:S01]  /*5020*/  FSEL R38, R38, -INF , P2 ;  /* 0xff80000026267808 */ /* 0x000fe20001000000 */
[----:B------:R-:W1:Y:S01]  /*5030*/  SHFL.BFLY PT, R12, R13, 0x1, 0x1f ;  /* 0x0c201f000d0c7f89 */ /* 0x000e6200000e0000 */
        /* <DEDUP_REMOVED lines=15> */
[----:B-1----:R-:W-:Y:S02]  /*5130*/  FMNMX.FTZ R7, R13, R12, !PT ;  /* 0x0000000c0d077209 */ /* 0x002fe40007810000 */
[----:B------:R-:W-:Y:S02]  /*5140*/  ISETP.GT.AND P1, PT, R8, 0x30, PT ;  /* 0x000000300800780c */ /* 0x000fe40003f24270 */
[----:B------:R-:W-:Y:S01]  /*5150*/  FSEL R47, R47, -INF , P3 ;  /* 0xff8000002f2f7808 */ /* 0x000fe20001800000 */
[----:B------:R-:W-:Y:S01]  /*5160*/  FMUL.FTZ R12, R7, UR5 ;  /* 0x00000005070c7c20 */ /* 0x000fe20008410000 */
[----:B------:R-:W-:-:S02]  /*5170*/  FMNMX.FTZ R10, R46, R11, !PT ;  /* 0x0000000b2e0a7209 */ /* 0x000fc40007810000 */
[----:B------:R-:W-:Y:S02]  /*5180*/  FSETP.NEU.FTZ.AND P4, PT, R7, -INF , PT ;  /* 0xff8000000700780b */ /* 0x000fe40003f9d000 */
[----:B------:R-:W-:Y:S02]  /*5190*/  ISETP.GT.AND P2, PT, R8, 0x31, PT ;  /* 0x000000310800780c */ /* 0x000fe40003f44270 */
[----:B------:R-:W-:Y:S02]  /*51a0*/  FSEL R50, R50, -INF , P1 ;  /* 0xff80000032327808 */ /* 0x000fe40000800000 */
[----:B------:R-:W-:Y:S02]  /*51b0*/  FMNMX.FTZ R11, R47, R10, !PT ;  /* 0x0000000a2f0b7209 */ /* 0x000fe40007810000 */
[----:B------:R-:W-:Y:S02]  /*51c0*/  FSEL R56, R12, RZ, P4 ;  /* 0x000000ff0c387208 */ /* 0x000fe40002000000 */
[----:B------:R-:W-:-:S02]  /*51d0*/  ISETP.GT.AND P1, PT, R8, 0x38, PT ;  /* 0x000000380800780c */ /* 0x000fc40003f24270 */
[----:B------:R-:W-:Y:S01]  /*51e0*/  FSEL R51, R51, -INF , P2 ;  /* 0xff80000033337808 */ /* 0x000fe20001000000 */
[--C-:B------:R-:W-:Y:S01]  /*51f0*/  FFMA.FTZ R24, R24, UR5, -R56.reuse ;  /* 0x0000000518187c23 */ /* 0x100fe20008010838 */
[----:B------:R-:W-:Y:S01]  /*5200*/  FMNMX.FTZ R12, R50, R11, !PT ;  /* 0x0000000b320c7209 */ /* 0x000fe20007810000 */
[--C-:B------:R-:W-:Y:S01]  /*5210*/  FFMA.FTZ R11, R25, UR5, -R56.reuse ;  /* 0x00000005190b7c23 */ /* 0x100fe20008010838 */
[----:B------:R-:W-:Y:S01]  /*5220*/  ISETP.GT.AND P2, PT, R8, 0x39, PT ;  /* 0x000000390800780c */ /* 0x000fe20003f44270 */
[----:B------:R-:W-:Y:S01]  /*5230*/  MUFU.EX2 R10, R24 ;  /* 0x00000018000a7308 */ /* 0x000fe20000000800 */
[----:B------:R-:W-:Y:S01]  /*5240*/  FSEL R54, R54, -INF , P1 ;  /* 0xff80000036367808 */ /* 0x000fe20000800000 */
[--C-:B------:R-:W-:Y:S01]  /*5250*/  FFMA.FTZ R14, R32, UR5, -R56.reuse ;  /* 0x00000005200e7c23 */ /* 0x100fe20008010838 */
[----:B------:R-:W-:Y:S01]  /*5260*/  FMNMX.FTZ R13, R51, R12, !PT ;  /* 0x0000000c330d7209 */ /* 0x000fe20007810000 */
[--C-:B------:R-:W-:Y:S01]  /*5270*/  FFMA.FTZ R12, R28, UR5, -R56.reuse ;  /* 0x000000051c0c7c23 */ /* 0x100fe20008010838 */
[----:B------:R-:W-:Y:S01]  /*5280*/  FSEL R55, R55, -INF , P2 ;  /* 0xff80000037377808 */ /* 0x000fe20001000000 */
        /* <DEDUP_REMOVED lines=12> */
[--C-:B------:R-:W-:Y:S01]  /*5350*/  FFMA.FTZ R175, R49, UR5, -R56.reuse ;  /* 0x0000000531af7c23 */ /* 0x100fe20008010838 */
[--C-:B------:R-:W-:Y:S01]  /*5360*/  FFMA.FTZ R176, R52, UR5, -R56.reuse ;  /* 0x0000000534b07c23 */ /* 0x100fe20008010838 */
[----:B------:R-:W-:Y:S01]  /*5370*/  FFMA.FTZ R177, R53, UR5, -R56 ;  /* 0x0000000535b17c23 */ /* 0x000fe20008010838 */
[----:B------:R-:W2:Y:S08]  /*5380*/  MUFU.EX2 R11, R11 ;  /* 0x0000000b000b7308 */ /* 0x000eb00000000800 */
[----:B------:R-:W-:Y:S08]  /*5390*/  MUFU.EX2 R12, R12 ;  /* 0x0000000c000c7308 */ /* 0x000ff00000000800 */
[----:B------:R-:W3:Y:S01]  /*53a0*/  MUFU.EX2 R13, R13 ;  /* 0x0000000d000d7308 */ /* 0x000ee20000000800 */
[----:B--2---:R-:W-:Y:S01]  /*53b0*/  F2FP.F16.F32.PACK_AB R152, R11, R10 ;  /* 0x0000000a0b98723e */ /* 0x004fe200000000ff */
[----:B------:R-:W-:Y:S01]  /*53c0*/  FADD.FTZ R11, R10, R11 ;  /* 0x0000000b0a0b7221 */ /* 0x000fe20000010000 */
[----:B-1----:R-:W-:-:S05]  /*53d0*/  FMNMX.FTZ R25, R8, R25, !PT ;  /* 0x0000001908197209 */ /* 0x002fca0007810000 */
[----:B------:R-:W1:Y:S01]  /*53e0*/  SHFL.BFLY PT, R8, R25, 0x1, 0x1f ;  /* 0x0c201f0019087f89 */ /* 0x000e6200000e0000 */
[----:B------:R-:W-:Y:S08]  /*53f0*/  MUFU.EX2 R14, R14 ;  /* 0x0000000e000e7308 */ /* 0x000ff00000000800 */
[----:B------:R-:W2:Y:S01]  /*5400*/  MUFU.EX2 R15, R15 ;  /* 0x0000000f000f7308 */ /* 0x000ea20000000800 */
[----:B---3--:R-:W-:Y:S01]  /*5410*/  F2FP.F16.F32.PACK_AB R154, R13, R12 ;  /* 0x0000000c0d9a723e */ /* 0x008fe200000000ff */
[----:B------:R-:W-:-:S04]  /*5420*/  FADD.FTZ R12, R12, R11 ;  /* 0x0000000b0c0c7221 */ /* 0x000fc80000010000 */
[----:B------:R-:W-:Y:S01]  /*5430*/  FADD.FTZ R13, R13, R12 ;  /* 0x0000000c0d0d7221 */ /* 0x000fe20000010000 */
[----:B------:R-:W-:Y:S01]  /*5440*/  VIADD R12, R168, 0xfffffffe ;  /* 0xfffffffea80c7836 */ /* 0x000fe20000000000 */
[----:B------:R-:W-:Y:S04]  /*5450*/  MUFU.EX2 R20, R20 ;  /* 0x0000001400147308 */ /* 0x000fe80000000800 */
[----:B------:R-:W-:Y:S02]  /*5460*/  ISETP.GE.AND P2, PT, R12, R9, PT ;  /* 0x000000090c00720c */ /* 0x000fe40003f46270 */
[----:B-1----:R-:W-:Y:S02]  /*5470*/  FMNMX.FTZ R8, R25, R8, !PT ;  /* 0x0000000819087209 */ /* 0x002fe40007810000 */
[----:B------:R-:W1:Y:S01]  /*5480*/  MUFU.EX2 R21, R21 ;  /* 0x0000001500157308 */ /* 0x000e620000000800 */
[----:B--2---:R-:W-:Y:S01]  /*5490*/  F2FP.F16.F32.PACK_AB R156, R15, R14 ;  /* 0x0000000e0f9c723e */ /* 0x004fe200000000ff */
[----:B------:R-:W-:Y:S01]  /*54a0*/  FADD.FTZ R14, R14, R13 ;  /* 0x0000000d0e0e7221 */ /* 0x000fe20000010000 */
[C---:B------:R-:W-:Y:S01]  /*54b0*/  FSETP.NEU.FTZ.AND P1, PT, R8.reuse, -INF , PT ;  /* 0xff8000000800780b */ /* 0x040fe20003f3d000 */
[----:B------:R-:W-:-:S02]  /*54c0*/  FMUL.FTZ R24, R8, UR5 ;  /* 0x0000000508187c20 */ /* 0x000fc40008410000 */
        /* <DEDUP_REMOVED lines=24> */
[----:B-1----:R-:W-:Y:S01]  /*5650*/  F2FP.F16.F32.PACK_AB R158, R21, R20 ;  /* 0x00000014159e723e */ /* 0x002fe200000000ff */
[----:B------:R-:W-:Y:S01]  /*5660*/  FADD.FTZ R20, R20, R15 ;  /* 0x0000000f14147221 */ /* 0x000fe20000010000 */
[----:B------:R-:W-:-:S03]  /*5670*/  @!P1 IADD3 R5, R5, 0x38860, RZ ;  /* 0x0003886005059810 */ /* 0x000fc60007ffe0ff */
[----:B------:R-:W-:Y:S01]  /*5680*/  FADD.FTZ R21, R21, R20 ;  /* 0x0000001415157221 */ /* 0x000fe20000010000 */
[----:B------:R-:W-:Y:S01]  /*5690*/  @!P1 PRMT R5, RZ, 0x654, R5 ;  /* 0x00000654ff059816 */ /* 0x000fe20000000005 */
[----:B------:R-:W1:Y:S08]  /*56a0*/  MUFU.EX2 R179, R179 ;  /* 0x000000b300b37308 */ /* 0x000e700000000800 */
        /* <DEDUP_REMOVED lines=50> */
[----:B------:R-:W-:-:S06]  /*59d0*/  FADD.FTZ R176, R176, R175 ;  /* 0x000000afb0b07221 */ /* 0x000fcc0000010000 */
[----:B------:R-:W3:Y:S08]  /*59e0*/  MUFU.EX2 R204, R204 ;  /* 0x000000cc00cc7308 */ /* 0x000ef00000000800 */
[----:B------:R-:W5:Y:S01]  /*59f0*/  MUFU.EX2 R205, R205 ;  /* 0x000000cd00cd7308 */ /* 0x000f620000000800 */
[----:B-1----:R-:W-:Y:S01]  /*5a00*/  F2FP.F16.F32.PACK_AB R165, R202, R203 ;  /* 0x000000cbcaa5723e */ /* 0x002fe200000000ff */
[----:B------:R-:W-:-:S04]  /*5a10*/  FADD.FTZ R203, R203, R200 ;  /* 0x000000c8cbcb7221 */ /* 0x000fc80000010000 */
[----:B------:R-:W-:-:S04]  /*5a20*/  FADD.FTZ R203, R202, R203 ;  /* 0x000000cbcacb7221 */ /* 0x000fc80000010000 */
[----:B---3--:R-:W-:Y:S01]  /*5a30*/  FADD.FTZ R6, R204, R203 ;  /* 0x000000cbcc067221 */ /* 0x008fe20000010000 */
[----:B-----5:R-:W-:-:S03]  /*5a40*/  F2FP.F16.F32.PACK_AB R167, R205, R204 ;  /* 0x000000cccda7723e */ /* 0x020fc600000000ff */
[----:B------:R-:W-:Y:S02]  /*5a50*/  FADD.FTZ R6, R205, R6 ;  /* 0x00000006cd067221 */ /* 0x000fe40000010000 */
[----:B------:R4:W-:Y:S01]  /*5a60*/  STSM.16.M88.4 [R185], R164 ;  /* 0x000000a4b9007844 */ /* 0x0009e20000000200 */
[----:B--2---:R-:W-:-:S06]  /*5a70*/  WARPGROUP.ARRIVE ;  /* 0x00000000000079c5 */ /* 0x004fcc0000000000 */
        /* <DEDUP_REMOVED lines=32> */
[----:B----4-:R-:W-:Y:S06]  /*5c80*/  @!P2 BRA `(.L_x_5950) ;  /* 0x000000300090a947 */ /* 0x010fec0003800000 */
[----:B------:R-:W-:Y:S01]  /*5c90*/  IMAD.MOV.U32 R11, RZ, RZ, R8 ;  /* 0x000000ffff0b7224 */ /* 0x000fe200078e0008 */
[----:B------:R-:W-:Y:S01]  /*5ca0*/  ULDC UR4, c[0x0][0x288] ;  /* 0x0000a20000047ab9 */ /* 0x000fe20000000800 */
[----:B------:R-:W-:Y:S01]  /*5cb0*/  IMAD.MOV.U32 R13, RZ, RZ, R7 ;  /* 0x000000ffff0d7224 */ /* 0x000fe200078e0007 */
[----:B------:R-:W-:Y:S01]  /*5cc0*/  ULDC.64 UR6, c[0x0][0x3f8] ;  /* 0x0000fe0000067ab9 */ /* 0x000fe20000000a00 */
[----:B------:R-:W-:-:S07]  /*5cd0*/  IMAD.MOV.U32 R14, RZ, RZ, R2 ;  /* 0x000000ffff0e7224 */ /* 0x000fce00078e0002 */
.L_x_5959:
[----:B------:R-:W-:-:S04]  /*5ce0*/  IADD3 R2, R14, 0x1, RZ ;  /* 0x000000010e027810 */ /* 0x000fc80007ffe0ff */
[----:B------:R-:W-:-:S04]  /*5cf0*/  ISETP.NE.AND P2, PT, R2, 0x2, PT ;  /* 0x000000020200780c */ /* 0x000fc80003f45270 */
[----:B------:R-:W-:Y:S02]  /*5d00*/  SEL R7, RZ, 0x1, P2 ;  /* 0x00000001ff077807 */ /* 0x000fe40001000000 */
[----:B------:R-:W-:Y:S02]  /*5d10*/  SEL R2, R2, RZ, P2 ;  /* 0x000000ff02027207 */ /* 0x000fe40001000000 */
[----:B------:R-:W-:Y:S01]  /*5d20*/  LOP3.LUT R16, R16, R7, RZ, 0x3c, !PT ;  /* 0x0000000710107212 */ /* 0x000fe200078e3cff */
[----:B------:R-:W-:Y:S06]  /*5d30*/  @!P0 BRA `(.L_x_5951) ;  /* 0x0000000000048947 */ /* 0x000fec0003800000 */
[----:B------:R-:W-:Y:S01]  /*5d40*/  BPT.TRAP 0x1 ;  /* 0x000000040000795c */ /* 0x000fe20000300000 */
.L_x_5951:
[----:B------:R-:W-:Y:S02]  /*5d50*/  LEA R10, R2, UR37, 0x3 ;  /* 0x00000025020a7c11 */ /* 0x000fe4000f8e18ff */
[----:B------:R-:W-:-:S04]  /*5d60*/  SHF.L.U32 R7, R16, 0x1f, RZ ;  /* 0x0000001f10077819 */ /* 0x000fc800000006ff */
[----:B------:R1:W2:Y:S01]  /*5d70*/  SYNCS.PHASECHK.TRANS64.TRYWAIT P2, [R10+URZ+0x38830], R7 ;  /* 0x038830070a0075a7 */ /* 0x0002a2000804017f */
[----:B------:R-:W-:Y:S05]  /*5d80*/  @!P0 BRA `(.L_x_5952) ;  /* 0x0000000000048947 */ /* 0x000fea0003800000 */
[----:B------:R-:W-:Y:S01]  /*5d90*/  BPT.TRAP 0x1 ;  /* 0x000000040000795c */ /* 0x000fe20000300000 */
.L_x_5952:
[----:B------:R-:W-:Y:S01]  /*5da0*/  IMAD R8, R2, 0x200, R0 ;  /* 0x0000020002087824 */ /* 0x000fe200078e0200 */
[----:B--2---:R-:W-:Y:S06]  /*5db0*/  @P2 BRA `(.L_x_5953) ;  /* 0x0000000000082947 */ /* 0x004fec0003800000 */
[----:B------:R-:W2:Y:S02]  /*5dc0*/  SYNCS.PHASECHK.TRANS64.TRYWAIT P2, [R10+URZ+0x38830], R7 ;  /* 0x038830070a0075a7 */ /* 0x000ea4000804017f */
[----:B--2---:R-:W-:Y:S05]  /*5dd0*/  @!P2 BRA `(.L_x_5954) ;  /* 0x000000b80050a947 */ /* 0x004fea0003800000 */
.L_x_5953:
        /* <DEDUP_REMOVED lines=22> */
.L_x_5955:
[----:B------:R3:W4:Y:S01]  /*5f40*/  SYNCS.PHASECHK.TRANS64.TRYWAIT P2, [R10+URZ+0x38850], R7 ;  /* 0x038850070a0075a7 */ /* 0x000722000804017f */
[----:B------:R-:W-:Y:S05]  /*5f50*/  @!P0 BRA `(.L_x_5956) ;  /* 0x0000000000048947 */ /* 0x000fea0003800000 */
[----:B------:R-:W-:Y:S01]  /*5f60*/  BPT.TRAP 0x1 ;  /* 0x000000040000795c */ /* 0x000fe20000300000 */
.L_x_5956:
[----:B----4-:R-:W-:Y:S05]  /*5f70*/  @P2 BRA `(.L_x_5957) ;  /* 0x0000000000082947 */ /* 0x010fea0003800000 */
[----:B------:R-:W4:Y:S02]  /*5f80*/  SYNCS.PHASECHK.TRANS64.TRYWAIT P2, [R10+URZ+0x38850], R7 ;  /* 0x038850070a0075a7 */ /* 0x000f24000804017f */
[----:B----4-:R-:W-:Y:S05]  /*5f90*/  @!P2 BRA `(.L_x_5958) ;  /* 0x000000b400f4a947 */ /* 0x010fea0003800000 */
.L_x_5957:
[----:B-1234-:R-:W-:Y:S01]  /*5fa0*/  IMAD R7, R2, 0x1000, R3 ;  /* 0x0000100002077824 */ /* 0x01efe200078e0203 */
[----:B------:R-:W-:Y:S01]  /*5fb0*/  WARPGROUP.ARRIVE ;  /* 0x00000000000079c5 */ /* 0x000fe20000000000 */
[----:B------:R-:W-:Y:S01]  /*5fc0*/  UMOV UR27, 0x40000040 ;  /* 0x40000040001b7882 */ /* 0x000fe20000000000 */
[C---:B------:R-:W-:Y:S01]  /*5fd0*/  VIADD R15, R4.reuse, 0x2 ;  /* 0x00000002040f7836 */ /* 0x040fe20000000000 */
[----:B------:R-:W-:Y:S01]  /*5fe0*/  UMOV UR29, 0x40000040 ;  /* 0x40000040001d7882 */ /* 0x000fe20000000000 */
[C---:B------:R-:W-:Y:S01]  /*5ff0*/  R2UR UR26, R7.reuse ;  /* 0x00000000071a72ca */ /* 0x040fe200000e0000 */
[----:B------:R-:W-:Y:S01]  /*6000*/  VIADD R8, R7, 0x2 ;  /* 0x0000000207087836 */ /* 0x000fe20000000000 */
[----:B------:R-:W-:Y:S01]  /*6010*/  UMOV UR31, 0x40000040 ;  /* 0x40000040001f7882 */ /* 0x000fe20000000000 */
[----:B------:R-:W-:Y:S01]  /*6020*/  R2UR UR28, R15 ;  /* 0x000000000f1c72ca */ /* 0x000fe200000e0000 */
[----:B------:R-:W1:Y:S01]  /*6030*/  S2R R20, SR_TID.X ;  /* 0x0000000000147919 */ /* 0x000e620000002100 */
[C---:B------:R-:W-:Y:S01]  /*6040*/  IADD3 R15, R4.reuse, 0x4, RZ ;  /* 0x00000004040f7810 */ /* 0x040fe20007ffe0ff */
[----:B------:R-:W-:Y:S01]  /*6050*/  VIADD R197, R4, 0x800 ;  /* 0x0000080004c57836 */ /* 0x000fe20000000000 */
[----:B------:R-:W-:Y:S01]  /*6060*/  R2UR UR30, R8 ;  /* 0x00000000081e72ca */ /* 0x000fe200000e0000 */
[C---:B------:R-:W-:Y:S01]  /*6070*/  VIADD R8, R7.reuse, 0x4 ;  /* 0x0000000407087836 */ /* 0x040fe20000000000 */
[----:B------:R-:W-:Y:S01]  /*6080*/  UISETP.NE.U32.AND UP0, UPT, UR6, URZ, UPT ;  /* 0x0000003f0600728c */ /* 0x000fe2000bf05070 */
[----:B------:R-:W-:Y:S01]  /*6090*/  VIADD R21, R7, 0x800 ;  /* 0x0000080007157836 */ /* 0x000fe20000000000 */
[----:B------:R-:W-:Y:S01]  /*60a0*/  ULDC UR5, c[0x0][0x404] ;  /* 0x0001010000057ab9 */ /* 0x000fe20000000800 */
[----:B------:R-:W-:Y:S01]  /*60b0*/  IMAD R208, R2, 0x1000, R19 ;  /* 0x0000100002d07824 */ /* 0x000fe200078e0213 */
[----:B------:R-:W-:Y:S01]  /*60c0*/  HGMMA.64x64x16.F32 R152, gdesc[UR24], R152, gsb0 ;  /* 0x00e00000189879f0 */ /* 0x000fe20008000898 */
[----:B------:R-:W-:Y:S01]  /*60d0*/  UISETP.NE.AND.EX UP0, UPT, UR7, URZ, UPT, UP0 ;  /* 0x0000003f0700728c */ /* 0x000fe2000bf05300 */
[----:B------:R-:W-:-:S02]  /*60e0*/  UMOV UR11, 0x40000040 ;  /* 0x40000040000b7882 */ /* 0x000fc40000000000 */
[----:B------:R-:W-:Y:S01]  /*60f0*/  R2UR UR10, R208 ;  /* 0x00000000d00a72ca */ /* 0x000fe200000e0000 */
[----:B------:R-:W-:Y:S01]  /*6100*/  USEL UR5, UR5, 0x1, UP0 ;  /* 0x0000000105057887 */ /* 0x000fe20008000000 */
        /* <DEDUP_REMOVED lines=150> */
[----:B------:R-:W-:Y:S01]  /*6a70*/  IADD3 R196, R197, R20, RZ ;  /* 0x00000014c5c47210 */ /* 0x000fe20007ffe0ff */
        /* <DEDUP_REMOVED lines=146> */
[----:B------:R-:W-:Y:S02]  /*73a0*/  IADD3 R7, R8, R15, R7 ;  /* 0x0000000f08077210 */ /* 0x000fe40007ffe007 */
[----:B------:R-:W1:Y:S01]  /*73b0*/  LDC R8, c[0x0][0x2e0] ;  /* 0x0000b800ff087b82 */ /* 0x000e620000000800 */
[----:B------:R-:W-:Y:S02]  /*73c0*/  WARPGROUP.DEPBAR.LE gsb0, 0x0 ;  /* 0x00008000000079c5 */ /* 0x000fe40000010000 */
[----:B------:R-:W-:-:S06]  /*73d0*/  WARPGROUP.ARRIVE ;  /* 0x00000000000079c5 */ /* 0x000fcc0000000000 */
[----:B------:R-:W-:Y:S01]  /*73e0*/  HGMMA.64x64x16.F32 R152, gdesc[UR28], R152, gsb0 ;  /* 0x00e000001c9879f0 */ /* 0x000fe20008000898 */
[----:B------:R-:W-:Y:S01]  /*73f0*/  R2UR UR28, R20 ;  /* 0x00000000141c72ca */ /* 0x000fe200000e0000 */
[----:B------:R-:W-:Y:S01]  /*7400*/  UMOV UR29, 0x40000040 ;  /* 0x40000040001d7882 */ /* 0x000fe20000000000 */
[----:B------:R-:W-:Y:S01]  /*7410*/  R2UR UR30, R7 ;  /* 0x00000000071e72ca */ /* 0x000fe200000e0000 */
[----:B------:R-:W-:Y:S01]  /*7420*/  UMOV UR31, 0x40000040 ;  /* 0x40000040001f7882 */ /* 0x000fe20000000000 */
[----:B------:R-:W-:-:S04]  /*7430*/  IMAD.MOV.U32 R7, RZ, RZ, -0x40 ;  /* 0xffffffc0ff077424 */ /* 0x000fc800078e00ff */
[----:B------:R-:W-:-:S05]  /*7440*/  IMAD R7, R12, R7, 0x1 ;  /* 0x000000010c077424 */ /* 0x000fca00078e0207 */
[----:B------:R-:W-:-:S05]  /*7450*/  IADD3 R7, R7, UR42, RZ ;  /* 0x0000002a07077c10 */ /* 0x000fca000fffe0ff */
[----:B-1----:R-:W-:Y:S01]  /*7460*/  IMAD R7, R8, UR5, R7 ;  /* 0x0000000508077c24 */ /* 0x002fe2000f8e0207 */
[----:B------:R-:W-:-:S04]  /*7470*/  ULDC UR5, c[0x0][0xa80] ;  /* 0x0002a00000057ab9 */ /* 0x000fc80000000800 */
[----:B------:R-:W-:-:S05]  /*7480*/  IADD3 R8, R7, -UR4, -R18 ;  /* 0x8000000407087c10 */ /* 0x000fca000fffe812 */
[----:B------:R-:W-:-:S05]  /*7490*/  IMAD.IADD R7, R17, 0x1, R8 ;  /* 0x0000000111077824 */ /* 0x000fca00078e0208 */
[C---:B------:R-:W-:Y:S02]  /*74a0*/  ISETP.GT.AND P2, PT, R7.reuse, RZ, PT ;  /* 0x000000ff0700720c */ /* 0x040fe40003f44270 */
[----:B------:R-:W-:Y:S01]  /*74b0*/  ISETP.GT.AND P3, PT, R7, 0x1, PT ;  /* 0x000000010700780c */ /* 0x000fe20003f64270 */
[----:B------:R-:W-:Y:S02]  /*74c0*/  WARPGROUP.DEPBAR.LE gsb0, 0x0 ;  /* 0x00008000000079c5 */ /* 0x000fe40000010000 */
[----:B------:R-:W-:-:S06]  /*74d0*/  WARPGROUP.ARRIVE ;  /* 0x00000000000079c5 */ /* 0x000fcc0000000000 */
[----:B------:R-:W-:Y:S03]  /*74e0*/  HGMMA.64x64x16.F32 R152, gdesc[UR28], R152, gsb0 ;  /* 0x00e000001c9879f0 */ /* 0x000fe60008000898 */
[----:B------:R-:W-:Y:S02]  /*74f0*/  WARPGROUP.DEPBAR.LE gsb0, 0x0 ;  /* 0x00008000000079c5 */ /* 0x000fe40000010000 */
        /* <DEDUP_REMOVED lines=44> */
[----:B------:R-:W-:Y:S01]  /*77c0*/  FMNMX.FTZ R20, R180, R15, !PT ;  /* 0x0000000fb4147209 */ /* 0x000fe20007810000 */
[----:B------:R-:W-:-:S03]  /*77d0*/  VIADD R15, R7, 0x8 ;  /* 0x00000008070f7836 */ /* 0x000fc60000000000 */
[----:B------:R-:W-:Y:S02]  /*77e0*/  FMNMX.FTZ R21, R181, R20, !PT ;  /* 0x00000014b5157209 */ /* 0x000fe40007810000 */
[C---:B------:R-:W-:Y:S02]  /*77f0*/  ISETP.GT.AND P2, PT, R15.reuse, RZ, PT ;  /* 0x000000ff0f00720c */ /* 0x040fe40003f44270 */
[C---:B------:R-:W-:Y:S01]  /*7800*/  ISETP.GT.AND P3, PT, R15.reuse, 0x1, PT ;  /* 0x000000010f00780c */ /* 0x040fe20003f64270 */
[----:B------:R-:W1:Y:S01]  /*7810*/  SHFL.BFLY PT, R20, R21, 0x2, 0x1f ;  /* 0x0c401f0015147f89 */ /* 0x000e6200000e0000 */
[----:B------:R-:W-:Y:S02]  /*7820*/  FSEL R154, R154, -INF , P2 ;  /* 0xff8000009a9a7808 */ /* 0x000fe40001000000 */
[----:B------:R-:W-:Y:S02]  /*7830*/  ISETP.GT.AND P2, PT, R15, 0x8, PT ;  /* 0x000000080f00780c */ /* 0x000fe40003f44270 */
[----:B------:R-:W-:-:S02]  /*7840*/  FSEL R155, R155, -INF , P3 ;  /* 0xff8000009b9b7808 */ /* 0x000fc40001800000 */
[C---:B------:R-:W-:Y:S02]  /*7850*/  ISETP.GT.AND P3, PT, R15.reuse, 0x9, PT ;  /* 0x000000090f00780c */ /* 0x040fe40003f64270 */
[----:B------:R-:W-:Y:S02]  /*7860*/  FSEL R158, R158, -INF , P2 ;  /* 0xff8000009e9e7808 */ /* 0x000fe40001000000 */
[----:B------:R-:W-:Y:S02]  /*7870*/  ISETP.GT.AND P2, PT, R15, 0x10, PT ;  /* 0x000000100f00780c */ /* 0x000fe40003f44270 */
[----:B------:R-:W-:Y:S02]  /*7880*/  FSEL R159, R159, -INF , P3 ;  /* 0xff8000009f9f7808 */ /* 0x000fe40001800000 */
[----:B------:R-:W-:Y:S02]  /*7890*/  ISETP.GT.AND P3, PT, R15, 0x11, PT ;  /* 0x000000110f00780c */ /* 0x000fe40003f64270 */
[----:B------:R-:W-:-:S02]  /*78a0*/  FSEL R162, R162, -INF , P2 ;  /* 0xff800000a2a27808 */ /* 0x000fc40001000000 */
[----:B------:R-:W-:Y:S02]  /*78b0*/  ISETP.GT.AND P2, PT, R15, 0x18, PT ;  /* 0x000000180f00780c */ /* 0x000fe40003f44270 */
        /* <DEDUP_REMOVED lines=19> */
[----:B-1----:R-:W-:Y:S02]  /*79f0*/  FMNMX.FTZ R7, R168, R169, !PT ;  /* 0x000000a9a8077209 */ /* 0x002fe40007810000 */
[----:B------:R-:W-:Y:S02]  /*7a00*/  FMNMX.FTZ R21, R199, R20, !PT ;  /* 0x00000014c7157209 */ /* 0x000fe40007810000 */
[----:B------:R-:W-:Y:S01]  /*7a10*/  ISETP.GT.AND P5, PT, R15, 0x29, PT ;  /* 0x000000290f00780c */ /* 0x000fe20003fa4270 */
[----:B------:R-:W-:Y:S01]  /*7a20*/  FMUL.FTZ R203, R7, UR5 ;  /* 0x0000000507cb7c20 */ /* 0x000fe20008410000 */
[----:B------:R-:W-:Y:S02]  /*7a30*/  FSEL R201, R174, -INF , P4 ;  /* 0xff800000aec97808 */ /* 0x000fe40002000000 */
[----:B------:R-:W-:Y:S02]  /*7a40*/  FMNMX.FTZ R20, R200, R21, !PT ;  /* 0x00000015c8147209 */ /* 0x000fe40007810000 */
[----:B------:R-:W-:-:S02]  /*7a50*/  ISETP.GT.AND P3, PT, R15, 0x30, PT ;  /* 0x000000300f00780c */ /* 0x000fc40003f64270 */
[----:B------:R-:W-:Y:S02]  /*7a60*/  FSEL R202, R175, -INF , P5 ;  /* 0xff800000afca7808 */ /* 0x000fe40002800000 */
[----:B------:R-:W-:Y:S02]  /*7a70*/  FMNMX.FTZ R21, R201, R20, !PT ;  /* 0x00000014c9157209 */ /* 0x000fe40007810000 */
[----:B------:R-:W-:Y:S02]  /*7a80*/  FSETP.NEU.FTZ.AND P2, PT, R7, -INF , PT ;  /* 0xff8000000700780b */ /* 0x000fe40003f5d000 */
[----:B------:R-:W-:Y:S02]  /*7a90*/  ISETP.GT.AND P4, PT, R15, 0x31, PT ;  /* 0x000000310f00780c */ /* 0x000fe40003f84270 */
[----:B------:R-:W-:Y:S02]  /*7aa0*/  FSEL R178, R178, -INF , P3 ;  /* 0xff800000b2b27808 */ /* 0x000fe40001800000 */
[----:B------:R-:W-:-:S02]  /*7ab0*/  FMNMX.FTZ R21, R202, R21, !PT ;  /* 0x00000015ca157209 */ /* 0x000fc40007810000 */
[----:B------:R-:W-:Y:S02]  /*7ac0*/  FSEL R203, R203, RZ, P2 ;  /* 0x000000ffcbcb7208 */ /* 0x000fe40001000000 */
[----:B------:R-:W-:Y:S02]  /*7ad0*/  ISETP.GT.AND P3, PT, R15, 0x38, PT ;  /* 0x000000380f00780c */ /* 0x000fe40003f64270 */
[----:B------:R-:W-:Y:S01]  /*7ae0*/  FSEL R179, R179, -INF , P4 ;  /* 0xff800000b3b37808 */ /* 0x000fe20002000000 */
[--C-:B------:R-:W-:Y:S01]  /*7af0*/  FFMA.FTZ R20, R152, UR5, -R203.reuse ;  /* 0x0000000598147c23 */ /* 0x100fe200080108cb */
[----:B------:R-:W-:Y:S01]  /*7b00*/  FMNMX.FTZ R168, R178, R21, !PT ;  /* 0x00000015b2a87209 */ /* 0x000fe20007810000 */
[--C-:B------:R-:W-:Y:S01]  /*7b10*/  FFMA.FTZ R173, R8, UR5, -R203.reuse ;  /* 0x0000000508ad7c23 */ /* 0x100fe200080108cb */
[----:B------:R-:W-:Y:S01]  /*7b20*/  ISETP.GT.AND P4, PT, R15, 0x39, PT ;  /* 0x000000390f00780c */ /* 0x000fe20003f84270 */
[--C-:B------:R-:W-:Y:S01]  /*7b30*/  FFMA.FTZ R15, R153, UR5, -R203.reuse ;  /* 0x00000005990f7c23 */ /* 0x100fe200080108cb */
        /* <DEDUP_REMOVED lines=18> */
[----:B------:R-:W-:Y:S01]  /*7c60*/  FFMA.FTZ R181, R181, UR5, -R203 ;  /* 0x00000005b5b57c23 */ /* 0x000fe200080108cb */
[----:B------:R-:W-:Y:S08]  /*7c70*/  MUFU.EX2 R20, R20 ;  /* 0x0000001400147308 */ /* 0x000ff00000000800 */
[----:B------:R-:W2:Y:S08]  /*7c80*/  MUFU.EX2 R15, R15 ;  /* 0x0000000f000f7308 */ /* 0x000eb00000000800 */
[----:B------:R-:W-:Y:S01]  /*7c90*/  MUFU.EX2 R21, R21 ;  /* 0x0000001500157308 */ /* 0x000fe20000000800 */
[----:B-1----:R-:W-:-:S07]  /*7ca0*/  FMNMX.FTZ R156, R153, R156, !PT ;  /* 0x0000009c999c7209 */ /* 0x002fce0007810000 */
[----:B------:R-:W-:Y:S01]  /*7cb0*/  MUFU.EX2 R168, R168 ;  /* 0x000000a800a87308 */ /* 0x000fe20000000800 */
[----:B------:R-:W1:Y:S07]  /*7cc0*/  SHFL.BFLY PT, R153, R156, 0x1, 0x1f ;  /* 0x0c201f009c997f89 */ /* 0x000e6e00000e0000 */
[----:B------:R-:W-:Y:S08]  /*7cd0*/  MUFU.EX2 R169, R169 ;  /* 0x000000a900a97308 */ /* 0x000ff00000000800 */
[----:B------:R-:W-:Y:S08]  /*7ce0*/  MUFU.EX2 R170, R170 ;  /* 0x000000aa00aa7308 */ /* 0x000ff00000000800 */
[----:B------:R-:W-:Y:S01]  /*7cf0*/  MUFU.EX2 R171, R171 ;  /* 0x000000ab00ab7308 */ /* 0x000fe20000000800 */
[----:B-1----:R-:W-:-:S04]  /*7d00*/  FMNMX.FTZ R8, R156, R153, !PT ;  /* 0x000000999c087209 */ /* 0x002fc80007810000 */
[C---:B------:R-:W-:Y:S01]  /*7d10*/  FSETP.NEU.FTZ.AND P3, PT, R8.reuse, -INF , PT ;  /* 0xff8000000800780b */ /* 0x040fe20003f7d000 */
[C---:B------:R-:W-:Y:S02]  /*7d20*/  FMUL.FTZ R153, R8.reuse, UR5 ;  /* 0x0000000508997c20 */ /* 0x040fe40008410000 */
[----:B------:R-:W-:Y:S01]  /*7d30*/  MUFU.EX2 R172, R172 ;  /* 0x000000ac00ac7308 */ /* 0x000fe20000000800 */
[----:B------:R-:W-:Y:S02]  /*7d40*/  FSEL R156, R8, RZ, P3 ;  /* 0x000000ff089c7208 */ /* 0x000fe40001800000 */
[----:B------:R-:W-:-:S03]  /*7d50*/  FSEL R153, R153, RZ, P3 ;  /* 0x000000ff99997208 */ /* 0x000fc60001800000 */
[----:B------:R-:W-:Y:S01]  /*7d60*/  FADD.FTZ R156, -R156, R11 ;  /* 0x0000000b9c9c7221 */ /* 0x000fe20000010100 */
[----:B------:R-:W-:Y:S01]  /*7d70*/  @!P1 IADD3 R11, R10, 0x38840, RZ ;  /* 0x000388400a0b9810 */ /* 0x000fe20007ffe0ff */
[--C-:B------:R-:W-:Y:S01]  /*7d80*/  FFMA.FTZ R197, R154, UR5, -R153.reuse ;  /* 0x000000059ac57c23 */ /* 0x100fe20008010899 */
[----:B------:R-:W-:Y:S01]  /*7d90*/  FSEL R154, R7, RZ, P2 ;  /* 0x000000ff079a7208 */ /* 0x000fe20001000000 */
[--C-:B------:R-:W-:Y:S01]  /*7da0*/  FFMA.FTZ R196, R155, UR5, -R153.reuse ;  /* 0x000000059bc47c23 */ /* 0x100fe20008010899 */
[----:B------:R-:W-:Y:S02]  /*7db0*/  IMAD.MOV R155, RZ, RZ, -R22 ;  /* 0x000000ffff9b7224 */ /* 0x000fe400078e0a16 */
[----:B------:R-:W-:Y:S01]  /*7dc0*/  FMUL.FTZ R156, R156, UR5 ;  /* 0x000000059c9c7c20 */ /* 0x000fe20008410000 */
[----:B------:R-:W-:Y:S01]  /*7dd0*/  FFMA.FTZ R198, R158, UR5, -R153 ;  /* 0x000000059ec67c23 */ /* 0x000fe20008010899 */
[----:B------:R-:W-:Y:S01]  /*7de0*/  FADD.FTZ R154, -R154, R13 ;  /* 0x0000000d9a9a7221 */ /* 0x000fe20000010100 */
[--C-:B------:R-:W-:Y:S01]  /*7df0*/  FFMA.FTZ R203, R159, UR5, -R153.reuse ;  /* 0x000000059fcb7c23 */ /* 0x100fe20008010899 */
[----:B------:R-:W-:Y:S01]  /*7e00*/  ISETP.NE.AND P2, PT, R18, R155, PT ;  /* 0x0000009b1200720c */ /* 0x000fe20003f45270 */
[----:B------:R-:W1:Y:S01]  /*7e10*/  MUFU.EX2 R210, R156 ;  /* 0x0000009c00d27308 */ /* 0x000e620000000800 */
[----:B------:R-:W-:Y:S01]  /*7e20*/  FMUL.FTZ R154, R154, UR5 ;  /* 0x000000059a9a7c20 */ /* 0x000fe20008410000 */
[--C-:B------:R-:W-:Y:S01]  /*7e30*/  FFMA.FTZ R155, R152, UR5, -R153.reuse ;  /* 0x00000005989b7c23 */ /* 0x100fe20008010899 */
[--C-:B------:R-:W-:Y:S01]  /*7e40*/  FFMA.FTZ R204, R162, UR5, -R153.reuse ;  /* 0x00000005a2cc7c23 */ /* 0x100fe20008010899 */
[--C-:B------:R-:W-:Y:S01]  /*7e50*/  FFMA.FTZ R205, R163, UR5, -R153.reuse ;  /* 0x00000005a3cd7c23 */ /* 0x100fe20008010899 */
[--C-:B------:R-:W-:Y:S01]  /*7e60*/  FFMA.FTZ R206, R166, UR5, -R153.reuse ;  /* 0x00000005a6ce7c23 */ /* 0x100fe20008010899 */
[--C-:B------:R-:W-:Y:S01]  /*7e70*/  FFMA.FTZ R207, R167, UR5, -R153.reuse ;  /* 0x00000005a7cf7c23 */ /* 0x100fe20008010899 */
[--C-:B------:R-:W-:Y:S01]  /*7e80*/  FFMA.FTZ R199, R199, UR5, -R153.reuse ;  /* 0x00000005c7c77c23 */ /* 0x100fe20008010899 */
[----:B------:R3:W4:Y:S01]  /*7e90*/  MUFU.EX2 R209, R154 ;  /* 0x0000009a00d17308 */ /* 0x0007220000000800 */
[--C-:B------:R-:W-:Y:S01]  /*7ea0*/  FFMA.FTZ R200, R200, UR5, -R153.reuse ;  /* 0x00000005c8c87c23 */ /* 0x100fe20008010899 */
[--C-:B------:R-:W-:Y:S01]  /*7eb0*/  FFMA.FTZ R201, R201, UR5, -R153.reuse ;  /* 0x00000005c9c97c23 */ /* 0x100fe20008010899 */
[----:B------:R-:W-:Y:S01]  /*7ec0*/  FFMA.FTZ R202, R202, UR5, -R153 ;  /* 0x00000005caca7c23 */ /* 0x000fe20008010899 */
[----:B------:R-:W-:Y:S01]  /*7ed0*/  @!P2 IMAD R152, R14, 0x40, R17 ;  /* 0x000000400e98a824 */ /* 0x000fe200078e0211 */
[----:B------:R-:W-:Y:S01]  /*7ee0*/  @!P1 PRMT R14, RZ, 0x654, R11 ;  /* 0x00000654ff0e9816 */ /* 0x000fe2000000000b */
[--C-:B------:R-:W-:Y:S01]  /*7ef0*/  FFMA.FTZ R178, R178, UR5, -R153.reuse ;  /* 0x00000005b2b27c23 */ /* 0x100fe20008010899 */
[--C-:B------:R-:W-:Y:S01]  /*7f00*/  FFMA.FTZ R179, R179, UR5, -R153.reuse ;  /* 0x00000005b3b37c23 */ /* 0x100fe20008010899 */
[----:B------:R-:W-:Y:S01]  /*7f10*/  FFMA.FTZ R183, R183, UR5, -R153 ;  /* 0x00000005b7b77c23 */ /* 0x000fe20008010899 */
[----:B------:R-:W-:Y:S01]  /*7f20*/  @!P2 LEA R160, R152, UR37, 0x2 ;  /* 0x0000002598a0ac11 */ /* 0x000fe2000f8e10ff */
[----:B------:R5:W-:Y:S01]  /*7f30*/  @!P1 SYNCS.ARRIVE.TRANS64.RED.A1T0 RZ, [R14+URZ], RZ ;  /* 0x000000ff0eff99a7 */ /* 0x000be2000810043f */
[----:B------:R-:W-:Y:S01]  /*7f40*/  MUFU.EX2 R197, R197 ;  /* 0x000000c500c57308 */ /* 0x000fe20000000800 */
[----:B--2---:R-:W-:Y:S01]  /*7f50*/  F2FP.F16.F32.PACK_AB R152, R15, R20 ;  /* 0x000000140f98723e */ /* 0x004fe200000000ff */
[-C--:B-1----:R-:W-:Y:S01]  /*7f60*/  FMUL.FTZ R26, R26, R210.reuse ;  /* 0x000000d21a1a7220 */ /* 0x082fe20000410000 */
[----:B------:R-:W-:Y:S01]  /*7f70*/  @!P2 STS [R160+0x38420], R210 ;  /* 0x038420d2a000a388 */ /* 0x000fe20000000800 */
[----:B---3--:R-:W-:Y:S01]  /*7f80*/  F2FP.F16.F32.PACK_AB R154, R168, R21 ;  /* 0x00000015a89a723e */ /* 0x008fe200000000ff */
[-C--:B------:R-:W-:Y:S01]  /*7f90*/  FMUL.FTZ R27, R27, R210.reuse ;  /* 0x000000d21b1b7220 */ /* 0x080fe20000410000 */
[----:B------:R-:W-:Y:S01]  /*7fa0*/  F2FP.F16.F32.PACK_AB R156, R170, R169 ;  /* 0x000000a9aa9c723e */ /* 0x000fe200000000ff */
[----:B----4-:R1:W-:Y:S01]  /*7fb0*/  @!P2 STS [R160+0x38400], R209 ;  /* 0x038400d1a000a388 */ /* 0x0103e20000000800 */
[----:B------:R-:W2:Y:S01]  /*7fc0*/  MUFU.EX2 R196, R196 ;  /* 0x000000c400c47308 */ /* 0x000ea20000000800 */
[----:B------:R-:W-:Y:S01]  /*7fd0*/  F2FP.F16.F32.PACK_AB R158, R172, R171 ;  /* 0x000000abac9e723e */ /* 0x000fe200000000ff */
        /* <DEDUP_REMOVED lines=151> */
[----:B-1----:R-:W-:Y:S01]  /*8950*/  F2FP.F16.F32.PACK_AB R164, R177, R176 ;  /* 0x000000b0b1a4723e */ /* 0x002fe200000000ff */
[----:B------:R-:W-:Y:S01]  /*8960*/  FMUL.FTZ R151, R151, R210 ;  /* 0x000000d297977220 */ /* 0x000fe20000410000 */
[----:B------:R-:W-:Y:S01]  /*8970*/  FFMA.FTZ R197, R210, R6, R197 ;  /* 0x00000006d2c57223 */ /* 0x000fe200000100c5 */
[----:B------:R-:W-:Y:S01]  /*8980*/  FFMA.FTZ R20, R209, R5, R20 ;  /* 0x00000005d1147223 */ /* 0x000fe20000010014 */
[----:B------:R-:W-:-:S02]  /*8990*/  ISETP.GT.AND P2, PT, R12, R9, PT ;  /* 0x000000090c00720c */ /* 0x000fc40003f44270 */
[----:B------:R-:W-:Y:S01]  /*89a0*/  FADD.FTZ R197, R196, R197 ;  /* 0x000000c5c4c57221 */ /* 0x000fe20000010000 */
[----:B------:R1:W3:Y:S01]  /*89b0*/  MUFU.EX2 R178, R179 ;  /* 0x000000b300b27308 */ /* 0x0002e20000000800 */
[----:B------:R-:W-:Y:S01]  /*89c0*/  FADD.FTZ R20, R15, R20 ;  /* 0x000000140f147221 */ /* 0x000fe20000010000 */
[----:B------:R-:W-:-:S03]  /*89d0*/  @!P1 IADD3 R10, R10, 0x38860, RZ ;  /* 0x000388600a0a9810 */ /* 0x000fc60007ffe0ff */
[----:B------:R-:W-:Y:S01]  /*89e0*/  FADD.FTZ R21, R21, R20 ;  /* 0x0000001415157221 */ /* 0x000fe20000010000 */
[----:B------:R-:W-:Y:S02]  /*89f0*/  @!P1 PRMT R10, RZ, 0x654, R10 ;  /* 0x00000654ff0a9816 */ /* 0x000fe4000000000a */
[----:B------:R4:W-:Y:S01]  /*8a00*/  MUFU.EX2 R11, R155 ;  /* 0x0000009b000b7308 */ /* 0x0009e20000000800 */
[----:B--2---:R-:W-:Y:S01]  /*8a10*/  F2FP.F16.F32.PACK_AB R166, R181, R180 ;  /* 0x000000b4b5a6723e */ /* 0x004fe200000000ff */
[----:B-1----:R-:W-:Y:S02]  /*8a20*/  VIADD R179, R208, 0x80 ;  /* 0x00000080d0b37836 */ /* 0x002fe40000000000 */
[----:B------:R-:W-:-:S04]  /*8a30*/  FADD.FTZ R168, R168, R21 ;  /* 0x00000015a8a87221 */ /* 0x000fc80000010000 */
[----:B------:R-:W-:Y:S01]  /*8a40*/  FADD.FTZ R169, R169, R168 ;  /* 0x000000a8a9a97221 */ /* 0x000fe20000010000 */
[----:B-----5:R-:W1:Y:S01]  /*8a50*/  MUFU.EX2 R14, R183 ;  /* 0x000000b7000e7308 */ /* 0x020e620000000800 */
[----:B----4-:R-:W-:Y:S01]  /*8a60*/  F2FP.F16.F32.PACK_AB R155, R203, R198 ;  /* 0x000000c6cb9b723e */ /* 0x010fe200000000ff */
[----:B------:R-:W-:Y:S01]  /*8a70*/  BAR.SYNC.DEFER_BLOCKING 0xf, 0x100 ;  /* 0x03c4000000007b1d */ /* 0x000fe20000010000 */
[----:B---3--:R-:W-:Y:S01]  /*8a80*/  F2FP.F16.F32.PACK_AB R165, R178, R13 ;  /* 0x0000000db2a5723e */ /* 0x008fe200000000ff */
[----:B------:R-:W-:Y:S01]  /*8a90*/  FADD.FTZ R198, R198, R197 ;  /* 0x000000c5c6c67221 */ /* 0x000fe20000010000 */
[----:B------:R-:W-:-:S03]  /*8aa0*/  FADD.FTZ R170, R170, R169 ;  /* 0x000000a9aaaa7221 */ /* 0x000fc60000010000 */
[----:B------:R-:W-:Y:S01]  /*8ab0*/  FADD.FTZ R203, R203, R198 ;  /* 0x000000c6cbcb7221 */ /* 0x000fe20000010000 */
[----:B------:R-:W-:-:S03]  /*8ac0*/  FADD.FTZ R171, R171, R170 ;  /* 0x000000aaabab7221 */ /* 0x000fc60000010000 */
[----:B------:R-:W-:Y:S01]  /*8ad0*/  FADD.FTZ R204, R204, R203 ;  /* 0x000000cbcccc7221 */ /* 0x000fe20000010000 */
[----:B------:R-:W-:-:S03]  /*8ae0*/  FADD.FTZ R172, R172, R171 ;  /* 0x000000abacac7221 */ /* 0x000fc60000010000 */
[----:B------:R-:W-:Y:S01]  /*8af0*/  FADD.FTZ R205, R205, R204 ;  /* 0x000000cccdcd7221 */ /* 0x000fe20000010000 */
[----:B-1----:R-:W-:Y:S01]  /*8b00*/  F2FP.F16.F32.PACK_AB R167, R14, R11 ;  /* 0x0000000b0ea7723e */ /* 0x002fe200000000ff */
[----:B------:R-:W-:Y:S02]  /*8b10*/  FADD.FTZ R173, R173, R172 ;  /* 0x000000acadad7221 */ /* 0x000fe40000010000 */
[----:B------:R-:W-:Y:S02]  /*8b20*/  FADD.FTZ R206, R206, R205 ;  /* 0x000000cdcece7221 */ /* 0x000fe40000010000 */
[----:B------:R-:W-:Y:S02]  /*8b30*/  FADD.FTZ R174, R174, R173 ;  /* 0x000000adaeae7221 */ /* 0x000fe40000010000 */
[----:B------:R-:W-:Y:S01]  /*8b40*/  FADD.FTZ R206, R207, R206 ;  /* 0x000000cecfce7221 */ /* 0x000fe20000010000 */
[----:B------:R1:W-:Y:S01]  /*8b50*/  STSM.16.M88.4 [R23+0x36400], R152 ;  /* 0x0364009817007844 */ /* 0x0003e20000000200 */
[----:B------:R-:W-:-:S02]  /*8b60*/  FADD.FTZ R175, R175, R174 ;  /* 0x000000aeafaf7221 */ /* 0x000fc40000010000 */
[----:B------:R-:W-:Y:S01]  /*8b70*/  FADD.FTZ R199, R199, R206 ;  /* 0x000000cec7c77221 */ /* 0x000fe20000010000 */
[----:B------:R1:W-:Y:S01]  /*8b80*/  STSM.16.M88.4 [R186], R156 ;  /* 0x0000009cba007844 */ /* 0x0003e20000000200 */
[----:B------:R-:W-:Y:S02]  /*8b90*/  FADD.FTZ R175, R182, R175 ;  /* 0x000000afb6af7221 */ /* 0x000fe40000010000 */
[----:B------:R-:W-:Y:S01]  /*8ba0*/  FADD.FTZ R200, R200, R199 ;  /* 0x000000c7c8c87221 */ /* 0x000fe20000010000 */
[----:B------:R1:W-:Y:S01]  /*8bb0*/  STSM.16.M88.4 [R184], R160 ;  /* 0x000000a0b8007844 */ /* 0x0003e20000000200 */
[----:B------:R-:W-:Y:S02]  /*8bc0*/  FADD.FTZ R176, R176, R175 ;  /* 0x000000afb0b07221 */ /* 0x000fe40000010000 */
[----:B------:R-:W-:Y:S01]  /*8bd0*/  FADD.FTZ R201, R201, R200 ;  /* 0x000000c8c9c97221 */ /* 0x000fe20000010000 */
[----:B------:R1:W-:Y:S01]  /*8be0*/  STSM.16.M88.4 [R185], R164 ;  /* 0x000000a4b9007844 */ /* 0x0003e20000000200 */
[----:B------:R-:W-:-:S02]  /*8bf0*/  WARPGROUP.ARRIVE ;  /* 0x00000000000079c5 */ /* 0x000fc40000000000 */
        /* <DEDUP_REMOVED lines=8> */
[----:B------:R-:W-:Y:S02]  /*8c80*/  VIADD R208, R208, 0x180 ;  /* 0x00000180d0d07836 */ /* 0x000fe40000000000 */
[----:B------:R-:W-:Y:S01]  /*8c90*/  FADD.FTZ R180, R180, R177 ;  /* 0x000000b1b4b47221 */ /* 0x000fe20000010000 */
[----:B------:R-:W-:Y:S01]  /*8ca0*/  MOV R13, R7 ;  /* 0x00000007000d7202 */ /* 0x000fe20000000f00 */
[----:B------:R-:W-:-:S02]  /*8cb0*/  FADD.FTZ R11, R11, R178 ;  /* 0x000000b20b0b7221 */ /* 0x000fc40000010000 */
[----:B------:R-:W-:Y:S02]  /*8cc0*/  FADD.FTZ R5, R181, R180 ;  /* 0x000000b4b5057221 */ /* 0x000fe40000010000 */
[----:B------:R-:W-:Y:S01]  /*8cd0*/  FADD.FTZ R6, R14, R11 ;  /* 0x0000000b0e067221 */ /* 0x000fe20000010000 */
[----:B------:R-:W-:Y:S02]  /*8ce0*/  IMAD.MOV.U32 R14, RZ, RZ, R2 ;  /* 0x000000ffff0e7224 */ /* 0x000fe400078e0002 */
[----:B------:R-:W-:Y:S01]  /*8cf0*/  IMAD.MOV.U32 R11, RZ, RZ, R8 ;  /* 0x000000ffff0b7224 */ /* 0x000fe200078e0008 */
[----:B------:R-:W-:Y:S02]  /*8d00*/  WARPGROUP.DEPBAR.LE gsb0, 0x0 ;  /* 0x00008000000079c5 */ /* 0x000fe40000010000 */
[----:B------:R-:W-:-:S08]  /*8d10*/  WARPGROUP.ARRIVE ;  /* 0x00000000000079c5 */ /* 0x000fd00000000000 */
        /* <DEDUP_REMOVED lines=26> */
[----:B------:R-:W-:-:S07]  /*8ec0*/  IMAD.MOV.U32 R12, RZ, RZ, R10 ;  /* 0x000000ffff0c7224 */ /* 0x000fce00078e000a */
.L_x_5950:
[----:B------:R-:W-:-:S13]  /*8ed0*/  ISETP.GE.AND P2, PT, R12, RZ, PT ;  /* 0x000000ff0c00720c */ /* 0x000fda0003f46270 */
[----:B------:R-:W-:Y:S05]  /*8ee0*/  @!P2 BRA `(.L_x_5960) ;  /* 0x0000002c0044a947 */ /* 0x000fea0003800000 */
[----:B------:R-:W-:Y:S01]  /*8ef0*/  IMAD.MOV.U32 R197, RZ, RZ, R8 ;  /* 0x000000ffffc57224 */ /* 0x000fe200078e0008 */
[----:B------:R-:W-:Y:S01]  /*8f00*/  ULDC UR4, c[0x0][0xa80] ;  /* 0x0002a00000047ab9 */ /* 0x000fe20000000800 */
[----:B------:R-:W-:Y:S02]  /*8f10*/  IMAD.MOV.U32 R10, RZ, RZ, R7 ;  /* 0x000000ffff0a7224 */ /* 0x000fe400078e0007 */
[----:B------:R-:W-:-:S07]  /*8f20*/  IMAD.MOV.U32 R200, RZ, RZ, R2 ;  /* 0x000000ffffc87224 */ /* 0x000fce00078e0002 */
.L_x_5969:
[----:B------:R-:W-:-:S04]  /*8f30*/  IADD3 R2, R200, 0x1, RZ ;  /* 0x00000001c8027810 */ /* 0x000fc80007ffe0ff */
[----:B------:R-:W-:-:S04]  /*8f40*/  ISETP.NE.AND P2, PT, R2, 0x2, PT ;  /* 0x000000020200780c */ /* 0x000fc80003f45270 */
[----:B------:R-:W-:Y:S02]  /*8f50*/  SEL R7, RZ, 0x1, P2 ;  /* 0x00000001ff077807 */ /* 0x000fe40001000000 */
[----:B------:R-:W-:Y:S02]  /*8f60*/  SEL R2, R2, RZ, P2 ;  /* 0x000000ff02027207 */ /* 0x000fe40001000000 */
[----:B------:R-:W-:Y:S01]  /*8f70*/  LOP3.LUT R16, R16, R7, RZ, 0x3c, !PT ;  /* 0x0000000710107212 */ /* 0x000fe200078e3cff */
[----:B------:R-:W-:Y:S06]  /*8f80*/  @!P0 BRA `(.L_x_5961) ;  /* 0x0000000000048947 */ /* 0x000fec0003800000 */
[----:B------:R-:W-:Y:S01]  /*8f90*/  BPT.TRAP 0x1 ;  /* 0x000000040000795c */ /* 0x000fe20000300000 */
.L_x_5961:
[----:B------:R-:W-:Y:S02]  /*8fa0*/  LEA R9, R2, UR37, 0x3 ;  /* 0x0000002502097c11 */ /* 0x000fe4000f8e18ff */
[----:B------:R-:W-:-:S04]  /*8fb0*/  SHF.L.U32 R8, R16, 0x1f, RZ ;  /* 0x0000001f10087819 */ /* 0x000fc800000006ff */
[----:B------:R1:W2:Y:S01]  /*8fc0*/  SYNCS.PHASECHK.TRANS64.TRYWAIT P2, [R9+URZ+0x38830], R8 ;  /* 0x03883008090075a7 */ /* 0x0002a2000804017f */
[----:B------:R-:W-:Y:S05]  /*8fd0*/  @!P0 BRA `(.L_x_5962) ;  /* 0x0000000000048947 */ /* 0x000fea0003800000 */
[----:B------:R-:W-:Y:S01]  /*8fe0*/  BPT.TRAP 0x1 ;  /* 0x000000040000795c */ /* 0x000fe20000300000 */
.L_x_5962:
[----:B------:R-:W-:Y:S01]  /*8ff0*/  IMAD R7, R2, 0x200, R0 ;  /* 0x0000020002077824 */ /* 0x000fe200078e0200 */
[----:B--2---:R-:W-:Y:S06]  /*9000*/  @P2 BRA `(.L_x_5963) ;  /* 0x0000000000082947 */ /* 0x004fec0003800000 */
[----:B------:R-:W2:Y:S02]  /*9010*/  SYNCS.PHASECHK.TRANS64.TRYWAIT P2, [R9+URZ+0x38830], R8 ;  /* 0x03883008090075a7 */ /* 0x000ea4000804017f */
[----:B--2---:R-:W-:Y:S05]  /*9020*/  @!P2 BRA `(.L_x_5964) ;  /* 0x0000008400e4a947 */ /* 0x004fea0003800000 */
.L_x_5963:
        /* <DEDUP_REMOVED lines=22> */
.L_x_5965:
[----:B------:R3:W4:Y:S01]  /*9190*/  SYNCS.PHASECHK.TRANS64.TRYWAIT P2, [R9+URZ+0x38850], R8 ;  /* 0x03885008090075a7 */ /* 0x000722000804017f */
[----:B------:R-:W-:Y:S05]  /*91a0*/  @!P0 BRA `(.L_x_5966) ;  /* 0x0000000000048947 */ /* 0x000fea0003800000 */
[----:B------:R-:W-:Y:S01]  /*91b0*/  BPT.TRAP 0x1 ;  /* 0x000000040000795c */ /* 0x000fe20000300000 */
.L_x_5966:
[----:B----4-:R-:W-:Y:S05]  /*91c0*/  @P2 BRA `(.L_x_5967) ;  /* 0x0000000000082947 */ /* 0x010fea0003800000 */
[----:B------:R-:W4:Y:S02]  /*91d0*/  SYNCS.PHASECHK.TRANS64.TRYWAIT P2, [R9+URZ+0x38850], R8 ;  /* 0x03885008090075a7 */ /* 0x000f24000804017f */
[----:B----4-:R-:W-:Y:S05]  /*91e0*/  @!P2 BRA `(.L_x_5968) ;  /* 0x000000840088a947 */ /* 0x010fea0003800000 */
.L_x_5967:
        /* <DEDUP_REMOVED lines=9> */
[----:B------:R-:W1:Y:S01]  /*9280*/  S2R R13, SR_TID.X ;  /* 0x00000000000d7919 */ /* 0x000e620000002100 */
[C---:B------:R-:W-:Y:S01]  /*9290*/  IADD3 R11, R4.reuse, 0x4, RZ ;  /* 0x00000004040b7810 */ /* 0x040fe20007ffe0ff */
[----:B------:R-:W-:Y:S01]  /*92a0*/  VIADD R20, R4, 0x800 ;  /* 0x0000080004147836 */ /* 0x000fe20000000000 */
[----:B------:R-:W-:Y:S01]  /*92b0*/  R2UR UR30, R8 ;  /* 0x00000000081e72ca */ /* 0x000fe200000e0000 */
[C---:B------:R-:W-:Y:S01]  /*92c0*/  VIADD R8, R7.reuse, 0x4 ;  /* 0x0000000407087836 */ /* 0x040fe20000000000 */
[----:B------:R-:W-:Y:S01]  /*92d0*/  UMOV UR5, UR4 ;  /* 0x0000000400057c82 */ /* 0x000fe20008000000 */
[----:B------:R-:W-:Y:S01]  /*92e0*/  VIADD R14, R7, 0x800 ;  /* 0x00000800070e7836 */ /* 0x000fe20000000000 */
[----:B------:R-:W-:Y:S01]  /*92f0*/  LEA R207, R2, R19, 0xc ;  /* 0x0000001302cf7211 */ /* 0x000fe200078e60ff */
[----:B------:R-:W-:Y:S01]  /*9300*/  UMOV UR7, 0x40000040 ;  /* 0x4000004000077882 */ /* 0x000fe20000000000 */
[----:B------:R-:W-:Y:S02]  /*9310*/  HGMMA.64x64x16.F32 R152, gdesc[UR24], R152, gsb0 ;  /* 0x00e00000189879f0 */ /* 0x000fe40008000898 */
[----:B------:R-:W-:-:S02]  /*9320*/  R2UR UR6, R207 ;  /* 0x00000000cf0672ca */ /* 0x000fc400000e0000 */
        /* <DEDUP_REMOVED lines=361> */
[----:B------:R-:W-:Y:S02]  /*a9c0*/  MUFU.EX2 R11, R11 ;  /* 0x0000000b000b7308 */ /* 0x000fe40000000800 */
[----:B------:R-:W-:Y:S01]  /*a9d0*/  FMNMX.FTZ R15, R179, R8, !PT ;  /* 0x00000008b30f7209 */ /* 0x000fe20007810000 */
[-C--:B-1----:R-:W-:Y:S01]  /*a9e0*/  FMUL.FTZ R24, R24, R10.reuse ;  /* 0x0000000a18187220 */ /* 0x082fe20000410000 */
[-C--:B------:R-:W-:Y:S01]  /*a9f0*/  FMUL.FTZ R25, R25, R10.reuse ;  /* 0x0000000a19197220 */ /* 0x080fe20000410000 */
[-C--:B------:R-:W-:Y:S01]  /*aa00*/  FMUL.FTZ R28, R28, R10.reuse ;  /* 0x0000000a1c1c7220 */ /* 0x080fe20000410000 */
[----:B------:R-:W-:Y:S01]  /*aa10*/  FMNMX.FTZ R8, R182, R15, !PT ;  /* 0x0000000fb6087209 */ /* 0x000fe20007810000 */
[----:B------:R-:W-:Y:S01]  /*aa20*/  FFMA.FTZ R15, R160, UR5, -R199 ;  /* 0x00000005a00f7c23 */ /* 0x000fe200080108c7 */
[----:B------:R-:W-:Y:S01]  /*aa30*/  MUFU.EX2 R14, R14 ;  /* 0x0000000e000e7308 */ /* 0x000fe20000000800 */
[----:B------:R-:W-:Y:S01]  /*aa40*/  FMUL.FTZ R29, R29, R10 ;  /* 0x0000000a1d1d7220 */ /* 0x000fe20000410000 */
[----:B------:R-:W-:Y:S01]  /*aa50*/  FMNMX.FTZ R8, R183, R8, !PT ;  /* 0x00000008b7087209 */ /* 0x000fe20007810000 */
[-C--:B------:R-:W-:Y:S01]  /*aa60*/  FMUL.FTZ R32, R32, R10.reuse ;  /* 0x0000000a20207220 */ /* 0x080fe20000410000 */
[-C--:B------:R-:W-:Y:S01]  /*aa70*/  FMUL.FTZ R33, R33, R10.reuse ;  /* 0x0000000a21217220 */ /* 0x080fe20000410000 */
[-C--:B------:R-:W-:Y:S01]  /*aa80*/  FMUL.FTZ R36, R36, R10.reuse ;  /* 0x0000000a24247220 */ /* 0x080fe20000410000 */
[-C--:B------:R-:W-:Y:S01]  /*aa90*/  FMUL.FTZ R37, R37, R10.reuse ;  /* 0x0000000a25257220 */ /* 0x080fe20000410000 */
[----:B------:R-:W1:Y:S01]  /*aaa0*/  SHFL.BFLY PT, R153, R8, 0x2, 0x1f ;  /* 0x0c401f0008997f89 */ /* 0x000e6200000e0000 */
        /* <DEDUP_REMOVED lines=23> */
[----:B-1----:R-:W-:Y:S01]  /*ac20*/  FMNMX.FTZ R153, R8, R153, !PT ;  /* 0x0000009908997209 */ /* 0x002fe20007810000 */
        /* <DEDUP_REMOVED lines=28> */
[----:B-1----:R-:W-:Y:S01]  /*adf0*/  FMNMX.FTZ R8, R153, R8, !PT ;  /* 0x0000000899087209 */ /* 0x002fe20007810000 */
[----:B------:R-:W-:-:S02]  /*ae00*/  IMAD.MOV R153, RZ, RZ, -R22 ;  /* 0x000000ffff997224 */ /* 0x000fc400078e0a16 */
[-C--:B------:R-:W-:Y:S01]  /*ae10*/  FMUL.FTZ R125, R125, R10.reuse ;  /* 0x0000000a7d7d7220 */ /* 0x080fe20000410000 */
[-C--:B------:R-:W-:Y:S01]  /*ae20*/  FMUL.FTZ R128, R128, R10.reuse ;  /* 0x0000000a80807220 */ /* 0x080fe20000410000 */
        /* <DEDUP_REMOVED lines=8> */
[--C-:B------:R-:W-:Y:S01]  /*aeb0*/  FFMA.FTZ R199, R155, UR5, -R156.reuse ;  /* 0x000000059bc77c23 */ /* 0x100fe2000801089c */
[----:B------:R1:W3:Y:S01]  /*aec0*/  MUFU.EX2 R197, R152 ;  /* 0x0000009800c57308 */ /* 0x0002e20000000800 */
[--C-:B------:R-:W-:Y:S01]  /*aed0*/  FFMA.FTZ R201, R158, UR5, -R156.reuse ;  /* 0x000000059ec97c23 */ /* 0x100fe2000801089c */
[--C-:B------:R-:W-:Y:S01]  /*aee0*/  FFMA.FTZ R204, R159, UR5, -R156.reuse ;  /* 0x000000059fcc7c23 */ /* 0x100fe2000801089c */
[--C-:B------:R-:W-:Y:S01]  /*aef0*/  FFMA.FTZ R203, R162, UR5, -R156.reuse ;  /* 0x00000005a2cb7c23 */ /* 0x100fe2000801089c */
[--C-:B------:R-:W-:Y:S01]  /*af00*/  FFMA.FTZ R206, R163, UR5, -R156.reuse ;  /* 0x00000005a3ce7c23 */ /* 0x100fe2000801089c */
[----:B------:R-:W-:Y:S01]  /*af10*/  FFMA.FTZ R205, R166, UR5, -R156 ;  /* 0x00000005a6cd7c23 */ /* 0x000fe2000801089c */
[----:B------:R-:W-:-:S02]  /*af20*/  @!P2 IMAD R153, R200, 0x40, R17 ;  /* 0x00000040c899a824 */ /* 0x000fc400078e0211 */
[--C-:B------:R-:W-:Y:S01]  /*af30*/  FFMA.FTZ R208, R167, UR5, -R156.reuse ;  /* 0x00000005a7d07c23 */ /* 0x100fe2000801089c */
[--C-:B------:R-:W-:Y:S01]  /*af40*/  FFMA.FTZ R170, R170, UR5, -R156.reuse ;  /* 0x00000005aaaa7c23 */ /* 0x100fe2000801089c */
[----:B-1----:R-:W-:Y:S02]  /*af50*/  @!P1 VIADD R152, R9, 0x38840 ;  /* 0x0003884009989836 */ /* 0x002fe40000000000 */
[--C-:B------:R-:W-:Y:S01]  /*af60*/  FFMA.FTZ R171, R171, UR5, -R156.reuse ;  /* 0x00000005abab7c23 */ /* 0x100fe2000801089c */
[----:B------:R-:W-:Y:S01]  /*af70*/  @!P2 LEA R153, R153, UR37, 0x2 ;  /* 0x000000259999ac11 */ /* 0x000fe2000f8e10ff */
[--C-:B------:R-:W-:Y:S01]  /*af80*/  FFMA.FTZ R174, R174, UR5, -R156.reuse ;  /* 0x00000005aeae7c23 */ /* 0x100fe2000801089c */
[----:B------:R-:W-:Y:S01]  /*af90*/  FFMA.FTZ R175, R175, UR5, -R156 ;  /* 0x00000005afaf7c23 */ /* 0x000fe2000801089c */
[----:B------:R-:W-:Y:S01]  /*afa0*/  @!P1 PRMT R152, RZ, 0x654, R152 ;  /* 0x00000654ff989816 */ /* 0x000fe20000000098 */
[--C-:B------:R-:W-:Y:S01]  /*afb0*/  FFMA.FTZ R178, R178, UR5, -R156.reuse ;  /* 0x00000005b2b27c23 */ /* 0x100fe2000801089c */
[--C-:B------:R-:W-:Y:S01]  /*afc0*/  FFMA.FTZ R179, R179, UR5, -R156.reuse ;  /* 0x00000005b3b37c23 */ /* 0x100fe2000801089c */
[--C-:B------:R-:W-:Y:S01]  /*afd0*/  FFMA.FTZ R182, R182, UR5, -R156.reuse ;  /* 0x00000005b6b67c23 */ /* 0x100fe2000801089c */
[----:B------:R1:W-:Y:S01]  /*afe0*/  @!P1 SYNCS.ARRIVE.TRANS64.RED.A1T0 RZ, [R152+URZ], RZ ;  /* 0x000000ff98ff99a7 */ /* 0x0003e2000810043f */
[----:B------:R-:W-:Y:S01]  /*aff0*/  FFMA.FTZ R183, R183, UR5, -R156 ;  /* 0x00000005b7b77c23 */ /* 0x000fe2000801089c */
[----:B------:R-:W-:Y:S01]  /*b000*/  @!P2 STS [R153+0x38400], R10 ;  /* 0x0384000a9900a388 */ /* 0x000fe20000000800 */
[----:B------:R-:W-:Y:S01]  /*b010*/  MUFU.EX2 R202, R202 ;  /* 0x000000ca00ca7308 */ /* 0x000fe20000000800 */
[----:B--2---:R-:W-:Y:S01]  /*b020*/  F2FP.F16.F32.PACK_AB R154, R20, R13 ;  /* 0x0000000d149a723e */ /* 0x004fe200000000ff */
[----:B---3--:R-:W-:Y:S01]  /*b030*/  FMUL.FTZ R26, R26, R197 ;  /* 0x000000c51a1a7220 */ /* 0x008fe20000410000 */
[----:B------:R2:W-:Y:S01]  /*b040*/  @!P2 STS [R153+0x38420], R197 ;  /* 0x038420c59900a388 */ /* 0x0005e20000000800 */
[----:B------:R-:W-:Y:S01]  /*b050*/  F2FP.F16.F32.PACK_AB R156, R196, R15 ;  /* 0x0000000fc49c723e */ /* 0x000fe200000000ff */
[----:B------:R-:W-:Y:S01]  /*b060*/  FMUL.FTZ R27, R27, R197 ;  /* 0x000000c51b1b7220 */ /* 0x000fe20000410000 */
[----:B-1----:R-:W-:Y:S01]  /*b070*/  F2FP.F16.F32.PACK_AB R152, R14, R11 ;  /* 0x0000000b0e98723e */ /* 0x002fe200000000ff */
[----:B------:R-:W-:Y:S01]  /*b080*/  FMUL.FTZ R30, R30, R197 ;  /* 0x000000c51e1e7220 */ /* 0x000fe20000410000 */
[----:B------:R-:W2:Y:S01]  /*b090*/  MUFU.EX2 R199, R199 ;  /* 0x000000c700c77308 */ /* 0x000ea20000000800 */
[----:B------:R-:W-:Y:S01]  /*b0a0*/  F2FP.F16.F32.PACK_AB R158, R198, R21 ;  /* 0x00000015c69e723e */ /* 0x000fe200000000ff */
[-C--:B------:R-:W-:Y:S01]  /*b0b0*/  FMUL.FTZ R31, R31, R197.reuse ;  /* 0x000000c51f1f7220 */ /* 0x080fe20000410000 */
        /* <DEDUP_REMOVED lines=83> */
[----:B------:R-:W-:Y:S01]  /*b5f0*/  FMUL.FTZ R149, R149, R10 ;  /* 0x0000000a95957220 */ /* 0x000fe20000410000 */
[-C--:B------:R-:W-:Y:S01]  /*b600*/  FMUL.FTZ R150, R150, R197.reuse ;  /* 0x000000c596967220 */ /* 0x080fe20000410000 */
[----:B------:R-:W-:Y:S01]  /*b610*/  MUFU.EX2 R174, R174 ;  /* 0x000000ae00ae7308 */ /* 0x000fe20000000800 */
[----:B------:R-:W-:Y:S01]  /*b620*/  FMUL.FTZ R151, R151, R197 ;  /* 0x000000c597977220 */ /* 0x000fe20000410000 */
[----:B------:R2:W-:Y:S01]  /*b630*/  STSM.16.M88.4 [R23+0x36400], R152 ;  /* 0x0364009817007844 */ /* 0x0005e20000000200 */
[----:B------:R-:W-:-:S02]  /*b640*/  VIADD R200, R207, 0x80 ;  /* 0x00000080cfc87836 */ /* 0x000fc40000000000 */
[----:B------:R-:W-:Y:S01]  /*b650*/  FFMA.FTZ R5, R10, R5, R11 ;  /* 0x000000050a057223 */ /* 0x000fe2000001000b */
[----:B------:R-:W-:Y:S01]  /*b660*/  FFMA.FTZ R6, R197, R6, R202 ;  /* 0x00000006c5067223 */ /* 0x000fe200000100ca */
[----:B------:R2:W-:Y:S01]  /*b670*/  STSM.16.M88.4 [R186], R156 ;  /* 0x0000009cba007844 */ /* 0x0005e20000000200 */
[----:B------:R-:W-:Y:S01]  /*b680*/  ISETP.GT.AND P2, PT, R12, RZ, PT ;  /* 0x000000ff0c00720c */ /* 0x000fe20003f44270 */
[----:B------:R-:W3:Y:S01]  /*b690*/  MUFU.EX2 R175, R175 ;  /* 0x000000af00af7308 */ /* 0x000ee20000000800 */
[----:B-1----:R-:W-:Y:S01]  /*b6a0*/  F2FP.F16.F32.PACK_AB R161, R171, R170 ;  /* 0x000000aaaba1723e */ /* 0x002fe200000000ff */
[----:B------:R-:W-:Y:S01]  /*b6b0*/  FADD.FTZ R14, R14, R5 ;  /* 0x000000050e0e7221 */ /* 0x000fe20000010000 */
[----:B------:R-:W-:Y:S01]  /*b6c0*/  FADD.FTZ R6, R199, R6 ;  /* 0x00000006c7067221 */ /* 0x000fe20000010000 */
[----:B------:R-:W-:Y:S01]  /*b6d0*/  @!P1 VIADD R9, R9, 0x38860 ;  /* 0x0003886009099836 */ /* 0x000fe20000000000 */
[----:B------:R-:W-:Y:S01]  /*b6e0*/  MOV R197, R8 ;  /* 0x0000000800c57202 */ /* 0x000fe20000000f00 */
[----:B------:R-:W-:Y:S01]  /*b6f0*/  FADD.FTZ R13, R13, R14 ;  /* 0x0000000e0d0d7221 */ /* 0x000fe20000010000 */
[----:B------:R-:W-:Y:S01]  /*b700*/  FADD.FTZ R201, R201, R6 ;  /* 0x00000006c9c97221 */ /* 0x000fe20000010000 */
[----:B------:R-:W-:Y:S01]  /*b710*/  MUFU.EX2 R176, R176 ;  /* 0x000000b000b07308 */ /* 0x000fe20000000800 */
[----:B------:R-:W-:Y:S01]  /*b720*/  @!P1 PRMT R9, RZ, 0x654, R9 ;  /* 0x00000654ff099816 */ /* 0x000fe20000000009 */
[----:B------:R-:W-:Y:S01]  /*b730*/  FADD.FTZ R20, R20, R13 ;  /* 0x0000000d14147221 */ /* 0x000fe20000010000 */
[----:B------:R-:W-:Y:S01]  /*b740*/  FADD.FTZ R204, R204, R201 ;  /* 0x000000c9cccc7221 */ /* 0x000fe20000010000 */
[----:B------:R-:W-:-:S02]  /*b750*/  IMAD.MOV.U32 R10, RZ, RZ, R7 ;  /* 0x000000ffff0a7224 */ /* 0x000fc400078e0007 */
[----:B------:R-:W-:Y:S01]  /*b760*/  FADD.FTZ R15, R15, R20 ;  /* 0x000000140f0f7221 */ /* 0x000fe20000010000 */
[----:B------:R-:W-:Y:S01]  /*b770*/  FADD.FTZ R203, R203, R204 ;  /* 0x000000cccbcb7221 */ /* 0x000fe20000010000 */
[----:B------:R-:W1:Y:S01]  /*b780*/  MUFU.EX2 R177, R177 ;  /* 0x000000b100b17308 */ /* 0x000e620000000800 */
[----:B---3--:R-:W-:Y:S01]  /*b790*/  F2FP.F16.F32.PACK_AB R163, R175, R174 ;  /* 0x000000aeafa3723e */ /* 0x008fe200000000ff */
        /* <DEDUP_REMOVED lines=20> */
[----:B------:R-:W1:Y:S01]  /*b8e0*/  MUFU.EX2 R179, R179 ;  /* 0x000000b300b37308 */ /* 0x000e620000000800 */
[----:B---3--:R-:W-:Y:S02]  /*b8f0*/  F2FP.F16.F32.PACK_AB R166, R181, R180 ;  /* 0x000000b4b5a6723e */ /* 0x008fe400000000ff */
[----:B------:R-:W-:-:S04]  /*b900*/  FADD.FTZ R177, R177, R176 ;  /* 0x000000b0b1b17221 */ /* 0x000fc80000010000 */
[----:B------:R-:W-:Y:S01]  /*b910*/  FADD.FTZ R180, R180, R177 ;  /* 0x000000b1b4b47221 */ /* 0x000fe20000010000 */
[----:B------:R-:W3:Y:S03]  /*b920*/  MUFU.EX2 R182, R182 ;  /* 0x000000b600b67308 */ /* 0x000ee60000000800 */
[----:B------:R-:W-:-:S05]  /*b930*/  FADD.FTZ R5, R181, R180 ;  /* 0x000000b4b5057221 */ /* 0x000fca0000010000 */
[----:B------:R-:W4:Y:S01]  /*b940*/  MUFU.EX2 R183, R183 ;  /* 0x000000b700b77308 */ /* 0x000f220000000800 */
[----:B-1----:R-:W-:Y:S01]  /*b950*/  F2FP.F16.F32.PACK_AB R165, R179, R178 ;  /* 0x000000b2b3a5723e */ /* 0x002fe200000000ff */
[----:B------:R-:W-:-:S04]  /*b960*/  FADD.FTZ R178, R178, R175 ;  /* 0x000000afb2b27221 */ /* 0x000fc80000010000 */
[----:B------:R-:W-:-:S04]  /*b970*/  FADD.FTZ R179, R179, R178 ;  /* 0x000000b2b3b37221 */ /* 0x000fc80000010000 */
[----:B---3--:R-:W-:Y:S01]  /*b980*/  FADD.FTZ R6, R182, R179 ;  /* 0x000000b3b6067221 */ /* 0x008fe20000010000 */
[----:B----4-:R-:W-:-:S03]  /*b990*/  F2FP.F16.F32.PACK_AB R167, R183, R182 ;  /* 0x000000b6b7a7723e */ /* 0x010fc600000000ff */
[----:B------:R-:W-:Y:S02]  /*b9a0*/  FADD.FTZ R6, R183, R6 ;  /* 0x00000006b7067221 */ /* 0x000fe40000010000 */
[----:B------:R2:W-:Y:S01]  /*b9b0*/  STSM.16.M88.4 [R185], R164 ;  /* 0x000000a4b9007844 */ /* 0x0005e20000000200 */
[----:B------:R-:W-:-:S06]  /*b9c0*/  WARPGROUP.ARRIVE ;  /* 0x00000000000079c5 */ /* 0x000fcc0000000000 */
[----:B------:R-:W-:Y:S01]  /*b9d0*/  HGMMA.64x256x16.F32 R24, R152, gdesc[UR4].tnspB, R24, gsb0 ;  /* 0x43e0000498187df0 */ /* 0x000fe20008000818 */
[----:B------:R-:W-:Y:S01]  /*b9e0*/  R2UR UR6, R200 ;  /* 0x00000000c80672ca */ /* 0x000fe200000e0000 */
[----:B------:R-:W-:Y:S01]  /*b9f0*/  UMOV UR7, 0x40000040 ;  /* 0x4000004000077882 */ /* 0x000fe20000000000 */
[C---:B------:R-:W-:Y:S01]  /*ba00*/  VIADD R200, R207.reuse, 0x100 ;  /* 0x00000100cfc87836 */ /* 0x040fe20000000000 */
[----:B------:R-:W-:Y:S01]  /*ba10*/  IADD3 R207, R207, 0x180, RZ ;  /* 0x00000180cfcf7810 */ /* 0x000fe20007ffe0ff */
[----:B------:R-:W-:Y:S02]  /*ba20*/  WARPGROUP.DEPBAR.LE gsb0, 0x0 ;  /* 0x00008000000079c5 */ /* 0x000fe40000010000 */
[----:B------:R-:W-:-:S15]  /*ba30*/  WARPGROUP.ARRIVE ;  /* 0x00000000000079c5 */ /* 0x000fde0000000000 */
[----:B------:R-:W-:-:S06]  /*ba40*/  NOP ;  /* 0x0000000000007918 */ /* 0x000fcc0000000000 */
[----:B------:R-:W-:Y:S01]  /*ba50*/  HGMMA.64x256x16.F32 R24, R156, gdesc[UR4].tnspB, R24, gsb0 ;  /* 0x43e000049c187df0 */ /* 0x000fe20008000818 */
[----:B------:R-:W-:Y:S01]  /*ba60*/  R2UR UR6, R200 ;  /* 0x00000000c80672ca */ /* 0x000fe200000e0000 */
[----:B------:R-:W-:Y:S01]  /*ba70*/  UMOV UR7, 0x40000040 ;  /* 0x4000004000077882 */ /* 0x000fe20000000000 */
[----:B------:R-:W-:Y:S01]  /*ba80*/  IMAD.MOV.U32 R200, RZ, RZ, R2 ;  /* 0x000000ffffc87224 */ /* 0x000fe200078e0002 */
[----:B------:R-:W-:Y:S02]  /*ba90*/  WARPGROUP.DEPBAR.LE gsb0, 0x0 ;  /* 0x00008000000079c5 */ /* 0x000fe40000010000 */
[----:B------:R-:W-:-:S15]  /*baa0*/  WARPGROUP.ARRIVE ;  /* 0x00000000000079c5 */ /* 0x000fde0000000000 */
[----:B------:R-:W-:-:S07]  /*bab0*/  NOP ;  /* 0x0000000000007918 */ /* 0x000fce0000000000 */
        /* <DEDUP_REMOVED lines=20> */
.L_x_5960:
[----:B------:R-:W1:Y:S01]  /*bc00*/  SHFL.BFLY PT, R0, R5, 0x2, 0x1f ;  /* 0x0c401f0005007f89 */ /* 0x000e6200000e0000 */
[----:B------:R-:W-:Y:S01]  /*bc10*/  VIADD R4, R2, 0x1 ;  /* 0x0000000102047836 */ /* 0x000fe20000000000 */
[----:B------:R-:W-:Y:S01]  /*bc20*/  UIADD3 UR36, UR36, 0x1, URZ ;  /* 0x0000000124247890 */ /* 0x000fe2000fffe03f */
[----:B------:R-:W-:Y:S01]  /*bc30*/  IMAD.U32 R14, RZ, RZ, UR5 ;  /* 0x00000005ff0e7e24 */ /* 0x000fe2000f8e00ff */
[----:B------:R-:W2:Y:S01]  /*bc40*/  SHFL.BFLY PT, R9, R6, 0x2, 0x1f ;  /* 0x0c401f0006097f89 */ /* 0x000ea200000e0000 */
[----:B------:R-:W-:Y:S08]  /*bc50*/  BAR.ARV 0x8, 0xa0 ;  /* 0x0202800000007b1d */ /* 0x000ff00000002000 */
[----:B------:R-:W-:Y:S01]  /*bc60*/  BAR.SYNC.DEFER_BLOCKING 0xf, 0x100 ;  /* 0x03c4000000007b1d */ /* 0x000fe20000010000 */
[----:B------:R-:W-:Y:S01]  /*bc70*/  ISETP.NE.AND P1, PT, R4, 0x2, PT ;  /* 0x000000020400780c */ /* 0x000fe20003f25270 */
[----:B-1----:R-:W-:Y:S01]  /*bc80*/  FADD.FTZ R0, R0, R5 ;  /* 0x0000000500007221 */ /* 0x002fe20000010000 */
[----:B------:R-:W-:-:S02]  /*bc90*/  IMAD.MOV.U32 R5, RZ, RZ, RZ ;  /* 0x000000ffff057224 */ /* 0x000fc400078e00ff */
[----:B--2---:R-:W-:Y:S02]  /*bca0*/  FADD.FTZ R9, R9, R6 ;  /* 0x0000000609097221 */ /* 0x004fe40000010000 */
[----:B------:R-:W1:Y:S01]  /*bcb0*/  SHFL.BFLY PT, R3, R0, 0x1, 0x1f ;  /* 0x0c201f0000037f89 */ /* 0x000e6200000e0000 */
[----:B------:R-:W-:-:S03]  /*bcc0*/  MOV R6, RZ ;  /* 0x000000ff00067202 */ /* 0x000fc60000000f00 */
[----:B------:R-:W2:Y:S01]  /*bcd0*/  SHFL.BFLY PT, R10, R9, 0x1, 0x1f ;  /* 0x0c201f00090a7f89 */ /* 0x000ea200000e0000 */
[----:B-1----:R-:W-:Y:S01]  /*bce0*/  FADD.FTZ R12, R0, R3 ;  /* 0x00000003000c7221 */ /* 0x002fe20000010000 */
[----:B------:R-:W-:Y:S02]  /*bcf0*/  IMAD.MOV R3, RZ, RZ, -R22 ;  /* 0x000000ffff037224 */ /* 0x000fe400078e0a16 */
[----:B------:R-:W-:Y:S02]  /*bd00*/  IMAD.MOV.U32 R0, RZ, RZ, -0x800000 ;  /* 0xff800000ff007424 */ /* 0x000fe400078e00ff */
[----:B--2---:R-:W-:Y:S01]  /*bd10*/  FADD.FTZ R10, R9, R10 ;  /* 0x0000000a090a7221 */ /* 0x004fe20000010000 */
[----:B------:R-:W-:Y:S02]  /*bd20*/  FSETP.NE.FTZ.AND P2, PT, R12, RZ, PT ;  /* 0x000000ff0c00720b */ /* 0x000fe40003f55000 */
[----:B------:R-:W-:Y:S02]  /*bd30*/  ISETP.NE.AND P0, PT, R18, R3, PT ;  /* 0x000000031200720c */ /* 0x000fe40003f05270 */
[----:B------:R-:W-:-:S02]  /*bd40*/  FSETP.NE.FTZ.AND P3, PT, R10, RZ, PT ;  /* 0x000000ff0a00720b */ /* 0x000fc40003f75000 */
[----:B------:R-:W-:-:S04]  /*bd50*/  SEL R3, RZ, 0x1, P1 ;  /* 0x00000001ff037807 */ /* 0x000fc80000800000 */
[----:B------:R-:W-:Y:S02]  /*bd60*/  LOP3.LUT R16, R16, R3, RZ, 0x3c, !PT ;  /* 0x0000000310107212 */ /* 0x000fe400078e3cff */
[----:B------:R-:W-:Y:S01]  /*bd70*/  MOV R3, 0xff800000 ;  /* 0xff80000000037802 */ /* 0x000fe20000000f00 */
[----:B------:R-:W1:Y:S02]  /*bd80*/  @P2 MUFU.RCP R5, R12 ;  /* 0x0000000c00052308 */ /* 0x000e640000001000 */
[----:B------:R-:W-:Y:S02]  /*bd90*/  @!P0 IMAD R2, R2, 0x40, R17 ;  /* 0x0000004002028824 */ /* 0x000fe400078e0211 */
[----:B------:R-:W-:-:S03]  /*bda0*/  @P3 FMUL.FTZ R14, R14, 0.69314718246459960938 ;  /* 0x3f3172180e0e3820 */ /* 0x000fc60000410000 */
[----:B------:R-:W-:Y:S01]  /*bdb0*/  @!P0 LEA R11, R2, UR37, 0x2 ;  /* 0x00000025020b8c11 */ /* 0x000fe2000f8e10ff */
[----:B------:R-:W2:Y:S01]  /*bdc0*/  @P3 MUFU.RCP R6, R10 ;  /* 0x0000000a00063308 */ /* 0x000ea20000001000 */
[----:B------:R-:W-:-:S04]  /*bdd0*/  IMAD.U32 R2, RZ, RZ, UR5 ;  /* 0x00000005ff027e24 */ /* 0x000fc8000f8e00ff */
[----:B------:R-:W-:-:S03]  /*bde0*/  @P2 FMUL.FTZ R2, R2, 0.69314718246459960938 ;  /* 0x3f31721802022820 */ /* 0x000fc60000410000 */
[----:B------:R-:W3:Y:S01]  /*bdf0*/  @P2 MUFU.LG2 R9, R12 ;  /* 0x0000000c00092308 */ /* 0x000ee20000000c00 */
[----:B-1----:R-:W-:Y:S01]  /*be00*/  @!P0 STS [R11+0x38400], R5 ;  /* 0x038400050b008388 */ /* 0x002fe20000000800 */
        /* <DEDUP_REMOVED lines=137> */
.L_x_5936:
        /* <DEDUP_REMOVED lines=40> */
[----:B------:R-:W-:Y:S02]  /*c920*/  IADD3 R173, P3, R6, 0x40, RZ ;  /* 0x0000004006ad7810 */ /* 0x000fe40007f7e0ff */
[----:B------:R-:W-:Y:S02]  /*c930*/  LOP3.LUT R8, R4, R169, RZ, 0x3c, !PT ;  /* 0x000000a904087212 */ /* 0x000fe400078e3cff */
[----:B------:R-:W-:Y:S01]  /*c940*/  LOP3.LUT R4, R179, 0x380, RZ, 0xc0, !PT ;  /* 0x00000380b3047812 */ /* 0x000fe200078ec0ff */
[----:B------:R-:W-:Y:S01]  /*c950*/  IMAD.X R11, RZ, RZ, R7, P3 ;  /* 0x000000ffff0b7224 */ /* 0x000fe200018e0607 */
[----:B------:R-:W-:Y:S02]  /*c960*/  IADD3.X R13, RZ, R7, RZ, P4, !PT ;  /* 0x00000007ff0d7210 */ /* 0x000fe400027fe4ff */
[----:B------:R-:W-:Y:S02]  /*c970*/  SHF.R.U64 R4, R4, 0x3, RZ ;  /* 0x0000000304047819 */ /* 0x000fe400000012ff */
[----:B------:R-:W-:-:S02]  /*c980*/  LOP3.LUT R103, R6, 0x380, RZ, 0xc0, !PT ;  /* 0x0000038006677812 */ /* 0x000fc400078ec0ff */
[C---:B------:R-:W-:Y:S02]  /*c990*/  IADD3 R183, P2, R6.reuse, 0x2060, RZ ;  /* 0x0000206006b77810 */ /* 0x040fe40007f5e0ff */
[C---:B------:R-:W-:Y:S02]  /*c9a0*/  IADD3 R197, P4, R6.reuse, 0x4020, RZ ;  /* 0x0000402006c57810 */ /* 0x040fe40007f9e0ff */
[C---:B------:R-:W-:Y:S01]  /*c9b0*/  IADD3 R177, P5, R6.reuse, 0x2000, RZ ;  /* 0x0000200006b17810 */ /* 0x040fe20007fbe0ff */
[--C-:B------:R-:W-:Y:S01]  /*c9c0*/  IMAD.X R29, RZ, RZ, R7.reuse, P2 ;  /* 0x000000ffff1d7224 */ /* 0x100fe200010e0607 */
[C---:B------:R-:W-:Y:S01]  /*c9d0*/  IADD3 R181, P1, R6.reuse, 0x2040, RZ ;  /* 0x0000204006b57810 */ /* 0x040fe20007f3e0ff */
[--C-:B------:R-:W-:Y:S01]  /*c9e0*/  IMAD.X R91, RZ, RZ, R7.reuse, P4 ;  /* 0x000000ffff5b7224 */ /* 0x100fe200020e0607 */
[----:B------:R-:W-:Y:S01]  /*c9f0*/  IADD3 R187, P3, R6, 0x4000, RZ ;  /* 0x0000400006bb7810 */ /* 0x000fe20007f7e0ff */
[--C-:B------:R-:W-:Y:S01]  /*ca00*/  IMAD.X R15, RZ, RZ, R7.reuse, P5 ;  /* 0x000000ffff0f7224 */ /* 0x100fe200028e0607 */
[----:B------:R-:W-:Y:S01]  /*ca10*/  LOP3.LUT R20, R4, R179, RZ, 0x3c, !PT ;  /* 0x000000b304147212 */ /* 0x000fe200078e3cff */
[----:B------:R-:W-:Y:S01]  /*ca20*/  IMAD.X R25, RZ, RZ, R7, P1 ;  /* 0x000000ffff197224 */ /* 0x000fe200008e0607 */
[----:B------:R-:W-:-:S02]  /*ca30*/  SHF.R.U64 R103, R103, 0x3, RZ ;  /* 0x0000000367677819 */ /* 0x000fc400000012ff */
[----:B------:R-:W-:Y:S02]  /*ca40*/  LOP3.LUT R4, R197, 0x380, RZ, 0xc0, !PT ;  /* 0x00000380c5047812 */ /* 0x000fe400078ec0ff */
[C---:B------:R-:W-:Y:S02]  /*ca50*/  IADD3 R106, P2, R6.reuse, 0x6020, RZ ;  /* 0x00006020066a7810 */ /* 0x040fe40007f5e0ff */
        /* <DEDUP_REMOVED lines=11> */
[--C-:B------:R-:W-:Y:S01]  /*cb10*/  IMAD.X R111, RZ, RZ, R7.reuse, P3 ;  /* 0x000000ffff6f7224 */ /* 0x100fe200018e0607 */
[----:B------:R-:W-:Y:S01]  /*cb20*/  SHF.R.U64 R4, R4, 0x3, RZ ;  /* 0x0000000304047819 */ /* 0x000fe200000012ff */
[----:B------:R-:W-:Y:S01]  /*cb30*/  IMAD.X R115, RZ, RZ, R7, P4 ;  /* 0x000000ffff737224 */ /* 0x000fe200020e0607 */
[----:B------:R-:W-:Y:S02]  /*cb40*/  LOP3.LUT R12, R175, 0x380, RZ, 0xc0, !PT ;  /* 0x00000380af0c7812 */ /* 0x000fe400078ec0ff */
[----:B------:R-:W-:Y:S02]  /*cb50*/  LOP3.LUT R14, R177, 0x380, RZ, 0xc0, !PT ;  /* 0x00000380b10e7812 */ /* 0x000fe400078ec0ff */
[----:B------:R-:W-:-:S02]  /*cb60*/  LOP3.LUT R27, R106, 0x380, RZ, 0xc0, !PT ;  /* 0x000003806a1b7812 */ /* 0x000fc400078ec0ff */
[----:B------:R-:W-:Y:S02]  /*cb70*/  IADD3.X R107, RZ, R7, RZ, P2, !PT ;  /* 0x00000007ff6b7210 */ /* 0x000fe400017fe4ff */
[----:B------:R-:W-:Y:S02]  /*cb80*/  SHF.R.U64 R10, R10, 0x3, RZ ;  /* 0x000000030a0a7819 */ /* 0x000fe400000012ff */
[----:B------:R-:W-:Y:S02]  /*cb90*/  LOP3.LUT R24, R181, 0x380, RZ, 0xc0, !PT ;  /* 0x00000380b5187812 */ /* 0x000fe400078ec0ff */
[----:B------:R-:W-:Y:S02]  /*cba0*/  LOP3.LUT R90, R4, R197, RZ, 0x3c, !PT ;  /* 0x000000c5045a7212 */ /* 0x000fe400078e3cff */
[----:B------:R-:W-:Y:S02]  /*cbb0*/  MOV R168, R6 ;  /* 0x0000000600a87202 */ /* 0x000fe40000000f00 */
[----:B------:R-:W-:-:S02]  /*cbc0*/  SHF.R.U64 R12, R12, 0x3, RZ ;  /* 0x000000030c0c7819 */ /* 0x000fc400000012ff */
[----:B------:R-:W-:Y:S02]  /*cbd0*/  LOP3.LUT R28, R183, 0x380, RZ, 0xc0, !PT ;  /* 0x00000380b71c7812 */ /* 0x000fe400078ec0ff */
[----:B------:R-:W-:Y:S02]  /*cbe0*/  F2FP.F16.F32.PACK_AB R4, R166, R171 ;  /* 0x000000aba604723e */ /* 0x000fe400000000ff */
[----:B------:R-:W-:Y:S02]  /*cbf0*/  F2FP.F16.F32.PACK_AB R6, R158, R170 ;  /* 0x000000aa9e06723e */ /* 0x000fe400000000ff */
[----:B------:R-:W-:Y:S02]  /*cc00*/  F2FP.F16.F32.PACK_AB R7, R31, R30 ;  /* 0x0000001e1f07723e */ /* 0x000fe400000000ff */
[----:B------:R-:W-:Y:S02]  /*cc10*/  SHF.R.U64 R14, R14, 0x3, RZ ;  /* 0x000000030e0e7819 */ /* 0x000fe400000012ff */
[----:B------:R-:W-:Y:S01]  /*cc20*/  LOP3.LUT R86, R187, 0x380, RZ, 0xc0, !PT ;  /* 0x00000380bb567812 */ /* 0x000fe200078ec0ff */
[----:B------:R1:W-:Y:S01]  /*cc30*/  STSM.16.M88.4 [R168], R4 ;  /* 0x00000004a8007844 */ /* 0x0003e20000000200 */
[----:B------:R-:W-:-:S02]  /*cc40*/  LOP3.LUT R98, R201, 0x380, RZ, 0xc0, !PT ;  /* 0x00000380c9627812 */ /* 0x000fc400078ec0ff */
[----:B------:R-:W-:Y:S02]  /*cc50*/  SHF.R.U64 R27, R27, 0x3, RZ ;  /* 0x000000031b1b7819 */ /* 0x000fe400000012ff */
[----:B------:R-:W-:Y:S02]  /*cc60*/  LOP3.LUT R10, R10, R173, RZ, 0x3c, !PT ;  /* 0x000000ad0a0a7212 */ /* 0x000fe400078e3cff */
[----:B------:R-:W-:Y:S02]  /*cc70*/  SHF.R.U64 R24, R24, 0x3, RZ ;  /* 0x0000000318187819 */ /* 0x000fe400000012ff */
[----:B------:R-:W-:Y:S02]  /*cc80*/  LOP3.LUT R94, R199, 0x380, RZ, 0xc0, !PT ;  /* 0x00000380c75e7812 */ /* 0x000fe400078ec0ff */
[----:B------:R-:W-:Y:S02]  /*cc90*/  LOP3.LUT R114, R207, 0x380, RZ, 0xc0, !PT ;  /* 0x00000380cf727812 */ /* 0x000fe400078ec0ff */
[----:B------:R-:W-:-:S02]  /*cca0*/  LOP3.LUT R12, R12, R175, RZ, 0x3c, !PT ;  /* 0x000000af0c0c7212 */ /* 0x000fc400078e3cff */
[----:B------:R-:W-:Y:S02]  /*ccb0*/  SHF.R.U64 R28, R28, 0x3, RZ ;  /* 0x000000031c1c7819 */ /* 0x000fe400000012ff */
[----:B------:R-:W-:Y:S02]  /*ccc0*/  LOP3.LUT R14, R14, R177, RZ, 0x3c, !PT ;  /* 0x000000b10e0e7212 */ /* 0x000fe400078e3cff */
[----:B------:R-:W-:Y:S02]  /*ccd0*/  SHF.R.U64 R86, R86, 0x3, RZ ;  /* 0x0000000356567819 */ /* 0x000fe400000012ff */
[----:B------:R-:W-:Y:S02]  /*cce0*/  LOP3.LUT R102, R203, 0x380, RZ, 0xc0, !PT ;  /* 0x00000380cb667812 */ /* 0x000fe400078ec0ff */
[----:B------:R-:W-:Y:S02]  /*ccf0*/  SHF.R.U64 R98, R98, 0x3, RZ ;  /* 0x0000000362627819 */ /* 0x000fe400000012ff */
[----:B------:R-:W-:-:S02]  /*cd00*/  LOP3.LUT R106, R27, R106, RZ, 0x3c, !PT ;  /* 0x0000006a1b6a7212 */ /* 0x000fc400078e3cff */
[----:B------:R-:W-:Y:S02]  /*cd10*/  MOV R27, R8 ;  /* 0x00000008001b7202 */ /* 0x000fe40000000f00 */
[----:B-1----:R-:W-:Y:S02]  /*cd20*/  F2FP.F16.F32.PACK_AB R4, R33, R160 ;  /* 0x000000a02104723e */ /* 0x002fe400000000ff */
[----:B------:R-:W-:Y:S02]  /*cd30*/  F2FP.F16.F32.PACK_AB R5, R35, R34 ;  /* 0x000000222305723e */ /* 0x000fe400000000ff */
[----:B------:R-:W-:Y:S02]  /*cd40*/  F2FP.F16.F32.PACK_AB R6, R37, R156 ;  /* 0x0000009c2506723e */ /* 0x000fe400000000ff */
[----:B------:R-:W-:Y:S02]  /*cd50*/  F2FP.F16.F32.PACK_AB R7, R39, R38 ;  /* 0x000000262707723e */ /* 0x000fe400000000ff */
[----:B------:R-:W-:-:S02]  /*cd60*/  LOP3.LUT R24, R24, R181, RZ, 0x3c, !PT ;  /* 0x000000b518187212 */ /* 0x000fc400078e3cff */
[----:B------:R-:W-:Y:S01]  /*cd70*/  SHF.R.U64 R94, R94, 0x3, RZ ;  /* 0x000000035e5e7819 */ /* 0x000fe200000012ff */
[----:B------:R1:W-:Y:S01]  /*cd80*/  STSM.16.M88.4 [R27], R4 ;  /* 0x000000041b007844 */ /* 0x0003e20000000200 */
[----:B------:R-:W-:Y:S02]  /*cd90*/  LOP3.LUT R110, R205, 0x380, RZ, 0xc0, !PT ;  /* 0x00000380cd6e7812 */ /* 0x000fe400078ec0ff */
[----:B------:R-:W-:Y:S02]  /*cda0*/  SHF.R.U64 R114, R114, 0x3, RZ ;  /* 0x0000000372727819 */ /* 0x000fe400000012ff */
[----:B------:R-:W-:Y:S02]  /*cdb0*/  MOV R11, R10 ;  /* 0x0000000a000b7202 */ /* 0x000fe40000000f00 */
[----:B------:R-:W-:Y:S02]  /*cdc0*/  LOP3.LUT R28, R28, R183, RZ, 0x3c, !PT ;  /* 0x000000b71c1c7212 */ /* 0x000fe400078e3cff */
[----:B------:R-:W-:Y:S01]  /*cdd0*/  MOV R12, R12 ;  /* 0x0000000c000c7202 */ /* 0x000fe20000000f00 */
[----:B------:R1:W-:Y:S01]  /*cde0*/  STSM.16.M88.4 [R11], R40 ;  /* 0x000000280b007844 */ /* 0x0003e20000000200 */
[----:B------:R-:W-:-:S02]  /*cdf0*/  LOP3.LUT R86, R86, R187, RZ, 0x3c, !PT ;  /* 0x000000bb56567212 */ /* 0x000fc400078e3cff */
[----:B------:R-:W-:Y:S01]  /*ce00*/  SHF.R.U64 R102, R102, 0x3, RZ ;  /* 0x0000000366667819 */ /* 0x000fe200000012ff */
[----:B------:R1:W-:Y:S01]  /*ce10*/  STSM.16.M88.4 [R12], R48 ;  /* 0x000000300c007844 */ /* 0x0003e20000000200 */
[----:B------:R-:W-:Y:S02]  /*ce20*/  LOP3.LUT R98, R98, R201, RZ, 0x3c, !PT ;  /* 0x000000c962627212 */ /* 0x000fe400078e3cff */
[----:B------:R-:W-:Y:S02]  /*ce30*/  MOV R14, R14 ;  /* 0x0000000e000e7202 */ /* 0x000fe40000000f00 */
[----:B------:R-:W-:Y:S02]  /*ce40*/  MOV R20, R20 ;  /* 0x0000001400147202 */ /* 0x000fe40000000f00 */
[----:B------:R-:W-:Y:S01]  /*ce50*/  F2FP.F16.F32.PACK_AB R66, R69, R68 ;  /* 0x000000444542723e */ /* 0x000fe200000000ff */
[----:B------:R1:W-:Y:S01]  /*ce60*/  STSM.16.M88.4 [R14], R56 ;  /* 0x000000380e007844 */ /* 0x0003e20000000200 */
[----:B------:R-:W-:-:S02]  /*ce70*/  F2FP.F16.F32.PACK_AB R67, R71, R70 ;  /* 0x000000464743723e */ /* 0x000fc400000000ff */
[----:B------:R-:W-:Y:S02]  /*ce80*/  F2FP.F16.F32.PACK_AB R73, R75, R74 ;  /* 0x0000004a4b49723e */ /* 0x000fe400000000ff */
[----:B------:R-:W-:Y:S01]  /*ce90*/  F2FP.F16.F32.PACK_AB R80, R81, R80 ;  /* 0x000000505150723e */ /* 0x000fe200000000ff */
[----:B------:R1:W-:Y:S01]  /*cea0*/  STSM.16.M88.4 [R20], R64 ;  /* 0x0000004014007844 */ /* 0x0003e20000000200 */
[----:B------:R-:W-:Y:S02]  /*ceb0*/  LOP3.LUT R94, R94, R199, RZ, 0x3c, !PT ;  /* 0x000000c75e5e7212 */ /* 0x000fe400078e3cff */
[----:B------:R-:W-:Y:S02]  /*cec0*/  SHF.R.U64 R110, R110, 0x3, RZ ;  /* 0x000000036e6e7819 */ /* 0x000fe400000012ff */
        /* <DEDUP_REMOVED lines=37> */
[----:B------:R-:W-:Y:S02]  /*d120*/  F2FP.F16.F32.PACK_AB R121, R123, R122 ;  /* 0x0000007a7b79723e */ /* 0x000fe400000000ff */
[----:B------:R-:W-:Y:S01]  /*d130*/  F2FP.F16.F32.PACK_AB R128, R129, R128 ;  /* 0x000000808180723e */ /* 0x000fe200000000ff */
[----:B------:R1:W-:Y:S01]  /*d140*/  STSM.16.M88.4 [R9], R112 ;  /* 0x0000007009007844 */ /* 0x0003e20000000200 */
[----:B------:R-:W-:Y:S02]  /*d150*/  MOV R102, R102 ;  /* 0x0000006600667202 */ /* 0x000fe40000000f00 */
        /* <DEDUP_REMOVED lines=30> */
[----:B------:R-:W-:Y:S01]  /*d340*/  ULDC.64 UR8, c[0x0][0xc70] ;  /* 0x00031c0000087ab9 */ /* 0x000fe20000000a00 */
[----:B------:R-:W-:Y:S01]  /*d350*/  VIADD R11, R17, UR42 ;  /* 0x0000002a110b7c36 */ /* 0x000fe20008000000 */
[----:B------:R-:W-:Y:S02]  /*d360*/  UIMAD UR5, UR5, UR8, URZ ;  /* 0x00000008050572a4 */ /* 0x000fe4000f8e023f */
[----:B------:R-:W-:Y:S01]  /*d370*/  UIMAD.WIDE.U32 UR6, UR43, UR8, URZ ;  /* 0x000000082b0672a5 */ /* 0x000fe2000f8e003f */
[----:B------:R-:W-:Y:S01]  /*d380*/  ISETP.NE.AND P0, PT, R18, R7, PT ;  /* 0x000000071200720c */ /* 0x000fe20003f05270 */
[----:B------:R-:W-:Y:S01]  /*d390*/  UIMAD UR5, UR43, UR9, UR5 ;  /* 0x000000092b0572a4 */ /* 0x000fe2000f8e0205 */
[----:B------:R-:W-:Y:S01]  /*d3a0*/  SHF.R.S32.HI R7, RZ, 0x1f, R11 ;  /* 0x0000001fff077819 */ /* 0x000fe2000001140b */
[----:B------:R-:W-:-:S02]  /*d3b0*/  USHF.R.S32.HI UR8, URZ, 0x1f, UR44 ;  /* 0x0000001f3f087899 */ /* 0x000fc4000801142c */
[----:B------:R-:W-:Y:S02]  /*d3c0*/  UIADD3 UR5, UR7, UR5, URZ ;  /* 0x0000000507057290 */ /* 0x000fe4000fffe03f */
[----:B------:R-:W-:Y:S01]  /*d3d0*/  MOV R5, UR7 ;  /* 0x0000000700057c02 */ /* 0x000fe20008000f00 */
[----:B------:R-:W-:Y:S01]  /*d3e0*/  IMAD.U32 R4, RZ, RZ, UR6 ;  /* 0x00000006ff047e24 */ /* 0x000fe2000f8e00ff */
[----:B------:R-:W-:Y:S02]  /*d3f0*/  ULDC.64 UR6, c[0x0][0xc40] ;  /* 0x0003100000067ab9 */ /* 0x000fe40000000a00 */
[----:B------:R-:W-:Y:S01]  /*d400*/  IMAD.U32 R5, RZ, RZ, UR5 ;  /* 0x00000005ff057e24 */ /* 0x000fe2000f8e00ff */
        /* <DEDUP_REMOVED lines=13> */
.L_x_5971:
        /* <DEDUP_REMOVED lines=53> */
.L_x_5974:
[----:B------:R-:W-:Y:S05]  /*d830*/  BSYNC B0 ;  /* 0x0000000000007941 */ /* 0x000fea0003800000 */
.L_x_5973:
[----:B------:R-:W-:Y:S05]  /*d840*/  BRA `(.L_x_5972) ;  /* 0x0000000800247947 */ /* 0x000fea0003800000 */
.L_x_5970:
        /* <DEDUP_REMOVED lines=8> */
[----:B------:R-:W-:Y:S01]  /*d8d0*/  ULDC UR6, c[0x0][0xb88] ;  /* 0x0002e20000067ab9 */ /* 0x000fe20000000800 */
        /* <DEDUP_REMOVED lines=19> */
.L_x_5976:
[----:B------:R-:W-:Y:S05]  /*da10*/  BSYNC B0 ;  /* 0x0000000000007941 */ /* 0x000fea0003800000 */
.L_x_5975:
        /* <DEDUP_REMOVED lines=8> */
[----:B------:R-:W-:Y:S01]  /*daa0*/  SEL R0, RZ, 0x1, P0 ;  /* 0x00000001ff007807 */ /* 0x000fe20000000000 */
[----:B------:R-:W-:Y:S01]  /*dab0*/  VIADD R15, R188, 0xc0 ;  /* 0x000000c0bc0f7836 */ /* 0x000fe20000000000 */
[----:B------:R-:W-:Y:S01]  /*dac0*/  SHF.L.U32 R3, R3, 0x1, RZ ;  /* 0x0000000103037819 */ /* 0x000fe200000006ff */
[----:B------:R-:W2:Y:S01]  /*dad0*/  LDC R9, c[0x0][0xeac] ;  /* 0x0003ab00ff097b82 */ /* 0x000ea20000000800 */
[----:B------:R-:W-:Y:S01]  /*dae0*/  ISETP.GE.AND P0, PT, R14, UR7, PT ;  /* 0x000000070e007c0c */ /* 0x000fe2000bf06270 */
[C---:B------:R-:W-:Y:S01]  /*daf0*/  VIADD R4, R188.reuse, 0x180 ;  /* 0x00000180bc047836 */ /* 0x040fe20000000000 */
[----:B------:R-:W-:Y:S01]  /*db00*/  ISETP.GE.AND P2, PT, R15, UR7, PT ;  /* 0x000000070f007c0c */ /* 0x000fe2000bf46270 */
[C---:B------:R-:W-:Y:S01]  /*db10*/  VIADD R5, R188.reuse, 0x1c0 ;  /* 0x000001c0bc057836 */ /* 0x040fe20000000000 */
[C---:B------:R-:W-:Y:S01]  /*db20*/  IADD3 R20, R188.reuse, 0x140, RZ ;  /* 0x00000140bc147810 */ /* 0x040fe20007ffe0ff */
[----:B------:R-:W-:Y:S01]  /*db30*/  VIADD R19, R188, 0x100 ;  /* 0x00000100bc137836 */ /* 0x000fe20000000000 */
[----:B------:R-:W-:Y:S01]  /*db40*/  SHF.R.S32.HI R189, RZ, 0x1f, R188 ;  /* 0x0000001fffbd7819 */ /* 0x000fe200000114bc */
[----:B------:R-:W-:Y:S01]  /*db50*/  UIADD3 UR42, -UR42, UR6, URZ ;  /* 0x000000062a2a7290 */ /* 0x000fe2000fffe13f */
[----:B------:R-:W-:Y:S01]  /*db60*/  LOP3.LUT R0, R3, 0x2, R0, 0xe2, !PT ;  /* 0x0000000203007812 */ /* 0x000fe200078ee200 */
[----:B------:R-:W-:Y:S01]  /*db70*/  ULOP3.LUT UR38, URZ, UR38, URZ, 0x33, !UPT ;  /* 0x000000263f267292 */ /* 0x000fe2000f8e333f */
[----:B------:R-:W-:Y:S01]  /*db80*/  SEL R3, RZ, 0x4, P0 ;  /* 0x00000004ff037807 */ /* 0x000fe20000000000 */
[----:B------:R-:W-:Y:S01]  /*db90*/  BSSY B0, `(.L_x_5977) ;  /* 0x0000035000007945 */ /* 0x000fe20003800000 */
[----:B------:R-:W-:-:S02]  /*dba0*/  SEL R6, RZ, 0x8, P2 ;  /* 0x00000008ff067807 */ /* 0x000fc40001000000 */
[----:B------:R-:W-:Y:S02]  /*dbb0*/  ISETP.GE.AND P2, PT, R20, UR7, PT ;  /* 0x0000000714007c0c */ /* 0x000fe4000bf46270 */
[----:B------:R-:W-:Y:S02]  /*dbc0*/  ISETP.GE.AND P3, PT, R4, UR7, PT ;  /* 0x0000000704007c0c */ /* 0x000fe4000bf66270 */
[----:B------:R-:W-:Y:S01]  /*dbd0*/  ISETP.GE.AND P1, PT, R5, UR7, PT ;  /* 0x0000000705007c0c */ /* 0x000fe2000bf26270 */
[----:B------:R-:W-:Y:S01]  /*dbe0*/  IMAD.WIDE.U32 R4, R8, UR43, R188 ;  /* 0x0000002b08047c25 */ /* 0x000fe2000f8e00bc */
[----:B------:R-:W-:Y:S02]  /*dbf0*/  ISETP.GE.AND P0, PT, R19, UR7, PT ;  /* 0x0000000713007c0c */ /* 0x000fe4000bf06270 */
[----:B------:R-:W-:Y:S01]  /*dc00*/  LOP3.LUT R0, R6, R0, R3, 0xfe, !PT ;  /* 0x0000000006007212 */ /* 0x000fe200078efe03 */
[C---:B------:R-:W-:Y:S01]  /*dc10*/  VIADD R8, R190.reuse, 0x20 ;  /* 0x00000020be087836 */ /* 0x040fe20000000000 */
[----:B------:R-:W-:Y:S01]  /*dc20*/  SEL R6, RZ, 0x20, P2 ;  /* 0x00000020ff067807 */ /* 0x000fe20001000000 */
[----:B------:R-:W-:Y:S01]  /*dc30*/  IMAD.IADD R5, R5, 0x1, R7 ;  /* 0x0000000105057824 */ /* 0x000fe200078e0207 */
[----:B------:R-:W-:Y:S01]  /*dc40*/  ISETP.GE.AND P2, PT, R190, UR42, PT ;  /* 0x0000002abe007c0c */ /* 0x000fe2000bf46270 */
[----:B--2---:R-:W-:Y:S01]  /*dc50*/  VIADD R7, R9, UR38 ;  /* 0x0000002609077c36 */ /* 0x004fe20008000000 */
[----:B------:R-:W-:-:S02]  /*dc60*/  SEL R3, RZ, 0x10, P0 ;  /* 0x00000010ff037807 */ /* 0x000fc40000000000 */
[----:B------:R-:W-:Y:S01]  /*dc70*/  ISETP.GE.AND P0, PT, R8, UR42, PT ;  /* 0x0000002a08007c0c */ /* 0x000fe2000bf06270 */
[----:B-1----:R-:W-:Y:S01]  /*dc80*/  IMAD R8, R10, UR8, RZ ;  /* 0x000000080a087c24 */ /* 0x002fe2000f8e02ff */
[----:B------:R-:W-:Y:S02]  /*dc90*/  LOP3.LUT R3, R6, R0, R3, 0xfe, !PT ;  /* 0x0000000006037212 */ /* 0x000fe400078efe03 */
[----:B------:R-:W-:Y:S01]  /*dca0*/  SEL R0, RZ, 0x40, P3 ;  /* 0x00000040ff007807 */ /* 0x000fe20001800000 */
[----:B------:R-:W-:Y:S01]  /*dcb0*/  IMAD R11, R11, UR44, R8 ;  /* 0x0000002c0b0b7c24 */ /* 0x000fe2000f8e0208 */
[----:B------:R-:W-:Y:S01]  /*dcc0*/  SHF.R.S32.HI R191, RZ, 0x1f, R190 ;  /* 0x0000001fffbf7819 */ /* 0x000fe200000114be */
[----:B------:R-:W-:Y:S01]  /*dcd0*/  IMAD.WIDE.U32 R8, R10, UR44, R4 ;  /* 0x0000002c0a087c25 */ /* 0x000fe2000f8e0004 */
[----:B------:R-:W-:Y:S02]  /*dce0*/  LOP3.LUT R3, R3, R0, RZ, 0xfc, !PT ;  /* 0x0000000003037212 */ /* 0x000fe400078efcff */
[----:B------:R-:W-:Y:S01]  /*dcf0*/  SEL R0, RZ, 0x80, P1 ;  /* 0x00000080ff007807 */ /* 0x000fe20000800000 */
[----:B------:R-:W-:Y:S01]  /*dd00*/  IMAD.WIDE R6, R7, 0x40, R190 ;  /* 0x0000004007067825 */ /* 0x000fe200078e02be */
[----:B------:R-:W-:-:S02]  /*dd10*/  IADD3 R13, R9, R11, RZ ;  /* 0x0000000b090d7210 */ /* 0x000fc40007ffe0ff */
        /* <DEDUP_REMOVED lines=28> */
.L_x_5978:
[----:B------:R-:W-:Y:S05]  /*dee0*/  BSYNC B0 ;  /* 0x0000000000007941 */ /* 0x000fea0003800000 */
.L_x_5977:
[----:B------:R-:W-:Y:S04]  /*def0*/  BSSY B0, `(.L_x_5972) ;  /* 0x000001e000007945 */ /* 0x000fe80003800000 */
[----:B------:R-:W-:Y:S05]  /*df00*/  @P0 BRA `(.L_x_5979) ;  /* 0x0000000000700947 */ /* 0x000fea0003800000 */
[----:B------:R-:W-:Y:S01]  /*df10*/  IADD3 R9, P0, R6, 0x20, RZ ;  /* 0x0000002006097810 */ /* 0x000fe20007f1e0ff */
[----:B------:R-:W-:Y:S01]  /*df20*/  ULDC.64 UR8, c[0x0][0xbd8] ;  /* 0x0002f60000087ab9 */ /* 0x000fe20000000a00 */
[----:B------:R-:W-:Y:S01]  /*df30*/  IMAD.MOV.U32 R4, RZ, RZ, R8 ;  /* 0x000000ffff047224 */ /* 0x000fe200078e0008 */
[----:B------:R-:W-:Y:S01]  /*df40*/  ISETP.GE.AND P1, PT, R14, UR7, PT ;  /* 0x000000070e007c0c */ /* 0x000fe2000bf26270 */
        /* <DEDUP_REMOVED lines=24> */
.L_x_5979:
[----:B------:R-:W-:Y:S05]  /*e0d0*/  BSYNC B0 ;  /* 0x0000000000007941 */ /* 0x000fea0003800000 */
.L_x_5972:
[----:B------:R-:W3:Y:S02]  /*e0e0*/  LDC R0, c[0x0][0xea8] ;  /* 0x0003aa00ff007b82 */ /* 0x000ee40000000800 */
[----:B---3--:R-:W-:-:S13]  /*e0f0*/  ISETP.LE.AND P0, PT, R0, UR4, PT ;  /* 0x0000000400007c0c */ /* 0x008fda000bf03270 */
[----:B------:R-:W-:Y:S05]  /*e100*/  @!P0 BRA `(.L_x_5980) ;  /* 0xffffff2c009c8947 */ /* 0x000fea000383ffff */
[----:B------:R-:W-:Y:S05]  /*e110*/  EXIT ;  /* 0x000000000000794d */ /* 0x000fea0003800000 */
.L_x_5931:
        /* <DEDUP_REMOVED lines=8> */
[----:B------:R-:W-:Y:S01]  /*e1a0*/  MOV R16, RZ ;  /* 0x000000ff00107202 */ /* 0x000fe20000000f00 */
[----:B------:R-:W-:-:S05]  /*e1b0*/  IMAD.MOV.U32 R17, RZ, RZ, 0x1 ;  /* 0x00000001ff117424 */ /* 0x000fca00078e00ff */
[----:B------:R-:W1:Y:S02]  /*e1c0*/  LDC R0, c[0x0][0xea8] ;  /* 0x0003aa00ff007b82 */ /* 0x000e640000000800 */
[----:B-1----:R-:W-:-:S13]  /*e1d0*/  ISETP.LE.AND P0, PT, R0, UR4, PT ;  /* 0x0000000400007c0c */ /* 0x002fda000bf03270 */
[----:B------:R-:W-:Y:S05]  /*e1e0*/  @P0 BRA `(.L_x_5981) ;  /* 0x00000030001c0947 */ /* 0x000fea0003800000 */
[----:B------:R-:W1:Y:S01]  /*e1f0*/  S2R R2, SR_TID.X ;  /* 0x0000000000027919 */ /* 0x000e620000002100 */
[----:B------:R-:W-:Y:S01]  /*e200*/  IMAD.U32 R18, RZ, RZ, UR4 ;  /* 0x00000004ff127e24 */ /* 0x000fe2000f8e00ff */
[----:B------:R-:W-:Y:S01]  /*e210*/  MOV R16, RZ ;  /* 0x000000ff00107202 */ /* 0x000fe20000000f00 */
[----:B------:R-:W-:Y:S01]  /*e220*/  IMAD.MOV.U32 R17, RZ, RZ, 0x1 ;  /* 0x00000001ff117424 */ /* 0x000fe200078e00ff */
[----:B------:R-:W-:Y:S01]  /*e230*/  ULDC UR61, c[0x0][0xc] ;  /* 0x00000300003d7ab9 */ /* 0x000fe20000000800 */
[----:B------:R-:W-:Y:S01]  /*e240*/  ULDC.64 UR46, c[0x0][0x198] ;  /* 0x00006600002e7ab9 */ /* 0x000fe20000000a00 */
[----:B------:R-:W-:Y:S01]  /*e250*/  UMOV UR60, URZ ;  /* 0x0000003f003c7c82 */ /* 0x000fe20008000000 */
[----:B-1----:R-:W-:-:S07]  /*e260*/  LOP3.LUT R19, R2, 0x1f, RZ, 0xc0, !PT ;  /* 0x0000001f02137812 */ /* 0x002fce00078ec0ff */
.L_x_6031:
        /* <DEDUP_REMOVED lines=21> */
.L_x_5982:
[----:B------:R-:W-:Y:S01]  /*e3c0*/  ULDC UR11, c[0x0][0xec4] ;  /* 0x0003b100000b7ab9 */ /* 0x000fe20000000800 */
[----:B------:R-:W-:Y:S01]  /*e3d0*/  UMOV UR9, UR10 ;  /* 0x0000000a00097c82 */ /* 0x000fe20008000000 */
[----:B------:R-:W-:-:S11]  /*e3e0*/  UISETP.NE.AND UP0, UPT, UR11, 0x1, UPT ;  /* 0x000000010b00788c */ /* 0x000fd6000bf05270 */
[----:B------:R-:W-:Y:S02]  /*e3f0*/  @UP0 ULDC.64 UR12, c[0x0][0xec8] ;  /* 0x0003b200000c0ab9 */ /* 0x000fe40000000a00 */
[----:B------:R-:W-:-:S04]  /*e400*/  UIMAD.WIDE.U32 UR6, UR10, UR12, URZ ;  /* 0x0000000c0a0672a5 */ /* 0x000fc8000f8e003f */
[----:B------:R-:W-:-:S04]  /*e410*/  @UP0 USHF.R.U32.HI UR9, URZ, UR13, UR7 ;  /* 0x0000000d3f090299 */ /* 0x000fc80008011607 */
[----:B------:R-:W-:-:S12]  /*e420*/  UIMAD UR6, UR9, UR11, URZ ;  /* 0x0000000b090672a4 */ /* 0x000fd8000f8e023f */
.L_x_5983:
        /* <DEDUP_REMOVED lines=53> */
.L_x_5985:
        /* <DEDUP_REMOVED lines=23> */
.L_x_5987:
        /* <DEDUP_REMOVED lines=13> */
[----:B------:R-:W-:Y:S02]  /*e9c0*/  IMAD.U32 R7, RZ, RZ, UR9 ;  /* 0x00000009ff077e24 */ /* 0x000fe4000f8e00ff */
[----:B------:R-:W-:-:S02]  /*e9d0*/  IMAD.U32 R10, RZ, RZ, UR4 ;  /* 0x00000004ff0a7e24 */ /* 0x000fc4000f8e00ff */
[----:B------:R-:W-:Y:S02]  /*e9e0*/  IMAD.MOV.U32 R8, RZ, RZ, 0x70 ;  /* 0x00000070ff087424 */ /* 0x000fe400078e00ff */
[----:B------:R-:W-:Y:S02]  /*e9f0*/  IMAD.MOV.U32 R12, RZ, RZ, 0x1 ;  /* 0x00000001ff0c7424 */ /* 0x000fe400078e00ff */
[----:B-1----:R-:W-:-:S07]  /*ea00*/  IMAD.MOV.U32 R13, RZ, RZ, RZ ;  /* 0x000000ffff0d7224 */ /* 0x002fce00078e00ff */
[----:B------:R-:W-:-:S07]  /*ea10*/  LEPC R20, `(.L_x_5989) ;  /* 0x000000001014794e */ /* 0x000fce0000000000 */
[----:B--2---:R-:W-:Y:S05]  /*ea20*/  CALL.ABS.NOINC R2 ;  /* 0x0000000002007343 */ /* 0x004fea0003c00000 */
.L_x_5989:
        /* <DEDUP_REMOVED lines=16> */
.L_x_5988:
        /* <DEDUP_REMOVED lines=13> */
[----:B------:R-:W-:Y:S01]  /*ec00*/  MOV R10, UR39 ;  /* 0x00000027000a7c02 */ /* 0x000fe20008000f00 */
[----:B------:R-:W-:Y:S01]  /*ec10*/  UMOV UR6, 0xffffffff ;  /* 0xffffffff00067882 */ /* 0x000fe20000000000 */
        /* <DEDUP_REMOVED lines=14> */
.L_x_6044:
[----:B------:R-:W-:Y:S01]  /*ed00*/  UMOV UR4, 0xffffffff ;  /* 0xffffffff00047882 */ /* 0x000fe20000000000 */
[----:B------:R-:W-:Y:S02]  /*ed10*/  SHF.R.S32.HI R7, RZ, 0x1f, R6 ;  /* 0x0000001fff077819 */ /* 0x000fe40000011406 */
[----:B------:R-:W-:Y:S05]  /*ed20*/  BRA.DIV UR4, `(.L_x_5991) ;  /* 0x0000002a04f87947 */ /* 0x000fea000b800000 */
[----:B------:R-:W-:-:S13]  /*ed30*/  ELECT P6, URZ, PT ;  /* 0x00000000003f782f */ /* 0x000fda00038c0000 */
.L_x_6047:
        /* <DEDUP_REMOVED lines=19> */
[----:B------:R-:W-:-:S04]  /*ee70*/  IMAD.MOV R5, RZ, RZ, -R12 ;  /* 0x000000ffff057224 */ /* 0x000fc800078e0a0c */
[----:B------:R-:W-:-:S07]  /*ee80*/  IMAD R10, R11, R5, R10 ;  /* 0x000000050b0a7224 */ /* 0x000fce00078e020a */
.L_x_5993:
[----:B------:R-:W2:Y:S01]  /*ee90*/  S2R R5, SR_TID.X ;  /* 0x0000000000057919 */ /* 0x000ea20000002100 */
[----:B-1----:R-:W-:Y:S02]  /*eea0*/  LEA R8, R16, UR38, 0x3 ;  /* 0x0000002610087c11 */ /* 0x002fe4000f8e18ff */
[----:B--2---:R-:W-:Y:S02]  /*eeb0*/  LOP3.LUT R9, R5, 0x7f, RZ, 0xc0, !PT ;  /* 0x0000007f05097812 */ /* 0x004fe400078ec0ff */
[----:B------:R-:W-:Y:S02]  /*eec0*/  SHF.L.U32 R5, R17, 0x1f, RZ ;  /* 0x0000001f11057819 */ /* 0x000fe400000006ff */
[----:B------:R-:W-:Y:S02]  /*eed0*/  ISETP.NE.AND P3, PT, R9, RZ, PT ;  /* 0x000000ff0900720c */ /* 0x000fe40003f65270 */
[----:B------:R-:W1:Y:S02]  /*eee0*/  SYNCS.PHASECHK.TRANS64.TRYWAIT P2, [R8+URZ+0x38840], R5 ;  /* 0x03884005080075a7 */ /* 0x000e64000804017f */
[----:B-1----:R-:W-:Y:S09]  /*eef0*/  @!P2 BRA `(.L_x_5994) ;  /* 0x0000002800a4a947 */ /* 0x002ff20003800000 */
.L_x_6048:
[----:B------:R-:W-:Y:S05]  /*ef00*/  @P3 BRA `(.L_x_5995) ;  /* 0x0000000000143947 */ /* 0x000fea0003800000 */
[----:B------:R-:W-:Y:S01]  /*ef10*/  ISETP.NE.AND P2, PT, R19, RZ, PT ;  /* 0x000000ff1300720c */ /* 0x000fe20003f45270 */
[----:B-1----:R-:W-:-:S04]  /*ef20*/  IMAD.MOV.U32 R5, RZ, RZ, 0x2000 ;  /* 0x00002000ff057424 */ /* 0x002fc800078e00ff */
[----:B------:R2:W-:Y:S08]  /*ef30*/  SYNCS.ARRIVE.TRANS64 RZ, [R8+URZ+0x38830], R5 ;  /* 0x0388300508ff79a7 */ /* 0x0005f0000800003f */
[----:B------:R-:W-:Y:S05]  /*ef40*/  @!P2 BRA `(.L_x_5995) ;  /* 0x000000000004a947 */ /* 0x000fea0003800000 */
[----:B------:R-:W-:Y:S01]  /*ef50*/  BPT.TRAP 0x1 ;  /* 0x000000040000795c */ /* 0x000fe20000300000 */
.L_x_5995:
        /* <DEDUP_REMOVED lines=16> */
.L_x_5992:
[----:B------:R-:W-:Y:S05]  /*f060*/  WARPSYNC.ALL ;  /* 0x0000000000007948 */ /* 0x000fea0003800000 */
[----:B------:R-:W-:Y:S01]  /*f070*/  BAR.SYNC.DEFER_BLOCKING 0x8, 0xa0 ;  /* 0x0202800000007b1d */ /* 0x000fe20000010000 */
[----:B------:R-:W-:-:S05]  /*f080*/  ELECT P2, URZ, PT ;  /* 0x00000000003f782f */ /* 0x000fca0003840000 */
[----:B------:R-:W-:Y:S08]  /*f090*/  BSSY B0, `(.L_x_5996) ;  /* 0x0000041000007945 */ /* 0x000ff00003800000 */
[----:B------:R-:W-:Y:S05]  /*f0a0*/  @!P2 BRA `(.L_x_5997) ;  /* 0x0000000000fca947 */ /* 0x000fea0003800000 */
[----:B------:R-:W-:Y:S01]  /*f0b0*/  UIADD3 UR14, UP0, UR46, 0x270, URZ ;  /* 0x000002702e0e7890 */ /* 0x000fe2000ff1e03f */
[----:B-12---:R-:W-:Y:S01]  /*f0c0*/  MOV R5, 0x2000 ;  /* 0x0000200000057802 */ /* 0x006fe20000000f00 */
        /* <DEDUP_REMOVED lines=61> */
.L_x_5997:
[----:B------:R-:W-:Y:S05]  /*f4a0*/  BSYNC B0 ;  /* 0x0000000000007941 */ /* 0x000fea0003800000 */
.L_x_5996:
        /* <DEDUP_REMOVED lines=8> */
.L_x_6049:
[----:B------:R-:W-:Y:S01]  /*f530*/  ULDC.64 UR4, c[0x0][0x408] ;  /* 0x0001020000047ab9 */ /* 0x000fe20000000a00 */
[----:B------:R-:W-:Y:S04]  /*f540*/  BSSY B0, `(.L_x_5999) ;  /* 0x0000042000007945 */ /* 0x000fe80003800000 */
[----:B------:R-:W-:Y:S05]  /*f550*/  @!P6 BRA `(.L_x_6000) ;  /* 0x000000040000e947 */ /* 0x000fea0003800000 */
[----:B-1----:R-:W1:Y:S01]  /*f560*/  S2R R8, SR_TID.X ;  /* 0x0000000000087919 */ /* 0x002e620000002100 */
[----:B------:R-:W-:Y:S02]  /*f570*/  LEA R5, R16, UR38, 0x3 ;  /* 0x0000002610057c11 */ /* 0x000fe4000f8e18ff */
[----:B-1----:R-:W-:Y:S02]  /*f580*/  LOP3.LUT R9, R8, 0x7f, RZ, 0xc0, !PT ;  /* 0x0000007f08097812 */ /* 0x002fe400078ec0ff */
[----:B------:R-:W-:Y:S02]  /*f590*/  SHF.L.U32 R8, R17, 0x1f, RZ ;  /* 0x0000001f11087819 */ /* 0x000fe400000006ff */
[----:B------:R-:W-:Y:S02]  /*f5a0*/  ISETP.NE.AND P3, PT, R9, RZ, PT ;  /* 0x000000ff0900720c */ /* 0x000fe40003f65270 */
[----:B------:R-:W1:Y:S02]  /*f5b0*/  SYNCS.PHASECHK.TRANS64.TRYWAIT P2, [R5+URZ+0x38860], R8 ;  /* 0x03886008050075a7 */ /* 0x000e64000804017f */
[----:B-1----:R-:W-:Y:S09]  /*f5c0*/  @!P2 BRA `(.L_x_6001) ;  /* 0x00000024001ca947 */ /* 0x002ff20003800000 */
.L_x_6050:
[----:B------:R-:W-:Y:S05]  /*f5d0*/  @P3 BRA `(.L_x_6002) ;  /* 0x0000000000143947 */ /* 0x000fea0003800000 */
[----:B------:R-:W-:Y:S01]  /*f5e0*/  ISETP.NE.AND P2, PT, R19, RZ, PT ;  /* 0x000000ff1300720c */ /* 0x000fe20003f45270 */
[----:B-1----:R-:W-:-:S04]  /*f5f0*/  IMAD.MOV.U32 R8, RZ, RZ, 0x10000 ;  /* 0x00010000ff087424 */ /* 0x002fc800078e00ff */
[----:B------:R2:W-:Y:S08]  /*f600*/  SYNCS.ARRIVE.TRANS64 RZ, [R5+URZ+0x38850], R8 ;  /* 0x0388500805ff79a7 */ /* 0x0005f0000800003f */
[----:B------:R-:W-:Y:S05]  /*f610*/  @!P2 BRA `(.L_x_6002) ;  /* 0x000000000004a947 */ /* 0x000fea0003800000 */
[----:B------:R-:W-:Y:S01]  /*f620*/  BPT.TRAP 0x1 ;  /* 0x000000040000795c */ /* 0x000fe20000300000 */
.L_x_6002:
        /* <DEDUP_REMOVED lines=51> */
.L_x_6000:
[----:B------:R-:W-:Y:S05]  /*f960*/  BSYNC B0 ;  /* 0x0000000000007941 */ /* 0x000fea0003800000 */
.L_x_5999:
[----:B------:R-:W-:-:S06]  /*f970*/  UISETP.GE.AND UP0, UPT, UR39, 0x2, UPT ;  /* 0x000000022700788c */ /* 0x000fcc000bf06270 */
[----:B------:R-:W-:-:S13]  /*f980*/  PLOP3.LUT P2, PT, PT, PT, UP0, 0x80, 0x0 ;  /* 0x000000000000781c */ /* 0x000fda0003f4f008 */
[----:B------:R-:W-:Y:S05]  /*f990*/  @!P2 BRA `(.L_x_6003) ;  /* 0x00000014009ca947 */ /* 0x000fea0003800000 */
[----:B------:R-:W-:Y:S02]  /*f9a0*/  ULOP3.LUT UR6, UR39, 0x1, URZ, 0xc0, !UPT ;  /* 0x0000000127067892 */ /* 0x000fe4000f8ec03f */
[----:B------:R-:W-:Y:S02]  /*f9b0*/  MOV R9, UR39 ;  /* 0x0000002700097c02 */ /* 0x000fe40008000f00 */
[----:B------:R-:W-:-:S03]  /*f9c0*/  UISETP.NE.U32.AND UP0, UPT, UR6, 0x1, UPT ;  /* 0x000000010600788c */ /* 0x000fc6000bf05070 */
[----:B------:R-:W-:-:S03]  /*f9d0*/  VIADD R9, R9, 0xfffffffe ;  /* 0xfffffffe09097836 */ /* 0x000fc60000000000 */
[----:B------:R-:W-:Y:S01]  /*f9e0*/  PLOP3.LUT P2, PT, PT, PT, UP0, 0x80, 0x0 ;  /* 0x000000000000781c */ /* 0x000fe20003f4f008 */
[----:B-12---:R-:W-:-:S12]  /*f9f0*/  IMAD.MOV.U32 R8, RZ, RZ, R9 ;  /* 0x000000ffff087224 */ /* 0x006fd800078e0009 */
        /* <DEDUP_REMOVED lines=26> */
[----:B------:R-:W-:-:S05]  /*fba0*/  IADD3 R5, -R10, RZ, RZ ;  /* 0x000000ff0a057210 */ /* 0x000fca0007ffe1ff */
[----:B------:R-:W-:-:S07]  /*fbb0*/  IMAD R8, R8, R5, R9 ;  /* 0x0000000508087224 */ /* 0x000fce00078e0209 */
.L_x_6007:
[----:B-1----:R-:W1:Y:S01]  /*fbc0*/  S2R R2, SR_TID.X ;  /* 0x0000000000027919 */ /* 0x002e620000002100 */
[----:B------:R-:W-:Y:S02]  /*fbd0*/  SHF.L.U32 R3, R17, 0x1f, RZ ;  /* 0x0000001f11037819 */ /* 0x000fe400000006ff */
[----:B-1----:R-:W-:Y:S02]  /*fbe0*/  LOP3.LUT R5, R2, 0x7f, RZ, 0xc0, !PT ;  /* 0x0000007f02057812 */ /* 0x002fe400078ec0ff */
[----:B------:R-:W-:Y:S02]  /*fbf0*/  LEA R2, R16, UR38, 0x3 ;  /* 0x0000002610027c11 */ /* 0x000fe4000f8e18ff */
[----:B------:R-:W-:Y:S02]  /*fc00*/  ISETP.NE.AND P2, PT, R5, RZ, PT ;  /* 0x000000ff0500720c */ /* 0x000fe40003f45270 */
[----:B------:R-:W1:Y:S02]  /*fc10*/  SYNCS.PHASECHK.TRANS64.TRYWAIT P3, [R2+URZ+0x38840], R3 ;  /* 0x03884003020075a7 */ /* 0x000e64000806017f */
[----:B-1----:R-:W-:Y:S09]  /*fc20*/  @!P3 BRA `(.L_x_6008) ;  /* 0x0000001c0098b947 */ /* 0x002ff20003800000 */
.L_x_6051:
[----:B------:R-:W-:Y:S05]  /*fc30*/  @P2 BRA `(.L_x_6009) ;  /* 0x0000000000142947 */ /* 0x000fea0003800000 */
[----:B------:R-:W-:Y:S01]  /*fc40*/  ISETP.NE.AND P3, PT, R19, RZ, PT ;  /* 0x000000ff1300720c */ /* 0x000fe20003f65270 */
[----:B------:R-:W-:-:S04]  /*fc50*/  IMAD.MOV.U32 R5, RZ, RZ, 0x2000 ;  /* 0x00002000ff057424 */ /* 0x000fc800078e00ff */
[----:B------:R2:W-:Y:S08]  /*fc60*/  SYNCS.ARRIVE.TRANS64 RZ, [R2+URZ+0x38830], R5 ;  /* 0x0388300502ff79a7 */ /* 0x0005f0000800003f */
[----:B------:R-:W-:Y:S05]  /*fc70*/  @!P3 BRA `(.L_x_6009) ;  /* 0x000000000004b947 */ /* 0x000fea0003800000 */
[----:B------:R-:W-:Y:S01]  /*fc80*/  BPT.TRAP 0x1 ;  /* 0x000000040000795c */ /* 0x000fe20000300000 */
.L_x_6009:
        /* <DEDUP_REMOVED lines=17> */
.L_x_6052:
[----:B------:R-:W-:Y:S05]  /*fda0*/  @P2 BRA `(.L_x_6011) ;  /* 0x0000000000142947 */ /* 0x000fea0003800000 */
[----:B------:R-:W-:Y:S01]  /*fdb0*/  ISETP.NE.AND P2, PT, R19, RZ, PT ;  /* 0x000000ff1300720c */ /* 0x000fe20003f45270 */
[----:B-12---:R-:W-:-:S04]  /*fdc0*/  IMAD.MOV.U32 R3, RZ, RZ, 0x10000 ;  /* 0x00010000ff037424 */ /* 0x006fc800078e00ff */
[----:B------:R3:W-:Y:S08]  /*fdd0*/  SYNCS.ARRIVE.TRANS64 RZ, [R2+URZ+0x38850], R3 ;  /* 0x0388500302ff79a7 */ /* 0x0007f0000800003f */
[----:B------:R-:W-:Y:S05]  /*fde0*/  @!P2 BRA `(.L_x_6011) ;  /* 0x000000000004a947 */ /* 0x000fea0003800000 */
[----:B------:R-:W-:Y:S01]  /*fdf0*/  BPT.TRAP 0x1 ;  /* 0x000000040000795c */ /* 0x000fe20000300000 */
.L_x_6011:
        /* <DEDUP_REMOVED lines=50> */
.L_x_6006:
[----:B------:R-:W-:Y:S05]  /*10120*/  BSYNC B0 ;  /* 0x0000000000007941 */ /* 0x000fea0003800000 */
.L_x_6005:
[----:B------:R-:W-:-:S06]  /*10130*/  UIADD3 UR6, UR39, -0x3, URZ ;  /* 0xfffffffd27067890 */ /* 0x000fcc000fffe03f */
[----:B------:R-:W-:-:S07]  /*10140*/  MOV R8, UR6 ;  /* 0x0000000600087c02 */ /* 0x000fce0008000f00 */
.L_x_6004:
[----:B------:R-:W-:Y:S01]  /*10150*/  ISETP.NE.AND P2, PT, R9, RZ, PT ;  /* 0x000000ff0900720c */ /* 0x000fe20003f45270 */
[----:B------:R-:W-:-:S12]  /*10160*/  BSSY B0, `(.L_x_6003) ;  /* 0x00000ea000007945 */ /* 0x000fd80003800000 */
[----:B------:R-:W-:Y:S05]  /*10170*/  @!P2 BRA `(.L_x_6012) ;  /* 0x0000000c00a0a947 */ /* 0x000fea0003800000 */
.L_x_6027:
        /* <DEDUP_REMOVED lines=28> */
.L_x_6015:
[----:B------:R-:W1:Y:S01]  /*10340*/  S2R R2, SR_TID.X ;  /* 0x0000000000027919 */ /* 0x000e620000002100 */
[----:B------:R-:W-:Y:S02]  /*10350*/  LEA R3, R9, UR38, 0x3 ;  /* 0x0000002609037c11 */ /* 0x000fe4000f8e18ff */
[----:B-1----:R-:W-:Y:S02]  /*10360*/  LOP3.LUT R5, R2, 0x7f, RZ, 0xc0, !PT ;  /* 0x0000007f02057812 */ /* 0x002fe400078ec0ff */
[----:B------:R-:W-:Y:S02]  /*10370*/  SHF.L.U32 R2, R17, 0x1f, RZ ;  /* 0x0000001f11027819 */ /* 0x000fe400000006ff */
[----:B------:R-:W-:Y:S02]  /*10380*/  ISETP.NE.AND P2, PT, R5, RZ, PT ;  /* 0x000000ff0500720c */ /* 0x000fe40003f45270 */
[----:B------:R-:W1:Y:S02]  /*10390*/  SYNCS.PHASECHK.TRANS64.TRYWAIT P3, [R3+URZ+0x38840], R2 ;  /* 0x03884002030075a7 */ /* 0x000e64000806017f */
[----:B-1----:R-:W-:Y:S09]  /*103a0*/  @!P3 BRA `(.L_x_6016) ;  /* 0x0000001400e0b947 */ /* 0x002ff20003800000 */
.L_x_6053:
[----:B------:R-:W-:Y:S05]  /*103b0*/  @P2 BRA `(.L_x_6017) ;  /* 0x0000000000142947 */ /* 0x000fea0003800000 */
[----:B------:R-:W-:Y:S01]  /*103c0*/  ISETP.NE.AND P3, PT, R19, RZ, PT ;  /* 0x000000ff1300720c */ /* 0x000fe20003f65270 */
[----:B------:R-:W-:-:S04]  /*103d0*/  IMAD.MOV.U32 R12, RZ, RZ, 0x2000 ;  /* 0x00002000ff0c7424 */ /* 0x000fc800078e00ff */
[----:B------:R2:W-:Y:S08]  /*103e0*/  SYNCS.ARRIVE.TRANS64 RZ, [R3+URZ+0x38830], R12 ;  /* 0x0388300c03ff79a7 */ /* 0x0005f0000800003f */
[----:B------:R-:W-:Y:S05]  /*103f0*/  @!P3 BRA `(.L_x_6017) ;  /* 0x000000000004b947 */ /* 0x000fea0003800000 */
[----:B------:R-:W-:Y:S01]  /*10400*/  BPT.TRAP 0x1 ;  /* 0x000000040000795c */ /* 0x000fe20000300000 */
.L_x_6017:
        /* <DEDUP_REMOVED lines=17> */
.L_x_6054:
[----:B------:R-:W-:Y:S05]  /*10520*/  @P2 BRA `(.L_x_6019) ;  /* 0x0000000000142947 */ /* 0x000fea0003800000 */
[----:B------:R-:W-:Y:S01]  /*10530*/  ISETP.NE.AND P2, PT, R19, RZ, PT ;  /* 0x000000ff1300720c */ /* 0x000fe20003f45270 */
[----:B-1-3--:R-:W-:-:S04]  /*10540*/  IMAD.MOV.U32 R2, RZ, RZ, 0x10000 ;  /* 0x00010000ff027424 */ /* 0x00afc800078e00ff */
[----:B------:R4:W-:Y:S08]  /*10550*/  SYNCS.ARRIVE.TRANS64 RZ, [R3+URZ+0x38850], R2 ;  /* 0x0388500203ff79a7 */ /* 0x0009f0000800003f */
[----:B------:R-:W-:Y:S05]  /*10560*/  @!P2 BRA `(.L_x_6019) ;  /* 0x000000000004a947 */ /* 0x000fea0003800000 */
[----:B------:R-:W-:Y:S01]  /*10570*/  BPT.TRAP 0x1 ;  /* 0x000000040000795c */ /* 0x000fe20000300000 */
.L_x_6019:
        /* <DEDUP_REMOVED lines=50> */
.L_x_6014:
[----:B------:R-:W-:Y:S05]  /*108a0*/  BSYNC B1 ;  /* 0x0000000000017941 */ /* 0x000fea0003800000 */
.L_x_6013:
[----:B------:R-:W-:Y:S01]  /*108b0*/  VIADD R9, R9, 0x1 ;  /* 0x0000000109097836 */ /* 0x000fe20000000000 */
[----:B------:R-:W-:Y:S04]  /*108c0*/  BSSY B1, `(.L_x_6020) ;  /* 0x0000070000017945 */ /* 0x000fe80003800000 */
[----:B------:R-:W-:-:S04]  /*108d0*/  ISETP.NE.AND P2, PT, R9, 0x2, PT ;  /* 0x000000020900780c */ /* 0x000fc80003f45270 */
[----:B---34-:R-:W-:Y:S02]  /*108e0*/  SEL R2, RZ, 0x1, P2 ;  /* 0x00000001ff027807 */ /* 0x018fe40001000000 */
[----:B------:R-:W-:Y:S02]  /*108f0*/  SEL R16, R9, RZ, P2 ;  /* 0x000000ff09107207 */ /* 0x000fe40001000000 */
[----:B------:R-:W-:Y:S01]  /*10900*/  LOP3.LUT R17, R17, R2, RZ, 0x3c, !PT ;  /* 0x0000000211117212 */ /* 0x000fe200078e3cff */
[----:B------:R-:W-:Y:S06]  /*10910*/  @!P6 BRA `(.L_x_6021) ;  /* 0x0000000400a8e947 */ /* 0x000fec0003800000 */
[----:B------:R-:W-:Y:S01]  /*10920*/  VIADD R10, R8, 0xffffffff ;  /* 0xffffffff080a7836 */ /* 0x000fe20000000000 */
        /* <DEDUP_REMOVED lines=12> */
[----:B------:R-:W-:-:S04]  /*109f0*/  IMAD.WIDE.U32 R2, R6, UR4, R2 ;  /* 0x0000000406027c25 */ /* 0x000fc8000f8e0002 */
[----:B------:R-:W-:Y:S01]  /*10a00*/  IMAD.IADD R3, R13, 0x1, R3 ;  /* 0x000000010d037824 */ /* 0x000fe200078e0203 */
[----:B---3--:R-:W-:-:S04]  /*10a10*/  LEA R4, P2, R2, R4, 0x2 ;  /* 0x0000000402047211 */ /* 0x008fc800078410ff */
[----:B------:R-:W-:-:S05]  /*10a20*/  LEA.HI.X R5, R2, R5, R3, 0x2, P2 ;  /* 0x0000000502057211 */ /* 0x000fca00010f1403 */
[----:B------:R1:W5:Y:S01]  /*10a30*/  LDG.E R4, desc[UR54][R4.64] ;  /* 0x0000003604047981 */ /* 0x000362000c1e1900 */
[----:B------:R-:W-:-:S04]  /*10a40*/  IMAD.MOV R2, RZ, RZ, -R11 ;  /* 0x000000ffff027224 */ /* 0x000fc800078e0a0b */
[----:B------:R-:W-:-:S07]  /*10a50*/  IMAD R10, R9, R2, R10 ;  /* 0x00000002090a7224 */ /* 0x000fce00078e020a */
.L_x_6022:
[----:B------:R-:W1:Y:S01]  /*10a60*/  S2R R2, SR_TID.X ;  /* 0x0000000000027919 */ /* 0x000e620000002100 */
[----:B--2---:R-:W-:Y:S02]  /*10a70*/  SHF.L.U32 R3, R17, 0x1f, RZ ;  /* 0x0000001f11037819 */ /* 0x004fe400000006ff */
[----:B-1----:R-:W-:Y:S02]  /*10a80*/  LOP3.LUT R5, R2, 0x7f, RZ, 0xc0, !PT ;  /* 0x0000007f02057812 */ /* 0x002fe400078ec0ff */
[----:B------:R-:W-:Y:S02]  /*10a90*/  LEA R2, R16, UR38, 0x3 ;  /* 0x0000002610027c11 */ /* 0x000fe4000f8e18ff */
[----:B------:R-:W-:Y:S02]  /*10aa0*/  ISETP.NE.AND P2, PT, R5, RZ, PT ;  /* 0x000000ff0500720c */ /* 0x000fe40003f45270 */
[----:B------:R-:W1:Y:S02]  /*10ab0*/  SYNCS.PHASECHK.TRANS64.TRYWAIT P3, [R2+URZ+0x38840], R3 ;  /* 0x03884003020075a7 */ /* 0x000e64000806017f */
[----:B-1----:R-:W-:Y:S09]  /*10ac0*/  @!P3 BRA `(.L_x_6023) ;  /* 0x000000100040b947 */ /* 0x002ff20003800000 */
.L_x_6055:
[----:B------:R-:W-:Y:S05]  /*10ad0*/  @P2 BRA `(.L_x_6024) ;  /* 0x0000000000142947 */ /* 0x000fea0003800000 */
[----:B------:R-:W-:Y:S02]  /*10ae0*/  ISETP.NE.AND P3, PT, R19, RZ, PT ;  /* 0x000000ff1300720c */ /* 0x000fe40003f65270 */
[----:B------:R-:W-:-:S04]  /*10af0*/  MOV R5, 0x2000 ;  /* 0x0000200000057802 */ /* 0x000fc80000000f00 */
[----:B------:R2:W-:Y:S07]  /*10b00*/  SYNCS.ARRIVE.TRANS64 RZ, [R2+URZ+0x38830], R5 ;  /* 0x0388300502ff79a7 */ /* 0x0005ee000800003f */
[----:B------:R-:W-:Y:S05]  /*10b10*/  @!P3 BRA `(.L_x_6024) ;  /* 0x000000000004b947 */ /* 0x000fea0003800000 */
[----:B------:R-:W-:Y:S01]  /*10b20*/  BPT.TRAP 0x1 ;  /* 0x000000040000795c */ /* 0x000fe20000300000 */
.L_x_6024:
        /* <DEDUP_REMOVED lines=17> */
.L_x_6056:
[----:B------:R-:W-:Y:S05]  /*10c40*/  @P2 BRA `(.L_x_6026) ;  /* 0x0000000000142947 */ /* 0x000fea0003800000 */
[----:B------:R-:W-:Y:S01]  /*10c50*/  ISETP.NE.AND P2, PT, R19, RZ, PT ;  /* 0x000000ff1300720c */ /* 0x000fe20003f45270 */
[----:B-1-3--:R-:W-:-:S04]  /*10c60*/  IMAD.MOV.U32 R3, RZ, RZ, 0x10000 ;  /* 0x00010000ff037424 */ /* 0x00afc800078e00ff */
[----:B------:R4:W-:Y:S08]  /*10c70*/  SYNCS.ARRIVE.TRANS64 RZ, [R2+URZ+0x38850], R3 ;  /* 0x0388500302ff79a7 */ /* 0x0009f0000800003f */
[----:B------:R-:W-:Y:S05]  /*10c80*/  @!P2 BRA `(.L_x_6026) ;  /* 0x000000000004a947 */ /* 0x000fea0003800000 */
[----:B------:R-:W-:Y:S01]  /*10c90*/  BPT.TRAP 0x1 ;  /* 0x000000040000795c */ /* 0x000fe20000300000 */
.L_x_6026:
        /* <DEDUP_REMOVED lines=50> */
.L_x_6021:
[----:B------:R-:W-:Y:S05]  /*10fc0*/  BSYNC B1 ;  /* 0x0000000000017941 */ /* 0x000fea0003800000 */
.L_x_6020:
[C---:B------:R-:W-:Y:S01]  /*10fd0*/  ISETP.GT.AND P2, PT, R8.reuse, 0x1, PT ;  /* 0x000000010800780c */ /* 0x040fe20003f44270 */
[----:B------:R-:W-:-:S12]  /*10fe0*/  VIADD R8, R8, 0xfffffffe ;  /* 0xfffffffe08087836 */ /* 0x000fd80000000000 */
[----:B------:R-:W-:Y:S05]  /*10ff0*/  @P2 BRA `(.L_x_6027) ;  /* 0xfffffff000602947 */ /* 0x000fea000383ffff */
.L_x_6012:
[----:B------:R-:W-:Y:S05]  /*11000*/  BSYNC B0 ;  /* 0x0000000000007941 */ /* 0x000fea0003800000 */
.L_x_6003:
        /* <DEDUP_REMOVED lines=18> */
.L_x_6029:
[----:B------:R-:W-:Y:S05]  /*11130*/  BSYNC B0 ;  /* 0x0000000000007941 */ /* 0x000fea0003800000 */
.L_x_6028:
[----:B------:R-:W-:Y:S01]  /*11140*/  SEL R16, R16, RZ, P0 ;  /* 0x000000ff10107207 */ /* 0x000fe20000000000 */
[----:B------:R-:W-:-:S07]  /*11150*/  IMAD.MOV.U32 R13, RZ, RZ, R18 ;  /* 0x000000ffff0d7224 */ /* 0x000fce00078e0012 */
.L_x_5986:
[----:B------:R-:W-:Y:S05]  /*11160*/  BSYNC B6 ;  /* 0x0000000000067941 */ /* 0x000fea0003800000 */
.L_x_5984:
[----:B------:R-:W-:-:S03]  /*11170*/  UMOV UR6, 0xffffffff ;  /* 0xffffffff00067882 */ /* 0x000fc60000000000 */
[----:B------:R-:W-:Y:S05]  /*11180*/  BRA.DIV UR6, `(.L_x_6030) ;  /* 0x0000000a06b87947 */ /* 0x000fea000b800000 */
[----:B------:R1:W1:Y:S02]  /*11190*/  SHFL.IDX PT, R14, R13, RZ, 0x1f ;  /* 0x00001fff0d0e7589 */ /* 0x00026400000e0000 */
.L_x_6059:
        /* <DEDUP_REMOVED lines=12> */
.L_x_5981:
        /* <DEDUP_REMOVED lines=11> */
.L_x_6060:
        /* <DEDUP_REMOVED lines=9> */
[----:B------:R-:W2:Y:S02]  /*113a0*/  LDL R2, [R1] ;  /* 0x0000000001027983 */ /* 0x000ea40000100800 */
[----:B--2---:R-:W-:-:S13]  /*113b0*/  R2UR UR4, R2 ;  /* 0x00000000020472ca */ /* 0x004fda00000e0000 */
[----:B------:R-:W-:-:S06]  /*113c0*/  ULOP3.LUT UR4, UR4, 0x2, URZ, 0xfc, !UPT ;  /* 0x0000000204047892 */ /* 0x000fcc000f8efc3f */
[----:B------:R-:W-:-:S04]  /*113d0*/  MOV R0, UR4 ;  /* 0x0000000400007c02 */ /* 0x000fc80008000f00 */
[----:B------:R-:W-:-:S13]  /*113e0*/  ISETP.NE.AND P2, PT, R0, 0x3, PT ;  /* 0x000000030000780c */ /* 0x000fda0003f45270 */
[----:B------:R-:W-:Y:S05]  /*113f0*/  @!P2 BRA `(.L_x_6035) ;  /* 0x000000000004a947 */ /* 0x000fea0003800000 */
[----:B------:R-:W-:Y:S01]  /*11400*/  BPT.TRAP 0x1 ;  /* 0x000000040000795c */ /* 0x000fe20000300000 */
.L_x_6035:
        /* <DEDUP_REMOVED lines=12> */
.L_x_6061:
[----:B------:R-:W2:Y:S02]  /*114d0*/  SYNCS.PHASECHK.TRANS64.TRYWAIT P0, [R3+URZ], R0 ;  /* 0x00000000030075a7 */ /* 0x000ea4000800017f */
[----:B--2---:R-:W-:Y:S05]  /*114e0*/  @!P0 BRA `(.L_x_6037) ;  /* 0x00000008002c8947 */ /* 0x004fea0003800000 */
.L_x_6062:
[----:B------:R-:W-:Y:S05]  /*114f0*/  @!P2 BRA `(.L_x_6038) ;  /* 0x000000000004a947 */ /* 0x000fea0003800000 */
[----:B------:R-:W-:Y:S01]  /*11500*/  BPT.TRAP 0x1 ;  /* 0x000000040000795c */ /* 0x000fe20000300000 */
.L_x_6038:
[----:B--2---:R-:W-:-:S04]  /*11510*/  VIADD R3, R7, 0x38860 ;  /* 0x0003886007037836 */ /* 0x004fc80000000000 */
[----:B-1----:R-:W-:-:S04]  /*11520*/  IMAD R5, R16, 0x8, R3 ;  /* 0x0000000810057824 */ /* 0x002fc800078e0203 */
[----:B------:R-:W1:Y:S02]  /*11530*/  SYNCS.PHASECHK.TRANS64.TRYWAIT P0, [R5+URZ], R4 ;  /* 0x00000004050075a7 */ /* 0x000e64000800017f */
[----:B-1----:R-:W-:Y:S05]  /*11540*/  @!P0 BRA `(.L_x_6039) ;  /* 0x0000000800288947 */ /* 0x002fea0003800000 */
.L_x_6063:
[----:B------:R-:W-:-:S07]  /*11550*/  IMAD R3, R2, 0x8, R3 ;  /* 0x0000000802037824 */ /* 0x000fce00078e0203 */
.L_x_6040:
[----:B--2---:R2:W3:Y:S02]  /*11560*/  SYNCS.PHASECHK.TRANS64.TRYWAIT P0, [R3+URZ], R0 ;  /* 0x00000000030075a7 */ /* 0x0044e4000800017f */
[----:B---3--:R-:W-:Y:S05]  /*11570*/  @!P0 NANOSLEEP.SYNCS 0x989680 ;  /* 0x009896800000895d */ /* 0x008fea0003900000 */
[----:B------:R-:W3:Y:S02]  /*11580*/  @!P0 SYNCS.PHASECHK.TRANS64 P0, [R3+URZ], R0 ;  /* 0x00000000030085a7 */ /* 0x000ee4000800007f */
[----:B---3--:R-:W-:Y:S05]  /*11590*/  @!P0 BRA `(.L_x_6040) ;  /* 0xfffffffc00f08947 */ /* 0x008fea000383ffff */
.L_x_6034:
[----:B------:R-:W-:Y:S05]  /*115a0*/  BSYNC B0 ;  /* 0x0000000000007941 */ /* 0x000fea0003800000 */
.L_x_6033:
[----:B------:R-:W-:Y:S05]  /*115b0*/  EXIT ;  /* 0x000000000000794d */ /* 0x000fea0003800000 */
.L_x_5940:
[----:B-1----:R-:W-:-:S04]  /*115c0*/  MOV R0, UR37 ;  /* 0x0000002500007c02 */ /* 0x002fc80008000f00 */
[----:B------:R1:W2:Y:S03]  /*115d0*/  SYNCS.PHASECHK.TRANS64.TRYWAIT P1, [R0+URZ+0x38800], R3 ;  /* 0x03880003000075a7 */ /* 0x0002a6000802017f */
[----:B--2---:R-:W-:Y:S05]  /*115e0*/  @!P1 NANOSLEEP.SYNCS 0x989680 ;  /* 0x009896800000995d */ /* 0x004fea0003900000 */
[----:B------:R-:W2:Y:S02]  /*115f0*/  @!P1 SYNCS.PHASECHK.TRANS64 P1, [R0+URZ+0x38800], R3 ;  /* 0x03880003000095a7 */ /* 0x000ea4000802007f */
[----:B--2---:R-:W-:Y:S05]  /*11600*/  @!P1 BRA `(.L_x_5940) ;  /* 0xfffffffc00ec9947 */ /* 0x004fea000383ffff */
[----:B------:R-:W-:Y:S05]  /*11610*/  BRA `(.L_x_6041) ;  /* 0xffffff1800e07947 */ /* 0x000fea000383ffff */
.L_x_5944:
[----:B---3--:R3:W4:Y:S02]  /*11620*/  SYNCS.PHASECHK.TRANS64.TRYWAIT P1, [R5+URZ+0x38830], R8 ;  /* 0x03883008050075a7 */ /* 0x008724000802017f */
[----:B----4-:R-:W-:Y:S05]  /*11630*/  @!P1 NANOSLEEP.SYNCS 0x989680 ;  /* 0x009896800000995d */ /* 0x010fea0003900000 */
[----:B------:R-:W4:Y:S02]  /*11640*/  @!P1 SYNCS.PHASECHK.TRANS64 P1, [R5+URZ+0x38830], R8 ;  /* 0x03883008050095a7 */ /* 0x000f24000802007f */
[----:B----4-:R-:W-:Y:S05]  /*11650*/  @!P1 BRA `(.L_x_5944) ;  /* 0xfffffffc00f09947 */ /* 0x010fea000383ffff */
[----:B------:R-:W-:Y:S05]  /*11660*/  BRA `(.L_x_5943) ;  /* 0xffffff1800f47947 */ /* 0x000fea000383ffff */
.L_x_5945:
[----:B-1----:R-:W-:-:S04]  /*11670*/  IMAD.U32 R4, RZ, RZ, UR37 ;  /* 0x00000025ff047e24 */ /* 0x002fc8000f8e00ff */
[----:B------:R1:W4:Y:S03]  /*11680*/  SYNCS.PHASECHK.TRANS64.TRYWAIT P1, [R4+URZ+0x38810], R3 ;  /* 0x03881003040075a7 */ /* 0x000326000802017f */
[----:B----4-:R-:W-:Y:S05]  /*11690*/  @!P1 NANOSLEEP.SYNCS 0x989680 ;  /* 0x009896800000995d */ /* 0x010fea0003900000 */
[----:B------:R-:W4:Y:S02]  /*116a0*/  @!P1 SYNCS.PHASECHK.TRANS64 P1, [R4+URZ+0x38810], R3 ;  /* 0x03881003040095a7 */ /* 0x000f24000802007f */
[----:B----4-:R-:W-:Y:S05]  /*116b0*/  @!P1 BRA `(.L_x_5945) ;  /* 0xfffffffc00ec9947 */ /* 0x010fea000383ffff */
[----:B------:R-:W-:Y:S05]  /*116c0*/  BRA `(.L_x_6042) ;  /* 0xffffff1c007c7947 */ /* 0x000fea000383ffff */
.L_x_5949:
[----:B------:R1:W1:Y:S02]  /*116d0*/  SYNCS.PHASECHK.TRANS64.TRYWAIT P1, [R5+URZ+0x38850], R8 ;  /* 0x03885008050075a7 */ /* 0x000264000802017f */
[----:B-1----:R-:W-:Y:S05]  /*116e0*/  @!P1 NANOSLEEP.SYNCS 0x989680 ;  /* 0x009896800000995d */ /* 0x002fea0003900000 */
[----:B------:R-:W1:Y:S02]  /*116f0*/  @!P1 SYNCS.PHASECHK.TRANS64 P1, [R5+URZ+0x38850], R8 ;  /* 0x03885008050095a7 */ /* 0x000e64000802007f */
[----:B-1----:R-:W-:Y:S05]  /*11700*/  @!P1 BRA `(.L_x_5949) ;  /* 0xfffffffc00f09947 */ /* 0x002fea000383ffff */
[----:B------:R-:W-:Y:S05]  /*11710*/  BRA `(.L_x_5948) ;  /* 0xffffff1c00b07947 */ /* 0x000fea000383ffff */
.L_x_5954:
[----:B--2---:R2:W3:Y:S02]  /*11720*/  SYNCS.PHASECHK.TRANS64.TRYWAIT P2, [R10+URZ+0x38830], R7 ;  /* 0x038830070a0075a7 */ /* 0x0044e4000804017f */
[----:B---3--:R-:W-:Y:S05]  /*11730*/  @!P2 NANOSLEEP.SYNCS 0x989680 ;  /* 0x009896800000a95d */ /* 0x008fea0003900000 */
[----:B------:R-:W3:Y:S02]  /*11740*/  @!P2 SYNCS.PHASECHK.TRANS64 P2, [R10+URZ+0x38830], R7 ;  /* 0x038830070a00a5a7 */ /* 0x000ee4000804007f */
[----:B---3--:R-:W-:Y:S05]  /*11750*/  @!P2 BRA `(.L_x_5954) ;  /* 0xfffffffc00f0a947 */ /* 0x008fea000383ffff */
[----:B------:R-:W-:Y:S05]  /*11760*/  BRA `(.L_x_5953) ;  /* 0xffffff44009c7947 */ /* 0x000fea000383ffff */
.L_x_5958:
[----:B----4-:R4:W1:Y:S02]  /*11770*/  SYNCS.PHASECHK.TRANS64.TRYWAIT P2, [R10+URZ+0x38850], R7 ;  /* 0x038850070a0075a7 */ /* 0x010864000804017f */
[----:B-1----:R-:W-:Y:S05]  /*11780*/  @!P2 NANOSLEEP.SYNCS 0x989680 ;  /* 0x009896800000a95d */ /* 0x002fea0003900000 */
[----:B------:R-:W1:Y:S02]  /*11790*/  @!P2 SYNCS.PHASECHK.TRANS64 P2, [R10+URZ+0x38850], R7 ;  /* 0x038850070a00a5a7 */ /* 0x000e64000804007f */
[----:B-1----:R-:W-:Y:S05]  /*117a0*/  @!P2 BRA `(.L_x_5958) ;  /* 0xfffffffc00f0a947 */ /* 0x002fea000383ffff */
[----:B------:R-:W-:Y:S05]  /*117b0*/  BRA `(.L_x_5957) ;  /* 0xffffff4400f87947 */ /* 0x000fea000383ffff */
.L_x_5964:
[----:B--2---:R2:W3:Y:S02]  /*117c0*/  SYNCS.PHASECHK.TRANS64.TRYWAIT P2, [R9+URZ+0x38830], R8 ;  /* 0x03883008090075a7 */ /* 0x0044e4000804017f */
[----:B---3--:R-:W-:Y:S05]  /*117d0*/  @!P2 NANOSLEEP.SYNCS 0x989680 ;  /* 0x009896800000a95d */ /* 0x008fea0003900000 */
[----:B------:R-:W3:Y:S02]  /*117e0*/  @!P2 SYNCS.PHASECHK.TRANS64 P2, [R9+URZ+0x38830], R8 ;  /* 0x038830080900a5a7 */ /* 0x000ee4000804007f */
[----:B---3--:R-:W-:Y:S05]  /*117f0*/  @!P2 BRA `(.L_x_5964) ;  /* 0xfffffffc00f0a947 */ /* 0x008fea000383ffff */
[----:B------:R-:W-:Y:S05]  /*11800*/  BRA `(.L_x_5963) ;  /* 0xffffff7800087947 */ /* 0x000fea000383ffff */
.L_x_5968:
[----:B----4-:R4:W1:Y:S02]  /*11810*/  SYNCS.PHASECHK.TRANS64.TRYWAIT P2, [R9+URZ+0x38850], R8 ;  /* 0x03885008090075a7 */ /* 0x010864000804017f */
[----:B-1----:R-:W-:Y:S05]  /*11820*/  @!P2 NANOSLEEP.SYNCS 0x989680 ;  /* 0x009896800000a95d */ /* 0x002fea0003900000 */
[----:B------:R-:W1:Y:S02]  /*11830*/  @!P2 SYNCS.PHASECHK.TRANS64 P2, [R9+URZ+0x38850], R8 ;  /* 0x038850080900a5a7 */ /* 0x000e64000804007f */
[----:B-1----:R-:W-:Y:S05]  /*11840*/  @!P2 BRA `(.L_x_5968) ;  /* 0xfffffffc00f0a947 */ /* 0x002fea000383ffff */
[----:B------:R-:W-:Y:S05]  /*11850*/  BRA `(.L_x_5967) ;  /* 0xffffff7800647947 */ /* 0x000fea000383ffff */
.L_x_5990:
        /* <DEDUP_REMOVED lines=10> */
.L_x_6043:
[----:B------:R-:W-:Y:S05]  /*11900*/  BRA `(.L_x_6044) ;  /* 0xffffffd000fc7947 */ /* 0x000fea000383ffff */
.L_x_5991:
[----:B------:R-:W-:Y:S01]  /*11910*/  BSSY B0, `(.L_x_6045) ;  /* 0x0000006000007945 */ /* 0x000fe20003800000 */
[----:B------:R-:W-:-:S07]  /*11920*/  IMAD.MOV.U32 R15, RZ, RZ, -0x1 ;  /* 0xffffffffff0f7424 */ /* 0x000fce00078e00ff */
[----:B------:R-:W-:Y:S05]  /*11930*/  WARPSYNC.COLLECTIVE R15, `(.L_x_6046) ;  /* 0x000000000f0c7348 */ /* 0x000fea0003c00000 */
[----:B------:R-:W-:Y:S02]  /*11940*/  ELECT P6, UR62, PT ;  /* 0x00000000003e782f */ /* 0x000fe400038c0000 */
[----:B------:R-:W-:Y:S01]  /*11950*/  MOV R14, UR62 ;  /* 0x0000003e000e7c02 */ /* 0x000fe20008000f00 */
[----:B------:R-:W-:Y:S10]  /*11960*/  ENDCOLLECTIVE ;  /* 0x000000000000791b */ /* 0x000ff40003800000 */
.L_x_6046:
[----:B------:R-:W-:Y:S05]  /*11970*/  BSYNC B0 ;  /* 0x0000000000007941 */ /* 0x000fea0003800000 */
.L_x_6045:
[----:B------:R-:W-:Y:S05]  /*11980*/  BRA `(.L_x_6047) ;  /* 0xffffffd000ec7947 */ /* 0x000fea000383ffff */
.L_x_5994:
[----:B-1----:R1:W2:Y:S02]  /*11990*/  SYNCS.PHASECHK.TRANS64.TRYWAIT P2, [R8+URZ+0x38840], R5 ;  /* 0x03884005080075a7 */ /* 0x0022a4000804017f */
[----:B--2---:R-:W-:Y:S05]  /*119a0*/  @!P2 NANOSLEEP.SYNCS 0x989680 ;  /* 0x009896800000a95d */ /* 0x004fea0003900000 */
[----:B------:R-:W2:Y:S02]  /*119b0*/  @!P2 SYNCS.PHASECHK.TRANS64 P2, [R8+URZ+0x38840], R5 ;  /* 0x038840050800a5a7 */ /* 0x000ea4000804007f */
[----:B--2---:R-:W-:Y:S05]  /*119c0*/  @!P2 BRA `(.L_x_5994) ;  /* 0xfffffffc00f0a947 */ /* 0x004fea000383ffff */
[----:B------:R-:W-:Y:S05]  /*119d0*/  BRA `(.L_x_6048) ;  /* 0xffffffd400487947 */ /* 0x000fea000383ffff */
.L_x_5998:
[----:B-1----:R-:W-:-:S04]  /*119e0*/  IMAD.U32 R8, RZ, RZ, UR38 ;  /* 0x00000026ff087e24 */ /* 0x002fc8000f8e00ff */
[----:B------:R1:W2:Y:S03]  /*119f0*/  SYNCS.PHASECHK.TRANS64.TRYWAIT P2, [R8+URZ+0x38820], R5 ;  /* 0x03882005080075a7 */ /* 0x0002a6000804017f */
[----:B--2---:R-:W-:Y:S05]  /*11a00*/  @!P2 NANOSLEEP.SYNCS 0x989680 ;  /* 0x009896800000a95d */ /* 0x004fea0003900000 */
[----:B------:R-:W2:Y:S02]  /*11a10*/  @!P2 SYNCS.PHASECHK.TRANS64 P2, [R8+URZ+0x38820], R5 ;  /* 0x038820050800a5a7 */ /* 0x000ea4000804007f */
[----:B--2---:R-:W-:Y:S05]  /*11a20*/  @!P2 BRA `(.L_x_5998) ;  /* 0xfffffffc00eca947 */ /* 0x004fea000383ffff */
[----:B------:R-:W-:Y:S05]  /*11a30*/  BRA `(.L_x_6049) ;  /* 0xffffffd800bc7947 */ /* 0x000fea000383ffff */
.L_x_6001:
[----:B-1----:R1:W2:Y:S02]  /*11a40*/  SYNCS.PHASECHK.TRANS64.TRYWAIT P2, [R5+URZ+0x38860], R8 ;  /* 0x03886008050075a7 */ /* 0x0022a4000804017f */
[----:B--2---:R-:W-:Y:S05]  /*11a50*/  @!P2 NANOSLEEP.SYNCS 0x989680 ;  /* 0x009896800000a95d */ /* 0x004fea0003900000 */
[----:B------:R-:W2:Y:S02]  /*11a60*/  @!P2 SYNCS.PHASECHK.TRANS64 P2, [R5+URZ+0x38860], R8 ;  /* 0x038860080500a5a7 */ /* 0x000ea4000804007f */
[----:B--2---:R-:W-:Y:S05]  /*11a70*/  @!P2 BRA `(.L_x_6001) ;  /* 0xfffffffc00f0a947 */ /* 0x004fea000383ffff */
[----:B------:R-:W-:Y:S05]  /*11a80*/  BRA `(.L_x_6050) ;  /* 0xffffffd800d07947 */ /* 0x000fea000383ffff */
.L_x_6008:
[----:B-1----:R1:W2:Y:S02]  /*11a90*/  SYNCS.PHASECHK.TRANS64.TRYWAIT P3, [R2+URZ+0x38840], R3 ;  /* 0x03884003020075a7 */ /* 0x0022a4000806017f */
[----:B--2---:R-:W-:Y:S05]  /*11aa0*/  @!P3 NANOSLEEP.SYNCS 0x989680 ;  /* 0x009896800000b95d */ /* 0x004fea0003900000 */
[----:B------:R-:W2:Y:S02]  /*11ab0*/  @!P3 SYNCS.PHASECHK.TRANS64 P3, [R2+URZ+0x38840], R3 ;  /* 0x038840030200b5a7 */ /* 0x000ea4000806007f */
[----:B--2---:R-:W-:Y:S05]  /*11ac0*/  @!P3 BRA `(.L_x_6008) ;  /* 0xfffffffc00f0b947 */ /* 0x004fea000383ffff */
[----:B------:R-:W-:Y:S05]  /*11ad0*/  BRA `(.L_x_6051) ;  /* 0xffffffe000547947 */ /* 0x000fea000383ffff */
.L_x_6010:
[----:B--2---:R2:W3:Y:S02]  /*11ae0*/  SYNCS.PHASECHK.TRANS64.TRYWAIT P3, [R2+URZ+0x38860], R3 ;  /* 0x03886003020075a7 */ /* 0x0044e4000806017f */
[----:B---3--:R-:W-:Y:S05]  /*11af0*/  @!P3 NANOSLEEP.SYNCS 0x989680 ;  /* 0x009896800000b95d */ /* 0x008fea0003900000 */
[----:B------:R-:W3:Y:S02]  /*11b00*/  @!P3 SYNCS.PHASECHK.TRANS64 P3, [R2+URZ+0x38860], R3 ;  /* 0x038860030200b5a7 */ /* 0x000ee4000806007f */
[----:B---3--:R-:W-:Y:S05]  /*11b10*/  @!P3 BRA `(.L_x_6010) ;  /* 0xfffffffc00f0b947 */ /* 0x008fea000383ffff */
[----:B------:R-:W-:Y:S05]  /*11b20*/  BRA `(.L_x_6052) ;  /* 0xffffffe0009c7947 */ /* 0x000fea000383ffff */
.L_x_6016:
[----:B-1----:R1:W2:Y:S02]  /*11b30*/  SYNCS.PHASECHK.TRANS64.TRYWAIT P3, [R3+URZ+0x38840], R2 ;  /* 0x03884002030075a7 */ /* 0x0022a4000806017f */
[----:B--2---:R-:W-:Y:S05]  /*11b40*/  @!P3 NANOSLEEP.SYNCS 0x989680 ;  /* 0x009896800000b95d */ /* 0x004fea0003900000 */
[----:B------:R-:W2:Y:S02]  /*11b50*/  @!P3 SYNCS.PHASECHK.TRANS64 P3, [R3+URZ+0x38840], R2 ;  /* 0x038840020300b5a7 */ /* 0x000ea4000806007f */
[----:B--2---:R-:W-:Y:S05]  /*11b60*/  @!P3 BRA `(.L_x_6016) ;  /* 0xfffffffc00f0b947 */ /* 0x004fea000383ffff */
[----:B------:R-:W-:Y:S05]  /*11b70*/  BRA `(.L_x_6053) ;  /* 0xffffffe8000c7947 */ /* 0x000fea000383ffff */
.L_x_6018:
[----:B---3--:R3:W4:Y:S02]  /*11b80*/  SYNCS.PHASECHK.TRANS64.TRYWAIT P3, [R3+URZ+0x38860], R2 ;  /* 0x03886002030075a7 */ /* 0x008724000806017f */
[----:B----4-:R-:W-:Y:S05]  /*11b90*/  @!P3 NANOSLEEP.SYNCS 0x989680 ;  /* 0x009896800000b95d */ /* 0x010fea0003900000 */
[----:B------:R-:W4:Y:S02]  /*11ba0*/  @!P3 SYNCS.PHASECHK.TRANS64 P3, [R3+URZ+0x38860], R2 ;  /* 0x038860020300b5a7 */ /* 0x000f24000806007f */
[----:B----4-:R-:W-:Y:S05]  /*11bb0*/  @!P3 BRA `(.L_x_6018) ;  /* 0xfffffffc00f0b947 */ /* 0x010fea000383ffff */
[----:B------:R-:W-:Y:S05]  /*11bc0*/  BRA `(.L_x_6054) ;  /* 0xffffffe800547947 */ /* 0x000fea000383ffff */
.L_x_6023:
[----:B-1----:R1:W2:Y:S02]  /*11bd0*/  SYNCS.PHASECHK.TRANS64.TRYWAIT P3, [R2+URZ+0x38840], R3 ;  /* 0x03884003020075a7 */ /* 0x0022a4000806017f */
[----:B--2---:R-:W-:Y:S05]  /*11be0*/  @!P3 NANOSLEEP.SYNCS 0x989680 ;  /* 0x009896800000b95d */ /* 0x004fea0003900000 */
[----:B------:R-:W2:Y:S02]  /*11bf0*/  @!P3 SYNCS.PHASECHK.TRANS64 P3, [R2+URZ+0x38840], R3 ;  /* 0x038840030200b5a7 */ /* 0x000ea4000806007f */
[----:B--2---:R-:W-:Y:S05]  /*11c00*/  @!P3 BRA `(.L_x_6023) ;  /* 0xfffffffc00f0b947 */ /* 0x004fea000383ffff */
[----:B------:R-:W-:Y:S05]  /*11c10*/  BRA `(.L_x_6055) ;  /* 0xffffffec00ac7947 */ /* 0x000fea000383ffff */
.L_x_6025:
[----:B---3--:R3:W4:Y:S02]  /*11c20*/  SYNCS.PHASECHK.TRANS64.TRYWAIT P3, [R2+URZ+0x38860], R3 ;  /* 0x03886003020075a7 */ /* 0x008724000806017f */
[----:B----4-:R-:W-:Y:S05]  /*11c30*/  @!P3 NANOSLEEP.SYNCS 0x989680 ;  /* 0x009896800000b95d */ /* 0x010fea0003900000 */
[----:B------:R-:W4:Y:S02]  /*11c40*/  @!P3 SYNCS.PHASECHK.TRANS64 P3, [R2+URZ+0x38860], R3 ;  /* 0x038860030200b5a7 */ /* 0x000f24000806007f */
[----:B----4-:R-:W-:Y:S05]  /*11c50*/  @!P3 BRA `(.L_x_6025) ;  /* 0xfffffffc00f0b947 */ /* 0x010fea000383ffff */
[----:B------:R-:W-:Y:S05]  /*11c60*/  BRA `(.L_x_6056) ;  /* 0xffffffec00f47947 */ /* 0x000fea000383ffff */
.L_x_6030:
[----:B------:R-:W-:Y:S01]  /*11c70*/  BSSY B0, `(.L_x_6057) ;  /* 0x0000007000007945 */ /* 0x000fe20003800000 */
[----:B--2---:R-:W-:Y:S01]  /*11c80*/  MOV R12, RZ ;  /* 0x000000ff000c7202 */ /* 0x004fe20000000f00 */
[----:B------:R-:W-:Y:S02]  /*11c90*/  IMAD.MOV.U32 R11, RZ, RZ, 0x1f ;  /* 0x0000001fff0b7424 */ /* 0x000fe400078e00ff */
[----:B------:R-:W-:-:S07]  /*11ca0*/  IMAD.MOV.U32 R15, RZ, RZ, -0x1 ;  /* 0xffffffffff0f7424 */ /* 0x000fce00078e00ff */
[----:B-1-34-:R-:W-:Y:S05]  /*11cb0*/  WARPSYNC.COLLECTIVE R15, `(.L_x_6058) ;  /* 0x000000000f087348 */ /* 0x01afea0003c00000 */
[----:B------:R2:W1:Y:S02]  /*11cc0*/  SHFL.IDX P6, R14, R13, R12, R11 ;  /* 0x0000000c0d0e7389 */ /* 0x00046400000c000b */
[----:B-1234-:R-:W-:Y:S01]  /*11cd0*/  ENDCOLLECTIVE ;  /* 0x000000000000791b */ /* 0x01efe20003800000 */
.L_x_6058:
[----:B------:R-:W-:Y:S05]  /*11ce0*/  BSYNC B0 ;  /* 0x0000000000007941 */ /* 0x000fea0003800000 */
.L_x_6057:
[----:B------:R-:W-:Y:S05]  /*11cf0*/  BRA `(.L_x_6059) ;  /* 0xfffffff400287947 */ /* 0x000fea000383ffff */
.L_x_6032:
[----:B-1----:R1:W2:Y:S02]  /*11d00*/  SYNCS.PHASECHK.TRANS64.TRYWAIT P0, [R7+URZ+0x38820], R0 ;  /* 0x03882000070075a7 */ /* 0x0022a4000800017f */
[----:B--2---:R-:W-:Y:S05]  /*11d10*/  @!P0 NANOSLEEP.SYNCS 0x989680 ;  /* 0x009896800000895d */ /* 0x004fea0003900000 */
[----:B------:R-:W2:Y:S02]  /*11d20*/  @!P0 SYNCS.PHASECHK.TRANS64 P0, [R7+URZ+0x38820], R0 ;  /* 0x03882000070085a7 */ /* 0x000ea4000800007f */
[----:B--2---:R-:W-:Y:S05]  /*11d30*/  @!P0 BRA `(.L_x_6032) ;  /* 0xfffffffc00f08947 */ /* 0x004fea000383ffff */
[----:B------:R-:W-:Y:S05]  /*11d40*/  BRA `(.L_x_6060) ;  /* 0xfffffff400707947 */ /* 0x000fea000383ffff */
.L_x_6036:
[----:B-1----:R1:W2:Y:S02]  /*11d50*/  SYNCS.PHASECHK.TRANS64.TRYWAIT P0, [R5+URZ], R4 ;  /* 0x00000004050075a7 */ /* 0x0022a4000800017f */
[----:B--2---:R-:W-:Y:S05]  /*11d60*/  @!P0 NANOSLEEP.SYNCS 0x989680 ;  /* 0x009896800000895d */ /* 0x004fea0003900000 */
[----:B------:R-:W2:Y:S02]  /*11d70*/  @!P0 SYNCS.PHASECHK.TRANS64 P0, [R5+URZ], R4 ;  /* 0x00000004050085a7 */ /* 0x000ea4000800007f */
[----:B--2---:R-:W-:Y:S05]  /*11d80*/  @!P0 BRA `(.L_x_6036) ;  /* 0xfffffffc00f08947 */ /* 0x004fea000383ffff */
[----:B------:R-:W-:Y:S05]  /*11d90*/  BRA `(.L_x_6061) ;  /* 0xfffffff400cc7947 */ /* 0x000fea000383ffff */
.L_x_6037:
[----:B--2---:R2:W3:Y:S02]  /*11da0*/  SYNCS.PHASECHK.TRANS64.TRYWAIT P0, [R3+URZ], R0 ;  /* 0x00000000030075a7 */ /* 0x0044e4000800017f */
[----:B---3--:R-:W-:Y:S05]  /*11db0*/  @!P0 NANOSLEEP.SYNCS 0x989680 ;  /* 0x009896800000895d */ /* 0x008fea0003900000 */
[----:B------:R-:W3:Y:S02]  /*11dc0*/  @!P0 SYNCS.PHASECHK.TRANS64 P0, [R3+URZ], R0 ;  /* 0x00000000030085a7 */ /* 0x000ee4000800007f */
[----:B---3--:R-:W-:Y:S05]  /*11dd0*/  @!P0 BRA `(.L_x_6037) ;  /* 0xfffffffc00f08947 */ /* 0x008fea000383ffff */
[----:B------:R-:W-:Y:S05]  /*11de0*/  BRA `(.L_x_6062) ;  /* 0xfffffff400c07947 */ /* 0x000fea000383ffff */
.L_x_6039:
[----:B-1----:R1:W2:Y:S02]  /*11df0*/  SYNCS.PHASECHK.TRANS64.TRYWAIT P0, [R5+URZ], R4 ;  /* 0x00000004050075a7 */ /* 0x0022a4000800017f */
[----:B--2---:R-:W-:Y:S05]  /*11e00*/  @!P0 NANOSLEEP.SYNCS 0x989680 ;  /* 0x009896800000895d */ /* 0x004fea0003900000 */
[----:B------:R-:W2:Y:S02]  /*11e10*/  @!P0 SYNCS.PHASECHK.TRANS64 P0, [R5+URZ], R4 ;  /* 0x00000004050085a7 */ /* 0x000ea4000800007f */
[----:B--2---:R-:W-:Y:S05]  /*11e20*/  @!P0 BRA `(.L_x_6039) ;  /* 0xfffffffc00f08947 */ /* 0x004fea000383ffff */
[----:B------:R-:W-:Y:S05]  /*11e30*/  BRA `(.L_x_6063) ;  /* 0xfffffff400c47947 */ /* 0x000fea000383ffff */
.L_x_6064:
        /* <DEDUP_REMOVED lines=12> */
.L_x_11953:


//--------------------- .text._ZN7cutlass13device_kernelIN5flash11enable_sm90INS1_16FlashAttnFwdSm90INS1_25CollectiveMainloopFwdSm90ILi2EN4cute5tupleIJNS5_1CILi1EEES8_S8_EEENS6_IJNS7_ILi64EEESA_SA_EEELi512ENS_6half_tEfNS_4arch4Sm90ELb1ELb0ELb0ELb1ELb0ELb0ELb0ELb0ELb0ELb0ELb0ELb0EEENS1_21CollectiveEpilogueFwdINS6_IJSA_NS7_ILi512EEESA_EEES9_SC_SE_Li256ELb1ELb0ELb0ELb0EEENS1_36VarlenDynamicPersistentTileSchedulerILi64ELi64ELi256ELi32ELb0ELb0ELb1ELb1ELb1ELb1EEEEEEEEEvNT_6ParamsE --------------------------
	.section	.text._ZN7cutlass13device_kernelIN5flash11enable_sm90INS1_16FlashAttnFwdSm90INS1_25CollectiveMainloopFwdSm90ILi2EN4cute5tupleIJNS5_1CILi1EEES8_S8_EEENS6_IJNS7_ILi64EEESA_SA_EEELi512ENS_6half_tEfNS_4arch4Sm90ELb1ELb0ELb0ELb1ELb0ELb0ELb0ELb0ELb0ELb0ELb0ELb0EEENS1_21CollectiveEpilogueFwdINS6_IJSA_NS7_ILi512EEESA_EEES9_SC_SE_Li256ELb1ELb0ELb0ELb0EEENS1_36VarlenDynamicPersistentTileSchedulerILi64ELi64ELi256ELi32ELb0ELb0ELb1ELb1ELb1ELb1EEEEEEEEEvNT_6ParamsE,"ax",@progbits
	.align	128
.text._ZN7cutlass13device_kernelIN5flash11enable_sm90INS1_16FlashAttnFwdSm90INS1_25CollectiveMainloopFwdSm90ILi2EN4cute5tupleIJNS5_1CILi1EEES8_S8_EEENS6_IJNS7_ILi64EEESA_SA_EEELi512ENS_6half_tEfNS_4arch4Sm90ELb1ELb0ELb0ELb1ELb0ELb0ELb0ELb0ELb0ELb0ELb0ELb0EEENS1_21CollectiveEpilogueFwdINS6_IJSA_NS7_ILi512EEESA_EEES9_SC_SE_Li256ELb1ELb0ELb0ELb0EEENS1_36VarlenDynamicPersistentTileSchedulerILi64ELi64ELi256ELi32ELb0ELb0ELb1ELb1ELb1ELb1EEEEEEEEEvNT_6ParamsE:
        .type           _ZN7cutlass13device_kernelIN5flash11enable_sm90INS1_16FlashAttnFwdSm90INS1_25CollectiveMainloopFwdSm90ILi2EN4cute5tupleIJNS5_1CILi1EEES8_S8_EEENS6_IJNS7_ILi64EEESA_SA_EEELi512ENS_6half_tEfNS_4arch4Sm90ELb1ELb0ELb0ELb1ELb0ELb0ELb0ELb0ELb0ELb0ELb0ELb0EEENS1_21CollectiveEpilogueFwdINS6_IJSA_NS7_ILi512EEESA_EEES9_SC_SE_Li256ELb1ELb0ELb0ELb0EEENS1_36VarlenDynamicPersistentTileSchedulerILi64ELi64ELi256ELi32ELb0ELb0ELb1ELb1ELb1ELb1EEEEEEEEEvNT_6ParamsE,@function
        .size           _ZN7cutlass13device_kernelIN5flash11enable_sm90INS1_16FlashAttnFwdSm90INS1_25CollectiveMainloopFwdSm90ILi2EN4cute5tupleIJNS5_1CILi1EEES8_S8_EEENS6_IJNS7_ILi64EEESA_SA_EEELi512ENS_6half_tEfNS_4arch4Sm90ELb1ELb0ELb0ELb1ELb0ELb0ELb0ELb0ELb0ELb0ELb0ELb0EEENS1_21CollectiveEpilogueFwdINS6_IJSA_NS7_ILi512EEESA_EEES9_SC_SE_Li256ELb1ELb0ELb0ELb0EEENS1_36VarlenDynamicPersistentTileSchedulerILi64ELi64ELi256ELi32ELb0ELb0ELb1ELb1ELb1ELb1EEEEEEEEEvNT_6ParamsE,(.L_x_11954 - _ZN7cutlass13device_kernelIN5flash11enable_sm90INS1_16FlashAttnFwdSm90INS1_25CollectiveMainloopFwdSm90ILi2EN4cute5tupleIJNS5_1CILi1EEES8_S8_EEENS6_IJNS7_ILi64EEESA_SA_EEELi512ENS_6half_tEfNS_4arch4Sm90ELb1ELb0ELb0ELb1ELb0ELb0ELb0ELb0ELb0ELb0ELb0ELb0EEENS1_21CollectiveEpilogueFwdINS6_IJSA_NS7_ILi512EEESA_EEES9_SC_SE_Li256ELb1ELb0ELb0ELb0EEENS1_36VarlenDynamicPersistentTileSchedulerILi64ELi64ELi256ELi32ELb0ELb0ELb1ELb1ELb1ELb1EEEEEEEEEvNT_6ParamsE)
        .other          _ZN7cutlass13device_kernelIN5flash11enable_sm90INS1_16FlashAttnFwdSm90INS1_25CollectiveMainloopFwdSm90ILi2EN4cute5tupleIJNS5_1CILi1EEES8_S8_EEENS6_IJNS7_ILi64EEESA_SA_EEELi512ENS_6half_tEfNS_4arch4Sm90ELb1ELb0ELb0ELb1ELb0ELb0ELb0ELb0ELb0ELb0ELb0ELb0EEENS1_21CollectiveEpilogueFwdINS6_IJSA_NS7_ILi512EEESA_EEES9_SC_SE_Li256ELb1ELb0ELb0ELb0EEENS1_36VarlenDynamicPersistentTileSchedulerILi64ELi64ELi256ELi32ELb0ELb0ELb1ELb1ELb1ELb1EEEEEEEEEvNT_6ParamsE,@"STO_CUDA_ENTRY STV_DEFAULT"
_ZN7cutlass13device_kernelIN5flash11enable_sm90INS1_16FlashAttnFwdSm90INS1_25CollectiveMainloopFwdSm90ILi2EN4cute5tupleIJNS5_1CILi1EEES8_S8_EEENS6_IJNS7_ILi64EEESA_SA_EEELi512ENS_6half_tEfNS_4arch4Sm90ELb1ELb0ELb0ELb1ELb0ELb0ELb0ELb0ELb0ELb0ELb0ELb0EEENS1_21CollectiveEpilogueFwdINS6_IJSA_NS7_ILi512EEESA_EEES9_SC_SE_Li256ELb1ELb0ELb0ELb0EEENS1_36VarlenDynamicPersistentTileSchedulerILi64ELi64ELi256ELi32ELb0ELb0ELb1ELb1ELb1ELb1EEEEEEEEEvNT_6ParamsE:
        /* <DEDUP_REMOVED lines=21> */
.L_x_6066:
[----:B------:R-:W-:Y:S05]  /*0150*/  BSYNC B0 ;  /* 0x0000000000007941 */ /* 0x000fea0003800000 */
.L_x_6065:
        /* <DEDUP_REMOVED lines=37> */
.L_x_6067:
        /* <DEDUP_REMOVED lines=22> */
.L_x_6068:
        /* <DEDUP_REMOVED lines=18> */
.L_x_6069:
        /* <DEDUP_REMOVED lines=22> */
.L_x_6070:
        /* <DEDUP_REMOVED lines=22> */
.L_x_6071:
[----:B------:R-:W-:Y:S01]  /*08f0*/  PLOP3.LUT P0, PT, PT, PT, UP0, 0x80, 0x0 ;  /* 0x000000000000781c */ /* 0x000fe20003f0f008 */
[----:B------:R-:W-:Y:S01]  /*0900*/  UMOV UR36, 0x1 ;  /* 0x0000000100247882 */ /* 0x000fe20000000000 */
[----:B------:R-:W-:Y:S01]  /*0910*/  NOP ;  /* 0x0000000000007918 */ /* 0x000fe20000000000 */
[----:B------:R-:W-:Y:S01]  /*0920*/  USEL UR36, UR36, 0x2, !UP0 ;  /* 0x0000000224247887 */ /* 0x000fe2000c000000 */
[----:B------:R-:W-:Y:S01]  /*0930*/  ULDC.64 UR48, c[0x0][0x208] ;  /* 0x0000820000307ab9 */ /* 0x000fe20000000a00 */
[----:B012-4-:R-:W-:Y:S08]  /*0940*/  BAR.SYNC.DEFER_BLOCKING 0x0 ;  /* 0x0000000000007b1d */ /* 0x017ff00000010000 */
[----:B------:R-:W-:Y:S05]  /*0950*/  @!P0 BRA `(.L_x_6072) ;  /* 0x000000a800b88947 */ /* 0x000fea0003800000 */
.L_x_6073:
        /* <DEDUP_REMOVED lines=20> */
[----:B------:R-:W-:Y:S01]  /*0aa0*/  MOV R23, 0x20 ;  /* 0x0000002000177802 */ /* 0x000fe20000000f00 */
[----:B------:R-:W-:Y:S01]  /*0ab0*/  ULOP3.LUT UR41, UR36, 0x1, URZ, 0xfc, !UPT ;  /* 0x0000000124297892 */ /* 0x000fe2000f8efc3f */
[----:B------:R-:W-:Y:S01]  /*0ac0*/  R2UR UR52, R13 ;  /* 0x000000000d3472ca */ /* 0x000fe200000e0000 */
[----:B------:R-:W-:Y:S01]  /*0ad0*/  UMOV UR37, URZ ;  /* 0x0000003f00257c82 */ /* 0x000fe20008000000 */
[----:B------:R-:W-:Y:S01]  /*0ae0*/  SHF.R.S32.HI R0, RZ, 0x1f, R189 ;  /* 0x0000001fff007819 */ /* 0x000fe200000114bd */
[----:B------:R-:W-:Y:S01]  /*0af0*/  UMOV UR38, URZ ;  /* 0x0000003f00267c82 */ /* 0x000fe20008000000 */
[----:B------:R-:W-:Y:S01]  /*0b00*/  R2UR UR5, R14 ;  /* 0x000000000e0572ca */ /* 0x000fe200000e0000 */
[----:B------:R-:W-:Y:S01]  /*0b10*/  UMOV UR39, URZ ;  /* 0x0000003f00277c82 */ /* 0x000fe20008000000 */
[CC--:B------:R-:W-:Y:S02]  /*0b20*/  LEA.HI R2, R0.reuse, R189.reuse, RZ, 0x4 ;  /* 0x000000bd00027211 */ /* 0x0c0fe400078f20ff */
[----:B------:R-:W-:-:S02]  /*0b30*/  LEA.HI R6, R0, R189, RZ, 0x5 ;  /* 0x000000bd00067211 */ /* 0x000fc400078f28ff */
[----:B------:R-:W-:Y:S02]  /*0b40*/  SHF.R.S32.HI R3, RZ, 0x4, R2 ;  /* 0x00000004ff037819 */ /* 0x000fe40000011402 */
[--C-:B------:R-:W-:Y:S02]  /*0b50*/  SHF.R.S32.HI R12, RZ, 0x5, R6.reuse ;  /* 0x00000005ff0c7819 */ /* 0x100fe40000011406 */
[C---:B------:R-:W-:Y:S02]  /*0b60*/  LEA.HI R5, R2.reuse, R3, RZ, 0x1 ;  /* 0x0000000302057211 */ /* 0x040fe400078f08ff */
[----:B------:R-:W-:Y:S02]  /*0b70*/  LOP3.LUT R2, R2, 0xfffffff0, RZ, 0xc0, !PT ;  /* 0xfffffff002027812 */ /* 0x000fe400078ec0ff */
[----:B------:R-:W-:Y:S02]  /*0b80*/  LOP3.LUT R8, R5, 0x1ffffffe, RZ, 0xc0, !PT ;  /* 0x1ffffffe05087812 */ /* 0x000fe400078ec0ff */
[----:B------:R-:W-:Y:S01]  /*0b90*/  SHF.R.S32.HI R5, RZ, 0x1f, R6 ;  /* 0x0000001fff057819 */ /* 0x000fe20000011406 */
[----:B------:R-:W-:Y:S01]  /*0ba0*/  IMAD.IADD R6, R189, 0x1, -R2 ;  /* 0x00000001bd067824 */ /* 0x000fe200078e0a02 */
[----:B------:R-:W-:Y:S01]  /*0bb0*/  LEA.HI R4, R0, R189, RZ, 0x7 ;  /* 0x000000bd00047211 */ /* 0x000fe200078f38ff */
[----:B------:R-:W-:Y:S01]  /*0bc0*/  IMAD.IADD R9, R3, 0x1, -R8 ;  /* 0x0000000103097824 */ /* 0x000fe200078e0a08 */
[----:B------:R-:W-:-:S02]  /*0bd0*/  LEA.HI R5, R5, R12, RZ, 0x2 ;  /* 0x0000000c05057211 */ /* 0x000fc400078f10ff */
[----:B------:R-:W-:Y:S01]  /*0be0*/  SHF.R.S32.HI R3, RZ, 0x1f, R6 ;  /* 0x0000001fff037819 */ /* 0x000fe20000011406 */
[----:B------:R-:W-:Y:S01]  /*0bf0*/  IMAD.SHL.U32 R9, R9, 0x8, RZ ;  /* 0x0000000809097824 */ /* 0x000fe200078e00ff */
        /* <DEDUP_REMOVED lines=8> */
[----:B------:R-:W-:Y:S01]  /*0c80*/  IADD3 R2, R189, -R2, RZ ;  /* 0x80000002bd027210 */ /* 0x000fe20007ffe0ff */
[----:B------:R-:W-:Y:S01]  /*0c90*/  IMAD R188, R8, 0x10, R11 ;  /* 0x0000001008bc7824 */ /* 0x000fe200078e020b */
[----:B------:R-:W-:-:S02]  /*0ca0*/  IADD3 R8, R6, -R7, RZ ;  /* 0x8000000706087210 */ /* 0x000fc40007ffe0ff */
[----:B------:R-:W-:Y:S01]  /*0cb0*/  LOP3.LUT R11, R10, 0x7ffffe00, RZ, 0xc0, !PT ;  /* 0x7ffffe000a0b7812 */ /* 0x000fe200078ec0ff */
[----:B------:R-:W-:Y:S01]  /*0cc0*/  IMAD.U32 R188, R188, 0x40, R9 ;  /* 0x00000040bcbc7824 */ /* 0x000fe200078e0009 */
[----:B------:R-:W-:Y:S01]  /*0cd0*/  SHF.R.S32.HI R3, RZ, 0x1f, R2 ;  /* 0x0000001fff037819 */ /* 0x000fe20000011402 */
[C---:B------:R-:W-:Y:S01]  /*0ce0*/  IMAD.SHL.U32 R10, R8.reuse, 0x40, RZ ;  /* 0x00000040080a7824 */ /* 0x040fe200078e00ff */
[----:B------:R-:W-:Y:S01]  /*0cf0*/  R2P PR, R8, 0x6 ;  /* 0x0000000608007804 */ /* 0x000fe20000000000 */
[----:B------:R-:W-:Y:S01]  /*0d00*/  IMAD R11, R12, 0x400, R11 ;  /* 0x000004000c0b7824 */ /* 0x000fe200078e020b */
[----:B------:R-:W-:Y:S02]  /*0d10*/  LEA.HI R5, R3, R2, RZ, 0x2 ;  /* 0x0000000203057211 */ /* 0x000fe400078f10ff */
[----:B------:R-:W-:Y:S02]  /*0d20*/  LOP3.LUT R10, R10, 0x1c0, RZ, 0xc0, !PT ;  /* 0x000001c00a0a7812 */ /* 0x000fe400078ec0ff */
[----:B------:R-:W-:-:S02]  /*0d30*/  SHF.R.S32.HI R6, RZ, 0x2, R5 ;  /* 0x00000002ff067819 */ /* 0x000fc40000011405 */
[----:B------:R-:W-:Y:S02]  /*0d40*/  LOP3.LUT R9, R10, 0x8, R9, 0xf8, !PT ;  /* 0x000000080a097812 */ /* 0x000fe400078ef809 */
[----:B------:R-:W-:Y:S02]  /*0d50*/  SHF.R.S32.HI R7, RZ, 0x1f, R5 ;  /* 0x0000001fff077819 */ /* 0x000fe40000011405 */
[----:B------:R-:W-:Y:S02]  /*0d60*/  SHF.R.U32.HI R10, RZ, 0x3, R10 ;  /* 0x00000003ff0a7819 */ /* 0x000fe4000001160a */
[----:B------:R-:W-:Y:S02]  /*0d70*/  LEA.HI R7, R7, R6, RZ, 0x3 ;  /* 0x0000000607077211 */ /* 0x000fe400078f18ff */
[----:B------:R-:W-:Y:S02]  /*0d80*/  LOP3.LUT R10, R9, R10, RZ, 0x3c, !PT ;  /* 0x0000000a090a7212 */ /* 0x000fe400078e3cff */
[----:B------:R-:W-:-:S02]  /*0d90*/  LEA.HI R3, R3, R2, RZ, 0x5 ;  /* 0x0000000203037211 */ /* 0x000fc400078f28ff */
[----:B------:R-:W-:Y:S01]  /*0da0*/  LOP3.LUT R7, R7, 0xfffffff8, RZ, 0xc0, !PT ;  /* 0xfffffff807077812 */ /* 0x000fe200078ec0ff */
[----:B------:R-:W-:Y:S01]  /*0db0*/  IMAD.IADD R10, R11, 0x1, R10 ;  /* 0x000000010b0a7824 */ /* 0x000fe200078e020a */
[----:B------:R-:W-:Y:S02]  /*0dc0*/  LOP3.LUT R5, R5, 0x7ffffffc, RZ, 0xc0, !PT ;  /* 0x7ffffffc05057812 */ /* 0x000fe400078ec0ff */
[----:B------:R-:W-:Y:S01]  /*0dd0*/  IADD3 R6, R6, -R7, RZ ;  /* 0x8000000706067210 */ /* 0x000fe20007ffe0ff */
[----:B------:R-:W-:Y:S01]  /*0de0*/  IMAD.MOV.U32 R7, RZ, RZ, R15 ;  /* 0x000000ffff077224 */ /* 0x000fe200078e000f */
[----:B------:R-:W-:Y:S01]  /*0df0*/  SHF.R.S32.HI R3, RZ, 0x5, R3 ;  /* 0x00000005ff037819 */ /* 0x000fe20000011403 */
[----:B------:R-:W-:Y:S01]  /*0e00*/  IMAD.IADD R5, R2, 0x1, -R5 ;  /* 0x0000000102057824 */ /* 0x000fe200078e0a05 */
[----:B------:R-:W-:Y:S02]  /*0e10*/  LEA.HI R0, R0, R189, RZ, 0x3 ;  /* 0x000000bd00007211 */ /* 0x000fe400078f18ff */
[----:B------:R-:W-:Y:S01]  /*0e20*/  LEA R19, R10, UR40, 0x1 ;  /* 0x000000280a137c11 */ /* 0x000fe2000f8e08ff */
[----:B------:R-:W-:Y:S01]  /*0e30*/  IMAD R2, R3, 0x10, R6 ;  /* 0x0000001003027824 */ /* 0x000fe200078e0206 */
[----:B------:R-:W-:Y:S01]  /*0e40*/  LEA.HI R4, R4, R185, RZ, 0x1 ;  /* 0x000000b904047211 */ /* 0x000fe200078f08ff */
[----:B------:R-:W-:Y:S01]  /*0e50*/  IMAD.SHL.U32 R16, R5, 0x2, RZ ;  /* 0x0000000205107824 */ /* 0x000fe200078e00ff */
[----:B------:R-:W-:Y:S01]  /*0e60*/  LOP3.LUT R6, R0, 0x1ffffff8, RZ, 0xc0, !PT ;  /* 0x1ffffff800067812 */ /* 0x000fe200078ec0ff */
[C---:B------:R-:W-:Y:S01]  /*0e70*/  VIADD R184, R19.reuse, 0x26800 ;  /* 0x0002680013b87836 */ /* 0x040fe20000000000 */
[----:B------:R-:W-:Y:S01]  /*0e80*/  LOP3.LUT R4, R4, 0xfffffe, RZ, 0xc0, !PT ;  /* 0x00fffffe04047812 */ /* 0x000fe200078ec0ff */
[----:B------:R-:W-:Y:S01]  /*0e90*/  VIADD R22, R19, 0x26840 ;  /* 0x0002684013167836 */ /* 0x000fe20000000000 */
[----:B------:R-:W-:Y:S01]  /*0ea0*/  SEL R23, R23, 0xffffffe0, !P1 ;  /* 0xffffffe017177807 */ /* 0x000fe20004800000 */
[----:B------:R-:W-:Y:S01]  /*0eb0*/  IMAD.IADD R6, R189, 0x1, -R6 ;  /* 0x00000001bd067824 */ /* 0x000fe200078e0a06 */
[----:B------:R-:W-:Y:S01]  /*0ec0*/  SHF.R.S32.HI R186, RZ, 0x3, R0 ;  /* 0x00000003ffba7819 */ /* 0x000fe20000011400 */
[----:B------:R-:W-:-:S02]  /*0ed0*/  @P2 VIADD R22, R184, 0xffffffc0 ;  /* 0xffffffc0b8162836 */ /* 0x000fc40000000000 */
[----:B------:R-:W-:Y:S01]  /*0ee0*/  IMAD.IADD R4, R185, 0x1, -R4 ;  /* 0x00000001b9047824 */ /* 0x000fe200078e0a04 */
[----:B------:R-:W-:Y:S01]  /*0ef0*/  SHF.L.U32 R17, R6, 0x3, RZ ;  /* 0x0000000306117819 */ /* 0x000fe200000006ff */
[----:B------:R-:W-:Y:S01]  /*0f00*/  IMAD.IADD R184, R184, 0x1, R23 ;  /* 0x00000001b8b87824 */ /* 0x000fe200078e0217 */
[----:B------:R-:W-:Y:S01]  /*0f10*/  IADD3 R23, R23, R22, RZ ;  /* 0x0000001617177210 */ /* 0x000fe20007ffe0ff */
[----:B------:R-:W-:-:S07]  /*0f20*/  IMAD.SHL.U32 R18, R4, 0x100, RZ ;  /* 0x0000010004127824 */ /* 0x000fce00078e00ff */
.L_x_6129:
[----:B0-----:R-:W0:Y:S01]  /*0f30*/  LDC.64 R4, c[0x0][0xc60] ;  /* 0x00031800ff047b82 */ /* 0x001e220000000a00 */
[----:B------:R-:W-:Y:S01]  /*0f40*/  ULDC.64 UR6, c[0x0][0xa28] ;  /* 0x00028a0000067ab9 */ /* 0x000fe20000000a00 */
[----:B------:R-:W-:Y:S01]  /*0f50*/  ULDC.64 UR8, c[0x0][0xa18] ;  /* 0x0002860000087ab9 */ /* 0x000fe20000000a00 */
[----:B------:R-:W-:Y:S01]  /*0f60*/  ULDC UR4, c[0x0][0x404] ;  /* 0x0001010000047ab9 */ /* 0x000fe20000000800 */
        /* <DEDUP_REMOVED lines=10> */
[----:B------:R-:W-:-:S04]  /*1010*/  @UP0 ULEA UR6, UP2, UR42, UR6, 0x2 ;  /* 0x000000062a060291 */ /* 0x000fc8000f84103f */
[----:B------:R-:W-:Y:S02]  /*1020*/  @UP0 ULEA.HI.X UR7, UR42, UR7, UR43, 0x2, UP2 ;  /* 0x000000072a070291 */ /* 0x000fe400090f142b */
[----:B------:R-:W-:Y:S01]  /*1030*/  @UP1 ULEA UR8, UP0, UR42, UR8, 0x2 ;  /* 0x000000082a081291 */ /* 0x000fe2000f80103f */
[----:B------:R-:W-:-:S03]  /*1040*/  IMAD.U32 R4, RZ, RZ, UR6 ;  /* 0x00000006ff047e24 */ /* 0x000fc6000f8e00ff */
[----:B------:R-:W-:Y:S01]  /*1050*/  @UP1 ULEA.HI.X UR9, UR42, UR9, UR43, 0x2, UP0 ;  /* 0x000000092a091291 */ /* 0x000fe200080f142b */
[----:B------:R-:W-:Y:S01]  /*1060*/  IMAD.U32 R5, RZ, RZ, UR7 ;  /* 0x00000007ff057e24 */ /* 0x000fe2000f8e00ff */
[----:B------:R-:W-:Y:S01]  /*1070*/  ULDC.64 UR6, c[0x0][0x3f8] ;  /* 0x0000fe0000067ab9 */ /* 0x000fe20000000a00 */
[----:B------:R-:W-:-:S03]  /*1080*/  IMAD.U32 R6, RZ, RZ, UR8 ;  /* 0x00000008ff067e24 */ /* 0x000fc6000f8e00ff */
[----:B------:R-:W-:Y:S01]  /*1090*/  IMAD.U32 R7, RZ, RZ, UR9 ;  /* 0x00000009ff077e24 */ /* 0x000fe2000f8e00ff */
[----:B------:R-:W2:Y:S01]  /*10a0*/  @P0 LDG.E R4, desc[UR48][R4.64] ;  /* 0x0000003004040981 */ /* 0x000ea2000c1e1900 */
[----:B------:R-:W-:Y:S01]  /*10b0*/  UISETP.NE.U32.AND UP0, UPT, UR6, URZ, UPT ;  /* 0x0000003f0600728c */ /* 0x000fe2000bf05070 */
[----:B------:R-:W-:Y:S02]  /*10c0*/  ULDC.64 UR8, c[0x0][0xa20] ;  /* 0x0002880000087ab9 */ /* 0x000fe40000000a00 */
[----:B---3--:R-:W3:Y:S01]  /*10d0*/  @P2 LDG.E R6, desc[UR48][R6.64] ;  /* 0x0000003006062981 */ /* 0x008ee2000c1e1900 */
[----:B------:R-:W-:Y:S01]  /*10e0*/  UISETP.NE.AND.EX UP0, UPT, UR7, URZ, UPT, UP0 ;  /* 0x0000003f0700728c */ /* 0x000fe2000bf05300 */
[----:B------:R-:W-:Y:S01]  /*10f0*/  ISETP.NE.U32.AND P1, PT, RZ, UR8, PT ;  /* 0x00000008ff007c0c */ /* 0x000fe2000bf25070 */
[----:B------:R-:W-:Y:S01]  /*1100*/  ULDC UR6, c[0x0][0x2e0] ;  /* 0x0000b80000067ab9 */ /* 0x000fe20000000800 */
[----:B------:R-:W-:Y:S01]  /*1110*/  UMOV UR50, URZ ;  /* 0x0000003f00327c82 */ /* 0x000fe20008000000 */
[----:B------:R-:W-:Y:S01]  /*1120*/  USEL UR4, UR4, 0x1, UP0 ;  /* 0x0000000104047887 */ /* 0x000fe20008000000 */
[----:B------:R-:W-:Y:S01]  /*1130*/  ISETP.NE.AND.EX P1, PT, RZ, UR9, PT, P1 ;  /* 0x00000009ff007c0c */ /* 0x000fe2000bf25310 */
[----:B------:R-:W-:Y:S01]  /*1140*/  ULDC UR51, c[0x0][0x288] ;  /* 0x0000a20000337ab9 */ /* 0x000fe20000000800 */
[----:B------:R-:W-:Y:S01]  /*1150*/  UMOV UR44, UR5 ;  /* 0x00000005002c7c82 */ /* 0x000fe20008000000 */
[----:B------:R-:W-:Y:S01]  /*1160*/  UIMAD UR6, UR4, UR6, URZ ;  /* 0x00000006040672a4 */ /* 0x000fe2000f8e023f */
[----:B--2---:R-:W-:-:S02]  /*1170*/  @P0 R2UR UR50, R4 ;  /* 0x00000000043202ca */ /* 0x004fc400000e0000 */
[----:B---3--:R-:W-:Y:S01]  /*1180*/  @P2 R2UR UR51, R6 ;  /* 0x00000000063322ca */ /* 0x008fe200000e0000 */
[----:B-1---5:R-:W-:-:S14]  /*1190*/  @P2 BRA `(.L_x_6074) ;  /* 0x0000000000342947 */ /* 0x022fdc0003800000 */
[----:B------:R-:W-:Y:S02]  /*11a0*/  ULDC.64 UR4, c[0x0][0xa00] ;  /* 0x0002800000047ab9 */ /* 0x000fe40000000a00 */
[----:B------:R-:W-:-:S04]  /*11b0*/  ISETP.NE.U32.AND P0, PT, RZ, UR4, PT ;  /* 0x00000004ff007c0c */ /* 0x000fc8000bf05070 */
[----:B------:R-:W-:-:S13]  /*11c0*/  ISETP.NE.AND.EX P0, PT, RZ, UR5, PT, P0 ;  /* 0x00000005ff007c0c */ /* 0x000fda000bf05300 */
[----:B------:R-:W-:Y:S05]  /*11d0*/  @!P0 BRA `(.L_x_6074) ;  /* 0x0000000000248947 */ /* 0x000fea0003800000 */
[----:B------:R-:W-:Y:S02]  /*11e0*/  ULDC.64 UR4, c[0x0][0xa00] ;  /* 0x0002800000047ab9 */ /* 0x000fe40000000a00 */
[----:B------:R-:W-:-:S06]  /*11f0*/  UIMAD.WIDE UR4, UR42, 0x4, UR4 ;  /* 0x000000042a0478a5 */ /* 0x000fcc000f8e0204 */
[----:B------:R-:W-:Y:S01]  /*1200*/  MOV R4, UR4 ;  /* 0x0000000400047c02 */ /* 0x000fe20008000f00 */
[----:B------:R-:W-:-:S05]  /*1210*/  IMAD.U32 R5, RZ, RZ, UR5 ;  /* 0x00000005ff057e24 */ /* 0x000fca000f8e00ff */
[----:B------:R-:W2:Y:S04]  /*1220*/  LDG.E R3, desc[UR48][R4.64] ;  /* 0x0000003004037981 */ /* 0x000ea8000c1e1900 */
[----:B------:R-:W3:Y:S01]  /*1230*/  LDG.E R0, desc[UR48][R4.64+0x4] ;  /* 0x0000043004007981 */ /* 0x000ee2000c1e1900 */
[----:B--2---:R-:W-:Y:S02]  /*1240*/  R2UR UR51, R3 ;  /* 0x00000000033372ca */ /* 0x004fe400000e0000 */
[----:B---3--:R-:W-:-:S13]  /*1250*/  R2UR UR4, R0 ;  /* 0x00000000000472ca */ /* 0x008fda00000e0000 */
[----:B------:R-:W-:-:S12]  /*1260*/  UIADD3 UR51, -UR51, UR4, URZ ;  /* 0x0000000433337290 */ /* 0x000fd8000fffe13f */
.L_x_6074:
[----:B------:R-:W-:Y:S01]  /*1270*/  UMOV UR45, UR52 ;  /* 0x00000034002d7c82 */ /* 0x000fe20008000000 */
[----:B------:R-:W-:Y:S05]  /*1280*/  @!P1 BRA `(.L_x_6075) ;  /* 0x00000000001c9947 */ /* 0x000fea0003800000 */
[----:B------:R-:W-:-:S04]  /*1290*/  ULEA UR4, UP0, UR42, UR8, 0x2 ;  /* 0x000000082a047291 */ /* 0x000fc8000f80103f */
[----:B------:R-:W-:Y:S02]  /*12a0*/  ULEA.HI.X UR5, UR42, UR9, UR43, 0x2, UP0 ;  /* 0x000000092a057291 */ /* 0x000fe400080f142b */
[----:B------:R-:W-:-:S04]  /*12b0*/  IMAD.U32 R4, RZ, RZ, UR4 ;  /* 0x00000004ff047e24 */ /* 0x000fc8000f8e00ff */
[----:B------:R-:W-:-:S05]  /*12c0*/  IMAD.U32 R5, RZ, RZ, UR5 ;  /* 0x00000005ff057e24 */ /* 0x000fca000f8e00ff */
[----:B------:R-:W2:Y:S02]  /*12d0*/  LDG.E R4, desc[UR48][R4.64] ;  /* 0x0000003004047981 */ /* 0x000ea4000c1e1900 */
[----:B--2---:R-:W-:Y:S01]  /*12e0*/  R2UR UR6, R4 ;  /* 0x00000000040672ca */ /* 0x004fe200000e0000 */
[----:B------:R-:W-:-:S14]  /*12f0*/  BRA `(.L_x_6076) ;  /* 0x0000000000347947 */ /* 0x000fdc0003800000 */
.L_x_6075:
[----:B------:R-:W-:Y:S02]  /*1300*/  ULDC.64 UR4, c[0x0][0xa08] ;  /* 0x0002820000047ab9 */ /* 0x000fe40000000a00 */
[----:B------:R-:W-:-:S04]  /*1310*/  ISETP.NE.U32.AND P0, PT, RZ, UR4, PT ;  /* 0x00000004ff007c0c */ /* 0x000fc8000bf05070 */
[----:B------:R-:W-:-:S13]  /*1320*/  ISETP.NE.AND.EX P0, PT, RZ, UR5, PT, P0 ;  /* 0x00000005ff007c0c */ /* 0x000fda000bf05300 */
[----:B------:R-:W-:Y:S05]  /*1330*/  @!P0 BRA `(.L_x_6076) ;  /* 0x0000000000248947 */ /* 0x000fea0003800000 */
[----:B------:R-:W-:Y:S02]  /*1340*/  ULDC.64 UR4, c[0x0][0xa08] ;  /* 0x0002820000047ab9 */ /* 0x000fe40000000a00 */
[----:B------:R-:W-:-:S06]  /*1350*/  UIMAD.WIDE UR4, UR42, 0x4, UR4 ;  /* 0x000000042a0478a5 */ /* 0x000fcc000f8e0204 */
[----:B------:R-:W-:Y:S01]  /*1360*/  IMAD.U32 R4, RZ, RZ, UR4 ;  /* 0x00000004ff047e24 */ /* 0x000fe2000f8e00ff */
[----:B------:R-:W-:-:S05]  /*1370*/  MOV R5, UR5 ;  /* 0x0000000500057c02 */ /* 0x000fca0008000f00 */
[----:B------:R-:W2:Y:S04]  /*1380*/  LDG.E R3, desc[UR48][R4.64] ;  /* 0x0000003004037981 */ /* 0x000ea8000c1e1900 */
[----:B------:R-:W3:Y:S01]  /*1390*/  LDG.E R0, desc[UR48][R4.64+0x4] ;  /* 0x0000043004007981 */ /* 0x000ee2000c1e1900 */
[----:B--2---:R-:W-:Y:S02]  /*13a0*/  R2UR UR6, R3 ;  /* 0x00000000030672ca */ /* 0x004fe400000e0000 */
[----:B---3--:R-:W-:-:S13]  /*13b0*/  R2UR UR4, R0 ;  /* 0x00000000000472ca */ /* 0x008fda00000e0000 */
[----:B------:R-:W-:-:S12]  /*13c0*/  UIADD3 UR6, -UR6, UR4, URZ ;  /* 0x0000000406067290 */ /* 0x000fd8000fffe13f */
.L_x_6076:
[----:B------:R-:W-:Y:S01]  /*13d0*/  UIADD3 UR50, -UR50, UR6, URZ ;  /* 0x0000000632327290 */ /* 0x000fe2000fffe13f */
[----:B------:R-:W-:Y:S01]  /*13e0*/  IMAD.MOV.U32 R3, RZ, RZ, RZ ;  /* 0x000000ffff037224 */ /* 0x000fe200078e00ff */
[----:B------:R-:W-:Y:S01]  /*13f0*/  ULEA UR5, UR52, 0x7f, 0x6 ;  /* 0x0000007f34057891 */ /* 0x000fe2000f8e303f */
[----:B------:R-:W-:Y:S01]  /*1400*/  IMAD.MOV.U32 R0, RZ, RZ, RZ ;  /* 0x000000ffff007224 */ /* 0x000fe200078e00ff */
[----:B------:R-:W-:Y:S01]  /*1410*/  UIADD3 UR4, UR50, 0x3f, URZ ;  /* 0x0000003f32047890 */ /* 0x000fe2000fffe03f */
[----:B------:R-:W-:Y:S01]  /*1420*/  CS2R R150, SRZ ;  /* 0x0000000000967805 */ /* 0x000fe2000001ff00 */
[----:B------:R-:W-:Y:S01]  /*1430*/  UIADD3 UR6, UR50, UR5, -UR51 ;  /* 0x0000000532067290 */ /* 0x000fe2000fffe833 */
[----:B------:R-:W-:Y:S01]  /*1440*/  CS2R R148, SRZ ;  /* 0x0000000000947805 */ /* 0x000fe2000001ff00 */
[----:B------:R-:W-:Y:S01]  /*1450*/  UISETP.NE.AND UP0, UPT, UR46, 0x1, UPT ;  /* 0x000000012e00788c */ /* 0x000fe2000bf05270 */
[----:B------:R-:W-:Y:S01]  /*1460*/  CS2R R146, SRZ ;  /* 0x0000000000927805 */ /* 0x000fe2000001ff00 */
[----:B------:R-:W-:Y:S01]  /*1470*/  USHF.R.S32.HI UR5, URZ, 0x1f, UR4 ;  /* 0x0000001f3f057899 */ /* 0x000fe20008011404 */
[----:B------:R-:W-:Y:S01]  /*1480*/  CS2R R144, SRZ ;  /* 0x0000000000907805 */ /* 0x000fe2000001ff00 */
[----:B------:R-:W-:Y:S01]  /*1490*/  USHF.R.S32.HI UR7, URZ, 0x1f, UR6 ;  /* 0x0000001f3f077899 */ /* 0x000fe20008011406 */
[----:B------:R-:W-:Y:S01]  /*14a0*/  CS2R R142, SRZ ;  /* 0x00000000008e7805 */ /* 0x000fe2000001ff00 */
[----:B------:R-:W-:Y:S01]  /*14b0*/  ULEA.HI UR5, UR5, UR4, URZ, 0x6 ;  /* 0x0000000405057291 */ /* 0x000fe2000f8f303f */
[----:B------:R-:W-:Y:S01]  /*14c0*/  PLOP3.LUT P0, PT, PT, PT, UP0, 0x80, 0x0 ;  /* 0x000000000000781c */ /* 0x000fe20003f0f008 */
        /* <DEDUP_REMOVED lines=64> */
[----:B------:R-:W-:Y:S06]  /*18d0*/  @!P0 BRA `(.L_x_6077) ;  /* 0x0000001800248947 */ /* 0x000fec0003800000 */
[----:B------:R-:W-:Y:S01]  /*18e0*/  UISETP.GE.AND UP0, UPT, UR53, 0x1, UPT ;  /* 0x000000013500788c */ /* 0x000fe2000bf06270 */
[----:B------:R-:W-:-:S05]  /*18f0*/  PLOP3.LUT P0, PT, PT, PT, PT, 0x80, 0x0 ;  /* 0x000000000000781c */ /* 0x000fca0003f0f070 */
[----:B------:R-:W-:-:S13]  /*1900*/  PLOP3.LUT P1, PT, PT, PT, UP0, 0x80, 0x0 ;  /* 0x000000000000781c */ /* 0x000fda0003f2f008 */
        /* <DEDUP_REMOVED lines=15> */
.L_x_6079:
[----:B------:R-:W-:Y:S01]  /*1a00*/  ULEA UR21, UR39, UR40, 0x3 ;  /* 0x0000002827157291 */ /* 0x000fe2000f8e183f */
[----:B------:R-:W-:-:S05]  /*1a10*/  IMAD.U32 R4, RZ, RZ, UR38 ;  /* 0x00000026ff047e24 */ /* 0x000fca000f8e00ff */
[----:B------:R-:W-:-:S04]  /*1a20*/  SHF.L.U32 R4, R4, 0x1f, RZ ;  /* 0x0000001f04047819 */ /* 0x000fc800000006ff */
[----:B------:R-:W0:Y:S02]  /*1a30*/  SYNCS.PHASECHK.TRANS64.TRYWAIT P1, [UR21+0x28c50], R4 ;  /* 0x028c5004ff0075a7 */ /* 0x000e240008020155 */
[----:B0-----:R-:W-:Y:S05]  /*1a40*/  @!P1 BRA `(.L_x_6080) ;  /* 0x000000e800b09947 */ /* 0x001fea0003800000 */
.L_x_6215:
        /* <DEDUP_REMOVED lines=24> */
[----:B------:R-:W-:-:S06]  /*1bd0*/  UISETP.GE.AND UP0, UPT, UR53, 0x2, UPT ;  /* 0x000000023500788c */ /* 0x000fcc000bf06270 */
[----:B------:R-:W-:Y:S02]  /*1be0*/  PLOP3.LUT P1, PT, PT, PT, UP0, 0x80, 0x0 ;  /* 0x000000000000781c */ /* 0x000fe40003f2f008 */
        /* <DEDUP_REMOVED lines=19> */
[----:B------:R-:W-:-:S06]  /*1d20*/  UIADD3 UR53, UR53, -0x2, URZ ;  /* 0xfffffffe35357890 */ /* 0x000fcc000fffe03f */
[----:B0-----:R-:W-:-:S07]  /*1d30*/  IMAD.U32 R4, RZ, RZ, UR53 ;  /* 0x00000035ff047e24 */ /* 0x001fce000f8e00ff */
.L_x_6086:
[----:B------:R-:W-:Y:S01]  /*1d40*/  BAR.SYNC.DEFER_BLOCKING 0xe, 0x100 ;  /* 0x0384000000007b1d */ /* 0x000fe20000010000 */
[----:B-1----:R-:W-:Y:S01]  /*1d50*/  IMAD.U32 R5, RZ, RZ, UR39 ;  /* 0x00000027ff057e24 */ /* 0x002fe2000f8e00ff */
[----:B------:R-:W-:Y:S01]  /*1d60*/  UIADD3 UR39, UR39, 0x1, URZ ;  /* 0x0000000127277890 */ /* 0x000fe2000fffe03f */
[C---:B------:R-:W-:Y:S01]  /*1d70*/  ISETP.GT.AND P3, PT, R4.reuse, RZ, PT ;  /* 0x000000ff0400720c */ /* 0x040fe20003f64270 */
[----:B------:R-:W-:Y:S02]  /*1d80*/  VIADD R4, R4, 0xffffffff ;  /* 0xffffffff04047836 */ /* 0x000fe40000000000 */
[----:B------:R-:W-:Y:S01]  /*1d90*/  IMAD R5, R5, 0x40, R2 ;  /* 0x0000004005057824 */ /* 0x000fe200078e0202 */
        /* <DEDUP_REMOVED lines=137> */
.L_x_6082:
[----:B------:R-:W-:Y:S01]  /*2630*/  ULEA UR21, UR39, UR40, 0x3 ;  /* 0x0000002827157291 */ /* 0x000fe2000f8e183f */
[----:B------:R-:W-:-:S04]  /*2640*/  MOV R5, UR38 ;  /* 0x0000002600057c02 */ /* 0x000fc80008000f00 */
[----:B------:R-:W-:-:S04]  /*2650*/  SHF.L.U32 R5, R5, 0x1f, RZ ;  /* 0x0000001f05057819 */ /* 0x000fc800000006ff */
[----:B------:R0:W1:Y:S01]  /*2660*/  SYNCS.PHASECHK.TRANS64.TRYWAIT P1, [UR21+0x28c50], R5 ;  /* 0x028c5005ff0075a7 */ /* 0x0000620008020155 */
[----:B------:R-:W-:Y:S05]  /*2670*/  @!P0 BRA `(.L_x_6083) ;  /* 0x0000000000048947 */ /* 0x000fea0003800000 */
[----:B------:R-:W-:Y:S01]  /*2680*/  BPT.TRAP 0x1 ;  /* 0x000000040000795c */ /* 0x000fe20000300000 */
.L_x_6083:
[----:B-1----:R-:W-:Y:S05]  /*2690*/  @P1 BRA `(.L_x_6084) ;  /* 0x0000000000081947 */ /* 0x002fea0003800000 */
[----:B------:R-:W1:Y:S02]  /*26a0*/  SYNCS.PHASECHK.TRANS64.TRYWAIT P1, [UR21+0x28c50], R5 ;  /* 0x028c5005ff0075a7 */ /* 0x000e640008020155 */
[----:B-1----:R-:W-:Y:S05]  /*26b0*/  @!P1 BRA `(.L_x_6085) ;  /* 0x000000dc00ac9947 */ /* 0x002fea0003800000 */
.L_x_6084:
        /* <DEDUP_REMOVED lines=29> */
.L_x_6081:
[----:B------:R-:W-:Y:S01]  /*2890*/  BAR.SYNC.DEFER_BLOCKING 0xe, 0x100 ;  /* 0x0384000000007b1d */ /* 0x000fe20000010000 */
[----:B-1----:R-:W-:Y:S01]  /*28a0*/  IMAD.U32 R5, RZ, RZ, UR39 ;  /* 0x00000027ff057e24 */ /* 0x002fe2000f8e00ff */
        /* <DEDUP_REMOVED lines=140> */
.L_x_6077:
[----:B------:R-:W-:Y:S01]  /*3170*/  UISETP.GE.AND UP0, UPT, UR53, 0x1, UPT ;  /* 0x000000013500788c */ /* 0x000fe2000bf06270 */
[----:B------:R-:W-:-:S05]  /*3180*/  PLOP3.LUT P0, PT, PT, PT, PT, 0x80, 0x0 ;  /* 0x000000000000781c */ /* 0x000fca0003f0f070 */
[----:B------:R-:W-:-:S13]  /*3190*/  PLOP3.LUT P1, PT, PT, PT, UP0, 0x80, 0x0 ;  /* 0x000000000000781c */ /* 0x000fda0003f2f008 */
        /* <DEDUP_REMOVED lines=31> */
.L_x_6087:
        /* <DEDUP_REMOVED lines=9> */
.L_x_6216:
[----:B------:R-:W-:Y:S05]  /*3420*/  @!P0 BRA `(.L_x_6089) ;  /* 0x0000000000048947 */ /* 0x000fea0003800000 */
[----:B------:R-:W-:Y:S01]  /*3430*/  BPT.TRAP 0x1 ;  /* 0x000000040000795c */ /* 0x000fe20000300000 */
.L_x_6089:
[----:B------:R-:W-:Y:S02]  /*3440*/  IMAD.U32 R7, RZ, RZ, UR39 ;  /* 0x00000027ff077e24 */ /* 0x000fe4000f8e00ff */
[----:B------:R-:W-:-:S03]  /*3450*/  IMAD.U32 R8, RZ, RZ, UR38 ;  /* 0x00000026ff087e24 */ /* 0x000fc6000f8e00ff */
[----:B------:R-:W-:Y:S02]  /*3460*/  LEA R7, R7, UR40, 0x3 ;  /* 0x0000002807077c11 */ /* 0x000fe4000f8e18ff */
[----:B------:R-:W-:-:S04]  /*3470*/  SHF.L.U32 R8, R8, 0x1f, RZ ;  /* 0x0000001f08087819 */ /* 0x000fc800000006ff */
[----:B------:R1:W2:Y:S01]  /*3480*/  SYNCS.PHASECHK.TRANS64.TRYWAIT P1, [R7+URZ+0x28c30], R8 ;  /* 0x028c3008070075a7 */ /* 0x0002a2000802017f */
[----:B------:R-:W-:Y:S05]  /*3490*/  @!P0 BRA `(.L_x_6090) ;  /* 0x0000000000048947 */ /* 0x000fea0003800000 */
[----:B------:R-:W-:Y:S01]  /*34a0*/  BPT.TRAP 0x1 ;  /* 0x000000040000795c */ /* 0x000fe20000300000 */
.L_x_6090:
[----:B--2---:R-:W-:Y:S05]  /*34b0*/  @P1 BRA `(.L_x_6091) ;  /* 0x0000000000081947 */ /* 0x004fea0003800000 */
[----:B------:R-:W2:Y:S02]  /*34c0*/  SYNCS.PHASECHK.TRANS64.TRYWAIT P1, [R7+URZ+0x28c30], R8 ;  /* 0x028c3008070075a7 */ /* 0x000ea4000802017f */
[----:B--2---:R-:W-:Y:S05]  /*34d0*/  @!P1 BRA `(.L_x_6092) ;  /* 0x000000d000549947 */ /* 0x004fea0003800000 */
.L_x_6091:
[----:B0-----:R-:W0:Y:S01]  /*34e0*/  S2R R0, SR_TID.X ;  /* 0x0000000000007919 */ /* 0x001e220000002100 */
[----:B------:R-:W-:-:S04]  /*34f0*/  UIADD3 UR4, UR40, 0x22400, URZ ;  /* 0x0002240028047890 */ /* 0x000fc8000fffe03f */
[----:B------:R-:W-:-:S04]  /*3500*/  USHF.R.U32.HI UR4, URZ, 0x4, UR4 ;  /* 0x000000043f047899 */ /* 0x000fc80008011604 */
[----:B------:R-:W-:Y:S01]  /*3510*/  ULOP3.LUT UR4, UR4, 0x3fff, URZ, 0xc0, !UPT ;  /* 0x00003fff04047892 */ /* 0x000fe2000f8ec03f */
[----:B0-----:R-:W-:-:S05]  /*3520*/  LOP3.LUT R3, R0, 0x7f, RZ, 0xc0, !PT ;  /* 0x0000007f00037812 */ /* 0x001fca00078ec0ff */
        /* <DEDUP_REMOVED lines=14> */
[----:B------:R-:W-:Y:S01]  /*3610*/  IMAD R5, R5, 0x40, R2 ;  /* 0x0000004005057824 */ /* 0x000fe200078e0202 */
[----:B------:R-:W-:Y:S01]  /*3620*/  UMOV UR11, 0x40000040 ;  /* 0x40000040000b7882 */ /* 0x000fe20000000000 */
[----:B------:R-:W-:Y:S01]  /*3630*/  UMOV UR9, 0x40000040 ;  /* 0x4000004000097882 */ /* 0x000fe20000000000 */
[----:B------:R-:W-:-:S02]  /*3640*/  ULEA UR18, UR39, UR18, 0x9 ;  /* 0x0000001227127291 */ /* 0x000fc4000f8e483f */
[----:B------:R-:W-:Y:S02]  /*3650*/  ULOP3.LUT UR16, UR4, 0x10000, URZ, 0xfc, !UPT ;  /* 0x0001000004107892 */ /* 0x000fe4000f8efc3f */
[----:B------:R-:W-:Y:S02]  /*3660*/  UIADD3 UR6, UR18, 0x2, URZ ;  /* 0x0000000212067890 */ /* 0x000fe4000fffe03f */
[----:B------:R-:W-:Y:S02]  /*3670*/  UIADD3 UR4, UR16, 0x2, URZ ;  /* 0x0000000210047890 */ /* 0x000fe4000fffe03f */
[----:B------:R-:W-:Y:S02]  /*3680*/  UIADD3 UR10, UR18, 0x4, URZ ;  /* 0x00000004120a7890 */ /* 0x000fe4000fffe03f */
[----:B------:R-:W-:Y:S02]  /*3690*/  UIADD3 UR8, UR16, 0x4, URZ ;  /* 0x0000000410087890 */ /* 0x000fe4000fffe03f */
[----:B------:R-:W-:Y:S01]  /*36a0*/  HGMMA.64x64x16.F32 R24, gdesc[UR16], RZ, !UPT, gsb0 ;  /* 0x00e00000101879f0 */ /* 0x000fe2000c0008ff */
[----:B------:R-:W-:-:S02]  /*36b0*/  UIADD3 UR14, UR18, 0x6, URZ ;  /* 0x00000006120e7890 */ /* 0x000fc4000fffe03f */
[----:B------:R-:W-:Y:S01]  /*36c0*/  UIADD3 UR12, UR16, 0x6, URZ ;  /* 0x00000006100c7890 */ /* 0x000fe2000fffe03f */
[----:B------:R-:W-:Y:S01]  /*36d0*/  UMOV UR15, 0x40000040 ;  /* 0x40000040000f7882 */ /* 0x000fe20000000000 */
[----:B------:R-:W-:Y:S01]  /*36e0*/  UMOV UR13, 0x40000040 ;  /* 0x40000040000d7882 */ /* 0x000fe20000000000 */
[----:B------:R-:W-:Y:S02]  /*36f0*/  WARPGROUP.DEPBAR.LE gsb0, 0x0 ;  /* 0x00008000000079c5 */ /* 0x000fe40000010000 */
[----:B------:R-:W-:-:S06]  /*3700*/  WARPGROUP.ARRIVE ;  /* 0x00000000000079c5 */ /* 0x000fcc0000000000 */
[----:B------:R-:W-:Y:S01]  /*3710*/  HGMMA.64x64x16.F32 R24, gdesc[UR4], R24, gsb0 ;  /* 0x00e00000041879f0 */ /* 0x000fe20008000818 */
[----:B------:R-:W-:Y:S02]  /*3720*/  UMOV UR6, 0x40 ;  /* 0x0000004000067882 */ /* 0x000fe40000000000 */
[----:B------:R-:W-:-:S04]  /*3730*/  UIMAD UR6, UR53, -0x40, UR6 ;  /* 0xffffffc0350678a4 */ /* 0x000fc8000f8e0206 */
[----:B------:R-:W-:Y:S02]  /*3740*/  UIADD3 UR7, UR50, 0x1, UR6 ;  /* 0x0000000132077890 */ /* 0x000fe4000fffe006 */
[----:B------:R-:W-:-:S04]  /*3750*/  IMAD.U32 R3, RZ, RZ, UR6 ;  /* 0x00000006ff037e24 */ /* 0x000fc8000f8e00ff */
[----:B------:R-:W-:Y:S02]  /*3760*/  MOV R9, UR7 ;  /* 0x0000000700097c02 */ /* 0x000fe40008000f00 */
[----:B------:R-:W-:Y:S02]  /*3770*/  IADD3 R3, -R16, UR50, R3 ;  /* 0x0000003210037c10 */ /* 0x000fe4000fffe103 */
[----:B------:R-:W-:-:S04]  /*3780*/  IADD3 R4, R9, -UR51, -R16 ;  /* 0x8000003309047c10 */ /* 0x000fc8000fffe810 */
        /* <DEDUP_REMOVED lines=8> */
[----:B------:R-:W-:Y:S01]  /*3810*/  HGMMA.64x64x16.F32 R24, gdesc[UR8], R24, gsb0 ;  /* 0x00e00000081879f0 */ /* 0x000fe20008000818 */
[----:B------:R-:W-:Y:S02]  /*3820*/  ULDC UR10, c[0x0][0x988] ;  /* 0x00026200000a7ab9 */ /* 0x000fe40000000800 */
[----:B------:R-:W-:Y:S02]  /*3830*/  WARPGROUP.DEPBAR.LE gsb0, 0x0 ;  /* 0x00008000000079c5 */ /* 0x000fe40000010000 */
[----:B------:R-:W-:-:S06]  /*3840*/  WARPGROUP.ARRIVE ;  /* 0x00000000000079c5 */ /* 0x000fcc0000000000 */
[----:B------:R-:W-:Y:S03]  /*3850*/  HGMMA.64x64x16.F32 R24, gdesc[UR12], R24, gsb0 ;  /* 0x00e000000c1879f0 */ /* 0x000fe60008000818 */
[----:B------:R-:W-:Y:S02]  /*3860*/  WARPGROUP.DEPBAR.LE gsb0, 0x0 ;  /* 0x00008000000079c5 */ /* 0x000fe40000010000 */
[----:B------:R-:W-:Y:S02]  /*3870*/  FSEL R26, R26, -INF , P2 ;  /* 0xff8000001a1a7808 */ /* 0x000fe40001000000 */
        /* <DEDUP_REMOVED lines=42> */
[----:B------:R-:W-:Y:S02]  /*3b20*/  ISETP.GT.AND P2, PT, R3, RZ, PT ;  /* 0x000000ff0300720c */ /* 0x000fe40003f44270 */
[----:B------:R-:W-:Y:S02]  /*3b30*/  FMNMX.FTZ R6, R55, R6, !PT ;  /* 0x0000000637067209 */ /* 0x000fe40007810000 */
[----:B------:R-:W-:-:S02]  /*3b40*/  ISETP.GT.AND P3, PT, R3, 0x1, PT ;  /* 0x000000010300780c */ /* 0x000fc40003f64270 */
[----:B------:R-:W-:Y:S01]  /*3b50*/  ISETP.GT.AND P4, PT, R3, 0x8, PT ;  /* 0x000000080300780c */ /* 0x000fe20003f84270 */
[----:B------:R-:W0:Y:S01]  /*3b60*/  SHFL.BFLY PT, R9, R6, 0x2, 0x1f ;  /* 0x0c401f0006097f89 */ /* 0x000e2200000e0000 */
[----:B------:R-:W-:Y:S02]  /*3b70*/  FSEL R24, R24, -INF , P2 ;  /* 0xff80000018187808 */ /* 0x000fe40001000000 */
        /* <DEDUP_REMOVED lines=13> */
[----:B0-----:R-:W-:Y:S02]  /*3c50*/  FMNMX.FTZ R10, R6, R9, !PT ;  /* 0x00000009060a7209 */ /* 0x001fe40007810000 */
[----:B------:R-:W-:Y:S02]  /*3c60*/  ISETP.GT.AND P2, PT, R3, 0x19, PT ;  /* 0x000000190300780c */ /* 0x000fe40003f44270 */
[----:B------:R-:W-:Y:S01]  /*3c70*/  FSEL R36, R36, -INF , P3 ;  /* 0xff80000024247808 */ /* 0x000fe20001800000 */
[----:B------:R-:W0:Y:S01]  /*3c80*/  SHFL.BFLY PT, R11, R10, 0x1, 0x1f ;  /* 0x0c201f000a0b7f89 */ /* 0x000e2200000e0000 */
        /* <DEDUP_REMOVED lines=26> */
[----:B------:R-:W-:Y:S02]  /*3e30*/  FMNMX.FTZ R4, R52, R3, !PT ;  /* 0x0000000334047209 */ /* 0x000fe40007810000 */
[----:B0-----:R-:W-:Y:S02]  /*3e40*/  FMNMX.FTZ R5, R10, R11, !PT ;  /* 0x0000000b0a057209 */ /* 0x001fe40007810000 */
[----:B------:R-:W-:Y:S02]  /*3e50*/  FMNMX.FTZ R4, R53, R4, !PT ;  /* 0x0000000435047209 */ /* 0x000fe40007810000 */
[C---:B------:R-:W-:Y:S01]  /*3e60*/  FSETP.NEU.FTZ.AND P5, PT, R5.reuse, -INF , PT ;  /* 0xff8000000500780b */ /* 0x040fe20003fbd000 */
[----:B------:R-:W-:Y:S02]  /*3e70*/  FMUL.FTZ R6, R5, UR10 ;  /* 0x0000000a05067c20 */ /* 0x000fe40008410000 */
[----:B------:R-:W0:Y:S03]  /*3e80*/  SHFL.BFLY PT, R3, R4, 0x2, 0x1f ;  /* 0x0c401f0004037f89 */ /* 0x000e2600000e0000 */
[----:B------:R-:W-:-:S05]  /*3e90*/  FSEL R6, R6, RZ, P5 ;  /* 0x000000ff06067208 */ /* 0x000fca0002800000 */
        /* <DEDUP_REMOVED lines=16> */
[----:B0-----:R-:W-:Y:S01]  /*3fa0*/  FMNMX.FTZ R3, R4, R3, !PT ;  /* 0x0000000304037209 */ /* 0x001fe20007810000 */
[----:B------:R-:W-:Y:S04]  /*3fb0*/  MUFU.EX2 R26, R26 ;  /* 0x0000001a001a7308 */ /* 0x000fe80000000800 */
[----:B------:R-:W0:Y:S04]  /*3fc0*/  SHFL.BFLY PT, R4, R3, 0x1, 0x1f ;  /* 0x0c201f0003047f89 */ /* 0x000e2800000e0000 */
[----:B------:R-:W3:Y:S08]  /*3fd0*/  MUFU.EX2 R27, R27 ;  /* 0x0000001b001b7308 */ /* 0x000ef00000000800 */
[----:B------:R-:W-:Y:S08]  /*3fe0*/  MUFU.EX2 R30, R30 ;  /* 0x0000001e001e7308 */ /* 0x000ff00000000800 */
[----:B------:R-:W4:Y:S01]  /*3ff0*/  MUFU.EX2 R31, R31 ;  /* 0x0000001f001f7308 */ /* 0x000f220000000800 */
[----:B---3--:R-:W-:-:S02]  /*4000*/  F2FP.F16.F32.PACK_AB R153, R27, R26 ;  /* 0x0000001a1b99723e */ /* 0x008fc400000000ff */
[----:B0-----:R-:W-:-:S04]  /*4010*/  FMNMX.FTZ R4, R3, R4, !PT ;  /* 0x0000000403047209 */ /* 0x001fc80007810000 */
[C---:B------:R-:W-:Y:S01]  /*4020*/  FSETP.NEU.FTZ.AND P2, PT, R4.reuse, -INF , PT ;  /* 0xff8000000400780b */ /* 0x040fe20003f5d000 */
[----:B------:R-:W-:Y:S01]  /*4030*/  FMUL.FTZ R3, R4, UR10 ;  /* 0x0000000a04037c20 */ /* 0x000fe20008410000 */
[----:B------:R-:W0:Y:S04]  /*4040*/  MUFU.EX2 R34, R34 ;  /* 0x0000002200227308 */ /* 0x000e280000000800 */
[----:B------:R-:W-:Y:S01]  /*4050*/  FSEL R6, R3, RZ, P2 ;  /* 0x000000ff03067208 */ /* 0x000fe20001000000 */
[----:B------:R-:W-:Y:S01]  /*4060*/  FADD.FTZ R3, R26, R27 ;  /* 0x0000001b1a037221 */ /* 0x000fe20000010000 */
[----:B----4-:R-:W-:Y:S02]  /*4070*/  F2FP.F16.F32.PACK_AB R155, R31, R30 ;  /* 0x0000001e1f9b723e */ /* 0x010fe400000000ff */
[----:B------:R-:W3:Y:S01]  /*4080*/  MUFU.EX2 R35, R35 ;  /* 0x0000002300237308 */ /* 0x000ee20000000800 */
        /* <DEDUP_REMOVED lines=16> */
[----:B0-----:R-:W-:Y:S01]  /*4190*/  FADD.FTZ R12, R34, R11 ;  /* 0x0000000b220c7221 */ /* 0x001fe20000010000 */
        /* <DEDUP_REMOVED lines=8> */
[----:B---3--:R-:W-:-:S06]  /*4220*/  F2FP.F16.F32.PACK_AB R157, R35, R34 ;  /* 0x00000022239d723e */ /* 0x008fcc00000000ff */
[----:B------:R-:W0:Y:S01]  /*4230*/  MUFU.EX2 R29, R29 ;  /* 0x0000001d001d7308 */ /* 0x000e220000000800 */
[----:B----4-:R-:W-:Y:S01]  /*4240*/  FADD.FTZ R9, R24, R25 ;  /* 0x0000001918097221 */ /* 0x010fe20000010000 */
[----:B------:R-:W-:-:S06]  /*4250*/  F2FP.F16.F32.PACK_AB R152, R25, R24 ;  /* 0x000000181998723e */ /* 0x000fcc00000000ff */
[----:B------:R-:W3:Y:S01]  /*4260*/  MUFU.EX2 R32, R32 ;  /* 0x0000002000207308 */ /* 0x000ee20000000800 */
[----:B-----5:R-:W-:Y:S01]  /*4270*/  FADD.FTZ R10, R28, R9 ;  /* 0x000000091c0a7221 */ /* 0x020fe20000010000 */
[----:B------:R-:W-:-:S06]  /*4280*/  FADD.FTZ R9, R35, R12 ;  /* 0x0000000c23097221 */ /* 0x000fcc0000010000 */
[----:B------:R-:W4:Y:S01]  /*4290*/  MUFU.EX2 R38, R38 ;  /* 0x0000002600267308 */ /* 0x000f220000000800 */
[C---:B0-----:R-:W-:Y:S01]  /*42a0*/  FADD.FTZ R3, R29.reuse, R10 ;  /* 0x0000000a1d037221 */ /* 0x041fe20000010000 */
[----:B------:R-:W-:Y:S01]  /*42b0*/  F2FP.F16.F32.PACK_AB R154, R29, R28 ;  /* 0x0000001c1d9a723e */ /* 0x000fe200000000ff */
[----:B------:R-:W-:Y:S06]  /*42c0*/  BAR.SYNC.DEFER_BLOCKING 0xf, 0x100 ;  /* 0x03c4000000007b1d */ /* 0x000fec0000010000 */
[----:B------:R-:W0:Y:S01]  /*42d0*/  MUFU.EX2 R33, R33 ;  /* 0x0000002100217308 */ /* 0x000e220000000800 */
[----:B---3--:R-:W-:-:S07]  /*42e0*/  FADD.FTZ R10, R32, R3 ;  /* 0x00000003200a7221 */ /* 0x008fce0000010000 */
[----:B------:R-:W3:Y:S01]  /*42f0*/  MUFU.EX2 R39, R39 ;  /* 0x0000002700277308 */ /* 0x000ee20000000800 */
[----:B----4-:R-:W-:-:S07]  /*4300*/  FADD.FTZ R12, R38, R9 ;  /* 0x00000009260c7221 */ /* 0x010fce0000010000 */
[----:B------:R-:W4:Y:S01]  /*4310*/  MUFU.EX2 R36, R36 ;  /* 0x0000002400247308 */ /* 0x000f220000000800 */
[C---:B0-----:R-:W-:Y:S01]  /*4320*/  FADD.FTZ R3, R33.reuse, R10 ;  /* 0x0000000a21037221 */ /* 0x041fe20000010000 */
[----:B------:R-:W-:Y:S01]  /*4330*/  F2FP.F16.F32.PACK_AB R156, R33, R32 ;  /* 0x00000020219c723e */ /* 0x000fe200000000ff */
[----:B------:R0:W-:Y:S05]  /*4340*/  STSM.16.M88.4 [R19+0x26800], R152 ;  /* 0x0268009813007844 */ /* 0x0001ea0000000200 */
[----:B------:R-:W5:Y:S01]  /*4350*/  MUFU.EX2 R42, R42 ;  /* 0x0000002a002a7308 */ /* 0x000f620000000800 */
[C---:B---3--:R-:W-:Y:S01]  /*4360*/  FADD.FTZ R9, R39.reuse, R12 ;  /* 0x0000000c27097221 */ /* 0x048fe20000010000 */
[----:B------:R-:W-:-:S06]  /*4370*/  F2FP.F16.F32.PACK_AB R159, R39, R38 ;  /* 0x00000026279f723e */ /* 0x000fcc00000000ff */
[----:B------:R-:W3:Y:S01]  /*4380*/  MUFU.EX2 R37, R37 ;  /* 0x0000002500257308 */ /* 0x000ee20000000800 */
[----:B----4-:R-:W-:-:S07]  /*4390*/  FADD.FTZ R10, R36, R3 ;  /* 0x00000003240a7221 */ /* 0x010fce0000010000 */
[----:B------:R-:W4:Y:S01]  /*43a0*/  MUFU.EX2 R40, R40 ;  /* 0x0000002800287308 */ /* 0x000f220000000800 */
[----:B-----5:R-:W-:-:S07]  /*43b0*/  FADD.FTZ R12, R42, R9 ;  /* 0x000000092a0c7221 */ /* 0x020fce0000010000 */
[----:B------:R-:W5:Y:S01]  /*43c0*/  MUFU.EX2 R43, R43 ;  /* 0x0000002b002b7308 */ /* 0x000f620000000800 */
[C---:B---3--:R-:W-:Y:S01]  /*43d0*/  FADD.FTZ R9, R37.reuse, R10 ;  /* 0x0000000a25097221 */ /* 0x048fe20000010000 */
[----:B------:R-:W-:-:S05]  /*43e0*/  F2FP.F16.F32.PACK_AB R158, R37, R36 ;  /* 0x00000024259e723e */ /* 0x000fca00000000ff */
[----:B------:R0:W-:Y:S01]  /*43f0*/  STSM.16.M88.4 [R184], R156 ;  /* 0x0000009cb8007844 */ /* 0x0001e20000000200 */
[----:B------:R-:W3:Y:S01]  /*4400*/  MUFU.EX2 R41, R41 ;  /* 0x0000002900297308 */ /* 0x000ee20000000800 */
[----:B----4-:R-:W-:-:S07]  /*4410*/  FADD.FTZ R10, R40, R9 ;  /* 0x00000009280a7221 */ /* 0x010fce0000010000 */
[----:B------:R-:W4:Y:S01]  /*4420*/  MUFU.EX2 R46, R46 ;  /* 0x0000002e002e7308 */ /* 0x000f220000000800 */
[C---:B-----5:R-:W-:Y:S01]  /*4430*/  FADD.FTZ R11, R43.reuse, R12 ;  /* 0x0000000c2b0b7221 */ /* 0x060fe20000010000 */
[----:B------:R-:W-:-:S06]  /*4440*/  F2FP.F16.F32.PACK_AB R161, R43, R42 ;  /* 0x0000002a2ba1723e */ /* 0x000fcc00000000ff */
[----:B------:R-:W-:Y:S01]  /*4450*/  MUFU.EX2 R44, R44 ;  /* 0x0000002c002c7308 */ /* 0x000fe20000000800 */
[C---:B---3--:R-:W-:Y:S01]  /*4460*/  FADD.FTZ R9, R41.reuse, R10 ;  /* 0x0000000a29097221 */ /* 0x048fe20000010000 */
[----:B------:R-:W-:-:S06]  /*4470*/  F2FP.F16.F32.PACK_AB R160, R41, R40 ;  /* 0x0000002829a0723e */ /* 0x000fcc00000000ff */
[----:B------:R-:W3:Y:S01]  /*4480*/  MUFU.EX2 R47, R47 ;  /* 0x0000002f002f7308 */ /* 0x000ee20000000800 */
[----:B----4-:R-:W-:-:S07]  /*4490*/  FADD.FTZ R10, R46, R11 ;  /* 0x0000000b2e0a7221 */ /* 0x010fce0000010000 */
[----:B------:R-:W4:Y:S08]  /*44a0*/  MUFU.EX2 R45, R45 ;  /* 0x0000002d002d7308 */ /* 0x000f300000000800 */
[----:B------:R-:W-:Y:S01]  /*44b0*/  MUFU.EX2 R50, R50 ;  /* 0x0000003200327308 */ /* 0x000fe20000000800 */
[C---:B---3--:R-:W-:Y:S01]  /*44c0*/  F2FP.F16.F32.PACK_AB R163, R47.reuse, R46 ;  /* 0x0000002e2fa3723e */ /* 0x048fe200000000ff */
[----:B------:R-:W-:-:S06]  /*44d0*/  FADD.FTZ R47, R47, R10 ;  /* 0x0000000a2f2f7221 */ /* 0x000fcc0000010000 */
[----:B------:R-:W3:Y:S01]  /*44e0*/  MUFU.EX2 R51, R51 ;  /* 0x0000003300337308 */ /* 0x000ee20000000800 */
[----:B----4-:R-:W-:-:S05]  /*44f0*/  F2FP.F16.F32.PACK_AB R162, R45, R44 ;  /* 0x0000002c2da2723e */ /* 0x010fca00000000ff */
[----:B------:R0:W-:Y:S02]  /*4500*/  STSM.16.M88.4 [R22], R160 ;  /* 0x000000a016007844 */ /* 0x0001e40000000200 */
[----:B------:R-:W-:Y:S08]  /*4510*/  MUFU.EX2 R48, R48 ;  /* 0x0000003000307308 */ /* 0x000ff00000000800 */
[----:B------:R-:W4:Y:S01]  /*4520*/  MUFU.EX2 R49, R49 ;  /* 0x0000003100317308 */ /* 0x000f220000000800 */
[----:B---3--:R-:W-:Y:S01]  /*4530*/  F2FP.F16.F32.PACK_AB R165, R51, R50 ;  /* 0x0000003233a5723e */ /* 0x008fe200000000ff */
[----:B------:R-:W-:-:S04]  /*4540*/  FADD.FTZ R50, R50, R47 ;  /* 0x0000002f32327221 */ /* 0x000fc80000010000 */
[----:B------:R-:W-:Y:S02]  /*4550*/  FADD.FTZ R51, R51, R50 ;  /* 0x0000003233337221 */ /* 0x000fe40000010000 */
[----:B------:R-:W-:Y:S08]  /*4560*/  MUFU.EX2 R54, R54 ;  /* 0x0000003600367308 */ /* 0x000ff00000000800 */
[----:B------:R-:W3:Y:S01]  /*4570*/  MUFU.EX2 R55, R55 ;  /* 0x0000003700377308 */ /* 0x000ee20000000800 */
[----:B----4-:R-:W-:-:S07]  /*4580*/  F2FP.F16.F32.PACK_AB R164, R49, R48 ;  /* 0x0000003031a4723e */ /* 0x010fce00000000ff */
[----:B------:R-:W-:Y:S08]  /*4590*/  MUFU.EX2 R52, R52 ;  /* 0x0000003400347308 */ /* 0x000ff00000000800 */
[----:B------:R4:W5:Y:S01]  /*45a0*/  MUFU.EX2 R3, R6 ;  /* 0x0000000600037308 */ /* 0x0009620000000800 */
[----:B---3--:R-:W-:Y:S01]  /*45b0*/  F2FP.F16.F32.PACK_AB R167, R55, R54 ;  /* 0x0000003637a7723e */ /* 0x008fe200000000ff */
[----:B----4-:R-:W-:-:S04]  /*45c0*/  FADD.FTZ R6, R44, R9 ;  /* 0x000000092c067221 */ /* 0x010fc80000010000 */
        /* <DEDUP_REMOVED lines=11> */
.L_x_6093:
[----:B------:R3:W4:Y:S01]  /*4680*/  SYNCS.PHASECHK.TRANS64.TRYWAIT P2, [R7+URZ+0x28c50], R8 ;  /* 0x028c5008070075a7 */ /* 0x000722000804017f */
[----:B------:R-:W-:Y:S05]  /*4690*/  @!P0 BRA `(.L_x_6094) ;  /* 0x0000000000048947 */ /* 0x000fea0003800000 */
[----:B------:R-:W-:Y:S01]  /*46a0*/  BPT.TRAP 0x1 ;  /* 0x000000040000795c */ /* 0x000fe20000300000 */
.L_x_6094:
[----:B----4-:R-:W-:Y:S05]  /*46b0*/  @P2 BRA `(.L_x_6095) ;  /* 0x0000000000082947 */ /* 0x010fea0003800000 */
[----:B------:R-:W4:Y:S02]  /*46c0*/  SYNCS.PHASECHK.TRANS64.TRYWAIT P2, [R7+URZ+0x28c50], R8 ;  /* 0x028c5008070075a7 */ /* 0x000f24000804017f */
[----:B----4-:R-:W-:Y:S05]  /*46d0*/  @!P2 BRA `(.L_x_6096) ;  /* 0x000000bc00e8a947 */ /* 0x010fea0003800000 */
.L_x_6095:
[----:B------:R-:W-:Y:S01]  /*46e0*/  ULEA UR11, UR39, UR47, 0xc ;  /* 0x0000002f270b7291 */ /* 0x000fe2000f8e603f */
[----:B------:R-:W-:Y:S01]  /*46f0*/  WARPGROUP.ARRIVE ;  /* 0x00000000000079c5 */ /* 0x000fe20000000000 */
[----:B------:R-:W-:Y:S01]  /*4700*/  UMOV UR7, 0x40000040 ;  /* 0x4000004000077882 */ /* 0x000fe20000000000 */
[----:B------:R-:W-:Y:S01]  /*4710*/  UIADD3 UR21, UR53, -0x2, URZ ;  /* 0xfffffffe35157890 */ /* 0x000fe2000fffe03f */
[----:B-1234-:R-:W-:-:S03]  /*4720*/  @!P1 VIADD R7, R7, 0x28c60 ;  /* 0x00028c6007079836 */ /* 0x01efc60000000000 */
[----:B------:R-:W-:Y:S02]  /*4730*/  UMOV UR6, UR11 ;  /* 0x0000000b00067c82 */ /* 0x000fe40008000000 */
[----:B------:R-:W-:Y:S01]  /*4740*/  HGMMA.64x256x16.F32 R24, R152, gdesc[UR4].tnspB, RZ, !UPT, gsb0 ;  /* 0x43e0000498187df0 */ /* 0x000fe2000c0008ff */
[----:B------:R-:W-:Y:S01]  /*4750*/  UIADD3 UR6, UR11, 0x80, URZ ;  /* 0x000000800b067890 */ /* 0x000fe2000fffe03f */
[----:B------:R-:W-:Y:S01]  /*4760*/  @!P1 PRMT R7, RZ, 0x654, R7 ;  /* 0x00000654ff079816 */ /* 0x000fe20000000007 */
        /* <DEDUP_REMOVED lines=17> */
[----:B------:R-:W-:-:S04]  /*4880*/  UIADD3 UR6, UR50, -UR51, URZ ;  /* 0x8000003332067290 */ /* 0x000fc8000fffe03f */
[----:B------:R-:W-:-:S04]  /*4890*/  ULEA UR6, UR52, UR6, 0x6 ;  /* 0x0000000634067291 */ /* 0x000fc8000f8e303f */
        /* <DEDUP_REMOVED lines=21> */
[----:B------:R-:W-:-:S05]  /*49f0*/  ULDC UR22, c[0x0][0x988] ;  /* 0x0002620000167ab9 */ /* 0x000fca0000000800 */
.L_x_6106:
[----:B------:R-:W-:-:S04]  /*4a00*/  UIADD3 UR39, UR23, 0x1, URZ ;  /* 0x0000000117277890 */ /* 0x000fc8000fffe03f */
[----:B------:R-:W-:-:S04]  /*4a10*/  UISETP.NE.AND UP0, UPT, UR39, 0x2, UPT ;  /* 0x000000022700788c */ /* 0x000fc8000bf05270 */
[----:B------:R-:W-:Y:S02]  /*4a20*/  USEL UR6, URZ, 0x1, UP0 ;  /* 0x000000013f067887 */ /* 0x000fe40008000000 */
[----:B------:R-:W-:Y:S02]  /*4a30*/  USEL UR39, UR39, URZ, UP0 ;  /* 0x0000003f27277287 */ /* 0x000fe40008000000 */
[----:B------:R-:W-:Y:S01]  /*4a40*/  ULOP3.LUT UR38, UR38, UR6, URZ, 0x3c, !UPT ;  /* 0x0000000626267292 */ /* 0x000fe2000f8e3c3f */
[----:B0-23--:R-:W-:Y:S11]  /*4a50*/  @!P0 BRA `(.L_x_6098) ;  /* 0x0000000000048947 */ /* 0x00dff60003800000 */
[----:B------:R-:W-:Y:S01]  /*4a60*/  BPT.TRAP 0x1 ;  /* 0x000000040000795c */ /* 0x000fe20000300000 */
.L_x_6098:
[----:B------:R-:W-:Y:S01]  /*4a70*/  ULEA UR24, UR39, UR40, 0x3 ;  /* 0x0000002827187291 */ /* 0x000fe2000f8e183f */
[----:B-1----:R-:W-:-:S05]  /*4a80*/  IMAD.U32 R7, RZ, RZ, UR38 ;  /* 0x00000026ff077e24 */ /* 0x002fca000f8e00ff */
[----:B------:R-:W-:-:S04]  /*4a90*/  SHF.L.U32 R7, R7, 0x1f, RZ ;  /* 0x0000001f07077819 */ /* 0x000fc800000006ff */
[----:B------:R1:W2:Y:S01]  /*4aa0*/  SYNCS.PHASECHK.TRANS64.TRYWAIT P2, [UR24+0x28c30], R7 ;  /* 0x028c3007ff0075a7 */ /* 0x0002a20008040158 */
[----:B------:R-:W-:Y:S05]  /*4ab0*/  @!P0 BRA `(.L_x_6099) ;  /* 0x0000000000048947 */ /* 0x000fea0003800000 */
[----:B------:R-:W-:Y:S01]  /*4ac0*/  BPT.TRAP 0x1 ;  /* 0x000000040000795c */ /* 0x000fe20000300000 */
.L_x_6099:
[----:B--2---:R-:W-:Y:S05]  /*4ad0*/  @P2 BRA `(.L_x_6100) ;  /* 0x0000000000082947 */ /* 0x004fea0003800000 */
[----:B------:R-:W2:Y:S02]  /*4ae0*/  SYNCS.PHASECHK.TRANS64.TRYWAIT P2, [UR24+0x28c30], R7 ;  /* 0x028c3007ff0075a7 */ /* 0x000ea40008040158 */
[----:B--2---:R-:W-:Y:S05]  /*4af0*/  @!P2 BRA `(.L_x_6101) ;  /* 0x000000b800f4a947 */ /* 0x004fea0003800000 */
.L_x_6100:
[----:B------:R-:W-:Y:S01]  /*4b00*/  R2UR UR18, R0 ;  /* 0x00000000001272ca */ /* 0x000fe200000e0000 */
[----:B0-----:R-:W-:Y:S01]  /*4b10*/  WARPGROUP.ARRIVE ;  /* 0x00000000000079c5 */ /* 0x001fe20000000000 */
        /* <DEDUP_REMOVED lines=12> */
[----:B------:R-:W-:Y:S02]  /*4be0*/  UMOV UR6, 0x1 ;  /* 0x0000000100067882 */ /* 0x000fe40000000000 */
[----:B------:R-:W-:-:S04]  /*4bf0*/  UIMAD UR6, UR21, -0x40, UR6 ;  /* 0xffffffc0150678a4 */ /* 0x000fc8000f8e0206 */
[----:B------:R-:W-:-:S04]  /*4c00*/  ULEA UR6, UR52, UR6, 0x6 ;  /* 0x0000000634067291 */ /* 0x000fc8000f8e303f */
[----:B------:R-:W-:-:S06]  /*4c10*/  UIADD3 UR6, -UR51, UR6, UR50 ;  /* 0x0000000633067290 */ /* 0x000fcc000fffe132 */
[----:B--2---:R-:W-:-:S04]  /*4c20*/  IADD3 R4, R2, UR6, -R16 ;  /* 0x0000000602047c10 */ /* 0x004fc8000fffe810 */
        /* <DEDUP_REMOVED lines=59> */
[----:B------:R-:W0:Y:S01]  /*4fe0*/  SHFL.BFLY PT, R11, R10, 0x2, 0x1f ;  /* 0x0c401f000a0b7f89 */ /* 0x000e2200000e0000 */
[----:B------:R-:W-:Y:S02]  /*4ff0*/  ISETP.GT.AND P4, PT, R5, 0x28, PT ;  /* 0x000000280500780c */ /* 0x000fe40003f84270 */
[----:B------:R-:W-:Y:S02]  /*5000*/  FSEL R155, R155, -INF , P3 ;  /* 0xff8000009b9b7808 */ /* 0x000fe40001800000 */
[----:B------:R-:W-:-:S02]  /*5010*/  ISETP.GT.AND P3, PT, R5, 0x9, PT ;  /* 0x000000090500780c */ /* 0x000fc40003f64270 */
[----:B------:R-:W-:Y:S02]  /*5020*/  ISETP.GT.AND P5, PT, R5, 0x29, PT ;  /* 0x000000290500780c */ /* 0x000fe40003fa4270 */
[----:B------:R-:W-:Y:S02]  /*5030*/  FSEL R159, R159, -INF , P3 ;  /* 0xff8000009f9f7808 */ /* 0x000fe40001800000 */
[----:B------:R-:W-:Y:S02]  /*5040*/  ISETP.GT.AND P3, PT, R5, 0x11, PT ;  /* 0x000000110500780c */ /* 0x000fe40003f64270 */
[----:B------:R-:W-:Y:S02]  /*5050*/  FSEL R174, R174, -INF , P4 ;  /* 0xff800000aeae7808 */ /* 0x000fe40002000000 */
[----:B------:R-:W-:Y:S02]  /*5060*/  FSEL R163, R163, -INF , P3 ;  /* 0xff800000a3a37808 */ /* 0x000fe40001800000 */
[----:B------:R-:W-:-:S02]  /*5070*/  ISETP.GT.AND P3, PT, R5, 0x19, PT ;  /* 0x000000190500780c */ /* 0x000fc40003f64270 */
[----:B------:R-:W-:Y:S02]  /*5080*/  FSEL R175, R175, -INF , P5 ;  /* 0xff800000afaf7808 */ /* 0x000fe40002800000 */
[----:B------:R-:W-:Y:S02]  /*5090*/  FSEL R167, R167, -INF , P3 ;  /* 0xff800000a7a77808 */ /* 0x000fe40001800000 */
[C---:B------:R-:W-:Y:S02]  /*50a0*/  ISETP.GT.AND P3, PT, R5.reuse, 0x21, PT ;  /* 0x000000210500780c */ /* 0x040fe40003f64270 */
[----:B0-----:R-:W-:Y:S02]  /*50b0*/  FMNMX.FTZ R12, R10, R11, !PT ;  /* 0x0000000b0a0c7209 */ /* 0x001fe40007810000 */
[----:B------:R-:W-:Y:S02]  /*50c0*/  FSEL R11, R154, -INF , P2 ;  /* 0xff8000009a0b7808 */ /* 0x000fe40001000000 */
[----:B------:R-:W-:Y:S01]  /*50d0*/  ISETP.GT.AND P2, PT, R5, 0x8, PT ;  /* 0x000000080500780c */ /* 0x000fe20003f44270 */
[----:B------:R-:W0:Y:S01]  /*50e0*/  SHFL.BFLY PT, R15, R12, 0x1, 0x1f ;  /* 0x0c201f000c0f7f89 */ /* 0x000e2200000e0000 */
        /* <DEDUP_REMOVED lines=29> */
[----:B0-----:R-:W-:Y:S02]  /*52c0*/  FMNMX.FTZ R4, R12, R15, !PT ;  /* 0x0000000f0c047209 */ /* 0x001fe40007810000 */
[----:B------:R-:W-:-:S02]  /*52d0*/  FSEL R183, R183, -INF , P4 ;  /* 0xff800000b7b77808 */ /* 0x000fc40002000000 */
[----:B------:R-:W-:Y:S01]  /*52e0*/  FMNMX.FTZ R10, R182, R5, !PT ;  /* 0x00000005b60a7209 */ /* 0x000fe20007810000 */
[C---:B------:R-:W-:Y:S01]  /*52f0*/  FMUL.FTZ R12, R4.reuse, UR10 ;  /* 0x0000000a040c7c20 */ /* 0x040fe20008410000 */
[----:B------:R-:W-:Y:S02]  /*5300*/  FSETP.NEU.FTZ.AND P2, PT, R4, -INF , PT ;  /* 0xff8000000400780b */ /* 0x000fe40003f5d000 */
[----:B------:R-:W-:Y:S02]  /*5310*/  FMNMX.FTZ R5, R183, R10, !PT ;  /* 0x0000000ab7057209 */ /* 0x000fe40007810000 */
[----:B------:R-:W-:-:S03]  /*5320*/  FSEL R20, R12, RZ, P2 ;  /* 0x000000ff0c147208 */ /* 0x000fc60001000000 */
[----:B------:R-:W0:Y:S02]  /*5330*/  SHFL.BFLY PT, R12, R5, 0x2, 0x1f ;  /* 0x0c401f00050c7f89 */ /* 0x000e2400000e0000 */
[--C-:B------:R-:W-:Y:S01]  /*5340*/  FFMA.FTZ R13, R153, UR10, -R20.reuse ;  /* 0x0000000a990d7c23 */ /* 0x100fe20008010814 */
[--C-:B------:R-:W-:Y:S01]  /*5350*/  FFMA.FTZ R154, R156, UR10, -R20.reuse ;  /* 0x0000000a9c9a7c23 */ /* 0x100fe20008010814 */
[--C-:B------:R-:W-:Y:S01]  /*5360*/  FFMA.FTZ R156, R160, UR10, -R20.reuse ;  /* 0x0000000aa09c7c23 */ /* 0x100fe20008010814 */
[--C-:B------:R-:W-:Y:S01]  /*5370*/  FFMA.FTZ R160, R168, UR10, -R20.reuse ;  /* 0x0000000aa8a07c23 */ /* 0x100fe20008010814 */
[----:B------:R-:W-:Y:S01]  /*5380*/  FSEL R168, R4, RZ, P2 ;  /* 0x000000ff04a87208 */ /* 0x000fe20001000000 */
[--C-:B------:R-:W-:Y:S01]  /*5390*/  FFMA.FTZ R21, R161, UR10, -R20.reuse ;  /* 0x0000000aa1157c23 */ /* 0x100fe20008010814 */
[--C-:B------:R-:W-:Y:S01]  /*53a0*/  FFMA.FTZ R152, R152, UR10, -R20.reuse ;  /* 0x0000000a98987c23 */ /* 0x100fe20008010814 */
[--C-:B------:R-:W-:Y:S01]  /*53b0*/  FFMA.FTZ R161, R165, UR10, -R20.reuse ;  /* 0x0000000aa5a17c23 */ /* 0x100fe20008010814 */
[--C-:B------:R-:W-:Y:S01]  /*53c0*/  FFMA.FTZ R165, R169, UR10, -R20.reuse ;  /* 0x0000000aa9a57c23 */ /* 0x100fe20008010814 */
[----:B------:R-:W-:Y:S01]  /*53d0*/  FADD.FTZ R168, -R168, R9 ;  /* 0x00000009a8a87221 */ /* 0x000fe20000010100 */
[--C-:B------:R-:W-:Y:S01]  /*53e0*/  FFMA.FTZ R169, R173, UR10, -R20.reuse ;  /* 0x0000000aada97c23 */ /* 0x100fe20008010814 */
[--C-:B------:R-:W-:Y:S01]  /*53f0*/  FFMA.FTZ R10, R164, UR10, -R20.reuse ;  /* 0x0000000aa40a7c23 */ /* 0x100fe20008010814 */
[--C-:B------:R-:W-:Y:S01]  /*5400*/  FFMA.FTZ R173, R177, UR10, -R20.reuse ;  /* 0x0000000ab1ad7c23 */ /* 0x100fe20008010814 */
[----:B------:R-:W-:Y:S01]  /*5410*/  FMUL.FTZ R9, R168, UR10 ;  /* 0x0000000aa8097c20 */ /* 0x000fe20008410000 */
[--C-:B------:R-:W-:Y:S01]  /*5420*/  FFMA.FTZ R15, R157, UR10, -R20.reuse ;  /* 0x0000000a9d0f7c23 */ /* 0x100fe20008010814 */
[--C-:B------:R-:W-:Y:S01]  /*5430*/  FFMA.FTZ R164, R176, UR10, -R20.reuse ;  /* 0x0000000ab0a47c23 */ /* 0x100fe20008010814 */
[----:B------:R-:W-:Y:S01]  /*5440*/  FFMA.FTZ R177, R181, UR10, -R20 ;  /* 0x0000000ab5b17c23 */ /* 0x000fe20008010814 */
[----:B------:R-:W-:Y:S01]  /*5450*/  MUFU.EX2 R152, R152 ;  /* 0x0000009800987308 */ /* 0x000fe20000000800 */
[----:B------:R-:W-:-:S02]  /*5460*/  MOV R168, UR24 ;  /* 0x0000001800a87c02 */ /* 0x000fc40008000f00 */
[----:B0-----:R-:W-:Y:S01]  /*5470*/  FMNMX.FTZ R14, R5, R12, !PT ;  /* 0x0000000c050e7209 */ /* 0x001fe20007810000 */
[----:B------:R-:W-:-:S04]  /*5480*/  FFMA.FTZ R12, R172, UR10, -R20 ;  /* 0x0000000aac0c7c23 */ /* 0x000fc80008010814 */
[----:B------:R-:W0:Y:S01]  /*5490*/  MUFU.EX2 R9, R9 ;  /* 0x0000000900097308 */ /* 0x000e220000000800 */
[----:B------:R-:W2:Y:S07]  /*54a0*/  SHFL.BFLY PT, R5, R14, 0x1, 0x1f ;  /* 0x0c201f000e057f89 */ /* 0x000eae00000e0000 */
[----:B------:R-:W3:Y:S08]  /*54b0*/  MUFU.EX2 R13, R13 ;  /* 0x0000000d000d7308 */ /* 0x000ef00000000800 */
[----:B------:R-:W4:Y:S01]  /*54c0*/  MUFU.EX2 R154, R154 ;  /* 0x0000009a009a7308 */ /* 0x000f220000000800 */
[----:B0-----:R-:W-:Y:S01]  /*54d0*/  FFMA.FTZ R176, R9, R3, R152 ;  /* 0x0000000309b07223 */ /* 0x001fe20000010098 */
[-C--:B------:R-:W-:Y:S01]  /*54e0*/  FMUL.FTZ R24, R24, R9.reuse ;  /* 0x0000000918187220 */ /* 0x080fe20000410000 */
[-C--:B------:R-:W-:Y:S01]  /*54f0*/  FMUL.FTZ R25, R25, R9.reuse ;  /* 0x0000000919197220 */ /* 0x080fe20000410000 */
[-C--:B------:R-:W-:Y:S01]  /*5500*/  FMUL.FTZ R28, R28, R9.reuse ;  /* 0x000000091c1c7220 */ /* 0x080fe20000410000 */
[-C--:B------:R-:W-:Y:S01]  /*5510*/  FMUL.FTZ R29, R29, R9.reuse ;  /* 0x000000091d1d7220 */ /* 0x080fe20000410000 */
[-C--:B------:R-:W-:Y:S01]  /*5520*/  FMUL.FTZ R32, R32, R9.reuse ;  /* 0x0000000920207220 */ /* 0x080fe20000410000 */
[----:B------:R-:W-:Y:S01]  /*5530*/  FMUL.FTZ R33, R33, R9 ;  /* 0x0000000921217220 */ /* 0x000fe20000410000 */
[----:B------:R-:W0:Y:S01]  /*5540*/  MUFU.EX2 R15, R15 ;  /* 0x0000000f000f7308 */ /* 0x000e220000000800 */
[C---:B---3--:R-:W-:Y:S01]  /*5550*/  FADD.FTZ R181, R13.reuse, R176 ;  /* 0x000000b00db57221 */ /* 0x048fe20000010000 */
[----:B--2---:R-:W-:Y:S01]  /*5560*/  FMNMX.FTZ R5, R14, R5, !PT ;  /* 0x000000050e057209 */ /* 0x004fe20007810000 */
[----:B------:R-:W-:Y:S01]  /*5570*/  FFMA.FTZ R14, R180, UR10, -R20 ;  /* 0x0000000ab40e7c23 */ /* 0x000fe20008010814 */
[----:B------:R-:W-:Y:S01]  /*5580*/  F2FP.F16.F32.PACK_AB R152, R13, R152 ;  /* 0x000000980d98723e */ /* 0x000fe200000000ff */
[-C--:B------:R-:W-:Y:S01]  /*5590*/  FMUL.FTZ R36, R36, R9.reuse ;  /* 0x0000000924247220 */ /* 0x080fe20000410000 */
[C---:B------:R-:W-:Y:S01]  /*55a0*/  FSETP.NEU.FTZ.AND P3, PT, R5.reuse, -INF , PT ;  /* 0xff8000000500780b */ /* 0x040fe20003f7d000 */
[----:B------:R-:W-:Y:S01]  /*55b0*/  FMUL.FTZ R153, R5, UR10 ;  /* 0x0000000a05997c20 */ /* 0x000fe20008410000 */
[----:B------:R-:W-:Y:S01]  /*55c0*/  MUFU.EX2 R156, R156 ;  /* 0x0000009c009c7308 */ /* 0x000fe20000000800 */
[----:B----4-:R-:W-:Y:S01]  /*55d0*/  FADD.FTZ R176, R154, R181 ;  /* 0x000000b59ab07221 */ /* 0x010fe20000010000 */
[-C--:B------:R-:W-:Y:S01]  /*55e0*/  FMUL.FTZ R37, R37, R9.reuse ;  /* 0x0000000925257220 */ /* 0x080fe20000410000 */
[-C--:B------:R-:W-:Y:S01]  /*55f0*/  FMUL.FTZ R40, R40, R9.reuse ;  /* 0x0000000928287220 */ /* 0x080fe20000410000 */
[----:B------:R-:W-:Y:S01]  /*5600*/  FSEL R172, R153, RZ, P3 ;  /* 0x000000ff99ac7208 */ /* 0x000fe20001800000 */
[-C--:B------:R-:W-:Y:S01]  /*5610*/  FMUL.FTZ R41, R41, R9.reuse ;  /* 0x0000000929297220 */ /* 0x080fe20000410000 */
[-C--:B------:R-:W-:Y:S01]  /*5620*/  FMUL.FTZ R44, R44, R9.reuse ;  /* 0x000000092c2c7220 */ /* 0x080fe20000410000 */
[----:B------:R-:W-:Y:S01]  /*5630*/  FMUL.FTZ R45, R45, R9 ;  /* 0x000000092d2d7220 */ /* 0x000fe20000410000 */
[----:B------:R-:W-:Y:S01]  /*5640*/  MUFU.EX2 R21, R21 ;  /* 0x0000001500157308 */ /* 0x000fe20000000800 */
[--C-:B------:R-:W-:Y:S01]  /*5650*/  FFMA.FTZ R153, R11, UR10, -R172.reuse ;  /* 0x0000000a0b997c23 */ /* 0x100fe200080108ac */
[----:B------:R-:W-:Y:S01]  /*5660*/  FSEL R11, R5, RZ, P3 ;  /* 0x000000ff050b7208 */ /* 0x000fe20001800000 */
[--C-:B------:R-:W-:Y:S01]  /*5670*/  FFMA.FTZ R20, R155, UR10, -R172.reuse ;  /* 0x0000000a9b147c23 */ /* 0x100fe200080108ac */
[--C-:B------:R-:W-:Y:S01]  /*5680*/  FFMA.FTZ R155, R158, UR10, -R172.reuse ;  /* 0x0000000a9e9b7c23 */ /* 0x100fe200080108ac */
[--C-:B------:R-:W-:Y:S01]  /*5690*/  FFMA.FTZ R158, R159, UR10, -R172.reuse ;  /* 0x0000000a9f9e7c23 */ /* 0x100fe200080108ac */
[----:B------:R-:W-:Y:S01]  /*56a0*/  FFMA.FTZ R157, R162, UR10, -R172 ;  /* 0x0000000aa29d7c23 */ /* 0x000fe200080108ac */
[----:B------:R-:W-:Y:S01]  /*56b0*/  FADD.FTZ R11, -R11, R8 ;  /* 0x000000080b0b7221 */ /* 0x000fe20000010100 */
[----:B------:R-:W-:Y:S01]  /*56c0*/  MUFU.EX2 R153, R153 ;  /* 0x0000009900997308 */ /* 0x000fe20000000800 */
[----:B------:R-:W-:Y:S01]  /*56d0*/  FFMA.FTZ R162, R163, UR10, -R172 ;  /* 0x0000000aa3a27c23 */ /* 0x000fe200080108ac */
[----:B------:R-:W-:-:S02]  /*56e0*/  IMAD.MOV R163, RZ, RZ, -R18 ;  /* 0x000000ffffa37224 */ /* 0x000fc400078e0a12 */
[----:B------:R-:W-:Y:S01]  /*56f0*/  FMUL.FTZ R8, R11, UR10 ;  /* 0x0000000a0b087c20 */ /* 0x000fe20008410000 */
[--C-:B------:R-:W-:Y:S01]  /*5700*/  FFMA.FTZ R159, R166, UR10, -R172.reuse ;  /* 0x0000000aa69f7c23 */ /* 0x100fe200080108ac */
[--C-:B------:R-:W-:Y:S01]  /*5710*/  FFMA.FTZ R166, R167, UR10, -R172.reuse ;  /* 0x0000000aa7a67c23 */ /* 0x100fe200080108ac */
[--C-:B------:R-:W-:Y:S01]  /*5720*/  FFMA.FTZ R171, R171, UR10, -R172.reuse ;  /* 0x0000000aabab7c23 */ /* 0x100fe200080108ac */
[----:B------:R-:W-:Y:S01]  /*5730*/  ISETP.NE.AND P2, PT, R16, R163, PT ;  /* 0x000000a31000720c */ /* 0x000fe20003f45270 */
[----:B------:R-:W-:Y:S01]  /*5740*/  MUFU.EX2 R20, R20 ;  /* 0x0000001400147308 */ /* 0x000fe20000000800 */
[----:B------:R-:W-:Y:S02]  /*5750*/  @!P1 VIADD R163, R168, 0x28c40 ;  /* 0x00028c40a8a39836 */ /* 0x000fe40000000000 */
[--C-:B------:R-:W-:Y:S01]  /*5760*/  FFMA.FTZ R11, R170, UR10, -R172.reuse ;  /* 0x0000000aaa0b7c23 */ /* 0x100fe200080108ac */
[--C-:B------:R-:W-:Y:S01]  /*5770*/  FFMA.FTZ R174, R174, UR10, -R172.reuse ;  /* 0x0000000aaeae7c23 */ /* 0x100fe200080108ac */
[--C-:B------:R-:W-:Y:S01]  /*5780*/  FFMA.FTZ R175, R175, UR10, -R172.reuse ;  /* 0x0000000aafaf7c23 */ /* 0x100fe200080108ac */
[--C-:B------:R-:W-:Y:S01]  /*5790*/  FFMA.FTZ R178, R178, UR10, -R172.reuse ;  /* 0x0000000ab2b27c23 */ /* 0x100fe200080108ac */
[----:B------:R-:W-:Y:S01]  /*57a0*/  @!P1 PRMT R163, RZ, 0x654, R163 ;  /* 0x00000654ffa39816 */ /* 0x000fe200000000a3 */
[--C-:B------:R-:W-:Y:S01]  /*57b0*/  FFMA.FTZ R179, R179, UR10, -R172.reuse ;  /* 0x0000000ab3b37c23 */ /* 0x100fe200080108ac */
[----:B------:R-:W2:Y:S01]  /*57c0*/  MUFU.EX2 R8, R8 ;  /* 0x0000000800087308 */ /* 0x000ea20000000800 */
[--C-:B------:R-:W-:Y:S01]  /*57d0*/  FFMA.FTZ R182, R182, UR10, -R172.reuse ;  /* 0x0000000ab6b67c23 */ /* 0x100fe200080108ac */
[----:B------:R3:W-:Y:S01]  /*57e0*/  @!P1 SYNCS.ARRIVE.TRANS64.RED.A1T0 RZ, [R163+URZ], RZ ;  /* 0x000000ffa3ff99a7 */ /* 0x0007e2000810043f */
[----:B------:R-:W-:Y:S01]  /*57f0*/  FFMA.FTZ R172, R183, UR10, -R172 ;  /* 0x0000000ab7ac7c23 */ /* 0x000fe200080108ac */
[----:B0-----:R-:W-:Y:S01]  /*5800*/  F2FP.F16.F32.PACK_AB R154, R15, R154 ;  /* 0x0000009a0f9a723e */ /* 0x001fe200000000ff */
[-C--:B------:R-:W-:Y:S01]  /*5810*/  FMUL.FTZ R48, R48, R9.reuse ;  /* 0x0000000930307220 */ /* 0x080fe20000410000 */
[-C--:B------:R-:W-:Y:S01]  /*5820*/  FMUL.FTZ R49, R49, R9.reuse ;  /* 0x0000000931317220 */ /* 0x080fe20000410000 */
[-C--:B------:R-:W-:Y:S01]  /*5830*/  FMUL.FTZ R52, R52, R9.reuse ;  /* 0x0000000934347220 */ /* 0x080fe20000410000 */
[----:B------:R-:W0:Y:S01]  /*5840*/  MUFU.EX2 R155, R155 ;  /* 0x0000009b009b7308 */ /* 0x000e220000000800 */
[----:B------:R-:W-:Y:S01]  /*5850*/  FMUL.FTZ R53, R53, R9 ;  /* 0x0000000935357220 */ /* 0x000fe20000410000 */
[----:B---3--:R-:W-:-:S02]  /*5860*/  IMAD.U32 R163, RZ, RZ, UR23 ;  /* 0x00000017ffa37e24 */ /* 0x008fc4000f8e00ff */
[-C--:B------:R-:W-:Y:S01]  /*5870*/  FMUL.FTZ R56, R56, R9.reuse ;  /* 0x0000000938387220 */ /* 0x080fe20000410000 */
[-C--:B------:R-:W-:Y:S01]  /*5880*/  FMUL.FTZ R57, R57, R9.reuse ;  /* 0x0000000939397220 */ /* 0x080fe20000410000 */
[-C--:B------:R-:W-:Y:S01]  /*5890*/  FMUL.FTZ R60, R60, R9.reuse ;  /* 0x000000093c3c7220 */ /* 0x080fe20000410000 */
[----:B------:R-:W-:Y:S02]  /*58a0*/  @!P2 IMAD R3, R163, 0x40, R2 ;  /* 0x00000040a303a824 */ /* 0x000fe400078e0202 */
[----:B------:R-:W-:Y:S01]  /*58b0*/  FMUL.FTZ R61, R61, R9 ;  /* 0x000000093d3d7220 */ /* 0x000fe20000410000 */
[----:B------:R-:W3:Y:S01]  /*58c0*/  MUFU.EX2 R158, R158 ;  /* 0x0000009e009e7308 */ /* 0x000ee20000000800 */
[----:B--2---:R-:W-:Y:S01]  /*58d0*/  FFMA.FTZ R167, R8, R6, R153 ;  /* 0x0000000608a77223 */ /* 0x004fe20000010099 */
[----:B------:R-:W-:Y:S01]  /*58e0*/  F2FP.F16.F32.PACK_AB R153, R20, R153 ;  /* 0x000000991499723e */ /* 0x000fe200000000ff */
[-C--:B------:R-:W-:Y:S01]  /*58f0*/  FMUL.FTZ R64, R64, R9.reuse ;  /* 0x0000000940407220 */ /* 0x080fe20000410000 */
[----:B------:R-:W-:Y:S01]  /*5900*/  @!P2 LEA R3, R3, UR40, 0x2 ;  /* 0x000000280303ac11 */ /* 0x000fe2000f8e10ff */
[----:B------:R-:W-:Y:S01]  /*5910*/  FADD.FTZ R6, R20, R167 ;  /* 0x000000a714067221 */ /* 0x000fe20000010000 */
[-C--:B------:R-:W-:Y:S01]  /*5920*/  FMUL.FTZ R65, R65, R9.reuse ;  /* 0x0000000941417220 */ /* 0x080fe20000410000 */
[-C--:B------:R-:W-:Y:S01]  /*5930*/  FMUL.FTZ R68, R68, R9.reuse ;  /* 0x0000000944447220 */ /* 0x080fe20000410000 */
[----:B------:R-:W-:Y:S01]  /*5940*/  MUFU.EX2 R157, R157 ;  /* 0x0000009d009d7308 */ /* 0x000fe20000000800 */
[----:B0-----:R-:W-:Y:S01]  /*5950*/  FADD.FTZ R167, R155, R6 ;  /* 0x000000069ba77221 */ /* 0x001fe20000010000 */
[----:B------:R-:W-:Y:S01]  /*5960*/  @!P2 STS [R3+0x28800], R9 ;  /* 0x028800090300a388 */ /* 0x000fe20000000800 */
[-C--:B------:R-:W-:Y:S01]  /*5970*/  FMUL.FTZ R69, R69, R9.reuse ;  /* 0x0000000945457220 */ /* 0x080fe20000410000 */
[-C--:B------:R-:W-:Y:S01]  /*5980*/  FMUL.FTZ R72, R72, R9.reuse ;  /* 0x0000000948487220 */ /* 0x080fe20000410000 */
[-C--:B------:R-:W-:Y:S01]  /*5990*/  FMUL.FTZ R73, R73, R9.reuse ;  /* 0x0000000949497220 */ /* 0x080fe20000410000 */
[----:B------:R0:W-:Y:S01]  /*59a0*/  @!P2 STS [R3+0x28820], R8 ;  /* 0x028820080300a388 */ /* 0x0001e20000000800 */
[----:B------:R-:W-:Y:S01]  /*59b0*/  FMUL.FTZ R76, R76, R9 ;  /* 0x000000094c4c7220 */ /* 0x000fe20000410000 */
[----:B------:R-:W-:Y:S01]  /*59c0*/  MUFU.EX2 R162, R162 ;  /* 0x000000a200a27308 */ /* 0x000fe20000000800 */
        /* <DEDUP_REMOVED lines=41> */
[----:B------:R-:W-:Y:S01]  /*5c60*/  FADD.FTZ R176, R158, R167 ;  /* 0x000000a79eb07221 */ /* 0x000fe20000010000 */
[----:B--2---:R-:W-:Y:S01]  /*5c70*/  F2FP.F16.F32.PACK_AB R158, R161, R10 ;  /* 0x0000000aa19e723e */ /* 0x004fe200000000ff */
[-C--:B------:R-:W-:Y:S01]  /*5c80*/  FMUL.FTZ R141, R141, R9.reuse ;  /* 0x000000098d8d7220 */ /* 0x080fe20000410000 */
[----:B------:R-:W-:Y:S01]  /*5c90*/  FMUL.FTZ R144, R144, R9 ;  /* 0x0000000990907220 */ /* 0x000fe20000410000 */
[----:B------:R-:W-:Y:S01]  /*5ca0*/  FADD.FTZ R167, R157, R176 ;  /* 0x000000b09da77221 */ /* 0x000fe20000010000 */
[----:B------:R-:W-:Y:S01]  /*5cb0*/  F2FP.F16.F32.PACK_AB R157, R162, R157 ;  /* 0x0000009da29d723e */ /* 0x000fe200000000ff */
[----:B------:R-:W2:Y:S01]  /*5cc0*/  MUFU.EX2 R160, R160 ;  /* 0x000000a000a07308 */ /* 0x000ea20000000800 */
[-C--:B------:R-:W-:Y:S01]  /*5cd0*/  FMUL.FTZ R145, R145, R9.reuse ;  /* 0x0000000991917220 */ /* 0x080fe20000410000 */
[-C--:B------:R-:W-:Y:S01]  /*5ce0*/  FMUL.FTZ R148, R148, R9.reuse ;  /* 0x0000000994947220 */ /* 0x080fe20000410000 */
[----:B------:R-:W-:Y:S01]  /*5cf0*/  FMUL.FTZ R149, R149, R9 ;  /* 0x0000000995957220 */ /* 0x000fe20000410000 */
        /* <DEDUP_REMOVED lines=13> */
[----:B----4-:R-:W-:Y:S01]  /*5dd0*/  FADD.FTZ R174, R156, R171 ;  /* 0x000000ab9cae7221 */ /* 0x010fe20000010000 */
[----:B------:R-:W-:Y:S01]  /*5de0*/  F2FP.F16.F32.PACK_AB R156, R21, R156 ;  /* 0x0000009c159c723e */ /* 0x000fe200000000ff */
[-C--:B------:R-:W-:Y:S01]  /*5df0*/  FMUL.FTZ R47, R47, R8.reuse ;  /* 0x000000082f2f7220 */ /* 0x080fe20000410000 */
[-C--:B------:R-:W-:Y:S01]  /*5e00*/  FMUL.FTZ R50, R50, R8.reuse ;  /* 0x0000000832327220 */ /* 0x080fe20000410000 */
[----:B------:R-:W-:Y:S01]  /*5e10*/  FADD.FTZ R171, R21, R174 ;  /* 0x000000ae15ab7221 */ /* 0x000fe20000010000 */
[----:B------:R-:W-:Y:S01]  /*5e20*/  FADD.FTZ R174, R162, R167 ;  /* 0x000000a7a2ae7221 */ /* 0x000fe20000010000 */
[-C--:B------:R-:W-:Y:S01]  /*5e30*/  FMUL.FTZ R51, R51, R8.reuse ;  /* 0x0000000833337220 */ /* 0x080fe20000410000 */
[----:B------:R-:W0:Y:S01]  /*5e40*/  MUFU.EX2 R165, R165 ;  /* 0x000000a500a57308 */ /* 0x000e220000000800 */
[----:B------:R-:W-:Y:S01]  /*5e50*/  FADD.FTZ R176, R10, R171 ;  /* 0x000000ab0ab07221 */ /* 0x000fe20000010000 */
[----:B------:R-:W-:Y:S01]  /*5e60*/  FADD.FTZ R167, R159, R174 ;  /* 0x000000ae9fa77221 */ /* 0x000fe20000010000 */
[----:B-----5:R-:W-:Y:S01]  /*5e70*/  F2FP.F16.F32.PACK_AB R159, R166, R159 ;  /* 0x0000009fa69f723e */ /* 0x020fe200000000ff */
[-C--:B------:R-:W-:Y:S01]  /*5e80*/  FMUL.FTZ R54, R54, R8.reuse ;  /* 0x0000000836367220 */ /* 0x080fe20000410000 */
[----:B------:R-:W-:Y:S01]  /*5e90*/  FADD.FTZ R13, R161, R176 ;  /* 0x000000b0a10d7221 */ /* 0x000fe20000010000 */
[----:B------:R-:W-:Y:S01]  /*5ea0*/  FADD.FTZ R174, R166, R167 ;  /* 0x000000a7a6ae7221 */ /* 0x000fe20000010000 */
[-C--:B------:R-:W-:Y:S01]  /*5eb0*/  FMUL.FTZ R55, R55, R8.reuse ;  /* 0x0000000837377220 */ /* 0x080fe20000410000 */
[----:B------:R-:W4:Y:S01]  /*5ec0*/  MUFU.EX2 R12, R12 ;  /* 0x0000000c000c7308 */ /* 0x000f220000000800 */
[----:B--2---:R-:W-:Y:S01]  /*5ed0*/  FADD.FTZ R176, R160, R13 ;  /* 0x0000000da0b07221 */ /* 0x004fe20000010000 */
[----:B-1----:R-:W-:Y:S01]  /*5ee0*/  FADD.FTZ R13, R11, R174 ;  /* 0x000000ae0b0d7221 */ /* 0x002fe20000010000 */
[----:B------:R-:W-:Y:S01]  /*5ef0*/  F2FP.F16.F32.PACK_AB R161, R170, R11 ;  /* 0x0000000baaa1723e */ /* 0x000fe200000000ff */
[----:B------:R3:W-:Y:S01]  /*5f00*/  STSM.16.M88.4 [R184], R156 ;  /* 0x0000009cb8007844 */ /* 0x0007e20000000200 */
[-C--:B------:R-:W-:Y:S01]  /*5f10*/  FMUL.FTZ R58, R58, R8.reuse ;  /* 0x000000083a3a7220 */ /* 0x080fe20000410000 */
[----:B------:R-:W-:Y:S01]  /*5f20*/  FADD.FTZ R20, R170, R13 ;  /* 0x0000000daa147221 */ /* 0x000fe20000010000 */
[----:B------:R-:W-:Y:S01]  /*5f30*/  FMUL.FTZ R59, R59, R8 ;  /* 0x000000083b3b7220 */ /* 0x000fe20000410000 */
[----:B------:R-:W1:Y:S01]  /*5f40*/  MUFU.EX2 R6, R175 ;  /* 0x000000af00067308 */ /* 0x000e620000000800 */
        /* <DEDUP_REMOVED lines=8> */
[----:B----4-:R-:W-:Y:S01]  /*5fd0*/  FADD.FTZ R174, R12, R3 ;  /* 0x000000030cae7221 */ /* 0x010fe20000010000 */
[----:B------:R-:W-:Y:S01]  /*5fe0*/  FADD.FTZ R3, R163, R20 ;  /* 0x00000014a3037221 */ /* 0x000fe20000010000 */
[-C--:B------:R-:W-:Y:S01]  /*5ff0*/  FMUL.FTZ R71, R71, R8.reuse ;  /* 0x0000000847477220 */ /* 0x080fe20000410000 */
[-C--:B------:R-:W-:Y:S01]  /*6000*/  FMUL.FTZ R74, R74, R8.reuse ;  /* 0x000000084a4a7220 */ /* 0x080fe20000410000 */
[-C--:B------:R-:W-:Y:S01]  /*6010*/  FMUL.FTZ R75, R75, R8.reuse ;  /* 0x000000084b4b7220 */ /* 0x080fe20000410000 */
[-C--:B------:R-:W-:Y:S01]  /*6020*/  FMUL.FTZ R78, R78, R8.reuse ;  /* 0x000000084e4e7220 */ /* 0x080fe20000410000 */
[-C--:B------:R-:W-:Y:S01]  /*6030*/  FMUL.FTZ R79, R79, R8.reuse ;  /* 0x000000084f4f7220 */ /* 0x080fe20000410000 */
[----:B------:R-:W2:Y:S01]  /*6040*/  MUFU.EX2 R178, R178 ;  /* 0x000000b200b27308 */ /* 0x000ea20000000800 */
        /* <DEDUP_REMOVED lines=14> */
[----:B------:R3:W-:Y:S01]  /*6130*/  STSM.16.M88.4 [R22], R160 ;  /* 0x000000a016007844 */ /* 0x0007e20000000200 */
        /* <DEDUP_REMOVED lines=25> */
[C---:B--2---:R-:W-:Y:S01]  /*62d0*/  FADD.FTZ R3, R173.reuse, R10 ;  /* 0x0000000aad037221 */ /* 0x044fe20000010000 */
[----:B------:R-:W-:Y:S01]  /*62e0*/  F2FP.F16.F32.PACK_AB R164, R173, R164 ;  /* 0x000000a4ada4723e */ /* 0x000fe200000000ff */
        /* <DEDUP_REMOVED lines=11> */
[----:B------:R-:W-:-:S02]  /*63a0*/  FMUL.FTZ R151, R151, R8 ;  /* 0x0000000897977220 */ /* 0x000fc40000410000 */
[----:B------:R-:W1:Y:S01]  /*63b0*/  MUFU.EX2 R172, R172 ;  /* 0x000000ac00ac7308 */ /* 0x000e620000000800 */
[----:B0-----:R-:W-:Y:S01]  /*63c0*/  FADD.FTZ R6, R14, R3 ;  /* 0x000000030e067221 */ /* 0x001fe20000010000 */
[----:B--2---:R-:W-:-:S03]  /*63d0*/  F2FP.F16.F32.PACK_AB R166, R177, R14 ;  /* 0x0000000eb1a6723e */ /* 0x004fc600000000ff */
[----:B------:R-:W-:Y:S01]  /*63e0*/  FADD.FTZ R3, R177, R6 ;  /* 0x00000006b1037221 */ /* 0x000fe20000010000 */
[C---:B-1----:R-:W-:Y:S01]  /*63f0*/  F2FP.F16.F32.PACK_AB R167, R172.reuse, R167 ;  /* 0x000000a7aca7723e */ /* 0x042fe200000000ff */
[----:B------:R-:W-:-:S04]  /*6400*/  FADD.FTZ R6, R172, R11 ;  /* 0x0000000bac067221 */ /* 0x000fc80000010000 */
[----:B------:R3:W-:Y:S01]  /*6410*/  STSM.16.M88.4 [R23], R164 ;  /* 0x000000a417007844 */ /* 0x0007e20000000200 */
[----:B------:R-:W-:Y:S05]  /*6420*/  @!P0 BRA `(.L_x_6102) ;  /* 0x0000000000048947 */ /* 0x000fea0003800000 */
[----:B------:R-:W-:Y:S01]  /*6430*/  BPT.TRAP 0x1 ;  /* 0x000000040000795c */ /* 0x000fe20000300000 */
.L_x_6102:
[----:B------:R0:W1:Y:S01]  /*6440*/  SYNCS.PHASECHK.TRANS64.TRYWAIT P2, [UR24+0x28c50], R7 ;  /* 0x028c5007ff0075a7 */ /* 0x0000620008040158 */
[----:B------:R-:W-:Y:S05]  /*6450*/  @!P0 BRA `(.L_x_6103) ;  /* 0x0000000000048947 */ /* 0x000fea0003800000 */
[----:B------:R-:W-:Y:S01]  /*6460*/  BPT.TRAP 0x1 ;  /* 0x000000040000795c */ /* 0x000fe20000300000 */
.L_x_6103:
[----:B-1----:R-:W-:Y:S05]  /*6470*/  @P2 BRA `(.L_x_6104) ;  /* 0x0000000000082947 */ /* 0x002fea0003800000 */
[----:B------:R-:W1:Y:S02]  /*6480*/  SYNCS.PHASECHK.TRANS64.TRYWAIT P2, [UR24+0x28c50], R7 ;  /* 0x028c5007ff0075a7 */ /* 0x000e640008040158 */
[----:B-1----:R-:W-:Y:S05]  /*6490*/  @!P2 BRA `(.L_x_6105) ;  /* 0x000000a000a4a947 */ /* 0x002fea0003800000 */
.L_x_6104:
[----:B------:R-:W-:Y:S01]  /*64a0*/  ULEA UR11, UR39, UR47, 0xc ;  /* 0x0000002f270b7291 */ /* 0x000fe2000f8e603f */
[----:B------:R-:W-:Y:S01]  /*64b0*/  WARPGROUP.ARRIVE ;  /* 0x00000000000079c5 */ /* 0x000fe20000000000 */
[----:B------:R-:W-:Y:S01]  /*64c0*/  UMOV UR7, 0x40000040 ;  /* 0x4000004000077882 */ /* 0x000fe20000000000 */
[----:B------:R-:W-:Y:S01]  /*64d0*/  UISETP.GT.AND UP0, UPT, UR21, UR20, UPT ;  /* 0x000000141500728c */ /* 0x000fe2000bf04270 */
[----:B-1----:R-:W-:Y:S01]  /*64e0*/  @!P1 VIADD R168, R168, 0x28c60 ;  /* 0x00028c60a8a89836 */ /* 0x002fe20000000000 */
        /* <DEDUP_REMOVED lines=37> */
.L_x_6097:
[----:B------:R-:W-:-:S13]  /*6740*/  ISETP.LE.AND P2, PT, RZ, UR21, PT ;  /* 0x00000015ff007c0c */ /* 0x000fda000bf43270 */
[----:B------:R-:W-:Y:S05]  /*6750*/  @!P2 BRA `(.L_x_6107) ;  /* 0x00000018002ca947 */ /* 0x000fea0003800000 */
[----:B------:R-:W-:Y:S01]  /*6760*/  IMAD.MOV.U32 R8, RZ, RZ, R5 ;  /* 0x000000ffff087224 */ /* 0x000fe200078e0005 */
[----:B------:R-:W-:Y:S01]  /*6770*/  UMOV UR22, UR39 ;  /* 0x0000002700167c82 */ /* 0x000fe20008000000 */
[----:B------:R-:W-:Y:S01]  /*6780*/  IMAD.MOV.U32 R9, RZ, RZ, R4 ;  /* 0x000000ffff097224 */ /* 0x000fe200078e0004 */
[----:B------:R-:W-:-:S06]  /*6790*/  ULDC UR20, c[0x0][0x988] ;  /* 0x0002620000147ab9 */ /* 0x000fcc0000000800 */
.L_x_6116:
[----:B------:R-:W-:-:S04]  /*67a0*/  UIADD3 UR39, UR22, 0x1, URZ ;  /* 0x0000000116277890 */ /* 0x000fc8000fffe03f */
[----:B------:R-:W-:-:S04]  /*67b0*/  UISETP.NE.AND UP0, UPT, UR39, 0x2, UPT ;  /* 0x000000022700788c */ /* 0x000fc8000bf05270 */
[----:B------:R-:W-:Y:S02]  /*67c0*/  USEL UR6, URZ, 0x1, UP0 ;  /* 0x000000013f067887 */ /* 0x000fe40008000000 */
[----:B------:R-:W-:Y:S02]  /*67d0*/  USEL UR39, UR39, URZ, UP0 ;  /* 0x0000003f27277287 */ /* 0x000fe40008000000 */
[----:B------:R-:W-:Y:S01]  /*67e0*/  ULOP3.LUT UR38, UR38, UR6, URZ, 0x3c, !UPT ;  /* 0x0000000626267292 */ /* 0x000fe2000f8e3c3f */
[----:B-12-4-:R-:W-:Y:S11]  /*67f0*/  @!P0 BRA `(.L_x_6108) ;  /* 0x0000000000048947 */ /* 0x016ff60003800000 */
[----:B------:R-:W-:Y:S01]  /*6800*/  BPT.TRAP 0x1 ;  /* 0x000000040000795c */ /* 0x000fe20000300000 */
.L_x_6108:
[----:B------:R-:W-:Y:S01]  /*6810*/  ULEA UR23, UR39, UR40, 0x3 ;  /* 0x0000002827177291 */ /* 0x000fe2000f8e183f */
[----:B01----:R-:W-:-:S05]  /*6820*/  IMAD.U32 R7, RZ, RZ, UR38 ;  /* 0x00000026ff077e24 */ /* 0x003fca000f8e00ff */
[----:B------:R-:W-:-:S04]  /*6830*/  SHF.L.U32 R7, R7, 0x1f, RZ ;  /* 0x0000001f07077819 */ /* 0x000fc800000006ff */
[----:B------:R0:W1:Y:S01]  /*6840*/  SYNCS.PHASECHK.TRANS64.TRYWAIT P2, [UR23+0x28c30], R7 ;  /* 0x028c3007ff0075a7 */ /* 0x0000620008040157 */
[----:B------:R-:W-:Y:S05]  /*6850*/  @!P0 BRA `(.L_x_6109) ;  /* 0x0000000000048947 */ /* 0x000fea0003800000 */
[----:B------:R-:W-:Y:S01]  /*6860*/  BPT.TRAP 0x1 ;  /* 0x000000040000795c */ /* 0x000fe20000300000 */
.L_x_6109:
[----:B-1----:R-:W-:Y:S05]  /*6870*/  @P2 BRA `(.L_x_6110) ;  /* 0x0000000000082947 */ /* 0x002fea0003800000 */
[----:B------:R-:W1:Y:S02]  /*6880*/  SYNCS.PHASECHK.TRANS64.TRYWAIT P2, [UR23+0x28c30], R7 ;  /* 0x028c3007ff0075a7 */ /* 0x000e640008040157 */
[----:B-1----:R-:W-:Y:S05]  /*6890*/  @!P2 BRA `(.L_x_6111) ;  /* 0x0000009c00b8a947 */ /* 0x002fea0003800000 */
.L_x_6110:
[----:B------:R-:W-:Y:S01]  /*68a0*/  R2UR UR18, R0 ;  /* 0x00000000001272ca */ /* 0x000fe200000e0000 */
[----:B--23--:R-:W-:Y:S01]  /*68b0*/  WARPGROUP.ARRIVE ;  /* 0x00000000000079c5 */ /* 0x00cfe20000000000 */
        /* <DEDUP_REMOVED lines=20> */
[----:B-1----:R-:W-:-:S04]  /*6a00*/  FMNMX.FTZ R4, R152, R9, !PT ;  /* 0x0000000998047209 */ /* 0x002fc80007810000 */
        /* <DEDUP_REMOVED lines=49> */
[----:B------:R-:W-:Y:S01]  /*6d20*/  IADD3 R173, -R18, RZ, RZ ;  /* 0x000000ff12ad7210 */ /* 0x000fe20007ffe1ff */
[----:B------:R-:W2:Y:S01]  /*6d30*/  MUFU.EX2 R9, R9 ;  /* 0x0000000900097308 */ /* 0x000ea20000000800 */
[----:B------:R-:W-:Y:S01]  /*6d40*/  FMNMX.FTZ R12, R182, R5, !PT ;  /* 0x00000005b60c7209 */ /* 0x000fe20007810000 */
[----:B------:R-:W-:Y:S01]  /*6d50*/  FFMA.FTZ R181, R181, UR10, -R190 ;  /* 0x0000000ab5b57c23 */ /* 0x000fe200080108be */
[----:B------:R-:W-:-:S02]  /*6d60*/  ISETP.NE.AND P2, PT, R16, R173, PT ;  /* 0x000000ad1000720c */ /* 0x000fc40003f45270 */
[----:B------:R-:W-:-:S03]  /*6d70*/  FMNMX.FTZ R5, R183, R12, !PT ;  /* 0x0000000cb7057209 */ /* 0x000fc60007810000 */
[----:B------:R3:W-:Y:S01]  /*6d80*/  MUFU.EX2 R12, R157 ;  /* 0x0000009d000c7308 */ /* 0x0007e20000000800 */
[-C--:B-1----:R-:W-:Y:S01]  /*6d90*/  FMUL.FTZ R24, R24, R10.reuse ;  /* 0x0000000a18187220 */ /* 0x082fe20000410000 */
[----:B------:R-:W1:Y:S01]  /*6da0*/  SHFL.BFLY PT, R20, R5, 0x2, 0x1f ;  /* 0x0c401f0005147f89 */ /* 0x000e6200000e0000 */
[-C--:B------:R-:W-:Y:S01]  /*6db0*/  FMUL.FTZ R25, R25, R10.reuse ;  /* 0x0000000a19197220 */ /* 0x080fe20000410000 */
[-C--:B------:R-:W-:Y:S01]  /*6dc0*/  FMUL.FTZ R28, R28, R10.reuse ;  /* 0x0000000a1c1c7220 */ /* 0x080fe20000410000 */
[-C--:B------:R-:W-:Y:S01]  /*6dd0*/  FMUL.FTZ R29, R29, R10.reuse ;  /* 0x0000000a1d1d7220 */ /* 0x080fe20000410000 */
[-C--:B------:R-:W-:Y:S01]  /*6de0*/  FMUL.FTZ R32, R32, R10.reuse ;  /* 0x0000000a20207220 */ /* 0x080fe20000410000 */
[-C--:B------:R-:W-:Y:S01]  /*6df0*/  FMUL.FTZ R33, R33, R10.reuse ;  /* 0x0000000a21217220 */ /* 0x080fe20000410000 */
[----:B------:R-:W-:Y:S01]  /*6e00*/  MUFU.EX2 R152, R152 ;  /* 0x0000009800987308 */ /* 0x000fe20000000800 */
[--C-:B---3--:R-:W-:Y:S01]  /*6e10*/  FFMA.FTZ R157, R177, UR10, -R190.reuse ;  /* 0x0000000ab19d7c23 */ /* 0x108fe200080108be */
[----:B--2---:R-:W-:Y:S01]  /*6e20*/  FFMA.FTZ R3, R10, R3, R9 ;  /* 0x000000030a037223 */ /* 0x004fe20000010009 */
        /* <DEDUP_REMOVED lines=15> */
[----:B-1----:R-:W-:Y:S01]  /*6f20*/  FMNMX.FTZ R161, R5, R20, !PT ;  /* 0x0000001405a17209 */ /* 0x002fe20007810000 */
[--C-:B------:R-:W-:Y:S01]  /*6f30*/  FFMA.FTZ R20, R172, UR10, -R190.reuse ;  /* 0x0000000aac147c23 */ /* 0x100fe200080108be */
[-C--:B------:R-:W-:Y:S01]  /*6f40*/  FMUL.FTZ R61, R61, R10.reuse ;  /* 0x0000000a3d3d7220 */ /* 0x080fe20000410000 */
[-C--:B------:R-:W-:Y:S01]  /*6f50*/  FMUL.FTZ R64, R64, R10.reuse ;  /* 0x0000000a40407220 */ /* 0x080fe20000410000 */
[-C--:B------:R-:W-:Y:S01]  /*6f60*/  FMUL.FTZ R65, R65, R10.reuse ;  /* 0x0000000a41417220 */ /* 0x080fe20000410000 */
[----:B------:R-:W1:Y:S01]  /*6f70*/  SHFL.BFLY PT, R168, R161, 0x1, 0x1f ;  /* 0x0c201f00a1a87f89 */ /* 0x000e6200000e0000 */
        /* <DEDUP_REMOVED lines=9> */
[----:B--2---:R-:W-:Y:S01]  /*7010*/  FFMA.FTZ R164, R176, UR10, -R190 ;  /* 0x0000000ab0a47c23 */ /* 0x004fe200080108be */
        /* <DEDUP_REMOVED lines=33> */
[--C-:B-1----:R-:W-:Y:S01]  /*7230*/  FFMA.FTZ R180, R167, UR10, -R177.reuse ;  /* 0x0000000aa7b47c23 */ /* 0x102fe200080108b1 */
[----:B------:R-:W-:Y:S01]  /*7240*/  FFMA.FTZ R167, R170, UR10, -R177 ;  /* 0x0000000aaaa77c23 */ /* 0x000fe200080108b1 */
[----:B------:R-:W-:-:S02]  /*7250*/  IMAD.U32 R170, RZ, RZ, UR23 ;  /* 0x00000017ffaa7e24 */ /* 0x000fc4000f8e00ff */
[--C-:B------:R-:W-:Y:S01]  /*7260*/  FFMA.FTZ R171, R174, UR10, -R177.reuse ;  /* 0x0000000aaeab7c23 */ /* 0x100fe200080108b1 */
[--C-:B------:R-:W-:Y:S01]  /*7270*/  FFMA.FTZ R174, R175, UR10, -R177.reuse ;  /* 0x0000000aafae7c23 */ /* 0x100fe200080108b1 */
[----:B------:R-:W-:Y:S02]  /*7280*/  IMAD.U32 R175, RZ, RZ, UR22 ;  /* 0x00000016ffaf7e24 */ /* 0x000fe4000f8e00ff */
[--C-:B------:R-:W-:Y:S01]  /*7290*/  FFMA.FTZ R173, R178, UR10, -R177.reuse ;  /* 0x0000000ab2ad7c23 */ /* 0x100fe200080108b1 */
[----:B------:R-:W1:Y:S01]  /*72a0*/  MUFU.EX2 R168, R168 ;  /* 0x000000a800a87308 */ /* 0x000e620000000800 */
[----:B------:R-:W-:Y:S02]  /*72b0*/  @!P1 VIADD R154, R170, 0x28c40 ;  /* 0x00028c40aa9a9836 */ /* 0x000fe40000000000 */
[--C-:B------:R-:W-:Y:S01]  /*72c0*/  FFMA.FTZ R182, R182, UR10, -R177.reuse ;  /* 0x0000000ab6b67c23 */ /* 0x100fe200080108b1 */
[----:B------:R-:W-:Y:S02]  /*72d0*/  @!P2 IMAD R158, R175, 0x40, R2 ;  /* 0x00000040af9ea824 */ /* 0x000fe400078e0202 */
[--C-:B------:R-:W-:Y:S01]  /*72e0*/  FFMA.FTZ R183, R183, UR10, -R177.reuse ;  /* 0x0000000ab7b77c23 */ /* 0x100fe200080108b1 */
[----:B------:R-:W-:Y:S01]  /*72f0*/  FFMA.FTZ R179, R179, UR10, -R177 ;  /* 0x0000000ab3b37c23 */ /* 0x000fe200080108b1 */
[----:B------:R-:W-:Y:S01]  /*7300*/  @!P1 PRMT R154, RZ, 0x654, R154 ;  /* 0x00000654ff9a9816 */ /* 0x000fe2000000009a */
[-C--:B------:R-:W-:Y:S01]  /*7310*/  FMUL.FTZ R116, R116, R10.reuse ;  /* 0x0000000a74747220 */ /* 0x080fe20000410000 */
[----:B------:R-:W2:Y:S01]  /*7320*/  MUFU.EX2 R155, R155 ;  /* 0x0000009b009b7308 */ /* 0x000ea20000000800 */
[----:B------:R-:W-:Y:S01]  /*7330*/  @!P2 LEA R158, R158, UR40, 0x2 ;  /* 0x000000289e9eac11 */ /* 0x000fe2000f8e10ff */
[----:B------:R3:W-:Y:S01]  /*7340*/  @!P1 SYNCS.ARRIVE.TRANS64.RED.A1T0 RZ, [R154+URZ], RZ ;  /* 0x000000ff9aff99a7 */ /* 0x0007e2000810043f */
[-C--:B------:R-:W-:Y:S01]  /*7350*/  FMUL.FTZ R117, R117, R10.reuse ;  /* 0x0000000a75757220 */ /* 0x080fe20000410000 */
[-C--:B------:R-:W-:Y:S01]  /*7360*/  FMUL.FTZ R120, R120, R10.reuse ;  /* 0x0000000a78787220 */ /* 0x080fe20000410000 */
[-C--:B------:R-:W-:Y:S01]  /*7370*/  FMUL.FTZ R121, R121, R10.reuse ;  /* 0x0000000a79797220 */ /* 0x080fe20000410000 */
[----:B------:R-:W-:Y:S01]  /*7380*/  @!P2 STS [R158+0x28800], R10 ;  /* 0x0288000a9e00a388 */ /* 0x000fe20000000800 */
[----:B------:R-:W-:Y:S01]  /*7390*/  FMUL.FTZ R124, R124, R10 ;  /* 0x0000000a7c7c7220 */ /* 0x000fe20000410000 */
[----:B------:R-:W4:Y:S01]  /*73a0*/  MUFU.EX2 R165, R165 ;  /* 0x000000a500a57308 */ /* 0x000f220000000800 */
[----:B-1----:R-:W-:Y:S01]  /*73b0*/  FFMA.FTZ R6, R169, R6, R168 ;  /* 0x00000006a9067223 */ /* 0x002fe200000100a8 */
[C---:B---3--:R-:W-:Y:S01]  /*73c0*/  FADD.FTZ R154, R152.reuse, R3 ;  /* 0x00000003989a7221 */ /* 0x048fe20000010000 */
[----:B------:R1:W-:Y:S01]  /*73d0*/  @!P2 STS [R158+0x28820], R169 ;  /* 0x028820a99e00a388 */ /* 0x0003e20000000800 */
[----:B------:R-:W-:Y:S01]  /*73e0*/  F2FP.F16.F32.PACK_AB R152, R152, R9 ;  /* 0x000000099898723e */ /* 0x000fe200000000ff */
[-C--:B------:R-:W-:Y:S01]  /*73f0*/  FMUL.FTZ R125, R125, R10.reuse ;  /* 0x0000000a7d7d7220 */ /* 0x080fe20000410000 */
[----:B------:R-:W-:Y:S01]  /*7400*/  FADD.FTZ R3, R11, R154 ;  /* 0x0000009a0b037221 */ /* 0x000fe20000010000 */
[-C--:B------:R-:W-:Y:S01]  /*7410*/  FMUL.FTZ R128, R128, R10.reuse ;  /* 0x0000000a80807220 */ /* 0x080fe20000410000 */
[----:B------:R-:W3:Y:S01]  /*7420*/  MUFU.EX2 R172, R172 ;  /* 0x000000ac00ac7308 */ /* 0x000ee20000000800 */
        /* <DEDUP_REMOVED lines=20> */
[----:B------:R-:W-:Y:S01]  /*7570*/  FMUL.FTZ R149, R149, R10 ;  /* 0x0000000a95957220 */ /* 0x000fe20000410000 */
[----:B------:R-:W-:Y:S01]  /*7580*/  FADD.FTZ R154, R160, R175 ;  /* 0x000000afa09a7221 */ /* 0x000fe20000010000 */
[----:B------:R-:W-:Y:S01]  /*7590*/  F2FP.F16.F32.PACK_AB R156, R13, R156 ;  /* 0x0000009c0d9c723e */ /* 0x000fe200000000ff */
[----:B------:R-:W3:Y:S01]  /*75a0*/  MUFU.EX2 R163, R163 ;  /* 0x000000a300a37308 */ /* 0x000ee20000000800 */
[----:B--2---:R-:W-:Y:S01]  /*75b0*/  FADD.FTZ R3, R159, R6 ;  /* 0x000000069f037221 */ /* 0x004fe20000010000 */
[----:B-1----:R-:W-:Y:S01]  /*75c0*/  F2FP.F16.F32.PACK_AB R158, R15, R14 ;  /* 0x0000000e0f9e723e */ /* 0x002fe200000000ff */
        /* <DEDUP_REMOVED lines=64> */
[-C--:B------:R-:W-:Y:S01]  /*79d0*/  FMUL.FTZ R118, R118, R169.reuse ;  /* 0x000000a976767220 */ /* 0x080fe20000410000 */
[----:B------:R-:W-:Y:S01]  /*79e0*/  F2FP.F16.F32.PACK_AB R153, R155, R168 ;  /* 0x000000a89b99723e */ /* 0x000fe200000000ff */
[----:B------:R-:W-:Y:S01]  /*79f0*/  FMUL.FTZ R119, R119, R169 ;  /* 0x000000a977777220 */ /* 0x000fe20000410000 */
[----:B------:R-:W-:Y:S01]  /*7a00*/  F2FP.F16.F32.PACK_AB R154, R12, R11 ;  /* 0x0000000b0c9a723e */ /* 0x000fe200000000ff */
[----:B------:R-:W-:Y:S01]  /*7a10*/  FMUL.FTZ R122, R122, R169 ;  /* 0x000000a97a7a7220 */ /* 0x000fe20000410000 */
[----:B------:R-:W3:Y:S01]  /*7a20*/  MUFU.EX2 R174, R174 ;  /* 0x000000ae00ae7308 */ /* 0x000ee20000000800 */
[----:B-1----:R-:W-:Y:S01]  /*7a30*/  FADD.FTZ R3, R171, R6 ;  /* 0x00000006ab037221 */ /* 0x002fe20000010000 */
[----:B------:R-:W-:Y:S01]  /*7a40*/  F2FP.F16.F32.PACK_AB R155, R172, R165 ;  /* 0x000000a5ac9b723e */ /* 0x000fe200000000ff */
[----:B------:R-:W-:Y:S01]  /*7a50*/  BAR.SYNC.DEFER_BLOCKING 0xf, 0x100 ;  /* 0x03c4000000007b1d */ /* 0x000fe20000010000 */
        /* <DEDUP_REMOVED lines=18> */
[----:B------:R-:W-:-:S03]  /*7b80*/  FMUL.FTZ R151, R151, R169 ;  /* 0x000000a997977220 */ /* 0x000fc60000410000 */
[----:B------:R-:W3:Y:S01]  /*7b90*/  MUFU.EX2 R8, R181 ;  /* 0x000000b500087308 */ /* 0x000ee20000000800 */
[C---:B-1----:R-:W-:Y:S01]  /*7ba0*/  FADD.FTZ R10, R157.reuse, R10 ;  /* 0x0000000a9d0a7221 */ /* 0x042fe20000010000 */
[----:B------:R-:W-:Y:S01]  /*7bb0*/  F2FP.F16.F32.PACK_AB R164, R157, R164 ;  /* 0x000000a49da4723e */ /* 0x000fe200000000ff */
[----:B------:R1:W-:Y:S01]  /*7bc0*/  STSM.16.M88.4 [R19+0x26800], R152 ;  /* 0x0268009813007844 */ /* 0x0003e20000000200 */
[----:B------:R-:W-:Y:S01]  /*7bd0*/  F2FP.F16.F32.PACK_AB R157, R176, R159 ;  /* 0x0000009fb09d723e */ /* 0x000fe200000000ff */
[----:B------:R-:W-:Y:S01]  /*7be0*/  FADD.FTZ R3, R161, R10 ;  /* 0x0000000aa1037221 */ /* 0x000fe20000010000 */
[----:B------:R-:W-:Y:S02]  /*7bf0*/  F2FP.F16.F32.PACK_AB R159, R180, R163 ;  /* 0x000000a3b49f723e */ /* 0x000fe400000000ff */
[----:B------:R-:W4:Y:S01]  /*7c00*/  MUFU.EX2 R178, R179 ;  /* 0x000000b300b27308 */ /* 0x000f220000000800 */
[----:B--2---:R-:W-:Y:S01]  /*7c10*/  FADD.FTZ R9, R173, R6 ;  /* 0x00000006ad097221 */ /* 0x004fe20000010000 */
[----:B------:R-:W-:Y:S01]  /*7c20*/  F2FP.F16.F32.PACK_AB R163, R174, R171 ;  /* 0x000000abaea3723e */ /* 0x000fe200000000ff */
[----:B------:R1:W-:Y:S05]  /*7c30*/  STSM.16.M88.4 [R184], R156 ;  /* 0x0000009cb8007844 */ /* 0x0003ea0000000200 */
[----:B------:R-:W2:Y:S01]  /*7c40*/  MUFU.EX2 R182, R182 ;  /* 0x000000b600b67308 */ /* 0x000ea20000000800 */
[C---:B---3--:R-:W-:Y:S01]  /*7c50*/  F2FP.F16.F32.PACK_AB R166, R8.reuse, R161 ;  /* 0x000000a108a6723e */ /* 0x048fe200000000ff */
[----:B------:R-:W-:Y:S01]  /*7c60*/  FADD.FTZ R3, R8, R3 ;  /* 0x0000000308037221 */ /* 0x000fe20000010000 */
[----:B------:R-:W-:-:S05]  /*7c70*/  F2FP.F16.F32.PACK_AB R161, R190, R167 ;  /* 0x000000a7bea1723e */ /* 0x000fca00000000ff */
[----:B------:R-:W3:Y:S01]  /*7c80*/  MUFU.EX2 R183, R183 ;  /* 0x000000b700b77308 */ /* 0x000ee20000000800 */
[C---:B----4-:R-:W-:Y:S01]  /*7c90*/  FADD.FTZ R9, R178.reuse, R9 ;  /* 0x00000009b2097221 */ /* 0x050fe20000010000 */
[----:B------:R-:W-:Y:S01]  /*7ca0*/  F2FP.F16.F32.PACK_AB R165, R178, R173 ;  /* 0x000000adb2a5723e */ /* 0x000fe200000000ff */
[----:B------:R1:W-:Y:S02]  /*7cb0*/  STSM.16.M88.4 [R22], R160 ;  /* 0x000000a016007844 */ /* 0x0003e40000000200 */
[----:B--2---:R-:W-:Y:S01]  /*7cc0*/  FADD.FTZ R6, R182, R9 ;  /* 0x00000009b6067221 */ /* 0x004fe20000010000 */
[----:B---3--:R-:W-:-:S03]  /*7cd0*/  F2FP.F16.F32.PACK_AB R167, R183, R182 ;  /* 0x000000b6b7a7723e */ /* 0x008fc600000000ff */
[----:B------:R-:W-:Y:S02]  /*7ce0*/  FADD.FTZ R6, R183, R6 ;  /* 0x00000006b7067221 */ /* 0x000fe40000010000 */
[----:B------:R1:W-:Y:S01]  /*7cf0*/  STSM.16.M88.4 [R23], R164 ;  /* 0x000000a417007844 */ /* 0x0003e20000000200 */
[----:B------:R-:W-:Y:S05]  /*7d00*/  @!P0 BRA `(.L_x_6112) ;  /* 0x0000000000048947 */ /* 0x000fea0003800000 */
[----:B------:R-:W-:Y:S01]  /*7d10*/  BPT.TRAP 0x1 ;  /* 0x000000040000795c */ /* 0x000fe20000300000 */
.L_x_6112:
[----:B------:R2:W3:Y:S01]  /*7d20*/  SYNCS.PHASECHK.TRANS64.TRYWAIT P2, [UR23+0x28c50], R7 ;  /* 0x028c5007ff0075a7 */ /* 0x0004e20008040157 */
[----:B------:R-:W-:Y:S05]  /*7d30*/  @!P0 BRA `(.L_x_6113) ;  /* 0x0000000000048947 */ /* 0x000fea0003800000 */
[----:B------:R-:W-:Y:S01]  /*7d40*/  BPT.TRAP 0x1 ;  /* 0x000000040000795c */ /* 0x000fe20000300000 */
.L_x_6113:
[----:B---3--:R-:W-:Y:S05]  /*7d50*/  @P2 BRA `(.L_x_6114) ;  /* 0x0000000000082947 */ /* 0x008fea0003800000 */
[----:B------:R-:W3:Y:S02]  /*7d60*/  SYNCS.PHASECHK.TRANS64.TRYWAIT P2, [UR23+0x28c50], R7 ;  /* 0x028c5007ff0075a7 */ /* 0x000ee40008040157 */
[----:B---3--:R-:W-:Y:S05]  /*7d70*/  @!P2 BRA `(.L_x_6115) ;  /* 0x000000880098a947 */ /* 0x008fea0003800000 */
.L_x_6114:
        /* <DEDUP_REMOVED lines=41> */
.L_x_6107:
[----:B------:R-:W5:Y:S01]  /*8010*/  SHFL.BFLY PT, R0, R3, 0x2, 0x1f ;  /* 0x0c401f0003007f89 */ /* 0x000f6200000e0000 */
[----:B------:R-:W-:Y:S01]  /*8020*/  IMAD.U32 R11, RZ, RZ, UR10 ;  /* 0x0000000aff0b7e24 */ /* 0x000fe2000f8e00ff */
[----:B------:R-:W-:Y:S01]  /*8030*/  UIADD3 UR37, UR37, 0x1, URZ ;  /* 0x0000000125257890 */ /* 0x000fe2000fffe03f */
[----:B------:R-:W-:Y:S01]  /*8040*/  IMAD.U32 R15, RZ, RZ, UR10 ;  /* 0x0000000aff0f7e24 */ /* 0x000fe2000f8e00ff */
[----:B------:R-:W0:Y:S01]  /*8050*/  SHFL.BFLY PT, R9, R6, 0x2, 0x1f ;  /* 0x0c401f0006097f89 */ /* 0x000e2200000e0000 */
[----:B------:R-:W-:Y:S08]  /*8060*/  BAR.ARV 0x8, 0xa0 ;  /* 0x0202800000007b1d */ /* 0x000ff00000002000 */
[----:B------:R-:W-:Y:S01]  /*8070*/  BAR.SYNC.DEFER_BLOCKING 0xf, 0x100 ;  /* 0x03c4000000007b1d */ /* 0x000fe20000010000 */
[----:B-----5:R-:W-:Y:S01]  /*8080*/  FADD.FTZ R0, R0, R3 ;  /* 0x0000000300007221 */ /* 0x020fe20000010000 */
[----:B------:R-:W-:Y:S01]  /*8090*/  IMAD.U32 R3, RZ, RZ, UR39 ;  /* 0x00000027ff037e24 */ /* 0x000fe2000f8e00ff */
[----:B------:R-:W-:Y:S01]  /*80a0*/  UIADD3 UR39, UR39, 0x1, URZ ;  /* 0x0000000127277890 */ /* 0x000fe2000fffe03f */
[----:B0-----:R-:W-:-:S02]  /*80b0*/  FADD.FTZ R9, R9, R6 ;  /* 0x0000000609097221 */ /* 0x001fc40000010000 */
[----:B-12---:R-:W0:Y:S01]  /*80c0*/  SHFL.BFLY PT, R7, R0, 0x1, 0x1f ;  /* 0x0c201f0000077f89 */ /* 0x006e2200000e0000 */
[----:B------:R-:W-:-:S03]  /*80d0*/  UISETP.NE.AND UP0, UPT, UR39, 0x2, UPT ;  /* 0x000000022700788c */ /* 0x000fc6000bf05270 */
[----:B------:R-:W1:Y:S01]  /*80e0*/  SHFL.BFLY PT, R8, R9, 0x1, 0x1f ;  /* 0x0c201f0009087f89 */ /* 0x000e6200000e0000 */
[----:B------:R-:W-:Y:S02]  /*80f0*/  USEL UR4, URZ, 0x1, UP0 ;  /* 0x000000013f047887 */ /* 0x000fe40008000000 */
[----:B------:R-:W-:Y:S02]  /*8100*/  USEL UR39, UR39, URZ, UP0 ;  /* 0x0000003f27277287 */ /* 0x000fe40008000000 */
[----:B------:R-:W-:Y:S01]  /*8110*/  ULOP3.LUT UR38, UR38, UR4, URZ, 0x3c, !UPT ;  /* 0x0000000426267292 */ /* 0x000fe2000f8e3c3f */
[----:B0-----:R-:W-:Y:S01]  /*8120*/  FADD.FTZ R12, R0, R7 ;  /* 0x00000007000c7221 */ /* 0x001fe20000010000 */
[----:B------:R-:W-:Y:S02]  /*8130*/  IMAD.MOV R7, RZ, RZ, -R18 ;  /* 0x000000ffff077224 */ /* 0x000fe400078e0a12 */
[----:B-1----:R-:W-:Y:S02]  /*8140*/  FADD.FTZ R13, R9, R8 ;  /* 0x00000008090d7221 */ /* 0x002fe40000010000 */
[----:B------:R-:W-:-:S02]  /*8150*/  FSETP.NE.FTZ.AND P1, PT, R12, RZ, PT ;  /* 0x000000ff0c00720b */ /* 0x000fc40003f35000 */
[----:B------:R-:W-:Y:S02]  /*8160*/  ISETP.NE.AND P0, PT, R16, R7, PT ;  /* 0x000000071000720c */ /* 0x000fe40003f05270 */
[----:B------:R-:W-:Y:S02]  /*8170*/  CS2R R6, SRZ ;  /* 0x0000000000067805 */ /* 0x000fe4000001ff00 */
[----:B------:R-:W-:-:S07]  /*8180*/  FSETP.NE.FTZ.AND P2, PT, R13, RZ, PT ;  /* 0x000000ff0d00720b */ /* 0x000fce0003f55000 */
[----:B------:R-:W0:Y:S02]  /*8190*/  @P1 MUFU.RCP R7, R12 ;  /* 0x0000000c00071308 */ /* 0x000e240000001000 */
[----:B------:R-:W-:Y:S01]  /*81a0*/  @!P0 LEA R0, R3, R2, 0x6 ;  /* 0x0000000203008211 */ /* 0x000fe200078e30ff */
[----:B------:R-:W-:-:S03]  /*81b0*/  IMAD.MOV.U32 R3, RZ, RZ, -0x800000 ;  /* 0xff800000ff037424 */ /* 0x000fc600078e00ff */
[----:B------:R-:W-:Y:S01]  /*81c0*/  @P2 FMUL.FTZ R15, R15, 0.69314718246459960938 ;  /* 0x3f3172180f0f2820 */ /* 0x000fe20000410000 */
[----:B------:R-:W-:Y:S01]  /*81d0*/  @!P0 LEA R9, R0, UR40, 0x2 ;  /* 0x0000002800098c11 */ /* 0x000fe2000f8e10ff */
[----:B------:R-:W-:Y:S01]  /*81e0*/  IMAD.MOV.U32 R0, RZ, RZ, -0x800000 ;  /* 0xff800000ff007424 */ /* 0x000fe200078e00ff */
[----:B------:R-:W1:Y:S08]  /*81f0*/  @P2 MUFU.RCP R6, R13 ;  /* 0x0000000d00062308 */ /* 0x000e700000001000 */
[----:B------:R-:W2:Y:S01]  /*8200*/  @P1 MUFU.LG2 R12, R12 ;  /* 0x0000000c000c1308 */ /* 0x000ea20000000c00 */
[----:B0-----:R0:W-:Y:S01]  /*8210*/  @!P0 STS [R9+0x28800], R7 ;  /* 0x0288000709008388 */ /* 0x0011e20000000800 */
[-C--:B---3--:R-:W-:Y:S01]  /*8220*/  FMUL.FTZ R161, R24, R7.reuse ;  /* 0x0000000718a17220 */ /* 0x088fe20000410000 */
[-C--:B------:R-:W-:Y:S01]  /*8230*/  FMUL.FTZ R8, R25, R7.reuse ;  /* 0x0000000719087220 */ /* 0x080fe20000410000 */
[-C--:B------:R-:W-:Y:S01]  /*8240*/  FMUL.FTZ R10, R28, R7.reuse ;  /* 0x000000071c0a7220 */ /* 0x080fe20000410000 */
        /* <DEDUP_REMOVED lines=64> */
[----:B--2---:R-:W-:Y:S01]  /*8650*/  @P1 FMUL.FTZ R12, R12, 0.69314718246459960938 ;  /* 0x3f3172180c0c1820 */ /* 0x004fe20000410000 */
[----:B---3--:R-:W-:Y:S01]  /*8660*/  @P2 FMUL.FTZ R14, R13, 0.69314718246459960938 ;  /* 0x3f3172180d0e2820 */ /* 0x008fe20000410000 */
[-C--:B-1----:R-:W-:Y:S01]  /*8670*/  FMUL.FTZ R9, R26, R6.reuse ;  /* 0x000000061a097220 */ /* 0x082fe20000410000 */
        /* <DEDUP_REMOVED lines=67> */
.L_x_6078:
[----:B------:R-:W0:Y:S08]  /*8ab0*/  S2UR UR4, SR_CgaCtaId ;  /* 0x00000000000479c3 */ /* 0x000e300000008800 */
[----:B------:R-:W-:Y:S06]  /*8ac0*/  BAR.SYNC.DEFER_BLOCKING 0x5, 0x120 ;  /* 0x0144800000007b1d */ /* 0x000fec0000010000 */
[----:B------:R-:W-:Y:S01]  /*8ad0*/  UMOV UR40, 0x400 ;  /* 0x0000040000287882 */ /* 0x000fe20000000000 */
[----:B------:R-:W-:Y:S01]  /*8ae0*/  BSSY B0, `(.L_x_6117) ;  /* 0x0000291000007945 */ /* 0x000fe20003800000 */
[----:B0-----:R-:W-:-:S09]  /*8af0*/  ULEA UR40, UR4, UR40, 0x18 ;  /* 0x0000002804287291 */ /* 0x001fd2000f8ec03f */
[----:B------:R-:W0:Y:S02]  /*8b00*/  LDS.128 R4, [UR40+0x28cd0] ;  /* 0x028cd028ff047984 */ /* 0x000e240008000c00 */
[----:B0-----:R-:W-:Y:S02]  /*8b10*/  R2UR UR52, R5 ;  /* 0x00000000053472ca */ /* 0x001fe400000e0000 */
[----:B------:R-:W-:Y:S01]  /*8b20*/  R2UR UR5, R6 ;  /* 0x00000000060572ca */ /* 0x000fe200000e0000 */
        /* <DEDUP_REMOVED lines=10> */
[----:B------:R-:W-:Y:S01]  /*8bd0*/  F2FP.F16.F32.PACK_AB R8, R8, R161 ;  /* 0x000000a10808723e */ /* 0x000fe200000000ff */
[----:B------:R-:W-:Y:S01]  /*8be0*/  UISETP.NE.U32.AND UP0, UPT, UR8, URZ, UPT ;  /* 0x0000003f0800728c */ /* 0x000fe2000bf05070 */
[----:B------:R-:W-:-:S02]  /*8bf0*/  F2FP.F16.F32.PACK_AB R11, R31, R11 ;  /* 0x0000000b1f0b723e */ /* 0x000fc400000000ff */
[----:B------:R-:W-:Y:S01]  /*8c00*/  F2FP.F16.F32.PACK_AB R33, R35, R34 ;  /* 0x000000222321723e */ /* 0x000fe200000000ff */
[----:B------:R-:W-:Y:S01]  /*8c10*/  UISETP.NE.AND.EX UP0, UPT, UR9, URZ, UPT, UP0 ;  /* 0x0000003f0900728c */ /* 0x000fe2000bf05300 */
[----:B------:R-:W-:Y:S02]  /*8c20*/  F2FP.F16.F32.PACK_AB R40, R41, R40 ;  /* 0x000000282928723e */ /* 0x000fe400000000ff */
[----:B------:R-:W-:Y:S02]  /*8c30*/  F2FP.F16.F32.PACK_AB R34, R37, R36 ;  /* 0x000000242522723e */ /* 0x000fe400000000ff */
[----:B------:R-:W-:Y:S02]  /*8c40*/  F2FP.F16.F32.PACK_AB R35, R39, R38 ;  /* 0x000000262723723e */ /* 0x000fe400000000ff */
[----:B------:R-:W-:Y:S02]  /*8c50*/  F2FP.F16.F32.PACK_AB R41, R43, R42 ;  /* 0x0000002a2b29723e */ /* 0x000fe400000000ff */
[----:B------:R-:W-:Y:S01]  /*8c60*/  F2FP.F16.F32.PACK_AB R48, R49, R48 ;  /* 0x000000303130723e */ /* 0x000fe200000000ff */
[----:B------:R-:W-:Y:S01]  /*8c70*/  UMOV UR6, UR40 ;  /* 0x0000002800067c82 */ /* 0x000fe20008000000 */
[----:B0-----:R-:W-:Y:S01]  /*8c80*/  UMOV UR7, UR4 ;  /* 0x0000000400077c82 */ /* 0x001fe20008000000 */
[----:B------:R-:W-:Y:S01]  /*8c90*/  F2FP.F16.F32.PACK_AB R42, R45, R44 ;  /* 0x0000002c2d2a723e */ /* 0x000fe200000000ff */
[----:B------:R-:W-:Y:S01]  /*8ca0*/  IMAD.U32 R127, RZ, RZ, UR7 ;  /* 0x00000007ff7f7e24 */ /* 0x000fe2000f8e00ff */
[----:B------:R-:W-:Y:S01]  /*8cb0*/  MOV R126, UR6 ;  /* 0x00000006007e7c02 */ /* 0x000fe20008000f00 */
[----:B------:R-:W-:Y:S01]  /*8cc0*/  ULDC.64 UR6, c[0x0][0xbd8] ;  /* 0x0002f60000067ab9 */ /* 0x000fe20000000a00 */
[----:B------:R-:W-:Y:S01]  /*8cd0*/  F2FP.F16.F32.PACK_AB R43, R47, R46 ;  /* 0x0000002e2f2b723e */ /* 0x000fe200000000ff */
[----:B------:R-:W-:Y:S01]  /*8ce0*/  UISETP.NE.U32.AND UP1, UPT, UR6, URZ, UPT ;  /* 0x0000003f0600728c */ /* 0x000fe2000bf25070 */
[----:B------:R-:W-:Y:S01]  /*8cf0*/  F2FP.F16.F32.PACK_AB R49, R51, R50 ;  /* 0x000000323331723e */ /* 0x000fe200000000ff */
[----:B------:R-:W-:Y:S01]  /*8d00*/  IMAD.WIDE R122, R188, 0x2, R126 ;  /* 0x00000002bc7a7825 */ /* 0x000fe200078e027e */
[----:B------:R-:W-:Y:S01]  /*8d10*/  F2FP.F16.F32.PACK_AB R56, R57, R56 ;  /* 0x000000383938723e */ /* 0x000fe200000000ff */
[----:B------:R-:W-:Y:S01]  /*8d20*/  UISETP.NE.AND.EX UP1, UPT, UR7, URZ, UPT, UP1 ;  /* 0x0000003f0700728c */ /* 0x000fe2000bf25310 */
[----:B------:R-:W-:Y:S01]  /*8d30*/  F2FP.F16.F32.PACK_AB R50, R53, R52 ;  /* 0x000000343532723e */ /* 0x000fe200000000ff */
[----:B------:R-:W-:Y:S01]  /*8d40*/  UIADD3 UR4, UP2, UR10, UR6, URZ ;  /* 0x000000060a047290 */ /* 0x000fe2000ff5e03f */
[C---:B------:R-:W-:Y:S01]  /*8d50*/  IADD3 R177, P0, R122.reuse, 0x40, RZ ;  /* 0x000000407ab17810 */ /* 0x040fe20007f1e0ff */
[----:B------:R-:W-:Y:S01]  /*8d60*/  @UP0 UIADD3 UR6, UP3, UR10, UR8, URZ ;  /* 0x000000080a060290 */ /* 0x000fe2000ff7e03f */
[C---:B------:R-:W-:Y:S01]  /*8d70*/  IADD3 R183, P6, R122.reuse, 0x2020, RZ ;  /* 0x000020207ab77810 */ /* 0x040fe20007fde0ff */
[----:B------:R-:W-:Y:S01]  /*8d80*/  UIADD3.X UR8, UR11, UR7, URZ, UP2, !UPT ;  /* 0x000000070b087290 */ /* 0x000fe200097fe43f */
[----:B------:R-:W-:Y:S01]  /*8d90*/  LOP3.LUT R6, R177, 0x380, RZ, 0xc0, !PT ;  /* 0x00000380b1067812 */ /* 0x000fe200078ec0ff */
[--C-:B------:R-:W-:Y:S01]  /*8da0*/  IMAD.X R13, RZ, RZ, R123.reuse, P0 ;  /* 0x000000ffff0d7224 */ /* 0x100fe200000e067b */
[----:B------:R-:W-:Y:S01]  /*8db0*/  IADD3 R175, P1, R122, 0x20, RZ ;  /* 0x000000207aaf7810 */ /* 0x000fe20007f3e0ff */
[--C-:B------:R-:W-:Y:S01]  /*8dc0*/  IMAD.X R25, RZ, RZ, R123.reuse, P6 ;  /* 0x000000ffff197224 */ /* 0x100fe200030e067b */
[----:B------:R-:W-:Y:S01]  /*8dd0*/  SHF.R.U64 R6, R6, 0x3, RZ ;  /* 0x0000000306067819 */ /* 0x000fe200000012ff */
[----:B------:R-:W-:Y:S01]  /*8de0*/  @UP0 UIADD3.X UR7, UR11, UR9, URZ, UP3, !UPT ;  /* 0x000000090b070290 */ /* 0x000fe20009ffe43f */
[----:B------:R-:W-:Y:S01]  /*8df0*/  IADD3 R197, P0, R122, 0x4020, RZ ;  /* 0x000040207ac57810 */ /* 0x000fe20007f1e0ff */
[----:B------:R-:W-:Y:S01]  /*8e00*/  IMAD.X R5, RZ, RZ, R123, P1 ;  /* 0x000000ffff057224 */ /* 0x000fe200008e067b */
[----:B------:R-:W-:-:S02]  /*8e10*/  LOP3.LUT R12, R6, R177, RZ, 0x3c, !PT ;  /* 0x000000b1060c7212 */ /* 0x000fc400078e3cff */
[----:B------:R-:W-:Y:S02]  /*8e20*/  LOP3.LUT R6, R183, 0x380, RZ, 0xc0, !PT ;  /* 0x00000380b7067812 */ /* 0x000fe400078ec0ff */
[----:B------:R-:W-:Y:S02]  /*8e30*/  IADD3 R191, P5, R122, 0x2040, RZ ;  /* 0x000020407abf7810 */ /* 0x000fe40007fbe0ff */
[----:B------:R-:W-:Y:S02]  /*8e40*/  SHF.R.U64 R6, R6, 0x3, RZ ;  /* 0x0000000306067819 */ /* 0x000fe400000012ff */
[----:B------:R-:W-:Y:S01]  /*8e50*/  IADD3 R195, P1, R122, 0x4000, RZ ;  /* 0x000040007ac37810 */ /* 0x000fe20007f3e0ff */
[--C-:B------:R-:W-:Y:S01]  /*8e60*/  IMAD.X R83, RZ, RZ, R123.reuse, P5 ;  /* 0x000000ffff537224 */ /* 0x100fe200028e067b */
[----:B------:R-:W-:Y:S02]  /*8e70*/  LOP3.LUT R24, R6, R183, RZ, 0x3c, !PT ;  /* 0x000000b706187212 */ /* 0x000fe400078e3cff */
[----:B------:R-:W-:Y:S01]  /*8e80*/  LOP3.LUT R6, R197, 0x380, RZ, 0xc0, !PT ;  /* 0x00000380c5067812 */ /* 0x000fe200078ec0ff */
[----:B------:R-:W-:Y:S01]  /*8e90*/  IMAD.X R91, RZ, RZ, R123, P1 ;  /* 0x000000ffff5b7224 */ /* 0x000fe200008e067b */
[----:B------:R-:W-:-:S02]  /*8ea0*/  IADD3 R179, P4, R122, 0x60, RZ ;  /* 0x000000607ab37810 */ /* 0x000fc40007f9e0ff */
[----:B------:R-:W-:Y:S02]  /*8eb0*/  SHF.R.U64 R6, R6, 0x3, RZ ;  /* 0x0000000306067819 */ /* 0x000fe400000012ff */
[C---:B------:R-:W-:Y:S01]  /*8ec0*/  LOP3.LUT R107, R122.reuse, 0x380, RZ, 0xc0, !PT ;  /* 0x000003807a6b7812 */ /* 0x040fe200078ec0ff */
[--C-:B------:R-:W-:Y:S01]  /*8ed0*/  IMAD.X R15, RZ, RZ, R123.reuse, P4 ;  /* 0x000000ffff0f7224 */ /* 0x100fe200020e067b */
[C---:B------:R-:W-:Y:S02]  /*8ee0*/  IADD3 R181, P3, R122.reuse, 0x2000, RZ ;  /* 0x000020007ab57810 */ /* 0x040fe40007f7e0ff */
[C---:B------:R-:W-:Y:S02]  /*8ef0*/  IADD3 R193, P2, R122.reuse, 0x2060, RZ ;  /* 0x000020607ac17810 */ /* 0x040fe40007f5e0ff */
[C---:B------:R-:W-:Y:S02]  /*8f00*/  IADD3 R205, P5, R122.reuse, 0x6020, RZ ;  /* 0x000060207acd7810 */ /* 0x040fe40007fbe0ff */
[----:B------:R-:W-:Y:S01]  /*8f10*/  LOP3.LUT R4, R175, 0x380, RZ, 0xc0, !PT ;  /* 0x00000380af047812 */ /* 0x000fe200078ec0ff */
[--C-:B------:R-:W-:Y:S01]  /*8f20*/  IMAD.X R87, RZ, RZ, R123.reuse, P2 ;  /* 0x000000ffff577224 */ /* 0x100fe200010e067b */
[----:B------:R-:W-:Y:S01]  /*8f30*/  IADD3 R118, P1, R122, 0x6060, RZ ;  /* 0x000060607a767810 */ /* 0x000fe20007f3e0ff */
[----:B------:R-:W-:Y:S01]  /*8f40*/  IMAD.X R111, RZ, RZ, R123, P5 ;  /* 0x000000ffff6f7224 */ /* 0x000fe200028e067b */
[----:B------:R-:W-:-:S02]  /*8f50*/  LOP3.LUT R14, R179, 0x380, RZ, 0xc0, !PT ;  /* 0x00000380b30e7812 */ /* 0x000fc400078ec0ff */
[----:B------:R-:W-:Y:S01]  /*8f60*/  LOP3.LUT R94, R6, R197, RZ, 0x3c, !PT ;  /* 0x000000c5065e7212 */ /* 0x000fe200078e3cff */
[----:B------:R-:W-:Y:S01]  /*8f70*/  IMAD.X R119, RZ, RZ, R123, P1 ;  /* 0x000000ffff777224 */ /* 0x000fe200008e067b */
[----:B------:R-:W-:Y:S02]  /*8f80*/  SHF.R.U64 R107, R107, 0x3, RZ ;  /* 0x000000036b6b7819 */ /* 0x000fe400000012ff */
[----:B------:R-:W-:Y:S02]  /*8f90*/  LOP3.LUT R20, R181, 0x380, RZ, 0xc0, !PT ;  /* 0x00000380b5147812 */ /* 0x000fe400078ec0ff */
[----:B------:R-:W-:Y:S02]  /*8fa0*/  LOP3.LUT R6, R205, 0x380, RZ, 0xc0, !PT ;  /* 0x00000380cd067812 */ /* 0x000fe400078ec0ff */
[----:B------:R-:W-:Y:S02]  /*8fb0*/  IADD3 R203, P6, R122, 0x6000, RZ ;  /* 0x000060007acb7810 */ /* 0x000fe40007fde0ff */
[----:B------:R-:W-:-:S02]  /*8fc0*/  SHF.R.U64 R4, R4, 0x3, RZ ;  /* 0x0000000304047819 */ /* 0x000fc400000012ff */
[C---:B------:R-:W-:Y:S02]  /*8fd0*/  IADD3 R199, P4, R122.reuse, 0x4040, RZ ;  /* 0x000040407ac77810 */ /* 0x040fe40007f9e0ff */
[----:B------:R-:W-:Y:S02]  /*8fe0*/  IADD3.X R21, RZ, R123, RZ, P3, !PT ;  /* 0x0000007bff157210 */ /* 0x000fe40001ffe4ff */
[C---:B------:R-:W-:Y:S01]  /*8ff0*/  IADD3 R114, P2, R122.reuse, 0x6040, RZ ;  /* 0x000060407a727810 */ /* 0x040fe20007f5e0ff */
[----:B------:R-:W-:Y:S01]  /*9000*/  IMAD.X R99, RZ, RZ, R123, P4 ;  /* 0x000000ffff637224 */ /* 0x000fe200020e067b */
[----:B------:R-:W-:Y:S02]  /*9010*/  LOP3.LUT R82, R191, 0x380, RZ, 0xc0, !PT ;  /* 0x00000380bf527812 */ /* 0x000fe400078ec0ff */
[----:B------:R-:W-:Y:S02]  /*9020*/  IADD3 R201, P3, R122, 0x4060, RZ ;  /* 0x000040607ac97810 */ /* 0x000fe40007f7e0ff */
[----:B------:R-:W-:-:S02]  /*9030*/  SHF.R.U64 R14, R14, 0x3, RZ ;  /* 0x000000030e0e7819 */ /* 0x000fc400000012ff */
[----:B------:R-:W-:Y:S01]  /*9040*/  LOP3.LUT R86, R193, 0x380, RZ, 0xc0, !PT ;  /* 0x00000380c1567812 */ /* 0x000fe200078ec0ff */
[--C-:B------:R-:W-:Y:S01]  /*9050*/  IMAD.X R103, RZ, RZ, R123.reuse, P3 ;  /* 0x000000ffff677224 */ /* 0x100fe200018e067b */
[----:B------:R-:W-:Y:S02]  /*9060*/  LOP3.LUT R110, R118, 0x380, RZ, 0xc0, !PT ;  /* 0x00000380766e7812 */ /* 0x000fe400078ec0ff */
[----:B------:R-:W-:Y:S01]  /*9070*/  LOP3.LUT R122, R107, R122, RZ, 0x3c, !PT ;  /* 0x0000007a6b7a7212 */ /* 0x000fe200078e3cff */
[----:B------:R-:W-:Y:S01]  /*9080*/  IMAD.X R107, RZ, RZ, R123, P6 ;  /* 0x000000ffff6b7224 */ /* 0x000fe200030e067b */
[----:B------:R-:W-:Y:S02]  /*9090*/  SHF.R.U64 R20, R20, 0x3, RZ ;  /* 0x0000000314147819 */ /* 0x000fe400000012ff */
[----:B------:R-:W-:Y:S02]  /*90a0*/  LOP3.LUT R90, R195, 0x380, RZ, 0xc0, !PT ;  /* 0x00000380c35a7812 */ /* 0x000fe400078ec0ff */
[----:B------:R-:W-:-:S02]  /*90b0*/  SHF.R.U64 R6, R6, 0x3, RZ ;  /* 0x0000000306067819 */ /* 0x000fc400000012ff */
[----:B------:R-:W-:Y:S02]  /*90c0*/  LOP3.LUT R4, R4, R175, RZ, 0x3c, !PT ;  /* 0x000000af04047212 */ /* 0x000fe400078e3cff */
[----:B------:R-:W-:Y:S02]  /*90d0*/  LOP3.LUT R106, R203, 0x380, RZ, 0xc0, !PT ;  /* 0x00000380cb6a7812 */ /* 0x000fe400078ec0ff */
[----:B------:R-:W-:Y:S02]  /*90e0*/  SHF.R.U64 R82, R82, 0x3, RZ ;  /* 0x0000000352527819 */ /* 0x000fe400000012ff */
[----:B------:R-:W-:Y:S02]  /*90f0*/  LOP3.LUT R98, R199, 0x380, RZ, 0xc0, !PT ;  /* 0x00000380c7627812 */ /* 0x000fe400078ec0ff */
[----:B------:R-:W-:Y:S02]  /*9100*/  LOP3.LUT R27, R114, 0x380, RZ, 0xc0, !PT ;  /* 0x00000380721b7812 */ /* 0x000fe400078ec0ff */
[----:B------:R-:W-:-:S02]  /*9110*/  LOP3.LUT R14, R14, R179, RZ, 0x3c, !PT ;  /* 0x000000b30e0e7212 */ /* 0x000fc400078e3cff */
[----:B------:R-:W-:Y:S02]  /*9120*/  SHF.R.U64 R86, R86, 0x3, RZ ;  /* 0x0000000356567819 */ /* 0x000fe400000012ff */
[----:B------:R-:W-:Y:S02]  /*9130*/  LOP3.LUT R102, R201, 0x380, RZ, 0xc0, !PT ;  /* 0x00000380c9667812 */ /* 0x000fe400078ec0ff */
[----:B------:R-:W-:Y:S02]  /*9140*/  SHF.R.U64 R29, R110, 0x3, RZ ;  /* 0x000000036e1d7819 */ /* 0x000fe400000012ff */
[----:B------:R-:W-:Y:S02]  /*9150*/  LOP3.LUT R20, R20, R181, RZ, 0x3c, !PT ;  /* 0x000000b514147212 */ /* 0x000fe400078e3cff */
[----:B------:R-:W-:Y:S02]  /*9160*/  SHF.R.U64 R90, R90, 0x3, RZ ;  /* 0x000000035a5a7819 */ /* 0x000fe400000012ff */
[----:B------:R-:W-:-:S02]  /*9170*/  MOV R122, R122 ;  /* 0x0000007a007a7202 */ /* 0x000fc40000000f00 */
[----:B------:R-:W-:Y:S02]  /*9180*/  LOP3.LUT R110, R6, R205, RZ, 0x3c, !PT ;  /* 0x000000cd066e7212 */ /* 0x000fe400078e3cff */
[----:B------:R-:W-:Y:S01]  /*9190*/  SHF.R.U64 R106, R106, 0x3, RZ ;  /* 0x000000036a6a7819 */ /* 0x000fe200000012ff */
[----:B------:R0:W-:Y:S01]  /*91a0*/  STSM.16.M88.4 [R122], R8 ;  /* 0x000000087a007844 */ /* 0x0001e20000000200 */
[----:B------:R-:W-:Y:S02]  /*91b0*/  MOV R6, R4 ;  /* 0x0000000400067202 */ /* 0x000fe40000000f00 */
[----:B------:R-:W-:Y:S02]  /*91c0*/  LOP3.LUT R82, R82, R191, RZ, 0x3c, !PT ;  /* 0x000000bf52527212 */ /* 0x000fe400078e3cff */
[----:B------:R-:W-:Y:S01]  /*91d0*/  SHF.R.U64 R98, R98, 0x3, RZ ;  /* 0x0000000362627819 */ /* 0x000fe200000012ff */
[----:B------:R-:W-:Y:S01]  /*91e0*/  STSM.16.M88.4 [R6], R32 ;  /* 0x0000002006007844 */ /* 0x000fe20000000200 */
[----:B------:R-:W-:-:S02]  /*91f0*/  SHF.R.U64 R27, R27, 0x3, RZ ;  /* 0x000000031b1b7819 */ /* 0x000fc400000012ff */
[----:B------:R-:W-:Y:S02]  /*9200*/  MOV R12, R12 ;  /* 0x0000000c000c7202 */ /* 0x000fe40000000f00 */
[----:B------:R-:W-:Y:S02]  /*9210*/  LOP3.LUT R86, R86, R193, RZ, 0x3c, !PT ;  /* 0x000000c156567212 */ /* 0x000fe400078e3cff */
[----:B------:R-:W-:Y:S01]  /*9220*/  SHF.R.U64 R102, R102, 0x3, RZ ;  /* 0x0000000366667819 */ /* 0x000fe200000012ff */
[----:B------:R-:W-:Y:S01]  /*9230*/  STSM.16.M88.4 [R12], R40 ;  /* 0x000000280c007844 */ /* 0x000fe20000000200 */
[----:B------:R-:W-:Y:S01]  /*9240*/  MOV R14, R14 ;  /* 0x0000000e000e7202 */ /* 0x000fe20000000f00 */
[----:B0-----:R-:W-:Y:S01]  /*9250*/  IMAD.U32 R10, RZ, RZ, UR6 ;  /* 0x00000006ff0a7e24 */ /* 0x001fe2000f8e00ff */
        /* <DEDUP_REMOVED lines=10> */
[----:B------:R-:W-:Y:S01]  /*9300*/  F2FP.F16.F32.PACK_AB R72, R73, R72 ;  /* 0x000000484948723e */ /* 0x000fe200000000ff */
[----:B------:R-:W-:Y:S01]  /*9310*/  STSM.16.M88.4 [R20], R56 ;  /* 0x0000003814007844 */ /* 0x000fe20000000200 */
[----:B------:R-:W-:Y:S02]  /*9320*/  IADD3.X R95, RZ, R123, RZ, P0, !PT ;  /* 0x0000007bff5f7210 */ /* 0x000fe400007fe4ff */
[----:B------:R-:W-:Y:S02]  /*9330*/  LOP3.LUT R106, R106, R203, RZ, 0x3c, !PT ;  /* 0x000000cb6a6a7212 */ /* 0x000fe400078e3cff */
[----:B------:R-:W-:Y:S02]  /*9340*/  MOV R24, R24 ;  /* 0x0000001800187202 */ /* 0x000fe40000000f00 */
[----:B------:R-:W-:Y:S02]  /*9350*/  F2FP.F16.F32.PACK_AB R66, R69, R68 ;  /* 0x000000444542723e */ /* 0x000fe400000000ff */
[----:B------:R-:W-:-:S02]  /*9360*/  F2FP.F16.F32.PACK_AB R67, R71, R70 ;  /* 0x000000464743723e */ /* 0x000fc400000000ff */
[----:B------:R-:W-:Y:S02]  /*9370*/  F2FP.F16.F32.PACK_AB R73, R75, R74 ;  /* 0x0000004a4b49723e */ /* 0x000fe400000000ff */
[----:B------:R-:W-:Y:S01]  /*9380*/  IADD3.X R115, RZ, R123, RZ, P2, !PT ;  /* 0x0000007bff737210 */ /* 0x000fe200017fe4ff */
[----:B------:R-:W-:Y:S01]  /*9390*/  STSM.16.M88.4 [R24], R64 ;  /* 0x0000004018007844 */ /* 0x000fe20000000200 */
[----:B------:R-:W-:Y:S02]  /*93a0*/  LOP3.LUT R98, R98, R199, RZ, 0x3c, !PT ;  /* 0x000000c762627212 */ /* 0x000fe400078e3cff */
[----:B------:R-:W-:Y:S02]  /*93b0*/  LOP3.LUT R114, R27, R114, RZ, 0x3c, !PT ;  /* 0x000000721b727212 */ /* 0x000fe400078e3cff */
        /* <DEDUP_REMOVED lines=19> */
[----:B------:R-:W-:Y:S02]  /*94f0*/  MOV R4, R106 ;  /* 0x0000006a00047202 */ /* 0x000fe40000000f00 */
        /* <DEDUP_REMOVED lines=11> */
[----:B------:R-:W-:Y:S01]  /*95b0*/  LOP3.LUT R118, R29, R118, RZ, 0x3c, !PT ;  /* 0x000000761d767212 */ /* 0x000fe200078e3cff */
[----:B------:R-:W-:Y:S01]  /*95c0*/  STSM.16.M88.4 [R98], R104 ;  /* 0x0000006862007844 */ /* 0x000fe20000000200 */
[----:B------:R-:W-:Y:S02]  /*95d0*/  MOV R102, R102 ;  /* 0x0000006600667202 */ /* 0x000fe40000000f00 */
[----:B------:R-:W-:Y:S02]  /*95e0*/  F2FP.F16.F32.PACK_AB R113, R167, R166 ;  /* 0x000000a6a771723e */ /* 0x000fe400000000ff */
        /* <DEDUP_REMOVED lines=16> */
[----:B------:R-:W-:Y:S01]  /*96f0*/  STSM.16.M88.4 [R110], R128 ;  /* 0x000000806e007844 */ /* 0x000fe20000000200 */
[----:B------:R-:W-:-:S02]  /*9700*/  F2FP.F16.F32.PACK_AB R138, R141, R140 ;  /* 0x0000008c8d8a723e */ /* 0x000fc400000000ff */
[----:B------:R-:W-:Y:S02]  /*9710*/  F2FP.F16.F32.PACK_AB R139, R143, R142 ;  /* 0x0000008e8f8b723e */ /* 0x000fe400000000ff */
[----:B------:R-:W-:Y:S01]  /*9720*/  F2FP.F16.F32.PACK_AB R145, R147, R146 ;  /* 0x000000929391723e */ /* 0x000fe200000000ff */
[----:B0-----:R-:W-:Y:S01]  /*9730*/  IMAD.U32 R4, RZ, RZ, UR4 ;  /* 0x00000004ff047e24 */ /* 0x001fe2000f8e00ff */
[----:B------:R-:W-:Y:S01]  /*9740*/  MOV R118, R118 ;  /* 0x0000007600767202 */ /* 0x000fe20000000f00 */
[----:B------:R0:W-:Y:S01]  /*9750*/  STSM.16.M88.4 [R8], R136 ;  /* 0x0000008808007844 */ /* 0x0001e20000000200 */
[----:B------:R-:W-:Y:S02]  /*9760*/  F2FP.F16.F32.PACK_AB R146, R149, R148 ;  /* 0x000000949592723e */ /* 0x000fe400000000ff */
[----:B------:R-:W-:Y:S02]  /*9770*/  F2FP.F16.F32.PACK_AB R147, R151, R150 ;  /* 0x000000969793723e */ /* 0x000fe400000000ff */
[----:B------:R-:W-:-:S02]  /*9780*/  PLOP3.LUT P6, PT, PT, PT, UP0, 0x80, 0x0 ;  /* 0x000000000000781c */ /* 0x000fc40003fcf008 */
[----:B------:R-:W-:Y:S01]  /*9790*/  PLOP3.LUT P0, PT, PT, PT, UP1, 0x80, 0x0 ;  /* 0x000000000000781c */ /* 0x000fe20003f0f018 */
[----:B------:R1:W-:Y:S01]  /*97a0*/  STSM.16.M88.4 [R118], R144 ;  /* 0x0000009076007844 */ /* 0x0003e20000000200 */
[----:B------:R-:W-:Y:S01]  /*97b0*/  MOV R5, UR8 ;  /* 0x0000000800057c02 */ /* 0x000fe20008000f00 */
[----:B------:R-:W-:Y:S08]  /*97c0*/  BAR.SYNC.DEFER_BLOCKING 0x1, 0x100 ;  /* 0x0044000000007b1d */ /* 0x000ff00000010000 */
[----:B------:R2:W3:Y:S04]  /*97d0*/  @P6 LDG.E R10, desc[UR48][R10.64] ;  /* 0x000000300a0a6981 */ /* 0x0004e8000c1e1900 */
[----:B------:R-:W4:Y:S01]  /*97e0*/  @P0 LDG.E R6, desc[UR48][R4.64] ;  /* 0x0000003004060981 */ /* 0x000f22000c1e1900 */
[----:B------:R-:W-:Y:S01]  /*97f0*/  IMAD R9, R186, 0x40, R17 ;  /* 0x00000040ba097824 */ /* 0x000fe200078e0211 */
[----:B------:R-:W-:Y:S01]  /*9800*/  ULDC UR8, c[0x0][0xa88] ;  /* 0x0002a20000087ab9 */ /* 0x000fe20000000800 */
[----:B------:R-:W-:-:S02]  /*9810*/  UMOV UR4, URZ ;  /* 0x0000003f00047c82 */ /* 0x000fc40008000000 */
[----:B------:R-:W-:-:S03]  /*9820*/  IMAD.WIDE R126, R9, 0x2, R126 ;  /* 0x00000002097e7825 */ /* 0x000fc600078e027e */
[C---:B------:R-:W-:Y:S02]  /*9830*/  IADD3 R12, P2, R126.reuse, 0x1000, RZ ;  /* 0x000010007e0c7810 */ /* 0x040fe40007f5e0ff */
[C---:B------:R-:W-:Y:S02]  /*9840*/  IADD3 R33, P1, R126.reuse, 0x2000, RZ ;  /* 0x000020007e217810 */ /* 0x040fe40007f3e0ff */
[----:B--2---:R-:W-:Y:S02]  /*9850*/  P2R R11, PR, RZ, 0x4 ;  /* 0x00000004ff0b7803 */ /* 0x004fe40000000000 */
[C---:B------:R-:W-:Y:S02]  /*9860*/  IADD3 R25, P2, R126.reuse, 0x3000, RZ ;  /* 0x000030007e197810 */ /* 0x040fe40007f5e0ff */
[C---:B------:R-:W-:Y:S02]  /*9870*/  IADD3 R41, P3, R126.reuse, 0x4000, RZ ;  /* 0x000040007e297810 */ /* 0x040fe40007f7e0ff */
        /* <DEDUP_REMOVED lines=14> */
[----:B0-----:R-:W-:Y:S02]  /*9960*/  LOP3.LUT R8, R9, R12, RZ, 0x3c, !PT ;  /* 0x0000000c09087212 */ /* 0x001fe400078e3cff */
[----:B------:R-:W-:Y:S02]  /*9970*/  LOP3.LUT R32, R32, R33, RZ, 0x3c, !PT ;  /* 0x0000002120207212 */ /* 0x000fe400078e3cff */
[----:B------:R-:W-:Y:S02]  /*9980*/  LOP3.LUT R24, R24, R25, RZ, 0x3c, !PT ;  /* 0x0000001918187212 */ /* 0x000fe400078e3cff */
[----:B------:R-:W-:Y:S02]  /*9990*/  LOP3.LUT R40, R40, R41, RZ, 0x3c, !PT ;  /* 0x0000002928287212 */ /* 0x000fe400078e3cff */
[----:B------:R-:W-:-:S02]  /*99a0*/  LOP3.LUT R28, R28, R29, RZ, 0x3c, !PT ;  /* 0x0000001d1c1c7212 */ /* 0x000fc400078e3cff */
[----:B------:R-:W-:Y:S02]  /*99b0*/  LOP3.LUT R44, R44, R45, RZ, 0x3c, !PT ;  /* 0x0000002d2c2c7212 */ /* 0x000fe400078e3cff */
[----:B---3--:R-:W-:Y:S02]  /*99c0*/  @P6 R2UR UR8, R10 ;  /* 0x000000000a0862ca */ /* 0x008fe400000e0000 */
[----:B----4-:R-:W-:Y:S01]  /*99d0*/  @P0 R2UR UR4, R6 ;  /* 0x00000000060402ca */ /* 0x010fe200000e0000 */
[----:B-1----:R-:W-:-:S14]  /*99e0*/  @P6 BRA `(.L_x_6119) ;  /* 0x0000000000186947 */ /* 0x002fdc0003800000 */
[----:B------:R-:W-:Y:S05]  /*99f0*/  @!P0 BRA `(.L_x_6119) ;  /* 0x0000000000148947 */ /* 0x000fea0003800000 */
[----:B------:R-:W2:Y:S04]  /*9a00*/  LDG.E R10, desc[UR48][R4.64] ;  /* 0x00000030040a7981 */ /* 0x000ea8000c1e1900 */
[----:B------:R-:W3:Y:S01]  /*9a10*/  LDG.E R6, desc[UR48][R4.64+0x4] ;  /* 0x0000043004067981 */ /* 0x000ee2000c1e1900 */
[----:B--2---:R-:W-:Y:S02]  /*9a20*/  R2UR UR6, R10 ;  /* 0x000000000a0672ca */ /* 0x004fe400000e0000 */
[----:B---3--:R-:W-:-:S13]  /*9a30*/  R2UR UR8, R6 ;  /* 0x00000000060872ca */ /* 0x008fda00000e0000 */
[----:B------:R-:W-:-:S12]  /*9a40*/  UIADD3 UR8, -UR6, UR8, URZ ;  /* 0x0000000806087290 */ /* 0x000fd8000fffe13f */
.L_x_6119:
        /* <DEDUP_REMOVED lines=23> */
[----:B------:R-:W-:Y:S01]  /*9bc0*/  IMAD.X R37, RZ, RZ, R127, P0 ;  /* 0x000000ffff257224 */ /* 0x000fe200000e067f */
[----:B0-----:R-:W-:Y:S02]  /*9bd0*/  ISETP.NE.AND P6, PT, R4, RZ, PT ;  /* 0x000000ff0400720c */ /* 0x001fe40003fc5270 */
[----:B------:R-:W-:Y:S02]  /*9be0*/  LOP3.LUT R48, R48, R49, RZ, 0x3c, !PT ;  /* 0x0000003130307212 */ /* 0x000fe400078e3cff */
[----:B------:R-:W-:Y:S02]  /*9bf0*/  IADD3.X R41, RZ, R127, RZ, P3, !PT ;  /* 0x0000007fff297210 */ /* 0x000fe40001ffe4ff */
[----:B------:R-:W-:-:S02]  /*9c00*/  IADD3 R61, P2, R126, 0xa000, RZ ;  /* 0x0000a0007e3d7810 */ /* 0x000fc40007f5e0ff */
[C---:B------:R-:W-:Y:S02]  /*9c10*/  IADD3 R57, P3, R126.reuse, 0xb000, RZ ;  /* 0x0000b0007e397810 */ /* 0x040fe40007f7e0ff */
[C---:B------:R-:W-:Y:S02]  /*9c20*/  IADD3 R69, P4, R126.reuse, 0xc000, RZ ;  /* 0x0000c0007e457810 */ /* 0x040fe40007f9e0ff */
[C---:B------:R-:W-:Y:S02]  /*9c30*/  IADD3 R65, P5, R126.reuse, 0xd000, RZ ;  /* 0x0000d0007e417810 */ /* 0x040fe40007fbe0ff */
[C---:B------:R-:W-:Y:S02]  /*9c40*/  IADD3 R77, P0, R126.reuse, 0xe000, RZ ;  /* 0x0000e0007e4d7810 */ /* 0x040fe40007f1e0ff */
[----:B------:R-:W-:Y:S02]  /*9c50*/  IADD3.X R49, RZ, R127, RZ, P1, !PT ;  /* 0x0000007fff317210 */ /* 0x000fe40000ffe4ff */
[----:B------:R-:W-:-:S02]  /*9c60*/  IADD3 R5, P1, R126, 0xf000, RZ ;  /* 0x0000f0007e057810 */ /* 0x000fc40007f3e0ff */
[----:B------:R-:W-:Y:S02]  /*9c70*/  LOP3.LUT R60, R61, 0x380, RZ, 0xc0, !PT ;  /* 0x000003803d3c7812 */ /* 0x000fe400078ec0ff */
[----:B------:R-:W-:Y:S01]  /*9c80*/  LOP3.LUT R56, R57, 0x380, RZ, 0xc0, !PT ;  /* 0x0000038039387812 */ /* 0x000fe200078ec0ff */
[----:B------:R-:W-:Y:S01]  /*9c90*/  IMAD.X R73, RZ, RZ, R127, P1 ;  /* 0x000000ffff497224 */ /* 0x000fe200008e067f */
        /* <DEDUP_REMOVED lines=37> */
[C---:B------:R-:W-:Y:S01]  /*9ef0*/  IADD3 R10, R6.reuse, 0x8, RZ ;  /* 0x00000008060a7810 */ /* 0x040fe20007ffe0ff */
        /* <DEDUP_REMOVED lines=14> */
.L_x_6120:
        /* <DEDUP_REMOVED lines=11> */
[----:B------:R-:W5:Y:S01]  /*a090*/  LD.E.128 R32, desc[UR48][R32.64] ;  /* 0x0000003020207980 */ /* 0x000f62000c101d00 */
[----:B------:R-:W-:-:S02]  /*a0a0*/  SHF.L.U32 R5, R4, 0x1, RZ ;  /* 0x0000000104057819 */ /* 0x000fc400000006ff */
[----:B------:R-:W-:Y:S01]  /*a0b0*/  ISETP.GE.AND P0, PT, R6, UR14, PT ;  /* 0x0000000e06007c0c */ /* 0x000fe2000bf06270 */
[----:B------:R-:W5:Y:S01]  /*a0c0*/  LD.E.128 R24, desc[UR48][R24.64] ;  /* 0x0000003018187980 */ /* 0x000f62000c101d00 */
[----:B------:R-:W-:Y:S02]  /*a0d0*/  ISETP.GE.AND P1, PT, R84, UR14, PT ;  /* 0x0000000e54007c0c */ /* 0x000fe4000bf26270 */
[----:B------:R-:W-:Y:S01]  /*a0e0*/  LOP3.LUT R0, R5, 0x2, R0, 0xe2, !PT ;  /* 0x0000000205007812 */ /* 0x000fe200078ee200 */
[----:B------:R-:W5:Y:S01]  /*a0f0*/  LD.E.128 R40, desc[UR48][R40.64] ;  /* 0x0000003028287980 */ /* 0x000f62000c101d00 */
[----:B------:R-:W-:Y:S02]  /*a100*/  SEL R5, RZ, 0x4, P0 ;  /* 0x00000004ff057807 */ /* 0x000fe40000000000 */
[----:B------:R-:W-:Y:S01]  /*a110*/  SEL R4, RZ, 0x8, P1 ;  /* 0x00000008ff047807 */ /* 0x000fe20000800000 */
[----:B------:R-:W-:Y:S02]  /*a120*/  UIMAD UR6, UR12, UR10, URZ ;  /* 0x0000000a0c0672a4 */ /* 0x000fe4000f8e023f */
[----:B------:R-:W-:Y:S01]  /*a130*/  IMAD.U32 R21, RZ, RZ, UR10 ;  /* 0x0000000aff157e24 */ /* 0x000fe2000f8e00ff */
[----:B------:R-:W5:Y:S01]  /*a140*/  LD.E.128 R28, desc[UR48][R28.64] ;  /* 0x000000301c1c7980 */ /* 0x000f62000c101d00 */
[----:B------:R-:W-:Y:S01]  /*a150*/  LOP3.LUT R0, R4, R0, R5, 0xfe, !PT ;  /* 0x0000000004007212 */ /* 0x000fe200078efe05 */
[--C-:B------:R-:W-:Y:S01]  /*a160*/  IMAD.MOV.U32 R4, RZ, RZ, R17.reuse ;  /* 0x000000ffff047224 */ /* 0x100fe200078e0011 */
[----:B------:R-:W-:Y:S01]  /*a170*/  SHF.R.S32.HI R5, RZ, 0x1f, R17 ;  /* 0x0000001fff057819 */ /* 0x000fe20000011411 */
[----:B------:R-:W-:Y:S01]  /*a180*/  UIMAD UR6, UR4, UR11, UR6 ;  /* 0x0000000b040672a4 */ /* 0x000fe2000f8e0206 */
[----:B------:R-:W5:Y:S01]  /*a190*/  LD.E.128 R44, desc[UR48][R44.64] ;  /* 0x000000302c2c7980 */ /* 0x000f62000c101d00 */
[C---:B------:R-:W-:Y:S01]  /*a1a0*/  VIADD R86, R17.reuse, 0x100 ;  /* 0x0000010011567836 */ /* 0x040fe20000000000 */
[----:B------:R-:W-:Y:S01]  /*a1b0*/  ULDC.64 UR10, c[0x0][0xae0] ;  /* 0x0002b800000a7ab9 */ /* 0x000fe20000000a00 */
[----:B------:R-:W-:Y:S01]  /*a1c0*/  VIADD R88, R17, 0x140 ;  /* 0x0000014011587836 */ /* 0x000fe20000000000 */
[----:B------:R-:W5:Y:S01]  /*a1d0*/  LD.E.128 R36, desc[UR48][R36.64] ;  /* 0x0000003024247980 */ /* 0x000f62000c101d00 */
[----:B------:R-:W-:-:S03]  /*a1e0*/  IMAD.WIDE.U32 R4, R21, UR4, R4 ;  /* 0x0000000415047c25 */ /* 0x000fc6000f8e0004 */
        /* <DEDUP_REMOVED lines=10> */
[----:B------:R-:W-:Y:S01]  /*a290*/  ISETP.GE.AND P0, PT, R86, UR14, PT ;  /* 0x0000000e56007c0c */ /* 0x000fe2000bf06270 */
[----:B------:R-:W-:Y:S01]  /*a2a0*/  @!PT LDS RZ, [RZ] ;  /* 0x00000000fffff984 */ /* 0x000fe20000000800 */
[----:B------:R-:W-:Y:S01]  /*a2b0*/  @!PT LDS RZ, [RZ] ;  /* 0x00000000fffff984 */ /* 0x000fe20000000800 */
[----:B------:R-:W-:Y:S01]  /*a2c0*/  @!PT LDS RZ, [RZ] ;  /* 0x00000000fffff984 */ /* 0x000fe20000000800 */
[----:B------:R-:W-:Y:S01]  /*a2d0*/  @!PT LDS RZ, [RZ] ;  /* 0x00000000fffff984 */ /* 0x000fe20000000800 */
[----:B------:R1:W-:Y:S06]  /*a2e0*/  MEMBAR.ALL.CTA ;  /* 0x0000000000007992 */ /* 0x0003ec0000008000 */
[----:B-1----:R-:W1:Y:S01]  /*a2f0*/  FENCE.VIEW.ASYNC.S ;  /* 0x00000000000073c6 */ /* 0x002e620000000000 */
[----:B------:R-:W-:Y:S01]  /*a300*/  IMAD.U32 R81, RZ, RZ, UR10 ;  /* 0x0000000aff517e24 */ /* 0x000fe2000f8e00ff */
[----:B------:R-:W-:Y:S01]  /*a310*/  ISETP.GE.AND P1, PT, R88, UR14, PT ;  /* 0x0000000e58007c0c */ /* 0x000fe2000bf26270 */
[----:B------:R-:W-:Y:S01]  /*a320*/  UIMAD UR7, UR45, -0x40, UR8 ;  /* 0xffffffc02d0778a4 */ /* 0x000fe2000f8e0208 */
[----:B------:R-:W-:Y:S01]  /*a330*/  IADD3 R80, R17, 0x180, RZ ;  /* 0x0000018011507810 */ /* 0x000fe20007ffe0ff */
[----:B------:R-:W-:-:S02]  /*a340*/  UIMAD UR6, UR44, UR11, UR4 ;  /* 0x0000000b2c0672a4 */ /* 0x000fc4000f8e0204 */
[----:B------:R-:W-:Y:S01]  /*a350*/  IMAD.WIDE.U32 R4, R81, UR44, R4 ;  /* 0x0000002c51047c25 */ /* 0x000fe2000f8e0004 */
[----:B------:R-:W-:Y:S01]  /*a360*/  SEL R21, RZ, 0x10, P0 ;  /* 0x00000010ff157807 */ /* 0x000fe20000000000 */
[----:B------:R-:W-:Y:S01]  /*a370*/  UIADD3 UR4, UR40, 0x28c20, URZ ;  /* 0x00028c2028047890 */ /* 0x000fe2000fffe03f */
[----:B------:R-:W-:Y:S01]  /*a380*/  SEL R20, RZ, 0x20, P1 ;  /* 0x00000020ff147807 */ /* 0x000fe20000800000 */
[----:B------:R-:W-:Y:S01]  /*a390*/  ULDC.64 UR8, c[0x0][0xae8] ;  /* 0x0002ba0000087ab9 */ /* 0x000fe20000000a00 */
[----:B------:R-:W-:Y:S01]  /*a3a0*/  ISETP.GE.AND P2, PT, R186, UR7, PT ;  /* 0x00000007ba007c0c */ /* 0x000fe2000bf46270 */
[----:B------:R-:W-:Y:S01]  /*a3b0*/  UPRMT UR4, URZ, 0x654, UR4 ;  /* 0x000006543f047896 */ /* 0x000fe20008000004 */
[----:B------:R-:W-:Y:S01]  /*a3c0*/  ISETP.GE.AND P0, PT, R80, UR14, PT ;  /* 0x0000000e50007c0c */ /* 0x000fe2000bf06270 */
[----:B------:R-:W-:Y:S01]  /*a3d0*/  VIADD R80, R186, 0x20 ;  /* 0x00000020ba507836 */ /* 0x000fe20000000000 */
[----:B------:R-:W-:Y:S01]  /*a3e0*/  LOP3.LUT R21, R20, R0, R21, 0xfe, !PT ;  /* 0x0000000014157212 */ /* 0x000fe200078efe15 */
[----:B------:R-:W-:Y:S01]  /*a3f0*/  VIADD R20, R17, 0x1c0 ;  /* 0x000001c011147836 */ /* 0x000fe20000000000 */
[----:B------:R-:W-:Y:S01]  /*a400*/  IADD3 R5, R5, UR6, RZ ;  /* 0x0000000605057c10 */ /* 0x000fe2000fffe0ff */
[----:B------:R-:W-:-:S02]  /*a410*/  UIMAD UR6, UR43, UR8, URZ ;  /* 0x000000082b0672a4 */ /* 0x000fc4000f8e023f */
[----:B------:R-:W-:Y:S01]  /*a420*/  IMAD.U32 R81, RZ, RZ, UR8 ;  /* 0x00000008ff517e24 */ /* 0x000fe2000f8e00ff */
[----:B------:R-:W-:Y:S01]  /*a430*/  SEL R0, RZ, 0x40, P0 ;  /* 0x00000040ff007807 */ /* 0x000fe20000000000 */
[----:B------:R-:W-:Y:S01]  /*a440*/  BSSY B1, `(.L_x_6121) ;  /* 0x0000028000017945 */ /* 0x000fe20003800000 */
[----:B------:R-:W-:Y:S01]  /*a450*/  UIMAD UR6, UR42, UR9, UR6 ;  /* 0x000000092a0672a4 */ /* 0x000fe2000f8e0206 */
[----:B------:R-:W-:Y:S01]  /*a460*/  ISETP.GE.AND P1, PT, R20, UR14, PT ;  /* 0x0000000e14007c0c */ /* 0x000fe2000bf26270 */
[----:B-1----:R-:W-:Y:S01]  /*a470*/  SYNCS.ARRIVE.TRANS64.RED.A1T0 RZ, [UR4], RZ ;  /* 0x000000ffffff79a7 */ /* 0x002fe20008100404 */
[----:B------:R-:W-:Y:S01]  /*a480*/  ISETP.GE.AND P0, PT, R80, UR7, PT ;  /* 0x0000000750007c0c */ /* 0x000fe2000bf06270 */
[----:B------:R-:W-:Y:S01]  /*a490*/  IMAD.WIDE.U32 R80, R81, UR42, R4 ;  /* 0x0000002a51507c25 */ /* 0x000fe2000f8e0004 */
[----:B------:R-:W-:Y:S02]  /*a4a0*/  LOP3.LUT R0, R21, R0, RZ, 0xfc, !PT ;  /* 0x0000000015007212 */ /* 0x000fe400078efcff */
        /* <DEDUP_REMOVED lines=8> */
[----:B------:R-:W-:Y:S01]  /*a530*/  MOV R5, R87 ;  /* 0x0000005700057202 */ /* 0x000fe20000000f00 */
        /* <DEDUP_REMOVED lines=24> */
.L_x_6122:
[----:B------:R-:W-:Y:S05]  /*a6c0*/  BSYNC B1 ;  /* 0x0000000000017941 */ /* 0x000fea0003800000 */
.L_x_6121:
        /* <DEDUP_REMOVED lines=31> */
.L_x_6118:
[----:B------:R-:W-:Y:S01]  /*a8c0*/  ULDC.64 UR6, c[0x0][0xbe0] ;  /* 0x0002f80000067ab9 */ /* 0x000fe20000000a00 */
[----:B------:R-:W-:Y:S02]  /*a8d0*/  USHF.L.U32 UR4, UR42, 0x2, URZ ;  /* 0x000000022a047899 */ /* 0x000fe4000800063f */
[----:B------:R-:W-:Y:S01]  /*a8e0*/  UISETP.NE.U32.AND UP0, UPT, UR6, URZ, UPT ;  /* 0x0000003f0600728c */ /* 0x000fe2000bf05070 */
[----:B------:R-:W-:Y:S01]  /*a8f0*/  ULDC.64 UR8, c[0x0][0xbd8] ;  /* 0x0002f60000087ab9 */ /* 0x000fe20000000a00 */
[----:B------:R-:W-:Y:S02]  /*a900*/  USHF.L.U64.HI UR10, UR42, 0x2, UR43 ;  /* 0x000000022a0a7899 */ /* 0x000fe4000801022b */
[----:B------:R-:W-:Y:S02]  /*a910*/  UISETP.NE.AND.EX UP1, UPT, UR7, URZ, UPT, UP0 ;  /* 0x0000003f0700728c */ /* 0x000fe4000bf25300 */
[----:B------:R-:W-:Y:S01]  /*a920*/  UISETP.NE.U32.AND UP0, UPT, UR8, URZ, UPT ;  /* 0x0000003f0800728c */ /* 0x000fe2000bf05070 */
[----:B------:R-:W-:Y:S01]  /*a930*/  MOV R3, RZ ;  /* 0x000000ff00037202 */ /* 0x000fe20000000f00 */
[----:B------:R-:W-:Y:S01]  /*a940*/  VIADD R12, R17, 0x40 ;  /* 0x00000040110c7836 */ /* 0x000fe20000000000 */
[----:B------:R-:W-:Y:S01]  /*a950*/  ULDC UR12, c[0x0][0xa8c] ;  /* 0x0002a300000c7ab9 */ /* 0x000fe20000000800 */
[----:B------:R-:W-:Y:S01]  /*a960*/  PLOP3.LUT P4, PT, PT, PT, UP1, 0x80, 0x0 ;  /* 0x000000000000781c */ /* 0x000fe20003f8f018 */
[----:B------:R-:W-:-:S04]  /*a970*/  UISETP.NE.AND.EX UP0, UPT, UR9, URZ, UPT, UP0 ;  /* 0x0000003f0900728c */ /* 0x000fc8000bf05300 */
[----:B------:R-:W-:Y:S02]  /*a980*/  @UP1 UIADD3 UR6, UP2, UR4, UR6, URZ ;  /* 0x0000000604061290 */ /* 0x000fe4000ff5e03f */
[----:B------:R-:W-:Y:S02]  /*a990*/  PLOP3.LUT P3, PT, PT, PT, UP0, 0x80, 0x0 ;  /* 0x000000000000781c */ /* 0x000fe40003f6f008 */
[----:B------:R-:W-:Y:S02]  /*a9a0*/  @UP1 UIADD3.X UR7, UR10, UR7, URZ, UP2, !UPT ;  /* 0x000000070a071290 */ /* 0x000fe400097fe43f */
[----:B------:R-:W-:Y:S01]  /*a9b0*/  UIADD3 UR4, UP1, UR4, UR8, URZ ;  /* 0x0000000804047290 */ /* 0x000fe2000ff3e03f */
[----:B------:R-:W-:-:S03]  /*a9c0*/  IMAD.U32 R8, RZ, RZ, UR6 ;  /* 0x00000006ff087e24 */ /* 0x000fc6000f8e00ff */
[----:B------:R-:W-:Y:S01]  /*a9d0*/  IMAD.U32 R9, RZ, RZ, UR7 ;  /* 0x00000007ff097e24 */ /* 0x000fe2000f8e00ff */
[----:B------:R-:W-:Y:S01]  /*a9e0*/  UIADD3.X UR6, UR10, UR9, URZ, UP1, !UPT ;  /* 0x000000090a067290 */ /* 0x000fe20008ffe43f */
[----:B------:R-:W-:-:S03]  /*a9f0*/  IMAD.U32 R4, RZ, RZ, UR4 ;  /* 0x00000004ff047e24 */ /* 0x000fc6000f8e00ff */
[----:B------:R0:W2:Y:S02]  /*aa00*/  @P4 LDG.E R8, desc[UR48][R8.64] ;  /* 0x0000003008084981 */ /* 0x0000a4000c1e1900 */
        /* <DEDUP_REMOVED lines=11> */
[----:B------:R-:W-:-:S02]  /*aac0*/  ISETP.GE.AND P2, PT, R15, UR12, PT ;  /* 0x0000000c0f007c0c */ /* 0x000fc4000bf46270 */
[----:B------:R-:W-:Y:S02]  /*aad0*/  ISETP.GT.AND P0, PT, R189, 0x3f, PT ;  /* 0x0000003fbd00780c */ /* 0x000fe40003f04270 */
        /* <DEDUP_REMOVED lines=12> */
.L_x_6124:
[----:B------:R-:W-:Y:S01]  /*aba0*/  USHF.R.S32.HI UR8, URZ, 0x1f, UR44 ;  /* 0x0000001f3f087899 */ /* 0x000fe2000801142c */
[----:B------:R-:W-:Y:S01]  /*abb0*/  BSSY B1, `(.L_x_6125) ;  /* 0x0000021000017945 */ /* 0x000fe20003800000 */
[----:B------:R-:W-:Y:S01]  /*abc0*/  USEL UR42, UR42, URZ, !UP0 ;  /* 0x0000003f2a2a7287 */ /* 0x000fe2000c000000 */
[C---:B------:R-:W-:Y:S01]  /*abd0*/  IADD3 R20, R17.reuse, 0x100, RZ ;  /* 0x0000010011147810 */ /* 0x040fe20007ffe0ff */
[----:B------:R-:W-:Y:S01]  /*abe0*/  USEL UR43, UR43, URZ, !UP0 ;  /* 0x0000003f2b2b7287 */ /* 0x000fe2000c000000 */
[----:B------:R-:W-:Y:S01]  /*abf0*/  VIADD R26, R17, 0x140 ;  /* 0x00000140111a7836 */ /* 0x000fe20000000000 */
[----:B------:R-:W-:Y:S02]  /*ac00*/  SHF.R.S32.HI R10, RZ, 0x1f, R17 ;  /* 0x0000001fff0a7819 */ /* 0x000fe40000011411 */
[----:B-----5:R-:W-:Y:S01]  /*ac10*/  SHF.R.S32.HI R6, RZ, 0x1f, R3 ;  /* 0x0000001fff067819 */ /* 0x020fe20000011403 */
[----:B------:R-:W-:Y:S07]  /*ac20*/  @P0 BRA `(.L_x_6126) ;  /* 0x0000000000640947 */ /* 0x000fee0003800000 */
        /* <DEDUP_REMOVED lines=9> */
[----:B------:R-:W-:Y:S02]  /*acc0*/  LEA.HI.X.SX32 R5, R0, R6, 0x1, P0 ;  /* 0x0000000600057211 */ /* 0x000fe400000f0eff */
[----:B------:R-:W-:Y:S01]  /*acd0*/  MOV R9, UR10 ;  /* 0x0000000a00097c02 */ /* 0x000fe20008000f00 */
[----:B------:R-:W-:-:S03]  /*ace0*/  UIMAD UR6, UR44, UR11, UR6 ;  /* 0x0000000b2c0672a4 */ /* 0x000fc6000f8e0206 */
[----:B------:R-:W-:Y:S01]  /*acf0*/  ULDC.64 UR10, c[0x0][0xb78] ;  /* 0x0002de00000a7ab9 */ /* 0x000fe20000000a00 */
[----:B------:R-:W-:Y:S01]  /*ad00*/  IMAD.WIDE.U32 R4, R9, UR44, R4 ;  /* 0x0000002c09047c25 */ /* 0x000fe2000f8e0004 */
[----:B------:R-:W-:-:S03]  /*ad10*/  UIMAD UR7, UR43, UR10, URZ ;  /* 0x0000000a2b0772a4 */ /* 0x000fc6000f8e023f */
[----:B------:R-:W-:Y:S01]  /*ad20*/  VIADD R5, R5, UR6 ;  /* 0x0000000605057c36 */ /* 0x000fe20008000000 */
[----:B------:R-:W-:Y:S01]  /*ad30*/  UIMAD UR7, UR42, UR11, UR7 ;  /* 0x0000000b2a0772a4 */ /* 0x000fe2000f8e0207 */
[----:B------:R-:W-:Y:S02]  /*ad40*/  IMAD.U32 R9, RZ, RZ, UR10 ;  /* 0x0000000aff097e24 */ /* 0x000fe4000f8e00ff */
[----:B------:R-:W-:Y:S02]  /*ad50*/  ULDC.64 UR10, c[0x0][0xb40] ;  /* 0x0002d000000a7ab9 */ /* 0x000fe40000000a00 */
[----:B------:R-:W-:-:S04]  /*ad60*/  IMAD.WIDE.U32 R4, R9, UR42, R4 ;  /* 0x0000002a09047c25 */ /* 0x000fc8000f8e0004 */
[----:B------:R-:W-:Y:S01]  /*ad70*/  VIADD R5, R5, UR7 ;  /* 0x0000000705057c36 */ /* 0x000fe20008000000 */
[----:B------:R-:W-:-:S04]  /*ad80*/  LEA R8, P0, R4, UR10, 0x2 ;  /* 0x0000000a04087c11 */ /* 0x000fc8000f8010ff */
[----:B------:R-:W-:Y:S01]  /*ad90*/  LEA.HI.X R9, R4, UR11, R5, 0x2, P0 ;  /* 0x0000000b04097c11 */ /* 0x000fe200080f1405 */
[----:B------:R-:W-:-:S05]  /*ada0*/  IMAD.MOV.U32 R5, RZ, RZ, -0x800000 ;  /* 0xff800000ff057424 */ /* 0x000fca00078e00ff */
[----:B------:R0:W-:Y:S03]  /*adb0*/  STG.E desc[UR48][R8.64], R5 ;  /* 0x0000000508007986 */ /* 0x0001e6000c101930 */
.L_x_6126:
[----:B------:R-:W-:Y:S05]  /*adc0*/  BSYNC B1 ;  /* 0x0000000000017941 */ /* 0x000fea0003800000 */
.L_x_6125:
[----:B------:R-:W-:Y:S01]  /*add0*/  ULDC.64 UR6, c[0x0][0xaa0] ;  /* 0x0002a80000067ab9 */ /* 0x000fe20000000a00 */
[----:B------:R-:W-:Y:S01]  /*ade0*/  MOV R4, R17 ;  /* 0x0000001100047202 */ /* 0x000fe20000000f00 */
        /* <DEDUP_REMOVED lines=9> */
[----:B------:R-:W-:Y:S01]  /*ae80*/  VIADD R8, R17, 0x180 ;  /* 0x0000018011087836 */ /* 0x000fe20000000000 */
[----:B------:R-:W-:Y:S01]  /*ae90*/  SEL R0, RZ, 0x10, P0 ;  /* 0x00000010ff007807 */ /* 0x000fe20000000000 */
[----:B------:R-:W-:-:S02]  /*aea0*/  IMAD.IADD R5, R5, 0x1, R3 ;  /* 0x0000000105057824 */ /* 0x000fc400078e0203 */
[----:B------:R-:W-:Y:S01]  /*aeb0*/  IMAD.U32 R3, RZ, RZ, UR6 ;  /* 0x00000006ff037e24 */ /* 0x000fe2000f8e00ff */
[----:B------:R-:W-:Y:S01]  /*aec0*/  UIMAD UR6, UR8, UR6, URZ ;  /* 0x00000006080672a4 */ /* 0x000fe2000f8e023f */
[----:B------:R-:W-:Y:S02]  /*aed0*/  ISETP.GE.AND P0, PT, R8, UR12, PT ;  /* 0x0000000c08007c0c */ /* 0x000fe4000bf06270 */
[----:B------:R-:W-:Y:S01]  /*aee0*/  IMAD.WIDE.U32 R4, R3, UR44, R4 ;  /* 0x0000002c03047c25 */ /* 0x000fe2000f8e0004 */
[----:B------:R-:W-:Y:S01]  /*aef0*/  UIMAD UR6, UR44, UR7, UR6 ;  /* 0x000000072c0672a4 */ /* 0x000fe2000f8e0206 */
[----:B------:R-:W-:Y:S01]  /*af00*/  IADD3 R3, R17, 0x1c0, RZ ;  /* 0x000001c011037810 */ /* 0x000fe20007ffe0ff */
[----:B------:R-:W-:Y:S01]  /*af10*/  UIMAD UR7, UR45, -0x40, UR4 ;  /* 0xffffffc02d0778a4 */ /* 0x000fe2000f8e0204 */
[----:B------:R-:W-:Y:S01]  /*af20*/  LOP3.LUT R11, R6, R11, R0, 0xfe, !PT ;  /* 0x0000000b060b7212 */ /* 0x000fe200078efe00 */
[----:B------:R-:W-:Y:S01]  /*af30*/  ULDC.64 UR8, c[0x0][0xae8] ;  /* 0x0002ba0000087ab9 */ /* 0x000fe20000000a00 */
[----:B------:R-:W-:Y:S01]  /*af40*/  SEL R0, RZ, 0x40, P0 ;  /* 0x00000040ff007807 */ /* 0x000fe20000000000 */
[----:B------:R-:W-:Y:S01]  /*af50*/  UIMAD UR4, UR43, UR8, URZ ;  /* 0x000000082b0472a4 */ /* 0x000fe2000f8e023f */
[----:B------:R-:W-:Y:S01]  /*af60*/  VIADD R5, R5, UR6 ;  /* 0x0000000605057c36 */ /* 0x000fe20008000000 */
[C---:B------:R-:W-:Y:S01]  /*af70*/  ISETP.GE.AND P1, PT, R186.reuse, UR7, PT ;  /* 0x00000007ba007c0c */ /* 0x040fe2000bf26270 */
[----:B------:R-:W-:Y:S01]  /*af80*/  IMAD.U32 R9, RZ, RZ, UR8 ;  /* 0x00000008ff097e24 */ /* 0x000fe2000f8e00ff */
[----:B------:R-:W-:Y:S01]  /*af90*/  UIMAD UR4, UR42, UR9, UR4 ;  /* 0x000000092a0472a4 */ /* 0x000fe2000f8e0204 */
[----:B------:R-:W-:Y:S01]  /*afa0*/  ISETP.GE.AND P2, PT, R3, UR12, PT ;  /* 0x0000000c03007c0c */ /* 0x000fe2000bf46270 */
[----:B------:R-:W-:Y:S01]  /*afb0*/  VIADD R6, R186, 0x20 ;  /* 0x00000020ba067836 */ /* 0x000fe20000000000 */
[----:B------:R-:W-:Y:S01]  /*afc0*/  LOP3.LUT R21, R11, R0, RZ, 0xfc, !PT ;  /* 0x000000000b157212 */ /* 0x000fe200078efcff */
[----:B------:R-:W-:Y:S01]  /*afd0*/  IMAD.WIDE.U32 R8, R9, UR42, R4 ;  /* 0x0000002a09087c25 */ /* 0x000fe2000f8e0004 */
[----:B------:R-:W-:-:S02]  /*afe0*/  SHF.R.S32.HI R5, RZ, 0x1f, R186 ;  /* 0x0000001fff057819 */ /* 0x000fc400000114ba */
[----:B------:R-:W-:Y:S01]  /*aff0*/  MOV R4, R186 ;  /* 0x000000ba00047202 */ /* 0x000fe20000000f00 */
[----:B------:R-:W-:Y:S01]  /*b000*/  IMAD.U32 R11, RZ, RZ, UR45 ;  /* 0x0000002dff0b7e24 */ /* 0x000fe2000f8e00ff */
[----:B------:R-:W-:Y:S01]  /*b010*/  SEL R0, RZ, 0x80, P2 ;  /* 0x00000080ff007807 */ /* 0x000fe20001000000 */
[----:B------:R-:W-:Y:S01]  /*b020*/  VIADD R13, R9, UR4 ;  /* 0x00000004090d7c36 */ /* 0x000fe20008000000 */
[----:B------:R-:W-:Y:S01]  /*b030*/  ISETP.GE.AND P0, PT, R6, UR7, PT ;  /* 0x0000000706007c0c */ /* 0x000fe2000bf06270 */
[----:B------:R-:W-:Y:S01]  /*b040*/  IMAD.WIDE R10, R11, 0x40, R4 ;  /* 0x000000400b0a7825 */ /* 0x000fe200078e0204 */
[----:B------:R-:W-:Y:S01]  /*b050*/  LOP3.LUT R0, R21, R0, RZ, 0xfc, !PT ;  /* 0x0000000015007212 */ /* 0x000fe200078efcff */
[----:B------:R-:W-:Y:S10]  /*b060*/  @P1 BRA `(.L_x_6128) ;  /* 0x0000000000681947 */ /* 0x000ff40003800000 */
        /* <DEDUP_REMOVED lines=26> */
.L_x_6128:
[----:B------:R-:W-:Y:S05]  /*b210*/  BSYNC B1 ;  /* 0x0000000000017941 */ /* 0x000fea0003800000 */
.L_x_6127:
        /* <DEDUP_REMOVED lines=29> */
.L_x_6123:
[----:B------:R-:W-:Y:S05]  /*b3f0*/  BSYNC B0 ;  /* 0x0000000000007941 */ /* 0x000fea0003800000 */
.L_x_6117:
[----:B------:R-:W-:Y:S02]  /*b400*/  ULDC UR4, c[0x0][0xc14] ;  /* 0x0003050000047ab9 */ /* 0x000fe40000000800 */
[----:B------:R-:W-:-:S13]  /*b410*/  ISETP.GE.AND P0, PT, R7, UR4, PT ;  /* 0x0000000407007c0c */ /* 0x000fda000bf06270 */
[----:B------:R-:W-:Y:S05]  /*b420*/  @!P0 BRA `(.L_x_6129) ;  /* 0xffffff5800c08947 */ /* 0x000fea000383ffff */
[----:B------:R-:W-:Y:S05]  /*b430*/  EXIT ;  /* 0x000000000000794d */ /* 0x000fea0003800000 */
.L_x_6072:
        /* <DEDUP_REMOVED lines=28> */
[----:B0-----:R-:W-:-:S04]  /*b600*/  SEL R5, R4, RZ, P1 ;  /* 0x000000ff04057207 */ /* 0x001fc80000800000 */
[----:B------:R-:W-:-:S05]  /*b610*/  IADD3 R5, R8, R5, RZ ;  /* 0x0000000508057210 */ /* 0x000fca0007ffe0ff */
[----:B------:R-:W0:Y:S02]  /*b620*/  SHFL.UP PT, R4, R5, 0x2, RZ ;  /* 0x0440000005047989 */ /* 0x000e2400000e00ff */
[----:B0-----:R-:W-:Y:S02]  /*b630*/  SEL R4, R4, RZ, P0 ;  /* 0x000000ff04047207 */ /* 0x001fe40000000000 */
[----:B------:R-:W-:-:S03]  /*b640*/  ISETP.GE.U32.AND P0, PT, R7, 0x4, PT ;  /* 0x000000040700780c */ /* 0x000fc60003f06070 */
[----:B------:R-:W-:-:S05]  /*b650*/  IMAD.IADD R4, R5, 0x1, R4 ;  /* 0x0000000105047824 */ /* 0x000fca00078e0204 */
[----:B------:R-:W0:Y:S05]  /*b660*/  SHFL.UP PT, R6, R4, 0x4, RZ ;  /* 0x0480000004067989 */ /* 0x000e2a00000e00ff */
[----:B------:R-:W-:-:S04]  /*b670*/  @P0 LOP3.LUT R0, R0, 0x8, RZ, 0xfc, !PT ;  /* 0x0000000800000812 */ /* 0x000fc800078efcff */
[----:B------:R-:W-:Y:S02]  /*b680*/  LOP3.LUT R0, R0, 0xfffffffb, RZ, 0xc0, !PT ;  /* 0xfffffffb00007812 */ /* 0x000fe400078ec0ff */
[----:B0-----:R-:W-:Y:S01]  /*b690*/  SEL R3, R6, RZ, P0 ;  /* 0x000000ff06037207 */ /* 0x001fe20000000000 */
[----:B------:R-:W-:Y:S01]  /*b6a0*/  IMAD.MOV.U32 R6, RZ, RZ, RZ ;  /* 0x000000ffff067224 */ /* 0x000fe200078e00ff */
        /* <DEDUP_REMOVED lines=22> */
.L_x_6134:
[----:B------:R-:W-:Y:S01]  /*b810*/  IADD3 R6, R6, 0x1f, RZ ;  /* 0x0000001f06067810 */ /* 0x000fe20007ffe0ff */
        /* <DEDUP_REMOVED lines=14> */
.L_x_6133:
[----:B------:R-:W-:Y:S05]  /*b900*/  BSYNC B0 ;  /* 0x0000000000007941 */ /* 0x000fea0003800000 */
.L_x_6132:
        /* <DEDUP_REMOVED lines=25> */
.L_x_6130:
        /* <DEDUP_REMOVED lines=20> */
.L_x_6135:
[----:B-1----:R-:W-:Y:S01]  /*bbe0*/  IMAD.MOV R2, RZ, RZ, -R3 ;  /* 0x000000ffff027224 */ /* 0x002fe200078e0a03 */
[----:B--2---:R-:W-:Y:S01]  /*bbf0*/  IABS R4, R6 ;  /* 0x0000000600047213 */ /* 0x004fe20000000000 */
[----:B---3--:R-:W-:Y:S02]  /*bc00*/  IMAD R16, R16, UR4, R7 ;  /* 0x0000000410107c24 */ /* 0x008fe4000f8e0207 */
[----:B------:R-:W-:Y:S01]  /*bc10*/  IMAD R5, R2, R11, RZ ;  /* 0x0000000b02057224 */ /* 0x000fe200078e02ff */
[----:B------:R-:W-:Y:S01]  /*bc20*/  MOV R2, RZ ;  /* 0x000000ff00027202 */ /* 0x000fe20000000f00 */
[----:B------:R-:W-:-:S04]  /*bc30*/  IMAD.MOV R4, RZ, RZ, -R4 ;  /* 0x000000ffff047224 */ /* 0x000fc800078e0a04 */
        /* <DEDUP_REMOVED lines=28> */
[----:B------:R-:W-:Y:S01]  /*be00*/  IMAD R9, R2, R7, RZ ;  /* 0x0000000702097224 */ /* 0x000fe200078e02ff */
[----:B------:R-:W-:-:S05]  /*be10*/  MOV R2, RZ ;  /* 0x000000ff00027202 */ /* 0x000fca0000000f00 */
        /* <DEDUP_REMOVED lines=20> */
.L_x_6131:
[----:B------:R-:W-:Y:S01]  /*bf60*/  IMAD.MOV.U32 R17, RZ, RZ, RZ ;  /* 0x000000ffff117224 */ /* 0x000fe200078e00ff */
[----:B------:R-:W-:Y:S01]  /*bf70*/  MOV R16, UR6 ;  /* 0x0000000600107c02 */ /* 0x000fe20008000f00 */
[----:B------:R-:W-:-:S07]  /*bf80*/  IMAD.MOV.U32 R18, RZ, RZ, RZ ;  /* 0x000000ffff127224 */ /* 0x000fce00078e00ff */
.L_x_6136:
        /* <DEDUP_REMOVED lines=20> */
.L_x_6202:
[----:B--2---:R-:W2:Y:S02]  /*c0d0*/  LDC.64 R2, c[0x0][0xc60] ;  /* 0x00031800ff027b82 */ /* 0x004ea40000000a00 */
[----:B--2---:R-:W-:-:S05]  /*c0e0*/  IMAD.WIDE R2, R19, 0x4, R2 ;  /* 0x0000000413027825 */ /* 0x004fca00078e0202 */
[----:B------:R-:W2:Y:S01]  /*c0f0*/  LDG.E R5, desc[UR48][R2.64] ;  /* 0x0000003002057981 */ /* 0x000ea2000c1e1900 */
[----:B------:R-:W-:Y:S05]  /*c100*/  YIELD ;  /* 0x0000000000007946 */ /* 0x000fea0003800000 */
[----:B------:R-:W-:Y:S01]  /*c110*/  ULDC.64 UR4, c[0x0][0xa28] ;  /* 0x00028a0000047ab9 */ /* 0x000fe20000000a00 */
[----:B-1----:R-:W-:Y:S01]  /*c120*/  IMAD.MOV.U32 R0, RZ, RZ, RZ ;  /* 0x000000ffff007224 */ /* 0x002fe200078e00ff */
[----:B------:R-:W-:Y:S01]  /*c130*/  ISETP.NE.U32.AND P0, PT, RZ, UR4, PT ;  /* 0x00000004ff007c0c */ /* 0x000fe2000bf05070 */
[----:B------:R-:W-:Y:S01]  /*c140*/  IMAD.MOV.U32 R6, RZ, RZ, RZ ;  /* 0x000000ffff067224 */ /* 0x000fe200078e00ff */
[----:B------:R-:W-:-:S02]  /*c150*/  ULDC.64 UR6, c[0x0][0xa08] ;  /* 0x0002820000067ab9 */ /* 0x000fc40000000a00 */
[----:B------:R-:W-:Y:S02]  /*c160*/  ISETP.NE.AND.EX P0, PT, RZ, UR5, PT, P0 ;  /* 0x00000005ff007c0c */ /* 0x000fe4000bf05300 */
[----:B--2---:R-:W-:Y:S01]  /*c170*/  SHF.R.S32.HI R4, RZ, 0x1f, R5 ;  /* 0x0000001fff047819 */ /* 0x004fe20000011405 */
[----:B------:R1:W-:Y:S10]  /*c180*/  STL [R1+0x10], R5 ;  /* 0x0000100501007387 */ /* 0x0003f40000100800 */
[----:B------:R-:W-:-:S04]  /*c190*/  @P0 LEA R2, P1, R5, UR4, 0x2 ;  /* 0x0000000405020c11 */ /* 0x000fc8000f8210ff */
[C-C-:B------:R-:W-:Y:S01]  /*c1a0*/  @P0 LEA.HI.X R3, R5.reuse, UR5, R4.reuse, 0x2, P1 ;  /* 0x0000000505030c11 */ /* 0x140fe200088f1404 */
[----:B------:R-:W-:Y:S02]  /*c1b0*/  ULDC.64 UR4, c[0x0][0xa18] ;  /* 0x0002860000047ab9 */ /* 0x000fe40000000a00 */
[----:B------:R-:W-:Y:S02]  /*c1c0*/  ISETP.NE.U32.AND P1, PT, RZ, UR4, PT ;  /* 0x00000004ff007c0c */ /* 0x000fe4000bf25070 */
[C---:B------:R-:W-:Y:S01]  /*c1d0*/  SHF.L.U32 R11, R5.reuse, 0x2, RZ ;  /* 0x00000002050b7819 */ /* 0x040fe200000006ff */
[----:B------:R2:W5:Y:S01]  /*c1e0*/  @P0 LDG.E R0, desc[UR48][R2.64] ;  /* 0x0000003002000981 */ /* 0x000562000c1e1900 */
[----:B------:R-:W-:Y:S02]  /*c1f0*/  ISETP.NE.AND.EX P1, PT, RZ, UR5, PT, P1 ;  /* 0x00000005ff007c0c */ /* 0x000fe4000bf25310 */
[----:B------:R-:W-:Y:S01]  /*c200*/  SHF.L.U64.HI R10, R5, 0x2, R4 ;  /* 0x00000002050a7819 */ /* 0x000fe20000010204 */
[----:B------:R-:W-:Y:S04]  /*c210*/  STL [R1+0x18], R11 ;  /* 0x0000180b01007387 */ /* 0x000fe80000100800 */
[----:B------:R-:W-:Y:S06]  /*c220*/  STL [R1+0x1c], R10 ;  /* 0x00001c0a01007387 */ /* 0x000fec0000100800 */
        /* <DEDUP_REMOVED lines=11> */
[----:B------:R-:W-:-:S03]  /*c2e0*/  ISETP.NE.U32.AND P0, PT, RZ, UR6, PT ;  /* 0x00000006ff007c0c */ /* 0x000fc6000bf05070 */
[----:B--2---:R1:W-:Y:S02]  /*c2f0*/  STL [R1+0x24], R6 ;  /* 0x0000240601007387 */ /* 0x0043e40000100800 */
[----:B-1----:R-:W-:Y:S01]  /*c300*/  IMAD.U32 R6, RZ, RZ, UR4 ;  /* 0x00000004ff067e24 */ /* 0x002fe2000f8e00ff */
[----:B------:R-:W-:-:S05]  /*c310*/  ULDC.64 UR4, c[0x0][0x3f8] ;  /* 0x0000fe0000047ab9 */ /* 0x000fca0000000a00 */
[----:B------:R1:W5:Y:S01]  /*c320*/  @P1 LDG.E R6, desc[UR48][R8.64] ;  /* 0x0000003008061981 */ /* 0x000362000c1e1900 */
[----:B------:R-:W-:Y:S01]  /*c330*/  UISETP.NE.U32.AND UP0, UPT, UR4, URZ, UPT ;  /* 0x0000003f0400728c */ /* 0x000fe2000bf05070 */
[----:B------:R-:W-:Y:S02]  /*c340*/  ISETP.NE.AND.EX P0, PT, RZ, UR7, PT, P0 ;  /* 0x00000007ff007c0c */ /* 0x000fe4000bf05300 */
[----:B------:R-:W-:Y:S01]  /*c350*/  ULDC UR4, c[0x0][0x404] ;  /* 0x0001010000047ab9 */ /* 0x000fe20000000800 */
[----:B------:R-:W-:-:S03]  /*c360*/  UISETP.NE.AND.EX UP0, UPT, UR5, URZ, UPT, UP0 ;  /* 0x0000003f0500728c */ /* 0x000fc6000bf05300 */
[----:B------:R-:W-:Y:S01]  /*c370*/  ULDC UR5, c[0x0][0x2e0] ;  /* 0x0000b80000057ab9 */ /* 0x000fe20000000800 */
[----:B------:R-:W-:-:S04]  /*c380*/  USEL UR4, UR4, 0x1, UP0 ;  /* 0x0000000104047887 */ /* 0x000fc80008000000 */
[----:B------:R-:W-:-:S06]  /*c390*/  UIMAD UR4, UR4, UR5, URZ ;  /* 0x00000005040472a4 */ /* 0x000fcc000f8e023f */
[----:B------:R-:W-:Y:S01]  /*c3a0*/  IMAD.U32 R7, RZ, RZ, UR4 ;  /* 0x00000004ff077e24 */ /* 0x000fe2000f8e00ff */
[----:B-1----:R-:W-:Y:S06]  /*c3b0*/  @P1 BRA `(.L_x_6138) ;  /* 0x0000000000101947 */ /* 0x002fec0003800000 */
[----:B------:R-:W-:Y:S05]  /*c3c0*/  @!P2 BRA `(.L_x_6138) ;  /* 0x00000000000ca947 */ /* 0x000fea0003800000 */
[----:B-----5:R-:W2:Y:S04]  /*c3d0*/  LDG.E R6, desc[UR48][R2.64] ;  /* 0x0000003002067981 */ /* 0x020ea8000c1e1900 */
[----:B------:R-:W2:Y:S02]  /*c3e0*/  LDG.E R9, desc[UR48][R2.64+0x4] ;  /* 0x0000043002097981 */ /* 0x000ea4000c1e1900 */
[----:B--2---:R-:W-:-:S07]  /*c3f0*/  IMAD.IADD R6, R9, 0x1, -R6 ;  /* 0x0000000109067824 */ /* 0x004fce00078e0a06 */
.L_x_6138:
[----:B------:R-:W-:Y:S01]  /*c400*/  MOV R3, RZ ;  /* 0x000000ff00037202 */ /* 0x000fe20000000f00 */
[----:B------:R-:W-:-:S05]  /*c410*/  ULDC.64 UR4, c[0x0][0xa20] ;  /* 0x0002880000047ab9 */ /* 0x000fca0000000a00 */
[----:B------:R-:W2:Y:S01]  /*c420*/  @P0 LDG.E R3, desc[UR48][R4.64] ;  /* 0x0000003004030981 */ /* 0x000ea2000c1e1900 */
[----:B------:R-:W-:-:S04]  /*c430*/  ISETP.NE.U32.AND P1, PT, RZ, UR4, PT ;  /* 0x00000004ff007c0c */ /* 0x000fc8000bf25070 */
[----:B------:R-:W-:Y:S01]  /*c440*/  ISETP.NE.AND.EX P1, PT, RZ, UR5, PT, P1 ;  /* 0x00000005ff007c0c */ /* 0x000fe2000bf25310 */
[----:B--2--5:R-:W-:-:S05]  /*c450*/  IMAD.IADD R2, R3, 0x1, R0 ;  /* 0x0000000103027824 */ /* 0x024fca00078e0200 */
[----:B------:R1:W-:Y:S07]  /*c460*/  STL [R1+0x8], R2 ;  /* 0x0000080201007387 */ /* 0x0003ee0000100800 */
[----:B------:R-:W-:Y:S05]  /*c470*/  @!P1 BRA `(.L_x_6139) ;  /* 0x0000000000109947 */ /* 0x000fea0003800000 */
[----:B-1----:R-:W-:-:S04]  /*c480*/  IADD3 R2, P0, R11, UR4, RZ ;  /* 0x000000040b027c10 */ /* 0x002fc8000ff1e0ff */
[----:B------:R-:W-:-:S05]  /*c490*/  IADD3.X R3, R10, UR5, RZ, P0, !PT ;  /* 0x000000050a037c10 */ /* 0x000fca00087fe4ff */
[----:B------:R2:W5:Y:S01]  /*c4a0*/  LDG.E R7, desc[UR48][R2.64] ;  /* 0x0000003002077981 */ /* 0x000562000c1e1900 */
[----:B------:R-:W-:Y:S05]  /*c4b0*/  BRA `(.L_x_6140) ;  /* 0x0000000000107947 */ /* 0x000fea0003800000 */
.L_x_6139:
[----:B------:R-:W-:Y:S05]  /*c4c0*/  @!P0 BRA `(.L_x_6140) ;  /* 0x00000000000c8947 */ /* 0x000fea0003800000 */
[----:B-1----:R-:W2:Y:S04]  /*c4d0*/  LDG.E R2, desc[UR48][R4.64] ;  /* 0x0000003004027981 */ /* 0x002ea8000c1e1900 */
[----:B------:R-:W2:Y:S02]  /*c4e0*/  LDG.E R7, desc[UR48][R4.64+0x4] ;  /* 0x0000043004077981 */ /* 0x000ea4000c1e1900 */
[----:B--2---:R-:W-:-:S07]  /*c4f0*/  IMAD.IADD R7, R7, 0x1, -R2 ;  /* 0x0000000107077824 */ /* 0x004fce00078e0a02 */
.L_x_6140:
[----:B-----5:R-:W-:Y:S01]  /*c500*/  IMAD.IADD R7, R7, 0x1, -R0 ;  /* 0x0000000107077824 */ /* 0x020fe200078e0a00 */
[----:B------:R-:W-:Y:S01]  /*c510*/  LEA R0, R17, 0x7f, 0x6 ;  /* 0x0000007f11007811 */ /* 0x000fe200078e30ff */
[----:B------:R-:W-:Y:S03]  /*c520*/  BSSY B6, `(.L_x_6141) ;  /* 0x0000300000067945 */ /* 0x000fe60003800000 */
[C---:B------:R-:W-:Y:S01]  /*c530*/  IADD3 R6, R7.reuse, R0, -R6 ;  /* 0x0000000007067210 */ /* 0x040fe20007ffe806 */
[----:B------:R-:W-:-:S03]  /*c540*/  VIADD R7, R7, 0x3f ;  /* 0x0000003f07077836 */ /* 0x000fc60000000000 */
[----:B--2---:R-:W-:Y:S02]  /*c550*/  SHF.R.S32.HI R3, RZ, 0x1f, R6 ;  /* 0x0000001fff037819 */ /* 0x004fe40000011406 */
[----:B------:R-:W-:Y:S02]  /*c560*/  SHF.R.S32.HI R0, RZ, 0x1f, R7 ;  /* 0x0000001fff007819 */ /* 0x000fe40000011407 */
[----:B------:R-:W-:Y:S02]  /*c570*/  LEA.HI R3, R3, R6, RZ, 0x6 ;  /* 0x0000000603037211 */ /* 0x000fe400078f30ff */
[----:B------:R-:W-:Y:S02]  /*c580*/  LEA.HI R0, R0, R7, RZ, 0x6 ;  /* 0x0000000700007211 */ /* 0x000fe400078f30ff */
[----:B------:R-:W-:Y:S02]  /*c590*/  SHF.R.S32.HI R3, RZ, 0x6, R3 ;  /* 0x00000006ff037819 */ /* 0x000fe40000011403 */
[----:B------:R-:W-:-:S04]  /*c5a0*/  SHF.R.S32.HI R0, RZ, 0x6, R0 ;  /* 0x00000006ff007819 */ /* 0x000fc80000011400 */
[----:B-1----:R-:W-:-:S04]  /*c5b0*/  VIMNMX R2, R0, R3, PT ;  /* 0x0000000300027248 */ /* 0x002fc80003fe0100 */
        /* <DEDUP_REMOVED lines=20> */
.L_x_6142:
        /* <DEDUP_REMOVED lines=23> */
.L_x_6144:
        /* <DEDUP_REMOVED lines=17> */
[----:B01----:R-:W-:-:S07]  /*c980*/  IMAD.MOV.U32 R13, RZ, RZ, RZ ;  /* 0x000000ffff0d7224 */ /* 0x003fce00078e00ff */
[----:B------:R-:W-:-:S07]  /*c990*/  LEPC R20, `(.L_x_6146) ;  /* 0x000000001014794e */ /* 0x000fce0000000000 */
[----:B--2---:R-:W-:Y:S05]  /*c9a0*/  CALL.ABS.NOINC R2 ;  /* 0x0000000002007343 */ /* 0x004fea0003c00000 */
.L_x_6146:
        /* <DEDUP_REMOVED lines=15> */
[----:B0-----:R-:W-:Y:S05]  /*caa0*/  CALL.ABS.NOINC R2 ;  /* 0x0000000002007343 */ /* 0x001fea0003c00000 */
.L_x_6145:
[----:B------:R-:W2:Y:S01]  /*cab0*/  LDL.LU R2, [R1+0x18] ;  /* 0x0000180001027983 */ /* 0x000ea20000300800 */
[----:B------:R-:W-:Y:S01]  /*cac0*/  ULDC.64 UR4, c[0x0][0x9f8] ;  /* 0x00027e0000047ab9 */ /* 0x000fe20000000a00 */
[----:B------:R-:W1:Y:S02]  /*cad0*/  LDC R4, c[0x0][0x428] ;  /* 0x00010a00ff047b82 */ /* 0x000e640000000800 */
        /* <DEDUP_REMOVED lines=17> */
[----:B-1----:R-:W-:Y:S01]  /*cbf0*/  ISETP.NE.AND P0, PT, R4, 0x1, PT ;  /* 0x000000010400780c */ /* 0x002fe20003f05270 */
[----:B------:R-:W-:Y:S01]  /*cc00*/  IMAD R17, R17, 0x40, R7 ;  /* 0x0000004011117824 */ /* 0x000fe200078e0207 */
[----:B------:R-:W-:Y:S02]  /*cc10*/  MOV R4, R18 ;  /* 0x0000001200047202 */ /* 0x000fe40000000f00 */
[----:B------:R-:W-:-:S09]  /*cc20*/  PLOP3.LUT P1, PT, P6, PT, PT, 0x8, 0x0 ;  /* 0x000000000000781c */ /* 0x000fd2000372e170 */
[----:B------:R-:W1:Y:S08]  /*cc30*/  @P0 LDC R5, c[0x0][0x42c] ;  /* 0x00010b00ff050b82 */ /* 0x000e700000000800 */
[----:B------:R-:W2:Y:S01]  /*cc40*/  @P0 LDC R6, c[0x0][0x430] ;  /* 0x00010c00ff060b82 */ /* 0x000ea20000000800 */
[----:B-1----:R-:W-:-:S05]  /*cc50*/  @P0 IMAD.HI.U32 R5, R18, R5, RZ ;  /* 0x0000000512050227 */ /* 0x002fca00078e00ff */
[----:B--2---:R-:W-:Y:S02]  /*cc60*/  @P0 SHF.R.U32.HI R4, RZ, R6, R5 ;  /* 0x00000006ff040219 */ /* 0x004fe40000011605 */
[----:B------:R-:W-:-:S04]  /*cc70*/  ISETP.NE.U32.AND P0, PT, RZ, UR4, PT ;  /* 0x00000004ff007c0c */ /* 0x000fc8000bf05070 */
[----:B------:R-:W-:-:S04]  /*cc80*/  ISETP.NE.AND.EX P0, PT, RZ, UR5, PT, P0 ;  /* 0x00000005ff007c0c */ /* 0x000fc8000bf05300 */
[----:B0-----:R-:W-:-:S09]  /*cc90*/  SEL R6, R8, RZ, !P0 ;  /* 0x000000ff08067207 */ /* 0x001fd20004000000 */
.L_x_6147:
        /* <DEDUP_REMOVED lines=19> */
.L_x_6219:
[----:B------:R-:W-:Y:S01]  /*cdd0*/  UMOV UR4, 0xffffffff ;  /* 0xffffffff00047882 */ /* 0x000fe20000000000 */
[----:B------:R-:W-:Y:S02]  /*cde0*/  SHF.R.S32.HI R5, RZ, 0x1f, R0 ;  /* 0x0000001fff057819 */ /* 0x000fe40000011400 */
[----:B------:R-:W-:Y:S05]  /*cdf0*/  BRA.DIV UR4, `(.L_x_6149) ;  /* 0x0000003a04c07947 */ /* 0x000fea000b800000 */
[----:B------:R-:W-:-:S13]  /*ce00*/  ELECT P6, URZ, PT ;  /* 0x00000000003f782f */ /* 0x000fda00038c0000 */
.L_x_6222:
        /* <DEDUP_REMOVED lines=18> */
[----:B------:R-:W-:-:S04]  /*cf30*/  LEA R10, P0, R8, R2, 0x2 ;  /* 0x00000002080a7211 */ /* 0x000fc800078010ff */
[----:B------:R-:W-:-:S05]  /*cf40*/  LEA.HI.X R11, R8, R3, R9, 0x2, P0 ;  /* 0x00000003080b7211 */ /* 0x000fca00000f1409 */
[----:B------:R0:W5:Y:S04]  /*cf50*/  LDG.E R9, desc[UR48][R10.64] ;  /* 0x000000300a097981 */ /* 0x000168000c1e1900 */
.L_x_6151:
        /* <DEDUP_REMOVED lines=9> */
.L_x_6223:
        /* <DEDUP_REMOVED lines=11> */
.L_x_6153:
        /* <DEDUP_REMOVED lines=22> */
.L_x_6150:
        /* <DEDUP_REMOVED lines=30> */
.L_x_6224:
[----:B------:R-:W-:Y:S05]  /*d3e0*/  BSYNC B0 ;  /* 0x0000000000007941 */ /* 0x000fea0003800000 */
.L_x_6154:
        /* <DEDUP_REMOVED lines=11> */
.L_x_6225:
        /* <DEDUP_REMOVED lines=11> */
.L_x_6159:
[----:B0-----:R-:W2:Y:S01]  /*d550*/  LDL R6, [R1] ;  /* 0x0000000001067983 */ /* 0x001ea20000100800 */
        /* <DEDUP_REMOVED lines=56> */
.L_x_6157:
[----:B------:R-:W-:Y:S05]  /*d8e0*/  BSYNC B0 ;  /* 0x0000000000007941 */ /* 0x000fea0003800000 */
.L_x_6156:
[----:B------:R-:W2:Y:S01]  /*d8f0*/  LDL R7, [R1+0x14] ;  /* 0x0000140001077983 */ /* 0x000ea20000100800 */
[----:B------:R-:W-:Y:S01]  /*d900*/  BSSY B0, `(.L_x_6160) ;  /* 0x00001a6000007945 */ /* 0x000fe20003800000 */
[----:B--2---:R-:W-:-:S13]  /*d910*/  ISETP.GE.AND P0, PT, R7, 0x2, PT ;  /* 0x000000020700780c */ /* 0x004fda0003f06270 */
[----:B------:R-:W-:Y:S05]  /*d920*/  @!P0 BRA `(.L_x_6161) ;  /* 0x00000018008c8947 */ /* 0x000fea0003800000 */
[C---:B0-----:R-:W-:Y:S01]  /*d930*/  LOP3.LUT R6, R7.reuse, 0x1, RZ, 0xc0, !PT ;  /* 0x0000000107067812 */ /* 0x041fe200078ec0ff */
[----:B------:R-:W-:Y:S01]  /*d940*/  BSSY B1, `(.L_x_6162) ;  /* 0x000008f000017945 */ /* 0x000fe20003800000 */
[----:B------:R-:W-:Y:S02]  /*d950*/  IADD3 R10, R7, -0x2, RZ ;  /* 0xfffffffe070a7810 */ /* 0x000fe40007ffe0ff */
[----:B------:R-:W-:-:S03]  /*d960*/  ISETP.NE.U32.AND P0, PT, R6, 0x1, PT ;  /* 0x000000010600780c */ /* 0x000fc60003f05070 */
[----:B------:R-:W-:-:S10]  /*d970*/  IMAD.MOV.U32 R8, RZ, RZ, R10 ;  /* 0x000000ffff087224 */ /* 0x000fd400078e000a */
[----:B------:R-:W-:Y:S05]  /*d980*/  @!P0 BRA `(.L_x_6163) ;  /* 0x0000000800288947 */ /* 0x000fea0003800000 */
        /* <DEDUP_REMOVED lines=11> */
[----:B------:R-:W-:Y:S01]  /*da40*/  ISETP.NE.U32.AND P0, PT, R2, RZ, PT ;  /* 0x000000ff0200720c */ /* 0x000fe20003f05070 */
[----:B------:R-:W-:-:S03]  /*da50*/  IMAD.MOV.U32 R11, RZ, RZ, R10 ;  /* 0x000000ffff0b7224 */ /* 0x000fc600078e000a */
        /* <DEDUP_REMOVED lines=16> */
[----:B------:R-:W-:Y:S01]  /*db60*/  LEA.HI.X R3, R6, R3, R9, 0x2, P0 ;  /* 0x0000000306037211 */ /* 0x000fe200000f1409 */
[----:B------:R-:W-:-:S04]  /*db70*/  IMAD.MOV R6, RZ, RZ, -R8 ;  /* 0x000000ffff067224 */ /* 0x000fc800078e0a08 */
[----:B------:R1:W5:Y:S01]  /*db80*/  LDG.E R9, desc[UR48][R2.64] ;  /* 0x0000003002097981 */ /* 0x000362000c1e1900 */
[----:B------:R-:W-:-:S07]  /*db90*/  IMAD R11, R11, R6, R10 ;  /* 0x000000060b0b7224 */ /* 0x000fce00078e020a */
.L_x_6166:
[----:B-1----:R-:W1:Y:S01]  /*dba0*/  S2R R3, SR_CgaCtaId ;  /* 0x0000000000037919 */ /* 0x002e620000008800 */
[----:B------:R-:W-:-:S04]  /*dbb0*/  MOV R2, 0x400 ;  /* 0x0000040000027802 */ /* 0x000fc80000000f00 */
[----:B-1----:R-:W-:Y:S02]  /*dbc0*/  LEA R2, R3, R2, 0x18 ;  /* 0x0000000203027211 */ /* 0x002fe400078ec0ff */
[----:B------:R-:W-:-:S03]  /*dbd0*/  SHF.L.U32 R3, R12, 0x1f, RZ ;  /* 0x0000001f0c037819 */ /* 0x000fc600000006ff */
[----:B------:R-:W-:-:S04]  /*dbe0*/  IMAD R2, R13, 0x8, R2 ;  /* 0x000000080d027824 */ /* 0x000fc800078e0202 */
[----:B------:R-:W1:Y:S02]  /*dbf0*/  SYNCS.PHASECHK.TRANS64.TRYWAIT P0, [R2+URZ+0x28c40], R3 ;  /* 0x028c4003020075a7 */ /* 0x000e64000800017f */
[----:B-1----:R-:W-:Y:S05]  /*dc00*/  @!P0 BRA `(.L_x_6167) ;  /* 0x0000002c00a48947 */ /* 0x002fea0003800000 */
.L_x_6226:
        /* <DEDUP_REMOVED lines=11> */
.L_x_6168:
[----:B------:R-:W2:Y:S01]  /*dcc0*/  LDL R6, [R1] ;  /* 0x0000000001067983 */ /* 0x000ea20000100800 */
[----:B------:R-:W-:-:S03]  /*dcd0*/  MOV R8, 0x400 ;  /* 0x0000040000087802 */ /* 0x000fc60000000f00 */
[----:B------:R-:W3:Y:S01]  /*dce0*/  LDL R7, [R1+0x8] ;  /* 0x0000080001077983 */ /* 0x000ee20000100800 */
        /* <DEDUP_REMOVED lines=17> */
[----:B------:R-:W2:Y:S02]  /*de00*/  SYNCS.PHASECHK.TRANS64.TRYWAIT P0, [R2+URZ+0x28c60], R3 ;  /* 0x028c6003020075a7 */ /* 0x000ea4000800017f */
[----:B0-2---:R-:W-:Y:S05]  /*de10*/  @!P0 BRA `(.L_x_6169) ;  /* 0x0000002c00348947 */ /* 0x005fea0003800000 */
.L_x_6227:
        /* <DEDUP_REMOVED lines=8> */
.L_x_6170:
[----:B01----:R-:W2:Y:S01]  /*dea0*/  LDL R3, [R1] ;  /* 0x0000000001037983 */ /* 0x003ea20000100800 */
        /* <DEDUP_REMOVED lines=53> */
.L_x_6165:
[----:B------:R-:W-:Y:S05]  /*e200*/  BSYNC B2 ;  /* 0x0000000000027941 */ /* 0x000fea0003800000 */
.L_x_6164:
[----:B------:R-:W2:Y:S02]  /*e210*/  LDL.LU R2, [R1+0x14] ;  /* 0x0000140001027983 */ /* 0x000ea40000300800 */
[----:B--2---:R-:W-:-:S07]  /*e220*/  VIADD R8, R2, 0xfffffffd ;  /* 0xfffffffd02087836 */ /* 0x004fce0000000000 */
.L_x_6163:
[----:B------:R-:W-:Y:S05]  /*e230*/  BSYNC B1 ;  /* 0x0000000000017941 */ /* 0x000fea0003800000 */
.L_x_6162:
[----:B------:R-:W-:-:S13]  /*e240*/  ISETP.NE.AND P0, PT, R10, RZ, PT ;  /* 0x000000ff0a00720c */ /* 0x000fda0003f05270 */
[----:B------:R-:W-:Y:S05]  /*e250*/  @!P0 BRA `(.L_x_6161) ;  /* 0x0000001000408947 */ /* 0x000fea0003800000 */
.L_x_6185:
[----:B------:R-:W2:Y:S04]  /*e260*/  LDL.LU R3, [R1] ;  /* 0x0000000001037983 */ /* 0x000ea80000300800 */
[----:B------:R-:W3:Y:S01]  /*e270*/  LDL.LU R2, [R1+0x4] ;  /* 0x0000040001027983 */ /* 0x000ee20000300800 */
[----:B------:R-:W-:Y:S05]  /*e280*/  YIELD ;  /* 0x0000000000007946 */ /* 0x000fea0003800000 */
[----:B------:R-:W-:Y:S01]  /*e290*/  BSSY B1, `(.L_x_6171) ;  /* 0x0000082000017945 */ /* 0x000fe20003800000 */
[----:B--2---:R-:W-:-:S04]  /*e2a0*/  IADD3 R10, R3, 0x1, RZ ;  /* 0x00000001030a7810 */ /* 0x004fc80007ffe0ff */
[----:B------:R-:W-:-:S04]  /*e2b0*/  ISETP.NE.AND P0, PT, R10, 0x2, PT ;  /* 0x000000020a00780c */ /* 0x000fc80003f05270 */
[----:B0-----:R-:W-:Y:S02]  /*e2c0*/  SEL R11, RZ, 0x1, P0 ;  /* 0x00000001ff0b7807 */ /* 0x001fe40000000000 */
        /* <DEDUP_REMOVED lines=8> */
[----:B------:R-:W1:Y:S01]  /*e350*/  LDC R9, c[0x0][0x41c] ;  /* 0x00010700ff097b82 */ /* 0x000e620000000800 */
[----:B0-----:R-:W-:Y:S01]  /*e360*/  IMAD.MOV.U32 R12, RZ, RZ, R8 ;  /* 0x000000ffff0c7224 */ /* 0x001fe200078e0008 */
[----:B------:R-:W-:Y:S02]  /*e370*/  ULDC.64 UR6, c[0x0][0x408] ;  /* 0x0001020000067ab9 */ /* 0x000fe40000000a00 */
[----:B------:R-:W-:-:S04]  /*e380*/  IMAD R7, R5, UR6, RZ ;  /* 0x0000000605077c24 */ /* 0x000fc8000f8e02ff */
[----:B------:R-:W-:Y:S01]  /*e390*/  IMAD R7, R0, UR7, R7 ;  /* 0x0000000700077c24 */ /* 0x000fe2000f8e0207 */
[----:B-1----:R-:W-:-:S13]  /*e3a0*/  ISETP.NE.AND P0, PT, R9, 0x1, PT ;  /* 0x000000010900780c */ /* 0x002fda0003f05270 */
[----:B------:R-:W0:Y:S02]  /*e3b0*/  @P0 LDC.64 R2, c[0x0][0x420] ;  /* 0x00010800ff020b82 */ /* 0x000e240000000a00 */
[----:B0-----:R-:W-:-:S05]  /*e3c0*/  @P0 IMAD.HI.U32 R2, R8, R2, RZ ;  /* 0x0000000208020227 */ /* 0x001fca00078e00ff */
[----:B------:R-:W-:-:S04]  /*e3d0*/  @P0 SHF.R.U32.HI R12, RZ, R3, R2 ;  /* 0x00000003ff0c0219 */ /* 0x000fc80000011602 */
[--C-:B------:R-:W-:Y:S01]  /*e3e0*/  SHF.R.S32.HI R3, RZ, 0x1f, R12.reuse ;  /* 0x0000001fff037819 */ /* 0x100fe2000001140c */
[----:B------:R-:W-:-:S04]  /*e3f0*/  IMAD.MOV.U32 R2, RZ, RZ, R12 ;  /* 0x000000ffff027224 */ /* 0x000fc800078e000c */
[----:B------:R-:W-:-:S04]  /*e400*/  IMAD.WIDE.U32 R2, R0, UR6, R2 ;  /* 0x0000000600027c25 */ /* 0x000fc8000f8e0002 */
[----:B------:R-:W-:Y:S01]  /*e410*/  IMAD.IADD R3, R7, 0x1, R3 ;  /* 0x0000000107037824 */ /* 0x000fe200078e0203 */
[----:B------:R-:W-:-:S04]  /*e420*/  LEA R6, P0, R2, UR4, 0x2 ;  /* 0x0000000402067c11 */ /* 0x000fc8000f8010ff */
[----:B------:R-:W-:Y:S02]  /*e430*/  LEA.HI.X R7, R2, UR5, R3, 0x2, P0 ;  /* 0x0000000502077c11 */ /* 0x000fe400080f1403 */
[----:B------:R-:W-:-:S05]  /*e440*/  IADD3 R3, -R12, RZ, RZ ;  /* 0x000000ff0c037210 */ /* 0x000fca0007ffe1ff */
[----:B------:R-:W-:Y:S02]  /*e450*/  IMAD R3, R9, R3, R8 ;  /* 0x0000000309037224 */ /* 0x000fe400078e0208 */
[----:B------:R1:W5:Y:S05]  /*e460*/  LDG.E R9, desc[UR48][R6.64] ;  /* 0x0000003006097981 */ /* 0x00036a000c1e1900 */
.L_x_6173:
[----:B-1----:R-:W1:Y:S01]  /*e470*/  S2R R6, SR_CgaCtaId ;  /* 0x0000000000067919 */ /* 0x002e620000008800 */
[----:B------:R-:W-:Y:S02]  /*e480*/  MOV R2, 0x400 ;  /* 0x0000040000027802 */ /* 0x000fe40000000f00 */
[----:B------:R-:W-:Y:S02]  /*e490*/  SHF.L.U32 R7, R11, 0x1f, RZ ;  /* 0x0000001f0b077819 */ /* 0x000fe400000006ff */
[----:B-1----:R-:W-:-:S05]  /*e4a0*/  LEA R2, R6, R2, 0x18 ;  /* 0x0000000206027211 */ /* 0x002fca00078ec0ff */
[----:B------:R-:W-:-:S04]  /*e4b0*/  IMAD R2, R10, 0x8, R2 ;  /* 0x000000080a027824 */ /* 0x000fc800078e0202 */
[----:B------:R-:W1:Y:S02]  /*e4c0*/  SYNCS.PHASECHK.TRANS64.TRYWAIT P0, [R2+URZ+0x28c40], R7 ;  /* 0x028c4007020075a7 */ /* 0x000e64000800017f */
[----:B-1----:R-:W-:Y:S05]  /*e4d0*/  @!P0 BRA `(.L_x_6174) ;  /* 0x0000002400988947 */ /* 0x002fea0003800000 */
.L_x_6228:
[----:B------:R-:W2:Y:S02]  /*e4e0*/  S2R R6, SR_TID.X ;  /* 0x0000000000067919 */ /* 0x000ea40000002100 */
[----:B--2---:R-:W-:-:S04]  /*e4f0*/  LOP3.LUT R6, R6, 0x7f, RZ, 0xc0, !PT ;  /* 0x0000007f06067812 */ /* 0x004fc800078ec0ff */
[----:B------:R-:W-:-:S13]  /*e500*/  ISETP.NE.AND P0, PT, R6, RZ, PT ;  /* 0x000000ff0600720c */ /* 0x000fda0003f05270 */
[----:B------:R-:W-:Y:S05]  /*e510*/  @P0 BRA `(.L_x_6175) ;  /* 0x00000000001c0947 */ /* 0x000fea0003800000 */
[----:B------:R-:W2:Y:S01]  /*e520*/  S2R R6, SR_TID.X ;  /* 0x0000000000067919 */ /* 0x000ea20000002100 */
[----:B0-----:R-:W-:-:S04]  /*e530*/  IMAD.MOV.U32 R13, RZ, RZ, 0x2000 ;  /* 0x00002000ff0d7424 */ /* 0x001fc800078e00ff */
[----:B------:R3:W-:Y:S01]  /*e540*/  SYNCS.ARRIVE.TRANS64 RZ, [R2+URZ+0x28c30], R13 ;  /* 0x028c300d02ff79a7 */ /* 0x0007e2000800003f */
[----:B--2---:R-:W-:-:S04]  /*e550*/  LOP3.LUT R6, R6, 0x1f, RZ, 0xc0, !PT ;  /* 0x0000001f06067812 */ /* 0x004fc800078ec0ff */
[----:B------:R-:W-:-:S13]  /*e560*/  ISETP.NE.AND P1, PT, R6, RZ, PT ;  /* 0x000000ff0600720c */ /* 0x000fda0003f25270 */
[----:B---3--:R-:W-:Y:S05]  /*e570*/  @!P1 BRA `(.L_x_6175) ;  /* 0x0000000000049947 */ /* 0x008fea0003800000 */
[----:B------:R-:W-:Y:S01]  /*e580*/  BPT.TRAP 0x1 ;  /* 0x000000040000795c */ /* 0x000fe20000300000 */
.L_x_6175:
[----:B0-----:R-:W2:Y:S01]  /*e590*/  LDL R12, [R1+0x8] ;  /* 0x00000800010c7983 */ /* 0x001ea20000100800 */
[----:B------:R-:W-:Y:S01]  /*e5a0*/  MOV R6, 0x400 ;  /* 0x0000040000067802 */ /* 0x000fe20000000f00 */
[----:B------:R-:W0:Y:S01]  /*e5b0*/  S2R R13, SR_CgaCtaId ;  /* 0x00000000000d7919 */ /* 0x000e220000008800 */
        /* <DEDUP_REMOVED lines=13> */
[----:B--2---:R-:W-:-:S05]  /*e690*/  IMAD R6, R3, 0x40, R12 ;  /* 0x0000004003067824 */ /* 0x004fca00078e020c */
[----:B------:R-:W-:-:S13]  /*e6a0*/  R2UR UR11, R6 ;  /* 0x00000000060b72ca */ /* 0x000fda00000e0000 */
[----:B------:R0:W-:Y:S01]  /*e6b0*/  UTMALDG.4D [UR8], [UR4], desc[UR6] ;  /* 0x00000608040075b4 */ /* 0x0001e20008019000 */
[----:B------:R-:W2:Y:S02]  /*e6c0*/  SYNCS.PHASECHK.TRANS64.TRYWAIT P1, [R2+URZ+0x28c60], R7 ;  /* 0x028c6007020075a7 */ /* 0x000ea4000802017f */
[----:B0-2---:R-:W-:Y:S05]  /*e6d0*/  @!P1 BRA `(.L_x_6176) ;  /* 0x00000024002c9947 */ /* 0x005fea0003800000 */
.L_x_6229:
        /* <DEDUP_REMOVED lines=8> */
.L_x_6177:
[----:B01----:R-:W0:Y:S01]  /*e760*/  S2R R7, SR_CgaCtaId ;  /* 0x0000000000077919 */ /* 0x003e220000008800 */
        /* <DEDUP_REMOVED lines=16> */
[----:B0-----:R-:W-:-:S05]  /*e870*/  LEA R3, R7, R3, 0x18 ;  /* 0x0000000307037211 */ /* 0x001fca00078ec0ff */
        /* <DEDUP_REMOVED lines=35> */
.L_x_6172:
[----:B------:R-:W-:Y:S05]  /*eab0*/  BSYNC B1 ;  /* 0x0000000000017941 */ /* 0x000fea0003800000 */
.L_x_6171:
[----:B------:R-:W-:Y:S01]  /*eac0*/  VIADD R10, R10, 0x1 ;  /* 0x000000010a0a7836 */ /* 0x000fe20000000000 */
[----:B------:R-:W-:Y:S04]  /*ead0*/  BSSY B1, `(.L_x_6178) ;  /* 0x0000084000017945 */ /* 0x000fe80003800000 */
[----:B------:R-:W-:-:S04]  /*eae0*/  ISETP.NE.AND P0, PT, R10, 0x2, PT ;  /* 0x000000020a00780c */ /* 0x000fc80003f05270 */
[----:B------:R-:W-:Y:S02]  /*eaf0*/  SEL R2, RZ, 0x1, P0 ;  /* 0x00000001ff027807 */ /* 0x000fe40000000000 */
[----:B0-----:R-:W-:Y:S02]  /*eb00*/  SEL R12, R10, RZ, P0 ;  /* 0x000000ff0a0c7207 */ /* 0x001fe40000000000 */
        /* <DEDUP_REMOVED lines=16> */
[----:B------:R-:W-:-:S05]  /*ec10*/  IADD3 R3, -R2, RZ, RZ ;  /* 0x000000ff02037210 */ /* 0x000fca0007ffe1ff */
        /* <DEDUP_REMOVED lines=9> */
.L_x_6180:
[----:B------:R-:W2:Y:S01]  /*ecb0*/  S2R R3, SR_CgaCtaId ;  /* 0x0000000000037919 */ /* 0x000ea20000008800 */
[----:B------:R-:W-:-:S04]  /*ecc0*/  MOV R2, 0x400 ;  /* 0x0000040000027802 */ /* 0x000fc80000000f00 */
[----:B--2---:R-:W-:Y:S02]  /*ecd0*/  LEA R2, R3, R2, 0x18 ;  /* 0x0000000203027211 */ /* 0x004fe400078ec0ff */
[----:B------:R-:W-:-:S03]  /*ece0*/  SHF.L.U32 R3, R11, 0x1f, RZ ;  /* 0x0000001f0b037819 */ /* 0x000fc600000006ff */
[----:B------:R-:W-:-:S04]  /*ecf0*/  IMAD R2, R12, 0x8, R2 ;  /* 0x000000080c027824 */ /* 0x000fc800078e0202 */
[----:B------:R-:W2:Y:S02]  /*ed00*/  SYNCS.PHASECHK.TRANS64.TRYWAIT P0, [R2+URZ+0x28c40], R3 ;  /* 0x028c4003020075a7 */ /* 0x000ea4000800017f */
[----:B--2---:R-:W-:Y:S05]  /*ed10*/  @!P0 BRA `(.L_x_6181) ;  /* 0x0000001c00b08947 */ /* 0x004fea0003800000 */
.L_x_6230:
        /* <DEDUP_REMOVED lines=11> */
.L_x_6182:
[----:B------:R-:W3:Y:S01]  /*edd0*/  LDL R6, [R1] ;  /* 0x0000000001067983 */ /* 0x000ee20000100800 */
        /* <DEDUP_REMOVED lines=19> */
[----:B------:R-:W1:Y:S02]  /*ef10*/  SYNCS.PHASECHK.TRANS64.TRYWAIT P1, [R2+URZ+0x28c60], R3 ;  /* 0x028c6003020075a7 */ /* 0x000e64000802017f */
[----:B01----:R-:W-:Y:S05]  /*ef20*/  @!P1 BRA `(.L_x_6183) ;  /* 0x0000001c00409947 */ /* 0x003fea0003800000 */
.L_x_6231:
        /* <DEDUP_REMOVED lines=8> */
.L_x_6184:
        /* <DEDUP_REMOVED lines=54> */
.L_x_6179:
[----:B------:R-:W-:Y:S05]  /*f310*/  BSYNC B1 ;  /* 0x0000000000017941 */ /* 0x000fea0003800000 */
.L_x_6178:
[C---:B------:R-:W-:Y:S01]  /*f320*/  ISETP.GT.AND P0, PT, R8.reuse, 0x1, PT ;  /* 0x000000010800780c */ /* 0x040fe20003f04270 */
[----:B------:R-:W-:-:S04]  /*f330*/  VIADD R2, R8, 0xfffffffe ;  /* 0xfffffffe08027836 */ /* 0x000fc80000000000 */
[----:B------:R-:W-:-:S08]  /*f340*/  IMAD.MOV.U32 R8, RZ, RZ, R2 ;  /* 0x000000ffff087224 */ /* 0x000fd000078e0002 */
[----:B------:R-:W-:Y:S05]  /*f350*/  @P0 BRA `(.L_x_6185) ;  /* 0xffffffec00c00947 */ /* 0x000fea000383ffff */
.L_x_6161:
[----:B------:R-:W-:Y:S05]  /*f360*/  BSYNC B0 ;  /* 0x0000000000007941 */ /* 0x000fea0003800000 */
.L_x_6160:
[----:B------:R-:W2:Y:S01]  /*f370*/  LDL.LU R3, [R1] ;  /* 0x0000000001037983 */ /* 0x000ea20000300800 */
[----:B------:R-:W-:Y:S01]  /*f380*/  BSSY B0, `(.L_x_6186) ;  /* 0x0000016000007945 */ /* 0x000fe20003800000 */
[----:B------:R-:W1:Y:S02]  /*f390*/  S2R R2, SR_TID.X ;  /* 0x0000000000027919 */ /* 0x000e640000002100 */
[----:B-1----:R-:W-:-:S04]  /*f3a0*/  LOP3.LUT R2, R2, 0x1f, RZ, 0xc0, !PT ;  /* 0x0000001f02027812 */ /* 0x002fc800078ec0ff */
[----:B------:R-:W-:Y:S02]  /*f3b0*/  ISETP.NE.AND P1, PT, R2, RZ, PT ;  /* 0x000000ff0200720c */ /* 0x000fe40003f25270 */
[----:B--2---:R-:W-:-:S04]  /*f3c0*/  IADD3 R0, R3, 0x1, RZ ;  /* 0x0000000103007810 */ /* 0x004fc80007ffe0ff */
[----:B------:R-:W-:-:S04]  /*f3d0*/  ISETP.NE.AND P0, PT, R0, 0x2, PT ;  /* 0x000000020000780c */ /* 0x000fc80003f05270 */
[----:B------:R-:W-:Y:S02]  /*f3e0*/  SEL R2, R0, RZ, P0 ;  /* 0x000000ff00027207 */ /* 0x000fe40000000000 */
[----:B------:R-:W-:-:S03]  /*f3f0*/  SEL R0, RZ, 0x1, P0 ;  /* 0x00000001ff007807 */ /* 0x000fc60000000000 */
[----:B------:R1:W-:Y:S01]  /*f400*/  STL [R1], R2 ;  /* 0x0000000201007387 */ /* 0x0003e20000100800 */
[----:B------:R-:W-:Y:S05]  /*f410*/  @P1 BRA `(.L_x_6187) ;  /* 0x0000000000301947 */ /* 0x000fea0003800000 */
[----:B------:R-:W2:Y:S01]  /*f420*/  S2R R7, SR_LANEID ;  /* 0x0000000000077919 */ /* 0x000ea20000000000 */
[----:B------:R-:W-:Y:S01]  /*f430*/  VOTEU.ANY UR4, UPT, PT ;  /* 0x0000000000047886 */ /* 0x000fe200038e0100 */
[----:B-1----:R-:W1:Y:S01]  /*f440*/  LDC.64 R2, c[0x0][0xc38] ;  /* 0x00030e00ff027b82 */ /* 0x002e620000000a00 */
[----:B------:R-:W2:Y:S08]  /*f450*/  FLO.U32 R4, UR4 ;  /* 0x0000000400047d00 */ /* 0x000eb000080e0000 */
[----:B------:R-:W1:Y:S01]  /*f460*/  POPC R5, UR4 ;  /* 0x0000000400057d09 */ /* 0x000e620008000000 */
[----:B--2---:R-:W-:-:S13]  /*f470*/  ISETP.EQ.U32.AND P0, PT, R4, R7, PT ;  /* 0x000000070400720c */ /* 0x004fda0003f02070 */
[----:B-1----:R-:W2:Y:S01]  /*f480*/  @P0 ATOMG.E.ADD.STRONG.GPU PT, R3, desc[UR48][R2.64], R5 ;  /* 0x00000005020309a8 */ /* 0x002ea200081ee1f0 */
[----:B0-----:R-:W0:Y:S02]  /*f490*/  S2R R6, SR_LTMASK ;  /* 0x0000000000067919 */ /* 0x001e240000003900 */
[----:B0-----:R-:W-:-:S04]  /*f4a0*/  LOP3.LUT R6, R6, UR4, RZ, 0xc0, !PT ;  /* 0x0000000406067c12 */ /* 0x001fc8000f8ec0ff */
[----:B------:R-:W0:Y:S01]  /*f4b0*/  POPC R7, R6 ;  /* 0x0000000600077309 */ /* 0x000e220000000000 */
[----:B--2---:R-:W0:Y:S02]  /*f4c0*/  SHFL.IDX PT, R4, R3, R4, 0x1f ;  /* 0x00001f0403047589 */ /* 0x004e2400000e0000 */
[----:B0-----:R-:W-:-:S07]  /*f4d0*/  IADD3 R16, R4, UR37, R7 ;  /* 0x0000002504107c10 */ /* 0x001fce000fffe007 */
.L_x_6187:
[----:B------:R-:W-:Y:S05]  /*f4e0*/  BSYNC B0 ;  /* 0x0000000000007941 */ /* 0x000fea0003800000 */
.L_x_6186:
[----:B-1----:R-:W2:Y:S02]  /*f4f0*/  LDL.LU R2, [R1+0x4] ;  /* 0x0000040001027983 */ /* 0x002ea40000300800 */
[----:B--2---:R-:W-:-:S05]  /*f500*/  LOP3.LUT R2, R2, R0, RZ, 0x3c, !PT ;  /* 0x0000000002027212 */ /* 0x004fca00078e3cff */
[----:B------:R1:W-:Y:S02]  /*f510*/  STL [R1+0x4], R2 ;  /* 0x0000040201007387 */ /* 0x0003e40000100800 */
.L_x_6143:
[----:B------:R-:W-:Y:S05]  /*f520*/  BSYNC B6 ;  /* 0x0000000000067941 */ /* 0x000fea0003800000 */
.L_x_6141:
[----:B------:R-:W-:-:S03]  /*f530*/  UMOV UR4, 0xffffffff ;  /* 0xffffffff00047882 */ /* 0x000fc60000000000 */
[----:B------:R-:W-:Y:S05]  /*f540*/  BRA.DIV UR4, `(.L_x_6188) ;  /* 0x0000001604cc7947 */ /* 0x000fea000b800000 */
[----:B------:R2:W3:Y:S04]  /*f550*/  SHFL.IDX PT, R4, R16, RZ, 0x1f ;  /* 0x00001fff10047589 */ /* 0x0004e800000e0000 */
[----:B------:R2:W4:Y:S02]  /*f560*/  SHFL.IDX PT, R7, R16, 0x1, 0x1f ;  /* 0x00201f0010077f89 */ /* 0x00052400000e0000 */
.L_x_6235:
        /* <DEDUP_REMOVED lines=10> */
[----:B-1----:R-:W0:Y:S02]  /*f610*/  LDC.64 R2, c[0x0][0xc58] ;  /* 0x00031600ff027b82 */ /* 0x002e240000000a00 */
[----:B0-----:R-:W-:-:S05]  /*f620*/  IMAD.WIDE R2, R5, 0x4, R2 ;  /* 0x0000000405027825 */ /* 0x001fca00078e0202 */
[----:B------:R0:W5:Y:S02]  /*f630*/  LDG.E R17, desc[UR48][R2.64] ;  /* 0x0000003002117981 */ /* 0x000164000c1e1900 */
.L_x_6190:
[----:B------:R-:W-:Y:S05]  /*f640*/  BSYNC B0 ;  /* 0x0000000000007941 */ /* 0x000fea0003800000 */
.L_x_6189:
        /* <DEDUP_REMOVED lines=8> */
[----:B------:R-:W1:Y:S02]  /*f6d0*/  SHFL.UP PT, R14, R13, 0x2, RZ ;  /* 0x044000000d0e7989 */ /* 0x000e6400000e00ff */
[----:B-1----:R-:W-:Y:S02]  /*f6e0*/  SEL R2, R14, RZ, P1 ;  /* 0x000000ff0e027207 */ /* 0x002fe40000800000 */
        /* <DEDUP_REMOVED lines=13> */
.L_x_6243:
[----:B------:R-:W-:Y:S02]  /*f7c0*/  ULDC UR4, c[0x0][0xc10] ;  /* 0x0003040000047ab9 */ /* 0x000fe40000000800 */
[----:B------:R-:W-:-:S04]  /*f7d0*/  IMAD.U32 R5, RZ, RZ, UR4 ;  /* 0x00000004ff057e24 */ /* 0x000fc8000f8e00ff */
[----:B-1----:R-:W-:-:S05]  /*f7e0*/  IMAD R14, R14, R5, RZ ;  /* 0x000000050e0e7224 */ /* 0x002fca00078e02ff */
[----:B----4-:R-:W-:-:S04]  /*f7f0*/  IADD3 R7, R7, R14, RZ ;  /* 0x0000000e07077210 */ /* 0x010fc80007ffe0ff */
[----:B---3--:R-:W-:-:S13]  /*f800*/  ISETP.GT.AND P0, PT, R7, R4, PT ;  /* 0x000000040700720c */ /* 0x008fda0003f04270 */
[----:B------:R-:W-:Y:S05]  /*f810*/  @P0 BRA `(.L_x_6192) ;  /* 0x0000000000b40947 */ /* 0x000fea0003800000 */
[----:B------:R-:W1:Y:S02]  /*f820*/  LDC R0, c[0x0][0xc14] ;  /* 0x00030500ff007b82 */ /* 0x000e640000000800 */
.L_x_6197:
        /* <DEDUP_REMOVED lines=14> */
.L_x_6195:
[----:B------:R-:W-:Y:S05]  /*f910*/  BSYNC B0 ;  /* 0x0000000000007941 */ /* 0x000fea0003800000 */
.L_x_6194:
        /* <DEDUP_REMOVED lines=23> */
.L_x_6251:
[----:B------:R-:W-:Y:S02]  /*fa90*/  ULDC UR4, c[0x0][0xc10] ;  /* 0x0003040000047ab9 */ /* 0x000fe40000000800 */
[----:B------:R-:W-:-:S04]  /*faa0*/  IMAD.U32 R5, RZ, RZ, UR4 ;  /* 0x00000004ff057e24 */ /* 0x000fc8000f8e00ff */
[----:B-1----:R-:W-:-:S05]  /*fab0*/  IMAD R14, R14, R5, RZ ;  /* 0x000000050e0e7224 */ /* 0x002fca00078e02ff */
[----:B------:R-:W-:-:S04]  /*fac0*/  IADD3 R7, R14, R7, RZ ;  /* 0x000000070e077210 */ /* 0x000fc80007ffe0ff */
[----:B------:R-:W-:-:S13]  /*fad0*/  ISETP.GT.AND P0, PT, R7, R4, PT ;  /* 0x000000040700720c */ /* 0x000fda0003f04270 */
[----:B------:R-:W-:Y:S05]  /*fae0*/  @!P0 BRA `(.L_x_6197) ;  /* 0xfffffffc00508947 */ /* 0x000fea000383ffff */
.L_x_6192:
[----:B--2---:R-:W-:Y:S01]  /*faf0*/  IMAD.IADD R16, R7, 0x1, -R14 ;  /* 0x0000000107107824 */ /* 0x004fe200078e0a0e */
[----:B------:R-:W-:-:S03]  /*fb00*/  UMOV UR4, 0xffffffff ;  /* 0xffffffff00047882 */ /* 0x000fc60000000000 */
[----:B------:R-:W-:-:S05]  /*fb10*/  IMAD R3, R2, R5, R16 ;  /* 0x0000000502037224 */ /* 0x000fca00078e0210 */
[----:B------:R-:W-:Y:S01]  /*fb20*/  ISETP.GT.AND P6, PT, R3, R4, PT ;  /* 0x000000040300720c */ /* 0x000fe20003fc4270 */
[----:B------:R-:W-:-:S12]  /*fb30*/  BRA.DIV UR4, `(.L_x_6198) ;  /* 0x0000001a043c7947 */ /* 0x000fd8000b800000 */
[----:B------:R-:W-:-:S04]  /*fb40*/  VOTE.ANY R3, PT, !P6 ;  /* 0x0000000000037806 */ /* 0x000fc800070e0100 */
[----:B------:R-:W1:Y:S02]  /*fb50*/  POPC R6, R3 ;  /* 0x0000000300067309 */ /* 0x000e640000000000 */
[----:B-1----:R1:W2:Y:S02]  /*fb60*/  SHFL.IDX PT, R17, R17, R6, 0x1f ;  /* 0x00001f0611117589 */ /* 0x0022a400000e0000 */
.L_x_6255:
[----:B------:R-:W-:Y:S01]  /*fb70*/  ISETP.NE.AND P0, PT, R3, RZ, PT ;  /* 0x000000ff0300720c */ /* 0x000fe20003f05270 */
[----:B------:R-:W-:-:S12]  /*fb80*/  IMAD.MOV.U32 R7, RZ, RZ, RZ ;  /* 0x000000ffff077224 */ /* 0x000fd800078e00ff */
[----:B------:R-:W-:Y:S05]  /*fb90*/  @!P0 BRA `(.L_x_6199) ;  /* 0x0000000000108947 */ /* 0x000fea0003800000 */
[----:B------:R-:W-:Y:S01]  /*fba0*/  UMOV UR4, 0xffffffff ;  /* 0xffffffff00047882 */ /* 0x000fe20000000000 */
[----:B------:R-:W-:Y:S02]  /*fbb0*/  VIADD R12, R6, 0xffffffff ;  /* 0xffffffff060c7836 */ /* 0x000fe40000000000 */
[----:B------:R-:W-:Y:S05]  /*fbc0*/  BRA.DIV UR4, `(.L_x_6200) ;  /* 0x0000001a04607947 */ /* 0x000fea000b800000 */
[----:B------:R3:W4:Y:S02]  /*fbd0*/  SHFL.IDX PT, R7, R2, R12, 0x1f ;  /* 0x00001f0c02077589 */ /* 0x00072400000e0000 */
.L_x_6199:
        /* <DEDUP_REMOVED lines=10> */
[----:B------:R-:W0:Y:S02]  /*fc80*/  I2F.RP R10, R9 ;  /* 0x00000009000a7306 */ /* 0x000e240000209400 */
[----:B------:R-:W-:-:S06]  /*fc90*/  IADD3 R4, RZ, -R4, RZ ;  /* 0x80000004ff047210 */ /* 0x000fcc0007ffe0ff */
        /* <DEDUP_REMOVED lines=15> */
[----:B------:R-:W-:-:S04]  /*fd90*/  ISETP.GE.AND P0, PT, R3, RZ, PT ;  /* 0x000000ff0300720c */ /* 0x000fc80003f06270 */
[----:B------:R-:W-:-:S09]  /*fda0*/  MOV R9, R2 ;  /* 0x0000000200097202 */ /* 0x000fd20000000f00 */
[----:B------:R-:W-:Y:S01]  /*fdb0*/  @!P0 IMAD.MOV R9, RZ, RZ, -R9 ;  /* 0x000000ffff098224 */ /* 0x000fe200078e0a09 */
[----:B------:R-:W-:-:S13]  /*fdc0*/  ISETP.NE.AND P0, PT, R6, RZ, PT ;  /* 0x000000ff0600720c */ /* 0x000fda0003f05270 */
[----:B------:R-:W-:-:S05]  /*fdd0*/  @!P0 LOP3.LUT R9, RZ, R6, RZ, 0x33, !PT ;  /* 0x00000006ff098212 */ /* 0x000fca00078e33ff */
[----:B------:R-:W-:Y:S01]  /*fde0*/  IMAD R4, R8, R9, RZ ;  /* 0x0000000908047224 */ /* 0x000fe200078e02ff */
[----:B------:R-:W-:-:S03]  /*fdf0*/  IADD3 R9, -R9, RZ, RZ ;  /* 0x000000ff09097210 */ /* 0x000fc60007ffe1ff */
[----:B------:R-:W-:Y:S02]  /*fe00*/  IMAD.MOV R2, RZ, RZ, -R4 ;  /* 0x000000ffff027224 */ /* 0x000fe400078e0a04 */
[----:B------:R-:W-:-:S03]  /*fe10*/  IMAD R7, R6, R9, R7 ;  /* 0x0000000906077224 */ /* 0x000fc600078e0207 */
[----:B------:R-:W-:Y:S02]  /*fe20*/  VIADDMNMX R8, R2, R5, R8, PT ;  /* 0x0000000502087246 */ /* 0x000fe40003800108 */
[----:B------:R-:W-:Y:S02]  /*fe30*/  IADD3 R4, R7, R4, RZ ;  /* 0x0000000407047210 */ /* 0x000fe40007ffe0ff */
        /* <DEDUP_REMOVED lines=29> */
.L_x_6193:
[----:B------:R-:W-:Y:S01]  /*10010*/  UMOV UR4, URZ ;  /* 0x0000003f00047c82 */ /* 0x000fe20008000000 */
[----:B------:R-:W-:Y:S01]  /*10020*/  UMOV UR5, URZ ;  /* 0x0000003f00057c82 */ /* 0x000fe20008000000 */
[----:B------:R-:W-:Y:S01]  /*10030*/  ULDC UR6, c[0x0][0xc14] ;  /* 0x0003050000067ab9 */ /* 0x000fe20000000800 */
[----:B--2---:R-:W-:Y:S01]  /*10040*/  IMAD.MOV.U32 R16, RZ, RZ, R4 ;  /* 0x000000ffff107224 */ /* 0x004fe200078e0004 */
[----:B------:R-:W-:Y:S01]  /*10050*/  MOV R17, UR4 ;  /* 0x0000000400117c02 */ /* 0x000fe20008000f00 */
[----:B------:R-:W-:Y:S02]  /*10060*/  IMAD.U32 R18, RZ, RZ, UR5 ;  /* 0x00000005ff127e24 */ /* 0x000fe4000f8e00ff */
[----:B------:R-:W-:-:S07]  /*10070*/  IMAD.U32 R19, RZ, RZ, UR6 ;  /* 0x00000006ff137e24 */ /* 0x000fce000f8e00ff */
.L_x_6201:
        /* <DEDUP_REMOVED lines=12> */
.L_x_6137:
[----:B-1----:R-:W3:Y:S01]  /*10140*/  LDL.LU R0, [R1+0x20] ;  /* 0x0000200001007983 */ /* 0x002ee20000300800 */
[----:B------:R-:W-:Y:S01]  /*10150*/  BSSY B0, `(.L_x_6203) ;  /* 0x000000b000007945 */ /* 0x000fe20003800000 */
[----:B------:R-:W1:Y:S01]  /*10160*/  S2R R5, SR_CgaCtaId ;  /* 0x0000000000057919 */ /* 0x000e620000008800 */
[----:B---3--:R-:W-:-:S05]  /*10170*/  VIADD R0, R0, 0x1 ;  /* 0x0000000100007836 */ /* 0x008fca0000000000 */
[----:B--2---:R-:W-:-:S04]  /*10180*/  LEA.HI R2, R0, R0, RZ, 0x1 ;  /* 0x0000000000027211 */ /* 0x004fc800078f08ff */
[----:B------:R-:W-:-:S04]  /*10190*/  LOP3.LUT R3, R2, 0xfffffffe, RZ, 0xc0, !PT ;  /* 0xfffffffe02037812 */ /* 0x000fc800078ec0ff */
[----:B------:R-:W-:Y:S02]  /*101a0*/  IADD3 R3, R0, -R3, RZ ;  /* 0x8000000300037210 */ /* 0x000fe40007ffe0ff */
[----:B------:R-:W-:Y:S02]  /*101b0*/  MOV R0, 0x400 ;  /* 0x0000040000007802 */ /* 0x000fe40000000f00 */
[----:B------:R-:W-:Y:S02]  /*101c0*/  SHF.L.U32 R3, R3, 0x1f, RZ ;  /* 0x0000001f03037819 */ /* 0x000fe400000006ff */
[----:B-1----:R-:W-:-:S04]  /*101d0*/  LEA R0, R5, R0, 0x18 ;  /* 0x0000000005007211 */ /* 0x002fc800078ec0ff */
[----:B------:R-:W1:Y:S02]  /*101e0*/  SYNCS.PHASECHK.TRANS64.TRYWAIT P0, [R0+URZ+0x28c20], R3 ;  /* 0x028c2003000075a7 */ /* 0x000e64000800017f */
[----:B-1----:R-:W-:Y:S05]  /*101f0*/  @!P0 BRA `(.L_x_6204) ;  /* 0x0000001000fc8947 */ /* 0x002fea0003800000 */
.L_x_6258:
[----:B------:R-:W-:Y:S05]  /*10200*/  BSYNC B0 ;  /* 0x0000000000007941 */ /* 0x000fea0003800000 */
.L_x_6203:
[----:B------:R-:W-:-:S03]  /*10210*/  UMOV UR4, 0xffffffff ;  /* 0xffffffff00047882 */ /* 0x000fc60000000000 */
[----:B------:R-:W-:Y:S05]  /*10220*/  BRA.DIV UR4, `(.L_x_6205) ;  /* 0x0000001604047947 */ /* 0x000fea000b800000 */
[----:B------:R-:W2:Y:S02]  /*10230*/  S2R R2, SR_TID.X ;  /* 0x0000000000027919 */ /* 0x000ea40000002100 */
[----:B--2---:R-:W-:-:S04]  /*10240*/  SHF.R.U32.HI R2, RZ, 0x5, R2 ;  /* 0x00000005ff027819 */ /* 0x004fc80000011602 */
[----:B------:R-:W-:-:S05]  /*10250*/  LOP3.LUT R2, R2, 0x3, RZ, 0xc0, !PT ;  /* 0x0000000302027812 */ /* 0x000fca00078ec0ff */
[----:B------:R2:W3:Y:S02]  /*10260*/  SHFL.IDX PT, R14, R2, RZ, 0x1f ;  /* 0x00001fff020e7589 */ /* 0x0004e400000e0000 */
.L_x_6261:
[----:B---3--:R-:W-:Y:S01]  /*10270*/  ISETP.NE.AND P0, PT, R14, RZ, PT ;  /* 0x000000ff0e00720c */ /* 0x008fe20003f05270 */
[----:B------:R-:W-:-:S12]  /*10280*/  BSSY B0, `(.L_x_6206) ;  /* 0x0000027000007945 */ /* 0x000fd80003800000 */
[----:B------:R-:W-:Y:S05]  /*10290*/  @P0 BRA `(.L_x_6207) ;  /* 0x0000000000940947 */ /* 0x000fea0003800000 */
[----:B------:R-:W-:-:S03]  /*102a0*/  UMOV UR4, 0xffffffff ;  /* 0xffffffff00047882 */ /* 0x000fc60000000000 */
[----:B------:R-:W-:Y:S05]  /*102b0*/  BRA.DIV UR4, `(.L_x_6208) ;  /* 0x0000001604147947 */ /* 0x000fea000b800000 */
[----:B------:R-:W-:-:S13]  /*102c0*/  ELECT P6, URZ, PT ;  /* 0x00000000003f782f */ /* 0x000fda00038c0000 */
.L_x_6264:
[----:B------:R-:W-:Y:S05]  /*102d0*/  @!P6 BRA `(.L_x_6207) ;  /* 0x000000000084e947 */ /* 0x000fea0003800000 */
[----:B------:R-:W-:-:S06]  /*102e0*/  ULOP3.LUT UR4, UR36, 0x2, URZ, 0xfc, !UPT ;  /* 0x0000000224047892 */ /* 0x000fcc000f8efc3f */
[----:B--2---:R-:W-:-:S05]  /*102f0*/  IMAD.U32 R2, RZ, RZ, UR4 ;  /* 0x00000004ff027e24 */ /* 0x004fca000f8e00ff */
[----:B------:R-:W-:-:S13]  /*10300*/  ISETP.NE.AND P2, PT, R2, 0x3, PT ;  /* 0x000000030200780c */ /* 0x000fda0003f45270 */
[----:B------:R-:W-:Y:S05]  /*10310*/  @!P2 BRA `(.L_x_6209) ;  /* 0x000000000004a947 */ /* 0x000fea0003800000 */
[----:B------:R-:W-:Y:S01]  /*10320*/  BPT.TRAP 0x1 ;  /* 0x000000040000795c */ /* 0x000fe20000300000 */
.L_x_6209:
[----:B-1----:R-:W2:Y:S04]  /*10330*/  LDL R3, [R1] ;  /* 0x0000000001037983 */ /* 0x002ea80000100800 */
[----:B------:R-:W3:Y:S01]  /*10340*/  LDL.LU R7, [R1+0x4] ;  /* 0x0000040001077983 */ /* 0x000ee20000300800 */
[----:B------:R-:W-:-:S04]  /*10350*/  VIADD R2, R0, 0x28c40 ;  /* 0x00028c4000027836 */ /* 0x000fc80000000000 */
[C---:B--2---:R-:W-:Y:S01]  /*10360*/  IMAD R6, R3.reuse, 0x8, R2 ;  /* 0x0000000803067824 */ /* 0x044fe200078e0202 */
[----:B------:R-:W-:Y:S02]  /*10370*/  IADD3 R3, R3, 0x1, RZ ;  /* 0x0000000103037810 */ /* 0x000fe40007ffe0ff */
[----:B---3--:R-:W-:Y:S02]  /*10380*/  SHF.L.U32 R5, R7, 0x1f, RZ ;  /* 0x0000001f07057819 */ /* 0x008fe400000006ff */
[C---:B------:R-:W-:Y:S02]  /*10390*/  ISETP.NE.AND P1, PT, R3.reuse, 0x2, PT ;  /* 0x000000020300780c */ /* 0x040fe40003f25270 */
[----:B------:R-:W1:Y:S02]  /*103a0*/  SYNCS.PHASECHK.TRANS64.TRYWAIT P0, [R6+URZ], R5 ;  /* 0x00000005060075a7 */ /* 0x000e64000800017f */
[----:B------:R-:W-:Y:S02]  /*103b0*/  SEL R4, RZ, 0x1, P1 ;  /* 0x00000001ff047807 */ /* 0x000fe40000800000 */
[----:B------:R-:W-:-:S02]  /*103c0*/  SEL R3, R3, RZ, P1 ;  /* 0x000000ff03037207 */ /* 0x000fc40000800000 */
[----:B------:R-:W-:-:S03]  /*103d0*/  LOP3.LUT R4, R7, R4, RZ, 0x3c, !PT ;  /* 0x0000000407047212 */ /* 0x000fc600078e3cff */
[----:B------:R-:W-:Y:S01]  /*103e0*/  IMAD R7, R3, 0x8, R2 ;  /* 0x0000000803077824 */ /* 0x000fe200078e0202 */
[----:B------:R-:W-:Y:S01]  /*103f0*/  SHF.L.U32 R2, R4, 0x1f, RZ ;  /* 0x0000001f04027819 */ /* 0x000fe200000006ff */
[----:B-1----:R-:W-:Y:S06]  /*10400*/  @!P0 BRA `(.L_x_6210) ;  /* 0x0000001000e08947 */ /* 0x002fec0003800000 */
.L_x_6265:
[----:B------:R-:W2:Y:S02]  /*10410*/  SYNCS.PHASECHK.TRANS64.TRYWAIT P0, [R7+URZ], R2 ;  /* 0x00000002070075a7 */ /* 0x000ea4000800017f */
[----:B--2---:R-:W-:Y:S05]  /*10420*/  @!P0 BRA `(.L_x_6211) ;  /* 0x0000001000ec8947 */ /* 0x004fea0003800000 */
.L_x_6266:
[----:B------:R-:W-:Y:S05]  /*10430*/  @!P2 BRA `(.L_x_6212) ;  /* 0x000000000004a947 */ /* 0x000fea0003800000 */
[----:B------:R-:W-:Y:S01]  /*10440*/  BPT.TRAP 0x1 ;  /* 0x000000040000795c */ /* 0x000fe20000300000 */
.L_x_6212:
[----:B------:R-:W3:Y:S01]  /*10450*/  LDL.LU R4, [R1] ;  /* 0x0000000001047983 */ /* 0x000ee20000300800 */
[----:B------:R-:W-:-:S04]  /*10460*/  VIADD R0, R0, 0x28c60 ;  /* 0x00028c6000007836 */ /* 0x000fc80000000000 */
[----:B---3--:R-:W-:-:S04]  /*10470*/  IMAD R4, R4, 0x8, R0 ;  /* 0x0000000804047824 */ /* 0x008fc800078e0200 */
[----:B------:R-:W3:Y:S02]  /*10480*/  SYNCS.PHASECHK.TRANS64.TRYWAIT P0, [R4+URZ], R5 ;  /* 0x00000005040075a7 */ /* 0x000ee4000800017f */
[----:B---3--:R-:W-:Y:S05]  /*10490*/  @!P0 BRA `(.L_x_6213) ;  /* 0x0000001000e48947 */ /* 0x008fea0003800000 */
.L_x_6267:
[----:B------:R-:W-:-:S07]  /*104a0*/  LEA R3, R3, R0, 0x3 ;  /* 0x0000000003037211 */ /* 0x000fce00078e18ff */
.L_x_6214:
[----:B----4-:R4:W0:Y:S02]  /*104b0*/  SYNCS.PHASECHK.TRANS64.TRYWAIT P0, [R3+URZ], R2 ;  /* 0x00000002030075a7 */ /* 0x010824000800017f */
[----:B0-----:R-:W-:Y:S05]  /*104c0*/  @!P0 NANOSLEEP.SYNCS 0x989680 ;  /* 0x009896800000895d */ /* 0x001fea0003900000 */
[----:B------:R-:W0:Y:S02]  /*104d0*/  @!P0 SYNCS.PHASECHK.TRANS64 P0, [R3+URZ], R2 ;  /* 0x00000002030085a7 */ /* 0x000e24000800007f */
[----:B0-----:R-:W-:Y:S05]  /*104e0*/  @!P0 BRA `(.L_x_6214) ;  /* 0xfffffffc00f08947 */ /* 0x001fea000383ffff */
.L_x_6207:
[----:B------:R-:W-:Y:S05]  /*104f0*/  BSYNC B0 ;  /* 0x0000000000007941 */ /* 0x000fea0003800000 */
.L_x_6206:
[----:B------:R-:W-:Y:S05]  /*10500*/  EXIT ;  /* 0x000000000000794d */ /* 0x000fea0003800000 */
.L_x_6080:
[----:B0-----:R-:W-:-:S04]  /*10510*/  IMAD.U32 R5, RZ, RZ, UR21 ;  /* 0x00000015ff057e24 */ /* 0x001fc8000f8e00ff */
[----:B------:R0:W1:Y:S03]  /*10520*/  SYNCS.PHASECHK.TRANS64.TRYWAIT P1, [R5+URZ+0x28c50], R4 ;  /* 0x028c5004050075a7 */ /* 0x000066000802017f */
[----:B-1----:R-:W-:Y:S05]  /*10530*/  @!P1 NANOSLEEP.SYNCS 0x989680 ;  /* 0x009896800000995d */ /* 0x002fea0003900000 */
[----:B------:R-:W1:Y:S02]  /*10540*/  @!P1 SYNCS.PHASECHK.TRANS64 P1, [R5+URZ+0x28c50], R4 ;  /* 0x028c5004050095a7 */ /* 0x000e64000802007f */
[----:B-1----:R-:W-:Y:S05]  /*10550*/  @!P1 BRA `(.L_x_6080) ;  /* 0xfffffffc00ec9947 */ /* 0x002fea000383ffff */
[----:B------:R-:W-:Y:S05]  /*10560*/  BRA `(.L_x_6215) ;  /* 0xffffff1400387947 */ /* 0x000fea000383ffff */
.L_x_6085:
[----:B-1----:R-:W-:-:S04]  /*10570*/  IMAD.U32 R6, RZ, RZ, UR21 ;  /* 0x00000015ff067e24 */ /* 0x002fc8000f8e00ff */
[----:B------:R1:W2:Y:S03]  /*10580*/  SYNCS.PHASECHK.TRANS64.TRYWAIT P1, [R6+URZ+0x28c50], R5 ;  /* 0x028c5005060075a7 */ /* 0x0002a6000802017f */
[----:B--2---:R-:W-:Y:S05]  /*10590*/  @!P1 NANOSLEEP.SYNCS 0x989680 ;  /* 0x009896800000995d */ /* 0x004fea0003900000 */
[----:B------:R-:W2:Y:S02]  /*105a0*/  @!P1 SYNCS.PHASECHK.TRANS64 P1, [R6+URZ+0x28c50], R5 ;  /* 0x028c5005060095a7 */ /* 0x000ea4000802007f */
[----:B--2---:R-:W-:Y:S05]  /*105b0*/  @!P1 BRA `(.L_x_6085) ;  /* 0xfffffffc00ec9947 */ /* 0x004fea000383ffff */
[----:B------:R-:W-:Y:S05]  /*105c0*/  BRA `(.L_x_6084) ;  /* 0xffffff20003c7947 */ /* 0x000fea000383ffff */
.L_x_6088:
[----:B0-----:R-:W-:-:S04]  /*105d0*/  IMAD.U32 R3, RZ, RZ, UR40 ;  /* 0x00000028ff037e24 */ /* 0x001fc8000f8e00ff */
[----:B------:R0:W1:Y:S03]  /*105e0*/  SYNCS.PHASECHK.TRANS64.TRYWAIT P1, [R3+URZ+0x28c00], R0 ;  /* 0x028c0000030075a7 */ /* 0x000066000802017f */
[----:B-1----:R-:W-:Y:S05]  /*105f0*/  @!P1 NANOSLEEP.SYNCS 0x989680 ;  /* 0x009896800000995d */ /* 0x002fea0003900000 */
[----:B------:R-:W1:Y:S02]  /*10600*/  @!P1 SYNCS.PHASECHK.TRANS64 P1, [R3+URZ+0x28c00], R0 ;  /* 0x028c0000030095a7 */ /* 0x000e64000802007f */
[----:B-1----:R-:W-:Y:S05]  /*10610*/  @!P1 BRA `(.L_x_6088) ;  /* 0xfffffffc00ec9947 */ /* 0x002fea000383ffff */
[----:B------:R-:W-:Y:S05]  /*10620*/  BRA `(.L_x_6216) ;  /* 0xffffff2c007c7947 */ /* 0x000fea000383ffff */
.L_x_6092:
[----:B--2---:R2:W3:Y:S02]  /*10630*/  SYNCS.PHASECHK.TRANS64.TRYWAIT P1, [R7+URZ+0x28c30], R8 ;  /* 0x028c3008070075a7 */ /* 0x0044e4000802017f */
[----:B---3--:R-:W-:Y:S05]  /*10640*/  @!P1 NANOSLEEP.SYNCS 0x989680 ;  /* 0x009896800000995d */ /* 0x008fea0003900000 */
[----:B------:R-:W3:Y:S02]  /*10650*/  @!P1 SYNCS.PHASECHK.TRANS64 P1, [R7+URZ+0x28c30], R8 ;  /* 0x028c3008070095a7 */ /* 0x000ee4000802007f */
[----:B---3--:R-:W-:Y:S05]  /*10660*/  @!P1 BRA `(.L_x_6092) ;  /* 0xfffffffc00f09947 */ /* 0x008fea000383ffff */
[----:B------:R-:W-:Y:S05]  /*10670*/  BRA `(.L_x_6091) ;  /* 0xffffff2c00987947 */ /* 0x000fea000383ffff */
.L_x_6096:
[----:B----4-:R4:W0:Y:S02]  /*10680*/  SYNCS.PHASECHK.TRANS64.TRYWAIT P2, [R7+URZ+0x28c50], R8 ;  /* 0x028c5008070075a7 */ /* 0x010824000804017f */
[----:B0-----:R-:W-:Y:S05]  /*10690*/  @!P2 NANOSLEEP.SYNCS 0x989680 ;  /* 0x009896800000a95d */ /* 0x001fea0003900000 */
[----:B------:R-:W0:Y:S02]  /*106a0*/  @!P2 SYNCS.PHASECHK.TRANS64 P2, [R7+URZ+0x28c50], R8 ;  /* 0x028c50080700a5a7 */ /* 0x000e24000804007f */
[----:B0-----:R-:W-:Y:S05]  /*106b0*/  @!P2 BRA `(.L_x_6096) ;  /* 0xfffffffc00f0a947 */ /* 0x001fea000383ffff */
[----:B------:R-:W-:Y:S05]  /*106c0*/  BRA `(.L_x_6095) ;  /* 0xffffff4000047947 */ /* 0x000fea000383ffff */
.L_x_6101:
[----:B--2---:R-:W-:-:S04]  /*106d0*/  MOV R4, UR24 ;  /* 0x0000001800047c02 */ /* 0x004fc80008000f00 */
[----:B------:R2:W3:Y:S03]  /*106e0*/  SYNCS.PHASECHK.TRANS64.TRYWAIT P2, [R4+URZ+0x28c30], R7 ;  /* 0x028c3007040075a7 */ /* 0x0004e6000804017f */
[----:B---3--:R-:W-:Y:S05]  /*106f0*/  @!P2 NANOSLEEP.SYNCS 0x989680 ;  /* 0x009896800000a95d */ /* 0x008fea0003900000 */
[----:B------:R-:W3:Y:S02]  /*10700*/  @!P2 SYNCS.PHASECHK.TRANS64 P2, [R4+URZ+0x28c30], R7 ;  /* 0x028c30070400a5a7 */ /* 0x000ee4000804007f */
[----:B---3--:R-:W-:Y:S05]  /*10710*/  @!P2 BRA `(.L_x_6101) ;  /* 0xfffffffc00eca947 */ /* 0x008fea000383ffff */
[----:B------:R-:W-:Y:S05]  /*10720*/  BRA `(.L_x_6100) ;  /* 0xffffff4000f47947 */ /* 0x000fea000383ffff */
.L_x_6105:
[----:B-1----:R1:W2:Y:S02]  /*10730*/  SYNCS.PHASECHK.TRANS64.TRYWAIT P2, [R168+URZ+0x28c50], R7 ;  /* 0x028c5007a80075a7 */ /* 0x0022a4000804017f */
[----:B--2---:R-:W-:Y:S05]  /*10740*/  @!P2 NANOSLEEP.SYNCS 0x989680 ;  /* 0x009896800000a95d */ /* 0x004fea0003900000 */
[----:B------:R-:W2:Y:S02]  /*10750*/  @!P2 SYNCS.PHASECHK.TRANS64 P2, [R168+URZ+0x28c50], R7 ;  /* 0x028c5007a800a5a7 */ /* 0x000ea4000804007f */
[----:B--2---:R-:W-:Y:S05]  /*10760*/  @!P2 BRA `(.L_x_6105) ;  /* 0xfffffffc00f0a947 */ /* 0x004fea000383ffff */
[----:B------:R-:W-:Y:S05]  /*10770*/  BRA `(.L_x_6104) ;  /* 0xffffff5c00487947 */ /* 0x000fea000383ffff */
.L_x_6111:
[----:B-1----:R-:W-:-:S04]  /*10780*/  IMAD.U32 R4, RZ, RZ, UR23 ;  /* 0x00000017ff047e24 */ /* 0x002fc8000f8e00ff */
[----:B------:R1:W4:Y:S03]  /*10790*/  SYNCS.PHASECHK.TRANS64.TRYWAIT P2, [R4+URZ+0x28c30], R7 ;  /* 0x028c3007040075a7 */ /* 0x000326000804017f */
[----:B----4-:R-:W-:Y:S05]  /*107a0*/  @!P2 NANOSLEEP.SYNCS 0x989680 ;  /* 0x009896800000a95d */ /* 0x010fea0003900000 */
[----:B------:R-:W4:Y:S02]  /*107b0*/  @!P2 SYNCS.PHASECHK.TRANS64 P2, [R4+URZ+0x28c30], R7 ;  /* 0x028c30070400a5a7 */ /* 0x000f24000804007f */
[----:B----4-:R-:W-:Y:S05]  /*107c0*/  @!P2 BRA `(.L_x_6111) ;  /* 0xfffffffc00eca947 */ /* 0x010fea000383ffff */
[----:B------:R-:W-:Y:S05]  /*107d0*/  BRA `(.L_x_6110) ;  /* 0xffffff6000307947 */ /* 0x000fea000383ffff */
.L_x_6115:
[----:B---3--:R3:W4:Y:S02]  /*107e0*/  SYNCS.PHASECHK.TRANS64.TRYWAIT P2, [R170+URZ+0x28c50], R7 ;  /* 0x028c5007aa0075a7 */ /* 0x008724000804017f */
[----:B----4-:R-:W-:Y:S05]  /*107f0*/  @!P2 NANOSLEEP.SYNCS 0x989680 ;  /* 0x009896800000a95d */ /* 0x010fea0003900000 */
[----:B------:R-:W4:Y:S02]  /*10800*/  @!P2 SYNCS.PHASECHK.TRANS64 P2, [R170+URZ+0x28c50], R7 ;  /* 0x028c5007aa00a5a7 */ /* 0x000f24000804007f */
[----:B----4-:R-:W-:Y:S05]  /*10810*/  @!P2 BRA `(.L_x_6115) ;  /* 0xfffffffc00f0a947 */ /* 0x010fea000383ffff */
[----:B------:R-:W-:Y:S05]  /*10820*/  BRA `(.L_x_6114) ;  /* 0xffffff7400547947 */ /* 0x000fea000383ffff */
.L_x_6148:
        /* <DEDUP_REMOVED lines=11> */
.L_x_6218:
[----:B------:R-:W-:Y:S05]  /*108e0*/  BSYNC B0 ;  /* 0x0000000000007941 */ /* 0x000fea0003800000 */
.L_x_6217:
[----:B------:R-:W-:Y:S05]  /*108f0*/  BRA `(.L_x_6219) ;  /* 0xffffffc400347947 */ /* 0x000fea000383ffff */
.L_x_6149:
[----:B------:R-:W-:Y:S01]  /*10900*/  BSSY B0, `(.L_x_6220) ;  /* 0x0000006000007945 */ /* 0x000fe20003800000 */
[----:B------:R-:W-:-:S07]  /*10910*/  IMAD.MOV.U32 R15, RZ, RZ, -0x1 ;  /* 0xffffffffff0f7424 */ /* 0x000fce00078e00ff */
[----:B------:R-:W-:Y:S05]  /*10920*/  WARPSYNC.COLLECTIVE R15, `(.L_x_6221) ;  /* 0x000000000f0c7348 */ /* 0x000fea0003c00000 */
[----:B------:R-:W-:Y:S02]  /*10930*/  ELECT P6, UR62, PT ;  /* 0x00000000003e782f */ /* 0x000fe400038c0000 */
[----:B------:R-:W-:Y:S01]  /*10940*/  MOV R14, UR62 ;  /* 0x0000003e000e7c02 */ /* 0x000fe20008000f00 */
[----:B------:R-:W-:Y:S10]  /*10950*/  ENDCOLLECTIVE ;  /* 0x000000000000791b */ /* 0x000ff40003800000 */
.L_x_6221:
[----:B------:R-:W-:Y:S05]  /*10960*/  BSYNC B0 ;  /* 0x0000000000007941 */ /* 0x000fea0003800000 */
.L_x_6220:
[----:B------:R-:W-:Y:S05]  /*10970*/  BRA `(.L_x_6222) ;  /* 0xffffffc400247947 */ /* 0x000fea000383ffff */
.L_x_6152:
[----:B0-----:R0:W1:Y:S02]  /*10980*/  SYNCS.PHASECHK.TRANS64.TRYWAIT P0, [R8+URZ+0x28c40], R10 ;  /* 0x028c400a080075a7 */ /* 0x001064000800017f */
[----:B-1----:R-:W-:Y:S05]  /*10990*/  @!P0 NANOSLEEP.SYNCS 0x989680 ;  /* 0x009896800000895d */ /* 0x002fea0003900000 */
[----:B------:R-:W1:Y:S02]  /*109a0*/  @!P0 SYNCS.PHASECHK.TRANS64 P0, [R8+URZ+0x28c40], R10 ;  /* 0x028c400a080085a7 */ /* 0x000e64000800007f */
[----:B-1----:R-:W-:Y:S05]  /*109b0*/  @!P0 BRA `(.L_x_6152) ;  /* 0xfffffffc00f08947 */ /* 0x002fea000383ffff */
[----:B------:R-:W-:Y:S05]  /*109c0*/  BRA `(.L_x_6223) ;  /* 0xffffffc400887947 */ /* 0x000fea000383ffff */
.L_x_6155:
        /* <DEDUP_REMOVED lines=8> */
.L_x_6158:
[----:B0-----:R0:W1:Y:S02]  /*10a50*/  SYNCS.PHASECHK.TRANS64.TRYWAIT P0, [R11+URZ+0x28c60], R6 ;  /* 0x028c60060b0075a7 */ /* 0x001064000800017f */
[----:B-1----:R-:W-:Y:S05]  /*10a60*/  @!P0 NANOSLEEP.SYNCS 0x989680 ;  /* 0x009896800000895d */ /* 0x002fea0003900000 */
[----:B------:R-:W1:Y:S02]  /*10a70*/  @!P0 SYNCS.PHASECHK.TRANS64 P0, [R11+URZ+0x28c60], R6 ;  /* 0x028c60060b0085a7 */ /* 0x000e64000800007f */
[----:B-1----:R-:W-:Y:S05]  /*10a80*/  @!P0 BRA `(.L_x_6158) ;  /* 0xfffffffc00f08947 */ /* 0x002fea000383ffff */
[----:B------:R-:W-:Y:S05]  /*10a90*/  BRA `(.L_x_6225) ;  /* 0xffffffc800807947 */ /* 0x000fea000383ffff */
.L_x_6167:
[----:B-1----:R1:W2:Y:S02]  /*10aa0*/  SYNCS.PHASECHK.TRANS64.TRYWAIT P0, [R2+URZ+0x28c40], R3 ;  /* 0x028c4003020075a7 */ /* 0x0022a4000800017f */
[----:B--2---:R-:W-:Y:S05]  /*10ab0*/  @!P0 NANOSLEEP.SYNCS 0x989680 ;  /* 0x009896800000895d */ /* 0x004fea0003900000 */
[----:B------:R-:W2:Y:S02]  /*10ac0*/  @!P0 SYNCS.PHASECHK.TRANS64 P0, [R2+URZ+0x28c40], R3 ;  /* 0x028c4003020085a7 */ /* 0x000ea4000800007f */
[----:B--2---:R-:W-:Y:S05]  /*10ad0*/  @!P0 BRA `(.L_x_6167) ;  /* 0xfffffffc00f08947 */ /* 0x004fea000383ffff */
[----:B------:R-:W-:Y:S05]  /*10ae0*/  BRA `(.L_x_6226) ;  /* 0xffffffd000487947 */ /* 0x000fea000383ffff */
.L_x_6169:
[----:B0-----:R0:W2:Y:S02]  /*10af0*/  SYNCS.PHASECHK.TRANS64.TRYWAIT P0, [R2+URZ+0x28c60], R3 ;  /* 0x028c6003020075a7 */ /* 0x0010a4000800017f */
[----:B--2---:R-:W-:Y:S05]  /*10b00*/  @!P0 NANOSLEEP.SYNCS 0x989680 ;  /* 0x009896800000895d */ /* 0x004fea0003900000 */
[----:B------:R-:W2:Y:S02]  /*10b10*/  @!P0 SYNCS.PHASECHK.TRANS64 P0, [R2+URZ+0x28c60], R3 ;  /* 0x028c6003020085a7 */ /* 0x000ea4000800007f */
[----:B--2---:R-:W-:Y:S05]  /*10b20*/  @!P0 BRA `(.L_x_6169) ;  /* 0xfffffffc00f08947 */ /* 0x004fea000383ffff */
[----:B------:R-:W-:Y:S05]  /*10b30*/  BRA `(.L_x_6227) ;  /* 0xffffffd000b87947 */ /* 0x000fea000383ffff */
.L_x_6174:
[----:B-1----:R1:W2:Y:S02]  /*10b40*/  SYNCS.PHASECHK.TRANS64.TRYWAIT P0, [R2+URZ+0x28c40], R7 ;  /* 0x028c4007020075a7 */ /* 0x0022a4000800017f */
[----:B--2---:R-:W-:Y:S05]  /*10b50*/  @!P0 NANOSLEEP.SYNCS 0x989680 ;  /* 0x009896800000895d */ /* 0x004fea0003900000 */
[----:B------:R-:W2:Y:S02]  /*10b60*/  @!P0 SYNCS.PHASECHK.TRANS64 P0, [R2+URZ+0x28c40], R7 ;  /* 0x028c4007020085a7 */ /* 0x000ea4000800007f */
[----:B--2---:R-:W-:Y:S05]  /*10b70*/  @!P0 BRA `(.L_x_6174) ;  /* 0xfffffffc00f08947 */ /* 0x004fea000383ffff */
[----:B------:R-:W-:Y:S05]  /*10b80*/  BRA `(.L_x_6228) ;  /* 0xffffffd800547947 */ /* 0x000fea000383ffff */
.L_x_6176:
[----:B0-----:R0:W2:Y:S02]  /*10b90*/  SYNCS.PHASECHK.TRANS64.TRYWAIT P1, [R2+URZ+0x28c60], R7 ;  /* 0x028c6007020075a7 */ /* 0x0010a4000802017f */
[----:B--2---:R-:W-:Y:S05]  /*10ba0*/  @!P1 NANOSLEEP.SYNCS 0x989680 ;  /* 0x009896800000995d */ /* 0x004fea0003900000 */
[----:B------:R-:W2:Y:S02]  /*10bb0*/  @!P1 SYNCS.PHASECHK.TRANS64 P1, [R2+URZ+0x28c60], R7 ;  /* 0x028c6007020095a7 */ /* 0x000ea4000802007f */
[----:B--2---:R-:W-:Y:S05]  /*10bc0*/  @!P1 BRA `(.L_x_6176) ;  /* 0xfffffffc00f09947 */ /* 0x004fea000383ffff */
[----:B------:R-:W-:Y:S05]  /*10bd0*/  BRA `(.L_x_6229) ;  /* 0xffffffd800c07947 */ /* 0x000fea000383ffff */
.L_x_6181:
[----:B--2---:R2:W3:Y:S02]  /*10be0*/  SYNCS.PHASECHK.TRANS64.TRYWAIT P0, [R2+URZ+0x28c40], R3 ;  /* 0x028c4003020075a7 */ /* 0x0044e4000800017f */
[----:B---3--:R-:W-:Y:S05]  /*10bf0*/  @!P0 NANOSLEEP.SYNCS 0x989680 ;  /* 0x009896800000895d */ /* 0x008fea0003900000 */
[----:B------:R-:W3:Y:S02]  /*10c00*/  @!P0 SYNCS.PHASECHK.TRANS64 P0, [R2+URZ+0x28c40], R3 ;  /* 0x028c4003020085a7 */ /* 0x000ee4000800007f */
[----:B---3--:R-:W-:Y:S05]  /*10c10*/  @!P0 BRA `(.L_x_6181) ;  /* 0xfffffffc00f08947 */ /* 0x008fea000383ffff */
[----:B------:R-:W-:Y:S05]  /*10c20*/  BRA `(.L_x_6230) ;  /* 0xffffffe0003c7947 */ /* 0x000fea000383ffff */
.L_x_6183:
[----:B0-----:R0:W1:Y:S02]  /*10c30*/  SYNCS.PHASECHK.TRANS64.TRYWAIT P1, [R2+URZ+0x28c60], R3 ;  /* 0x028c6003020075a7 */ /* 0x001064000802017f */
[----:B-1----:R-:W-:Y:S05]  /*10c40*/  @!P1 NANOSLEEP.SYNCS 0x989680 ;  /* 0x009896800000995d */ /* 0x002fea0003900000 */
[----:B------:R-:W1:Y:S02]  /*10c50*/  @!P1 SYNCS.PHASECHK.TRANS64 P1, [R2+URZ+0x28c60], R3 ;  /* 0x028c6003020095a7 */ /* 0x000e64000802007f */
[----:B-1----:R-:W-:Y:S05]  /*10c60*/  @!P1 BRA `(.L_x_6183) ;  /* 0xfffffffc00f09947 */ /* 0x002fea000383ffff */
[----:B------:R-:W-:Y:S05]  /*10c70*/  BRA `(.L_x_6231) ;  /* 0xffffffe000ac7947 */ /* 0x000fea000383ffff */
.L_x_6188:
[----:B------:R-:W-:Y:S01]  /*10c80*/  BSSY B0, `(.L_x_6232) ;  /* 0x0000008000007945 */ /* 0x000fe20003800000 */
[----:B0-----:R-:W-:Y:S01]  /*10c90*/  IMAD.MOV.U32 R13, RZ, RZ, R16 ;  /* 0x000000ffff0d7224 */ /* 0x001fe200078e0010 */
[----:B------:R-:W-:Y:S01]  /*10ca0*/  MOV R12, RZ ;  /* 0x000000ff000c7202 */ /* 0x000fe20000000f00 */
[----:B------:R-:W-:Y:S02]  /*10cb0*/  IMAD.MOV.U32 R11, RZ, RZ, 0x1f ;  /* 0x0000001fff0b7424 */ /* 0x000fe400078e00ff */
[----:B------:R-:W-:-:S07]  /*10cc0*/  IMAD.MOV.U32 R15, RZ, RZ, -0x1 ;  /* 0xffffffffff0f7424 */ /* 0x000fce00078e00ff */
[----:B-1----:R-:W-:Y:S05]  /*10cd0*/  WARPSYNC.COLLECTIVE R15, `(.L_x_6233) ;  /* 0x000000000f087348 */ /* 0x002fea0003c00000 */
[----:B------:R0:W2:Y:S02]  /*10ce0*/  SHFL.IDX P6, R14, R13, R12, R11 ;  /* 0x0000000c0d0e7389 */ /* 0x0000a400000c000b */
[----:B012---:R-:W-:Y:S01]  /*10cf0*/  ENDCOLLECTIVE ;  /* 0x000000000000791b */ /* 0x007fe20003800000 */
.L_x_6233:
[----:B------:R-:W-:Y:S05]  /*10d00*/  BSYNC B0 ;  /* 0x0000000000007941 */ /* 0x000fea0003800000 */
.L_x_6232:
        /* <DEDUP_REMOVED lines=8> */
.L_x_6234:
[----:B------:R-:W-:Y:S01]  /*10d90*/  MOV R7, R14 ;  /* 0x0000000e00077202 */ /* 0x000fe20000000f00 */
[----:B------:R-:W-:Y:S06]  /*10da0*/  BRA `(.L_x_6235) ;  /* 0xffffffe400f07947 */ /* 0x000fec000383ffff */
.L_x_6191:
[----:B------:R-:W-:Y:S01]  /*10db0*/  BSSY B0, `(.L_x_6236) ;  /* 0x0000008000007945 */ /* 0x000fe20003800000 */
[----:B-----5:R-:W-:Y:S01]  /*10dc0*/  IMAD.MOV.U32 R13, RZ, RZ, R17 ;  /* 0x000000ffff0d7224 */ /* 0x020fe200078e0011 */
[----:B------:R-:W-:Y:S01]  /*10dd0*/  MOV R15, 0xffffffff ;  /* 0xffffffff000f7802 */ /* 0x000fe20000000f00 */
[----:B------:R-:W-:Y:S02]  /*10de0*/  IMAD.MOV.U32 R12, RZ, RZ, 0x1 ;  /* 0x00000001ff0c7424 */ /* 0x000fe400078e00ff */
[----:B------:R-:W-:-:S07]  /*10df0*/  IMAD.MOV.U32 R11, RZ, RZ, RZ ;  /* 0x000000ffff0b7224 */ /* 0x000fce00078e00ff */
[----:B01234-:R-:W-:Y:S05]  /*10e00*/  WARPSYNC.COLLECTIVE R15, `(.L_x_6237) ;  /* 0x000000000f087348 */ /* 0x01ffea0003c00000 */
[----:B------:R0:W0:Y:S02]  /*10e10*/  SHFL.UP P6, R14, R13, R12, R11 ;  /* 0x0400000c0d0e7389 */ /* 0x00002400000c000b */
[----:B01234-:R-:W-:Y:S01]  /*10e20*/  ENDCOLLECTIVE ;  /* 0x000000000000791b */ /* 0x01ffe20003800000 */
.L_x_6237:
[----:B------:R-:W-:Y:S05]  /*10e30*/  BSYNC B0 ;  /* 0x0000000000007941 */ /* 0x000fea0003800000 */
.L_x_6236:
        /* <DEDUP_REMOVED lines=10> */
.L_x_6238:
        /* <DEDUP_REMOVED lines=8> */
.L_x_6239:
        /* <DEDUP_REMOVED lines=8> */
.L_x_6240:
        /* <DEDUP_REMOVED lines=8> */
.L_x_6241:
        /* <DEDUP_REMOVED lines=8> */
.L_x_6242:
[----:B------:R-:W-:Y:S05]  /*110e0*/  BRA `(.L_x_6243) ;  /* 0xffffffe400b47947 */ /* 0x000fea000383ffff */
.L_x_6196:
[----:B------:R-:W-:Y:S01]  /*110f0*/  BSSY B0, `(.L_x_6244) ;  /* 0x0000008000007945 */ /* 0x000fe20003800000 */
[----:B-----5:R-:W-:Y:S01]  /*11100*/  IMAD.MOV.U32 R13, RZ, RZ, R17 ;  /* 0x000000ffff0d7224 */ /* 0x020fe200078e0011 */
[----:B------:R-:W-:Y:S01]  /*11110*/  MOV R11, RZ ;  /* 0x000000ff000b7202 */ /* 0x000fe20000000f00 */
[----:B------:R-:W-:Y:S02]  /*11120*/  IMAD.MOV.U32 R12, RZ, RZ, 0x1 ;  /* 0x00000001ff0c7424 */ /* 0x000fe400078e00ff */
[----:B------:R-:W-:-:S07]  /*11130*/  IMAD.MOV.U32 R15, RZ, RZ, -0x1 ;  /* 0xffffffffff0f7424 */ /* 0x000fce00078e00ff */
[----:B0-2---:R-:W-:Y:S05]  /*11140*/  WARPSYNC.COLLECTIVE R15, `(.L_x_6245) ;  /* 0x000000000f087348 */ /* 0x005fea0003c00000 */
[----:B------:R1:W3:Y:S02]  /*11150*/  SHFL.UP P6, R14, R13, R12, R11 ;  /* 0x0400000c0d0e7389 */ /* 0x0002e400000c000b */
[----:B0123--:R-:W-:Y:S01]  /*11160*/  ENDCOLLECTIVE ;  /* 0x000000000000791b */ /* 0x00ffe20003800000 */
.L_x_6245:
[----:B------:R-:W-:Y:S05]  /*11170*/  BSYNC B0 ;  /* 0x0000000000007941 */ /* 0x000fea0003800000 */
.L_x_6244:
        /* <DEDUP_REMOVED lines=10> */
.L_x_6246:
        /* <DEDUP_REMOVED lines=8> */
.L_x_6247:
        /* <DEDUP_REMOVED lines=8> */
.L_x_6248:
        /* <DEDUP_REMOVED lines=8> */
.L_x_6249:
        /* <DEDUP_REMOVED lines=8> */
.L_x_6250:
[----:B------:R-:W-:Y:S05]  /*11420*/  BRA `(.L_x_6251) ;  /* 0xffffffe400987947 */ /* 0x000fea000383ffff */
.L_x_6198:
[----:B------:R-:W-:Y:S01]  /*11430*/  BSSY B0, `(.L_x_6252) ;  /* 0x0000006000007945 */ /* 0x000fe20003800000 */
[----:B------:R-:W-:Y:S01]  /*11440*/  PLOP3.LUT P6, PT, P6, PT, PT, 0x8, 0x0 ;  /* 0x000000000000781c */ /* 0x000fe200037ce170 */
[----:B------:R-:W-:-:S12]  /*11450*/  IMAD.MOV.U32 R15, RZ, RZ, -0x1 ;  /* 0xffffffffff0f7424 */ /* 0x000fd800078e00ff */
[----:B0-----:R-:W-:Y:S05]  /*11460*/  WARPSYNC.COLLECTIVE R15, `(.L_x_6253) ;  /* 0x000000000f087348 */ /* 0x001fea0003c00000 */
[----:B------:R-:W-:Y:S01]  /*11470*/  VOTE.ANY R14, PT, P6 ;  /* 0x00000000000e7806 */ /* 0x000fe200030e0100 */
[----:B0-----:R-:W-:Y:S06]  /*11480*/  ENDCOLLECTIVE ;  /* 0x000000000000791b */ /* 0x001fec0003800000 */
.L_x_6253:
[----:B------:R-:W-:Y:S05]  /*11490*/  BSYNC B0 ;  /* 0x0000000000007941 */ /* 0x000fea0003800000 */
.L_x_6252:
[----:B------:R-:W-:Y:S01]  /*114a0*/  MOV R3, R14 ;  /* 0x0000000e00037202 */ /* 0x000fe20000000f00 */
[----:B------:R-:W-:Y:S01]  /*114b0*/  IMAD.MOV.U32 R13, RZ, RZ, R17 ;  /* 0x000000ffff0d7224 */ /* 0x000fe200078e0011 */
[----:B------:R-:W-:Y:S01]  /*114c0*/  MOV R15, 0xffffffff ;  /* 0xffffffff000f7802 */ /* 0x000fe20000000f00 */
[----:B------:R-:W-:Y:S01]  /*114d0*/  IMAD.MOV.U32 R11, RZ, RZ, 0x1f ;  /* 0x0000001fff0b7424 */ /* 0x000fe200078e00ff */
[----:B------:R-:W0:Y:S02]  /*114e0*/  POPC R6, R3 ;  /* 0x0000000300067309 */ /* 0x000e240000000000 */
[----:B0-----:R-:W-:-:S07]  /*114f0*/  IMAD.MOV.U32 R12, RZ, RZ, R6 ;  /* 0x000000ffff0c7224 */ /* 0x001fce00078e0006 */
[----:B------:R-:W-:Y:S05]  /*11500*/  WARPSYNC.COLLECTIVE R15, `(.L_x_6254) ;  /* 0x000000000f087348 */ /* 0x000fea0003c00000 */
[----:B------:R0:W1:Y:S02]  /*11510*/  SHFL.IDX P6, R14, R13, R12, R11 ;  /* 0x0000000c0d0e7389 */ /* 0x00006400000c000b */
[----:B01----:R-:W-:Y:S01]  /*11520*/  ENDCOLLECTIVE ;  /* 0x000000000000791b */ /* 0x003fe20003800000 */
.L_x_6254:
[----:B------:R-:W-:Y:S01]  /*11530*/  IMAD.MOV.U32 R17, RZ, RZ, R14 ;  /* 0x000000ffff117224 */ /* 0x000fe200078e000e */
[----:B------:R-:W-:Y:S06]  /*11540*/  BRA `(.L_x_6255) ;  /* 0xffffffe400887947 */ /* 0x000fec000383ffff */
.L_x_6200:
[----:B------:R-:W-:Y:S01]  /*11550*/  BSSY B0, `(.L_x_6256) ;  /* 0x0000007000007945 */ /* 0x000fe20003800000 */
[----:B------:R-:W-:Y:S01]  /*11560*/  IMAD.MOV.U32 R13, RZ, RZ, R2 ;  /* 0x000000ffff0d7224 */ /* 0x000fe200078e0002 */
[----:B------:R-:W-:Y:S01]  /*11570*/  MOV R15, 0xffffffff ;  /* 0xffffffff000f7802 */ /* 0x000fe20000000f00 */
[----:B------:R-:W-:-:S07]  /*11580*/  IMAD.MOV.U32 R11, RZ, RZ, 0x1f ;  /* 0x0000001fff0b7424 */ /* 0x000fce00078e00ff */
[----:B012---:R-:W-:Y:S05]  /*11590*/  WARPSYNC.COLLECTIVE R15, `(.L_x_6257) ;  /* 0x000000000f087348 */ /* 0x007fea0003c00000 */
[----:B------:R3:W4:Y:S02]  /*115a0*/  SHFL.IDX P6, R14, R13, R12, R11 ;  /* 0x0000000c0d0e7389 */ /* 0x00072400000c000b */
[----:B01234-:R-:W-:Y:S01]  /*115b0*/  ENDCOLLECTIVE ;  /* 0x000000000000791b */ /* 0x01ffe20003800000 */
.L_x_6257:
[----:B------:R-:W-:Y:S05]  /*115c0*/  BSYNC B0 ;  /* 0x0000000000007941 */ /* 0x000fea0003800000 */
.L_x_6256:
[----:B------:R-:W-:Y:S01]  /*115d0*/  IMAD.MOV.U32 R7, RZ, RZ, R14 ;  /* 0x000000ffff077224 */ /* 0x000fe200078e000e */
[----:B------:R-:W-:Y:S06]  /*115e0*/  BRA `(.L_x_6199) ;  /* 0xffffffe4007c7947 */ /* 0x000fec000383ffff */
.L_x_6204:
[----:B-1----:R1:W2:Y:S02]  /*115f0*/  SYNCS.PHASECHK.TRANS64.TRYWAIT P0, [R0+URZ+0x28c20], R3 ;  /* 0x028c2003000075a7 */ /* 0x0022a4000800017f */
[----:B--2---:R-:W-:Y:S05]  /*11600*/  @!P0 NANOSLEEP.SYNCS 0x989680 ;  /* 0x009896800000895d */ /* 0x004fea0003900000 */
[----:B------:R-:W2:Y:S02]  /*11610*/  @!P0 SYNCS.PHASECHK.TRANS64 P0, [R0+URZ+0x28c20], R3 ;  /* 0x028c2003000085a7 */ /* 0x000ea4000800007f */
[----:B--2---:R-:W-:Y:S05]  /*11620*/  @!P0 BRA `(.L_x_6204) ;  /* 0xfffffffc00f08947 */ /* 0x004fea000383ffff */
[----:B------:R-:W-:Y:S05]  /*11630*/  BRA `(.L_x_6258) ;  /* 0xffffffe800f07947 */ /* 0x000fea000383ffff */
.L_x_6205:
[----:B------:R-:W2:Y:S01]  /*11640*/  S2R R2, SR_TID.X ;  /* 0x0000000000027919 */ /* 0x000ea20000002100 */
[----:B------:R-:W-:Y:S01]  /*11650*/  BSSY B0, `(.L_x_6259) ;  /* 0x000000a000007945 */ /* 0x000fe20003800000 */
[----:B------:R-:W-:Y:S01]  /*11660*/  IMAD.MOV.U32 R12, RZ, RZ, RZ ;  /* 0x000000ffff0c7224 */ /* 0x000fe200078e00ff */
[----:B------:R-:W-:Y:S01]  /*11670*/  MOV R11, 0x1f ;  /* 0x0000001f000b7802 */ /* 0x000fe20000000f00 */
[----:B------:R-:W-:Y:S01]  /*11680*/  IMAD.MOV.U32 R15, RZ, RZ, -0x1 ;  /* 0xffffffffff0f7424 */ /* 0x000fe200078e00ff */
[----:B--2---:R-:W-:-:S04]  /*11690*/  SHF.R.U32.HI R2, RZ, 0x5, R2 ;  /* 0x00000005ff027819 */ /* 0x004fc80000011602 */
[----:B------:R-:W-:-:S05]  /*116a0*/  LOP3.LUT R2, R2, 0x3, RZ, 0xc0, !PT ;  /* 0x0000000302027812 */ /* 0x000fca00078ec0ff */
[----:B0-----:R-:W-:-:S07]  /*116b0*/  IMAD.MOV.U32 R13, RZ, RZ, R2 ;  /* 0x000000ffff0d7224 */ /* 0x001fce00078e0002 */
[----:B-1----:R-:W-:Y:S05]  /*116c0*/  WARPSYNC.COLLECTIVE R15, `(.L_x_6260) ;  /* 0x000000000f087348 */ /* 0x002fea0003c00000 */
[----:B------:R0:W2:Y:S02]  /*116d0*/  SHFL.IDX P6, R14, R13, R12, R11 ;  /* 0x0000000c0d0e7389 */ /* 0x0000a400000c000b */
[----:B012---:R-:W-:Y:S01]  /*116e0*/  ENDCOLLECTIVE ;  /* 0x000000000000791b */ /* 0x007fe20003800000 */
.L_x_6260:
[----:B------:R-:W-:Y:S05]  /*116f0*/  BSYNC B0 ;  /* 0x0000000000007941 */ /* 0x000fea0003800000 */
.L_x_6259:
[----:B------:R-:W-:Y:S05]  /*11700*/  BRA `(.L_x_6261) ;  /* 0xffffffe800d87947 */ /* 0x000fea000383ffff */
.L_x_6208:
[----:B------:R-:W-:Y:S01]  /*11710*/  BSSY B1, `(.L_x_6262) ;  /* 0x0000006000017945 */ /* 0x000fe20003800000 */
[----:B------:R-:W-:-:S07]  /*11720*/  IMAD.MOV.U32 R15, RZ, RZ, -0x1 ;  /* 0xffffffffff0f7424 */ /* 0x000fce00078e00ff */
[----:B012---:R-:W-:Y:S05]  /*11730*/  WARPSYNC.COLLECTIVE R15, `(.L_x_6263) ;  /* 0x000000000f0c7348 */ /* 0x007fea0003c00000 */
[----:B------:R-:W-:Y:S02]  /*11740*/  ELECT P6, UR62, PT ;  /* 0x00000000003e782f */ /* 0x000fe400038c0000 */
[----:B------:R-:W-:Y:S01]  /*11750*/  MOV R14, UR62 ;  /* 0x0000003e000e7c02 */ /* 0x000fe20008000f00 */
[----:B012---:R-:W-:Y:S10]  /*11760*/  ENDCOLLECTIVE ;  /* 0x000000000000791b */ /* 0x007ff40003800000 */
.L_x_6263:
[----:B------:R-:W-:Y:S05]  /*11770*/  BSYNC B1 ;  /* 0x0000000000017941 */ /* 0x000fea0003800000 */
.L_x_6262:
[----:B------:R-:W-:Y:S05]  /*11780*/  BRA `(.L_x_6264) ;  /* 0xffffffe800d07947 */ /* 0x000fea000383ffff */
.L_x_6210:
[----:B-1----:R1:W2:Y:S02]  /*11790*/  SYNCS.PHASECHK.TRANS64.TRYWAIT P0, [R6+URZ], R5 ;  /* 0x00000005060075a7 */ /* 0x0022a4000800017f */
[----:B--2---:R-:W-:Y:S05]  /*117a0*/  @!P0 NANOSLEEP.SYNCS 0x989680 ;  /* 0x009896800000895d */ /* 0x004fea0003900000 */
[----:B------:R-:W2:Y:S02]  /*117b0*/  @!P0 SYNCS.PHASECHK.TRANS64 P0, [R6+URZ], R5 ;  /* 0x00000005060085a7 */ /* 0x000ea4000800007f */
[----:B--2---:R-:W-:Y:S05]  /*117c0*/  @!P0 BRA `(.L_x_6210) ;  /* 0xfffffffc00f08947 */ /* 0x004fea000383ffff */
[----:B------:R-:W-:Y:S05]  /*117d0*/  BRA `(.L_x_6265) ;  /* 0xffffffec000c7947 */ /* 0x000fea000383ffff */
.L_x_6211:
[----:B--2---:R2:W3:Y:S02]  /*117e0*/  SYNCS.PHASECHK.TRANS64.TRYWAIT P0, [R7+URZ], R2 ;  /* 0x00000002070075a7 */ /* 0x0044e4000800017f */
[----:B---3--:R-:W-:Y:S05]  /*117f0*/  @!P0 NANOSLEEP.SYNCS 0x989680 ;  /* 0x009896800000895d */ /* 0x008fea0003900000 */
[----:B------:R-:W3:Y:S02]  /*11800*/  @!P0 SYNCS.PHASECHK.TRANS64 P0, [R7+URZ], R2 ;  /* 0x00000002070085a7 */ /* 0x000ee4000800007f */
[----:B---3--:R-:W-:Y:S05]  /*11810*/  @!P0 BRA `(.L_x_6211) ;  /* 0xfffffffc00f08947 */ /* 0x008fea000383ffff */
[----:B------:R-:W-:Y:S05]  /*11820*/  BRA `(.L_x_6266) ;  /* 0xffffffec00007947 */ /* 0x000fea000383ffff */
.L_x_6213:
[----:B---3--:R3:W4:Y:S02]  /*11830*/  SYNCS.PHASECHK.TRANS64.TRYWAIT P0, [R4+URZ], R5 ;  /* 0x00000005040075a7 */ /* 0x008724000800017f */
[----:B----4-:R-:W-:Y:S05]  /*11840*/  @!P0 NANOSLEEP.SYNCS 0x989680 ;  /* 0x009896800000895d */ /* 0x010fea0003900000 */
[----:B------:R-:W4:Y:S02]  /*11850*/  @!P0 SYNCS.PHASECHK.TRANS64 P0, [R4+URZ], R5 ;  /* 0x00000005040085a7 */ /* 0x000f24000800007f */
[----:B----4-:R-:W-:Y:S05]  /*11860*/  @!P0 BRA `(.L_x_6213) ;  /* 0xfffffffc00f08947 */ /* 0x010fea000383ffff */
[----:B------:R-:W-:Y:S05]  /*11870*/  BRA `(.L_x_6267) ;  /* 0xffffffec00087947 */ /* 0x000fea000383ffff */
.L_x_6268:
        /* <DEDUP_REMOVED lines=16> */
.L_x_11954:


//--------------------- .text._ZN7cutlass13device_kernelIN5flash11enable_sm90INS1_16FlashAttnFwdSm90INS1_25CollectiveMainloopFwdSm90ILi2EN4cute5tupleIJNS5_1CILi1EEES8_S8_EEENS6_IJNS7_ILi64EEESA_SA_EEELi512ENS_6half_tEfNS_4arch4Sm90ELb1ELb0ELb0ELb1ELb0ELb1ELb0ELb0ELb0ELb0ELb0ELb0EEENS1_21CollectiveEpilogueFwdINS6_IJSA_NS7_ILi512EEESA_EEES9_SC_SE_Li256ELb1ELb0ELb0ELb0EEENS1_36VarlenDynamicPersistentTileSchedulerILi64ELi64ELi256ELi32ELb0ELb0ELb1ELb1ELb1ELb1EEEEEEEEEvNT_6ParamsE --------------------------
	.section	.text._ZN7cutlass13device_kernelIN5flash11enable_sm90INS1_16FlashAttnFwdSm90INS1_25CollectiveMainloopFwdSm90ILi2EN4cute5tupleIJNS5_1CILi1EEES8_S8_EEENS6_IJNS7_ILi64EEESA_SA_EEELi512ENS_6half_tEfNS_4arch4Sm90ELb1ELb0ELb0ELb1ELb0ELb1ELb0ELb0ELb0ELb0ELb0ELb0EEENS1_21CollectiveEpilogueFwdINS6_IJSA_NS7_ILi512EEESA_EEES9_SC_SE_Li256ELb1ELb0ELb0ELb0EEENS1_36VarlenDynamicPersistentTileSchedulerILi64ELi64ELi256ELi32ELb0ELb0ELb1ELb1ELb1ELb1EEEEEEEEEvNT_6ParamsE,"ax",@progbits
	.align	128
.text._ZN7cutlass13device_kernelIN5flash11enable_sm90INS1_16FlashAttnFwdSm90INS1_25CollectiveMainloopFwdSm90ILi2EN4cute5tupleIJNS5_1CILi1EEES8_S8_EEENS6_IJNS7_ILi64EEESA_SA_EEELi512ENS_6half_tEfNS_4arch4Sm90ELb1ELb0ELb0ELb1ELb0ELb1ELb0ELb0ELb0ELb0ELb0ELb0EEENS1_21CollectiveEpilogueFwdINS6_IJSA_NS7_ILi512EEESA_EEES9_SC_SE_Li256ELb1ELb0ELb0ELb0EEENS1_36VarlenDynamicPersistentTileSchedulerILi64ELi64ELi256ELi32ELb0ELb0ELb1ELb1ELb1ELb1EEEEEEEEEvNT_6ParamsE:
        .type           _ZN7cutlass13device_kernelIN5flash11enable_sm90INS1_16FlashAttnFwdSm90INS1_25CollectiveMainloopFwdSm90ILi2EN4cute5tupleIJNS5_1CILi1EEES8_S8_EEENS6_IJNS7_ILi64EEESA_SA_EEELi512ENS_6half_tEfNS_4arch4Sm90ELb1ELb0ELb0ELb1ELb0ELb1ELb0ELb0ELb0ELb0ELb0ELb0EEENS1_21CollectiveEpilogueFwdINS6_IJSA_NS7_ILi512EEESA_EEES9_SC_SE_Li256ELb1ELb0ELb0ELb0EEENS1_36VarlenDynamicPersistentTileSchedulerILi64ELi64ELi256ELi32ELb0ELb0ELb1ELb1ELb1ELb1EEEEEEEEEvNT_6ParamsE,@function
        .size           _ZN7cutlass13device_kernelIN5flash11enable_sm90INS1_16FlashAttnFwdSm90INS1_25CollectiveMainloopFwdSm90ILi2EN4cute5tupleIJNS5_1CILi1EEES8_S8_EEENS6_IJNS7_ILi64EEESA_SA_EEELi512ENS_6half_tEfNS_4arch4Sm90ELb1ELb0ELb0ELb1ELb0ELb1ELb0ELb0ELb0ELb0ELb0ELb0EEENS1_21CollectiveEpilogueFwdINS6_IJSA_NS7_ILi512EEESA_EEES9_SC_SE_Li256ELb1ELb0ELb0ELb0EEENS1_36VarlenDynamicPersistentTileSchedulerILi64ELi64ELi256ELi32ELb0ELb0ELb1ELb1ELb1ELb1EEEEEEEEEvNT_6ParamsE,(.L_x_11955 - _ZN7cutlass13device_kernelIN5flash11enable_sm90INS1_16FlashAttnFwdSm90INS1_25CollectiveMainloopFwdSm90ILi2EN4cute5tupleIJNS5_1CILi1EEES8_S8_EEENS6_IJNS7_ILi64EEESA_SA_EEELi512ENS_6half_tEfNS_4arch4Sm90ELb1ELb0ELb0ELb1ELb0ELb1ELb0ELb0ELb0ELb0ELb0ELb0EEENS1_21CollectiveEpilogueFwdINS6_IJSA_NS7_ILi512EEESA_EEES9_SC_SE_Li256ELb1ELb0ELb0ELb0EEENS1_36VarlenDynamicPersistentTileSchedulerILi64ELi64ELi256ELi32ELb0ELb0ELb1ELb1ELb1ELb1EEEEEEEEEvNT_6ParamsE)
        .other          _ZN7cutlass13device_kernelIN5flash11enable_sm90INS1_16FlashAttnFwdSm90INS1_25CollectiveMainloopFwdSm90ILi2EN4cute5tupleIJNS5_1CILi1EEES8_S8_EEENS6_IJNS7_ILi64EEESA_SA_EEELi512ENS_6half_tEfNS_4arch4Sm90ELb1ELb0ELb0ELb1ELb0ELb1ELb0ELb0ELb0ELb0ELb0ELb0EEENS1_21CollectiveEpilogueFwdINS6_IJSA_NS7_ILi512EEESA_EEES9_SC_SE_Li256ELb1ELb0ELb0ELb0EEENS1_36VarlenDynamicPersistentTileSchedulerILi64ELi64ELi256ELi32ELb0ELb0ELb1ELb1ELb1ELb1EEEEEEEEEvNT_6ParamsE,@"STO_CUDA_ENTRY STV_DEFAULT"
_ZN7cutlass13device_kernelIN5flash11enable_sm90INS1_16FlashAttnFwdSm90INS1_25CollectiveMainloopFwdSm90ILi2EN4cute5tupleIJNS5_1CILi1EEES8_S8_EEENS6_IJNS7_ILi64EEESA_SA_EEELi512ENS_6half_tEfNS_4arch4Sm90ELb1ELb0ELb0ELb1ELb0ELb1ELb0ELb0ELb0ELb0ELb0ELb0EEENS1_21CollectiveEpilogueFwdINS6_IJSA_NS7_ILi512EEESA_EEES9_SC_SE_Li256ELb1ELb0ELb0ELb0EEENS1_36VarlenDynamicPersistentTileSchedulerILi64ELi64ELi256ELi32ELb0ELb0ELb1ELb1ELb1ELb1EEEEEEEEEvNT_6ParamsE:
        /* <DEDUP_REMOVED lines=26> */
.L_x_6270:
[----:B------:R-:W-:Y:S05]  /*01a0*/  BSYNC B0 ;  /* 0x0000000000007941 */ /* 0x000fea0003800000 */
.L_x_6269:
        /* <DEDUP_REMOVED lines=37> */
.L_x_6271:
        /* <DEDUP_REMOVED lines=22> */
.L_x_6272:
        /* <DEDUP_REMOVED lines=18> */
.L_x_6273:
        /* <DEDUP_REMOVED lines=22> */
.L_x_6274:
        /* <DEDUP_REMOVED lines=22> */
.L_x_6275:
        /* <DEDUP_REMOVED lines=9> */
.L_x_6278:
        /* <DEDUP_REMOVED lines=42> */
[----:B------:R-:W-:-:S04]  /*0c70*/  LEA.HI R8, R8, R7, RZ, 0x3 ;  /* 0x0000000708087211 */ /* 0x000fc800078f18ff */
[----:B------:R-:W-:Y:S02]  /*0c80*/  LOP3.LUT R8, R8, 0xfffffff8, RZ, 0xc0, !PT ;  /* 0xfffffff808087812 */ /* 0x000fe400078ec0ff */
[----:B------:R-:W-:Y:S02]  /*0c90*/  LEA.HI R13, R12, R199, RZ, 0x2 ;  /* 0x000000c70c0d7211 */ /* 0x000fe400078f10ff */
[----:B------:R-:W-:Y:S01]  /*0ca0*/  LOP3.LUT R12, R10, 0xfffffff8, RZ, 0xc0, !PT ;  /* 0xfffffff80a0c7812 */ /* 0x000fe200078ec0ff */
[----:B------:R-:W-:Y:S01]  /*0cb0*/  IMAD.IADD R8, R7, 0x1, -R8 ;  /* 0x0000000107087824 */ /* 0x000fe200078e0a08 */
[----:B------:R-:W-:Y:S02]  /*0cc0*/  LOP3.LUT R7, R6, 0x7ffffffc, RZ, 0xc0, !PT ;  /* 0x7ffffffc06077812 */ /* 0x000fe400078ec0ff */
[----:B------:R-:W-:Y:S01]  /*0cd0*/  LOP3.LUT R16, R13, 0x3ffffc, RZ, 0xc0, !PT ;  /* 0x003ffffc0d107812 */ /* 0x000fe200078ec0ff */
[----:B------:R-:W-:Y:S01]  /*0ce0*/  IMAD.IADD R12, R9, 0x1, -R12 ;  /* 0x00000001090c7824 */ /* 0x000fe200078e0a0c */
[----:B------:R-:W-:Y:S01]  /*0cf0*/  SHF.R.S32.HI R212, RZ, 0x7, R3 ;  /* 0x00000007ffd47819 */ /* 0x000fe20000011403 */
[----:B------:R-:W-:Y:S01]  /*0d00*/  IMAD.IADD R7, R4, 0x1, -R7 ;  /* 0x0000000104077824 */ /* 0x000fe200078e0a07 */
[----:B------:R-:W-:-:S02]  /*0d10*/  LEA.HI R5, R5, R4, RZ, 0x5 ;  /* 0x0000000405057211 */ /* 0x000fc400078f28ff */
[----:B------:R-:W-:Y:S01]  /*0d20*/  LEA.HI R4, R0, R221, RZ, 0x3 ;  /* 0x000000dd00047211 */ /* 0x000fe200078f18ff */
[----:B------:R-:W-:Y:S01]  /*0d30*/  IMAD.IADD R16, R199, 0x1, -R16 ;  /* 0x00000001c7107824 */ /* 0x000fe200078e0a10 */
[----:B------:R-:W-:Y:S01]  /*0d40*/  LEA R13, R212, R9, 0x8 ;  /* 0x00000009d40d7211 */ /* 0x000fe200078e40ff */
[----:B------:R-:W-:Y:S01]  /*0d50*/  IMAD.IADD R14, R11, 0x1, -R14 ;  /* 0x000000010b0e7824 */ /* 0x000fe200078e0a0e */
[----:B------:R-:W-:Y:S01]  /*0d60*/  LEA.HI R0, R0, R221, RZ, 0x2 ;  /* 0x000000dd00007211 */ /* 0x000fe200078f10ff */
[----:B------:R-:W-:Y:S01]  /*0d70*/  IMAD.SHL.U32 R9, R12, 0x40, RZ ;  /* 0x000000400c097824 */ /* 0x000fe200078e00ff */
[----:B------:R-:W-:Y:S01]  /*0d80*/  SHF.R.S32.HI R200, RZ, 0x3, R4 ;  /* 0x00000003ffc87819 */ /* 0x000fe20000011404 */
[----:B------:R-:W-:Y:S01]  /*0d90*/  IMAD.SHL.U32 R14, R14, 0x8, RZ ;  /* 0x000000080e0e7824 */ /* 0x000fe200078e00ff */
[----:B------:R-:W-:Y:S01]  /*0da0*/  LOP3.LUT R4, R4, 0x1ffffff8, RZ, 0xc0, !PT ;  /* 0x1ffffff804047812 */ /* 0x000fe200078ec0ff */
[----:B------:R-:W-:Y:S01]  /*0db0*/  IMAD.SHL.U32 R10, R10, 0x40, RZ ;  /* 0x000000400a0a7824 */ /* 0x000fe200078e00ff */
[----:B------:R-:W-:-:S02]  /*0dc0*/  SHF.R.S32.HI R23, RZ, 0x2, R0 ;  /* 0x00000002ff177819 */ /* 0x000fc40000011400 */
[----:B------:R-:W-:Y:S02]  /*0dd0*/  LEA R13, R16, R13, 0x4 ;  /* 0x0000000d100d7211 */ /* 0x000fe400078e20ff */
[----:B------:R-:W-:Y:S01]  /*0de0*/  LOP3.LUT R9, R9, 0x1c0, RZ, 0xc0, !PT ;  /* 0x000001c009097812 */ /* 0x000fe200078ec0ff */
[----:B------:R-:W-:Y:S01]  /*0df0*/  IMAD.IADD R4, R221, 0x1, -R4 ;  /* 0x00000001dd047824 */ /* 0x000fe200078e0a04 */
[----:B------:R-:W-:Y:S01]  /*0e00*/  LEA R220, R13, R14, 0x6 ;  /* 0x0000000e0ddc7211 */ /* 0x000fe200078e30ff */
[----:B------:R-:W-:Y:S01]  /*0e10*/  VIADD R223, R23, 0x20 ;  /* 0x0000002017df7836 */ /* 0x000fe20000000000 */
[----:B------:R-:W-:Y:S02]  /*0e20*/  LOP3.LUT R10, R10, 0x7ffffe00, RZ, 0xc0, !PT ;  /* 0x7ffffe000a0a7812 */ /* 0x000fe400078ec0ff */
[----:B------:R-:W-:Y:S02]  /*0e30*/  LOP3.LUT R14, R9, 0x8, R14, 0xf8, !PT ;  /* 0x00000008090e7812 */ /* 0x000fe400078ef80e */
[----:B------:R-:W-:Y:S01]  /*0e40*/  SHF.R.U32.HI R9, RZ, 0x3, R9 ;  /* 0x00000003ff097819 */ /* 0x000fe20000011609 */
[----:B------:R-:W-:Y:S01]  /*0e50*/  IMAD R10, R199, 0x400, R10 ;  /* 0x00000400c70a7824 */ /* 0x000fe200078e020a */
[----:B------:R-:W-:-:S02]  /*0e60*/  SHF.L.U32 R193, R4, 0x3, RZ ;  /* 0x0000000304c17819 */ /* 0x000fc400000006ff */
[----:B------:R-:W-:Y:S02]  /*0e70*/  LOP3.LUT R6, R0, 0xfffffffc, RZ, 0xc0, !PT ;  /* 0xfffffffc00067812 */ /* 0x000fe400078ec0ff */
[----:B------:R-:W-:Y:S02]  /*0e80*/  SHF.R.S32.HI R4, RZ, 0x1f, R223 ;  /* 0x0000001fff047819 */ /* 0x000fe400000114df */
[----:B------:R-:W-:Y:S02]  /*0e90*/  LOP3.LUT R9, R14, R9, RZ, 0x3c, !PT ;  /* 0x000000090e097212 */ /* 0x000fe400078e3cff */
[----:B------:R-:W-:Y:S01]  /*0ea0*/  SHF.R.S32.HI R0, RZ, 0x1f, R0 ;  /* 0x0000001fff007819 */ /* 0x000fe20000011400 */
[----:B------:R-:W-:Y:S01]  /*0eb0*/  IMAD.IADD R211, R221, 0x1, -R6 ;  /* 0x00000001ddd37824 */ /* 0x000fe200078e0a06 */
[----:B------:R-:W-:Y:S01]  /*0ec0*/  LEA.HI R4, R4, R223, RZ, 0x3 ;  /* 0x000000df04047211 */ /* 0x000fe200078f18ff */
[----:B------:R-:W-:Y:S01]  /*0ed0*/  IMAD.SHL.U32 R218, R223, 0x40, RZ ;  /* 0x00000040dfda7824 */ /* 0x000fe200078e00ff */
[----:B------:R-:W-:-:S02]  /*0ee0*/  R2P PR, R12, 0x6 ;  /* 0x000000060c007804 */ /* 0x000fc40000000000 */
[----:B------:R-:W-:Y:S02]  /*0ef0*/  IADD3 R9, R10, R9, RZ ;  /* 0x000000090a097210 */ /* 0x000fe40007ffe0ff */
[----:B------:R-:W-:Y:S01]  /*0f00*/  LEA.HI R0, R0, R23, RZ, 0x3 ;  /* 0x0000001700007211 */ /* 0x000fe200078f18ff */
[----:B------:R-:W-:Y:S01]  /*0f10*/  IMAD.SHL.U32 R16, R211, 0x8, RZ ;  /* 0x00000008d3107824 */ /* 0x000fe200078e00ff */
[----:B------:R-:W-:Y:S01]  /*0f20*/  LEA.HI R3, R3, R212, RZ, 0x1 ;  /* 0x000000d403037211 */ /* 0x000fe200078f08ff */
[----:B------:R-:W-:Y:S01]  /*0f30*/  IMAD.SHL.U32 R4, R4, 0x40, RZ ;  /* 0x0000004004047824 */ /* 0x000fe200078e00ff */
[----:B------:R-:W-:Y:S01]  /*0f40*/  LOP3.LUT R0, R0, 0xfffffff8, RZ, 0xc0, !PT ;  /* 0xfffffff800007812 */ /* 0x000fe200078ec0ff */
[----:B------:R-:W-:Y:S01]  /*0f50*/  IMAD R195, R9, 0x2, R2 ;  /* 0x0000000209c37824 */ /* 0x000fe200078e0202 */
[----:B------:R-:W-:Y:S01]  /*0f60*/  LOP3.LUT R218, R218, 0x1c0, RZ, 0xc0, !PT ;  /* 0x000001c0dada7812 */ /* 0x000fe200078ec0ff */
[----:B------:R-:W-:Y:S01]  /*0f70*/  IMAD.MOV.U32 R197, RZ, RZ, 0x20 ;  /* 0x00000020ffc57424 */ /* 0x000fe200078e00ff */
[----:B------:R-:W-:Y:S01]  /*0f80*/  LOP3.LUT R3, R3, 0xfffffe, RZ, 0xc0, !PT ;  /* 0x00fffffe03037812 */ /* 0x000fe200078ec0ff */
[----:B------:R-:W-:Y:S01]  /*0f90*/  VIADD R198, R195, 0x26800 ;  /* 0x00026800c3c67836 */ /* 0x000fe20000000000 */
[----:B------:R-:W-:-:S02]  /*0fa0*/  IADD3 R191, R23, -R0, RZ ;  /* 0x8000000017bf7210 */ /* 0x000fc40007ffe0ff */
[----:B------:R-:W-:Y:S02]  /*0fb0*/  LOP3.LUT R0, R218, 0x38, R16, 0xf8, !PT ;  /* 0x00000038da007812 */ /* 0x000fe400078ef810 */
[----:B------:R-:W-:Y:S02]  /*0fc0*/  SHF.R.U32.HI R222, RZ, 0x3, R218 ;  /* 0x00000003ffde7819 */ /* 0x000fe400000116da */
[----:B------:R-:W-:Y:S02]  /*0fd0*/  LOP3.LUT R219, R4, 0xfffffe00, RZ, 0xc0, !PT ;  /* 0xfffffe0004db7812 */ /* 0x000fe400078ec0ff */
[----:B------:R-:W-:Y:S01]  /*0fe0*/  SEL R197, R197, 0xffffffe0, !P1 ;  /* 0xffffffe0c5c57807 */ /* 0x000fe20004800000 */
[----:B------:R-:W-:Y:S01]  /*0ff0*/  IMAD.IADD R3, R212, 0x1, -R3 ;  /* 0x00000001d4037824 */ /* 0x000fe200078e0a03 */
[----:B------:R-:W-:Y:S02]  /*1000*/  SHF.R.S32.HI R5, RZ, 0x5, R5 ;  /* 0x00000005ff057819 */ /* 0x000fe40000011405 */
[----:B------:R-:W-:Y:S01]  /*1010*/  IADD3 R196, R195, 0x26840, RZ ;  /* 0x00026840c3c47810 */ /* 0x000fe20007ffe0ff */
[C---:B------:R-:W-:Y:S01]  /*1020*/  @P2 VIADD R196, R198.reuse, 0xffffffc0 ;  /* 0xffffffc0c6c42836 */ /* 0x040fe20000000000 */
[----:B------:R-:W-:Y:S01]  /*1030*/  LOP3.LUT R217, R219, R0, R222, 0xf6, !PT ;  /* 0x00000000dbd97212 */ /* 0x000fe200078ef6de */
[----:B------:R-:W-:Y:S01]  /*1040*/  IMAD.IADD R198, R198, 0x1, R197 ;  /* 0x00000001c6c67824 */ /* 0x000fe200078e02c5 */
[----:B------:R-:W-:Y:S01]  /*1050*/  MOV R189, RZ ;  /* 0x000000ff00bd7202 */ /* 0x000fe20000000f00 */
[----:B------:R-:W-:Y:S01]  /*1060*/  IMAD R190, R5, 0x10, R8 ;  /* 0x0000001005be7824 */ /* 0x000fe200078e0208 */
[----:B------:R-:W-:Y:S01]  /*1070*/  CS2R R18, SRZ ;  /* 0x0000000000127805 */ /* 0x000fe2000001ff00 */
[----:B------:R-:W-:Y:S01]  /*1080*/  IMAD.MOV.U32 R206, RZ, RZ, RZ ;  /* 0x000000ffffce7224 */ /* 0x000fe200078e00ff */
[----:B------:R-:W-:Y:S01]  /*1090*/  SHF.R.S32.HI R216, RZ, 0x1f, R23 ;  /* 0x0000001fffd87819 */ /* 0x000fe20000011417 */
[----:B------:R-:W-:Y:S01]  /*10a0*/  IMAD.MOV.U32 R22, RZ, RZ, RZ ;  /* 0x000000ffff167224 */ /* 0x000fe200078e00ff */
[----:B------:R-:W-:Y:S01]  /*10b0*/  LEA R217, R217, R2, 0x1 ;  /* 0x00000002d9d97211 */ /* 0x000fe200078e08ff */
[----:B------:R-:W-:-:S02]  /*10c0*/  IMAD.SHL.U32 R194, R3, 0x100, RZ ;  /* 0x0000010003c27824 */ /* 0x000fc400078e00ff */
[----:B------:R-:W-:Y:S02]  /*10d0*/  IMAD.SHL.U32 R192, R7, 0x2, RZ ;  /* 0x0000000207c07824 */ /* 0x000fe400078e00ff */
[----:B------:R-:W-:Y:S01]  /*10e0*/  IMAD.IADD R197, R197, 0x1, R196 ;  /* 0x00000001c5c57824 */ /* 0x000fe200078e02c4 */
[----:B--2---:R-:W-:-:S07]  /*10f0*/  LOP3.LUT R188, R15, 0x1, RZ, 0xfc, !PT ;  /* 0x000000010fbc7812 */ /* 0x004fce00078efcff */
.L_x_6425:
[----:B0----5:R-:W0:Y:S01]  /*1100*/  LDC.64 R4, c[0x0][0xc60] ;  /* 0x00031800ff047b82 */ /* 0x021e220000000a00 */
[----:B------:R-:W-:Y:S01]  /*1110*/  ULDC.64 UR4, c[0x0][0xa28] ;  /* 0x00028a0000047ab9 */ /* 0x000fe20000000a00 */
[----:B------:R-:W-:Y:S01]  /*1120*/  ULDC.64 UR8, c[0x0][0xa18] ;  /* 0x0002860000087ab9 */ /* 0x000fe20000000a00 */
[----:B------:R-:W-:Y:S01]  /*1130*/  ULDC.64 UR6, c[0x0][0xa08] ;  /* 0x0002820000067ab9 */ /* 0x000fe20000000a00 */
[----:B0-----:R-:W-:-:S05]  /*1140*/  IMAD.WIDE R4, R187, 0x4, R4 ;  /* 0x00000004bb047825 */ /* 0x001fca00078e0204 */
[----:B------:R-:W2:Y:S01]  /*1150*/  LDG.E R205, desc[UR40][R4.64] ;  /* 0x0000002804cd7981 */ /* 0x000ea2000c1e1900 */
        /* <DEDUP_REMOVED lines=16> */
[----:B-1--4-:R-:W-:Y:S01]  /*1260*/  @P1 IADD3 R6, P2, R203, UR8, RZ ;  /* 0x00000008cb061c10 */ /* 0x012fe2000ff5e0ff */
        /* <DEDUP_REMOVED lines=19> */
[----:B0--3--:R-:W-:Y:S06]  /*13a0*/  @P1 BRA `(.L_x_6280) ;  /* 0x0000000000241947 */ /* 0x009fec0003800000 */
        /* <DEDUP_REMOVED lines=9> */
.L_x_6280:
[----:B------:R-:W-:Y:S01]  /*1440*/  IMAD.U32 R32, RZ, RZ, UR5 ;  /* 0x00000005ff207e24 */ /* 0x000fe2000f8e00ff */
[----:B------:R-:W-:Y:S01]  /*1450*/  MOV R24, UR4 ;  /* 0x0000000400187c02 */ /* 0x000fe20008000f00 */
[----:B------:R-:W-:Y:S06]  /*1460*/  @!P2 BRA `(.L_x_6281) ;  /* 0x000000000010a947 */ /* 0x000fec0003800000 */
[----:B------:R-:W-:-:S04]  /*1470*/  IADD3 R4, P0, R203, UR8, RZ ;  /* 0x00000008cb047c10 */ /* 0x000fc8000ff1e0ff */
[----:B------:R-:W-:-:S05]  /*1480*/  IADD3.X R5, R204, UR9, RZ, P0, !PT ;  /* 0x00000009cc057c10 */ /* 0x000fca00087fe4ff */
[----:B------:R0:W5:Y:S01]  /*1490*/  LDG.E R24, desc[UR40][R4.64] ;  /* 0x0000002804187981 */ /* 0x000162000c1e1900 */
[----:B------:R-:W-:Y:S05]  /*14a0*/  BRA `(.L_x_6282) ;  /* 0x0000000000107947 */ /* 0x000fea0003800000 */
.L_x_6281:
[----:B------:R-:W-:Y:S05]  /*14b0*/  @!P0 BRA `(.L_x_6282) ;  /* 0x00000000000c8947 */ /* 0x000fea0003800000 */
[----:B------:R-:W2:Y:S04]  /*14c0*/  LDG.E R5, desc[UR40][R8.64] ;  /* 0x0000002808057981 */ /* 0x000ea8000c1e1900 */
[----:B------:R-:W2:Y:S02]  /*14d0*/  LDG.E R24, desc[UR40][R8.64+0x4] ;  /* 0x0000042808187981 */ /* 0x000ea4000c1e1900 */
[----:B--2---:R-:W-:-:S07]  /*14e0*/  IMAD.IADD R24, R24, 0x1, -R5 ;  /* 0x0000000118187824 */ /* 0x004fce00078e0a05 */
.L_x_6282:
        /* <DEDUP_REMOVED lines=9> */
[----:B------:R-:W-:Y:S01]  /*1580*/  LEA R3, R185, 0x7f, 0x6 ;  /* 0x0000007fb9037811 */ /* 0x000fe200078e30ff */
        /* <DEDUP_REMOVED lines=51> */
.L_x_6285:
[----:B------:R-:W-:Y:S05]  /*18c0*/  BSYNC B6 ;  /* 0x0000000000067941 */ /* 0x000fea0003800000 */
.L_x_6284:
        /* <DEDUP_REMOVED lines=20> */
.L_x_6287:
[----:B------:R-:W-:Y:S05]  /*1a10*/  BSYNC B6 ;  /* 0x0000000000067941 */ /* 0x000fea0003800000 */
.L_x_6286:
        /* <DEDUP_REMOVED lines=19> */
[-C--:B-1----:R-:W-:Y:S01]  /*1b50*/  IMAD.WIDE.U32 R48, R23, R28.reuse, R16 ;  /* 0x0000001c17307225 */ /* 0x082fe200078e0010 */
[----:B------:R-:W-:Y:S02]  /*1b60*/  SHF.L.U64.HI R50, R28, 0x6, R29 ;  /* 0x000000061c327819 */ /* 0x000fe4000001021d */
[----:B------:R-:W-:Y:S01]  /*1b70*/  SHF.R.S32.HI R39, RZ, 0x1f, R38 ;  /* 0x0000001fff277819 */ /* 0x000fe20000011426 */
[-C--:B------:R-:W-:Y:S01]  /*1b80*/  IMAD R3, R15, R28.reuse, RZ ;  /* 0x0000001c0f037224 */ /* 0x080fe200078e02ff */
[----:B--2---:R-:W-:Y:S01]  /*1b90*/  SHF.L.U64.HI R52, R54, 0x6, R55 ;  /* 0x0000000636347819 */ /* 0x004fe20000010237 */
[C---:B----4-:R-:W-:Y:S01]  /*1ba0*/  IMAD.WIDE.U32 R4, R44.reuse, R28, RZ ;  /* 0x0000001c2c047225 */ /* 0x050fe200078e00ff */
[----:B------:R-:W-:Y:S01]  /*1bb0*/  SHF.L.U32 R58, R191, 0x6, RZ ;  /* 0x00000006bf3a7819 */ /* 0x000fe200000006ff */
[----:B------:R-:W1:Y:S02]  /*1bc0*/  @P0 LDC R7, c[0x0][0x42c] ;  /* 0x00010b00ff070b82 */ /* 0x000e640000000800 */
[----:B------:R-:W-:Y:S01]  /*1bd0*/  IMAD R3, R44, R29, R3 ;  /* 0x0000001d2c037224 */ /* 0x000fe200078e0203 */
[----:B---3--:R-:W-:Y:S01]  /*1be0*/  ISETP.GE.AND P2, PT, R16, R27, PT ;  /* 0x0000001b1000720c */ /* 0x008fe20003f46270 */
[----:B------:R-:W-:Y:S01]  /*1bf0*/  IMAD.SHL.U32 R51, R28, 0x40, RZ ;  /* 0x000000401c337824 */ /* 0x000fe200078e00ff */
[----:B------:R-:W-:Y:S01]  /*1c00*/  LOP3.LUT R58, R58, 0x1c0, RZ, 0xc0, !PT ;  /* 0x000001c03a3a7812 */ /* 0x000fe200078ec0ff */
[----:B------:R-:W-:Y:S01]  /*1c10*/  VIADD R80, R16, 0x20 ;  /* 0x0000002010507836 */ /* 0x000fe20000000000 */
[----:B------:R-:W-:Y:S01]  /*1c20*/  IADD3 R5, R5, R3, RZ ;  /* 0x0000000305057210 */ /* 0x000fe20007ffe0ff */
[----:B------:R-:W2:Y:S01]  /*1c30*/  @P0 LDC R9, c[0x0][0x430] ;  /* 0x00010c00ff090b82 */ /* 0x000ea20000000800 */
[----:B------:R-:W-:-:S02]  /*1c40*/  SEL R13, R27, RZ, P2 ;  /* 0x000000ff1b0d7207 */ /* 0x000fc40001000000 */
[----:B------:R-:W-:Y:S01]  /*1c50*/  SHF.R.U32.HI R60, RZ, 0x3, R58 ;  /* 0x00000003ff3c7819 */ /* 0x000fe2000001163a */
[----:B0-----:R-:W-:Y:S01]  /*1c60*/  IMAD.WIDE.U32 R10, R23, R42, R16 ;  /* 0x0000002a170a7225 */ /* 0x001fe200078e0010 */
[----:B------:R-:W-:Y:S02]  /*1c70*/  IADD3 R13, R16, R13, RZ ;  /* 0x0000000d100d7210 */ /* 0x000fe40007ffe0ff */
[----:B------:R-:W-:Y:S01]  /*1c80*/  SHF.L.U64.HI R53, R42, 0x6, R43 ;  /* 0x000000062a357819 */ /* 0x000fe2000001022b */
[----:B------:R-:W0:Y:S01]  /*1c90*/  LDC R61, c[0x0][0x3d4] ;  /* 0x0000f500ff3d7b82 */ /* 0x000e220000000800 */
[----:B------:R-:W-:Y:S02]  /*1ca0*/  SHF.R.S32.HI R12, RZ, 0x1f, R13 ;  /* 0x0000001fff0c7819 */ /* 0x000fe4000001140d */
[----:B------:R-:W-:Y:S02]  /*1cb0*/  P2R R72, PR, RZ, 0x4 ;  /* 0x00000004ff487803 */ /* 0x000fe40000000000 */
[----:B------:R-:W-:-:S02]  /*1cc0*/  SHF.L.U32 R62, R27, 0x1, RZ ;  /* 0x000000011b3e7819 */ /* 0x000fc400000006ff */
[----:B------:R-:W-:Y:S01]  /*1cd0*/  SHF.R.U32.HI R26, RZ, 0x7, R26 ;  /* 0x00000007ff1a7819 */ /* 0x000fe2000001161a */
[----:B-1----:R-:W-:Y:S01]  /*1ce0*/  @P0 IMAD.HI.U32 R0, R186, R7, RZ ;  /* 0x00000007ba000227 */ /* 0x002fe200078e00ff */
[----:B------:R-:W1:Y:S03]  /*1cf0*/  LDC R63, c[0x0][0x2e4] ;  /* 0x0000b900ff3f7b82 */ /* 0x000e660000000800 */
[----:B------:R-:W-:Y:S01]  /*1d00*/  VIADD R59, R26, 0x8 ;  /* 0x000000081a3b7836 */ /* 0x000fe20000000000 */
[----:B--2---:R-:W-:Y:S02]  /*1d10*/  @P0 SHF.R.U32.HI R186, RZ, R9, R0 ;  /* 0x00000009ffba0219 */ /* 0x004fe40000011600 */
[----:B------:R-:W-:Y:S02]  /*1d20*/  ISETP.NE.U32.AND P0, PT, RZ, UR6, PT ;  /* 0x00000006ff007c0c */ /* 0x000fe4000bf05070 */
[----:B------:R-:W-:Y:S01]  /*1d30*/  SHF.R.S32.HI R0, RZ, 0x1f, R186 ;  /* 0x0000001fff007819 */ /* 0x000fe200000114ba */
[----:B------:R-:W-:Y:S01]  /*1d40*/  IMAD.WIDE.U32 R4, R186, UR4, R4 ;  /* 0x00000004ba047c25 */ /* 0x000fe2000f8e0004 */
[----:B------:R-:W-:Y:S01]  /*1d50*/  ISETP.NE.AND.EX P0, PT, RZ, UR7, PT, P0 ;  /* 0x00000007ff007c0c */ /* 0x000fe2000bf05300 */
[----:B------:R-:W-:-:S02]  /*1d60*/  ULDC.64 UR6, c[0x0][0x320] ;  /* 0x0000c80000067ab9 */ /* 0x000fc40000000a00 */
[C---:B------:R-:W-:Y:S02]  /*1d70*/  IMAD R7, R0.reuse, UR6, RZ ;  /* 0x0000000600077c24 */ /* 0x040fe4000f8e02ff */
[----:B------:R-:W-:Y:S02]  /*1d80*/  IMAD R3, R0, UR4, RZ ;  /* 0x0000000400037c24 */ /* 0x000fe4000f8e02ff */
[C---:B------:R-:W-:Y:S02]  /*1d90*/  IMAD R9, R186.reuse, UR7, R7 ;  /* 0x00000007ba097c24 */ /* 0x040fe4000f8e0207 */
[----:B------:R-:W-:-:S04]  /*1da0*/  IMAD.WIDE.U32 R6, R186, UR6, R16 ;  /* 0x00000006ba067c25 */ /* 0x000fc8000f8e0010 */
[----:B------:R-:W-:Y:S01]  /*1db0*/  IMAD R3, R186, UR5, R3 ;  /* 0x00000005ba037c24 */ /* 0x000fe2000f8e0203 */
[----:B------:R-:W-:Y:S01]  /*1dc0*/  ULDC.64 UR4, c[0x0][0x300] ;  /* 0x0000c00000047ab9 */ /* 0x000fe20000000a00 */
[----:B------:R-:W-:Y:S02]  /*1dd0*/  IMAD.IADD R7, R7, 0x1, R9 ;  /* 0x0000000107077824 */ /* 0x000fe400078e0209 */
[----:B------:R-:W-:Y:S01]  /*1de0*/  IMAD.IADD R5, R5, 0x1, R3 ;  /* 0x0000000105057824 */ /* 0x000fe200078e0203 */
[----:B------:R-:W-:Y:S02]  /*1df0*/  SHF.R.S32.HI R0, RZ, 0x1f, R25 ;  /* 0x0000001fff007819 */ /* 0x000fe40000011419 */
[----:B------:R-:W-:Y:S02]  /*1e00*/  SEL R9, R25, RZ, !P0 ;  /* 0x000000ff19097207 */ /* 0x000fe40004000000 */
[----:B------:R-:W-:-:S03]  /*1e10*/  SEL R0, R0, RZ, !P0 ;  /* 0x000000ff00007207 */ /* 0x000fc60004000000 */
[----:B------:R-:W-:-:S04]  /*1e20*/  IMAD.WIDE.U32 R40, R9, UR4, R4 ;  /* 0x0000000409287c25 */ /* 0x000fc8000f8e0004 */
[----:B------:R-:W-:Y:S02]  /*1e30*/  IMAD R8, R0, UR4, RZ ;  /* 0x0000000400087c24 */ /* 0x000fe4000f8e02ff */
[----:B------:R-:W-:Y:S02]  /*1e40*/  IMAD R4, R216, R28, RZ ;  /* 0x0000001cd8047224 */ /* 0x000fe400078e02ff */
[----:B------:R-:W-:Y:S01]  /*1e50*/  IMAD R3, R9, UR5, R8 ;  /* 0x0000000509037c24 */ /* 0x000fe2000f8e0208 */
[----:B------:R-:W-:Y:S01]  /*1e60*/  ULDC.64 UR4, c[0x0][0x328] ;  /* 0x0000ca0000047ab9 */ /* 0x000fe20000000a00 */
[----:B------:R-:W-:Y:S02]  /*1e70*/  IMAD R5, R23, R29, R4 ;  /* 0x0000001d17057224 */ /* 0x000fe400078e0204 */
[----:B------:R-:W-:Y:S01]  /*1e80*/  IMAD R8, R0, UR4, RZ ;  /* 0x0000000400087c24 */ /* 0x000fe2000f8e02ff */
[----:B------:R-:W-:Y:S01]  /*1e90*/  IADD3 R0, R41, R3, RZ ;  /* 0x0000000329007210 */ /* 0x000fe20007ffe0ff */
[----:B------:R-:W-:Y:S01]  /*1ea0*/  IMAD R4, R216, R54, RZ ;  /* 0x00000036d8047224 */ /* 0x000fe200078e02ff */
[----:B------:R-:W-:Y:S01]  /*1eb0*/  IADD3 R3, P0, R40, R48, RZ ;  /* 0x0000003028037210 */ /* 0x000fe20007f1e0ff */
[----:B------:R-:W-:Y:S01]  /*1ec0*/  IMAD.WIDE.U32 R36, R9, UR4, R6 ;  /* 0x0000000409247c25 */ /* 0x000fe2000f8e0006 */
[----:B------:R-:W-:-:S02]  /*1ed0*/  ULDC UR4, c[0x0][0x2e4] ;  /* 0x0000b90000047ab9 */ /* 0x000fc40000000800 */
[----:B------:R-:W-:Y:S01]  /*1ee0*/  IADD3.X R48, R0, R49, R5, P0, !PT ;  /* 0x0000003100307210 */ /* 0x000fe200007fe405 */
[----:B------:R-:W-:Y:S01]  /*1ef0*/  IMAD R75, R9, UR5, R8 ;  /* 0x00000005094b7c24 */ /* 0x000fe2000f8e0208 */
[----:B------:R-:W-:Y:S01]  /*1f00*/  LEA.HI R49, R12, R13, RZ, 0x3 ;  /* 0x0000000d0c317211 */ /* 0x000fe200078f18ff */
[C---:B------:R-:W-:Y:S01]  /*1f10*/  IMAD R21, R23.reuse, R55, R4 ;  /* 0x0000003717157224 */ /* 0x040fe200078e0204 */
[C---:B------:R-:W-:Y:S01]  /*1f20*/  IADD3 R44, P0, R23.reuse, R44, RZ ;  /* 0x0000002c172c7210 */ /* 0x040fe20007f1e0ff */
[-C--:B------:R-:W-:Y:S01]  /*1f30*/  IMAD.WIDE.U32 R8, R23, R54.reuse, R16 ;  /* 0x0000003617087225 */ /* 0x080fe200078e0010 */
[----:B------:R-:W-:Y:S02]  /*1f40*/  LOP3.LUT R69, R49, 0xfffffff8, RZ, 0xc0, !PT ;  /* 0xfffffff831457812 */ /* 0x000fe400078ec0ff */
[----:B------:R-:W-:Y:S01]  /*1f50*/  ISETP.GE.AND P4, PT, R16, UR4, PT ;  /* 0x0000000410007c0c */ /* 0x000fe2000bf86270 */
[----:B------:R-:W-:Y:S01]  /*1f60*/  IMAD.WIDE.U32 R4, R23, R54, R38 ;  /* 0x0000003617047225 */ /* 0x000fe200078e0026 */
[----:B------:R-:W-:-:S02]  /*1f70*/  ISETP.GE.AND P3, PT, R80, UR4, PT ;  /* 0x0000000450007c0c */ /* 0x000fc4000bf66270 */
[----:B------:R-:W-:Y:S01]  /*1f80*/  SHF.R.S32.HI R73, RZ, 0x1f, R69 ;  /* 0x0000001fff497819 */ /* 0x000fe20000011445 */
[-C--:B------:R-:W-:Y:S01]  /*1f90*/  IMAD R6, R216, R42.reuse, RZ ;  /* 0x0000002ad8067224 */ /* 0x080fe200078e02ff */
[----:B------:R-:W-:Y:S01]  /*1fa0*/  IADD3 R75, R37, R75, RZ ;  /* 0x0000004b254b7210 */ /* 0x000fe20007ffe0ff */
[----:B------:R-:W-:Y:S02]  /*1fb0*/  IMAD.IADD R9, R21, 0x1, R9 ;  /* 0x0000000115097824 */ /* 0x000fe400078e0209 */
[----:B------:R-:W-:Y:S01]  /*1fc0*/  IMAD.IADD R5, R5, 0x1, R21 ;  /* 0x0000000105057824 */ /* 0x000fe200078e0215 */
[----:B-----5:R-:W-:Y:S01]  /*1fd0*/  SHF.R.S32.HI R21, RZ, 0x1f, R33 ;  /* 0x0000001fff157819 */ /* 0x020fe20000011421 */
[C---:B------:R-:W-:Y:S02]  /*1fe0*/  IMAD R25, R23.reuse, R43, R6 ;  /* 0x0000002b17197224 */ /* 0x040fe400078e0206 */
[----:B------:R-:W-:-:S04]  /*1ff0*/  IMAD.WIDE.U32 R6, R23, R42, R38 ;  /* 0x0000002a17067225 */ /* 0x000fc800078e0026 */
[----:B------:R-:W-:Y:S02]  /*2000*/  IMAD R14, R21, R54, RZ ;  /* 0x00000036150e7224 */ /* 0x000fe400078e02ff */
[----:B------:R-:W-:Y:S02]  /*2010*/  IMAD.IADD R11, R25, 0x1, R11 ;  /* 0x00000001190b7824 */ /* 0x000fe400078e020b */
[----:B------:R-:W-:Y:S02]  /*2020*/  IMAD.IADD R7, R7, 0x1, R25 ;  /* 0x0000000107077824 */ /* 0x000fe400078e0219 */
[----:B------:R-:W-:Y:S02]  /*2030*/  IMAD R12, R21, R42, RZ ;  /* 0x0000002a150c7224 */ /* 0x000fe400078e02ff */
[C---:B------:R-:W-:Y:S02]  /*2040*/  IMAD R13, R33.reuse, R55, R14 ;  /* 0x00000037210d7224 */ /* 0x040fe400078e020e */
[----:B------:R-:W-:-:S02]  /*2050*/  IMAD R71, R33, R43, R12 ;  /* 0x0000002b21477224 */ /* 0x000fc400078e020c */
[----:B------:R-:W-:-:S04]  /*2060*/  IMAD.WIDE.U32 R28, R33, R42, R10 ;  /* 0x0000002a211c7225 */ /* 0x000fc800078e000a */
[----:B------:R-:W-:Y:S01]  /*2070*/  IMAD.WIDE.U32 R20, R33, R42, R6 ;  /* 0x0000002a21147225 */ /* 0x000fe200078e0006 */
[----:B------:R-:W-:-:S03]  /*2080*/  IADD3 R67, R71, R29, RZ ;  /* 0x0000001d47437210 */ /* 0x000fc60007ffe0ff */
[----:B------:R-:W-:Y:S02]  /*2090*/  IMAD.SHL.U32 R55, R42, 0x40, RZ ;  /* 0x000000402a377824 */ /* 0x000fe400078e00ff */
[----:B------:R-:W2:Y:S01]  /*20a0*/  LDC.64 R42, c[0x0][0x2d8] ;  /* 0x0000b600ff2a7b82 */ /* 0x000ea20000000a00 */
[----:B------:R-:W-:Y:S01]  /*20b0*/  IMAD.WIDE.U32 R30, R33, R54, R4 ;  /* 0x00000036211e7225 */ /* 0x000fe200078e0004 */
[----:B------:R-:W-:-:S03]  /*20c0*/  LOP3.LUT R5, R58, 0x18, R16, 0xf8, !PT ;  /* 0x000000183a057812 */ /* 0x000fc600078ef810 */
[----:B------:R-:W-:Y:S01]  /*20d0*/  IMAD.WIDE.U32 R34, R33, R54, R8 ;  /* 0x0000003621227225 */ /* 0x000fe200078e0008 */
[-C--:B------:R-:W-:Y:S02]  /*20e0*/  LOP3.LUT R4, R5, R60.reuse, RZ, 0x3c, !PT ;  /* 0x0000003c05047212 */ /* 0x080fe400078e3cff */
[----:B------:R-:W-:Y:S01]  /*20f0*/  LOP3.LUT R5, R58, 0x38, R49, 0xf8, !PT ;  /* 0x000000383a057812 */ /* 0x000fe200078ef831 */
[----:B------:R-:W-:Y:S02]  /*2100*/  IMAD.SHL.U32 R54, R54, 0x40, RZ ;  /* 0x0000004036367824 */ /* 0x000fe400078e00ff */
[----:B------:R-:W-:Y:S01]  /*2110*/  IMAD.X R45, R216, 0x1, R15, P0 ;  /* 0x00000001d82d7824 */ /* 0x000fe200000e060f */
[----:B------:R-:W-:Y:S01]  /*2120*/  LOP3.LUT R68, R5, R60, RZ, 0x3c, !PT ;  /* 0x0000003c05447212 */ /* 0x000fe200078e3cff */
[----:B------:R-:W-:Y:S02]  /*2130*/  IMAD R65, R199, 0x200, R4 ;  /* 0x00000200c7417824 */ /* 0x000fe400078e0204 */
[----:B------:R-:W-:-:S02]  /*2140*/  IMAD.IADD R64, R13, 0x1, R35 ;  /* 0x000000010d407824 */ /* 0x000fc400078e0223 */
[----:B------:R-:W-:Y:S02]  /*2150*/  IMAD.IADD R66, R31, 0x1, R13 ;  /* 0x000000011f427824 */ /* 0x000fe400078e020d */
[----:B------:R-:W-:Y:S02]  /*2160*/  IMAD.IADD R71, R21, 0x1, R71 ;  /* 0x0000000115477824 */ /* 0x000fe400078e0247 */
[----:B01----:R-:W-:-:S07]  /*2170*/  IMAD R68, R199, 0x200, R68 ;  /* 0x00000200c7447824 */ /* 0x003fce00078e0244 */
.L_x_6317:
[----:B------:R-:W-:Y:S01]  /*2180*/  VIADD R47, R47, 0xffffffff ;  /* 0xffffffff2f2f7836 */ /* 0x000fe20000000000 */
[----:B------:R-:W-:Y:S05]  /*2190*/  YIELD ;  /* 0x0000000000007946 */ /* 0x000fea0003800000 */
[----:B------:R-:W-:Y:S01]  /*21a0*/  SHF.R.S32.HI R56, RZ, 0x1f, R47 ;  /* 0x0000001fff387819 */ /* 0x000fe2000001142f */
[-C--:B------:R-:W-:Y:S01]  /*21b0*/  IMAD R4, R50, R47.reuse, RZ ;  /* 0x0000002f32047224 */ /* 0x080fe200078e02ff */
[----:B------:R-:W-:Y:S01]  /*21c0*/  BSSY B0, `(.L_x_6288) ;  /* 0x000017a000007945 */ /* 0x000fe20003800000 */
[----:B---3--:R-:W-:Y:S01]  /*21d0*/  IMAD.WIDE.U32 R14, R51, R47, RZ ;  /* 0x0000002f330e7225 */ /* 0x008fe200078e00ff */
[----:B------:R-:W-:-:S03]  /*21e0*/  ISETP.GT.AND P2, PT, R47, R46, PT ;  /* 0x0000002e2f00720c */ /* 0x000fc60003f44270 */
[----:B------:R-:W-:Y:S01]  /*21f0*/  IMAD R5, R56, R51, R4 ;  /* 0x0000003338057224 */ /* 0x000fe200078e0204 */
[----:B------:R-:W-:Y:S01]  /*2200*/  IADD3 R4, P0, R3, R14, RZ ;  /* 0x0000000e03047210 */ /* 0x000fe20007f1e0ff */
[----:B--2---:R-:W-:Y:S02]  /*2210*/  IMAD.SHL.U32 R24, R22, 0x1000, RZ ;  /* 0x0000100016187824 */ /* 0x004fe400078e00ff */
[----:B------:R-:W-:Y:S01]  /*2220*/  IMAD.IADD R77, R15, 0x1, R5 ;  /* 0x000000010f4d7824 */ /* 0x000fe200078e0205 */
[----:B--2---:R-:W-:Y:S01]  /*2230*/  LEA R12, P1, R4, R42, 0x1 ;  /* 0x0000002a040c7211 */ /* 0x004fe200078208ff */
[----:B------:R-:W-:-:S03]  /*2240*/  IMAD.IADD R5, R65, 0x1, R24 ;  /* 0x0000000141057824 */ /* 0x000fc600078e0218 */
[----:B------:R-:W-:Y:S01]  /*2250*/  IADD3.X R6, R77, R48, RZ, P0, !PT ;  /* 0x000000304d067210 */ /* 0x000fe200007fe4ff */
[----:B------:R-:W-:Y:S01]  /*2260*/  IMAD R25, R5, 0x2, R2 ;  /* 0x0000000205197824 */ /* 0x000fe200078e0202 */
[----:B------:R-:W-:Y:S02]  /*2270*/  ISETP.GE.AND P0, PT, R61, 0x1, PT ;  /* 0x000000013d00780c */ /* 0x000fe40003f06270 */
[----:B------:R-:W-:-:S11]  /*2280*/  LEA.HI.X R13, R4, R43, R6, 0x1, P1 ;  /* 0x0000002b040d7211 */ /* 0x000fd600008f0c06 */
[----:B0-----:R-:W-:Y:S05]  /*2290*/  @!P0 BRA `(.L_x_6289) ;  /* 0x0000001400508947 */ /* 0x001fea0003800000 */
        /* <DEDUP_REMOVED lines=16> */
[----:B------:R-:W-:Y:S01]  /*23a0*/  MOV R70, R20 ;  /* 0x0000001400467202 */ /* 0x000fe20000000f00 */
[----:B------:R-:W-:Y:S01]  /*23b0*/  IMAD R6, R53, R47, RZ ;  /* 0x0000002f35067224 */ /* 0x000fe200078e02ff */
[----:B------:R-:W-:Y:S01]  /*23c0*/  IADD3 R7, P0, R30, R4, RZ ;  /* 0x000000041e077210 */ /* 0x000fe20007f1e0ff */
[----:B------:R-:W-:Y:S01]  /*23d0*/  ULDC.64 UR4, c[0x0][0x3c8] ;  /* 0x0000f20000047ab9 */ /* 0x000fe20000000a00 */
[----:B------:R-:W-:Y:S01]  /*23e0*/  ULDC.64 UR6, c[0x0][0x3e0] ;  /* 0x0000f80000067ab9 */ /* 0x000fe20000000a00 */
[-C--:B------:R-:W-:Y:S02]  /*23f0*/  IMAD R9, R56, R55.reuse, R6 ;  /* 0x0000003738097224 */ /* 0x080fe400078e0206 */
        /* <DEDUP_REMOVED lines=16> */
.L_x_6292:
[----:B------:R-:W-:Y:S05]  /*2500*/  BSYNC B1 ;  /* 0x0000000000017941 */ /* 0x000fea0003800000 */
.L_x_6291:
        /* <DEDUP_REMOVED lines=15> */
.L_x_6293:
[----:B------:R-:W-:Y:S01]  /*2600*/  LEA R70, R22, R2, 0x3 ;  /* 0x0000000216467211 */ /* 0x000fe200078e18ff */
[----:B------:R-:W-:Y:S01]  /*2610*/  BSSY B1, `(.L_x_6294) ;  /* 0x0000004000017945 */ /* 0x000fe20003800000 */
[----:B------:R-:W-:-:S04]  /*2620*/  SHF.L.U32 R57, R189, 0x1f, RZ ;  /* 0x0000001fbd397819 */ /* 0x000fc800000006ff */
[----:B------:R-:W0:Y:S02]  /*2630*/  SYNCS.PHASECHK.TRANS64.TRYWAIT P5, [R70+URZ+0x28c90], R57 ;  /* 0x028c9039460075a7 */ /* 0x000e2400080a017f */
[----:B0-----:R-:W-:Y:S05]  /*2640*/  @!P5 BRA `(.L_x_6295) ;  /* 0x0000014c00a0d947 */ /* 0x001fea0003800000 */
.L_x_6528:
[----:B------:R-:W-:Y:S05]  /*2650*/  BSYNC B1 ;  /* 0x0000000000017941 */ /* 0x000fea0003800000 */
.L_x_6294:
        /* <DEDUP_REMOVED lines=16> */
[CC--:B------:R-:W-:Y:S01]  /*2760*/  FMUL.FTZ R74, R6.reuse, R27.reuse ;  /* 0x0000001b064a7220 */ /* 0x0c0fe20000410000 */
[----:B------:R-:W-:Y:S02]  /*2770*/  HADD2.F32 R56, -RZ, R56.H0_H0 ;  /* 0x20000038ff387230 */ /* 0x000fe40000004100 */
[C---:B------:R-:W-:Y:S01]  /*2780*/  FMUL.FTZ R27, R5.reuse, R27 ;  /* 0x0000001b051b7220 */ /* 0x040fe20000410000 */
[--C-:B------:R-:W-:Y:S02]  /*2790*/  HADD2.F32 R15, -RZ, R7.reuse.H1_H1 ;  /* 0x30000007ff0f7230 */ /* 0x100fe40000004100 */
[-C--:B------:R-:W-:Y:S01]  /*27a0*/  FFMA.FTZ R74, R5, R25.reuse, -R74 ;  /* 0x00000019054a7223 */ /* 0x080fe2000001084a */
[----:B------:R-:W-:Y:S02]  /*27b0*/  HADD2.F32 R7, -RZ, R7.H0_H0 ;  /* 0x20000007ff077230 */ /* 0x000fe40000004100 */
[----:B------:R-:W-:Y:S01]  /*27c0*/  FFMA.FTZ R79, R6, R25, R27 ;  /* 0x00000019064f7223 */ /* 0x000fe2000001001b */
[----:B------:R-:W-:-:S02]  /*27d0*/  HADD2.F32 R26, -RZ, R26.H0_H0 ;  /* 0x2000001aff1a7230 */ /* 0x000fc40000004100 */
[-C--:B------:R-:W-:Y:S01]  /*27e0*/  FMUL.FTZ R76, R15, R56.reuse ;  /* 0x000000380f4c7220 */ /* 0x080fe20000410000 */
[--C-:B------:R-:W-:Y:S02]  /*27f0*/  HADD2.F32 R5, -RZ, R4.reuse.H1_H1 ;  /* 0x30000004ff057230 */ /* 0x100fe40000004100 */
[C---:B------:R-:W-:Y:S01]  /*2800*/  FMUL.FTZ R56, R7.reuse, R56 ;  /* 0x0000003807387220 */ /* 0x040fe20000410000 */
[--C-:B------:R-:W-:Y:S02]  /*2810*/  HADD2.F32 R25, -RZ, R83.reuse.H0_H0 ;  /* 0x20000053ff197230 */ /* 0x100fe40000004100 */
[-C--:B------:R-:W-:Y:S01]  /*2820*/  FFMA.FTZ R76, R7, R26.reuse, -R76 ;  /* 0x0000001a074c7223 */ /* 0x080fe2000001084c */
[----:B------:R-:W-:Y:S02]  /*2830*/  HADD2.F32 R4, -RZ, R4.H0_H0 ;  /* 0x20000004ff047230 */ /* 0x000fe40000004100 */
[----:B------:R-:W-:Y:S01]  /*2840*/  FFMA.FTZ R81, R15, R26, R56 ;  /* 0x0000001a0f517223 */ /* 0x000fe20000010038 */
[----:B------:R-:W-:-:S02]  /*2850*/  HADD2.F32 R27, -RZ, R83.H1_H1 ;  /* 0x30000053ff1b7230 */ /* 0x000fc40000004100 */
[--C-:B------:R-:W-:Y:S02]  /*2860*/  HADD2.F32 R6, -RZ, R14.reuse.H1_H1 ;  /* 0x3000000eff067230 */ /* 0x100fe40000004100 */
[-C--:B------:R-:W-:Y:S01]  /*2870*/  FMUL.FTZ R26, R4, R25.reuse ;  /* 0x00000019041a7220 */ /* 0x080fe20000410000 */
[----:B------:R-:W-:Y:S02]  /*2880*/  HADD2.F32 R14, -RZ, R14.H0_H0 ;  /* 0x2000000eff0e7230 */ /* 0x000fe40000004100 */
[--C-:B------:R-:W-:Y:S02]  /*2890*/  HADD2.F32 R7, -RZ, R77.reuse.H0_H0 ;  /* 0x2000004dff077230 */ /* 0x100fe40000004100 */
[----:B------:R-:W-:Y:S02]  /*28a0*/  HADD2.F32 R15, -RZ, R77.H1_H1 ;  /* 0x3000004dff0f7230 */ /* 0x000fe40000004100 */
[C---:B------:R-:W-:Y:S01]  /*28b0*/  FMUL.FTZ R77, R5.reuse, R25 ;  /* 0x00000019054d7220 */ /* 0x040fe20000410000 */
[-C--:B------:R-:W-:Y:S01]  /*28c0*/  FMUL.FTZ R25, R6, R27.reuse ;  /* 0x0000001b06197220 */ /* 0x080fe20000410000 */
[----:B------:R-:W-:Y:S01]  /*28d0*/  FMUL.FTZ R27, R14, R27 ;  /* 0x0000001b0e1b7220 */ /* 0x000fe20000410000 */
[-C--:B------:R-:W-:Y:S01]  /*28e0*/  FFMA.FTZ R26, R5, R7.reuse, R26 ;  /* 0x00000007051a7223 */ /* 0x080fe2000001001a */
[----:B------:R-:W-:Y:S01]  /*28f0*/  FFMA.FTZ R77, R4, R7, -R77 ;  /* 0x00000007044d7223 */ /* 0x000fe2000001084d */
[-C--:B------:R-:W-:Y:S01]  /*2900*/  FFMA.FTZ R25, R14, R15.reuse, -R25 ;  /* 0x0000000f0e197223 */ /* 0x080fe20000010819 */
[----:B------:R-:W-:Y:S01]  /*2910*/  FFMA.FTZ R6, R6, R15, R27 ;  /* 0x0000000f06067223 */ /* 0x000fe2000001001b */
[----:B------:R-:W-:-:S02]  /*2920*/  F2FP.F16.F32.PACK_AB R5, R79, R74 ;  /* 0x0000004a4f05723e */ /* 0x000fc400000000ff */
[----:B------:R-:W-:Y:S02]  /*2930*/  F2FP.F16.F32.PACK_AB R7, R81, R76 ;  /* 0x0000004c5107723e */ /* 0x000fe400000000ff */
[----:B------:R-:W-:Y:S02]  /*2940*/  F2FP.F16.F32.PACK_AB R4, R26, R77 ;  /* 0x0000004d1a04723e */ /* 0x000fe400000000ff */
[----:B------:R-:W-:-:S07]  /*2950*/  F2FP.F16.F32.PACK_AB R6, R6, R25 ;  /* 0x000000190606723e */ /* 0x000fce00000000ff */
.L_x_6300:
[----:B------:R-:W-:Y:S05]  /*2960*/  BSYNC B2 ;  /* 0x0000000000027941 */ /* 0x000fea0003800000 */
.L_x_6299:
[----:B--2---:R1:W-:Y:S02]  /*2970*/  STG.E.128 desc[UR40][R12.64], R4 ;  /* 0x000000040c007986 */ /* 0x0043e4000c101d28 */
.L_x_6298:
[----:B------:R-:W-:Y:S05]  /*2980*/  BSYNC B1 ;  /* 0x0000000000017941 */ /* 0x000fea0003800000 */
.L_x_6297:
[----:B------:R-:W-:Y:S05]  /*2990*/  @P3 BRA `(.L_x_6296) ;  /* 0x0000000c00f03947 */ /* 0x000fea0003800000 */
[----:B-1----:R-:W-:Y:S01]  /*29a0*/  IMAD.MOV.U32 R5, RZ, RZ, 0x20 ;  /* 0x00000020ff057424 */ /* 0x002fe200078e00ff */
[----:B------:R-:W-:Y:S01]  /*29b0*/  LOP3.LUT P5, RZ, R191, 0x4, RZ, 0xc0, !PT ;  /* 0x00000004bfff7812 */ /* 0x000fe200078ac0ff */
[----:B------:R-:W-:Y:S01]  /*29c0*/  BSSY B1, `(.L_x_6301) ;  /* 0x0000031000017945 */ /* 0x000fe20003800000 */
[----:B------:R-:W-:Y:S02]  /*29d0*/  IADD3 R14, R38, 0x10, RZ ;  /* 0x00000010260e7810 */ /* 0x000fe40007ffe0ff */
        /* <DEDUP_REMOVED lines=47> */
.L_x_6302:
[----:B------:R-:W-:Y:S05]  /*2cd0*/  BSYNC B1 ;  /* 0x0000000000017941 */ /* 0x000fea0003800000 */
.L_x_6301:
[----:B-1----:R1:W-:Y:S01]  /*2ce0*/  STG.E.128 desc[UR40][R12.64+0x40], R4 ;  /* 0x000040040c007986 */ /* 0x0023e2000c101d28 */
[----:B------:R-:W-:Y:S05]  /*2cf0*/  BRA `(.L_x_6296) ;  /* 0x0000000c00187947 */ /* 0x000fea0003800000 */
.L_x_6290:
        /* <DEDUP_REMOVED lines=43> */
.L_x_6303:
[----:B------:R-:W-:Y:S01]  /*2fb0*/  IMAD R70, R22, 0x8, R2 ;  /* 0x0000000816467824 */ /* 0x000fe200078e0202 */
[----:B------:R-:W-:Y:S01]  /*2fc0*/  SHF.L.U32 R57, R189, 0x1f, RZ ;  /* 0x0000001fbd397819 */ /* 0x000fe200000006ff */
[----:B------:R-:W-:Y:S03]  /*2fd0*/  BSSY B1, `(.L_x_6304) ;  /* 0x0000003000017945 */ /* 0x000fe60003800000 */
[----:B------:R-:W0:Y:S02]  /*2fe0*/  SYNCS.PHASECHK.TRANS64.TRYWAIT P5, [R70+URZ+0x28c90], R57 ;  /* 0x028c9039460075a7 */ /* 0x000e2400080a017f */
[----:B0-----:R-:W-:Y:S05]  /*2ff0*/  @!P5 BRA `(.L_x_6305) ;  /* 0x000001440048d947 */ /* 0x001fea0003800000 */
.L_x_6529:
[----:B------:R-:W-:Y:S05]  /*3000*/  BSYNC B1 ;  /* 0x0000000000017941 */ /* 0x000fea0003800000 */
.L_x_6304:
        /* <DEDUP_REMOVED lines=23> */
[----:B------:R-:W-:Y:S02]  /*3180*/  LOP3.LUT R12, R13, R60, RZ, 0x3c, !PT ;  /* 0x0000003c0d0c7212 */ /* 0x000fe400078e3cff */
[----:B------:R-:W-:-:S03]  /*3190*/  IADD3 R13, R68, R24, RZ ;  /* 0x00000018440d7210 */ /* 0x000fc60007ffe0ff */
        /* <DEDUP_REMOVED lines=41> */
[-C--:B------:R-:W-:Y:S01]  /*3430*/  FMUL.FTZ R9, R5, R7.reuse ;  /* 0x0000000705097220 */ /* 0x080fe20000410000 */
[----:B------:R-:W-:Y:S02]  /*3440*/  HADD2.F32 R8, -RZ, R84.H0_H0 ;  /* 0x20000054ff087230 */ /* 0x000fe40000004100 */
[C---:B------:R-:W-:Y:S01]  /*3450*/  FMUL.FTZ R84, R4.reuse, R7 ;  /* 0x0000000704547220 */ /* 0x040fe20000410000 */
[----:B------:R-:W-:Y:S01]  /*3460*/  FMUL.FTZ R10, R15, R10 ;  /* 0x0000000a0f0a7220 */ /* 0x000fe20000410000 */
[-C--:B------:R-:W-:Y:S01]  /*3470*/  FFMA.FTZ R82, R4, R6.reuse, -R9 ;  /* 0x0000000604527223 */ /* 0x080fe20000010809 */
[----:B------:R-:W-:Y:S02]  /*3480*/  HADD2.F32 R9, -RZ, R89.H0_H0 ;  /* 0x20000059ff097230 */ /* 0x000fe40000004100 */
[----:B------:R-:W-:Y:S01]  /*3490*/  FFMA.FTZ R84, R5, R6, R84 ;  /* 0x0000000605547223 */ /* 0x000fe20000010054 */
[-C--:B------:R-:W-:Y:S01]  /*34a0*/  FFMA.FTZ R85, R15, R8.reuse, -R86 ;  /* 0x000000080f557223 */ /* 0x080fe20000010856 */
[----:B------:R-:W-:Y:S01]  /*34b0*/  FFMA.FTZ R87, R27, R8, R10 ;  /* 0x000000081b577223 */ /* 0x000fe2000001000a */
[----:B------:R-:W-:-:S02]  /*34c0*/  HADD2.F32 R8, -RZ, R93.H0_H0 ;  /* 0x2000005dff087230 */ /* 0x000fc40000004100 */
[----:B------:R-:W-:Y:S01]  /*34d0*/  HADD2.F32 R5, -RZ, R24.H0_H0 ;  /* 0x20000018ff057230 */ /* 0x000fe20000004100 */
[----:B------:R-:W-:Y:S01]  /*34e0*/  F2FP.F16.F32.PACK_AB R82, R85, R82 ;  /* 0x000000525552723e */ /* 0x000fe200000000ff */
[----:B------:R-:W-:Y:S02]  /*34f0*/  HADD2.F32 R4, -RZ, R12.H0_H0 ;  /* 0x2000000cff047230 */ /* 0x000fe40000004100 */
[----:B------:R-:W-:Y:S02]  /*3500*/  HADD2.F32 R24, -RZ, R24.H1_H1 ;  /* 0x30000018ff187230 */ /* 0x000fe40000004100 */
[-C--:B------:R-:W-:Y:S01]  /*3510*/  FMUL.FTZ R11, R5, R8.reuse ;  /* 0x00000008050b7220 */ /* 0x080fe20000410000 */
        /* <DEDUP_REMOVED lines=16> */
[C---:B------:R-:W-:Y:S01]  /*3620*/  FMUL.FTZ R15, R5.reuse, R8 ;  /* 0x00000008050f7220 */ /* 0x040fe20000410000 */
[----:B------:R-:W-:Y:S01]  /*3630*/  HADD2.F32 R26, -RZ, R26.H1_H1 ;  /* 0x3000001aff1a7230 */ /* 0x000fe20000004100 */
[----:B------:R-:W-:Y:S01]  /*3640*/  MOV R13, R56 ;  /* 0x00000038000d7202 */ /* 0x000fe20000000f00 */
[----:B------:R-:W-:Y:S02]  /*3650*/  HADD2.F32 R14, -RZ, R14.H1_H1 ;  /* 0x3000000eff0e7230 */ /* 0x000fe40000004100 */
[----:B------:R-:W-:Y:S01]  /*3660*/  FMUL.FTZ R8, R4, R8 ;  /* 0x0000000804087220 */ /* 0x000fe20000410000 */
[----:B------:R-:W-:Y:S02]  /*3670*/  HADD2.F32 R6, -RZ, R94.H1_H1 ;  /* 0x3000005eff067230 */ /* 0x000fe40000004100 */
[-C--:B------:R-:W-:Y:S01]  /*3680*/  FMUL.FTZ R27, R26, R9.reuse ;  /* 0x000000091a1b7220 */ /* 0x080fe20000410000 */
[----:B------:R-:W-:Y:S02]  /*3690*/  HADD2.F32 R7, -RZ, R90.H0_H0 ;  /* 0x2000005aff077230 */ /* 0x000fe40000004100 */
[----:B------:R-:W-:Y:S01]  /*36a0*/  FMUL.FTZ R9, R14, R9 ;  /* 0x000000090e097220 */ /* 0x000fe20000410000 */
        /* <DEDUP_REMOVED lines=8> */
.L_x_6307:
[----:B------:R-:W-:Y:S05]  /*3730*/  BSYNC B1 ;  /* 0x0000000000017941 */ /* 0x000fea0003800000 */
.L_x_6306:
        /* <DEDUP_REMOVED lines=10> */
.L_x_6289:
[----:B------:R-:W-:-:S13]  /*37e0*/  ISETP.NE.AND P0, PT, R188, 0x3, PT ;  /* 0x00000003bc00780c */ /* 0x000fda0003f05270 */
[----:B------:R-:W-:Y:S05]  /*37f0*/  @!P0 BRA `(.L_x_6308) ;  /* 0x0000000000048947 */ /* 0x000fea0003800000 */
[----:B------:R-:W-:Y:S01]  /*3800*/  BPT.TRAP 0x1 ;  /* 0x000000040000795c */ /* 0x000fe20000300000 */
.L_x_6308:
        /* <DEDUP_REMOVED lines=8> */
.L_x_6530:
[----:B------:R-:W-:Y:S05]  /*3890*/  BSYNC B1 ;  /* 0x0000000000017941 */ /* 0x000fea0003800000 */
.L_x_6309:
[----:B------:R-:W-:Y:S05]  /*38a0*/  @P1 BRA `(.L_x_6296) ;  /* 0x00000000002c1947 */ /* 0x000fea0003800000 */
[----:B------:R-:W-:Y:S01]  /*38b0*/  @!P3 LOP3.LUT P5, RZ, R191, 0x4, RZ, 0xc0, !PT ;  /* 0x00000004bfffb812 */ /* 0x000fe200078ac0ff */
[----:B------:R-:W-:Y:S01]  /*38c0*/  @!P3 VIADD R4, R65, 0x20 ;  /* 0x000000204104b836 */ /* 0x000fe20000000000 */
[----:B------:R-:W-:Y:S02]  /*38d0*/  PLOP3.LUT P6, PT, PT, PT, PT, 0x8, 0x0 ;  /* 0x000000000000781c */ /* 0x000fe40003fce170 */
[----:B------:R-:W-:-:S13]  /*38e0*/  @!P3 PLOP3.LUT P6, PT, P5, PT, PT, 0x80, 0x0 ;  /* 0x000000000000b81c */ /* 0x000fda0002fcf070 */
[----:B------:R-:W-:-:S05]  /*38f0*/  @P6 IADD3 R4, R65, -0x20, RZ ;  /* 0xffffffe041046810 */ /* 0x000fca0007ffe0ff */
[----:B------:R-:W-:-:S04]  /*3900*/  @!P3 IMAD.IADD R5, R24, 0x1, R4 ;  /* 0x000000011805b824 */ /* 0x000fc800078e0204 */
[----:B------:R-:W-:Y:S02]  /*3910*/  @!P3 IMAD R8, R5, 0x2, R2 ;  /* 0x000000020508b824 */ /* 0x000fe400078e0202 */
[----:B------:R-:W1:Y:S04]  /*3920*/  @!P4 LDS.128 R4, [R25+0x22400] ;  /* 0x022400001904c984 */ /* 0x000e680000000c00 */
[----:B------:R-:W2:Y:S04]  /*3930*/  @!P3 LDS.128 R8, [R8+0x22400] ;  /* 0x022400000808b984 */ /* 0x000ea80000000c00 */
[----:B-1----:R1:W-:Y:S04]  /*3940*/  @!P4 STG.E.128 desc[UR40][R12.64], R4 ;  /* 0x000000040c00c986 */ /* 0x0023e8000c101d28 */
[----:B--2---:R1:W-:Y:S02]  /*3950*/  @!P3 STG.E.128 desc[UR40][R12.64+0x40], R8 ;  /* 0x000040080c00b986 */ /* 0x0043e4000c101d28 */
.L_x_6296:
[----:B------:R-:W-:Y:S05]  /*3960*/  BSYNC B0 ;  /* 0x0000000000007941 */ /* 0x000fea0003800000 */
.L_x_6288:
        /* <DEDUP_REMOVED lines=17> */
.L_x_6312:
[----:B------:R-:W-:Y:S05]  /*3a80*/  BSYNC B0 ;  /* 0x0000000000007941 */ /* 0x000fea0003800000 */
.L_x_6311:
[----:B------:R-:W4:Y:S01]  /*3a90*/  SYNCS.PHASECHK.TRANS64.TRYWAIT P0, [R70+URZ+0x28cb0], R57 ;  /* 0x028cb039460075a7 */ /* 0x000f22000800017f */
[----:B------:R-:W-:Y:S04]  /*3aa0*/  BSSY B0, `(.L_x_6313) ;  /* 0x0000002000007945 */ /* 0x000fe80003800000 */
[----:B----4-:R-:W-:Y:S05]  /*3ab0*/  @!P0 BRA `(.L_x_6314) ;  /* 0x0000013800c08947 */ /* 0x010fea0003800000 */
.L_x_6531:
[----:B------:R-:W-:Y:S05]  /*3ac0*/  BSYNC B0 ;  /* 0x0000000000007941 */ /* 0x000fea0003800000 */
.L_x_6313:
[----:B------:R-:W-:Y:S04]  /*3ad0*/  BSSY B0, `(.L_x_6315) ;  /* 0x0000051000007945 */ /* 0x000fe80003800000 */
[----:B------:R-:W-:Y:S05]  /*3ae0*/  @P1 BRA `(.L_x_6316) ;  /* 0x00000004003c1947 */ /* 0x000fea0003800000 */
[----:B-1----:R-:W-:Y:S01]  /*3af0*/  IMAD.WIDE R4, R47, 0x40, R44 ;  /* 0x000000402f047825 */ /* 0x002fe200078e022c */
[----:B------:R-:W-:Y:S01]  /*3b00*/  ULDC.64 UR4, c[0x0][0x318] ;  /* 0x0000c60000047ab9 */ /* 0x000fe20000000a00 */
[----:B------:R-:W-:Y:S02]  /*3b10*/  MOV R74, R36 ;  /* 0x00000024004a7202 */ /* 0x000fe40000000f00 */
[----:B------:R-:W-:Y:S01]  /*3b20*/  IMAD R5, R5, UR4, RZ ;  /* 0x0000000405057c24 */ /* 0x000fe2000f8e02ff */
[----:B------:R-:W-:Y:S01]  /*3b30*/  LOP3.LUT P0, RZ, R191, 0x4, RZ, 0xc0, !PT ;  /* 0x00000004bfff7812 */ /* 0x000fe2000780c0ff */
[----:B------:R-:W-:Y:S01]  /*3b40*/  IMAD R9, R22, 0x8000, R65 ;  /* 0x0000800016097824 */ /* 0x000fe200078e0241 */
[----:B---3--:R-:W-:Y:S01]  /*3b50*/  IADD3 R13, R16, 0xc0, RZ ;  /* 0x000000c0100d7810 */ /* 0x008fe20007ffe0ff */
[----:B------:R-:W-:-:S04]  /*3b60*/  IMAD.WIDE.U32 R6, R4, UR4, R74 ;  /* 0x0000000404067c25 */ /* 0x000fc8000f8e004a */
[----:B------:R-:W-:Y:S01]  /*3b70*/  IMAD R5, R4, UR5, R5 ;  /* 0x0000000504057c24 */ /* 0x000fe2000f8e0205 */
[----:B------:R-:W-:Y:S01]  /*3b80*/  ULDC.64 UR4, c[0x0][0x308] ;  /* 0x0000c20000047ab9 */ /* 0x000fe20000000a00 */
[----:B------:R-:W-:Y:S01]  /*3b90*/  IADD3 R4, R16, 0x40, RZ ;  /* 0x0000004010047810 */ /* 0x000fe20007ffe0ff */
[----:B------:R-:W-:Y:S01]  /*3ba0*/  VIADD R77, R9, 0x20 ;  /* 0x00000020094d7836 */ /* 0x000fe20000000000 */
[----:B------:R-:W-:Y:S01]  /*3bb0*/  LEA R56, P1, R6, UR4, 0x1 ;  /* 0x0000000406387c11 */ /* 0x000fe2000f8208ff */
[----:B------:R-:W-:Y:S01]  /*3bc0*/  IMAD.IADD R5, R7, 0x1, R5 ;  /* 0x0000000107057824 */ /* 0x000fe200078e0205 */
[----:B------:R-:W-:Y:S01]  /*3bd0*/  ULDC UR4, c[0x0][0x310] ;  /* 0x0000c40000047ab9 */ /* 0x000fe20000000800 */
[C---:B------:R-:W-:Y:S01]  /*3be0*/  @P0 VIADD R77, R9.reuse, 0xffffffe0 ;  /* 0xffffffe0094d0836 */ /* 0x040fe20000000000 */
[----:B------:R-:W-:Y:S01]  /*3bf0*/  ISETP.GE.AND P0, PT, R4, UR4, PT ;  /* 0x0000000404007c0c */ /* 0x000fe2000bf06270 */
[----:B------:R-:W-:Y:S01]  /*3c00*/  IMAD R78, R9, 0x2, R2 ;  /* 0x00000002094e7824 */ /* 0x000fe200078e0202 */
[----:B0---4-:R-:W-:Y:S01]  /*3c10*/  LEA.HI.X R57, R6, UR5, R5, 0x1, P1 ;  /* 0x0000000506397c11 */ /* 0x011fe200088f0c05 */
[C---:B------:R-:W-:Y:S01]  /*3c20*/  VIADD R12, R16.reuse, 0x80 ;  /* 0x00000080100c7836 */ /* 0x040fe20000000000 */
[C---:B------:R-:W-:Y:S01]  /*3c30*/  ISETP.GE.AND P1, PT, R16.reuse, UR4, PT ;  /* 0x0000000410007c0c */ /* 0x040fe2000bf26270 */
[----:B------:R-:W-:-:S02]  /*3c40*/  VIADD R74, R16, 0x100 ;  /* 0x00000100104a7836 */ /* 0x000fc40000000000 */
[----:B------:R-:W-:Y:S02]  /*3c50*/  VIADD R76, R16, 0x140 ;  /* 0x00000140104c7836 */ /* 0x000fe40000000000 */
[----:B------:R-:W-:-:S04]  /*3c60*/  IMAD R77, R77, 0x2, R2 ;  /* 0x000000024d4d7824 */ /* 0x000fc800078e0202 */
[----:B------:R-:W0:Y:S04]  /*3c70*/  @!P0 LDS.128 R8, [R78+0x2400] ;  /* 0x002400004e088984 */ /* 0x000e280000000c00 */
[----:B------:R-:W1:Y:S04]  /*3c80*/  @!P1 LDS.128 R4, [R78+0x400] ;  /* 0x000400004e049984 */ /* 0x000e680000000c00 */
[----:B0-----:R-:W-:Y:S01]  /*3c90*/  @!P0 STG.E.128 desc[UR40][R56.64+0x80], R8 ;  /* 0x0000800838008986 */ /* 0x001fe2000c101d28 */
[----:B------:R-:W-:-:S03]  /*3ca0*/  ISETP.GE.AND P0, PT, R13, UR4, PT ;  /* 0x000000040d007c0c */ /* 0x000fc6000bf06270 */
[----:B-1----:R-:W-:Y:S01]  /*3cb0*/  @!P1 STG.E.128 desc[UR40][R56.64], R4 ;  /* 0x0000000438009986 */ /* 0x002fe2000c101d28 */
[----:B------:R-:W-:-:S09]  /*3cc0*/  ISETP.GE.AND P1, PT, R12, UR4, PT ;  /* 0x000000040c007c0c */ /* 0x000fd2000bf26270 */
[----:B--2---:R-:W0:Y:S04]  /*3cd0*/  @!P0 LDS.128 R24, [R78+0x6400] ;  /* 0x006400004e188984 */ /* 0x004e280000000c00 */
        /* <DEDUP_REMOVED lines=48> */
.L_x_6316:
[----:B------:R-:W-:Y:S05]  /*3fe0*/  BSYNC B0 ;  /* 0x0000000000007941 */ /* 0x000fea0003800000 */
.L_x_6315:
        /* <DEDUP_REMOVED lines=17> */
.L_x_6283:
[----:B------:R-:W4:Y:S01]  /*4100*/  LDL R4, [R1] ;  /* 0x0000000001047983 */ /* 0x000f220000100800 */
[----:B------:R-:W-:Y:S01]  /*4110*/  BSSY B0, `(.L_x_6318) ;  /* 0x000004a000007945 */ /* 0x000fe20003800000 */
        /* <DEDUP_REMOVED lines=30> */
[----:B------:R-:W-:Y:S01]  /*4300*/  MOV R3, RZ ;  /* 0x000000ff00037202 */ /* 0x000fe20000000f00 */
[----:B------:R-:W-:Y:S01]  /*4310*/  IMAD.MOV.U32 R0, RZ, RZ, RZ ;  /* 0x000000ffff007224 */ /* 0x000fe200078e00ff */
        /* <DEDUP_REMOVED lines=14> */
[----:B------:R-:W-:Y:S01]  /*4400*/  CS2R R156, SRZ ;  /* 0x00000000009c7805 */ /* 0x000fe2000001ff00 */
        /* <DEDUP_REMOVED lines=15> */
[----:B--2---:R-:W-:-:S02]  /*4500*/  CS2R R24, SRZ ;  /* 0x0000000000187805 */ /* 0x004fc4000001ff00 */
[----:B------:R-:W-:Y:S02]  /*4510*/  CS2R R174, SRZ ;  /* 0x0000000000ae7805 */ /* 0x000fe4000001ff00 */
[----:B------:R-:W-:Y:S01]  /*4520*/  MOV R31, RZ ;  /* 0x000000ff001f7202 */ /* 0x000fe20000000f00 */
[----:B------:R-:W-:Y:S01]  /*4530*/  IMAD.MOV.U32 R7, RZ, RZ, RZ ;  /* 0x000000ffff077224 */ /* 0x000fe200078e00ff */
[----:B------:R-:W-:Y:S01]  /*4540*/  MOV R5, RZ ;  /* 0x000000ff00057202 */ /* 0x000fe20000000f00 */
[----:B------:R-:W-:Y:S02]  /*4550*/  IMAD.MOV.U32 R177, RZ, RZ, RZ ;  /* 0x000000ffffb17224 */ /* 0x000fe400078e00ff */
[----:B------:R-:W-:Y:S01]  /*4560*/  IMAD.MOV.U32 R27, RZ, RZ, RZ ;  /* 0x000000ffff1b7224 */ /* 0x000fe200078e00ff */
[----:B----4-:R-:W-:Y:S01]  /*4570*/  ISETP.NE.AND P1, PT, R4, 0x1, PT ;  /* 0x000000010400780c */ /* 0x010fe20003f25270 */
[----:B------:R-:W-:-:S12]  /*4580*/  @P0 BRA `(.L_x_6319) ;  /* 0x0000000000080947 */ /* 0x000fd80003800000 */
[----:B------:R-:W0:Y:S02]  /*4590*/  FENCE.VIEW.ASYNC.G ;  /* 0x00000000000073c6 */ /* 0x000e240000000100 */
[----:B0-----:R-:W-:Y:S06]  /*45a0*/  BAR.ARV 0xc, 0x120 ;  /* 0x0304800000007b1d */ /* 0x001fec0000002000 */
.L_x_6319:
[----:B------:R-:W-:Y:S05]  /*45b0*/  BSYNC B0 ;  /* 0x0000000000007941 */ /* 0x000fea0003800000 */
.L_x_6318:
        /* <DEDUP_REMOVED lines=10> */
[----:B------:R-:W-:-:S05]  /*4660*/  LOP3.LUT R3, R3, 0x1fffe, RZ, 0xc0, !PT ;  /* 0x0001fffe03037812 */ /* 0x000fca00078ec0ff */
[----:B------:R-:W-:-:S05]  /*4670*/  IMAD.IADD R3, R0, 0x1, -R3 ;  /* 0x0000000100037824 */ /* 0x000fca00078e0a03 */
[----:B------:R-:W-:-:S05]  /*4680*/  LEA R3, R3, R2, 0xf ;  /* 0x0000000203037211 */ /* 0x000fca00078e78ff */
[----:B------:R-:W-:-:S05]  /*4690*/  VIADD R3, R3, 0x400 ;  /* 0x0000040003037836 */ /* 0x000fca0000000000 */
[----:B------:R-:W-:-:S04]  /*46a0*/  SHF.R.U32.HI R3, RZ, 0x4, R3 ;  /* 0x00000004ff037819 */ /* 0x000fc80000011603 */
[----:B------:R-:W-:-:S04]  /*46b0*/  LOP3.LUT R3, R3, 0x3fff, RZ, 0xc0, !PT ;  /* 0x00003fff03037812 */ /* 0x000fc800078ec0ff */
[----:B------:R-:W-:Y:S01]  /*46c0*/  LOP3.LUT R15, R3, 0x2000000, RZ, 0xfc, !PT ;  /* 0x02000000030f7812 */ /* 0x000fe200078efcff */
[----:B------:R-:W-:Y:S06]  /*46d0*/  @!P0 BRA `(.L_x_6323) ;  /* 0x0000000000048947 */ /* 0x000fec0003800000 */
[----:B------:R-:W-:Y:S01]  /*46e0*/  BPT.TRAP 0x1 ;  /* 0x000000040000795c */ /* 0x000fe20000300000 */
.L_x_6323:
[----:B------:R-:W-:Y:S01]  /*46f0*/  IMAD R14, R18, 0x8, R2 ;  /* 0x00000008120e7824 */ /* 0x000fe200078e0202 */
[----:B------:R-:W-:Y:S01]  /*4700*/  SHF.L.U32 R3, R19, 0x1f, RZ ;  /* 0x0000001f13037819 */ /* 0x000fe200000006ff */
[----:B------:R-:W-:Y:S01]  /*4710*/  VIADD R0, R2, 0x26800 ;  /* 0x0002680002007836 */ /* 0x000fe20000000000 */
[----:B------:R-:W-:Y:S01]  /*4720*/  BSSY B0, `(.L_x_6324) ;  /* 0x0000008000007945 */ /* 0x000fe20003800000 */
[----:B------:R-:W-:Y:S01]  /*4730*/  LEA R6, R18, R15, 0xc ;  /* 0x0000000f12067211 */ /* 0x000fe200078e60ff */
[----:B------:R-:W0:Y:S01]  /*4740*/  SYNCS.PHASECHK.TRANS64.TRYWAIT P1, [R14+URZ+0x28c50], R3 ;  /* 0x028c50030e0075a7 */ /* 0x000e22000802017f */
[----:B------:R-:W-:Y:S01]  /*4750*/  IMAD.MOV.U32 R7, RZ, RZ, 0x40000040 ;  /* 0x40000040ff077424 */ /* 0x000fe200078e00ff */
[----:B------:R-:W-:-:S04]  /*4760*/  SHF.R.U32.HI R0, RZ, 0x4, R0 ;  /* 0x00000004ff007819 */ /* 0x000fc80000011600 */
[----:B------:R-:W-:-:S04]  /*4770*/  LOP3.LUT R0, R0, 0x3fff, RZ, 0xc0, !PT ;  /* 0x00003fff00007812 */ /* 0x000fc800078ec0ff */
[----:B------:R-:W-:Y:S01]  /*4780*/  LOP3.LUT R4, R0, 0x10000, RZ, 0xfc, !PT ;  /* 0x0001000000047812 */ /* 0x000fe200078efcff */
[----:B0-----:R-:W-:Y:S06]  /*4790*/  @!P1 BRA `(.L_x_6325) ;  /* 0x0000012c009c9947 */ /* 0x001fec0003800000 */
.L_x_6532:
[----:B------:R-:W-:Y:S05]  /*47a0*/  BSYNC B0 ;  /* 0x0000000000007941 */ /* 0x000fea0003800000 */
.L_x_6324:
        /* <DEDUP_REMOVED lines=14> */
[----:B------:R-:W-:Y:S01]  /*4890*/  ISETP.GE.AND P2, PT, R168, 0x2, PT ;  /* 0x00000002a800780c */ /* 0x000fe20003f46270 */
[----:B------:R-:W-:Y:S01]  /*48a0*/  IMAD.MOV.U32 R7, RZ, RZ, 0x40000040 ;  /* 0x40000040ff077424 */ /* 0x000fe200078e00ff */
[----:B------:R-:W-:Y:S01]  /*48b0*/  BSSY B0, `(.L_x_6326) ;  /* 0x00000eb000007945 */ /* 0x000fe20003800000 */
[----:B-----5:R-:W-:-:S06]  /*48c0*/  WARPGROUP.ARRIVE ;  /* 0x00000000000079c5 */ /* 0x020fcc0000000000 */
[----:B------:R-:W-:Y:S01]  /*48d0*/  HGMMA.64x256x16.F32 R24, gdesc[UR4].tnspB, RZ, !UPT, gsb0 ;  /* 0x43e00000041879f0 */ /* 0x000fe2000c0008ff */
[----:B------:R-:W-:Y:S02]  /*48e0*/  R2UR UR6, R8 ;  /* 0x00000000080672ca */ /* 0x000fe400000e0000 */
[----:B------:R-:W-:Y:S01]  /*48f0*/  R2UR UR7, R9 ;  /* 0x00000000090772ca */ /* 0x000fe200000e0000 */
[----:B------:R-:W-:Y:S01]  /*4900*/  IMAD.MOV.U32 R9, RZ, RZ, 0x40000040 ;  /* 0x40000040ff097424 */ /* 0x000fe200078e00ff */
[----:B------:R-:W-:Y:S02]  /*4910*/  R2UR UR4, R10 ;  /* 0x000000000a0472ca */ /* 0x000fe400000e0000 */
[----:B------:R-:W-:Y:S02]  /*4920*/  R2UR UR5, R11 ;  /* 0x000000000b0572ca */ /* 0x000fe400000e0000 */
[----:B------:R-:W-:Y:S02]  /*4930*/  IADD3 R8, R4, 0x4, RZ ;  /* 0x0000000404087810 */ /* 0x000fe40007ffe0ff */
[----:B-1----:R-:W-:-:S04]  /*4940*/  LOP3.LUT R0, R0, 0x7f, RZ, 0xc0, !PT ;  /* 0x0000007f00007812 */ /* 0x002fc800078ec0ff */
[----:B------:R-:W-:-:S13]  /*4950*/  ISETP.NE.AND P1, PT, R0, RZ, PT ;  /* 0x000000ff0000720c */ /* 0x000fda0003f25270 */
[----:B------:R-:W-:-:S05]  /*4960*/  @!P1 VIADD R0, R14, 0x28c60 ;  /* 0x00028c600e009836 */ /* 0x000fca0000000000 */
[----:B------:R-:W-:Y:S01]  /*4970*/  @!P1 PRMT R0, RZ, 0x654, R0 ;  /* 0x00000654ff009816 */ /* 0x000fe20000000000 */
[----:B------:R-:W-:Y:S02]  /*4980*/  WARPGROUP.DEPBAR.LE gsb0, 0x0 ;  /* 0x00008000000079c5 */ /* 0x000fe40000010000 */
[----:B------:R-:W-:-:S06]  /*4990*/  WARPGROUP.ARRIVE ;  /* 0x00000000000079c5 */ /* 0x000fcc0000000000 */
[----:B------:R-:W-:Y:S01]  /*49a0*/  HGMMA.64x256x16.F32 R24, gdesc[UR4].tnspB, R24, gsb0 ;  /* 0x43e00000041879f0 */ /* 0x000fe20008000818 */
[----:B------:R-:W-:Y:S02]  /*49b0*/  R2UR UR6, R12 ;  /* 0x000000000c0672ca */ /* 0x000fe400000e0000 */
[----:B------:R-:W-:Y:S01]  /*49c0*/  R2UR UR7, R13 ;  /* 0x000000000d0772ca */ /* 0x000fe200000e0000 */
[----:B------:R-:W-:Y:S01]  /*49d0*/  IMAD.MOV.U32 R13, RZ, RZ, 0x40000040 ;  /* 0x40000040ff0d7424 */ /* 0x000fe200078e00ff */
[----:B------:R-:W-:Y:S02]  /*49e0*/  R2UR UR4, R8 ;  /* 0x00000000080472ca */ /* 0x000fe400000e0000 */
[----:B------:R-:W-:Y:S02]  /*49f0*/  R2UR UR5, R9 ;  /* 0x00000000090572ca */ /* 0x000fe400000e0000 */
        /* <DEDUP_REMOVED lines=17> */
[----:B------:R-:W-:-:S07]  /*4b10*/  IADD3 R168, R168, -0x2, RZ ;  /* 0xfffffffea8a87810 */ /* 0x000fce0007ffe0ff */
.L_x_6333:
[----:B------:R-:W-:Y:S01]  /*4b20*/  BAR.SYNC.DEFER_BLOCKING 0xe, 0x100 ;  /* 0x0384000000007b1d */ /* 0x000fe20000010000 */
[----:B0-----:R-:W-:Y:S01]  /*4b30*/  IMAD R3, R18, 0x40, R190 ;  /* 0x0000004012037824 */ /* 0x001fe200078e02be */
[----:B------:R-:W-:Y:S01]  /*4b40*/  ISETP.GT.AND P3, PT, R168, RZ, PT ;  /* 0x000000ffa800720c */ /* 0x000fe20003f64270 */
[----:B------:R-:W-:Y:S01]  /*4b50*/  VIADD R18, R18, 0x1 ;  /* 0x0000000112127836 */ /* 0x000fe20000000000 */
[----:B------:R-:W-:Y:S01]  /*4b60*/  IADD3 R168, R168, -0x1, RZ ;  /* 0xffffffffa8a87810 */ /* 0x000fe20007ffe0ff */
[----:B------:R-:W-:-:S03]  /*4b70*/  IMAD R3, R3, 0x4, R2 ;  /* 0x0000000403037824 */ /* 0x000fc600078e0202 */
[----:B------:R-:W-:-:S04]  /*4b80*/  ISETP.NE.AND P2, PT, R18, 0x2, PT ;  /* 0x000000021200780c */ /* 0x000fc80003f45270 */
[----:B------:R-:W-:Y:S02]  /*4b90*/  SEL R6, RZ, 0x1, P2 ;  /* 0x00000001ff067807 */ /* 0x000fe40001000000 */
[----:B------:R-:W-:Y:S02]  /*4ba0*/  SEL R18, R18, RZ, P2 ;  /* 0x000000ff12127207 */ /* 0x000fe40001000000 */
[----:B------:R-:W-:Y:S01]  /*4bb0*/  LOP3.LUT R19, R19, R6, RZ, 0x3c, !PT ;  /* 0x0000000613137212 */ /* 0x000fe200078e3cff */
[----:B-12---:R-:W0:Y:S04]  /*4bc0*/  LDS R0, [R3+0x28800] ;  /* 0x0288000003007984 */ /* 0x006e280000000800 */
        /* <DEDUP_REMOVED lines=131> */
.L_x_6328:
[----:B------:R-:W-:Y:S01]  /*5400*/  IMAD R0, R18, 0x8, R2 ;  /* 0x0000000812007824 */ /* 0x000fe200078e0202 */
[----:B------:R-:W-:-:S04]  /*5410*/  SHF.L.U32 R3, R19, 0x1f, RZ ;  /* 0x0000001f13037819 */ /* 0x000fc800000006ff */
[----:B------:R0:W1:Y:S01]  /*5420*/  SYNCS.PHASECHK.TRANS64.TRYWAIT P2, [R0+URZ+0x28c50], R3 ;  /* 0x028c5003000075a7 */ /* 0x000062000804017f */
[----:B------:R-:W-:Y:S05]  /*5430*/  @!P0 BRA `(.L_x_6329) ;  /* 0x0000000000048947 */ /* 0x000fea0003800000 */
[----:B------:R-:W-:Y:S01]  /*5440*/  BPT.TRAP 0x1 ;  /* 0x000000040000795c */ /* 0x000fe20000300000 */
.L_x_6329:
[----:B------:R-:W-:Y:S04]  /*5450*/  BSSY B1, `(.L_x_6330) ;  /* 0x0000004000017945 */ /* 0x000fe80003800000 */
[----:B-1----:R-:W-:Y:S05]  /*5460*/  @P2 BRA `(.L_x_6331) ;  /* 0x0000000000082947 */ /* 0x002fea0003800000 */
[----:B------:R-:W1:Y:S02]  /*5470*/  SYNCS.PHASECHK.TRANS64.TRYWAIT P2, [R0+URZ+0x28c50], R3 ;  /* 0x028c5003000075a7 */ /* 0x000e64000804017f */
[----:B-1----:R-:W-:Y:S05]  /*5480*/  @!P2 BRA `(.L_x_6332) ;  /* 0x000001200074a947 */ /* 0x002fea0003800000 */
.L_x_6331:
[----:B------:R-:W-:Y:S05]  /*5490*/  BSYNC B1 ;  /* 0x0000000000017941 */ /* 0x000fea0003800000 */
.L_x_6330:
[----:B------:R-:W-:Y:S01]  /*54a0*/  IMAD R6, R18, 0x1000, R15 ;  /* 0x0000100012067824 */ /* 0x000fe200078e020f */
[----:B------:R-:W-:Y:S01]  /*54b0*/  R2UR UR4, R4 ;  /* 0x00000000040472ca */ /* 0x000fe200000e0000 */
[----:B------:R-:W-:Y:S01]  /*54c0*/  IMAD.MOV.U32 R7, RZ, RZ, 0x40000040 ;  /* 0x40000040ff077424 */ /* 0x000fe200078e00ff */
[----:B------:R-:W-:Y:S01]  /*54d0*/  R2UR UR5, R5 ;  /* 0x00000000050572ca */ /* 0x000fe200000e0000 */
[----:B------:R-:W-:Y:S01]  /*54e0*/  WARPGROUP.ARRIVE ;  /* 0x00000000000079c5 */ /* 0x000fe20000000000 */
[C---:B------:R-:W-:Y:S01]  /*54f0*/  R2UR UR6, R6.reuse ;  /* 0x00000000060672ca */ /* 0x040fe200000e0000 */
[----:B------:R-:W-:Y:S01]  /*5500*/  IMAD.MOV.U32 R21, RZ, RZ, 0x40000040 ;  /* 0x40000040ff157424 */ /* 0x000fe200078e00ff */
[----:B------:R-:W-:Y:S01]  /*5510*/  R2UR UR7, R7 ;  /* 0x00000000070772ca */ /* 0x000fe200000e0000 */
[----:B------:R-:W-:Y:S01]  /*5520*/  IMAD.MOV.U32 R7, RZ, RZ, 0x40000040 ;  /* 0x40000040ff077424 */ /* 0x000fe200078e00ff */
[----:B------:R-:W-:Y:S01]  /*5530*/  IADD3 R20, R6, 0x80, RZ ;  /* 0x0000008006147810 */ /* 0x000fe20007ffe0ff */
[----:B01----:R-:W-:-:S05]  /*5540*/  @!P1 VIADD R0, R0, 0x28c60 ;  /* 0x00028c6000009836 */ /* 0x003fca0000000000 */
[----:B------:R-:W-:-:S05]  /*5550*/  @!P1 PRMT R0, RZ, 0x654, R0 ;  /* 0x00000654ff009816 */ /* 0x000fca0000000000 */
        /* <DEDUP_REMOVED lines=32> */
.L_x_6327:
[----:B------:R-:W-:Y:S05]  /*5760*/  BSYNC B0 ;  /* 0x0000000000007941 */ /* 0x000fea0003800000 */
.L_x_6326:
[----:B------:R-:W-:Y:S01]  /*5770*/  BAR.SYNC.DEFER_BLOCKING 0xe, 0x100 ;  /* 0x0384000000007b1d */ /* 0x000fe20000010000 */
[C---:B0-----:R-:W-:Y:S01]  /*5780*/  IMAD R3, R18.reuse, 0x40, R190 ;  /* 0x0000004012037824 */ /* 0x041fe200078e02be */
[----:B------:R-:W-:Y:S01]  /*5790*/  PLOP3.LUT P0, PT, PT, PT, PT, 0x8, 0x0 ;  /* 0x000000000000781c */ /* 0x000fe20003f0e170 */
[----:B------:R-:W-:-:S03]  /*57a0*/  VIADD R18, R18, 0x1 ;  /* 0x0000000112127836 */ /* 0x000fc60000000000 */
[----:B------:R-:W-:Y:S02]  /*57b0*/  LEA R3, R3, R2, 0x2 ;  /* 0x0000000203037211 */ /* 0x000fe400078e10ff */
        /* <DEDUP_REMOVED lines=136> */
.L_x_6321:
[----:B------:R-:W-:Y:S02]  /*6040*/  ISETP.GE.AND P1, PT, R168, 0x1, PT ;  /* 0x00000001a800780c */ /* 0x000fe40003f26270 */
[----:B------:R-:W-:-:S11]  /*6050*/  PLOP3.LUT P0, PT, PT, PT, PT, 0x80, 0x0 ;  /* 0x000000000000781c */ /* 0x000fd60003f0f070 */
[----:B------:R-:W-:Y:S05]  /*6060*/  @!P1 BRA `(.L_x_6322) ;  /* 0x0000008800ac9947 */ /* 0x000fea0003800000 */
[----:B------:R-:W0:Y:S01]  /*6070*/  SHFL.IDX PT, R0, R212, RZ, 0x1f ;  /* 0x00001fffd4007589 */ /* 0x000e2200000e0000 */
[----:B------:R-:W-:Y:S01]  /*6080*/  BSSY B6, `(.L_x_6334) ;  /* 0x000001b000067945 */ /* 0x000fe20003800000 */
[----:B0-----:R-:W-:-:S04]  /*6090*/  LEA.HI R3, R0, R0, RZ, 0x1 ;  /* 0x0000000000037211 */ /* 0x001fc800078f08ff */
[----:B------:R-:W-:-:S05]  /*60a0*/  LOP3.LUT R3, R3, 0x1fffe, RZ, 0xc0, !PT ;  /* 0x0001fffe03037812 */ /* 0x000fca00078ec0ff */
[----:B------:R-:W-:Y:S01]  /*60b0*/  IMAD.IADD R3, R0, 0x1, -R3 ;  /* 0x0000000100037824 */ /* 0x000fe200078e0a03 */
[----:B------:R-:W-:-:S03]  /*60c0*/  IADD3 R0, R2, 0x26800, RZ ;  /* 0x0002680002007810 */ /* 0x000fc60007ffe0ff */
[----:B------:R-:W-:Y:S01]  /*60d0*/  IMAD R3, R3, 0x8000, R2 ;  /* 0x0000800003037824 */ /* 0x000fe200078e0202 */
        /* <DEDUP_REMOVED lines=21> */
.L_x_6335:
[----:B------:R-:W-:Y:S05]  /*6230*/  BSYNC B6 ;  /* 0x0000000000067941 */ /* 0x000fea0003800000 */
.L_x_6334:
        /* <DEDUP_REMOVED lines=12> */
.L_x_6339:
[----:B-1----:R1:W2:Y:S02]  /*6300*/  SYNCS.PHASECHK.TRANS64.TRYWAIT P0, [R2+URZ+0x28c00], R3 ;  /* 0x028c0003020075a7 */ /* 0x0022a4000800017f */
[----:B--2---:R-:W-:Y:S05]  /*6310*/  @!P0 NANOSLEEP.SYNCS 0x989680 ;  /* 0x009896800000895d */ /* 0x004fea0003900000 */
[----:B------:R-:W2:Y:S02]  /*6320*/  @!P0 SYNCS.PHASECHK.TRANS64 P0, [R2+URZ+0x28c00], R3 ;  /* 0x028c0003020085a7 */ /* 0x000ea4000800007f */
[----:B--2---:R-:W-:Y:S05]  /*6330*/  @!P0 BRA `(.L_x_6339) ;  /* 0xfffffffc00f08947 */ /* 0x004fea000383ffff */
.L_x_6338:
[----:B------:R-:W-:Y:S05]  /*6340*/  BSYNC B0 ;  /* 0x0000000000007941 */ /* 0x000fea0003800000 */
.L_x_6337:
[----:B------:R-:W-:Y:S05]  /*6350*/  BRA `(.L_x_6340) ;  /* 0x0000002c004c7947 */ /* 0x000fea0003800000 */
.L_x_6336:
[----:B------:R-:W0:Y:S01]  /*6360*/  LDC.64 R46, c[0x0][0x3d8] ;  /* 0x0000f600ff2e7b82 */ /* 0x000e220000000a00 */
[----:B------:R-:W-:Y:S01]  /*6370*/  VIADD R0, R2, 0x20400 ;  /* 0x0002040002007836 */ /* 0x000fe20000000000 */
[----:B-----5:R-:W-:Y:S01]  /*6380*/  SHF.R.S32.HI R3, RZ, 0x1f, R33 ;  /* 0x0000001fff037819 */ /* 0x020fe20000011421 */
[--C-:B------:R-:W-:Y:S01]  /*6390*/  IMAD.MOV.U32 R4, RZ, RZ, R16.reuse ;  /* 0x000000ffff047224 */ /* 0x100fe200078e0010 */
[----:B------:R-:W-:Y:S01]  /*63a0*/  SHF.L.U32 R24, R211, 0x2, RZ ;  /* 0x00000002d3187819 */ /* 0x000fe200000006ff */
[----:B------:R-:W-:Y:S01]  /*63b0*/  BSSY B6, `(.L_x_6341) ;  /* 0x0000032000067945 */ /* 0x000fe20003800000 */
[----:B------:R-:W-:Y:S02]  /*63c0*/  SHF.R.S32.HI R5, RZ, 0x1f, R16 ;  /* 0x0000001fff057819 */ /* 0x000fe40000011410 */
[----:B------:R-:W1:Y:S01]  /*63d0*/  LDC.64 R44, c[0x0][0x3e8] ;  /* 0x0000fa00ff2c7b82 */ /* 0x000e620000000a00 */
[----:B------:R-:W-:Y:S02]  /*63e0*/  LOP3.LUT P0, RZ, R0, 0x3ff, RZ, 0xc0, !PT ;  /* 0x000003ff00ff7812 */ /* 0x000fe4000780c0ff */
        /* <DEDUP_REMOVED lines=46> */
.L_x_6342:
[----:B------:R-:W-:Y:S05]  /*66d0*/  BSYNC B6 ;  /* 0x0000000000067941 */ /* 0x000fea0003800000 */
.L_x_6341:
        /* <DEDUP_REMOVED lines=22> */
[-C--:B------:R-:W-:Y:S01]  /*6840*/  ISETP.GE.AND P0, PT, R23, R8.reuse, PT ;  /* 0x000000081700720c */ /* 0x080fe20003f06270 */
[----:B------:R-:W-:Y:S01]  /*6850*/  BSSY B1, `(.L_x_6345) ;  /* 0x000002d000017945 */ /* 0x000fe20003800000 */
[----:B------:R-:W-:Y:S01]  /*6860*/  ISETP.GE.AND P1, PT, R223, R8, PT ;  /* 0x00000008df00720c */ /* 0x000fe20003f26270 */
[----:B------:R-:W-:Y:S01]  /*6870*/  IMAD.MOV.U32 R11, RZ, RZ, R49 ;  /* 0x000000ffff0b7224 */ /* 0x000fe200078e0031 */
[----:B------:R-:W-:Y:S01]  /*6880*/  MOV R12, R40 ;  /* 0x00000028000c7202 */ /* 0x000fe20000000f00 */
[----:B------:R-:W-:Y:S01]  /*6890*/  IMAD.MOV.U32 R13, RZ, RZ, R51 ;  /* 0x000000ffff0d7224 */ /* 0x000fe200078e0033 */
[----:B------:R-:W-:Y:S02]  /*68a0*/  CS2R R32, SRZ ;  /* 0x0000000000207805 */ /* 0x000fe4000001ff00 */
[----:B------:R-:W-:Y:S02]  /*68b0*/  CS2R R36, SRZ ;  /* 0x0000000000247805 */ /* 0x000fe4000001ff00 */
[----:B------:R-:W-:-:S02]  /*68c0*/  CS2R R30, SRZ ;  /* 0x00000000001e7805 */ /* 0x000fc4000001ff00 */
[----:B------:R-:W-:Y:S02]  /*68d0*/  CS2R R26, SRZ ;  /* 0x00000000001a7805 */ /* 0x000fe4000001ff00 */
[----:B------:R-:W-:Y:S02]  /*68e0*/  CS2R R20, SRZ ;  /* 0x0000000000147805 */ /* 0x000fe4000001ff00 */
[----:B------:R-:W-:Y:S02]  /*68f0*/  CS2R R28, SRZ ;  /* 0x00000000001c7805 */ /* 0x000fe4000001ff00 */
[----:B------:R-:W-:Y:S02]  /*6900*/  CS2R R34, SRZ ;  /* 0x0000000000227805 */ /* 0x000fe4000001ff00 */
[----:B0-----:R-:W-:Y:S02]  /*6910*/  ISETP.NE.AND P2, PT, R0, 0x1, PT ;  /* 0x000000010000780c */ /* 0x001fe40003f45270 */
[----:B------:R-:W-:-:S05]  /*6920*/  LEA R0, R185, R23, 0x6 ;  /* 0x00000017b9007211 */ /* 0x000fca00078e30ff */
[----:B------:R-:W-:-:S06]  /*6930*/  IMAD R3, R211, 0x20, R0 ;  /* 0x00000020d3037824 */ /* 0x000fcc00078e0200 */
[----:B------:R-:W0:Y:S08]  /*6940*/  @P2 LDC R10, c[0x0][0x42c] ;  /* 0x00010b00ff0a2b82 */ /* 0x000e300000000800 */
[----:B------:R-:W1:Y:S01]  /*6950*/  @P2 LDC R9, c[0x0][0x430] ;  /* 0x00010c00ff092b82 */ /* 0x000e620000000800 */
[----:B0-----:R-:W-:-:S04]  /*6960*/  @P2 IMAD.HI.U32 R0, R3, R10, RZ ;  /* 0x0000000a03002227 */ /* 0x001fc800078e00ff */
[----:B------:R-:W-:Y:S01]  /*6970*/  IMAD.MOV.U32 R10, RZ, RZ, R42 ;  /* 0x000000ffff0a7224 */ /* 0x000fe200078e002a */
        /* <DEDUP_REMOVED lines=26> */
.L_x_6346:
[----:B------:R-:W-:Y:S05]  /*6b20*/  BSYNC B1 ;  /* 0x0000000000017941 */ /* 0x000fea0003800000 */
.L_x_6345:
        /* <DEDUP_REMOVED lines=24> */
.L_x_6348:
[----:B------:R-:W-:Y:S05]  /*6cb0*/  BSYNC B1 ;  /* 0x0000000000017941 */ /* 0x000fea0003800000 */
.L_x_6347:
[C---:B------:R-:W-:Y:S01]  /*6cc0*/  IMAD.WIDE.U32 R10, R3.reuse, R4, R10 ;  /* 0x00000004030a7225 */ /* 0x040fe200078e000a */
[----:B------:R-:W-:Y:S01]  /*6cd0*/  LEA.HI R0, R206, R206, RZ, 0x1 ;  /* 0x000000cece007211 */ /* 0x000fe200078f08ff */
[----:B------:R-:W-:Y:S01]  /*6ce0*/  ULDC.64 UR4, c[0x0][0x3c8] ;  /* 0x0000f20000047ab9 */ /* 0x000fe20000000a00 */
[----:B------:R-:W-:Y:S01]  /*6cf0*/  ULDC.64 UR6, c[0x0][0x3e0] ;  /* 0x0000f80000067ab9 */ /* 0x000fe20000000a00 */
[----:B------:R-:W-:-:S04]  /*6d00*/  IMAD.WIDE.U32 R12, R3, R6, R12 ;  /* 0x00000006030c7225 */ /* 0x000fc800078e000c */
[C---:B------:R-:W-:Y:S02]  /*6d10*/  IMAD R4, R41.reuse, R4, RZ ;  /* 0x0000000429047224 */ /* 0x040fe400078e02ff */
[----:B------:R-:W-:Y:S02]  /*6d20*/  IMAD R6, R41, R6, RZ ;  /* 0x0000000629067224 */ /* 0x000fe400078e02ff */
[----:B01----:R-:W-:Y:S02]  /*6d30*/  IMAD.SHL.U32 R14, R191, 0x40, RZ ;  /* 0x00000040bf0e7824 */ /* 0x003fe400078e00ff */
[C---:B------:R-:W-:Y:S01]  /*6d40*/  IMAD R5, R3.reuse, R5, R4 ;  /* 0x0000000503057224 */ /* 0x040fe200078e0204 */
[----:B------:R-:W-:Y:S01]  /*6d50*/  LEA R4, P2, R10, UR4, 0x1 ;  /* 0x000000040a047c11 */ /* 0x000fe2000f8408ff */
[----:B------:R-:W-:Y:S01]  /*6d60*/  IMAD R3, R3, R7, R6 ;  /* 0x0000000703037224 */ /* 0x000fe200078e0206 */
[----:B------:R-:W-:Y:S01]  /*6d70*/  LOP3.LUT R7, R0, 0xfffffffe, RZ, 0xc0, !PT ;  /* 0xfffffffe00077812 */ /* 0x000fe200078ec0ff */
[----:B------:R-:W-:Y:S01]  /*6d80*/  IMAD.IADD R5, R11, 0x1, R5 ;  /* 0x000000010b057824 */ /* 0x000fe200078e0205 */
[----:B------:R-:W-:Y:S01]  /*6d90*/  LOP3.LUT R15, R14, 0x1c0, RZ, 0xc0, !PT ;  /* 0x000001c00e0f7812 */ /* 0x000fe200078ec0ff */
[----:B------:R-:W-:Y:S01]  /*6da0*/  UMOV UR4, 0xffffffff ;  /* 0xffffffff00047882 */ /* 0x000fe20000000000 */
[----:B------:R-:W-:Y:S01]  /*6db0*/  LEA R0, P3, R12, UR6, 0x1 ;  /* 0x000000060c007c11 */ /* 0x000fe2000f8608ff */
[----:B------:R-:W-:Y:S01]  /*6dc0*/  IMAD.IADD R7, R206, 0x1, -R7 ;  /* 0x00000001ce077824 */ /* 0x000fe200078e0a07 */
[----:B------:R-:W-:-:S02]  /*6dd0*/  IADD3 R3, R13, R3, RZ ;  /* 0x000000030d037210 */ /* 0x000fc40007ffe0ff */
[----:B------:R-:W-:Y:S02]  /*6de0*/  LOP3.LUT R6, R15, 0x18, R16, 0xf8, !PT ;  /* 0x000000180f067812 */ /* 0x000fe400078ef810 */
[----:B------:R-:W-:Y:S02]  /*6df0*/  SHF.R.U32.HI R15, RZ, 0x3, R15 ;  /* 0x00000003ff0f7819 */ /* 0x000fe4000001160f */
[----:B------:R-:W-:Y:S02]  /*6e00*/  LEA.HI.X R5, R10, UR5, R5, 0x1, P2 ;  /* 0x000000050a057c11 */ /* 0x000fe400090f0c05 */
[----:B------:R-:W-:Y:S02]  /*6e10*/  LEA.HI.X R3, R12, UR7, R3, 0x1, P3 ;  /* 0x000000070c037c11 */ /* 0x000fe400098f0c03 */
[----:B------:R-:W-:Y:S02]  /*6e20*/  LOP3.LUT R6, R6, R15, RZ, 0x3c, !PT ;  /* 0x0000000f06067212 */ /* 0x000fe400078e3cff */
[----:B------:R-:W-:Y:S01]  /*6e30*/  SHF.L.U32 R7, R7, 0x1f, RZ ;  /* 0x0000001f07077819 */ /* 0x000fe200000006ff */
[----:B------:R-:W-:Y:S06]  /*6e40*/  BRA.DIV UR4, `(.L_x_6349) ;  /* 0x0000010a04187947 */ /* 0x000fec000b800000 */
.L_x_6535:
[----:B------:R-:W-:-:S03]  /*6e50*/  UMOV UR4, 0xffffffff ;  /* 0xffffffff00047882 */ /* 0x000fc60000000000 */
[----:B------:R-:W-:Y:S05]  /*6e60*/  BRA.DIV UR4, `(.L_x_6350) ;  /* 0x0000010a04387947 */ /* 0x000fea000b800000 */
.L_x_6538:
[----:B------:R-:W-:-:S03]  /*6e70*/  UMOV UR4, 0xffffffff ;  /* 0xffffffff00047882 */ /* 0x000fc60000000000 */
[----:B------:R-:W-:Y:S05]  /*6e80*/  BRA.DIV UR4, `(.L_x_6351) ;  /* 0x0000010a04587947 */ /* 0x000fea000b800000 */
.L_x_6541:
[----:B------:R-:W-:-:S03]  /*6e90*/  UMOV UR4, 0xffffffff ;  /* 0xffffffff00047882 */ /* 0x000fc60000000000 */
[----:B------:R-:W-:Y:S05]  /*6ea0*/  BRA.DIV UR4, `(.L_x_6352) ;  /* 0x0000010a04787947 */ /* 0x000fea000b800000 */
.L_x_6544:
[----:B------:R-:W-:-:S03]  /*6eb0*/  UMOV UR4, 0xffffffff ;  /* 0xffffffff00047882 */ /* 0x000fc60000000000 */
[----:B------:R-:W-:Y:S05]  /*6ec0*/  BRA.DIV UR4, `(.L_x_6353) ;  /* 0x0000010a04987947 */ /* 0x000fea000b800000 */
.L_x_6547:
[----:B------:R-:W-:-:S03]  /*6ed0*/  UMOV UR4, 0xffffffff ;  /* 0xffffffff00047882 */ /* 0x000fc60000000000 */
[----:B------:R-:W-:Y:S05]  /*6ee0*/  BRA.DIV UR4, `(.L_x_6354) ;  /* 0x0000010a04b87947 */ /* 0x000fea000b800000 */
.L_x_6550:
[----:B------:R-:W-:-:S03]  /*6ef0*/  UMOV UR4, 0xffffffff ;  /* 0xffffffff00047882 */ /* 0x000fc60000000000 */
[----:B------:R-:W-:Y:S05]  /*6f00*/  BRA.DIV UR4, `(.L_x_6355) ;  /* 0x0000010a04d87947 */ /* 0x000fea000b800000 */
.L_x_6553:
[----:B------:R-:W-:-:S03]  /*6f10*/  UMOV UR4, 0xffffffff ;  /* 0xffffffff00047882 */ /* 0x000fc60000000000 */
[----:B------:R-:W-:Y:S05]  /*6f20*/  BRA.DIV UR4, `(.L_x_6356) ;  /* 0x0000010a04f87947 */ /* 0x000fea000b800000 */
.L_x_6556:
[----:B------:R-:W0:Y:S01]  /*6f30*/  SYNCS.PHASECHK.TRANS64.TRYWAIT P2, [R2+URZ+0x28c00], R7 ;  /* 0x028c0007020075a7 */ /* 0x000e22000804017f */
[----:B-----5:R-:W-:Y:S01]  /*6f40*/  IMAD.MOV.U32 R0, RZ, RZ, R32 ;  /* 0x000000ffff007224 */ /* 0x020fe200078e0020 */
[----:B------:R-:W-:Y:S01]  /*6f50*/  MOV R4, R36 ;  /* 0x0000002400047202 */ /* 0x000fe20000000f00 */
[----:B------:R-:W-:Y:S01]  /*6f60*/  IMAD.MOV.U32 R3, RZ, RZ, R33 ;  /* 0x000000ffff037224 */ /* 0x000fe200078e0021 */
[----:B------:R-:W-:Y:S01]  /*6f70*/  LOP3.LUT P3, RZ, R191, 0x4, RZ, 0xc0, !PT ;  /* 0x00000004bfff7812 */ /* 0x000fe2000786c0ff */
[----:B------:R-:W-:Y:S01]  /*6f80*/  IMAD.MOV.U32 R5, RZ, RZ, R37 ;  /* 0x000000ffff057224 */ /* 0x000fe200078e0025 */
[----:B------:R-:W-:Y:S01]  /*6f90*/  PRMT R15, R4, 0x7610, R15 ;  /* 0x00007610040f7816 */ /* 0x000fe2000000000f */
[----:B------:R-:W-:Y:S01]  /*6fa0*/  BSSY B1, `(.L_x_6357) ;  /* 0x000001c000017945 */ /* 0x000fe20003800000 */
[----:B------:R-:W-:Y:S01]  /*6fb0*/  PRMT R42, R0, 0x5410, R3 ;  /* 0x00005410002a7816 */ /* 0x000fe20000000003 */
[----:B------:R-:W-:Y:S01]  /*6fc0*/  IMAD R3, R199, 0x200, R6 ;  /* 0x00000200c7037824 */ /* 0x000fe200078e0206 */
[----:B------:R-:W-:Y:S01]  /*6fd0*/  PRMT R43, R5, 0x7610, R43 ;  /* 0x00007610052b7816 */ /* 0x000fe2000000002b */
[----:B------:R-:W-:Y:S01]  /*6fe0*/  IMAD.MOV.U32 R5, RZ, RZ, R34 ;  /* 0x000000ffff057224 */ /* 0x000fe200078e0022 */
[----:B------:R-:W-:Y:S01]  /*6ff0*/  MOV R4, R31 ;  /* 0x0000001f00047202 */ /* 0x000fe20000000f00 */
[----:B------:R-:W-:Y:S01]  /*7000*/  IMAD R10, R3, 0x2, R2 ;  /* 0x00000002030a7824 */ /* 0x000fe200078e0202 */
[----:B------:R-:W-:Y:S01]  /*7010*/  MOV R12, R21 ;  /* 0x00000015000c7202 */ /* 0x000fe20000000f00 */
[----:B------:R-:W-:Y:S01]  /*7020*/  IMAD.MOV.U32 R0, RZ, RZ, R30 ;  /* 0x000000ffff007224 */ /* 0x000fe200078e001e */
[----:B------:R-:W-:Y:S01]  /*7030*/  PRMT R44, R4, 0x7610, R44 ;  /* 0x00007610042c7816 */ /* 0x000fe2000000002c */
[----:B------:R-:W-:Y:S01]  /*7040*/  IMAD.MOV.U32 R4, RZ, RZ, R35 ;  /* 0x000000ffff047224 */ /* 0x000fe200078e0023 */
[----:B------:R-:W-:Y:S01]  /*7050*/  PRMT R11, R5, 0x7610, R11 ;  /* 0x00007610050b7816 */ /* 0x000fe2000000000b */
[----:B------:R-:W-:Y:S01]  /*7060*/  IMAD.MOV.U32 R5, RZ, RZ, R8 ;  /* 0x000000ffff057224 */ /* 0x000fe200078e0008 */
[C---:B------:R-:W-:Y:S01]  /*7070*/  IADD3 R3, R10.reuse, 0x20400, RZ ;  /* 0x000204000a037810 */ /* 0x040fe20007ffe0ff */
[----:B------:R-:W-:Y:S01]  /*7080*/  IMAD.MOV.U32 R6, RZ, RZ, R9 ;  /* 0x000000ffff067224 */ /* 0x000fe200078e0009 */
[----:B------:R-:W-:Y:S01]  /*7090*/  PRMT R43, R43, 0x5410, R0 ;  /* 0x000054102b2b7816 */ /* 0x000fe20000000000 */
[----:B------:R-:W-:Y:S01]  /*70a0*/  VIADD R0, R10, 0x20440 ;  /* 0x000204400a007836 */ /* 0x000fe20000000000 */
[----:B------:R-:W-:-:S02]  /*70b0*/  @P3 IADD3 R0, R3, -0x40, RZ ;  /* 0xffffffc003003810 */ /* 0x000fc40007ffe0ff */
        /* <DEDUP_REMOVED lines=8> */
[----:B------:R-:W-:Y:S01]  /*7140*/  IMAD.MOV.U32 R5, RZ, RZ, R29 ;  /* 0x000000ffff057224 */ /* 0x000fe200078e001d */
[----:B0-----:R-:W-:Y:S06]  /*7150*/  @!P2 BRA `(.L_x_6358) ;  /* 0x000001080094a947 */ /* 0x001fec0003800000 */
.L_x_6557:
[----:B------:R-:W-:Y:S05]  /*7160*/  BSYNC B1 ;  /* 0x0000000000017941 */ /* 0x000fea0003800000 */
.L_x_6357:
        /* <DEDUP_REMOVED lines=10> */
[--C-:B------:R-:W-:Y:S01]  /*7210*/  SHF.R.U64 R41, R36, 0x10, R37.reuse ;  /* 0x0000001024297819 */ /* 0x100fe20000001225 */
[----:B------:R-:W-:Y:S01]  /*7220*/  HADD2.F32 R15, -RZ, R15.H0_H0 ;  /* 0x2000000fff0f7230 */ /* 0x000fe20000004100 */
[----:B------:R-:W-:Y:S02]  /*7230*/  SHF.R.U32.HI R37, RZ, 0x10, R37 ;  /* 0x00000010ff257819 */ /* 0x000fe40000011625 */
[--C-:B------:R-:W-:Y:S02]  /*7240*/  SHF.R.U32.HI R36, RZ, 0x10, R35.reuse ;  /* 0x00000010ff247819 */ /* 0x100fe40000011623 */
[----:B------:R-:W-:Y:S01]  /*7250*/  SHF.R.U64 R40, R34, 0x10, R35 ;  /* 0x0000001022287819 */ /* 0x000fe20000001223 */
[----:B------:R-:W-:Y:S02]  /*7260*/  HADD2.F32 R34, -RZ, R37.H0_H0 ;  /* 0x20000025ff227230 */ /* 0x000fe40000004100 */
[----:B------:R-:W-:-:S02]  /*7270*/  HADD2.F32 R36, -RZ, R36.H0_H0 ;  /* 0x20000024ff247230 */ /* 0x000fc40000004100 */
        /* <DEDUP_REMOVED lines=8> */
[C---:B------:R-:W-:Y:S01]  /*7300*/  FMUL.FTZ R14, R4.reuse, R35 ;  /* 0x00000023040e7220 */ /* 0x040fe20000410000 */
[C---:B------:R-:W-:Y:S01]  /*7310*/  FFMA.FTZ R38, R13.reuse, R34, -R38 ;  /* 0x000000220d267223 */ /* 0x040fe20000010826 */
[----:B------:R-:W-:Y:S01]  /*7320*/  FFMA.FTZ R39, R13, R36, R37 ;  /* 0x000000240d277223 */ /* 0x000fe20000010025 */
[----:B------:R-:W-:Y:S02]  /*7330*/  HADD2.F32 R12, -RZ, R6.H1_H1 ;  /* 0x30000006ff0c7230 */ /* 0x000fe40000004100 */
[-C--:B------:R-:W-:Y:S01]  /*7340*/  FMUL.FTZ R36, R4, R15.reuse ;  /* 0x0000000f04247220 */ /* 0x080fe20000410000 */
[C---:B------:R-:W-:Y:S01]  /*7350*/  FFMA.FTZ R34, R7.reuse, R15, -R14 ;  /* 0x0000000f07227223 */ /* 0x040fe2000001080e */
[--C-:B------:R-:W-:Y:S02]  /*7360*/  HADD2.F32 R6, -RZ, R5.reuse.H0_H0 ;  /* 0x20000005ff067230 */ /* 0x100fe40000004100 */
        /* <DEDUP_REMOVED lines=8> */
[----:B------:R-:W-:Y:S01]  /*73f0*/  FFMA.FTZ R36, R11, R13, -R36 ;  /* 0x0000000d0b247223 */ /* 0x000fe20000010824 */
[C---:B------:R-:W-:Y:S01]  /*7400*/  FMUL.FTZ R7, R5.reuse, R14 ;  /* 0x0000000e05077220 */ /* 0x040fe20000410000 */
[----:B------:R-:W-:Y:S01]  /*7410*/  FMUL.FTZ R37, R5, R4 ;  /* 0x0000000405257220 */ /* 0x000fe20000410000 */
[----:B------:R-:W-:-:S02]  /*7420*/  FFMA.FTZ R11, R11, R15, R12 ;  /* 0x0000000f0b0b7223 */ /* 0x000fc4000001000c */
[C---:B------:R-:W-:Y:S01]  /*7430*/  FFMA.FTZ R5, R6.reuse, R4, -R7 ;  /* 0x0000000406057223 */ /* 0x040fe20000010807 */
[----:B------:R-:W-:Y:S01]  /*7440*/  F2FP.F16.F32.PACK_AB R7, R39, R38 ;  /* 0x000000262707723e */ /* 0x000fe200000000ff */
[----:B------:R-:W-:Y:S01]  /*7450*/  FFMA.FTZ R14, R6, R14, R37 ;  /* 0x0000000e060e7223 */ /* 0x000fe20000010025 */
[----:B------:R-:W-:Y:S02]  /*7460*/  F2FP.F16.F32.PACK_AB R4, R35, R34 ;  /* 0x000000222304723e */ /* 0x000fe400000000ff */
[----:B------:R-:W-:Y:S02]  /*7470*/  F2FP.F16.F32.PACK_AB R6, R11, R36 ;  /* 0x000000240b06723e */ /* 0x000fe400000000ff */
[----:B------:R-:W-:-:S05]  /*7480*/  F2FP.F16.F32.PACK_AB R5, R14, R5 ;  /* 0x000000050e05723e */ /* 0x000fca00000000ff */
[----:B------:R1:W-:Y:S02]  /*7490*/  STS.128 [R10+0x20400], R4 ;  /* 0x020400040a007388 */ /* 0x0003e40000000c00 */
.L_x_6362:
[----:B------:R-:W-:Y:S05]  /*74a0*/  BSYNC B2 ;  /* 0x0000000000027941 */ /* 0x000fea0003800000 */
.L_x_6361:
[----:B------:R-:W-:Y:S05]  /*74b0*/  @P2 BRA `(.L_x_6360) ;  /* 0x0000000000a82947 */ /* 0x000fea0003800000 */
[----:B01----:R-:W0:Y:S01]  /*74c0*/  LDS.128 R4, [R0] ;  /* 0x0000000000047984 */ /* 0x003e220000000c00 */
[--C-:B------:R-:W-:Y:S01]  /*74d0*/  SHF.R.U64 R37, R32, 0x10, R33.reuse ;  /* 0x0000001020257819 */ /* 0x100fe20000001221 */
[----:B------:R-:W-:Y:S01]  /*74e0*/  HADD2.F32 R15, -RZ, R42.H0_H0 ;  /* 0x2000002aff0f7230 */ /* 0x000fe20000004100 */
[----:B------:R-:W-:Y:S02]  /*74f0*/  SHF.R.U32.HI R33, RZ, 0x10, R33 ;  /* 0x00000010ff217819 */ /* 0x000fe40000011621 */
[--C-:B------:R-:W-:Y:S02]  /*7500*/  SHF.R.U32.HI R32, RZ, 0x10, R31.reuse ;  /* 0x00000010ff207819 */ /* 0x100fe4000001161f */
[----:B------:R-:W-:Y:S01]  /*7510*/  SHF.R.U64 R36, R30, 0x10, R31 ;  /* 0x000000101e247819 */ /* 0x000fe2000000121f */
[----:B------:R-:W-:Y:S02]  /*7520*/  HADD2.F32 R30, -RZ, R33.H0_H0 ;  /* 0x20000021ff1e7230 */ /* 0x000fe40000004100 */
[----:B------:R-:W-:-:S02]  /*7530*/  HADD2.F32 R32, -RZ, R32.H0_H0 ;  /* 0x20000020ff207230 */ /* 0x000fc40000004100 */
[----:B------:R-:W-:Y:S02]  /*7540*/  HADD2.F32 R31, -RZ, R43.H1_H1 ;  /* 0x3000002bff1f7230 */ /* 0x000fe40000004100 */
        /* <DEDUP_REMOVED lines=32> */
[----:B------:R2:W-:Y:S02]  /*7750*/  STS.128 [R0], R4 ;  /* 0x0000000400007388 */ /* 0x0005e40000000c00 */
.L_x_6360:
[----:B------:R-:W-:Y:S05]  /*7760*/  BSYNC B1 ;  /* 0x0000000000017941 */ /* 0x000fea0003800000 */
.L_x_6359:
[----:B------:R-:W-:Y:S05]  /*7770*/  @P1 BRA `(.L_x_6363) ;  /* 0x0000001800201947 */ /* 0x000fea0003800000 */
[----:B-12---:R-:W1:Y:S01]  /*7780*/  LDC R5, c[0x0][0x3d4] ;  /* 0x0000f500ff057b82 */ /* 0x006e620000000800 */
[C---:B------:R-:W-:Y:S01]  /*7790*/  IADD3 R4, R24.reuse, 0x10, RZ ;  /* 0x0000001018047810 */ /* 0x040fe20007ffe0ff */
[----:B------:R-:W-:Y:S01]  /*77a0*/  BSSY B1, `(.L_x_6364) ;  /* 0x000002e000017945 */ /* 0x000fe20003800000 */
[-C--:B-1----:R-:W-:Y:S02]  /*77b0*/  ISETP.GE.AND P0, PT, R24, R5.reuse, PT ;  /* 0x000000051800720c */ /* 0x082fe40003f06270 */
[----:B------:R-:W-:-:S11]  /*77c0*/  ISETP.GE.AND P1, PT, R4, R5, PT ;  /* 0x000000050400720c */ /* 0x000fd60003f26270 */
[----:B------:R-:W-:Y:S05]  /*77d0*/  @P0 BRA `(.L_x_6365) ;  /* 0x0000000000a80947 */ /* 0x000fea0003800000 */
[----:B0-----:R-:W0:Y:S01]  /*77e0*/  LDS.128 R4, [R10+0x21400] ;  /* 0x021400000a047984 */ /* 0x001e220000000c00 */
[--C-:B------:R-:W-:Y:S01]  /*77f0*/  SHF.R.U64 R31, R26, 0x10, R27.reuse ;  /* 0x000000101a1f7819 */ /* 0x100fe2000000121b */
[----:B------:R-:W-:Y:S01]  /*7800*/  HADD2.F32 R25, -RZ, R47.H0_H0 ;  /* 0x2000002fff197230 */ /* 0x000fe20000004100 */
[----:B------:R-:W-:Y:S01]  /*7810*/  SHF.R.U32.HI R24, RZ, 0x10, R27 ;  /* 0x00000010ff187819 */ /* 0x000fe2000001161b */
[----:B------:R-:W-:Y:S01]  /*7820*/  HADD2.F32 R15, -RZ, R45.H0_H0 ;  /* 0x2000002dff0f7230 */ /* 0x000fe20000004100 */
[--C-:B------:R-:W-:Y:S02]  /*7830*/  SHF.R.U32.HI R26, RZ, 0x10, R29.reuse ;  /* 0x00000010ff1a7819 */ /* 0x100fe4000001161d */
[----:B------:R-:W-:Y:S01]  /*7840*/  SHF.R.U64 R30, R28, 0x10, R29 ;  /* 0x000000101c1e7819 */ /* 0x000fe2000000121d */
[----:B------:R-:W-:Y:S02]  /*7850*/  HADD2.F32 R24, -RZ, R24.H0_H0 ;  /* 0x20000018ff187230 */ /* 0x000fe40000004100 */
[----:B------:R-:W-:-:S02]  /*7860*/  HADD2.F32 R26, -RZ, R26.H0_H0 ;  /* 0x2000001aff1a7230 */ /* 0x000fc40000004100 */
        /* <DEDUP_REMOVED lines=13> */
[----:B------:R-:W-:Y:S02]  /*7940*/  HADD2.F32 R6, -RZ, R5.H0_H0 ;  /* 0x20000005ff067230 */ /* 0x000fe40000004100 */
[----:B------:R-:W-:Y:S02]  /*7950*/  HADD2.F32 R15, -RZ, R47.H1_H1 ;  /* 0x3000002fff0f7230 */ /* 0x000fe40000004100 */
        /* <DEDUP_REMOVED lines=18> */
.L_x_6365:
[----:B------:R-:W-:Y:S05]  /*7a80*/  BSYNC B1 ;  /* 0x0000000000017941 */ /* 0x000fea0003800000 */
.L_x_6364:
[----:B------:R-:W-:Y:S05]  /*7a90*/  @P1 BRA `(.L_x_6363) ;  /* 0x0000001400581947 */ /* 0x000fea0003800000 */
[----:B01----:R-:W0:Y:S01]  /*7aa0*/  LDS.128 R4, [R0+0x1000] ;  /* 0x0010000000047984 */ /* 0x003e220000000c00 */
[----:B------:R-:W-:Y:S01]  /*7ab0*/  SHF.R.U32.HI R13, RZ, 0x10, R9 ;  /* 0x00000010ff0d7819 */ /* 0x000fe20000011609 */
[----:B------:R-:W-:Y:S01]  /*7ac0*/  HADD2.F32 R12, -RZ, R3.H1_H1 ;  /* 0x30000003ff0c7230 */ /* 0x000fe20000004100 */
        /* <DEDUP_REMOVED lines=15> */
[C---:B------:R-:W-:Y:S01]  /*7bc0*/  FMUL.FTZ R20, R4.reuse, R14 ;  /* 0x0000000e04147220 */ /* 0x040fe20000410000 */
[-C--:B------:R-:W-:Y:S01]  /*7bd0*/  FMUL.FTZ R24, R4, R12.reuse ;  /* 0x0000000c04187220 */ /* 0x080fe20000410000 */
[----:B------:R-:W-:Y:S02]  /*7be0*/  HADD2.F32 R6, -RZ, R5.H0_H0 ;  /* 0x20000005ff067230 */ /* 0x000fe40000004100 */
[----:B------:R-:W-:Y:S01]  /*7bf0*/  FFMA.FTZ R21, R10, R13, -R21 ;  /* 0x0000000d0a157223 */ /* 0x000fe20000010815 */
[----:B------:R-:W-:Y:S02]  /*7c00*/  HADD2.F32 R11, -RZ, R46.H1_H1 ;  /* 0x3000002eff0b7230 */ /* 0x000fe40000004100 */
[C---:B------:R-:W-:Y:S01]  /*7c10*/  FFMA.FTZ R20, R7.reuse, R12, -R20 ;  /* 0x0000000c07147223 */ /* 0x040fe20000010814 */
[----:B------:R-:W-:Y:S02]  /*7c20*/  HADD2.F32 R4, -RZ, R3.H0_H0 ;  /* 0x20000003ff047230 */ /* 0x000fe40000004100 */
[----:B------:R-:W-:Y:S01]  /*7c30*/  FFMA.FTZ R7, R7, R14, R24 ;  /* 0x0000000e07077223 */ /* 0x000fe20000010018 */
[----:B------:R-:W-:-:S02]  /*7c40*/  HADD2.F32 R5, -RZ, R5.H1_H1 ;  /* 0x30000005ff057230 */ /* 0x000fc40000004100 */
[CC--:B------:R-:W-:Y:S01]  /*7c50*/  FMUL.FTZ R13, R9.reuse, R11.reuse ;  /* 0x0000000b090d7220 */ /* 0x0c0fe20000410000 */
[----:B------:R-:W-:Y:S02]  /*7c60*/  HADD2.F32 R10, -RZ, R25.H0_H0 ;  /* 0x20000019ff0a7230 */ /* 0x000fe40000004100 */
[-C--:B------:R-:W-:Y:S01]  /*7c70*/  FMUL.FTZ R12, R9, R4.reuse ;  /* 0x00000004090c7220 */ /* 0x080fe20000410000 */
[----:B------:R-:W-:Y:S02]  /*7c80*/  HADD2.F32 R3, -RZ, R27.H0_H0 ;  /* 0x2000001bff037230 */ /* 0x000fe40000004100 */
[C---:B------:R-:W-:Y:S01]  /*7c90*/  FFMA.FTZ R13, R8.reuse, R4, -R13 ;  /* 0x00000004080d7223 */ /* 0x040fe2000001080d */
[C---:B------:R-:W-:Y:S01]  /*7ca0*/  FMUL.FTZ R9, R5.reuse, R10 ;  /* 0x0000000a05097220 */ /* 0x040fe20000410000 */
[----:B------:R-:W-:Y:S01]  /*7cb0*/  FFMA.FTZ R12, R8, R11, R12 ;  /* 0x0000000b080c7223 */ /* 0x000fe2000001000c */
[----:B------:R-:W-:Y:S01]  /*7cc0*/  FMUL.FTZ R5, R5, R3 ;  /* 0x0000000305057220 */ /* 0x000fe20000410000 */
[----:B------:R-:W-:Y:S01]  /*7cd0*/  F2FP.F16.F32.PACK_AB R11, R26, R21 ;  /* 0x000000151a0b723e */ /* 0x000fe200000000ff */
[C---:B------:R-:W-:Y:S01]  /*7ce0*/  FFMA.FTZ R9, R6.reuse, R3, -R9 ;  /* 0x0000000306097223 */ /* 0x040fe20000010809 */
[----:B------:R-:W-:Y:S01]  /*7cf0*/  F2FP.F16.F32.PACK_AB R8, R7, R20 ;  /* 0x000000140708723e */ /* 0x000fe200000000ff */
[----:B------:R-:W-:Y:S01]  /*7d00*/  FFMA.FTZ R6, R6, R10, R5 ;  /* 0x0000000a06067223 */ /* 0x000fe20000010005 */
[----:B------:R-:W-:-:S04]  /*7d10*/  F2FP.F16.F32.PACK_AB R10, R12, R13 ;  /* 0x0000000d0c0a723e */ /* 0x000fc800000000ff */
[----:B------:R-:W-:-:S05]  /*7d20*/  F2FP.F16.F32.PACK_AB R9, R6, R9 ;  /* 0x000000090609723e */ /* 0x000fca00000000ff */
[----:B------:R3:W-:Y:S01]  /*7d30*/  STS.128 [R0+0x1000], R8 ;  /* 0x0010000800007388 */ /* 0x0007e20000000c00 */
[----:B------:R-:W-:Y:S05]  /*7d40*/  BRA `(.L_x_6363) ;  /* 0x0000001000ac7947 */ /* 0x000fea0003800000 */
.L_x_6344:
        /* <DEDUP_REMOVED lines=17> */
[----:B------:R-:W-:Y:S02]  /*7e60*/  @!P0 IADD3 R11, P5, R54, R29, RZ ;  /* 0x0000001d360b8210 */ /* 0x000fe40007fbe0ff */
[----:B------:R-:W-:Y:S02]  /*7e70*/  @!P0 LEA.HI.X R9, R9, UR5, R10, 0x1, P4 ;  /* 0x0000000509098c11 */ /* 0x000fe4000a0f0c0a */
[----:B------:R-:W-:Y:S01]  /*7e80*/  @!P0 LEA R10, P2, R11, UR6, 0x1 ;  /* 0x000000060b0a8c11 */ /* 0x000fe2000f8408ff */
[----:B------:R-:W-:Y:S01]  /*7e90*/  @!P0 IMAD.X R24, R59, 0x1, R28, P5 ;  /* 0x000000013b188824 */ /* 0x000fe200028e061c */
[----:B0-----:R-:W-:Y:S02]  /*7ea0*/  @!P1 LEA R12, P3, R13, R14, 0x1 ;  /* 0x0000000e0d0c9211 */ /* 0x001fe400078608ff */
[----:B------:R-:W-:-:S02]  /*7eb0*/  CS2R R28, SRZ ;  /* 0x00000000001c7805 */ /* 0x000fc4000001ff00 */
[----:B------:R-:W-:Y:S01]  /*7ec0*/  @!P0 LEA.HI.X R11, R11, UR7, R24, 0x1, P2 ;  /* 0x000000070b0b8c11 */ /* 0x000fe200090f0c18 */
[----:B------:R0:W5:Y:S01]  /*7ed0*/  @!P0 LDG.E.128 R32, desc[UR40][R8.64] ;  /* 0x0000002808208981 */ /* 0x000162000c1e1d00 */
[----:B------:R-:W-:Y:S02]  /*7ee0*/  @!P1 LEA.HI.X R13, R13, R15, R20, 0x1, P3 ;  /* 0x0000000f0d0d9211 */ /* 0x000fe400018f0c14 */
[----:B-1----:R-:W-:-:S04]  /*7ef0*/  @!P1 LEA R14, P4, R0, R30, 0x1 ;  /* 0x0000001e000e9211 */ /* 0x002fc800078808ff */
[----:B------:R-:W-:Y:S02]  /*7f00*/  @!P1 LEA.HI.X R15, R0, R31, R3, 0x1, P4 ;  /* 0x0000001f000f9211 */ /* 0x000fe400020f0c03 */
[----:B------:R-:W-:Y:S01]  /*7f10*/  CS2R R30, SRZ ;  /* 0x00000000001e7805 */ /* 0x000fe2000001ff00 */
[----:B------:R-:W1:Y:S05]  /*7f20*/  LDC R0, c[0x0][0x428] ;  /* 0x00010a00ff007b82 */ /* 0x000e6a0000000800 */
[----:B------:R-:W5:Y:S01]  /*7f30*/  @!P1 LDG.E.128 R28, desc[UR40][R14.64] ;  /* 0x000000280e1c9981 */ /* 0x000f62000c1e1d00 */
[----:B-1----:R-:W-:-:S13]  /*7f40*/  ISETP.NE.AND P2, PT, R0, 0x1, PT ;  /* 0x000000010000780c */ /* 0x002fda0003f45270 */
[----:B0-----:R-:W0:Y:S08]  /*7f50*/  @P2 LDC R8, c[0x0][0x42c] ;  /* 0x00010b00ff082b82 */ /* 0x001e300000000800 */
[----:B------:R-:W1:Y:S01]  /*7f60*/  @P2 LDC R9, c[0x0][0x430] ;  /* 0x00010c00ff092b82 */ /* 0x000e620000000800 */
[----:B------:R-:W-:-:S05]  /*7f70*/  IMAD R0, R185, 0x40, R23 ;  /* 0x00000040b9007824 */ /* 0x000fca00078e0217 */
[----:B------:R-:W-:Y:S02]  /*7f80*/  LEA R3, R211, R0, 0x5 ;  /* 0x00000000d3037211 */ /* 0x000fe400078e28ff */
[----:B------:R-:W-:Y:S02]  /*7f90*/  CS2R R36, SRZ ;  /* 0x0000000000247805 */ /* 0x000fe4000001ff00 */
[----:B------:R-:W-:Y:S02]  /*7fa0*/  CS2R R38, SRZ ;  /* 0x0000000000267805 */ /* 0x000fe4000001ff00 */
[----:B------:R-:W-:Y:S02]  /*7fb0*/  CS2R R24, SRZ ;  /* 0x0000000000187805 */ /* 0x000fe4000001ff00 */
[----:B------:R-:W-:Y:S02]  /*7fc0*/  CS2R R26, SRZ ;  /* 0x00000000001a7805 */ /* 0x000fe4000001ff00 */
        /* <DEDUP_REMOVED lines=24> */
.L_x_6560:
[----:B------:R-:W-:-:S03]  /*8150*/  UMOV UR4, 0xffffffff ;  /* 0xffffffff00047882 */ /* 0x000fc60000000000 */
[----:B------:R-:W-:Y:S05]  /*8160*/  BRA.DIV UR4, `(.L_x_6367) ;  /* 0x000000fa04cc7947 */ /* 0x000fea000b800000 */
.L_x_6563:
[----:B------:R-:W-:-:S03]  /*8170*/  UMOV UR4, 0xffffffff ;  /* 0xffffffff00047882 */ /* 0x000fc60000000000 */
[----:B------:R-:W-:Y:S05]  /*8180*/  BRA.DIV UR4, `(.L_x_6368) ;  /* 0x000000fa04ec7947 */ /* 0x000fea000b800000 */
.L_x_6566:
[----:B------:R-:W-:-:S03]  /*8190*/  UMOV UR4, 0xffffffff ;  /* 0xffffffff00047882 */ /* 0x000fc60000000000 */
[----:B------:R-:W-:Y:S05]  /*81a0*/  BRA.DIV UR4, `(.L_x_6369) ;  /* 0x000000fe040c7947 */ /* 0x000fea000b800000 */
.L_x_6569:
[----:B------:R-:W-:-:S03]  /*81b0*/  UMOV UR4, 0xffffffff ;  /* 0xffffffff00047882 */ /* 0x000fc60000000000 */
[----:B------:R-:W-:Y:S05]  /*81c0*/  BRA.DIV UR4, `(.L_x_6370) ;  /* 0x000000fe042c7947 */ /* 0x000fea000b800000 */
.L_x_6572:
[----:B------:R-:W-:Y:S01]  /*81d0*/  UMOV UR4, 0xffffffff ;  /* 0xffffffff00047882 */ /* 0x000fe20000000000 */
[----:B------:R-:W-:Y:S02]  /*81e0*/  LOP3.LUT R5, R6, 0xfffffffe, RZ, 0xc0, !PT ;  /* 0xfffffffe06057812 */ /* 0x000fe400078ec0ff */
[----:B------:R-:W-:Y:S05]  /*81f0*/  BRA.DIV UR4, `(.L_x_6371) ;  /* 0x000000fe04487947 */ /* 0x000fea000b800000 */
.L_x_6575:
[----:B------:R-:W-:Y:S01]  /*8200*/  UMOV UR4, 0xffffffff ;  /* 0xffffffff00047882 */ /* 0x000fe20000000000 */
[----:B------:R-:W-:Y:S02]  /*8210*/  IMAD.IADD R5, R206, 0x1, -R5 ;  /* 0x00000001ce057824 */ /* 0x000fe400078e0a05 */
[----:B------:R-:W-:Y:S05]  /*8220*/  BRA.DIV UR4, `(.L_x_6372) ;  /* 0x000000fe04647947 */ /* 0x000fea000b800000 */
.L_x_6578:
[----:B------:R-:W-:Y:S01]  /*8230*/  UMOV UR4, 0xffffffff ;  /* 0xffffffff00047882 */ /* 0x000fe20000000000 */
[----:B------:R-:W-:Y:S02]  /*8240*/  SHF.L.U32 R3, R5, 0x1f, RZ ;  /* 0x0000001f05037819 */ /* 0x000fe400000006ff */
[----:B------:R-:W-:Y:S05]  /*8250*/  BRA.DIV UR4, `(.L_x_6373) ;  /* 0x000000fe04807947 */ /* 0x000fea000b800000 */
.L_x_6581:
        /* <DEDUP_REMOVED lines=8> */
[----:B------:R-:W-:Y:S02]  /*82e0*/  PRMT R50, R50, 0x5410, R0 ;  /* 0x0000541032327816 */ /* 0x000fe40000000000 */
        /* <DEDUP_REMOVED lines=10> */
[----:B------:R-:W-:-:S02]  /*8390*/  PRMT R49, R49, 0x5410, R0 ;  /* 0x0000541031317816 */ /* 0x000fc40000000000 */
[----:B------:R-:W-:Y:S01]  /*83a0*/  PRMT R53, R5, 0x5410, R6 ;  /* 0x0000541005357816 */ /* 0x000fe20000000006 */
[----:B------:R-:W-:Y:S01]  /*83b0*/  IMAD.MOV.U32 R5, RZ, RZ, R26 ;  /* 0x000000ffff057224 */ /* 0x000fe200078e001a */
[----:B------:R-:W-:Y:S01]  /*83c0*/  MOV R0, R28 ;  /* 0x0000001c00007202 */ /* 0x000fe20000000f00 */
[----:B------:R-:W-:-:S03]  /*83d0*/  IMAD.MOV.U32 R6, RZ, RZ, R27 ;  /* 0x000000ffff067224 */ /* 0x000fc600078e001b */
[----:B------:R-:W-:Y:S01]  /*83e0*/  PRMT R52, R0, 0x5410, R4 ;  /* 0x0000541000347816 */ /* 0x000fe20000000004 */
[----:B------:R-:W-:Y:S01]  /*83f0*/  IMAD.IADD R0, R16, 0x1, R41 ;  /* 0x0000000110007824 */ /* 0x000fe200078e0229 */
[----:B------:R-:W-:Y:S01]  /*8400*/  PRMT R54, R5, 0x5410, R6 ;  /* 0x0000541005367816 */ /* 0x000fe20000000006 */
[----:B0-----:R-:W-:Y:S06]  /*8410*/  @!P2 BRA `(.L_x_6375) ;  /* 0x000000fc0038a947 */ /* 0x001fec0003800000 */
.L_x_6582:
[----:B------:R-:W-:Y:S05]  /*8420*/  BSYNC B1 ;  /* 0x0000000000017941 */ /* 0x000fea0003800000 */
.L_x_6374:
[----:B------:R-:W-:Y:S01]  /*8430*/  BSSY B1, `(.L_x_6376) ;  /* 0x0000063000017945 */ /* 0x000fe20003800000 */
[----:B------:R-:W-:Y:S01]  /*8440*/  IMAD.MOV.U32 R55, RZ, RZ, R30 ;  /* 0x000000ffff377224 */ /* 0x000fe200078e001e */
[----:B------:R-:W-:Y:S02]  /*8450*/  MOV R57, R31 ;  /* 0x0000001f00397202 */ /* 0x000fe40000000f00 */
[----:B0-----:R-:W-:Y:S01]  /*8460*/  LOP3.LUT R3, R0, 0x38, RZ, 0xc0, !PT ;  /* 0x0000003800037812 */ /* 0x001fe200078ec0ff */
        /* <DEDUP_REMOVED lines=13> */
[--C-:B------:R-:W-:Y:S01]  /*8540*/  SHF.R.U64 R44, R38, 0x10, R39.reuse ;  /* 0x00000010262c7819 */ /* 0x100fe20000001227 */
[----:B------:R-:W-:Y:S01]  /*8550*/  IMAD R5, R199, 0x200, R0 ;  /* 0x00000200c7057824 */ /* 0x000fe200078e0200 */
[----:B------:R-:W-:Y:S02]  /*8560*/  LOP3.LUT R0, R7, R3, R4, 0x1e, !PT ;  /* 0x0000000307007212 */ /* 0x000fe400078e1e04 */
[----:B------:R-:W-:Y:S01]  /*8570*/  SHF.R.U32.HI R41, RZ, 0x10, R39 ;  /* 0x00000010ff297819 */ /* 0x000fe20000011627 */
[----:B------:R-:W-:Y:S01]  /*8580*/  IMAD R42, R5, 0x2, R2 ;  /* 0x00000002052a7824 */ /* 0x000fe200078e0202 */
[----:B------:R-:W-:-:S02]  /*8590*/  LEA R9, R199, R0, 0x9 ;  /* 0x00000000c7097211 */ /* 0x000fc400078e48ff */
[----:B------:R-:W-:Y:S01]  /*85a0*/  SHF.R.U32.HI R46, RZ, 0x10, R35 ;  /* 0x00000010ff2e7819 */ /* 0x000fe20000011623 */
[----:B------:R-:W-:Y:S01]  /*85b0*/  HADD2.F32 R35, -RZ, R36.H0_H0 ;  /* 0x20000024ff237230 */ /* 0x000fe20000004100 */
[----:B------:R-:W0:Y:S01]  /*85c0*/  LDS.128 R4, [R42+0x20400] ;  /* 0x020400002a047984 */ /* 0x000e220000000c00 */
[----:B------:R-:W-:Y:S02]  /*85d0*/  IMAD R43, R9, 0x2, R2 ;  /* 0x00000002092b7824 */ /* 0x000fe400078e0202 */
[----:B------:R-:W-:-:S03]  /*85e0*/  HADD2.F32 R36, -RZ, R50.H0_H0 ;  /* 0x20000032ff247230 */ /* 0x000fc60000004100 */
[----:B------:R-:W1:Y:S01]  /*85f0*/  LDS.128 R8, [R43+0x20400] ;  /* 0x020400002b087984 */ /* 0x000e620000000c00 */
[--C-:B0-----:R-:W-:Y:S02]  /*8600*/  HADD2.F32 R12, -RZ, R5.reuse.H0_H0 ;  /* 0x20000005ff0c7230 */ /* 0x101fe40000004100 */
[----:B------:R-:W-:Y:S02]  /*8610*/  HADD2.F32 R5, -RZ, R5.H1_H1 ;  /* 0x30000005ff057230 */ /* 0x000fe40000004100 */
[----:B------:R-:W-:Y:S02]  /*8620*/  HADD2.F32 R13, -RZ, R7.H0_H0 ;  /* 0x20000007ff0d7230 */ /* 0x000fe40000004100 */
[--C-:B-1----:R-:W-:Y:S02]  /*8630*/  HADD2.F32 R15, -RZ, R9.reuse.H0_H0 ;  /* 0x20000009ff0f7230 */ /* 0x102fe40000004100 */
[----:B------:R-:W-:Y:S02]  /*8640*/  HADD2.F32 R20, -RZ, R9.H1_H1 ;  /* 0x30000009ff147230 */ /* 0x000fe40000004100 */
[----:B------:R-:W-:-:S02]  /*8650*/  HADD2.F32 R21, -RZ, R11.H0_H0 ;  /* 0x2000000bff157230 */ /* 0x000fc40000004100 */
[CC--:B------:R-:W-:Y:S01]  /*8660*/  FMUL.FTZ R37, R15.reuse, R34.reuse ;  /* 0x000000220f257220 */ /* 0x0c0fe20000410000 */
[----:B------:R-:W-:Y:S01]  /*8670*/  FMUL.FTZ R39, R15, R33 ;  /* 0x000000210f277220 */ /* 0x000fe20000410000 */
[----:B------:R-:W-:Y:S02]  /*8680*/  HADD2.F32 R15, -RZ, R40.H0_H0 ;  /* 0x20000028ff0f7230 */ /* 0x000fe40000004100 */
[----:B------:R-:W-:Y:S01]  /*8690*/  FMUL.FTZ R38, R20, R35 ;  /* 0x0000002314267220 */ /* 0x000fe20000410000 */
[C---:B------:R-:W-:Y:S01]  /*86a0*/  FFMA.FTZ R37, R12.reuse, R33, -R37 ;  /* 0x000000210c257223 */ /* 0x040fe20000010825 */
[----:B------:R-:W-:Y:S01]  /*86b0*/  FFMA.FTZ R39, R12, R34, R39 ;  /* 0x000000220c277223 */ /* 0x000fe20000010027 */
[----:B------:R-:W-:Y:S02]  /*86c0*/  HADD2.F32 R12, -RZ, R51.H1_H1 ;  /* 0x30000033ff0c7230 */ /* 0x000fe40000004100 */
[----:B------:R-:W-:Y:S01]  /*86d0*/  FMUL.FTZ R40, R21, R36 ;  /* 0x0000002415287220 */ /* 0x000fe20000410000 */
[----:B------:R-:W-:-:S02]  /*86e0*/  HADD2.F32 R32, -RZ, R11.H1_H1 ;  /* 0x3000000bff207230 */ /* 0x000fc40000004100 */
[-C--:B------:R-:W-:Y:S01]  /*86f0*/  FMUL.FTZ R20, R20, R15.reuse ;  /* 0x0000000f14147220 */ /* 0x080fe20000410000 */
[----:B------:R-:W-:Y:S02]  /*8700*/  HADD2.F32 R33, -RZ, R41.H0_H0 ;  /* 0x20000029ff217230 */ /* 0x000fe40000004100 */
[-C--:B------:R-:W-:Y:S01]  /*8710*/  FMUL.FTZ R21, R21, R12.reuse ;  /* 0x0000000c15157220 */ /* 0x080fe20000410000 */
[C---:B------:R-:W-:Y:S01]  /*8720*/  FFMA.FTZ R38, R5.reuse, R15, -R38 ;  /* 0x0000000f05267223 */ /* 0x040fe20000010826 */
[----:B------:R-:W-:Y:S02]  /*8730*/  HADD2.F32 R14, -RZ, R7.H1_H1 ;  /* 0x30000007ff0e7230 */ /* 0x000fe40000004100 */
[----:B------:R-:W-:Y:S01]  /*8740*/  FFMA.FTZ R34, R5, R35, R20 ;  /* 0x0000002305227223 */ /* 0x000fe20000010014 */
[C---:B------:R-:W-:Y:S01]  /*8750*/  FFMA.FTZ R40, R13.reuse, R12, -R40 ;  /* 0x0000000c0d287223 */ /* 0x040fe20000010828 */
[----:B------:R-:W-:Y:S02]  /*8760*/  HADD2.F32 R15, -RZ, R46.H0_H0 ;  /* 0x2000002eff0f7230 */ /* 0x000fe40000004100 */
[----:B------:R-:W-:Y:S01]  /*8770*/  FFMA.FTZ R36, R13, R36, R21 ;  /* 0x000000240d247223 */ /* 0x000fe20000010015 */
[----:B------:R-:W-:-:S02]  /*8780*/  HADD2.F32 R9, -RZ, R8.H0_H0 ;  /* 0x20000008ff097230 */ /* 0x000fc40000004100 */
[C---:B------:R-:W-:Y:S01]  /*8790*/  FMUL.FTZ R21, R32.reuse, R33 ;  /* 0x0000002120157220 */ /* 0x040fe20000410000 */
[----:B------:R-:W-:Y:S02]  /*87a0*/  HADD2.F32 R5, -RZ, R50.H1_H1 ;  /* 0x30000032ff057230 */ /* 0x000fe40000004100 */
[-C--:B------:R-:W-:Y:S01]  /*87b0*/  FMUL.FTZ R41, R32, R15.reuse ;  /* 0x0000000f20297220 */ /* 0x080fe20000410000 */
[----:B------:R-:W-:Y:S02]  /*87c0*/  HADD2.F32 R13, -RZ, R49.H0_H0 ;  /* 0x20000031ff0d7230 */ /* 0x000fe40000004100 */
[----:B------:R-:W-:Y:S01]  /*87d0*/  FFMA.FTZ R35, R14, R15, -R21 ;  /* 0x0000000f0e237223 */ /* 0x000fe20000010815 */
[----:B------:R-:W-:Y:S02]  /*87e0*/  HADD2.F32 R0, -RZ, R4.H0_H0 ;  /* 0x20000004ff007230 */ /* 0x000fe40000004100 */
[----:B------:R-:W-:Y:S01]  /*87f0*/  FMUL.FTZ R32, R9, R5 ;  /* 0x0000000509207220 */ /* 0x000fe20000410000 */
[----:B------:R-:W-:-:S02]  /*8800*/  HADD2.F32 R11, -RZ, R10.H0_H0 ;  /* 0x2000000aff0b7230 */ /* 0x000fc40000004100 */
[----:B------:R-:W-:Y:S01]  /*8810*/  FMUL.FTZ R15, R9, R13 ;  /* 0x0000000d090f7220 */ /* 0x000fe20000410000 */
[----:B------:R-:W-:Y:S02]  /*8820*/  HADD2.F32 R20, -RZ, R49.H1_H1 ;  /* 0x30000031ff147230 */ /* 0x000fe40000004100 */
[----:B------:R-:W-:Y:S01]  /*8830*/  FFMA.FTZ R41, R14, R33, R41 ;  /* 0x000000210e297223 */ /* 0x000fe20000010029 */
[----:B------:R-:W-:Y:S02]  /*8840*/  HADD2.F32 R12, -RZ, R51.H0_H0 ;  /* 0x20000033ff0c7230 */ /* 0x000fe40000004100 */
[C---:B------:R-:W-:Y:S01]  /*8850*/  FFMA.FTZ R15, R0.reuse, R5, -R15 ;  /* 0x00000005000f7223 */ /* 0x040fe2000001080f */
[----:B------:R-:W-:Y:S01]  /*8860*/  FFMA.FTZ R32, R0, R13, R32 ;  /* 0x0000000d00207223 */ /* 0x000fe20000010020 */
[----:B------:R-:W-:Y:S02]  /*8870*/  HADD2.F32 R7, -RZ, R6.H0_H0 ;  /* 0x20000006ff077230 */ /* 0x000fe40000004100 */
        /* <DEDUP_REMOVED lines=30> */
.L_x_6377:
[----:B------:R-:W-:Y:S05]  /*8a60*/  BSYNC B1 ;  /* 0x0000000000017941 */ /* 0x000fea0003800000 */
.L_x_6376:
        /* <DEDUP_REMOVED lines=43> */
[----:B------:R-:W-:Y:S02]  /*8d20*/  HADD2.F32 R12, -RZ, R54.H0_H0 ;  /* 0x20000036ff0c7230 */ /* 0x000fe40000004100 */
[----:B------:R-:W-:Y:S01]  /*8d30*/  FFMA.FTZ R30, R5, R27, R30 ;  /* 0x0000001b051e7223 */ /* 0x000fe2000001001e */
[----:B------:R-:W-:Y:S02]  /*8d40*/  HADD2.F32 R24, -RZ, R11.H0_H0 ;  /* 0x2000000bff187230 */ /* 0x000fe40000004100 */
[----:B------:R-:W-:Y:S01]  /*8d50*/  FFMA.FTZ R26, R0, R25, R26 ;  /* 0x00000019001a7223 */ /* 0x000fe2000001001a */
[----:B------:R-:W-:-:S02]  /*8d60*/  HADD2.F32 R9, -RZ, R39.H1_H1 ;  /* 0x30000027ff097230 */ /* 0x000fc40000004100 */
[C---:B------:R-:W-:Y:S01]  /*8d70*/  FMUL.FTZ R0, R21.reuse, R20 ;  /* 0x0000001415007220 */ /* 0x040fe20000410000 */
[----:B------:R-:W-:Y:S02]  /*8d80*/  HADD2.F32 R5, -RZ, R54.H1_H1 ;  /* 0x30000036ff057230 */ /* 0x000fe40000004100 */
[-C--:B------:R-:W-:Y:S01]  /*8d90*/  FMUL.FTZ R32, R21, R12.reuse ;  /* 0x0000000c15207220 */ /* 0x080fe20000410000 */
[----:B------:R-:W-:Y:S02]  /*8da0*/  HADD2.F32 R11, -RZ, R11.H1_H1 ;  /* 0x3000000bff0b7230 */ /* 0x000fe40000004100 */
[----:B------:R-:W-:Y:S01]  /*8db0*/  FFMA.FTZ R21, R13, R12, -R0 ;  /* 0x0000000c0d157223 */ /* 0x000fe20000010800 */
[C---:B------:R-:W-:Y:S01]  /*8dc0*/  FMUL.FTZ R25, R24.reuse, R9 ;  /* 0x0000000918197220 */ /* 0x040fe20000410000 */
[----:B------:R-:W-:Y:S02]  /*8dd0*/  HADD2.F32 R12, -RZ, R33.H0_H0 ;  /* 0x20000021ff0c7230 */ /* 0x000fe40000004100 */
[----:B------:R-:W-:Y:S01]  /*8de0*/  FMUL.FTZ R24, R24, R5 ;  /* 0x0000000518187220 */ /* 0x000fe20000410000 */
[----:B------:R-:W-:-:S02]  /*8df0*/  HADD2.F32 R0, -RZ, R34.H0_H0 ;  /* 0x20000022ff007230 */ /* 0x000fc40000004100 */
[----:B------:R-:W-:Y:S01]  /*8e00*/  FFMA.FTZ R32, R13, R20, R32 ;  /* 0x000000140d207223 */ /* 0x000fe20000010020 */
[C---:B------:R-:W-:Y:S01]  /*8e10*/  FFMA.FTZ R20, R14.reuse, R5, -R25 ;  /* 0x000000050e147223 */ /* 0x040fe20000010819 */
[----:B------:R-:W-:Y:S01]  /*8e20*/  FFMA.FTZ R24, R14, R9, R24 ;  /* 0x000000090e187223 */ /* 0x000fe20000010018 */
[C---:B------:R-:W-:Y:S01]  /*8e30*/  FMUL.FTZ R34, R11.reuse, R12 ;  /* 0x0000000c0b227220 */ /* 0x040fe20000410000 */
[-C--:B------:R-:W-:Y:S01]  /*8e40*/  FMUL.FTZ R14, R11, R0.reuse ;  /* 0x000000000b0e7220 */ /* 0x080fe20000410000 */
[----:B------:R-:W-:Y:S02]  /*8e50*/  HADD2.F32 R8, -RZ, R8.H1_H1 ;  /* 0x30000008ff087230 */ /* 0x000fe40000004100 */
[----:B------:R-:W-:Y:S02]  /*8e60*/  HADD2.F32 R11, -RZ, R36.H0_H0 ;  /* 0x20000024ff0b7230 */ /* 0x000fe40000004100 */
[----:B------:R-:W-:Y:S01]  /*8e70*/  FFMA.FTZ R27, R7, R0, -R34 ;  /* 0x00000000071b7223 */ /* 0x000fe20000010822 */
[----:B------:R-:W-:-:S02]  /*8e80*/  HADD2.F32 R5, -RZ, R38.H0_H0 ;  /* 0x20000026ff057230 */ /* 0x000fc40000004100 */
[----:B------:R-:W-:Y:S01]  /*8e90*/  FFMA.FTZ R33, R7, R12, R14 ;  /* 0x0000000c07217223 */ /* 0x000fe2000001000e */
[----:B------:R-:W-:Y:S02]  /*8ea0*/  HADD2.F32 R10, -RZ, R10.H1_H1 ;  /* 0x3000000aff0a7230 */ /* 0x000fe40000004100 */
[C---:B------:R-:W-:Y:S01]  /*8eb0*/  FMUL.FTZ R7, R8.reuse, R11 ;  /* 0x0000000b08077220 */ /* 0x040fe20000410000 */
[----:B------:R-:W-:Y:S02]  /*8ec0*/  HADD2.F32 R13, -RZ, R35.H0_H0 ;  /* 0x20000023ff0d7230 */ /* 0x000fe40000004100 */
[-C--:B------:R-:W-:Y:S01]  /*8ed0*/  FMUL.FTZ R8, R8, R5.reuse ;  /* 0x0000000508087220 */ /* 0x080fe20000410000 */
[----:B------:R-:W-:Y:S02]  /*8ee0*/  HADD2.F32 R9, -RZ, R37.H0_H0 ;  /* 0x20000025ff097230 */ /* 0x000fe40000004100 */
[----:B------:R-:W-:Y:S01]  /*8ef0*/  FFMA.FTZ R0, R4, R5, -R7 ;  /* 0x0000000504007223 */ /* 0x000fe20000010807 */
[----:B------:R-:W-:-:S02]  /*8f00*/  HADD2.F32 R6, -RZ, R6.H1_H1 ;  /* 0x30000006ff067230 */ /* 0x000fc40000004100 */
[----:B------:R-:W-:Y:S01]  /*8f10*/  FMUL.FTZ R25, R10, R13 ;  /* 0x0000000d0a197220 */ /* 0x000fe20000410000 */
[----:B------:R-:W-:Y:S01]  /*8f20*/  FFMA.FTZ R11, R4, R11, R8 ;  /* 0x0000000b040b7223 */ /* 0x000fe20000010008 */
[-C--:B------:R-:W-:Y:S01]  /*8f30*/  FMUL.FTZ R10, R10, R9.reuse ;  /* 0x000000090a0a7220 */ /* 0x080fe20000410000 */
[----:B------:R-:W-:Y:S01]  /*8f40*/  F2FP.F16.F32.PACK_AB R7, R27, R20 ;  /* 0x000000141b07723e */ /* 0x000fe200000000ff */
[C---:B------:R-:W-:Y:S01]  /*8f50*/  FFMA.FTZ R8, R6.reuse, R9, -R25 ;  /* 0x0000000906087223 */ /* 0x040fe20000010819 */
[----:B------:R-:W-:Y:S01]  /*8f60*/  F2FP.F16.F32.PACK_AB R27, R33, R24 ;  /* 0x00000018211b723e */ /* 0x000fe200000000ff */
[----:B------:R-:W-:Y:S01]  /*8f70*/  FFMA.FTZ R13, R6, R13, R10 ;  /* 0x0000000d060d7223 */ /* 0x000fe2000001000a */
[----:B------:R-:W-:Y:S02]  /*8f80*/  F2FP.F16.F32.PACK_AB R5, R28, R29 ;  /* 0x0000001d1c05723e */ /* 0x000fe400000000ff */
[----:B------:R-:W-:Y:S02]  /*8f90*/  F2FP.F16.F32.PACK_AB R4, R0, R15 ;  /* 0x0000000f0004723e */ /* 0x000fe400000000ff */
[----:B------:R-:W-:-:S02]  /*8fa0*/  F2FP.F16.F32.PACK_AB R24, R11, R26 ;  /* 0x0000001a0b18723e */ /* 0x000fc400000000ff */
[----:B------:R-:W-:Y:S02]  /*8fb0*/  F2FP.F16.F32.PACK_AB R6, R8, R21 ;  /* 0x000000150806723e */ /* 0x000fe400000000ff */
[----:B------:R-:W-:Y:S02]  /*8fc0*/  F2FP.F16.F32.PACK_AB R25, R30, R31 ;  /* 0x0000001f1e19723e */ /* 0x000fe400000000ff */
[----:B------:R-:W-:Y:S01]  /*8fd0*/  F2FP.F16.F32.PACK_AB R26, R13, R32 ;  /* 0x000000200d1a723e */ /* 0x000fe200000000ff */
[----:B------:R4:W-:Y:S04]  /*8fe0*/  STS.128 [R217+0x20400], R4 ;  /* 0x02040004d9007388 */ /* 0x0009e80000000c00 */
[----:B------:R4:W-:Y:S02]  /*8ff0*/  STS.128 [R3+0x20400], R24 ;  /* 0x0204001803007388 */ /* 0x0009e40000000c00 */
.L_x_6363:
[----:B------:R-:W-:Y:S05]  /*9000*/  BSYNC B0 ;  /* 0x0000000000007941 */ /* 0x000fea0003800000 */
.L_x_6343:
        /* <DEDUP_REMOVED lines=8> */
.L_x_6340:
[----:B------:R-:W-:-:S13]  /*9090*/  ISETP.NE.AND P0, PT, R188, 0x3, PT ;  /* 0x00000003bc00780c */ /* 0x000fda0003f05270 */
[----:B------:R-:W-:Y:S05]  /*90a0*/  @!P0 BRA `(.L_x_6378) ;  /* 0x0000000000048947 */ /* 0x000fea0003800000 */
[----:B------:R-:W-:Y:S01]  /*90b0*/  BPT.TRAP 0x1 ;  /* 0x000000040000795c */ /* 0x000fe20000300000 */
.L_x_6378:
[----:B------:R-:W-:Y:S02]  /*90c0*/  LEA R21, R18, R2, 0x3 ;  /* 0x0000000212157211 */ /* 0x000fe400078e18ff */
[----:B------:R-:W-:-:S04]  /*90d0*/  SHF.L.U32 R58, R19, 0x1f, RZ ;  /* 0x0000001f133a7819 */ /* 0x000fc800000006ff */
[----:B------:R0:W0:Y:S01]  /*90e0*/  SYNCS.PHASECHK.TRANS64.TRYWAIT P1, [R21+URZ+0x28c30], R58 ;  /* 0x028c303a150075a7 */ /* 0x000022000802017f */
[----:B------:R-:W-:Y:S05]  /*90f0*/  @!P0 BRA `(.L_x_6379) ;  /* 0x0000000000048947 */ /* 0x000fea0003800000 */
[----:B------:R-:W-:Y:S01]  /*9100*/  BPT.TRAP 0x1 ;  /* 0x000000040000795c */ /* 0x000fe20000300000 */
.L_x_6379:
[C---:B--23--:R-:W-:Y:S02]  /*9110*/  VIADD R0, R2.reuse, 0x22400 ;  /* 0x0002240002007836 */ /* 0x04cfe40000000000 */
        /* <DEDUP_REMOVED lines=9> */
.L_x_6380:
[----:B------:R-:W-:Y:S01]  /*91b0*/  IMAD R12, R18, 0x200, R15 ;  /* 0x00000200120c7824 */ /* 0x000fe200078e020f */
[----:B------:R-:W-:Y:S01]  /*91c0*/  LOP3.LUT R4, R3, 0x10000, RZ, 0xfc, !PT ;  /* 0x0001000003047812 */ /* 0x000fe200078efcff */
[----:B------:R-:W-:Y:S01]  /*91d0*/  IMAD.MOV.U32 R13, RZ, RZ, 0x40000040 ;  /* 0x40000040ff0d7424 */ /* 0x000fe200078e00ff */
[----:B------:R-:W-:Y:S01]  /*91e0*/  MOV R5, 0x40000040 ;  /* 0x4000004000057802 */ /* 0x000fe20000000f00 */
[----:B------:R-:W-:Y:S05]  /*91f0*/  WARPSYNC.ALL ;  /* 0x0000000000007948 */ /* 0x000fea0003800000 */
[C---:B------:R-:W-:Y:S01]  /*9200*/  R2UR UR4, R4.reuse ;  /* 0x00000000040472ca */ /* 0x040fe200000e0000 */
[----:B-----5:R-:W-:Y:S01]  /*9210*/  WARPGROUP.ARRIVE ;  /* 0x00000000000079c5 */ /* 0x020fe20000000000 */
[----:B------:R-:W-:Y:S01]  /*9220*/  R2UR UR5, R5 ;  /* 0x00000000050572ca */ /* 0x000fe200000e0000 */
[----:B------:R-:W-:Y:S01]  /*9230*/  VIADD R10, R4, 0x2 ;  /* 0x00000002040a7836 */ /* 0x000fe20000000000 */
[C---:B------:R-:W-:Y:S01]  /*9240*/  R2UR UR6, R12.reuse ;  /* 0x000000000c0672ca */ /* 0x040fe200000e0000 */
[----:B------:R-:W-:Y:S01]  /*9250*/  VIADD R6, R12, 0x2 ;  /* 0x000000020c067836 */ /* 0x000fe20000000000 */
[----:B------:R-:W-:Y:S01]  /*9260*/  R2UR UR7, R13 ;  /* 0x000000000d0772ca */ /* 0x000fe200000e0000 */
[----:B------:R-:W-:Y:S01]  /*9270*/  IMAD.MOV.U32 R7, RZ, RZ, 0x40000040 ;  /* 0x40000040ff077424 */ /* 0x000fe200078e00ff */
[----:B------:R-:W-:Y:S01]  /*9280*/  MOV R11, 0x40000040 ;  /* 0x40000040000b7802 */ /* 0x000fe20000000f00 */
[----:B------:R-:W-:Y:S01]  /*9290*/  VIADD R8, R4, 0x4 ;  /* 0x0000000404087836 */ /* 0x000fe20000000000 */
[----:B------:R-:W-:Y:S01]  /*92a0*/  MOV R9, 0x40000040 ;  /* 0x4000004000097802 */ /* 0x000fe20000000f00 */
[----:B------:R-:W-:Y:S01]  /*92b0*/  IMAD.MOV.U32 R13, RZ, RZ, 0x40000040 ;  /* 0x40000040ff0d7424 */ /* 0x000fe200078e00ff */
[----:B------:R-:W1:Y:S01]  /*92c0*/  S2R R60, SR_TID.X ;  /* 0x00000000003c7919 */ /* 0x000e620000002100 */
[----:B------:R-:W-:-:S04]  /*92d0*/  IMAD.MOV.U32 R3, RZ, RZ, 0x40 ;  /* 0x00000040ff037424 */ /* 0x000fc800078e00ff */
[----:B------:R-:W-:Y:S02]  /*92e0*/  IMAD R0, R168, -0x40, R3 ;  /* 0xffffffc0a8007824 */ /* 0x000fe400078e0203 */
[----:B------:R-:W-:Y:S01]  /*92f0*/  HGMMA.64x64x16.F32 R24, gdesc[UR4], RZ, !UPT, gsb0 ;  /* 0x00e00000041879f0 */ /* 0x000fe2000c0008ff */
[----:B------:R-:W-:Y:S02]  /*9300*/  R2UR UR4, R10 ;  /* 0x000000000a0472ca */ /* 0x000fe400000e0000 */
[----:B------:R-:W-:Y:S02]  /*9310*/  R2UR UR5, R11 ;  /* 0x000000000b0572ca */ /* 0x000fe400000e0000 */
[----:B------:R-:W-:Y:S01]  /*9320*/  R2UR UR6, R6 ;  /* 0x00000000060672ca */ /* 0x000fe200000e0000 */
[C---:B------:R-:W-:Y:S01]  /*9330*/  VIADD R6, R12.reuse, 0x4 ;  /* 0x000000040c067836 */ /* 0x040fe20000000000 */
[----:B------:R-:W-:Y:S01]  /*9340*/  R2UR UR7, R7 ;  /* 0x00000000070772ca */ /* 0x000fe200000e0000 */
[----:B------:R-:W-:Y:S01]  /*9350*/  IMAD.MOV.U32 R7, RZ, RZ, 0x40000040 ;  /* 0x40000040ff077424 */ /* 0x000fe200078e00ff */
[----:B------:R-:W-:Y:S01]  /*9360*/  IADD3 R3, R187, 0x1, R0 ;  /* 0x00000001bb037810 */ /* 0x000fe20007ffe000 */
[----:B------:R-:W-:Y:S01]  /*9370*/  VIADD R12, R12, 0x6 ;  /* 0x000000060c0c7836 */ /* 0x000fe20000000000 */
[----:B------:R-:W-:-:S02]  /*9380*/  IADD3 R0, -R192, R0, R187 ;  /* 0x00000000c0007210 */ /* 0x000fc40007ffe1bb */
[----:B------:R-:W-:Y:S02]  /*9390*/  IADD3 R3, -R192, R3, -R184 ;  /* 0x00000003c0037210 */ /* 0x000fe40007ffe9b8 */
[----:B-1----:R-:W-:Y:S01]  /*93a0*/  LOP3.LUT R60, R60, 0x7f, RZ, 0xc0, !PT ;  /* 0x0000007f3c3c7812 */ /* 0x002fe200078ec0ff */
[----:B------:R-:W-:Y:S02]  /*93b0*/  WARPGROUP.DEPBAR.LE gsb0, 0x0 ;  /* 0x00008000000079c5 */ /* 0x000fe40000010000 */
[----:B------:R-:W-:-:S06]  /*93c0*/  WARPGROUP.ARRIVE ;  /* 0x00000000000079c5 */ /* 0x000fcc0000000000 */
[----:B------:R-:W-:Y:S01]  /*93d0*/  HGMMA.64x64x16.F32 R24, gdesc[UR4], R24, gsb0 ;  /* 0x00e00000041879f0 */ /* 0x000fe20008000818 */
[----:B------:R-:W-:Y:S02]  /*93e0*/  R2UR UR4, R8 ;  /* 0x00000000080472ca */ /* 0x000fe400000e0000 */
[----:B------:R-:W-:Y:S02]  /*93f0*/  R2UR UR5, R9 ;  /* 0x00000000090572ca */ /* 0x000fe400000e0000 */
[----:B------:R-:W-:Y:S01]  /*9400*/  R2UR UR6, R6 ;  /* 0x00000000060672ca */ /* 0x000fe200000e0000 */
[----:B------:R-:W-:Y:S01]  /*9410*/  VIADD R6, R4, 0x6 ;  /* 0x0000000604067836 */ /* 0x000fe20000000000 */
[----:B------:R-:W-:Y:S02]  /*9420*/  R2UR UR7, R7 ;  /* 0x00000000070772ca */ /* 0x000fe400000e0000 */
[----:B------:R-:W-:Y:S01]  /*9430*/  MOV R7, 0x40000040 ;  /* 0x4000004000077802 */ /* 0x000fe20000000f00 */
[----:B------:R-:W-:-:S02]  /*9440*/  WARPGROUP.DEPBAR.LE gsb0, 0x0 ;  /* 0x00008000000079c5 */ /* 0x000fc40000010000 */
[----:B------:R-:W-:-:S08]  /*9450*/  WARPGROUP.ARRIVE ;  /* 0x00000000000079c5 */ /* 0x000fd00000000000 */
[----:B------:R-:W-:Y:S01]  /*9460*/  HGMMA.64x64x16.F32 R24, gdesc[UR4], R24, gsb0 ;  /* 0x00e00000041879f0 */ /* 0x000fe20008000818 */
[----:B------:R-:W-:Y:S02]  /*9470*/  R2UR UR4, R6 ;  /* 0x00000000060472ca */ /* 0x000fe400000e0000 */
[----:B------:R-:W-:Y:S02]  /*9480*/  R2UR UR5, R7 ;  /* 0x00000000070572ca */ /* 0x000fe400000e0000 */
[----:B------:R-:W-:Y:S01]  /*9490*/  R2UR UR6, R12 ;  /* 0x000000000c0672ca */ /* 0x000fe200000e0000 */
[----:B------:R-:W-:Y:S01]  /*94a0*/  IMAD R12, R185, 0x40, R190 ;  /* 0x00000040b90c7824 */ /* 0x000fe200078e02be */
[----:B------:R-:W-:-:S04]  /*94b0*/  R2UR UR7, R13 ;  /* 0x000000000d0772ca */ /* 0x000fc800000e0000 */
        /* <DEDUP_REMOVED lines=54> */
[C---:B------:R-:W-:Y:S02]  /*9820*/  ISETP.GT.AND P1, PT, R0.reuse, RZ, PT ;  /* 0x000000ff0000720c */ /* 0x040fe40003f24270 */
[----:B------:R-:W-:Y:S02]  /*9830*/  FMNMX.FTZ R20, R55, R20, !PT ;  /* 0x0000001437147209 */ /* 0x000fe40007810000 */
[----:B------:R-:W-:-:S02]  /*9840*/  ISETP.GT.AND P2, PT, R0, 0x1, PT ;  /* 0x000000010000780c */ /* 0x000fc40003f44270 */
[----:B------:R-:W-:Y:S01]  /*9850*/  ISETP.GT.AND P3, PT, R0, 0x8, PT ;  /* 0x000000080000780c */ /* 0x000fe20003f64270 */
[----:B------:R-:W1:Y:S01]  /*9860*/  SHFL.BFLY PT, R13, R20, 0x2, 0x1f ;  /* 0x0c401f00140d7f89 */ /* 0x000e6200000e0000 */
[----:B------:R-:W-:Y:S02]  /*9870*/  FSEL R3, R24, -INF , P1 ;  /* 0xff80000018037808 */ /* 0x000fe40000800000 */
[----:B------:R-:W-:Y:S02]  /*9880*/  FSEL R25, R25, -INF , P2 ;  /* 0xff80000019197808 */ /* 0x000fe40001000000 */
[C---:B------:R-:W-:Y:S02]  /*9890*/  ISETP.GT.AND P1, PT, R0.reuse, 0x9, PT ;  /* 0x000000090000780c */ /* 0x040fe40003f24270 */
[----:B------:R-:W-:Y:S02]  /*98a0*/  FMNMX.FTZ R12, R3, R25, !PT ;  /* 0x00000019030c7209 */ /* 0x000fe40007810000 */
[----:B------:R-:W-:-:S02]  /*98b0*/  ISETP.GT.AND P2, PT, R0, 0x10, PT ;  /* 0x000000100000780c */ /* 0x000fc40003f44270 */
[----:B------:R-:W-:Y:S02]  /*98c0*/  FSEL R29, R29, -INF , P1 ;  /* 0xff8000001d1d7808 */ /* 0x000fe40000800000 */
[----:B------:R-:W-:Y:S02]  /*98d0*/  ISETP.GT.AND P1, PT, R0, 0x11, PT ;  /* 0x000000110000780c */ /* 0x000fe40003f24270 */
[----:B------:R-:W-:Y:S02]  /*98e0*/  FSEL R27, R32, -INF , P2 ;  /* 0xff800000201b7808 */ /* 0x000fe40001000000 */
[C---:B------:R-:W-:Y:S02]  /*98f0*/  ISETP.GT.AND P2, PT, R0.reuse, 0x18, PT ;  /* 0x000000180000780c */ /* 0x040fe40003f44270 */
[----:B------:R-:W-:Y:S02]  /*9900*/  FSEL R33, R33, -INF , P1 ;  /* 0xff80000021217808 */ /* 0x000fe40000800000 */
[----:B------:R-:W-:-:S02]  /*9910*/  ISETP.GT.AND P1, PT, R0, 0x19, PT ;  /* 0x000000190000780c */ /* 0x000fc40003f24270 */
[----:B-1----:R-:W-:Y:S02]  /*9920*/  FMNMX.FTZ R26, R20, R13, !PT ;  /* 0x0000000d141a7209 */ /* 0x002fe40007810000 */
[----:B------:R-:W-:Y:S02]  /*9930*/  FSEL R13, R28, -INF , P3 ;  /* 0xff8000001c0d7808 */ /* 0x000fe40001800000 */
[----:B------:R-:W-:Y:S01]  /*9940*/  FSEL R37, R37, -INF , P1 ;  /* 0xff80000025257808 */ /* 0x000fe20000800000 */
[----:B------:R-:W1:Y:S01]  /*9950*/  SHFL.BFLY PT, R31, R26, 0x1, 0x1f ;  /* 0x0c201f001a1f7f89 */ /* 0x000e6200000e0000 */
[----:B------:R-:W-:Y:S02]  /*9960*/  FMNMX.FTZ R12, R13, R12, !PT ;  /* 0x0000000c0d0c7209 */ /* 0x000fe40007810000 */
[----:B------:R-:W-:Y:S02]  /*9970*/  ISETP.GT.AND P1, PT, R0, 0x21, PT ;  /* 0x000000210000780c */ /* 0x000fe40003f24270 */
[----:B------:R-:W-:-:S02]  /*9980*/  FMNMX.FTZ R12, R29, R12, !PT ;  /* 0x0000000c1d0c7209 */ /* 0x000fc40007810000 */
[----:B------:R-:W-:Y:S02]  /*9990*/  FSEL R41, R41, -INF , P1 ;  /* 0xff80000029297808 */ /* 0x000fe40000800000 */
[----:B------:R-:W-:Y:S02]  /*99a0*/  FMNMX.FTZ R12, R27, R12, !PT ;  /* 0x0000000c1b0c7209 */ /* 0x000fe40007810000 */
[C---:B------:R-:W-:Y:S02]  /*99b0*/  ISETP.GT.AND P3, PT, R0.reuse, 0x29, PT ;  /* 0x000000290000780c */ /* 0x040fe40003f64270 */
[----:B------:R-:W-:Y:S02]  /*99c0*/  FMNMX.FTZ R12, R33, R12, !PT ;  /* 0x0000000c210c7209 */ /* 0x000fe40007810000 */
[----:B------:R-:W-:Y:S02]  /*99d0*/  ISETP.GT.AND P1, PT, R0, 0x30, PT ;  /* 0x000000300000780c */ /* 0x000fe40003f24270 */
[----:B------:R-:W-:-:S02]  /*99e0*/  FSEL R45, R45, -INF , P3 ;  /* 0xff8000002d2d7808 */ /* 0x000fc40001800000 */
[----:B------:R-:W-:Y:S02]  /*99f0*/  FSEL R43, R48, -INF , P1 ;  /* 0xff800000302b7808 */ /* 0x000fe40000800000 */
[----:B------:R-:W-:Y:S02]  /*9a00*/  ISETP.GT.AND P1, PT, R0, 0x38, PT ;  /* 0x000000380000780c */ /* 0x000fe40003f24270 */
[----:B-1----:R-:W-:Y:S02]  /*9a10*/  FMNMX.FTZ R20, R26, R31, !PT ;  /* 0x0000001f1a147209 */ /* 0x002fe40007810000 */
[----:B------:R-:W-:Y:S02]  /*9a20*/  FSEL R31, R36, -INF , P2 ;  /* 0xff800000241f7808 */ /* 0x000fe40001000000 */
        /* <DEDUP_REMOVED lines=8> */
[----:B------:R-:W-:Y:S02]  /*9ab0*/  MOV R12, UR4 ;  /* 0x00000004000c7c02 */ /* 0x000fe40008000f00 */
[----:B------:R-:W-:Y:S02]  /*9ac0*/  FMNMX.FTZ R24, R39, R24, !PT ;  /* 0x0000001827187209 */ /* 0x000fe40007810000 */
[----:B------:R-:W-:Y:S01]  /*9ad0*/  ISETP.GT.AND P2, PT, R0, 0x31, PT ;  /* 0x000000310000780c */ /* 0x000fe20003f44270 */
[----:B------:R-:W-:Y:S01]  /*9ae0*/  FMUL.FTZ R26, R20, R12 ;  /* 0x0000000c141a7220 */ /* 0x000fe20000410000 */
[----:B------:R-:W-:Y:S02]  /*9af0*/  FMNMX.FTZ R24, R45, R24, !PT ;  /* 0x000000182d187209 */ /* 0x000fe40007810000 */
[----:B------:R-:W-:Y:S02]  /*9b00*/  FSEL R49, R49, -INF , P2 ;  /* 0xff80000031317808 */ /* 0x000fe40001000000 */
[----:B------:R-:W-:-:S02]  /*9b10*/  FMNMX.FTZ R24, R43, R24, !PT ;  /* 0x000000182b187209 */ /* 0x000fc40007810000 */
[----:B------:R-:W-:Y:S02]  /*9b20*/  FSETP.NEU.FTZ.AND P4, PT, R20, -INF , PT ;  /* 0xff8000001400780b */ /* 0x000fe40003f9d000 */
[----:B------:R-:W-:Y:S02]  /*9b30*/  ISETP.GT.AND P2, PT, R0, 0x39, PT ;  /* 0x000000390000780c */ /* 0x000fe40003f44270 */
[----:B------:R-:W-:Y:S02]  /*9b40*/  FSEL R47, R52, -INF , P1 ;  /* 0xff800000342f7808 */ /* 0x000fe40000800000 */
[----:B------:R-:W-:Y:S02]  /*9b50*/  FMNMX.FTZ R24, R49, R24, !PT ;  /* 0x0000001831187209 */ /* 0x000fe40007810000 */
[----:B------:R-:W-:Y:S02]  /*9b60*/  FSEL R26, R26, RZ, P4 ;  /* 0x000000ff1a1a7208 */ /* 0x000fe40002000000 */
[----:B------:R-:W-:-:S02]  /*9b70*/  FSEL R53, R53, -INF , P2 ;  /* 0xff80000035357808 */ /* 0x000fc40001000000 */
[----:B------:R-:W-:Y:S01]  /*9b80*/  FMNMX.FTZ R24, R47, R24, !PT ;  /* 0x000000182f187209 */ /* 0x000fe20007810000 */
[-CC-:B------:R-:W-:Y:S01]  /*9b90*/  FFMA.FTZ R57, R57, R12.reuse, -R26.reuse ;  /* 0x0000000c39397223 */ /* 0x180fe2000001081a */
[-CC-:B------:R-:W-:Y:S01]  /*9ba0*/  FFMA.FTZ R14, R14, R12.reuse, -R26.reuse ;  /* 0x0000000c0e0e7223 */ /* 0x180fe2000001081a */
[--C-:B------:R-:W-:Y:S01]  /*9bb0*/  FFMA.FTZ R59, R59, R12, -R26.reuse ;  /* 0x0000000c3b3b7223 */ /* 0x100fe2000001081a */
[----:B------:R-:W-:Y:S01]  /*9bc0*/  FMNMX.FTZ R24, R53, R24, !PT ;  /* 0x0000001835187209 */ /* 0x000fe20007810000 */
        /* <DEDUP_REMOVED lines=9> */
[----:B-1----:R-:W1:Y:S01]  /*9c60*/  SHFL.BFLY PT, R57, R24, 0x2, 0x1f ;  /* 0x0c401f0018397f89 */ /* 0x002e6200000e0000 */
[-CC-:B------:R-:W-:Y:S01]  /*9c70*/  FFMA.FTZ R75, R75, R12.reuse, -R26.reuse ;  /* 0x0000000c4b4b7223 */ /* 0x180fe2000001081a */
[-CC-:B------:R-:W-:Y:S01]  /*9c80*/  FFMA.FTZ R77, R77, R12.reuse, -R26.reuse ;  /* 0x0000000c4d4d7223 */ /* 0x180fe2000001081a */
[-CC-:B------:R-:W-:Y:S01]  /*9c90*/  FFMA.FTZ R79, R79, R12.reuse, -R26.reuse ;  /* 0x0000000c4f4f7223 */ /* 0x180fe2000001081a */
[-CC-:B------:R-:W-:Y:S01]  /*9ca0*/  FFMA.FTZ R51, R51, R12.reuse, -R26.reuse ;  /* 0x0000000c33337223 */ /* 0x180fe2000001081a */
[-CC-:B------:R-:W-:Y:S01]  /*9cb0*/  FFMA.FTZ R81, R81, R12.reuse, -R26.reuse ;  /* 0x0000000c51517223 */ /* 0x180fe2000001081a */
[----:B------:R-:W-:Y:S01]  /*9cc0*/  FFMA.FTZ R26, R55, R12, -R26 ;  /* 0x0000000c371a7223 */ /* 0x000fe2000001081a */
[----:B------:R-:W-:Y:S08]  /*9cd0*/  MUFU.EX2 R59, R59 ;  /* 0x0000003b003b7308 */ /* 0x000ff00000000800 */
[----:B------:R-:W3:Y:S08]  /*9ce0*/  MUFU.EX2 R30, R61 ;  /* 0x0000003d001e7308 */ /* 0x000ef00000000800 */
[----:B------:R-:W-:Y:S01]  /*9cf0*/  MUFU.EX2 R63, R63 ;  /* 0x0000003f003f7308 */ /* 0x000fe20000000800 */
[----:B-1----:R-:W-:-:S05]  /*9d00*/  FMNMX.FTZ R57, R24, R57, !PT ;  /* 0x0000003918397209 */ /* 0x002fca0007810000 */
[----:B--2---:R-:W1:Y:S02]  /*9d10*/  SHFL.BFLY PT, R14, R57, 0x1, 0x1f ;  /* 0x0c201f00390e7f89 */ /* 0x004e6400000e0000 */
[----:B------:R-:W2:Y:S01]  /*9d20*/  MUFU.EX2 R32, R65 ;  /* 0x0000004100207308 */ /* 0x000ea20000000800 */
[----:B---3--:R-:W-:-:S07]  /*9d30*/  F2FP.F16.F32.PACK_AB R155, R30, R59 ;  /* 0x0000003b1e9b723e */ /* 0x008fce00000000ff */
[----:B------:R-:W-:Y:S08]  /*9d40*/  MUFU.EX2 R42, R26 ;  /* 0x0000001a002a7308 */ /* 0x000ff00000000800 */
[----:B------:R-:W-:Y:S01]  /*9d50*/  MUFU.EX2 R67, R67 ;  /* 0x0000004300437308 */ /* 0x000fe20000000800 */
[----:B--2---:R-:W-:Y:S02]  /*9d60*/  F2FP.F16.F32.PACK_AB R157, R32, R63 ;  /* 0x0000003f209d723e */ /* 0x004fe400000000ff */
[----:B-1----:R-:W-:-:S05]  /*9d70*/  FMNMX.FTZ R14, R57, R14, !PT ;  /* 0x0000000e390e7209 */ /* 0x002fca0007810000 */
[----:B------:R-:W1:Y:S01]  /*9d80*/  MUFU.EX2 R34, R69 ;  /* 0x0000004500227308 */ /* 0x000e620000000800 */
[C---:B------:R-:W-:Y:S01]  /*9d90*/  FSETP.NEU.FTZ.AND P1, PT, R14.reuse, -INF , PT ;  /* 0xff8000000e00780b */ /* 0x040fe20003f3d000 */
[----:B------:R-:W-:-:S05]  /*9da0*/  FMUL.FTZ R0, R14, R12 ;  /* 0x0000000c0e007220 */ /* 0x000fca0000410000 */
[----:B------:R-:W-:Y:S01]  /*9db0*/  FSEL R24, R0, RZ, P1 ;  /* 0x000000ff00187208 */ /* 0x000fe20000800000 */
[----:B------:R-:W-:Y:S01]  /*9dc0*/  FADD.FTZ R0, R153, R28 ;  /* 0x0000001c99007221 */ /* 0x000fe20000010000 */
        /* <DEDUP_REMOVED lines=20> */
[----:B------:R-:W-:Y:S01]  /*9f10*/  FFMA.FTZ R24, R53, R12, -R24 ;  /* 0x0000000c35187223 */ /* 0x000fe20000010818 */
[----:B-1----:R-:W-:-:S04]  /*9f20*/  F2FP.F16.F32.PACK_AB R159, R34, R67 ;  /* 0x00000043229f723e */ /* 0x002fc800000000ff */
[----:B------:R-:W1:Y:S01]  /*9f30*/  MUFU.EX2 R13, R13 ;  /* 0x0000000d000d7308 */ /* 0x000e620000000800 */
[----:B--2---:R-:W-:-:S04]  /*9f40*/  FADD.FTZ R25, R59, R0 ;  /* 0x000000003b197221 */ /* 0x004fc80000010000 */
[----:B------:R-:W-:-:S03]  /*9f50*/  FADD.FTZ R26, R30, R25 ;  /* 0x000000191e1a7221 */ /* 0x000fc60000010000 */
[----:B------:R2:W4:Y:S01]  /*9f60*/  MUFU.EX2 R154, R29 ;  /* 0x0000001d009a7308 */ /* 0x0005220000000800 */
[----:B---3--:R-:W-:Y:S01]  /*9f70*/  FADD.FTZ R0, R3, R152 ;  /* 0x0000009803007221 */ /* 0x008fe20000010000 */
[----:B------:R-:W-:-:S06]  /*9f80*/  F2FP.F16.F32.PACK_AB R152, R152, R3 ;  /* 0x000000039898723e */ /* 0x000fcc00000000ff */
[----:B------:R-:W3:Y:S01]  /*9f90*/  MUFU.EX2 R27, R27 ;  /* 0x0000001b001b7308 */ /* 0x000ee20000000800 */
[----:B-1----:R-:W-:Y:S01]  /*9fa0*/  FADD.FTZ R25, R13, R0 ;  /* 0x000000000d197221 */ /* 0x002fe20000010000 */
[----:B------:R-:W-:Y:S02]  /*9fb0*/  @!P1 VIADD R0, R21, 0x28c40 ;  /* 0x00028c4015009836 */ /* 0x000fe40000000000 */
[----:B--2---:R-:W-:-:S03]  /*9fc0*/  FADD.FTZ R29, R63, R26 ;  /* 0x0000001a3f1d7221 */ /* 0x004fc60000010000 */
[----:B------:R-:W-:Y:S01]  /*9fd0*/  @!P1 PRMT R0, RZ, 0x654, R0 ;  /* 0x00000654ff009816 */ /* 0x000fe20000000000 */
[----:B------:R-:W1:Y:S01]  /*9fe0*/  MUFU.EX2 R156, R33 ;  /* 0x00000021009c7308 */ /* 0x000e620000000800 */
[----:B----4-:R-:W-:Y:S01]  /*9ff0*/  FADD.FTZ R44, R154, R25 ;  /* 0x000000199a2c7221 */ /* 0x010fe20000010000 */
[----:B------:R-:W-:Y:S01]  /*a000*/  FADD.FTZ R46, R32, R29 ;  /* 0x0000001d202e7221 */ /* 0x000fe20000010000 */
[----:B------:R1:W-:Y:S01]  /*a010*/  @!P1 SYNCS.ARRIVE.TRANS64.RED.A1T0 RZ, [R0+URZ], RZ ;  /* 0x000000ff00ff99a7 */ /* 0x0003e2000810043f */
[----:B------:R-:W-:Y:S01]  /*a020*/  F2FP.F16.F32.PACK_AB R154, R154, R13 ;  /* 0x0000000d9a9a723e */ /* 0x000fe200000000ff */
[----:B------:R-:W-:Y:S01]  /*a030*/  BAR.SYNC.DEFER_BLOCKING 0xf, 0x100 ;  /* 0x03c4000000007b1d */ /* 0x000fe20000010000 */
[----:B------:R-:W-:Y:S01]  /*a040*/  FADD.FTZ R29, R67, R46 ;  /* 0x0000002e431d7221 */ /* 0x000fe20000010000 */
[----:B---3--:R-:W-:-:S03]  /*a050*/  FADD.FTZ R25, R27, R44 ;  /* 0x0000002c1b197221 */ /* 0x008fc60000010000 */
[----:B------:R-:W-:Y:S01]  /*a060*/  FADD.FTZ R44, R34, R29 ;  /* 0x0000001d222c7221 */ /* 0x000fe20000010000 */
[----:B------:R-:W2:Y:S03]  /*a070*/  MUFU.EX2 R31, R31 ;  /* 0x0000001f001f7308 */ /* 0x000ea60000000800 */
[----:B------:R-:W-:Y:S01]  /*a080*/  FADD.FTZ R29, R71, R44 ;  /* 0x0000002c471d7221 */ /* 0x000fe20000010000 */
[C---:B-1----:R-:W-:Y:S01]  /*a090*/  FADD.FTZ R0, R156.reuse, R25 ;  /* 0x000000199c007221 */ /* 0x042fe20000010000 */
[----:B------:R-:W-:-:S03]  /*a0a0*/  F2FP.F16.F32.PACK_AB R156, R156, R27 ;  /* 0x0000001b9c9c723e */ /* 0x000fc600000000ff */
[----:B------:R-:W1:Y:S08]  /*a0b0*/  MUFU.EX2 R158, R37 ;  /* 0x00000025009e7308 */ /* 0x000e700000000800 */
[----:B------:R-:W3:Y:S01]  /*a0c0*/  MUFU.EX2 R35, R35 ;  /* 0x0000002300237308 */ /* 0x000ee20000000800 */
[----:B--2---:R-:W-:Y:S01]  /*a0d0*/  FADD.FTZ R25, R31, R0 ;  /* 0x000000001f197221 */ /* 0x004fe20000010000 */
[----:B------:R2:W-:Y:S06]  /*a0e0*/  STSM.16.M88.4 [R195+0x26800], R152 ;  /* 0x02680098c3007844 */ /* 0x0005ec0000000200 */
[----:B------:R-:W4:Y:S01]  /*a0f0*/  MUFU.EX2 R36, R73 ;  /* 0x0000004900247308 */ /* 0x000f220000000800 */
[C---:B-1----:R-:W-:Y:S01]  /*a100*/  FADD.FTZ R0, R158.reuse, R25 ;  /* 0x000000199e007221 */ /* 0x042fe20000010000 */
[----:B------:R-:W-:-:S05]  /*a110*/  F2FP.F16.F32.PACK_AB R158, R158, R31 ;  /* 0x0000001f9e9e723e */ /* 0x000fca00000000ff */
[----:B------:R2:W-:Y:S01]  /*a120*/  STSM.16.M88.4 [R198], R156 ;  /* 0x0000009cc6007844 */ /* 0x0005e20000000200 */
[----:B------:R-:W1:Y:S01]  /*a130*/  MUFU.EX2 R160, R41 ;  /* 0x0000002900a07308 */ /* 0x000e620000000800 */
[----:B---3--:R-:W-:-:S07]  /*a140*/  FADD.FTZ R25, R35, R0 ;  /* 0x0000000023197221 */ /* 0x008fce0000010000 */
[----:B------:R-:W3:Y:S01]  /*a150*/  MUFU.EX2 R75, R75 ;  /* 0x0000004b004b7308 */ /* 0x000ee20000000800 */
[C---:B----4-:R-:W-:Y:S01]  /*a160*/  FADD.FTZ R28, R36.reuse, R29 ;  /* 0x0000001d241c7221 */ /* 0x050fe20000010000 */
[----:B------:R-:W-:-:S06]  /*a170*/  F2FP.F16.F32.PACK_AB R161, R36, R71 ;  /* 0x0000004724a1723e */ /* 0x000fcc00000000ff */
[----:B------:R-:W4:Y:S01]  /*a180*/  MUFU.EX2 R39, R39 ;  /* 0x0000002700277308 */ /* 0x000f220000000800 */
[C---:B-1----:R-:W-:Y:S01]  /*a190*/  FADD.FTZ R0, R160.reuse, R25 ;  /* 0x00000019a0007221 */ /* 0x042fe20000010000 */
[----:B------:R-:W-:-:S06]  /*a1a0*/  F2FP.F16.F32.PACK_AB R160, R160, R35 ;  /* 0x00000023a0a0723e */ /* 0x000fcc00000000ff */
[----:B------:R-:W1:Y:S01]  /*a1b0*/  MUFU.EX2 R38, R77 ;  /* 0x0000004d00267308 */ /* 0x000e620000000800 */
[----:B---3--:R-:W-:-:S07]  /*a1c0*/  FADD.FTZ R29, R75, R28 ;  /* 0x0000001c4b1d7221 */ /* 0x008fce0000010000 */
[----:B------:R-:W3:Y:S01]  /*a1d0*/  MUFU.EX2 R162, R45 ;  /* 0x0000002d00a27308 */ /* 0x000ee20000000800 */
[----:B----4-:R-:W-:-:S07]  /*a1e0*/  FADD.FTZ R3, R39, R0 ;  /* 0x0000000027037221 */ /* 0x010fce0000010000 */
[----:B------:R-:W-:Y:S01]  /*a1f0*/  MUFU.EX2 R79, R79 ;  /* 0x0000004f004f7308 */ /* 0x000fe20000000800 */
[C---:B-1----:R-:W-:Y:S01]  /*a200*/  FADD.FTZ R28, R38.reuse, R29 ;  /* 0x0000001d261c7221 */ /* 0x042fe20000010000 */
[----:B------:R-:W-:-:S06]  /*a210*/  F2FP.F16.F32.PACK_AB R163, R38, R75 ;  /* 0x0000004b26a3723e */ /* 0x000fcc00000000ff */
[----:B------:R-:W1:Y:S01]  /*a220*/  MUFU.EX2 R40, R51 ;  /* 0x0000003300287308 */ /* 0x000e620000000800 */
[C---:B---3--:R-:W-:Y:S01]  /*a230*/  FADD.FTZ R0, R162.reuse, R3 ;  /* 0x00000003a2007221 */ /* 0x048fe20000010000 */
[----:B------:R-:W-:-:S05]  /*a240*/  F2FP.F16.F32.PACK_AB R162, R162, R39 ;  /* 0x00000027a2a2723e */ /* 0x000fca00000000ff */
[----:B------:R2:W-:Y:S01]  /*a250*/  STSM.16.M88.4 [R196], R160 ;  /* 0x000000a0c4007844 */ /* 0x0005e20000000200 */
        /* <DEDUP_REMOVED lines=9> */
[----:B------:R-:W-:Y:S02]  /*a2f0*/  FADD.FTZ R26, R26, R43 ;  /* 0x0000002b1a1a7221 */ /* 0x000fe40000010000 */
[----:B------:R-:W3:Y:S01]  /*a300*/  MUFU.EX2 R24, R24 ;  /* 0x0000001800187308 */ /* 0x000ee20000000800 */
[----:B-1----:R-:W-:Y:S01]  /*a310*/  F2FP.F16.F32.PACK_AB R167, R42, R81 ;  /* 0x000000512aa7723e */ /* 0x002fe200000000ff */
[----:B------:R-:W-:-:S04]  /*a320*/  FADD.FTZ R3, R81, R40 ;  /* 0x0000002851037221 */ /* 0x000fc80000010000 */
[----:B------:R-:W-:Y:S01]  /*a330*/  FADD.FTZ R3, R42, R3 ;  /* 0x000000032a037221 */ /* 0x000fe20000010000 */
[----:B---3--:R-:W-:Y:S01]  /*a340*/  F2FP.F16.F32.PACK_AB R166, R24, R47 ;  /* 0x0000002f18a6723e */ /* 0x008fe200000000ff */
[----:B------:R-:W-:-:S04]  /*a350*/  FADD.FTZ R47, R47, R26 ;  /* 0x0000001a2f2f7221 */ /* 0x000fc80000010000 */
[----:B------:R2:W-:Y:S01]  /*a360*/  STSM.16.M88.4 [R197], R164 ;  /* 0x000000a4c5007844 */ /* 0x0005e20000000200 */
[----:B------:R-:W-:Y:S01]  /*a370*/  FADD.FTZ R0, R24, R47 ;  /* 0x0000002f18007221 */ /* 0x000fe20000010000 */
[----:B------:R-:W-:Y:S06]  /*a380*/  @!P0 BRA `(.L_x_6382) ;  /* 0x0000000000048947 */ /* 0x000fec0003800000 */
[----:B------:R-:W-:Y:S01]  /*a390*/  BPT.TRAP 0x1 ;  /* 0x000000040000795c */ /* 0x000fe20000300000 */
.L_x_6382:
[----:B------:R1:W3:Y:S01]  /*a3a0*/  SYNCS.PHASECHK.TRANS64.TRYWAIT P2, [R21+URZ+0x28c50], R58 ;  /* 0x028c503a150075a7 */ /* 0x0002e2000804017f */
[----:B------:R-:W-:Y:S05]  /*a3b0*/  @!P0 BRA `(.L_x_6383) ;  /* 0x0000000000048947 */ /* 0x000fea0003800000 */
[----:B------:R-:W-:Y:S01]  /*a3c0*/  BPT.TRAP 0x1 ;  /* 0x000000040000795c */ /* 0x000fe20000300000 */
.L_x_6383:
[----:B------:R-:W-:Y:S01]  /*a3d0*/  LOP3.LUT R13, R56, 0x2000000, RZ, 0xfc, !PT ;  /* 0x02000000380d7812 */ /* 0x000fe200078efcff */
[----:B------:R-:W-:Y:S01]  /*a3e0*/  ULDC UR36, c[0x0][0x988] ;  /* 0x0002620000247ab9 */ /* 0x000fe20000000800 */
[----:B------:R-:W-:Y:S01]  /*a3f0*/  ULDC UR37, c[0x0][0x988] ;  /* 0x0002620000257ab9 */ /* 0x000fe20000000800 */
[----:B------:R-:W-:Y:S01]  /*a400*/  BSSY B0, `(.L_x_6384) ;  /* 0x0000006000007945 */ /* 0x000fe20003800000 */
[----:B------:R-:W-:Y:S02]  /*a410*/  IMAD.MOV.U32 R171, RZ, RZ, 0x40000040 ;  /* 0x40000040ffab7424 */ /* 0x000fe400078e00ff */
[----:B------:R-:W-:Y:S01]  /*a420*/  IMAD R170, R18, 0x1000, R13 ;  /* 0x0000100012aa7824 */ /* 0x000fe200078e020d */
[----:B---3--:R-:W-:Y:S06]  /*a430*/  @P2 BRA `(.L_x_6385) ;  /* 0x0000000000082947 */ /* 0x008fec0003800000 */
[----:B------:R-:W3:Y:S02]  /*a440*/  SYNCS.PHASECHK.TRANS64.TRYWAIT P2, [R21+URZ+0x28c50], R58 ;  /* 0x028c503a150075a7 */ /* 0x000ee4000804017f */
[----:B---3--:R-:W-:Y:S05]  /*a450*/  @!P2 BRA `(.L_x_6386) ;  /* 0x000000dc0050a947 */ /* 0x008fea0003800000 */
.L_x_6385:
[----:B------:R-:W-:Y:S05]  /*a460*/  BSYNC B0 ;  /* 0x0000000000007941 */ /* 0x000fea0003800000 */
.L_x_6384:
[----:B------:R-:W-:Y:S01]  /*a470*/  R2UR UR6, R170 ;  /* 0x00000000aa0672ca */ /* 0x000fe200000e0000 */
[----:B01-3--:R-:W-:Y:S01]  /*a480*/  WARPGROUP.ARRIVE ;  /* 0x00000000000079c5 */ /* 0x00bfe20000000000 */
[----:B------:R-:W-:Y:S01]  /*a490*/  R2UR UR7, R171 ;  /* 0x00000000ab0772ca */ /* 0x000fe200000e0000 */
[----:B------:R-:W-:Y:S01]  /*a4a0*/  IMAD.MOV.U32 R171, RZ, RZ, 0x40000040 ;  /* 0x40000040ffab7424 */ /* 0x000fe200078e00ff */
[----:B------:R-:W-:Y:S01]  /*a4b0*/  @!P1 IADD3 R21, R21, 0x28c60, RZ ;  /* 0x00028c6015159810 */ /* 0x000fe20007ffe0ff */
[----:B------:R-:W-:Y:S01]  /*a4c0*/  VIADD R213, R168, 0xfffffffe ;  /* 0xfffffffea8d57836 */ /* 0x000fe20000000000 */
[----:B------:R-:W-:Y:S02]  /*a4d0*/  BSSY B1, `(.L_x_6387) ;  /* 0x0000218000017945 */ /* 0x000fe40003800000 */
[----:B------:R-:W-:-:S07]  /*a4e0*/  @!P1 PRMT R21, RZ, 0x654, R21 ;  /* 0x00000654ff159816 */ /* 0x000fce0000000015 */
[----:B------:R-:W-:Y:S03]  /*a4f0*/  HGMMA.64x256x16.F32 R24, R152, gdesc[UR4].tnspB, RZ, !UPT, gsb0 ;  /* 0x43e0000498187df0 */ /* 0x000fe6000c0008ff */
[----:B------:R-:W-:Y:S02]  /*a500*/  WARPGROUP.DEPBAR.LE gsb0, 0x0 ;  /* 0x00008000000079c5 */ /* 0x000fe40000010000 */
[----:B--2---:R-:W-:Y:S01]  /*a510*/  IMAD.MOV.U32 R153, RZ, RZ, 0x40000040 ;  /* 0x40000040ff997424 */ /* 0x004fe200078e00ff */
[----:B------:R-:W-:Y:S01]  /*a520*/  IADD3 R152, R170, 0x80, RZ ;  /* 0x00000080aa987810 */ /* 0x000fe20007ffe0ff */
[----:B------:R-:W-:-:S03]  /*a530*/  WARPGROUP.ARRIVE ;  /* 0x00000000000079c5 */ /* 0x000fc60000000000 */
[----:B------:R-:W-:Y:S01]  /*a540*/  R2UR UR6, R152 ;  /* 0x00000000980672ca */ /* 0x000fe200000e0000 */
[C---:B------:R-:W-:Y:S01]  /*a550*/  VIADD R152, R170.reuse, 0x100 ;  /* 0x00000100aa987836 */ /* 0x040fe20000000000 */
[----:B------:R-:W-:Y:S01]  /*a560*/  R2UR UR7, R153 ;  /* 0x00000000990772ca */ /* 0x000fe200000e0000 */
[----:B------:R-:W-:Y:S01]  /*a570*/  IMAD.MOV.U32 R153, RZ, RZ, 0x40000040 ;  /* 0x40000040ff997424 */ /* 0x000fe200078e00ff */
[----:B------:R-:W-:-:S14]  /*a580*/  IADD3 R170, R170, 0x180, RZ ;  /* 0x00000180aaaa7810 */ /* 0x000fdc0007ffe0ff */
[----:B------:R-:W-:Y:S01]  /*a590*/  HGMMA.64x256x16.F32 R24, R156, gdesc[UR4].tnspB, R24, gsb0 ;  /* 0x43e000049c187df0 */ /* 0x000fe20008000818 */
[----:B------:R-:W-:Y:S01]  /*a5a0*/  R2UR UR6, R152 ;  /* 0x00000000980672ca */ /* 0x000fe200000e0000 */
[----:B------:R-:W-:Y:S01]  /*a5b0*/  IMAD.IADD R152, R187, 0x1, -R184 ;  /* 0x00000001bb987824 */ /* 0x000fe200078e0ab8 */
[----:B------:R-:W-:-:S03]  /*a5c0*/  R2UR UR7, R153 ;  /* 0x00000000990772ca */ /* 0x000fc600000e0000 */
[----:B------:R-:W-:-:S05]  /*a5d0*/  IMAD R152, R185, 0x40, R152 ;  /* 0x00000040b9987824 */ /* 0x000fca00078e0298 */
[----:B------:R-:W-:-:S04]  /*a5e0*/  SHF.R.S32.HI R153, RZ, 0x1f, R152 ;  /* 0x0000001fff997819 */ /* 0x000fc80000011498 */
[----:B------:R-:W-:-:S04]  /*a5f0*/  LEA.HI R153, R153, R152, RZ, 0x6 ;  /* 0x0000009899997211 */ /* 0x000fc800078f30ff */
[----:B------:R-:W-:-:S04]  /*a600*/  SHF.R.S32.HI R153, RZ, 0x6, R153 ;  /* 0x00000006ff997819 */ /* 0x000fc80000011499 */
[----:B------:R-:W-:-:S04]  /*a610*/  VIMNMX R186, RZ, R153, !PT ;  /* 0x00000099ffba7248 */ /* 0x000fc80007fe0100 */
[----:B------:R-:W-:Y:S01]  /*a620*/  ISETP.GE.AND P2, PT, R213, R186, PT ;  /* 0x000000bad500720c */ /* 0x000fe20003f46270 */
[----:B------:R-:W-:Y:S02]  /*a630*/  WARPGROUP.DEPBAR.LE gsb0, 0x0 ;  /* 0x00008000000079c5 */ /* 0x000fe40000010000 */
[----:B------:R-:W-:-:S06]  /*a640*/  WARPGROUP.ARRIVE ;  /* 0x00000000000079c5 */ /* 0x000fcc0000000000 */
        /* <DEDUP_REMOVED lines=18> */
[----:B------:R-:W-:Y:S01]  /*a770*/  BSSY B0, `(.L_x_6388) ;  /* 0x00001ed000007945 */ /* 0x000fe20003800000 */
[----:B------:R-:W-:Y:S01]  /*a780*/  IMAD.MOV.U32 R224, RZ, RZ, R20 ;  /* 0x000000ffffe07224 */ /* 0x000fe200078e0014 */
[----:B------:R-:W-:Y:S01]  /*a790*/  MOV R226, R18 ;  /* 0x0000001200e27202 */ /* 0x000fe20000000f00 */
[----:B------:R-:W-:-:S07]  /*a7a0*/  IMAD.MOV.U32 R225, RZ, RZ, R14 ;  /* 0x000000ffffe17224 */ /* 0x000fce00078e000e */
.L_x_6399:
[----:B------:R-:W-:-:S05]  /*a7b0*/  VIADD R18, R226, 0x1 ;  /* 0x00000001e2127836 */ /* 0x000fca0000000000 */
[----:B------:R-:W-:-:S04]  /*a7c0*/  ISETP.NE.AND P2, PT, R18, 0x2, PT ;  /* 0x000000021200780c */ /* 0x000fc80003f45270 */
[----:B------:R-:W-:Y:S02]  /*a7d0*/  SEL R12, RZ, 0x1, P2 ;  /* 0x00000001ff0c7807 */ /* 0x000fe40001000000 */
[----:B------:R-:W-:Y:S02]  /*a7e0*/  SEL R18, R18, RZ, P2 ;  /* 0x000000ff12127207 */ /* 0x000fe40001000000 */
[----:B------:R-:W-:Y:S01]  /*a7f0*/  LOP3.LUT R19, R19, R12, RZ, 0x3c, !PT ;  /* 0x0000000c13137212 */ /* 0x000fe200078e3cff */
[----:B-1----:R-:W-:Y:S06]  /*a800*/  @!P0 BRA `(.L_x_6389) ;  /* 0x0000000000048947 */ /* 0x002fec0003800000 */
[----:B------:R-:W-:Y:S01]  /*a810*/  BPT.TRAP 0x1 ;  /* 0x000000040000795c */ /* 0x000fe20000300000 */
.L_x_6389:
[----:B------:R-:W-:Y:S01]  /*a820*/  IMAD R214, R18, 0x8, R2 ;  /* 0x0000000812d67824 */ /* 0x000fe200078e0202 */
[----:B------:R-:W-:-:S04]  /*a830*/  SHF.L.U32 R215, R19, 0x1f, RZ ;  /* 0x0000001f13d77819 */ /* 0x000fc800000006ff */
[----:B------:R1:W2:Y:S01]  /*a840*/  SYNCS.PHASECHK.TRANS64.TRYWAIT P2, [R214+URZ+0x28c30], R215 ;  /* 0x028c30d7d60075a7 */ /* 0x0002a2000804017f */
[----:B------:R-:W-:Y:S05]  /*a850*/  @!P0 BRA `(.L_x_6390) ;  /* 0x0000000000048947 */ /* 0x000fea0003800000 */
[----:B------:R-:W-:Y:S01]  /*a860*/  BPT.TRAP 0x1 ;  /* 0x000000040000795c */ /* 0x000fe20000300000 */
.L_x_6390:
[----:B------:R-:W-:Y:S01]  /*a870*/  BSSY B2, `(.L_x_6391) ;  /* 0x0000006000027945 */ /* 0x000fe20003800000 */
[----:B------:R-:W-:Y:S01]  /*a880*/  IMAD R20, R18, 0x200, R15 ;  /* 0x0000020012147824 */ /* 0x000fe200078e020f */
[----:B0-----:R-:W-:Y:S02]  /*a890*/  MOV R21, 0x40000040 ;  /* 0x4000004000157802 */ /* 0x001fe40000000f00 */
[----:B--2---:R-:W-:Y:S05]  /*a8a0*/  @P2 BRA `(.L_x_6392) ;  /* 0x0000000000082947 */ /* 0x004fea0003800000 */
[----:B------:R-:W0:Y:S02]  /*a8b0*/  SYNCS.PHASECHK.TRANS64.TRYWAIT P2, [R214+URZ+0x28c30], R215 ;  /* 0x028c30d7d60075a7 */ /* 0x000e24000804017f */
[----:B0-----:R-:W-:Y:S05]  /*a8c0*/  @!P2 BRA `(.L_x_6393) ;  /* 0x000000d80048a947 */ /* 0x001fea0003800000 */
.L_x_6392:
[----:B------:R-:W-:Y:S05]  /*a8d0*/  BSYNC B2 ;  /* 0x0000000000027941 */ /* 0x000fea0003800000 */
.L_x_6391:
[C---:B------:R-:W-:Y:S01]  /*a8e0*/  R2UR UR6, R20.reuse ;  /* 0x00000000140672ca */ /* 0x040fe200000e0000 */
[----:B------:R-:W-:Y:S01]  /*a8f0*/  WARPGROUP.ARRIVE ;  /* 0x00000000000079c5 */ /* 0x000fe20000000000 */
[----:B------:R-:W-:Y:S01]  /*a900*/  R2UR UR7, R21 ;  /* 0x00000000150772ca */ /* 0x000fe200000e0000 */
[----:B------:R-:W-:Y:S01]  /*a910*/  VIADD R208, R20, 0x2 ;  /* 0x0000000214d07836 */ /* 0x000fe20000000000 */
[----:B------:R-:W-:Y:S01]  /*a920*/  R2UR UR4, R4 ;  /* 0x00000000040472ca */ /* 0x000fe200000e0000 */
[----:B------:R-:W-:Y:S01]  /*a930*/  IMAD.MOV.U32 R209, RZ, RZ, 0x40000040 ;  /* 0x40000040ffd17424 */ /* 0x000fe200078e00ff */
[----:B------:R-:W-:Y:S01]  /*a940*/  R2UR UR5, R5 ;  /* 0x00000000050572ca */ /* 0x000fe200000e0000 */
[----:B------:R-:W-:Y:S02]  /*a950*/  IMAD.MOV.U32 R21, RZ, RZ, 0x40000040 ;  /* 0x40000040ff157424 */ /* 0x000fe400078e00ff */
[----:B------:R-:W-:-:S04]  /*a960*/  IMAD.MOV.U32 R12, RZ, RZ, 0x1 ;  /* 0x00000001ff0c7424 */ /* 0x000fc800078e00ff */
[----:B------:R-:W-:-:S05]  /*a970*/  IMAD R12, R213, -0x40, R12 ;  /* 0xffffffc0d50c7824 */ /* 0x000fca00078e020c */
[----:B------:R-:W-:Y:S01]  /*a980*/  LEA R12, R185, R12, 0x6 ;  /* 0x0000000cb90c7211 */ /* 0x000fe200078e30ff */
        /* <DEDUP_REMOVED lines=22> */
[----:B------:R-:W-:-:S04]  /*aaf0*/  IADD3 R21, -R184, R12, R187 ;  /* 0x0000000cb8157210 */ /* 0x000fc80007ffe1bb */
[----:B------:R-:W-:-:S04]  /*ab00*/  IADD3 R12, R190, R21, -R192 ;  /* 0x00000015be0c7210 */ /* 0x000fc80007ffe8c0 */
        /* <DEDUP_REMOVED lines=46> */
[C---:B------:R-:W-:Y:S01]  /*adf0*/  ISETP.GT.AND P3, PT, R12.reuse, 0x39, PT ;  /* 0x000000390c00780c */ /* 0x040fe20003f64270 */
[----:B------:R-:W-:Y:S01]  /*ae00*/  VIADD R12, R12, 0x8 ;  /* 0x000000080c0c7836 */ /* 0x000fe20000000000 */
[----:B------:R-:W-:Y:S02]  /*ae10*/  FSEL R180, R180, -INF , P2 ;  /* 0xff800000b4b47808 */ /* 0x000fe40001000000 */
[----:B------:R-:W-:Y:S02]  /*ae20*/  FMNMX.FTZ R21, R177, R14, !PT ;  /* 0x0000000eb1157209 */ /* 0x000fe40007810000 */
[----:B------:R-:W-:Y:S02]  /*ae30*/  FSEL R181, R181, -INF , P3 ;  /* 0xff800000b5b57808 */ /* 0x000fe40001800000 */
[----:B------:R-:W-:Y:S02]  /*ae40*/  FMNMX.FTZ R14, R180, R21, !PT ;  /* 0x00000015b40e7209 */ /* 0x000fe40007810000 */
[----:B------:R-:W-:-:S02]  /*ae50*/  ISETP.GT.AND P3, PT, R12, RZ, PT ;  /* 0x000000ff0c00720c */ /* 0x000fc40003f64270 */
[----:B------:R-:W-:Y:S02]  /*ae60*/  FMNMX.FTZ R20, R181, R14, !PT ;  /* 0x0000000eb5147209 */ /* 0x000fe40007810000 */
[----:B------:R-:W-:Y:S02]  /*ae70*/  ISETP.GT.AND P6, PT, R12, 0x1, PT ;  /* 0x000000010c00780c */ /* 0x000fe40003fc4270 */
[----:B------:R-:W-:Y:S01]  /*ae80*/  FSEL R154, R154, -INF , P3 ;  /* 0xff8000009a9a7808 */ /* 0x000fe20001800000 */
[----:B------:R-:W2:Y:S01]  /*ae90*/  SHFL.BFLY PT, R21, R20, 0x2, 0x1f ;  /* 0x0c401f0014157f89 */ /* 0x000ea200000e0000 */
[C---:B------:R-:W-:Y:S02]  /*aea0*/  ISETP.GT.AND P5, PT, R12.reuse, 0x8, PT ;  /* 0x000000080c00780c */ /* 0x040fe40003fa4270 */
[----:B------:R-:W-:Y:S02]  /*aeb0*/  FSEL R155, R155, -INF , P6 ;  /* 0xff8000009b9b7808 */ /* 0x000fe40003000000 */
[----:B------:R-:W-:-:S02]  /*aec0*/  ISETP.GT.AND P2, PT, R12, 0x9, PT ;  /* 0x000000090c00780c */ /* 0x000fc40003f44270 */
[----:B------:R-:W-:Y:S02]  /*aed0*/  FSEL R158, R158, -INF , P5 ;  /* 0xff8000009e9e7808 */ /* 0x000fe40002800000 */
[C---:B------:R-:W-:Y:S02]  /*aee0*/  ISETP.GT.AND P4, PT, R12.reuse, 0x10, PT ;  /* 0x000000100c00780c */ /* 0x040fe40003f84270 */
[----:B------:R-:W-:Y:S02]  /*aef0*/  FSEL R159, R159, -INF , P2 ;  /* 0xff8000009f9f7808 */ /* 0x000fe40001000000 */
[----:B------:R-:W-:Y:S02]  /*af00*/  ISETP.GT.AND P3, PT, R12, 0x11, PT ;  /* 0x000000110c00780c */ /* 0x000fe40003f64270 */
[----:B------:R-:W-:Y:S02]  /*af10*/  FSEL R162, R162, -INF , P4 ;  /* 0xff800000a2a27808 */ /* 0x000fe40002000000 */
[----:B------:R-:W-:-:S02]  /*af20*/  ISETP.GT.AND P6, PT, R12, 0x18, PT ;  /* 0x000000180c00780c */ /* 0x000fc40003fc4270 */
[----:B------:R-:W-:Y:S02]  /*af30*/  FSEL R163, R163, -INF , P3 ;  /* 0xff800000a3a37808 */ /* 0x000fe40001800000 */
[----:B------:R-:W-:Y:S02]  /*af40*/  ISETP.GT.AND P5, PT, R12, 0x19, PT ;  /* 0x000000190c00780c */ /* 0x000fe40003fa4270 */
[----:B------:R-:W-:Y:S02]  /*af50*/  FSEL R166, R166, -INF , P6 ;  /* 0xff800000a6a67808 */ /* 0x000fe40003000000 */
[----:B--2---:R-:W-:Y:S02]  /*af60*/  FMNMX.FTZ R14, R20, R21, !PT ;  /* 0x00000015140e7209 */ /* 0x004fe40007810000 */
[----:B------:R-:W-:Y:S02]  /*af70*/  FMNMX.FTZ R20, R154, R224, !PT ;  /* 0x000000e09a147209 */ /* 0x000fe40007810000 */
[----:B------:R-:W-:Y:S01]  /*af80*/  ISETP.GT.AND P2, PT, R12, 0x20, PT ;  /* 0x000000200c00780c */ /* 0x000fe20003f44270 */
[----:B------:R-:W2:Y:S01]  /*af90*/  SHFL.BFLY PT, R21, R14, 0x1, 0x1f ;  /* 0x0c201f000e157f89 */ /* 0x000ea200000e0000 */
[----:B------:R-:W-:-:S02]  /*afa0*/  FMNMX.FTZ R209, R155, R20, !PT ;  /* 0x000000149bd17209 */ /* 0x000fc40007810000 */
[----:B------:R-:W-:Y:S02]  /*afb0*/  FSEL R167, R167, -INF , P5 ;  /* 0xff800000a7a77808 */ /* 0x000fe40002800000 */
[----:B------:R-:W-:Y:S02]  /*afc0*/  FMNMX.FTZ R20, R158, R209, !PT ;  /* 0x000000d19e147209 */ /* 0x000fe40007810000 */
[----:B------:R-:W-:Y:S02]  /*afd0*/  ISETP.GT.AND P4, PT, R12, 0x21, PT ;  /* 0x000000210c00780c */ /* 0x000fe40003f84270 */
[----:B------:R-:W-:Y:S02]  /*afe0*/  FMNMX.FTZ R209, R159, R20, !PT ;  /* 0x000000149fd17209 */ /* 0x000fe40007810000 */
[----:B------:R-:W-:Y:S02]  /*aff0*/  FSEL R170, R170, -INF , P2 ;  /* 0xff800000aaaa7808 */ /* 0x000fe40001000000 */
[----:B------:R-:W-:-:S02]  /*b000*/  FMNMX.FTZ R20, R162, R209, !PT ;  /* 0x000000d1a2147209 */ /* 0x000fc40007810000 */
[C---:B------:R-:W-:Y:S02]  /*b010*/  ISETP.GT.AND P3, PT, R12.reuse, 0x28, PT ;  /* 0x000000280c00780c */ /* 0x040fe40003f64270 */
[----:B------:R-:W-:Y:S02]  /*b020*/  FSEL R171, R171, -INF , P4 ;  /* 0xff800000abab7808 */ /* 0x000fe40002000000 */
[----:B------:R-:W-:Y:S02]  /*b030*/  ISETP.GT.AND P6, PT, R12, 0x29, PT ;  /* 0x000000290c00780c */ /* 0x000fe40003fc4270 */
[----:B------:R-:W-:Y:S02]  /*b040*/  FSEL R174, R174, -INF , P3 ;  /* 0xff800000aeae7808 */ /* 0x000fe40001800000 */
[----:B------:R-:W-:Y:S02]  /*b050*/  ISETP.GT.AND P5, PT, R12, 0x30, PT ;  /* 0x000000300c00780c */ /* 0x000fe40003fa4270 */
[----:B--2---:R-:W-:-:S02]  /*b060*/  FMNMX.FTZ R14, R14, R21, !PT ;  /* 0x000000150e0e7209 */ /* 0x004fc40007810000 */
[----:B------:R-:W-:Y:S02]  /*b070*/  FMNMX.FTZ R21, R163, R20, !PT ;  /* 0x00000014a3157209 */ /* 0x000fe40007810000 */
[----:B------:R-:W-:Y:S02]  /*b080*/  FSEL R175, R175, -INF , P6 ;  /* 0xff800000afaf7808 */ /* 0x000fe40003000000 */
[----:B------:R-:W-:Y:S02]  /*b090*/  FMNMX.FTZ R20, R166, R21, !PT ;  /* 0x00000015a6147209 */ /* 0x000fe40007810000 */
[----:B------:R-:W-:Y:S02]  /*b0a0*/  ISETP.GT.AND P2, PT, R12, 0x31, PT ;  /* 0x000000310c00780c */ /* 0x000fe40003f44270 */
[----:B------:R-:W-:Y:S02]  /*b0b0*/  FMNMX.FTZ R209, R167, R20, !PT ;  /* 0x00000014a7d17209 */ /* 0x000fe40007810000 */
[----:B------:R-:W-:-:S02]  /*b0c0*/  FSEL R178, R178, -INF , P5 ;  /* 0xff800000b2b27808 */ /* 0x000fc40002800000 */
[----:B------:R-:W-:Y:S02]  /*b0d0*/  FMNMX.FTZ R20, R170, R209, !PT ;  /* 0x000000d1aa147209 */ /* 0x000fe40007810000 */
[----:B------:R-:W-:Y:S02]  /*b0e0*/  ISETP.GT.AND P4, PT, R12, 0x38, PT ;  /* 0x000000380c00780c */ /* 0x000fe40003f84270 */
[----:B------:R-:W-:Y:S02]  /*b0f0*/  FMNMX.FTZ R209, R171, R20, !PT ;  /* 0x00000014abd17209 */ /* 0x000fe40007810000 */
[----:B------:R-:W-:Y:S02]  /*b100*/  FSEL R179, R179, -INF , P2 ;  /* 0xff800000b3b37808 */ /* 0x000fe40001000000 */
[----:B------:R-:W-:Y:S02]  /*b110*/  FMNMX.FTZ R20, R174, R209, !PT ;  /* 0x000000d1ae147209 */ /* 0x000fe40007810000 */
[----:B------:R-:W-:Y:S01]  /*b120*/  ISETP.GT.AND P3, PT, R12, 0x39, PT ;  /* 0x000000390c00780c */ /* 0x000fe20003f64270 */
[----:B------:R-:W-:Y:S01]  /*b130*/  IMAD.U32 R12, RZ, RZ, UR37 ;  /* 0x00000025ff0c7e24 */ /* 0x000fe2000f8e00ff */
[----:B------:R-:W-:-:S02]  /*b140*/  FMNMX.FTZ R209, R175, R20, !PT ;  /* 0x00000014afd17209 */ /* 0x000fc40007810000 */
[----:B------:R-:W-:Y:S01]  /*b150*/  FSEL R182, R182, -INF , P4 ;  /* 0xff800000b6b67808 */ /* 0x000fe20002000000 */
[----:B------:R-:W-:Y:S01]  /*b160*/  FMUL.FTZ R208, R14, R12 ;  /* 0x0000000c0ed07220 */ /* 0x000fe20000410000 */
[----:B------:R-:W-:Y:S02]  /*b170*/  FMNMX.FTZ R20, R178, R209, !PT ;  /* 0x000000d1b2147209 */ /* 0x000fe40007810000 */
[----:B------:R-:W-:Y:S02]  /*b180*/  FSEL R183, R183, -INF , P3 ;  /* 0xff800000b7b77808 */ /* 0x000fe40001800000 */
[----:B------:R-:W-:Y:S02]  /*b190*/  FMNMX.FTZ R209, R179, R20, !PT ;  /* 0x00000014b3d17209 */ /* 0x000fe40007810000 */
[----:B------:R-:W-:Y:S02]  /*b1a0*/  FSETP.NEU.FTZ.AND P6, PT, R14, -INF , PT ;  /* 0xff8000000e00780b */ /* 0x000fe40003fdd000 */
[----:B------:R-:W-:-:S02]  /*b1b0*/  FMNMX.FTZ R20, R182, R209, !PT ;  /* 0x000000d1b6147209 */ /* 0x000fc40007810000 */
[----:B------:R-:W-:Y:S02]  /*b1c0*/  FSEL R21, R208, RZ, P6 ;  /* 0x000000ffd0157208 */ /* 0x000fe40003000000 */
[----:B------:R-:W-:-:S03]  /*b1d0*/  FMNMX.FTZ R20, R183, R20, !PT ;  /* 0x00000014b7147209 */ /* 0x000fc60007810000 */
[-CC-:B------:R-:W-:Y:S01]  /*b1e0*/  FFMA.FTZ R208, R164, R12.reuse, -R21.reuse ;  /* 0x0000000ca4d07223 */ /* 0x180fe20000010815 */
[-CC-:B------:R-:W-:Y:S01]  /*b1f0*/  FFMA.FTZ R164, R172, R12.reuse, -R21.reuse ;  /* 0x0000000caca47223 */ /* 0x180fe20000010815 */
[----:B------:R-:W2:Y:S01]  /*b200*/  SHFL.BFLY PT, R229, R20, 0x2, 0x1f ;  /* 0x0c401f0014e57f89 */ /* 0x000ea200000e0000 */
        /* <DEDUP_REMOVED lines=15> */
[----:B------:R3:W-:Y:S01]  /*b300*/  MUFU.EX2 R21, R173 ;  /* 0x000000ad00157308 */ /* 0x0007e20000000800 */
[----:B--2---:R-:W-:-:S05]  /*b310*/  FMNMX.FTZ R229, R20, R229, !PT ;  /* 0x000000e514e57209 */ /* 0x004fca0007810000 */
[----:B------:R-:W2:Y:S02]  /*b320*/  SHFL.BFLY PT, R20, R229, 0x1, 0x1f ;  /* 0x0c201f00e5147f89 */ /* 0x000ea400000e0000 */
[----:B------:R-:W-:Y:S08]  /*b330*/  MUFU.EX2 R153, R153 ;  /* 0x0000009900997308 */ /* 0x000ff00000000800 */
[----:B------:R-:W-:Y:S08]  /*b340*/  MUFU.EX2 R156, R156 ;  /* 0x0000009c009c7308 */ /* 0x000ff00000000800 */
[----:B------:R-:W-:Y:S01]  /*b350*/  MUFU.EX2 R157, R157 ;  /* 0x0000009d009d7308 */ /* 0x000fe20000000800 */
[----:B--2---:R-:W-:Y:S01]  /*b360*/  FMNMX.FTZ R20, R229, R20, !PT ;  /* 0x00000014e5147209 */ /* 0x004fe20007810000 */
[----:B------:R-:W-:-:S06]  /*b370*/  IMAD.MOV R229, RZ, RZ, -R194 ;  /* 0x000000ffffe57224 */ /* 0x000fcc00078e0ac2 */
[----:B------:R-:W-:Y:S01]  /*b380*/  MUFU.EX2 R160, R160 ;  /* 0x000000a000a07308 */ /* 0x000fe20000000800 */
[C---:B------:R-:W-:Y:S01]  /*b390*/  FSETP.NEU.FTZ.AND P2, PT, R20.reuse, -INF , PT ;  /* 0xff8000001400780b */ /* 0x040fe20003f5d000 */
[----:B------:R-:W-:-:S05]  /*b3a0*/  FMUL.FTZ R181, R20, R12 ;  /* 0x0000000c14b57220 */ /* 0x000fca0000410000 */
[----:B------:R-:W-:Y:S01]  /*b3b0*/  FSEL R181, R181, RZ, P2 ;  /* 0x000000ffb5b57208 */ /* 0x000fe20001000000 */
[----:B------:R-:W-:Y:S04]  /*b3c0*/  MUFU.EX2 R161, R161 ;  /* 0x000000a100a17308 */ /* 0x000fe80000000800 */
[-CC-:B------:R-:W-:Y:S01]  /*b3d0*/  FFMA.FTZ R177, R154, R12.reuse, -R181.reuse ;  /* 0x0000000c9ab17223 */ /* 0x180fe200000108b5 */
[----:B------:R-:W-:Y:S01]  /*b3e0*/  FSEL R154, R14, RZ, P6 ;  /* 0x000000ff0e9a7208 */ /* 0x000fe20003000000 */
[-CC-:B------:R-:W-:Y:S01]  /*b3f0*/  FFMA.FTZ R180, R155, R12.reuse, -R181.reuse ;  /* 0x0000000c9bb47223 */ /* 0x180fe200000108b5 */
[-CC-:B------:R-:W-:Y:S01]  /*b400*/  FFMA.FTZ R155, R158, R12.reuse, -R181.reuse ;  /* 0x0000000c9e9b7223 */ /* 0x180fe200000108b5 */
[-CC-:B------:R-:W-:Y:S01]  /*b410*/  FFMA.FTZ R230, R159, R12.reuse, -R181.reuse ;  /* 0x0000000c9fe67223 */ /* 0x180fe200000108b5 */
[-C--:B------:R-:W-:Y:S01]  /*b420*/  FFMA.FTZ R159, R162, R12.reuse, -R181 ;  /* 0x0000000ca29f7223 */ /* 0x080fe200000108b5 */
[----:B---3--:R-:W-:Y:S01]  /*b430*/  FADD.FTZ R173, -R154, R225 ;  /* 0x000000e19aad7221 */ /* 0x008fe20000010100 */
[----:B------:R-:W-:Y:S01]  /*b440*/  FSEL R225, R20, RZ, P2 ;  /* 0x000000ff14e17208 */ /* 0x000fe20001000000 */
[----:B------:R-:W-:Y:S01]  /*b450*/  MUFU.EX2 R177, R177 ;  /* 0x000000b100b17308 */ /* 0x000fe20000000800 */
[----:B------:R-:W-:Y:S01]  /*b460*/  @!P1 IADD3 R154, R214, 0x28c40, RZ ;  /* 0x00028c40d69a9810 */ /* 0x000fe20007ffe0ff */
[-C--:B------:R-:W-:Y:S01]  /*b470*/  FMUL.FTZ R173, R173, R12.reuse ;  /* 0x0000000cadad7220 */ /* 0x080fe20000410000 */
[----:B------:R-:W-:Y:S01]  /*b480*/  ISETP.NE.AND P2, PT, R192, R229, PT ;  /* 0x000000e5c000720c */ /* 0x000fe20003f45270 */
[----:B------:R-:W-:Y:S01]  /*b490*/  FADD.FTZ R225, -R225, R224 ;  /* 0x000000e0e1e17221 */ /* 0x000fe20000010100 */
[----:B------:R-:W-:Y:S01]  /*b4a0*/  @!P1 PRMT R154, RZ, 0x654, R154 ;  /* 0x00000654ff9a9816 */ /* 0x000fe2000000009a */
[-CC-:B------:R-:W-:Y:S01]  /*b4b0*/  FFMA.FTZ R162, R163, R12.reuse, -R181.reuse ;  /* 0x0000000ca3a27223 */ /* 0x180fe200000108b5 */
[-CC-:B------:R-:W-:Y:S01]  /*b4c0*/  FFMA.FTZ R163, R166, R12.reuse, -R181.reuse ;  /* 0x0000000ca6a37223 */ /* 0x180fe200000108b5 */
[-C--:B------:R-:W-:Y:S01]  /*b4d0*/  FMUL.FTZ R176, R225, R12.reuse ;  /* 0x0000000ce1b07220 */ /* 0x080fe20000410000 */
[----:B------:R-:W2:Y:S01]  /*b4e0*/  MUFU.EX2 R173, R173 ;  /* 0x000000ad00ad7308 */ /* 0x000ea20000000800 */
[----:B------:R2:W-:Y:S01]  /*b4f0*/  @!P1 SYNCS.ARRIVE.TRANS64.RED.A1T0 RZ, [R154+URZ], RZ ;  /* 0x000000ff9aff99a7 */ /* 0x0005e2000810043f */
        /* <DEDUP_REMOVED lines=9> */
[----:B------:R-:W-:Y:S01]  /*b590*/  FFMA.FTZ R181, R183, R12, -R181 ;  /* 0x0000000cb7b57223 */ /* 0x000fe200000108b5 */
[----:B------:R-:W-:-:S04]  /*b5a0*/  @!P2 IMAD R225, R226, 0x40, R190 ;  /* 0x00000040e2e1a824 */ /* 0x000fc800078e02be */
[----:B------:R-:W4:Y:S01]  /*b5b0*/  MUFU.EX2 R180, R180 ;  /* 0x000000b400b47308 */ /* 0x000f220000000800 */
[----:B--2---:R-:W-:Y:S01]  /*b5c0*/  FFMA.FTZ R154, R173, R0, R152 ;  /* 0x00000000ad9a7223 */ /* 0x004fe20000010098 */
[----:B------:R-:W-:Y:S01]  /*b5d0*/  F2FP.F16.F32.PACK_AB R152, R153, R152 ;  /* 0x000000989998723e */ /* 0x000fe200000000ff */
[----:B------:R-:W-:Y:S02]  /*b5e0*/  @!P2 IMAD R158, R225, 0x4, R2 ;  /* 0x00000004e19ea824 */ /* 0x000fe400078e0202 */
[-C--:B------:R-:W-:Y:S01]  /*b5f0*/  FMUL.FTZ R24, R24, R173.reuse ;  /* 0x000000ad18187220 */ /* 0x080fe20000410000 */
[----:B------:R-:W-:Y:S01]  /*b600*/  FADD.FTZ R183, R153, R154 ;  /* 0x0000009a99b77221 */ /* 0x000fe20000010000 */
[-C--:B------:R-:W-:Y:S01]  /*b610*/  FMUL.FTZ R25, R25, R173.reuse ;  /* 0x000000ad19197220 */ /* 0x080fe20000410000 */
[----:B------:R-:W-:Y:S01]  /*b620*/  FMUL.FTZ R28, R28, R173 ;  /* 0x000000ad1c1c7220 */ /* 0x000fe20000410000 */
[----:B------:R-:W2:Y:S01]  /*b630*/  MUFU.EX2 R155, R155 ;  /* 0x0000009b009b7308 */ /* 0x000ea20000000800 */
[----:B---3--:R-:W-:Y:S01]  /*b640*/  FFMA.FTZ R153, R176, R3, R177 ;  /* 0x00000003b0997223 */ /* 0x008fe200000100b1 */
[----:B------:R-:W-:Y:S01]  /*b650*/  FADD.FTZ R154, R156, R183 ;  /* 0x000000b79c9a7221 */ /* 0x000fe20000010000 */
[----:B------:R-:W-:Y:S01]  /*b660*/  @!P2 STS [R158+0x28800], R173 ;  /* 0x028800ad9e00a388 */ /* 0x000fe20000000800 */
[-C--:B------:R-:W-:Y:S01]  /*b670*/  FMUL.FTZ R29, R29, R173.reuse ;  /* 0x000000ad1d1d7220 */ /* 0x080fe20000410000 */
[-C--:B------:R-:W-:Y:S01]  /*b680*/  FMUL.FTZ R32, R32, R173.reuse ;  /* 0x000000ad20207220 */ /* 0x080fe20000410000 */
[C---:B------:R-:W-:Y:S01]  /*b690*/  FADD.FTZ R183, R157.reuse, R154 ;  /* 0x0000009a9db77221 */ /* 0x040fe20000010000 */
[----:B------:R3:W-:Y:S01]  /*b6a0*/  @!P2 STS [R158+0x28820], R176 ;  /* 0x028820b09e00a388 */ /* 0x0007e20000000800 */
[----:B------:R-:W3:Y:S01]  /*b6b0*/  MUFU.EX2 R230, R230 ;  /* 0x000000e600e67308 */ /* 0x000ee20000000800 */
[----:B----4-:R-:W-:Y:S01]  /*b6c0*/  FADD.FTZ R170, R180, R153 ;  /* 0x00000099b4aa7221 */ /* 0x010fe20000010000 */
[----:B------:R-:W-:Y:S01]  /*b6d0*/  F2FP.F16.F32.PACK_AB R154, R157, R156 ;  /* 0x0000009c9d9a723e */ /* 0x000fe200000000ff */
[----:B------:R-:W-:Y:S01]  /*b6e0*/  FADD.FTZ R156, R160, R183 ;  /* 0x000000b7a09c7221 */ /* 0x000fe20000010000 */
[-C--:B------:R-:W-:Y:S01]  /*b6f0*/  FMUL.FTZ R33, R33, R173.reuse ;  /* 0x000000ad21217220 */ /* 0x080fe20000410000 */
[-C--:B------:R-:W-:Y:S01]  /*b700*/  FMUL.FTZ R36, R36, R173.reuse ;  /* 0x000000ad24247220 */ /* 0x080fe20000410000 */
[-C--:B------:R-:W-:Y:S01]  /*b710*/  FMUL.FTZ R37, R37, R173.reuse ;  /* 0x000000ad25257220 */ /* 0x080fe20000410000 */
[----:B------:R-:W-:Y:S01]  /*b720*/  FADD.FTZ R157, R161, R156 ;  /* 0x0000009ca19d7221 */ /* 0x000fe20000010000 */
[----:B------:R-:W4:Y:S01]  /*b730*/  MUFU.EX2 R159, R159 ;  /* 0x0000009f009f7308 */ /* 0x000f220000000800 */
[----:B--2---:R-:W-:Y:S01]  /*b740*/  FADD.FTZ R153, R155, R170 ;  /* 0x000000aa9b997221 */ /* 0x004fe20000010000 */
        /* <DEDUP_REMOVED lines=87> */
[C---:B---3--:R-:W-:Y:S01]  /*bcc0*/  FADD.FTZ R174, R209.reuse, R158 ;  /* 0x0000009ed1ae7221 */ /* 0x048fe20000010000 */
[----:B------:R-:W-:Y:S01]  /*bcd0*/  F2FP.F16.F32.PACK_AB R158, R209, R208 ;  /* 0x000000d0d19e723e */ /* 0x000fe200000000ff */
[-C--:B------:R-:W-:Y:S01]  /*bce0*/  FMUL.FTZ R47, R47, R176.reuse ;  /* 0x000000b02f2f7220 */ /* 0x080fe20000410000 */
[----:B--2---:R-:W-:Y:S01]  /*bcf0*/  F2FP.F16.F32.PACK_AB R160, R228, R227 ;  /* 0x000000e3e4a0723e */ /* 0x004fe200000000ff */
[----:B------:R-:W-:Y:S01]  /*bd00*/  FADD.FTZ R153, R227, R174 ;  /* 0x000000aee3997221 */ /* 0x000fe20000010000 */
[----:B------:R-:W-:Y:S01]  /*bd10*/  FADD.FTZ R174, R0, R157 ;  /* 0x0000009d00ae7221 */ /* 0x000fe20000010000 */
[-C--:B------:R-:W-:Y:S01]  /*bd20*/  FMUL.FTZ R50, R50, R176.reuse ;  /* 0x000000b032327220 */ /* 0x080fe20000410000 */
[----:B------:R-:W2:Y:S01]  /*bd30*/  MUFU.EX2 R170, R175 ;  /* 0x000000af00aa7308 */ /* 0x000ea20000000800 */
[----:B------:R-:W-:Y:S01]  /*bd40*/  FADD.FTZ R153, R228, R153 ;  /* 0x00000099e4997221 */ /* 0x000fe20000010000 */
[----:B----4-:R-:W-:Y:S01]  /*bd50*/  FADD.FTZ R161, R3, R174 ;  /* 0x000000ae03a17221 */ /* 0x010fe20000010000 */
[-C--:B------:R-:W-:Y:S01]  /*bd60*/  FMUL.FTZ R51, R51, R176.reuse ;  /* 0x000000b033337220 */ /* 0x080fe20000410000 */
[-C--:B------:R-:W-:Y:S01]  /*bd70*/  FMUL.FTZ R54, R54, R176.reuse ;  /* 0x000000b036367220 */ /* 0x080fe20000410000 */
[-C--:B------:R-:W-:Y:S01]  /*bd80*/  FMUL.FTZ R55, R55, R176.reuse ;  /* 0x000000b037377220 */ /* 0x080fe20000410000 */
[-C--:B------:R-:W-:Y:S01]  /*bd90*/  FMUL.FTZ R58, R58, R176.reuse ;  /* 0x000000b03a3a7220 */ /* 0x080fe20000410000 */
[-C--:B------:R-:W-:Y:S01]  /*bda0*/  FMUL.FTZ R59, R59, R176.reuse ;  /* 0x000000b03b3b7220 */ /* 0x080fe20000410000 */
[----:B------:R-:W3:Y:S01]  /*bdb0*/  MUFU.EX2 R168, R168 ;  /* 0x000000a800a87308 */ /* 0x000ee20000000800 */
[----:B-----5:R-:W-:Y:S01]  /*bdc0*/  FADD.FTZ R157, R164, R153 ;  /* 0x00000099a49d7221 */ /* 0x020fe20000010000 */
        /* <DEDUP_REMOVED lines=17> */
[----:B------:R-:W-:Y:S01]  /*bee0*/  F2FP.F16.F32.PACK_AB R157, R162, R159 ;  /* 0x0000009fa29d723e */ /* 0x000fe200000000ff */
[-C--:B------:R-:W-:Y:S01]  /*bef0*/  FMUL.FTZ R83, R83, R176.reuse ;  /* 0x000000b053537220 */ /* 0x080fe20000410000 */
[----:B------:R-:W-:Y:S01]  /*bf00*/  F2FP.F16.F32.PACK_AB R159, R166, R163 ;  /* 0x000000a3a69f723e */ /* 0x000fe200000000ff */
[----:B------:R-:W-:Y:S01]  /*bf10*/  FMUL.FTZ R86, R86, R176 ;  /* 0x000000b056567220 */ /* 0x000fe20000410000 */
[----:B------:R-:W-:Y:S01]  /*bf20*/  F2FP.F16.F32.PACK_AB R162, R168, R164 ;  /* 0x000000a4a8a2723e */ /* 0x000fe200000000ff */
[-C--:B------:R-:W-:Y:S01]  /*bf30*/  FMUL.FTZ R87, R87, R176.reuse ;  /* 0x000000b057577220 */ /* 0x080fe20000410000 */
[----:B------:R-:W3:Y:S01]  /*bf40*/  MUFU.EX2 R179, R179 ;  /* 0x000000b300b37308 */ /* 0x000ee20000000800 */
[----:B----4-:R-:W-:Y:S01]  /*bf50*/  FADD.FTZ R166, R178, R161 ;  /* 0x000000a1b2a67221 */ /* 0x010fe20000010000 */
[----:B------:R-:W-:Y:S01]  /*bf60*/  F2FP.F16.F32.PACK_AB R161, R0, R167 ;  /* 0x000000a700a1723e */ /* 0x000fe200000000ff */
[----:B------:R4:W-:Y:S01]  /*bf70*/  STSM.16.M88.4 [R195+0x26800], R152 ;  /* 0x02680098c3007844 */ /* 0x0009e20000000200 */
[----:B------:R-:W-:Y:S01]  /*bf80*/  F2FP.F16.F32.PACK_AB R163, R170, R3 ;  /* 0x00000003aaa3723e */ /* 0x000fe200000000ff */
[-C--:B------:R-:W-:Y:S01]  /*bf90*/  FMUL.FTZ R90, R90, R176.reuse ;  /* 0x000000b05a5a7220 */ /* 0x080fe20000410000 */
[-C--:B------:R-:W-:Y:S01]  /*bfa0*/  FMUL.FTZ R91, R91, R176.reuse ;  /* 0x000000b05b5b7220 */ /* 0x080fe20000410000 */
[----:B------:R4:W-:Y:S01]  /*bfb0*/  STSM.16.M88.4 [R198], R156 ;  /* 0x0000009cc6007844 */ /* 0x0009e20000000200 */
[----:B------:R-:W5:Y:S01]  /*bfc0*/  MUFU.EX2 R169, R169 ;  /* 0x000000a900a97308 */ /* 0x000f620000000800 */
[----:B--2---:R-:W-:Y:S01]  /*bfd0*/  FADD.FTZ R174, R165, R174 ;  /* 0x000000aea5ae7221 */ /* 0x004fe20000010000 */
[-C--:B------:R-:W-:Y:S01]  /*bfe0*/  FMUL.FTZ R94, R94, R176.reuse ;  /* 0x000000b05e5e7220 */ /* 0x080fe20000410000 */
[----:B------:R4:W-:Y:S01]  /*bff0*/  STSM.16.M88.4 [R196], R160 ;  /* 0x000000a0c4007844 */ /* 0x0009e20000000200 */
        /* <DEDUP_REMOVED lines=13> */
[C---:B-----5:R-:W-:Y:S01]  /*c0d0*/  FADD.FTZ R174, R169.reuse, R174 ;  /* 0x000000aea9ae7221 */ /* 0x060fe20000010000 */
[----:B------:R-:W-:Y:S01]  /*c0e0*/  F2FP.F16.F32.PACK_AB R164, R169, R165 ;  /* 0x000000a5a9a4723e */ /* 0x000fe200000000ff */
[----:B------:R-:W-:Y:S01]  /*c0f0*/  FMUL.FTZ R115, R115, R176 ;  /* 0x000000b073737220 */ /* 0x000fe20000410000 */
[----:B------:R-:W-:Y:S01]  /*c100*/  F2FP.F16.F32.PACK_AB R165, R179, R178 ;  /* 0x000000b2b3a5723e */ /* 0x000fe200000000ff */
[----:B------:R-:W-:Y:S01]  /*c110*/  FADD.FTZ R3, R21, R174 ;  /* 0x000000ae15037221 */ /* 0x000fe20000010000 */
[-C--:B------:R-:W-:Y:S01]  /*c120*/  FMUL.FTZ R118, R118, R176.reuse ;  /* 0x000000b076767220 */ /* 0x080fe20000410000 */
[-C--:B------:R-:W-:Y:S01]  /*c130*/  FMUL.FTZ R119, R119, R176.reuse ;  /* 0x000000b077777220 */ /* 0x080fe20000410000 */
[----:B------:R-:W5:Y:S01]  /*c140*/  MUFU.EX2 R181, R181 ;  /* 0x000000b500b57308 */ /* 0x000f620000000800 */
[----:B--2---:R-:W-:Y:S01]  /*c150*/  FADD.FTZ R168, R182, R167 ;  /* 0x000000a7b6a87221 */ /* 0x004fe20000010000 */
[-C--:B------:R-:W-:Y:S01]  /*c160*/  FMUL.FTZ R122, R122, R176.reuse ;  /* 0x000000b07a7a7220 */ /* 0x080fe20000410000 */
[-C--:B------:R-:W-:Y:S01]  /*c170*/  FMUL.FTZ R123, R123, R176.reuse ;  /* 0x000000b07b7b7220 */ /* 0x080fe20000410000 */
[-C--:B------:R-:W-:Y:S01]  /*c180*/  FMUL.FTZ R126, R126, R176.reuse ;  /* 0x000000b07e7e7220 */ /* 0x080fe20000410000 */
[-C--:B------:R-:W-:Y:S01]  /*c190*/  FMUL.FTZ R127, R127, R176.reuse ;  /* 0x000000b07f7f7220 */ /* 0x080fe20000410000 */
[-C--:B------:R-:W-:Y:S01]  /*c1a0*/  FMUL.FTZ R130, R130, R176.reuse ;  /* 0x000000b082827220 */ /* 0x080fe20000410000 */
[-C--:B------:R-:W-:Y:S01]  /*c1b0*/  FMUL.FTZ R131, R131, R176.reuse ;  /* 0x000000b083837220 */ /* 0x080fe20000410000 */
[-C--:B------:R-:W-:Y:S01]  /*c1c0*/  FMUL.FTZ R134, R134, R176.reuse ;  /* 0x000000b086867220 */ /* 0x080fe20000410000 */
[C---:B---3--:R-:W-:Y:S01]  /*c1d0*/  F2FP.F16.F32.PACK_AB R166, R172.reuse, R21 ;  /* 0x00000015aca6723e */ /* 0x048fe200000000ff */
[----:B------:R-:W-:Y:S01]  /*c1e0*/  FADD.FTZ R0, R172, R3 ;  /* 0x00000003ac007221 */ /* 0x000fe20000010000 */
[-C--:B------:R-:W-:Y:S01]  /*c1f0*/  FMUL.FTZ R135, R135, R176.reuse ;  /* 0x000000b087877220 */ /* 0x080fe20000410000 */
[-C--:B------:R-:W-:Y:S01]  /*c200*/  FMUL.FTZ R138, R138, R176.reuse ;  /* 0x000000b08a8a7220 */ /* 0x080fe20000410000 */
[-C--:B------:R-:W-:Y:S01]  /*c210*/  FMUL.FTZ R139, R139, R176.reuse ;  /* 0x000000b08b8b7220 */ /* 0x080fe20000410000 */
[-C--:B------:R-:W-:Y:S01]  /*c220*/  FMUL.FTZ R142, R142, R176.reuse ;  /* 0x000000b08e8e7220 */ /* 0x080fe20000410000 */
[-C--:B------:R-:W-:Y:S01]  /*c230*/  FMUL.FTZ R143, R143, R176.reuse ;  /* 0x000000b08f8f7220 */ /* 0x080fe20000410000 */
[----:B------:R-:W-:Y:S01]  /*c240*/  FMUL.FTZ R146, R146, R176 ;  /* 0x000000b092927220 */ /* 0x000fe20000410000 */
[C---:B-----5:R-:W-:Y:S01]  /*c250*/  F2FP.F16.F32.PACK_AB R167, R181.reuse, R182 ;  /* 0x000000b6b5a7723e */ /* 0x060fe200000000ff */
[----:B------:R-:W-:Y:S01]  /*c260*/  FADD.FTZ R3, R181, R168 ;  /* 0x000000a8b5037221 */ /* 0x000fe20000010000 */
[-C--:B------:R-:W-:Y:S01]  /*c270*/  FMUL.FTZ R147, R147, R176.reuse ;  /* 0x000000b093937220 */ /* 0x080fe20000410000 */
[-C--:B------:R-:W-:Y:S01]  /*c280*/  FMUL.FTZ R150, R150, R176.reuse ;  /* 0x000000b096967220 */ /* 0x080fe20000410000 */
[----:B------:R-:W-:Y:S01]  /*c290*/  FMUL.FTZ R151, R151, R176 ;  /* 0x000000b097977220 */ /* 0x000fe20000410000 */
[----:B------:R4:W-:Y:S01]  /*c2a0*/  STSM.16.M88.4 [R197], R164 ;  /* 0x000000a4c5007844 */ /* 0x0009e20000000200 */
[----:B------:R-:W-:Y:S05]  /*c2b0*/  @!P0 BRA `(.L_x_6394) ;  /* 0x0000000000048947 */ /* 0x000fea0003800000 */
[----:B------:R-:W-:Y:S01]  /*c2c0*/  BPT.TRAP 0x1 ;  /* 0x000000040000795c */ /* 0x000fe20000300000 */
.L_x_6394:
[----:B------:R2:W3:Y:S01]  /*c2d0*/  SYNCS.PHASECHK.TRANS64.TRYWAIT P2, [R214+URZ+0x28c50], R215 ;  /* 0x028c50d7d60075a7 */ /* 0x0004e2000804017f */
[----:B------:R-:W-:Y:S05]  /*c2e0*/  @!P0 BRA `(.L_x_6395) ;  /* 0x0000000000048947 */ /* 0x000fea0003800000 */
[----:B------:R-:W-:Y:S01]  /*c2f0*/  BPT.TRAP 0x1 ;  /* 0x000000040000795c */ /* 0x000fe20000300000 */
.L_x_6395:
[----:B------:R-:W-:Y:S04]  /*c300*/  BSSY B2, `(.L_x_6396) ;  /* 0x0000004000027945 */ /* 0x000fe80003800000 */
[----:B---3--:R-:W-:Y:S05]  /*c310*/  @P2 BRA `(.L_x_6397) ;  /* 0x0000000000082947 */ /* 0x008fea0003800000 */
[----:B------:R-:W3:Y:S02]  /*c320*/  SYNCS.PHASECHK.TRANS64.TRYWAIT P2, [R214+URZ+0x28c50], R215 ;  /* 0x028c50d7d60075a7 */ /* 0x000ee4000804017f */
[----:B---3--:R-:W-:Y:S05]  /*c330*/  @!P2 BRA `(.L_x_6398) ;  /* 0x000000bc00c0a947 */ /* 0x008fea0003800000 */
.L_x_6397:
[----:B------:R-:W-:Y:S05]  /*c340*/  BSYNC B2 ;  /* 0x0000000000027941 */ /* 0x000fea0003800000 */
.L_x_6396:
[----:B------:R-:W-:Y:S01]  /*c350*/  IMAD R168, R18, 0x1000, R13 ;  /* 0x0000100012a87824 */ /* 0x000fe200078e020d */
[----:B------:R-:W-:Y:S01]  /*c360*/  MOV R169, 0x40000040 ;  /* 0x4000004000a97802 */ /* 0x000fe20000000f00 */
[----:B------:R-:W-:Y:S01]  /*c370*/  WARPGROUP.ARRIVE ;  /* 0x00000000000079c5 */ /* 0x000fe20000000000 */
[----:B------:R-:W-:Y:S01]  /*c380*/  ISETP.GT.AND P2, PT, R213, R186, PT ;  /* 0x000000bad500720c */ /* 0x000fe20003f44270 */
[----:B0123--:R-:W-:Y:S01]  /*c390*/  @!P1 VIADD R214, R214, 0x28c60 ;  /* 0x00028c60d6d69836 */ /* 0x00ffe20000000000 */
[----:B------:R-:W-:Y:S01]  /*c3a0*/  R2UR UR6, R168 ;  /* 0x00000000a80672ca */ /* 0x000fe200000e0000 */
[----:B------:R-:W-:Y:S01]  /*c3b0*/  IMAD.MOV.U32 R224, RZ, RZ, R20 ;  /* 0x000000ffffe07224 */ /* 0x000fe200078e0014 */
[----:B------:R-:W-:Y:S01]  /*c3c0*/  R2UR UR7, R169 ;  /* 0x00000000a90772ca */ /* 0x000fe200000e0000 */
[----:B------:R-:W-:Y:S01]  /*c3d0*/  IMAD.MOV.U32 R169, RZ, RZ, 0x40000040 ;  /* 0x40000040ffa97424 */ /* 0x000fe200078e00ff */
[----:B------:R-:W-:Y:S01]  /*c3e0*/  @!P1 PRMT R214, RZ, 0x654, R214 ;  /* 0x00000654ffd69816 */ /* 0x000fe200000000d6 */
[----:B------:R-:W-:Y:S01]  /*c3f0*/  IMAD.MOV.U32 R225, RZ, RZ, R14 ;  /* 0x000000ffffe17224 */ /* 0x000fe200078e000e */
[----:B------:R-:W-:Y:S01]  /*c400*/  IADD3 R213, R213, -0x1, RZ ;  /* 0xffffffffd5d57810 */ /* 0x000fe20007ffe0ff */
[----:B------:R-:W-:-:S08]  /*c410*/  IMAD.MOV.U32 R226, RZ, RZ, R18 ;  /* 0x000000ffffe27224 */ /* 0x000fd000078e0012 */
[----:B------:R-:W-:Y:S03]  /*c420*/  HGMMA.64x256x16.F32 R24, R152, gdesc[UR4].tnspB, R24, gsb0 ;  /* 0x43e0000498187df0 */ /* 0x000fe60008000818 */
[----:B------:R-:W-:Y:S02]  /*c430*/  WARPGROUP.DEPBAR.LE gsb0, 0x0 ;  /* 0x00008000000079c5 */ /* 0x000fe40000010000 */
[----:B----4-:R-:W-:Y:S01]  /*c440*/  VIADD R152, R168, 0x80 ;  /* 0x00000080a8987836 */ /* 0x010fe20000000000 */
        /* <DEDUP_REMOVED lines=32> */
.L_x_6388:
[----:B------:R-:W-:Y:S05]  /*c650*/  BSYNC B1 ;  /* 0x0000000000017941 */ /* 0x000fea0003800000 */
.L_x_6387:
[----:B------:R-:W-:Y:S01]  /*c660*/  ISETP.GE.AND P2, PT, R213, RZ, PT ;  /* 0x000000ffd500720c */ /* 0x000fe20003f46270 */
[----:B------:R-:W-:-:S12]  /*c670*/  BSSY B0, `(.L_x_6400) ;  /* 0x00001a2000007945 */ /* 0x000fd80003800000 */
[----:B------:R-:W-:Y:S05]  /*c680*/  @!P2 BRA `(.L_x_6401) ;  /* 0x000000180080a947 */ /* 0x000fea0003800000 */
[----:B------:R-:W-:Y:S01]  /*c690*/  MOV R215, R20 ;  /* 0x0000001400d77202 */ /* 0x000fe20000000f00 */
[----:B------:R-:W-:Y:S02]  /*c6a0*/  IMAD.MOV.U32 R225, RZ, RZ, R14 ;  /* 0x000000ffffe17224 */ /* 0x000fe400078e000e */
[----:B------:R-:W-:-:S07]  /*c6b0*/  IMAD.MOV.U32 R209, RZ, RZ, R18 ;  /* 0x000000ffffd17224 */ /* 0x000fce00078e0012 */
.L_x_6412:
[----:B------:R-:W-:-:S05]  /*c6c0*/  VIADD R18, R209, 0x1 ;  /* 0x00000001d1127836 */ /* 0x000fca0000000000 */
[----:B------:R-:W-:-:S04]  /*c6d0*/  ISETP.NE.AND P2, PT, R18, 0x2, PT ;  /* 0x000000021200780c */ /* 0x000fc80003f45270 */
[----:B------:R-:W-:Y:S02]  /*c6e0*/  SEL R12, RZ, 0x1, P2 ;  /* 0x00000001ff0c7807 */ /* 0x000fe40001000000 */
[----:B------:R-:W-:Y:S02]  /*c6f0*/  SEL R18, R18, RZ, P2 ;  /* 0x000000ff12127207 */ /* 0x000fe40001000000 */
[----:B------:R-:W-:Y:S01]  /*c700*/  LOP3.LUT R19, R19, R12, RZ, 0x3c, !PT ;  /* 0x0000000c13137212 */ /* 0x000fe200078e3cff */
[----:B--2---:R-:W-:Y:S06]  /*c710*/  @!P0 BRA `(.L_x_6402) ;  /* 0x0000000000048947 */ /* 0x004fec0003800000 */
[----:B------:R-:W-:Y:S01]  /*c720*/  BPT.TRAP 0x1 ;  /* 0x000000040000795c */ /* 0x000fe20000300000 */
.L_x_6402:
[----:B------:R-:W-:Y:S02]  /*c730*/  LEA R186, R18, R2, 0x3 ;  /* 0x0000000212ba7211 */ /* 0x000fe400078e18ff */
[----:B------:R-:W-:-:S04]  /*c740*/  SHF.L.U32 R187, R19, 0x1f, RZ ;  /* 0x0000001f13bb7819 */ /* 0x000fc800000006ff */
[----:B------:R2:W3:Y:S01]  /*c750*/  SYNCS.PHASECHK.TRANS64.TRYWAIT P2, [R186+URZ+0x28c30], R187 ;  /* 0x028c30bbba0075a7 */ /* 0x0004e2000804017f */
[----:B------:R-:W-:Y:S05]  /*c760*/  @!P0 BRA `(.L_x_6403) ;  /* 0x0000000000048947 */ /* 0x000fea0003800000 */
[----:B------:R-:W-:Y:S01]  /*c770*/  BPT.TRAP 0x1 ;  /* 0x000000040000795c */ /* 0x000fe20000300000 */
.L_x_6403:
[----:B------:R-:W-:Y:S01]  /*c780*/  BSSY B1, `(.L_x_6404) ;  /* 0x0000006000017945 */ /* 0x000fe20003800000 */
[----:B------:R-:W-:Y:S02]  /*c790*/  IMAD R20, R18, 0x200, R15 ;  /* 0x0000020012147824 */ /* 0x000fe400078e020f */
[----:B0-----:R-:W-:Y:S01]  /*c7a0*/  IMAD.MOV.U32 R21, RZ, RZ, 0x40000040 ;  /* 0x40000040ff157424 */ /* 0x001fe200078e00ff */
[----:B---3--:R-:W-:Y:S06]  /*c7b0*/  @P2 BRA `(.L_x_6405) ;  /* 0x0000000000082947 */ /* 0x008fec0003800000 */
[----:B------:R-:W0:Y:S02]  /*c7c0*/  SYNCS.PHASECHK.TRANS64.TRYWAIT P2, [R186+URZ+0x28c30], R187 ;  /* 0x028c30bbba0075a7 */ /* 0x000e24000804017f */
[----:B0-----:R-:W-:Y:S05]  /*c7d0*/  @!P2 BRA `(.L_x_6406) ;  /* 0x000000b800aca947 */ /* 0x001fea0003800000 */
.L_x_6405:
[----:B------:R-:W-:Y:S05]  /*c7e0*/  BSYNC B1 ;  /* 0x0000000000017941 */ /* 0x000fea0003800000 */
.L_x_6404:
[C---:B------:R-:W-:Y:S01]  /*c7f0*/  R2UR UR6, R20.reuse ;  /* 0x00000000140672ca */ /* 0x040fe200000e0000 */
[----:B------:R-:W-:Y:S01]  /*c800*/  WARPGROUP.ARRIVE ;  /* 0x00000000000079c5 */ /* 0x000fe20000000000 */
[----:B------:R-:W-:Y:S01]  /*c810*/  R2UR UR7, R21 ;  /* 0x00000000150772ca */ /* 0x000fe200000e0000 */
[----:B------:R-:W-:Y:S01]  /*c820*/  VIADD R184, R20, 0x2 ;  /* 0x0000000214b87836 */ /* 0x000fe20000000000 */
[----:B------:R-:W-:Y:S02]  /*c830*/  R2UR UR4, R4 ;  /* 0x00000000040472ca */ /* 0x000fe400000e0000 */
[----:B------:R-:W-:Y:S02]  /*c840*/  R2UR UR5, R5 ;  /* 0x00000000050572ca */ /* 0x000fe400000e0000 */
[----:B------:R-:W-:Y:S02]  /*c850*/  MOV R185, 0x40000040 ;  /* 0x4000004000b97802 */ /* 0x000fe40000000f00 */
[----:B------:R-:W-:-:S09]  /*c860*/  MOV R21, 0x40000040 ;  /* 0x4000004000157802 */ /* 0x000fd20000000f00 */
        /* <DEDUP_REMOVED lines=43> */
[----:B------:R-:W3:Y:S02]  /*cb20*/  SHFL.BFLY PT, R21, R20, 0x2, 0x1f ;  /* 0x0c401f0014157f89 */ /* 0x000ee400000e0000 */
[----:B---3--:R-:W-:Y:S02]  /*cb30*/  FMNMX.FTZ R184, R20, R21, !PT ;  /* 0x0000001514b87209 */ /* 0x008fe40007810000 */
[----:B------:R-:W-:-:S03]  /*cb40*/  FMNMX.FTZ R21, R155, R12, !PT ;  /* 0x0000000c9b157209 */ /* 0x000fc60007810000 */
[----:B------:R-:W3:Y:S01]  /*cb50*/  SHFL.BFLY PT, R185, R184, 0x1, 0x1f ;  /* 0x0c201f00b8b97f89 */ /* 0x000ee200000e0000 */
[----:B------:R-:W-:-:S04]  /*cb60*/  FMNMX.FTZ R12, R158, R21, !PT ;  /* 0x000000159e0c7209 */ /* 0x000fc80007810000 */
[----:B------:R-:W-:-:S04]  /*cb70*/  FMNMX.FTZ R21, R159, R12, !PT ;  /* 0x0000000c9f157209 */ /* 0x000fc80007810000 */
[----:B------:R-:W-:-:S04]  /*cb80*/  FMNMX.FTZ R12, R162, R21, !PT ;  /* 0x00000015a20c7209 */ /* 0x000fc80007810000 */
[----:B------:R-:W-:Y:S01]  /*cb90*/  FMNMX.FTZ R21, R163, R12, !PT ;  /* 0x0000000ca3157209 */ /* 0x000fe20007810000 */
[----:B------:R-:W-:-:S03]  /*cba0*/  IMAD.U32 R12, RZ, RZ, UR36 ;  /* 0x00000024ff0c7e24 */ /* 0x000fc6000f8e00ff */
[----:B------:R-:W-:Y:S02]  /*cbb0*/  FMNMX.FTZ R20, R166, R21, !PT ;  /* 0x00000015a6147209 */ /* 0x000fe40007810000 */
[----:B---3--:R-:W-:-:S05]  /*cbc0*/  FMNMX.FTZ R14, R184, R185, !PT ;  /* 0x000000b9b80e7209 */ /* 0x008fca0007810000 */
[----:B------:R-:W-:Y:S01]  /*cbd0*/  FADD.FTZ R185, -R14, R225 ;  /* 0x000000e10eb97221 */ /* 0x000fe20000010100 */
[----:B------:R-:W-:-:S03]  /*cbe0*/  FMNMX.FTZ R225, R167, R20, !PT ;  /* 0x00000014a7e17209 */ /* 0x000fc60007810000 */
[-C--:B------:R-:W-:Y:S01]  /*cbf0*/  FMUL.FTZ R21, R185, R12.reuse ;  /* 0x0000000cb9157220 */ /* 0x080fe20000410000 */
        /* <DEDUP_REMOVED lines=24> */
[----:B------:R-:W3:Y:S02]  /*cd80*/  MUFU.EX2 R21, R21 ;  /* 0x0000001500157308 */ /* 0x000ee40000000800 */
[----:B------:R-:W-:-:S05]  /*cd90*/  FMNMX.FTZ R20, R183, R20, !PT ;  /* 0x00000014b7147209 */ /* 0x000fca0007810000 */
[----:B------:R-:W4:Y:S01]  /*cda0*/  SHFL.BFLY PT, R225, R20, 0x2, 0x1f ;  /* 0x0c401f0014e17f89 */ /* 0x000f2200000e0000 */
[----:B------:R-:W5:Y:S08]  /*cdb0*/  MUFU.EX2 R152, R152 ;  /* 0x0000009800987308 */ /* 0x000f700000000800 */
[----:B------:R-:W0:Y:S01]  /*cdc0*/  MUFU.EX2 R153, R153 ;  /* 0x0000009900997308 */ /* 0x000e220000000800 */
[-C--:B---3--:R-:W-:Y:S01]  /*cdd0*/  FMUL.FTZ R24, R24, R21.reuse ;  /* 0x0000001518187220 */ /* 0x088fe20000410000 */
[-C--:B------:R-:W-:Y:S01]  /*cde0*/  FMUL.FTZ R25, R25, R21.reuse ;  /* 0x0000001519197220 */ /* 0x080fe20000410000 */
[-C--:B------:R-:W-:Y:S01]  /*cdf0*/  FMUL.FTZ R28, R28, R21.reuse ;  /* 0x000000151c1c7220 */ /* 0x080fe20000410000 */
[-C--:B------:R-:W-:Y:S01]  /*ce00*/  FMUL.FTZ R29, R29, R21.reuse ;  /* 0x000000151d1d7220 */ /* 0x080fe20000410000 */
[-C--:B------:R-:W-:Y:S01]  /*ce10*/  FMUL.FTZ R32, R32, R21.reuse ;  /* 0x0000001520207220 */ /* 0x080fe20000410000 */
[-C--:B------:R-:W-:Y:S01]  /*ce20*/  FMUL.FTZ R33, R33, R21.reuse ;  /* 0x0000001521217220 */ /* 0x080fe20000410000 */
[-C--:B------:R-:W-:Y:S01]  /*ce30*/  FMUL.FTZ R36, R36, R21.reuse ;  /* 0x0000001524247220 */ /* 0x080fe20000410000 */
[----:B------:R-:W3:Y:S01]  /*ce40*/  MUFU.EX2 R156, R156 ;  /* 0x0000009c009c7308 */ /* 0x000ee20000000800 */
[----:B-----5:R-:W-:Y:S01]  /*ce50*/  FFMA.FTZ R0, R21, R0, R152 ;  /* 0x0000000015007223 */ /* 0x020fe20000010098 */
[-C--:B------:R-:W-:Y:S01]  /*ce60*/  FMUL.FTZ R37, R37, R21.reuse ;  /* 0x0000001525257220 */ /* 0x080fe20000410000 */
[-C--:B------:R-:W-:Y:S01]  /*ce70*/  FMUL.FTZ R40, R40, R21.reuse ;  /* 0x0000001528287220 */ /* 0x080fe20000410000 */
[-C--:B------:R-:W-:Y:S01]  /*ce80*/  FMUL.FTZ R41, R41, R21.reuse ;  /* 0x0000001529297220 */ /* 0x080fe20000410000 */
[-C--:B------:R-:W-:Y:S01]  /*ce90*/  FMUL.FTZ R44, R44, R21.reuse ;  /* 0x000000152c2c7220 */ /* 0x080fe20000410000 */
[----:B------:R-:W-:Y:S01]  /*cea0*/  FMUL.FTZ R45, R45, R21 ;  /* 0x000000152d2d7220 */ /* 0x000fe20000410000 */
[----:B----4-:R-:W-:Y:S01]  /*ceb0*/  FMNMX.FTZ R225, R20, R225, !PT ;  /* 0x000000e114e17209 */ /* 0x010fe20007810000 */
[----:B------:R-:W4:Y:S01]  /*cec0*/  MUFU.EX2 R157, R157 ;  /* 0x0000009d009d7308 */ /* 0x000f220000000800 */
[-C--:B------:R-:W-:Y:S01]  /*ced0*/  FMUL.FTZ R48, R48, R21.reuse ;  /* 0x0000001530307220 */ /* 0x080fe20000410000 */
[-C--:B------:R-:W-:Y:S01]  /*cee0*/  FMUL.FTZ R49, R49, R21.reuse ;  /* 0x0000001531317220 */ /* 0x080fe20000410000 */
[-C--:B------:R-:W-:Y:S01]  /*cef0*/  FMUL.FTZ R52, R52, R21.reuse ;  /* 0x0000001534347220 */ /* 0x080fe20000410000 */
[----:B------:R-:W5:Y:S01]  /*cf00*/  SHFL.BFLY PT, R20, R225, 0x1, 0x1f ;  /* 0x0c201f00e1147f89 */ /* 0x000f6200000e0000 */
        /* <DEDUP_REMOVED lines=23> */
[----:B-----5:R-:W-:Y:S01]  /*d080*/  FMNMX.FTZ R20, R225, R20, !PT ;  /* 0x00000014e1147209 */ /* 0x020fe20007810000 */
[----:B------:R-:W-:-:S02]  /*d090*/  IMAD.MOV R225, RZ, RZ, -R194 ;  /* 0x000000ffffe17224 */ /* 0x000fc400078e0ac2 */
[-C--:B------:R-:W-:Y:S01]  /*d0a0*/  FMUL.FTZ R93, R93, R21.reuse ;  /* 0x000000155d5d7220 */ /* 0x080fe20000410000 */
[----:B------:R-:W-:Y:S01]  /*d0b0*/  FMUL.FTZ R96, R96, R21 ;  /* 0x0000001560607220 */ /* 0x000fe20000410000 */
[----:B------:R-:W-:Y:S01]  /*d0c0*/  MUFU.EX2 R165, R165 ;  /* 0x000000a500a57308 */ /* 0x000fe20000000800 */
[C---:B------:R-:W-:Y:S01]  /*d0d0*/  FADD.FTZ R185, -R20.reuse, R215 ;  /* 0x000000d714b97221 */ /* 0x040fe20000010100 */
[-C--:B------:R-:W-:Y:S01]  /*d0e0*/  FMUL.FTZ R215, R20, R12.reuse ;  /* 0x0000000c14d77220 */ /* 0x080fe20000410000 */
[----:B------:R-:W-:Y:S01]  /*d0f0*/  ISETP.NE.AND P2, PT, R192, R225, PT ;  /* 0x000000e1c000720c */ /* 0x000fe20003f45270 */
[----:B------:R-:W-:Y:S01]  /*d100*/  FMUL.FTZ R97, R97, R21 ;  /* 0x0000001561617220 */ /* 0x000fe20000410000 */
[-C--:B------:R-:W-:Y:S01]  /*d110*/  FMUL.FTZ R168, R185, R12.reuse ;  /* 0x0000000cb9a87220 */ /* 0x080fe20000410000 */
[-CC-:B------:R-:W-:Y:S01]  /*d120*/  FFMA.FTZ R185, R154, R12.reuse, -R215.reuse ;  /* 0x0000000c9ab97223 */ /* 0x180fe200000108d7 */
[-CC-:B------:R-:W-:Y:S01]  /*d130*/  FFMA.FTZ R208, R155, R12.reuse, -R215.reuse ;  /* 0x0000000c9bd07223 */ /* 0x180fe200000108d7 */
[-CC-:B------:R-:W-:Y:S01]  /*d140*/  FFMA.FTZ R155, R158, R12.reuse, -R215.reuse ;  /* 0x0000000c9e9b7223 */ /* 0x180fe200000108d7 */
[-CC-:B-1----:R-:W-:Y:S01]  /*d150*/  FFMA.FTZ R214, R159, R12.reuse, -R215.reuse ;  /* 0x0000000c9fd67223 */ /* 0x182fe200000108d7 */
[-CC-:B------:R-:W-:Y:S01]  /*d160*/  FFMA.FTZ R226, R167, R12.reuse, -R215.reuse ;  /* 0x0000000ca7e27223 */ /* 0x180fe200000108d7 */
[----:B------:R-:W-:Y:S01]  /*d170*/  MUFU.EX2 R168, R168 ;  /* 0x000000a800a87308 */ /* 0x000fe20000000800 */
[-CC-:B------:R-:W-:Y:S01]  /*d180*/  FFMA.FTZ R167, R170, R12.reuse, -R215.reuse ;  /* 0x0000000caaa77223 */ /* 0x180fe200000108d7 */
[----:B------:R-:W-:Y:S01]  /*d190*/  FFMA.FTZ R170, R171, R12, -R215 ;  /* 0x0000000cabaa7223 */ /* 0x000fe200000108d7 */
[----:B------:R-:W-:-:S02]  /*d1a0*/  @!P1 VIADD R154, R186, 0x28c40 ;  /* 0x00028c40ba9a9836 */ /* 0x000fc40000000000 */
[-CC-:B------:R-:W-:Y:S01]  /*d1b0*/  FFMA.FTZ R171, R174, R12.reuse, -R215.reuse ;  /* 0x0000000caeab7223 */ /* 0x180fe200000108d7 */
[-CC-:B------:R-:W-:Y:S01]  /*d1c0*/  FFMA.FTZ R159, R162, R12.reuse, -R215.reuse ;  /* 0x0000000ca29f7223 */ /* 0x180fe200000108d7 */
[--C-:B------:R-:W-:Y:S01]  /*d1d0*/  FFMA.FTZ R174, R175, R12, -R215.reuse ;  /* 0x0000000cafae7223 */ /* 0x100fe200000108d7 */
[----:B------:R-:W-:Y:S01]  /*d1e0*/  @!P2 LEA R175, R209, R190, 0x6 ;  /* 0x000000bed1afa211 */ /* 0x000fe200078e30ff */
[----:B------:R-:W1:Y:S01]  /*d1f0*/  MUFU.EX2 R185, R185 ;  /* 0x000000b900b97308 */ /* 0x000e620000000800 */
[----:B0-----:R-:W-:Y:S01]  /*d200*/  FADD.FTZ R209, R153, R0 ;  /* 0x0000000099d17221 */ /* 0x001fe20000010000 */
[----:B------:R-:W-:Y:S01]  /*d210*/  @!P1 PRMT R154, RZ, 0x654, R154 ;  /* 0x00000654ff9a9816 */ /* 0x000fe2000000009a */
[-CC-:B------:R-:W-:Y:S01]  /*d220*/  FFMA.FTZ R224, R163, R12.reuse, -R215.reuse ;  /* 0x0000000ca3e07223 */ /* 0x180fe200000108d7 */
[----:B------:R-:W-:Y:S01]  /*d230*/  FFMA.FTZ R163, R166, R12, -R215 ;  /* 0x0000000ca6a37223 */ /* 0x000fe200000108d7 */
[----:B---3--:R-:W-:Y:S01]  /*d240*/  FADD.FTZ R0, R156, R209 ;  /* 0x000000d19c007221 */ /* 0x008fe20000010000 */
[----:B------:R0:W-:Y:S01]  /*d250*/  @!P1 SYNCS.ARRIVE.TRANS64.RED.A1T0 RZ, [R154+URZ], RZ ;  /* 0x000000ff9aff99a7 */ /* 0x0001e2000810043f */
[-C--:B------:R-:W-:Y:S01]  /*d260*/  FMUL.FTZ R100, R100, R21.reuse ;  /* 0x0000001564647220 */ /* 0x080fe20000410000 */
[----:B------:R-:W3:Y:S01]  /*d270*/  MUFU.EX2 R208, R208 ;  /* 0x000000d000d07308 */ /* 0x000ee20000000800 */
[----:B----4-:R-:W-:Y:S01]  /*d280*/  FADD.FTZ R209, R157, R0 ;  /* 0x000000009dd17221 */ /* 0x010fe20000010000 */
[-C--:B------:R-:W-:Y:S01]  /*d290*/  FMUL.FTZ R101, R101, R21.reuse ;  /* 0x0000001565657220 */ /* 0x080fe20000410000 */
[-C--:B------:R-:W-:Y:S01]  /*d2a0*/  FMUL.FTZ R104, R104, R21.reuse ;  /* 0x0000001568687220 */ /* 0x080fe20000410000 */
[-C--:B------:R-:W-:Y:S01]  /*d2b0*/  FMUL.FTZ R105, R105, R21.reuse ;  /* 0x0000001569697220 */ /* 0x080fe20000410000 */
[----:B------:R-:W-:Y:S01]  /*d2c0*/  FMUL.FTZ R108, R108, R21 ;  /* 0x000000156c6c7220 */ /* 0x000fe20000410000 */
[----:B0-----:R-:W-:-:S02]  /*d2d0*/  @!P2 IMAD R154, R175, 0x4, R2 ;  /* 0x00000004af9aa824 */ /* 0x001fc400078e0202 */
[-C--:B------:R-:W-:Y:S01]  /*d2e0*/  FFMA.FTZ R175, R178, R12.reuse, -R215 ;  /* 0x0000000cb2af7223 */ /* 0x080fe200000108d7 */
[----:B------:R-:W0:Y:S01]  /*d2f0*/  MUFU.EX2 R155, R155 ;  /* 0x0000009b009b7308 */ /* 0x000e220000000800 */
[----:B-1----:R-:W-:Y:S01]  /*d300*/  FFMA.FTZ R3, R168, R3, R185 ;  /* 0x00000003a8037223 */ /* 0x002fe200000100b9 */
[-C--:B------:R-:W-:Y:S01]  /*d310*/  FMUL.FTZ R109, R109, R21.reuse ;  /* 0x000000156d6d7220 */ /* 0x080fe20000410000 */
[----:B------:R-:W-:Y:S01]  /*d320*/  @!P2 STS [R154+0x28800], R21 ;  /* 0x028800159a00a388 */ /* 0x000fe20000000800 */
[-C--:B------:R-:W-:Y:S01]  /*d330*/  FMUL.FTZ R112, R112, R21.reuse ;  /* 0x0000001570707220 */ /* 0x080fe20000410000 */
[-C--:B------:R-:W-:Y:S01]  /*d340*/  FMUL.FTZ R113, R113, R21.reuse ;  /* 0x0000001571717220 */ /* 0x080fe20000410000 */
[-C--:B------:R-:W-:Y:S01]  /*d350*/  FMUL.FTZ R116, R116, R21.reuse ;  /* 0x0000001574747220 */ /* 0x080fe20000410000 */
[----:B------:R1:W-:Y:S01]  /*d360*/  @!P2 STS [R154+0x28820], R168 ;  /* 0x028820a89a00a388 */ /* 0x0003e20000000800 */
        /* <DEDUP_REMOVED lines=10> */
[----:B0-----:R-:W-:Y:S01]  /*d410*/  FADD.FTZ R3, R155, R0 ;  /* 0x000000009b037221 */ /* 0x001fe20000010000 */
[-C--:B------:R-:W-:Y:S01]  /*d420*/  FMUL.FTZ R129, R129, R21.reuse ;  /* 0x0000001581817220 */ /* 0x080fe20000410000 */
[-C--:B------:R-:W-:Y:S01]  /*d430*/  FMUL.FTZ R132, R132, R21.reuse ;  /* 0x0000001584847220 */ /* 0x080fe20000410000 */
[----:B------:R-:W-:Y:S01]  /*d440*/  FADD.FTZ R209, R161, R154 ;  /* 0x0000009aa1d17221 */ /* 0x000fe20000010000 */
        /* <DEDUP_REMOVED lines=8> */
[----:B------:R-:W-:Y:S01]  /*d4d0*/  FADD.FTZ R209, R165, R154 ;  /* 0x0000009aa5d17221 */ /* 0x000fe20000010000 */
[-C--:B------:R-:W-:Y:S01]  /*d4e0*/  FMUL.FTZ R144, R144, R21.reuse ;  /* 0x0000001590907220 */ /* 0x080fe20000410000 */
[----:B------:R-:W1:Y:S01]  /*d4f0*/  MUFU.EX2 R184, R184 ;  /* 0x000000b800b87308 */ /* 0x000e620000000800 */
[----:B---3--:R-:W-:Y:S01]  /*d500*/  FADD.FTZ R3, R159, R0 ;  /* 0x000000009f037221 */ /* 0x008fe20000010000 */
[-C--:B------:R-:W-:Y:S01]  /*d510*/  FMUL.FTZ R145, R145, R21.reuse ;  /* 0x0000001591917220 */ /* 0x080fe20000410000 */
[-C--:B------:R-:W-:Y:S01]  /*d520*/  FMUL.FTZ R148, R148, R21.reuse ;  /* 0x0000001594947220 */ /* 0x080fe20000410000 */
[----:B------:R-:W-:Y:S01]  /*d530*/  FMUL.FTZ R149, R149, R21 ;  /* 0x0000001595957220 */ /* 0x000fe20000410000 */
[-CC-:B------:R-:W-:Y:S01]  /*d540*/  FFMA.FTZ R182, R182, R12.reuse, -R215.reuse ;  /* 0x0000000cb6b67223 */ /* 0x180fe200000108d7 */
[-CC-:B------:R-:W-:Y:S01]  /*d550*/  FFMA.FTZ R183, R183, R12.reuse, -R215.reuse ;  /* 0x0000000cb7b77223 */ /* 0x180fe200000108d7 */
[----:B------:R-:W-:Y:S01]  /*d560*/  FFMA.FTZ R179, R179, R12, -R215 ;  /* 0x0000000cb3b37223 */ /* 0x000fe200000108d7 */
[----:B------:R-:W3:Y:S01]  /*d570*/  MUFU.EX2 R163, R163 ;  /* 0x000000a300a37308 */ /* 0x000ee20000000800 */
[----:B0-----:R-:W-:Y:S01]  /*d580*/  FADD.FTZ R0, R224, R3 ;  /* 0x00000003e0007221 */ /* 0x001fe20000010000 */
[----:B------:R-:W-:Y:S01]  /*d590*/  F2FP.F16.F32.PACK_AB R152, R153, R152 ;  /* 0x000000989998723e */ /* 0x000fe200000000ff */
[-C--:B------:R-:W-:Y:S01]  /*d5a0*/  FMUL.FTZ R26, R26, R168.reuse ;  /* 0x000000a81a1a7220 */ /* 0x080fe20000410000 */
[----:B------:R-:W-:Y:S01]  /*d5b0*/  F2FP.F16.F32.PACK_AB R153, R208, R185 ;  /* 0x000000b9d099723e */ /* 0x000fe200000000ff */
[-C--:B------:R-:W-:Y:S01]  /*d5c0*/  FMUL.FTZ R27, R27, R168.reuse ;  /* 0x000000a81b1b7220 */ /* 0x080fe20000410000 */
[----:B------:R-:W-:Y:S01]  /*d5d0*/  F2FP.F16.F32.PACK_AB R155, R214, R155 ;  /* 0x0000009bd69b723e */ /* 0x000fe200000000ff */
[----:B------:R-:W-:Y:S01]  /*d5e0*/  FMUL.FTZ R30, R30, R168 ;  /* 0x000000a81e1e7220 */ /* 0x000fe20000410000 */
[----:B------:R-:W0:Y:S01]  /*d5f0*/  MUFU.EX2 R169, R169 ;  /* 0x000000a900a97308 */ /* 0x000e220000000800 */
[----:B-1----:R-:W-:Y:S01]  /*d600*/  FADD.FTZ R154, R184, R209 ;  /* 0x000000d1b89a7221 */ /* 0x002fe20000010000 */
[----:B------:R-:W-:Y:S01]  /*d610*/  F2FP.F16.F32.PACK_AB R158, R165, R164 ;  /* 0x000000a4a59e723e */ /* 0x000fe200000000ff */
[-C--:B------:R-:W-:Y:S01]  /*d620*/  FMUL.FTZ R31, R31, R168.reuse ;  /* 0x000000a81f1f7220 */ /* 0x080fe20000410000 */
[-C--:B------:R-:W-:Y:S01]  /*d630*/  FMUL.FTZ R34, R34, R168.reuse ;  /* 0x000000a822227220 */ /* 0x080fe20000410000 */
[-C--:B------:R-:W-:Y:S01]  /*d640*/  FMUL.FTZ R35, R35, R168.reuse ;  /* 0x000000a823237220 */ /* 0x080fe20000410000 */
[-C--:B------:R-:W-:Y:S01]  /*d650*/  FMUL.FTZ R38, R38, R168.reuse ;  /* 0x000000a826267220 */ /* 0x080fe20000410000 */
[-C--:B------:R-:W-:Y:S01]  /*d660*/  FMUL.FTZ R39, R39, R168.reuse ;  /* 0x000000a827277220 */ /* 0x080fe20000410000 */
[----:B------:R-:W1:Y:S01]  /*d670*/  MUFU.EX2 R226, R226 ;  /* 0x000000e200e27308 */ /* 0x000e620000000800 */
        /* <DEDUP_REMOVED lines=40> */
[----:B-1----:R-:W-:Y:S01]  /*d900*/  FADD.FTZ R21, R173, R154 ;  /* 0x0000009aad157221 */ /* 0x002fe20000010000 */
[----:B------:R-:W-:Y:S01]  /*d910*/  F2FP.F16.F32.PACK_AB R154, R157, R156 ;  /* 0x0000009c9d9a723e */ /* 0x000fe200000000ff */
[----:B------:R-:W-:Y:S01]  /*d920*/  BAR.SYNC.DEFER_BLOCKING 0xf, 0x100 ;  /* 0x03c4000000007b1d */ /* 0x000fe20000010000 */
[----:B------:R-:W-:Y:S01]  /*d930*/  F2FP.F16.F32.PACK_AB R157, R224, R159 ;  /* 0x0000009fe09d723e */ /* 0x000fe200000000ff */
[----:B------:R-:W-:Y:S01]  /*d940*/  FMUL.FTZ R102, R102, R168 ;  /* 0x000000a866667220 */ /* 0x000fe20000410000 */
[----:B------:R-:W-:Y:S01]  /*d950*/  F2FP.F16.F32.PACK_AB R156, R161, R160 ;  /* 0x000000a0a19c723e */ /* 0x000fe200000000ff */
[----:B------:R-:W-:Y:S01]  /*d960*/  FMUL.FTZ R103, R103, R168 ;  /* 0x000000a867677220 */ /* 0x000fe20000410000 */
[----:B------:R-:W-:Y:S01]  /*d970*/  F2FP.F16.F32.PACK_AB R159, R226, R163 ;  /* 0x000000a3e29f723e */ /* 0x000fe200000000ff */
[----:B------:R-:W1:Y:S01]  /*d980*/  MUFU.EX2 R171, R171 ;  /* 0x000000ab00ab7308 */ /* 0x000e620000000800 */
[----:B---3--:R-:W-:Y:S01]  /*d990*/  FADD.FTZ R0, R170, R3 ;  /* 0x00000003aa007221 */ /* 0x008fe20000010000 */
[----:B------:R-:W-:Y:S01]  /*d9a0*/  F2FP.F16.F32.PACK_AB R160, R169, R184 ;  /* 0x000000b8a9a0723e */ /* 0x000fe200000000ff */
[-C--:B------:R-:W-:Y:S01]  /*d9b0*/  FMUL.FTZ R106, R106, R168.reuse ;  /* 0x000000a86a6a7220 */ /* 0x080fe20000410000 */
[----:B------:R-:W-:Y:S01]  /*d9c0*/  F2FP.F16.F32.PACK_AB R161, R170, R167 ;  /* 0x000000a7aaa1723e */ /* 0x000fe200000000ff */
        /* <DEDUP_REMOVED lines=13> */
[----:B------:R1:W-:Y:S01]  /*daa0*/  STSM.16.M88.4 [R195+0x26800], R152 ;  /* 0x02680098c3007844 */ /* 0x0003e20000000200 */
[-C--:B------:R-:W-:Y:S01]  /*dab0*/  FMUL.FTZ R126, R126, R168.reuse ;  /* 0x000000a87e7e7220 */ /* 0x080fe20000410000 */
[-C--:B------:R-:W-:Y:S01]  /*dac0*/  FMUL.FTZ R127, R127, R168.reuse ;  /* 0x000000a87f7f7220 */ /* 0x080fe20000410000 */
[-C--:B------:R-:W-:Y:S01]  /*dad0*/  FMUL.FTZ R130, R130, R168.reuse ;  /* 0x000000a882827220 */ /* 0x080fe20000410000 */
[----:B------:R1:W-:Y:S01]  /*dae0*/  STSM.16.M88.4 [R198], R156 ;  /* 0x0000009cc6007844 */ /* 0x0003e20000000200 */
[----:B------:R-:W-:Y:S01]  /*daf0*/  FMUL.FTZ R131, R131, R168 ;  /* 0x000000a883837220 */ /* 0x000fe20000410000 */
[----:B------:R-:W4:Y:S01]  /*db00*/  MUFU.EX2 R180, R180 ;  /* 0x000000b400b47308 */ /* 0x000f220000000800 */
[----:B---3--:R-:W-:Y:S01]  /*db10*/  FADD.FTZ R21, R177, R162 ;  /* 0x000000a2b1157221 */ /* 0x008fe20000010000 */
[----:B------:R-:W-:Y:S01]  /*db20*/  F2FP.F16.F32.PACK_AB R162, R173, R172 ;  /* 0x000000acada2723e */ /* 0x000fe200000000ff */
[----:B------:R-:W-:Y:S01]  /*db30*/  FMUL.FTZ R134, R134, R168 ;  /* 0x000000a886867220 */ /* 0x000fe20000410000 */
[----:B------:R-:W-:Y:S01]  /*db40*/  F2FP.F16.F32.PACK_AB R164, R177, R176 ;  /* 0x000000b0b1a4723e */ /* 0x000fe200000000ff */
[-C--:B------:R-:W-:Y:S01]  /*db50*/  FMUL.FTZ R135, R135, R168.reuse ;  /* 0x000000a887877220 */ /* 0x080fe20000410000 */
[-C--:B------:R-:W-:Y:S01]  /*db60*/  FMUL.FTZ R138, R138, R168.reuse ;  /* 0x000000a88a8a7220 */ /* 0x080fe20000410000 */
[-C--:B------:R-:W-:Y:S01]  /*db70*/  FMUL.FTZ R139, R139, R168.reuse ;  /* 0x000000a88b8b7220 */ /* 0x080fe20000410000 */
[----:B------:R-:W3:Y:S01]  /*db80*/  MUFU.EX2 R175, R175 ;  /* 0x000000af00af7308 */ /* 0x000ee20000000800 */
        /* <DEDUP_REMOVED lines=8> */
[----:B----4-:R-:W-:Y:S01]  /*dc10*/  FADD.FTZ R166, R180, R21 ;  /* 0x00000015b4a67221 */ /* 0x010fe20000010000 */
[-C--:B------:R-:W-:Y:S01]  /*dc20*/  FMUL.FTZ R150, R150, R168.reuse ;  /* 0x000000a896967220 */ /* 0x080fe20000410000 */
[----:B------:R-:W-:-:S05]  /*dc30*/  FMUL.FTZ R151, R151, R168 ;  /* 0x000000a897977220 */ /* 0x000fca0000410000 */
[----:B------:R-:W4:Y:S01]  /*dc40*/  MUFU.EX2 R178, R179 ;  /* 0x000000b300b27308 */ /* 0x000f220000000800 */
[----:B---3--:R-:W-:-:S07]  /*dc50*/  FADD.FTZ R3, R175, R0 ;  /* 0x00000000af037221 */ /* 0x008fce0000010000 */
[----:B------:R-:W3:Y:S01]  /*dc60*/  MUFU.EX2 R182, R182 ;  /* 0x000000b600b67308 */ /* 0x000ee20000000800 */
[C---:B0-----:R-:W-:Y:S01]  /*dc70*/  FADD.FTZ R0, R181.reuse, R166 ;  /* 0x000000a6b5007221 */ /* 0x041fe20000010000 */
[----:B------:R-:W-:-:S06]  /*dc80*/  F2FP.F16.F32.PACK_AB R166, R181, R180 ;  /* 0x000000b4b5a6723e */ /* 0x000fcc00000000ff */
[----:B------:R-:W0:Y:S01]  /*dc90*/  MUFU.EX2 R183, R183 ;  /* 0x000000b700b77308 */ /* 0x000e220000000800 */
[C---:B----4-:R-:W-:Y:S01]  /*dca0*/  FADD.FTZ R3, R178.reuse, R3 ;  /* 0x00000003b2037221 */ /* 0x050fe20000010000 */
[----:B------:R-:W-:-:S03]  /*dcb0*/  F2FP.F16.F32.PACK_AB R165, R178, R175 ;  /* 0x000000afb2a5723e */ /* 0x000fc600000000ff */
[----:B---3--:R-:W-:Y:S01]  /*dcc0*/  FADD.FTZ R172, R182, R3 ;  /* 0x00000003b6ac7221 */ /* 0x008fe20000010000 */
[----:B0-----:R-:W-:-:S03]  /*dcd0*/  F2FP.F16.F32.PACK_AB R167, R183, R182 ;  /* 0x000000b6b7a7723e */ /* 0x001fc600000000ff */
[----:B------:R-:W-:Y:S02]  /*dce0*/  FADD.FTZ R3, R183, R172 ;  /* 0x000000acb7037221 */ /* 0x000fe40000010000 */
[----:B------:R1:W-:Y:S01]  /*dcf0*/  STSM.16.M88.4 [R197], R164 ;  /* 0x000000a4c5007844 */ /* 0x0003e20000000200 */
[----:B------:R-:W-:Y:S05]  /*dd00*/  @!P0 BRA `(.L_x_6407) ;  /* 0x0000000000048947 */ /* 0x000fea0003800000 */
[----:B------:R-:W-:Y:S01]  /*dd10*/  BPT.TRAP 0x1 ;  /* 0x000000040000795c */ /* 0x000fe20000300000 */
.L_x_6407:
[----:B------:R0:W3:Y:S01]  /*dd20*/  SYNCS.PHASECHK.TRANS64.TRYWAIT P2, [R186+URZ+0x28c50], R187 ;  /* 0x028c50bbba0075a7 */ /* 0x0000e2000804017f */
[----:B------:R-:W-:Y:S05]  /*dd30*/  @!P0 BRA `(.L_x_6408) ;  /* 0x0000000000048947 */ /* 0x000fea0003800000 */
[----:B------:R-:W-:Y:S01]  /*dd40*/  BPT.TRAP 0x1 ;  /* 0x000000040000795c */ /* 0x000fe20000300000 */
.L_x_6408:
[----:B------:R-:W-:Y:S04]  /*dd50*/  BSSY B1, `(.L_x_6409) ;  /* 0x0000004000017945 */ /* 0x000fe80003800000 */
[----:B---3--:R-:W-:Y:S05]  /*dd60*/  @P2 BRA `(.L_x_6410) ;  /* 0x0000000000082947 */ /* 0x008fea0003800000 */
[----:B------:R-:W3:Y:S02]  /*dd70*/  SYNCS.PHASECHK.TRANS64.TRYWAIT P2, [R186+URZ+0x28c50], R187 ;  /* 0x028c50bbba0075a7 */ /* 0x000ee4000804017f */
[----:B---3--:R-:W-:Y:S05]  /*dd80*/  @!P2 BRA `(.L_x_6411) ;  /* 0x000000a40054a947 */ /* 0x008fea0003800000 */
.L_x_6410:
[----:B------:R-:W-:Y:S05]  /*dd90*/  BSYNC B1 ;  /* 0x0000000000017941 */ /* 0x000fea0003800000 */
.L_x_6409:
[----:B------:R-:W-:Y:S01]  /*dda0*/  IMAD R168, R18, 0x1000, R13 ;  /* 0x0000100012a87824 */ /* 0x000fe200078e020d */
[----:B------:R-:W-:Y:S01]  /*ddb0*/  WARPGROUP.ARRIVE ;  /* 0x00000000000079c5 */ /* 0x000fe20000000000 */
[----:B------:R-:W-:Y:S01]  /*ddc0*/  IMAD.MOV.U32 R169, RZ, RZ, 0x40000040 ;  /* 0x40000040ffa97424 */ /* 0x000fe200078e00ff */
[C---:B------:R-:W-:Y:S01]  /*ddd0*/  ISETP.GT.AND P2, PT, R213.reuse, RZ, PT ;  /* 0x000000ffd500720c */ /* 0x040fe20003f44270 */
[----:B0-23--:R-:W-:Y:S01]  /*dde0*/  @!P1 VIADD R186, R186, 0x28c60 ;  /* 0x00028c60baba9836 */ /* 0x00dfe20000000000 */
        /* <DEDUP_REMOVED lines=10> */
[----:B-1----:R-:W-:Y:S01]  /*de90*/  IMAD.MOV.U32 R153, RZ, RZ, 0x40000040 ;  /* 0x40000040ff997424 */ /* 0x002fe200078e00ff */
        /* <DEDUP_REMOVED lines=31> */
.L_x_6401:
[----:B------:R-:W-:Y:S05]  /*e090*/  BSYNC B0 ;  /* 0x0000000000007941 */ /* 0x000fea0003800000 */
.L_x_6400:
[----:B------:R-:W3:Y:S01]  /*e0a0*/  SHFL.BFLY PT, R5, R0, 0x2, 0x1f ;  /* 0x0c401f0000057f89 */ /* 0x000ee200000e0000 */
[----:B------:R-:W-:Y:S02]  /*e0b0*/  IMAD.MOV R11, RZ, RZ, -R194 ;  /* 0x000000ffff0b7224 */ /* 0x000fe400078e0ac2 */
[----:B------:R-:W-:Y:S01]  /*e0c0*/  IMAD.MOV.U32 R169, RZ, RZ, -0x800000 ;  /* 0xff800000ffa97424 */ /* 0x000fe200078e00ff */
[----:B------:R-:W4:Y:S01]  /*e0d0*/  SHFL.BFLY PT, R6, R3, 0x2, 0x1f ;  /* 0x0c401f0003067f89 */ /* 0x000f2200000e0000 */
[----:B------:R-:W-:Y:S01]  /*e0e0*/  IMAD.MOV.U32 R170, RZ, RZ, -0x800000 ;  /* 0xff800000ffaa7424 */ /* 0x000fe200078e00ff */
[----:B------:R-:W-:Y:S08]  /*e0f0*/  BAR.ARV 0x8, 0xa0 ;  /* 0x0202800000007b1d */ /* 0x000ff00000002000 */
[----:B------:R-:W-:Y:S01]  /*e100*/  BAR.SYNC.DEFER_BLOCKING 0xf, 0x100 ;  /* 0x03c4000000007b1d */ /* 0x000fe20000010000 */
[----:B------:R-:W-:Y:S01]  /*e110*/  ISETP.NE.AND P0, PT, R192, R11, PT ;  /* 0x0000000bc000720c */ /* 0x000fe20003f05270 */
[----:B------:R-:W-:-:S02]  /*e120*/  VIADD R206, R206, 0x1 ;  /* 0x00000001cece7836 */ /* 0x000fc40000000000 */
[----:B---3--:R-:W-:Y:S01]  /*e130*/  FADD.FTZ R5, R5, R0 ;  /* 0x0000000005057221 */ /* 0x008fe20000010000 */
[----:B----4-:R-:W-:-:S04]  /*e140*/  FADD.FTZ R7, R6, R3 ;  /* 0x0000000306077221 */ /* 0x010fc80000010000 */
[----:B------:R-:W3:Y:S01]  /*e150*/  SHFL.BFLY PT, R4, R5, 0x1, 0x1f ;  /* 0x0c201f0005047f89 */ /* 0x000ee200000e0000 */
[----:B------:R-:W-:-:S03]  /*e160*/  MOV R3, RZ ;  /* 0x000000ff00037202 */ /* 0x000fc60000000f00 */
[----:B------:R-:W4:Y:S01]  /*e170*/  SHFL.BFLY PT, R6, R7, 0x1, 0x1f ;  /* 0x0c201f0007067f89 */ /* 0x000f2200000e0000 */
[----:B---3--:R-:W-:Y:S01]  /*e180*/  FADD.FTZ R9, R5, R4 ;  /* 0x0000000405097221 */ /* 0x008fe20000010000 */
[C---:B------:R-:W-:Y:S02]  /*e190*/  @!P0 IMAD R5, R18.reuse, 0x40, R190 ;  /* 0x0000004012058824 */ /* 0x040fe400078e02be */
[----:B------:R-:W-:Y:S02]  /*e1a0*/  VIADD R4, R18, 0x1 ;  /* 0x0000000112047836 */ /* 0x000fe40000000000 */
[----:B----4-:R-:W-:Y:S01]  /*e1b0*/  FADD.FTZ R0, R7, R6 ;  /* 0x0000000607007221 */ /* 0x010fe20000010000 */
[----:B------:R-:W-:Y:S01]  /*e1c0*/  FSETP.NE.FTZ.AND P2, PT, R9, RZ, PT ;  /* 0x000000ff0900720b */ /* 0x000fe20003f55000 */
[----:B------:R-:W-:Y:S01]  /*e1d0*/  IMAD.MOV.U32 R6, RZ, RZ, RZ ;  /* 0x000000ffff067224 */ /* 0x000fe200078e00ff */
[----:B------:R-:W-:Y:S02]  /*e1e0*/  @!P0 LEA R5, R5, R2, 0x2 ;  /* 0x0000000205058211 */ /* 0x000fe400078e10ff */
[----:B------:R-:W-:-:S02]  /*e1f0*/  FSETP.NE.FTZ.AND P3, PT, R0, RZ, PT ;  /* 0x000000ff0000720b */ /* 0x000fc40003f75000 */
[----:B------:R-:W-:-:S04]  /*e200*/  ISETP.NE.AND P1, PT, R4, 0x2, PT ;  /* 0x000000020400780c */ /* 0x000fc80003f25270 */
[----:B------:R-:W-:-:S03]  /*e210*/  SEL R8, RZ, 0x1, P1 ;  /* 0x00000001ff087807 */ /* 0x000fc60000800000 */
[----:B------:R-:W3:Y:S01]  /*e220*/  @P2 MUFU.RCP R3, R9 ;  /* 0x0000000900032308 */ /* 0x000ee20000001000 */
[C---:B------:R-:W-:Y:S01]  /*e230*/  @P2 FMUL.FTZ R18, R12.reuse, 0.69314718246459960938 ;  /* 0x3f3172180c122820 */ /* 0x040fe20000410000 */
[----:B------:R-:W-:Y:S02]  /*e240*/  LOP3.LUT R19, R19, R8, RZ, 0x3c, !PT ;  /* 0x0000000813137212 */ /* 0x000fe400078e3cff */
[----:B------:R-:W-:-:S04]  /*e250*/  @P3 FMUL.FTZ R12, R12, 0.69314718246459960938 ;  /* 0x3f3172180c0c3820 */ /* 0x000fc80000410000 */
[----:B------:R-:W4:Y:S08]  /*e260*/  @P3 MUFU.RCP R6, R0 ;  /* 0x0000000000063308 */ /* 0x000f300000001000 */
[----:B------:R-:W5:Y:S01]  /*e270*/  @P2 MUFU.LG2 R2, R9 ;  /* 0x0000000900022308 */ /* 0x000f620000000c00 */
[----:B---3--:R-:W-:Y:S01]  /*e280*/  @!P0 STS [R5+0x28800], R3 ;  /* 0x0288000305008388 */ /* 0x008fe20000000800 */
[-C--:B------:R-:W-:Y:S01]  /*e290*/  FMUL.FTZ R178, R24, R3.reuse ;  /* 0x0000000318b27220 */ /* 0x080fe20000410000 */
[-C--:B------:R-:W-:Y:S01]  /*e2a0*/  FMUL.FTZ R24, R33, R3.reuse ;  /* 0x0000000321187220 */ /* 0x080fe20000410000 */
[-C--:B------:R-:W-:Y:S01]  /*e2b0*/  FMUL.FTZ R176, R25, R3.reuse ;  /* 0x0000000319b07220 */ /* 0x080fe20000410000 */
[-C--:B------:R-:W-:Y:S01]  /*e2c0*/  FMUL.FTZ R177, R28, R3.reuse ;  /* 0x000000031cb17220 */ /* 0x080fe20000410000 */
[-C--:B------:R-:W-:Y:S01]  /*e2d0*/  FMUL.FTZ R174, R29, R3.reuse ;  /* 0x000000031dae7220 */ /* 0x080fe20000410000 */
[-C--:B------:R-:W-:Y:S01]  /*e2e0*/  FMUL.FTZ R175, R32, R3.reuse ;  /* 0x0000000320af7220 */ /* 0x080fe20000410000 */
[----:B0-----:R-:W0:Y:S01]  /*e2f0*/  @P3 MUFU.LG2 R21, R0 ;  /* 0x0000000000153308 */ /* 0x001e220000000c00 */
        /* <DEDUP_REMOVED lines=67> */
[----:B------:R-:W-:Y:S01]  /*e730*/  @P2 FFMA.FTZ R169, R18, R14, R33 ;  /* 0x0000000e12a92223 */ /* 0x000fe20000010021 */
[----:B------:R-:W-:Y:S01]  /*e740*/  PLOP3.LUT P0, PT, PT, PT, PT, 0x8, 0x0 ;  /* 0x000000000000781c */ /* 0x000fe20003f0e170 */
        /* <DEDUP_REMOVED lines=61> */
.L_x_6322:
[----:B------:R-:W-:Y:S05]  /*eb20*/  BSYNC B7 ;  /* 0x0000000000077941 */ /* 0x000fea0003800000 */
.L_x_6320:
[----:B------:R-:W0:Y:S08]  /*eb30*/  S2UR UR5, SR_CgaCtaId ;  /* 0x00000000000579c3 */ /* 0x000e300000008800 */
[----:B------:R-:W-:Y:S06]  /*eb40*/  BAR.SYNC.DEFER_BLOCKING 0x5, 0x120 ;  /* 0x0144800000007b1d */ /* 0x000fec0000010000 */
[----:B------:R-:W-:Y:S01]  /*eb50*/  UMOV UR4, 0x400 ;  /* 0x0000040000047882 */ /* 0x000fe20000000000 */
[----:B------:R-:W-:Y:S01]  /*eb60*/  BSSY B0, `(.L_x_6413) ;  /* 0x000026d000007945 */ /* 0x000fe20003800000 */
[----:B0-----:R-:W-:-:S06]  /*eb70*/  ULEA UR4, UR5, UR4, 0x18 ;  /* 0x0000000405047291 */ /* 0x001fcc000f8ec03f */
[----:B------:R-:W-:-:S05]  /*eb80*/  MOV R2, UR4 ;  /* 0x0000000400027c02 */ /* 0x000fca0008000f00 */
[----:B--2---:R0:W2:Y:S01]  /*eb90*/  LDS.128 R184, [R2+0x28cd0] ;  /* 0x028cd00002b87984 */ /* 0x0040a20000000c00 */
[----:B------:R-:W-:Y:S06]  /*eba0*/  BAR.ARV 0x4, 0x120 ;  /* 0x0104800000007b1d */ /* 0x000fec0000002000 */
[----:B------:R-:W-:Y:S05]  /*ebb0*/  @P0 BRA `(.L_x_6414) ;  /* 0x0000001c00100947 */ /* 0x000fea0003800000 */
[----:B-----5:R-:W3:Y:S01]  /*ebc0*/  S2R R33, SR_SWINHI ;  /* 0x0000000000217919 */ /* 0x020ee20000002f00 */
        /* <DEDUP_REMOVED lines=18> */
[----:B---3--:R-:W-:-:S02]  /*ecf0*/  MOV R21, R33 ;  /* 0x0000002100157202 */ /* 0x008fc40000000f00 */
        /* <DEDUP_REMOVED lines=9> */
[C---:B------:R-:W-:Y:S02]  /*ed90*/  IADD3 R179, P1, R118.reuse, 0x20, RZ ;  /* 0x0000002076b37810 */ /* 0x040fe40007f3e0ff */
[----:B------:R-:W-:Y:S02]  /*eda0*/  LOP3.LUT R52, R209, 0x380, RZ, 0xc0, !PT ;  /* 0x00000380d1347812 */ /* 0x000fe400078ec0ff */
[----:B------:R-:W-:Y:S01]  /*edb0*/  IADD3 R183, P4, R118, 0x60, RZ ;  /* 0x0000006076b77810 */ /* 0x000fe20007f9e0ff */
[--C-:B------:R-:W-:Y:S01]  /*edc0*/  IMAD.X R41, RZ, RZ, R119.reuse, P1 ;  /* 0x000000ffff297224 */ /* 0x100fe200008e0677 */
[----:B------:R-:W-:Y:S02]  /*edd0*/  SHF.R.U64 R44, R44, 0x3, RZ ;  /* 0x000000032c2c7819 */ /* 0x000fe400000012ff */
[----:B------:R-:W-:Y:S01]  /*ede0*/  IADD3 R60, P5, R118, 0x2040, RZ ;  /* 0x00002040763c7810 */ /* 0x000fe20007fbe0ff */
[----:B------:R-:W-:Y:S01]  /*edf0*/  IMAD.X R49, RZ, RZ, R119, P4 ;  /* 0x000000ffff317224 */ /* 0x000fe200020e0677 */
[----:B------:R-:W-:-:S02]  /*ee00*/  LOP3.LUT R40, R179, 0x380, RZ, 0xc0, !PT ;  /* 0x00000380b3287812 */ /* 0x000fc400078ec0ff */
[----:B------:R-:W-:Y:S01]  /*ee10*/  SHF.R.U64 R52, R52, 0x3, RZ ;  /* 0x0000000334347819 */ /* 0x000fe200000012ff */
[----:B------:R-:W-:Y:S01]  /*ee20*/  IMAD.X R61, RZ, RZ, R119, P5 ;  /* 0x000000ffff3d7224 */ /* 0x000fe200028e0677 */
[----:B------:R-:W-:Y:S02]  /*ee30*/  IADD3 R68, P1, R118, 0x4000, RZ ;  /* 0x0000400076447810 */ /* 0x000fe40007f3e0ff */
[----:B------:R-:W-:Y:S02]  /*ee40*/  LOP3.LUT R48, R183, 0x380, RZ, 0xc0, !PT ;  /* 0x00000380b7307812 */ /* 0x000fe400078ec0ff */
[----:B------:R-:W-:Y:S02]  /*ee50*/  LOP3.LUT R44, R44, R181, RZ, 0x3c, !PT ;  /* 0x000000b52c2c7212 */ /* 0x000fe400078e3cff */
[----:B------:R-:W-:Y:S02]  /*ee60*/  LOP3.LUT R181, R60, 0x380, RZ, 0xc0, !PT ;  /* 0x000003803cb57812 */ /* 0x000fe400078ec0ff */
[----:B------:R-:W-:-:S02]  /*ee70*/  IADD3 R36, P6, R118, 0x2020, RZ ;  /* 0x0000202076247810 */ /* 0x000fc40007fde0ff */
[----:B------:R-:W-:Y:S02]  /*ee80*/  SHF.R.U64 R40, R40, 0x3, RZ ;  /* 0x0000000328287819 */ /* 0x000fe400000012ff */
[----:B------:R-:W-:Y:S01]  /*ee90*/  LOP3.LUT R52, R52, R209, RZ, 0x3c, !PT ;  /* 0x000000d134347212 */ /* 0x000fe200078e3cff */
[----:B------:R-:W-:Y:S01]  /*eea0*/  IMAD.X R57, RZ, RZ, R119, P6 ;  /* 0x000000ffff397224 */ /* 0x000fe200030e0677 */
[----:B------:R-:W-:Y:S02]  /*eeb0*/  SHF.R.U64 R48, R48, 0x3, RZ ;  /* 0x0000000330307819 */ /* 0x000fe400000012ff */
[----:B------:R-:W-:Y:S02]  /*eec0*/  LOP3.LUT R209, R68, 0x380, RZ, 0xc0, !PT ;  /* 0x0000038044d17812 */ /* 0x000fe400078ec0ff */
[----:B------:R-:W-:Y:S02]  /*eed0*/  IADD3 R64, P2, R118, 0x2060, RZ ;  /* 0x0000206076407810 */ /* 0x000fe40007f5e0ff */
[----:B------:R-:W-:-:S02]  /*eee0*/  SHF.R.U64 R181, R181, 0x3, RZ ;  /* 0x00000003b5b57819 */ /* 0x000fc400000012ff */
[C---:B------:R-:W-:Y:S01]  /*eef0*/  LOP3.LUT R33, R118.reuse, 0x380, RZ, 0xc0, !PT ;  /* 0x0000038076217812 */ /* 0x040fe200078ec0ff */
[--C-:B------:R-:W-:Y:S01]  /*ef00*/  IMAD.X R65, RZ, RZ, R119.reuse, P2 ;  /* 0x000000ffff417224 */ /* 0x100fe200010e0677 */
[----:B------:R-:W-:Y:S02]  /*ef10*/  IADD3 R30, P4, R118, 0x4040, RZ ;  /* 0x00004040761e7810 */ /* 0x000fe40007f9e0ff */
[----:B------:R-:W-:Y:S02]  /*ef20*/  LOP3.LUT R40, R40, R179, RZ, 0x3c, !PT ;  /* 0x000000b328287212 */ /* 0x000fe400078e3cff */
[----:B------:R-:W-:Y:S01]  /*ef30*/  LOP3.LUT R48, R48, R183, RZ, 0x3c, !PT ;  /* 0x000000b730307212 */ /* 0x000fe200078e3cff */
[----:B------:R-:W-:Y:S01]  /*ef40*/  IMAD.X R103, RZ, RZ, R119, P4 ;  /* 0x000000ffff677224 */ /* 0x000fe200020e0677 */
[----:B------:R-:W-:Y:S02]  /*ef50*/  LOP3.LUT R179, R36, 0x380, RZ, 0xc0, !PT ;  /* 0x0000038024b37812 */ /* 0x000fe400078ec0ff */
[----:B------:R-:W-:-:S02]  /*ef60*/  SHF.R.U64 R209, R209, 0x3, RZ ;  /* 0x00000003d1d17819 */ /* 0x000fc400000012ff */
[----:B------:R-:W-:Y:S02]  /*ef70*/  IADD3 R6, P6, R118, 0x6000, RZ ;  /* 0x0000600076067810 */ /* 0x000fe40007fde0ff */
[----:B------:R-:W-:Y:S02]  /*ef80*/  LOP3.LUT R183, R64, 0x380, RZ, 0xc0, !PT ;  /* 0x0000038040b77812 */ /* 0x000fe400078ec0ff */
[----:B------:R-:W-:Y:S02]  /*ef90*/  LOP3.LUT R60, R181, R60, RZ, 0x3c, !PT ;  /* 0x0000003cb53c7212 */ /* 0x000fe400078e3cff */
[----:B------:R-:W-:Y:S02]  /*efa0*/  SHF.R.U64 R33, R33, 0x3, RZ ;  /* 0x0000000321217819 */ /* 0x000fe400000012ff */
[----:B------:R-:W-:Y:S02]  /*efb0*/  LOP3.LUT R181, R30, 0x380, RZ, 0xc0, !PT ;  /* 0x000003801eb57812 */ /* 0x000fe400078ec0ff */
[----:B------:R-:W-:-:S02]  /*efc0*/  IADD3.X R53, RZ, R119, RZ, P3, !PT ;  /* 0x00000077ff357210 */ /* 0x000fc40001ffe4ff */
[----:B------:R-:W-:Y:S02]  /*efd0*/  IADD3.X R69, RZ, R119, RZ, P1, !PT ;  /* 0x00000077ff457210 */ /* 0x000fe40000ffe4ff */
[----:B------:R-:W-:Y:S02]  /*efe0*/  SHF.R.U64 R179, R179, 0x3, RZ ;  /* 0x00000003b3b37819 */ /* 0x000fe400000012ff */
[----:B------:R-:W-:Y:S02]  /*eff0*/  LOP3.LUT R68, R209, R68, RZ, 0x3c, !PT ;  /* 0x00000044d1447212 */ /* 0x000fe400078e3cff */
        /* <DEDUP_REMOVED lines=9> */
[----:B------:R-:W-:Y:S01]  /*f090*/  LOP3.LUT R209, R6, 0x380, RZ, 0xc0, !PT ;  /* 0x0000038006d17812 */ /* 0x000fe200078ec0ff */
[--C-:B------:R-:W-:Y:S01]  /*f0a0*/  IMAD.X R37, RZ, RZ, R119.reuse, P1 ;  /* 0x000000ffff257224 */ /* 0x100fe200008e0677 */
[----:B------:R-:W-:Y:S01]  /*f0b0*/  LOP3.LUT R118, R33, R118, RZ, 0x3c, !PT ;  /* 0x0000007621767212 */ /* 0x000fe200078e3cff */
[----:B------:R-:W-:Y:S01]  /*f0c0*/  IMAD.X R33, RZ, RZ, R119, P2 ;  /* 0x000000ffff217224 */ /* 0x000fe200010e0677 */
[----:B------:R-:W-:Y:S02]  /*f0d0*/  SHF.R.U64 R181, R181, 0x3, RZ ;  /* 0x00000003b5b57819 */ /* 0x000fe400000012ff */
[----:B------:R-:W-:Y:S02]  /*f0e0*/  LOP3.LUT R56, R179, R36, RZ, 0x3c, !PT ;  /* 0x00000024b3387212 */ /* 0x000fe400078e3cff */
[----:B------:R-:W-:Y:S02]  /*f0f0*/  LOP3.LUT R64, R183, R64, RZ, 0x3c, !PT ;  /* 0x00000040b7407212 */ /* 0x000fe400078e3cff */
[----:B------:R-:W-:-:S02]  /*f100*/  LOP3.LUT R179, R4, 0x380, RZ, 0xc0, !PT ;  /* 0x0000038004b37812 */ /* 0x000fc400078ec0ff */
[----:B------:R-:W-:Y:S02]  /*f110*/  SHF.R.U64 R209, R209, 0x3, RZ ;  /* 0x00000003d1d17819 */ /* 0x000fe400000012ff */
[-C--:B------:R-:W-:Y:S02]  /*f120*/  IADD3.X R111, RZ, R119.reuse, RZ, P6, !PT ;  /* 0x00000077ff6f7210 */ /* 0x080fe400037fe4ff */
[----:B------:R-:W-:Y:S02]  /*f130*/  LOP3.LUT R183, R32, 0x380, RZ, 0xc0, !PT ;  /* 0x0000038020b77812 */ /* 0x000fe400078ec0ff */
[----:B------:R-:W-:Y:S02]  /*f140*/  LOP3.LUT R102, R181, R30, RZ, 0x3c, !PT ;  /* 0x0000001eb5667212 */ /* 0x000fe400078e3cff */
[----:B------:R-:W-:Y:S02]  /*f150*/  MOV R118, R118 ;  /* 0x0000007600767202 */ /* 0x000fe40000000f00 */
[----:B------:R-:W-:-:S02]  /*f160*/  LOP3.LUT R27, R12, 0x380, RZ, 0xc0, !PT ;  /* 0x000003800c1b7812 */ /* 0x000fc400078ec0ff */
[----:B------:R-:W-:Y:S02]  /*f170*/  LOP3.LUT R119, R14, 0x380, RZ, 0xc0, !PT ;  /* 0x000003800e777812 */ /* 0x000fe400078ec0ff */
[----:B------:R-:W-:Y:S02]  /*f180*/  LOP3.LUT R30, R26, 0x380, RZ, 0xc0, !PT ;  /* 0x000003801a1e7812 */ /* 0x000fe400078ec0ff */
[----:B------:R-:W-:Y:S02]  /*f190*/  SHF.R.U64 R179, R179, 0x3, RZ ;  /* 0x00000003b3b37819 */ /* 0x000fe400000012ff */
[----:B------:R-:W-:Y:S02]  /*f1a0*/  LOP3.LUT R110, R209, R6, RZ, 0x3c, !PT ;  /* 0x00000006d16e7212 */ /* 0x000fe400078e3cff */
[----:B------:R-:W-:Y:S02]  /*f1b0*/  SHF.R.U64 R183, R183, 0x3, RZ ;  /* 0x00000003b7b77819 */ /* 0x000fe400000012ff */
[----:B------:R-:W-:-:S02]  /*f1c0*/  F2FP.F16.F32.PACK_AB R6, R174, R177 ;  /* 0x000000b1ae06723e */ /* 0x000fc400000000ff */
[----:B------:R-:W-:Y:S02]  /*f1d0*/  SHF.R.U64 R27, R27, 0x3, RZ ;  /* 0x000000031b1b7819 */ /* 0x000fe400000012ff */
[----:B------:R-:W-:Y:S02]  /*f1e0*/  SHF.R.U64 R119, R119, 0x3, RZ ;  /* 0x0000000377777819 */ /* 0x000fe400000012ff */
[----:B------:R-:W-:Y:S02]  /*f1f0*/  SHF.R.U64 R177, R30, 0x3, RZ ;  /* 0x000000031eb17819 */ /* 0x000fe400000012ff */
[----:B------:R-:W-:Y:S02]  /*f200*/  LOP3.LUT R72, R179, R4, RZ, 0x3c, !PT ;  /* 0x00000004b3487212 */ /* 0x000fe400078e3cff */
[----:B------:R-:W-:Y:S02]  /*f210*/  LOP3.LUT R106, R183, R32, RZ, 0x3c, !PT ;  /* 0x00000020b76a7212 */ /* 0x000fe400078e3cff */
[----:B------:R-:W-:Y:S01]  /*f220*/  F2FP.F16.F32.PACK_AB R4, R176, R178 ;  /* 0x000000b2b004723e */ /* 0x000fe200000000ff */
[----:B------:R-:W-:Y:S01]  /*f230*/  BAR.SYNC.DEFER_BLOCKING 0x1, 0x100 ;  /* 0x0044000000007b1d */ /* 0x000fe20000010000 */
[----:B------:R-:W-:-:S02]  /*f240*/  LOP3.LUT R114, R27, R12, RZ, 0x3c, !PT ;  /* 0x0000000c1b727212 */ /* 0x000fc400078e3cff */
[----:B------:R-:W-:Y:S02]  /*f250*/  LOP3.LUT R32, R119, R14, RZ, 0x3c, !PT ;  /* 0x0000000e77207212 */ /* 0x000fe400078e3cff */
[----:B------:R-:W-:Y:S02]  /*f260*/  LOP3.LUT R36, R177, R26, RZ, 0x3c, !PT ;  /* 0x0000001ab1247212 */ /* 0x000fe400078e3cff */
[----:B------:R-:W-:Y:S02]  /*f270*/  MOV R14, R40 ;  /* 0x00000028000e7202 */ /* 0x000fe40000000f00 */
[----:B------:R-:W-:Y:S02]  /*f280*/  F2FP.F16.F32.PACK_AB R26, R171, R173 ;  /* 0x000000adab1a723e */ /* 0x000fe400000000ff */
[----:B------:R-:W-:Y:S02]  /*f290*/  F2FP.F16.F32.PACK_AB R27, R39, R38 ;  /* 0x00000026271b723e */ /* 0x000fe400000000ff */
[----:B------:R-:W-:-:S02]  /*f2a0*/  MOV R44, R44 ;  /* 0x0000002c002c7202 */ /* 0x000fc40000000f00 */
[----:B------:R-:W-:Y:S02]  /*f2b0*/  F2FP.F16.F32.PACK_AB R30, R165, R167 ;  /* 0x000000a7a51e723e */ /* 0x000fe400000000ff */
[----:B------:R-:W-:Y:S02]  /*f2c0*/  MOV R48, R48 ;  /* 0x0000003000307202 */ /* 0x000fe40000000f00 */
[----:B------:R-:W-:Y:S02]  /*f2d0*/  MOV R52, R52 ;  /* 0x0000003400347202 */ /* 0x000fe40000000f00 */
[----:B------:R-:W-:Y:S02]  /*f2e0*/  MOV R56, R56 ;  /* 0x0000003800387202 */ /* 0x000fe40000000f00 */
[----:B------:R-:W-:Y:S01]  /*f2f0*/  F2FP.F16.F32.PACK_AB R12, R157, R159 ;  /* 0x0000009f9d0c723e */ /* 0x000fe200000000ff */
[----:B------:R3:W-:Y:S01]  /*f300*/  STSM.16.M88.4 [R118], R4 ;  /* 0x0000000476007844 */ /* 0x0007e20000000200 */
[----:B------:R-:W-:-:S02]  /*f310*/  MOV R60, R60 ;  /* 0x0000003c003c7202 */ /* 0x000fc40000000f00 */
[----:B------:R-:W-:Y:S01]  /*f320*/  MOV R64, R64 ;  /* 0x0000004000407202 */ /* 0x000fe20000000f00 */
[----:B------:R4:W-:Y:S01]  /*f330*/  STSM.16.M88.4 [R14], R24 ;  /* 0x000000180e007844 */ /* 0x0009e20000000200 */
[----:B------:R-:W-:Y:S02]  /*f340*/  MOV R68, R68 ;  /* 0x0000004400447202 */ /* 0x000fe40000000f00 */
[----:B------:R-:W-:Y:S01]  /*f350*/  MOV R72, R72 ;  /* 0x0000004800487202 */ /* 0x000fe20000000f00 */
[----:B------:R1:W-:Y:S01]  /*f360*/  STSM.16.M88.4 [R44], R28 ;  /* 0x0000001c2c007844 */ /* 0x0003e20000000200 */
[----:B------:R-:W-:Y:S02]  /*f370*/  MOV R41, R106 ;  /* 0x0000006a00297202 */ /* 0x000fe40000000f00 */
[----:B------:R-:W-:Y:S02]  /*f380*/  F2FP.F16.F32.PACK_AB R99, R3, R0 ;  /* 0x000000000363723e */ /* 0x000fe400000000ff */
[----:B------:R-:W-:-:S02]  /*f390*/  F2FP.F16.F32.PACK_AB R104, R105, R104 ;  /* 0x000000686968723e */ /* 0x000fc400000000ff */
[----:B------:R-:W-:Y:S02]  /*f3a0*/  MOV R102, R102 ;  /* 0x0000006600667202 */ /* 0x000fe40000000f00 */
[----:B---3--:R-:W-:Y:S02]  /*f3b0*/  F2FP.F16.F32.PACK_AB R4, R163, R166 ;  /* 0x000000a6a304723e */ /* 0x008fe400000000ff */
[----:B------:R-:W-:Y:S02]  /*f3c0*/  F2FP.F16.F32.PACK_AB R5, R51, R50 ;  /* 0x000000323305723e */ /* 0x000fe400000000ff */
[----:B------:R-:W-:Y:S02]  /*f3d0*/  F2FP.F16.F32.PACK_AB R6, R161, R164 ;  /* 0x000000a4a106723e */ /* 0x000fe400000000ff */
[----:B------:R-:W-:Y:S02]  /*f3e0*/  F2FP.F16.F32.PACK_AB R7, R55, R54 ;  /* 0x000000363707723e */ /* 0x000fe400000000ff */
[----:B----4-:R-:W-:-:S02]  /*f3f0*/  F2FP.F16.F32.PACK_AB R14, R155, R158 ;  /* 0x0000009e9b0e723e */ /* 0x010fc400000000ff */
[----:B------:R-:W-:Y:S01]  /*f400*/  F2FP.F16.F32.PACK_AB R24, R153, R156 ;  /* 0x0000009c9918723e */ /* 0x000fe200000000ff */
[----:B------:R3:W-:Y:S01]  /*f410*/  STSM.16.M88.4 [R48], R4 ;  /* 0x0000000430007844 */ /* 0x0007e20000000200 */
[----:B------:R-:W-:Y:S02]  /*f420*/  F2FP.F16.F32.PACK_AB R25, R75, R74 ;  /* 0x0000004a4b19723e */ /* 0x000fe400000000ff */
[----:B------:R-:W-:Y:S01]  /*f430*/  F2FP.F16.F32.PACK_AB R26, R77, R154 ;  /* 0x0000009a4d1a723e */ /* 0x000fe200000000ff */
[----:B------:R4:W-:Y:S01]  /*f440*/  STSM.16.M88.4 [R52], R8 ;  /* 0x0000000834007844 */ /* 0x0009e20000000200 */
[----:B------:R-:W-:Y:S02]  /*f450*/  F2FP.F16.F32.PACK_AB R27, R79, R78 ;  /* 0x0000004e4f1b723e */ /* 0x000fe400000000ff */
[----:B-1----:R-:W-:Y:S01]  /*f460*/  F2FP.F16.F32.PACK_AB R28, R81, R80 ;  /* 0x00000050511c723e */ /* 0x002fe200000000ff */
[----:B------:R1:W-:Y:S01]  /*f470*/  STSM.16.M88.4 [R56], R12 ;  /* 0x0000000c38007844 */ /* 0x0003e20000000200 */
[----:B------:R-:W-:-:S02]  /*f480*/  F2FP.F16.F32.PACK_AB R29, R83, R82 ;  /* 0x00000052531d723e */ /* 0x000fc400000000ff */
[----:B------:R-:W-:Y:S01]  /*f490*/  F2FP.F16.F32.PACK_AB R30, R85, R84 ;  /* 0x00000054551e723e */ /* 0x000fe200000000ff */
[----:B------:R0:W-:Y:S01]  /*f4a0*/  STSM.16.M88.4 [R60], R24 ;  /* 0x000000183c007844 */ /* 0x0001e20000000200 */
[----:B------:R-:W-:Y:S02]  /*f4b0*/  F2FP.F16.F32.PACK_AB R31, R87, R86 ;  /* 0x00000056571f723e */ /* 0x000fe400000000ff */
[----:B------:R-:W-:Y:S02]  /*f4c0*/  MOV R40, R114 ;  /* 0x0000007200287202 */ /* 0x000fe40000000f00 */
[----:B------:R-:W-:Y:S01]  /*f4d0*/  F2FP.F16.F32.PACK_AB R105, R42, R34 ;  /* 0x000000222a69723e */ /* 0x000fe200000000ff */
[----:B------:R2:W-:Y:S01]  /*f4e0*/  STSM.16.M88.4 [R64], R28 ;  /* 0x0000001c40007844 */ /* 0x0005e20000000200 */
        /* <DEDUP_REMOVED lines=20> */
[----:B---3--:R-:W-:-:S02]  /*f630*/  IADD3 R6, P1, R203, UR4, RZ ;  /* 0x00000004cb067c10 */ /* 0x008fc4000ff3e0ff */
[----:B------:R-:W-:Y:S02]  /*f640*/  F2FP.F16.F32.PACK_AB R130, R133, R132 ;  /* 0x000000848582723e */ /* 0x000fe400000000ff */
[----:B------:R-:W-:Y:S02]  /*f650*/  F2FP.F16.F32.PACK_AB R131, R135, R134 ;  /* 0x000000868783723e */ /* 0x000fe400000000ff */
[----:B------:R-:W-:Y:S02]  /*f660*/  F2FP.F16.F32.PACK_AB R137, R139, R138 ;  /* 0x0000008a8b89723e */ /* 0x000fe400000000ff */
[----:B------:R-:W-:Y:S01]  /*f670*/  F2FP.F16.F32.PACK_AB R144, R145, R144 ;  /* 0x000000909190723e */ /* 0x000fe200000000ff */
[----:B------:R-:W-:Y:S01]  /*f680*/  STSM.16.M88.4 [R40], R128 ;  /* 0x0000008028007844 */ /* 0x000fe20000000200 */
[----:B------:R-:W-:Y:S02]  /*f690*/  MOV R32, R32 ;  /* 0x0000002000207202 */ /* 0x000fe40000000f00 */
[----:B------:R-:W-:-:S02]  /*f6a0*/  F2FP.F16.F32.PACK_AB R138, R141, R140 ;  /* 0x0000008c8d8a723e */ /* 0x000fc400000000ff */
[----:B------:R-:W-:Y:S02]  /*f6b0*/  F2FP.F16.F32.PACK_AB R139, R143, R142 ;  /* 0x0000008e8f8b723e */ /* 0x000fe400000000ff */
[----:B------:R-:W-:Y:S02]  /*f6c0*/  F2FP.F16.F32.PACK_AB R145, R147, R146 ;  /* 0x000000929391723e */ /* 0x000fe400000000ff */
[----:B------:R-:W-:Y:S01]  /*f6d0*/  MOV R36, R36 ;  /* 0x0000002400247202 */ /* 0x000fe20000000f00 */
[----:B------:R3:W-:Y:S01]  /*f6e0*/  STSM.16.M88.4 [R32], R136 ;  /* 0x0000008820007844 */ /* 0x0007e20000000200 */
[----:B------:R-:W-:Y:S02]  /*f6f0*/  F2FP.F16.F32.PACK_AB R146, R149, R148 ;  /* 0x000000949592723e */ /* 0x000fe400000000ff */
[----:B------:R-:W-:Y:S02]  /*f700*/  F2FP.F16.F32.PACK_AB R147, R151, R150 ;  /* 0x000000969793723e */ /* 0x000fe400000000ff */
[----:B------:R-:W-:-:S02]  /*f710*/  ISETP.NE.AND.EX P0, PT, RZ, UR5, PT, P0 ;  /* 0x00000005ff007c0c */ /* 0x000fc4000bf05300 */
[----:B------:R-:W-:Y:S01]  /*f720*/  IADD3.X R7, R204, UR5, RZ, P1, !PT ;  /* 0x00000005cc077c10 */ /* 0x000fe20008ffe4ff */
[----:B------:R-:W-:Y:S01]  /*f730*/  ULDC.64 UR4, c[0x0][0xbe0] ;  /* 0x0002f80000047ab9 */ /* 0x000fe20000000a00 */
[----:B------:R3:W-:Y:S01]  /*f740*/  STSM.16.M88.4 [R36], R144 ;  /* 0x0000009024007844 */ /* 0x0007e20000000200 */
[----:B------:R-:W-:Y:S01]  /*f750*/  BAR.SYNC.DEFER_BLOCKING 0x1, 0x100 ;  /* 0x0044000000007b1d */ /* 0x000fe20000010000 */
[----:B------:R-:W-:Y:S02]  /*f760*/  ISETP.NE.U32.AND P6, PT, RZ, UR4, PT ;  /* 0x00000004ff007c0c */ /* 0x000fe4000bfc5070 */
[----:B------:R-:W-:Y:S02]  /*f770*/  MOV R0, RZ ;  /* 0x000000ff00007202 */ /* 0x000fe40000000f00 */
[----:B------:R-:W-:-:S13]  /*f780*/  ISETP.NE.AND.EX P6, PT, RZ, UR5, PT, P6 ;  /* 0x00000005ff007c0c */ /* 0x000fda000bfc5360 */
[----:B------:R-:W-:Y:S01]  /*f790*/  @P6 IADD3 R4, P4, R203, UR4, RZ ;  /* 0x00000004cb046c10 */ /* 0x000fe2000ff9e0ff */
[----:B------:R-:W-:Y:S02]  /*f7a0*/  ULDC UR4, c[0x0][0xa88] ;  /* 0x0002a20000047ab9 */ /* 0x000fe40000000800 */
[----:B------:R-:W-:Y:S01]  /*f7b0*/  IMAD.U32 R76, RZ, RZ, UR4 ;  /* 0x00000004ff4c7e24 */ /* 0x000fe2000f8e00ff */
[----:B------:R-:W-:Y:S01]  /*f7c0*/  @P6 IADD3.X R5, R204, UR5, RZ, P4, !PT ;  /* 0x00000005cc056c10 */ /* 0x000fe2000a7fe4ff */
[----:B------:R0:W5:Y:S01]  /*f7d0*/  @P0 LDG.E R0, desc[UR40][R6.64] ;  /* 0x0000002806000981 */ /* 0x000162000c1e1900 */
[----:B------:R-:W-:-:S03]  /*f7e0*/  IMAD R3, R200, 0x40, R193 ;  /* 0x00000040c8037824 */ /* 0x000fc600078e02c1 */
[----:B------:R2:W5:Y:S01]  /*f7f0*/  @P6 LDG.E R76, desc[UR40][R4.64] ;  /* 0x00000028044c6981 */ /* 0x000562000c1e1900 */
[----:B------:R-:W-:-:S03]  /*f800*/  IMAD.WIDE R20, R3, 0x2, R20 ;  /* 0x0000000203147825 */ /* 0x000fc600078e0214 */
[C---:B----4-:R-:W-:Y:S02]  /*f810*/  IADD3 R9, P1, R20.reuse, 0x1000, RZ ;  /* 0x0000100014097810 */ /* 0x050fe40007f3e0ff */
[C---:B-1----:R-:W-:Y:S02]  /*f820*/  IADD3 R13, P2, R20.reuse, 0x2000, RZ ;  /* 0x00002000140d7810 */ /* 0x042fe40007f5e0ff */
[C---:B0-----:R-:W-:Y:S02]  /*f830*/  IADD3 R25, P3, R20.reuse, 0x3000, RZ ;  /* 0x0000300014197810 */ /* 0x041fe40007f7e0ff */
[----:B--2---:R-:W-:Y:S02]  /*f840*/  IADD3 R29, P4, R20, 0x4000, RZ ;  /* 0x00004000141d7810 */ /* 0x004fe40007f9e0ff */
        /* <DEDUP_REMOVED lines=11> */
[----:B------:R-:W-:Y:S01]  /*f900*/  LOP3.LUT R12, R12, R13, RZ, 0x3c, !PT ;  /* 0x0000000d0c0c7212 */ /* 0x000fe200078e3cff */
[--C-:B------:R-:W-:Y:S01]  /*f910*/  IMAD.X R13, RZ, RZ, R21.reuse, P2 ;  /* 0x000000ffff0d7224 */ /* 0x100fe200010e0615 */
[----:B------:R-:W-:Y:S02]  /*f920*/  LOP3.LUT R24, R24, R25, RZ, 0x3c, !PT ;  /* 0x0000001918187212 */ /* 0x000fe400078e3cff */
        /* <DEDUP_REMOVED lines=9> */
[----:B---3--:R-:W-:Y:S02]  /*f9c0*/  LOP3.LUT R32, R33, 0x380, RZ, 0xc0, !PT ;  /* 0x0000038021207812 */ /* 0x008fe400078ec0ff */
        /* <DEDUP_REMOVED lines=17> */
[----:B------:R-:W-:Y:S06]  /*fae0*/  @P6 BRA `(.L_x_6415) ;  /* 0x0000000000106947 */ /* 0x000fec0003800000 */
[----:B------:R-:W-:Y:S05]  /*faf0*/  @!P0 BRA `(.L_x_6415) ;  /* 0x00000000000c8947 */ /* 0x000fea0003800000 */
[----:B------:R-:W2:Y:S04]  /*fb00*/  LDG.E R3, desc[UR40][R6.64] ;  /* 0x0000002806037981 */ /* 0x000ea8000c1e1900 */
[----:B-----5:R-:W2:Y:S02]  /*fb10*/  LDG.E R76, desc[UR40][R6.64+0x4] ;  /* 0x00000428064c7981 */ /* 0x020ea4000c1e1900 */
[----:B--2---:R-:W-:-:S07]  /*fb20*/  IMAD.IADD R76, R76, 0x1, -R3 ;  /* 0x000000014c4c7824 */ /* 0x004fce00078e0a03 */
.L_x_6415:
[----:B------:R-:W0:Y:S01]  /*fb30*/  SHFL.IDX PT, R3, R212, RZ, 0x1f ;  /* 0x00001fffd4037589 */ /* 0x000e2200000e0000 */
[----:B------:R-:W-:Y:S01]  /*fb40*/  ISETP.NE.AND P6, PT, R10, RZ, PT ;  /* 0x000000ff0a00720c */ /* 0x000fe20003fc5270 */
[--C-:B------:R-:W-:Y:S01]  /*fb50*/  IMAD.X R53, RZ, RZ, R21.reuse, P5 ;  /* 0x000000ffff357224 */ /* 0x100fe200028e0615 */
[-C--:B------:R-:W-:Y:S01]  /*fb60*/  IADD3.X R49, RZ, R21.reuse, RZ, P4, !PT ;  /* 0x00000015ff317210 */ /* 0x080fe200027fe4ff */
[--C-:B------:R-:W-:Y:S01]  /*fb70*/  IMAD.X R37, RZ, RZ, R21.reuse, P1 ;  /* 0x000000ffff257224 */ /* 0x100fe200008e0615 */
[----:B------:R-:W-:Y:S01]  /*fb80*/  IADD3.X R33, RZ, R21, RZ, P6, !PT ;  /* 0x00000015ff217210 */ /* 0x000fe200037fe4ff */
[--C-:B------:R-:W-:Y:S01]  /*fb90*/  IMAD.X R41, RZ, RZ, R21.reuse, P2 ;  /* 0x000000ffff297224 */ /* 0x100fe200010e0615 */
[C---:B------:R-:W-:Y:S01]  /*fba0*/  IADD3 R57, P6, R20.reuse, 0xb000, RZ ;  /* 0x0000b00014397810 */ /* 0x040fe20007fde0ff */
[----:B------:R-:W-:Y:S01]  /*fbb0*/  IMAD.X R45, RZ, RZ, R21, P3 ;  /* 0x000000ffff2d7224 */ /* 0x000fe200018e0615 */
[C---:B------:R-:W-:Y:S02]  /*fbc0*/  IADD3 R61, P1, R20.reuse, 0xc000, RZ ;  /* 0x0000c000143d7810 */ /* 0x040fe40007f3e0ff */
[----:B------:R-:W-:-:S02]  /*fbd0*/  IADD3 R65, P2, R20, 0xd000, RZ ;  /* 0x0000d00014417810 */ /* 0x000fc40007f5e0ff */
[C---:B------:R-:W-:Y:S02]  /*fbe0*/  IADD3 R69, P3, R20.reuse, 0xe000, RZ ;  /* 0x0000e00014457810 */ /* 0x040fe40007f7e0ff */
[----:B------:R-:W-:Y:S02]  /*fbf0*/  IADD3 R4, P4, R20, 0xf000, RZ ;  /* 0x0000f00014047810 */ /* 0x000fe40007f9e0ff */
[----:B------:R-:W-:Y:S02]  /*fc00*/  LOP3.LUT R56, R57, 0x380, RZ, 0xc0, !PT ;  /* 0x0000038039387812 */ /* 0x000fe400078ec0ff */
[----:B------:R-:W-:Y:S01]  /*fc10*/  LOP3.LUT R60, R61, 0x380, RZ, 0xc0, !PT ;  /* 0x000003803d3c7812 */ /* 0x000fe200078ec0ff */
[----:B------:R-:W-:Y:S01]  /*fc20*/  IMAD.X R73, RZ, RZ, R21, P4 ;  /* 0x000000ffff497224 */ /* 0x000fe200020e0615 */
        /* <DEDUP_REMOVED lines=11> */
[----:B------:R-:W-:Y:S01]  /*fce0*/  LOP3.LUT R56, R56, R57, RZ, 0x3c, !PT ;  /* 0x0000003938387212 */ /* 0x000fe200078e3cff */
[--C-:B------:R-:W-:Y:S01]  /*fcf0*/  IMAD.X R57, RZ, RZ, R21.reuse, P6 ;  /* 0x000000ffff397224 */ /* 0x100fe200030e0615 */
[----:B------:R-:W-:Y:S01]  /*fd00*/  LOP3.LUT R60, R60, R61, RZ, 0x3c, !PT ;  /* 0x0000003d3c3c7212 */ /* 0x000fe200078e3cff */
[----:B------:R-:W-:Y:S01]  /*fd10*/  IMAD.X R61, RZ, RZ, R21, P1 ;  /* 0x000000ffff3d7224 */ /* 0x000fe200008e0615 */
[----:B------:R-:W-:-:S02]  /*fd20*/  LOP3.LUT R64, R64, R65, RZ, 0x3c, !PT ;  /* 0x0000004140407212 */ /* 0x000fc400078e3cff */
[----:B------:R-:W-:Y:S01]  /*fd30*/  LOP3.LUT R68, R68, R69, RZ, 0x3c, !PT ;  /* 0x0000004544447212 */ /* 0x000fe200078e3cff */
[----:B------:R-:W-:Y:S01]  /*fd40*/  IMAD.X R69, RZ, RZ, R21, P3 ;  /* 0x000000ffff457224 */ /* 0x000fe200018e0615 */
[----:B------:R-:W-:Y:S02]  /*fd50*/  LOP3.LUT R20, R5, R20, RZ, 0x3c, !PT ;  /* 0x0000001405147212 */ /* 0x000fe400078e3cff */
[----:B------:R-:W-:Y:S02]  /*fd60*/  IADD3.X R65, RZ, R21, RZ, P2, !PT ;  /* 0x00000015ff417210 */ /* 0x000fe400017fe4ff */
[----:B------:R-:W-:Y:S02]  /*fd70*/  LOP3.LUT R72, R3, R4, RZ, 0x3c, !PT ;  /* 0x0000000403487212 */ /* 0x000fe400078e3cff */
[----:B------:R-:W-:Y:S02]  /*fd80*/  SHF.R.S32.HI R78, RZ, 0x1f, R202 ;  /* 0x0000001fff4e7819 */ /* 0x000fe400000114ca */
[----:B------:R-:W-:-:S02]  /*fd90*/  SEL R205, R205, RZ, !P0 ;  /* 0x000000ffcdcd7207 */ /* 0x000fc40004000000 */
[----:B------:R-:W-:Y:S02]  /*fda0*/  SEL R210, R210, RZ, !P0 ;  /* 0x000000ffd2d27207 */ /* 0x000fe40004000000 */
[----:B-----5:R-:W-:Y:S01]  /*fdb0*/  SHF.R.S32.HI R77, RZ, 0x1f, R0 ;  /* 0x0000001fff4d7819 */ /* 0x020fe20000011400 */
[----:B------:R-:W-:Y:S06]  /*fdc0*/  @P5 BRA `(.L_x_6416) ;  /* 0x0000000000645947 */ /* 0x000fec0003800000 */
[----:B------:R-:W-:Y:S01]  /*fdd0*/  ULDC.64 UR4, c[0x0][0xb70] ;  /* 0x0002dc0000047ab9 */ /* 0x000fe20000000a00 */
[----:B------:R-:W-:Y:S01]  /*fde0*/  MOV R5, R77 ;  /* 0x0000004d00057202 */ /* 0x000fe20000000f00 */
[----:B------:R-:W-:Y:S02]  /*fdf0*/  IMAD R3, R78, UR4, RZ ;  /* 0x000000044e037c24 */ /* 0x000fe4000f8e02ff */
[----:B------:R-:W-:Y:S02]  /*fe00*/  IMAD.MOV.U32 R4, RZ, RZ, R0 ;  /* 0x000000ffff047224 */ /* 0x000fe400078e0000 */
[C---:B------:R-:W-:Y:S02]  /*fe10*/  IMAD R3, R202.reuse, UR5, R3 ;  /* 0x00000005ca037c24 */ /* 0x040fe4000f8e0203 */
[----:B------:R-:W-:Y:S01]  /*fe20*/  IMAD.WIDE.U32 R4, R202, UR4, R4 ;  /* 0x00000004ca047c25 */ /* 0x000fe2000f8e0004 */
[----:B------:R-:W-:-:S03]  /*fe30*/  ULDC.64 UR4, c[0x0][0xb78] ;  /* 0x0002de0000047ab9 */ /* 0x000fc60000000a00 */
[----:B------:R-:W-:Y:S02]  /*fe40*/  IMAD.IADD R5, R5, 0x1, R3 ;  /* 0x0000000105057824 */ /* 0x000fe400078e0203 */
[----:B------:R-:W-:Y:S02]  /*fe50*/  IMAD.MOV R7, RZ, RZ, -R194 ;  /* 0x000000ffff077224 */ /* 0x000fe400078e0ac2 */
[----:B------:R-:W-:Y:S02]  /*fe60*/  IMAD R3, R210, UR4, RZ ;  /* 0x00000004d2037c24 */ /* 0x000fe4000f8e02ff */
[----:B------:R-:W-:Y:S01]  /*fe70*/  IMAD R11, R207, 0x40, R190 ;  /* 0x00000040cf0b7824 */ /* 0x000fe200078e02be */
[----:B------:R-:W-:Y:S01]  /*fe80*/  ISETP.NE.AND P0, PT, R192, R7, PT ;  /* 0x00000007c000720c */ /* 0x000fe20003f05270 */
[----:B------:R-:W-:-:S03]  /*fe90*/  IMAD.WIDE.U32 R4, R205, UR4, R4 ;  /* 0x00000004cd047c25 */ /* 0x000fc6000f8e0004 */
[----:B------:R-:W-:Y:S01]  /*fea0*/  SHF.R.S32.HI R7, RZ, 0x1f, R11 ;  /* 0x0000001fff077819 */ /* 0x000fe2000001140b */
[----:B------:R-:W-:Y:S01]  /*feb0*/  IMAD R10, R205, UR5, R3 ;  /* 0x00000005cd0a7c24 */ /* 0x000fe2000f8e0203 */
[C---:B------:R-:W-:Y:S01]  /*fec0*/  IADD3 R3, R11.reuse, 0x8, RZ ;  /* 0x000000080b037810 */ /* 0x040fe20007ffe0ff */
[----:B------:R-:W-:Y:S01]  /*fed0*/  ULDC.64 UR4, c[0x0][0xb40] ;  /* 0x0002d00000047ab9 */ /* 0x000fe20000000a00 */
[C---:B------:R-:W-:Y:S02]  /*fee0*/  IADD3 R6, P2, R11.reuse, R4, RZ ;  /* 0x000000040b067210 */ /* 0x040fe40007f5e0ff */
[-C--:B------:R-:W-:Y:S02]  /*fef0*/  ISETP.GE.OR P1, PT, R11, R76.reuse, P0 ;  /* 0x0000004c0b00720c */ /* 0x080fe40000726670 */
[----:B------:R-:W-:Y:S02]  /*ff00*/  ISETP.GE.OR P0, PT, R3, R76, P0 ;  /* 0x0000004c0300720c */ /* 0x000fe40000706670 */
[----:B------:R-:W-:-:S02]  /*ff10*/  IADD3.X R7, R7, R5, R10, P2, !PT ;  /* 0x0000000507077210 */ /* 0x000fc400017fe40a */
[----:B------:R-:W-:-:S04]  /*ff20*/  LEA R4, P2, R6, UR4, 0x2 ;  /* 0x0000000406047c11 */ /* 0x000fc8000f8410ff */
[----:B------:R-:W-:-:S05]  /*ff30*/  LEA.HI.X R5, R6, UR5, R7, 0x2, P2 ;  /* 0x0000000506057c11 */ /* 0x000fca00090f1407 */
[----:B------:R0:W-:Y:S04]  /*ff40*/  @!P1 STG.E desc[UR40][R4.64], R169 ;  /* 0x000000a904009986 */ /* 0x0001e8000c101928 */
[----:B------:R0:W-:Y:S02]  /*ff50*/  @!P0 STG.E desc[UR40][R4.64+0x20], R170 ;  /* 0x000020aa04008986 */ /* 0x0001e4000c101928 */
.L_x_6416:
        /* <DEDUP_REMOVED lines=12> */
[----:B------:R-:W5:Y:S02]  /*10020*/  LD.E.128 R28, desc[UR40][R28.64] ;  /* 0x000000281c1c7980 */ /* 0x000f64000c101d00 */
[----:B------:R-:W-:Y:S02]  /*10030*/  IMAD.IADD R21, R21, 0x1, R3 ;  /* 0x0000000115157824 */ /* 0x000fe400078e0203 */
[----:B------:R-:W-:Y:S01]  /*10040*/  VIADD R3, R193, 0x40 ;  /* 0x00000040c1037836 */ /* 0x000fe20000000000 */
[----:B------:R-:W5:Y:S01]  /*10050*/  LD.E.128 R32, desc[UR40][R32.64] ;  /* 0x0000002820207980 */ /* 0x000f62000c101d00 */
[----:B------:R-:W-:-:S03]  /*10060*/  IMAD R77, R78, UR4, RZ ;  /* 0x000000044e4d7c24 */ /* 0x000fc6000f8e02ff */
[-C--:B-1----:R-:W-:Y:S01]  /*10070*/  ISETP.GE.AND P3, PT, R3, R88.reuse, PT ;  /* 0x000000580300720c */ /* 0x082fe20003f66270 */
[----:B------:R-:W5:Y:S01]  /*10080*/  LD.E.128 R36, desc[UR40][R36.64] ;  /* 0x0000002824247980 */ /* 0x000f62000c101d00 */
[----:B------:R-:W-:Y:S01]  /*10090*/  IMAD R79, R207, -0x40, R76 ;  /* 0xffffffc0cf4f7824 */ /* 0x000fe200078e024c */
[----:B------:R-:W-:Y:S01]  /*100a0*/  IADD3 R0, R200, 0x20, RZ ;  /* 0x00000020c8007810 */ /* 0x000fe20007ffe0ff */
[C---:B------:R-:W-:Y:S01]  /*100b0*/  IMAD R77, R202.reuse, UR5, R77 ;  /* 0x00000005ca4d7c24 */ /* 0x040fe2000f8e024d */
[----:B------:R-:W5:Y:S01]  /*100c0*/  LD.E.128 R40, desc[UR40][R40.64] ;  /* 0x0000002828287980 */ /* 0x000f62000c101d00 */
[----:B------:R-:W-:Y:S01]  /*100d0*/  IMAD.WIDE.U32 R20, R202, UR4, R20 ;  /* 0x00000004ca147c25 */ /* 0x000fe2000f8e0014 */
[C---:B------:R-:W-:Y:S01]  /*100e0*/  ISETP.GE.AND P2, PT, R193.reuse, R88, PT ;  /* 0x00000058c100720c */ /* 0x040fe20003f46270 */
[----:B------:R-:W-:Y:S01]  /*100f0*/  ULDC.64 UR4, c[0x0][0xae8] ;  /* 0x0002ba0000047ab9 */ /* 0x000fe20000000a00 */
[----:B------:R-:W5:Y:S01]  /*10100*/  LD.E.128 R44, desc[UR40][R44.64] ;  /* 0x000000282c2c7980 */ /* 0x000f62000c101d00 */
[----:B------:R-:W-:Y:S01]  /*10110*/  SEL R76, RZ, 0xffffffff, P3 ;  /* 0xffffffffff4c7807 */ /* 0x000fe20001800000 */
        /* <DEDUP_REMOVED lines=32> */
[----:B------:R-:W-:Y:S02]  /*10320*/  ISETP.GE.AND P1, PT, R200, R79, PT ;  /* 0x0000004fc800720c */ /* 0x000fe40003f26270 */
[----:B------:R-:W-:-:S02]  /*10330*/  ISETP.GE.AND P4, PT, R78, R88, PT ;  /* 0x000000584e00720c */ /* 0x000fc40003f86270 */
[----:B------:R-:W-:Y:S02]  /*10340*/  SEL R77, RZ, 0x10, P2 ;  /* 0x00000010ff4d7807 */ /* 0x000fe40001000000 */
[----:B------:R-:W-:Y:S02]  /*10350*/  SEL R78, RZ, 0x20, P3 ;  /* 0x00000020ff4e7807 */ /* 0x000fe40001800000 */
[----:B------:R-:W-:Y:S02]  /*10360*/  PRMT R0, RZ, 0x654, R0 ;  /* 0x00000654ff007816 */ /* 0x000fe40000000000 */
[----:B------:R-:W-:Y:S02]  /*10370*/  IADD3 R79, R193, 0x1c0, RZ ;  /* 0x000001c0c14f7810 */ /* 0x000fe40007ffe0ff */
[----:B------:R-:W-:Y:S01]  /*10380*/  LOP3.LUT R77, R78, R76, R77, 0xfe, !PT ;  /* 0x0000004c4e4d7212 */ /* 0x000fe200078efe4d */
[----:B0-----:R0:W-:Y:S01]  /*10390*/  SYNCS.ARRIVE.TRANS64.RED.A1T0 RZ, [R0+URZ], RZ ;  /* 0x000000ff00ff79a7 */ /* 0x0011e2000810043f */
[----:B------:R-:W-:Y:S01]  /*103a0*/  ISETP.GE.AND P2, PT, R79, R88, PT ;  /* 0x000000584f00720c */ /* 0x000fe20003f46270 */
[----:B------:R-:W-:Y:S01]  /*103b0*/  IMAD R76, R210, UR4, RZ ;  /* 0x00000004d24c7c24 */ /* 0x000fe2000f8e02ff */
[----:B------:R-:W-:Y:S01]  /*103c0*/  SHF.R.S32.HI R201, RZ, 0x1f, R200 ;  /* 0x0000001fffc97819 */ /* 0x000fe200000114c8 */
[----:B------:R-:W-:Y:S01]  /*103d0*/  IMAD.WIDE.U32 R78, R205, UR4, R20 ;  /* 0x00000004cd4e7c25 */ /* 0x000fe2000f8e0014 */
[----:B------:R-:W-:-:S02]  /*103e0*/  SEL R21, RZ, 0x80, P2 ;  /* 0x00000080ff157807 */ /* 0x000fc40001000000 */
[----:B0-----:R-:W-:Y:S01]  /*103f0*/  SEL R0, RZ, 0x40, P4 ;  /* 0x00000040ff007807 */ /* 0x001fe20002000000 */
[----:B------:R-:W-:-:S03]  /*10400*/  IMAD R81, R205, UR5, R76 ;  /* 0x00000005cd517c24 */ /* 0x000fc6000f8e024c */
[----:B------:R-:W-:Y:S01]  /*10410*/  LOP3.LUT R0, R77, R0, RZ, 0xfc, !PT ;  /* 0x000000004d007212 */ /* 0x000fe200078efcff */
[----:B------:R-:W-:-:S03]  /*10420*/  IMAD.WIDE R76, R207, 0x40, R200 ;  /* 0x00000040cf4c7825 */ /* 0x000fc600078e02c8 */
[----:B------:R-:W-:Y:S01]  /*10430*/  LOP3.LUT R86, R0, R21, RZ, 0xfc, !PT ;  /* 0x0000001500567212 */ /* 0x000fe200078efcff */
[----:B------:R-:W-:Y:S01]  /*10440*/  IMAD.IADD R87, R79, 0x1, R81 ;  /* 0x000000014f577824 */ /* 0x000fe200078e0251 */
        /* <DEDUP_REMOVED lines=13> */
[----:B------:R-:W-:Y:S02]  /*10520*/  LEA R80, P1, R20, UR4, 0x1 ;  /* 0x0000000414507c11 */ /* 0x000fe4000f8208ff */
        /* <DEDUP_REMOVED lines=13> */
.L_x_6418:
[----:B------:R-:W-:Y:S05]  /*10600*/  BSYNC B1 ;  /* 0x0000000000017941 */ /* 0x000fea0003800000 */
.L_x_6417:
        /* <DEDUP_REMOVED lines=31> */
.L_x_6414:
[----:B------:R-:W-:Y:S01]  /*10800*/  ULDC.64 UR4, c[0x0][0xbd8] ;  /* 0x0002f60000047ab9 */ /* 0x000fe20000000a00 */
[----:B------:R-:W-:Y:S01]  /*10810*/  IMAD.MOV.U32 R3, RZ, RZ, RZ ;  /* 0x000000ffff037224 */ /* 0x000fe200078e00ff */
[----:B------:R-:W-:Y:S01]  /*10820*/  ISETP.NE.U32.AND P0, PT, RZ, UR4, PT ;  /* 0x00000004ff007c0c */ /* 0x000fe2000bf05070 */
[----:B------:R-:W3:Y:S01]  /*10830*/  LDC R12, c[0x0][0xa8c] ;  /* 0x0002a300ff0c7b82 */ /* 0x000ee20000000800 */
        /* <DEDUP_REMOVED lines=15> */
[----:B----4-:R-:W4:Y:S04]  /*10930*/  LDG.E R7, desc[UR40][R4.64] ;  /* 0x0000002804077981 */ /* 0x010f28000c1e1900 */
[----:B-----5:R-:W4:Y:S02]  /*10940*/  LDG.E R0, desc[UR40][R4.64+0x4] ;  /* 0x0000042804007981 */ /* 0x020f24000c1e1900 */
[----:B----4-:R-:W-:-:S07]  /*10950*/  IADD3 R0, -R7, R0, RZ ;  /* 0x0000000007007210 */ /* 0x010fce0007ffe1ff */
.L_x_6420:
[----:B------:R-:W-:Y:S01]  /*10960*/  BSSY B1, `(.L_x_6421) ;  /* 0x000001d000017945 */ /* 0x000fe20003800000 */
[----:B------:R-:W-:Y:S02]  /*10970*/  SHF.R.S32.HI R9, RZ, 0x1f, R202 ;  /* 0x0000001fff097819 */ /* 0x000fe400000114ca */
[----:B------:R-:W-:Y:S02]  /*10980*/  SHF.R.S32.HI R10, RZ, 0x1f, R193 ;  /* 0x0000001fff0a7819 */ /* 0x000fe400000114c1 */
[----:B------:R-:W-:Y:S02]  /*10990*/  SEL R205, R205, RZ, !P0 ;  /* 0x000000ffcdcd7207 */ /* 0x000fe40004000000 */
[----:B------:R-:W-:Y:S02]  /*109a0*/  SEL R210, R210, RZ, !P0 ;  /* 0x000000ffd2d27207 */ /* 0x000fe40004000000 */
[----:B-----5:R-:W-:Y:S01]  /*109b0*/  SHF.R.S32.HI R8, RZ, 0x1f, R3 ;  /* 0x0000001fff087819 */ /* 0x020fe20000011403 */
[----:B------:R-:W-:Y:S06]  /*109c0*/  @P2 BRA `(.L_x_6422) ;  /* 0x0000000000582947 */ /* 0x000fec0003800000 */
[----:B----4-:R-:W4:Y:S02]  /*109d0*/  S2R R4, SR_TID.X ;  /* 0x0000000000047919 */ /* 0x010f240000002100 */
[----:B----4-:R-:W-:-:S04]  /*109e0*/  IMAD R4, R207, 0x40, R4 ;  /* 0x00000040cf047824 */ /* 0x010fc800078e0204 */
        /* <DEDUP_REMOVED lines=20> */
.L_x_6422:
[----:B------:R-:W-:Y:S05]  /*10b30*/  BSYNC B1 ;  /* 0x0000000000017941 */ /* 0x000fea0003800000 */
.L_x_6421:
[----:B------:R-:W-:Y:S01]  /*10b40*/  ULDC.64 UR4, c[0x0][0xaa0] ;  /* 0x0002a80000047ab9 */ /* 0x000fe20000000a00 */
[----:B----4-:R-:W-:Y:S01]  /*10b50*/  IMAD.MOV.U32 R4, RZ, RZ, R193 ;  /* 0x000000ffff047224 */ /* 0x010fe200078e00c1 */
[C---:B------:R-:W-:Y:S01]  /*10b60*/  IADD3 R13, R193.reuse, 0x40, RZ ;  /* 0x00000040c10d7810 */ /* 0x040fe20007ffe0ff */
[----:B------:R-:W-:Y:S01]  /*10b70*/  IMAD.MOV.U32 R5, RZ, RZ, R10 ;  /* 0x000000ffff057224 */ /* 0x000fe200078e000a */
[-C--:B---3--:R-:W-:Y:S01]  /*10b80*/  ISETP.GE.AND P2, PT, R193, R12.reuse, PT ;  /* 0x0000000cc100720c */ /* 0x088fe20003f46270 */
[----:B------:R-:W-:Y:S01]  /*10b90*/  IMAD R6, R8, UR4, RZ ;  /* 0x0000000408067c24 */ /* 0x000fe2000f8e02ff */
[----:B------:R-:W-:Y:S01]  /*10ba0*/  ISETP.GE.AND P0, PT, R13, R12, PT ;  /* 0x0000000c0d00720c */ /* 0x000fe20003f06270 */
[C---:B------:R-:W-:Y:S01]  /*10bb0*/  IMAD.WIDE.U32 R4, R3.reuse, UR4, R4 ;  /* 0x0000000403047c25 */ /* 0x040fe2000f8e0004 */
[----:B------:R-:W-:Y:S03]  /*10bc0*/  BSSY B1, `(.L_x_6423) ;  /* 0x0000049000017945 */ /* 0x000fe60003800000 */
[----:B------:R-:W-:Y:S01]  /*10bd0*/  IMAD R3, R3, UR5, R6 ;  /* 0x0000000503037c24 */ /* 0x000fe2000f8e0206 */
[----:B------:R-:W-:Y:S01]  /*10be0*/  ULDC.64 UR4, c[0x0][0xae0] ;  /* 0x0002b80000047ab9 */ /* 0x000fe20000000a00 */
[----:B------:R-:W-:Y:S01]  /*10bf0*/  SEL R6, RZ, 0xffffffff, P0 ;  /* 0xffffffffff067807 */ /* 0x000fe20000000000 */
[----:B------:R-:W-:-:S02]  /*10c00*/  IMAD R7, R9, UR4, RZ ;  /* 0x0000000409077c24 */ /* 0x000fc4000f8e02ff */
[----:B------:R-:W-:Y:S02]  /*10c10*/  IMAD.IADD R5, R5, 0x1, R3 ;  /* 0x0000000105057824 */ /* 0x000fe400078e0203 */
[----:B------:R-:W-:Y:S02]  /*10c20*/  IMAD R3, R207, -0x40, R0 ;  /* 0xffffffc0cf037824 */ /* 0x000fe400078e0200 */
[C---:B------:R-:W-:Y:S02]  /*10c30*/  VIADD R0, R200.reuse, 0x20 ;  /* 0x00000020c8007836 */ /* 0x040fe40000000000 */
[C---:B------:R-:W-:Y:S01]  /*10c40*/  VIADD R15, R193.reuse, 0x80 ;  /* 0x00000080c10f7836 */ /* 0x040fe20000000000 */
[-C--:B------:R-:W-:Y:S01]  /*10c50*/  ISETP.GE.AND P1, PT, R200, R3.reuse, PT ;  /* 0x00000003c800720c */ /* 0x080fe20003f26270 */
[----:B------:R-:W-:Y:S01]  /*10c60*/  VIADD R21, R193, 0xc0 ;  /* 0x000000c0c1157836 */ /* 0x000fe20000000000 */
[----:B------:R-:W-:Y:S01]  /*10c70*/  ISETP.GE.AND P0, PT, R0, R3, PT ;  /* 0x000000030000720c */ /* 0x000fe20003f06270 */
[C---:B------:R-:W-:Y:S01]  /*10c80*/  IMAD R7, R202.reuse, UR5, R7 ;  /* 0x00000005ca077c24 */ /* 0x040fe2000f8e0207 */
[----:B------:R-:W-:Y:S01]  /*10c90*/  SEL R0, RZ, 0x1, P2 ;  /* 0x00000001ff007807 */ /* 0x000fe20001000000 */
[----:B------:R-:W-:Y:S01]  /*10ca0*/  IMAD.WIDE.U32 R4, R202, UR4, R4 ;  /* 0x00000004ca047c25 */ /* 0x000fe2000f8e0004 */
[----:B------:R-:W-:Y:S01]  /*10cb0*/  SHF.L.U32 R3, R6, 0x1, RZ ;  /* 0x0000000106037819 */ /* 0x000fe200000006ff */
[----:B------:R-:W-:Y:S01]  /*10cc0*/  ULDC.64 UR4, c[0x0][0xae8] ;  /* 0x0002ba0000047ab9 */ /* 0x000fe20000000a00 */
[-C--:B------:R-:W-:Y:S01]  /*10cd0*/  ISETP.GE.AND P2, PT, R15, R12.reuse, PT ;  /* 0x0000000c0f00720c */ /* 0x080fe20003f46270 */
[----:B------:R-:W-:Y:S01]  /*10ce0*/  VIADD R25, R193, 0x100 ;  /* 0x00000100c1197836 */ /* 0x000fe20000000000 */
[----:B------:R-:W-:Y:S01]  /*10cf0*/  ISETP.GE.AND P3, PT, R21, R12, PT ;  /* 0x0000000c1500720c */ /* 0x000fe20003f66270 */
[----:B------:R-:W-:Y:S01]  /*10d00*/  VIADD R27, R193, 0x140 ;  /* 0x00000140c11b7836 */ /* 0x000fe20000000000 */
[----:B------:R-:W-:Y:S01]  /*10d10*/  LOP3.LUT R0, R3, 0x2, R0, 0xe2, !PT ;  /* 0x0000000203007812 */ /* 0x000fe200078ee200 */
[----:B------:R-:W-:Y:S01]  /*10d20*/  IMAD.IADD R5, R5, 0x1, R7 ;  /* 0x0000000105057824 */ /* 0x000fe200078e0207 */
[C---:B------:R-:W-:Y:S01]  /*10d30*/  IADD3 R7, R193.reuse, 0x180, RZ ;  /* 0x00000180c1077810 */ /* 0x040fe20007ffe0ff */
[----:B------:R-:W-:Y:S01]  /*10d40*/  VIADD R9, R193, 0x1c0 ;  /* 0x000001c0c1097836 */ /* 0x000fe20000000000 */
[----:B------:R-:W-:-:S02]  /*10d50*/  SEL R3, RZ, 0x4, P2 ;  /* 0x00000004ff037807 */ /* 0x000fc40001000000 */
[----:B------:R-:W-:Y:S02]  /*10d60*/  SEL R6, RZ, 0x8, P3 ;  /* 0x00000008ff067807 */ /* 0x000fe40001800000 */
[-C--:B------:R-:W-:Y:S02]  /*10d70*/  ISETP.GE.AND P2, PT, R25, R12.reuse, PT ;  /* 0x0000000c1900720c */ /* 0x080fe40003f46270 */
        /* <DEDUP_REMOVED lines=45> */
.L_x_6424:
[----:B------:R-:W-:Y:S05]  /*11050*/  BSYNC B1 ;  /* 0x0000000000017941 */ /* 0x000fea0003800000 */
.L_x_6423:
[----:B------:R-:W-:Y:S05]  /*11060*/  @P0 BRA `(.L_x_6419) ;  /* 0x0000000000700947 */ /* 0x000fea0003800000 */
[----:B------:R-:W-:Y:S01]  /*11070*/  IADD3 R3, P0, R8, 0x20, RZ ;  /* 0x0000002008037810 */ /* 0x000fe20007f1e0ff */
        /* <DEDUP_REMOVED lines=27> */
.L_x_6419:
[----:B------:R-:W-:Y:S05]  /*11230*/  BSYNC B0 ;  /* 0x0000000000007941 */ /* 0x000fea0003800000 */
.L_x_6413:
[----:B------:R-:W-:Y:S02]  /*11240*/  ULDC UR4, c[0x0][0xc14] ;  /* 0x0003050000047ab9 */ /* 0x000fe40000000800 */
[----:B--2---:R-:W-:-:S13]  /*11250*/  ISETP.GE.AND P0, PT, R187, UR4, PT ;  /* 0x00000004bb007c0c */ /* 0x004fda000bf06270 */
[----:B------:R-:W-:Y:S05]  /*11260*/  @!P0 BRA `(.L_x_6425) ;  /* 0xfffffefc00a48947 */ /* 0x000fea000383ffff */
[----:B------:R-:W-:Y:S05]  /*11270*/  BRA `(.L_x_6279) ;  /* 0x00000060008c7947 */ /* 0x000fea0003800000 */
.L_x_6277:
        /* <DEDUP_REMOVED lines=52> */
[----:B0-----:R-:W-:-:S05]  /*115c0*/  IMAD R5, R5, UR4, RZ ;  /* 0x0000000405057c24 */ /* 0x001fca000f8e02ff */
[----:B-1----:R-:W-:Y:S02]  /*115d0*/  ISETP.GT.AND P0, PT, R5, UR6, PT ;  /* 0x0000000605007c0c */ /* 0x002fe4000bf04270 */
[----:B------:R-:W-:-:S11]  /*115e0*/  MOV R2, R5 ;  /* 0x0000000500027202 */ /* 0x000fd60000000f00 */
[----:B------:R-:W-:Y:S05]  /*115f0*/  @P0 BRA `(.L_x_6426) ;  /* 0x0000000000b80947 */ /* 0x000fea0003800000 */
[----:B------:R-:W-:Y:S01]  /*11600*/  IMAD.MOV.U32 R5, RZ, RZ, R2 ;  /* 0x000000ffff057224 */ /* 0x000fe200078e0002 */
[----:B------:R-:W-:Y:S01]  /*11610*/  ULDC UR5, c[0x0][0xc14] ;  /* 0x0003050000057ab9 */ /* 0x000fe20000000800 */
[----:B------:R-:W-:Y:S01]  /*11620*/  IMAD.MOV.U32 R6, RZ, RZ, RZ ;  /* 0x000000ffff067224 */ /* 0x000fe200078e00ff */
[----:B------:R-:W-:Y:S01]  /*11630*/  ULDC UR7, c[0x0][0xc14] ;  /* 0x0003050000077ab9 */ /* 0x000fe20000000800 */
[----:B------:R-:W-:-:S05]  /*11640*/  ULDC UR4, c[0x0][0xc10] ;  /* 0x0003040000047ab9 */ /* 0x000fca0000000800 */
.L_x_6430:
[----:B------:R-:W-:Y:S01]  /*11650*/  VIADD R6, R6, 0x1f ;  /* 0x0000001f06067836 */ /* 0x000fe20000000000 */
[----:B------:R-:W-:-:S04]  /*11660*/  MOV R19, UR7 ;  /* 0x0000000700137c02 */ /* 0x000fc80008000f00 */
        /* <DEDUP_REMOVED lines=13> */
.L_x_6429:
[----:B------:R-:W-:Y:S05]  /*11740*/  BSYNC B0 ;  /* 0x0000000000007941 */ /* 0x000fea0003800000 */
.L_x_6428:
        /* <DEDUP_REMOVED lines=25> */
.L_x_6426:
        /* <DEDUP_REMOVED lines=20> */
.L_x_6431:
        /* <DEDUP_REMOVED lines=22> */
[----:B------:R-:W-:-:S03]  /*11b80*/  IMAD.MOV R9, RZ, RZ, -R9 ;  /* 0x000000ffff097224 */ /* 0x000fc600078e0a09 */
[----:B------:R-:W-:Y:S01]  /*11b90*/  IADD3 R3, -R4, RZ, RZ ;  /* 0x000000ff04037210 */ /* 0x000fe20007ffe1ff */
        /* <DEDUP_REMOVED lines=8> */
[----:B-1----:R-:W-:Y:S01]  /*11c20*/  MOV R2, RZ ;  /* 0x000000ff00027202 */ /* 0x002fe20000000f00 */
        /* <DEDUP_REMOVED lines=23> */
.L_x_6427:
[----:B------:R-:W-:Y:S02]  /*11da0*/  IMAD.MOV.U32 R17, RZ, RZ, RZ ;  /* 0x000000ffff117224 */ /* 0x000fe400078e00ff */
[----:B------:R-:W-:Y:S02]  /*11db0*/  IMAD.U32 R16, RZ, RZ, UR6 ;  /* 0x00000006ff107e24 */ /* 0x000fe4000f8e00ff */
[----:B------:R-:W-:-:S07]  /*11dc0*/  IMAD.MOV.U32 R18, RZ, RZ, RZ ;  /* 0x000000ffff127224 */ /* 0x000fce00078e00ff */
.L_x_6432:
        /* <DEDUP_REMOVED lines=9> */
[----:B------:R-:W-:Y:S02]  /*11e60*/  ISETP.GE.AND P0, PT, R19, UR5, PT ;  /* 0x0000000513007c0c */ /* 0x000fe4000bf06270 */
[----:B-1----:R-:W-:-:S05]  /*11e70*/  MOV R0, 0x1 ;  /* 0x0000000100007802 */ /* 0x002fca0000000f00 */
[----:B------:R1:W-:Y:S04]  /*11e80*/  STL [R1+0x8], R0 ;  /* 0x0000080001007387 */ /* 0x0003e80000100800 */
[----:B------:R1:W-:Y:S02]  /*11e90*/  STL [R1], RZ ;  /* 0x000000ff01007387 */ /* 0x0003e40000100800 */
[----:B------:R-:W-:Y:S05]  /*11ea0*/  @P0 BRA `(.L_x_6433) ;  /* 0x0000005000980947 */ /* 0x000fea0003800000 */
[----:B-1----:R-:W-:Y:S01]  /*11eb0*/  IMAD.MOV.U32 R0, RZ, RZ, 0x1 ;  /* 0x00000001ff007424 */ /* 0x002fe200078e00ff */
[----:B------:R1:W-:Y:S01]  /*11ec0*/  STL [R1], RZ ;  /* 0x000000ff01007387 */ /* 0x0003e20000100800 */
[----:B------:R-:W-:Y:S01]  /*11ed0*/  ULDC.64 UR38, c[0x0][0x198] ;  /* 0x0000660000267ab9 */ /* 0x000fe20000000a00 */
[----:B------:R-:W-:Y:S02]  /*11ee0*/  ULDC UR36, c[0x0][0xc] ;  /* 0x0000030000247ab9 */ /* 0x000fe40000000800 */
[----:B------:R1:W-:Y:S04]  /*11ef0*/  STL [R1+0x8], R0 ;  /* 0x0000080001007387 */ /* 0x0003e80000100800 */
[----:B------:R1:W-:Y:S04]  /*11f00*/  STL [R1+0x4], RZ ;  /* 0x000004ff01007387 */ /* 0x0003e80000100800 */
[----:B------:R1:W-:Y:S04]  /*11f10*/  STL [R1+0xc], R0 ;  /* 0x00000c0001007387 */ /* 0x0003e80000100800 */
[----:B------:R1:W-:Y:S02]  /*11f20*/  STL [R1+0x28], RZ ;  /* 0x000028ff01007387 */ /* 0x0003e40000100800 */
.L_x_6517:
[----:B--2---:R-:W2:Y:S02]  /*11f30*/  LDC.64 R2, c[0x0][0xc60] ;  /* 0x00031800ff027b82 */ /* 0x004ea40000000a00 */
[----:B--2---:R-:W-:-:S05]  /*11f40*/  IMAD.WIDE R2, R19, 0x4, R2 ;  /* 0x0000000413027825 */ /* 0x004fca00078e0202 */
[----:B-1----:R-:W1:Y:S01]  /*11f50*/  LDG.E R11, desc[UR40][R2.64] ;  /* 0x00000028020b7981 */ /* 0x002e62000c1e1900 */
[----:B------:R-:W-:Y:S05]  /*11f60*/  YIELD ;  /* 0x0000000000007946 */ /* 0x000fea0003800000 */
[----:B------:R-:W-:Y:S01]  /*11f70*/  ULDC.64 UR4, c[0x0][0xa28] ;  /* 0x00028a0000047ab9 */ /* 0x000fe20000000a00 */
[----:B------:R-:W-:Y:S02]  /*11f80*/  CS2R R8, SRZ ;  /* 0x0000000000087805 */ /* 0x000fe4000001ff00 */
[----:B------:R-:W-:Y:S01]  /*11f90*/  ISETP.NE.U32.AND P0, PT, RZ, UR4, PT ;  /* 0x00000004ff007c0c */ /* 0x000fe2000bf05070 */
[----:B------:R-:W-:Y:S01]  /*11fa0*/  ULDC.64 UR8, c[0x0][0xa08] ;  /* 0x0002820000087ab9 */ /* 0x000fe20000000a00 */
[----:B------:R-:W-:-:S02]  /*11fb0*/  ULDC.64 UR10, c[0x0][0xa10] ;  /* 0x00028400000a7ab9 */ /* 0x000fc40000000a00 */
[----:B------:R-:W-:Y:S02]  /*11fc0*/  ISETP.NE.AND.EX P0, PT, RZ, UR5, PT, P0 ;  /* 0x00000005ff007c0c */ /* 0x000fe4000bf05300 */
[----:B-1----:R-:W-:Y:S01]  /*11fd0*/  SHF.R.S32.HI R0, RZ, 0x1f, R11 ;  /* 0x0000001fff007819 */ /* 0x002fe2000001140b */
        /* <DEDUP_REMOVED lines=13> */
[C---:B0-----:R-:W-:Y:S01]  /*120b0*/  @P0 IADD3.X R13, R14.reuse, UR5, RZ, P1, !PT ;  /* 0x000000050e0d0c10 */ /* 0x041fe20008ffe4ff */
[----:B------:R-:W-:Y:S02]  /*120c0*/  ULDC.64 UR4, c[0x0][0xa00] ;  /* 0x0002800000047ab9 */ /* 0x000fe40000000a00 */
[----:B------:R-:W-:Y:S02]  /*120d0*/  ISETP.NE.U32.AND P2, PT, RZ, UR4, PT ;  /* 0x00000004ff007c0c */ /* 0x000fe4000bf45070 */
[C---:B-1----:R-:W-:Y:S02]  /*120e0*/  IADD3 R2, P1, R15.reuse, UR4, RZ ;  /* 0x000000040f027c10 */ /* 0x042fe4000ff3e0ff */
[----:B------:R-:W-:Y:S02]  /*120f0*/  ISETP.NE.AND.EX P2, PT, RZ, UR5, PT, P2 ;  /* 0x00000005ff007c0c */ /* 0x000fe4000bf45320 */
[----:B------:R-:W-:Y:S01]  /*12100*/  IADD3.X R3, R14, UR5, RZ, P1, !PT ;  /* 0x000000050e037c10 */ /* 0x000fe20008ffe4ff */
[----:B------:R-:W-:Y:S01]  /*12110*/  ULDC UR4, c[0x0][0x288] ;  /* 0x0000a20000047ab9 */ /* 0x000fe20000000800 */
[----:B------:R-:W-:Y:S01]  /*12120*/  IADD3 R6, P1, R15, UR8, RZ ;  /* 0x000000080f067c10 */ /* 0x000fe2000ff3e0ff */
[----:B------:R-:W-:Y:S01]  /*12130*/  IMAD.U32 R10, RZ, RZ, UR4 ;  /* 0x00000004ff0a7e24 */ /* 0x000fe2000f8e00ff */
[----:B------:R-:W-:-:S02]  /*12140*/  ULDC.64 UR4, c[0x0][0x3f8] ;  /* 0x0000fe0000047ab9 */ /* 0x000fc40000000a00 */
[----:B------:R-:W-:-:S03]  /*12150*/  IADD3.X R7, R14, UR9, RZ, P1, !PT ;  /* 0x000000090e077c10 */ /* 0x000fc60008ffe4ff */
        /* <DEDUP_REMOVED lines=12> */
[----:B------:R-:W-:Y:S02]  /*12220*/  ISETP.NE.U32.AND P1, PT, RZ, UR10, PT ;  /* 0x0000000aff007c0c */ /* 0x000fe4000bf25070 */
[----:B------:R-:W-:Y:S02]  /*12230*/  MOV R0, UR6 ;  /* 0x0000000600007c02 */ /* 0x000fe40008000f00 */
[----:B------:R-:W-:Y:S01]  /*12240*/  ISETP.NE.AND.EX P1, PT, RZ, UR11, PT, P1 ;  /* 0x0000000bff007c0c */ /* 0x000fe2000bf25310 */
[----:B--2---:R1:W-:Y:S02]  /*12250*/  STL [R1+0x2c], R9 ;  /* 0x00002c0901007387 */ /* 0x0043e40000100800 */
[----:B-1----:R-:W-:Y:S01]  /*12260*/  IMAD.U32 R9, RZ, RZ, UR4 ;  /* 0x00000004ff097e24 */ /* 0x002fe2000f8e00ff */
[----:B0-----:R-:W-:Y:S09]  /*12270*/  @P0 BRA `(.L_x_6434) ;  /* 0x0000000000100947 */ /* 0x001ff20003800000 */
[----:B------:R-:W-:Y:S05]  /*12280*/  @!P2 BRA `(.L_x_6434) ;  /* 0x00000000000ca947 */ /* 0x000fea0003800000 */
[----:B-----5:R-:W2:Y:S04]  /*12290*/  LDG.E R10, desc[UR40][R2.64] ;  /* 0x00000028020a7981 */ /* 0x020ea8000c1e1900 */
[----:B------:R-:W2:Y:S02]  /*122a0*/  LDG.E R2, desc[UR40][R2.64+0x4] ;  /* 0x0000042802027981 */ /* 0x000ea4000c1e1900 */
[----:B--2---:R-:W-:-:S07]  /*122b0*/  IMAD.IADD R10, R2, 0x1, -R10 ;  /* 0x00000001020a7824 */ /* 0x004fce00078e0a0a */
.L_x_6434:
[----:B------:R-:W-:Y:S01]  /*122c0*/  IMAD.MOV.U32 R2, RZ, RZ, RZ ;  /* 0x000000ffff027224 */ /* 0x000fe200078e00ff */
[----:B------:R-:W-:Y:S01]  /*122d0*/  MOV R20, RZ ;  /* 0x000000ff00147202 */ /* 0x000fe20000000f00 */
[----:B------:R-:W-:-:S04]  /*122e0*/  ULDC.64 UR4, c[0x0][0xa20] ;  /* 0x0002880000047ab9 */ /* 0x000fc80000000a00 */
[----:B------:R-:W2:Y:S04]  /*122f0*/  @P3 LDG.E R2, desc[UR40][R6.64] ;  /* 0x0000002806023981 */ /* 0x000ea8000c1e1900 */
[----:B------:R0:W5:Y:S01]  /*12300*/  @P1 LDG.E R20, desc[UR40][R4.64] ;  /* 0x0000002804141981 */ /* 0x000162000c1e1900 */
[----:B------:R-:W-:-:S04]  /*12310*/  ISETP.NE.U32.AND P0, PT, RZ, UR4, PT ;  /* 0x00000004ff007c0c */ /* 0x000fc8000bf05070 */
[----:B------:R-:W-:Y:S01]  /*12320*/  ISETP.NE.AND.EX P0, PT, RZ, UR5, PT, P0 ;  /* 0x00000005ff007c0c */ /* 0x000fe2000bf05300 */
[----:B--2--5:R-:W-:-:S05]  /*12330*/  IMAD.IADD R2, R2, 0x1, R8 ;  /* 0x0000000102027824 */ /* 0x024fca00078e0208 */
[----:B------:R0:W-:Y:S07]  /*12340*/  STL [R1+0x10], R2 ;  /* 0x0000100201007387 */ /* 0x0001ee0000100800 */
[----:B------:R-:W-:Y:S05]  /*12350*/  @!P0 BRA `(.L_x_6435) ;  /* 0x0000000000108947 */ /* 0x000fea0003800000 */
[----:B0-----:R-:W-:-:S04]  /*12360*/  IADD3 R2, P0, R15, UR4, RZ ;  /* 0x000000040f027c10 */ /* 0x001fc8000ff1e0ff */
[----:B------:R-:W-:-:S05]  /*12370*/  IADD3.X R3, R14, UR5, RZ, P0, !PT ;  /* 0x000000050e037c10 */ /* 0x000fca00087fe4ff */
[----:B------:R0:W5:Y:S01]  /*12380*/  LDG.E R9, desc[UR40][R2.64] ;  /* 0x0000002802097981 */ /* 0x000162000c1e1900 */
[----:B------:R-:W-:Y:S05]  /*12390*/  BRA `(.L_x_6436) ;  /* 0x0000000000107947 */ /* 0x000fea0003800000 */
.L_x_6435:
[----:B------:R-:W-:Y:S05]  /*123a0*/  @!P3 BRA `(.L_x_6436) ;  /* 0x00000000000cb947 */ /* 0x000fea0003800000 */
[----:B------:R-:W2:Y:S04]  /*123b0*/  LDG.E R9, desc[UR40][R6.64] ;  /* 0x0000002806097981 */ /* 0x000ea8000c1e1900 */
[----:B------:R-:W2:Y:S02]  /*123c0*/  LDG.E R6, desc[UR40][R6.64+0x4] ;  /* 0x0000042806067981 */ /* 0x000ea4000c1e1900 */
[----:B--2---:R-:W-:-:S07]  /*123d0*/  IMAD.IADD R9, R6, 0x1, -R9 ;  /* 0x0000000106097824 */ /* 0x004fce00078e0a09 */
.L_x_6436:
        /* <DEDUP_REMOVED lines=16> */
[----:B------:R-:W-:-:S05]  /*124e0*/  VIMNMX R6, R4, R2, PT ;  /* 0x0000000204067248 */ /* 0x000fca0003fe0100 */
[----:B------:R-:W-:Y:S01]  /*124f0*/  IMAD R2, R6, 0x40, -R9 ;  /* 0x0000004006027824 */ /* 0x000fe200078e0a09 */
[----:B------:R-:W-:-:S04]  /*12500*/  IADD3 R9, -R9, RZ, RZ ;  /* 0x000000ff09097210 */ /* 0x000fc80007ffe1ff */
[----:B------:R-:W-:Y:S02]  /*12510*/  VIMNMX R2, R2, R0, PT ;  /* 0x0000000002027248 */ /* 0x000fe40003fe0100 */
[----:B------:R-:W-:-:S04]  /*12520*/  VIMNMX R9, RZ, R9, !PT ;  /* 0x00000009ff097248 */ /* 0x000fc80007fe0100 */
[----:B------:R-:W-:Y:S02]  /*12530*/  ISETP.GT.AND P0, PT, R2, R9, PT ;  /* 0x000000090200720c */ /* 0x000fe40003f04270 */
[----:B------:R-:W-:-:S11]  /*12540*/  SHF.R.U32.HI R0, RZ, 0x6, R9 ;  /* 0x00000006ff007819 */ /* 0x000fd60000011609 */
[----:B------:R-:W-:-:S05]  /*12550*/  @P0 VIADD R2, R2, 0x3f ;  /* 0x0000003f02020836 */ /* 0x000fca0000000000 */
[----:B------:R-:W-:Y:S01]  /*12560*/  @P0 SHF.R.S32.HI R3, RZ, 0x1f, R2 ;  /* 0x0000001fff030819 */ /* 0x000fe20000011402 */
[----:B------:R0:W-:Y:S03]  /*12570*/  STL [R1+0x1c], R6 ;  /* 0x00001c0601007387 */ /* 0x0001e60000100800 */
[----:B------:R-:W-:Y:S01]  /*12580*/  @P0 LEA.HI R3, R3, R2, RZ, 0x6 ;  /* 0x0000000203030211 */ /* 0x000fe200078f30ff */
[----:B------:R-:W-:-:S03]  /*12590*/  IMAD.MOV.U32 R2, RZ, RZ, R0 ;  /* 0x000000ffff027224 */ /* 0x000fc600078e0000 */
[----:B------:R-:W-:-:S04]  /*125a0*/  @P0 SHF.R.S32.HI R2, RZ, 0x6, R3 ;  /* 0x00000006ff020819 */ /* 0x000fc80000011403 */
[----:B------:R-:W-:-:S13]  /*125b0*/  ISETP.GT.AND P0, PT, R2, R0, PT ;  /* 0x000000000200720c */ /* 0x000fda0003f04270 */
[----:B0-----:R-:W-:Y:S05]  /*125c0*/  @!P0 BRA `(.L_x_6438) ;  /* 0x0000000c00e88947 */ /* 0x001fea0003800000 */
        /* <DEDUP_REMOVED lines=10> */
.L_x_6585:
[----:B------:R-:W-:-:S03]  /*12670*/  UMOV UR4, 0xffffffff ;  /* 0xffffffff00047882 */ /* 0x000fc60000000000 */
[----:B------:R-:W-:Y:S05]  /*12680*/  BRA.DIV UR4, `(.L_x_6440) ;  /* 0x0000005e045c7947 */ /* 0x000fea000b800000 */
[----:B------:R-:W-:-:S13]  /*12690*/  ELECT P6, URZ, PT ;  /* 0x00000000003f782f */ /* 0x000fda00038c0000 */
.L_x_6588:
[----:B------:R-:W2:Y:S01]  /*126a0*/  LDL R5, [R1+0x28] ;  /* 0x0000280001057983 */ /* 0x000ea20000100800 */
[----:B------:R-:W-:Y:S01]  /*126b0*/  BSSY B1, `(.L_x_6441) ;  /* 0x000000b000017945 */ /* 0x000fe20003800000 */
[----:B------:R-:W0:Y:S01]  /*126c0*/  S2R R9, SR_CgaCtaId ;  /* 0x0000000000097919 */ /* 0x000e220000008800 */
[----:B--2---:R-:W-:-:S04]  /*126d0*/  IADD3 R5, R5, 0x1, RZ ;  /* 0x0000000105057810 */ /* 0x004fc80007ffe0ff */
        /* <DEDUP_REMOVED lines=8> */
.L_x_6589:
[----:B------:R-:W-:Y:S05]  /*12760*/  BSYNC B1 ;  /* 0x0000000000017941 */ /* 0x000fea0003800000 */
.L_x_6441:
        /* <DEDUP_REMOVED lines=8> */
.L_x_6590:
        /* <DEDUP_REMOVED lines=11> */
.L_x_6446:
        /* <DEDUP_REMOVED lines=12> */
[----:B------:R-:W-:-:S04]  /*12960*/  IMAD R6, R2, 0x40, R20 ;  /* 0x0000004002067824 */ /* 0x000fc800078e0214 */
[----:B------:R-:W-:-:S05]  /*12970*/  VIADD R6, R6, 0xffffffc0 ;  /* 0xffffffc006067836 */ /* 0x000fca0000000000 */
[----:B------:R-:W-:-:S03]  /*12980*/  R2UR UR11, R6 ;  /* 0x00000000060b72ca */ /* 0x000fc600000e0000 */
[----:B------:R-:W-:-:S10]  /*12990*/  UIADD3 UR8, UR8, 0x22400, URZ ;  /* 0x0002240008087890 */ /* 0x000fd4000fffe03f */
[----:B------:R1:W-:Y:S01]  /*129a0*/  UTMALDG.4D [UR8], [UR4], desc[UR6] ;  /* 0x00000608040075b4 */ /* 0x0003e20008019000 */
[----:B------:R-:W2:Y:S02]  /*129b0*/  SYNCS.PHASECHK.TRANS64.TRYWAIT P0, [R5+URZ+0x28cc0], R7 ;  /* 0x028cc007050075a7 */ /* 0x000ea4000800017f */
[----:B-12---:R-:W-:Y:S05]  /*129c0*/  @!P0 BRA `(.L_x_6447) ;  /* 0x0000005800d48947 */ /* 0x006fea0003800000 */
.L_x_6591:
        /* <DEDUP_REMOVED lines=8> */
.L_x_6448:
        /* <DEDUP_REMOVED lines=51> */
.L_x_6444:
[----:B------:R-:W-:Y:S05]  /*12d80*/  BSYNC B1 ;  /* 0x0000000000017941 */ /* 0x000fea0003800000 */
.L_x_6443:
        /* <DEDUP_REMOVED lines=16> */
.L_x_6455:
        /* <DEDUP_REMOVED lines=9> */
.L_x_6592:
        /* <DEDUP_REMOVED lines=11> */
.L_x_6452:
        /* <DEDUP_REMOVED lines=17> */
.L_x_6593:
        /* <DEDUP_REMOVED lines=8> */
.L_x_6454:
        /* <DEDUP_REMOVED lines=51> */
.L_x_6450:
[----:B------:R-:W-:Y:S05]  /*13490*/  BSYNC B1 ;  /* 0x0000000000017941 */ /* 0x000fea0003800000 */
.L_x_6449:
        /* <DEDUP_REMOVED lines=13> */
.L_x_6438:
[----:B------:R-:W-:Y:S05]  /*13570*/  BSYNC B0 ;  /* 0x0000000000007941 */ /* 0x000fea0003800000 */
.L_x_6437:
        /* <DEDUP_REMOVED lines=23> */
.L_x_6457:
        /* <DEDUP_REMOVED lines=16> */
[----:B0-----:R-:W-:Y:S02]  /*137f0*/  IMAD.U32 R7, RZ, RZ, UR9 ;  /* 0x00000009ff077e24 */ /* 0x001fe4000f8e00ff */
[----:B------:R-:W-:-:S02]  /*13800*/  IMAD.U32 R10, RZ, RZ, UR4 ;  /* 0x00000004ff0a7e24 */ /* 0x000fc4000f8e00ff */
[----:B------:R-:W-:Y:S02]  /*13810*/  IMAD.MOV.U32 R8, RZ, RZ, 0x70 ;  /* 0x00000070ff087424 */ /* 0x000fe400078e00ff */
[----:B------:R-:W-:Y:S02]  /*13820*/  IMAD.MOV.U32 R12, RZ, RZ, 0x1 ;  /* 0x00000001ff0c7424 */ /* 0x000fe400078e00ff */
[----:B------:R-:W-:-:S07]  /*13830*/  IMAD.MOV.U32 R13, RZ, RZ, RZ ;  /* 0x000000ffff0d7224 */ /* 0x000fce00078e00ff */
[----:B------:R-:W-:-:S07]  /*13840*/  LEPC R20, `(.L_x_6459) ;  /* 0x000000001014794e */ /* 0x000fce0000000000 */
[----:B-1----:R-:W-:Y:S05]  /*13850*/  CALL.ABS.NOINC R2 ;  /* 0x0000000002007343 */ /* 0x002fea0003c00000 */
.L_x_6459:
        /* <DEDUP_REMOVED lines=10> */
[----:B0-----:R-:W-:Y:S01]  /*13900*/  MOV R7, UR9 ;  /* 0x0000000900077c02 */ /* 0x001fe20008000f00 */
[----:B------:R-:W-:Y:S01]  /*13910*/  IMAD.U32 R5, RZ, RZ, UR7 ;  /* 0x00000007ff057e24 */ /* 0x000fe2000f8e00ff */
[----:B------:R-:W-:Y:S01]  /*13920*/  MOV R12, 0x1 ;  /* 0x00000001000c7802 */ /* 0x000fe20000000f00 */
[----:B------:R-:W-:Y:S02]  /*13930*/  IMAD.U32 R6, RZ, RZ, UR8 ;  /* 0x00000008ff067e24 */ /* 0x000fe4000f8e00ff */
[----:B------:R-:W-:-:S02]  /*13940*/  IMAD.U32 R10, RZ, RZ, UR4 ;  /* 0x00000004ff0a7e24 */ /* 0x000fc4000f8e00ff */
[----:B------:R-:W-:Y:S02]  /*13950*/  IMAD.U32 R11, RZ, RZ, UR5 ;  /* 0x00000005ff0b7e24 */ /* 0x000fe4000f8e00ff */
[----:B------:R-:W-:Y:S02]  /*13960*/  IMAD.MOV.U32 R8, RZ, RZ, 0x70 ;  /* 0x00000070ff087424 */ /* 0x000fe400078e00ff */
[----:B-1----:R-:W-:-:S07]  /*13970*/  IMAD.MOV.U32 R13, RZ, RZ, RZ ;  /* 0x000000ffff0d7224 */ /* 0x002fce00078e00ff */
[----:B------:R-:W-:-:S07]  /*13980*/  LEPC R20, `(.L_x_6461) ;  /* 0x000000001014794e */ /* 0x000fce0000000000 */
[----:B--2---:R-:W-:Y:S05]  /*13990*/  CALL.ABS.NOINC R2 ;  /* 0x0000000002007343 */ /* 0x004fea0003c00000 */
.L_x_6461:
        /* <DEDUP_REMOVED lines=16> */
.L_x_6460:
[----:B------:R-:W2:Y:S01]  /*13aa0*/  LDL.LU R2, [R1+0x20] ;  /* 0x0000200001027983 */ /* 0x000ea20000300800 */
[----:B------:R-:W-:-:S03]  /*13ab0*/  ULDC.64 UR4, c[0x0][0x9f8] ;  /* 0x00027e0000047ab9 */ /* 0x000fc60000000a00 */
[----:B------:R-:W3:Y:S04]  /*13ac0*/  LDL.LU R0, [R1+0x24] ;  /* 0x0000240001007983 */ /* 0x000ee80000300800 */
[----:B------:R-:W4:Y:S04]  /*13ad0*/  LDL.LU R4, [R1+0x2c] ;  /* 0x00002c0001047983 */ /* 0x000f280000300800 */
[----:B0-----:R-:W4:Y:S01]  /*13ae0*/  LDL.LU R8, [R1+0x18] ;  /* 0x0000180001087983 */ /* 0x001f220000300800 */
        /* <DEDUP_REMOVED lines=26> */
.L_x_6462:
        /* <DEDUP_REMOVED lines=19> */
.L_x_6596:
[----:B------:R-:W-:Y:S01]  /*13dc0*/  UMOV UR4, 0xffffffff ;  /* 0xffffffff00047882 */ /* 0x000fe20000000000 */
[----:B------:R-:W-:Y:S02]  /*13dd0*/  SHF.R.S32.HI R8, RZ, 0x1f, R0 ;  /* 0x0000001fff087819 */ /* 0x000fe40000011400 */
[----:B------:R-:W-:Y:S05]  /*13de0*/  BRA.DIV UR4, `(.L_x_6464) ;  /* 0x0000004a043c7947 */ /* 0x000fea000b800000 */
[----:B------:R-:W-:-:S13]  /*13df0*/  ELECT P6, URZ, PT ;  /* 0x00000000003f782f */ /* 0x000fda00038c0000 */
.L_x_6599:
[----:B------:R-:W-:Y:S05]  /*13e00*/  @!P6 BRA `(.L_x_6465) ;  /* 0x0000000000fce947 */ /* 0x000fea0003800000 */
[----:B------:R-:W-:-:S04]  /*13e10*/  ISETP.NE.U32.AND P0, PT, R20, RZ, PT ;  /* 0x000000ff1400720c */ /* 0x000fc80003f05070 */
[----:B------:R-:W-:-:S13]  /*13e20*/  ISETP.NE.AND.EX P0, PT, R21, RZ, PT, P0 ;  /* 0x000000ff1500720c */ /* 0x000fda0003f05300 */
[----:B------:R-:W-:Y:S05]  /*13e30*/  @!P0 BRA `(.L_x_6466) ;  /* 0x0000000000488947 */ /* 0x000fea0003800000 */
[----:B------:R-:W0:Y:S01]  /*13e40*/  LDC R9, c[0x0][0x41c] ;  /* 0x00010700ff097b82 */ /* 0x000e220000000800 */
[----:B------:R-:W-:Y:S01]  /*13e50*/  IMAD.MOV.U32 R5, RZ, RZ, R3 ;  /* 0x000000ffff057224 */ /* 0x000fe200078e0003 */
[----:B------:R-:W-:Y:S01]  /*13e60*/  ULDC.64 UR4, c[0x0][0x408] ;  /* 0x0001020000047ab9 */ /* 0x000fe20000000a00 */
[----:B0-----:R-:W-:-:S13]  /*13e70*/  ISETP.NE.AND P0, PT, R9, 0x1, PT ;  /* 0x000000010900780c */ /* 0x001fda0003f05270 */
[----:B------:R-:W0:Y:S02]  /*13e80*/  @P0 LDC.64 R6, c[0x0][0x420] ;  /* 0x00010800ff060b82 */ /* 0x000e240000000a00 */
[----:B0-----:R-:W-:-:S05]  /*13e90*/  @P0 IMAD.HI.U32 R6, R3, R6, RZ ;  /* 0x0000000603060227 */ /* 0x001fca00078e00ff */
[----:B------:R-:W-:-:S04]  /*13ea0*/  @P0 SHF.R.U32.HI R5, RZ, R7, R6 ;  /* 0x00000007ff050219 */ /* 0x000fc80000011606 */
[----:B------:R-:W-:Y:S02]  /*13eb0*/  IADD3 R6, -R5, RZ, RZ ;  /* 0x000000ff05067210 */ /* 0x000fe40007ffe1ff */
[----:B------:R-:W-:-:S03]  /*13ec0*/  SHF.R.S32.HI R7, RZ, 0x1f, R5 ;  /* 0x0000001fff077819 */ /* 0x000fc60000011405 */
        /* <DEDUP_REMOVED lines=9> */
.L_x_6466:
        /* <DEDUP_REMOVED lines=9> */
.L_x_6600:
        /* <DEDUP_REMOVED lines=11> */
.L_x_6468:
        /* <DEDUP_REMOVED lines=22> */
.L_x_6465:
        /* <DEDUP_REMOVED lines=30> */
.L_x_6601:
[----:B------:R-:W-:Y:S05]  /*143e0*/  BSYNC B0 ;  /* 0x0000000000007941 */ /* 0x000fea0003800000 */
.L_x_6469:
        /* <DEDUP_REMOVED lines=11> */
.L_x_6602:
        /* <DEDUP_REMOVED lines=11> */
.L_x_6474:
        /* <DEDUP_REMOVED lines=57> */
.L_x_6472:
[----:B------:R-:W-:Y:S05]  /*148e0*/  BSYNC B0 ;  /* 0x0000000000007941 */ /* 0x000fea0003800000 */
.L_x_6471:
        /* <DEDUP_REMOVED lines=33> */
[--C-:B------:R-:W-:Y:S01]  /*14b00*/  SHF.R.S32.HI R3, RZ, 0x1f, R2.reuse ;  /* 0x0000001fff037819 */ /* 0x100fe20000011402 */
        /* <DEDUP_REMOVED lines=8> */
.L_x_6481:
[----:B------:R-:W2:Y:S01]  /*14b90*/  S2R R5, SR_CgaCtaId ;  /* 0x0000000000057919 */ /* 0x000ea20000008800 */
[----:B------:R-:W-:-:S04]  /*14ba0*/  MOV R3, 0x400 ;  /* 0x0000040000037802 */ /* 0x000fc80000000f00 */
[----:B--2---:R-:W-:Y:S02]  /*14bb0*/  LEA R3, R5, R3, 0x18 ;  /* 0x0000000305037211 */ /* 0x004fe400078ec0ff */
[----:B------:R-:W-:-:S03]  /*14bc0*/  SHF.L.U32 R5, R9, 0x1f, RZ ;  /* 0x0000001f09057819 */ /* 0x000fc600000006ff */
[----:B------:R-:W-:-:S04]  /*14bd0*/  IMAD R3, R12, 0x8, R3 ;  /* 0x000000080c037824 */ /* 0x000fc800078e0203 */
[----:B------:R-:W2:Y:S02]  /*14be0*/  SYNCS.PHASECHK.TRANS64.TRYWAIT P0, [R3+URZ+0x28c40], R5 ;  /* 0x028c4005030075a7 */ /* 0x000ea4000800017f */
[----:B--2---:R-:W-:Y:S05]  /*14bf0*/  @!P0 BRA `(.L_x_6482) ;  /* 0x0000003c00208947 */ /* 0x004fea0003800000 */
.L_x_6603:
[----:B0-----:R-:W0:Y:S02]  /*14c00*/  S2R R9, SR_TID.X ;  /* 0x0000000000097919 */ /* 0x001e240000002100 */
[----:B0-----:R-:W-:-:S04]  /*14c10*/  LOP3.LUT R9, R9, 0x7f, RZ, 0xc0, !PT ;  /* 0x0000007f09097812 */ /* 0x001fc800078ec0ff */
[----:B------:R-:W-:-:S13]  /*14c20*/  ISETP.NE.AND P1, PT, R9, RZ, PT ;  /* 0x000000ff0900720c */ /* 0x000fda0003f25270 */
[----:B------:R-:W-:Y:S05]  /*14c30*/  @P1 BRA `(.L_x_6483) ;  /* 0x00000000001c1947 */ /* 0x000fea0003800000 */
[----:B------:R-:W0:Y:S02]  /*14c40*/  S2R R9, SR_TID.X ;  /* 0x0000000000097919 */ /* 0x000e240000002100 */
[----:B0-----:R-:W-:-:S04]  /*14c50*/  LOP3.LUT R9, R9, 0x1f, RZ, 0xc0, !PT ;  /* 0x0000001f09097812 */ /* 0x001fc800078ec0ff */
[----:B------:R-:W-:Y:S02]  /*14c60*/  ISETP.NE.AND P0, PT, R9, RZ, PT ;  /* 0x000000ff0900720c */ /* 0x000fe40003f05270 */
[----:B------:R-:W-:-:S04]  /*14c70*/  MOV R9, 0x2000 ;  /* 0x0000200000097802 */ /* 0x000fc80000000f00 */
[----:B------:R0:W-:Y:S07]  /*14c80*/  SYNCS.ARRIVE.TRANS64 RZ, [R3+URZ+0x28c30], R9 ;  /* 0x028c300903ff79a7 */ /* 0x0001ee000800003f */
[----:B------:R-:W-:Y:S05]  /*14c90*/  @!P0 BRA `(.L_x_6483) ;  /* 0x0000000000048947 */ /* 0x000fea0003800000 */
[----:B------:R-:W-:Y:S01]  /*14ca0*/  BPT.TRAP 0x1 ;  /* 0x000000040000795c */ /* 0x000fe20000300000 */
.L_x_6483:
[----:B0-----:R-:W3:Y:S01]  /*14cb0*/  LDL R9, [R1] ;  /* 0x0000000001097983 */ /* 0x001ee20000100800 */
[----:B------:R-:W-:-:S03]  /*14cc0*/  MOV R11, 0x400 ;  /* 0x00000400000b7802 */ /* 0x000fc60000000f00 */
        /* <DEDUP_REMOVED lines=20> */
.L_x_6604:
        /* <DEDUP_REMOVED lines=8> */
.L_x_6485:
[----:B0-2---:R-:W2:Y:S01]  /*14e90*/  LDL R5, [R1] ;  /* 0x0000000001057983 */ /* 0x005ea20000100800 */
[----:B------:R-:W-:Y:S01]  /*14ea0*/  MOV R9, 0x400 ;  /* 0x0000040000097802 */ /* 0x000fe20000000f00 */
[----:B------:R-:W0:Y:S01]  /*14eb0*/  S2R R10, SR_CgaCtaId ;  /* 0x00000000000a7919 */ /* 0x000e220000008800 */
[----:B------:R-:W-:Y:S02]  /*14ec0*/  R2UR UR11, R2 ;  /* 0x00000000020b72ca */ /* 0x000fe400000e0000 */
[----:B------:R-:W-:Y:S01]  /*14ed0*/  R2UR UR9, R3 ;  /* 0x00000000030972ca */ /* 0x000fe200000e0000 */
[----:B------:R-:W-:Y:S01]  /*14ee0*/  UIADD3 UR4, UP0, UR38, 0x470, URZ ;  /* 0x0000047026047890 */ /* 0x000fe2000ff1e03f */
[----:B------:R-:W-:Y:S02]  /*14ef0*/  R2UR UR12, R4 ;  /* 0x00000000040c72ca */ /* 0x000fe400000e0000 */
[----:B------:R-:W-:Y:S01]  /*14f00*/  R2UR UR13, R6 ;  /* 0x00000000060d72ca */ /* 0x000fe200000e0000 */
[----:B------:R-:W-:Y:S01]  /*14f10*/  UIADD3.X UR5, URZ, UR39, URZ, UP0, !UPT ;  /* 0x000000273f057290 */ /* 0x000fe200087fe43f */
        /* <DEDUP_REMOVED lines=45> */
.L_x_6480:
[----:B------:R-:W-:Y:S05]  /*151f0*/  BSYNC B2 ;  /* 0x0000000000027941 */ /* 0x000fea0003800000 */
.L_x_6479:
[----:B------:R-:W2:Y:S02]  /*15200*/  LDL.LU R2, [R1+0x1c] ;  /* 0x00001c0001027983 */ /* 0x000ea40000300800 */
[----:B--2---:R-:W-:-:S07]  /*15210*/  VIADD R5, R2, 0xfffffffd ;  /* 0xfffffffd02057836 */ /* 0x004fce0000000000 */
.L_x_6478:
[----:B------:R-:W-:Y:S05]  /*15220*/  BSYNC B1 ;  /* 0x0000000000017941 */ /* 0x000fea0003800000 */
.L_x_6477:
[----:B------:R-:W-:-:S13]  /*15230*/  ISETP.NE.AND P0, PT, R7, RZ, PT ;  /* 0x000000ff0700720c */ /* 0x000fda0003f05270 */
[----:B------:R-:W-:Y:S05]  /*15240*/  @!P0 BRA `(.L_x_6476) ;  /* 0x0000001000388947 */ /* 0x000fea0003800000 */
.L_x_6500:
[----:B0-----:R-:W0:Y:S04]  /*15250*/  LDL.LU R3, [R1] ;  /* 0x0000000001037983 */ /* 0x001e280000300800 */
[----:B------:R-:W2:Y:S01]  /*15260*/  LDL.LU R2, [R1+0x8] ;  /* 0x0000080001027983 */ /* 0x000ea20000300800 */
[----:B------:R-:W-:Y:S05]  /*15270*/  YIELD ;  /* 0x0000000000007946 */ /* 0x000fea0003800000 */
[----:B------:R-:W-:Y:S01]  /*15280*/  BSSY B1, `(.L_x_6486) ;  /* 0x0000081000017945 */ /* 0x000fe20003800000 */
[----:B0-----:R-:W-:-:S05]  /*15290*/  VIADD R9, R3, 0x1 ;  /* 0x0000000103097836 */ /* 0x001fca0000000000 */
[----:B------:R-:W-:-:S04]  /*152a0*/  ISETP.NE.AND P0, PT, R9, 0x2, PT ;  /* 0x000000020900780c */ /* 0x000fc80003f05270 */
[----:B------:R-:W-:Y:S02]  /*152b0*/  SEL R10, RZ, 0x1, P0 ;  /* 0x00000001ff0a7807 */ /* 0x000fe40000000000 */
[----:B------:R-:W-:Y:S02]  /*152c0*/  SEL R9, R9, RZ, P0 ;  /* 0x000000ff09097207 */ /* 0x000fe40000000000 */
[----:B--2---:R-:W-:Y:S01]  /*152d0*/  LOP3.LUT R10, R2, R10, RZ, 0x3c, !PT ;  /* 0x0000000a020a7212 */ /* 0x004fe200078e3cff */
[----:B------:R-:W-:Y:S06]  /*152e0*/  @!P6 BRA `(.L_x_6487) ;  /* 0x0000000400e8e947 */ /* 0x000fec0003800000 */
        /* <DEDUP_REMOVED lines=22> */
.L_x_6488:
[----:B------:R-:W2:Y:S01]  /*15450*/  S2R R3, SR_CgaCtaId ;  /* 0x0000000000037919 */ /* 0x000ea20000008800 */
[----:B------:R-:W-:-:S04]  /*15460*/  MOV R2, 0x400 ;  /* 0x0000040000027802 */ /* 0x000fc80000000f00 */
[----:B--2---:R-:W-:Y:S02]  /*15470*/  LEA R2, R3, R2, 0x18 ;  /* 0x0000000203027211 */ /* 0x004fe400078ec0ff */
[----:B------:R-:W-:-:S03]  /*15480*/  SHF.L.U32 R3, R10, 0x1f, RZ ;  /* 0x0000001f0a037819 */ /* 0x000fc600000006ff */
[----:B------:R-:W-:-:S04]  /*15490*/  IMAD R2, R9, 0x8, R2 ;  /* 0x0000000809027824 */ /* 0x000fc800078e0202 */
[----:B------:R-:W2:Y:S02]  /*154a0*/  SYNCS.PHASECHK.TRANS64.TRYWAIT P0, [R2+URZ+0x28c40], R3 ;  /* 0x028c4003020075a7 */ /* 0x000ea4000800017f */
[----:B--2---:R-:W-:Y:S05]  /*154b0*/  @!P0 BRA `(.L_x_6489) ;  /* 0x0000003400188947 */ /* 0x004fea0003800000 */
.L_x_6605:
        /* <DEDUP_REMOVED lines=11> */
.L_x_6490:
[----:B------:R-:W3:Y:S01]  /*15570*/  LDL R12, [R1+0x10] ;  /* 0x00001000010c7983 */ /* 0x000ee20000100800 */
[----:B0-----:R-:W-:Y:S01]  /*15580*/  MOV R7, 0x400 ;  /* 0x0000040000077802 */ /* 0x001fe20000000f00 */
        /* <DEDUP_REMOVED lines=18> */
[----:B0--3--:R-:W-:Y:S05]  /*156b0*/  @!P1 BRA `(.L_x_6491) ;  /* 0x0000003000ac9947 */ /* 0x009fea0003800000 */
.L_x_6606:
        /* <DEDUP_REMOVED lines=8> */
.L_x_6492:
[----:B------:R-:W3:Y:S01]  /*15740*/  S2R R11, SR_CgaCtaId ;  /* 0x00000000000b7919 */ /* 0x000ee20000008800 */
        /* <DEDUP_REMOVED lines=52> */
.L_x_6487:
[----:B------:R-:W-:Y:S05]  /*15a90*/  BSYNC B1 ;  /* 0x0000000000017941 */ /* 0x000fea0003800000 */
.L_x_6486:
        /* <DEDUP_REMOVED lines=31> */
.L_x_6495:
[----:B------:R-:W3:Y:S01]  /*15c90*/  S2R R3, SR_CgaCtaId ;  /* 0x0000000000037919 */ /* 0x000ee20000008800 */
[----:B------:R-:W-:-:S04]  /*15ca0*/  MOV R2, 0x400 ;  /* 0x0000040000027802 */ /* 0x000fc80000000f00 */
[----:B---3--:R-:W-:Y:S02]  /*15cb0*/  LEA R2, R3, R2, 0x18 ;  /* 0x0000000203027211 */ /* 0x008fe400078ec0ff */
[----:B------:R-:W-:-:S03]  /*15cc0*/  SHF.L.U32 R3, R10, 0x1f, RZ ;  /* 0x0000001f0a037819 */ /* 0x000fc600000006ff */
[----:B------:R-:W-:-:S04]  /*15cd0*/  IMAD R2, R11, 0x8, R2 ;  /* 0x000000080b027824 */ /* 0x000fc800078e0202 */
[----:B------:R-:W3:Y:S02]  /*15ce0*/  SYNCS.PHASECHK.TRANS64.TRYWAIT P0, [R2+URZ+0x28c40], R3 ;  /* 0x028c4003020075a7 */ /* 0x000ee4000800017f */
[----:B---3--:R-:W-:Y:S05]  /*15cf0*/  @!P0 BRA `(.L_x_6496) ;  /* 0x0000002c00308947 */ /* 0x008fea0003800000 */
.L_x_6607:
        /* <DEDUP_REMOVED lines=11> */
.L_x_6497:
        /* <DEDUP_REMOVED lines=22> */
.L_x_6608:
        /* <DEDUP_REMOVED lines=8> */
.L_x_6499:
        /* <DEDUP_REMOVED lines=54> */
.L_x_6494:
[----:B------:R-:W-:Y:S05]  /*162f0*/  BSYNC B1 ;  /* 0x0000000000017941 */ /* 0x000fea0003800000 */
.L_x_6493:
[C---:B------:R-:W-:Y:S02]  /*16300*/  ISETP.GT.AND P0, PT, R5.reuse, 0x1, PT ;  /* 0x000000010500780c */ /* 0x040fe40003f04270 */
[----:B------:R-:W-:-:S11]  /*16310*/  IADD3 R5, R5, -0x2, RZ ;  /* 0xfffffffe05057810 */ /* 0x000fd60007ffe0ff */
[----:B------:R-:W-:Y:S05]  /*16320*/  @P0 BRA `(.L_x_6500) ;  /* 0xffffffec00c80947 */ /* 0x000fea000383ffff */
.L_x_6476:
[----:B------:R-:W-:Y:S05]  /*16330*/  BSYNC B0 ;  /* 0x0000000000007941 */ /* 0x000fea0003800000 */
.L_x_6475:
[----:B------:R-:W2:Y:S01]  /*16340*/  LDL.LU R3, [R1] ;  /* 0x0000000001037983 */ /* 0x000ea20000300800 */
[----:B------:R-:W-:Y:S01]  /*16350*/  BSSY B0, `(.L_x_6501) ;  /* 0x0000016000007945 */ /* 0x000fe20003800000 */
[----:B0-----:R-:W0:Y:S02]  /*16360*/  S2R R2, SR_TID.X ;  /* 0x0000000000027919 */ /* 0x001e240000002100 */
[----:B0-----:R-:W-:-:S04]  /*16370*/  LOP3.LUT R2, R2, 0x1f, RZ, 0xc0, !PT ;  /* 0x0000001f02027812 */ /* 0x001fc800078ec0ff */
[----:B------:R-:W-:Y:S01]  /*16380*/  ISETP.NE.AND P1, PT, R2, RZ, PT ;  /* 0x000000ff0200720c */ /* 0x000fe20003f25270 */
[----:B--2---:R-:W-:-:S05]  /*16390*/  VIADD R0, R3, 0x1 ;  /* 0x0000000103007836 */ /* 0x004fca0000000000 */
[----:B------:R-:W-:-:S04]  /*163a0*/  ISETP.NE.AND P0, PT, R0, 0x2, PT ;  /* 0x000000020000780c */ /* 0x000fc80003f05270 */
[----:B------:R-:W-:Y:S02]  /*163b0*/  SEL R2, R0, RZ, P0 ;  /* 0x000000ff00027207 */ /* 0x000fe40000000000 */
[----:B------:R-:W-:-:S03]  /*163c0*/  SEL R0, RZ, 0x1, P0 ;  /* 0x00000001ff007807 */ /* 0x000fc60000000000 */
[----:B------:R0:W-:Y:S01]  /*163d0*/  STL [R1], R2 ;  /* 0x0000000201007387 */ /* 0x0001e20000100800 */
        /* <DEDUP_REMOVED lines=12> */
[----:B0-----:R-:W-:-:S07]  /*164a0*/  IADD3 R16, R4, UR36, R7 ;  /* 0x0000002404107c10 */ /* 0x001fce000fffe007 */
.L_x_6502:
[----:B------:R-:W-:Y:S05]  /*164b0*/  BSYNC B0 ;  /* 0x0000000000007941 */ /* 0x000fea0003800000 */
.L_x_6501:
[----:B0-----:R-:W2:Y:S02]  /*164c0*/  LDL.LU R2, [R1+0x8] ;  /* 0x0000080001027983 */ /* 0x001ea40000300800 */
[----:B--2---:R-:W-:-:S05]  /*164d0*/  LOP3.LUT R2, R2, R0, RZ, 0x3c, !PT ;  /* 0x0000000002027212 */ /* 0x004fca00078e3cff */
[----:B------:R0:W-:Y:S02]  /*164e0*/  STL [R1+0x8], R2 ;  /* 0x0000080201007387 */ /* 0x0001e40000100800 */
.L_x_6458:
[----:B------:R-:W-:Y:S05]  /*164f0*/  BSYNC B6 ;  /* 0x0000000000067941 */ /* 0x000fea0003800000 */
.L_x_6456:
[----:B------:R-:W-:-:S03]  /*16500*/  UMOV UR4, 0xffffffff ;  /* 0xffffffff00047882 */ /* 0x000fc60000000000 */
[----:B------:R-:W-:Y:S05]  /*16510*/  BRA.DIV UR4, `(.L_x_6503) ;  /* 0x0000002604507947 */ /* 0x000fea000b800000 */
[----:B------:R2:W3:Y:S04]  /*16520*/  SHFL.IDX PT, R4, R16, RZ, 0x1f ;  /* 0x00001fff10047589 */ /* 0x0004e800000e0000 */
[----:B------:R-:W4:Y:S02]  /*16530*/  SHFL.IDX PT, R16, R16, 0x1, 0x1f ;  /* 0x00201f0010107f89 */ /* 0x000f2400000e0000 */
.L_x_6612:
[----:B------:R-:W0:Y:S01]  /*16540*/  S2R R0, SR_TID.X ;  /* 0x0000000000007919 */ /* 0x000e220000002100 */
[----:B------:R-:W-:Y:S01]  /*16550*/  ULDC UR4, c[0x0][0xc14] ;  /* 0x0003050000047ab9 */ /* 0x000fe20000000800 */
[----:B------:R-:W-:Y:S01]  /*16560*/  BSSY B0, `(.L_x_6504) ;  /* 0x000000b000007945 */ /* 0x000fe20003800000 */
[----:B------:R-:W-:Y:S02]  /*16570*/  MOV R17, RZ ;  /* 0x000000ff00117202 */ /* 0x000fe40000000f00 */
[----:B0-----:R-:W-:Y:S01]  /*16580*/  LOP3.LUT R7, R0, 0x1f, RZ, 0xc0, !PT ;  /* 0x0000001f00077812 */ /* 0x001fe200078ec0ff */
[----:B------:R-:W-:-:S03]  /*16590*/  IMAD.U32 R0, RZ, RZ, UR4 ;  /* 0x00000004ff007e24 */ /* 0x000fc6000f8e00ff */
[C---:B------:R-:W-:Y:S01]  /*165a0*/  ISETP.NE.AND P0, PT, R7.reuse, 0x1f, PT ;  /* 0x0000001f0700780c */ /* 0x040fe20003f05270 */
[----:B------:R-:W-:-:S05]  /*165b0*/  IMAD.IADD R5, R7, 0x1, R19 ;  /* 0x0000000107057824 */ /* 0x000fca00078e0213 */
[----:B------:R-:W-:-:S13]  /*165c0*/  ISETP.GE.OR P0, PT, R5, R0, !P0 ;  /* 0x000000000500720c */ /* 0x000fda0004706670 */
[----:B------:R-:W-:Y:S05]  /*165d0*/  @P0 BRA `(.L_x_6505) ;  /* 0x00000000000c0947 */ /* 0x000fea0003800000 */
[----:B------:R-:W0:Y:S02]  /*165e0*/  LDC.64 R2, c[0x0][0xc58] ;  /* 0x00031600ff027b82 */ /* 0x000e240000000a00 */
[----:B0-----:R-:W-:-:S05]  /*165f0*/  IMAD.WIDE R2, R5, 0x4, R2 ;  /* 0x0000000405027825 */ /* 0x001fca00078e0202 */
[----:B------:R0:W5:Y:S02]  /*16600*/  LDG.E R17, desc[UR40][R2.64] ;  /* 0x0000002802117981 */ /* 0x000164000c1e1900 */
.L_x_6505:
[----:B------:R-:W-:Y:S05]  /*16610*/  BSYNC B0 ;  /* 0x0000000000007941 */ /* 0x000fea0003800000 */
.L_x_6504:
        /* <DEDUP_REMOVED lines=22> */
[----:B------:R0:W0:Y:S02]  /*16780*/  SHFL.IDX PT, R14, R2, 0x1f, 0x1f ;  /* 0x03e01f00020e7f89 */ /* 0x00002400000e0000 */
.L_x_6620:
[----:B------:R-:W-:Y:S02]  /*16790*/  ULDC UR4, c[0x0][0xc10] ;  /* 0x0003040000047ab9 */ /* 0x000fe40000000800 */
[----:B------:R-:W-:-:S04]  /*167a0*/  IMAD.U32 R5, RZ, RZ, UR4 ;  /* 0x00000004ff057e24 */ /* 0x000fc8000f8e00ff */
[----:B0-----:R-:W-:-:S04]  /*167b0*/  IMAD R3, R14, R5, RZ ;  /* 0x000000050e037224 */ /* 0x001fc800078e02ff */
[----:B--2-4-:R-:W-:-:S05]  /*167c0*/  IMAD.IADD R16, R16, 0x1, R3 ;  /* 0x0000000110107824 */ /* 0x014fca00078e0203 */
[----:B---3--:R-:W-:-:S13]  /*167d0*/  ISETP.GT.AND P0, PT, R16, R4, PT ;  /* 0x000000041000720c */ /* 0x008fda0003f04270 */
[----:B------:R-:W-:Y:S05]  /*167e0*/  @P0 BRA `(.L_x_6507) ;  /* 0x0000000000b40947 */ /* 0x000fea0003800000 */
[----:B------:R-:W0:Y:S02]  /*167f0*/  LDC R0, c[0x0][0xc14] ;  /* 0x00030500ff007b82 */ /* 0x000e240000000800 */
.L_x_6512:
[----:B------:R-:W-:-:S04]  /*16800*/  IADD3 R19, R19, 0x1f, RZ ;  /* 0x0000001f13137810 */ /* 0x000fc80007ffe0ff */
[----:B0-----:R-:W-:-:S13]  /*16810*/  ISETP.GE.AND P0, PT, R19, R0, PT ;  /* 0x000000001300720c */ /* 0x001fda0003f06270 */
[----:B------:R-:W-:Y:S05]  /*16820*/  @P0 BRA `(.L_x_6508) ;  /* 0x0000000400ec0947 */ /* 0x000fea0003800000 */
[----:B------:R-:W0:Y:S01]  /*16830*/  S2R R2, SR_TID.X ;  /* 0x0000000000027919 */ /* 0x000e220000002100 */
        /* <DEDUP_REMOVED lines=10> */
.L_x_6510:
[----:B------:R-:W-:Y:S05]  /*168e0*/  BSYNC B0 ;  /* 0x0000000000007941 */ /* 0x000fea0003800000 */
.L_x_6509:
        /* <DEDUP_REMOVED lines=10> */
[----:B------:R-:W-:Y:S02]  /*16990*/  ISETP.GE.U32.AND P1, PT, R7, 0x8, PT ;  /* 0x000000080700780c */ /* 0x000fe40003f26070 */
[----:B0-----:R-:W-:-:S05]  /*169a0*/  IADD3 R3, R13, R14, RZ ;  /* 0x0000000e0d037210 */ /* 0x001fca0007ffe0ff */
        /* <DEDUP_REMOVED lines=11> */
.L_x_6628:
[----:B------:R-:W-:Y:S02]  /*16a60*/  ULDC UR4, c[0x0][0xc10] ;  /* 0x0003040000047ab9 */ /* 0x000fe40000000800 */
[----:B------:R-:W-:-:S05]  /*16a70*/  MOV R5, UR4 ;  /* 0x0000000400057c02 */ /* 0x000fca0008000f00 */
[----:B--2---:R-:W-:-:S04]  /*16a80*/  IMAD R3, R14, R5, RZ ;  /* 0x000000050e037224 */ /* 0x004fc800078e02ff */
[----:B------:R-:W-:-:S05]  /*16a90*/  IMAD.IADD R16, R3, 0x1, R16 ;  /* 0x0000000103107824 */ /* 0x000fca00078e0210 */
[----:B------:R-:W-:-:S13]  /*16aa0*/  ISETP.GT.AND P0, PT, R16, R4, PT ;  /* 0x000000041000720c */ /* 0x000fda0003f04270 */
[----:B------:R-:W-:Y:S05]  /*16ab0*/  @!P0 BRA `(.L_x_6512) ;  /* 0xfffffffc00508947 */ /* 0x000fea000383ffff */
.L_x_6507:
        /* <DEDUP_REMOVED lines=8> */
.L_x_6632:
[----:B------:R-:W-:Y:S01]  /*16b40*/  ISETP.NE.AND P0, PT, R3, RZ, PT ;  /* 0x000000ff0300720c */ /* 0x000fe20003f05270 */
[----:B------:R-:W-:-:S12]  /*16b50*/  IMAD.MOV.U32 R7, RZ, RZ, RZ ;  /* 0x000000ffff077224 */ /* 0x000fd800078e00ff */
[----:B------:R-:W-:Y:S05]  /*16b60*/  @!P0 BRA `(.L_x_6514) ;  /* 0x0000000000108947 */ /* 0x000fea0003800000 */
[----:B------:R-:W-:Y:S01]  /*16b70*/  UMOV UR4, 0xffffffff ;  /* 0xffffffff00047882 */ /* 0x000fe20000000000 */
[----:B------:R-:W-:Y:S02]  /*16b80*/  IADD3 R12, R6, -0x1, RZ ;  /* 0xffffffff060c7810 */ /* 0x000fe40007ffe0ff */
[----:B------:R-:W-:Y:S05]  /*16b90*/  BRA.DIV UR4, `(.L_x_6515) ;  /* 0x0000002604e47947 */ /* 0x000fea000b800000 */
[----:B------:R4:W0:Y:S02]  /*16ba0*/  SHFL.IDX PT, R7, R2, R12, 0x1f ;  /* 0x00001f0c02077589 */ /* 0x00082400000e0000 */
.L_x_6514:
[----:B0---4-:R-:W0:Y:S01]  /*16bb0*/  LDC.64 R2, c[0x0][0xc68] ;  /* 0x00031a00ff027b82 */ /* 0x011e220000000a00 */
[----:B------:R-:W-:-:S04]  /*16bc0*/  IMAD.IADD R19, R6, 0x1, R19 ;  /* 0x0000000106137824 */ /* 0x000fc800078e0213 */
[----:B0-----:R-:W-:-:S05]  /*16bd0*/  IMAD.WIDE R2, R19, 0x4, R2 ;  /* 0x0000000413027825 */ /* 0x001fca00078e0202 */
[----:B------:R-:W2:Y:S01]  /*16be0*/  LDG.E R9, desc[UR40][R2.64] ;  /* 0x0000002802097981 */ /* 0x000ea2000c1e1900 */
[----:B------:R-:W-:-:S04]  /*16bf0*/  IMAD R16, R7, R5, R16 ;  /* 0x0000000507107224 */ /* 0x000fc800078e0210 */
[----:B------:R-:W-:Y:S02]  /*16c00*/  IMAD.IADD R7, R4, 0x1, -R16 ;  /* 0x0000000104077824 */ /* 0x000fe400078e0a10 */
[----:B--23--:R-:W-:-:S05]  /*16c10*/  IMAD R6, R17, R9, RZ ;  /* 0x0000000911067224 */ /* 0x00cfca00078e02ff */
[----:B------:R-:W-:-:S04]  /*16c20*/  IABS R8, R6 ;  /* 0x0000000600087213 */ /* 0x000fc80000000000 */
[----:B------:R-:W0:Y:S08]  /*16c30*/  I2F.RP R11, R8 ;  /* 0x00000008000b7306 */ /* 0x000e300000209400 */
[----:B0-----:R-:W0:Y:S02]  /*16c40*/  MUFU.RCP R11, R11 ;  /* 0x0000000b000b7308 */ /* 0x001e240000001000 */
[----:B0-----:R-:W-:-:S06]  /*16c50*/  VIADD R12, R11, 0xffffffe ;  /* 0x0ffffffe0b0c7836 */ /* 0x001fcc0000000000 */
[----:B------:R-:W0:Y:S02]  /*16c60*/  F2I.FTZ.U32.TRUNC.NTZ R3, R12 ;  /* 0x0000000c00037305 */ /* 0x000e24000021f000 */
[----:B0-----:R-:W-:-:S04]  /*16c70*/  IMAD.MOV R2, RZ, RZ, -R3 ;  /* 0x000000ffff027224 */ /* 0x001fc800078e0a03 */
[----:B------:R-:W-:Y:S01]  /*16c80*/  IMAD R10, R2, R8, RZ ;  /* 0x00000008020a7224 */ /* 0x000fe200078e02ff */
[----:B------:R-:W-:-:S05]  /*16c90*/  MOV R2, RZ ;  /* 0x000000ff00027202 */ /* 0x000fca0000000f00 */
[----:B------:R-:W-:Y:S01]  /*16ca0*/  IMAD.HI.U32 R10, R3, R10, R2 ;  /* 0x0000000a030a7227 */ /* 0x000fe200078e0002 */
[----:B------:R-:W-:Y:S02]  /*16cb0*/  IABS R3, R7 ;  /* 0x0000000700037213 */ /* 0x000fe40000000000 */
[----:B------:R-:W-:-:S03]  /*16cc0*/  IABS R2, R6 ;  /* 0x0000000600027213 */ /* 0x000fc60000000000 */
[----:B------:R-:W-:-:S04]  /*16cd0*/  IMAD.HI.U32 R10, R10, R3, RZ ;  /* 0x000000030a0a7227 */ /* 0x000fc800078e00ff */
[----:B------:R-:W-:-:S04]  /*16ce0*/  IMAD.MOV R2, RZ, RZ, -R2 ;  /* 0x000000ffff027224 */ /* 0x000fc800078e0a02 */
        /* <DEDUP_REMOVED lines=13> */
[----:B------:R-:W-:-:S03]  /*16dc0*/  IMAD.MOV R2, RZ, RZ, -R2 ;  /* 0x000000ffff027224 */ /* 0x000fc600078e0a02 */
[----:B------:R-:W-:Y:S01]  /*16dd0*/  IADD3 R8, -R4, RZ, RZ ;  /* 0x000000ff04087210 */ /* 0x000fe20007ffe1ff */
        /* <DEDUP_REMOVED lines=18> */
[----:B------:R-:W-:Y:S01]  /*16f00*/  @!P0 IMAD.IADD R8, R8, 0x1, -R5 ;  /* 0x0000000108088824 */ /* 0x000fe200078e0a05 */
[----:B------:R-:W-:-:S04]  /*16f10*/  @!P0 IADD3 R2, R2, 0x1, RZ ;  /* 0x0000000102028810 */ /* 0x000fc80007ffe0ff */
[----:B------:R-:W-:-:S13]  /*16f20*/  ISETP.GE.U32.AND P0, PT, R8, R5, PT ;  /* 0x000000050800720c */ /* 0x000fda0003f06070 */
[----:B------:R-:W-:Y:S01]  /*16f30*/  @P0 VIADD R2, R2, 0x1 ;  /* 0x0000000102020836 */ /* 0x000fe20000000000 */
[----:B------:R-:W-:Y:S02]  /*16f40*/  ISETP.GE.AND P0, PT, R3, RZ, PT ;  /* 0x000000ff0300720c */ /* 0x000fe40003f06270 */
[----:B------:R-:W-:-:S11]  /*16f50*/  IADD3 R3, R6, R4, RZ ;  /* 0x0000000406037210 */ /* 0x000fd60007ffe0ff */
        /* <DEDUP_REMOVED lines=8> */
.L_x_6508:
[----:B------:R-:W-:Y:S01]  /*16fe0*/  UMOV UR4, URZ ;  /* 0x0000003f00047c82 */ /* 0x000fe20008000000 */
[----:B------:R-:W-:Y:S01]  /*16ff0*/  UMOV UR5, URZ ;  /* 0x0000003f00057c82 */ /* 0x000fe20008000000 */
[----:B------:R-:W-:Y:S01]  /*17000*/  ULDC UR6, c[0x0][0xc14] ;  /* 0x0003050000067ab9 */ /* 0x000fe20000000800 */
[----:B------:R-:W-:Y:S01]  /*17010*/  MOV R16, R4 ;  /* 0x0000000400107202 */ /* 0x000fe20000000f00 */
[----:B------:R-:W-:Y:S01]  /*17020*/  IMAD.U32 R17, RZ, RZ, UR4 ;  /* 0x00000004ff117e24 */ /* 0x000fe2000f8e00ff */
[----:B------:R-:W-:Y:S01]  /*17030*/  MOV R19, UR6 ;  /* 0x0000000600137c02 */ /* 0x000fe20008000f00 */
[----:B------:R-:W-:-:S07]  /*17040*/  IMAD.U32 R18, RZ, RZ, UR5 ;  /* 0x00000005ff127e24 */ /* 0x000fce000f8e00ff */
.L_x_6516:
[----:B------:R-:W0:Y:S01]  /*17050*/  S2R R2, SR_TID.X ;  /* 0x0000000000027919 */ /* 0x000e220000002100 */
        /* <DEDUP_REMOVED lines=11> */
.L_x_6433:
        /* <DEDUP_REMOVED lines=12> */
.L_x_6635:
[----:B------:R-:W-:Y:S05]  /*171d0*/  BSYNC B0 ;  /* 0x0000000000007941 */ /* 0x000fea0003800000 */
.L_x_6518:
[----:B------:R-:W-:-:S03]  /*171e0*/  UMOV UR4, 0xffffffff ;  /* 0xffffffff00047882 */ /* 0x000fc60000000000 */
[----:B------:R-:W-:Y:S05]  /*171f0*/  BRA.DIV UR4, `(.L_x_6520) ;  /* 0x0000002204887947 */ /* 0x000fea000b800000 */
[----:B------:R-:W2:Y:S02]  /*17200*/  S2R R2, SR_TID.X ;  /* 0x0000000000027919 */ /* 0x000ea40000002100 */
[----:B--2---:R-:W-:-:S04]  /*17210*/  SHF.R.U32.HI R2, RZ, 0x5, R2 ;  /* 0x00000005ff027819 */ /* 0x004fc80000011602 */
[----:B------:R-:W-:-:S05]  /*17220*/  LOP3.LUT R2, R2, 0x3, RZ, 0xc0, !PT ;  /* 0x0000000302027812 */ /* 0x000fca00078ec0ff */
[----:B------:R2:W3:Y:S02]  /*17230*/  SHFL.IDX PT, R14, R2, RZ, 0x1f ;  /* 0x00001fff020e7589 */ /* 0x0004e400000e0000 */
.L_x_6638:
[----:B---3--:R-:W-:-:S13]  /*17240*/  ISETP.NE.AND P0, PT, R14, RZ, PT ;  /* 0x000000ff0e00720c */ /* 0x008fda0003f05270 */
[----:B------:R-:W-:Y:S05]  /*17250*/  @P0 BRA `(.L_x_6279) ;  /* 0x0000000000940947 */ /* 0x000fea0003800000 */
[----:B------:R-:W-:-:S03]  /*17260*/  UMOV UR4, 0xffffffff ;  /* 0xffffffff00047882 */ /* 0x000fc60000000000 */
[----:B------:R-:W-:Y:S05]  /*17270*/  BRA.DIV UR4, `(.L_x_6521) ;  /* 0x00000022049c7947 */ /* 0x000fea000b800000 */
[----:B------:R-:W-:-:S13]  /*17280*/  ELECT P6, URZ, PT ;  /* 0x00000000003f782f */ /* 0x000fda00038c0000 */
.L_x_6641:
[----:B------:R-:W-:Y:S05]  /*17290*/  @!P6 BRA `(.L_x_6279) ;  /* 0x000000000084e947 */ /* 0x000fea0003800000 */
[----:B--2---:R-:W2:Y:S02]  /*172a0*/  LDL.LU R2, [R1+0x30] ;  /* 0x0000300001027983 */ /* 0x004ea40000300800 */
[----:B--2---:R-:W-:-:S04]  /*172b0*/  LOP3.LUT R2, R2, 0x2, RZ, 0xfc, !PT ;  /* 0x0000000202027812 */ /* 0x004fc800078efcff */
[----:B------:R-:W-:-:S13]  /*172c0*/  ISETP.NE.AND P2, PT, R2, 0x3, PT ;  /* 0x000000030200780c */ /* 0x000fda0003f45270 */
[----:B------:R-:W-:Y:S05]  /*172d0*/  @!P2 BRA `(.L_x_6522) ;  /* 0x000000000004a947 */ /* 0x000fea0003800000 */
[----:B------:R-:W-:Y:S01]  /*172e0*/  BPT.TRAP 0x1 ;  /* 0x000000040000795c */ /* 0x000fe20000300000 */
.L_x_6522:
        /* <DEDUP_REMOVED lines=14> */
.L_x_6642:
[----:B------:R-:W2:Y:S02]  /*173d0*/  SYNCS.PHASECHK.TRANS64.TRYWAIT P0, [R7+URZ], R2 ;  /* 0x00000002070075a7 */ /* 0x000ea4000800017f */
[----:B--2---:R-:W-:Y:S05]  /*173e0*/  @!P0 BRA `(.L_x_6524) ;  /* 0x0000002000748947 */ /* 0x004fea0003800000 */
.L_x_6643:
[----:B------:R-:W-:Y:S05]  /*173f0*/  @!P2 BRA `(.L_x_6525) ;  /* 0x000000000004a947 */ /* 0x000fea0003800000 */
[----:B------:R-:W-:Y:S01]  /*17400*/  BPT.TRAP 0x1 ;  /* 0x000000040000795c */ /* 0x000fe20000300000 */
.L_x_6525:
[----:B------:R-:W3:Y:S01]  /*17410*/  LDL.LU R4, [R1] ;  /* 0x0000000001047983 */ /* 0x000ee20000300800 */
[----:B------:R-:W-:-:S04]  /*17420*/  VIADD R0, R0, 0x28c60 ;  /* 0x00028c6000007836 */ /* 0x000fc80000000000 */
[----:B---3--:R-:W-:-:S04]  /*17430*/  IMAD R4, R4, 0x8, R0 ;  /* 0x0000000804047824 */ /* 0x008fc800078e0200 */
[----:B------:R-:W3:Y:S02]  /*17440*/  SYNCS.PHASECHK.TRANS64.TRYWAIT P0, [R4+URZ], R5 ;  /* 0x00000005040075a7 */ /* 0x000ee4000800017f */
[----:B---3--:R-:W-:Y:S05]  /*17450*/  @!P0 BRA `(.L_x_6526) ;  /* 0x00000020006c8947 */ /* 0x008fea0003800000 */
.L_x_6644:
[----:B------:R-:W-:-:S07]  /*17460*/  LEA R3, R3, R0, 0x3 ;  /* 0x0000000003037211 */ /* 0x000fce00078e18ff */
.L_x_6527:
[----:B----4-:R4:W0:Y:S02]  /*17470*/  SYNCS.PHASECHK.TRANS64.TRYWAIT P0, [R3+URZ], R2 ;  /* 0x00000002030075a7 */ /* 0x010824000800017f */
[----:B0-----:R-:W-:Y:S05]  /*17480*/  @!P0 NANOSLEEP.SYNCS 0x989680 ;  /* 0x009896800000895d */ /* 0x001fea0003900000 */
[----:B------:R-:W0:Y:S02]  /*17490*/  @!P0 SYNCS.PHASECHK.TRANS64 P0, [R3+URZ], R2 ;  /* 0x00000002030085a7 */ /* 0x000e24000800007f */
[----:B0-----:R-:W-:Y:S05]  /*174a0*/  @!P0 BRA `(.L_x_6527) ;  /* 0xfffffffc00f08947 */ /* 0x001fea000383ffff */
.L_x_6279:
[----:B------:R-:W-:Y:S05]  /*174b0*/  BSYNC B8 ;  /* 0x0000000000087941 */ /* 0x000fea0003800000 */
.L_x_6276:
[----:B------:R-:W-:Y:S05]  /*174c0*/  EXIT ;  /* 0x000000000000794d */ /* 0x000fea0003800000 */
.L_x_6295:
[----:B0-----:R0:W1:Y:S02]  /*174d0*/  SYNCS.PHASECHK.TRANS64.TRYWAIT P5, [R70+URZ+0x28c90], R57 ;  /* 0x028c9039460075a7 */ /* 0x00106400080a017f */
[----:B-1----:R-:W-:Y:S05]  /*174e0*/  @!P5 NANOSLEEP.SYNCS 0x989680 ;  /* 0x009896800000d95d */ /* 0x002fea0003900000 */
[----:B------:R-:W1:Y:S02]  /*174f0*/  @!P5 SYNCS.PHASECHK.TRANS64 P5, [R70+URZ+0x28c90], R57 ;  /* 0x028c90394600d5a7 */ /* 0x000e6400080a007f */
[----:B-1----:R-:W-:Y:S05]  /*17500*/  @!P5 BRA `(.L_x_6295) ;  /* 0xfffffffc00f0d947 */ /* 0x002fea000383ffff */
[----:B------:R-:W-:Y:S05]  /*17510*/  BRA `(.L_x_6528) ;  /* 0xfffffeb0004c7947 */ /* 0x000fea000383ffff */
.L_x_6305:
[----:B0-----:R0:W1:Y:S02]  /*17520*/  SYNCS.PHASECHK.TRANS64.TRYWAIT P5, [R70+URZ+0x28c90], R57 ;  /* 0x028c9039460075a7 */ /* 0x00106400080a017f */
[----:B-1----:R-:W-:Y:S05]  /*17530*/  @!P5 NANOSLEEP.SYNCS 0x989680 ;  /* 0x009896800000d95d */ /* 0x002fea0003900000 */
[----:B------:R-:W1:Y:S02]  /*17540*/  @!P5 SYNCS.PHASECHK.TRANS64 P5, [R70+URZ+0x28c90], R57 ;  /* 0x028c90394600d5a7 */ /* 0x000e6400080a007f */
[----:B-1----:R-:W-:Y:S05]  /*17550*/  @!P5 BRA `(.L_x_6305) ;  /* 0xfffffffc00f0d947 */ /* 0x002fea000383ffff */
[----:B------:R-:W-:Y:S05]  /*17560*/  BRA `(.L_x_6529) ;  /* 0xfffffeb800a47947 */ /* 0x000fea000383ffff */
.L_x_6310:
[----:B0-----:R0:W1:Y:S02]  /*17570*/  SYNCS.PHASECHK.TRANS64.TRYWAIT P5, [R70+URZ+0x28c90], R57 ;  /* 0x028c9039460075a7 */ /* 0x00106400080a017f */
[----:B-1----:R-:W-:Y:S05]  /*17580*/  @!P5 NANOSLEEP.SYNCS 0x989680 ;  /* 0x009896800000d95d */ /* 0x002fea0003900000 */
[----:B------:R-:W1:Y:S02]  /*17590*/  @!P5 SYNCS.PHASECHK.TRANS64 P5, [R70+URZ+0x28c90], R57 ;  /* 0x028c90394600d5a7 */ /* 0x000e6400080a007f */
[----:B-1----:R-:W-:Y:S05]  /*175a0*/  @!P5 BRA `(.L_x_6310) ;  /* 0xfffffffc00f0d947 */ /* 0x002fea000383ffff */
[----:B------:R-:W-:Y:S05]  /*175b0*/  BRA `(.L_x_6530) ;  /* 0xfffffec000b47947 */ /* 0x000fea000383ffff */
.L_x_6314:
[----:B----4-:R4:W0:Y:S02]  /*175c0*/  SYNCS.PHASECHK.TRANS64.TRYWAIT P0, [R70+URZ+0x28cb0], R57 ;  /* 0x028cb039460075a7 */ /* 0x010824000800017f */
[----:B0-----:R-:W-:Y:S05]  /*175d0*/  @!P0 NANOSLEEP.SYNCS 0x989680 ;  /* 0x009896800000895d */ /* 0x001fea0003900000 */
[----:B------:R-:W0:Y:S02]  /*175e0*/  @!P0 SYNCS.PHASECHK.TRANS64 P0, [R70+URZ+0x28cb0], R57 ;  /* 0x028cb039460085a7 */ /* 0x000e24000800007f */
[----:B0-----:R-:W-:Y:S05]  /*175f0*/  @!P0 BRA `(.L_x_6314) ;  /* 0xfffffffc00f08947 */ /* 0x001fea000383ffff */
[----:B------:R-:W-:Y:S05]  /*17600*/  BRA `(.L_x_6531) ;  /* 0xfffffec4002c7947 */ /* 0x000fea000383ffff */
.L_x_6325:
[----:B0-----:R0:W1:Y:S02]  /*17610*/  SYNCS.PHASECHK.TRANS64.TRYWAIT P1, [R14+URZ+0x28c50], R3 ;  /* 0x028c50030e0075a7 */ /* 0x001064000802017f */
[----:B-1----:R-:W-:Y:S05]  /*17620*/  @!P1 NANOSLEEP.SYNCS 0x989680 ;  /* 0x009896800000995d */ /* 0x002fea0003900000 */
[----:B------:R-:W1:Y:S02]  /*17630*/  @!P1 SYNCS.PHASECHK.TRANS64 P1, [R14+URZ+0x28c50], R3 ;  /* 0x028c50030e0095a7 */ /* 0x000e64000802007f */
[----:B-1----:R-:W-:Y:S05]  /*17640*/  @!P1 BRA `(.L_x_6325) ;  /* 0xfffffffc00f09947 */ /* 0x002fea000383ffff */
[----:B------:R-:W-:Y:S05]  /*17650*/  BRA `(.L_x_6532) ;  /* 0xfffffed000507947 */ /* 0x000fea000383ffff */
.L_x_6332:
[----:B-1----:R1:W2:Y:S02]  /*17660*/  SYNCS.PHASECHK.TRANS64.TRYWAIT P2, [R0+URZ+0x28c50], R3 ;  /* 0x028c5003000075a7 */ /* 0x0022a4000804017f */
[----:B--2---:R-:W-:Y:S05]  /*17670*/  @!P2 NANOSLEEP.SYNCS 0x989680 ;  /* 0x009896800000a95d */ /* 0x004fea0003900000 */
[----:B------:R-:W2:Y:S02]  /*17680*/  @!P2 SYNCS.PHASECHK.TRANS64 P2, [R0+URZ+0x28c50], R3 ;  /* 0x028c50030000a5a7 */ /* 0x000ea4000804007f */
[----:B--2---:R-:W-:Y:S05]  /*17690*/  @!P2 BRA `(.L_x_6332) ;  /* 0xfffffffc00f0a947 */ /* 0x004fea000383ffff */
[----:B------:R-:W-:Y:S05]  /*176a0*/  BRA `(.L_x_6331) ;  /* 0xfffffedc00787947 */ /* 0x000fea000383ffff */
.L_x_6349:
[----:B------:R-:W-:Y:S01]  /*176b0*/  BSSY B1, `(.L_x_6533) ;  /* 0x0000008000017945 */ /* 0x000fe20003800000 */
[----:B------:R-:W-:Y:S01]  /*176c0*/  IMAD.MOV.U32 R13, RZ, RZ, R5 ;  /* 0x000000ffff0d7224 */ /* 0x000fe200078e0005 */
[----:B------:R-:W-:Y:S01]  /*176d0*/  MOV R11, 0x1c1f ;  /* 0x00001c1f000b7802 */ /* 0x000fe20000000f00 */
[----:B------:R-:W-:Y:S02]  /*176e0*/  IMAD.MOV.U32 R12, RZ, RZ, RZ ;  /* 0x000000ffff0c7224 */ /* 0x000fe400078e00ff */
[----:B------:R-:W-:-:S07]  /*176f0*/  IMAD.MOV.U32 R15, RZ, RZ, -0x1 ;  /* 0xffffffffff0f7424 */ /* 0x000fce00078e00ff */
[----:B-----5:R-:W-:Y:S05]  /*17700*/  WARPSYNC.COLLECTIVE R15, `(.L_x_6534) ;  /* 0x000000000f087348 */ /* 0x020fea0003c00000 */
[----:B------:R0:W1:Y:S02]  /*17710*/  SHFL.IDX P6, R14, R13, R12, R11 ;  /* 0x0000000c0d0e7389 */ /* 0x00006400000c000b */
[----:B01---5:R-:W-:Y:S01]  /*17720*/  ENDCOLLECTIVE ;  /* 0x000000000000791b */ /* 0x023fe20003800000 */
.L_x_6534:
[----:B------:R-:W-:Y:S05]  /*17730*/  BSYNC B1 ;  /* 0x0000000000017941 */ /* 0x000fea0003800000 */
.L_x_6533:
[----:B------:R-:W-:Y:S05]  /*17740*/  BRA `(.L_x_6535) ;  /* 0xfffffef400c07947 */ /* 0x000fea000383ffff */
.L_x_6350:
        /* <DEDUP_REMOVED lines=8> */
.L_x_6537:
[----:B------:R-:W-:Y:S05]  /*177d0*/  BSYNC B1 ;  /* 0x0000000000017941 */ /* 0x000fea0003800000 */
.L_x_6536:
[----:B------:R-:W-:Y:S05]  /*177e0*/  BRA `(.L_x_6538) ;  /* 0xfffffef400a07947 */ /* 0x000fea000383ffff */
.L_x_6351:
[----:B------:R-:W-:Y:S01]  /*177f0*/  BSSY B1, `(.L_x_6539) ;  /* 0x0000008000017945 */ /* 0x000fe20003800000 */
[----:B------:R-:W-:Y:S01]  /*17800*/  MOV R13, R3 ;  /* 0x00000003000d7202 */ /* 0x000fe20000000f00 */
[----:B------:R-:W-:Y:S01]  /*17810*/  IMAD.MOV.U32 R12, RZ, RZ, RZ ;  /* 0x000000ffff0c7224 */ /* 0x000fe200078e00ff */
[----:B------:R-:W-:Y:S01]  /*17820*/  MOV R15, 0xffffffff ;  /* 0xffffffff000f7802 */ /* 0x000fe20000000f00 */
[----:B------:R-:W-:-:S07]  /*17830*/  IMAD.MOV.U32 R11, RZ, RZ, 0x1c1f ;  /* 0x00001c1fff0b7424 */ /* 0x000fce00078e00ff */
[----:B-----5:R-:W-:Y:S05]  /*17840*/  WARPSYNC.COLLECTIVE R15, `(.L_x_6540) ;  /* 0x000000000f087348 */ /* 0x020fea0003c00000 */
[----:B------:R0:W1:Y:S02]  /*17850*/  SHFL.IDX P6, R14, R13, R12, R11 ;  /* 0x0000000c0d0e7389 */ /* 0x00006400000c000b */
[----:B01---5:R-:W-:Y:S01]  /*17860*/  ENDCOLLECTIVE ;  /* 0x000000000000791b */ /* 0x023fe20003800000 */
.L_x_6540:
[----:B------:R-:W-:Y:S05]  /*17870*/  BSYNC B1 ;  /* 0x0000000000017941 */ /* 0x000fea0003800000 */
.L_x_6539:
[----:B------:R-:W-:Y:S05]  /*17880*/  BRA `(.L_x_6541) ;  /* 0xfffffef400807947 */ /* 0x000fea000383ffff */
.L_x_6352:
        /* <DEDUP_REMOVED lines=8> */
.L_x_6543:
[----:B------:R-:W-:Y:S05]  /*17910*/  BSYNC B1 ;  /* 0x0000000000017941 */ /* 0x000fea0003800000 */
.L_x_6542:
[----:B------:R-:W-:Y:S05]  /*17920*/  BRA `(.L_x_6544) ;  /* 0xfffffef400607947 */ /* 0x000fea000383ffff */
.L_x_6353:
        /* <DEDUP_REMOVED lines=8> */
.L_x_6546:
[----:B------:R-:W-:Y:S05]  /*179b0*/  BSYNC B1 ;  /* 0x0000000000017941 */ /* 0x000fea0003800000 */
.L_x_6545:
[----:B------:R-:W-:Y:S05]  /*179c0*/  BRA `(.L_x_6547) ;  /* 0xfffffef400407947 */ /* 0x000fea000383ffff */
.L_x_6354:
[----:B------:R-:W-:Y:S01]  /*179d0*/  BSSY B1, `(.L_x_6548) ;  /* 0x0000008000017945 */ /* 0x000fe20003800000 */
[----:B------:R-:W-:Y:S01]  /*179e0*/  MOV R13, R4 ;  /* 0x00000004000d7202 */ /* 0x000fe20000000f00 */
[----:B------:R-:W-:Y:S01]  /*179f0*/  IMAD.MOV.U32 R12, RZ, RZ, 0x1 ;  /* 0x00000001ff0c7424 */ /* 0x000fe200078e00ff */
[----:B------:R-:W-:Y:S01]  /*17a00*/  MOV R15, 0xffffffff ;  /* 0xffffffff000f7802 */ /* 0x000fe20000000f00 */
[----:B------:R-:W-:-:S07]  /*17a10*/  IMAD.MOV.U32 R11, RZ, RZ, 0x1c1f ;  /* 0x00001c1fff0b7424 */ /* 0x000fce00078e00ff */
[----:B-----5:R-:W-:Y:S05]  /*17a20*/  WARPSYNC.COLLECTIVE R15, `(.L_x_6549) ;  /* 0x000000000f087348 */ /* 0x020fea0003c00000 */
[----:B------:R0:W1:Y:S02]  /*17a30*/  SHFL.IDX P6, R14, R13, R12, R11 ;  /* 0x0000000c0d0e7389 */ /* 0x00006400000c000b */
[----:B01---5:R-:W-:Y:S01]  /*17a40*/  ENDCOLLECTIVE ;  /* 0x000000000000791b */ /* 0x023fe20003800000 */
.L_x_6549:
[----:B------:R-:W-:Y:S05]  /*17a50*/  BSYNC B1 ;  /* 0x0000000000017941 */ /* 0x000fea0003800000 */
.L_x_6548:
[----:B------:R-:W-:Y:S05]  /*17a60*/  BRA `(.L_x_6550) ;  /* 0xfffffef400207947 */ /* 0x000fea000383ffff */
.L_x_6355:
        /* <DEDUP_REMOVED lines=8> */
.L_x_6552:
[----:B------:R-:W-:Y:S05]  /*17af0*/  BSYNC B1 ;  /* 0x0000000000017941 */ /* 0x000fea0003800000 */
.L_x_6551:
[----:B------:R-:W-:Y:S05]  /*17b00*/  BRA `(.L_x_6553) ;  /* 0xfffffef400007947 */ /* 0x000fea000383ffff */
.L_x_6356:
        /* <DEDUP_REMOVED lines=8> */
.L_x_6555:
[----:B------:R-:W-:Y:S05]  /*17b90*/  BSYNC B1 ;  /* 0x0000000000017941 */ /* 0x000fea0003800000 */
.L_x_6554:
[----:B------:R-:W-:Y:S05]  /*17ba0*/  BRA `(.L_x_6556) ;  /* 0xfffffef000e07947 */ /* 0x000fea000383ffff */
.L_x_6358:
[----:B0-----:R0:W1:Y:S02]  /*17bb0*/  SYNCS.PHASECHK.TRANS64.TRYWAIT P2, [R2+URZ+0x28c00], R7 ;  /* 0x028c0007020075a7 */ /* 0x001064000804017f */
[----:B-1----:R-:W-:Y:S05]  /*17bc0*/  @!P2 NANOSLEEP.SYNCS 0x989680 ;  /* 0x009896800000a95d */ /* 0x002fea0003900000 */
[----:B------:R-:W1:Y:S02]  /*17bd0*/  @!P2 SYNCS.PHASECHK.TRANS64 P2, [R2+URZ+0x28c00], R7 ;  /* 0x028c00070200a5a7 */ /* 0x000e64000804007f */
[----:B-1----:R-:W-:Y:S05]  /*17be0*/  @!P2 BRA `(.L_x_6358) ;  /* 0xfffffffc00f0a947 */ /* 0x002fea000383ffff */
[----:B------:R-:W-:Y:S05]  /*17bf0*/  BRA `(.L_x_6557) ;  /* 0xfffffef400587947 */ /* 0x000fea000383ffff */
.L_x_6366:
        /* <DEDUP_REMOVED lines=8> */
.L_x_6559:
[----:B------:R-:W-:Y:S05]  /*17c80*/  BSYNC B1 ;  /* 0x0000000000017941 */ /* 0x000fea0003800000 */
.L_x_6558:
[----:B------:R-:W-:Y:S05]  /*17c90*/  BRA `(.L_x_6560) ;  /* 0xffffff04002c7947 */ /* 0x000fea000383ffff */
.L_x_6367:
        /* <DEDUP_REMOVED lines=8> */
.L_x_6562:
[----:B------:R-:W-:Y:S05]  /*17d20*/  BSYNC B1 ;  /* 0x0000000000017941 */ /* 0x000fea0003800000 */
.L_x_6561:
[----:B------:R-:W-:Y:S05]  /*17d30*/  BRA `(.L_x_6563) ;  /* 0xffffff04000c7947 */ /* 0x000fea000383ffff */
.L_x_6368:
        /* <DEDUP_REMOVED lines=8> */
.L_x_6565:
[----:B------:R-:W-:Y:S05]  /*17dc0*/  BSYNC B1 ;  /* 0x0000000000017941 */ /* 0x000fea0003800000 */
.L_x_6564:
[----:B------:R-:W-:Y:S05]  /*17dd0*/  BRA `(.L_x_6566) ;  /* 0xffffff0000ec7947 */ /* 0x000fea000383ffff */
.L_x_6369:
        /* <DEDUP_REMOVED lines=8> */
.L_x_6568:
[----:B------:R-:W-:Y:S05]  /*17e60*/  BSYNC B1 ;  /* 0x0000000000017941 */ /* 0x000fea0003800000 */
.L_x_6567:
[----:B------:R-:W-:Y:S05]  /*17e70*/  BRA `(.L_x_6569) ;  /* 0xffffff0000cc7947 */ /* 0x000fea000383ffff */
.L_x_6370:
        /* <DEDUP_REMOVED lines=8> */
.L_x_6571:
[----:B------:R-:W-:Y:S05]  /*17f00*/  BSYNC B1 ;  /* 0x0000000000017941 */ /* 0x000fea0003800000 */
.L_x_6570:
[----:B------:R-:W-:Y:S05]  /*17f10*/  BRA `(.L_x_6572) ;  /* 0xffffff0000ac7947 */ /* 0x000fea000383ffff */
.L_x_6371:
        /* <DEDUP_REMOVED lines=8> */
.L_x_6574:
[----:B------:R-:W-:Y:S05]  /*17fa0*/  BSYNC B1 ;  /* 0x0000000000017941 */ /* 0x000fea0003800000 */
.L_x_6573:
[----:B------:R-:W-:Y:S05]  /*17fb0*/  BRA `(.L_x_6575) ;  /* 0xffffff0000907947 */ /* 0x000fea000383ffff */
.L_x_6372:
        /* <DEDUP_REMOVED lines=8> */
.L_x_6577:
[----:B------:R-:W-:Y:S05]  /*18040*/  BSYNC B1 ;  /* 0x0000000000017941 */ /* 0x000fea0003800000 */
.L_x_6576:
[----:B------:R-:W-:Y:S05]  /*18050*/  BRA `(.L_x_6578) ;  /* 0xffffff0000747947 */ /* 0x000fea000383ffff */
.L_x_6373:
        /* <DEDUP_REMOVED lines=8> */
.L_x_6580:
[----:B------:R-:W-:Y:S05]  /*180e0*/  BSYNC B1 ;  /* 0x0000000000017941 */ /* 0x000fea0003800000 */
.L_x_6579:
[----:B------:R-:W-:Y:S05]  /*180f0*/  BRA `(.L_x_6581) ;  /* 0xffffff0000587947 */ /* 0x000fea000383ffff */
.L_x_6375:
[----:B0-----:R0:W1:Y:S02]  /*18100*/  SYNCS.PHASECHK.TRANS64.TRYWAIT P2, [R2+URZ+0x28c00], R3 ;  /* 0x028c0003020075a7 */ /* 0x001064000804017f */
[----:B-1----:R-:W-:Y:S05]  /*18110*/  @!P2 NANOSLEEP.SYNCS 0x989680 ;  /* 0x009896800000a95d */ /* 0x002fea0003900000 */
[----:B------:R-:W1:Y:S02]  /*18120*/  @!P2 SYNCS.PHASECHK.TRANS64 P2, [R2+URZ+0x28c00], R3 ;  /* 0x028c00030200a5a7 */ /* 0x000e64000804007f */
[----:B-1----:R-:W-:Y:S05]  /*18130*/  @!P2 BRA `(.L_x_6375) ;  /* 0xfffffffc00f0a947 */ /* 0x002fea000383ffff */
[----:B------:R-:W-:Y:S05]  /*18140*/  BRA `(.L_x_6582) ;  /* 0xffffff0000b47947 */ /* 0x000fea000383ffff */
.L_x_6381:
[----:B0-----:R0:W1:Y:S02]  /*18150*/  SYNCS.PHASECHK.TRANS64.TRYWAIT P1, [R21+URZ+0x28c30], R58 ;  /* 0x028c303a150075a7 */ /* 0x001064000802017f */
[----:B-1----:R-:W-:Y:S05]  /*18160*/  @!P1 NANOSLEEP.SYNCS 0x989680 ;  /* 0x009896800000995d */ /* 0x002fea0003900000 */
[----:B------:R-:W1:Y:S02]  /*18170*/  @!P1 SYNCS.PHASECHK.TRANS64 P1, [R21+URZ+0x28c30], R58 ;  /* 0x028c303a150095a7 */ /* 0x000e64000802007f */
[----:B-1----:R-:W-:Y:S05]  /*18180*/  @!P1 BRA `(.L_x_6381) ;  /* 0xfffffffc00f09947 */ /* 0x002fea000383ffff */
[----:B------:R-:W-:Y:S05]  /*18190*/  BRA `(.L_x_6380) ;  /* 0xffffff1000047947 */ /* 0x000fea000383ffff */
.L_x_6386:
[----:B---3--:R3:W4:Y:S02]  /*181a0*/  SYNCS.PHASECHK.TRANS64.TRYWAIT P2, [R21+URZ+0x28c50], R58 ;  /* 0x028c503a150075a7 */ /* 0x008724000804017f */
[----:B----4-:R-:W-:Y:S05]  /*181b0*/  @!P2 NANOSLEEP.SYNCS 0x989680 ;  /* 0x009896800000a95d */ /* 0x010fea0003900000 */
[----:B------:R-:W4:Y:S02]  /*181c0*/  @!P2 SYNCS.PHASECHK.TRANS64 P2, [R21+URZ+0x28c50], R58 ;  /* 0x028c503a1500a5a7 */ /* 0x000f24000804007f */
[----:B----4-:R-:W-:Y:S05]  /*181d0*/  @!P2 BRA `(.L_x_6386) ;  /* 0xfffffffc00f0a947 */ /* 0x010fea000383ffff */
[----:B------:R-:W-:Y:S05]  /*181e0*/  BRA `(.L_x_6385) ;  /* 0xffffff20009c7947 */ /* 0x000fea000383ffff */
.L_x_6393:
[----:B0-----:R0:W2:Y:S02]  /*181f0*/  SYNCS.PHASECHK.TRANS64.TRYWAIT P2, [R214+URZ+0x28c30], R215 ;  /* 0x028c30d7d60075a7 */ /* 0x0010a4000804017f */
[----:B--2---:R-:W-:Y:S05]  /*18200*/  @!P2 NANOSLEEP.SYNCS 0x989680 ;  /* 0x009896800000a95d */ /* 0x004fea0003900000 */
[----:B------:R-:W2:Y:S02]  /*18210*/  @!P2 SYNCS.PHASECHK.TRANS64 P2, [R214+URZ+0x28c30], R215 ;  /* 0x028c30d7d600a5a7 */ /* 0x000ea4000804007f */
[----:B--2---:R-:W-:Y:S05]  /*18220*/  @!P2 BRA `(.L_x_6393) ;  /* 0xfffffffc00f0a947 */ /* 0x004fea000383ffff */
[----:B------:R-:W-:Y:S05]  /*18230*/  BRA `(.L_x_6392) ;  /* 0xffffff2400a47947 */ /* 0x000fea000383ffff */
.L_x_6398:
[----:B---3--:R3:W0:Y:S02]  /*18240*/  SYNCS.PHASECHK.TRANS64.TRYWAIT P2, [R214+URZ+0x28c50], R215 ;  /* 0x028c50d7d60075a7 */ /* 0x008624000804017f */
[----:B0-----:R-:W-:Y:S05]  /*18250*/  @!P2 NANOSLEEP.SYNCS 0x989680 ;  /* 0x009896800000a95d */ /* 0x001fea0003900000 */
[----:B------:R-:W0:Y:S02]  /*18260*/  @!P2 SYNCS.PHASECHK.TRANS64 P2, [R214+URZ+0x28c50], R215 ;  /* 0x028c50d7d600a5a7 */ /* 0x000e24000804007f */
[----:B0-----:R-:W-:Y:S05]  /*18270*/  @!P2 BRA `(.L_x_6398) ;  /* 0xfffffffc00f0a947 */ /* 0x001fea000383ffff */
[----:B------:R-:W-:Y:S05]  /*18280*/  BRA `(.L_x_6397) ;  /* 0xffffff40002c7947 */ /* 0x000fea000383ffff */
.L_x_6406:
[----:B0-----:R0:W3:Y:S02]  /*18290*/  SYNCS.PHASECHK.TRANS64.TRYWAIT P2, [R186+URZ+0x28c30], R187 ;  /* 0x028c30bbba0075a7 */ /* 0x0010e4000804017f */
[----:B---3--:R-:W-:Y:S05]  /*182a0*/  @!P2 NANOSLEEP.SYNCS 0x989680 ;  /* 0x009896800000a95d */ /* 0x008fea0003900000 */
[----:B------:R-:W3:Y:S02]  /*182b0*/  @!P2 SYNCS.PHASECHK.TRANS64 P2, [R186+URZ+0x28c30], R187 ;  /* 0x028c30bbba00a5a7 */ /* 0x000ee4000804007f */
[----:B---3--:R-:W-:Y:S05]  /*182c0*/  @!P2 BRA `(.L_x_6406) ;  /* 0xfffffffc00f0a947 */ /* 0x008fea000383ffff */
[----:B------:R-:W-:Y:S05]  /*182d0*/  BRA `(.L_x_6405) ;  /* 0xffffff4400407947 */ /* 0x000fea000383ffff */
.L_x_6411:
[----:B---3--:R3:W4:Y:S02]  /*182e0*/  SYNCS.PHASECHK.TRANS64.TRYWAIT P2, [R186+URZ+0x28c50], R187 ;  /* 0x028c50bbba0075a7 */ /* 0x008724000804017f */
[----:B----4-:R-:W-:Y:S05]  /*182f0*/  @!P2 NANOSLEEP.SYNCS 0x989680 ;  /* 0x009896800000a95d */ /* 0x010fea0003900000 */
[----:B------:R-:W4:Y:S02]  /*18300*/  @!P2 SYNCS.PHASECHK.TRANS64 P2, [R186+URZ+0x28c50], R187 ;  /* 0x028c50bbba00a5a7 */ /* 0x000f24000804007f */
[----:B----4-:R-:W-:Y:S05]  /*18310*/  @!P2 BRA `(.L_x_6411) ;  /* 0xfffffffc00f0a947 */ /* 0x010fea000383ffff */
[----:B------:R-:W-:Y:S05]  /*18320*/  BRA `(.L_x_6410) ;  /* 0xffffff5800987947 */ /* 0x000fea000383ffff */
.L_x_6439:
        /* <DEDUP_REMOVED lines=11> */
.L_x_6584:
[----:B------:R-:W-:Y:S05]  /*183e0*/  BSYNC B1 ;  /* 0x0000000000017941 */ /* 0x000fea0003800000 */
.L_x_6583:
[----:B------:R-:W-:Y:S05]  /*183f0*/  BRA `(.L_x_6585) ;  /* 0xffffffa0009c7947 */ /* 0x000fea000383ffff */
.L_x_6440:
[----:B------:R-:W-:Y:S01]  /*18400*/  BSSY B1, `(.L_x_6586) ;  /* 0x0000006000017945 */ /* 0x000fe20003800000 */
[----:B------:R-:W-:-:S07]  /*18410*/  MOV R15, 0xffffffff ;  /* 0xffffffff000f7802 */ /* 0x000fce0000000f00 */
[----:B------:R-:W-:Y:S05]  /*18420*/  WARPSYNC.COLLECTIVE R15, `(.L_x_6587) ;  /* 0x000000000f0c7348 */ /* 0x000fea0003c00000 */
[----:B------:R-:W-:Y:S02]  /*18430*/  ELECT P6, UR62, PT ;  /* 0x00000000003e782f */ /* 0x000fe400038c0000 */
[----:B------:R-:W-:Y:S01]  /*18440*/  MOV R14, UR62 ;  /* 0x0000003e000e7c02 */ /* 0x000fe20008000f00 */
[----:B------:R-:W-:Y:S10]  /*18450*/  ENDCOLLECTIVE ;  /* 0x000000000000791b */ /* 0x000ff40003800000 */
.L_x_6587:
[----:B------:R-:W-:Y:S05]  /*18460*/  BSYNC B1 ;  /* 0x0000000000017941 */ /* 0x000fea0003800000 */
.L_x_6586:
[----:B------:R-:W-:Y:S05]  /*18470*/  BRA `(.L_x_6588) ;  /* 0xffffffa000887947 */ /* 0x000fea000383ffff */
.L_x_6442:
[----:B0-----:R0:W1:Y:S02]  /*18480*/  SYNCS.PHASECHK.TRANS64.TRYWAIT P0, [R9+URZ+0x28c20], R5 ;  /* 0x028c2005090075a7 */ /* 0x001064000800017f */
[----:B-1----:R-:W-:Y:S05]  /*18490*/  @!P0 NANOSLEEP.SYNCS 0x989680 ;  /* 0x009896800000895d */ /* 0x002fea0003900000 */
[----:B------:R-:W1:Y:S02]  /*184a0*/  @!P0 SYNCS.PHASECHK.TRANS64 P0, [R9+URZ+0x28c20], R5 ;  /* 0x028c2005090085a7 */ /* 0x000e64000800007f */
[----:B-1----:R-:W-:Y:S05]  /*184b0*/  @!P0 BRA `(.L_x_6442) ;  /* 0xfffffffc00f08947 */ /* 0x002fea000383ffff */
[----:B------:R-:W-:Y:S05]  /*184c0*/  BRA `(.L_x_6589) ;  /* 0xffffffa000a47947 */ /* 0x000fea000383ffff */
.L_x_6445:
[----:B0-----:R0:W1:Y:S02]  /*184d0*/  SYNCS.PHASECHK.TRANS64.TRYWAIT P0, [R5+URZ+0x28ca0], R7 ;  /* 0x028ca007050075a7 */ /* 0x001064000800017f */
[----:B-1----:R-:W-:Y:S05]  /*184e0*/  @!P0 NANOSLEEP.SYNCS 0x989680 ;  /* 0x009896800000895d */ /* 0x002fea0003900000 */
[----:B------:R-:W1:Y:S02]  /*184f0*/  @!P0 SYNCS.PHASECHK.TRANS64 P0, [R5+URZ+0x28ca0], R7 ;  /* 0x028ca007050085a7 */ /* 0x000e64000800007f */
[----:B-1----:R-:W-:Y:S05]  /*18500*/  @!P0 BRA `(.L_x_6445) ;  /* 0xfffffffc00f08947 */ /* 0x002fea000383ffff */
[----:B------:R-:W-:Y:S05]  /*18510*/  BRA `(.L_x_6590) ;  /* 0xffffffa000b47947 */ /* 0x000fea000383ffff */
.L_x_6447:
[----:B-1----:R1:W2:Y:S02]  /*18520*/  SYNCS.PHASECHK.TRANS64.TRYWAIT P0, [R5+URZ+0x28cc0], R7 ;  /* 0x028cc007050075a7 */ /* 0x0022a4000800017f */
[----:B--2---:R-:W-:Y:S05]  /*18530*/  @!P0 NANOSLEEP.SYNCS 0x989680 ;  /* 0x009896800000895d */ /* 0x004fea0003900000 */
[----:B------:R-:W2:Y:S02]  /*18540*/  @!P0 SYNCS.PHASECHK.TRANS64 P0, [R5+URZ+0x28cc0], R7 ;  /* 0x028cc007050085a7 */ /* 0x000ea4000800007f */
[----:B--2---:R-:W-:Y:S05]  /*18550*/  @!P0 BRA `(.L_x_6447) ;  /* 0xfffffffc00f08947 */ /* 0x004fea000383ffff */
[----:B------:R-:W-:Y:S05]  /*18560*/  BRA `(.L_x_6591) ;  /* 0xffffffa400187947 */ /* 0x000fea000383ffff */
.L_x_6451:
[----:B0-----:R0:W1:Y:S02]  /*18570*/  SYNCS.PHASECHK.TRANS64.TRYWAIT P0, [R6+URZ+0x28ca0], R7 ;  /* 0x028ca007060075a7 */ /* 0x001064000800017f */
[----:B-1----:R-:W-:Y:S05]  /*18580*/  @!P0 NANOSLEEP.SYNCS 0x989680 ;  /* 0x009896800000895d */ /* 0x002fea0003900000 */
[----:B------:R-:W1:Y:S02]  /*18590*/  @!P0 SYNCS.PHASECHK.TRANS64 P0, [R6+URZ+0x28ca0], R7 ;  /* 0x028ca007060085a7 */ /* 0x000e64000800007f */
[----:B-1----:R-:W-:Y:S05]  /*185a0*/  @!P0 BRA `(.L_x_6451) ;  /* 0xfffffffc00f08947 */ /* 0x002fea000383ffff */
[----:B------:R-:W-:Y:S05]  /*185b0*/  BRA `(.L_x_6592) ;  /* 0xffffffa800587947 */ /* 0x000fea000383ffff */
.L_x_6453:
[----:B-1----:R1:W2:Y:S02]  /*185c0*/  SYNCS.PHASECHK.TRANS64.TRYWAIT P1, [R6+URZ+0x28cc0], R7 ;  /* 0x028cc007060075a7 */ /* 0x0022a4000802017f */
[----:B--2---:R-:W-:Y:S05]  /*185d0*/  @!P1 NANOSLEEP.SYNCS 0x989680 ;  /* 0x009896800000995d */ /* 0x004fea0003900000 */
[----:B------:R-:W2:Y:S02]  /*185e0*/  @!P1 SYNCS.PHASECHK.TRANS64 P1, [R6+URZ+0x28cc0], R7 ;  /* 0x028cc007060095a7 */ /* 0x000ea4000802007f */
[----:B--2---:R-:W-:Y:S05]  /*185f0*/  @!P1 BRA `(.L_x_6453) ;  /* 0xfffffffc00f09947 */ /* 0x004fea000383ffff */
[----:B------:R-:W-:Y:S05]  /*18600*/  BRA `(.L_x_6593) ;  /* 0xffffffa800b47947 */ /* 0x000fea000383ffff */
.L_x_6463:
        /* <DEDUP_REMOVED lines=11> */
.L_x_6595:
[----:B------:R-:W-:Y:S05]  /*186c0*/  BSYNC B0 ;  /* 0x0000000000007941 */ /* 0x000fea0003800000 */
.L_x_6594:
[----:B------:R-:W-:Y:S05]  /*186d0*/  BRA `(.L_x_6596) ;  /* 0xffffffb400b87947 */ /* 0x000fea000383ffff */
.L_x_6464:
[----:B------:R-:W-:Y:S01]  /*186e0*/  BSSY B0, `(.L_x_6597) ;  /* 0x0000006000007945 */ /* 0x000fe20003800000 */
[----:B------:R-:W-:-:S07]  /*186f0*/  IMAD.MOV.U32 R15, RZ, RZ, -0x1 ;  /* 0xffffffffff0f7424 */ /* 0x000fce00078e00ff */
[----:B------:R-:W-:Y:S05]  /*18700*/  WARPSYNC.COLLECTIVE R15, `(.L_x_6598) ;  /* 0x000000000f0c7348 */ /* 0x000fea0003c00000 */
[----:B------:R-:W-:Y:S02]  /*18710*/  ELECT P6, UR62, PT ;  /* 0x00000000003e782f */ /* 0x000fe400038c0000 */
[----:B------:R-:W-:Y:S01]  /*18720*/  MOV R14, UR62 ;  /* 0x0000003e000e7c02 */ /* 0x000fe20008000f00 */
[----:B------:R-:W-:Y:S10]  /*18730*/  ENDCOLLECTIVE ;  /* 0x000000000000791b */ /* 0x000ff40003800000 */
.L_x_6598:
[----:B------:R-:W-:Y:S05]  /*18740*/  BSYNC B0 ;  /* 0x0000000000007941 */ /* 0x000fea0003800000 */
.L_x_6597:
[----:B------:R-:W-:Y:S05]  /*18750*/  BRA `(.L_x_6599) ;  /* 0xffffffb400a87947 */ /* 0x000fea000383ffff */
.L_x_6467:
[----:B0-----:R0:W1:Y:S02]  /*18760*/  SYNCS.PHASECHK.TRANS64.TRYWAIT P0, [R5+URZ+0x28c40], R7 ;  /* 0x028c4007050075a7 */ /* 0x001064000800017f */
[----:B-1----:R-:W-:Y:S05]  /*18770*/  @!P0 NANOSLEEP.SYNCS 0x989680 ;  /* 0x009896800000895d */ /* 0x002fea0003900000 */
[----:B------:R-:W1:Y:S02]  /*18780*/  @!P0 SYNCS.PHASECHK.TRANS64 P0, [R5+URZ+0x28c40], R7 ;  /* 0x028c4007050085a7 */ /* 0x000e64000800007f */
[----:B-1----:R-:W-:Y:S05]  /*18790*/  @!P0 BRA `(.L_x_6467) ;  /* 0xfffffffc00f08947 */ /* 0x002fea000383ffff */
[----:B------:R-:W-:Y:S05]  /*187a0*/  BRA `(.L_x_6600) ;  /* 0xffffffb800107947 */ /* 0x000fea000383ffff */
.L_x_6470:
        /* <DEDUP_REMOVED lines=8> */
.L_x_6473:
[----:B0-----:R0:W1:Y:S02]  /*18830*/  SYNCS.PHASECHK.TRANS64.TRYWAIT P0, [R2+URZ+0x28c60], R5 ;  /* 0x028c6005020075a7 */ /* 0x001064000800017f */
[----:B-1----:R-:W-:Y:S05]  /*18840*/  @!P0 NANOSLEEP.SYNCS 0x989680 ;  /* 0x009896800000895d */ /* 0x002fea0003900000 */
[----:B------:R-:W1:Y:S02]  /*18850*/  @!P0 SYNCS.PHASECHK.TRANS64 P0, [R2+URZ+0x28c60], R5 ;  /* 0x028c6005020085a7 */ /* 0x000e64000800007f */
[----:B-1----:R-:W-:Y:S05]  /*18860*/  @!P0 BRA `(.L_x_6473) ;  /* 0xfffffffc00f08947 */ /* 0x002fea000383ffff */
[----:B------:R-:W-:Y:S05]  /*18870*/  BRA `(.L_x_6602) ;  /* 0xffffffbc00087947 */ /* 0x000fea000383ffff */
.L_x_6482:
[----:B--2---:R2:W3:Y:S02]  /*18880*/  SYNCS.PHASECHK.TRANS64.TRYWAIT P0, [R3+URZ+0x28c40], R5 ;  /* 0x028c4005030075a7 */ /* 0x0044e4000800017f */
[----:B---3--:R-:W-:Y:S05]  /*18890*/  @!P0 NANOSLEEP.SYNCS 0x989680 ;  /* 0x009896800000895d */ /* 0x008fea0003900000 */
[----:B------:R-:W3:Y:S02]  /*188a0*/  @!P0 SYNCS.PHASECHK.TRANS64 P0, [R3+URZ+0x28c40], R5 ;  /* 0x028c4005030085a7 */ /* 0x000ee4000800007f */
[----:B---3--:R-:W-:Y:S05]  /*188b0*/  @!P0 BRA `(.L_x_6482) ;  /* 0xfffffffc00f08947 */ /* 0x008fea000383ffff */
[----:B------:R-:W-:Y:S05]  /*188c0*/  BRA `(.L_x_6603) ;  /* 0xffffffc000cc7947 */ /* 0x000fea000383ffff */
.L_x_6484:
[----:B0-----:R0:W3:Y:S02]  /*188d0*/  SYNCS.PHASECHK.TRANS64.TRYWAIT P0, [R3+URZ+0x28c60], R5 ;  /* 0x028c6005030075a7 */ /* 0x0010e4000800017f */
[----:B---3--:R-:W-:Y:S05]  /*188e0*/  @!P0 NANOSLEEP.SYNCS 0x989680 ;  /* 0x009896800000895d */ /* 0x008fea0003900000 */
[----:B------:R-:W3:Y:S02]  /*188f0*/  @!P0 SYNCS.PHASECHK.TRANS64 P0, [R3+URZ+0x28c60], R5 ;  /* 0x028c6005030085a7 */ /* 0x000ee4000800007f */
[----:B---3--:R-:W-:Y:S05]  /*18900*/  @!P0 BRA `(.L_x_6484) ;  /* 0xfffffffc00f08947 */ /* 0x008fea000383ffff */
[----:B------:R-:W-:Y:S05]  /*18910*/  BRA `(.L_x_6604) ;  /* 0xffffffc4003c7947 */ /* 0x000fea000383ffff */
.L_x_6489:
[----:B--2---:R2:W3:Y:S02]  /*18920*/  SYNCS.PHASECHK.TRANS64.TRYWAIT P0, [R2+URZ+0x28c40], R3 ;  /* 0x028c4003020075a7 */ /* 0x0044e4000800017f */
[----:B---3--:R-:W-:Y:S05]  /*18930*/  @!P0 NANOSLEEP.SYNCS 0x989680 ;  /* 0x009896800000895d */ /* 0x008fea0003900000 */
[----:B------:R-:W3:Y:S02]  /*18940*/  @!P0 SYNCS.PHASECHK.TRANS64 P0, [R2+URZ+0x28c40], R3 ;  /* 0x028c4003020085a7 */ /* 0x000ee4000800007f */
[----:B---3--:R-:W-:Y:S05]  /*18950*/  @!P0 BRA `(.L_x_6489) ;  /* 0xfffffffc00f08947 */ /* 0x008fea000383ffff */
[----:B------:R-:W-:Y:S05]  /*18960*/  BRA `(.L_x_6605) ;  /* 0xffffffc800d47947 */ /* 0x000fea000383ffff */
.L_x_6491:
[----:B0-----:R0:W3:Y:S02]  /*18970*/  SYNCS.PHASECHK.TRANS64.TRYWAIT P1, [R2+URZ+0x28c60], R3 ;  /* 0x028c6003020075a7 */ /* 0x0010e4000802017f */
[----:B---3--:R-:W-:Y:S05]  /*18980*/  @!P1 NANOSLEEP.SYNCS 0x989680 ;  /* 0x009896800000995d */ /* 0x008fea0003900000 */
[----:B------:R-:W3:Y:S02]  /*18990*/  @!P1 SYNCS.PHASECHK.TRANS64 P1, [R2+URZ+0x28c60], R3 ;  /* 0x028c6003020095a7 */ /* 0x000ee4000802007f */
[----:B---3--:R-:W-:Y:S05]  /*189a0*/  @!P1 BRA `(.L_x_6491) ;  /* 0xfffffffc00f09947 */ /* 0x008fea000383ffff */
[----:B------:R-:W-:Y:S05]  /*189b0*/  BRA `(.L_x_6606) ;  /* 0xffffffcc00407947 */ /* 0x000fea000383ffff */
.L_x_6496:
[----:B---3--:R3:W4:Y:S02]  /*189c0*/  SYNCS.PHASECHK.TRANS64.TRYWAIT P0, [R2+URZ+0x28c40], R3 ;  /* 0x028c4003020075a7 */ /* 0x008724000800017f */
[----:B----4-:R-:W-:Y:S05]  /*189d0*/  @!P0 NANOSLEEP.SYNCS 0x989680 ;  /* 0x009896800000895d */ /* 0x010fea0003900000 */
[----:B------:R-:W4:Y:S02]  /*189e0*/  @!P0 SYNCS.PHASECHK.TRANS64 P0, [R2+URZ+0x28c40], R3 ;  /* 0x028c4003020085a7 */ /* 0x000f24000800007f */
[----:B----4-:R-:W-:Y:S05]  /*189f0*/  @!P0 BRA `(.L_x_6496) ;  /* 0xfffffffc00f08947 */ /* 0x010fea000383ffff */
[----:B------:R-:W-:Y:S05]  /*18a00*/  BRA `(.L_x_6607) ;  /* 0xffffffd000bc7947 */ /* 0x000fea000383ffff */
.L_x_6498:
[----:B0-----:R0:W2:Y:S02]  /*18a10*/  SYNCS.PHASECHK.TRANS64.TRYWAIT P1, [R2+URZ+0x28c60], R3 ;  /* 0x028c6003020075a7 */ /* 0x0010a4000802017f */
[----:B--2---:R-:W-:Y:S05]  /*18a20*/  @!P1 NANOSLEEP.SYNCS 0x989680 ;  /* 0x009896800000995d */ /* 0x004fea0003900000 */
[----:B------:R-:W2:Y:S02]  /*18a30*/  @!P1 SYNCS.PHASECHK.TRANS64 P1, [R2+URZ+0x28c60], R3 ;  /* 0x028c6003020095a7 */ /* 0x000ea4000802007f */
[----:B--2---:R-:W-:Y:S05]  /*18a40*/  @!P1 BRA `(.L_x_6498) ;  /* 0xfffffffc00f09947 */ /* 0x004fea000383ffff */
[----:B------:R-:W-:Y:S05]  /*18a50*/  BRA `(.L_x_6608) ;  /* 0xffffffd4002c7947 */ /* 0x000fea000383ffff */
.L_x_6503:
[----:B------:R-:W-:Y:S01]  /*18a60*/  BSSY B0, `(.L_x_6609) ;  /* 0x0000008000007945 */ /* 0x000fe20003800000 */
[----:B------:R-:W-:Y:S01]  /*18a70*/  MOV R13, R16 ;  /* 0x00000010000d7202 */ /* 0x000fe20000000f00 */
[----:B------:R-:W-:Y:S01]  /*18a80*/  IMAD.MOV.U32 R12, RZ, RZ, RZ ;  /* 0x000000ffff0c7224 */ /* 0x000fe200078e00ff */
[----:B------:R-:W-:Y:S01]  /*18a90*/  MOV R15, 0xffffffff ;  /* 0xffffffff000f7802 */ /* 0x000fe20000000f00 */
[----:B------:R-:W-:-:S07]  /*18aa0*/  IMAD.MOV.U32 R11, RZ, RZ, 0x1f ;  /* 0x0000001fff0b7424 */ /* 0x000fce00078e00ff */
[----:B01----:R-:W-:Y:S05]  /*18ab0*/  WARPSYNC.COLLECTIVE R15, `(.L_x_6610) ;  /* 0x000000000f087348 */ /* 0x003fea0003c00000 */
[----:B------:R2:W3:Y:S02]  /*18ac0*/  SHFL.IDX P6, R14, R13, R12, R11 ;  /* 0x0000000c0d0e7389 */ /* 0x0004e400000c000b */
[----:B0123--:R-:W-:Y:S01]  /*18ad0*/  ENDCOLLECTIVE ;  /* 0x000000000000791b */ /* 0x00ffe20003800000 */
.L_x_6610:
[----:B------:R-:W-:Y:S05]  /*18ae0*/  BSYNC B0 ;  /* 0x0000000000007941 */ /* 0x000fea0003800000 */
.L_x_6609:
        /* <DEDUP_REMOVED lines=8> */
.L_x_6611:
[----:B------:R-:W-:Y:S01]  /*18b70*/  MOV R16, R14 ;  /* 0x0000000e00107202 */ /* 0x000fe20000000f00 */
[----:B------:R-:W-:Y:S06]  /*18b80*/  BRA `(.L_x_6612) ;  /* 0xffffffd8006c7947 */ /* 0x000fec000383ffff */
.L_x_6506:
[----:B------:R-:W-:Y:S01]  /*18b90*/  BSSY B0, `(.L_x_6613) ;  /* 0x0000008000007945 */ /* 0x000fe20003800000 */
[----:B-----5:R-:W-:Y:S01]  /*18ba0*/  IMAD.MOV.U32 R13, RZ, RZ, R17 ;  /* 0x000000ffff0d7224 */ /* 0x020fe200078e0011 */
[----:B------:R-:W-:Y:S01]  /*18bb0*/  MOV R11, RZ ;  /* 0x000000ff000b7202 */ /* 0x000fe20000000f00 */
[----:B------:R-:W-:Y:S02]  /*18bc0*/  IMAD.MOV.U32 R12, RZ, RZ, 0x1 ;  /* 0x00000001ff0c7424 */ /* 0x000fe400078e00ff */
[----:B------:R-:W-:-:S07]  /*18bd0*/  IMAD.MOV.U32 R15, RZ, RZ, -0x1 ;  /* 0xffffffffff0f7424 */ /* 0x000fce00078e00ff */
[----:B01234-:R-:W-:Y:S05]  /*18be0*/  WARPSYNC.COLLECTIVE R15, `(.L_x_6614) ;  /* 0x000000000f087348 */ /* 0x01ffea0003c00000 */
[----:B------:R0:W0:Y:S02]  /*18bf0*/  SHFL.UP P6, R14, R13, R12, R11 ;  /* 0x0400000c0d0e7389 */ /* 0x00002400000c000b */
[----:B01234-:R-:W-:Y:S01]  /*18c00*/  ENDCOLLECTIVE ;  /* 0x000000000000791b */ /* 0x01ffe20003800000 */
.L_x_6614:
[----:B------:R-:W-:Y:S05]  /*18c10*/  BSYNC B0 ;  /* 0x0000000000007941 */ /* 0x000fea0003800000 */
.L_x_6613:
        /* <DEDUP_REMOVED lines=10> */
.L_x_6615:
        /* <DEDUP_REMOVED lines=8> */
.L_x_6616:
        /* <DEDUP_REMOVED lines=8> */
.L_x_6617:
        /* <DEDUP_REMOVED lines=8> */
.L_x_6618:
        /* <DEDUP_REMOVED lines=8> */
.L_x_6619:
[----:B------:R-:W-:Y:S05]  /*18ec0*/  BRA `(.L_x_6620) ;  /* 0xffffffd800307947 */ /* 0x000fea000383ffff */
.L_x_6511:
        /* <DEDUP_REMOVED lines=8> */
.L_x_6622:
[----:B------:R-:W-:Y:S05]  /*18f50*/  BSYNC B0 ;  /* 0x0000000000007941 */ /* 0x000fea0003800000 */
.L_x_6621:
        /* <DEDUP_REMOVED lines=10> */
.L_x_6623:
        /* <DEDUP_REMOVED lines=8> */
.L_x_6624:
        /* <DEDUP_REMOVED lines=8> */
.L_x_6625:
        /* <DEDUP_REMOVED lines=8> */
.L_x_6626:
        /* <DEDUP_REMOVED lines=8> */
.L_x_6627:
[----:B------:R-:W-:Y:S05]  /*19200*/  BRA `(.L_x_6628) ;  /* 0xffffffd800147947 */ /* 0x000fea000383ffff */
.L_x_6513:
[----:B------:R-:W-:Y:S01]  /*19210*/  BSSY B0, `(.L_x_6629) ;  /* 0x0000006000007945 */ /* 0x000fe20003800000 */
[----:B------:R-:W-:Y:S01]  /*19220*/  PLOP3.LUT P6, PT, P6, PT, PT, 0x8, 0x0 ;  /* 0x000000000000781c */ /* 0x000fe200037ce170 */
[----:B------:R-:W-:-:S12]  /*19230*/  IMAD.MOV.U32 R15, RZ, RZ, -0x1 ;  /* 0xffffffffff0f7424 */ /* 0x000fd800078e00ff */
[----:B01----:R-:W-:Y:S05]  /*19240*/  WARPSYNC.COLLECTIVE R15, `(.L_x_6630) ;  /* 0x000000000f087348 */ /* 0x003fea0003c00000 */
[----:B------:R-:W-:Y:S01]  /*19250*/  VOTE.ANY R14, PT, P6 ;  /* 0x00000000000e7806 */ /* 0x000fe200030e0100 */
[----:B01----:R-:W-:Y:S06]  /*19260*/  ENDCOLLECTIVE ;  /* 0x000000000000791b */ /* 0x003fec0003800000 */
.L_x_6630:
[----:B------:R-:W-:Y:S05]  /*19270*/  BSYNC B0 ;  /* 0x0000000000007941 */ /* 0x000fea0003800000 */
.L_x_6629:
        /* <DEDUP_REMOVED lines=9> */
.L_x_6631:
[----:B------:R-:W-:Y:S01]  /*19310*/  IMAD.MOV.U32 R17, RZ, RZ, R14 ;  /* 0x000000ffff117224 */ /* 0x000fe200078e000e */
[----:B------:R-:W-:Y:S06]  /*19320*/  BRA `(.L_x_6632) ;  /* 0xffffffd800047947 */ /* 0x000fec000383ffff */
.L_x_6515:
[----:B------:R-:W-:Y:S01]  /*19330*/  BSSY B0, `(.L_x_6633) ;  /* 0x0000007000007945 */ /* 0x000fe20003800000 */
[----:B------:R-:W-:Y:S01]  /*19340*/  IMAD.MOV.U32 R13, RZ, RZ, R2 ;  /* 0x000000ffff0d7224 */ /* 0x000fe200078e0002 */
[----:B------:R-:W-:Y:S01]  /*19350*/  MOV R11, 0x1f ;  /* 0x0000001f000b7802 */ /* 0x000fe20000000f00 */
[----:B------:R-:W-:-:S07]  /*19360*/  IMAD.MOV.U32 R15, RZ, RZ, -0x1 ;  /* 0xffffffffff0f7424 */ /* 0x000fce00078e00ff */
[----:B0123--:R-:W-:Y:S05]  /*19370*/  WARPSYNC.COLLECTIVE R15, `(.L_x_6634) ;  /* 0x000000000f087348 */ /* 0x00ffea0003c00000 */
[----:B------:R4:W0:Y:S02]  /*19380*/  SHFL.IDX P6, R14, R13, R12, R11 ;  /* 0x0000000c0d0e7389 */ /* 0x00082400000c000b */
[----:B01234-:R-:W-:Y:S01]  /*19390*/  ENDCOLLECTIVE ;  /* 0x000000000000791b */ /* 0x01ffe20003800000 */
.L_x_6634:
[----:B------:R-:W-:Y:S05]  /*193a0*/  BSYNC B0 ;  /* 0x0000000000007941 */ /* 0x000fea0003800000 */
.L_x_6633:
[----:B------:R-:W-:Y:S01]  /*193b0*/  IMAD.MOV.U32 R7, RZ, RZ, R14 ;  /* 0x000000ffff077224 */ /* 0x000fe200078e000e */
[----:B------:R-:W-:Y:S06]  /*193c0*/  BRA `(.L_x_6514) ;  /* 0xffffffd400f87947 */ /* 0x000fec000383ffff */
.L_x_6519:
[----:B-1----:R1:W2:Y:S02]  /*193d0*/  SYNCS.PHASECHK.TRANS64.TRYWAIT P0, [R0+URZ+0x28c20], R3 ;  /* 0x028c2003000075a7 */ /* 0x0022a4000800017f */
[----:B--2---:R-:W-:Y:S05]  /*193e0*/  @!P0 NANOSLEEP.SYNCS 0x989680 ;  /* 0x009896800000895d */ /* 0x004fea0003900000 */
[----:B------:R-:W2:Y:S02]  /*193f0*/  @!P0 SYNCS.PHASECHK.TRANS64 P0, [R0+URZ+0x28c20], R3 ;  /* 0x028c2003000085a7 */ /* 0x000ea4000800007f */
[----:B--2---:R-:W-:Y:S05]  /*19400*/  @!P0 BRA `(.L_x_6519) ;  /* 0xfffffffc00f08947 */ /* 0x004fea000383ffff */
[----:B------:R-:W-:Y:S05]  /*19410*/  BRA `(.L_x_6635) ;  /* 0xffffffdc006c7947 */ /* 0x000fea000383ffff */
.L_x_6520:
[----:B------:R-:W2:Y:S01]  /*19420*/  S2R R2, SR_TID.X ;  /* 0x0000000000027919 */ /* 0x000ea20000002100 */
[----:B------:R-:W-:Y:S01]  /*19430*/  BSSY B0, `(.L_x_6636) ;  /* 0x000000a000007945 */ /* 0x000fe20003800000 */
[----:B------:R-:W-:Y:S01]  /*19440*/  IMAD.MOV.U32 R12, RZ, RZ, RZ ;  /* 0x000000ffff0c7224 */ /* 0x000fe200078e00ff */
[----:B------:R-:W-:Y:S01]  /*19450*/  MOV R15, 0xffffffff ;  /* 0xffffffff000f7802 */ /* 0x000fe20000000f00 */
[----:B------:R-:W-:Y:S01]  /*19460*/  IMAD.MOV.U32 R11, RZ, RZ, 0x1f ;  /* 0x0000001fff0b7424 */ /* 0x000fe200078e00ff */
[----:B--2---:R-:W-:-:S04]  /*19470*/  SHF.R.U32.HI R2, RZ, 0x5, R2 ;  /* 0x00000005ff027819 */ /* 0x004fc80000011602 */
[----:B------:R-:W-:-:S04]  /*19480*/  LOP3.LUT R2, R2, 0x3, RZ, 0xc0, !PT ;  /* 0x0000000302027812 */ /* 0x000fc800078ec0ff */
[----:B0-----:R-:W-:-:S07]  /*19490*/  MOV R13, R2 ;  /* 0x00000002000d7202 */ /* 0x001fce0000000f00 */
[----:B-1----:R-:W-:Y:S05]  /*194a0*/  WARPSYNC.COLLECTIVE R15, `(.L_x_6637) ;  /* 0x000000000f087348 */ /* 0x002fea0003c00000 */
[----:B------:R0:W2:Y:S02]  /*194b0*/  SHFL.IDX P6, R14, R13, R12, R11 ;  /* 0x0000000c0d0e7389 */ /* 0x0000a400000c000b */
[----:B012---:R-:W-:Y:S01]  /*194c0*/  ENDCOLLECTIVE ;  /* 0x000000000000791b */ /* 0x007fe20003800000 */
.L_x_6637:
[----:B------:R-:W-:Y:S05]  /*194d0*/  BSYNC B0 ;  /* 0x0000000000007941 */ /* 0x000fea0003800000 */
.L_x_6636:
[----:B------:R-:W-:Y:S05]  /*194e0*/  BRA `(.L_x_6638) ;  /* 0xffffffdc00547947 */ /* 0x000fea000383ffff */
.L_x_6521:
[----:B------:R-:W-:Y:S01]  /*194f0*/  BSSY B0, `(.L_x_6639) ;  /* 0x0000006000007945 */ /* 0x000fe20003800000 */
[----:B------:R-:W-:-:S07]  /*19500*/  IMAD.MOV.U32 R15, RZ, RZ, -0x1 ;  /* 0xffffffffff0f7424 */ /* 0x000fce00078e00ff */
[----:B012---:R-:W-:Y:S05]  /*19510*/  WARPSYNC.COLLECTIVE R15, `(.L_x_6640) ;  /* 0x000000000f0c7348 */ /* 0x007fea0003c00000 */
[----:B------:R-:W-:Y:S02]  /*19520*/  ELECT P6, UR62, PT ;  /* 0x00000000003e782f */ /* 0x000fe400038c0000 */
[----:B------:R-:W-:Y:S01]  /*19530*/  MOV R14, UR62 ;  /* 0x0000003e000e7c02 */ /* 0x000fe20008000f00 */
[----:B012---:R-:W-:Y:S10]  /*19540*/  ENDCOLLECTIVE ;  /* 0x000000000000791b */ /* 0x007ff40003800000 */
.L_x_6640:
[----:B------:R-:W-:Y:S05]  /*19550*/  BSYNC B0 ;  /* 0x0000000000007941 */ /* 0x000fea0003800000 */
.L_x_6639:
[----:B------:R-:W-:Y:S05]  /*19560*/  BRA `(.L_x_6641) ;  /* 0xffffffdc00487947 */ /* 0x000fea000383ffff */
.L_x_6523:
[----:B-1----:R1:W2:Y:S02]  /*19570*/  SYNCS.PHASECHK.TRANS64.TRYWAIT P0, [R6+URZ], R5 ;  /* 0x00000005060075a7 */ /* 0x0022a4000800017f */
[----:B--2---:R-:W-:Y:S05]  /*19580*/  @!P0 NANOSLEEP.SYNCS 0x989680 ;  /* 0x009896800000895d */ /* 0x004fea0003900000 */
[----:B------:R-:W2:Y:S02]  /*19590*/  @!P0 SYNCS.PHASECHK.TRANS64 P0, [R6+URZ], R5 ;  /* 0x00000005060085a7 */ /* 0x000ea4000800007f */
[----:B--2---:R-:W-:Y:S05]  /*195a0*/  @!P0 BRA `(.L_x_6523) ;  /* 0xfffffffc00f08947 */ /* 0x004fea000383ffff */
[----:B------:R-:W-:Y:S05]  /*195b0*/  BRA `(.L_x_6642) ;  /* 0xffffffdc00847947 */ /* 0x000fea000383ffff */
.L_x_6524:
[----:B--2---:R2:W3:Y:S02]  /*195c0*/  SYNCS.PHASECHK.TRANS64.TRYWAIT P0, [R7+URZ], R2 ;  /* 0x00000002070075a7 */ /* 0x0044e4000800017f */
[----:B---3--:R-:W-:Y:S05]  /*195d0*/  @!P0 NANOSLEEP.SYNCS 0x989680 ;  /* 0x009896800000895d */ /* 0x008fea0003900000 */
[----:B------:R-:W3:Y:S02]  /*195e0*/  @!P0 SYNCS.PHASECHK.TRANS64 P0, [R7+URZ], R2 ;  /* 0x00000002070085a7 */ /* 0x000ee4000800007f */
[----:B---3--:R-:W-:Y:S05]  /*195f0*/  @!P0 BRA `(.L_x_6524) ;  /* 0xfffffffc00f08947 */ /* 0x008fea000383ffff */
[----:B------:R-:W-:Y:S05]  /*19600*/  BRA `(.L_x_6643) ;  /* 0xffffffdc00787947 */ /* 0x000fea000383ffff */
.L_x_6526:
[----:B---3--:R3:W4:Y:S02]  /*19610*/  SYNCS.PHASECHK.TRANS64.TRYWAIT P0, [R4+URZ], R5 ;  /* 0x00000005040075a7 */ /* 0x008724000800017f */
[----:B----4-:R-:W-:Y:S05]  /*19620*/  @!P0 NANOSLEEP.SYNCS 0x989680 ;  /* 0x009896800000895d */ /* 0x010fea0003900000 */
[----:B------:R-:W4:Y:S02]  /*19630*/  @!P0 SYNCS.PHASECHK.TRANS64 P0, [R4+URZ], R5 ;  /* 0x00000005040085a7 */ /* 0x000f24000800007f */
[----:B----4-:R-:W-:Y:S05]  /*19640*/  @!P0 BRA `(.L_x_6526) ;  /* 0xfffffffc00f08947 */ /* 0x010fea000383ffff */
[----:B------:R-:W-:Y:S05]  /*19650*/  BRA `(.L_x_6644) ;  /* 0xffffffdc00807947 */ /* 0x000fea000383ffff */
.L_x_6645:
        /* <DEDUP_REMOVED lines=10> */
.L_x_11955:


//--------------------- .text._ZN7cutlass13device_kernelIN5flash11enable_sm90INS1_16FlashAttnFwdSm90INS1_25CollectiveMainloopFwdSm90ILi2EN4cute5tupleIJNS5_1CILi1EEES8_S8_EEENS6_IJNS7_ILi64EEESA_SA_EEELi512ENS_6half_tEfNS_4arch4Sm90ELb1ELb0ELb0ELb1ELb0ELb0ELb1ELb0ELb0ELb0ELb0ELb0EEENS1_21CollectiveEpilogueFwdINS6_IJSA_NS7_ILi512EEESA_EEES9_SC_SE_Li256ELb1ELb0ELb0ELb0EEENS1_36VarlenDynamicPersistentTileSchedulerILi64ELi64ELi256ELi32ELb0ELb0ELb1ELb1ELb1ELb1EEEEEEEEEvNT_6ParamsE --------------------------
	.section	.text._ZN7cutlass13device_kernelIN5flash11enable_sm90INS1_16FlashAttnFwdSm90INS1_25CollectiveMainloopFwdSm90ILi2EN4cute5tupleIJNS5_1CILi1EEES8_S8_EEENS6_IJNS7_ILi64EEESA_SA_EEELi512ENS_6half_tEfNS_4arch4Sm90ELb1ELb0ELb0ELb1ELb0ELb0ELb1ELb0ELb0ELb0ELb0ELb0EEENS1_21CollectiveEpilogueFwdINS6_IJSA_NS7_ILi512EEESA_EEES9_SC_SE_Li256ELb1ELb0ELb0ELb0EEENS1_36VarlenDynamicPersistentTileSchedulerILi64ELi64ELi256ELi32ELb0ELb0ELb1ELb1ELb1ELb1EEEEEEEEEvNT_6ParamsE,"ax",@progbits
	.align	128
.text._ZN7cutlass13device_kernelIN5flash11enable_sm90INS1_16FlashAttnFwdSm90INS1_25CollectiveMainloopFwdSm90ILi2EN4cute5tupleIJNS5_1CILi1EEES8_S8_EEENS6_IJNS7_ILi64EEESA_SA_EEELi512ENS_6half_tEfNS_4arch4Sm90ELb1ELb0ELb0ELb1ELb0ELb0ELb1ELb0ELb0ELb0ELb0ELb0EEENS1_21CollectiveEpilogueFwdINS6_IJSA_NS7_ILi512EEESA_EEES9_SC_SE_Li256ELb1ELb0ELb0ELb0EEENS1_36VarlenDynamicPersistentTileSchedulerILi64ELi64ELi256ELi32ELb0ELb0ELb1ELb1ELb1ELb1EEEEEEEEEvNT_6ParamsE:
        .type           _ZN7cutlass13device_kernelIN5flash11enable_sm90INS1_16FlashAttnFwdSm90INS1_25CollectiveMainloopFwdSm90ILi2EN4cute5tupleIJNS5_1CILi1EEES8_S8_EEENS6_IJNS7_ILi64EEESA_SA_EEELi512ENS_6half_tEfNS_4arch4Sm90ELb1ELb0ELb0ELb1ELb0ELb0ELb1ELb0ELb0ELb0ELb0ELb0EEENS1_21CollectiveEpilogueFwdINS6_IJSA_NS7_ILi512EEESA_EEES9_SC_SE_Li256ELb1ELb0ELb0ELb0EEENS1_36VarlenDynamicPersistentTileSchedulerILi64ELi64ELi256ELi32ELb0ELb0ELb1ELb1ELb1ELb1EEEEEEEEEvNT_6ParamsE,@function
        .size           _ZN7cutlass13device_kernelIN5flash11enable_sm90INS1_16FlashAttnFwdSm90INS1_25CollectiveMainloopFwdSm90ILi2EN4cute5tupleIJNS5_1CILi1EEES8_S8_EEENS6_IJNS7_ILi64EEESA_SA_EEELi512ENS_6half_tEfNS_4arch4Sm90ELb1ELb0ELb0ELb1ELb0ELb0ELb1ELb0ELb0ELb0ELb0ELb0EEENS1_21CollectiveEpilogueFwdINS6_IJSA_NS7_ILi512EEESA_EEES9_SC_SE_Li256ELb1ELb0ELb0ELb0EEENS1_36VarlenDynamicPersistentTileSchedulerILi64ELi64ELi256ELi32ELb0ELb0ELb1ELb1ELb1ELb1EEEEEEEEEvNT_6ParamsE,(.L_x_11956 - _ZN7cutlass13device_kernelIN5flash11enable_sm90INS1_16FlashAttnFwdSm90INS1_25CollectiveMainloopFwdSm90ILi2EN4cute5tupleIJNS5_1CILi1EEES8_S8_EEENS6_IJNS7_ILi64EEESA_SA_EEELi512ENS_6half_tEfNS_4arch4Sm90ELb1ELb0ELb0ELb1ELb0ELb0ELb1ELb0ELb0ELb0ELb0ELb0EEENS1_21CollectiveEpilogueFwdINS6_IJSA_NS7_ILi512EEESA_EEES9_SC_SE_Li256ELb1ELb0ELb0ELb0EEENS1_36VarlenDynamicPersistentTileSchedulerILi64ELi64ELi256ELi32ELb0ELb0ELb1ELb1ELb1ELb1EEEEEEEEEvNT_6ParamsE)
        .other          _ZN7cutlass13device_kernelIN5flash11enable_sm90INS1_16FlashAttnFwdSm90INS1_25CollectiveMainloopFwdSm90ILi2EN4cute5tupleIJNS5_1CILi1EEES8_S8_EEENS6_IJNS7_ILi64EEESA_SA_EEELi512ENS_6half_tEfNS_4arch4Sm90ELb1ELb0ELb0ELb1ELb0ELb0ELb1ELb0ELb0ELb0ELb0ELb0EEENS1_21CollectiveEpilogueFwdINS6_IJSA_NS7_ILi512EEESA_EEES9_SC_SE_Li256ELb1ELb0ELb0ELb0EEENS1_36VarlenDynamicPersistentTileSchedulerILi64ELi64ELi256ELi32ELb0ELb0ELb1ELb1ELb1ELb1EEEEEEEEEvNT_6ParamsE,@"STO_CUDA_ENTRY STV_DEFAULT"
_ZN7cutlass13device_kernelIN5flash11enable_sm90INS1_16FlashAttnFwdSm90INS1_25CollectiveMainloopFwdSm90ILi2EN4cute5tupleIJNS5_1CILi1EEES8_S8_EEENS6_IJNS7_ILi64EEESA_SA_EEELi512ENS_6half_tEfNS_4arch4Sm90ELb1ELb0ELb0ELb1ELb0ELb0ELb1ELb0ELb0ELb0ELb0ELb0EEENS1_21CollectiveEpilogueFwdINS6_IJSA_NS7_ILi512EEESA_EEES9_SC_SE_Li256ELb1ELb0ELb0ELb0EEENS1_36VarlenDynamicPersistentTileSchedulerILi64ELi64ELi256ELi32ELb0ELb0ELb1ELb1ELb1ELb1EEEEEEEEEvNT_6ParamsE:
        /* <DEDUP_REMOVED lines=24> */
.L_x_6647:
[----:B------:R-:W-:Y:S05]  /*0180*/  BSYNC B0 ;  /* 0x0000000000007941 */ /* 0x000fea0003800000 */
.L_x_6646:
        /* <DEDUP_REMOVED lines=21> */
[----:B0-----:R0:W1:Y:S01]  /*02e0*/  @UP1 SYNCS.EXCH.64 URZ, [UR8+0x38800], UR4 ;  /* 0x03880004083f15b2 */ /* 0x0010620008000100 */
[----:B------:R0:W2:Y:S04]  /*02f0*/  @UP2 SYNCS.EXCH.64 URZ, [UR8+0x38810], UR4 ;  /* 0x03881004083f25b2 */ /* 0x0000a80008000100 */
        /* <DEDUP_REMOVED lines=16> */
.L_x_6648:
        /* <DEDUP_REMOVED lines=22> */
.L_x_6649:
        /* <DEDUP_REMOVED lines=18> */
.L_x_6650:
        /* <DEDUP_REMOVED lines=22> */
.L_x_6651:
        /* <DEDUP_REMOVED lines=22> */
.L_x_6652:
[----:B0-----:R-:W-:Y:S01]  /*0940*/  UMOV UR4, 0x1 ;  /* 0x0000000100047882 */ /* 0x001fe20000000000 */
[----:B------:R-:W-:Y:S01]  /*0950*/  PLOP3.LUT P0, PT, PT, PT, UP0, 0x80, 0x0 ;  /* 0x000000000000781c */ /* 0x000fe20003f0f008 */
[----:B------:R-:W-:Y:S01]  /*0960*/  USEL UR4, UR4, 0x2, !UP0 ;  /* 0x0000000204047887 */ /* 0x000fe2000c000000 */
[----:B------:R-:W-:-:S05]  /*0970*/  NOP ;  /* 0x0000000000007918 */ /* 0x000fca0000000000 */
[----:B------:R-:W-:-:S05]  /*0980*/  IMAD.U32 R2, RZ, RZ, UR4 ;  /* 0x00000004ff027e24 */ /* 0x000fca000f8e00ff */
[----:B------:R0:W-:Y:S01]  /*0990*/  STL [R1+0x2c], R2 ;  /* 0x00002c0201007387 */ /* 0x0001e20000100800 */
[----:B-123--:R-:W-:Y:S06]  /*09a0*/  BAR.SYNC.DEFER_BLOCKING 0x0 ;  /* 0x0000000000007b1d */ /* 0x00efec0000010000 */
[----:B------:R-:W-:Y:S05]  /*09b0*/  @!P0 BRA `(.L_x_6653) ;  /* 0x000000e8000c8947 */ /* 0x000fea0003800000 */
.L_x_6654:
[----:B------:R-:W-:-:S08]  /*09c0*/  NOP ;  /* 0x0000000000007918 */ /* 0x000fd00000000000 */
[----:B------:R-:W1:Y:S02]  /*09d0*/  USETMAXREG.TRY_ALLOC.CTAPOOL UP0, 0xf0 ;  /* 0x000000f0000079c8 */ /* 0x000e640008000600 */
[----:B-1----:R-:W-:-:S13]  /*09e0*/  PLOP3.LUT P0, PT, PT, PT, UP0, 0x80, 0x0 ;  /* 0x000000000000781c */ /* 0x002fda0003f0f008 */
[----:B------:R-:W-:Y:S05]  /*09f0*/  @!P0 BRA `(.L_x_6654) ;  /* 0xfffffffc00f08947 */ /* 0x000fea000383ffff */
[----:B0-----:R-:W0:Y:S01]  /*0a00*/  S2R R2, SR_TID.X ;  /* 0x0000000000027919 */ /* 0x001e220000002100 */
[----:B------:R-:W1:Y:S01]  /*0a10*/  S2UR UR5, SR_CgaCtaId ;  /* 0x00000000000579c3 */ /* 0x000e620000008800 */
[----:B------:R-:W-:Y:S02]  /*0a20*/  UMOV UR4, 0x400 ;  /* 0x0000040000047882 */ /* 0x000fe40000000000 */
[----:B-1----:R-:W-:-:S06]  /*0a30*/  ULEA UR4, UR5, UR4, 0x18 ;  /* 0x0000000405047291 */ /* 0x002fcc000f8ec03f */
[----:B------:R-:W-:Y:S01]  /*0a40*/  IMAD.U32 R17, RZ, RZ, UR4 ;  /* 0x00000004ff117e24 */ /* 0x000fe2000f8e00ff */
[----:B0-----:R-:W-:Y:S01]  /*0a50*/  LOP3.LUT R0, R2, 0xffffff80, RZ, 0xc0, !PT ;  /* 0xffffff8002007812 */ /* 0x001fe200078ec0ff */
[----:B------:R-:W-:-:S03]  /*0a60*/  ULDC UR4, c[0x0][0xd14] ;  /* 0x0003450000047ab9 */ /* 0x000fc60000000800 */
[----:B------:R-:W-:-:S13]  /*0a70*/  ISETP.NE.AND P0, PT, R0, 0x80, PT ;  /* 0x000000800000780c */ /* 0x000fda0003f05270 */
[----:B------:R-:W-:Y:S06]  /*0a80*/  @!P0 BAR.ARV 0x8, 0xa0 ;  /* 0x0202800000008b1d */ /* 0x000fec0000002000 */
[----:B------:R-:W-:-:S13]  /*0a90*/  ISETP.GE.U32.AND P0, PT, R2, 0x100, PT ;  /* 0x000001000200780c */ /* 0x000fda0003f06070 */
[----:B------:R-:W-:Y:S08]  /*0aa0*/  @P0 BAR.ARV 0xf, 0x100 ;  /* 0x03c4000000000b1d */ /* 0x000ff00000002000 */
[----:B------:R-:W-:Y:S06]  /*0ab0*/  BAR.SYNC.DEFER_BLOCKING 0x5, 0x120 ;  /* 0x0144800000007b1d */ /* 0x000fec0000010000 */
[----:B------:R-:W0:Y:S02]  /*0ac0*/  LDS.128 R184, [R17+0x388d0] ;  /* 0x0388d00011b87984 */ /* 0x000e240000000c00 */
[----:B------:R-:W-:Y:S06]  /*0ad0*/  BAR.ARV 0x4, 0x120 ;  /* 0x0104800000007b1d */ /* 0x000fec0000002000 */
[----:B0-----:R-:W-:-:S13]  /*0ae0*/  ISETP.GE.AND P0, PT, R187, UR4, PT ;  /* 0x00000004bb007c0c */ /* 0x001fda000bf06270 */
[----:B------:R-:W-:Y:S05]  /*0af0*/  @P0 EXIT ;  /* 0x000000000000094d */ /* 0x000fea0003800000 */
[----:B------:R-:W2:Y:S01]  /*0b00*/  LDL R3, [R1+0x2c] ;  /* 0x00002c0001037983 */ /* 0x000ea20000100800 */
[----:B------:R-:W-:Y:S01]  /*0b10*/  VIADD R198, R2, 0xffffff80 ;  /* 0xffffff8002c67836 */ /* 0x000fe20000000000 */
[----:B------:R-:W-:Y:S01]  /*0b20*/  R2UR UR5, R186 ;  /* 0x00000000ba0572ca */ /* 0x000fe200000e0000 */
[----:B------:R-:W-:Y:S01]  /*0b30*/  IMAD.MOV.U32 R191, RZ, RZ, 0x20 ;  /* 0x00000020ffbf7424 */ /* 0x000fe200078e00ff */
[----:B------:R-:W-:Y:S01]  /*0b40*/  MOV R16, RZ ;  /* 0x000000ff00107202 */ /* 0x000fe20000000f00 */
[----:B------:R-:W-:Y:S01]  /*0b50*/  UMOV UR36, URZ ;  /* 0x0000003f00247c82 */ /* 0x000fe20008000000 */
[----:B--2---:R-:W-:Y:S02]  /*0b60*/  R2UR UR4, R3 ;  /* 0x00000000030472ca */ /* 0x004fe400000e0000 */
[----:B------:R-:W-:-:S04]  /*0b70*/  SHF.R.S32.HI R3, RZ, 0x1f, R198 ;  /* 0x0000001fff037819 */ /* 0x000fc800000114c6 */
[CC--:B------:R-:W-:Y:S02]  /*0b80*/  LEA.HI R0, R3.reuse, R198.reuse, RZ, 0x4 ;  /* 0x000000c603007211 */ /* 0x0c0fe400078f20ff */
[----:B------:R-:W-:Y:S02]  /*0b90*/  LEA.HI R4, R3, R198, RZ, 0x5 ;  /* 0x000000c603047211 */ /* 0x000fe400078f28ff */
[----:B------:R-:W-:Y:S02]  /*0ba0*/  SHF.R.S32.HI R11, RZ, 0x4, R0 ;  /* 0x00000004ff0b7819 */ /* 0x000fe40000011400 */
[C---:B------:R-:W-:Y:S01]  /*0bb0*/  LOP3.LUT R7, R0.reuse, 0xfffffff0, RZ, 0xc0, !PT ;  /* 0xfffffff000077812 */ /* 0x040fe200078ec0ff */
[----:B------:R-:W-:Y:S01]  /*0bc0*/  ULOP3.LUT UR40, UR4, 0x1, URZ, 0xfc, !UPT ;  /* 0x0000000104287892 */ /* 0x000fe2000f8efc3f */
[--C-:B------:R-:W-:Y:S02]  /*0bd0*/  SHF.R.S32.HI R13, RZ, 0x5, R4.reuse ;  /* 0x00000005ff0d7819 */ /* 0x100fe40000011404 */
[----:B------:R-:W-:Y:S01]  /*0be0*/  LEA.HI R2, R0, R11, RZ, 0x1 ;  /* 0x0000000b00027211 */ /* 0x000fe200078f08ff */
[----:B------:R-:W-:Y:S01]  /*0bf0*/  IMAD.IADD R9, R198, 0x1, -R7 ;  /* 0x00000001c6097824 */ /* 0x000fe200078e0a07 */
[----:B------:R-:W-:-:S02]  /*0c00*/  SHF.R.S32.HI R4, RZ, 0x1f, R4 ;  /* 0x0000001fff047819 */ /* 0x000fc40000011404 */
[-C--:B------:R-:W-:Y:S02]  /*0c10*/  LEA.HI R5, R3, R198.reuse, RZ, 0x7 ;  /* 0x000000c603057211 */ /* 0x080fe400078f38ff */
[----:B------:R-:W-:Y:S02]  /*0c20*/  LOP3.LUT R2, R2, 0x1ffffffe, RZ, 0xc0, !PT ;  /* 0x1ffffffe02027812 */ /* 0x000fe400078ec0ff */
[----:B------:R-:W-:Y:S02]  /*0c30*/  LEA.HI R4, R4, R13, RZ, 0x2 ;  /* 0x0000000d04047211 */ /* 0x000fe400078f10ff */
[----:B------:R-:W-:Y:S01]  /*0c40*/  SHF.R.S32.HI R0, RZ, 0x1f, R9 ;  /* 0x0000001fff007819 */ /* 0x000fe20000011409 */
[----:B------:R-:W-:Y:S01]  /*0c50*/  IMAD.IADD R11, R11, 0x1, -R2 ;  /* 0x000000010b0b7824 */ /* 0x000fe200078e0a02 */
[----:B------:R-:W-:Y:S02]  /*0c60*/  SHF.R.S32.HI R196, RZ, 0x7, R5 ;  /* 0x00000007ffc47819 */ /* 0x000fe40000011405 */
[----:B------:R-:W-:Y:S01]  /*0c70*/  LOP3.LUT R4, R4, 0x3ffffc, RZ, 0xc0, !PT ;  /* 0x003ffffc04047812 */ /* 0x000fe200078ec0ff */
[----:B------:R-:W-:Y:S01]  /*0c80*/  IMAD.SHL.U32 R11, R11, 0x8, RZ ;  /* 0x000000080b0b7824 */ /* 0x000fe200078e00ff */
        /* <DEDUP_REMOVED lines=8> */
[----:B------:R-:W-:Y:S01]  /*0d10*/  LEA R12, R6, R15, 0x4 ;  /* 0x0000000f060c7211 */ /* 0x000fe200078e20ff */
[----:B------:R-:W-:Y:S01]  /*0d20*/  IMAD.IADD R6, R9, 0x1, -R4 ;  /* 0x0000000109067824 */ /* 0x000fe200078e0a04 */
[----:B------:R-:W-:-:S02]  /*0d30*/  LOP3.LUT R10, R8, 0x7ffffe00, RZ, 0xc0, !PT ;  /* 0x7ffffe00080a7812 */ /* 0x000fc400078ec0ff */
[----:B------:R-:W-:Y:S01]  /*0d40*/  SHF.R.S32.HI R0, RZ, 0x1f, R7 ;  /* 0x0000001fff007819 */ /* 0x000fe20000011407 */
[C---:B------:R-:W-:Y:S01]  /*0d50*/  IMAD.SHL.U32 R8, R6.reuse, 0x40, RZ ;  /* 0x0000004006087824 */ /* 0x040fe200078e00ff */
[----:B------:R-:W-:Y:S01]  /*0d60*/  R2P PR, R6, 0x6 ;  /* 0x0000000606007804 */ /* 0x000fe20000000000 */
[--C-:B------:R-:W-:Y:S01]  /*0d70*/  IMAD.U32 R197, R12, 0x40, R11.reuse ;  /* 0x000000400cc57824 */ /* 0x100fe200078e000b */
[----:B------:R-:W-:Y:S01]  /*0d80*/  LEA.HI R2, R0, R7, RZ, 0x2 ;  /* 0x0000000700027211 */ /* 0x000fe200078f10ff */
[----:B------:R-:W-:Y:S01]  /*0d90*/  IMAD R10, R13, 0x400, R10 ;  /* 0x000004000d0a7824 */ /* 0x000fe200078e020a */
[----:B------:R-:W-:Y:S02]  /*0da0*/  LOP3.LUT R8, R8, 0x1c0, RZ, 0xc0, !PT ;  /* 0x000001c008087812 */ /* 0x000fe400078ec0ff */
[----:B------:R-:W-:Y:S02]  /*0db0*/  SHF.R.S32.HI R4, RZ, 0x2, R2 ;  /* 0x00000002ff047819 */ /* 0x000fe40000011402 */
[----:B------:R-:W-:-:S02]  /*0dc0*/  LOP3.LUT R11, R8, 0x8, R11, 0xf8, !PT ;  /* 0x00000008080b7812 */ /* 0x000fc400078ef80b */
[----:B------:R-:W-:Y:S02]  /*0dd0*/  SHF.R.U32.HI R8, RZ, 0x3, R8 ;  /* 0x00000003ff087819 */ /* 0x000fe40000011608 */
[----:B------:R-:W-:Y:S02]  /*0de0*/  SHF.R.S32.HI R9, RZ, 0x1f, R2 ;  /* 0x0000001fff097819 */ /* 0x000fe40000011402 */
[----:B------:R-:W-:Y:S02]  /*0df0*/  LOP3.LUT R11, R11, R8, RZ, 0x3c, !PT ;  /* 0x000000080b0b7212 */ /* 0x000fe400078e3cff */
[----:B------:R-:W-:Y:S02]  /*0e00*/  LOP3.LUT R2, R2, 0x7ffffffc, RZ, 0xc0, !PT ;  /* 0x7ffffffc02027812 */ /* 0x000fe400078ec0ff */
[----:B------:R-:W-:Y:S01]  /*0e10*/  LEA.HI R9, R9, R4, RZ, 0x3 ;  /* 0x0000000409097211 */ /* 0x000fe200078f18ff */
[----:B------:R-:W-:Y:S01]  /*0e20*/  IMAD.IADD R10, R10, 0x1, R11 ;  /* 0x000000010a0a7824 */ /* 0x000fe200078e020b */
[----:B------:R-:W-:Y:S01]  /*0e30*/  LEA.HI R5, R5, R196, RZ, 0x1 ;  /* 0x000000c405057211 */ /* 0x000fe200078f08ff */
[----:B------:R-:W-:Y:S01]  /*0e40*/  IMAD.IADD R22, R7, 0x1, -R2 ;  /* 0x0000000107167824 */ /* 0x000fe200078e0a02 */
[----:B------:R-:W-:Y:S01]  /*0e50*/  LEA.HI R0, R0, R7, RZ, 0x5 ;  /* 0x0000000700007211 */ /* 0x000fe200078f28ff */
[----:B------:R-:W-:Y:S01]  /*0e60*/  IMAD R189, R10, 0x2, R17 ;  /* 0x000000020abd7824 */ /* 0x000fe200078e0211 */
[----:B------:R-:W-:Y:S01]  /*0e70*/  LOP3.LUT R9, R9, 0xfffffff8, RZ, 0xc0, !PT ;  /* 0xfffffff809097812 */ /* 0x000fe200078ec0ff */
[----:B------:R-:W-:Y:S01]  /*0e80*/  IMAD.MOV.U32 R2, RZ, RZ, RZ ;  /* 0x000000ffff027224 */ /* 0x000fe200078e00ff */
        /* <DEDUP_REMOVED lines=8> */
[----:B------:R-:W-:Y:S01]  /*0f10*/  SHF.R.S32.HI R194, RZ, 0x3, R3 ;  /* 0x00000003ffc27819 */ /* 0x000fe20000011403 */
[----:B------:R-:W-:-:S02]  /*0f20*/  IMAD.IADD R5, R196, 0x1, -R5 ;  /* 0x00000001c4057824 */ /* 0x000fc400078e0a05 */
[C---:B------:R-:W-:Y:S01]  /*0f30*/  @P2 VIADD R190, R192.reuse, 0xffffffc0 ;  /* 0xffffffc0c0be2836 */ /* 0x040fe20000000000 */
[----:B------:R-:W-:Y:S01]  /*0f40*/  IADD3 R192, R192, R191, RZ ;  /* 0x000000bfc0c07210 */ /* 0x000fe20007ffe0ff */
[----:B------:R-:W-:Y:S02]  /*0f50*/  IMAD R18, R0, 0x10, R9 ;  /* 0x0000001000127824 */ /* 0x000fe400078e0209 */
[----:B------:R-:W-:Y:S02]  /*0f60*/  IMAD.SHL.U32 R23, R7, 0x8, RZ ;  /* 0x0000000807177824 */ /* 0x000fe400078e00ff */
[----:B------:R-:W-:Y:S02]  /*0f70*/  IMAD.SHL.U32 R188, R5, 0x100, RZ ;  /* 0x0000010005bc7824 */ /* 0x000fe400078e00ff */
[----:B------:R-:W-:Y:S02]  /*0f80*/  IMAD.SHL.U32 R22, R22, 0x2, RZ ;  /* 0x0000000216167824 */ /* 0x000fe400078e00ff */
[----:B------:R-:W-:-:S07]  /*0f90*/  IMAD.IADD R191, R191, 0x1, R190 ;  /* 0x00000001bfbf7824 */ /* 0x000fce00078e02be */
.L_x_6705:
[----:B0-----:R-:W0:Y:S01]  /*0fa0*/  LDC.64 R4, c[0x0][0xd60] ;  /* 0x00035800ff047b82 */ /* 0x001e220000000a00 */
[----:B------:R-:W-:Y:S01]  /*0fb0*/  ULDC.64 UR10, c[0x0][0x208] ;  /* 0x00008200000a7ab9 */ /* 0x000fe20000000a00 */
[----:B------:R-:W-:Y:S01]  /*0fc0*/  ULDC.64 UR6, c[0x0][0xb20] ;  /* 0x0002c80000067ab9 */ /* 0x000fe20000000a00 */
[----:B------:R-:W-:-:S05]  /*0fd0*/  ULDC.64 UR8, c[0x0][0xb10] ;  /* 0x0002c40000087ab9 */ /* 0x000fca0000000a00 */
[----:B-1----:R-:W1:Y:S08]  /*0fe0*/  LDC.64 R8, c[0x0][0x3f8] ;  /* 0x0000fe00ff087b82 */ /* 0x002e700000000a00 */
[----:B--2---:R-:W2:Y:S01]  /*0ff0*/  LDC R184, c[0x0][0x288] ;  /* 0x0000a200ffb87b82 */ /* 0x004ea20000000800 */
[----:B0-----:R-:W-:-:S07]  /*1000*/  IMAD.WIDE R4, R187, 0x4, R4 ;  /* 0x00000004bb047825 */ /* 0x001fce00078e0204 */
[----:B------:R-:W0:Y:S01]  /*1010*/  LDC R0, c[0x0][0x404] ;  /* 0x00010100ff007b82 */ /* 0x000e220000000800 */
[----:B---3--:R-:W3:Y:S01]  /*1020*/  LDG.E R4, desc[UR10][R4.64] ;  /* 0x0000000a04047981 */ /* 0x008ee2000c1e1900 */
[----:B------:R-:W-:Y:S01]  /*1030*/  UISETP.NE.U32.AND UP0, UPT, UR6, URZ, UPT ;  /* 0x0000003f0600728c */ /* 0x000fe2000bf05070 */
[----:B------:R-:W-:Y:S01]  /*1040*/  IMAD.MOV.U32 R3, RZ, RZ, RZ ;  /* 0x000000ffff037224 */ /* 0x000fe200078e00ff */
[----:B------:R-:W-:-:S04]  /*1050*/  UISETP.NE.U32.AND UP1, UPT, UR8, URZ, UPT ;  /* 0x0000003f0800728c */ /* 0x000fc8000bf25070 */
[----:B------:R-:W4:Y:S01]  /*1060*/  LDC R11, c[0x0][0x2e0] ;  /* 0x0000b800ff0b7b82 */ /* 0x000f220000000800 */
[----:B------:R-:W-:Y:S02]  /*1070*/  UISETP.NE.AND.EX UP0, UPT, UR7, URZ, UPT, UP0 ;  /* 0x0000003f0700728c */ /* 0x000fe4000bf05300 */
[----:B------:R-:W-:-:S04]  /*1080*/  UISETP.NE.AND.EX UP1, UPT, UR9, URZ, UPT, UP1 ;  /* 0x0000003f0900728c */ /* 0x000fc8000bf25310 */
[----:B------:R-:W-:Y:S02]  /*1090*/  PLOP3.LUT P0, PT, PT, PT, UP0, 0x80, 0x0 ;  /* 0x000000000000781c */ /* 0x000fe40003f0f008 */
[----:B------:R-:W-:Y:S01]  /*10a0*/  PLOP3.LUT P2, PT, PT, PT, UP1, 0x80, 0x0 ;  /* 0x000000000000781c */ /* 0x000fe20003f4f018 */
[----:B------:R-:W-:Y:S01]  /*10b0*/  UMOV UR37, UR5 ;  /* 0x0000000500257c82 */ /* 0x000fe20008000000 */
[----:B---3--:R-:W-:-:S13]  /*10c0*/  R2UR UR39, R4 ;  /* 0x00000000042772ca */ /* 0x008fda00000e0000 */
[----:B------:R-:W-:Y:S02]  /*10d0*/  USHF.R.S32.HI UR38, URZ, 0x1f, UR39 ;  /* 0x0000001f3f267899 */ /* 0x000fe40008011427 */
[----:B------:R-:W-:-:S04]  /*10e0*/  @UP0 ULEA UR6, UP2, UR39, UR6, 0x2 ;  /* 0x0000000627060291 */ /* 0x000fc8000f84103f */
[----:B------:R-:W-:Y:S02]  /*10f0*/  @UP0 ULEA.HI.X UR7, UR39, UR7, UR38, 0x2, UP2 ;  /* 0x0000000727070291 */ /* 0x000fe400090f1426 */
[----:B------:R-:W-:Y:S01]  /*1100*/  @UP1 ULEA UR8, UP0, UR39, UR8, 0x2 ;  /* 0x0000000827081291 */ /* 0x000fe2000f80103f */
[----:B------:R-:W-:-:S03]  /*1110*/  IMAD.U32 R4, RZ, RZ, UR6 ;  /* 0x00000006ff047e24 */ /* 0x000fc6000f8e00ff */
[----:B------:R-:W-:Y:S01]  /*1120*/  IMAD.U32 R5, RZ, RZ, UR7 ;  /* 0x00000007ff057e24 */ /* 0x000fe2000f8e00ff */
[----:B------:R-:W-:Y:S01]  /*1130*/  @UP1 ULEA.HI.X UR9, UR39, UR9, UR38, 0x2, UP0 ;  /* 0x0000000927091291 */ /* 0x000fe200080f1426 */
[----:B------:R-:W-:Y:S01]  /*1140*/  IMAD.U32 R6, RZ, RZ, UR8 ;  /* 0x00000008ff067e24 */ /* 0x000fe2000f8e00ff */
[----:B------:R-:W-:Y:S02]  /*1150*/  ULDC.64 UR6, c[0x0][0xb18] ;  /* 0x0002c60000067ab9 */ /* 0x000fe40000000a00 */
[----:B------:R3:W5:Y:S01]  /*1160*/  @P0 LDG.E R3, desc[UR10][R4.64] ;  /* 0x0000000a04030981 */ /* 0x000762000c1e1900 */
[----:B-1----:R-:W-:Y:S01]  /*1170*/  ISETP.NE.U32.AND P0, PT, R8, RZ, PT ;  /* 0x000000ff0800720c */ /* 0x002fe20003f05070 */
[----:B------:R-:W-:Y:S01]  /*1180*/  IMAD.U32 R7, RZ, RZ, UR9 ;  /* 0x00000009ff077e24 */ /* 0x000fe2000f8e00ff */
[----:B------:R-:W-:Y:S02]  /*1190*/  ISETP.NE.U32.AND P1, PT, RZ, UR6, PT ;  /* 0x00000006ff007c0c */ /* 0x000fe4000bf25070 */
[----:B------:R-:W-:-:S02]  /*11a0*/  ISETP.NE.AND.EX P0, PT, R9, RZ, PT, P0 ;  /* 0x000000ff0900720c */ /* 0x000fc40003f05300 */
[----:B--2---:R3:W5:Y:S01]  /*11b0*/  @P2 LDG.E R184, desc[UR10][R6.64] ;  /* 0x0000000a06b82981 */ /* 0x004762000c1e1900 */
[----:B------:R-:W-:Y:S02]  /*11c0*/  ISETP.NE.AND.EX P1, PT, RZ, UR7, PT, P1 ;  /* 0x00000007ff007c0c */ /* 0x000fe4000bf25310 */
[----:B0-----:R-:W-:Y:S01]  /*11d0*/  SEL R0, R0, 0x1, P0 ;  /* 0x0000000100007807 */ /* 0x001fe20000000000 */
[----:B----4-:R-:W-:Y:S10]  /*11e0*/  @P2 BRA `(.L_x_6655) ;  /* 0x0000000000302947 */ /* 0x010ff40003800000 */
[----:B------:R-:W-:Y:S02]  /*11f0*/  ULDC.64 UR4, c[0x0][0xaf8] ;  /* 0x0002be0000047ab9 */ /* 0x000fe40000000a00 */
[----:B------:R-:W-:-:S04]  /*1200*/  ISETP.NE.U32.AND P0, PT, RZ, UR4, PT ;  /* 0x00000004ff007c0c */ /* 0x000fc8000bf05070 */
[----:B------:R-:W-:-:S13]  /*1210*/  ISETP.NE.AND.EX P0, PT, RZ, UR5, PT, P0 ;  /* 0x00000005ff007c0c */ /* 0x000fda000bf05300 */
[----:B------:R-:W-:Y:S05]  /*1220*/  @!P0 BRA `(.L_x_6655) ;  /* 0x0000000000208947 */ /* 0x000fea0003800000 */
[----:B------:R-:W-:Y:S01]  /*1230*/  ULDC.64 UR4, c[0x0][0xaf8] ;  /* 0x0002be0000047ab9 */ /* 0x000fe20000000a00 */
[----:B------:R-:W-:Y:S01]  /*1240*/  ULDC.64 UR8, c[0x0][0x208] ;  /* 0x0000820000087ab9 */ /* 0x000fe20000000a00 */
[----:B------:R-:W-:-:S06]  /*1250*/  UIMAD.WIDE UR4, UR39, 0x4, UR4 ;  /* 0x00000004270478a5 */ /* 0x000fcc000f8e0204 */
[----:B---3--:R-:W-:Y:S02]  /*1260*/  IMAD.U32 R4, RZ, RZ, UR4 ;  /* 0x00000004ff047e24 */ /* 0x008fe4000f8e00ff */
[----:B------:R-:W-:-:S05]  /*1270*/  IMAD.U32 R5, RZ, RZ, UR5 ;  /* 0x00000005ff057e24 */ /* 0x000fca000f8e00ff */
[----:B-----5:R-:W2:Y:S04]  /*1280*/  LDG.E R184, desc[UR8][R4.64] ;  /* 0x0000000804b87981 */ /* 0x020ea8000c1e1900 */
[----:B------:R-:W2:Y:S02]  /*1290*/  LDG.E R7, desc[UR8][R4.64+0x4] ;  /* 0x0000040804077981 */ /* 0x000ea4000c1e1900 */
[----:B--2---:R-:W-:-:S07]  /*12a0*/  IMAD.IADD R184, R7, 0x1, -R184 ;  /* 0x0000000107b87824 */ /* 0x004fce00078e0ab8 */
.L_x_6655:
[----:B------:R-:W-:Y:S02]  /*12b0*/  IMAD R186, R0, R11, RZ ;  /* 0x0000000b00ba7224 */ /* 0x000fe400078e02ff */
[----:B------:R-:W-:Y:S01]  /*12c0*/  IMAD.MOV.U32 R193, RZ, RZ, R185 ;  /* 0x000000ffffc17224 */ /* 0x000fe200078e00b9 */
[----:B------:R-:W-:Y:S06]  /*12d0*/  @!P1 BRA `(.L_x_6656) ;  /* 0x00000000001c9947 */ /* 0x000fec0003800000 */
[----:B------:R-:W-:Y:S01]  /*12e0*/  ULEA UR4, UP0, UR39, UR6, 0x2 ;  /* 0x0000000627047291 */ /* 0x000fe2000f80103f */
[----:B------:R-:W-:-:S03]  /*12f0*/  ULDC.64 UR8, c[0x0][0x208] ;  /* 0x0000820000087ab9 */ /* 0x000fc60000000a00 */
[----:B------:R-:W-:Y:S02]  /*1300*/  ULEA.HI.X UR5, UR39, UR7, UR38, 0x2, UP0 ;  /* 0x0000000727057291 */ /* 0x000fe400080f1426 */
[----:B---3--:R-:W-:-:S04]  /*1310*/  MOV R4, UR4 ;  /* 0x0000000400047c02 */ /* 0x008fc80008000f00 */
[----:B------:R-:W-:-:S05]  /*1320*/  IMAD.U32 R5, RZ, RZ, UR5 ;  /* 0x00000005ff057e24 */ /* 0x000fca000f8e00ff */
[----:B------:R0:W5:Y:S01]  /*1330*/  LDG.E R186, desc[UR8][R4.64] ;  /* 0x0000000804ba7981 */ /* 0x000162000c1e1900 */
[----:B------:R-:W-:Y:S05]  /*1340*/  BRA `(.L_x_6657) ;  /* 0x0000000000307947 */ /* 0x000fea0003800000 */
.L_x_6656:
        /* <DEDUP_REMOVED lines=9> */
[----:B------:R-:W2:Y:S04]  /*13e0*/  LDG.E R186, desc[UR6][R4.64] ;  /* 0x0000000604ba7981 */ /* 0x000ea8000c1e1900 */
[----:B------:R-:W2:Y:S02]  /*13f0*/  LDG.E R7, desc[UR6][R4.64+0x4] ;  /* 0x0000040604077981 */ /* 0x000ea4000c1e1900 */
[----:B--2---:R-:W-:-:S07]  /*1400*/  IMAD.IADD R186, R7, 0x1, -R186 ;  /* 0x0000000107ba7824 */ /* 0x004fce00078e0aba */
.L_x_6657:
[----:B-----5:R-:W-:Y:S01]  /*1410*/  IMAD.IADD R186, R186, 0x1, -R3 ;  /* 0x00000001baba7824 */ /* 0x020fe200078e0a03 */
[----:B------:R-:W-:Y:S01]  /*1420*/  UISETP.NE.AND UP0, UPT, UR41, 0x1, UPT ;  /* 0x000000012900788c */ /* 0x000fe2000bf05270 */
[----:B------:R-:W-:Y:S02]  /*1430*/  LEA R3, R185, 0x7f, 0x6 ;  /* 0x0000007fb9037811 */ /* 0x000fe400078e30ff */
[----:B------:R-:W-:Y:S01]  /*1440*/  CS2R R150, SRZ ;  /* 0x0000000000967805 */ /* 0x000fe2000001ff00 */
[C---:B------:R-:W-:Y:S01]  /*1450*/  VIADD R0, R186.reuse, 0x3f ;  /* 0x0000003fba007836 */ /* 0x040fe20000000000 */
[----:B------:R-:W-:Y:S02]  /*1460*/  CS2R R148, SRZ ;  /* 0x0000000000947805 */ /* 0x000fe4000001ff00 */
[----:B0--3--:R-:W-:Y:S02]  /*1470*/  IADD3 R4, R186, R3, -R184 ;  /* 0x00000003ba047210 */ /* 0x009fe40007ffe8b8 */
[----:B------:R-:W-:-:S02]  /*1480*/  CS2R R146, SRZ ;  /* 0x0000000000927805 */ /* 0x000fc4000001ff00 */
[----:B------:R-:W-:Y:S02]  /*1490*/  PLOP3.LUT P0, PT, PT, PT, UP0, 0x80, 0x0 ;  /* 0x000000000000781c */ /* 0x000fe40003f0f008 */
[----:B------:R-:W-:Y:S02]  /*14a0*/  CS2R R144, SRZ ;  /* 0x0000000000907805 */ /* 0x000fe4000001ff00 */
[----:B------:R-:W-:Y:S02]  /*14b0*/  SHF.R.S32.HI R3, RZ, 0x1f, R0 ;  /* 0x0000001fff037819 */ /* 0x000fe40000011400 */
[----:B------:R-:W-:Y:S02]  /*14c0*/  CS2R R142, SRZ ;  /* 0x00000000008e7805 */ /* 0x000fe4000001ff00 */
[----:B------:R-:W-:Y:S02]  /*14d0*/  SHF.R.S32.HI R5, RZ, 0x1f, R4 ;  /* 0x0000001fff057819 */ /* 0x000fe40000011404 */
[----:B------:R-:W-:-:S02]  /*14e0*/  CS2R R140, SRZ ;  /* 0x00000000008c7805 */ /* 0x000fc4000001ff00 */
[----:B------:R-:W-:Y:S01]  /*14f0*/  LEA.HI R3, R3, R0, RZ, 0x6 ;  /* 0x0000000003037211 */ /* 0x000fe200078f30ff */
[----:B------:R-:W-:Y:S01]  /*1500*/  IMAD.MOV.U32 R0, RZ, RZ, RZ ;  /* 0x000000ffff007224 */ /* 0x000fe200078e00ff */
[----:B------:R-:W-:Y:S02]  /*1510*/  LEA.HI R5, R5, R4, RZ, 0x6 ;  /* 0x0000000405057211 */ /* 0x000fe400078f30ff */
[----:B------:R-:W-:Y:S02]  /*1520*/  CS2R R138, SRZ ;  /* 0x00000000008a7805 */ /* 0x000fe4000001ff00 */
[----:B------:R-:W-:Y:S01]  /*1530*/  SHF.R.S32.HI R168, RZ, 0x6, R3 ;  /* 0x00000006ffa87819 */ /* 0x000fe20000011403 */
[----:B------:R-:W-:Y:S01]  /*1540*/  IMAD.MOV.U32 R3, RZ, RZ, RZ ;  /* 0x000000ffff037224 */ /* 0x000fe200078e00ff */
[----:B------:R-:W-:Y:S02]  /*1550*/  SHF.R.S32.HI R5, RZ, 0x6, R5 ;  /* 0x00000006ff057819 */ /* 0x000fe40000011405 */
[----:B------:R-:W-:-:S02]  /*1560*/  CS2R R136, SRZ ;  /* 0x0000000000887805 */ /* 0x000fc4000001ff00 */
[----:B------:R-:W-:Y:S02]  /*1570*/  CS2R R134, SRZ ;  /* 0x0000000000867805 */ /* 0x000fe4000001ff00 */
[----:B------:R-:W-:Y:S02]  /*1580*/  CS2R R132, SRZ ;  /* 0x0000000000847805 */ /* 0x000fe4000001ff00 */
[----:B------:R-:W-:Y:S02]  /*1590*/  VIMNMX R168, R168, R5, PT ;  /* 0x00000005a8a87248 */ /* 0x000fe40003fe0100 */
        /* <DEDUP_REMOVED lines=55> */
[----:B------:R-:W-:Y:S01]  /*1910*/  CS2R R26, SRZ ;  /* 0x00000000001a7805 */ /* 0x000fe2000001ff00 */
[----:B------:R-:W-:Y:S01]  /*1920*/  IMAD.MOV.U32 R172, RZ, RZ, RZ ;  /* 0x000000ffffac7224 */ /* 0x000fe200078e00ff */
[----:B------:R-:W-:Y:S06]  /*1930*/  @!P0 BRA `(.L_x_6658) ;  /* 0x0000001400e88947 */ /* 0x000fec0003800000 */
        /* <DEDUP_REMOVED lines=13> */
[----:B------:R-:W-:Y:S01]  /*1a10*/  UMOV UR7, 0x40000040 ;  /* 0x4000004000077882 */ /* 0x000fe20000000000 */
[----:B------:R-:W1:Y:S01]  /*1a20*/  S2R R20, SR_TID.X ;  /* 0x0000000000147919 */ /* 0x000e620000002100 */
[----:B0-----:R-:W-:-:S04]  /*1a30*/  LEA.HI R5, R4, R4, RZ, 0x1 ;  /* 0x0000000404057211 */ /* 0x001fc800078f08ff */
[----:B------:R-:W-:Y:S01]  /*1a40*/  LOP3.LUT R5, R5, 0x1fffe, RZ, 0xc0, !PT ;  /* 0x0001fffe05057812 */ /* 0x000fe200078ec0ff */
[----:B------:R-:W-:-:S04]  /*1a50*/  WARPGROUP.ARRIVE ;  /* 0x00000000000079c5 */ /* 0x000fc80000000000 */
        /* <DEDUP_REMOVED lines=10> */
[----:B------:R-:W-:Y:S01]  /*1b00*/  VIADD R8, R5, 0x2 ;  /* 0x0000000205087836 */ /* 0x000fe20000000000 */
[----:B------:R-:W-:-:S02]  /*1b10*/  LOP3.LUT R7, R4, 0x2000000, RZ, 0xfc, !PT ;  /* 0x0200000004077812 */ /* 0x000fc400078efcff */
[----:B-1----:R-:W-:Y:S02]  /*1b20*/  LOP3.LUT R20, R20, 0x7f, RZ, 0xc0, !PT ;  /* 0x0000007f14147812 */ /* 0x002fe400078ec0ff */
[----:B------:R-:W-:Y:S01]  /*1b30*/  R2UR UR12, R8 ;  /* 0x00000000080c72ca */ /* 0x000fe200000e0000 */
[----:B------:R-:W-:Y:S01]  /*1b40*/  IMAD R4, R2, 0x1000, R7 ;  /* 0x0000100002047824 */ /* 0x000fe200078e0207 */
[C---:B------:R-:W-:Y:S01]  /*1b50*/  IADD3 R8, R5.reuse, 0x4, RZ ;  /* 0x0000000405087810 */ /* 0x040fe20007ffe0ff */
[----:B------:R-:W-:Y:S01]  /*1b60*/  VIADD R5, R5, 0x6 ;  /* 0x0000000605057836 */ /* 0x000fe20000000000 */
[----:B------:R-:W-:Y:S01]  /*1b70*/  ISETP.NE.AND P1, PT, R20, RZ, PT ;  /* 0x000000ff1400720c */ /* 0x000fe20003f25270 */
[C---:B------:R-:W-:Y:S01]  /*1b80*/  VIADD R6, R4.reuse, 0x80 ;  /* 0x0000008004067836 */ /* 0x040fe20000000000 */
[----:B------:R-:W-:Y:S02]  /*1b90*/  R2UR UR10, R4 ;  /* 0x00000000040a72ca */ /* 0x000fe400000e0000 */
[----:B------:R-:W-:-:S02]  /*1ba0*/  R2UR UR16, R8 ;  /* 0x00000000081072ca */ /* 0x000fc400000e0000 */
[----:B------:R-:W-:Y:S01]  /*1bb0*/  R2UR UR14, R6 ;  /* 0x00000000060e72ca */ /* 0x000fe200000e0000 */
[C---:B------:R-:W-:Y:S01]  /*1bc0*/  VIADD R6, R4.reuse, 0x100 ;  /* 0x0000010004067836 */ /* 0x040fe20000000000 */
[----:B------:R-:W-:Y:S01]  /*1bd0*/  R2UR UR4, R5 ;  /* 0x00000000050472ca */ /* 0x000fe200000e0000 */
[----:B------:R-:W-:-:S03]  /*1be0*/  VIADD R4, R4, 0x180 ;  /* 0x0000018004047836 */ /* 0x000fc60000000000 */
[----:B------:R-:W-:Y:S02]  /*1bf0*/  R2UR UR18, R6 ;  /* 0x00000000061272ca */ /* 0x000fe400000e0000 */
[----:B------:R-:W-:Y:S01]  /*1c00*/  R2UR UR6, R4 ;  /* 0x00000000040672ca */ /* 0x000fe200000e0000 */
[----:B------:R-:W-:Y:S01]  /*1c10*/  HGMMA.64x256x16.F32 R24, gdesc[UR8].tnspB, RZ, !UPT, gsb0 ;  /* 0x43e00000081879f0 */ /* 0x000fe2000c0008ff */
[----:B------:R-:W-:-:S04]  /*1c20*/  @!P1 IMAD R4, R2, 0x8, R17 ;  /* 0x0000000802049824 */ /* 0x000fc800078e0211 */
[----:B------:R-:W-:-:S05]  /*1c30*/  @!P1 VIADD R4, R4, 0x38860 ;  /* 0x0003886004049836 */ /* 0x000fca0000000000 */
[----:B------:R-:W-:Y:S01]  /*1c40*/  @!P1 PRMT R4, RZ, 0x654, R4 ;  /* 0x00000654ff049816 */ /* 0x000fe20000000004 */
[----:B------:R-:W-:Y:S02]  /*1c50*/  WARPGROUP.DEPBAR.LE gsb0, 0x0 ;  /* 0x00008000000079c5 */ /* 0x000fe40000010000 */
[----:B------:R-:W-:-:S15]  /*1c60*/  WARPGROUP.ARRIVE ;  /* 0x00000000000079c5 */ /* 0x000fde0000000000 */
        /* <DEDUP_REMOVED lines=14> */
.L_x_6661:
[----:B------:R-:W-:Y:S01]  /*1d50*/  BAR.SYNC.DEFER_BLOCKING 0xe, 0x100 ;  /* 0x0384000000007b1d */ /* 0x000fe20000010000 */
[----:B01----:R-:W-:Y:S01]  /*1d60*/  IMAD R4, R2, 0x40, R18 ;  /* 0x0000004002047824 */ /* 0x003fe200078e0212 */
[----:B------:R-:W-:Y:S01]  /*1d70*/  ISETP.GT.AND P2, PT, R168, RZ, PT ;  /* 0x000000ffa800720c */ /* 0x000fe20003f44270 */
[----:B------:R-:W-:Y:S02]  /*1d80*/  VIADD R2, R2, 0x1 ;  /* 0x0000000102027836 */ /* 0x000fe40000000000 */
[----:B------:R-:W-:Y:S01]  /*1d90*/  IMAD R4, R4, 0x4, R17 ;  /* 0x0000000404047824 */ /* 0x000fe200078e0211 */
[----:B------:R-:W-:Y:S01]  /*1da0*/  UMOV UR11, 0x40000040 ;  /* 0x40000040000b7882 */ /* 0x000fe20000000000 */
[----:B------:R-:W-:Y:S01]  /*1db0*/  UMOV UR15, 0x40000040 ;  /* 0x40000040000f7882 */ /* 0x000fe20000000000 */
[----:B------:R-:W-:Y:S01]  /*1dc0*/  ISETP.NE.AND P0, PT, R2, 0x2, PT ;  /* 0x000000020200780c */ /* 0x000fe20003f05270 */
[----:B------:R-:W-:Y:S01]  /*1dd0*/  UMOV UR19, 0x40000040 ;  /* 0x4000004000137882 */ /* 0x000fe20000000000 */
[----:B------:R-:W-:Y:S01]  /*1de0*/  UMOV UR7, 0x40000040 ;  /* 0x4000004000077882 */ /* 0x000fe20000000000 */
[----:B------:R-:W-:Y:S01]  /*1df0*/  VIADD R168, R168, 0xffffffff ;  /* 0xffffffffa8a87836 */ /* 0x000fe20000000000 */
[----:B------:R-:W-:Y:S01]  /*1e00*/  SEL R2, R2, RZ, P0 ;  /* 0x000000ff02027207 */ /* 0x000fe20000000000 */
[----:B------:R-:W0:Y:S04]  /*1e10*/  LDS R5, [R4+0x38400] ;  /* 0x0384000004057984 */ /* 0x000e280000000800 */
[----:B------:R1:W2:Y:S02]  /*1e20*/  LDS R6, [R4+0x38420] ;  /* 0x0384200004067984 */ /* 0x0002a40000000800 */
[----:B-1----:R-:W-:-:S05]  /*1e30*/  IMAD R4, R2, 0x1000, R7 ;  /* 0x0000100002047824 */ /* 0x002fca00078e0207 */
[----:B------:R-:W-:Y:S01]  /*1e40*/  R2UR UR10, R4 ;  /* 0x00000000040a72ca */ /* 0x000fe200000e0000 */
        /* <DEDUP_REMOVED lines=128> */
[----:B------:R-:W-:-:S04]  /*2650*/  IADD3 R5, R4, 0x80, RZ ;  /* 0x0000008004057810 */ /* 0x000fc80007ffe0ff */
[----:B------:R-:W-:Y:S01]  /*2660*/  R2UR UR14, R5 ;  /* 0x00000000050e72ca */ /* 0x000fe200000e0000 */
[----:B------:R-:W-:Y:S01]  /*2670*/  WARPGROUP.ARRIVE ;  /* 0x00000000000079c5 */ /* 0x000fe20000000000 */
[C---:B------:R-:W-:Y:S02]  /*2680*/  VIADD R5, R4.reuse, 0x100 ;  /* 0x0000010004057836 */ /* 0x040fe40000000000 */
[----:B------:R-:W-:-:S03]  /*2690*/  VIADD R4, R4, 0x180 ;  /* 0x0000018004047836 */ /* 0x000fc60000000000 */
[----:B------:R-:W-:Y:S01]  /*26a0*/  HGMMA.64x256x16.F32 R24, gdesc[UR8].tnspB, R24, gsb0 ;  /* 0x43e00000081879f0 */ /* 0x000fe20008000818 */
[----:B------:R-:W-:Y:S02]  /*26b0*/  R2UR UR18, R5 ;  /* 0x00000000051272ca */ /* 0x000fe400000e0000 */
[----:B------:R-:W-:Y:S01]  /*26c0*/  R2UR UR6, R4 ;  /* 0x00000000040672ca */ /* 0x000fe200000e0000 */
[----:B------:R-:W-:Y:S01]  /*26d0*/  @!P1 IMAD R4, R2, 0x8, R17 ;  /* 0x0000000802049824 */ /* 0x000fe200078e0211 */
[----:B------:R-:W-:-:S03]  /*26e0*/  SEL R5, RZ, 0x1, P0 ;  /* 0x00000001ff057807 */ /* 0x000fc60000000000 */
[----:B------:R-:W-:Y:S01]  /*26f0*/  @!P1 VIADD R4, R4, 0x38860 ;  /* 0x0003886004049836 */ /* 0x000fe20000000000 */
[----:B------:R-:W-:-:S04]  /*2700*/  LOP3.LUT R16, R16, R5, RZ, 0x3c, !PT ;  /* 0x0000000510107212 */ /* 0x000fc800078e3cff */
        /* <DEDUP_REMOVED lines=16> */
.L_x_6660:
[----:B------:R-:W-:Y:S01]  /*2810*/  BAR.SYNC.DEFER_BLOCKING 0xe, 0x100 ;  /* 0x0384000000007b1d */ /* 0x000fe20000010000 */
[C---:B01----:R-:W-:Y:S01]  /*2820*/  IMAD R4, R2.reuse, 0x40, R18 ;  /* 0x0000004002047824 */ /* 0x043fe200078e0212 */
[----:B------:R-:W-:Y:S01]  /*2830*/  PLOP3.LUT P0, PT, PT, PT, PT, 0x8, 0x0 ;  /* 0x000000000000781c */ /* 0x000fe20003f0e170 */
[----:B------:R-:W-:Y:S02]  /*2840*/  VIADD R2, R2, 0x1 ;  /* 0x0000000102027836 */ /* 0x000fe40000000000 */
[----:B------:R-:W-:-:S03]  /*2850*/  IMAD R17, R4, 0x4, R17 ;  /* 0x0000000404117824 */ /* 0x000fc600078e0211 */
[----:B------:R-:W-:-:S04]  /*2860*/  ISETP.NE.AND P1, PT, R2, 0x2, PT ;  /* 0x000000020200780c */ /* 0x000fc80003f25270 */
[----:B------:R-:W-:Y:S02]  /*2870*/  SEL R7, RZ, 0x1, P1 ;  /* 0x00000001ff077807 */ /* 0x000fe40000800000 */
[----:B------:R-:W-:Y:S02]  /*2880*/  SEL R2, R2, RZ, P1 ;  /* 0x000000ff02027207 */ /* 0x000fe40000800000 */
[----:B------:R-:W-:Y:S01]  /*2890*/  LOP3.LUT R16, R16, R7, RZ, 0x3c, !PT ;  /* 0x0000000710107212 */ /* 0x000fe200078e3cff */
        /* <DEDUP_REMOVED lines=132> */
.L_x_6658:
[----:B------:R-:W-:Y:S02]  /*30e0*/  ISETP.GE.AND P1, PT, R168, 0x1, PT ;  /* 0x00000001a800780c */ /* 0x000fe40003f26270 */
[----:B------:R-:W-:-:S11]  /*30f0*/  PLOP3.LUT P0, PT, PT, PT, PT, 0x80, 0x0 ;  /* 0x000000000000781c */ /* 0x000fd60003f0f070 */
[----:B------:R-:W-:Y:S05]  /*3100*/  @!P1 BRA `(.L_x_6659) ;  /* 0x0000009400d89947 */ /* 0x000fea0003800000 */
[----:B------:R-:W0:Y:S02]  /*3110*/  SHFL.IDX PT, R0, R196, RZ, 0x1f ;  /* 0x00001fffc4007589 */ /* 0x000e2400000e0000 */
        /* <DEDUP_REMOVED lines=27> */
.L_x_6662:
[----:B------:R-:W-:Y:S01]  /*32d0*/  ULEA.HI UR4, UR36, UR36, URZ, 0x1 ;  /* 0x0000002424047291 */ /* 0x000fe2000f8f083f */
[----:B------:R-:W-:-:S03]  /*32e0*/  IMAD.U32 R0, RZ, RZ, UR40 ;  /* 0x00000028ff007e24 */ /* 0x000fc6000f8e00ff */
[----:B------:R-:W-:Y:S02]  /*32f0*/  ULOP3.LUT UR4, UR4, 0xfffffffe, URZ, 0xc0, !UPT ;  /* 0xfffffffe04047892 */ /* 0x000fe4000f8ec03f */
[----:B------:R-:W-:Y:S02]  /*3300*/  ISETP.NE.AND P0, PT, R0, 0x3, PT ;  /* 0x000000030000780c */ /* 0x000fe40003f05270 */
[----:B------:R-:W-:-:S06]  /*3310*/  UIADD3 UR4, UR36, -UR4, URZ ;  /* 0x8000000424047290 */ /* 0x000fcc000fffe03f */
[----:B------:R-:W-:-:S04]  /*3320*/  MOV R4, UR4 ;  /* 0x0000000400047c02 */ /* 0x000fc80008000f00 */
[----:B------:R-:W-:-:S04]  /*3330*/  SHF.L.U32 R4, R4, 0x1f, RZ ;  /* 0x0000001f04047819 */ /* 0x000fc800000006ff */
[----:B------:R-:W0:Y:S02]  /*3340*/  SYNCS.PHASECHK.TRANS64.TRYWAIT P1, [R17+URZ+0x38800], R4 ;  /* 0x03880004110075a7 */ /* 0x000e24000802017f */
[----:B0-----:R-:W-:Y:S05]  /*3350*/  @!P1 BRA `(.L_x_6663) ;  /* 0x0000011400489947 */ /* 0x001fea0003800000 */
.L_x_6791:
[----:B------:R-:W-:Y:S05]  /*3360*/  @!P0 BRA `(.L_x_6664) ;  /* 0x0000000000048947 */ /* 0x000fea0003800000 */
[----:B------:R-:W-:Y:S01]  /*3370*/  BPT.TRAP 0x1 ;  /* 0x000000040000795c */ /* 0x000fe20000300000 */
.L_x_6664:
[----:B------:R-:W-:Y:S01]  /*3380*/  IMAD R6, R2, 0x8, R17 ;  /* 0x0000000802067824 */ /* 0x000fe200078e0211 */
[----:B------:R-:W-:-:S04]  /*3390*/  SHF.L.U32 R7, R16, 0x1f, RZ ;  /* 0x0000001f10077819 */ /* 0x000fc800000006ff */
[----:B------:R1:W2:Y:S01]  /*33a0*/  SYNCS.PHASECHK.TRANS64.TRYWAIT P1, [R6+URZ+0x38830], R7 ;  /* 0x03883007060075a7 */ /* 0x0002a2000802017f */
[----:B------:R-:W-:Y:S05]  /*33b0*/  @!P0 BRA `(.L_x_6665) ;  /* 0x0000000000048947 */ /* 0x000fea0003800000 */
[----:B------:R-:W-:Y:S01]  /*33c0*/  BPT.TRAP 0x1 ;  /* 0x000000040000795c */ /* 0x000fe20000300000 */
.L_x_6665:
[----:B------:R-:W-:-:S05]  /*33d0*/  VIADD R0, R17, 0x22400 ;  /* 0x0002240011007836 */ /* 0x000fca0000000000 */
[----:B------:R-:W-:-:S04]  /*33e0*/  SHF.R.U32.HI R0, RZ, 0x4, R0 ;  /* 0x00000004ff007819 */ /* 0x000fc80000011600 */
[----:B------:R-:W-:Y:S01]  /*33f0*/  LOP3.LUT R0, R0, 0x3fff, RZ, 0xc0, !PT ;  /* 0x00003fff00007812 */ /* 0x000fe200078ec0ff */
[----:B--2---:R-:W-:Y:S06]  /*3400*/  @P1 BRA `(.L_x_6666) ;  /* 0x0000000000081947 */ /* 0x004fec0003800000 */
[----:B------:R-:W2:Y:S02]  /*3410*/  SYNCS.PHASECHK.TRANS64.TRYWAIT P1, [R6+URZ+0x38830], R7 ;  /* 0x03883007060075a7 */ /* 0x000ea4000802017f */
[----:B--2---:R-:W-:Y:S05]  /*3420*/  @!P1 BRA `(.L_x_6667) ;  /* 0x0000011400289947 */ /* 0x004fea0003800000 */
.L_x_6666:
[----:B------:R-:W-:Y:S05]  /*3430*/  WARPSYNC.ALL ;  /* 0x0000000000007948 */ /* 0x000fea0003800000 */
[----:B------:R-:W-:Y:S01]  /*3440*/  LOP3.LUT R0, R0, 0x10000, RZ, 0xfc, !PT ;  /* 0x0001000000007812 */ /* 0x000fe200078efcff */
[----:B------:R-:W-:Y:S01]  /*3450*/  VIADD R3, R17, 0x20400 ;  /* 0x0002040011037836 */ /* 0x000fe20000000000 */
[----:B------:R-:W-:-:S03]  /*3460*/  WARPGROUP.ARRIVE ;  /* 0x00000000000079c5 */ /* 0x000fc60000000000 */
[----:B------:R-:W-:Y:S01]  /*3470*/  IMAD R5, R2, 0x200, R0 ;  /* 0x0000020002057824 */ /* 0x000fe200078e0200 */
[----:B------:R-:W-:Y:S01]  /*3480*/  UMOV UR11, 0x40000040 ;  /* 0x40000040000b7882 */ /* 0x000fe20000000000 */
[----:B------:R-:W-:Y:S01]  /*3490*/  UMOV UR9, 0x40000040 ;  /* 0x4000004000097882 */ /* 0x000fe20000000000 */
[----:B------:R-:W-:Y:S01]  /*34a0*/  SHF.R.U32.HI R3, RZ, 0x4, R3 ;  /* 0x00000004ff037819 */ /* 0x000fe20000011603 */
[----:B------:R-:W-:Y:S01]  /*34b0*/  UMOV UR15, 0x40000040 ;  /* 0x40000040000f7882 */ /* 0x000fe20000000000 */
[----:B------:R-:W-:Y:S01]  /*34c0*/  R2UR UR10, R5 ;  /* 0x00000000050a72ca */ /* 0x000fe200000e0000 */
[----:B------:R-:W-:Y:S01]  /*34d0*/  UMOV UR13, 0x40000040 ;  /* 0x40000040000d7882 */ /* 0x000fe20000000000 */
[----:B------:R-:W-:Y:S01]  /*34e0*/  LOP3.LUT R3, R3, 0x3fff, RZ, 0xc0, !PT ;  /* 0x00003fff03037812 */ /* 0x000fe200078ec0ff */
[----:B------:R-:W-:Y:S01]  /*34f0*/  UMOV UR19, 0x40000040 ;  /* 0x4000004000137882 */ /* 0x000fe20000000000 */
[----:B------:R-:W-:Y:S01]  /*3500*/  UMOV UR17, 0x40000040 ;  /* 0x4000004000117882 */ /* 0x000fe20000000000 */
[----:B------:R-:W-:Y:S01]  /*3510*/  UMOV UR23, 0x40000040 ;  /* 0x4000004000177882 */ /* 0x000fe20000000000 */
[----:B------:R-:W-:Y:S01]  /*3520*/  LOP3.LUT R3, R3, 0x10000, RZ, 0xfc, !PT ;  /* 0x0001000003037812 */ /* 0x000fe200078efcff */
[----:B------:R-:W-:-:S03]  /*3530*/  UMOV UR21, 0x40000040 ;  /* 0x4000004000157882 */ /* 0x000fc60000000000 */
[C---:B------:R-:W-:Y:S01]  /*3540*/  R2UR UR8, R3.reuse ;  /* 0x00000000030872ca */ /* 0x040fe200000e0000 */
[----:B------:R-:W-:Y:S02]  /*3550*/  VIADD R5, R3, 0x2 ;  /* 0x0000000203057836 */ /* 0x000fe40000000000 */
[----:B------:R-:W-:Y:S02]  /*3560*/  UIADD3 UR14, UR10, 0x2, URZ ;  /* 0x000000020a0e7890 */ /* 0x000fe4000fffe03f */
[----:B------:R-:W-:Y:S01]  /*3570*/  UIADD3 UR18, UR10, 0x4, URZ ;  /* 0x000000040a127890 */ /* 0x000fe2000fffe03f */
[----:B------:R-:W-:Y:S01]  /*3580*/  R2UR UR12, R5 ;  /* 0x00000000050c72ca */ /* 0x000fe200000e0000 */
[C---:B------:R-:W-:Y:S01]  /*3590*/  VIADD R5, R3.reuse, 0x4 ;  /* 0x0000000403057836 */ /* 0x040fe20000000000 */
[----:B------:R-:W-:Y:S01]  /*35a0*/  UIADD3 UR22, UR10, 0x6, URZ ;  /* 0x000000060a167890 */ /* 0x000fe2000fffe03f */
[----:B------:R-:W-:-:S03]  /*35b0*/  VIADD R3, R3, 0x6 ;  /* 0x0000000603037836 */ /* 0x000fc60000000000 */
[----:B------:R-:W-:Y:S01]  /*35c0*/  R2UR UR16, R5 ;  /* 0x00000000051072ca */ /* 0x000fe200000e0000 */
[----:B------:R-:W-:Y:S01]  /*35d0*/  HGMMA.64x64x16.F32 R24, gdesc[UR8], RZ, !UPT, gsb0 ;  /* 0x00e00000081879f0 */ /* 0x000fe2000c0008ff */
[----:B------:R-:W-:Y:S02]  /*35e0*/  R2UR UR20, R3 ;  /* 0x00000000031472ca */ /* 0x000fe400000e0000 */
        /* <DEDUP_REMOVED lines=10> */
[----:B------:R-:W3:Y:S02]  /*3690*/  SYNCS.PHASECHK.TRANS64.TRYWAIT P1, [R17+URZ+0x38810], R4 ;  /* 0x03881004110075a7 */ /* 0x000ee4000802017f */
[----:B---3--:R-:W-:Y:S05]  /*36a0*/  @!P1 BRA `(.L_x_6668) ;  /* 0x00000110009c9947 */ /* 0x008fea0003800000 */
.L_x_6792:
[----:B------:R-:W-:Y:S05]  /*36b0*/  @!P0 BRA `(.L_x_6669) ;  /* 0x0000000000048947 */ /* 0x000fea0003800000 */
[----:B------:R-:W-:Y:S01]  /*36c0*/  BPT.TRAP 0x1 ;  /* 0x000000040000795c */ /* 0x000fe20000300000 */
.L_x_6669:
[----:B------:R4:W0:Y:S01]  /*36d0*/  SYNCS.PHASECHK.TRANS64.TRYWAIT P1, [R6+URZ+0x38850], R7 ;  /* 0x03885007060075a7 */ /* 0x000822000802017f */
[----:B------:R-:W-:Y:S05]  /*36e0*/  @!P0 BRA `(.L_x_6670) ;  /* 0x0000000000048947 */ /* 0x000fea0003800000 */
[----:B------:R-:W-:Y:S01]  /*36f0*/  BPT.TRAP 0x1 ;  /* 0x000000040000795c */ /* 0x000fe20000300000 */
.L_x_6670:
[C---:B------:R-:W-:Y:S02]  /*3700*/  VIADD R3, R17.reuse, 0x400 ;  /* 0x0000040011037836 */ /* 0x040fe40000000000 */
[----:B0--3--:R-:W-:-:S03]  /*3710*/  VIADD R4, R17, 0x26400 ;  /* 0x0002640011047836 */ /* 0x009fc60000000000 */
[----:B------:R-:W-:Y:S02]  /*3720*/  SHF.R.U32.HI R3, RZ, 0x4, R3 ;  /* 0x00000004ff037819 */ /* 0x000fe40000011603 */
[----:B------:R-:W-:Y:S02]  /*3730*/  SHF.R.U32.HI R4, RZ, 0x4, R4 ;  /* 0x00000004ff047819 */ /* 0x000fe40000011604 */
[----:B------:R-:W-:Y:S02]  /*3740*/  LOP3.LUT R3, R3, 0x3fff, RZ, 0xc0, !PT ;  /* 0x00003fff03037812 */ /* 0x000fe400078ec0ff */
[----:B------:R-:W-:Y:S02]  /*3750*/  LOP3.LUT R4, R4, 0x3fff, RZ, 0xc0, !PT ;  /* 0x00003fff04047812 */ /* 0x000fe400078ec0ff */
[----:B------:R-:W-:Y:S02]  /*3760*/  LOP3.LUT R3, R3, 0x10000, RZ, 0xfc, !PT ;  /* 0x0001000003037812 */ /* 0x000fe400078efcff */
[----:B------:R-:W-:-:S02]  /*3770*/  LOP3.LUT R4, R4, 0x10000, RZ, 0xfc, !PT ;  /* 0x0001000004047812 */ /* 0x000fc400078efcff */
[----:B------:R-:W-:Y:S01]  /*3780*/  LEA R5, R2, R3, 0xc ;  /* 0x0000000302057211 */ /* 0x000fe200078e60ff */
[----:B------:R-:W-:Y:S06]  /*3790*/  @P1 BRA `(.L_x_6671) ;  /* 0x0000000000081947 */ /* 0x000fec0003800000 */
[----:B------:R-:W0:Y:S02]  /*37a0*/  SYNCS.PHASECHK.TRANS64.TRYWAIT P1, [R6+URZ+0x38850], R7 ;  /* 0x03885007060075a7 */ /* 0x000e24000802017f */
[----:B0-----:R-:W-:Y:S05]  /*37b0*/  @!P1 BRA `(.L_x_6672) ;  /* 0x00000110006c9947 */ /* 0x001fea0003800000 */
.L_x_6671:
[C---:B------:R-:W-:Y:S01]  /*37c0*/  R2UR UR24, R4.reuse ;  /* 0x00000000041872ca */ /* 0x040fe200000e0000 */
[----:B------:R-:W-:Y:S01]  /*37d0*/  WARPGROUP.ARRIVE ;  /* 0x00000000000079c5 */ /* 0x000fe20000000000 */
[C---:B------:R-:W-:Y:S01]  /*37e0*/  R2UR UR26, R5.reuse ;  /* 0x00000000051a72ca */ /* 0x040fe200000e0000 */
[----:B------:R-:W-:Y:S01]  /*37f0*/  UMOV UR25, 0x40000040 ;  /* 0x4000004000197882 */ /* 0x000fe20000000000 */
[----:B------:R-:W-:Y:S01]  /*3800*/  UMOV UR27, 0x40000040 ;  /* 0x40000040001b7882 */ /* 0x000fe20000000000 */
[----:B------:R-:W-:Y:S01]  /*3810*/  VIADD R8, R4, 0x2 ;  /* 0x0000000204087836 */ /* 0x000fe20000000000 */
[----:B------:R-:W-:Y:S01]  /*3820*/  UMOV UR5, 0x40000040 ;  /* 0x4000004000057882 */ /* 0x000fe20000000000 */
[----:B012-4-:R-:W-:Y:S01]  /*3830*/  VIADD R7, R5, 0x2 ;  /* 0x0000000205077836 */ /* 0x017fe20000000000 */
[----:B------:R-:W-:Y:S01]  /*3840*/  UMOV UR7, 0x40000040 ;  /* 0x4000004000077882 */ /* 0x000fe20000000000 */
[----:B------:R-:W0:Y:S01]  /*3850*/  S2R R9, SR_TID.X ;  /* 0x0000000000097919 */ /* 0x000e220000002100 */
[----:B------:R-:W-:Y:S01]  /*3860*/  R2UR UR4, R8 ;  /* 0x00000000080472ca */ /* 0x000fe200000e0000 */
[----:B------:R-:W-:Y:S01]  /*3870*/  VIADD R8, R4, 0x4 ;  /* 0x0000000404087836 */ /* 0x000fe20000000000 */
[----:B------:R-:W-:Y:S01]  /*3880*/  R2UR UR6, R7 ;  /* 0x00000000070672ca */ /* 0x000fe200000e0000 */
[C---:B------:R-:W-:Y:S01]  /*3890*/  VIADD R7, R5.reuse, 0x4 ;  /* 0x0000000405077836 */ /* 0x040fe20000000000 */
[----:B------:R-:W-:Y:S01]  /*38a0*/  ULDC UR10, c[0x0][0xa80] ;  /* 0x0002a000000a7ab9 */ /* 0x000fe20000000800 */
[----:B------:R-:W-:Y:S01]  /*38b0*/  HGMMA.64x64x16.F32 R24, gdesc[UR24], R24, gsb0 ;  /* 0x00e00000181879f0 */ /* 0x000fe20008000818 */
[----:B------:R-:W-:-:S02]  /*38c0*/  VIADD R10, R5, 0x800 ;  /* 0x00000800050a7836 */ /* 0x000fc40000000000 */
[----:B------:R-:W1:Y:S01]  /*38d0*/  S2R R57, SR_TID.X ;  /* 0x0000000000397919 */ /* 0x000e620000002100 */
[----:B------:R-:W-:-:S04]  /*38e0*/  IMAD R201, R2, 0x1000, R19 ;  /* 0x0000100002c97824 */ /* 0x000fc800078e0213 */
[----:B------:R-:W-:Y:S01]  /*38f0*/  VIADD R203, R201, 0x80 ;  /* 0x00000080c9cb7836 */ /* 0x000fe20000000000 */
[----:B0-----:R-:W-:Y:S02]  /*3900*/  SHF.R.U32.HI R9, RZ, 0x7, R9 ;  /* 0x00000007ff097819 */ /* 0x001fe40000011609 */
[----:B-1----:R-:W-:Y:S01]  /*3910*/  LOP3.LUT R57, R57, 0x7f, RZ, 0xc0, !PT ;  /* 0x0000007f39397812 */ /* 0x002fe200078ec0ff */
        /* <DEDUP_REMOVED lines=124> */
[----:B------:R-:W0:Y:S01]  /*40e0*/  SHFL.IDX PT, R7, R9, RZ, 0x1f ;  /* 0x00001fff09077589 */ /* 0x000e2200000e0000 */
[----:B------:R-:W-:Y:S01]  /*40f0*/  VIADD R8, R4, 0x800 ;  /* 0x0000080004087836 */ /* 0x000fe20000000000 */
[----:B0-----:R-:W-:-:S04]  /*4100*/  ISETP.GT.AND P1, PT, R7, 0x7f, PT ;  /* 0x0000007f0700780c */ /* 0x001fc80003f24270 */
[----:B------:R-:W-:-:S04]  /*4110*/  SEL R7, RZ, 0x2, !P1 ;  /* 0x00000002ff077807 */ /* 0x000fc80004800000 */
[C---:B------:R-:W-:Y:S01]  /*4120*/  IADD3 R9, R7.reuse, R8, RZ ;  /* 0x0000000807097210 */ /* 0x040fe20007ffe0ff */
        /* <DEDUP_REMOVED lines=12> */
[----:B------:R-:W-:Y:S02]  /*41f0*/  IMAD.IADD R13, R10, 0x1, R9 ;  /* 0x000000010a0d7824 */ /* 0x000fe400078e0209 */
        /* <DEDUP_REMOVED lines=32> */
[----:B------:R-:W-:-:S03]  /*4400*/  VIADD R10, R5, 0xa00 ;  /* 0x00000a00050a7836 */ /* 0x000fc60000000000 */
        /* <DEDUP_REMOVED lines=130> */
[----:B------:R-:W-:Y:S02]  /*4c30*/  IMAD R5, R168, -0x40, R9 ;  /* 0xffffffc0a8057824 */ /* 0x000fe400078e0209 */
[----:B------:R-:W-:-:S03]  /*4c40*/  IMAD R9, R185, 0x40, R18 ;  /* 0x00000040b9097824 */ /* 0x000fc600078e0212 */
[----:B------:R-:W-:Y:S02]  /*4c50*/  IADD3 R7, R186, 0x1, R5 ;  /* 0x00000001ba077810 */ /* 0x000fe40007ffe005 */
[C---:B------:R-:W-:Y:S02]  /*4c60*/  IADD3 R5, -R22.reuse, R5, R186 ;  /* 0x0000000516057210 */ /* 0x040fe40007ffe1ba */
[----:B------:R-:W-:-:S04]  /*4c70*/  IADD3 R8, -R22, R7, -R184 ;  /* 0x0000000716087210 */ /* 0x000fc80007ffe9b8 */
[----:B------:R-:W-:Y:S02]  /*4c80*/  VIADDMNMX R11, R9, R8, R5, PT ;  /* 0x00000008090b7246 */ /* 0x000fe40003800105 */
[----:B------:R-:W-:Y:S02]  /*4c90*/  IADD3 R8, R8, 0x8, R9 ;  /* 0x0000000808087810 */ /* 0x000fe40007ffe009 */
[C---:B------:R-:W-:Y:S02]  /*4ca0*/  ISETP.GT.AND P1, PT, R11.reuse, RZ, PT ;  /* 0x000000ff0b00720c */ /* 0x040fe40003f24270 */
[C---:B------:R-:W-:Y:S02]  /*4cb0*/  ISETP.GT.AND P2, PT, R11.reuse, 0x1, PT ;  /* 0x000000010b00780c */ /* 0x040fe40003f44270 */
[----:B------:R-:W-:Y:S02]  /*4cc0*/  ISETP.GT.AND P3, PT, R11, 0x8, PT ;  /* 0x000000080b00780c */ /* 0x000fe40003f64270 */
[----:B------:R-:W-:Y:S01]  /*4cd0*/  VIMNMX R8, R5, R8, PT ;  /* 0x0000000805087248 */ /* 0x000fe20003fe0100 */
[----:B------:R-:W-:-:S02]  /*4ce0*/  WARPGROUP.DEPBAR.LE gsb0, 0x0 ;  /* 0x00008000000079c5 */ /* 0x000fc40000010000 */
[----:B------:R-:W-:-:S06]  /*4cf0*/  WARPGROUP.ARRIVE ;  /* 0x00000000000079c5 */ /* 0x000fcc0000000000 */
[----:B------:R-:W-:Y:S01]  /*4d00*/  HGMMA.64x64x16.F32 R24, gdesc[UR4], R24, gsb0 ;  /* 0x00e00000041879f0 */ /* 0x000fe20008000818 */
[----:B------:R-:W-:Y:S01]  /*4d10*/  R2UR UR4, R201 ;  /* 0x00000000c90472ca */ /* 0x000fe200000e0000 */
[----:B------:R-:W-:-:S12]  /*4d20*/  UMOV UR7, 0x40000040 ;  /* 0x4000004000077882 */ /* 0x000fd80000000000 */
[----:B------:R-:W-:Y:S01]  /*4d30*/  UMOV UR6, UR4 ;  /* 0x0000000400067c82 */ /* 0x000fe20008000000 */
[----:B------:R-:W-:Y:S01]  /*4d40*/  R2UR UR4, R203 ;  /* 0x00000000cb0472ca */ /* 0x000fe200000e0000 */
[C---:B------:R-:W-:Y:S01]  /*4d50*/  VIADD R203, R201.reuse, 0x100 ;  /* 0x00000100c9cb7836 */ /* 0x040fe20000000000 */
[----:B------:R-:W-:Y:S01]  /*4d60*/  IADD3 R201, R201, 0x180, RZ ;  /* 0x00000180c9c97810 */ /* 0x000fe20007ffe0ff */
        /* <DEDUP_REMOVED lines=48> */
[----:B------:R-:W0:Y:S01]  /*5070*/  SHFL.BFLY PT, R7, R10, 0x2, 0x1f ;  /* 0x0c401f000a077f89 */ /* 0x000e2200000e0000 */
        /* <DEDUP_REMOVED lines=12> */
[----:B0-----:R-:W-:Y:S02]  /*5140*/  FMNMX.FTZ R9, R10, R7, !PT ;  /* 0x000000070a097209 */ /* 0x001fe40007810000 */
[----:B------:R-:W-:Y:S02]  /*5150*/  FMNMX.FTZ R10, R30, R5, !PT ;  /* 0x000000051e0a7209 */ /* 0x000fe40007810000 */
[----:B------:R-:W-:Y:S01]  /*5160*/  FSEL R38, R38, -INF , P2 ;  /* 0xff80000026267808 */ /* 0x000fe20001000000 */
[----:B------:R-:W0:Y:S01]  /*5170*/  SHFL.BFLY PT, R12, R9, 0x1, 0x1f ;  /* 0x0c201f00090c7f89 */ /* 0x000e2200000e0000 */
        /* <DEDUP_REMOVED lines=12> */
[----:B0-----:R-:W-:-:S02]  /*5240*/  FMNMX.FTZ R5, R9, R12, !PT ;  /* 0x0000000c09057209 */ /* 0x001fc40007810000 */
[----:B------:R-:W-:Y:S02]  /*5250*/  ISETP.GT.AND P3, PT, R8, 0x29, PT ;  /* 0x000000290800780c */ /* 0x000fe40003f64270 */
[----:B------:R-:W-:Y:S01]  /*5260*/  FSEL R46, R46, -INF , P2 ;  /* 0xff8000002e2e7808 */ /* 0x000fe20001000000 */
[----:B------:R-:W-:Y:S01]  /*5270*/  FMUL.FTZ R9, R5, UR10 ;  /* 0x0000000a05097c20 */ /* 0x000fe20008410000 */
[----:B------:R-:W-:Y:S02]  /*5280*/  FMNMX.FTZ R7, R43, R10, !PT ;  /* 0x0000000a2b077209 */ /* 0x000fe40007810000 */
[----:B------:R-:W-:Y:S02]  /*5290*/  FSETP.NEU.FTZ.AND P4, PT, R5, -INF , PT ;  /* 0xff8000000500780b */ /* 0x000fe40003f9d000 */
[----:B------:R-:W-:Y:S02]  /*52a0*/  ISETP.GT.AND P1, PT, R8, 0x30, PT ;  /* 0x000000300800780c */ /* 0x000fe40003f24270 */
[----:B------:R-:W-:-:S02]  /*52b0*/  FSEL R47, R47, -INF , P3 ;  /* 0xff8000002f2f7808 */ /* 0x000fc40001800000 */
[----:B------:R-:W-:Y:S02]  /*52c0*/  FMNMX.FTZ R10, R46, R7, !PT ;  /* 0x000000072e0a7209 */ /* 0x000fe40007810000 */
        /* <DEDUP_REMOVED lines=28> */
[----:B------:R-:W-:Y:S01]  /*5490*/  FFMA.FTZ R176, R53, UR10, -R56 ;  /* 0x0000000a35b07c23 */ /* 0x000fe20008010838 */
[----:B------:R-:W0:Y:S01]  /*54a0*/  SHFL.BFLY PT, R15, R8, 0x2, 0x1f ;  /* 0x0c401f00080f7f89 */ /* 0x000e2200000e0000 */
[----:B------:R-:W1:Y:S08]  /*54b0*/  MUFU.EX2 R7, R7 ;  /* 0x0000000700077308 */ /* 0x000e700000000800 */
[----:B------:R-:W-:Y:S08]  /*54c0*/  MUFU.EX2 R9, R9 ;  /* 0x0000000900097308 */ /* 0x000ff00000000800 */
[----:B------:R-:W2:Y:S01]  /*54d0*/  MUFU.EX2 R12, R12 ;  /* 0x0000000c000c7308 */ /* 0x000ea20000000800 */
[----:B-1----:R-:W-:Y:S01]  /*54e0*/  F2FP.F16.F32.PACK_AB R152, R10, R7 ;  /* 0x000000070a98723e */ /* 0x002fe200000000ff */
[----:B------:R-:W-:Y:S01]  /*54f0*/  FADD.FTZ R10, R7, R10 ;  /* 0x0000000a070a7221 */ /* 0x000fe20000010000 */
[----:B0-----:R-:W-:Y:S01]  /*5500*/  FMNMX.FTZ R24, R8, R15, !PT ;  /* 0x0000000f08187209 */ /* 0x001fe20007810000 */
[----:B------:R-:W-:-:S04]  /*5510*/  FFMA.FTZ R15, R40, UR10, -R56 ;  /* 0x0000000a280f7c23 */ /* 0x000fc80008010838 */
[----:B------:R-:W-:Y:S01]  /*5520*/  MUFU.EX2 R11, R11 ;  /* 0x0000000b000b7308 */ /* 0x000fe20000000800 */
[----:B------:R-:W0:Y:S07]  /*5530*/  SHFL.BFLY PT, R25, R24, 0x1, 0x1f ;  /* 0x0c201f0018197f89 */ /* 0x000e2e00000e0000 */
[----:B------:R-:W1:Y:S01]  /*5540*/  MUFU.EX2 R14, R14 ;  /* 0x0000000e000e7308 */ /* 0x000e620000000800 */
[----:B--2---:R-:W-:Y:S01]  /*5550*/  F2FP.F16.F32.PACK_AB R154, R12, R9 ;  /* 0x000000090c9a723e */ /* 0x004fe200000000ff */
[----:B------:R-:W-:Y:S01]  /*5560*/  FADD.FTZ R9, R9, R10 ;  /* 0x0000000a09097221 */ /* 0x000fe20000010000 */
[----:B------:R-:W-:-:S03]  /*5570*/  IMAD.IADD R10, R186, 0x1, -R184 ;  /* 0x00000001ba0a7824 */ /* 0x000fc600078e0ab8 */
[----:B------:R-:W-:Y:S01]  /*5580*/  FADD.FTZ R12, R12, R9 ;  /* 0x000000090c0c7221 */ /* 0x000fe20000010000 */
[----:B------:R-:W-:Y:S01]  /*5590*/  IMAD R10, R185, 0x40, R10 ;  /* 0x00000040b90a7824 */ /* 0x000fe200078e020a */
[----:B------:R-:W-:Y:S04]  /*55a0*/  MUFU.EX2 R13, R13 ;  /* 0x0000000d000d7308 */ /* 0x000fe80000000800 */
[----:B------:R-:W-:-:S04]  /*55b0*/  SHF.R.S32.HI R7, RZ, 0x1f, R10 ;  /* 0x0000001fff077819 */ /* 0x000fc8000001140a */
[----:B------:R-:W2:Y:S01]  /*55c0*/  MUFU.EX2 R20, R20 ;  /* 0x0000001400147308 */ /* 0x000ea20000000800 */
[----:B-1----:R-:W-:Y:S01]  /*55d0*/  F2FP.F16.F32.PACK_AB R156, R14, R11 ;  /* 0x0000000b0e9c723e */ /* 0x002fe200000000ff */
[----:B------:R-:W-:Y:S01]  /*55e0*/  FADD.FTZ R11, R11, R12 ;  /* 0x0000000c0b0b7221 */ /* 0x000fe20000010000 */
[----:B0-----:R-:W-:Y:S01]  /*55f0*/  FMNMX.FTZ R8, R24, R25, !PT ;  /* 0x0000001918087209 */ /* 0x001fe20007810000 */
[----:B------:R-:W-:Y:S01]  /*5600*/  VIADD R12, R168, 0xfffffffe ;  /* 0xfffffffea80c7836 */ /* 0x000fe20000000000 */
[----:B------:R-:W-:Y:S01]  /*5610*/  LEA.HI R7, R7, R10, RZ, 0x6 ;  /* 0x0000000a07077211 */ /* 0x000fe200078f30ff */
[----:B------:R-:W-:Y:S01]  /*5620*/  FADD.FTZ R14, R14, R11 ;  /* 0x0000000b0e0e7221 */ /* 0x000fe20000010000 */
[C---:B------:R-:W-:Y:S01]  /*5630*/  FSETP.NEU.FTZ.AND P1, PT, R8.reuse, -INF , PT ;  /* 0xff8000000800780b */ /* 0x040fe20003f3d000 */
[----:B------:R-:W-:Y:S01]  /*5640*/  FMUL.FTZ R24, R8, UR10 ;  /* 0x0000000a08187c20 */ /* 0x000fe20008410000 */
[----:B------:R-:W-:Y:S01]  /*5650*/  MUFU.EX2 R15, R15 ;  /* 0x0000000f000f7308 */ /* 0x000fe20000000800 */
[----:B------:R-:W-:-:S03]  /*5660*/  SHF.R.S32.HI R7, RZ, 0x6, R7 ;  /* 0x00000006ff077819 */ /* 0x000fc60000011407 */
[----:B------:R-:W-:Y:S02]  /*5670*/  FSEL R25, R24, RZ, P1 ;  /* 0x000000ff18197208 */ /* 0x000fe40000800000 */
[----:B------:R-:W-:Y:S02]  /*5680*/  ISETP.NE.AND P1, PT, R57, RZ, PT ;  /* 0x000000ff3900720c */ /* 0x000fe40003f25270 */
[----:B------:R-:W0:Y:S01]  /*5690*/  MUFU.EX2 R170, R170 ;  /* 0x000000aa00aa7308 */ /* 0x000e220000000800 */
        /* <DEDUP_REMOVED lines=20> */
[----:B--2---:R-:W-:Y:S01]  /*57e0*/  F2FP.F16.F32.PACK_AB R158, R20, R13 ;  /* 0x0000000d149e723e */ /* 0x004fe200000000ff */
[----:B------:R-:W-:Y:S01]  /*57f0*/  FADD.FTZ R13, R13, R14 ;  /* 0x0000000e0d0d7221 */ /* 0x000fe20000010000 */
[----:B0-----:R-:W-:Y:S01]  /*5800*/  F2FP.F16.F32.PACK_AB R160, R170, R15 ;  /* 0x0000000faaa0723e */ /* 0x001fe200000000ff */
[----:B------:R-:W-:Y:S01]  /*5810*/  @!P1 VIADD R6, R6, 0x38860 ;  /* 0x0003886006069836 */ /* 0x000fe20000000000 */
[----:B------:R-:W-:Y:S01]  /*5820*/  VIMNMX R9, RZ, R7, !PT ;  /* 0x00000007ff097248 */ /* 0x000fe20007fe0100 */
[----:B------:R-:W-:Y:S01]  /*5830*/  FADD.FTZ R20, R20, R13 ;  /* 0x0000000d14147221 */ /* 0x000fe20000010000 */
[----:B------:R-:W0:Y:S02]  /*5840*/  MUFU.EX2 R178, R178 ;  /* 0x000000b200b27308 */ /* 0x000e240000000800 */
[----:B------:R-:W-:Y:S01]  /*5850*/  ISETP.GE.AND P2, PT, R12, R9, PT ;  /* 0x000000090c00720c */ /* 0x000fe20003f46270 */
[----:B------:R-:W-:Y:S01]  /*5860*/  FADD.FTZ R15, R15, R20 ;  /* 0x000000140f0f7221 */ /* 0x000fe20000010000 */
[----:B------:R-:W-:-:S03]  /*5870*/  @!P1 PRMT R6, RZ, 0x654, R6 ;  /* 0x00000654ff069816 */ /* 0x000fc60000000006 */
[----:B------:R-:W-:Y:S01]  /*5880*/  FADD.FTZ R170, R170, R15 ;  /* 0x0000000faaaa7221 */ /* 0x000fe20000010000 */
        /* <DEDUP_REMOVED lines=15> */
[----:B------:R-:W-:Y:S01]  /*5980*/  MUFU.EX2 R21, R21 ;  /* 0x0000001500157308 */ /* 0x000fe20000000800 */
[----:B------:R0:W-:Y:S07]  /*5990*/  STSM.16.M88.4 [R189+0x36400], R152 ;  /* 0x03640098bd007844 */ /* 0x0001ee0000000200 */
[----:B------:R-:W3:Y:S01]  /*59a0*/  MUFU.EX2 R172, R172 ;  /* 0x000000ac00ac7308 */ /* 0x000ee20000000800 */
[----:B--2---:R-:W-:Y:S01]  /*59b0*/  F2FP.F16.F32.PACK_AB R159, R200, R179 ;  /* 0x000000b3c89f723e */ /* 0x004fe200000000ff */
[----:B------:R-:W-:-:S04]  /*59c0*/  FADD.FTZ R179, R179, R182 ;  /* 0x000000b6b3b37221 */ /* 0x000fc80000010000 */
[----:B------:R0:W-:Y:S01]  /*59d0*/  STSM.16.M88.4 [R192], R156 ;  /* 0x0000009cc0007844 */ /* 0x0001e20000000200 */
[----:B------:R-:W-:Y:S01]  /*59e0*/  FADD.FTZ R200, R200, R179 ;  /* 0x000000b3c8c87221 */ /* 0x000fe20000010000 */
[----:B------:R-:W-:Y:S08]  /*59f0*/  MUFU.EX2 R181, R181 ;  /* 0x000000b500b57308 */ /* 0x000ff00000000800 */
[----:B------:R-:W2:Y:S01]  /*5a00*/  MUFU.EX2 R202, R202 ;  /* 0x000000ca00ca7308 */ /* 0x000ea20000000800 */
[----:B---3--:R-:W-:Y:S01]  /*5a10*/  F2FP.F16.F32.PACK_AB R162, R172, R21 ;  /* 0x00000015aca2723e */ /* 0x008fe200000000ff */
[----:B------:R-:W-:-:S04]  /*5a20*/  FADD.FTZ R21, R21, R170 ;  /* 0x000000aa15157221 */ /* 0x000fc80000010000 */
[----:B------:R-:W-:Y:S02]  /*5a30*/  FADD.FTZ R172, R172, R21 ;  /* 0x00000015acac7221 */ /* 0x000fe40000010000 */
[----:B------:R-:W-:Y:S08]  /*5a40*/  MUFU.EX2 R183, R183 ;  /* 0x000000b700b77308 */ /* 0x000ff00000000800 */
[----:B------:R-:W3:Y:S01]  /*5a50*/  MUFU.EX2 R204, R204 ;  /* 0x000000cc00cc7308 */ /* 0x000ee20000000800 */
[----:B--2---:R-:W-:Y:S01]  /*5a60*/  F2FP.F16.F32.PACK_AB R161, R202, R181 ;  /* 0x000000b5caa1723e */ /* 0x004fe200000000ff */
[----:B------:R-:W-:-:S04]  /*5a70*/  FADD.FTZ R181, R181, R200 ;  /* 0x000000c8b5b57221 */ /* 0x000fc80000010000 */
[----:B------:R-:W-:Y:S02]  /*5a80*/  FADD.FTZ R202, R202, R181 ;  /* 0x000000b5caca7221 */ /* 0x000fe40000010000 */
[----:B------:R-:W-:Y:S08]  /*5a90*/  MUFU.EX2 R169, R169 ;  /* 0x000000a900a97308 */ /* 0x000ff00000000800 */
[----:B------:R-:W2:Y:S01]  /*5aa0*/  MUFU.EX2 R174, R174 ;  /* 0x000000ae00ae7308 */ /* 0x000ea20000000800 */
[----:B---3--:R-:W-:Y:S01]  /*5ab0*/  F2FP.F16.F32.PACK_AB R163, R204, R183 ;  /* 0x000000b7cca3723e */ /* 0x008fe200000000ff */
[----:B------:R-:W-:-:S04]  /*5ac0*/  FADD.FTZ R183, R183, R202 ;  /* 0x000000cab7b77221 */ /* 0x000fc80000010000 */
[----:B------:R0:W-:Y:S01]  /*5ad0*/  STSM.16.M88.4 [R190], R160 ;  /* 0x000000a0be007844 */ /* 0x0001e20000000200 */
[----:B------:R-:W-:Y:S01]  /*5ae0*/  FADD.FTZ R183, R204, R183 ;  /* 0x000000b7ccb77221 */ /* 0x000fe20000010000 */
        /* <DEDUP_REMOVED lines=8> */
[----:B------:R-:W-:-:S06]  /*5b70*/  FADD.FTZ R171, R171, R174 ;  /* 0x000000aeabab7221 */ /* 0x000fcc0000010000 */
[----:B------:R-:W3:Y:S08]  /*5b80*/  MUFU.EX2 R199, R199 ;  /* 0x000000c700c77308 */ /* 0x000ef00000000800 */
[----:B------:R-:W4:Y:S01]  /*5b90*/  MUFU.EX2 R208, R208 ;  /* 0x000000d000d07308 */ /* 0x000f220000000800 */
[----:B--2---:R-:W-:Y:S01]  /*5ba0*/  F2FP.F16.F32.PACK_AB R165, R187, R206 ;  /* 0x000000cebba5723e */ /* 0x004fe200000000ff */
[----:B------:R-:W-:-:S04]  /*5bb0*/  FADD.FTZ R206, R206, R183 ;  /* 0x000000b7cece7221 */ /* 0x000fc80000010000 */
[----:B------:R-:W-:-:S04]  /*5bc0*/  FADD.FTZ R206, R187, R206 ;  /* 0x000000cebbce7221 */ /* 0x000fc80000010000 */
[----:B---3--:R-:W-:Y:S01]  /*5bd0*/  FADD.FTZ R7, R199, R206 ;  /* 0x000000cec7077221 */ /* 0x008fe20000010000 */
[----:B----4-:R-:W-:-:S03]  /*5be0*/  F2FP.F16.F32.PACK_AB R167, R208, R199 ;  /* 0x000000c7d0a7723e */ /* 0x010fc600000000ff */
[----:B------:R-:W-:Y:S02]  /*5bf0*/  FADD.FTZ R7, R208, R7 ;  /* 0x00000007d0077221 */ /* 0x000fe40000010000 */
[----:B------:R0:W-:Y:S01]  /*5c00*/  STSM.16.M88.4 [R191], R164 ;  /* 0x000000a4bf007844 */ /* 0x0001e20000000200 */
[----:B-1----:R-:W-:-:S06]  /*5c10*/  WARPGROUP.ARRIVE ;  /* 0x00000000000079c5 */ /* 0x002fcc0000000000 */
        /* <DEDUP_REMOVED lines=32> */
[----:B0-----:R-:W-:Y:S06]  /*5e20*/  @!P2 BRA `(.L_x_6673) ;  /* 0x000000300088a947 */ /* 0x001fec0003800000 */
[----:B------:R-:W-:Y:S01]  /*5e30*/  IMAD.MOV.U32 R11, RZ, RZ, R8 ;  /* 0x000000ffff0b7224 */ /* 0x000fe200078e0008 */
[----:B------:R-:W-:Y:S01]  /*5e40*/  ULDC UR10, c[0x0][0xa80] ;  /* 0x0002a000000a7ab9 */ /* 0x000fe20000000800 */
[----:B------:R-:W-:Y:S02]  /*5e50*/  IMAD.MOV.U32 R13, RZ, RZ, R5 ;  /* 0x000000ffff0d7224 */ /* 0x000fe400078e0005 */
[----:B------:R-:W-:-:S07]  /*5e60*/  IMAD.MOV.U32 R15, RZ, RZ, R2 ;  /* 0x000000ffff0f7224 */ /* 0x000fce00078e0002 */
.L_x_6682:
[----:B------:R-:W-:-:S05]  /*5e70*/  VIADD R2, R15, 0x1 ;  /* 0x000000010f027836 */ /* 0x000fca0000000000 */
[----:B------:R-:W-:-:S04]  /*5e80*/  ISETP.NE.AND P2, PT, R2, 0x2, PT ;  /* 0x000000020200780c */ /* 0x000fc80003f45270 */
[----:B------:R-:W-:Y:S02]  /*5e90*/  SEL R5, RZ, 0x1, P2 ;  /* 0x00000001ff057807 */ /* 0x000fe40001000000 */
[----:B------:R-:W-:Y:S02]  /*5ea0*/  SEL R2, R2, RZ, P2 ;  /* 0x000000ff02027207 */ /* 0x000fe40001000000 */
[----:B------:R-:W-:Y:S01]  /*5eb0*/  LOP3.LUT R16, R16, R5, RZ, 0x3c, !PT ;  /* 0x0000000510107212 */ /* 0x000fe200078e3cff */
[----:B------:R-:W-:Y:S06]  /*5ec0*/  @!P0 BRA `(.L_x_6674) ;  /* 0x0000000000048947 */ /* 0x000fec0003800000 */
[----:B------:R-:W-:Y:S01]  /*5ed0*/  BPT.TRAP 0x1 ;  /* 0x000000040000795c */ /* 0x000fe20000300000 */
.L_x_6674:
[----:B------:R-:W-:Y:S01]  /*5ee0*/  IMAD R10, R2, 0x8, R17 ;  /* 0x00000008020a7824 */ /* 0x000fe200078e0211 */
[----:B------:R-:W-:-:S04]  /*5ef0*/  SHF.L.U32 R5, R16, 0x1f, RZ ;  /* 0x0000001f10057819 */ /* 0x000fc800000006ff */
[----:B------:R0:W1:Y:S01]  /*5f00*/  SYNCS.PHASECHK.TRANS64.TRYWAIT P2, [R10+URZ+0x38830], R5 ;  /* 0x038830050a0075a7 */ /* 0x000062000804017f */
[----:B------:R-:W-:Y:S05]  /*5f10*/  @!P0 BRA `(.L_x_6675) ;  /* 0x0000000000048947 */ /* 0x000fea0003800000 */
[----:B------:R-:W-:Y:S01]  /*5f20*/  BPT.TRAP 0x1 ;  /* 0x000000040000795c */ /* 0x000fe20000300000 */
.L_x_6675:
[----:B------:R-:W-:Y:S01]  /*5f30*/  IMAD R8, R2, 0x200, R0 ;  /* 0x0000020002087824 */ /* 0x000fe200078e0200 */
[----:B-1----:R-:W-:Y:S06]  /*5f40*/  @P2 BRA `(.L_x_6676) ;  /* 0x0000000000082947 */ /* 0x002fec0003800000 */
[----:B------:R-:W1:Y:S02]  /*5f50*/  SYNCS.PHASECHK.TRANS64.TRYWAIT P2, [R10+URZ+0x38830], R5 ;  /* 0x038830050a0075a7 */ /* 0x000e64000804017f */
[----:B-1----:R-:W-:Y:S05]  /*5f60*/  @!P2 BRA `(.L_x_6677) ;  /* 0x000000e80094a947 */ /* 0x002fea0003800000 */
.L_x_6676:
[----:B------:R-:W-:Y:S01]  /*5f70*/  R2UR UR6, R8 ;  /* 0x00000000080672ca */ /* 0x000fe200000e0000 */
[----:B------:R-:W-:Y:S01]  /*5f80*/  WARPGROUP.ARRIVE ;  /* 0x00000000000079c5 */ /* 0x000fe20000000000 */
[----:B------:R-:W-:Y:S01]  /*5f90*/  UMOV UR4, UR8 ;  /* 0x0000000800047c82 */ /* 0x000fe20008000000 */
[----:B------:R-:W-:Y:S01]  /*5fa0*/  UMOV UR5, UR9 ;  /* 0x0000000900057c82 */ /* 0x000fe20008000000 */
[----:B------:R-:W-:Y:S01]  /*5fb0*/  UMOV UR7, 0x40000040 ;  /* 0x4000004000077882 */ /* 0x000fe20000000000 */
[----:B------:R-:W-:Y:S01]  /*5fc0*/  UMOV UR15, 0x40000040 ;  /* 0x40000040000f7882 */ /* 0x000fe20000000000 */
[----:B------:R-:W-:Y:S01]  /*5fd0*/  UMOV UR19, 0x40000040 ;  /* 0x4000004000137882 */ /* 0x000fe20000000000 */
[----:B------:R-:W-:-:S06]  /*5fe0*/  UMOV UR23, 0x40000040 ;  /* 0x4000004000177882 */ /* 0x000fcc0000000000 */
        /* <DEDUP_REMOVED lines=16> */
.L_x_6678:
[----:B------:R2:W3:Y:S01]  /*60f0*/  SYNCS.PHASECHK.TRANS64.TRYWAIT P2, [R10+URZ+0x38850], R5 ;  /* 0x038850050a0075a7 */ /* 0x0004e2000804017f */
[----:B------:R-:W-:Y:S05]  /*6100*/  @!P0 BRA `(.L_x_6679) ;  /* 0x0000000000048947 */ /* 0x000fea0003800000 */
[----:B------:R-:W-:Y:S01]  /*6110*/  BPT.TRAP 0x1 ;  /* 0x000000040000795c */ /* 0x000fe20000300000 */
.L_x_6679:
[----:B---3--:R-:W-:Y:S05]  /*6120*/  @P2 BRA `(.L_x_6680) ;  /* 0x0000000000082947 */ /* 0x008fea0003800000 */
[----:B------:R-:W3:Y:S02]  /*6130*/  SYNCS.PHASECHK.TRANS64.TRYWAIT P2, [R10+URZ+0x38850], R5 ;  /* 0x038850050a0075a7 */ /* 0x000ee4000804017f */
[----:B---3--:R-:W-:Y:S05]  /*6140*/  @!P2 BRA `(.L_x_6681) ;  /* 0x000000e80030a947 */ /* 0x008fea0003800000 */
.L_x_6680:
[----:B0123--:R-:W-:Y:S01]  /*6150*/  LEA R5, R2, R3, 0xc ;  /* 0x0000000302057211 */ /* 0x00ffe200078e60ff */
[----:B------:R-:W-:Y:S01]  /*6160*/  WARPGROUP.ARRIVE ;  /* 0x00000000000079c5 */ /* 0x000fe20000000000 */
[----:B------:R-:W-:Y:S01]  /*6170*/  UMOV UR27, 0x40000040 ;  /* 0x40000040001b7882 */ /* 0x000fe20000000000 */
[----:B------:R-:W-:Y:S01]  /*6180*/  VIADD R14, R4, 0x2 ;  /* 0x00000002040e7836 */ /* 0x000fe20000000000 */
[C---:B------:R-:W-:Y:S01]  /*6190*/  R2UR UR26, R5.reuse ;  /* 0x00000000051a72ca */ /* 0x040fe200000e0000 */
[C---:B------:R-:W-:Y:S01]  /*61a0*/  VIADD R8, R5.reuse, 0x2 ;  /* 0x0000000205087836 */ /* 0x040fe20000000000 */
[----:B------:R-:W-:Y:S01]  /*61b0*/  UMOV UR5, 0x40000040 ;  /* 0x4000004000057882 */ /* 0x000fe20000000000 */
[----:B------:R-:W-:Y:S01]  /*61c0*/  UMOV UR7, 0x40000040 ;  /* 0x4000004000077882 */ /* 0x000fe20000000000 */
[----:B------:R-:W-:Y:S01]  /*61d0*/  R2UR UR4, R14 ;  /* 0x000000000e0472ca */ /* 0x000fe200000e0000 */
[----:B------:R-:W-:Y:S01]  /*61e0*/  VIADD R14, R4, 0x4 ;  /* 0x00000004040e7836 */ /* 0x000fe20000000000 */
[----:B------:R-:W-:Y:S01]  /*61f0*/  R2UR UR6, R8 ;  /* 0x00000000080672ca */ /* 0x000fe200000e0000 */
[----:B------:R-:W-:Y:S01]  /*6200*/  VIADD R8, R5, 0x4 ;  /* 0x0000000405087836 */ /* 0x000fe20000000000 */
[----:B------:R-:W0:Y:S01]  /*6210*/  S2R R20, SR_TID.X ;  /* 0x0000000000147919 */ /* 0x000e220000002100 */
[----:B------:R-:W-:-:S02]  /*6220*/  VIADD R187, R4, 0x800 ;  /* 0x0000080004bb7836 */ /* 0x000fc40000000000 */
[----:B------:R-:W-:Y:S02]  /*6230*/  VIADD R21, R5, 0x800 ;  /* 0x0000080005157836 */ /* 0x000fe40000000000 */
[----:B------:R-:W-:Y:S01]  /*6240*/  HGMMA.64x64x16.F32 R152, gdesc[UR24], R152, gsb0 ;  /* 0x00e00000189879f0 */ /* 0x000fe20008000898 */
[----:B------:R-:W-:Y:S01]  /*6250*/  IMAD R211, R2, 0x1000, R19 ;  /* 0x0000100002d37824 */ /* 0x000fe200078e0213 */
[----:B0-----:R-:W-:Y:S01]  /*6260*/  SHF.R.U32.HI R20, RZ, 0x7, R20 ;  /* 0x00000007ff147819 */ /* 0x001fe20000011614 */
        /* <DEDUP_REMOVED lines=124> */
[----:B------:R-:W0:Y:S02]  /*6a30*/  SHFL.IDX PT, R8, R20, RZ, 0x1f ;  /* 0x00001fff14087589 */ /* 0x000e2400000e0000 */
[----:B0-----:R-:W-:-:S04]  /*6a40*/  ISETP.GT.AND P2, PT, R8, 0x7f, PT ;  /* 0x0000007f0800780c */ /* 0x001fc80003f44270 */
        /* <DEDUP_REMOVED lines=58> */
[--C-:B------:R-:W-:Y:S02]  /*6df0*/  IMAD.IADD R200, R20, 0x1, R21.reuse ;  /* 0x0000000114c87824 */ /* 0x100fe400078e0215 */
        /* <DEDUP_REMOVED lines=87> */
[----:B------:R-:W-:Y:S01]  /*7370*/  IMAD.IADD R20, R20, 0x1, R21 ;  /* 0x0000000114147824 */ /* 0x000fe200078e0215 */
        /* <DEDUP_REMOVED lines=32> */
[----:B------:R-:W-:-:S04]  /*7580*/  IMAD R8, R12, R5, 0x1 ;  /* 0x000000010c087424 */ /* 0x000fc800078e0205 */
[----:B------:R-:W-:-:S05]  /*7590*/  IMAD R5, R185, 0x40, R8 ;  /* 0x00000040b9057824 */ /* 0x000fca00078e0208 */
[----:B------:R-:W-:-:S04]  /*75a0*/  IADD3 R5, -R184, R5, R186 ;  /* 0x00000005b8057210 */ /* 0x000fc80007ffe1ba */
[----:B------:R-:W-:-:S04]  /*75b0*/  IADD3 R5, R18, R5, -R22 ;  /* 0x0000000512057210 */ /* 0x000fc80007ffe816 */
[C---:B------:R-:W-:Y:S02]  /*75c0*/  ISETP.GT.AND P2, PT, R5.reuse, RZ, PT ;  /* 0x000000ff0500720c */ /* 0x040fe40003f44270 */
[----:B------:R-:W-:Y:S01]  /*75d0*/  ISETP.GT.AND P3, PT, R5, 0x1, PT ;  /* 0x000000010500780c */ /* 0x000fe20003f64270 */
[----:B------:R-:W-:Y:S02]  /*75e0*/  WARPGROUP.DEPBAR.LE gsb0, 0x0 ;  /* 0x00008000000079c5 */ /* 0x000fe40000010000 */
[----:B------:R-:W-:-:S06]  /*75f0*/  WARPGROUP.ARRIVE ;  /* 0x00000000000079c5 */ /* 0x000fcc0000000000 */
[----:B------:R-:W-:Y:S01]  /*7600*/  HGMMA.64x64x16.F32 R152, gdesc[UR4], R152, gsb0 ;  /* 0x00e00000049879f0 */ /* 0x000fe20008000898 */
[----:B------:R-:W-:Y:S01]  /*7610*/  R2UR UR4, R211 ;  /* 0x00000000d30472ca */ /* 0x000fe200000e0000 */
[----:B------:R-:W-:-:S12]  /*7620*/  UMOV UR7, 0x40000040 ;  /* 0x4000004000077882 */ /* 0x000fd80000000000 */
[----:B------:R-:W-:Y:S01]  /*7630*/  UMOV UR6, UR4 ;  /* 0x0000000400067c82 */ /* 0x000fe20008000000 */
[----:B------:R-:W-:Y:S02]  /*7640*/  WARPGROUP.DEPBAR.LE gsb0, 0x0 ;  /* 0x00008000000079c5 */ /* 0x000fe40000010000 */
[----:B------:R-:W-:Y:S02]  /*7650*/  FSEL R152, R152, -INF , P2 ;  /* 0xff80000098987808 */ /* 0x000fe40001000000 */
        /* <DEDUP_REMOVED lines=43> */
[----:B------:R-:W-:-:S04]  /*7910*/  FMNMX.FTZ R14, R180, R21, !PT ;  /* 0x00000015b40e7209 */ /* 0x000fc80007810000 */
[----:B------:R-:W-:Y:S01]  /*7920*/  FMNMX.FTZ R21, R181, R14, !PT ;  /* 0x0000000eb5157209 */ /* 0x000fe20007810000 */
[----:B------:R-:W-:-:S04]  /*7930*/  VIADD R14, R5, 0x8 ;  /* 0x00000008050e7836 */ /* 0x000fc80000000000 */
[----:B------:R-:W0:Y:S01]  /*7940*/  SHFL.BFLY PT, R20, R21, 0x2, 0x1f ;  /* 0x0c401f0015147f89 */ /* 0x000e2200000e0000 */
[C---:B------:R-:W-:Y:S02]  /*7950*/  ISETP.GT.AND P2, PT, R14.reuse, RZ, PT ;  /* 0x000000ff0e00720c */ /* 0x040fe40003f44270 */
[----:B------:R-:W-:Y:S02]  /*7960*/  ISETP.GT.AND P3, PT, R14, 0x1, PT ;  /* 0x000000010e00780c */ /* 0x000fe40003f64270 */
[----:B------:R-:W-:Y:S02]  /*7970*/  FSEL R154, R154, -INF , P2 ;  /* 0xff8000009a9a7808 */ /* 0x000fe40001000000 */
        /* <DEDUP_REMOVED lines=9> */
[----:B0-----:R-:W-:Y:S02]  /*7a10*/  FMNMX.FTZ R168, R21, R20, !PT ;  /* 0x0000001415a87209 */ /* 0x001fe40007810000 */
[----:B------:R-:W-:Y:S02]  /*7a20*/  FMNMX.FTZ R20, R154, R11, !PT ;  /* 0x0000000b9a147209 */ /* 0x000fe40007810000 */
[----:B------:R-:W-:Y:S01]  /*7a30*/  FSEL R163, R163, -INF , P3 ;  /* 0xff800000a3a37808 */ /* 0x000fe20001800000 */
[----:B------:R-:W0:Y:S01]  /*7a40*/  SHFL.BFLY PT, R169, R168, 0x1, 0x1f ;  /* 0x0c201f00a8a97f89 */ /* 0x000e2200000e0000 */
        /* <DEDUP_REMOVED lines=16> */
[----:B0-----:R-:W-:Y:S02]  /*7b50*/  FMNMX.FTZ R5, R168, R169, !PT ;  /* 0x000000a9a8057209 */ /* 0x001fe40007810000 */
[----:B------:R-:W-:Y:S02]  /*7b60*/  ISETP.GT.AND P5, PT, R14, 0x29, PT ;  /* 0x000000290e00780c */ /* 0x000fe40003fa4270 */
[----:B------:R-:W-:Y:S01]  /*7b70*/  FSEL R204, R174, -INF , P4 ;  /* 0xff800000aecc7808 */ /* 0x000fe20002000000 */
[----:B------:R-:W-:Y:S01]  /*7b80*/  FMUL.FTZ R206, R5, UR10 ;  /* 0x0000000a05ce7c20 */ /* 0x000fe20008410000 */
        /* <DEDUP_REMOVED lines=28> */
[----:B------:R0:W-:Y:S01]  /*7d50*/  MUFU.EX2 R20, R156 ;  /* 0x0000009c00147308 */ /* 0x0001e20000000800 */
[--C-:B------:R-:W-:Y:S01]  /*7d60*/  FFMA.FTZ R170, R164, UR10, -R206.reuse ;  /* 0x0000000aa4aa7c23 */ /* 0x100fe200080108ce */
[--C-:B------:R-:W-:Y:S01]  /*7d70*/  FFMA.FTZ R173, R165, UR10, -R206.reuse ;  /* 0x0000000aa5ad7c23 */ /* 0x100fe200080108ce */
[----:B------:R-:W1:Y:S01]  /*7d80*/  SHFL.BFLY PT, R153, R152, 0x2, 0x1f ;  /* 0x0c401f0098997f89 */ /* 0x000e6200000e0000 */
[--C-:B------:R-:W-:Y:S01]  /*7d90*/  FFMA.FTZ R174, R199, UR10, -R206.reuse ;  /* 0x0000000ac7ae7c23 */ /* 0x100fe200080108ce */
[--C-:B------:R-:W-:Y:S01]  /*7da0*/  FFMA.FTZ R176, R176, UR10, -R206.reuse ;  /* 0x0000000ab0b07c23 */ /* 0x100fe200080108ce */
[--C-:B------:R-:W-:Y:S01]  /*7db0*/  FFMA.FTZ R180, R180, UR10, -R206.reuse ;  /* 0x0000000ab4b47c23 */ /* 0x100fe200080108ce */
[----:B------:R-:W-:Y:S01]  /*7dc0*/  FFMA.FTZ R181, R181, UR10, -R206 ;  /* 0x0000000ab5b57c23 */ /* 0x000fe200080108ce */
[----:B------:R-:W-:Y:S08]  /*7dd0*/  MUFU.EX2 R21, R21 ;  /* 0x0000001500157308 */ /* 0x000ff00000000800 */
[----:B------:R-:W-:Y:S08]  /*7de0*/  MUFU.EX2 R14, R14 ;  /* 0x0000000e000e7308 */ /* 0x000ff00000000800 */
[----:B------:R-:W-:Y:S01]  /*7df0*/  MUFU.EX2 R169, R169 ;  /* 0x000000a900a97308 */ /* 0x000fe20000000800 */
[----:B-1----:R-:W-:-:S05]  /*7e00*/  FMNMX.FTZ R153, R152, R153, !PT ;  /* 0x0000009998997209 */ /* 0x002fca0007810000 */
[----:B------:R-:W1:Y:S02]  /*7e10*/  SHFL.BFLY PT, R152, R153, 0x1, 0x1f ;  /* 0x0c201f0099987f89 */ /* 0x000e6400000e0000 */
[----:B------:R-:W-:Y:S08]  /*7e20*/  MUFU.EX2 R168, R168 ;  /* 0x000000a800a87308 */ /* 0x000ff00000000800 */
[----:B------:R-:W-:Y:S08]  /*7e30*/  MUFU.EX2 R171, R171 ;  /* 0x000000ab00ab7308 */ /* 0x000ff00000000800 */
[----:B------:R-:W-:Y:S01]  /*7e40*/  MUFU.EX2 R170, R170 ;  /* 0x000000aa00aa7308 */ /* 0x000fe20000000800 */
[----:B-1----:R-:W-:Y:S01]  /*7e50*/  FMNMX.FTZ R8, R153, R152, !PT ;  /* 0x0000009899087209 */ /* 0x002fe20007810000 */
[----:B------:R-:W-:-:S06]  /*7e60*/  IMAD.MOV R153, RZ, RZ, -R188 ;  /* 0x000000ffff997224 */ /* 0x000fcc00078e0abc */
[----:B------:R-:W-:Y:S01]  /*7e70*/  MUFU.EX2 R173, R173 ;  /* 0x000000ad00ad7308 */ /* 0x000fe20000000800 */
[C---:B------:R-:W-:Y:S01]  /*7e80*/  FSETP.NEU.FTZ.AND P3, PT, R8.reuse, -INF , PT ;  /* 0xff8000000800780b */ /* 0x040fe20003f7d000 */
[----:B------:R-:W-:-:S03]  /*7e90*/  FMUL.FTZ R152, R8, UR10 ;  /* 0x0000000a08987c20 */ /* 0x000fc60008410000 */
[----:B0-----:R-:W-:Y:S02]  /*7ea0*/  FSEL R156, R8, RZ, P3 ;  /* 0x000000ff089c7208 */ /* 0x001fe40001800000 */
[----:B------:R-:W-:Y:S01]  /*7eb0*/  FSEL R152, R152, RZ, P3 ;  /* 0x000000ff98987208 */ /* 0x000fe20001800000 */
[----:B------:R-:W-:Y:S02]  /*7ec0*/  MUFU.EX2 R172, R172 ;  /* 0x000000ac00ac7308 */ /* 0x000fe40000000800 */
[----:B------:R-:W-:Y:S01]  /*7ed0*/  FADD.FTZ R156, -R156, R11 ;  /* 0x0000000b9c9c7221 */ /* 0x000fe20000010100 */
[----:B------:R-:W-:Y:S01]  /*7ee0*/  @!P1 IADD3 R11, R10, 0x38840, RZ ;  /* 0x000388400a0b9810 */ /* 0x000fe20007ffe0ff */
[--C-:B------:R-:W-:Y:S01]  /*7ef0*/  FFMA.FTZ R200, R154, UR10, -R152.reuse ;  /* 0x0000000a9ac87c23 */ /* 0x100fe20008010898 */
[----:B------:R-:W-:Y:S01]  /*7f00*/  FSEL R154, R5, RZ, P2 ;  /* 0x000000ff059a7208 */ /* 0x000fe20001000000 */
[----:B------:R-:W-:Y:S01]  /*7f10*/  FMUL.FTZ R156, R156, UR10 ;  /* 0x0000000a9c9c7c20 */ /* 0x000fe20008410000 */
[----:B------:R-:W-:Y:S01]  /*7f20*/  ISETP.NE.AND P2, PT, R22, R153, PT ;  /* 0x000000991600720c */ /* 0x000fe20003f45270 */
[--C-:B------:R-:W-:Y:S01]  /*7f30*/  FFMA.FTZ R201, R158, UR10, -R152.reuse ;  /* 0x0000000a9ec97c23 */ /* 0x100fe20008010898 */
[--C-:B------:R-:W-:Y:S01]  /*7f40*/  FFMA.FTZ R199, R155, UR10, -R152.reuse ;  /* 0x0000000a9bc77c23 */ /* 0x100fe20008010898 */
[----:B------:R-:W-:Y:S01]  /*7f50*/  FADD.FTZ R154, -R154, R13 ;  /* 0x0000000d9a9a7221 */ /* 0x000fe20000010100 */
[----:B------:R-:W0:Y:S01]  /*7f60*/  MUFU.EX2 R213, R156 ;  /* 0x0000009c00d57308 */ /* 0x000e220000000800 */
[--C-:B------:R-:W-:Y:S01]  /*7f70*/  FFMA.FTZ R206, R159, UR10, -R152.reuse ;  /* 0x0000000a9fce7c23 */ /* 0x100fe20008010898 */
[--C-:B------:R-:W-:Y:S01]  /*7f80*/  FFMA.FTZ R207, R162, UR10, -R152.reuse ;  /* 0x0000000aa2cf7c23 */ /* 0x100fe20008010898 */
[----:B------:R-:W-:Y:S01]  /*7f90*/  FMUL.FTZ R154, R154, UR10 ;  /* 0x0000000a9a9a7c20 */ /* 0x000fe20008410000 */
[--C-:B------:R-:W-:Y:S01]  /*7fa0*/  FFMA.FTZ R208, R163, UR10, -R152.reuse ;  /* 0x0000000aa3d07c23 */ /* 0x100fe20008010898 */
[--C-:B------:R-:W-:Y:S01]  /*7fb0*/  FFMA.FTZ R209, R166, UR10, -R152.reuse ;  /* 0x0000000aa6d17c23 */ /* 0x100fe20008010898 */
[--C-:B------:R-:W-:Y:S01]  /*7fc0*/  FFMA.FTZ R210, R167, UR10, -R152.reuse ;  /* 0x0000000aa7d27c23 */ /* 0x100fe20008010898 */
[----:B------:R-:W-:Y:S01]  /*7fd0*/  FFMA.FTZ R202, R202, UR10, -R152 ;  /* 0x0000000acaca7c23 */ /* 0x000fe20008010898 */
[----:B------:R1:W2:Y:S01]  /*7fe0*/  MUFU.EX2 R212, R154 ;  /* 0x0000009a00d47308 */ /* 0x0002a20000000800 */
[----:B------:R-:W-:Y:S01]  /*7ff0*/  @!P2 IMAD R158, R15, 0x40, R18 ;  /* 0x000000400f9ea824 */ /* 0x000fe200078e0212 */
[----:B------:R-:W-:Y:S01]  /*8000*/  @!P1 PRMT R15, RZ, 0x654, R11 ;  /* 0x00000654ff0f9816 */ /* 0x000fe2000000000b */
[--C-:B------:R-:W-:Y:S01]  /*8010*/  FFMA.FTZ R203, R203, UR10, -R152.reuse ;  /* 0x0000000acbcb7c23 */ /* 0x100fe20008010898 */
[----:B------:R-:W-:Y:S01]  /*8020*/  FFMA.FTZ R204, R204, UR10, -R152 ;  /* 0x0000000acccc7c23 */ /* 0x000fe20008010898 */
[----:B------:R-:W-:-:S02]  /*8030*/  @!P2 IMAD R160, R158, 0x4, R17 ;  /* 0x000000049ea0a824 */ /* 0x000fc400078e0211 */
[--C-:B------:R-:W-:Y:S01]  /*8040*/  FFMA.FTZ R205, R205, UR10, -R152.reuse ;  /* 0x0000000acdcd7c23 */ /* 0x100fe20008010898 */
[--C-:B------:R-:W-:Y:S01]  /*8050*/  FFMA.FTZ R155, R182, UR10, -R152.reuse ;  /* 0x0000000ab69b7c23 */ /* 0x100fe20008010898 */
[----:B------:R3:W-:Y:S01]  /*8060*/  @!P1 SYNCS.ARRIVE.TRANS64.RED.A1T0 RZ, [R15+URZ], RZ ;  /* 0x000000ff0fff99a7 */ /* 0x0007e2000810043f */
[--C-:B------:R-:W-:Y:S01]  /*8070*/  FFMA.FTZ R178, R178, UR10, -R152.reuse ;  /* 0x0000000ab2b27c23 */ /* 0x100fe20008010898 */
[--C-:B------:R-:W-:Y:S01]  /*8080*/  FFMA.FTZ R182, R183, UR10, -R152.reuse ;  /* 0x0000000ab7b67c23 */ /* 0x100fe20008010898 */
[----:B0-----:R-:W-:Y:S01]  /*8090*/  @!P2 STS [R160+0x38420], R213 ;  /* 0x038420d5a000a388 */ /* 0x001fe20000000800 */
[----:B------:R-:W-:Y:S01]  /*80a0*/  FFMA.FTZ R179, R179, UR10, -R152 ;  /* 0x0000000ab3b37c23 */ /* 0x000fe20008010898 */
[----:B------:R-:W-:Y:S01]  /*80b0*/  MUFU.EX2 R200, R200 ;  /* 0x000000c800c87308 */ /* 0x000fe20000000800 */
[----:B------:R-:W-:Y:S01]  /*80c0*/  F2FP.F16.F32.PACK_AB R152, R14, R21 ;  /* 0x000000150e98723e */ /* 0x000fe200000000ff */
[-C--:B------:R-:W-:Y:S01]  /*80d0*/  FMUL.FTZ R26, R26, R213.reuse ;  /* 0x000000d51a1a7220 */ /* 0x080fe20000410000 */
[----:B-1----:R-:W-:Y:S01]  /*80e0*/  F2FP.F16.F32.PACK_AB R154, R169, R20 ;  /* 0x00000014a99a723e */ /* 0x002fe200000000ff */
[----:B--2---:R0:W-:Y:S01]  /*80f0*/  @!P2 STS [R160+0x38400], R212 ;  /* 0x038400d4a000a388 */ /* 0x0041e20000000800 */
[----:B------:R-:W-:Y:S01]  /*8100*/  F2FP.F16.F32.PACK_AB R156, R171, R168 ;  /* 0x000000a8ab9c723e */ /* 0x000fe200000000ff */
[----:B------:R-:W-:Y:S01]  /*8110*/  FMUL.FTZ R24, R24, R212 ;  /* 0x000000d418187220 */ /* 0x000fe20000410000 */
[----:B------:R-:W-:Y:S01]  /*8120*/  F2FP.F16.F32.PACK_AB R158, R173, R170 ;  /* 0x000000aaad9e723e */ /* 0x000fe200000000ff */
        /* <DEDUP_REMOVED lines=150> */
[----:B------:R-:W-:Y:S01]  /*8a90*/  FMUL.FTZ R149, R149, R212 ;  /* 0x000000d495957220 */ /* 0x000fe20000410000 */
[-C--:B------:R-:W-:Y:S01]  /*8aa0*/  FMUL.FTZ R150, R150, R213.reuse ;  /* 0x000000d596967220 */ /* 0x080fe20000410000 */
[----:B------:R-:W0:Y:S01]  /*8ab0*/  MUFU.EX2 R178, R179 ;  /* 0x000000b300b27308 */ /* 0x000e220000000800 */
[----:B------:R-:W-:Y:S01]  /*8ac0*/  FMUL.FTZ R151, R151, R213 ;  /* 0x000000d597977220 */ /* 0x000fe20000410000 */
[----:B---3--:R-:W-:-:S02]  /*8ad0*/  VIADD R15, R211, 0x80 ;  /* 0x00000080d30f7836 */ /* 0x008fc40000000000 */
[----:B------:R-:W-:Y:S01]  /*8ae0*/  FFMA.FTZ R21, R212, R6, R21 ;  /* 0x00000006d4157223 */ /* 0x000fe20000010015 */
[----:B------:R-:W-:Y:S01]  /*8af0*/  FFMA.FTZ R200, R213, R7, R200 ;  /* 0x00000007d5c87223 */ /* 0x000fe200000100c8 */
[----:B------:R-:W-:Y:S01]  /*8b00*/  ISETP.GT.AND P2, PT, R12, R9, PT ;  /* 0x000000090c00720c */ /* 0x000fe20003f44270 */
[----:B------:R-:W-:Y:S01]  /*8b10*/  @!P1 VIADD R10, R10, 0x38860 ;  /* 0x000388600a0a9836 */ /* 0x000fe20000000000 */
[----:B------:R-:W-:Y:S01]  /*8b20*/  R2UR UR4, R15 ;  /* 0x000000000f0472ca */ /* 0x000fe200000e0000 */
[----:B------:R2:W-:Y:S01]  /*8b30*/  MUFU.EX2 R11, R155 ;  /* 0x0000009b000b7308 */ /* 0x0005e20000000800 */
[----:B-1----:R-:W-:Y:S01]  /*8b40*/  F2FP.F16.F32.PACK_AB R166, R181, R180 ;  /* 0x000000b4b5a6723e */ /* 0x002fe200000000ff */
[C---:B------:R-:W-:Y:S02]  /*8b50*/  VIADD R15, R211.reuse, 0x100 ;  /* 0x00000100d30f7836 */ /* 0x040fe40000000000 */
[----:B------:R-:W-:Y:S01]  /*8b60*/  FADD.FTZ R21, R14, R21 ;  /* 0x000000150e157221 */ /* 0x000fe20000010000 */
[----:B------:R-:W-:-:S02]  /*8b70*/  VIADD R211, R211, 0x180 ;  /* 0x00000180d3d37836 */ /* 0x000fc40000000000 */
[----:B------:R-:W-:Y:S01]  /*8b80*/  FADD.FTZ R200, R199, R200 ;  /* 0x000000c8c7c87221 */ /* 0x000fe20000010000 */
[----:B------:R-:W-:Y:S01]  /*8b90*/  @!P1 PRMT R10, RZ, 0x654, R10 ;  /* 0x00000654ff0a9816 */ /* 0x000fe2000000000a */
[----:B------:R-:W-:Y:S01]  /*8ba0*/  FADD.FTZ R20, R20, R21 ;  /* 0x0000001514147221 */ /* 0x000fe20000010000 */
[----:B------:R-:W1:Y:S01]  /*8bb0*/  MUFU.EX2 R182, R182 ;  /* 0x000000b600b67308 */ /* 0x000e620000000800 */
[----:B--2---:R-:W-:Y:S01]  /*8bc0*/  F2FP.F16.F32.PACK_AB R155, R206, R201 ;  /* 0x000000c9ce9b723e */ /* 0x004fe200000000ff */
[----:B------:R-:W-:Y:S01]  /*8bd0*/  BAR.SYNC.DEFER_BLOCKING 0xf, 0x100 ;  /* 0x03c4000000007b1d */ /* 0x000fe20000010000 */
[----:B0-----:R-:W-:Y:S01]  /*8be0*/  F2FP.F16.F32.PACK_AB R165, R178, R13 ;  /* 0x0000000db2a5723e */ /* 0x001fe200000000ff */
        /* <DEDUP_REMOVED lines=29> */
[----:B------:R-:W-:Y:S01]  /*8dc0*/  R2UR UR4, R15 ;  /* 0x000000000f0472ca */ /* 0x000fe200000e0000 */
[----:B------:R-:W-:Y:S01]  /*8dd0*/  FADD.FTZ R13, R13, R204 ;  /* 0x000000cc0d0d7221 */ /* 0x000fe20000010000 */
[----:B------:R-:W-:Y:S01]  /*8de0*/  FADD.FTZ R187, R187, R176 ;  /* 0x000000b0bbbb7221 */ /* 0x000fe20000010000 */
[----:B------:R-:W-:Y:S02]  /*8df0*/  IMAD.MOV.U32 R15, RZ, RZ, R2 ;  /* 0x000000ffff0f7224 */ /* 0x000fe400078e0002 */
[----:B------:R-:W-:Y:S01]  /*8e00*/  FADD.FTZ R178, R178, R13 ;  /* 0x0000000db2b27221 */ /* 0x000fe20000010000 */
[----:B------:R-:W-:Y:S01]  /*8e10*/  FADD.FTZ R6, R180, R187 ;  /* 0x000000bbb4067221 */ /* 0x000fe20000010000 */
[----:B------:R-:W-:-:S02]  /*8e20*/  MOV R13, R5 ;  /* 0x00000005000d7202 */ /* 0x000fc40000000f00 */
[----:B------:R-:W-:Y:S01]  /*8e30*/  FADD.FTZ R7, R11, R178 ;  /* 0x000000b20b077221 */ /* 0x000fe20000010000 */
[----:B------:R-:W-:Y:S01]  /*8e40*/  FADD.FTZ R6, R181, R6 ;  /* 0x00000006b5067221 */ /* 0x000fe20000010000 */
[----:B------:R-:W-:Y:S02]  /*8e50*/  IMAD.MOV.U32 R11, RZ, RZ, R8 ;  /* 0x000000ffff0b7224 */ /* 0x000fe400078e0008 */
[----:B------:R-:W-:Y:S01]  /*8e60*/  FADD.FTZ R7, R182, R7 ;  /* 0x00000007b6077221 */ /* 0x000fe20000010000 */
[----:B------:R-:W-:Y:S02]  /*8e70*/  WARPGROUP.DEPBAR.LE gsb0, 0x0 ;  /* 0x00008000000079c5 */ /* 0x000fe40000010000 */
[----:B------:R-:W-:-:S09]  /*8e80*/  WARPGROUP.ARRIVE ;  /* 0x00000000000079c5 */ /* 0x000fd20000000000 */
        /* <DEDUP_REMOVED lines=26> */
[----:B0-----:R-:W-:Y:S06]  /*9030*/  @P2 BRA `(.L_x_6682) ;  /* 0xffffffcc008c2947 */ /* 0x001fec000383ffff */
[----:B------:R-:W-:-:S07]  /*9040*/  IMAD.MOV.U32 R12, RZ, RZ, R10 ;  /* 0x000000ffff0c7224 */ /* 0x000fce00078e000a */
.L_x_6673:
[----:B------:R-:W-:-:S13]  /*9050*/  ISETP.GE.AND P2, PT, R12, RZ, PT ;  /* 0x000000ff0c00720c */ /* 0x000fda0003f46270 */
[----:B------:R-:W-:Y:S05]  /*9060*/  @!P2 BRA `(.L_x_6683) ;  /* 0x0000002c0058a947 */ /* 0x000fea0003800000 */
[----:B------:R-:W-:Y:S01]  /*9070*/  IMAD.MOV.U32 R187, RZ, RZ, R8 ;  /* 0x000000ffffbb7224 */ /* 0x000fe200078e0008 */
[----:B------:R-:W-:Y:S01]  /*9080*/  ULDC UR10, c[0x0][0xa80] ;  /* 0x0002a000000a7ab9 */ /* 0x000fe20000000800 */
[----:B------:R-:W-:Y:S02]  /*9090*/  IMAD.MOV.U32 R10, RZ, RZ, R5 ;  /* 0x000000ffff0a7224 */ /* 0x000fe400078e0005 */
[----:B------:R-:W-:-:S07]  /*90a0*/  IMAD.MOV.U32 R185, RZ, RZ, R2 ;  /* 0x000000ffffb97224 */ /* 0x000fce00078e0002 */
.L_x_6692:
[----:B------:R-:W-:-:S05]  /*90b0*/  VIADD R2, R185, 0x1 ;  /* 0x00000001b9027836 */ /* 0x000fca0000000000 */
[----:B------:R-:W-:-:S04]  /*90c0*/  ISETP.NE.AND P2, PT, R2, 0x2, PT ;  /* 0x000000020200780c */ /* 0x000fc80003f45270 */
[----:B------:R-:W-:Y:S02]  /*90d0*/  SEL R5, RZ, 0x1, P2 ;  /* 0x00000001ff057807 */ /* 0x000fe40001000000 */
[----:B------:R-:W-:Y:S02]  /*90e0*/  SEL R2, R2, RZ, P2 ;  /* 0x000000ff02027207 */ /* 0x000fe40001000000 */
[----:B------:R-:W-:Y:S01]  /*90f0*/  LOP3.LUT R16, R16, R5, RZ, 0x3c, !PT ;  /* 0x0000000510107212 */ /* 0x000fe200078e3cff */
[----:B------:R-:W-:Y:S06]  /*9100*/  @!P0 BRA `(.L_x_6684) ;  /* 0x0000000000048947 */ /* 0x000fec0003800000 */
[----:B------:R-:W-:Y:S01]  /*9110*/  BPT.TRAP 0x1 ;  /* 0x000000040000795c */ /* 0x000fe20000300000 */
.L_x_6684:
[----:B------:R-:W-:Y:S01]  /*9120*/  IMAD R9, R2, 0x8, R17 ;  /* 0x0000000802097824 */ /* 0x000fe200078e0211 */
[----:B------:R-:W-:-:S04]  /*9130*/  SHF.L.U32 R8, R16, 0x1f, RZ ;  /* 0x0000001f10087819 */ /* 0x000fc800000006ff */
[----:B------:R0:W1:Y:S01]  /*9140*/  SYNCS.PHASECHK.TRANS64.TRYWAIT P2, [R9+URZ+0x38830], R8 ;  /* 0x03883008090075a7 */ /* 0x000062000804017f */
[----:B------:R-:W-:Y:S05]  /*9150*/  @!P0 BRA `(.L_x_6685) ;  /* 0x0000000000048947 */ /* 0x000fea0003800000 */
[----:B------:R-:W-:Y:S01]  /*9160*/  BPT.TRAP 0x1 ;  /* 0x000000040000795c */ /* 0x000fe20000300000 */
.L_x_6685:
[----:B------:R-:W-:Y:S01]  /*9170*/  IMAD R5, R2, 0x200, R0 ;  /* 0x0000020002057824 */ /* 0x000fe200078e0200 */
[----:B-1----:R-:W-:Y:S06]  /*9180*/  @P2 BRA `(.L_x_6686) ;  /* 0x0000000000082947 */ /* 0x002fec0003800000 */
[----:B------:R-:W1:Y:S02]  /*9190*/  SYNCS.PHASECHK.TRANS64.TRYWAIT P2, [R9+URZ+0x38830], R8 ;  /* 0x03883008090075a7 */ /* 0x000e64000804017f */
[----:B-1----:R-:W-:Y:S05]  /*91a0*/  @!P2 BRA `(.L_x_6687) ;  /* 0x000000b8002ca947 */ /* 0x002fea0003800000 */
.L_x_6686:
        /* <DEDUP_REMOVED lines=24> */
.L_x_6688:
[----:B------:R2:W3:Y:S01]  /*9330*/  SYNCS.PHASECHK.TRANS64.TRYWAIT P2, [R9+URZ+0x38850], R8 ;  /* 0x03885008090075a7 */ /* 0x0004e2000804017f */
[----:B------:R-:W-:Y:S05]  /*9340*/  @!P0 BRA `(.L_x_6689) ;  /* 0x0000000000048947 */ /* 0x000fea0003800000 */
[----:B------:R-:W-:Y:S01]  /*9350*/  BPT.TRAP 0x1 ;  /* 0x000000040000795c */ /* 0x000fe20000300000 */
.L_x_6689:
[----:B---3--:R-:W-:Y:S05]  /*9360*/  @P2 BRA `(.L_x_6690) ;  /* 0x0000000000082947 */ /* 0x008fea0003800000 */
[----:B------:R-:W3:Y:S02]  /*9370*/  SYNCS.PHASECHK.TRANS64.TRYWAIT P2, [R9+URZ+0x38850], R8 ;  /* 0x03885008090075a7 */ /* 0x000ee4000804017f */
[----:B---3--:R-:W-:Y:S05]  /*9380*/  @!P2 BRA `(.L_x_6691) ;  /* 0x000000b400c8a947 */ /* 0x008fea0003800000 */
.L_x_6690:
[----:B------:R-:W-:Y:S01]  /*9390*/  IMAD R5, R2, 0x1000, R3 ;  /* 0x0000100002057824 */ /* 0x000fe200078e0203 */
[----:B------:R-:W-:Y:S01]  /*93a0*/  WARPGROUP.ARRIVE ;  /* 0x00000000000079c5 */ /* 0x000fe20000000000 */
[----:B------:R-:W-:Y:S01]  /*93b0*/  UMOV UR27, 0x40000040 ;  /* 0x40000040001b7882 */ /* 0x000fe20000000000 */
[C---:B------:R-:W-:Y:S01]  /*93c0*/  VIADD R11, R4.reuse, 0x2 ;  /* 0x00000002040b7836 */ /* 0x040fe20000000000 */
[----:B------:R-:W-:Y:S01]  /*93d0*/  UMOV UR5, 0x40000040 ;  /* 0x4000004000057882 */ /* 0x000fe20000000000 */
[C---:B------:R-:W-:Y:S01]  /*93e0*/  R2UR UR26, R5.reuse ;  /* 0x00000000051a72ca */ /* 0x040fe200000e0000 */
[----:B0123--:R-:W-:Y:S01]  /*93f0*/  VIADD R8, R5, 0x2 ;  /* 0x0000000205087836 */ /* 0x00ffe20000000000 */
[----:B------:R-:W-:Y:S01]  /*9400*/  UMOV UR7, 0x40000040 ;  /* 0x4000004000077882 */ /* 0x000fe20000000000 */
[----:B------:R-:W-:Y:S01]  /*9410*/  R2UR UR4, R11 ;  /* 0x000000000b0472ca */ /* 0x000fe200000e0000 */
[----:B------:R-:W0:Y:S01]  /*9420*/  S2R R13, SR_TID.X ;  /* 0x00000000000d7919 */ /* 0x000e220000002100 */
[C---:B------:R-:W-:Y:S01]  /*9430*/  IADD3 R11, R4.reuse, 0x4, RZ ;  /* 0x00000004040b7810 */ /* 0x040fe20007ffe0ff */
[----:B------:R-:W-:Y:S01]  /*9440*/  VIADD R20, R4, 0x800 ;  /* 0x0000080004147836 */ /* 0x000fe20000000000 */
[----:B------:R-:W-:Y:S01]  /*9450*/  R2UR UR6, R8 ;  /* 0x00000000080672ca */ /* 0x000fe200000e0000 */
[----:B------:R-:W-:-:S02]  /*9460*/  VIADD R8, R5, 0x4 ;  /* 0x0000000405087836 */ /* 0x000fc40000000000 */
[----:B------:R-:W-:Y:S02]  /*9470*/  VIADD R14, R5, 0x800 ;  /* 0x00000800050e7836 */ /* 0x000fe40000000000 */
[----:B------:R-:W-:Y:S01]  /*9480*/  IMAD R207, R2, 0x1000, R19 ;  /* 0x0000100002cf7824 */ /* 0x000fe200078e0213 */
[----:B------:R-:W-:Y:S01]  /*9490*/  HGMMA.64x64x16.F32 R152, gdesc[UR24], R152, gsb0 ;  /* 0x00e00000189879f0 */ /* 0x000fe20008000898 */
[----:B0-----:R-:W-:Y:S02]  /*94a0*/  SHF.R.U32.HI R13, RZ, 0x7, R13 ;  /* 0x00000007ff0d7819 */ /* 0x001fe4000001160d */
        /* <DEDUP_REMOVED lines=329> */
[----:B------:R-:W-:-:S03]  /*a940*/  FMNMX.FTZ R8, R154, R187, !PT ;  /* 0x000000bb9a087209 */ /* 0x000fc60007810000 */
[----:B------:R-:W0:Y:S01]  /*a950*/  SHFL.BFLY PT, R11, R14, 0x1, 0x1f ;  /* 0x0c201f000e0b7f89 */ /* 0x000e2200000e0000 */
        /* <DEDUP_REMOVED lines=29> */
[----:B------:R-:W-:Y:S01]  /*ab30*/  FFMA.FTZ R181, R181, UR10, -R186 ;  /* 0x0000000ab5b57c23 */ /* 0x000fe200080108ba */
[----:B------:R-:W-:Y:S01]  /*ab40*/  FMNMX.FTZ R8, R178, R15, !PT ;  /* 0x0000000fb2087209 */ /* 0x000fe20007810000 */
[----:B------:R-:W0:Y:S03]  /*ab50*/  MUFU.EX2 R11, R11 ;  /* 0x0000000b000b7308 */ /* 0x000e260000000800 */
[----:B------:R-:W-:-:S04]  /*ab60*/  FMNMX.FTZ R15, R179, R8, !PT ;  /* 0x00000008b30f7209 */ /* 0x000fc80007810000 */
[----:B------:R-:W-:Y:S01]  /*ab70*/  FMNMX.FTZ R8, R182, R15, !PT ;  /* 0x0000000fb6087209 */ /* 0x000fe20007810000 */
[----:B------:R-:W-:Y:S01]  /*ab80*/  FFMA.FTZ R15, R157, UR10, -R186 ;  /* 0x0000000a9d0f7c23 */ /* 0x000fe200080108ba */
[----:B------:R-:W-:Y:S02]  /*ab90*/  MUFU.EX2 R10, R10 ;  /* 0x0000000a000a7308 */ /* 0x000fe40000000800 */
[----:B------:R-:W-:-:S05]  /*aba0*/  FMNMX.FTZ R8, R183, R8, !PT ;  /* 0x00000008b7087209 */ /* 0x000fca0007810000 */
[----:B------:R-:W1:Y:S01]  /*abb0*/  SHFL.BFLY PT, R153, R8, 0x2, 0x1f ;  /* 0x0c401f0008997f89 */ /* 0x000e6200000e0000 */
[----:B------:R-:W-:Y:S01]  /*abc0*/  MUFU.EX2 R13, R13 ;  /* 0x0000000d000d7308 */ /* 0x000fe20000000800 */
[-C--:B0-----:R-:W-:Y:S01]  /*abd0*/  FMUL.FTZ R24, R24, R11.reuse ;  /* 0x0000000b18187220 */ /* 0x081fe20000410000 */
        /* <DEDUP_REMOVED lines=63> */
[----:B------:R0:W2:Y:S01]  /*afd0*/  MUFU.EX2 R186, R152 ;  /* 0x0000009800ba7308 */ /* 0x0000a20000000800 */
        /* <DEDUP_REMOVED lines=8> */
[----:B0-----:R-:W-:Y:S02]  /*b060*/  @!P1 VIADD R152, R9, 0x38840 ;  /* 0x0003884009989836 */ /* 0x001fe40000000000 */
[--C-:B------:R-:W-:Y:S01]  /*b070*/  FFMA.FTZ R171, R171, UR10, -R156.reuse ;  /* 0x0000000aabab7c23 */ /* 0x100fe2000801089c */
[----:B------:R-:W-:Y:S02]  /*b080*/  @!P2 IMAD R154, R154, 0x4, R17 ;  /* 0x000000049a9aa824 */ /* 0x000fe400078e0211 */
        /* <DEDUP_REMOVED lines=10> */
[----:B-1----:R-:W-:Y:S01]  /*b130*/  F2FP.F16.F32.PACK_AB R156, R21, R20 ;  /* 0x00000014159c723e */ /* 0x002fe200000000ff */
[----:B--2---:R-:W-:Y:S01]  /*b140*/  FMUL.FTZ R26, R26, R186 ;  /* 0x000000ba1a1a7220 */ /* 0x004fe20000410000 */
[----:B------:R1:W-:Y:S01]  /*b150*/  @!P2 STS [R154+0x38420], R186 ;  /* 0x038420ba9a00a388 */ /* 0x0003e20000000800 */
[----:B------:R-:W-:Y:S01]  /*b160*/  F2FP.F16.F32.PACK_AB R158, R199, R184 ;  /* 0x000000b8c79e723e */ /* 0x000fe200000000ff */
[----:B------:R-:W-:Y:S01]  /*b170*/  FMUL.FTZ R27, R27, R186 ;  /* 0x000000ba1b1b7220 */ /* 0x000fe20000410000 */
[----:B0-----:R-:W-:Y:S01]  /*b180*/  F2FP.F16.F32.PACK_AB R152, R13, R10 ;  /* 0x0000000a0d98723e */ /* 0x001fe200000000ff */
[-C--:B------:R-:W-:Y:S01]  /*b190*/  FMUL.FTZ R30, R30, R186.reuse ;  /* 0x000000ba1e1e7220 */ /* 0x080fe20000410000 */
[----:B------:R-:W0:Y:S01]  /*b1a0*/  MUFU.EX2 R200, R200 ;  /* 0x000000c800c87308 */ /* 0x000e220000000800 */
[-C--:B------:R-:W-:Y:S01]  /*b1b0*/  FMUL.FTZ R31, R31, R186.reuse ;  /* 0x000000ba1f1f7220 */ /* 0x080fe20000410000 */
[-C--:B------:R-:W-:Y:S01]  /*b1c0*/  FMUL.FTZ R34, R34, R186.reuse ;  /* 0x000000ba22227220 */ /* 0x080fe20000410000 */
        /* <DEDUP_REMOVED lines=92> */
[----:B------:R-:W-:Y:S01]  /*b790*/  FMUL.FTZ R149, R149, R11 ;  /* 0x0000000b95957220 */ /* 0x000fe20000410000 */
[----:B------:R-:W-:Y:S01]  /*b7a0*/  MUFU.EX2 R174, R174 ;  /* 0x000000ae00ae7308 */ /* 0x000fe20000000800 */
[-C--:B------:R-:W-:Y:S01]  /*b7b0*/  FMUL.FTZ R150, R150, R186.reuse ;  /* 0x000000ba96967220 */ /* 0x080fe20000410000 */
[----:B------:R-:W-:Y:S01]  /*b7c0*/  FMUL.FTZ R151, R151, R186 ;  /* 0x000000ba97977220 */ /* 0x000fe20000410000 */
[----:B------:R1:W-:Y:S01]  /*b7d0*/  STSM.16.M88.4 [R189+0x36400], R152 ;  /* 0x03640098bd007844 */ /* 0x0003e20000000200 */
[----:B------:R-:W-:-:S02]  /*b7e0*/  VIADD R185, R207, 0x80 ;  /* 0x00000080cfb97836 */ /* 0x000fc40000000000 */
[----:B------:R-:W-:Y:S01]  /*b7f0*/  FFMA.FTZ R6, R11, R6, R10 ;  /* 0x000000060b067223 */ /* 0x000fe2000001000a */
[----:B------:R-:W-:Y:S01]  /*b800*/  FFMA.FTZ R7, R186, R7, R187 ;  /* 0x00000007ba077223 */ /* 0x000fe200000100bb */
[----:B------:R1:W-:Y:S01]  /*b810*/  STSM.16.M88.4 [R192], R156 ;  /* 0x0000009cc0007844 */ /* 0x0003e20000000200 */
[----:B------:R-:W2:Y:S01]  /*b820*/  MUFU.EX2 R175, R175 ;  /* 0x000000af00af7308 */ /* 0x000ea20000000800 */
[----:B0-----:R-:W-:Y:S01]  /*b830*/  F2FP.F16.F32.PACK_AB R161, R171, R170 ;  /* 0x000000aaaba1723e */ /* 0x001fe200000000ff */
[----:B------:R-:W-:Y:S01]  /*b840*/  FADD.FTZ R13, R13, R6 ;  /* 0x000000060d0d7221 */ /* 0x000fe20000010000 */
[----:B------:R-:W-:Y:S01]  /*b850*/  R2UR UR4, R185 ;  /* 0x00000000b90472ca */ /* 0x000fe200000e0000 */
[C---:B------:R-:W-:Y:S02]  /*b860*/  VIADD R185, R207.reuse, 0x100 ;  /* 0x00000100cfb97836 */ /* 0x040fe40000000000 */
[----:B------:R-:W-:Y:S01]  /*b870*/  FADD.FTZ R200, R200, R7 ;  /* 0x00000007c8c87221 */ /* 0x000fe20000010000 */
[----:B------:R-:W-:-:S02]  /*b880*/  VIADD R207, R207, 0x180 ;  /* 0x00000180cfcf7836 */ /* 0x000fc40000000000 */
[----:B------:R-:W-:Y:S01]  /*b890*/  FADD.FTZ R14, R14, R13 ;  /* 0x0000000d0e0e7221 */ /* 0x000fe20000010000 */
[----:B------:R-:W-:Y:S01]  /*b8a0*/  MUFU.EX2 R176, R176 ;  /* 0x000000b000b07308 */ /* 0x000fe20000000800 */
[----:B------:R-:W-:Y:S01]  /*b8b0*/  FADD.FTZ R201, R201, R200 ;  /* 0x000000c8c9c97221 */ /* 0x000fe20000010000 */
[----:B------:R-:W-:Y:S01]  /*b8c0*/  ISETP.GT.AND P2, PT, R12, RZ, PT ;  /* 0x000000ff0c00720c */ /* 0x000fe20003f44270 */
[----:B------:R-:W-:Y:S01]  /*b8d0*/  FADD.FTZ R15, R15, R14 ;  /* 0x0000000e0f0f7221 */ /* 0x000fe20000010000 */
[----:B------:R-:W-:Y:S01]  /*b8e0*/  @!P1 IADD3 R9, R9, 0x38860, RZ ;  /* 0x0003886009099810 */ /* 0x000fe20007ffe0ff */
[----:B------:R-:W-:Y:S01]  /*b8f0*/  FADD.FTZ R202, R202, R201 ;  /* 0x000000c9caca7221 */ /* 0x000fe20000010000 */
[----:B------:R-:W-:Y:S02]  /*b900*/  IMAD.MOV.U32 R187, RZ, RZ, R8 ;  /* 0x000000ffffbb7224 */ /* 0x000fe400078e0008 */
[----:B------:R-:W-:Y:S01]  /*b910*/  FADD.FTZ R20, R20, R15 ;  /* 0x0000000f14147221 */ /* 0x000fe20000010000 */
[----:B------:R-:W0:Y:S01]  /*b920*/  MUFU.EX2 R177, R177 ;  /* 0x000000b100b17308 */ /* 0x000e220000000800 */
[----:B--2---:R-:W-:Y:S01]  /*b930*/  F2FP.F16.F32.PACK_AB R163, R175, R174 ;  /* 0x000000aeafa3723e */ /* 0x004fe200000000ff */
        /* <DEDUP_REMOVED lines=70> */
[----:B0-----:R-:W-:-:S04]  /*bda0*/  VIADD R9, R12, 0xffffffff ;  /* 0xffffffff0c097836 */ /* 0x001fc80000000000 */
[----:B------:R-:W-:Y:S01]  /*bdb0*/  IMAD.MOV.U32 R12, RZ, RZ, R9 ;  /* 0x000000ffff0c7224 */ /* 0x000fe200078e0009 */
[----:B-1----:R-:W-:Y:S06]  /*bdc0*/  @P2 BRA `(.L_x_6692) ;  /* 0xffffffd000b82947 */ /* 0x002fec000383ffff */
.L_x_6683:
[----:B------:R-:W0:Y:S01]  /*bdd0*/  SHFL.BFLY PT, R3, R6, 0x2, 0x1f ;  /* 0x0c401f0006037f89 */ /* 0x000e2200000e0000 */
[----:B------:R-:W-:Y:S01]  /*bde0*/  IMAD.MOV R13, RZ, RZ, -R188 ;  /* 0x000000ffff0d7224 */ /* 0x000fe200078e0abc */
[----:B------:R-:W-:Y:S02]  /*bdf0*/  UIADD3 UR36, UR36, 0x1, URZ ;  /* 0x0000000124247890 */ /* 0x000fe4000fffe03f */
[----:B------:R-:W1:Y:S01]  /*be00*/  SHFL.BFLY PT, R4, R7, 0x2, 0x1f ;  /* 0x0c401f0007047f89 */ /* 0x000e6200000e0000 */
[----:B------:R-:W-:Y:S08]  /*be10*/  BAR.ARV 0x8, 0xa0 ;  /* 0x0202800000007b1d */ /* 0x000ff00000002000 */
[----:B------:R-:W-:Y:S01]  /*be20*/  BAR.SYNC.DEFER_BLOCKING 0xf, 0x100 ;  /* 0x03c4000000007b1d */ /* 0x000fe20000010000 */
[----:B------:R-:W-:Y:S01]  /*be30*/  ISETP.NE.AND P0, PT, R22, R13, PT ;  /* 0x0000000d1600720c */ /* 0x000fe20003f05270 */
[----:B0-----:R-:W-:Y:S01]  /*be40*/  FADD.FTZ R3, R3, R6 ;  /* 0x0000000603037221 */ /* 0x001fe20000010000 */
[----:B------:R-:W-:-:S02]  /*be50*/  IMAD.MOV.U32 R6, RZ, RZ, RZ ;  /* 0x000000ffff067224 */ /* 0x000fc400078e00ff */
[----:B-1----:R-:W-:Y:S02]  /*be60*/  FADD.FTZ R9, R4, R7 ;  /* 0x0000000704097221 */ /* 0x002fe40000010000 */
[----:B------:R-:W0:Y:S04]  /*be70*/  SHFL.BFLY PT, R0, R3, 0x1, 0x1f ;  /* 0x0c201f0003007f89 */ /* 0x000e2800000e0000 */
[----:B------:R-:W1:Y:S01]  /*be80*/  SHFL.BFLY PT, R4, R9, 0x1, 0x1f ;  /* 0x0c201f0009047f89 */ /* 0x000e6200000e0000 */
[----:B0-----:R-:W-:Y:S01]  /*be90*/  FADD.FTZ R11, R3, R0 ;  /* 0x00000000030b7221 */ /* 0x001fe20000010000 */
[----:B------:R-:W-:Y:S02]  /*bea0*/  IMAD.MOV.U32 R0, RZ, RZ, RZ ;  /* 0x000000ffff007224 */ /* 0x000fe400078e00ff */
[----:B-1----:R-:W-:-:S02]  /*beb0*/  FADD.FTZ R20, R9, R4 ;  /* 0x0000000409147221 */ /* 0x002fc40000010000 */
[----:B------:R-:W-:Y:S01]  /*bec0*/  FSETP.NE.FTZ.AND P2, PT, R11, RZ, PT ;  /* 0x000000ff0b00720b */ /* 0x000fe20003f55000 */
[C---:B------:R-:W-:Y:S02]  /*bed0*/  VIADD R4, R2.reuse, 0x1 ;  /* 0x0000000102047836 */ /* 0x040fe40000000000 */
[----:B------:R-:W-:Y:S01]  /*bee0*/  @!P0 IMAD R2, R2, 0x40, R18 ;  /* 0x0000004002028824 */ /* 0x000fe200078e0212 */
[----:B------:R-:W-:Y:S02]  /*bef0*/  FSETP.NE.FTZ.AND P3, PT, R20, RZ, PT ;  /* 0x000000ff1400720b */ /* 0x000fe40003f75000 */
[----:B------:R-:W-:Y:S02]  /*bf00*/  ISETP.NE.AND P1, PT, R4, 0x2, PT ;  /* 0x000000020400780c */ /* 0x000fe40003f25270 */
[----:B------:R-:W-:Y:S01]  /*bf10*/  @!P0 LEA R17, R2, R17, 0x2 ;  /* 0x0000001102118211 */ /* 0x000fe200078e10ff */
[----:B------:R-:W-:Y:S01]  /*bf20*/  IMAD.U32 R2, RZ, RZ, UR10 ;  /* 0x0000000aff027e24 */ /* 0x000fe2000f8e00ff */
[----:B------:R-:W-:-:S03]  /*bf30*/  SEL R3, RZ, 0x1, P1 ;  /* 0x00000001ff037807 */ /* 0x000fc60000800000 */
[----:B------:R-:W0:Y:S01]  /*bf40*/  @P2 MUFU.RCP R0, R11 ;  /* 0x0000000b00002308 */ /* 0x000e220000001000 */
[----:B------:R-:W-:Y:S01]  /*bf50*/  @P2 FMUL.FTZ R2, R2, 0.69314718246459960938 ;  /* 0x3f31721802022820 */ /* 0x000fe20000410000 */
[----:B------:R-:W-:Y:S01]  /*bf60*/  LOP3.LUT R16, R16, R3, RZ, 0x3c, !PT ;  /* 0x0000000310107212 */ /* 0x000fe200078e3cff */
[----:B------:R-:W-:-:S05]  /*bf70*/  IMAD.MOV.U32 R3, RZ, RZ, -0x800000 ;  /* 0xff800000ff037424 */ /* 0x000fca00078e00ff */
[----:B------:R-:W1:Y:S08]  /*bf80*/  @P3 MUFU.RCP R6, R20 ;  /* 0x0000001400063308 */ /* 0x000e700000001000 */
[----:B------:R-:W2:Y:S01]  /*bf90*/  @P3 MUFU.LG2 R20, R20 ;  /* 0x0000001400143308 */ /* 0x000ea20000000c00 */
[----:B0-----:R-:W-:Y:S01]  /*bfa0*/  @!P0 STS [R17+0x38400], R0 ;  /* 0x0384000011008388 */ /* 0x001fe20000000800 */
[----:B------:R-:W-:Y:S01]  /*bfb0*/  FMUL.FTZ R171, R28, R0 ;  /* 0x000000001cab7220 */ /* 0x000fe20000410000 */
[----:B------:R-:W-:-:S02]  /*bfc0*/  IMAD.U32 R28, RZ, RZ, UR10 ;  /* 0x0000000aff1c7e24 */ /* 0x000fc4000f8e00ff */
[-C--:B------:R-:W-:Y:S01]  /*bfd0*/  FMUL.FTZ R172, R24, R0.reuse ;  /* 0x0000000018ac7220 */ /* 0x080fe20000410000 */
[-C--:B------:R-:W-:Y:S01]  /*bfe0*/  FMUL.FTZ R170, R25, R0.reuse ;  /* 0x0000000019aa7220 */ /* 0x080fe20000410000 */
[-C--:B------:R-:W-:Y:S01]  /*bff0*/  FMUL.FTZ R24, R29, R0.reuse ;  /* 0x000000001d187220 */ /* 0x080fe20000410000 */
[----:B------:R-:W-:Y:S01]  /*c000*/  @P3 FMUL.FTZ R28, R28, 0.69314718246459960938 ;  /* 0x3f3172181c1c3820 */ /* 0x000fe20000410000 */
[-C--:B------:R-:W-:Y:S01]  /*c010*/  FMUL.FTZ R169, R32, R0.reuse ;  /* 0x0000000020a97220 */ /* 0x080fe20000410000 */
        /* <DEDUP_REMOVED lines=10> */
[----:B0-----:R-:W0:Y:S01]  /*c0c0*/  @P2 MUFU.LG2 R17, R11 ;  /* 0x0000000b00112308 */ /* 0x001e220000000c00 */
        /* <DEDUP_REMOVED lines=122> */
.L_x_6659:
        /* <DEDUP_REMOVED lines=19> */
[----:B------:R-:W-:Y:S01]  /*c9a0*/  USHF.L.U64.HI UR9, UR39, 0x2, UR38 ;  /* 0x0000000227097899 */ /* 0x000fe20008010226 */
[----:B------:R-:W-:Y:S01]  /*c9b0*/  F2FP.F16.F32.PACK_AB R13, R51, R13 ;  /* 0x0000000d330d723e */ /* 0x000fe200000000ff */
[----:B------:R-:W-:Y:S01]  /*c9c0*/  UIADD3 UR4, UP1, UR8, UR6, URZ ;  /* 0x0000000608047290 */ /* 0x000fe2000ff3e03f */
[----:B------:R-:W-:Y:S01]  /*c9d0*/  F2FP.F16.F32.PACK_AB R14, R53, R14 ;  /* 0x0000000e350e723e */ /* 0x000fe200000000ff */
[----:B------:R-:W-:Y:S01]  /*c9e0*/  ULDC.64 UR10, c[0x0][0x208] ;  /* 0x00008200000a7ab9 */ /* 0x000fe20000000a00 */
[----:B------:R-:W-:Y:S01]  /*c9f0*/  F2FP.F16.F32.PACK_AB R15, R55, R15 ;  /* 0x0000000f370f723e */ /* 0x000fe200000000ff */
[----:B------:R-:W-:Y:S01]  /*ca00*/  UIADD3.X UR6, UR9, UR7, URZ, UP1, !UPT ;  /* 0x0000000709067290 */ /* 0x000fe20008ffe43f */
        /* <DEDUP_REMOVED lines=8> */
[----:B------:R-:W-:Y:S02]  /*ca90*/  MOV R20, R17 ;  /* 0x0000001100147202 */ /* 0x000fe40000000f00 */
[----:B0-----:R-:W-:Y:S02]  /*caa0*/  MOV R21, R4 ;  /* 0x0000000400157202 */ /* 0x001fe40000000f00 */
[----:B------:R-:W-:Y:S02]  /*cab0*/  F2FP.F16.F32.PACK_AB R73, R75, R74 ;  /* 0x0000004a4b49723e */ /* 0x000fe400000000ff */
[----:B------:R-:W-:Y:S01]  /*cac0*/  F2FP.F16.F32.PACK_AB R80, R81, R80 ;  /* 0x000000505150723e */ /* 0x000fe200000000ff */
[----:B------:R-:W-:Y:S01]  /*cad0*/  IMAD.WIDE R4, R197, 0x2, R20 ;  /* 0x00000002c5047825 */ /* 0x000fe200078e0214 */
[----:B------:R-:W-:-:S02]  /*cae0*/  F2FP.F16.F32.PACK_AB R74, R77, R76 ;  /* 0x0000004c4d4a723e */ /* 0x000fc400000000ff */
        /* <DEDUP_REMOVED lines=10> */
[----:B------:R-:W-:Y:S02]  /*cb90*/  LOP3.LUT R28, R6, R173, RZ, 0x3c, !PT ;  /* 0x000000ad061c7212 */ /* 0x000fe400078e3cff */
[----:B------:R-:W-:Y:S02]  /*cba0*/  LOP3.LUT R6, R181, 0x380, RZ, 0xc0, !PT ;  /* 0x00000380b5067812 */ /* 0x000fe400078ec0ff */
        /* <DEDUP_REMOVED lines=10> */
[----:B------:R-:W-:-:S02]  /*cc50*/  SHF.R.U64 R6, R6, 0x3, RZ ;  /* 0x0000000306067819 */ /* 0x000fc400000012ff */
[C---:B------:R-:W-:Y:S02]  /*cc60*/  IADD3 R203, P0, R4.reuse, 0x4020, RZ ;  /* 0x0000402004cb7810 */ /* 0x040fe40007f1e0ff */
[----:B------:R-:W-:Y:S02]  /*cc70*/  IADD3.X R99, RZ, R5, RZ, P2, !PT ;  /* 0x00000005ff637210 */ /* 0x000fe400017fe4ff */
[C---:B------:R-:W-:Y:S01]  /*cc80*/  IADD3 R205, P4, R4.reuse, 0x4040, RZ ;  /* 0x0000404004cd7810 */ /* 0x040fe20007f9e0ff */
[--C-:B------:R-:W-:Y:S01]  /*cc90*/  IMAD.X R107, RZ, RZ, R5.reuse, P0 ;  /* 0x000000ffff6b7224 */ /* 0x100fe200000e0605 */
        /* <DEDUP_REMOVED lines=15> */
[----:B------:R-:W-:Y:S02]  /*cd90*/  MOV R173, R4 ;  /* 0x0000000400ad7202 */ /* 0x000fe40000000f00 */
[----:B------:R-:W-:Y:S02]  /*cda0*/  LOP3.LUT R36, R177, 0x380, RZ, 0xc0, !PT ;  /* 0x00000380b1247812 */ /* 0x000fe400078ec0ff */
[----:B------:R-:W-:Y:S02]  /*cdb0*/  SHF.R.U64 R6, R6, 0x3, RZ ;  /* 0x0000000306067819 */ /* 0x000fe400000012ff */
[----:B------:R-:W-:Y:S02]  /*cdc0*/  F2FP.F16.F32.PACK_AB R5, R27, R26 ;  /* 0x0000001a1b05723e */ /* 0x000fe400000000ff */
[----:B------:R-:W-:-:S02]  /*cdd0*/  LOP3.LUT R40, R179, 0x380, RZ, 0xc0, !PT ;  /* 0x00000380b3287812 */ /* 0x000fc400078ec0ff */
[----:B------:R-:W-:Y:S02]  /*cde0*/  LOP3.LUT R27, R8, 0x380, RZ, 0xc0, !PT ;  /* 0x00000380081b7812 */ /* 0x000fe400078ec0ff */
[----:B------:R-:W-:Y:S02]  /*cdf0*/  SHF.R.U64 R32, R32, 0x3, RZ ;  /* 0x0000000320207819 */ /* 0x000fe400000012ff */
[----:B------:R-:W-:Y:S02]  /*ce00*/  LOP3.LUT R94, R183, 0x380, RZ, 0xc0, !PT ;  /* 0x00000380b75e7812 */ /* 0x000fe400078ec0ff */
[----:B------:R-:W-:Y:S02]  /*ce10*/  SHF.R.U64 R36, R36, 0x3, RZ ;  /* 0x0000000324247819 */ /* 0x000fe400000012ff */
[----:B------:R-:W-:Y:S02]  /*ce20*/  LOP3.LUT R98, R199, 0x380, RZ, 0xc0, !PT ;  /* 0x00000380c7627812 */ /* 0x000fe400078ec0ff */
[----:B------:R-:W-:-:S02]  /*ce30*/  LOP3.LUT R106, R6, R203, RZ, 0x3c, !PT ;  /* 0x000000cb066a7212 */ /* 0x000fc400078e3cff */
[----:B------:R-:W-:Y:S02]  /*ce40*/  SHF.R.U64 R40, R40, 0x3, RZ ;  /* 0x0000000328287819 */ /* 0x000fe400000012ff */
[----:B------:R-:W-:Y:S02]  /*ce50*/  LOP3.LUT R102, R201, 0x380, RZ, 0xc0, !PT ;  /* 0x00000380c9667812 */ /* 0x000fe400078ec0ff */
[----:B------:R-:W-:Y:S02]  /*ce60*/  F2FP.F16.F32.PACK_AB R4, R170, R172 ;  /* 0x000000acaa04723e */ /* 0x000fe400000000ff */
[----:B------:R-:W-:Y:S01]  /*ce70*/  F2FP.F16.F32.PACK_AB R6, R24, R171 ;  /* 0x000000ab1806723e */ /* 0x000fe200000000ff */
[----:B------:R-:W-:Y:S01]  /*ce80*/  BAR.SYNC.DEFER_BLOCKING 0x1, 0x100 ;  /* 0x0044000000007b1d */ /* 0x000fe20000010000 */
[----:B------:R-:W-:Y:S02]  /*ce90*/  SHF.R.U64 R27, R27, 0x3, RZ ;  /* 0x000000031b1b7819 */ /* 0x000fe400000012ff */
[----:B------:R-:W-:-:S02]  /*cea0*/  LOP3.LUT R32, R32, R175, RZ, 0x3c, !PT ;  /* 0x000000af20207212 */ /* 0x000fc400078e3cff */
[----:B------:R-:W-:Y:S02]  /*ceb0*/  SHF.R.U64 R94, R94, 0x3, RZ ;  /* 0x000000035e5e7819 */ /* 0x000fe400000012ff */
[----:B------:R-:W-:Y:S02]  /*cec0*/  LOP3.LUT R110, R205, 0x380, RZ, 0xc0, !PT ;  /* 0x00000380cd6e7812 */ /* 0x000fe400078ec0ff */
[----:B------:R-:W-:Y:S02]  /*ced0*/  LOP3.LUT R36, R36, R177, RZ, 0x3c, !PT ;  /* 0x000000b124247212 */ /* 0x000fe400078e3cff */
[----:B------:R-:W-:Y:S02]  /*cee0*/  SHF.R.U64 R98, R98, 0x3, RZ ;  /* 0x0000000362627819 */ /* 0x000fe400000012ff */
[----:B------:R-:W-:Y:S02]  /*cef0*/  LOP3.LUT R114, R207, 0x380, RZ, 0xc0, !PT ;  /* 0x00000380cf727812 */ /* 0x000fe400078ec0ff */
[----:B------:R-:W-:-:S02]  /*cf00*/  LOP3.LUT R40, R40, R179, RZ, 0x3c, !PT ;  /* 0x000000b328287212 */ /* 0x000fc400078e3cff */
[----:B------:R-:W-:Y:S02]  /*cf10*/  SHF.R.U64 R102, R102, 0x3, RZ ;  /* 0x0000000366667819 */ /* 0x000fe400000012ff */
[----:B------:R-:W-:Y:S02]  /*cf20*/  LOP3.LUT R118, R209, 0x380, RZ, 0xc0, !PT ;  /* 0x00000380d1767812 */ /* 0x000fe400078ec0ff */
[----:B------:R-:W-:Y:S02]  /*cf30*/  LOP3.LUT R122, R27, R8, RZ, 0x3c, !PT ;  /* 0x000000081b7a7212 */ /* 0x000fe400078e3cff */
[----:B------:R-:W-:Y:S01]  /*cf40*/  MOV R28, R28 ;  /* 0x0000001c001c7202 */ /* 0x000fe20000000f00 */
[----:B------:R0:W-:Y:S01]  /*cf50*/  STSM.16.M88.4 [R173], R4 ;  /* 0x00000004ad007844 */ /* 0x0001e20000000200 */
[----:B------:R-:W-:Y:S02]  /*cf60*/  F2FP.F16.F32.PACK_AB R8, R166, R169 ;  /* 0x000000a9a608723e */ /* 0x000fe400000000ff */
[----:B------:R-:W-:-:S02]  /*cf70*/  LOP3.LUT R94, R94, R183, RZ, 0x3c, !PT ;  /* 0x000000b75e5e7212 */ /* 0x000fc400078e3cff */
[----:B------:R-:W-:Y:S01]  /*cf80*/  SHF.R.U64 R110, R110, 0x3, RZ ;  /* 0x000000036e6e7819 */ /* 0x000fe200000012ff */
[----:B------:R-:W-:Y:S01]  /*cf90*/  STSM.16.M88.4 [R28], R8 ;  /* 0x000000081c007844 */ /* 0x000fe20000000200 */
[----:B------:R-:W-:Y:S02]  /*cfa0*/  LOP3.LUT R26, R126, 0x380, RZ, 0xc0, !PT ;  /* 0x000003807e1a7812 */ /* 0x000fe400078ec0ff */
[----:B------:R-:W-:Y:S02]  /*cfb0*/  MOV R32, R32 ;  /* 0x0000002000207202 */ /* 0x000fe40000000f00 */
[----:B------:R-:W-:Y:S02]  /*cfc0*/  LOP3.LUT R98, R98, R199, RZ, 0x3c, !PT ;  /* 0x000000c762627212 */ /* 0x000fe400078e3cff */
[----:B------:R-:W-:Y:S02]  /*cfd0*/  SHF.R.U64 R114, R114, 0x3, RZ ;  /* 0x0000000372727819 */ /* 0x000fe400000012ff */
[----:B------:R-:W-:-:S02]  /*cfe0*/  LOP3.LUT R175, R168, 0x380, RZ, 0xc0, !PT ;  /* 0x00000380a8af7812 */ /* 0x000fc400078ec0ff */
[----:B0-----:R-:W-:Y:S02]  /*cff0*/  F2FP.F16.F32.PACK_AB R4, R156, R165 ;  /* 0x000000a59c04723e */ /* 0x001fe400000000ff */
[----:B------:R-:W-:Y:S02]  /*d000*/  F2FP.F16.F32.PACK_AB R5, R43, R42 ;  /* 0x0000002a2b05723e */ /* 0x000fe400000000ff */
[----:B------:R-:W-:Y:S02]  /*d010*/  F2FP.F16.F32.PACK_AB R6, R12, R158 ;  /* 0x0000009e0c06723e */ /* 0x000fe400000000ff */
[----:B------:R-:W-:Y:S02]  /*d020*/  F2FP.F16.F32.PACK_AB R7, R47, R46 ;  /* 0x0000002e2f07723e */ /* 0x000fe400000000ff */
[----:B------:R-:W-:Y:S02]  /*d030*/  MOV R36, R36 ;  /* 0x0000002400247202 */ /* 0x000fe40000000f00 */
[----:B------:R-:W-:Y:S01]  /*d040*/  F2FP.F16.F32.PACK_AB R12, R49, R154 ;  /* 0x0000009a310c723e */ /* 0x000fe200000000ff */
[----:B------:R0:W-:Y:S01]  /*d050*/  STSM.16.M88.4 [R32], R4 ;  /* 0x0000000420007844 */ /* 0x0001e20000000200 */
[----:B------:R-:W-:-:S02]  /*d060*/  LOP3.LUT R102, R102, R201, RZ, 0x3c, !PT ;  /* 0x000000c966667212 */ /* 0x000fc400078e3cff */
[----:B------:R-:W-:Y:S01]  /*d070*/  SHF.R.U64 R118, R118, 0x3, RZ ;  /* 0x0000000376767819 */ /* 0x000fe200000012ff */
[----:B------:R1:W-:Y:S01]  /*d080*/  STSM.16.M88.4 [R36], R12 ;  /* 0x0000000c24007844 */ /* 0x0003e20000000200 */
[----:B------:R-:W-:Y:S02]  /*d090*/  MOV R40, R40 ;  /* 0x0000002800287202 */ /* 0x000fe40000000f00 */
[----:B------:R-:W-:Y:S02]  /*d0a0*/  MOV R44, R44 ;  /* 0x0000002c002c7202 */ /* 0x000fe40000000f00 */
[----:B------:R-:W-:Y:S01]  /*d0b0*/  LOP3.LUT R110, R110, R205, RZ, 0x3c, !PT ;  /* 0x000000cd6e6e7212 */ /* 0x000fe200078e3cff */
[----:B------:R-:W-:Y:S01]  /*d0c0*/  STSM.16.M88.4 [R40], R56 ;  /* 0x0000003828007844 */ /* 0x000fe20000000200 */
[----:B------:R-:W-:Y:S02]  /*d0d0*/  SHF.R.U64 R171, R26, 0x3, RZ ;  /* 0x000000031aab7819 */ /* 0x000fe400000012ff */
[----:B------:R-:W-:Y:S01]  /*d0e0*/  MOV R94, R94 ;  /* 0x0000005e005e7202 */ /* 0x000fe20000000f00 */
[----:B------:R-:W-:Y:S01]  /*d0f0*/  STSM.16.M88.4 [R44], R64 ;  /* 0x000000402c007844 */ /* 0x000fe20000000200 */
[----:B------:R-:W-:Y:S01]  /*d100*/  F2FP.F16.F32.PACK_AB R81, R83, R82 ;  /* 0x000000525351723e */ /* 0x000fe200000000ff */
[----:B0-----:R-:W-:Y:S01]  /*d110*/  IMAD.U32 R4, RZ, RZ, UR4 ;  /* 0x00000004ff047e24 */ /* 0x001fe2000f8e00ff */
[----:B------:R-:W-:Y:S01]  /*d120*/  F2FP.F16.F32.PACK_AB R88, R89, R88 ;  /* 0x000000585958723e */ /* 0x000fe200000000ff */
[----:B------:R-:W-:Y:S01]  /*d130*/  STSM.16.M88.4 [R94], R72 ;  /* 0x000000485e007844 */ /* 0x000fe20000000200 */
[----:B------:R-:W-:Y:S01]  /*d140*/  LOP3.LUT R114, R114, R207, RZ, 0x3c, !PT ;  /* 0x000000cf72727212 */ /* 0x000fe200078e3cff */
[----:B------:R-:W-:Y:S01]  /*d150*/  IMAD.U32 R5, RZ, RZ, UR6 ;  /* 0x00000006ff057e24 */ /* 0x000fe2000f8e00ff */
[----:B------:R-:W-:Y:S01]  /*d160*/  SHF.R.U64 R175, R175, 0x3, RZ ;  /* 0x00000003afaf7819 */ /* 0x000fe200000012ff */
[----:B------:R-:W-:Y:S01]  /*d170*/  ULDC.64 UR6, c[0x0][0xce0] ;  /* 0x0003380000067ab9 */ /* 0x000fe20000000a00 */
        /* <DEDUP_REMOVED lines=22> */
[----:B------:R-:W-:Y:S02]  /*d2e0*/  LOP3.LUT R24, R175, R168, RZ, 0x3c, !PT ;  /* 0x000000a8af187212 */ /* 0x000fe400078e3cff */
[----:B------:R-:W-:Y:S01]  /*d2f0*/  MOV R114, R114 ;  /* 0x0000007200727202 */ /* 0x000fe20000000f00 */
[----:B------:R-:W-:Y:S01]  /*d300*/  STSM.16.M88.4 [R110], R104 ;  /* 0x000000686e007844 */ /* 0x000fe20000000200 */
[----:B------:R-:W-:Y:S02]  /*d310*/  F2FP.F16.F32.PACK_AB R156, R113, R112 ;  /* 0x00000070719c723e */ /* 0x000fe400000000ff */
[----:B------:R-:W-:Y:S02]  /*d320*/  F2FP.F16.F32.PACK_AB R157, R157, R155 ;  /* 0x0000009b9d9d723e */ /* 0x000fe400000000ff */
[----:B------:R-:W-:Y:S02]  /*d330*/  F2FP.F16.F32.PACK_AB R158, R117, R116 ;  /* 0x00000074759e723e */ /* 0x000fe400000000ff */
[----:B------:R-:W-:-:S02]  /*d340*/  F2FP.F16.F32.PACK_AB R159, R160, R159 ;  /* 0x0000009fa09f723e */ /* 0x000fc400000000ff */
[----:B------:R-:W-:Y:S02]  /*d350*/  F2FP.F16.F32.PACK_AB R161, R162, R161 ;  /* 0x000000a1a2a1723e */ /* 0x000fe400000000ff */
[----:B------:R-:W-:Y:S01]  /*d360*/  F2FP.F16.F32.PACK_AB R128, R129, R128 ;  /* 0x000000808180723e */ /* 0x000fe200000000ff */
        /* <DEDUP_REMOVED lines=12> */
[----:B------:R-:W-:Y:S01]  /*d430*/  F2FP.F16.F32.PACK_AB R144, R145, R144 ;  /* 0x000000909190723e */ /* 0x000fe200000000ff */
[----:B------:R-:W-:Y:S01]  /*d440*/  STSM.16.M88.4 [R122], R128 ;  /* 0x000000807a007844 */ /* 0x000fe20000000200 */
        /* <DEDUP_REMOVED lines=8> */
[----:B------:R-:W-:-:S03]  /*d4d0*/  PLOP3.LUT P0, PT, PT, PT, UP0, 0x80, 0x0 ;  /* 0x000000000000781c */ /* 0x000fc60003f0f008 */
[----:B------:R0:W-:Y:S01]  /*d4e0*/  STSM.16.M88.4 [R24], R144 ;  /* 0x0000009018007844 */ /* 0x0001e20000000200 */
[----:B------:R-:W-:Y:S09]  /*d4f0*/  BAR.SYNC.DEFER_BLOCKING 0x1, 0x100 ;  /* 0x0044000000007b1d */ /* 0x000ff20000010000 */
[----:B------:R-:W2:Y:S01]  /*d500*/  @P0 LDG.E R6, desc[UR10][R4.64] ;  /* 0x0000000a04060981 */ /* 0x000ea2000c1e1900 */
[----:B------:R-:W-:Y:S01]  /*d510*/  UISETP.NE.U32.AND UP1, UPT, UR6, URZ, UPT ;  /* 0x0000003f0600728c */ /* 0x000fe2000bf25070 */
[----:B------:R-:W-:Y:S01]  /*d520*/  LEA R7, R194, R23, 0x6 ;  /* 0x00000017c2077211 */ /* 0x000fe200078e30ff */
[----:B------:R-:W3:Y:S02]  /*d530*/  LDC R76, c[0x0][0xb88] ;  /* 0x0002e200ff4c7b82 */ /* 0x000ee40000000800 */
[----:B------:R-:W-:-:S02]  /*d540*/  UISETP.NE.AND.EX UP1, UPT, UR7, URZ, UPT, UP1 ;  /* 0x0000003f0700728c */ /* 0x000fc4000bf25310 */
[----:B------:R-:W-:-:S04]  /*d550*/  IMAD.WIDE R20, R7, 0x2, R20 ;  /* 0x0000000207147825 */ /* 0x000fc800078e0214 */
[----:B------:R-:W-:Y:S02]  /*d560*/  PLOP3.LUT P6, PT, PT, PT, UP1, 0x80, 0x0 ;  /* 0x000000000000781c */ /* 0x000fe40003fcf018 */
[C---:B------:R-:W-:Y:S02]  /*d570*/  IADD3 R9, P2, R20.reuse, 0x1000, RZ ;  /* 0x0000100014097810 */ /* 0x040fe40007f5e0ff */
[C---:B------:R-:W-:Y:S01]  /*d580*/  IADD3 R25, P1, R20.reuse, 0x2000, RZ ;  /* 0x0000200014197810 */ /* 0x040fe20007f3e0ff */
[----:B------:R-:W-:Y:S01]  /*d590*/  @UP1 UIADD3 UR6, UP2, UR8, UR6, URZ ;  /* 0x0000000608061290 */ /* 0x000fe2000ff5e03f */
[----:B------:R-:W-:Y:S02]  /*d5a0*/  P2R R10, PR, RZ, 0x4 ;  /* 0x00000004ff0a7803 */ /* 0x000fe40000000000 */
[C---:B-1----:R-:W-:Y:S01]  /*d5b0*/  IADD3 R13, P2, R20.reuse, 0x3000, RZ ;  /* 0x00003000140d7810 */ /* 0x042fe20007f5e0ff */
[----:B------:R-:W-:Y:S01]  /*d5c0*/  @UP1 UIADD3.X UR7, UR9, UR7, URZ, UP2, !UPT ;  /* 0x0000000709071290 */ /* 0x000fe200097fe43f */
[C---:B------:R-:W-:Y:S01]  /*d5d0*/  IADD3 R33, P3, R20.reuse, 0x4000, RZ ;  /* 0x0000400014217810 */ /* 0x040fe20007f7e0ff */
[----:B------:R-:W-:Y:S01]  /*d5e0*/  IMAD.U32 R14, RZ, RZ, UR6 ;  /* 0x00000006ff0e7e24 */ /* 0x000fe2000f8e00ff */
[----:B------:R-:W-:-:S02]  /*d5f0*/  IADD3 R29, P4, R20, 0x5000, RZ ;  /* 0x00005000141d7810 */ /* 0x000fc40007f9e0ff */
[----:B------:R-:W-:Y:S01]  /*d600*/  IADD3 R41, P5, R20, 0x6000, RZ ;  /* 0x0000600014297810 */ /* 0x000fe20007fbe0ff */
[----:B------:R-:W-:Y:S01]  /*d610*/  IMAD.U32 R15, RZ, RZ, UR7 ;  /* 0x00000007ff0f7e24 */ /* 0x000fe2000f8e00ff */
[----:B------:R-:W-:Y:S02]  /*d620*/  LOP3.LUT R8, R9, 0x380, RZ, 0xc0, !PT ;  /* 0x0000038009087812 */ /* 0x000fe400078ec0ff */
[----:B0-----:R-:W-:Y:S02]  /*d630*/  LOP3.LUT R24, R25, 0x380, RZ, 0xc0, !PT ;  /* 0x0000038019187812 */ /* 0x001fe400078ec0ff */
[----:B------:R-:W-:Y:S01]  /*d640*/  LOP3.LUT R12, R13, 0x380, RZ, 0xc0, !PT ;  /* 0x000003800d0c7812 */ /* 0x000fe200078ec0ff */
[----:B------:R-:W-:Y:S01]  /*d650*/  UMOV UR4, URZ ;  /* 0x0000003f00047c82 */ /* 0x000fe20008000000 */
[----:B------:R-:W-:Y:S01]  /*d660*/  LOP3.LUT R32, R33, 0x380, RZ, 0xc0, !PT ;  /* 0x0000038021207812 */ /* 0x000fe200078ec0ff */
[----:B---3--:R0:W5:Y:S01]  /*d670*/  @P6 LDG.E R76, desc[UR10][R14.64] ;  /* 0x0000000a0e4c6981 */ /* 0x008162000c1e1900 */
        /* <DEDUP_REMOVED lines=14> */
[----:B--2---:R-:W-:Y:S01]  /*d760*/  @P0 R2UR UR4, R6 ;  /* 0x00000000060402ca */ /* 0x004fe200000e0000 */
[----:B0-----:R-:W-:-:S14]  /*d770*/  @P6 BRA `(.L_x_6695) ;  /* 0x0000000000146947 */ /* 0x001fdc0003800000 */
[----:B------:R-:W-:Y:S05]  /*d780*/  @!P0 BRA `(.L_x_6695) ;  /* 0x0000000000108947 */ /* 0x000fea0003800000 */
[----:B------:R-:W-:Y:S02]  /*d790*/  ULDC.64 UR6, c[0x0][0x208] ;  /* 0x0000820000067ab9 */ /* 0x000fe40000000a00 */
[----:B------:R-:W2:Y:S04]  /*d7a0*/  LDG.E R7, desc[UR6][R4.64] ;  /* 0x0000000604077981 */ /* 0x000ea8000c1e1900 */
[----:B-----5:R-:W2:Y:S02]  /*d7b0*/  LDG.E R76, desc[UR6][R4.64+0x4] ;  /* 0x00000406044c7981 */ /* 0x020ea4000c1e1900 */
[----:B--2---:R-:W-:-:S07]  /*d7c0*/  IMAD.IADD R76, R76, 0x1, -R7 ;  /* 0x000000014c4c7824 */ /* 0x004fce00078e0a07 */
.L_x_6695:
        /* <DEDUP_REMOVED lines=12> */
[----:B------:R-:W-:Y:S01]  /*d890*/  IMAD.X R41, RZ, RZ, R21, P5 ;  /* 0x000000ffff297224 */ /* 0x000fe200028e0615 */
[----:B------:R-:W-:Y:S01]  /*d8a0*/  LOP3.LUT R44, R45, 0x380, RZ, 0xc0, !PT ;  /* 0x000003802d2c7812 */ /* 0x000fe200078ec0ff */
[----:B------:R-:W-:Y:S01]  /*d8b0*/  USHF.R.S32.HI UR9, URZ, 0x1f, UR4 ;  /* 0x0000001f3f097899 */ /* 0x000fe20008011404 */
[----:B------:R-:W-:Y:S01]  /*d8c0*/  SHF.R.U64 R52, R52, 0x3, RZ ;  /* 0x0000000334347819 */ /* 0x000fe200000012ff */
[----:B------:R-:W-:Y:S01]  /*d8d0*/  USHF.R.S32.HI UR12, URZ, 0x1f, UR37 ;  /* 0x0000001f3f0c7899 */ /* 0x000fe20008011425 */
[----:B------:R-:W-:Y:S01]  /*d8e0*/  SHF.R.U64 R36, R36, 0x3, RZ ;  /* 0x0000000324247819 */ /* 0x000fe200000012ff */
[----:B------:R-:W-:Y:S01]  /*d8f0*/  USEL UR39, UR39, URZ, !UP0 ;  /* 0x0000003f27277287 */ /* 0x000fe2000c000000 */
[----:B------:R-:W-:Y:S01]  /*d900*/  SHF.R.U64 R44, R44, 0x3, RZ ;  /* 0x000000032c2c7819 */ /* 0x000fe200000012ff */
[----:B------:R-:W-:Y:S01]  /*d910*/  USEL UR38, UR38, URZ, !UP0 ;  /* 0x0000003f26267287 */ /* 0x000fe2000c000000 */
[----:B------:R-:W-:-:S02]  /*d920*/  LOP3.LUT R52, R52, R53, RZ, 0x3c, !PT ;  /* 0x0000003534347212 */ /* 0x000fc400078e3cff */
[----:B------:R-:W-:Y:S02]  /*d930*/  IADD3.X R53, RZ, R21, RZ, P6, !PT ;  /* 0x00000015ff357210 */ /* 0x000fe400037fe4ff */
[----:B------:R-:W-:Y:S01]  /*d940*/  LOP3.LUT R36, R36, R37, RZ, 0x3c, !PT ;  /* 0x0000002524247212 */ /* 0x000fe200078e3cff */
[--C-:B------:R-:W-:Y:S01]  /*d950*/  IMAD.X R37, RZ, RZ, R21.reuse, P0 ;  /* 0x000000ffff257224 */ /* 0x100fe200000e0615 */
[----:B0-----:R-:W-:Y:S02]  /*d960*/  ISETP.NE.AND P6, PT, R4, RZ, PT ;  /* 0x000000ff0400720c */ /* 0x001fe40003fc5270 */
[----:B------:R-:W-:Y:S01]  /*d970*/  LOP3.LUT R44, R44, R45, RZ, 0x3c, !PT ;  /* 0x0000002d2c2c7212 */ /* 0x000fe200078e3cff */
[----:B------:R-:W-:Y:S01]  /*d980*/  IMAD.X R45, RZ, RZ, R21, P1 ;  /* 0x000000ffff2d7224 */ /* 0x000fe200008e0615 */
[C---:B------:R-:W-:Y:S02]  /*d990*/  IADD3 R57, P2, R20.reuse, 0xa000, RZ ;  /* 0x0000a00014397810 */ /* 0x040fe40007f5e0ff */
[----:B------:R-:W-:-:S02]  /*d9a0*/  IADD3 R49, P3, R20, 0xb000, RZ ;  /* 0x0000b00014317810 */ /* 0x000fc40007f7e0ff */
[C---:B------:R-:W-:Y:S02]  /*d9b0*/  IADD3 R65, P4, R20.reuse, 0xc000, RZ ;  /* 0x0000c00014417810 */ /* 0x040fe40007f9e0ff */
[C---:B------:R-:W-:Y:S02]  /*d9c0*/  IADD3 R61, P5, R20.reuse, 0xd000, RZ ;  /* 0x0000d000143d7810 */ /* 0x040fe40007fbe0ff */
[C---:B------:R-:W-:Y:S02]  /*d9d0*/  IADD3 R73, P0, R20.reuse, 0xe000, RZ ;  /* 0x0000e00014497810 */ /* 0x040fe40007f1e0ff */
[----:B------:R-:W-:Y:S02]  /*d9e0*/  IADD3 R5, P1, R20, 0xf000, RZ ;  /* 0x0000f00014057810 */ /* 0x000fe40007f3e0ff */
[----:B------:R-:W-:Y:S02]  /*d9f0*/  LOP3.LUT R56, R57, 0x380, RZ, 0xc0, !PT ;  /* 0x0000038039387812 */ /* 0x000fe400078ec0ff */
[----:B------:R-:W-:Y:S01]  /*da00*/  LOP3.LUT R48, R49, 0x380, RZ, 0xc0, !PT ;  /* 0x0000038031307812 */ /* 0x000fe200078ec0ff */
[----:B------:R-:W-:Y:S01]  /*da10*/  IMAD.X R69, RZ, RZ, R21, P1 ;  /* 0x000000ffff457224 */ /* 0x000fe200008e0615 */
[----:B------:R-:W-:-:S02]  /*da20*/  LOP3.LUT R64, R65, 0x380, RZ, 0xc0, !PT ;  /* 0x0000038041407812 */ /* 0x000fc400078ec0ff */
        /* <DEDUP_REMOVED lines=8> */
[----:B------:R-:W-:Y:S02]  /*dab0*/  SHF.R.U64 R72, R72, 0x3, RZ ;  /* 0x0000000348487819 */ /* 0x000fe400000012ff */
        /* <DEDUP_REMOVED lines=13> */
[----:B------:R-:W-:Y:S01]  /*db90*/  LOP3.LUT R68, R4, R5, RZ, 0x3c, !PT ;  /* 0x0000000504447212 */ /* 0x000fe200078e3cff */
        /* <DEDUP_REMOVED lines=22> */
[----:B------:R-:W-:-:S04]  /*dd00*/  MOV R11, UR8 ;  /* 0x00000008000b7c02 */ /* 0x000fc80008000f00 */
[----:B------:R-:W-:Y:S02]  /*dd10*/  IADD3.X R5, R4, UR7, R11, P2, !PT ;  /* 0x0000000704057c10 */ /* 0x000fe400097fe40b */
[----:B------:R-:W-:-:S04]  /*dd20*/  LEA R4, P2, R6, UR10, 0x2 ;  /* 0x0000000a06047c11 */ /* 0x000fc8000f8410ff */
[----:B------:R-:W-:-:S05]  /*dd30*/  LEA.HI.X R5, R6, UR11, R5, 0x2, P2 ;  /* 0x0000000b06057c11 */ /* 0x000fca00090f1405 */
[----:B------:R0:W-:Y:S04]  /*dd40*/  @!P1 STG.E desc[UR14][R4.64], R0 ;  /* 0x0000000004009986 */ /* 0x0001e8000c10190e */
[----:B------:R0:W-:Y:S02]  /*dd50*/  @!P0 STG.E desc[UR14][R4.64+0x20], R3 ;  /* 0x0000200304008986 */ /* 0x0001e4000c10190e */
.L_x_6696:
[C---:B0-----:R-:W-:Y:S01]  /*dd60*/  VIADD R3, R23.reuse, 0x40 ;  /* 0x0000004017037836 */ /* 0x041fe20000000000 */
[----:B------:R-:W-:Y:S01]  /*dd70*/  ULDC UR10, c[0x0][0xb8c] ;  /* 0x0002e300000a7ab9 */ /* 0x000fe20000000800 */
[C---:B------:R-:W-:Y:S01]  /*dd80*/  VIADD R82, R23.reuse, 0x80 ;  /* 0x0000008017527836 */ /* 0x040fe20000000000 */
[----:B------:R-:W-:Y:S01]  /*dd90*/  ULDC.64 UR6, c[0x0][0x208] ;  /* 0x0000820000067ab9 */ /* 0x000fe20000000a00 */
[----:B------:R-:W-:Y:S01]  /*dda0*/  VIADD R83, R23, 0xc0 ;  /* 0x000000c017537836 */ /* 0x000fe20000000000 */
[----:B------:R-:W-:Y:S01]  /*ddb0*/  ISETP.GE.AND P1, PT, R3, UR10, PT ;  /* 0x0000000a03007c0c */ /* 0x000fe2000bf26270 */
[----:B------:R0:W5:Y:S01]  /*ddc0*/  LD.E.128 R4, desc[UR6][R20.64] ;  /* 0x0000000614047980 */ /* 0x000162000c101d00 */
[C---:B------:R-:W-:Y:S01]  /*ddd0*/  ISETP.GE.AND P0, PT, R23.reuse, UR10, PT ;  /* 0x0000000a17007c0c */ /* 0x040fe2000bf06270 */
[----:B------:R-:W-:Y:S01]  /*dde0*/  ULDC.64 UR14, c[0x0][0xba0] ;  /* 0x0002e800000e7ab9 */ /* 0x000fe20000000a00 */
[----:B------:R-:W-:Y:S01]  /*ddf0*/  SEL R19, RZ, 0xffffffff, P1 ;  /* 0xffffffffff137807 */ /* 0x000fe20000800000 */
[C---:B------:R-:W-:Y:S01]  /*de00*/  VIADD R84, R23.reuse, 0x100 ;  /* 0x0000010017547836 */ /* 0x040fe20000000000 */
[----:B------:R-:W-:Y:S01]  /*de10*/  SEL R0, RZ, 0x1, P0 ;  /* 0x00000001ff007807 */ /* 0x000fe20000000000 */
[----:B------:R-:W-:Y:S01]  /*de20*/  VIADD R86, R23, 0x140 ;  /* 0x0000014017567836 */ /* 0x000fe20000000000 */
[----:B------:R-:W5:Y:S01]  /*de30*/  LD.E.128 R8, desc[UR6][R8.64] ;  /* 0x0000000608087980 */ /* 0x000f62000c101d00 */
[----:B------:R-:W-:Y:S01]  /*de40*/  IMAD.SHL.U32 R19, R19, 0x2, RZ ;  /* 0x0000000213137824 */ /* 0x000fe200078e00ff */
[----:B------:R-:W-:-:S02]  /*de50*/  ISETP.GE.AND P0, PT, R82, UR10, PT ;  /* 0x0000000a52007c0c */ /* 0x000fc4000bf06270 */
[----:B------:R-:W-:Y:S01]  /*de60*/  ISETP.GE.AND P1, PT, R83, UR10, PT ;  /* 0x0000000a53007c0c */ /* 0x000fe2000bf26270 */
[----:B------:R-:W5:Y:S01]  /*de70*/  LD.E.128 R24, desc[UR6][R24.64] ;  /* 0x0000000618187980 */ /* 0x000f62000c101d00 */
[----:B------:R-:W-:Y:S02]  /*de80*/  LOP3.LUT R0, R19, 0x2, R0, 0xe2, !PT ;  /* 0x0000000213007812 */ /* 0x000fe400078ee200 */
[----:B------:R-:W-:Y:S01]  /*de90*/  SEL R19, RZ, 0x4, P0 ;  /* 0x00000004ff137807 */ /* 0x000fe20000000000 */
[----:B------:R-:W5:Y:S01]  /*dea0*/  LD.E.128 R12, desc[UR6][R12.64] ;  /* 0x000000060c0c7980 */ /* 0x000f62000c101d00 */
[----:B0-----:R-:W-:-:S03]  /*deb0*/  SEL R20, RZ, 0x8, P1 ;  /* 0x00000008ff147807 */ /* 0x001fc60000800000 */
        /* <DEDUP_REMOVED lines=17> */
[----:B------:R-:W-:Y:S01]  /*dfd0*/  ISETP.GE.AND P0, PT, R84, UR10, PT ;  /* 0x0000000a54007c0c */ /* 0x000fe2000bf06270 */
[----:B------:R-:W-:Y:S01]  /*dfe0*/  VIADD R78, R23, 0x180 ;  /* 0x00000180174e7836 */ /* 0x000fe20000000000 */
[----:B------:R-:W-:Y:S01]  /*dff0*/  ISETP.GE.AND P1, PT, R86, UR10, PT ;  /* 0x0000000a56007c0c */ /* 0x000fe2000bf26270 */
[----:B------:R-:W-:Y:S01]  /*e000*/  @!PT LDS RZ, [RZ] ;  /* 0x00000000fffff984 */ /* 0x000fe20000000800 */
[----:B------:R-:W-:Y:S01]  /*e010*/  @!PT LDS RZ, [RZ] ;  /* 0x00000000fffff984 */ /* 0x000fe20000000800 */
[----:B------:R-:W-:Y:S01]  /*e020*/  @!PT LDS RZ, [RZ] ;  /* 0x00000000fffff984 */ /* 0x000fe20000000800 */
[----:B------:R-:W-:Y:S01]  /*e030*/  @!PT LDS RZ, [RZ] ;  /* 0x00000000fffff984 */ /* 0x000fe20000000800 */
[----:B------:R0:W-:Y:S06]  /*e040*/  MEMBAR.ALL.CTA ;  /* 0x0000000000007992 */ /* 0x0001ec0000008000 */
[----:B0-----:R-:W0:Y:S01]  /*e050*/  FENCE.VIEW.ASYNC.S ;  /* 0x00000000000073c6 */ /* 0x001e220000000000 */
[----:B------:R-:W-:-:S02]  /*e060*/  UIMAD UR6, UR4, UR15, UR6 ;  /* 0x0000000f040672a4 */ /* 0x000fc4000f8e0206 */
[----:B------:R-:W-:Y:S01]  /*e070*/  IMAD.WIDE.U32 R20, R19, UR4, R20 ;  /* 0x0000000413147c25 */ /* 0x000fe2000f8e0014 */
[----:B------:R-:W-:Y:S01]  /*e080*/  ULDC.64 UR8, c[0x0][0xbe0] ;  /* 0x0002f80000087ab9 */ /* 0x000fe20000000a00 */
[----:B------:R-:W-:Y:S01]  /*e090*/  SEL R19, RZ, 0x10, P0 ;  /* 0x00000010ff137807 */ /* 0x000fe20000000000 */
[----:B------:R-:W-:Y:S01]  /*e0a0*/  UIMAD UR4, UR12, UR8, URZ ;  /* 0x000000080c0472a4 */ /* 0x000fe2000f8e023f */
[----:B------:R-:W-:Y:S01]  /*e0b0*/  SEL R77, RZ, 0x20, P1 ;  /* 0x00000020ff4d7807 */ /* 0x000fe20000800000 */
[----:B------:R-:W-:Y:S01]  /*e0c0*/  VIADD R21, R21, UR6 ;  /* 0x0000000615157c36 */ /* 0x000fe20008000000 */
[----:B------:R-:W-:Y:S01]  /*e0d0*/  MOV R79, UR8 ;  /* 0x00000008004f7c02 */ /* 0x000fe20008000f00 */
[----:B------:R-:W-:Y:S01]  /*e0e0*/  UIMAD UR4, UR37, UR9, UR4 ;  /* 0x00000009250472a4 */ /* 0x000fe2000f8e0204 */
[----:B------:R-:W-:Y:S01]  /*e0f0*/  ISETP.GE.AND P0, PT, R78, UR10, PT ;  /* 0x0000000a4e007c0c */ /* 0x000fe2000bf06270 */
[----:B------:R-:W-:Y:S01]  /*e100*/  ULDC.64 UR6, c[0x0][0xbe8] ;  /* 0x0002fa0000067ab9 */ /* 0x000fe20000000a00 */
[----:B------:R-:W-:Y:S01]  /*e110*/  LOP3.LUT R19, R77, R0, R19, 0xfe, !PT ;  /* 0x000000004d137212 */ /* 0x000fe200078efe13 */
[----:B-----5:R-:W-:Y:S01]  /*e120*/  IMAD R77, R193, -0x40, R76 ;  /* 0xffffffc0c14d7824 */ /* 0x020fe200078e024c */
[----:B------:R-:W-:Y:S01]  /*e130*/  SEL R0, RZ, 0x40, P0 ;  /* 0x00000040ff007807 */ /* 0x000fe20000000000 */
[----:B------:R-:W-:Y:S01]  /*e140*/  IMAD.WIDE.U32 R20, R79, UR37, R20 ;  /* 0x000000254f147c25 */ /* 0x000fe2000f8e0014 */
[----:B------:R-:W-:Y:S01]  /*e150*/  SHF.R.S32.HI R195, RZ, 0x1f, R194 ;  /* 0x0000001fffc37819 */ /* 0x000fe200000114c2 */
[----:B------:R-:W-:Y:S01]  /*e160*/  BSSY B1, `(.L_x_6697) ;  /* 0x000002f000017945 */ /* 0x000fe20003800000 */
[----:B------:R-:W-:Y:S01]  /*e170*/  LOP3.LUT R19, R19, R0, RZ, 0xfc, !PT ;  /* 0x0000000013137212 */ /* 0x000fe200078efcff */
[----:B------:R-:W-:Y:S01]  /*e180*/  VIADD R21, R21, UR4 ;  /* 0x0000000415157c36 */ /* 0x000fe20008000000 */
[----:B------:R-:W-:Y:S01]  /*e190*/  ISETP.GE.AND P2, PT, R194, R77, PT ;  /* 0x0000004dc200720c */ /* 0x000fe20003f46270 */
[----:B------:R-:W-:Y:S01]  /*e1a0*/  VIADD R0, R17, 0x38820 ;  /* 0x0003882011007836 */ /* 0x000fe20000000000 */
[----:B------:R-:W-:Y:S01]  /*e1b0*/  UIMAD UR4, UR38, UR6, URZ ;  /* 0x00000006260472a4 */ /* 0x000fe2000f8e023f */
[----:B------:R-:W-:-:S02]  /*e1c0*/  VIADD R78, R23, 0x1c0 ;  /* 0x000001c0174e7836 */ /* 0x000fc40000000000 */
[----:B------:R-:W-:Y:S01]  /*e1d0*/  IMAD.U32 R79, RZ, RZ, UR6 ;  /* 0x00000006ff4f7e24 */ /* 0x000fe2000f8e00ff */
[----:B------:R-:W-:Y:S01]  /*e1e0*/  PRMT R0, RZ, 0x654, R0 ;  /* 0x00000654ff007816 */ /* 0x000fe20000000000 */
[----:B------:R-:W-:Y:S01]  /*e1f0*/  UIMAD UR4, UR39, UR7, UR4 ;  /* 0x00000007270472a4 */ /* 0x000fe2000f8e0204 */
[----:B------:R-:W-:Y:S01]  /*e200*/  ISETP.GE.AND P1, PT, R78, UR10, PT ;  /* 0x0000000a4e007c0c */ /* 0x000fe2000bf26270 */
[----:B------:R-:W-:Y:S01]  /*e210*/  IMAD.WIDE.U32 R78, R79, UR39, R20 ;  /* 0x000000274f4e7c25 */ /* 0x000fe2000f8e0014 */
[----:B0-----:R0:W-:Y:S03]  /*e220*/  SYNCS.ARRIVE.TRANS64.RED.A1T0 RZ, [R0+URZ], RZ ;  /* 0x000000ff00ff79a7 */ /* 0x0011e6000810043f */
[----:B------:R-:W-:Y:S02]  /*e230*/  VIADD R76, R194, 0x20 ;  /* 0x00000020c24c7836 */ /* 0x000fe40000000000 */
[----:B------:R-:W-:Y:S01]  /*e240*/  VIADD R85, R79, UR4 ;  /* 0x000000044f557c36 */ /* 0x000fe20008000000 */
[----:B0-----:R-:W-:-:S02]  /*e250*/  SEL R0, RZ, 0x80, P1 ;  /* 0x00000080ff007807 */ /* 0x001fc40000800000 */
[----:B------:R-:W-:Y:S01]  /*e260*/  ISETP.GE.AND P0, PT, R76, R77, PT ;  /* 0x0000004d4c00720c */ /* 0x000fe20003f06270 */
        /* <DEDUP_REMOVED lines=30> */
.L_x_6698:
[----:B------:R-:W-:Y:S05]  /*e450*/  BSYNC B1 ;  /* 0x0000000000017941 */ /* 0x000fea0003800000 */
.L_x_6697:
        /* <DEDUP_REMOVED lines=33> */
.L_x_6694:
        /* <DEDUP_REMOVED lines=22> */
[----:B------:R-:W-:-:S05]  /*e7d0*/  IMAD.U32 R7, RZ, RZ, UR7 ;  /* 0x00000007ff077e24 */ /* 0x000fca000f8e00ff */
[----:B0-----:R0:W5:Y:S01]  /*e7e0*/  @P2 LDG.E R0, desc[UR10][R6.64] ;  /* 0x0000000a06002981 */ /* 0x001162000c1e1900 */
[----:B------:R-:W-:Y:S01]  /*e7f0*/  ULDC UR10, c[0x0][0xb8c] ;  /* 0x0002e300000a7ab9 */ /* 0x000fe20000000800 */
[C---:B------:R-:W-:Y:S01]  /*e800*/  VIADD R13, R23.reuse, 0x80 ;  /* 0x00000080170d7836 */ /* 0x040fe20000000000 */
[----:B------:R-:W-:Y:S01]  /*e810*/  ISETP.GE.AND P3, PT, R12, UR10, PT ;  /* 0x0000000a0c007c0c */ /* 0x000fe2000bf66270 */
[C---:B------:R-:W-:Y:S01]  /*e820*/  VIADD R10, R23.reuse, 0x180 ;  /* 0x00000180170a7836 */ /* 0x040fe20000000000 */
[C---:B------:R-:W-:Y:S02]  /*e830*/  ISETP.GE.AND P0, PT, R23.reuse, UR10, PT ;  /* 0x0000000a17007c0c */ /* 0x040fe4000bf06270 */
[----:B------:R-:W-:Y:S02]  /*e840*/  SEL R9, RZ, 0xffffffff, P3 ;  /* 0xffffffffff097807 */ /* 0x000fe40001800000 */
[----:B------:R-:W-:Y:S02]  /*e850*/  IADD3 R14, R23, 0xc0, RZ ;  /* 0x000000c0170e7810 */ /* 0x000fe40007ffe0ff */
[----:B------:R-:W-:Y:S01]  /*e860*/  SEL R8, RZ, 0x1, P0 ;  /* 0x00000001ff087807 */ /* 0x000fe20000000000 */
[----:B------:R-:W-:Y:S01]  /*e870*/  IMAD.SHL.U32 R9, R9, 0x2, RZ ;  /* 0x0000000209097824 */ /* 0x000fe200078e00ff */
[----:B------:R-:W-:-:S02]  /*e880*/  ISETP.GE.AND P4, PT, R13, UR10, PT ;  /* 0x0000000a0d007c0c */ /* 0x000fc4000bf86270 */
[----:B------:R-:W-:Y:S02]  /*e890*/  ISETP.GE.AND P5, PT, R14, UR10, PT ;  /* 0x0000000a0e007c0c */ /* 0x000fe4000bfa6270 */
[----:B------:R-:W-:Y:S02]  /*e8a0*/  LOP3.LUT R8, R9, 0x2, R8, 0xe2, !PT ;  /* 0x0000000209087812 */ /* 0x000fe400078ee208 */
[----:B0-----:R-:W-:Y:S02]  /*e8b0*/  SEL R7, RZ, 0x4, P4 ;  /* 0x00000004ff077807 */ /* 0x001fe40002000000 */
[----:B------:R-:W-:Y:S02]  /*e8c0*/  SEL R6, RZ, 0x8, P5 ;  /* 0x00000008ff067807 */ /* 0x000fe40002800000 */
[----:B------:R-:W-:Y:S02]  /*e8d0*/  ISETP.GE.AND P0, PT, R10, UR10, PT ;  /* 0x0000000a0a007c0c */ /* 0x000fe4000bf06270 */
[----:B------:R-:W-:-:S02]  /*e8e0*/  ISETP.GT.AND P3, PT, R198, 0x3f, PT ;  /* 0x0000003fc600780c */ /* 0x000fc40003f64270 */
[----:B------:R-:W-:Y:S01]  /*e8f0*/  LOP3.LUT R9, R6, R8, R7, 0xfe, !PT ;  /* 0x0000000806097212 */ /* 0x000fe200078efe07 */
[----:B------:R-:W-:Y:S10]  /*e900*/  @P2 BRA `(.L_x_6700) ;  /* 0x0000000000142947 */ /* 0x000ff40003800000 */
[----:B------:R-:W-:Y:S05]  /*e910*/  @!P1 BRA `(.L_x_6700) ;  /* 0x0000000000109947 */ /* 0x000fea0003800000 */
[----:B------:R-:W-:Y:S02]  /*e920*/  ULDC.64 UR6, c[0x0][0x208] ;  /* 0x0000820000067ab9 */ /* 0x000fe40000000a00 */
[----:B------:R-:W2:Y:S04]  /*e930*/  LDG.E R7, desc[UR6][R4.64] ;  /* 0x0000000604077981 */ /* 0x000ea8000c1e1900 */
[----:B-----5:R-:W2:Y:S02]  /*e940*/  LDG.E R0, desc[UR6][R4.64+0x4] ;  /* 0x0000040604007981 */ /* 0x020ea4000c1e1900 */
[----:B--2---:R-:W-:-:S07]  /*e950*/  IMAD.IADD R0, R0, 0x1, -R7 ;  /* 0x0000000100007824 */ /* 0x004fce00078e0a07 */
.L_x_6700:
        /* <DEDUP_REMOVED lines=34> */
.L_x_6702:
[----:B------:R-:W-:Y:S05]  /*eb80*/  BSYNC B1 ;  /* 0x0000000000017941 */ /* 0x000fea0003800000 */
.L_x_6701:
        /* <DEDUP_REMOVED lines=10> */
[----:B------:R-:W-:Y:S01]  /*ec30*/  ULDC.64 UR8, c[0x0][0xbe0] ;  /* 0x0002f80000087ab9 */ /* 0x000fe20000000a00 */
[----:B------:R-:W-:Y:S01]  /*ec40*/  SEL R6, RZ, 0x10, P1 ;  /* 0x00000010ff067807 */ /* 0x000fe20000800000 */
[----:B------:R-:W-:Y:S01]  /*ec50*/  UIMAD UR4, UR7, UR8, URZ ;  /* 0x00000008070472a4 */ /* 0x000fe2000f8e023f */
[----:B------:R-:W-:Y:S02]  /*ec60*/  IMAD.IADD R5, R5, 0x1, R3 ;  /* 0x0000000105057824 */ /* 0x000fe400078e0203 */
[----:B------:R-:W-:Y:S01]  /*ec70*/  IMAD.U32 R3, RZ, RZ, UR8 ;  /* 0x00000008ff037e24 */ /* 0x000fe2000f8e00ff */
[----:B------:R-:W-:Y:S01]  /*ec80*/  UIMAD UR4, UR37, UR9, UR4 ;  /* 0x00000009250472a4 */ /* 0x000fe2000f8e0204 */
[----:B------:R-:W-:Y:S01]  /*ec90*/  LOP3.LUT R7, R7, R9, R6, 0xfe, !PT ;  /* 0x0000000907077212 */ /* 0x000fe200078efe06 */
[----:B------:R-:W-:Y:S01]  /*eca0*/  ULDC.64 UR6, c[0x0][0xbe8] ;  /* 0x0002fa0000067ab9 */ /* 0x000fe20000000a00 */
[----:B------:R-:W-:Y:S01]  /*ecb0*/  IMAD.WIDE.U32 R4, R3, UR37, R4 ;  /* 0x0000002503047c25 */ /* 0x000fe2000f8e0004 */
[----:B------:R-:W-:-:S02]  /*ecc0*/  SEL R6, RZ, 0x40, P0 ;  /* 0x00000040ff067807 */ /* 0x000fc40000000000 */
[----:B------:R-:W-:Y:S01]  /*ecd0*/  SHF.R.S32.HI R9, RZ, 0x1f, R194 ;  /* 0x0000001fff097819 */ /* 0x000fe200000114c2 */
[----:B------:R-:W-:Y:S01]  /*ece0*/  IMAD R3, R193, -0x40, R0 ;  /* 0xffffffc0c1037824 */ /* 0x000fe200078e0200 */
[----:B------:R-:W-:Y:S01]  /*ecf0*/  LOP3.LUT R15, R7, R6, RZ, 0xfc, !PT ;  /* 0x00000006070f7212 */ /* 0x000fe200078efcff */
[----:B------:R-:W-:Y:S01]  /*ed00*/  VIADD R5, R5, UR4 ;  /* 0x0000000405057c36 */ /* 0x000fe20008000000 */
[----:B------:R-:W-:Y:S01]  /*ed10*/  UIMAD UR4, UR38, UR6, URZ ;  /* 0x00000006260472a4 */ /* 0x000fe2000f8e023f */
[----:B------:R-:W-:Y:S01]  /*ed20*/  VIADD R8, R23, 0x1c0 ;  /* 0x000001c017087836 */ /* 0x000fe20000000000 */
[C---:B------:R-:W-:Y:S01]  /*ed30*/  ISETP.GE.AND P1, PT, R194.reuse, R3, PT ;  /* 0x00000003c200720c */ /* 0x040fe20003f26270 */
[----:B------:R-:W-:Y:S01]  /*ed40*/  IMAD.U32 R7, RZ, RZ, UR6 ;  /* 0x00000006ff077e24 */ /* 0x000fe2000f8e00ff */
[----:B------:R-:W-:Y:S01]  /*ed50*/  UIMAD UR4, UR39, UR7, UR4 ;  /* 0x00000007270472a4 */ /* 0x000fe2000f8e0204 */
[----:B------:R-:W-:Y:S01]  /*ed60*/  VIADD R0, R194, 0x20 ;  /* 0x00000020c2007836 */ /* 0x000fe20000000000 */
[----:B------:R-:W-:Y:S01]  /*ed70*/  ISETP.GE.AND P2, PT, R8, UR10, PT ;  /* 0x0000000a08007c0c */ /* 0x000fe2000bf46270 */
[----:B------:R-:W-:-:S03]  /*ed80*/  IMAD.WIDE.U32 R6, R7, UR39, R4 ;  /* 0x0000002707067c25 */ /* 0x000fc6000f8e0004 */
[----:B------:R-:W-:Y:S01]  /*ed90*/  ISETP.GE.AND P0, PT, R0, R3, PT ;  /* 0x000000030000720c */ /* 0x000fe20003f06270 */
[----:B------:R-:W-:Y:S01]  /*eda0*/  IMAD.MOV.U32 R8, RZ, RZ, R194 ;  /* 0x000000ffff087224 */ /* 0x000fe200078e00c2 */
[----:B------:R-:W-:Y:S01]  /*edb0*/  SEL R0, RZ, 0x80, P2 ;  /* 0x00000080ff007807 */ /* 0x000fe20001000000 */
[----:B------:R-:W-:Y:S02]  /*edc0*/  VIADD R11, R7, UR4 ;  /* 0x00000004070b7c36 */ /* 0x000fe40008000000 */
[----:B------:R-:W-:Y:S01]  /*edd0*/  IMAD.WIDE R8, R193, 0x40, R8 ;  /* 0x00000040c1087825 */ /* 0x000fe200078e0208 */
        /* <DEDUP_REMOVED lines=9> */
[----:B------:R-:W-:Y:S01]  /*ee70*/  ULDC.64 UR8, c[0x0][0x208] ;  /* 0x0000820000087ab9 */ /* 0x000fe20000000a00 */
[----:B------:R-:W-:Y:S01]  /*ee80*/  IMAD.WIDE.U32 R4, R8, UR6, R4 ;  /* 0x0000000608047c25 */ /* 0x000fe2000f8e0004 */
[----:B------:R-:W-:Y:S01]  /*ee90*/  ULDC.64 UR6, c[0x0][0xb80] ;  /* 0x0002e00000067ab9 */ /* 0x000fe20000000a00 */
[----:B------:R-:W-:-:S02]  /*eea0*/  ISETP.GE.AND P4, PT, R14, UR10, PT ;  /* 0x0000000a0e007c0c */ /* 0x000fc4000bf86270 */
[----:B------:R-:W-:Y:S01]  /*eeb0*/  IMAD.IADD R3, R5, 0x1, R3 ;  /* 0x0000000105037824 */ /* 0x000fe200078e0203 */
[C---:B------:R-:W-:Y:S02]  /*eec0*/  LEA R20, P1, R4.reuse, UR6, 0x1 ;  /* 0x0000000604147c11 */ /* 0x040fe4000f8208ff */
[----:B------:R-:W-:Y:S02]  /*eed0*/  ISETP.GE.AND P3, PT, R19, UR10, PT ;  /* 0x0000000a13007c0c */ /* 0x000fe4000bf66270 */
[----:B------:R-:W-:Y:S02]  /*eee0*/  LEA.HI.X R21, R4, UR7, R3, 0x1, P1 ;  /* 0x0000000704157c11 */ /* 0x000fe400088f0c03 */
[----:B------:R-:W-:Y:S02]  /*eef0*/  ISETP.GE.AND P1, PT, R13, UR10, PT ;  /* 0x0000000a0d007c0c */ /* 0x000fe4000bf26270 */
[----:B------:R-:W-:Y:S01]  /*ef00*/  ISETP.GE.AND P2, PT, R24, UR10, PT ;  /* 0x0000000a18007c0c */ /* 0x000fe2000bf46270 */
        /* <DEDUP_REMOVED lines=10> */
.L_x_6704:
[----:B------:R-:W-:Y:S05]  /*efb0*/  BSYNC B1 ;  /* 0x0000000000017941 */ /* 0x000fea0003800000 */
.L_x_6703:
[----:B------:R-:W-:Y:S05]  /*efc0*/  @P0 BRA `(.L_x_6699) ;  /* 0x0000000000740947 */ /* 0x000fea0003800000 */
[----:B------:R-:W-:Y:S01]  /*efd0*/  IADD3 R3, P0, R8, 0x20, RZ ;  /* 0x0000002008037810 */ /* 0x000fe20007f1e0ff */
[----:B------:R-:W-:Y:S01]  /*efe0*/  ULDC.64 UR6, c[0x0][0xbd8] ;  /* 0x0002f60000067ab9 */ /* 0x000fe20000000a00 */
[----:B------:R-:W-:Y:S01]  /*eff0*/  IMAD.MOV.U32 R4, RZ, RZ, R6 ;  /* 0x000000ffff047224 */ /* 0x000fe200078e0006 */
[----:B------:R-:W-:Y:S01]  /*f000*/  ULDC.64 UR8, c[0x0][0x208] ;  /* 0x0000820000087ab9 */ /* 0x000fe20000000a00 */
        /* <DEDUP_REMOVED lines=25> */
.L_x_6699:
[----:B------:R-:W-:Y:S05]  /*f1a0*/  BSYNC B0 ;  /* 0x0000000000007941 */ /* 0x000fea0003800000 */
.L_x_6693:
[----:B------:R-:W-:Y:S02]  /*f1b0*/  ULDC UR4, c[0x0][0xd14] ;  /* 0x0003450000047ab9 */ /* 0x000fe40000000800 */
[----:B------:R-:W-:-:S13]  /*f1c0*/  ISETP.GE.AND P0, PT, R187, UR4, PT ;  /* 0x00000004bb007c0c */ /* 0x000fda000bf06270 */
[----:B------:R-:W-:Y:S05]  /*f1d0*/  @!P0 BRA `(.L_x_6705) ;  /* 0xffffff1c00708947 */ /* 0x000fea000383ffff */
[----:B------:R-:W-:Y:S05]  /*f1e0*/  EXIT ;  /* 0x000000000000794d */ /* 0x000fea0003800000 */
.L_x_6653:
        /* <DEDUP_REMOVED lines=62> */
.L_x_6710:
        /* <DEDUP_REMOVED lines=16> */
.L_x_6709:
[----:B------:R-:W-:Y:S05]  /*f6d0*/  BSYNC B0 ;  /* 0x0000000000007941 */ /* 0x000fea0003800000 */
.L_x_6708:
        /* <DEDUP_REMOVED lines=25> */
.L_x_6706:
        /* <DEDUP_REMOVED lines=21> */
.L_x_6711:
        /* <DEDUP_REMOVED lines=32> */
[----:B-1----:R-:W-:Y:S01]  /*fbc0*/  IMAD.MOV.U32 R2, RZ, RZ, RZ ;  /* 0x000000ffff027224 */ /* 0x002fe200078e00ff */
[----:B--2---:R-:W-:-:S05]  /*fbd0*/  IADD3 R6, RZ, -R3, RZ ;  /* 0x80000003ff067210 */ /* 0x004fca0007ffe0ff */
        /* <DEDUP_REMOVED lines=22> */
.L_x_6707:
[----:B------:R-:W-:Y:S01]  /*fd40*/  MOV R17, RZ ;  /* 0x000000ff00117202 */ /* 0x000fe20000000f00 */
[----:B------:R-:W-:Y:S02]  /*fd50*/  IMAD.U32 R16, RZ, RZ, UR6 ;  /* 0x00000006ff107e24 */ /* 0x000fe4000f8e00ff */
[----:B------:R-:W-:-:S07]  /*fd60*/  IMAD.MOV.U32 R18, RZ, RZ, RZ ;  /* 0x000000ffff127224 */ /* 0x000fce00078e00ff */
.L_x_6712:
        /* <DEDUP_REMOVED lines=26> */
.L_x_6779:
        /* <DEDUP_REMOVED lines=9> */
[----:B------:R-:W-:Y:S01]  /*ffa0*/  MOV R8, RZ ;  /* 0x000000ff00087202 */ /* 0x000fe20000000f00 */
        /* <DEDUP_REMOVED lines=37> */
[----:B-1----:R-:W-:Y:S01]  /*10200*/  IMAD.U32 R6, RZ, RZ, UR4 ;  /* 0x00000004ff067e24 */ /* 0x002fe2000f8e00ff */
[----:B------:R-:W-:Y:S06]  /*10210*/  @P1 BRA `(.L_x_6714) ;  /* 0x0000000000141947 */ /* 0x000fec0003800000 */
[----:B------:R-:W-:Y:S05]  /*10220*/  @!P2 BRA `(.L_x_6714) ;  /* 0x000000000010a947 */ /* 0x000fea0003800000 */
[----:B------:R-:W-:Y:S02]  /*10230*/  ULDC.64 UR4, c[0x0][0x208] ;  /* 0x0000820000047ab9 */ /* 0x000fe40000000a00 */
[----:B-----5:R-:W2:Y:S04]  /*10240*/  LDG.E R8, desc[UR4][R2.64] ;  /* 0x0000000402087981 */ /* 0x020ea8000c1e1900 */
[----:B------:R-:W2:Y:S02]  /*10250*/  LDG.E R2, desc[UR4][R2.64+0x4] ;  /* 0x0000040402027981 */ /* 0x000ea4000c1e1900 */
[----:B--2---:R-:W-:-:S07]  /*10260*/  IMAD.IADD R8, R2, 0x1, -R8 ;  /* 0x0000000102087824 */ /* 0x004fce00078e0a08 */
.L_x_6714:
        /* <DEDUP_REMOVED lines=14> */
.L_x_6715:
[----:B------:R-:W-:Y:S05]  /*10350*/  @!P0 BRA `(.L_x_6716) ;  /* 0x0000000000108947 */ /* 0x000fea0003800000 */
[----:B------:R-:W-:Y:S02]  /*10360*/  ULDC.64 UR4, c[0x0][0x208] ;  /* 0x0000820000047ab9 */ /* 0x000fe40000000a00 */
[----:B------:R-:W2:Y:S04]  /*10370*/  LDG.E R6, desc[UR4][R4.64] ;  /* 0x0000000404067981 */ /* 0x000ea8000c1e1900 */
[----:B------:R-:W2:Y:S02]  /*10380*/  LDG.E R3, desc[UR4][R4.64+0x4] ;  /* 0x0000040404037981 */ /* 0x000ea4000c1e1900 */
[----:B--2---:R-:W-:-:S07]  /*10390*/  IMAD.IADD R6, R3, 0x1, -R6 ;  /* 0x0000000103067824 */ /* 0x004fce00078e0a06 */
.L_x_6716:
[----:B-1---5:R-:W-:Y:S01]  /*103a0*/  IMAD.IADD R3, R6, 0x1, -R0 ;  /* 0x0000000106037824 */ /* 0x022fe200078e0a00 */
[----:B------:R-:W-:Y:S01]  /*103b0*/  LEA R0, R17, 0x7f, 0x6 ;  /* 0x0000007f11007811 */ /* 0x000fe200078e30ff */
[----:B------:R-:W-:Y:S03]  /*103c0*/  BSSY B6, `(.L_x_6717) ;  /* 0x0000349000067945 */ /* 0x000fe60003800000 */
[C---:B------:R-:W-:Y:S01]  /*103d0*/  IADD3 R8, R3.reuse, R0, -R8 ;  /* 0x0000000003087210 */ /* 0x040fe20007ffe808 */
[----:B------:R-:W-:-:S05]  /*103e0*/  VIADD R3, R3, 0x3f ;  /* 0x0000003f03037836 */ /* 0x000fca0000000000 */
[----:B------:R-:W-:-:S04]  /*103f0*/  SHF.R.S32.HI R0, RZ, 0x1f, R3 ;  /* 0x0000001fff007819 */ /* 0x000fc80000011403 */
[----:B------:R-:W-:Y:S02]  /*10400*/  LEA.HI R0, R0, R3, RZ, 0x6 ;  /* 0x0000000300007211 */ /* 0x000fe400078f30ff */
[----:B------:R-:W-:Y:S02]  /*10410*/  SHF.R.S32.HI R3, RZ, 0x1f, R8 ;  /* 0x0000001fff037819 */ /* 0x000fe40000011408 */
[----:B------:R-:W-:Y:S02]  /*10420*/  SHF.R.S32.HI R0, RZ, 0x6, R0 ;  /* 0x00000006ff007819 */ /* 0x000fe40000011400 */
[----:B------:R-:W-:-:S04]  /*10430*/  LEA.HI R3, R3, R8, RZ, 0x6 ;  /* 0x0000000803037211 */ /* 0x000fc800078f30ff */
        /* <DEDUP_REMOVED lines=9> */
[----:B------:R-:W2:Y:S01]  /*104d0*/  LDL R2, [R1+0x28] ;  /* 0x0000280001027983 */ /* 0x000ea20000100800 */
[----:B------:R-:W-:Y:S01]  /*104e0*/  VOTEU.ANY UR4, UPT, PT ;  /* 0x0000000000047886 */ /* 0x000fe200038e0100 */
[----:B------:R-:W-:Y:S01]  /*104f0*/  ULDC.64 UR6, c[0x0][0x208] ;  /* 0x0000820000067ab9 */ /* 0x000fe20000000a00 */
[----:B------:R-:W1:Y:S01]  /*10500*/  FLO.U32 R0, UR4 ;  /* 0x0000000400007d00 */ /* 0x000e6200080e0000 */
[----:B------:R-:W1:Y:S07]  /*10510*/  S2R R7, SR_LANEID ;  /* 0x0000000000077919 */ /* 0x000e6e0000000000 */
[----:B------:R-:W3:Y:S01]  /*10520*/  POPC R5, UR4 ;  /* 0x0000000400057d09 */ /* 0x000ee20008000000 */
[----:B-1----:R-:W-:-:S02]  /*10530*/  ISETP.EQ.U32.AND P0, PT, R0, R7, PT ;  /* 0x000000070000720c */ /* 0x002fc40003f02070 */
[----:B--2---:R-:W-:Y:S02]  /*10540*/  R2UR UR5, R2 ;  /* 0x00000000020572ca */ /* 0x004fe400000e0000 */
[----:B------:R-:W3:Y:S09]  /*10550*/  LDC.64 R2, c[0x0][0xd38] ;  /* 0x00034e00ff027b82 */ /* 0x000ef20000000a00 */
[----:B---3--:R-:W2:Y:S01]  /*10560*/  @P0 ATOMG.E.ADD.STRONG.GPU PT, R3, desc[UR6][R2.64], R5 ;  /* 0x00000005020309a8 */ /* 0x008ea200081ee1c6 */
[----:B------:R-:W1:Y:S02]  /*10570*/  S2R R4, SR_LTMASK ;  /* 0x0000000000047919 */ /* 0x000e640000003900 */
[----:B-1----:R-:W-:-:S04]  /*10580*/  LOP3.LUT R4, R4, UR4, RZ, 0xc0, !PT ;  /* 0x0000000404047c12 */ /* 0x002fc8000f8ec0ff */
[----:B------:R-:W1:Y:S01]  /*10590*/  POPC R7, R4 ;  /* 0x0000000400077309 */ /* 0x000e620000000000 */
[----:B--2---:R-:W1:Y:S02]  /*105a0*/  SHFL.IDX PT, R0, R3, R0, 0x1f ;  /* 0x00001f0003007589 */ /* 0x004e6400000e0000 */
[----:B-1----:R-:W-:Y:S01]  /*105b0*/  IADD3 R16, R0, UR5, R7 ;  /* 0x0000000500107c10 */ /* 0x002fe2000fffe007 */
[----:B------:R-:W-:Y:S06]  /*105c0*/  BRA `(.L_x_6719) ;  /* 0x0000003000a07947 */ /* 0x000fec0003800000 */
.L_x_6718:
        /* <DEDUP_REMOVED lines=23> */
.L_x_6720:
        /* <DEDUP_REMOVED lines=20> */
.L_x_6722:
        /* <DEDUP_REMOVED lines=16> */
.L_x_6721:
[----:B------:R-:W2:Y:S01]  /*10980*/  LDL.LU R2, [R1+0x18] ;  /* 0x0000180001027983 */ /* 0x000ea20000300800 */
[----:B------:R-:W-:Y:S01]  /*10990*/  ULDC.64 UR4, c[0x0][0xaf0] ;  /* 0x0002bc0000047ab9 */ /* 0x000fe20000000a00 */
[----:B------:R-:W1:Y:S02]  /*109a0*/  LDC R4, c[0x0][0x428] ;  /* 0x00010a00ff047b82 */ /* 0x000e640000000800 */
        /* <DEDUP_REMOVED lines=19> */
[----:B------:R-:W-:Y:S01]  /*10ae0*/  IMAD.MOV.U32 R4, RZ, RZ, R18 ;  /* 0x000000ffff047224 */ /* 0x000fe200078e0012 */
[----:B------:R-:W-:Y:S02]  /*10af0*/  LEA R17, R17, R8, 0x6 ;  /* 0x0000000811117211 */ /* 0x000fe400078e30ff */
        /* <DEDUP_REMOVED lines=8> */
.L_x_6723:
        /* <DEDUP_REMOVED lines=19> */
.L_x_6795:
[----:B------:R-:W-:Y:S01]  /*10cb0*/  UMOV UR4, 0xffffffff ;  /* 0xffffffff00047882 */ /* 0x000fe20000000000 */
[----:B------:R-:W-:Y:S02]  /*10cc0*/  SHF.R.S32.HI R5, RZ, 0x1f, R0 ;  /* 0x0000001fff057819 */ /* 0x000fe40000011400 */
[----:B------:R-:W-:Y:S05]  /*10cd0*/  BRA.DIV UR4, `(.L_x_6725) ;  /* 0x0000003e04bc7947 */ /* 0x000fea000b800000 */
[----:B------:R-:W-:-:S13]  /*10ce0*/  ELECT P6, URZ, PT ;  /* 0x00000000003f782f */ /* 0x000fda00038c0000 */
.L_x_6798:
        /* <DEDUP_REMOVED lines=22> */
.L_x_6727:
        /* <DEDUP_REMOVED lines=9> */
.L_x_6799:
        /* <DEDUP_REMOVED lines=11> */
.L_x_6729:
        /* <DEDUP_REMOVED lines=22> */
.L_x_6726:
        /* <DEDUP_REMOVED lines=27> */
[----:B0-----:R-:W-:Y:S01]  /*112a0*/  IMAD.MOV.U32 R6, RZ, RZ, 0x10000 ;  /* 0x00010000ff067424 */ /* 0x001fe200078e00ff */
        /* <DEDUP_REMOVED lines=23> */
[----:B0-----:R-:W-:Y:S01]  /*11420*/  UIADD3 UR8, UR16, 0x26400, URZ ;  /* 0x0002640010087890 */ /* 0x001fe2000fffe03f */
[----:B-1----:R-:W-:Y:S01]  /*11430*/  MOV R6, UR47 ;  /* 0x0000002f00067c02 */ /* 0x002fe20008000f00 */
        /* <DEDUP_REMOVED lines=28> */
.L_x_6731:
[----:B------:R-:W-:Y:S05]  /*11600*/  BSYNC B0 ;  /* 0x0000000000007941 */ /* 0x000fea0003800000 */
.L_x_6730:
[----:B------:R-:W2:Y:S02]  /*11610*/  LDL.LU R6, [R1+0x24] ;  /* 0x0000240001067983 */ /* 0x000ea40000300800 */
[----:B--2---:R-:W-:-:S13]  /*11620*/  R2UR UR5, R6 ;  /* 0x00000000060572ca */ /* 0x004fda00000e0000 */
[----:B------:R-:W-:-:S04]  /*11630*/  UIADD3 UR5, UR5, 0x1, URZ ;  /* 0x0000000105057890 */ /* 0x000fc8000fffe03f */
[----:B------:R-:W-:Y:S02]  /*11640*/  ULEA.HI UR4, UR5, UR5, URZ, 0x1 ;  /* 0x0000000505047291 */ /* 0x000fe4000f8f083f */
[----:B------:R-:W-:Y:S02]  /*11650*/  MOV R6, UR5 ;  /* 0x0000000500067c02 */ /* 0x000fe40008000f00 */
[----:B------:R-:W-:-:S03]  /*11660*/  ULOP3.LUT UR4, UR4, 0xfffffffe, URZ, 0xc0, !UPT ;  /* 0xfffffffe04047892 */ /* 0x000fc6000f8ec03f */
[----:B------:R0:W-:Y:S01]  /*11670*/  STL [R1+0x24], R6 ;  /* 0x0000240601007387 */ /* 0x0001e20000100800 */
[----:B------:R-:W-:-:S06]  /*11680*/  UIADD3 UR4, UR5, -UR4, URZ ;  /* 0x8000000405047290 */ /* 0x000fcc000fffe03f */
[----:B0-----:R-:W-:-:S05]  /*11690*/  IMAD.U32 R6, RZ, RZ, UR4 ;  /* 0x00000004ff067e24 */ /* 0x001fca000f8e00ff */
[----:B------:R-:W-:-:S04]  /*116a0*/  SHF.L.U32 R6, R6, 0x1f, RZ ;  /* 0x0000001f06067819 */ /* 0x000fc800000006ff */
[----:B------:R-:W0:Y:S02]  /*116b0*/  SYNCS.PHASECHK.TRANS64.TRYWAIT P0, [R11+URZ+0x38820], R6 ;  /* 0x038820060b0075a7 */ /* 0x000e24000800017f */
[----:B0-----:R-:W-:Y:S05]  /*116c0*/  @!P0 BRA `(.L_x_6732) ;  /* 0x0000003400748947 */ /* 0x001fea0003800000 */
.L_x_6800:
        /* <DEDUP_REMOVED lines=13> */
.L_x_6801:
        /* <DEDUP_REMOVED lines=11> */
.L_x_6736:
        /* <DEDUP_REMOVED lines=57> */
.L_x_6734:
[----:B------:R-:W-:Y:S05]  /*11be0*/  BSYNC B0 ;  /* 0x0000000000007941 */ /* 0x000fea0003800000 */
.L_x_6733:
[----:B------:R-:W2:Y:S01]  /*11bf0*/  LDL R7, [R1+0x14] ;  /* 0x0000140001077983 */ /* 0x000ea20000100800 */
[----:B------:R-:W-:Y:S01]  /*11c00*/  BSSY B0, `(.L_x_6737) ;  /* 0x00001a6000007945 */ /* 0x000fe20003800000 */
[----:B--2---:R-:W-:-:S13]  /*11c10*/  ISETP.GE.AND P0, PT, R7, 0x2, PT ;  /* 0x000000020700780c */ /* 0x004fda0003f06270 */
[----:B------:R-:W-:Y:S05]  /*11c20*/  @!P0 BRA `(.L_x_6738) ;  /* 0x00000018008c8947 */ /* 0x000fea0003800000 */
[C---:B0-----:R-:W-:Y:S01]  /*11c30*/  LOP3.LUT R6, R7.reuse, 0x1, RZ, 0xc0, !PT ;  /* 0x0000000107067812 */ /* 0x041fe200078ec0ff */
[----:B------:R-:W-:Y:S01]  /*11c40*/  VIADD R10, R7, 0xfffffffe ;  /* 0xfffffffe070a7836 */ /* 0x000fe20000000000 */
[----:B------:R-:W-:Y:S02]  /*11c50*/  BSSY B1, `(.L_x_6739) ;  /* 0x000008f000017945 */ /* 0x000fe40003800000 */
[----:B------:R-:W-:Y:S01]  /*11c60*/  ISETP.NE.U32.AND P0, PT, R6, 0x1, PT ;  /* 0x000000010600780c */ /* 0x000fe20003f05070 */
[----:B------:R-:W-:-:S12]  /*11c70*/  IMAD.MOV.U32 R8, RZ, RZ, R10 ;  /* 0x000000ffff087224 */ /* 0x000fd800078e000a */
        /* <DEDUP_REMOVED lines=35> */
.L_x_6743:
[----:B-1----:R-:W1:Y:S01]  /*11eb0*/  S2R R3, SR_CgaCtaId ;  /* 0x0000000000037919 */ /* 0x002e620000008800 */
[----:B------:R-:W-:-:S04]  /*11ec0*/  MOV R2, 0x400 ;  /* 0x0000040000027802 */ /* 0x000fc80000000f00 */
[----:B-1----:R-:W-:Y:S02]  /*11ed0*/  LEA R2, R3, R2, 0x18 ;  /* 0x0000000203027211 */ /* 0x002fe400078ec0ff */
[----:B------:R-:W-:-:S03]  /*11ee0*/  SHF.L.U32 R3, R12, 0x1f, RZ ;  /* 0x0000001f0c037819 */ /* 0x000fc600000006ff */
[----:B------:R-:W-:-:S04]  /*11ef0*/  IMAD R2, R13, 0x8, R2 ;  /* 0x000000080d027824 */ /* 0x000fc800078e0202 */
[----:B------:R-:W1:Y:S02]  /*11f00*/  SYNCS.PHASECHK.TRANS64.TRYWAIT P0, [R2+URZ+0x38840], R3 ;  /* 0x03884003020075a7 */ /* 0x000e64000800017f */
[----:B-1----:R-:W-:Y:S05]  /*11f10*/  @!P0 BRA `(.L_x_6744) ;  /* 0x0000002c00948947 */ /* 0x002fea0003800000 */
.L_x_6802:
        /* <DEDUP_REMOVED lines=11> */
.L_x_6745:
[----:B--2---:R-:W2:Y:S01]  /*11fd0*/  LDL R6, [R1] ;  /* 0x0000000001067983 */ /* 0x004ea20000100800 */
        /* <DEDUP_REMOVED lines=19> */
[----:B------:R-:W2:Y:S02]  /*12110*/  SYNCS.PHASECHK.TRANS64.TRYWAIT P0, [R2+URZ+0x38860], R3 ;  /* 0x03886003020075a7 */ /* 0x000ea4000800017f */
[----:B0-2---:R-:W-:Y:S05]  /*12120*/  @!P0 BRA `(.L_x_6746) ;  /* 0x0000002c00248947 */ /* 0x005fea0003800000 */
.L_x_6803:
        /* <DEDUP_REMOVED lines=8> */
.L_x_6747:
        /* <DEDUP_REMOVED lines=54> */
.L_x_6742:
[----:B------:R-:W-:Y:S05]  /*12510*/  BSYNC B2 ;  /* 0x0000000000027941 */ /* 0x000fea0003800000 */
.L_x_6741:
[----:B------:R-:W2:Y:S02]  /*12520*/  LDL.LU R2, [R1+0x14] ;  /* 0x0000140001027983 */ /* 0x000ea40000300800 */
[----:B--2---:R-:W-:-:S07]  /*12530*/  VIADD R8, R2, 0xfffffffd ;  /* 0xfffffffd02087836 */ /* 0x004fce0000000000 */
.L_x_6740:
[----:B------:R-:W-:Y:S05]  /*12540*/  BSYNC B1 ;  /* 0x0000000000017941 */ /* 0x000fea0003800000 */
.L_x_6739:
[----:B------:R-:W-:-:S13]  /*12550*/  ISETP.NE.AND P0, PT, R10, RZ, PT ;  /* 0x000000ff0a00720c */ /* 0x000fda0003f05270 */
[----:B------:R-:W-:Y:S05]  /*12560*/  @!P0 BRA `(.L_x_6738) ;  /* 0x00000010003c8947 */ /* 0x000fea0003800000 */
.L_x_6762:
        /* <DEDUP_REMOVED lines=9> */
[----:B------:R-:W-:Y:S06]  /*12600*/  @!P6 BRA `(.L_x_6749) ;  /* 0x0000000400e8e947 */ /* 0x000fec0003800000 */
[----:B------:R-:W-:Y:S01]  /*12610*/  ISETP.NE.U32.AND P0, PT, RZ, UR38, PT ;  /* 0x00000026ff007c0c */ /* 0x000fe2000bf05070 */
[----:B0-----:R-:W-:-:S03]  /*12620*/  IMAD.MOV.U32 R12, RZ, RZ, R8 ;  /* 0x000000ffff0c7224 */ /* 0x001fc600078e0008 */
[----:B------:R-:W-:-:S13]  /*12630*/  ISETP.NE.AND.EX P0, PT, RZ, UR39, PT, P0 ;  /* 0x00000027ff007c0c */ /* 0x000fda000bf05300 */
[----:B------:R-:W-:Y:S05]  /*12640*/  @!P0 BRA `(.L_x_6750) ;  /* 0x0000000000488947 */ /* 0x000fea0003800000 */
[----:B------:R-:W0:Y:S01]  /*12650*/  LDC R12, c[0x0][0x41c] ;  /* 0x00010700ff0c7b82 */ /* 0x000e220000000800 */
[----:B------:R-:W-:Y:S01]  /*12660*/  IMAD.MOV.U32 R9, RZ, RZ, R8 ;  /* 0x000000ffff097224 */ /* 0x000fe200078e0008 */
[----:B------:R-:W-:Y:S01]  /*12670*/  ULDC.64 UR4, c[0x0][0x208] ;  /* 0x0000820000047ab9 */ /* 0x000fe20000000a00 */
[----:B------:R-:W-:-:S04]  /*12680*/  IMAD R7, R5, UR46, RZ ;  /* 0x0000002e05077c24 */ /* 0x000fc8000f8e02ff */
[----:B------:R-:W-:Y:S01]  /*12690*/  IMAD R6, R0, UR47, R7 ;  /* 0x0000002f00067c24 */ /* 0x000fe2000f8e0207 */
[----:B0-----:R-:W-:-:S13]  /*126a0*/  ISETP.NE.AND P0, PT, R12, 0x1, PT ;  /* 0x000000010c00780c */ /* 0x001fda0003f05270 */
        /* <DEDUP_REMOVED lines=10> */
[----:B------:R0:W5:Y:S01]  /*12750*/  LDG.E R9, desc[UR4][R6.64] ;  /* 0x0000000406097981 */ /* 0x000162000c1e1900 */
[----:B------:R-:W-:-:S07]  /*12760*/  IMAD R12, R12, R3, R8 ;  /* 0x000000030c0c7224 */ /* 0x000fce00078e0208 */
.L_x_6750:
[----:B------:R-:W1:Y:S01]  /*12770*/  S2R R3, SR_CgaCtaId ;  /* 0x0000000000037919 */ /* 0x000e620000008800 */
[----:B------:R-:W-:-:S04]  /*12780*/  MOV R2, 0x400 ;  /* 0x0000040000027802 */ /* 0x000fc80000000f00 */
[----:B-1----:R-:W-:Y:S02]  /*12790*/  LEA R2, R3, R2, 0x18 ;  /* 0x0000000203027211 */ /* 0x002fe400078ec0ff */
[----:B------:R-:W-:-:S03]  /*127a0*/  SHF.L.U32 R3, R11, 0x1f, RZ ;  /* 0x0000001f0b037819 */ /* 0x000fc600000006ff */
[----:B------:R-:W-:-:S04]  /*127b0*/  IMAD R2, R10, 0x8, R2 ;  /* 0x000000080a027824 */ /* 0x000fc800078e0202 */
[----:B------:R-:W1:Y:S02]  /*127c0*/  SYNCS.PHASECHK.TRANS64.TRYWAIT P0, [R2+URZ+0x38840], R3 ;  /* 0x03884003020075a7 */ /* 0x000e64000800017f */
[----:B-1----:R-:W-:Y:S05]  /*127d0*/  @!P0 BRA `(.L_x_6751) ;  /* 0x00000024008c8947 */ /* 0x002fea0003800000 */
.L_x_6804:
[----:B0-----:R-:W0:Y:S02]  /*127e0*/  S2R R6, SR_TID.X ;  /* 0x0000000000067919 */ /* 0x001e240000002100 */
[----:B0-----:R-:W-:-:S04]  /*127f0*/  LOP3.LUT R6, R6, 0x7f, RZ, 0xc0, !PT ;  /* 0x0000007f06067812 */ /* 0x001fc800078ec0ff */
[----:B------:R-:W-:-:S13]  /*12800*/  ISETP.NE.AND P0, PT, R6, RZ, PT ;  /* 0x000000ff0600720c */ /* 0x000fda0003f05270 */
[----:B------:R-:W-:Y:S05]  /*12810*/  @P0 BRA `(.L_x_6752) ;  /* 0x00000000001c0947 */ /* 0x000fea0003800000 */
[----:B------:R-:W0:Y:S01]  /*12820*/  S2R R6, SR_TID.X ;  /* 0x0000000000067919 */ /* 0x000e220000002100 */
[----:B------:R-:W-:-:S04]  /*12830*/  IMAD.MOV.U32 R7, RZ, RZ, 0x2000 ;  /* 0x00002000ff077424 */ /* 0x000fc800078e00ff */
[----:B------:R2:W-:Y:S01]  /*12840*/  SYNCS.ARRIVE.TRANS64 RZ, [R2+URZ+0x38830], R7 ;  /* 0x0388300702ff79a7 */ /* 0x0005e2000800003f */
[----:B0-----:R-:W-:-:S04]  /*12850*/  LOP3.LUT R6, R6, 0x1f, RZ, 0xc0, !PT ;  /* 0x0000001f06067812 */ /* 0x001fc800078ec0ff */
[----:B------:R-:W-:-:S13]  /*12860*/  ISETP.NE.AND P1, PT, R6, RZ, PT ;  /* 0x000000ff0600720c */ /* 0x000fda0003f25270 */
[----:B--2---:R-:W-:Y:S05]  /*12870*/  @!P1 BRA `(.L_x_6752) ;  /* 0x0000000000049947 */ /* 0x004fea0003800000 */
[----:B------:R-:W-:Y:S01]  /*12880*/  BPT.TRAP 0x1 ;  /* 0x000000040000795c */ /* 0x000fe20000300000 */
.L_x_6752:
[----:B------:R-:W2:Y:S01]  /*12890*/  LDL R7, [R1+0x8] ;  /* 0x0000080001077983 */ /* 0x000ea20000100800 */
        /* <DEDUP_REMOVED lines=20> */
.L_x_6805:
        /* <DEDUP_REMOVED lines=8> */
.L_x_6754:
[----:B------:R-:W2:Y:S01]  /*12a60*/  S2R R7, SR_CgaCtaId ;  /* 0x0000000000077919 */ /* 0x000ea20000008800 */
[----:B01----:R-:W-:Y:S01]  /*12a70*/  MOV R3, 0x400 ;  /* 0x0000040000037802 */ /* 0x003fe20000000f00 */
        /* <DEDUP_REMOVED lines=51> */
.L_x_6749:
[----:B------:R-:W-:Y:S05]  /*12db0*/  BSYNC B1 ;  /* 0x0000000000017941 */ /* 0x000fea0003800000 */
.L_x_6748:
        /* <DEDUP_REMOVED lines=31> */
.L_x_6757:
[----:B------:R-:W2:Y:S01]  /*12fb0*/  S2R R3, SR_CgaCtaId ;  /* 0x0000000000037919 */ /* 0x000ea20000008800 */
[----:B------:R-:W-:-:S04]  /*12fc0*/  MOV R2, 0x400 ;  /* 0x0000040000027802 */ /* 0x000fc80000000f00 */
[----:B--2---:R-:W-:Y:S02]  /*12fd0*/  LEA R2, R3, R2, 0x18 ;  /* 0x0000000203027211 */ /* 0x004fe400078ec0ff */
[----:B------:R-:W-:-:S03]  /*12fe0*/  SHF.L.U32 R3, R12, 0x1f, RZ ;  /* 0x0000001f0c037819 */ /* 0x000fc600000006ff */
[----:B------:R-:W-:-:S04]  /*12ff0*/  IMAD R2, R13, 0x8, R2 ;  /* 0x000000080d027824 */ /* 0x000fc800078e0202 */
[----:B------:R-:W2:Y:S02]  /*13000*/  SYNCS.PHASECHK.TRANS64.TRYWAIT P0, [R2+URZ+0x38840], R3 ;  /* 0x03884003020075a7 */ /* 0x000ea4000800017f */
[----:B--2---:R-:W-:Y:S05]  /*13010*/  @!P0 BRA `(.L_x_6758) ;  /* 0x0000001c00a48947 */ /* 0x004fea0003800000 */
.L_x_6806:
        /* <DEDUP_REMOVED lines=11> */
.L_x_6759:
[----:B------:R-:W3:Y:S01]  /*130d0*/  LDL R6, [R1] ;  /* 0x0000000001067983 */ /* 0x000ee20000100800 */
        /* <DEDUP_REMOVED lines=13> */
[----:B---3--:R-:W-:-:S04]  /*131b0*/  LEA R6, R6, R11, 0xd ;  /* 0x0000000b06067211 */ /* 0x008fc800078e68ff */
[----:B------:R-:W-:Y:S01]  /*131c0*/  R2UR UR8, R6 ;  /* 0x00000000060872ca */ /* 0x000fe200000e0000 */
[----:B----4-:R-:W-:-:S05]  /*131d0*/  IMAD R10, R10, 0x40, R7 ;  /* 0x000000400a0a7824 */ /* 0x010fca00078e0207 */
[----:B------:R-:W-:-:S07]  /*131e0*/  R2UR UR11, R10 ;  /* 0x000000000a0b72ca */ /* 0x000fce00000e0000 */
[----:B------:R-:W-:-:S09]  /*131f0*/  UIADD3 UR8, UR8, 0x22400, URZ ;  /* 0x0002240008087890 */ /* 0x000fd2000fffe03f */
[----:B------:R0:W-:Y:S01]  /*13200*/  UTMALDG.4D [UR8], [UR4], desc[UR6] ;  /* 0x00000608040075b4 */ /* 0x0001e20008019000 */
[----:B------:R-:W1:Y:S02]  /*13210*/  SYNCS.PHASECHK.TRANS64.TRYWAIT P1, [R2+URZ+0x38860], R3 ;  /* 0x03886003020075a7 */ /* 0x000e64000802017f */
[----:B01----:R-:W-:Y:S05]  /*13220*/  @!P1 BRA `(.L_x_6760) ;  /* 0x0000001c00349947 */ /* 0x003fea0003800000 */
.L_x_6807:
        /* <DEDUP_REMOVED lines=8> */
.L_x_6761:
        /* <DEDUP_REMOVED lines=54> */
.L_x_6756:
[----:B------:R-:W-:Y:S05]  /*13610*/  BSYNC B1 ;  /* 0x0000000000017941 */ /* 0x000fea0003800000 */
.L_x_6755:
[C---:B------:R-:W-:Y:S01]  /*13620*/  ISETP.GT.AND P0, PT, R8.reuse, 0x1, PT ;  /* 0x000000010800780c */ /* 0x040fe20003f04270 */
[----:B------:R-:W-:-:S04]  /*13630*/  VIADD R2, R8, 0xfffffffe ;  /* 0xfffffffe08027836 */ /* 0x000fc80000000000 */
[----:B------:R-:W-:-:S08]  /*13640*/  IMAD.MOV.U32 R8, RZ, RZ, R2 ;  /* 0x000000ffff087224 */ /* 0x000fd000078e0002 */
[----:B------:R-:W-:Y:S05]  /*13650*/  @P0 BRA `(.L_x_6762) ;  /* 0xffffffec00c40947 */ /* 0x000fea000383ffff */
.L_x_6738:
[----:B------:R-:W-:Y:S05]  /*13660*/  BSYNC B0 ;  /* 0x0000000000007941 */ /* 0x000fea0003800000 */
.L_x_6737:
[----:B------:R-:W2:Y:S01]  /*13670*/  LDL.LU R3, [R1] ;  /* 0x0000000001037983 */ /* 0x000ea20000300800 */
[----:B------:R-:W-:Y:S01]  /*13680*/  BSSY B0, `(.L_x_6763) ;  /* 0x0000019000007945 */ /* 0x000fe20003800000 */
[----:B------:R-:W1:Y:S02]  /*13690*/  S2R R2, SR_TID.X ;  /* 0x0000000000027919 */ /* 0x000e640000002100 */
[----:B-1----:R-:W-:-:S04]  /*136a0*/  LOP3.LUT R2, R2, 0x1f, RZ, 0xc0, !PT ;  /* 0x0000001f02027812 */ /* 0x002fc800078ec0ff */
[----:B------:R-:W-:Y:S01]  /*136b0*/  ISETP.NE.AND P1, PT, R2, RZ, PT ;  /* 0x000000ff0200720c */ /* 0x000fe20003f25270 */
[----:B--2---:R-:W-:-:S05]  /*136c0*/  VIADD R0, R3, 0x1 ;  /* 0x0000000103007836 */ /* 0x004fca0000000000 */
[----:B------:R-:W-:-:S04]  /*136d0*/  ISETP.NE.AND P0, PT, R0, 0x2, PT ;  /* 0x000000020000780c */ /* 0x000fc80003f05270 */
[----:B------:R-:W-:Y:S02]  /*136e0*/  SEL R2, R0, RZ, P0 ;  /* 0x000000ff00027207 */ /* 0x000fe40000000000 */
[----:B------:R-:W-:-:S03]  /*136f0*/  SEL R0, RZ, 0x1, P0 ;  /* 0x00000001ff007807 */ /* 0x000fc60000000000 */
[----:B------:R1:W-:Y:S01]  /*13700*/  STL [R1], R2 ;  /* 0x0000000201007387 */ /* 0x0003e20000100800 */
[----:B------:R-:W-:Y:S05]  /*13710*/  @P1 BRA `(.L_x_6764) ;  /* 0x00000000003c1947 */ /* 0x000fea0003800000 */
[----:B-1----:R-:W2:Y:S01]  /*13720*/  LDL R2, [R1+0x28] ;  /* 0x0000280001027983 */ /* 0x002ea20000100800 */
        /* <DEDUP_REMOVED lines=9> */
[----:B0-----:R-:W0:Y:S02]  /*137c0*/  S2R R6, SR_LTMASK ;  /* 0x0000000000067919 */ /* 0x001e240000003900 */
[----:B0-----:R-:W-:-:S04]  /*137d0*/  LOP3.LUT R6, R6, UR4, RZ, 0xc0, !PT ;  /* 0x0000000406067c12 */ /* 0x001fc8000f8ec0ff */
[----:B------:R-:W0:Y:S01]  /*137e0*/  POPC R7, R6 ;  /* 0x0000000600077309 */ /* 0x000e220000000000 */
[----:B--2---:R-:W0:Y:S02]  /*137f0*/  SHFL.IDX PT, R4, R3, R4, 0x1f ;  /* 0x00001f0403047589 */ /* 0x004e2400000e0000 */
[----:B0-----:R-:W-:-:S07]  /*13800*/  IADD3 R16, R4, UR5, R7 ;  /* 0x0000000504107c10 */ /* 0x001fce000fffe007 */
.L_x_6764:
[----:B------:R-:W-:Y:S05]  /*13810*/  BSYNC B0 ;  /* 0x0000000000007941 */ /* 0x000fea0003800000 */
.L_x_6763:
[----:B-1----:R-:W2:Y:S02]  /*13820*/  LDL.LU R2, [R1+0x4] ;  /* 0x0000040001027983 */ /* 0x002ea40000300800 */
[----:B--2---:R-:W-:-:S05]  /*13830*/  LOP3.LUT R2, R2, R0, RZ, 0x3c, !PT ;  /* 0x0000000002027212 */ /* 0x004fca00078e3cff */
[----:B------:R1:W-:Y:S02]  /*13840*/  STL [R1+0x4], R2 ;  /* 0x0000040201007387 */ /* 0x0003e40000100800 */
.L_x_6719:
[----:B------:R-:W-:Y:S05]  /*13850*/  BSYNC B6 ;  /* 0x0000000000067941 */ /* 0x000fea0003800000 */
.L_x_6717:
[----:B------:R-:W-:-:S03]  /*13860*/  UMOV UR4, 0xffffffff ;  /* 0xffffffff00047882 */ /* 0x000fc60000000000 */
[----:B------:R-:W-:Y:S05]  /*13870*/  BRA.DIV UR4, `(.L_x_6765) ;  /* 0x0000001604b47947 */ /* 0x000fea000b800000 */
[----:B------:R2:W3:Y:S04]  /*13880*/  SHFL.IDX PT, R4, R16, RZ, 0x1f ;  /* 0x00001fff10047589 */ /* 0x0004e800000e0000 */
[----:B------:R-:W4:Y:S02]  /*13890*/  SHFL.IDX PT, R16, R16, 0x1, 0x1f ;  /* 0x00201f0010107f89 */ /* 0x000f2400000e0000 */
.L_x_6811:
        /* <DEDUP_REMOVED lines=10> */
[----:B-1----:R-:W0:Y:S01]  /*13940*/  LDC.64 R2, c[0x0][0xd58] ;  /* 0x00035600ff027b82 */ /* 0x002e220000000a00 */
[----:B------:R-:W-:Y:S01]  /*13950*/  ULDC.64 UR4, c[0x0][0x208] ;  /* 0x0000820000047ab9 */ /* 0x000fe20000000a00 */
[----:B0-----:R-:W-:-:S06]  /*13960*/  IMAD.WIDE R2, R5, 0x4, R2 ;  /* 0x0000000405027825 */ /* 0x001fcc00078e0202 */
[----:B------:R0:W5:Y:S02]  /*13970*/  LDG.E R3, desc[UR4][R2.64] ;  /* 0x0000000402037981 */ /* 0x000164000c1e1900 */
.L_x_6767:
[----:B------:R-:W-:Y:S05]  /*13980*/  BSYNC B0 ;  /* 0x0000000000007941 */ /* 0x000fea0003800000 */
.L_x_6766:
[----:B------:R-:W-:-:S03]  /*13990*/  UMOV UR4, 0xffffffff ;  /* 0xffffffff00047882 */ /* 0x000fc60000000000 */
[----:B------:R-:W-:Y:S05]  /*139a0*/  BRA.DIV UR4, `(.L_x_6768) ;  /* 0x0000001604b47947 */ /* 0x000fea000b800000 */
[----:B-----5:R-:W0:Y:S01]  /*139b0*/  SHFL.UP PT, R14, R3, 0x1, RZ ;  /* 0x04200000030e7989 */ /* 0x020e2200000e00ff */
        /* <DEDUP_REMOVED lines=17> */
[----:B-1----:R-:W-:-:S05]  /*13ad0*/  SEL R2, R14, RZ, P0 ;  /* 0x000000ff0e027207 */ /* 0x002fca0000000000 */
[----:B------:R-:W-:-:S05]  /*13ae0*/  IMAD.IADD R2, R7, 0x1, R2 ;  /* 0x0000000107027824 */ /* 0x000fca00078e0202 */
[----:B------:R0:W1:Y:S02]  /*13af0*/  SHFL.IDX PT, R14, R2, 0x1f, 0x1f ;  /* 0x03e01f00020e7f89 */ /* 0x00006400000e0000 */
.L_x_6819:
[----:B------:R-:W-:Y:S02]  /*13b00*/  ULDC UR4, c[0x0][0xd10] ;  /* 0x0003440000047ab9 */ /* 0x000fe40000000800 */
[----:B------:R-:W-:-:S04]  /*13b10*/  IMAD.U32 R5, RZ, RZ, UR4 ;  /* 0x00000004ff057e24 */ /* 0x000fc8000f8e00ff */
[----:B-1----:R-:W-:-:S04]  /*13b20*/  IMAD R7, R14, R5, RZ ;  /* 0x000000050e077224 */ /* 0x002fc800078e02ff */
[----:B--2-4-:R-:W-:-:S05]  /*13b30*/  IMAD.IADD R16, R16, 0x1, R7 ;  /* 0x0000000110107824 */ /* 0x014fca00078e0207 */
[----:B---3--:R-:W-:-:S13]  /*13b40*/  ISETP.GT.AND P0, PT, R16, R4, PT ;  /* 0x000000041000720c */ /* 0x008fda0003f04270 */
[----:B------:R-:W-:Y:S05]  /*13b50*/  @P0 BRA `(.L_x_6769) ;  /* 0x0000000000b80947 */ /* 0x000fea0003800000 */
[----:B------:R-:W1:Y:S02]  /*13b60*/  LDC R0, c[0x0][0xd14] ;  /* 0x00034500ff007b82 */ /* 0x000e640000000800 */
.L_x_6774:
        /* <DEDUP_REMOVED lines=15> */
.L_x_6772:
[----:B------:R-:W-:Y:S05]  /*13c60*/  BSYNC B0 ;  /* 0x0000000000007941 */ /* 0x000fea0003800000 */
.L_x_6771:
[----:B------:R-:W-:-:S03]  /*13c70*/  UMOV UR4, 0xffffffff ;  /* 0xffffffff00047882 */ /* 0x000fc60000000000 */
[----:B------:R-:W-:Y:S05]  /*13c80*/  BRA.DIV UR4, `(.L_x_6773) ;  /* 0x0000001604cc7947 */ /* 0x000fea000b800000 */
[----:B-----5:R-:W1:Y:S01]  /*13c90*/  SHFL.UP PT, R14, R3, 0x1, RZ ;  /* 0x04200000030e7989 */ /* 0x020e6200000e00ff */
[C---:B------:R-:W-:Y:S02]  /*13ca0*/  ISETP.NE.AND P0, PT, R7.reuse, RZ, PT ;  /* 0x000000ff0700720c */ /* 0x040fe40003f05270 */
[C---:B------:R-:W-:Y:S02]  /*13cb0*/  ISETP.GE.U32.AND P1, PT, R7.reuse, 0x2, PT ;  /* 0x000000020700780c */ /* 0x040fe40003f26070 */
        /* <DEDUP_REMOVED lines=18> */
.L_x_6827:
[----:B------:R-:W-:Y:S02]  /*13de0*/  ULDC UR4, c[0x0][0xd10] ;  /* 0x0003440000047ab9 */ /* 0x000fe40000000800 */
[----:B------:R-:W-:-:S04]  /*13df0*/  IMAD.U32 R5, RZ, RZ, UR4 ;  /* 0x00000004ff057e24 */ /* 0x000fc8000f8e00ff */
[----:B-1----:R-:W-:-:S04]  /*13e00*/  IMAD R7, R14, R5, RZ ;  /* 0x000000050e077224 */ /* 0x002fc800078e02ff */
[----:B------:R-:W-:-:S05]  /*13e10*/  IMAD.IADD R16, R7, 0x1, R16 ;  /* 0x0000000107107824 */ /* 0x000fca00078e0210 */
[----:B------:R-:W-:-:S13]  /*13e20*/  ISETP.GT.AND P0, PT, R16, R4, PT ;  /* 0x000000041000720c */ /* 0x000fda0003f04270 */
[----:B------:R-:W-:Y:S05]  /*13e30*/  @!P0 BRA `(.L_x_6774) ;  /* 0xfffffffc004c8947 */ /* 0x000fea000383ffff */
.L_x_6769:
        /* <DEDUP_REMOVED lines=8> */
.L_x_6831:
[----:B------:R-:W-:Y:S01]  /*13ec0*/  ISETP.NE.AND P0, PT, R6, RZ, PT ;  /* 0x000000ff0600720c */ /* 0x000fe20003f05270 */
[----:B------:R-:W-:-:S12]  /*13ed0*/  IMAD.MOV.U32 R8, RZ, RZ, RZ ;  /* 0x000000ffff087224 */ /* 0x000fd800078e00ff */
[----:B------:R-:W-:Y:S05]  /*13ee0*/  @!P0 BRA `(.L_x_6776) ;  /* 0x0000000000108947 */ /* 0x000fea0003800000 */
[----:B------:R-:W-:Y:S01]  /*13ef0*/  UMOV UR4, 0xffffffff ;  /* 0xffffffff00047882 */ /* 0x000fe20000000000 */
[----:B------:R-:W-:Y:S02]  /*13f00*/  VIADD R12, R7, 0xffffffff ;  /* 0xffffffff070c7836 */ /* 0x000fe40000000000 */
[----:B------:R-:W-:Y:S05]  /*13f10*/  BRA.DIV UR4, `(.L_x_6777) ;  /* 0x0000001a04407947 */ /* 0x000fea000b800000 */
[----:B------:R3:W4:Y:S02]  /*13f20*/  SHFL.IDX PT, R8, R2, R12, 0x1f ;  /* 0x00001f0c02087589 */ /* 0x00072400000e0000 */
.L_x_6776:
[----:B01-3--:R-:W0:Y:S01]  /*13f30*/  LDC.64 R2, c[0x0][0xd68] ;  /* 0x00035a00ff027b82 */ /* 0x00be220000000a00 */
[----:B------:R-:W-:Y:S01]  /*13f40*/  IADD3 R19, R7, R19, RZ ;  /* 0x0000001307137210 */ /* 0x000fe20007ffe0ff */
[----:B------:R-:W-:-:S04]  /*13f50*/  ULDC.64 UR4, c[0x0][0x208] ;  /* 0x0000820000047ab9 */ /* 0x000fc80000000a00 */
[----:B0-----:R-:W-:-:S05]  /*13f60*/  IMAD.WIDE R2, R19, 0x4, R2 ;  /* 0x0000000413027825 */ /* 0x001fca00078e0202 */
[----:B------:R-:W2:Y:S01]  /*13f70*/  LDG.E R7, desc[UR4][R2.64] ;  /* 0x0000000402077981 */ /* 0x000ea2000c1e1900 */
[----:B----4-:R-:W-:Y:S02]  /*13f80*/  IMAD R16, R8, R5, R16 ;  /* 0x0000000508107224 */ /* 0x010fe400078e0210 */
[----:B--2---:R-:W-:-:S05]  /*13f90*/  IMAD R6, R17, R7, RZ ;  /* 0x0000000711067224 */ /* 0x004fca00078e02ff */
        /* <DEDUP_REMOVED lines=29> */
[----:B------:R-:W-:Y:S02]  /*14170*/  VIADDMNMX R5, R8, R5, R7, PT ;  /* 0x0000000508057246 */ /* 0x000fe40003800107 */
[----:B------:R-:W-:Y:S02]  /*14180*/  IADD3 R4, R6, R4, RZ ;  /* 0x0000000406047210 */ /* 0x000fe40007ffe0ff */
[----:B------:R-:W-:-:S04]  /*14190*/  IABS R7, R5 ;  /* 0x0000000500077213 */ /* 0x000fc80000000000 */
[----:B------:R-:W0:Y:S08]  /*141a0*/  I2F.RP R8, R7 ;  /* 0x0000000700087306 */ /* 0x000e300000209400 */
[----:B0-----:R-:W0:Y:S02]  /*141b0*/  MUFU.RCP R8, R8 ;  /* 0x0000000800087308 */ /* 0x001e240000001000 */
[----:B0-----:R-:W-:Y:S01]  /*141c0*/  VIADD R9, R8, 0xffffffe ;  /* 0x0ffffffe08097836 */ /* 0x001fe20000000000 */
[----:B------:R-:W-:-:S05]  /*141d0*/  IABS R8, R5 ;  /* 0x0000000500087213 */ /* 0x000fca0000000000 */
[----:B------:R-:W0:Y:S01]  /*141e0*/  F2I.FTZ.U32.TRUNC.NTZ R3, R9 ;  /* 0x0000000900037305 */ /* 0x000e22000021f000 */
[----:B------:R-:W-:Y:S02]  /*141f0*/  IMAD.MOV R8, RZ, RZ, -R8 ;  /* 0x000000ffff087224 */ /* 0x000fe400078e0a08 */
[----:B0-----:R-:W-:-:S04]  /*14200*/  IMAD.MOV R2, RZ, RZ, -R3 ;  /* 0x000000ffff027224 */ /* 0x001fc800078e0a03 */
[----:B------:R-:W-:Y:S02]  /*14210*/  IMAD R11, R2, R7, RZ ;  /* 0x00000007020b7224 */ /* 0x000fe400078e02ff */
[----:B------:R-:W-:-:S04]  /*14220*/  IMAD.MOV.U32 R2, RZ, RZ, RZ ;  /* 0x000000ffff027224 */ /* 0x000fc800078e00ff */
[----:B------:R-:W-:Y:S01]  /*14230*/  IMAD.HI.U32 R3, R3, R11, R2 ;  /* 0x0000000b03037227 */ /* 0x000fe200078e0002 */
        /* <DEDUP_REMOVED lines=18> */
.L_x_6770:
[----:B------:R-:W-:Y:S01]  /*14360*/  UMOV UR4, URZ ;  /* 0x0000003f00047c82 */ /* 0x000fe20008000000 */
[----:B------:R-:W-:Y:S01]  /*14370*/  UMOV UR5, URZ ;  /* 0x0000003f00057c82 */ /* 0x000fe20008000000 */
[----:B------:R-:W-:Y:S01]  /*14380*/  ULDC UR6, c[0x0][0xd14] ;  /* 0x0003450000067ab9 */ /* 0x000fe20000000800 */
[----:B------:R-:W-:Y:S02]  /*14390*/  IMAD.MOV.U32 R16, RZ, RZ, R4 ;  /* 0x000000ffff107224 */ /* 0x000fe400078e0004 */
[----:B------:R-:W-:Y:S02]  /*143a0*/  IMAD.U32 R17, RZ, RZ, UR4 ;  /* 0x00000004ff117e24 */ /* 0x000fe4000f8e00ff */
[----:B------:R-:W-:Y:S02]  /*143b0*/  IMAD.U32 R18, RZ, RZ, UR5 ;  /* 0x00000005ff127e24 */ /* 0x000fe4000f8e00ff */
[----:B------:R-:W-:-:S07]  /*143c0*/  IMAD.U32 R19, RZ, RZ, UR6 ;  /* 0x00000006ff137e24 */ /* 0x000fce000f8e00ff */
.L_x_6778:
        /* <DEDUP_REMOVED lines=12> */
.L_x_6713:
        /* <DEDUP_REMOVED lines=13> */
.L_x_6834:
[----:B------:R-:W-:-:S03]  /*14560*/  UMOV UR4, 0xffffffff ;  /* 0xffffffff00047882 */ /* 0x000fc60000000000 */
[----:B------:R-:W-:Y:S05]  /*14570*/  BRA.DIV UR4, `(.L_x_6781) ;  /* 0x0000001204e47947 */ /* 0x000fea000b800000 */
[----:B--2---:R-:W2:Y:S02]  /*14580*/  S2R R2, SR_TID.X ;  /* 0x0000000000027919 */ /* 0x004ea40000002100 */
[----:B--2---:R-:W-:-:S04]  /*14590*/  SHF.R.U32.HI R2, RZ, 0x5, R2 ;  /* 0x00000005ff027819 */ /* 0x004fc80000011602 */
[----:B------:R-:W-:-:S05]  /*145a0*/  LOP3.LUT R2, R2, 0x3, RZ, 0xc0, !PT ;  /* 0x0000000302027812 */ /* 0x000fca00078ec0ff */
[----:B------:R2:W3:Y:S02]  /*145b0*/  SHFL.IDX PT, R14, R2, RZ, 0x1f ;  /* 0x00001fff020e7589 */ /* 0x0004e400000e0000 */
.L_x_6837:
[----:B---3--:R-:W-:Y:S01]  /*145c0*/  ISETP.NE.AND P0, PT, R14, RZ, PT ;  /* 0x000000ff0e00720c */ /* 0x008fe20003f05270 */
[----:B------:R-:W-:-:S12]  /*145d0*/  BSSY B0, `(.L_x_6782) ;  /* 0x0000029000007945 */ /* 0x000fd80003800000 */
[----:B------:R-:W-:Y:S05]  /*145e0*/  @P0 BRA `(.L_x_6783) ;  /* 0x00000000009c0947 */ /* 0x000fea0003800000 */
[----:B------:R-:W-:-:S03]  /*145f0*/  UMOV UR4, 0xffffffff ;  /* 0xffffffff00047882 */ /* 0x000fc60000000000 */
[----:B------:R-:W-:Y:S05]  /*14600*/  BRA.DIV UR4, `(.L_x_6784) ;  /* 0x0000001204f47947 */ /* 0x000fea000b800000 */
[----:B------:R-:W-:-:S13]  /*14610*/  ELECT P6, URZ, PT ;  /* 0x00000000003f782f */ /* 0x000fda00038c0000 */
.L_x_6840:
        /* <DEDUP_REMOVED lines=8> */
.L_x_6785:
        /* <DEDUP_REMOVED lines=14> */
.L_x_6841:
[----:B------:R-:W2:Y:S02]  /*14780*/  SYNCS.PHASECHK.TRANS64.TRYWAIT P0, [R7+URZ], R2 ;  /* 0x00000002070075a7 */ /* 0x000ea4000800017f */
[----:B--2---:R-:W-:Y:S05]  /*14790*/  @!P0 BRA `(.L_x_6787) ;  /* 0x0000001000c48947 */ /* 0x004fea0003800000 */
.L_x_6842:
[----:B------:R-:W-:Y:S05]  /*147a0*/  @!P2 BRA `(.L_x_6788) ;  /* 0x000000000004a947 */ /* 0x000fea0003800000 */
[----:B------:R-:W-:Y:S01]  /*147b0*/  BPT.TRAP 0x1 ;  /* 0x000000040000795c */ /* 0x000fe20000300000 */
.L_x_6788:
[----:B------:R-:W3:Y:S01]  /*147c0*/  LDL.LU R4, [R1] ;  /* 0x0000000001047983 */ /* 0x000ee20000300800 */
[----:B------:R-:W-:-:S04]  /*147d0*/  VIADD R0, R0, 0x38860 ;  /* 0x0003886000007836 */ /* 0x000fc80000000000 */
[----:B---3--:R-:W-:-:S04]  /*147e0*/  IMAD R4, R4, 0x8, R0 ;  /* 0x0000000804047824 */ /* 0x008fc800078e0200 */
[----:B------:R-:W3:Y:S02]  /*147f0*/  SYNCS.PHASECHK.TRANS64.TRYWAIT P0, [R4+URZ], R5 ;  /* 0x00000005040075a7 */ /* 0x000ee4000800017f */
[----:B---3--:R-:W-:Y:S05]  /*14800*/  @!P0 BRA `(.L_x_6789) ;  /* 0x0000001000bc8947 */ /* 0x008fea0003800000 */
.L_x_6843:
[----:B------:R-:W-:-:S07]  /*14810*/  IMAD R3, R3, 0x8, R0 ;  /* 0x0000000803037824 */ /* 0x000fce00078e0200 */
.L_x_6790:
[----:B----4-:R4:W0:Y:S02]  /*14820*/  SYNCS.PHASECHK.TRANS64.TRYWAIT P0, [R3+URZ], R2 ;  /* 0x00000002030075a7 */ /* 0x010824000800017f */
[----:B0-----:R-:W-:Y:S05]  /*14830*/  @!P0 NANOSLEEP.SYNCS 0x989680 ;  /* 0x009896800000895d */ /* 0x001fea0003900000 */
[----:B------:R-:W0:Y:S02]  /*14840*/  @!P0 SYNCS.PHASECHK.TRANS64 P0, [R3+URZ], R2 ;  /* 0x00000002030085a7 */ /* 0x000e24000800007f */
[----:B0-----:R-:W-:Y:S05]  /*14850*/  @!P0 BRA `(.L_x_6790) ;  /* 0xfffffffc00f08947 */ /* 0x001fea000383ffff */
.L_x_6783:
[----:B------:R-:W-:Y:S05]  /*14860*/  BSYNC B0 ;  /* 0x0000000000007941 */ /* 0x000fea0003800000 */
.L_x_6782:
[----:B------:R-:W-:Y:S05]  /*14870*/  EXIT ;  /* 0x000000000000794d */ /* 0x000fea0003800000 */
.L_x_6663:
[----:B0-----:R0:W1:Y:S02]  /*14880*/  SYNCS.PHASECHK.TRANS64.TRYWAIT P1, [R17+URZ+0x38800], R4 ;  /* 0x03880004110075a7 */ /* 0x001064000802017f */
[----:B-1----:R-:W-:Y:S05]  /*14890*/  @!P1 NANOSLEEP.SYNCS 0x989680 ;  /* 0x009896800000995d */ /* 0x002fea0003900000 */
[----:B------:R-:W1:Y:S02]  /*148a0*/  @!P1 SYNCS.PHASECHK.TRANS64 P1, [R17+URZ+0x38800], R4 ;  /* 0x03880004110095a7 */ /* 0x000e64000802007f */
[----:B-1----:R-:W-:Y:S05]  /*148b0*/  @!P1 BRA `(.L_x_6663) ;  /* 0xfffffffc00f09947 */ /* 0x002fea000383ffff */
[----:B------:R-:W-:Y:S05]  /*148c0*/  BRA `(.L_x_6791) ;  /* 0xfffffee800a47947 */ /* 0x000fea000383ffff */
.L_x_6667:
[----:B--2---:R2:W3:Y:S02]  /*148d0*/  SYNCS.PHASECHK.TRANS64.TRYWAIT P1, [R6+URZ+0x38830], R7 ;  /* 0x03883007060075a7 */ /* 0x0044e4000802017f */
[----:B---3--:R-:W-:Y:S05]  /*148e0*/  @!P1 NANOSLEEP.SYNCS 0x989680 ;  /* 0x009896800000995d */ /* 0x008fea0003900000 */
[----:B------:R-:W3:Y:S02]  /*148f0*/  @!P1 SYNCS.PHASECHK.TRANS64 P1, [R6+URZ+0x38830], R7 ;  /* 0x03883007060095a7 */ /* 0x000ee4000802007f */
[----:B---3--:R-:W-:Y:S05]  /*14900*/  @!P1 BRA `(.L_x_6667) ;  /* 0xfffffffc00f09947 */ /* 0x008fea000383ffff */
[----:B------:R-:W-:Y:S05]  /*14910*/  BRA `(.L_x_6666) ;  /* 0xfffffee800c47947 */ /* 0x000fea000383ffff */
.L_x_6668:
[----:B---3--:R3:W4:Y:S02]  /*14920*/  SYNCS.PHASECHK.TRANS64.TRYWAIT P1, [R17+URZ+0x38810], R4 ;  /* 0x03881004110075a7 */ /* 0x008724000802017f */
[----:B----4-:R-:W-:Y:S05]  /*14930*/  @!P1 NANOSLEEP.SYNCS 0x989680 ;  /* 0x009896800000995d */ /* 0x010fea0003900000 */
[----:B------:R-:W4:Y:S02]  /*14940*/  @!P1 SYNCS.PHASECHK.TRANS64 P1, [R17+URZ+0x38810], R4 ;  /* 0x03881004110095a7 */ /* 0x000f24000802007f */
[----:B----4-:R-:W-:Y:S05]  /*14950*/  @!P1 BRA `(.L_x_6668) ;  /* 0xfffffffc00f09947 */ /* 0x010fea000383ffff */
[----:B------:R-:W-:Y:S05]  /*14960*/  BRA `(.L_x_6792) ;  /* 0xfffffeec00507947 */ /* 0x000fea000383ffff */
.L_x_6672:
[----:B0-----:R0:W3:Y:S02]  /*14970*/  SYNCS.PHASECHK.TRANS64.TRYWAIT P1, [R6+URZ+0x38850], R7 ;  /* 0x03885007060075a7 */ /* 0x0010e4000802017f */
[----:B---3--:R-:W-:Y:S05]  /*14980*/  @!P1 NANOSLEEP.SYNCS 0x989680 ;  /* 0x009896800000995d */ /* 0x008fea0003900000 */
[----:B------:R-:W3:Y:S02]  /*14990*/  @!P1 SYNCS.PHASECHK.TRANS64 P1, [R6+URZ+0x38850], R7 ;  /* 0x03885007060095a7 */ /* 0x000ee4000802007f */
[----:B---3--:R-:W-:Y:S05]  /*149a0*/  @!P1 BRA `(.L_x_6672) ;  /* 0xfffffffc00f09947 */ /* 0x008fea000383ffff */
[----:B------:R-:W-:Y:S05]  /*149b0*/  BRA `(.L_x_6671) ;  /* 0xfffffeec00807947 */ /* 0x000fea000383ffff */
.L_x_6677:
[----:B-1----:R1:W2:Y:S02]  /*149c0*/  SYNCS.PHASECHK.TRANS64.TRYWAIT P2, [R10+URZ+0x38830], R5 ;  /* 0x038830050a0075a7 */ /* 0x0022a4000804017f */
[----:B--2---:R-:W-:Y:S05]  /*149d0*/  @!P2 NANOSLEEP.SYNCS 0x989680 ;  /* 0x009896800000a95d */ /* 0x004fea0003900000 */
[----:B------:R-:W2:Y:S02]  /*149e0*/  @!P2 SYNCS.PHASECHK.TRANS64 P2, [R10+URZ+0x38830], R5 ;  /* 0x038830050a00a5a7 */ /* 0x000ea4000804007f */
[----:B--2---:R-:W-:Y:S05]  /*149f0*/  @!P2 BRA `(.L_x_6677) ;  /* 0xfffffffc00f0a947 */ /* 0x004fea000383ffff */
[----:B------:R-:W-:Y:S05]  /*14a00*/  BRA `(.L_x_6676) ;  /* 0xffffff1400587947 */ /* 0x000fea000383ffff */
.L_x_6681:
[----:B---3--:R3:W4:Y:S02]  /*14a10*/  SYNCS.PHASECHK.TRANS64.TRYWAIT P2, [R10+URZ+0x38850], R5 ;  /* 0x038850050a0075a7 */ /* 0x008724000804017f */
[----:B----4-:R-:W-:Y:S05]  /*14a20*/  @!P2 NANOSLEEP.SYNCS 0x989680 ;  /* 0x009896800000a95d */ /* 0x010fea0003900000 */
[----:B------:R-:W4:Y:S02]  /*14a30*/  @!P2 SYNCS.PHASECHK.TRANS64 P2, [R10+URZ+0x38850], R5 ;  /* 0x038850050a00a5a7 */ /* 0x000f24000804007f */
[----:B----4-:R-:W-:Y:S05]  /*14a40*/  @!P2 BRA `(.L_x_6681) ;  /* 0xfffffffc00f0a947 */ /* 0x010fea000383ffff */
[----:B------:R-:W-:Y:S05]  /*14a50*/  BRA `(.L_x_6680) ;  /* 0xffffff1400bc7947 */ /* 0x000fea000383ffff */
.L_x_6687:
[----:B-1----:R1:W2:Y:S02]  /*14a60*/  SYNCS.PHASECHK.TRANS64.TRYWAIT P2, [R9+URZ+0x38830], R8 ;  /* 0x03883008090075a7 */ /* 0x0022a4000804017f */
[----:B--2---:R-:W-:Y:S05]  /*14a70*/  @!P2 NANOSLEEP.SYNCS 0x989680 ;  /* 0x009896800000a95d */ /* 0x004fea0003900000 */
[----:B------:R-:W2:Y:S02]  /*14a80*/  @!P2 SYNCS.PHASECHK.TRANS64 P2, [R9+URZ+0x38830], R8 ;  /* 0x038830080900a5a7 */ /* 0x000ea4000804007f */
[----:B--2---:R-:W-:Y:S05]  /*14a90*/  @!P2 BRA `(.L_x_6687) ;  /* 0xfffffffc00f0a947 */ /* 0x004fea000383ffff */
[----:B------:R-:W-:Y:S05]  /*14aa0*/  BRA `(.L_x_6686) ;  /* 0xffffff4400c07947 */ /* 0x000fea000383ffff */
.L_x_6691:
[----:B---3--:R3:W4:Y:S02]  /*14ab0*/  SYNCS.PHASECHK.TRANS64.TRYWAIT P2, [R9+URZ+0x38850], R8 ;  /* 0x03885008090075a7 */ /* 0x008724000804017f */
[----:B----4-:R-:W-:Y:S05]  /*14ac0*/  @!P2 NANOSLEEP.SYNCS 0x989680 ;  /* 0x009896800000a95d */ /* 0x010fea0003900000 */
[----:B------:R-:W4:Y:S02]  /*14ad0*/  @!P2 SYNCS.PHASECHK.TRANS64 P2, [R9+URZ+0x38850], R8 ;  /* 0x038850080900a5a7 */ /* 0x000f24000804007f */
[----:B----4-:R-:W-:Y:S05]  /*14ae0*/  @!P2 BRA `(.L_x_6691) ;  /* 0xfffffffc00f0a947 */ /* 0x010fea000383ffff */
[----:B------:R-:W-:Y:S05]  /*14af0*/  BRA `(.L_x_6690) ;  /* 0xffffff4800247947 */ /* 0x000fea000383ffff */
.L_x_6724:
        /* <DEDUP_REMOVED lines=11> */
.L_x_6794:
[----:B------:R-:W-:Y:S05]  /*14bb0*/  BSYNC B0 ;  /* 0x0000000000007941 */ /* 0x000fea0003800000 */
.L_x_6793:
[----:B------:R-:W-:Y:S05]  /*14bc0*/  BRA `(.L_x_6795) ;  /* 0xffffffc000387947 */ /* 0x000fea000383ffff */
.L_x_6725:
[----:B------:R-:W-:Y:S01]  /*14bd0*/  BSSY B0, `(.L_x_6796) ;  /* 0x0000006000007945 */ /* 0x000fe20003800000 */
[----:B------:R-:W-:-:S07]  /*14be0*/  MOV R15, 0xffffffff ;  /* 0xffffffff000f7802 */ /* 0x000fce0000000f00 */
[----:B------:R-:W-:Y:S05]  /*14bf0*/  WARPSYNC.COLLECTIVE R15, `(.L_x_6797) ;  /* 0x000000000f0c7348 */ /* 0x000fea0003c00000 */
[----:B------:R-:W-:Y:S02]  /*14c00*/  ELECT P6, UR62, PT ;  /* 0x00000000003e782f */ /* 0x000fe400038c0000 */
[----:B------:R-:W-:Y:S01]  /*14c10*/  MOV R14, UR62 ;  /* 0x0000003e000e7c02 */ /* 0x000fe20008000f00 */
[----:B------:R-:W-:Y:S10]  /*14c20*/  ENDCOLLECTIVE ;  /* 0x000000000000791b */ /* 0x000ff40003800000 */
.L_x_6797:
[----:B------:R-:W-:Y:S05]  /*14c30*/  BSYNC B0 ;  /* 0x0000000000007941 */ /* 0x000fea0003800000 */
.L_x_6796:
[----:B------:R-:W-:Y:S05]  /*14c40*/  BRA `(.L_x_6798) ;  /* 0xffffffc000287947 */ /* 0x000fea000383ffff */
.L_x_6728:
[----:B0-----:R0:W1:Y:S02]  /*14c50*/  SYNCS.PHASECHK.TRANS64.TRYWAIT P0, [R8+URZ+0x38840], R10 ;  /* 0x0388400a080075a7 */ /* 0x001064000800017f */
[----:B-1----:R-:W-:Y:S05]  /*14c60*/  @!P0 NANOSLEEP.SYNCS 0x989680 ;  /* 0x009896800000895d */ /* 0x002fea0003900000 */
[----:B------:R-:W1:Y:S02]  /*14c70*/  @!P0 SYNCS.PHASECHK.TRANS64 P0, [R8+URZ+0x38840], R10 ;  /* 0x0388400a080085a7 */ /* 0x000e64000800007f */
[----:B-1----:R-:W-:Y:S05]  /*14c80*/  @!P0 BRA `(.L_x_6728) ;  /* 0xfffffffc00f08947 */ /* 0x002fea000383ffff */
[----:B------:R-:W-:Y:S05]  /*14c90*/  BRA `(.L_x_6799) ;  /* 0xffffffc000907947 */ /* 0x000fea000383ffff */
.L_x_6732:
        /* <DEDUP_REMOVED lines=8> */
.L_x_6735:
[----:B0-----:R0:W1:Y:S02]  /*14d20*/  SYNCS.PHASECHK.TRANS64.TRYWAIT P0, [R6+URZ+0x38860], R8 ;  /* 0x03886008060075a7 */ /* 0x001064000800017f */
[----:B-1----:R-:W-:Y:S05]  /*14d30*/  @!P0 NANOSLEEP.SYNCS 0x989680 ;  /* 0x009896800000895d */ /* 0x002fea0003900000 */
[----:B------:R-:W1:Y:S02]  /*14d40*/  @!P0 SYNCS.PHASECHK.TRANS64 P0, [R6+URZ+0x38860], R8 ;  /* 0x03886008060085a7 */ /* 0x000e64000800007f */
[----:B-1----:R-:W-:Y:S05]  /*14d50*/  @!P0 BRA `(.L_x_6735) ;  /* 0xfffffffc00f08947 */ /* 0x002fea000383ffff */
[----:B------:R-:W-:Y:S05]  /*14d60*/  BRA `(.L_x_6801) ;  /* 0xffffffc8008c7947 */ /* 0x000fea000383ffff */
.L_x_6744:
[----:B-1----:R1:W2:Y:S02]  /*14d70*/  SYNCS.PHASECHK.TRANS64.TRYWAIT P0, [R2+URZ+0x38840], R3 ;  /* 0x03884003020075a7 */ /* 0x0022a4000800017f */
[----:B--2---:R-:W-:Y:S05]  /*14d80*/  @!P0 NANOSLEEP.SYNCS 0x989680 ;  /* 0x009896800000895d */ /* 0x004fea0003900000 */
[----:B------:R-:W2:Y:S02]  /*14d90*/  @!P0 SYNCS.PHASECHK.TRANS64 P0, [R2+URZ+0x38840], R3 ;  /* 0x03884003020085a7 */ /* 0x000ea4000800007f */
[----:B--2---:R-:W-:Y:S05]  /*14da0*/  @!P0 BRA `(.L_x_6744) ;  /* 0xfffffffc00f08947 */ /* 0x004fea000383ffff */
[----:B------:R-:W-:Y:S05]  /*14db0*/  BRA `(.L_x_6802) ;  /* 0xffffffd000587947 */ /* 0x000fea000383ffff */
.L_x_6746:
[----:B0-----:R0:W2:Y:S02]  /*14dc0*/  SYNCS.PHASECHK.TRANS64.TRYWAIT P0, [R2+URZ+0x38860], R3 ;  /* 0x03886003020075a7 */ /* 0x0010a4000800017f */
[----:B--2---:R-:W-:Y:S05]  /*14dd0*/  @!P0 NANOSLEEP.SYNCS 0x989680 ;  /* 0x009896800000895d */ /* 0x004fea0003900000 */
[----:B------:R-:W2:Y:S02]  /*14de0*/  @!P0 SYNCS.PHASECHK.TRANS64 P0, [R2+URZ+0x38860], R3 ;  /* 0x03886003020085a7 */ /* 0x000ea4000800007f */
[----:B--2---:R-:W-:Y:S05]  /*14df0*/  @!P0 BRA `(.L_x_6746) ;  /* 0xfffffffc00f08947 */ /* 0x004fea000383ffff */
[----:B------:R-:W-:Y:S05]  /*14e00*/  BRA `(.L_x_6803) ;  /* 0xffffffd000c87947 */ /* 0x000fea000383ffff */
.L_x_6751:
[----:B-1----:R1:W2:Y:S02]  /*14e10*/  SYNCS.PHASECHK.TRANS64.TRYWAIT P0, [R2+URZ+0x38840], R3 ;  /* 0x03884003020075a7 */ /* 0x0022a4000800017f */
[----:B--2---:R-:W-:Y:S05]  /*14e20*/  @!P0 NANOSLEEP.SYNCS 0x989680 ;  /* 0x009896800000895d */ /* 0x004fea0003900000 */
[----:B------:R-:W2:Y:S02]  /*14e30*/  @!P0 SYNCS.PHASECHK.TRANS64 P0, [R2+URZ+0x38840], R3 ;  /* 0x03884003020085a7 */ /* 0x000ea4000800007f */
[----:B--2---:R-:W-:Y:S05]  /*14e40*/  @!P0 BRA `(.L_x_6751) ;  /* 0xfffffffc00f08947 */ /* 0x004fea000383ffff */
[----:B------:R-:W-:Y:S05]  /*14e50*/  BRA `(.L_x_6804) ;  /* 0xffffffd800607947 */ /* 0x000fea000383ffff */
.L_x_6753:
[----:B0-----:R0:W2:Y:S02]  /*14e60*/  SYNCS.PHASECHK.TRANS64.TRYWAIT P1, [R2+URZ+0x38860], R3 ;  /* 0x03886003020075a7 */ /* 0x0010a4000802017f */
[----:B--2---:R-:W-:Y:S05]  /*14e70*/  @!P1 NANOSLEEP.SYNCS 0x989680 ;  /* 0x009896800000995d */ /* 0x004fea0003900000 */
[----:B------:R-:W2:Y:S02]  /*14e80*/  @!P1 SYNCS.PHASECHK.TRANS64 P1, [R2+URZ+0x38860], R3 ;  /* 0x03886003020095a7 */ /* 0x000ea4000802007f */
[----:B--2---:R-:W-:Y:S05]  /*14e90*/  @!P1 BRA `(.L_x_6753) ;  /* 0xfffffffc00f09947 */ /* 0x004fea000383ffff */
[----:B------:R-:W-:Y:S05]  /*14ea0*/  BRA `(.L_x_6805) ;  /* 0xffffffd800cc7947 */ /* 0x000fea000383ffff */
.L_x_6758:
[----:B--2---:R2:W3:Y:S02]  /*14eb0*/  SYNCS.PHASECHK.TRANS64.TRYWAIT P0, [R2+URZ+0x38840], R3 ;  /* 0x03884003020075a7 */ /* 0x0044e4000800017f */
[----:B---3--:R-:W-:Y:S05]  /*14ec0*/  @!P0 NANOSLEEP.SYNCS 0x989680 ;  /* 0x009896800000895d */ /* 0x008fea0003900000 */
[----:B------:R-:W3:Y:S02]  /*14ed0*/  @!P0 SYNCS.PHASECHK.TRANS64 P0, [R2+URZ+0x38840], R3 ;  /* 0x03884003020085a7 */ /* 0x000ee4000800007f */
[----:B---3--:R-:W-:Y:S05]  /*14ee0*/  @!P0 BRA `(.L_x_6758) ;  /* 0xfffffffc00f08947 */ /* 0x008fea000383ffff */
[----:B------:R-:W-:Y:S05]  /*14ef0*/  BRA `(.L_x_6806) ;  /* 0xffffffe000487947 */ /* 0x000fea000383ffff */
.L_x_6760:
[----:B0-----:R0:W1:Y:S02]  /*14f00*/  SYNCS.PHASECHK.TRANS64.TRYWAIT P1, [R2+URZ+0x38860], R3 ;  /* 0x03886003020075a7 */ /* 0x001064000802017f */
[----:B-1----:R-:W-:Y:S05]  /*14f10*/  @!P1 NANOSLEEP.SYNCS 0x989680 ;  /* 0x009896800000995d */ /* 0x002fea0003900000 */
[----:B------:R-:W1:Y:S02]  /*14f20*/  @!P1 SYNCS.PHASECHK.TRANS64 P1, [R2+URZ+0x38860], R3 ;  /* 0x03886003020095a7 */ /* 0x000e64000802007f */
[----:B-1----:R-:W-:Y:S05]  /*14f30*/  @!P1 BRA `(.L_x_6760) ;  /* 0xfffffffc00f09947 */ /* 0x002fea000383ffff */
[----:B------:R-:W-:Y:S05]  /*14f40*/  BRA `(.L_x_6807) ;  /* 0xffffffe000b87947 */ /* 0x000fea000383ffff */
.L_x_6765:
        /* <DEDUP_REMOVED lines=8> */
.L_x_6809:
[----:B------:R-:W-:Y:S05]  /*14fd0*/  BSYNC B0 ;  /* 0x0000000000007941 */ /* 0x000fea0003800000 */
.L_x_6808:
        /* <DEDUP_REMOVED lines=8> */
.L_x_6810:
[----:B------:R-:W-:Y:S01]  /*15060*/  MOV R16, R14 ;  /* 0x0000000e00107202 */ /* 0x000fe20000000f00 */
[----:B------:R-:W-:Y:S06]  /*15070*/  BRA `(.L_x_6811) ;  /* 0xffffffe800087947 */ /* 0x000fec000383ffff */
.L_x_6768:
[----:B------:R-:W-:Y:S01]  /*15080*/  BSSY B0, `(.L_x_6812) ;  /* 0x0000008000007945 */ /* 0x000fe20003800000 */
[----:B-----5:R-:W-:Y:S02]  /*15090*/  IMAD.MOV.U32 R13, RZ, RZ, R3 ;  /* 0x000000ffff0d7224 */ /* 0x020fe400078e0003 */
[----:B------:R-:W-:Y:S02]  /*150a0*/  IMAD.MOV.U32 R12, RZ, RZ, 0x1 ;  /* 0x00000001ff0c7424 */ /* 0x000fe400078e00ff */
[----:B------:R-:W-:Y:S02]  /*150b0*/  IMAD.MOV.U32 R11, RZ, RZ, RZ ;  /* 0x000000ffff0b7224 */ /* 0x000fe400078e00ff */
[----:B------:R-:W-:-:S07]  /*150c0*/  IMAD.MOV.U32 R15, RZ, RZ, -0x1 ;  /* 0xffffffffff0f7424 */ /* 0x000fce00078e00ff */
[----:B01234-:R-:W-:Y:S05]  /*150d0*/  WARPSYNC.COLLECTIVE R15, `(.L_x_6813) ;  /* 0x000000000f087348 */ /* 0x01ffea0003c00000 */
[----:B------:R0:W0:Y:S02]  /*150e0*/  SHFL.UP P6, R14, R13, R12, R11 ;  /* 0x0400000c0d0e7389 */ /* 0x00002400000c000b */
[----:B01234-:R-:W-:Y:S01]  /*150f0*/  ENDCOLLECTIVE ;  /* 0x000000000000791b */ /* 0x01ffe20003800000 */
.L_x_6813:
[----:B------:R-:W-:Y:S05]  /*15100*/  BSYNC B0 ;  /* 0x0000000000007941 */ /* 0x000fea0003800000 */
.L_x_6812:
        /* <DEDUP_REMOVED lines=10> */
.L_x_6814:
        /* <DEDUP_REMOVED lines=8> */
.L_x_6815:
        /* <DEDUP_REMOVED lines=8> */
.L_x_6816:
        /* <DEDUP_REMOVED lines=8> */
.L_x_6817:
        /* <DEDUP_REMOVED lines=8> */
.L_x_6818:
[----:B------:R-:W-:Y:S05]  /*153b0*/  BRA `(.L_x_6819) ;  /* 0xffffffe400d07947 */ /* 0x000fea000383ffff */
.L_x_6773:
        /* <DEDUP_REMOVED lines=8> */
.L_x_6821:
[----:B------:R-:W-:Y:S05]  /*15440*/  BSYNC B0 ;  /* 0x0000000000007941 */ /* 0x000fea0003800000 */
.L_x_6820:
        /* <DEDUP_REMOVED lines=10> */
.L_x_6822:
        /* <DEDUP_REMOVED lines=8> */
.L_x_6823:
        /* <DEDUP_REMOVED lines=8> */
.L_x_6824:
        /* <DEDUP_REMOVED lines=8> */
.L_x_6825:
        /* <DEDUP_REMOVED lines=8> */
.L_x_6826:
[----:B------:R-:W-:Y:S05]  /*156f0*/  BRA `(.L_x_6827) ;  /* 0xffffffe400b87947 */ /* 0x000fea000383ffff */
.L_x_6775:
[----:B------:R-:W-:Y:S01]  /*15700*/  BSSY B0, `(.L_x_6828) ;  /* 0x0000006000007945 */ /* 0x000fe20003800000 */
[----:B------:R-:W-:Y:S01]  /*15710*/  PLOP3.LUT P6, PT, P6, PT, PT, 0x8, 0x0 ;  /* 0x000000000000781c */ /* 0x000fe200037ce170 */
[----:B------:R-:W-:-:S12]  /*15720*/  IMAD.MOV.U32 R15, RZ, RZ, -0x1 ;  /* 0xffffffffff0f7424 */ /* 0x000fd800078e00ff */
[----:B0-----:R-:W-:Y:S05]  /*15730*/  WARPSYNC.COLLECTIVE R15, `(.L_x_6829) ;  /* 0x000000000f087348 */ /* 0x001fea0003c00000 */
[----:B------:R-:W-:Y:S01]  /*15740*/  VOTE.ANY R14, PT, P6 ;  /* 0x00000000000e7806 */ /* 0x000fe200030e0100 */
[----:B0-----:R-:W-:Y:S06]  /*15750*/  ENDCOLLECTIVE ;  /* 0x000000000000791b */ /* 0x001fec0003800000 */
.L_x_6829:
[----:B------:R-:W-:Y:S05]  /*15760*/  BSYNC B0 ;  /* 0x0000000000007941 */ /* 0x000fea0003800000 */
.L_x_6828:
        /* <DEDUP_REMOVED lines=9> */
.L_x_6830:
[----:B------:R-:W-:Y:S01]  /*15800*/  IMAD.MOV.U32 R17, RZ, RZ, R14 ;  /* 0x000000ffff117224 */ /* 0x000fe200078e000e */
[----:B------:R-:W-:Y:S06]  /*15810*/  BRA `(.L_x_6831) ;  /* 0xffffffe400a87947 */ /* 0x000fec000383ffff */
.L_x_6777:
[----:B------:R-:W-:Y:S01]  /*15820*/  BSSY B0, `(.L_x_6832) ;  /* 0x0000007000007945 */ /* 0x000fe20003800000 */
[----:B------:R-:W-:Y:S01]  /*15830*/  MOV R13, R2 ;  /* 0x00000002000d7202 */ /* 0x000fe20000000f00 */
[----:B------:R-:W-:Y:S02]  /*15840*/  IMAD.MOV.U32 R11, RZ, RZ, 0x1f ;  /* 0x0000001fff0b7424 */ /* 0x000fe400078e00ff */
[----:B------:R-:W-:-:S07]  /*15850*/  IMAD.MOV.U32 R15, RZ, RZ, -0x1 ;  /* 0xffffffffff0f7424 */ /* 0x000fce00078e00ff */
[----:B012---:R-:W-:Y:S05]  /*15860*/  WARPSYNC.COLLECTIVE R15, `(.L_x_6833) ;  /* 0x000000000f087348 */ /* 0x007fea0003c00000 */
[----:B------:R3:W4:Y:S02]  /*15870*/  SHFL.IDX P6, R14, R13, R12, R11 ;  /* 0x0000000c0d0e7389 */ /* 0x00072400000c000b */
[----:B01234-:R-:W-:Y:S01]  /*15880*/  ENDCOLLECTIVE ;  /* 0x000000000000791b */ /* 0x01ffe20003800000 */
.L_x_6833:
[----:B------:R-:W-:Y:S05]  /*15890*/  BSYNC B0 ;  /* 0x0000000000007941 */ /* 0x000fea0003800000 */
.L_x_6832:
[----:B------:R-:W-:Y:S01]  /*158a0*/  IMAD.MOV.U32 R8, RZ, RZ, R14 ;  /* 0x000000ffff087224 */ /* 0x000fe200078e000e */
[----:B------:R-:W-:Y:S06]  /*158b0*/  BRA `(.L_x_6776) ;  /* 0xffffffe4009c7947 */ /* 0x000fec000383ffff */
.L_x_6780:
[----:B-1----:R1:W3:Y:S02]  /*158c0*/  SYNCS.PHASECHK.TRANS64.TRYWAIT P0, [R0+URZ+0x38820], R3 ;  /* 0x03882003000075a7 */ /* 0x0022e4000800017f */
[----:B---3--:R-:W-:Y:S05]  /*158d0*/  @!P0 NANOSLEEP.SYNCS 0x989680 ;  /* 0x009896800000895d */ /* 0x008fea0003900000 */
[----:B------:R-:W3:Y:S02]  /*158e0*/  @!P0 SYNCS.PHASECHK.TRANS64 P0, [R0+URZ+0x38820], R3 ;  /* 0x03882003000085a7 */ /* 0x000ee4000800007f */
[----:B---3--:R-:W-:Y:S05]  /*158f0*/  @!P0 BRA `(.L_x_6780) ;  /* 0xfffffffc00f08947 */ /* 0x008fea000383ffff */
[----:B------:R-:W-:Y:S05]  /*15900*/  BRA `(.L_x_6834) ;  /* 0xffffffec00147947 */ /* 0x000fea000383ffff */
.L_x_6781:
        /* <DEDUP_REMOVED lines=11> */
.L_x_6836:
[----:B------:R-:W-:Y:S05]  /*159c0*/  BSYNC B0 ;  /* 0x0000000000007941 */ /* 0x000fea0003800000 */
.L_x_6835:
[----:B------:R-:W-:Y:S05]  /*159d0*/  BRA `(.L_x_6837) ;  /* 0xffffffe800f87947 */ /* 0x000fea000383ffff */
.L_x_6784:
[----:B------:R-:W-:Y:S01]  /*159e0*/  BSSY B1, `(.L_x_6838) ;  /* 0x0000006000017945 */ /* 0x000fe20003800000 */
[----:B------:R-:W-:-:S07]  /*159f0*/  IMAD.MOV.U32 R15, RZ, RZ, -0x1 ;  /* 0xffffffffff0f7424 */ /* 0x000fce00078e00ff */
[----:B012---:R-:W-:Y:S05]  /*15a00*/  WARPSYNC.COLLECTIVE R15, `(.L_x_6839) ;  /* 0x000000000f0c7348 */ /* 0x007fea0003c00000 */
[----:B------:R-:W-:Y:S02]  /*15a10*/  ELECT P6, UR62, PT ;  /* 0x00000000003e782f */ /* 0x000fe400038c0000 */
[----:B------:R-:W-:Y:S01]  /*15a20*/  MOV R14, UR62 ;  /* 0x0000003e000e7c02 */ /* 0x000fe20008000f00 */
[----:B012---:R-:W-:Y:S10]  /*15a30*/  ENDCOLLECTIVE ;  /* 0x000000000000791b */ /* 0x007ff40003800000 */
.L_x_6839:
[----:B------:R-:W-:Y:S05]  /*15a40*/  BSYNC B1 ;  /* 0x0000000000017941 */ /* 0x000fea0003800000 */
.L_x_6838:
[----:B------:R-:W-:Y:S05]  /*15a50*/  BRA `(.L_x_6840) ;  /* 0xffffffe800f07947 */ /* 0x000fea000383ffff */
.L_x_6786:
[----:B-1----:R1:W2:Y:S02]  /*15a60*/  SYNCS.PHASECHK.TRANS64.TRYWAIT P0, [R6+URZ], R5 ;  /* 0x00000005060075a7 */ /* 0x0022a4000800017f */
[----:B--2---:R-:W-:Y:S05]  /*15a70*/  @!P0 NANOSLEEP.SYNCS 0x989680 ;  /* 0x009896800000895d */ /* 0x004fea0003900000 */
[----:B------:R-:W2:Y:S02]  /*15a80*/  @!P0 SYNCS.PHASECHK.TRANS64 P0, [R6+URZ], R5 ;  /* 0x00000005060085a7 */ /* 0x000ea4000800007f */
[----:B--2---:R-:W-:Y:S05]  /*15a90*/  @!P0 BRA `(.L_x_6786) ;  /* 0xfffffffc00f08947 */ /* 0x004fea000383ffff */
[----:B------:R-:W-:Y:S05]  /*15aa0*/  BRA `(.L_x_6841) ;  /* 0xffffffec00347947 */ /* 0x000fea000383ffff */
.L_x_6787:
[----:B--2---:R2:W3:Y:S02]  /*15ab0*/  SYNCS.PHASECHK.TRANS64.TRYWAIT P0, [R7+URZ], R2 ;  /* 0x00000002070075a7 */ /* 0x0044e4000800017f */
[----:B---3--:R-:W-:Y:S05]  /*15ac0*/  @!P0 NANOSLEEP.SYNCS 0x989680 ;  /* 0x009896800000895d */ /* 0x008fea0003900000 */
[----:B------:R-:W3:Y:S02]  /*15ad0*/  @!P0 SYNCS.PHASECHK.TRANS64 P0, [R7+URZ], R2 ;  /* 0x00000002070085a7 */ /* 0x000ee4000800007f */
[----:B---3--:R-:W-:Y:S05]  /*15ae0*/  @!P0 BRA `(.L_x_6787) ;  /* 0xfffffffc00f08947 */ /* 0x008fea000383ffff */
[----:B------:R-:W-:Y:S05]  /*15af0*/  BRA `(.L_x_6842) ;  /* 0xffffffec00287947 */ /* 0x000fea000383ffff */
.L_x_6789:
[----:B---3--:R3:W4:Y:S02]  /*15b00*/  SYNCS.PHASECHK.TRANS64.TRYWAIT P0, [R4+URZ], R5 ;  /* 0x00000005040075a7 */ /* 0x008724000800017f */
[----:B----4-:R-:W-:Y:S05]  /*15b10*/  @!P0 NANOSLEEP.SYNCS 0x989680 ;  /* 0x009896800000895d */ /* 0x010fea0003900000 */
[----:B------:R-:W4:Y:S02]  /*15b20*/  @!P0 SYNCS.PHASECHK.TRANS64 P0, [R4+URZ], R5 ;  /* 0x00000005040085a7 */ /* 0x000f24000800007f */
[----:B----4-:R-:W-:Y:S05]  /*15b30*/  @!P0 BRA `(.L_x_6789) ;  /* 0xfffffffc00f08947 */ /* 0x010fea000383ffff */
[----:B------:R-:W-:Y:S05]  /*15b40*/  BRA `(.L_x_6843) ;  /* 0xffffffec00307947 */ /* 0x000fea000383ffff */
.L_x_6844:
        /* <DEDUP_REMOVED lines=11> */
.L_x_11956:


//--------------------- .text._ZN7cutlass13device_kernelIN5flash11enable_sm90INS1_16FlashAttnFwdSm90INS1_25CollectiveMainloopFwdSm90ILi2EN4cute5tupleIJNS5_1CILi1EEES8_S8_EEENS6_IJNS7_ILi64EEESA_SA_EEELi512ENS_6half_tEfNS_4arch4Sm90ELb1ELb0ELb0ELb1ELb0ELb1ELb1ELb0ELb0ELb0ELb0ELb0EEENS1_21CollectiveEpilogueFwdINS6_IJSA_NS7_ILi512EEESA_EEES9_SC_SE_Li256ELb1ELb0ELb0ELb0EEENS1_36VarlenDynamicPersistentTileSchedulerILi64ELi64ELi256ELi32ELb0ELb0ELb1ELb1ELb1ELb1EEEEEEEEEvNT_6ParamsE --------------------------
	.section	.text._ZN7cutlass13device_kernelIN5flash11enable_sm90INS1_16FlashAttnFwdSm90INS1_25CollectiveMainloopFwdSm90ILi2EN4cute5tupleIJNS5_1CILi1EEES8_S8_EEENS6_IJNS7_ILi64EEESA_SA_EEELi512ENS_6half_tEfNS_4arch4Sm90ELb1ELb0ELb0ELb1ELb0ELb1ELb1ELb0ELb0ELb0ELb0ELb0EEENS1_21CollectiveEpilogueFwdINS6_IJSA_NS7_ILi512EEESA_EEES9_SC_SE_Li256ELb1ELb0ELb0ELb0EEENS1_36VarlenDynamicPersistentTileSchedulerILi64ELi64ELi256ELi32ELb0ELb0ELb1ELb1ELb1ELb1EEEEEEEEEvNT_6ParamsE,"ax",@progbits
	.align	128
.text._ZN7cutlass13device_kernelIN5flash11enable_sm90INS1_16FlashAttnFwdSm90INS1_25CollectiveMainloopFwdSm90ILi2EN4cute5tupleIJNS5_1CILi1EEES8_S8_EEENS6_IJNS7_ILi64EEESA_SA_EEELi512ENS_6half_tEfNS_4arch4Sm90ELb1ELb0ELb0ELb1ELb0ELb1ELb1ELb0ELb0ELb0ELb0ELb0EEENS1_21CollectiveEpilogueFwdINS6_IJSA_NS7_ILi512EEESA_EEES9_SC_SE_Li256ELb1ELb0ELb0ELb0EEENS1_36VarlenDynamicPersistentTileSchedulerILi64ELi64ELi256ELi32ELb0ELb0ELb1ELb1ELb1ELb1EEEEEEEEEvNT_6ParamsE:
        .type           _ZN7cutlass13device_kernelIN5flash11enable_sm90INS1_16FlashAttnFwdSm90INS1_25CollectiveMainloopFwdSm90ILi2EN4cute5tupleIJNS5_1CILi1EEES8_S8_EEENS6_IJNS7_ILi64EEESA_SA_EEELi512ENS_6half_tEfNS_4arch4Sm90ELb1ELb0ELb0ELb1ELb0ELb1ELb1ELb0ELb0ELb0ELb0ELb0EEENS1_21CollectiveEpilogueFwdINS6_IJSA_NS7_ILi512EEESA_EEES9_SC_SE_Li256ELb1ELb0ELb0ELb0EEENS1_36VarlenDynamicPersistentTileSchedulerILi64ELi64ELi256ELi32ELb0ELb0ELb1ELb1ELb1ELb1EEEEEEEEEvNT_6ParamsE,@function
        .size           _ZN7cutlass13device_kernelIN5flash11enable_sm90INS1_16FlashAttnFwdSm90INS1_25CollectiveMainloopFwdSm90ILi2EN4cute5tupleIJNS5_1CILi1EEES8_S8_EEENS6_IJNS7_ILi64EEESA_SA_EEELi512ENS_6half_tEfNS_4arch4Sm90ELb1ELb0ELb0ELb1ELb0ELb1ELb1ELb0ELb0ELb0ELb0ELb0EEENS1_21CollectiveEpilogueFwdINS6_IJSA_NS7_ILi512EEESA_EEES9_SC_SE_Li256ELb1ELb0ELb0ELb0EEENS1_36VarlenDynamicPersistentTileSchedulerILi64ELi64ELi256ELi32ELb0ELb0ELb1ELb1ELb1ELb1EEEEEEEEEvNT_6ParamsE,(.L_x_11957 - _ZN7cutlass13device_kernelIN5flash11enable_sm90INS1_16FlashAttnFwdSm90INS1_25CollectiveMainloopFwdSm90ILi2EN4cute5tupleIJNS5_1CILi1EEES8_S8_EEENS6_IJNS7_ILi64EEESA_SA_EEELi512ENS_6half_tEfNS_4arch4Sm90ELb1ELb0ELb0ELb1ELb0ELb1ELb1ELb0ELb0ELb0ELb0ELb0EEENS1_21CollectiveEpilogueFwdINS6_IJSA_NS7_ILi512EEESA_EEES9_SC_SE_Li256ELb1ELb0ELb0ELb0EEENS1_36VarlenDynamicPersistentTileSchedulerILi64ELi64ELi256ELi32ELb0ELb0ELb1ELb1ELb1ELb1EEEEEEEEEvNT_6ParamsE)
        .other          _ZN7cutlass13device_kernelIN5flash11enable_sm90INS1_16FlashAttnFwdSm90INS1_25CollectiveMainloopFwdSm90ILi2EN4cute5tupleIJNS5_1CILi1EEES8_S8_EEENS6_IJNS7_ILi64EEESA_SA_EEELi512ENS_6half_tEfNS_4arch4Sm90ELb1ELb0ELb0ELb1ELb0ELb1ELb1ELb0ELb0ELb0ELb0ELb0EEENS1_21CollectiveEpilogueFwdINS6_IJSA_NS7_ILi512EEESA_EEES9_SC_SE_Li256ELb1ELb0ELb0ELb0EEENS1_36VarlenDynamicPersistentTileSchedulerILi64ELi64ELi256ELi32ELb0ELb0ELb1ELb1ELb1ELb1EEEEEEEEEvNT_6ParamsE,@"STO_CUDA_ENTRY STV_DEFAULT"
_ZN7cutlass13device_kernelIN5flash11enable_sm90INS1_16FlashAttnFwdSm90INS1_25CollectiveMainloopFwdSm90ILi2EN4cute5tupleIJNS5_1CILi1EEES8_S8_EEENS6_IJNS7_ILi64EEESA_SA_EEELi512ENS_6half_tEfNS_4arch4Sm90ELb1ELb0ELb0ELb1ELb0ELb1ELb1ELb0ELb0ELb0ELb0ELb0EEENS1_21CollectiveEpilogueFwdINS6_IJSA_NS7_ILi512EEESA_EEES9_SC_SE_Li256ELb1ELb0ELb0ELb0EEENS1_36VarlenDynamicPersistentTileSchedulerILi64ELi64ELi256ELi32ELb0ELb0ELb1ELb1ELb1ELb1EEEEEEEEEvNT_6ParamsE:
        /* <DEDUP_REMOVED lines=29> */
.L_x_6846:
[----:B------:R-:W-:Y:S05]  /*01d0*/  BSYNC B0 ;  /* 0x0000000000007941 */ /* 0x000fea0003800000 */
.L_x_6845:
        /* <DEDUP_REMOVED lines=39> */
.L_x_6847:
        /* <DEDUP_REMOVED lines=22> */
.L_x_6848:
        /* <DEDUP_REMOVED lines=18> */
.L_x_6849:
        /* <DEDUP_REMOVED lines=22> */
.L_x_6850:
        /* <DEDUP_REMOVED lines=22> */
.L_x_6851:
        /* <DEDUP_REMOVED lines=9> */
.L_x_6854:
        /* <DEDUP_REMOVED lines=46> */
[----:B------:R-:W-:Y:S02]  /*0d00*/  LOP3.LUT R11, R9, 0xfffffff8, RZ, 0xc0, !PT ;  /* 0xfffffff8090b7812 */ /* 0x000fe400078ec0ff */
[----:B------:R-:W-:-:S02]  /*0d10*/  SHF.R.S32.HI R223, RZ, 0x7, R0 ;  /* 0x00000007ffdf7819 */ /* 0x000fc40000011400 */
[----:B------:R-:W-:Y:S02]  /*0d20*/  IADD3 R7, R7, -R8, RZ ;  /* 0x8000000807077210 */ /* 0x000fe40007ffe0ff */
[----:B------:R-:W-:Y:S02]  /*0d30*/  SHF.R.S32.HI R4, RZ, 0x5, R4 ;  /* 0x00000005ff047819 */ /* 0x000fe40000011404 */
[----:B------:R-:W-:Y:S02]  /*0d40*/  LOP3.LUT R15, R14, 0x3ffffc, RZ, 0xc0, !PT ;  /* 0x003ffffc0e0f7812 */ /* 0x000fe400078ec0ff */
[----:B------:R-:W-:Y:S02]  /*0d50*/  IADD3 R11, R10, -R11, RZ ;  /* 0x8000000b0a0b7210 */ /* 0x000fe40007ffe0ff */
[----:B------:R-:W-:Y:S01]  /*0d60*/  LOP3.LUT R6, R6, 0x7ffffffc, RZ, 0xc0, !PT ;  /* 0x7ffffffc06067812 */ /* 0x000fe200078ec0ff */
[----:B------:R-:W-:Y:S02]  /*0d70*/  IMAD R14, R223, 0x100, R10 ;  /* 0x00000100df0e7824 */ /* 0x000fe400078e020a */
[----:B------:R-:W-:Y:S01]  /*0d80*/  IMAD R190, R4, 0x10, R7 ;  /* 0x0000001004be7824 */ /* 0x000fe200078e0207 */
[----:B------:R-:W-:Y:S01]  /*0d90*/  LEA.HI R4, R3, R234, RZ, 0x3 ;  /* 0x000000ea03047211 */ /* 0x000fe200078f18ff */
[----:B------:R-:W-:-:S02]  /*0da0*/  IMAD.IADD R15, R212, 0x1, -R15 ;  /* 0x00000001d40f7824 */ /* 0x000fc400078e0a0f */
[----:B------:R-:W-:Y:S02]  /*0db0*/  IMAD.IADD R12, R13, 0x1, -R12 ;  /* 0x000000010d0c7824 */ /* 0x000fe400078e0a0c */
[----:B------:R-:W-:Y:S02]  /*0dc0*/  IMAD.SHL.U32 R10, R11, 0x40, RZ ;  /* 0x000000400b0a7824 */ /* 0x000fe400078e00ff */
[----:B------:R-:W-:Y:S01]  /*0dd0*/  IMAD.IADD R6, R5, 0x1, -R6 ;  /* 0x0000000105067824 */ /* 0x000fe200078e0a06 */
[----:B------:R-:W-:Y:S01]  /*0de0*/  LEA.HI R5, R3, R234, RZ, 0x2 ;  /* 0x000000ea03057211 */ /* 0x000fe200078f10ff */
[----:B------:R-:W-:Y:S01]  /*0df0*/  IMAD R14, R15, 0x10, R14 ;  /* 0x000000100f0e7824 */ /* 0x000fe200078e020e */
[----:B------:R-:W-:Y:S01]  /*0e00*/  LOP3.LUT R3, R4, 0x1ffffff8, RZ, 0xc0, !PT ;  /* 0x1ffffff804037812 */ /* 0x000fe200078ec0ff */
[----:B------:R-:W-:Y:S01]  /*0e10*/  IMAD.SHL.U32 R13, R12, 0x8, RZ ;  /* 0x000000080c0d7824 */ /* 0x000fe200078e00ff */
[----:B------:R-:W-:Y:S01]  /*0e20*/  LOP3.LUT R10, R10, 0x1c0, RZ, 0xc0, !PT ;  /* 0x000001c00a0a7812 */ /* 0x000fe200078ec0ff */
[----:B------:R-:W-:Y:S01]  /*0e30*/  IMAD.SHL.U32 R9, R9, 0x40, RZ ;  /* 0x0000004009097824 */ /* 0x000fe200078e00ff */
[----:B------:R-:W-:Y:S01]  /*0e40*/  SHF.R.S32.HI R23, RZ, 0x2, R5 ;  /* 0x00000002ff177819 */ /* 0x000fe20000011405 */
[--C-:B------:R-:W-:Y:S01]  /*0e50*/  IMAD.U32 R233, R14, 0x40, R13.reuse ;  /* 0x000000400ee97824 */ /* 0x100fe200078e000d */
[----:B------:R-:W-:Y:S01]  /*0e60*/  LOP3.LUT R13, R10, 0x8, R13, 0xf8, !PT ;  /* 0x000000080a0d7812 */ /* 0x000fe200078ef80d */
[----:B------:R-:W-:Y:S01]  /*0e70*/  IMAD.IADD R3, R234, 0x1, -R3 ;  /* 0x00000001ea037824 */ /* 0x000fe200078e0a03 */
[----:B------:R-:W-:Y:S01]  /*0e80*/  SHF.R.U32.HI R10, RZ, 0x3, R10 ;  /* 0x00000003ff0a7819 */ /* 0x000fe2000001160a */
[----:B------:R-:W-:Y:S01]  /*0e90*/  VIADD R236, R23, 0x20 ;  /* 0x0000002017ec7836 */ /* 0x000fe20000000000 */
[----:B------:R-:W-:-:S02]  /*0ea0*/  LOP3.LUT R9, R9, 0x7ffffe00, RZ, 0xc0, !PT ;  /* 0x7ffffe0009097812 */ /* 0x000fc400078ec0ff */
[----:B------:R-:W-:Y:S02]  /*0eb0*/  LOP3.LUT R10, R13, R10, RZ, 0x3c, !PT ;  /* 0x0000000a0d0a7212 */ /* 0x000fe400078e3cff */
[----:B------:R-:W-:Y:S01]  /*0ec0*/  SHF.L.U32 R193, R3, 0x3, RZ ;  /* 0x0000000303c17819 */ /* 0x000fe200000006ff */
[----:B------:R-:W-:Y:S01]  /*0ed0*/  IMAD R9, R212, 0x400, R9 ;  /* 0x00000400d4097824 */ /* 0x000fe200078e0209 */
[----:B------:R-:W-:Y:S02]  /*0ee0*/  LOP3.LUT R7, R5, 0xfffffffc, RZ, 0xc0, !PT ;  /* 0xfffffffc05077812 */ /* 0x000fe400078ec0ff */
[----:B------:R-:W-:Y:S01]  /*0ef0*/  SHF.R.S32.HI R3, RZ, 0x1f, R236 ;  /* 0x0000001fff037819 */ /* 0x000fe200000114ec */
[----:B------:R-:W-:Y:S01]  /*0f00*/  IMAD.IADD R9, R9, 0x1, R10 ;  /* 0x0000000109097824 */ /* 0x000fe200078e020a */
[----:B------:R-:W-:Y:S01]  /*0f10*/  R2P PR, R11, 0x6 ;  /* 0x000000060b007804 */ /* 0x000fe20000000000 */
[----:B------:R-:W-:Y:S01]  /*0f20*/  IMAD.IADD R222, R234, 0x1, -R7 ;  /* 0x00000001eade7824 */ /* 0x000fe200078e0a07 */
[----:B------:R-:W-:Y:S01]  /*0f30*/  LEA.HI R3, R3, R236, RZ, 0x3 ;  /* 0x000000ec03037211 */ /* 0x000fe200078f18ff */
[----:B------:R-:W-:Y:S01]  /*0f40*/  IMAD.SHL.U32 R230, R236, 0x40, RZ ;  /* 0x00000040ece67824 */ /* 0x000fe200078e00ff */
[----:B------:R-:W-:Y:S01]  /*0f50*/  SHF.R.S32.HI R214, RZ, 0x3, R4 ;  /* 0x00000003ffd67819 */ /* 0x000fe20000011404 */
[----:B------:R-:W-:Y:S01]  /*0f60*/  IMAD R195, R9, 0x2, R2 ;  /* 0x0000000209c37824 */ /* 0x000fe200078e0202 */
[----:B------:R-:W-:Y:S01]  /*0f70*/  SHF.R.S32.HI R4, RZ, 0x1f, R5 ;  /* 0x0000001fff047819 */ /* 0x000fe20000011405 */
[----:B------:R-:W-:Y:S01]  /*0f80*/  IMAD.SHL.U32 R232, R3, 0x40, RZ ;  /* 0x0000004003e87824 */ /* 0x000fe200078e00ff */
[----:B------:R-:W-:-:S02]  /*0f90*/  LEA.HI R0, R0, R223, RZ, 0x1 ;  /* 0x000000df00007211 */ /* 0x000fc400078f08ff */
[----:B------:R-:W-:Y:S02]  /*0fa0*/  LOP3.LUT R230, R230, 0x1c0, RZ, 0xc0, !PT ;  /* 0x000001c0e6e67812 */ /* 0x000fe400078ec0ff */
[----:B------:R-:W-:Y:S02]  /*0fb0*/  MOV R209, 0x20 ;  /* 0x0000002000d17802 */ /* 0x000fe40000000f00 */
[----:B------:R-:W-:Y:S02]  /*0fc0*/  IADD3 R210, R195, 0x36400, RZ ;  /* 0x00036400c3d27810 */ /* 0x000fe40007ffe0ff */
[----:B------:R-:W-:Y:S02]  /*0fd0*/  LEA.HI R4, R4, R23, RZ, 0x3 ;  /* 0x0000001704047211 */ /* 0x000fe400078f18ff */
[----:B------:R-:W-:Y:S02]  /*0fe0*/  LOP3.LUT R0, R0, 0xfffffe, RZ, 0xc0, !PT ;  /* 0x00fffffe00007812 */ /* 0x000fe400078ec0ff */
[----:B------:R-:W-:-:S02]  /*0ff0*/  SHF.R.U32.HI R235, RZ, 0x3, R230 ;  /* 0x00000003ffeb7819 */ /* 0x000fc400000116e6 */
[----:B------:R-:W-:Y:S01]  /*1000*/  LOP3.LUT R232, R232, 0xfffffe00, RZ, 0xc0, !PT ;  /* 0xfffffe00e8e87812 */ /* 0x000fe200078ec0ff */
[----:B------:R-:W-:Y:S01]  /*1010*/  VIADD R208, R195, 0x36440 ;  /* 0x00036440c3d07836 */ /* 0x000fe20000000000 */
[----:B------:R-:W-:Y:S01]  /*1020*/  SEL R209, R209, 0xffffffe0, !P1 ;  /* 0xffffffe0d1d17807 */ /* 0x000fe20004800000 */
[----:B------:R-:W-:Y:S01]  /*1030*/  @P2 VIADD R208, R210, 0xffffffc0 ;  /* 0xffffffc0d2d02836 */ /* 0x000fe20000000000 */
[----:B------:R-:W-:Y:S01]  /*1040*/  LOP3.LUT R4, R4, 0xfffffff8, RZ, 0xc0, !PT ;  /* 0xfffffff804047812 */ /* 0x000fe200078ec0ff */
[----:B------:R-:W-:Y:S01]  /*1050*/  IMAD.IADD R0, R223, 0x1, -R0 ;  /* 0x00000001df007824 */ /* 0x000fe200078e0a00 */
[----:B------:R-:W-:Y:S01]  /*1060*/  CS2R R18, SRZ ;  /* 0x0000000000127805 */ /* 0x000fe2000001ff00 */
[----:B------:R-:W-:Y:S01]  /*1070*/  IMAD.IADD R210, R210, 0x1, R209 ;  /* 0x00000001d2d27824 */ /* 0x000fe200078e02d1 */
[----:B------:R-:W-:Y:S01]  /*1080*/  SHF.R.S32.HI R228, RZ, 0x1f, R23 ;  /* 0x0000001fffe47819 */ /* 0x000fe20000011417 */
[----:B------:R-:W-:Y:S01]  /*1090*/  IMAD.MOV.U32 R22, RZ, RZ, RZ ;  /* 0x000000ffff167224 */ /* 0x000fe200078e00ff */
[----:B------:R-:W-:Y:S01]  /*10a0*/  IADD3 R209, R209, R208, RZ ;  /* 0x000000d0d1d17210 */ /* 0x000fe20007ffe0ff */
[----:B------:R-:W-:-:S02]  /*10b0*/  IMAD.MOV.U32 R188, RZ, RZ, RZ ;  /* 0x000000ffffbc7224 */ /* 0x000fc400078e00ff */
[----:B------:R-:W-:Y:S02]  /*10c0*/  IMAD.MOV.U32 R219, RZ, RZ, RZ ;  /* 0x000000ffffdb7224 */ /* 0x000fe400078e00ff */
[----:B------:R-:W-:Y:S02]  /*10d0*/  IMAD.IADD R191, R23, 0x1, -R4 ;  /* 0x0000000117bf7824 */ /* 0x000fe400078e0a04 */
[----:B------:R-:W-:Y:S02]  /*10e0*/  IMAD.SHL.U32 R194, R0, 0x100, RZ ;  /* 0x0000010000c27824 */ /* 0x000fe400078e00ff */
[----:B------:R-:W-:Y:S01]  /*10f0*/  IMAD.SHL.U32 R192, R6, 0x2, RZ ;  /* 0x0000000206c07824 */ /* 0x000fe200078e00ff */
[----:B--2---:R-:W-:Y:S01]  /*1100*/  LOP3.LUT R189, R16, 0x1, RZ, 0xfc, !PT ;  /* 0x0000000110bd7812 */ /* 0x004fe200078efcff */
[----:B------:R-:W-:-:S05]  /*1110*/  IMAD.SHL.U32 R16, R222, 0x8, RZ ;  /* 0x00000008de107824 */ /* 0x000fca00078e00ff */
[----:B------:R-:W-:-:S04]  /*1120*/  LOP3.LUT R3, R230, 0x38, R16, 0xf8, !PT ;  /* 0x00000038e6037812 */ /* 0x000fc800078ef810 */
[----:B------:R-:W-:-:S05]  /*1130*/  LOP3.LUT R3, R232, R3, R235, 0xf6, !PT ;  /* 0x00000003e8037212 */ /* 0x000fca00078ef6eb */
[----:B------:R-:W-:-:S07]  /*1140*/  IMAD R229, R3, 0x2, R2 ;  /* 0x0000000203e57824 */ /* 0x000fce00078e0202 */
.L_x_6996:
        /* <DEDUP_REMOVED lines=9> */
[----:B----4-:R-:W-:Y:S01]  /*11e0*/  IMAD.MOV.U32 R27, RZ, RZ, RZ ;  /* 0x000000ffff1b7224 */ /* 0x010fe200078e00ff */
        /* <DEDUP_REMOVED lines=42> */
.L_x_6856:
[----:B------:R-:W-:Y:S02]  /*1490*/  IMAD.U32 R32, RZ, RZ, UR5 ;  /* 0x00000005ff207e24 */ /* 0x000fe4000f8e00ff */
[----:B------:R-:W-:Y:S01]  /*14a0*/  IMAD.U32 R24, RZ, RZ, UR4 ;  /* 0x00000004ff187e24 */ /* 0x000fe2000f8e00ff */
[----:B------:R-:W-:Y:S06]  /*14b0*/  @!P2 BRA `(.L_x_6857) ;  /* 0x000000000010a947 */ /* 0x000fec0003800000 */
[----:B------:R-:W-:-:S04]  /*14c0*/  IADD3 R4, P0, R216, UR8, RZ ;  /* 0x00000008d8047c10 */ /* 0x000fc8000ff1e0ff */
[----:B------:R-:W-:-:S05]  /*14d0*/  IADD3.X R5, R217, UR9, RZ, P0, !PT ;  /* 0x00000009d9057c10 */ /* 0x000fca00087fe4ff */
[----:B------:R0:W5:Y:S01]  /*14e0*/  LDG.E R24, desc[UR54][R4.64] ;  /* 0x0000003604187981 */ /* 0x000162000c1e1900 */
[----:B------:R-:W-:Y:S05]  /*14f0*/  BRA `(.L_x_6858) ;  /* 0x0000000000107947 */ /* 0x000fea0003800000 */
.L_x_6857:
[----:B------:R-:W-:Y:S05]  /*1500*/  @!P0 BRA `(.L_x_6858) ;  /* 0x00000000000c8947 */ /* 0x000fea0003800000 */
[----:B------:R-:W2:Y:S04]  /*1510*/  LDG.E R5, desc[UR54][R8.64] ;  /* 0x0000003608057981 */ /* 0x000ea8000c1e1900 */
[----:B------:R-:W2:Y:S02]  /*1520*/  LDG.E R24, desc[UR54][R8.64+0x4] ;  /* 0x0000043608187981 */ /* 0x000ea4000c1e1900 */
[----:B--2---:R-:W-:-:S07]  /*1530*/  IMAD.IADD R24, R24, 0x1, -R5 ;  /* 0x0000000118187824 */ /* 0x004fce00078e0a05 */
.L_x_6858:
        /* <DEDUP_REMOVED lines=28> */
[----:B------:R-:W-:-:S05]  /*1700*/  VIMNMX R197, R3, R0, PT ;  /* 0x0000000003c57248 */ /* 0x000fca0003fe0100 */
[----:B------:R-:W-:-:S05]  /*1710*/  IMAD R3, R197, 0x40, -R8 ;  /* 0x00000040c5037824 */ /* 0x000fca00078e0a08 */
        /* <DEDUP_REMOVED lines=31> */
.L_x_6861:
[----:B------:R-:W-:Y:S05]  /*1910*/  BSYNC B6 ;  /* 0x0000000000067941 */ /* 0x000fea0003800000 */
.L_x_6860:
        /* <DEDUP_REMOVED lines=20> */
.L_x_6863:
[----:B------:R-:W-:Y:S05]  /*1a60*/  BSYNC B6 ;  /* 0x0000000000067941 */ /* 0x000fea0003800000 */
.L_x_6862:
        /* <DEDUP_REMOVED lines=24> */
[----:B----4-:R-:W-:Y:S01]  /*1bf0*/  IMAD.WIDE.U32 R4, R44, R28, RZ ;  /* 0x0000001c2c047225 */ /* 0x010fe200078e00ff */
[----:B------:R-:W1:Y:S01]  /*1c00*/  LDC R61, c[0x0][0x3d4] ;  /* 0x0000f500ff3d7b82 */ /* 0x000e620000000800 */
[----:B------:R-:W-:-:S02]  /*1c10*/  IADD3 R80, R16, 0x20, RZ ;  /* 0x0000002010507810 */ /* 0x000fc40007ffe0ff */
[----:B------:R-:W-:Y:S01]  /*1c20*/  IMAD R3, R44, R29, R3 ;  /* 0x0000001d2c037224 */ /* 0x000fe200078e0203 */
[----:B---3--:R-:W-:Y:S01]  /*1c30*/  ISETP.GE.AND P2, PT, R16, R27, PT ;  /* 0x0000001b1000720c */ /* 0x008fe20003f46270 */
[----:B------:R-:W-:Y:S02]  /*1c40*/  IMAD.SHL.U32 R58, R191, 0x40, RZ ;  /* 0x00000040bf3a7824 */ /* 0x000fe400078e00ff */
[----:B------:R-:W-:Y:S01]  /*1c50*/  IMAD.SHL.U32 R51, R28, 0x40, RZ ;  /* 0x000000401c337824 */ /* 0x000fe200078e00ff */
[----:B------:R-:W2:Y:S01]  /*1c60*/  @P0 LDC R7, c[0x0][0x42c] ;  /* 0x00010b00ff070b82 */ /* 0x000ea20000000800 */
[----:B------:R-:W-:Y:S01]  /*1c70*/  IADD3 R5, R5, R3, RZ ;  /* 0x0000000305057210 */ /* 0x000fe20007ffe0ff */
[C---:B------:R-:W-:Y:S01]  /*1c80*/  IMAD.SHL.U32 R62, R27.reuse, 0x2, RZ ;  /* 0x000000021b3e7824 */ /* 0x040fe200078e00ff */
[----:B------:R-:W-:Y:S01]  /*1c90*/  SEL R13, R27, RZ, P2 ;  /* 0x000000ff1b0d7207 */ /* 0x000fe20001000000 */
[----:B0-----:R-:W-:Y:S01]  /*1ca0*/  IMAD.WIDE.U32 R10, R23, R42, R16 ;  /* 0x0000002a170a7225 */ /* 0x001fe200078e0010 */
[----:B------:R-:W-:-:S03]  /*1cb0*/  LOP3.LUT R58, R58, 0x1c0, RZ, 0xc0, !PT ;  /* 0x000001c03a3a7812 */ /* 0x000fc600078ec0ff */
[----:B------:R-:W0:Y:S01]  /*1cc0*/  @P0 LDC R9, c[0x0][0x430] ;  /* 0x00010c00ff090b82 */ /* 0x000e220000000800 */
[----:B------:R-:W-:Y:S01]  /*1cd0*/  IMAD.IADD R13, R16, 0x1, R13 ;  /* 0x00000001100d7824 */ /* 0x000fe200078e020d */
[----:B------:R-:W-:Y:S02]  /*1ce0*/  SHF.L.U64.HI R53, R42, 0x6, R43 ;  /* 0x000000062a357819 */ /* 0x000fe4000001022b */
[----:B------:R-:W-:Y:S02]  /*1cf0*/  SHF.R.U32.HI R60, RZ, 0x3, R58 ;  /* 0x00000003ff3c7819 */ /* 0x000fe4000001163a */
[----:B------:R-:W-:Y:S02]  /*1d00*/  SHF.R.S32.HI R12, RZ, 0x1f, R13 ;  /* 0x0000001fff0c7819 */ /* 0x000fe4000001140d */
[----:B------:R-:W3:Y:S01]  /*1d10*/  LDC R63, c[0x0][0x2e4] ;  /* 0x0000b900ff3f7b82 */ /* 0x000ee20000000800 */
[----:B------:R-:W-:Y:S02]  /*1d20*/  SHF.R.U32.HI R26, RZ, 0x7, R26 ;  /* 0x00000007ff1a7819 */ /* 0x000fe4000001161a */
[----:B------:R-:W-:-:S03]  /*1d30*/  P2R R72, PR, RZ, 0x4 ;  /* 0x00000004ff487803 */ /* 0x000fc60000000000 */
[----:B------:R-:W-:Y:S02]  /*1d40*/  VIADD R59, R26, 0x8 ;  /* 0x000000081a3b7836 */ /* 0x000fe40000000000 */
        /* <DEDUP_REMOVED lines=24> */
[----:B------:R-:W-:Y:S02]  /*1ed0*/  IMAD R8, R0, UR4, RZ ;  /* 0x0000000400087c24 */ /* 0x000fe4000f8e02ff */
[----:B------:R-:W-:Y:S01]  /*1ee0*/  IMAD.IADD R0, R41, 0x1, R3 ;  /* 0x0000000129007824 */ /* 0x000fe200078e0203 */
[----:B------:R-:W-:Y:S01]  /*1ef0*/  IADD3 R3, P0, R40, R48, RZ ;  /* 0x0000003028037210 */ /* 0x000fe20007f1e0ff */
[----:B------:R-:W-:-:S02]  /*1f00*/  IMAD R4, R228, R54, RZ ;  /* 0x00000036e4047224 */ /* 0x000fc400078e02ff */
[C---:B------:R-:W-:Y:S01]  /*1f10*/  IMAD.WIDE.U32 R36, R9.reuse, UR4, R6 ;  /* 0x0000000409247c25 */ /* 0x040fe2000f8e0006 */
[----:B------:R-:W-:Y:S01]  /*1f20*/  IADD3.X R48, R0, R49, R5, P0, !PT ;  /* 0x0000003100307210 */ /* 0x000fe200007fe405 */
[----:B------:R-:W-:Y:S01]  /*1f30*/  ULDC UR4, c[0x0][0x2e4] ;  /* 0x0000b90000047ab9 */ /* 0x000fe20000000800 */
[----:B------:R-:W-:Y:S01]  /*1f40*/  LEA.HI R49, R12, R13, RZ, 0x3 ;  /* 0x0000000d0c317211 */ /* 0x000fe200078f18ff */
[----:B------:R-:W-:Y:S01]  /*1f50*/  IMAD R75, R9, UR5, R8 ;  /* 0x00000005094b7c24 */ /* 0x000fe2000f8e0208 */
[C---:B------:R-:W-:Y:S01]  /*1f60*/  IADD3 R44, P0, R23.reuse, R44, RZ ;  /* 0x0000002c172c7210 */ /* 0x040fe20007f1e0ff */
[----:B------:R-:W-:Y:S01]  /*1f70*/  IMAD R21, R23, R55, R4 ;  /* 0x0000003717157224 */ /* 0x000fe200078e0204 */
[----:B------:R-:W-:Y:S01]  /*1f80*/  LOP3.LUT R69, R49, 0xfffffff8, RZ, 0xc0, !PT ;  /* 0xfffffff831457812 */ /* 0x000fe200078ec0ff */
[CC--:B------:R-:W-:Y:S01]  /*1f90*/  IMAD.WIDE.U32 R8, R23.reuse, R54.reuse, R16 ;  /* 0x0000003617087225 */ /* 0x0c0fe200078e0010 */
[----:B------:R-:W-:Y:S02]  /*1fa0*/  ISETP.GE.AND P4, PT, R16, UR4, PT ;  /* 0x0000000410007c0c */ /* 0x000fe4000bf86270 */
[----:B------:R-:W-:Y:S01]  /*1fb0*/  ISETP.GE.AND P3, PT, R80, UR4, PT ;  /* 0x0000000450007c0c */ /* 0x000fe2000bf66270 */
[----:B------:R-:W-:Y:S01]  /*1fc0*/  IMAD.WIDE.U32 R4, R23, R54, R38 ;  /* 0x0000003617047225 */ /* 0x000fe200078e0026 */
[----:B------:R-:W-:-:S03]  /*1fd0*/  SHF.R.S32.HI R73, RZ, 0x1f, R69 ;  /* 0x0000001fff497819 */ /* 0x000fc60000011445 */
[-C--:B------:R-:W-:Y:S02]  /*1fe0*/  IMAD R6, R228, R42.reuse, RZ ;  /* 0x0000002ae4067224 */ /* 0x080fe400078e02ff */
[----:B------:R-:W-:Y:S02]  /*1ff0*/  IMAD.IADD R9, R21, 0x1, R9 ;  /* 0x0000000115097824 */ /* 0x000fe400078e0209 */
[----:B------:R-:W-:Y:S01]  /*2000*/  IMAD.IADD R5, R5, 0x1, R21 ;  /* 0x0000000105057824 */ /* 0x000fe200078e0215 */
[----:B-----5:R-:W-:Y:S01]  /*2010*/  SHF.R.S32.HI R21, RZ, 0x1f, R33 ;  /* 0x0000001fff157819 */ /* 0x020fe20000011421 */
[C---:B------:R-:W-:Y:S02]  /*2020*/  IMAD R25, R23.reuse, R43, R6 ;  /* 0x0000002b17197224 */ /* 0x040fe400078e0206 */
[----:B------:R-:W-:-:S03]  /*2030*/  IMAD.WIDE.U32 R6, R23, R42, R38 ;  /* 0x0000002a17067225 */ /* 0x000fc600078e0026 */
[----:B------:R-:W-:Y:S01]  /*2040*/  IADD3 R11, R25, R11, RZ ;  /* 0x0000000b190b7210 */ /* 0x000fe20007ffe0ff */
[----:B------:R-:W-:Y:S02]  /*2050*/  IMAD R14, R21, R54, RZ ;  /* 0x00000036150e7224 */ /* 0x000fe400078e02ff */
[----:B------:R-:W-:Y:S02]  /*2060*/  IMAD.IADD R7, R7, 0x1, R25 ;  /* 0x0000000107077824 */ /* 0x000fe400078e0219 */
[-C--:B------:R-:W-:Y:S02]  /*2070*/  IMAD R12, R21, R42.reuse, RZ ;  /* 0x0000002a150c7224 */ /* 0x080fe400078e02ff */
[C---:B------:R-:W-:Y:S02]  /*2080*/  IMAD R13, R33.reuse, R55, R14 ;  /* 0x00000037210d7224 */ /* 0x040fe400078e020e */
[C---:B------:R-:W-:Y:S02]  /*2090*/  IMAD R71, R33.reuse, R43, R12 ;  /* 0x0000002b21477224 */ /* 0x040fe400078e020c */
[----:B------:R-:W-:-:S04]  /*20a0*/  IMAD.WIDE.U32 R28, R33, R42, R10 ;  /* 0x0000002a211c7225 */ /* 0x000fc800078e000a */
[----:B------:R-:W-:-:S04]  /*20b0*/  IMAD.WIDE.U32 R20, R33, R42, R6 ;  /* 0x0000002a21147225 */ /* 0x000fc800078e0006 */
[----:B------:R-:W-:Y:S02]  /*20c0*/  IMAD.SHL.U32 R55, R42, 0x40, RZ ;  /* 0x000000402a377824 */ /* 0x000fe400078e00ff */
[CC--:B------:R-:W-:Y:S01]  /*20d0*/  IMAD.WIDE.U32 R30, R33.reuse, R54.reuse, R4 ;  /* 0x00000036211e7225 */ /* 0x0c0fe200078e0004 */
[----:B------:R-:W0:Y:S01]  /*20e0*/  LDC.64 R42, c[0x0][0x2d8] ;  /* 0x0000b600ff2a7b82 */ /* 0x000e220000000a00 */
[----:B------:R-:W-:Y:S02]  /*20f0*/  LOP3.LUT R5, R58, 0x18, R16, 0xf8, !PT ;  /* 0x000000183a057812 */ /* 0x000fe400078ef810 */
[----:B------:R-:W-:Y:S01]  /*2100*/  IMAD.WIDE.U32 R34, R33, R54, R8 ;  /* 0x0000003621227225 */ /* 0x000fe200078e0008 */
[----:B------:R-:W-:Y:S02]  /*2110*/  IADD3 R66, R31, R13, RZ ;  /* 0x0000000d1f427210 */ /* 0x000fe40007ffe0ff */
[----:B------:R-:W-:Y:S01]  /*2120*/  LOP3.LUT R5, R5, R60, RZ, 0x3c, !PT ;  /* 0x0000003c05057212 */ /* 0x000fe200078e3cff */
[----:B------:R-:W-:-:S02]  /*2130*/  IMAD.IADD R67, R71, 0x1, R29 ;  /* 0x0000000147437824 */ /* 0x000fc400078e021d */
[----:B------:R-:W-:Y:S02]  /*2140*/  IMAD.SHL.U32 R54, R54, 0x40, RZ ;  /* 0x0000004036367824 */ /* 0x000fe400078e00ff */
[----:B------:R-:W-:Y:S01]  /*2150*/  IMAD R65, R212, 0x200, R5 ;  /* 0x00000200d4417824 */ /* 0x000fe200078e0205 */
[----:B------:R-:W-:Y:S01]  /*2160*/  LOP3.LUT R5, R58, 0x38, R49, 0xf8, !PT ;  /* 0x000000383a057812 */ /* 0x000fe200078ef831 */
[----:B------:R-:W-:Y:S02]  /*2170*/  IMAD.X R45, R228, 0x1, R15, P0 ;  /* 0x00000001e42d7824 */ /* 0x000fe400000e060f */
[----:B------:R-:W-:Y:S01]  /*2180*/  IMAD.IADD R64, R13, 0x1, R35 ;  /* 0x000000010d407824 */ /* 0x000fe200078e0223 */
[----:B------:R-:W-:Y:S01]  /*2190*/  LOP3.LUT R5, R5, R60, RZ, 0x3c, !PT ;  /* 0x0000003c05057212 */ /* 0x000fe200078e3cff */
[----:B------:R-:W-:Y:S02]  /*21a0*/  IMAD.IADD R71, R21, 0x1, R71 ;  /* 0x0000000115477824 */ /* 0x000fe400078e0247 */
[----:B------:R-:W-:-:S02]  /*21b0*/  IMAD.IADD R75, R37, 0x1, R75 ;  /* 0x00000001254b7824 */ /* 0x000fc400078e024b */
[----:B-1-3--:R-:W-:-:S07]  /*21c0*/  IMAD R68, R212, 0x200, R5 ;  /* 0x00000200d4447824 */ /* 0x00afce00078e0205 */
.L_x_6893:
[----:B------:R-:W-:Y:S01]  /*21d0*/  VIADD R47, R47, 0xffffffff ;  /* 0xffffffff2f2f7836 */ /* 0x000fe20000000000 */
[----:B------:R-:W-:Y:S05]  /*21e0*/  YIELD ;  /* 0x0000000000007946 */ /* 0x000fea0003800000 */
[----:B------:R-:W-:Y:S01]  /*21f0*/  SHF.R.S32.HI R56, RZ, 0x1f, R47 ;  /* 0x0000001fff387819 */ /* 0x000fe2000001142f */
[-C--:B-1----:R-:W-:Y:S01]  /*2200*/  IMAD R4, R50, R47.reuse, RZ ;  /* 0x0000002f32047224 */ /* 0x082fe200078e02ff */
[----:B------:R-:W-:Y:S01]  /*2210*/  BSSY B0, `(.L_x_6864) ;  /* 0x000017a000007945 */ /* 0x000fe20003800000 */
[----:B---3--:R-:W-:Y:S01]  /*2220*/  IMAD.WIDE.U32 R14, R51, R47, RZ ;  /* 0x0000002f330e7225 */ /* 0x008fe200078e00ff */
[----:B------:R-:W-:-:S03]  /*2230*/  ISETP.GT.AND P2, PT, R47, R46, PT ;  /* 0x0000002e2f00720c */ /* 0x000fc60003f44270 */
[----:B------:R-:W-:Y:S01]  /*2240*/  IMAD R5, R56, R51, R4 ;  /* 0x0000003338057224 */ /* 0x000fe200078e0204 */
[----:B------:R-:W-:Y:S01]  /*2250*/  IADD3 R4, P0, R3, R14, RZ ;  /* 0x0000000e03047210 */ /* 0x000fe20007f1e0ff */
[----:B--2---:R-:W-:Y:S02]  /*2260*/  IMAD.SHL.U32 R24, R22, 0x1000, RZ ;  /* 0x0000100016187824 */ /* 0x004fe400078e00ff */
[----:B------:R-:W-:Y:S01]  /*2270*/  IMAD.IADD R77, R15, 0x1, R5 ;  /* 0x000000010f4d7824 */ /* 0x000fe200078e0205 */
[----:B0-----:R-:W-:Y:S01]  /*2280*/  LEA R12, P1, R4, R42, 0x1 ;  /* 0x0000002a040c7211 */ /* 0x001fe200078208ff */
[----:B------:R-:W-:-:S03]  /*2290*/  IMAD.IADD R5, R65, 0x1, R24 ;  /* 0x0000000141057824 */ /* 0x000fc600078e0218 */
[----:B------:R-:W-:Y:S01]  /*22a0*/  IADD3.X R6, R77, R48, RZ, P0, !PT ;  /* 0x000000304d067210 */ /* 0x000fe200007fe4ff */
[----:B------:R-:W-:Y:S01]  /*22b0*/  IMAD R25, R5, 0x2, R2 ;  /* 0x0000000205197824 */ /* 0x000fe200078e0202 */
[----:B------:R-:W-:Y:S02]  /*22c0*/  ISETP.GE.AND P0, PT, R61, 0x1, PT ;  /* 0x000000013d00780c */ /* 0x000fe40003f06270 */
[----:B------:R-:W-:-:S11]  /*22d0*/  LEA.HI.X R13, R4, R43, R6, 0x1, P1 ;  /* 0x0000002b040d7211 */ /* 0x000fd600008f0c06 */
        /* <DEDUP_REMOVED lines=24> */
[----:B------:R-:W-:-:S03]  /*2460*/  IADD3 R8, R38, 0x10, RZ ;  /* 0x0000001026087810 */ /* 0x000fc60007ffe0ff */
        /* <DEDUP_REMOVED lines=14> */
.L_x_6868:
[----:B------:R-:W-:Y:S05]  /*2550*/  BSYNC B1 ;  /* 0x0000000000017941 */ /* 0x000fea0003800000 */
.L_x_6867:
[----:B------:R-:W-:Y:S01]  /*2560*/  ISETP.NE.AND P0, PT, R189, 0x3, PT ;  /* 0x00000003bd00780c */ /* 0x000fe20003f05270 */
[----:B-----5:R-:W-:Y:S02]  /*2570*/  IMAD.MOV.U32 R4, RZ, RZ, R8 ;  /* 0x000000ffff047224 */ /* 0x020fe400078e0008 */
[----:B------:R-:W-:Y:S02]  /*2580*/  IMAD.MOV.U32 R5, RZ, RZ, R9 ;  /* 0x000000ffff057224 */ /* 0x000fe400078e0009 */
        /* <DEDUP_REMOVED lines=12> */
.L_x_6869:
[----:B------:R-:W-:Y:S01]  /*2650*/  IMAD R70, R22, 0x8, R2 ;  /* 0x0000000816467824 */ /* 0x000fe200078e0202 */
[----:B------:R-:W-:Y:S01]  /*2660*/  SHF.L.U32 R57, R188, 0x1f, RZ ;  /* 0x0000001fbc397819 */ /* 0x000fe200000006ff */
[----:B------:R-:W-:Y:S03]  /*2670*/  BSSY B1, `(.L_x_6870) ;  /* 0x0000003000017945 */ /* 0x000fe60003800000 */
[----:B------:R-:W0:Y:S02]  /*2680*/  SYNCS.PHASECHK.TRANS64.TRYWAIT P5, [R70+URZ+0x38890], R57 ;  /* 0x03889039460075a7 */ /* 0x000e2400080a017f */
[----:B0-----:R-:W-:Y:S05]  /*2690*/  @!P5 BRA `(.L_x_6871) ;  /* 0x0000019c0000d947 */ /* 0x001fea0003800000 */
.L_x_7098:
[----:B------:R-:W-:Y:S05]  /*26a0*/  BSYNC B1 ;  /* 0x0000000000017941 */ /* 0x000fea0003800000 */
.L_x_6870:
        /* <DEDUP_REMOVED lines=48> */
.L_x_6876:
[----:B------:R-:W-:Y:S05]  /*29b0*/  BSYNC B2 ;  /* 0x0000000000027941 */ /* 0x000fea0003800000 */
.L_x_6875:
[----:B--2---:R1:W-:Y:S02]  /*29c0*/  STG.E.128 desc[UR54][R12.64], R4 ;  /* 0x000000040c007986 */ /* 0x0043e4000c101d36 */
.L_x_6874:
[----:B------:R-:W-:Y:S05]  /*29d0*/  BSYNC B1 ;  /* 0x0000000000017941 */ /* 0x000fea0003800000 */
.L_x_6873:
        /* <DEDUP_REMOVED lines=52> */
.L_x_6878:
[----:B------:R-:W-:Y:S05]  /*2d20*/  BSYNC B1 ;  /* 0x0000000000017941 */ /* 0x000fea0003800000 */
.L_x_6877:
[----:B-1----:R1:W-:Y:S01]  /*2d30*/  STG.E.128 desc[UR54][R12.64+0x40], R4 ;  /* 0x000040040c007986 */ /* 0x0023e2000c101d36 */
[----:B------:R-:W-:Y:S05]  /*2d40*/  BRA `(.L_x_6872) ;  /* 0x0000000c00187947 */ /* 0x000fea0003800000 */
.L_x_6866:
        /* <DEDUP_REMOVED lines=35> */
[----:B------:R-:W-:-:S02]  /*2f80*/  IMAD.MOV.U32 R13, RZ, RZ, R9 ;  /* 0x000000ffff0d7224 */ /* 0x000fc400078e0009 */
[----:B------:R-:W-:Y:S02]  /*2f90*/  IMAD.MOV.U32 R25, RZ, RZ, R10 ;  /* 0x000000ffff197224 */ /* 0x000fe400078e000a */
[----:B------:R-:W-:Y:S01]  /*2fa0*/  IMAD.MOV.U32 R26, RZ, RZ, R11 ;  /* 0x000000ffff1a7224 */ /* 0x000fe200078e000b */
[----:B------:R-:W-:Y:S02]  /*2fb0*/  PRMT R74, R13, 0x7610, R74 ;  /* 0x000076100d4a7816 */ /* 0x000fe4000000004a */
[----:B------:R-:W-:Y:S02]  /*2fc0*/  PRMT R93, R12, 0x5410, R25 ;  /* 0x000054100c5d7816 */ /* 0x000fe40000000019 */
[----:B------:R-:W-:Y:S01]  /*2fd0*/  PRMT R85, R26, 0x7610, R85 ;  /* 0x000076101a557816 */ /* 0x000fe20000000055 */
[----:B------:R-:W-:Y:S06]  /*2fe0*/  @!P0 BRA `(.L_x_6879) ;  /* 0x0000000000048947 */ /* 0x000fec0003800000 */
[----:B------:R-:W-:Y:S01]  /*2ff0*/  BPT.TRAP 0x1 ;  /* 0x000000040000795c */ /* 0x000fe20000300000 */
.L_x_6879:
[----:B------:R-:W-:Y:S01]  /*3000*/  IMAD R70, R22, 0x8, R2 ;  /* 0x0000000816467824 */ /* 0x000fe200078e0202 */
[----:B------:R-:W-:Y:S01]  /*3010*/  SHF.L.U32 R57, R188, 0x1f, RZ ;  /* 0x0000001fbc397819 */ /* 0x000fe200000006ff */
[----:B------:R-:W-:Y:S03]  /*3020*/  BSSY B1, `(.L_x_6880) ;  /* 0x0000003000017945 */ /* 0x000fe60003800000 */
[----:B------:R-:W0:Y:S02]  /*3030*/  SYNCS.PHASECHK.TRANS64.TRYWAIT P5, [R70+URZ+0x38890], R57 ;  /* 0x03889039460075a7 */ /* 0x000e2400080a017f */
[----:B0-----:R-:W-:Y:S05]  /*3040*/  @!P5 BRA `(.L_x_6881) ;  /* 0x0000019000a8d947 */ /* 0x001fea0003800000 */
.L_x_7099:
[----:B------:R-:W-:Y:S05]  /*3050*/  BSYNC B1 ;  /* 0x0000000000017941 */ /* 0x000fea0003800000 */
.L_x_6880:
[----:B------:R-:W-:Y:S01]  /*3060*/  ISETP.GE.OR P5, PT, R16, R63, P1 ;  /* 0x0000003f1000720c */ /* 0x000fe20000fa6670 */
[----:B------:R-:W-:Y:S01]  /*3070*/  ULDC.64 UR4, c[0x0][0x2f0] ;  /* 0x0000bc0000047ab9 */ /* 0x000fe20000000a00 */
[----:B------:R-:W-:Y:S01]  /*3080*/  MOV R76, R14 ;  /* 0x0000000e004c7202 */ /* 0x000fe20000000f00 */
[----:B------:R-:W-:-:S04]  /*3090*/  IMAD R12, R228, UR4, RZ ;  /* 0x00000004e40c7c24 */ /* 0x000fc8000f8e02ff */
[----:B------:R-:W-:-:S04]  /*30a0*/  IMAD.WIDE.U32 R76, R23, UR4, R76 ;  /* 0x00000004174c7c25 */ /* 0x000fc8000f8e004c */
[----:B------:R-:W-:Y:S02]  /*30b0*/  IMAD R13, R23, UR5, R12 ;  /* 0x00000005170d7c24 */ /* 0x000fe4000f8e020c */
        /* <DEDUP_REMOVED lines=108> */
.L_x_6883:
[----:B------:R-:W-:Y:S05]  /*3780*/  BSYNC B1 ;  /* 0x0000000000017941 */ /* 0x000fea0003800000 */
.L_x_6882:
        /* <DEDUP_REMOVED lines=10> */
.L_x_6865:
[----:B------:R-:W-:-:S13]  /*3830*/  ISETP.NE.AND P0, PT, R189, 0x3, PT ;  /* 0x00000003bd00780c */ /* 0x000fda0003f05270 */
[----:B------:R-:W-:Y:S05]  /*3840*/  @!P0 BRA `(.L_x_6884) ;  /* 0x0000000000048947 */ /* 0x000fea0003800000 */
[----:B------:R-:W-:Y:S01]  /*3850*/  BPT.TRAP 0x1 ;  /* 0x000000040000795c */ /* 0x000fe20000300000 */
.L_x_6884:
        /* <DEDUP_REMOVED lines=8> */
.L_x_7100:
[----:B------:R-:W-:Y:S05]  /*38e0*/  BSYNC B1 ;  /* 0x0000000000017941 */ /* 0x000fea0003800000 */
.L_x_6885:
[----:B------:R-:W-:Y:S05]  /*38f0*/  @P1 BRA `(.L_x_6872) ;  /* 0x00000000002c1947 */ /* 0x000fea0003800000 */
[----:B------:R-:W-:Y:S01]  /*3900*/  @!P3 LOP3.LUT P5, RZ, R191, 0x4, RZ, 0xc0, !PT ;  /* 0x00000004bfffb812 */ /* 0x000fe200078ac0ff */
[----:B------:R-:W-:Y:S01]  /*3910*/  @!P3 VIADD R4, R65, 0x20 ;  /* 0x000000204104b836 */ /* 0x000fe20000000000 */
[----:B------:R-:W-:Y:S02]  /*3920*/  PLOP3.LUT P6, PT, PT, PT, PT, 0x8, 0x0 ;  /* 0x000000000000781c */ /* 0x000fe40003fce170 */
[----:B------:R-:W-:-:S13]  /*3930*/  @!P3 PLOP3.LUT P6, PT, P5, PT, PT, 0x80, 0x0 ;  /* 0x000000000000b81c */ /* 0x000fda0002fcf070 */
[----:B------:R-:W-:-:S05]  /*3940*/  @P6 VIADD R4, R65, 0xffffffe0 ;  /* 0xffffffe041046836 */ /* 0x000fca0000000000 */
[----:B------:R-:W-:-:S05]  /*3950*/  @!P3 IADD3 R5, R24, R4, RZ ;  /* 0x000000041805b210 */ /* 0x000fca0007ffe0ff */
[----:B------:R-:W-:Y:S02]  /*3960*/  @!P3 IMAD R8, R5, 0x2, R2 ;  /* 0x000000020508b824 */ /* 0x000fe400078e0202 */
[----:B------:R-:W1:Y:S04]  /*3970*/  @!P4 LDS.128 R4, [R25+0x22400] ;  /* 0x022400001904c984 */ /* 0x000e680000000c00 */
[----:B------:R-:W2:Y:S04]  /*3980*/  @!P3 LDS.128 R8, [R8+0x22400] ;  /* 0x022400000808b984 */ /* 0x000ea80000000c00 */
[----:B-1----:R1:W-:Y:S04]  /*3990*/  @!P4 STG.E.128 desc[UR54][R12.64], R4 ;  /* 0x000000040c00c986 */ /* 0x0023e8000c101d36 */
[----:B--2---:R1:W-:Y:S02]  /*39a0*/  @!P3 STG.E.128 desc[UR54][R12.64+0x40], R8 ;  /* 0x000040080c00b986 */ /* 0x0043e4000c101d36 */
.L_x_6872:
[----:B------:R-:W-:Y:S05]  /*39b0*/  BSYNC B0 ;  /* 0x0000000000007941 */ /* 0x000fea0003800000 */
.L_x_6864:
        /* <DEDUP_REMOVED lines=17> */
.L_x_6888:
[----:B------:R-:W-:Y:S05]  /*3ad0*/  BSYNC B0 ;  /* 0x0000000000007941 */ /* 0x000fea0003800000 */
.L_x_6887:
[----:B------:R-:W4:Y:S01]  /*3ae0*/  SYNCS.PHASECHK.TRANS64.TRYWAIT P0, [R70+URZ+0x388b0], R57 ;  /* 0x0388b039460075a7 */ /* 0x000f22000800017f */
[----:B------:R-:W-:Y:S04]  /*3af0*/  BSSY B0, `(.L_x_6889) ;  /* 0x0000002000007945 */ /* 0x000fe80003800000 */
[----:B----4-:R-:W-:Y:S05]  /*3b00*/  @!P0 BRA `(.L_x_6890) ;  /* 0x0000018800208947 */ /* 0x010fea0003800000 */
.L_x_7101:
[----:B------:R-:W-:Y:S05]  /*3b10*/  BSYNC B0 ;  /* 0x0000000000007941 */ /* 0x000fea0003800000 */
.L_x_6889:
        /* <DEDUP_REMOVED lines=9> */
[----:B------:R-:W-:Y:S01]  /*3bb0*/  ULDC.64 UR4, c[0x0][0x308] ;  /* 0x0000c20000047ab9 */ /* 0x000fe20000000a00 */
[----:B------:R-:W-:-:S02]  /*3bc0*/  IADD3 R4, R16, 0x40, RZ ;  /* 0x0000004010047810 */ /* 0x000fc40007ffe0ff */
[----:B------:R-:W-:Y:S01]  /*3bd0*/  IMAD R9, R22, 0x8000, R65 ;  /* 0x0000800016097824 */ /* 0x000fe200078e0241 */
[C---:B------:R-:W-:Y:S01]  /*3be0*/  LEA R56, P1, R6.reuse, UR4, 0x1 ;  /* 0x0000000406387c11 */ /* 0x040fe2000f8208ff */
[----:B------:R-:W-:Y:S01]  /*3bf0*/  IMAD.IADD R5, R7, 0x1, R5 ;  /* 0x0000000107057824 */ /* 0x000fe200078e0205 */
[----:B------:R-:W-:Y:S01]  /*3c00*/  ULDC UR4, c[0x0][0x310] ;  /* 0x0000c40000047ab9 */ /* 0x000fe20000000800 */
[C---:B------:R-:W-:Y:S02]  /*3c10*/  VIADD R77, R9.reuse, 0x20 ;  /* 0x00000020094d7836 */ /* 0x040fe40000000000 */
[C---:B------:R-:W-:Y:S01]  /*3c20*/  @P0 VIADD R77, R9.reuse, 0xffffffe0 ;  /* 0xffffffe0094d0836 */ /* 0x040fe20000000000 */
[----:B0---4-:R-:W-:Y:S01]  /*3c30*/  LEA.HI.X R57, R6, UR5, R5, 0x1, P1 ;  /* 0x0000000506397c11 */ /* 0x011fe200088f0c05 */
[----:B---3--:R-:W-:Y:S01]  /*3c40*/  IMAD R78, R9, 0x2, R2 ;  /* 0x00000002094e7824 */ /* 0x008fe200078e0202 */
[C---:B------:R-:W-:Y:S01]  /*3c50*/  ISETP.GE.AND P1, PT, R16.reuse, UR4, PT ;  /* 0x0000000410007c0c */ /* 0x040fe2000bf26270 */
[----:B------:R-:W-:Y:S01]  /*3c60*/  VIADD R12, R16, 0x80 ;  /* 0x00000080100c7836 */ /* 0x000fe20000000000 */
[----:B------:R-:W-:Y:S01]  /*3c70*/  ISETP.GE.AND P0, PT, R4, UR4, PT ;  /* 0x0000000404007c0c */ /* 0x000fe2000bf06270 */
[----:B------:R-:W-:-:S02]  /*3c80*/  VIADD R13, R16, 0xc0 ;  /* 0x000000c0100d7836 */ /* 0x000fc40000000000 */
[C---:B------:R-:W-:Y:S02]  /*3c90*/  VIADD R74, R16.reuse, 0x100 ;  /* 0x00000100104a7836 */ /* 0x040fe40000000000 */
        /* <DEDUP_REMOVED lines=57> */
.L_x_6892:
[----:B------:R-:W-:Y:S05]  /*4030*/  BSYNC B0 ;  /* 0x0000000000007941 */ /* 0x000fea0003800000 */
.L_x_6891:
        /* <DEDUP_REMOVED lines=17> */
.L_x_6859:
[----:B-1----:R-:W4:Y:S01]  /*4150*/  LDL R4, [R1+0x4] ;  /* 0x0000040001047983 */ /* 0x002f220000100800 */
[----:B------:R-:W-:Y:S01]  /*4160*/  BSSY B0, `(.L_x_6894) ;  /* 0x0000049000007945 */ /* 0x000fe20003800000 */
        /* <DEDUP_REMOVED lines=61> */
[----:B--2---:R-:W-:Y:S02]  /*4540*/  CS2R R24, SRZ ;  /* 0x0000000000187805 */ /* 0x004fe4000001ff00 */
[----:B------:R-:W-:Y:S01]  /*4550*/  MOV R174, RZ ;  /* 0x000000ff00ae7202 */ /* 0x000fe20000000f00 */
[----:B------:R-:W-:Y:S02]  /*4560*/  IMAD.MOV.U32 R31, RZ, RZ, RZ ;  /* 0x000000ffff1f7224 */ /* 0x000fe400078e00ff */
[----:B------:R-:W-:Y:S02]  /*4570*/  IMAD.MOV.U32 R7, RZ, RZ, RZ ;  /* 0x000000ffff077224 */ /* 0x000fe400078e00ff */
[----:B------:R-:W-:Y:S02]  /*4580*/  IMAD.MOV.U32 R176, RZ, RZ, RZ ;  /* 0x000000ffffb07224 */ /* 0x000fe400078e00ff */
[----:B------:R-:W-:Y:S02]  /*4590*/  IMAD.MOV.U32 R27, RZ, RZ, RZ ;  /* 0x000000ffff1b7224 */ /* 0x000fe400078e00ff */
[----:B------:R-:W-:Y:S01]  /*45a0*/  IMAD.MOV.U32 R5, RZ, RZ, RZ ;  /* 0x000000ffff057224 */ /* 0x000fe200078e00ff */
[----:B----4-:R-:W-:Y:S01]  /*45b0*/  ISETP.NE.AND P1, PT, R4, 0x1, PT ;  /* 0x000000010400780c */ /* 0x010fe20003f25270 */
[----:B------:R-:W-:-:S12]  /*45c0*/  @P0 BRA `(.L_x_6895) ;  /* 0x0000000000080947 */ /* 0x000fd80003800000 */
[----:B------:R-:W0:Y:S02]  /*45d0*/  FENCE.VIEW.ASYNC.G ;  /* 0x00000000000073c6 */ /* 0x000e240000000100 */
[----:B0-----:R-:W-:Y:S06]  /*45e0*/  BAR.ARV 0xc, 0x120 ;  /* 0x0304800000007b1d */ /* 0x001fec0000002000 */
.L_x_6895:
[----:B------:R-:W-:Y:S05]  /*45f0*/  BSYNC B0 ;  /* 0x0000000000007941 */ /* 0x000fea0003800000 */
.L_x_6894:
[----:B------:R-:W-:Y:S01]  /*4600*/  BSSY B7, `(.L_x_6896) ;  /* 0x0000ee4000077945 */ /* 0x000fe20003800000 */
[----:B------:R-:W-:Y:S01]  /*4610*/  IMAD.MOV.U32 R175, RZ, RZ, RZ ;  /* 0x000000ffffaf7224 */ /* 0x000fe200078e00ff */
[----:B------:R-:W-:Y:S02]  /*4620*/  MOV R177, RZ ;  /* 0x000000ff00b17202 */ /* 0x000fe40000000f00 */
[----:B------:R-:W-:Y:S05]  /*4630*/  @!P1 BRA `(.L_x_6897) ;  /* 0x0000001800409947 */ /* 0x000fea0003800000 */
        /* <DEDUP_REMOVED lines=31> */
[----:B-1----:R-:W-:-:S03]  /*4830*/  LOP3.LUT R20, R20, 0x7f, RZ, 0xc0, !PT ;  /* 0x0000007f14147812 */ /* 0x002fc600078ec0ff */
[----:B------:R-:W-:Y:S01]  /*4840*/  IMAD R6, R18, 0x1000, R15 ;  /* 0x0000100012067824 */ /* 0x000fe200078e020f */
[----:B------:R-:W-:-:S03]  /*4850*/  ISETP.NE.AND P2, PT, R20, RZ, PT ;  /* 0x000000ff1400720c */ /* 0x000fc60003f45270 */
[C---:B------:R-:W-:Y:S01]  /*4860*/  VIADD R8, R6.reuse, 0x80 ;  /* 0x0000008006087836 */ /* 0x040fe20000000000 */
[C---:B------:R-:W-:Y:S01]  /*4870*/  R2UR UR6, R6.reuse ;  /* 0x00000000060672ca */ /* 0x040fe200000e0000 */
[C---:B------:R-:W-:Y:S02]  /*4880*/  VIADD R12, R6.reuse, 0x100 ;  /* 0x00000100060c7836 */ /* 0x040fe40000000000 */
[----:B------:R-:W-:-:S06]  /*4890*/  VIADD R6, R6, 0x180 ;  /* 0x0000018006067836 */ /* 0x000fcc0000000000 */
[----:B------:R-:W-:-:S04]  /*48a0*/  @!P2 IMAD R0, R18, 0x8, R2 ;  /* 0x000000081200a824 */ /* 0x000fc800078e0202 */
[----:B------:R-:W-:Y:S01]  /*48b0*/  HGMMA.64x256x16.F32 R24, gdesc[UR4].tnspB, RZ, !UPT, gsb0 ;  /* 0x43e00000041879f0 */ /* 0x000fe2000c0008ff */
[----:B------:R-:W-:Y:S02]  /*48c0*/  R2UR UR4, R10 ;  /* 0x000000000a0472ca */ /* 0x000fe400000e0000 */
[----:B------:R-:W-:Y:S02]  /*48d0*/  R2UR UR5, R11 ;  /* 0x000000000b0572ca */ /* 0x000fe400000e0000 */
[----:B------:R-:W-:Y:S01]  /*48e0*/  R2UR UR6, R8 ;  /* 0x00000000080672ca */ /* 0x000fe200000e0000 */
[----:B------:R-:W-:Y:S01]  /*48f0*/  VIADD R8, R4, 0x4 ;  /* 0x0000000404087836 */ /* 0x000fe20000000000 */
[----:B------:R-:W-:Y:S02]  /*4900*/  R2UR UR7, R9 ;  /* 0x00000000090772ca */ /* 0x000fe400000e0000 */
[----:B------:R-:W-:Y:S02]  /*4910*/  MOV R9, 0x40000040 ;  /* 0x4000004000097802 */ /* 0x000fe40000000f00 */
[----:B------:R-:W-:-:S04]  /*4920*/  @!P2 IADD3 R0, R0, 0x38860, RZ ;  /* 0x000388600000a810 */ /* 0x000fc80007ffe0ff */
[----:B------:R-:W-:Y:S01]  /*4930*/  @!P2 PRMT R0, RZ, 0x654, R0 ;  /* 0x00000654ff00a816 */ /* 0x000fe20000000000 */
[----:B------:R-:W-:Y:S02]  /*4940*/  WARPGROUP.DEPBAR.LE gsb0, 0x0 ;  /* 0x00008000000079c5 */ /* 0x000fe40000010000 */
[----:B------:R-:W-:-:S10]  /*4950*/  WARPGROUP.ARRIVE ;  /* 0x00000000000079c5 */ /* 0x000fd40000000000 */
[----:B------:R-:W-:Y:S01]  /*4960*/  HGMMA.64x256x16.F32 R24, gdesc[UR4].tnspB, R24, gsb0 ;  /* 0x43e00000041879f0 */ /* 0x000fe20008000818 */
[----:B------:R-:W-:Y:S02]  /*4970*/  R2UR UR4, R8 ;  /* 0x00000000080472ca */ /* 0x000fe400000e0000 */
[----:B------:R-:W-:Y:S02]  /*4980*/  R2UR UR5, R9 ;  /* 0x00000000090572ca */ /* 0x000fe400000e0000 */
[----:B------:R-:W-:Y:S01]  /*4990*/  R2UR UR6, R12 ;  /* 0x000000000c0672ca */ /* 0x000fe200000e0000 */
[----:B------:R-:W-:Y:S01]  /*49a0*/  VIADD R12, R4, 0x6 ;  /* 0x00000006040c7836 */ /* 0x000fe20000000000 */
[----:B------:R-:W-:Y:S01]  /*49b0*/  R2UR UR7, R13 ;  /* 0x000000000d0772ca */ /* 0x000fe200000e0000 */
[----:B------:R-:W-:Y:S01]  /*49c0*/  IMAD.MOV.U32 R13, RZ, RZ, 0x40000040 ;  /* 0x40000040ff0d7424 */ /* 0x000fe200078e00ff */
[----:B------:R-:W-:Y:S02]  /*49d0*/  WARPGROUP.DEPBAR.LE gsb0, 0x0 ;  /* 0x00008000000079c5 */ /* 0x000fe40000010000 */
[----:B------:R-:W-:-:S15]  /*49e0*/  WARPGROUP.ARRIVE ;  /* 0x00000000000079c5 */ /* 0x000fde0000000000 */
[----:B------:R-:W-:-:S02]  /*49f0*/  NOP ;  /* 0x0000000000007918 */ /* 0x000fc40000000000 */
        /* <DEDUP_REMOVED lines=14> */
.L_x_6901:
[----:B------:R-:W-:Y:S01]  /*4ae0*/  BAR.SYNC.DEFER_BLOCKING 0xe, 0x100 ;  /* 0x0384000000007b1d */ /* 0x000fe20000010000 */
[----:B------:R-:W-:Y:S01]  /*4af0*/  IMAD R3, R18, 0x40, R190 ;  /* 0x0000004012037824 */ /* 0x000fe200078e02be */
[----:B------:R-:W-:Y:S01]  /*4b00*/  R2UR UR4, R4 ;  /* 0x00000000040472ca */ /* 0x000fe200000e0000 */
[----:B------:R-:W-:Y:S01]  /*4b10*/  VIADD R18, R18, 0x1 ;  /* 0x0000000112127836 */ /* 0x000fe20000000000 */
[----:B------:R-:W-:Y:S01]  /*4b20*/  R2UR UR5, R5 ;  /* 0x00000000050572ca */ /* 0x000fe200000e0000 */
[----:B------:R-:W-:Y:S01]  /*4b30*/  IMAD R3, R3, 0x4, R2 ;  /* 0x0000000403037824 */ /* 0x000fe200078e0202 */
[C---:B------:R-:W-:Y:S01]  /*4b40*/  ISETP.GT.AND P1, PT, R197.reuse, RZ, PT ;  /* 0x000000ffc500720c */ /* 0x040fe20003f24270 */
[----:B------:R-:W-:Y:S01]  /*4b50*/  IMAD.MOV.U32 R7, RZ, RZ, 0x40000040 ;  /* 0x40000040ff077424 */ /* 0x000fe200078e00ff */
[C---:B------:R-:W-:Y:S01]  /*4b60*/  ISETP.NE.AND P0, PT, R18.reuse, 0x2, PT ;  /* 0x000000021200780c */ /* 0x040fe20003f05270 */
[----:B------:R-:W-:Y:S02]  /*4b70*/  IMAD.MOV.U32 R21, RZ, RZ, 0x40000040 ;  /* 0x40000040ff157424 */ /* 0x000fe400078e00ff */
[----:B------:R-:W-:Y:S01]  /*4b80*/  VIADD R197, R197, 0xffffffff ;  /* 0xffffffffc5c57836 */ /* 0x000fe20000000000 */
[----:B------:R-:W-:-:S02]  /*4b90*/  SEL R18, R18, RZ, P0 ;  /* 0x000000ff12127207 */ /* 0x000fc40000000000 */
[----:B------:R-:W-:Y:S01]  /*4ba0*/  R2UR UR7, R7 ;  /* 0x00000000070772ca */ /* 0x000fe200000e0000 */
[----:B------:R-:W-:Y:S02]  /*4bb0*/  IMAD.MOV.U32 R7, RZ, RZ, 0x40000040 ;  /* 0x40000040ff077424 */ /* 0x000fe400078e00ff */
[----:B------:R-:W-:-:S05]  /*4bc0*/  IMAD R6, R18, 0x1000, R15 ;  /* 0x0000100012067824 */ /* 0x000fca00078e020f */
[C---:B------:R-:W-:Y:S01]  /*4bd0*/  R2UR UR6, R6.reuse ;  /* 0x00000000060672ca */ /* 0x040fe200000e0000 */
[----:B0-----:R-:W0:Y:S01]  /*4be0*/  LDS R0, [R3+0x38400] ;  /* 0x0384000003007984 */ /* 0x001e220000000800 */
[----:B------:R-:W-:-:S03]  /*4bf0*/  IADD3 R20, R6, 0x80, RZ ;  /* 0x0000008006147810 */ /* 0x000fc60007ffe0ff */
        /* <DEDUP_REMOVED lines=129> */
[----:B------:R-:W-:-:S05]  /*5410*/  @!P2 IMAD R0, R18, 0x8, R2 ;  /* 0x000000081200a824 */ /* 0x000fca00078e0202 */
[----:B------:R-:W-:Y:S01]  /*5420*/  WARPGROUP.ARRIVE ;  /* 0x00000000000079c5 */ /* 0x000fe20000000000 */
[----:B------:R-:W-:-:S04]  /*5430*/  @!P2 IADD3 R0, R0, 0x38860, RZ ;  /* 0x000388600000a810 */ /* 0x000fc80007ffe0ff */
[----:B------:R-:W-:Y:S01]  /*5440*/  @!P2 PRMT R0, RZ, 0x654, R0 ;  /* 0x00000654ff00a816 */ /* 0x000fe20000000000 */
        /* <DEDUP_REMOVED lines=33> */
.L_x_6900:
[----:B------:R-:W-:Y:S05]  /*5660*/  BSYNC B0 ;  /* 0x0000000000007941 */ /* 0x000fea0003800000 */
.L_x_6899:
        /* <DEDUP_REMOVED lines=9> */
[----:B------:R-:W1:Y:S04]  /*5700*/  LDS R2, [R3+0x38400] ;  /* 0x0384000003027984 */ /* 0x000e680000000800 */
[----:B0-----:R-:W0:Y:S01]  /*5710*/  LDS R0, [R3+0x38420] ;  /* 0x0384200003007984 */ /* 0x001e220000000800 */
[-C--:B-1----:R-:W-:Y:S01]  /*5720*/  FMUL.FTZ R175, R25, R2.reuse ;  /* 0x0000000219af7220 */ /* 0x082fe20000410000 */
        /* <DEDUP_REMOVED lines=129> */
.L_x_6897:
        /* <DEDUP_REMOVED lines=31> */
.L_x_6903:
[----:B------:R-:W-:Y:S05]  /*6130*/  BSYNC B6 ;  /* 0x0000000000067941 */ /* 0x000fea0003800000 */
.L_x_6902:
        /* <DEDUP_REMOVED lines=12> */
.L_x_6907:
[----:B-1----:R1:W2:Y:S02]  /*6200*/  SYNCS.PHASECHK.TRANS64.TRYWAIT P0, [R2+URZ+0x38800], R3 ;  /* 0x03880003020075a7 */ /* 0x0022a4000800017f */
[----:B--2---:R-:W-:Y:S05]  /*6210*/  @!P0 NANOSLEEP.SYNCS 0x989680 ;  /* 0x009896800000895d */ /* 0x004fea0003900000 */
[----:B------:R-:W2:Y:S02]  /*6220*/  @!P0 SYNCS.PHASECHK.TRANS64 P0, [R2+URZ+0x38800], R3 ;  /* 0x03880003020085a7 */ /* 0x000ea4000800007f */
[----:B--2---:R-:W-:Y:S05]  /*6230*/  @!P0 BRA `(.L_x_6907) ;  /* 0xfffffffc00f08947 */ /* 0x004fea000383ffff */
.L_x_6906:
[----:B------:R-:W-:Y:S05]  /*6240*/  BSYNC B0 ;  /* 0x0000000000007941 */ /* 0x000fea0003800000 */
.L_x_6905:
[----:B------:R-:W-:Y:S05]  /*6250*/  BRA `(.L_x_6908) ;  /* 0x0000002c004c7947 */ /* 0x000fea0003800000 */
.L_x_6904:
[----:B------:R-:W0:Y:S01]  /*6260*/  LDC.64 R46, c[0x0][0x3d8] ;  /* 0x0000f600ff2e7b82 */ /* 0x000e220000000a00 */
[----:B------:R-:W-:Y:S01]  /*6270*/  VIADD R0, R2, 0x20400 ;  /* 0x0002040002007836 */ /* 0x000fe20000000000 */
[----:B-----5:R-:W-:Y:S01]  /*6280*/  SHF.R.S32.HI R3, RZ, 0x1f, R33 ;  /* 0x0000001fff037819 */ /* 0x020fe20000011421 */
[----:B------:R-:W-:Y:S01]  /*6290*/  IMAD.SHL.U32 R24, R222, 0x4, RZ ;  /* 0x00000004de187824 */ /* 0x000fe200078e00ff */
[----:B------:R-:W-:Y:S01]  /*62a0*/  SHF.R.S32.HI R5, RZ, 0x1f, R16 ;  /* 0x0000001fff057819 */ /* 0x000fe20000011410 */
[----:B------:R-:W-:Y:S01]  /*62b0*/  BSSY B6, `(.L_x_6909) ;  /* 0x0000032000067945 */ /* 0x000fe20003800000 */
[----:B------:R-:W-:Y:S02]  /*62c0*/  LOP3.LUT P0, RZ, R0, 0x3ff, RZ, 0xc0, !PT ;  /* 0x000003ff00ff7812 */ /* 0x000fe4000780c0ff */
[----:B------:R-:W1:Y:S01]  /*62d0*/  LDC.64 R44, c[0x0][0x3e8] ;  /* 0x0000fa00ff2c7b82 */ /* 0x000e620000000a00 */
[----:B------:R-:W-:Y:S02]  /*62e0*/  MOV R4, R16 ;  /* 0x0000001000047202 */ /* 0x000fe40000000f00 */
        /* <DEDUP_REMOVED lines=46> */
.L_x_6910:
[----:B------:R-:W-:Y:S05]  /*65d0*/  BSYNC B6 ;  /* 0x0000000000067941 */ /* 0x000fea0003800000 */
.L_x_6909:
        /* <DEDUP_REMOVED lines=55> */
[----:B------:R-:W-:Y:S01]  /*6950*/  LEA R14, P4, R15, UR6, 0x1 ;  /* 0x000000060f0e7c11 */ /* 0x000fe2000f8808ff */
[----:B------:R-:W-:Y:S01]  /*6960*/  IMAD.X R31, R59, 0x1, R50, P5 ;  /* 0x000000013b1f7824 */ /* 0x000fe200028e0632 */
[----:B------:R-:W-:-:S02]  /*6970*/  LEA R38, P5, R0, UR8, 0x1 ;  /* 0x0000000800267c11 */ /* 0x000fc4000f8a08ff */
[----:B------:R-:W-:Y:S02]  /*6980*/  CS2R R36, SRZ ;  /* 0x0000000000247805 */ /* 0x000fe4000001ff00 */
[----:B------:R-:W-:Y:S02]  /*6990*/  LEA.HI.X R15, R15, UR7, R30, 0x1, P4 ;  /* 0x000000070f0f7c11 */ /* 0x000fe4000a0f0c1e */
[----:B------:R-:W-:Y:S02]  /*69a0*/  CS2R R32, SRZ ;  /* 0x0000000000207805 */ /* 0x000fe4000001ff00 */
[----:B------:R-:W-:Y:S02]  /*69b0*/  LEA.HI.X R39, R0, UR9, R31, 0x1, P5 ;  /* 0x0000000900277c11 */ /* 0x000fe4000a8f0c1f */
[----:B------:R-:W-:Y:S02]  /*69c0*/  CS2R R34, SRZ ;  /* 0x0000000000227805 */ /* 0x000fe4000001ff00 */
[----:B------:R-:W-:Y:S01]  /*69d0*/  CS2R R30, SRZ ;  /* 0x00000000001e7805 */ /* 0x000fe2000001ff00 */
[----:B------:R0:W5:Y:S04]  /*69e0*/  @!P3 LDG.E.64 R36, desc[UR54][R14.64] ;  /* 0x000000360e24b981 */ /* 0x000168000c1e1b00 */
[----:B------:R0:W5:Y:S04]  /*69f0*/  @!P2 LDG.E.64 R32, desc[UR54][R14.64+0x20] ;  /* 0x000020360e20a981 */ /* 0x000168000c1e1b00 */
[----:B------:R0:W5:Y:S04]  /*6a00*/  @!P3 LDG.E.64 R34, desc[UR54][R38.64] ;  /* 0x000000362622b981 */ /* 0x000168000c1e1b00 */
[----:B------:R0:W5:Y:S02]  /*6a10*/  @!P2 LDG.E.64 R30, desc[UR54][R38.64+0x20] ;  /* 0x00002036261ea981 */ /* 0x000164000c1e1b00 */
.L_x_6914:
[----:B------:R-:W-:Y:S05]  /*6a20*/  BSYNC B1 ;  /* 0x0000000000017941 */ /* 0x000fea0003800000 */
.L_x_6913:
        /* <DEDUP_REMOVED lines=24> */
.L_x_6916:
[----:B------:R-:W-:Y:S05]  /*6bb0*/  BSYNC B1 ;  /* 0x0000000000017941 */ /* 0x000fea0003800000 */
.L_x_6915:
[----:B------:R-:W-:Y:S01]  /*6bc0*/  IMAD.WIDE.U32 R10, R3, R4, R10 ;  /* 0x00000004030a7225 */ /* 0x000fe200078e000a */
[----:B------:R-:W-:Y:S01]  /*6bd0*/  LEA.HI R0, R219, R219, RZ, 0x1 ;  /* 0x000000dbdb007211 */ /* 0x000fe200078f08ff */
[----:B------:R-:W-:Y:S01]  /*6be0*/  ULDC.64 UR4, c[0x0][0x3c8] ;  /* 0x0000f20000047ab9 */ /* 0x000fe20000000a00 */
[----:B01----:R-:W-:Y:S01]  /*6bf0*/  SHF.L.U32 R14, R191, 0x6, RZ ;  /* 0x00000006bf0e7819 */ /* 0x003fe200000006ff */
[----:B------:R-:W-:Y:S01]  /*6c00*/  IMAD.WIDE.U32 R12, R3, R6, R12 ;  /* 0x00000006030c7225 */ /* 0x000fe200078e000c */
[----:B------:R-:W-:Y:S02]  /*6c10*/  ULDC.64 UR6, c[0x0][0x3e0] ;  /* 0x0000f80000067ab9 */ /* 0x000fe40000000a00 */
[----:B------:R-:W-:Y:S01]  /*6c20*/  LOP3.LUT R15, R14, 0x1c0, RZ, 0xc0, !PT ;  /* 0x000001c00e0f7812 */ /* 0x000fe200078ec0ff */
[C---:B------:R-:W-:Y:S02]  /*6c30*/  IMAD R4, R41.reuse, R4, RZ ;  /* 0x0000000429047224 */ /* 0x040fe400078e02ff */
[----:B------:R-:W-:Y:S01]  /*6c40*/  IMAD R6, R41, R6, RZ ;  /* 0x0000000629067224 */ /* 0x000fe200078e02ff */
[----:B------:R-:W-:Y:S01]  /*6c50*/  SHF.R.U32.HI R14, RZ, 0x3, R15 ;  /* 0x00000003ff0e7819 */ /* 0x000fe2000001160f */
[C---:B------:R-:W-:Y:S01]  /*6c60*/  IMAD R5, R3.reuse, R5, R4 ;  /* 0x0000000503057224 */ /* 0x040fe200078e0204 */
[----:B------:R-:W-:Y:S01]  /*6c70*/  LEA R4, P2, R10, UR4, 0x1 ;  /* 0x000000040a047c11 */ /* 0x000fe2000f8408ff */
        /* <DEDUP_REMOVED lines=8> */
[----:B------:R-:W-:-:S02]  /*6d00*/  LEA.HI.X R5, R10, UR5, R5, 0x1, P2 ;  /* 0x000000050a057c11 */ /* 0x000fc400090f0c05 */
[----:B------:R-:W-:Y:S02]  /*6d10*/  LEA.HI.X R3, R12, UR7, R3, 0x1, P3 ;  /* 0x000000070c037c11 */ /* 0x000fe400098f0c03 */
[----:B------:R-:W-:Y:S02]  /*6d20*/  LOP3.LUT R39, R7, R14, RZ, 0x3c, !PT ;  /* 0x0000000e07277212 */ /* 0x000fe400078e3cff */
[----:B------:R-:W-:Y:S01]  /*6d30*/  SHF.L.U32 R7, R57, 0x1f, RZ ;  /* 0x0000001f39077819 */ /* 0x000fe200000006ff */
[----:B------:R-:W-:Y:S06]  /*6d40*/  BRA.DIV UR4, `(.L_x_6917) ;  /* 0x0000015604a47947 */ /* 0x000fec000b800000 */
.L_x_7104:
[----:B------:R-:W-:-:S03]  /*6d50*/  UMOV UR4, 0xffffffff ;  /* 0xffffffff00047882 */ /* 0x000fc60000000000 */
[----:B------:R-:W-:Y:S05]  /*6d60*/  BRA.DIV UR4, `(.L_x_6918) ;  /* 0x0000015604c47947 */ /* 0x000fea000b800000 */
.L_x_7107:
[----:B------:R-:W-:-:S03]  /*6d70*/  UMOV UR4, 0xffffffff ;  /* 0xffffffff00047882 */ /* 0x000fc60000000000 */
[----:B------:R-:W-:Y:S05]  /*6d80*/  BRA.DIV UR4, `(.L_x_6919) ;  /* 0x0000015604e47947 */ /* 0x000fea000b800000 */
.L_x_7110:
[----:B------:R-:W-:-:S03]  /*6d90*/  UMOV UR4, 0xffffffff ;  /* 0xffffffff00047882 */ /* 0x000fc60000000000 */
[----:B------:R-:W-:Y:S05]  /*6da0*/  BRA.DIV UR4, `(.L_x_6920) ;  /* 0x0000015a04047947 */ /* 0x000fea000b800000 */
.L_x_7113:
[----:B------:R-:W-:-:S03]  /*6db0*/  UMOV UR4, 0xffffffff ;  /* 0xffffffff00047882 */ /* 0x000fc60000000000 */
[----:B------:R-:W-:Y:S05]  /*6dc0*/  BRA.DIV UR4, `(.L_x_6921) ;  /* 0x0000015a04247947 */ /* 0x000fea000b800000 */
.L_x_7116:
[----:B------:R-:W-:-:S03]  /*6dd0*/  UMOV UR4, 0xffffffff ;  /* 0xffffffff00047882 */ /* 0x000fc60000000000 */
[----:B------:R-:W-:Y:S05]  /*6de0*/  BRA.DIV UR4, `(.L_x_6922) ;  /* 0x0000015a04447947 */ /* 0x000fea000b800000 */
.L_x_7119:
[----:B------:R-:W-:-:S03]  /*6df0*/  UMOV UR4, 0xffffffff ;  /* 0xffffffff00047882 */ /* 0x000fc60000000000 */
[----:B------:R-:W-:Y:S05]  /*6e00*/  BRA.DIV UR4, `(.L_x_6923) ;  /* 0x0000015a04647947 */ /* 0x000fea000b800000 */
.L_x_7122:
[----:B------:R-:W-:-:S03]  /*6e10*/  UMOV UR4, 0xffffffff ;  /* 0xffffffff00047882 */ /* 0x000fc60000000000 */
[----:B------:R-:W-:Y:S05]  /*6e20*/  BRA.DIV UR4, `(.L_x_6924) ;  /* 0x0000015a04847947 */ /* 0x000fea000b800000 */
.L_x_7125:
[----:B------:R-:W0:Y:S01]  /*6e30*/  SYNCS.PHASECHK.TRANS64.TRYWAIT P2, [R2+URZ+0x38800], R7 ;  /* 0x03880007020075a7 */ /* 0x000e22000804017f */
[----:B-----5:R-:W-:Y:S01]  /*6e40*/  IMAD.MOV.U32 R0, RZ, RZ, R32 ;  /* 0x000000ffff007224 */ /* 0x020fe200078e0020 */
[----:B------:R-:W-:Y:S01]  /*6e50*/  LOP3.LUT P3, RZ, R191, 0x4, RZ, 0xc0, !PT ;  /* 0x00000004bfff7812 */ /* 0x000fe2000786c0ff */
[----:B------:R-:W-:Y:S01]  /*6e60*/  IMAD.MOV.U32 R3, RZ, RZ, R33 ;  /* 0x000000ffff037224 */ /* 0x000fe200078e0021 */
[----:B------:R-:W-:Y:S01]  /*6e70*/  MOV R5, R37 ;  /* 0x0000002500057202 */ /* 0x000fe20000000f00 */
[----:B------:R-:W-:Y:S01]  /*6e80*/  IMAD.MOV.U32 R4, RZ, RZ, R36 ;  /* 0x000000ffff047224 */ /* 0x000fe200078e0024 */
[----:B------:R-:W-:Y:S01]  /*6e90*/  BSSY B1, `(.L_x_6925) ;  /* 0x000001d000017945 */ /* 0x000fe20003800000 */
[----:B------:R-:W-:Y:S01]  /*6ea0*/  IMAD R39, R212, 0x200, R39 ;  /* 0x00000200d4277824 */ /* 0x000fe200078e0227 */
[----:B------:R-:W-:Y:S01]  /*6eb0*/  PRMT R42, R0, 0x5410, R3 ;  /* 0x00005410002a7816 */ /* 0x000fe20000000003 */
[----:B------:R-:W-:Y:S01]  /*6ec0*/  IMAD.MOV.U32 R3, RZ, RZ, R31 ;  /* 0x000000ffff037224 */ /* 0x000fe200078e001f */
[----:B------:R-:W-:Y:S01]  /*6ed0*/  PRMT R15, R4, 0x7610, R15 ;  /* 0x00007610040f7816 */ /* 0x000fe2000000000f */
[----:B------:R-:W-:Y:S01]  /*6ee0*/  IMAD.MOV.U32 R4, RZ, RZ, R34 ;  /* 0x000000ffff047224 */ /* 0x000fe200078e0022 */
[----:B------:R-:W-:Y:S01]  /*6ef0*/  PRMT R43, R5, 0x7610, R43 ;  /* 0x00007610052b7816 */ /* 0x000fe2000000002b */
[----:B------:R-:W-:Y:S01]  /*6f00*/  IMAD R10, R39, 0x2, R2 ;  /* 0x00000002270a7824 */ /* 0x000fe200078e0202 */
[----:B------:R-:W-:Y:S01]  /*6f10*/  PRMT R44, R3, 0x7610, R44 ;  /* 0x00007610032c7816 */ /* 0x000fe2000000002c */
[----:B------:R-:W-:Y:S01]  /*6f20*/  IMAD.MOV.U32 R0, RZ, RZ, R30 ;  /* 0x000000ffff007224 */ /* 0x000fe200078e001e */
[----:B------:R-:W-:Y:S01]  /*6f30*/  PRMT R11, R4, 0x7610, R11 ;  /* 0x00007610040b7816 */ /* 0x000fe2000000000b */
[----:B------:R-:W-:Y:S01]  /*6f40*/  IMAD.MOV.U32 R4, RZ, RZ, R35 ;  /* 0x000000ffff047224 */ /* 0x000fe200078e0023 */
[----:B------:R-:W-:Y:S01]  /*6f50*/  IADD3 R3, R10, 0x20400, RZ ;  /* 0x000204000a037810 */ /* 0x000fe20007ffe0ff */
[----:B------:R-:W-:Y:S01]  /*6f60*/  IMAD.MOV.U32 R5, RZ, RZ, R8 ;  /* 0x000000ffff057224 */ /* 0x000fe200078e0008 */
[----:B------:R-:W-:Y:S01]  /*6f70*/  PRMT R43, R43, 0x5410, R0 ;  /* 0x000054102b2b7816 */ /* 0x000fe20000000000 */
[----:B------:R-:W-:Y:S01]  /*6f80*/  IMAD.MOV.U32 R6, RZ, RZ, R9 ;  /* 0x000000ffff067224 */ /* 0x000fe200078e0009 */
[----:B------:R-:W-:Y:S01]  /*6f90*/  PRMT R44, R44, 0x5410, R4 ;  /* 0x000054102c2c7816 */ /* 0x000fe20000000004 */
[----:B------:R-:W-:-:S02]  /*6fa0*/  VIADD R0, R10, 0x20440 ;  /* 0x000204400a007836 */ /* 0x000fc40000000000 */
[----:B------:R-:W-:Y:S01]  /*6fb0*/  @P3 VIADD R0, R3, 0xffffffc0 ;  /* 0xffffffc003003836 */ /* 0x000fe20000000000 */
[----:B------:R-:W-:Y:S01]  /*6fc0*/  PRMT R3, R6, 0x5410, R5 ;  /* 0x0000541006037816 */ /* 0x000fe20000000005 */
[----:B------:R-:W-:Y:S01]  /*6fd0*/  IMAD.MOV.U32 R4, RZ, RZ, R26 ;  /* 0x000000ffff047224 */ /* 0x000fe200078e001a */
[----:B------:R-:W-:Y:S01]  /*6fe0*/  MOV R6, R20 ;  /* 0x0000001400067202 */ /* 0x000fe20000000f00 */
[----:B------:R-:W-:Y:S02]  /*6ff0*/  IMAD.MOV.U32 R5, RZ, RZ, R27 ;  /* 0x000000ffff057224 */ /* 0x000fe400078e001b */
[----:B------:R-:W-:-:S03]  /*7000*/  IMAD.MOV.U32 R12, RZ, RZ, R21 ;  /* 0x000000ffff0c7224 */ /* 0x000fc600078e0015 */
[----:B------:R-:W-:Y:S01]  /*7010*/  PRMT R45, R4, 0x5410, R5 ;  /* 0x00005410042d7816 */ /* 0x000fe20000000005 */
[----:B------:R-:W-:Y:S01]  /*7020*/  IMAD.MOV.U32 R4, RZ, RZ, R28 ;  /* 0x000000ffff047224 */ /* 0x000fe200078e001c */
[----:B------:R-:W-:Y:S01]  /*7030*/  PRMT R46, R6, 0x5410, R12 ;  /* 0x00005410062e7816 */ /* 0x000fe2000000000c */
[----:B------:R-:W-:Y:S01]  /*7040*/  IMAD.MOV.U32 R5, RZ, RZ, R29 ;  /* 0x000000ffff057224 */ /* 0x000fe200078e001d */
[----:B0-----:R-:W-:Y:S06]  /*7050*/  @!P2 BRA `(.L_x_6926) ;  /* 0x000001580020a947 */ /* 0x001fec0003800000 */
.L_x_7126:
[----:B------:R-:W-:Y:S05]  /*7060*/  BSYNC B1 ;  /* 0x0000000000017941 */ /* 0x000fea0003800000 */
.L_x_6925:
        /* <DEDUP_REMOVED lines=51> */
.L_x_6930:
[----:B------:R-:W-:Y:S05]  /*73a0*/  BSYNC B2 ;  /* 0x0000000000027941 */ /* 0x000fea0003800000 */
.L_x_6929:
        /* <DEDUP_REMOVED lines=43> */
.L_x_6928:
[----:B------:R-:W-:Y:S05]  /*7660*/  BSYNC B1 ;  /* 0x0000000000017941 */ /* 0x000fea0003800000 */
.L_x_6927:
        /* <DEDUP_REMOVED lines=49> */
.L_x_6933:
[----:B------:R-:W-:Y:S05]  /*7980*/  BSYNC B1 ;  /* 0x0000000000017941 */ /* 0x000fea0003800000 */
.L_x_6932:
        /* <DEDUP_REMOVED lines=44> */
.L_x_6912:
        /* <DEDUP_REMOVED lines=46> */
[----:B------:R-:W-:Y:S02]  /*7f30*/  IMAD.MOV.U32 R9, RZ, RZ, R49 ;  /* 0x000000ffff097224 */ /* 0x000fe400078e0031 */
[----:B--2---:R-:W-:Y:S02]  /*7f40*/  IMAD.MOV.U32 R10, RZ, RZ, R40 ;  /* 0x000000ffff0a7224 */ /* 0x004fe400078e0028 */
[----:B------:R-:W-:Y:S02]  /*7f50*/  IMAD.MOV.U32 R11, RZ, RZ, R51 ;  /* 0x000000ffff0b7224 */ /* 0x000fe400078e0033 */
[C---:B------:R-:W-:Y:S02]  /*7f60*/  IMAD R0, R21.reuse, R4, RZ ;  /* 0x0000000415007224 */ /* 0x040fe400078e02ff */
[----:B0-----:R-:W-:Y:S02]  /*7f70*/  IMAD R12, R21, R6, RZ ;  /* 0x00000006150c7224 */ /* 0x001fe400078e02ff */
[----:B------:R-:W-:-:S04]  /*7f80*/  IMAD.WIDE.U32 R8, R3, R4, R8 ;  /* 0x0000000403087225 */ /* 0x000fc800078e0008 */
[----:B------:R-:W-:-:S04]  /*7f90*/  IMAD.WIDE.U32 R10, R3, R6, R10 ;  /* 0x00000006030a7225 */ /* 0x000fc800078e000a */
[C---:B------:R-:W-:Y:S02]  /*7fa0*/  IMAD R5, R3.reuse, R5, R0 ;  /* 0x0000000503057224 */ /* 0x040fe400078e0200 */
[----:B------:R-:W-:Y:S01]  /*7fb0*/  IMAD R3, R3, R7, R12 ;  /* 0x0000000703037224 */ /* 0x000fe200078e020c */
[----:B------:R-:W-:Y:S02]  /*7fc0*/  LEA R4, P2, R8, UR4, 0x1 ;  /* 0x0000000408047c11 */ /* 0x000fe4000f8408ff */
[----:B------:R-:W-:Y:S01]  /*7fd0*/  LEA R0, P3, R10, UR6, 0x1 ;  /* 0x000000060a007c11 */ /* 0x000fe2000f8608ff */
[----:B------:R-:W-:Y:S01]  /*7fe0*/  IMAD.IADD R3, R11, 0x1, R3 ;  /* 0x000000010b037824 */ /* 0x000fe200078e0203 */
[----:B------:R-:W-:Y:S01]  /*7ff0*/  IADD3 R5, R9, R5, RZ ;  /* 0x0000000509057210 */ /* 0x000fe20007ffe0ff */
[----:B------:R-:W-:-:S03]  /*8000*/  UMOV UR4, 0xffffffff ;  /* 0xffffffff00047882 */ /* 0x000fc60000000000 */
[----:B------:R-:W-:Y:S02]  /*8010*/  LEA.HI.X R5, R8, UR5, R5, 0x1, P2 ;  /* 0x0000000508057c11 */ /* 0x000fe400090f0c05 */
[----:B------:R-:W-:Y:S02]  /*8020*/  LEA.HI.X R3, R10, UR7, R3, 0x1, P3 ;  /* 0x000000070a037c11 */ /* 0x000fe400098f0c03 */
[----:B------:R-:W-:Y:S01]  /*8030*/  LEA.HI R6, R219, R219, RZ, 0x1 ;  /* 0x000000dbdb067211 */ /* 0x000fe200078f08ff */
[----:B------:R-:W-:Y:S06]  /*8040*/  BRA.DIV UR4, `(.L_x_6934) ;  /* 0x0000014a04387947 */ /* 0x000fec000b800000 */
.L_x_7129:
[----:B------:R-:W-:-:S03]  /*8050*/  UMOV UR4, 0xffffffff ;  /* 0xffffffff00047882 */ /* 0x000fc60000000000 */
[----:B------:R-:W-:Y:S05]  /*8060*/  BRA.DIV UR4, `(.L_x_6935) ;  /* 0x0000014a04587947 */ /* 0x000fea000b800000 */
.L_x_7132:
[----:B------:R-:W-:-:S03]  /*8070*/  UMOV UR4, 0xffffffff ;  /* 0xffffffff00047882 */ /* 0x000fc60000000000 */
[----:B------:R-:W-:Y:S05]  /*8080*/  BRA.DIV UR4, `(.L_x_6936) ;  /* 0x0000014a04787947 */ /* 0x000fea000b800000 */
.L_x_7135:
[----:B------:R-:W-:-:S03]  /*8090*/  UMOV UR4, 0xffffffff ;  /* 0xffffffff00047882 */ /* 0x000fc60000000000 */
[----:B------:R-:W-:Y:S05]  /*80a0*/  BRA.DIV UR4, `(.L_x_6937) ;  /* 0x0000014a04987947 */ /* 0x000fea000b800000 */
.L_x_7138:
[----:B------:R-:W-:-:S03]  /*80b0*/  UMOV UR4, 0xffffffff ;  /* 0xffffffff00047882 */ /* 0x000fc60000000000 */
[----:B------:R-:W-:Y:S05]  /*80c0*/  BRA.DIV UR4, `(.L_x_6938) ;  /* 0x0000014a04b87947 */ /* 0x000fea000b800000 */
.L_x_7141:
[----:B------:R-:W-:Y:S01]  /*80d0*/  UMOV UR4, 0xffffffff ;  /* 0xffffffff00047882 */ /* 0x000fe20000000000 */
[----:B------:R-:W-:Y:S02]  /*80e0*/  LOP3.LUT R6, R6, 0xfffffffe, RZ, 0xc0, !PT ;  /* 0xfffffffe06067812 */ /* 0x000fe400078ec0ff */
[----:B------:R-:W-:Y:S05]  /*80f0*/  BRA.DIV UR4, `(.L_x_6939) ;  /* 0x0000014a04d47947 */ /* 0x000fea000b800000 */
.L_x_7144:
[----:B------:R-:W-:Y:S01]  /*8100*/  UMOV UR4, 0xffffffff ;  /* 0xffffffff00047882 */ /* 0x000fe20000000000 */
[----:B------:R-:W-:Y:S02]  /*8110*/  IMAD.IADD R57, R219, 0x1, -R6 ;  /* 0x00000001db397824 */ /* 0x000fe400078e0a06 */
[----:B------:R-:W-:Y:S05]  /*8120*/  BRA.DIV UR4, `(.L_x_6940) ;  /* 0x0000014a04f07947 */ /* 0x000fea000b800000 */
.L_x_7147:
[----:B------:R-:W-:Y:S01]  /*8130*/  UMOV UR4, 0xffffffff ;  /* 0xffffffff00047882 */ /* 0x000fe20000000000 */
[----:B------:R-:W-:Y:S02]  /*8140*/  SHF.L.U32 R3, R57, 0x1f, RZ ;  /* 0x0000001f39037819 */ /* 0x000fe400000006ff */
[----:B------:R-:W-:Y:S05]  /*8150*/  BRA.DIV UR4, `(.L_x_6941) ;  /* 0x0000014e040c7947 */ /* 0x000fea000b800000 */
.L_x_7150:
        /* <DEDUP_REMOVED lines=23> */
[----:B------:R-:W-:-:S02]  /*82d0*/  MOV R6, R27 ;  /* 0x0000001b00067202 */ /* 0x000fc40000000f00 */
[----:B------:R-:W-:Y:S01]  /*82e0*/  PRMT R52, R0, 0x5410, R4 ;  /* 0x0000541000347816 */ /* 0x000fe20000000004 */
[----:B------:R-:W-:Y:S01]  /*82f0*/  IMAD.IADD R0, R16, 0x1, R41 ;  /* 0x0000000110007824 */ /* 0x000fe200078e0229 */
[----:B------:R-:W-:Y:S01]  /*8300*/  PRMT R54, R5, 0x5410, R6 ;  /* 0x0000541005367816 */ /* 0x000fe20000000006 */
[----:B0-----:R-:W-:Y:S06]  /*8310*/  @!P2 BRA `(.L_x_6943) ;  /* 0x0000014800c4a947 */ /* 0x001fec0003800000 */
.L_x_7151:
[----:B------:R-:W-:Y:S05]  /*8320*/  BSYNC B1 ;  /* 0x0000000000017941 */ /* 0x000fea0003800000 */
.L_x_6942:
[----:B------:R-:W-:Y:S01]  /*8330*/  BSSY B1, `(.L_x_6944) ;  /* 0x0000063000017945 */ /* 0x000fe20003800000 */
[----:B------:R-:W-:Y:S01]  /*8340*/  IMAD.MOV.U32 R55, RZ, RZ, R30 ;  /* 0x000000ffff377224 */ /* 0x000fe200078e001e */
[----:B------:R-:W-:Y:S01]  /*8350*/  LOP3.LUT R0, R0, 0x38, RZ, 0xc0, !PT ;  /* 0x0000003800007812 */ /* 0x000fe200078ec0ff */
[----:B------:R-:W-:Y:S01]  /*8360*/  IMAD.MOV.U32 R58, RZ, RZ, R31 ;  /* 0x000000ffff3a7224 */ /* 0x000fe200078e001f */
[----:B------:R-:W-:Y:S06]  /*8370*/  @P0 BRA `(.L_x_6945) ;  /* 0x0000000400780947 */ /* 0x000fec0003800000 */
[----:B0-----:R-:W-:Y:S01]  /*8380*/  IMAD.SHL.U32 R3, R191, 0x40, RZ ;  /* 0x00000040bf037824 */ /* 0x001fe200078e00ff */
[--C-:B------:R-:W-:Y:S02]  /*8390*/  SHF.R.U64 R48, R32, 0x10, R33.reuse ;  /* 0x0000001020307819 */ /* 0x100fe40000001221 */
[----:B------:R-:W-:Y:S01]  /*83a0*/  SHF.R.U32.HI R44, RZ, 0x10, R33 ;  /* 0x00000010ff2c7819 */ /* 0x000fe20000011621 */
[----:B------:R-:W-:Y:S01]  /*83b0*/  HADD2.F32 R33, -RZ, R15.H1_H1 ;  /* 0x3000000fff217230 */ /* 0x000fe20000004100 */
[----:B------:R-:W-:Y:S02]  /*83c0*/  LOP3.LUT R5, R3, 0x1c0, RZ, 0xc0, !PT ;  /* 0x000001c003057812 */ /* 0x000fe400078ec0ff */
[----:B------:R-:W-:Y:S02]  /*83d0*/  SHF.R.U64 R46, R36, 0x10, R37 ;  /* 0x00000010242e7819 */ /* 0x000fe40000001225 */
[----:B------:R-:W-:Y:S02]  /*83e0*/  LOP3.LUT R3, R5, 0x38, R16, 0xf8, !PT ;  /* 0x0000003805037812 */ /* 0x000fe400078ef810 */
[----:B------:R-:W-:-:S02]  /*83f0*/  SHF.R.U32.HI R4, RZ, 0x3, R5 ;  /* 0x00000003ff047819 */ /* 0x000fc40000011605 */
[----:B------:R-:W-:Y:S01]  /*8400*/  SHF.R.U64 R47, R34, 0x10, R35 ;  /* 0x00000010222f7819 */ /* 0x000fe20000001223 */
[----:B------:R-:W-:Y:S01]  /*8410*/  HADD2.F32 R34, -RZ, R15.H0_H0 ;  /* 0x2000000fff227230 */ /* 0x000fe20000004100 */
[----:B------:R-:W-:Y:S02]  /*8420*/  LOP3.LUT R3, R3, R4, RZ, 0x3c, !PT ;  /* 0x0000000403037212 */ /* 0x000fe400078e3cff */
[----:B------:R-:W-:Y:S02]  /*8430*/  SHF.R.U32.HI R36, RZ, 0x10, R37 ;  /* 0x00000010ff247819 */ /* 0x000fe40000011625 */
[----:B------:R-:W-:Y:S02]  /*8440*/  LEA R3, R212, R3, 0x9 ;  /* 0x00000003d4037211 */ /* 0x000fe400078e48ff */
[----:B------:R-:W-:Y:S01]  /*8450*/  SHF.R.U32.HI R42, RZ, 0x10, R35 ;  /* 0x00000010ff2a7819 */ /* 0x000fe20000011623 */
[----:B------:R-:W-:Y:S01]  /*8460*/  HADD2.F32 R35, -RZ, R36.H0_H0 ;  /* 0x20000024ff237230 */ /* 0x000fe20000004100 */
[----:B------:R-:W-:Y:S01]  /*8470*/  SHF.R.U64 R45, R38, 0x10, R39 ;  /* 0x00000010262d7819 */ /* 0x000fe20000001227 */
[----:B------:R-:W-:Y:S01]  /*8480*/  IMAD R41, R3, 0x2, R2 ;  /* 0x0000000203297824 */ /* 0x000fe200078e0202 */
[----:B------:R-:W-:Y:S01]  /*8490*/  LOP3.LUT R3, R4, R0, R5, 0x1e, !PT ;  /* 0x0000000004037212 */ /* 0x000fe200078e1e05 */
[----:B------:R-:W-:Y:S01]  /*84a0*/  HADD2.F32 R36, -RZ, R50.H0_H0 ;  /* 0x20000032ff247230 */ /* 0x000fe20000004100 */
[----:B------:R-:W-:-:S02]  /*84b0*/  SHF.R.U32.HI R40, RZ, 0x10, R39 ;  /* 0x00000010ff287819 */ /* 0x000fc40000011627 */
[----:B------:R-:W0:Y:S01]  /*84c0*/  LDS.128 R4, [R41+0x20400] ;  /* 0x0204000029047984 */ /* 0x000e220000000c00 */
[----:B------:R-:W-:-:S04]  /*84d0*/  IMAD R3, R212, 0x200, R3 ;  /* 0x00000200d4037824 */ /* 0x000fc800078e0203 */
        /* <DEDUP_REMOVED lines=17> */
[-C--:B------:R-:W-:Y:S01]  /*85f0*/  FMUL.FTZ R20, R20, R15.reuse ;  /* 0x0000000f14147220 */ /* 0x080fe20000410000 */
[----:B------:R-:W-:Y:S01]  /*8600*/  FMUL.FTZ R34, R21, R36 ;  /* 0x0000002415227220 */ /* 0x000fe20000410000 */
[C---:B------:R-:W-:Y:S01]  /*8610*/  FFMA.FTZ R38, R5.reuse, R15, -R38 ;  /* 0x0000000f05267223 */ /* 0x040fe20000010826 */
[----:B------:R-:W-:Y:S02]  /*8620*/  HADD2.F32 R15, -RZ, R40.H0_H0 ;  /* 0x20000028ff0f7230 */ /* 0x000fe40000004100 */
[----:B------:R-:W-:Y:S01]  /*8630*/  FFMA.FTZ R40, R5, R35, R20 ;  /* 0x0000002305287223 */ /* 0x000fe20000010014 */
[----:B------:R-:W-:Y:S02]  /*8640*/  HADD2.F32 R32, -RZ, R11.H1_H1 ;  /* 0x3000000bff207230 */ /* 0x000fe40000004100 */
[-C--:B------:R-:W-:Y:S01]  /*8650*/  FMUL.FTZ R21, R21, R12.reuse ;  /* 0x0000000c15157220 */ /* 0x080fe20000410000 */
[----:B------:R-:W-:Y:S01]  /*8660*/  FFMA.FTZ R33, R13, R12, -R34 ;  /* 0x0000000c0d217223 */ /* 0x000fe20000010822 */
[----:B------:R-:W-:-:S02]  /*8670*/  HADD2.F32 R5, -RZ, R42.H0_H0 ;  /* 0x2000002aff057230 */ /* 0x000fc40000004100 */
[----:B------:R-:W-:Y:S02]  /*8680*/  HADD2.F32 R9, -RZ, R8.H0_H0 ;  /* 0x20000008ff097230 */ /* 0x000fe40000004100 */
[----:B------:R-:W-:Y:S01]  /*8690*/  FFMA.FTZ R35, R13, R36, R21 ;  /* 0x000000240d237223 */ /* 0x000fe20000010015 */
[--C-:B------:R-:W-:Y:S02]  /*86a0*/  HADD2.F32 R34, -RZ, R49.reuse.H0_H0 ;  /* 0x20000031ff227230 */ /* 0x100fe40000004100 */
[C---:B------:R-:W-:Y:S01]  /*86b0*/  FMUL.FTZ R13, R32.reuse, R15 ;  /* 0x0000000f200d7220 */ /* 0x040fe20000410000 */
[----:B------:R-:W-:Y:S02]  /*86c0*/  HADD2.F32 R12, -RZ, R50.H1_H1 ;  /* 0x30000032ff0c7230 */ /* 0x000fe40000004100 */
[----:B------:R-:W-:Y:S01]  /*86d0*/  FMUL.FTZ R21, R32, R5 ;  /* 0x0000000520157220 */ /* 0x000fe20000410000 */
[----:B------:R-:W-:Y:S02]  /*86e0*/  HADD2.F32 R11, -RZ, R10.H0_H0 ;  /* 0x2000000aff0b7230 */ /* 0x000fe40000004100 */
[----:B------:R-:W-:Y:S01]  /*86f0*/  FMUL.FTZ R36, R9, R34 ;  /* 0x0000002209247220 */ /* 0x000fe20000410000 */
[----:B------:R-:W-:-:S02]  /*8700*/  HADD2.F32 R32, -RZ, R49.H1_H1 ;  /* 0x30000031ff207230 */ /* 0x000fc40000004100 */
[-C--:B------:R-:W-:Y:S01]  /*8710*/  FMUL.FTZ R9, R9, R12.reuse ;  /* 0x0000000c09097220 */ /* 0x080fe20000410000 */
[----:B------:R-:W-:Y:S02]  /*8720*/  HADD2.F32 R20, -RZ, R51.H0_H0 ;  /* 0x20000033ff147230 */ /* 0x000fe40000004100 */
[C---:B------:R-:W-:Y:S01]  /*8730*/  FFMA.FTZ R42, R14.reuse, R5, -R13 ;  /* 0x000000050e2a7223 */ /* 0x040fe2000001080d */
[----:B------:R-:W-:Y:S01]  /*8740*/  FFMA.FTZ R44, R14, R15, R21 ;  /* 0x0000000f0e2c7223 */ /* 0x000fe20000010015 */
[----:B------:R-:W-:Y:S01]  /*8750*/  FFMA.FTZ R36, R3, R12, -R36 ;  /* 0x0000000c03247223 */ /* 0x000fe20000010824 */
[----:B------:R-:W-:Y:S02]  /*8760*/  HADD2.F32 R7, -RZ, R6.H0_H0 ;  /* 0x20000006ff077230 */ /* 0x000fe40000004100 */
[----:B------:R-:W-:Y:S01]  /*8770*/  FMUL.FTZ R14, R11, R32 ;  /* 0x000000200b0e7220 */ /* 0x000fe20000410000 */
[----:B------:R-:W-:Y:S01]  /*8780*/  FFMA.FTZ R34, R3, R34, R9 ;  /* 0x0000002203227223 */ /* 0x000fe20000010009 */
[----:B------:R-:W-:Y:S01]  /*8790*/  FMUL.FTZ R12, R11, R20 ;  /* 0x000000140b0c7220 */ /* 0x000fe20000410000 */
[----:B------:R-:W-:-:S02]  /*87a0*/  HADD2.F32 R8, -RZ, R8.H1_H1 ;  /* 0x30000008ff087230 */ /* 0x000fc40000004100 */
[C---:B------:R-:W-:Y:S01]  /*87b0*/  FFMA.FTZ R14, R7.reuse, R20, -R14 ;  /* 0x00000014070e7223 */ /* 0x040fe2000001080e */
[----:B------:R-:W-:Y:S02]  /*87c0*/  HADD2.F32 R10, -RZ, R10.H1_H1 ;  /* 0x3000000aff0a7230 */ /* 0x000fe40000004100 */
[----:B------:R-:W-:Y:S01]  /*87d0*/  FFMA.FTZ R12, R7, R32, R12 ;  /* 0x00000020070c7223 */ /* 0x000fe2000001000c */
[----:B------:R-:W-:Y:S02]  /*87e0*/  HADD2.F32 R9, -RZ, R46.H0_H0 ;  /* 0x2000002eff097230 */ /* 0x000fe40000004100 */
        /* <DEDUP_REMOVED lines=23> */
.L_x_6945:
[----:B------:R-:W-:Y:S05]  /*8960*/  BSYNC B1 ;  /* 0x0000000000017941 */ /* 0x000fea0003800000 */
.L_x_6944:
[----:B------:R-:W-:Y:S01]  /*8970*/  PRMT R39, R55, 0x5410, R58 ;  /* 0x0000541037277816 */ /* 0x000fe2000000003a */
[----:B------:R-:W-:Y:S06]  /*8980*/  @P1 BRA `(.L_x_6931) ;  /* 0x00000004005c1947 */ /* 0x000fec0003800000 */
[----:B0-----:R-:W-:Y:S01]  /*8990*/  LOP3.LUT R3, R235, R0, R230, 0x1e, !PT ;  /* 0x00000000eb037212 */ /* 0x001fe200078e1ee6 */
[----:B-1----:R-:W0:Y:S01]  /*89a0*/  LDS.128 R4, [R229+0x20400] ;  /* 0x02040000e5047984 */ /* 0x002e220000000c00 */
        /* <DEDUP_REMOVED lines=85> */
.L_x_6931:
[----:B------:R-:W-:Y:S05]  /*8f00*/  BSYNC B0 ;  /* 0x0000000000007941 */ /* 0x000fea0003800000 */
.L_x_6911:
        /* <DEDUP_REMOVED lines=8> */
.L_x_6908:
[----:B------:R-:W-:-:S13]  /*8f90*/  ISETP.NE.AND P0, PT, R189, 0x3, PT ;  /* 0x00000003bd00780c */ /* 0x000fda0003f05270 */
[----:B------:R-:W-:Y:S05]  /*8fa0*/  @!P0 BRA `(.L_x_6946) ;  /* 0x0000000000048947 */ /* 0x000fea0003800000 */
[----:B------:R-:W-:Y:S01]  /*8fb0*/  BPT.TRAP 0x1 ;  /* 0x000000040000795c */ /* 0x000fe20000300000 */
.L_x_6946:
[----:B------:R-:W-:Y:S01]  /*8fc0*/  IMAD R21, R18, 0x8, R2 ;  /* 0x0000000812157824 */ /* 0x000fe200078e0202 */
[----:B------:R-:W-:-:S04]  /*8fd0*/  SHF.L.U32 R14, R19, 0x1f, RZ ;  /* 0x0000001f130e7819 */ /* 0x000fc800000006ff */
[----:B------:R0:W0:Y:S01]  /*8fe0*/  SYNCS.PHASECHK.TRANS64.TRYWAIT P1, [R21+URZ+0x38830], R14 ;  /* 0x0388300e150075a7 */ /* 0x000022000802017f */
[----:B------:R-:W-:Y:S05]  /*8ff0*/  @!P0 BRA `(.L_x_6947) ;  /* 0x0000000000048947 */ /* 0x000fea0003800000 */
[----:B------:R-:W-:Y:S01]  /*9000*/  BPT.TRAP 0x1 ;  /* 0x000000040000795c */ /* 0x000fe20000300000 */
.L_x_6947:
[C---:B--23--:R-:W-:Y:S01]  /*9010*/  IADD3 R0, R2.reuse, 0x22400, RZ ;  /* 0x0002240002007810 */ /* 0x04cfe20007ffe0ff */
        /* <DEDUP_REMOVED lines=9> */
.L_x_6948:
[----:B------:R-:W-:Y:S01]  /*90b0*/  IMAD R6, R18, 0x200, R15 ;  /* 0x0000020012067824 */ /* 0x000fe200078e020f */
[----:B------:R-:W-:Y:S01]  /*90c0*/  LOP3.LUT R4, R3, 0x10000, RZ, 0xfc, !PT ;  /* 0x0001000003047812 */ /* 0x000fe200078efcff */
[----:B------:R-:W-:Y:S01]  /*90d0*/  IMAD.MOV.U32 R5, RZ, RZ, 0x40000040 ;  /* 0x40000040ff057424 */ /* 0x000fe200078e00ff */
[----:B------:R-:W-:Y:S05]  /*90e0*/  WARPSYNC.ALL ;  /* 0x0000000000007948 */ /* 0x000fea0003800000 */
[----:B------:R-:W-:Y:S01]  /*90f0*/  IMAD.MOV.U32 R7, RZ, RZ, 0x40000040 ;  /* 0x40000040ff077424 */ /* 0x000fe200078e00ff */
        /* <DEDUP_REMOVED lines=10> */
[----:B------:R-:W-:Y:S01]  /*91a0*/  SHF.L.U32 R57, R57, 0x1f, RZ ;  /* 0x0000001f39397819 */ /* 0x000fe200000006ff */
[----:B------:R-:W-:Y:S01]  /*91b0*/  IMAD.MOV.U32 R11, RZ, RZ, 0x40000040 ;  /* 0x40000040ff0b7424 */ /* 0x000fe200078e00ff */
[----:B------:R-:W-:Y:S01]  /*91c0*/  BSSY B0, `(.L_x_6950) ;  /* 0x0000020000007945 */ /* 0x000fe20003800000 */
[----:B------:R-:W-:-:S06]  /*91d0*/  IMAD.MOV.U32 R7, RZ, RZ, 0x40000040 ;  /* 0x40000040ff077424 */ /* 0x000fcc00078e00ff */
[----:B------:R-:W-:Y:S01]  /*91e0*/  HGMMA.64x64x16.F32 R24, gdesc[UR4], RZ, !UPT, gsb0 ;  /* 0x00e00000041879f0 */ /* 0x000fe2000c0008ff */
        /* <DEDUP_REMOVED lines=8> */
[----:B------:R-:W-:-:S08]  /*9270*/  WARPGROUP.ARRIVE ;  /* 0x00000000000079c5 */ /* 0x000fd00000000000 */
        /* <DEDUP_REMOVED lines=20> */
.L_x_7152:
[----:B------:R-:W-:Y:S05]  /*93c0*/  BSYNC B0 ;  /* 0x0000000000007941 */ /* 0x000fea0003800000 */
.L_x_6950:
[----:B------:R-:W-:Y:S05]  /*93d0*/  @!P0 BRA `(.L_x_6952) ;  /* 0x0000000000048947 */ /* 0x000fea0003800000 */
[----:B------:R-:W-:Y:S01]  /*93e0*/  BPT.TRAP 0x1 ;  /* 0x000000040000795c */ /* 0x000fe20000300000 */
.L_x_6952:
[----:B------:R2:W3:Y:S01]  /*93f0*/  SYNCS.PHASECHK.TRANS64.TRYWAIT P1, [R21+URZ+0x38850], R14 ;  /* 0x0388500e150075a7 */ /* 0x0004e2000802017f */
[----:B------:R-:W-:Y:S05]  /*9400*/  @!P0 BRA `(.L_x_6953) ;  /* 0x0000000000048947 */ /* 0x000fea0003800000 */
[----:B------:R-:W-:Y:S01]  /*9410*/  BPT.TRAP 0x1 ;  /* 0x000000040000795c */ /* 0x000fe20000300000 */
.L_x_6953:
[C---:B------:R-:W-:Y:S01]  /*9420*/  VIADD R0, R2.reuse, 0x400 ;  /* 0x0000040002007836 */ /* 0x040fe20000000000 */
        /* <DEDUP_REMOVED lines=8> */
[----:B------:R-:W3:Y:S02]  /*94b0*/  SYNCS.PHASECHK.TRANS64.TRYWAIT P1, [R21+URZ+0x38850], R14 ;  /* 0x0388500e150075a7 */ /* 0x000ee4000802017f */
[----:B---3--:R-:W-:Y:S05]  /*94c0*/  @!P1 BRA `(.L_x_6956) ;  /* 0x0000013800949947 */ /* 0x008fea0003800000 */
.L_x_6955:
[----:B------:R-:W-:Y:S05]  /*94d0*/  BSYNC B0 ;  /* 0x0000000000007941 */ /* 0x000fea0003800000 */
.L_x_6954:
[----:B------:R-:W-:Y:S01]  /*94e0*/  IMAD R58, R18, 0x1000, R20 ;  /* 0x00001000123a7824 */ /* 0x000fe200078e0214 */
[----:B------:R-:W-:Y:S01]  /*94f0*/  LOP3.LUT R6, R3, 0x10000, RZ, 0xfc, !PT ;  /* 0x0001000003067812 */ /* 0x000fe200078efcff */
[----:B------:R-:W-:Y:S01]  /*9500*/  IMAD.MOV.U32 R7, RZ, RZ, 0x40000040 ;  /* 0x40000040ff077424 */ /* 0x000fe200078e00ff */
[----:B------:R-:W-:Y:S01]  /*9510*/  MOV R59, 0x40000040 ;  /* 0x40000040003b7802 */ /* 0x000fe20000000f00 */
[----:B------:R-:W-:Y:S05]  /*9520*/  WARPSYNC.ALL ;  /* 0x0000000000007948 */ /* 0x000fea0003800000 */
[C---:B------:R-:W-:Y:S01]  /*9530*/  R2UR UR4, R6.reuse ;  /* 0x00000000060472ca */ /* 0x040fe200000e0000 */
[----:B------:R-:W-:Y:S01]  /*9540*/  WARPGROUP.ARRIVE ;  /* 0x00000000000079c5 */ /* 0x000fe20000000000 */
[----:B------:R-:W-:Y:S01]  /*9550*/  R2UR UR5, R7 ;  /* 0x00000000070572ca */ /* 0x000fe200000e0000 */
[----:B------:R-:W-:Y:S01]  /*9560*/  VIADD R62, R6, 0x2 ;  /* 0x00000002063e7836 */ /* 0x000fe20000000000 */
[C---:B------:R-:W-:Y:S01]  /*9570*/  R2UR UR6, R58.reuse ;  /* 0x000000003a0672ca */ /* 0x040fe200000e0000 */
[C---:B------:R-:W-:Y:S01]  /*9580*/  VIADD R60, R58.reuse, 0x2 ;  /* 0x000000023a3c7836 */ /* 0x040fe20000000000 */
[----:B------:R-:W-:Y:S01]  /*9590*/  R2UR UR7, R59 ;  /* 0x000000003b0772ca */ /* 0x000fe200000e0000 */
[----:B------:R-:W-:Y:S01]  /*95a0*/  IMAD.MOV.U32 R63, RZ, RZ, 0x40000040 ;  /* 0x40000040ff3f7424 */ /* 0x000fe200078e00ff */
[----:B------:R-:W4:Y:S01]  /*95b0*/  S2R R0, SR_TID.X ;  /* 0x0000000000007919 */ /* 0x000f220000002100 */
[----:B------:R-:W-:Y:S01]  /*95c0*/  IMAD.MOV.U32 R61, RZ, RZ, 0x40000040 ;  /* 0x40000040ff3d7424 */ /* 0x000fe200078e00ff */
[----:B------:R-:W-:Y:S01]  /*95d0*/  MOV R67, 0x40000040 ;  /* 0x4000004000437802 */ /* 0x000fe20000000f00 */
[----:B-1----:R-:W-:Y:S01]  /*95e0*/  VIADD R57, R58, 0x800 ;  /* 0x000008003a397836 */ /* 0x002fe20000000000 */
[----:B------:R-:W1:Y:S01]  /*95f0*/  S2R R65, SR_TID.X ;  /* 0x0000000000417919 */ /* 0x000e620000002100 */
[----:B------:R-:W-:Y:S01]  /*9600*/  VIADD R3, R6, 0x800 ;  /* 0x0000080006037836 */ /* 0x000fe20000000000 */
[----:B------:R-:W-:Y:S01]  /*9610*/  BSSY B1, `(.L_x_6957) ;  /* 0x0000610000017945 */ /* 0x000fe20003800000 */
[----:B------:R-:W-:-:S02]  /*9620*/  IMAD.MOV.U32 R64, RZ, RZ, 0x4 ;  /* 0x00000004ff407424 */ /* 0x000fc400078e00ff */
[----:B------:R-:W-:Y:S02]  /*9630*/  IMAD.MOV.U32 R69, RZ, RZ, 0x40000040 ;  /* 0x40000040ff457424 */ /* 0x000fe400078e00ff */
        /* <DEDUP_REMOVED lines=9> */
[----:B------:R-:W-:-:S02]  /*96d0*/  MOV R63, 0x40000040 ;  /* 0x40000040003f7802 */ /* 0x000fc40000000f00 */
[----:B----4-:R-:W-:Y:S02]  /*96e0*/  SHF.R.U32.HI R0, RZ, 0x7, R0 ;  /* 0x00000007ff007819 */ /* 0x010fe40000011600 */
[----:B-1----:R-:W-:-:S04]  /*96f0*/  LOP3.LUT R65, R65, 0x7f, RZ, 0xc0, !PT ;  /* 0x0000007f41417812 */ /* 0x002fc800078ec0ff */
[----:B------:R-:W1:Y:S02]  /*9700*/  SHFL.IDX PT, R0, R0, RZ, 0x1f ;  /* 0x00001fff00007589 */ /* 0x000e6400000e0000 */
[----:B-1----:R-:W-:-:S04]  /*9710*/  ISETP.GT.AND P1, PT, R0, 0x7f, PT ;  /* 0x0000007f0000780c */ /* 0x002fc80003f24270 */
[----:B------:R-:W-:Y:S02]  /*9720*/  SEL R0, RZ, 0x2, !P1 ;  /* 0x00000002ff007807 */ /* 0x000fe40004800000 */
[C---:B0-23--:R-:W-:Y:S02]  /*9730*/  SEL R14, R64.reuse, 0x2, P1 ;  /* 0x00000002400e7807 */ /* 0x04dfe40000800000 */
        /* <DEDUP_REMOVED lines=177> */
[----:B------:R-:W-:Y:S01]  /*a250*/  MOV R57, 0xa00 ;  /* 0x00000a0000397802 */ /* 0x000fe20000000f00 */
[----:B------:R-:W-:-:S03]  /*a260*/  IMAD.MOV.U32 R3, RZ, RZ, 0x28 ;  /* 0x00000028ff037424 */ /* 0x000fc600078e00ff */
[----:B------:R-:W-:Y:S02]  /*a270*/  SEL R57, R57, 0x980, P1 ;  /* 0x0000098039397807 */ /* 0x000fe40000800000 */
[----:B------:R-:W-:Y:S02]  /*a280*/  SEL R3, R3, 0x26, P1 ;  /* 0x0000002603037807 */ /* 0x000fe40000800000 */
[----:B------:R-:W-:Y:S02]  /*a290*/  LOP3.LUT R57, R57, 0xa00, RZ, 0xc0, !PT ;  /* 0x00000a0039397812 */ /* 0x000fe400078ec0ff */
[----:B------:R-:W-:Y:S01]  /*a2a0*/  LOP3.LUT R3, R3, 0x6, RZ, 0xc0, !PT ;  /* 0x0000000603037812 */ /* 0x000fe200078ec0ff */
        /* <DEDUP_REMOVED lines=9> */
[CC--:B------:R-:W-:Y:S02]  /*a340*/  IADD3 R62, R3.reuse, R57.reuse, R6 ;  /* 0x00000039033e7210 */ /* 0x0c0fe40007ffe006 */
[----:B------:R-:W-:Y:S01]  /*a350*/  IADD3 R60, R3, R57, R58 ;  /* 0x00000039033c7210 */ /* 0x000fe20007ffe03a */
[----:B------:R-:W-:-:S02]  /*a360*/  IMAD.MOV.U32 R3, RZ, RZ, 0x30 ;  /* 0x00000030ff037424 */ /* 0x000fc400078e00ff */
        /* <DEDUP_REMOVED lines=13> */
[----:B------:R-:W-:Y:S01]  /*a440*/  VIADD R61, R6, 0xa00 ;  /* 0x00000a00063d7836 */ /* 0x000fe20000000000 */
[----:B------:R-:W-:Y:S01]  /*a450*/  IADD3 R62, R64, R63, RZ ;  /* 0x0000003f403e7210 */ /* 0x000fe20007ffe0ff */
[----:B------:R-:W-:-:S02]  /*a460*/  IMAD.IADD R68, R0, 0x1, R63 ;  /* 0x0000000100447824 */ /* 0x000fc400078e023f */
[--C-:B------:R-:W-:Y:S02]  /*a470*/  IMAD.IADD R66, R0, 0x1, R61.reuse ;  /* 0x0000000100427824 */ /* 0x100fe400078e023d */
        /* <DEDUP_REMOVED lines=34> */
[----:B------:R-:W-:Y:S01]  /*a6a0*/  IMAD.MOV.U32 R57, RZ, RZ, 0xe00 ;  /* 0x00000e00ff397424 */ /* 0x000fe200078e00ff */
[----:B------:R-:W-:-:S04]  /*a6b0*/  MOV R3, 0x38 ;  /* 0x0000003800037802 */ /* 0x000fc80000000f00 */
        /* <DEDUP_REMOVED lines=12> */
[--C-:B------:R-:W-:Y:S01]  /*a780*/  IMAD.IADD R68, R0, 0x1, R63.reuse ;  /* 0x0000000100447824 */ /* 0x100fe200078e023f */
[----:B------:R-:W-:Y:S01]  /*a790*/  IADD3 R61, R6, 0xc00, RZ ;  /* 0x00000c00063d7810 */ /* 0x000fe20007ffe0ff */
[----:B------:R-:W-:-:S04]  /*a7a0*/  IMAD.IADD R62, R64, 0x1, R63 ;  /* 0x00000001403e7824 */ /* 0x000fc800078e023f */
        /* <DEDUP_REMOVED lines=10> */
[----:B------:R-:W-:Y:S01]  /*a850*/  IMAD.MOV.U32 R61, RZ, RZ, 0x40000040 ;  /* 0x40000040ff3d7424 */ /* 0x000fe200078e00ff */
[----:B------:R-:W-:Y:S01]  /*a860*/  R2UR UR7, R69 ;  /* 0x00000000450772ca */ /* 0x000fe200000e0000 */
[----:B------:R-:W-:Y:S01]  /*a870*/  IMAD.MOV.U32 R69, RZ, RZ, 0x40000040 ;  /* 0x40000040ff457424 */ /* 0x000fe200078e00ff */
[----:B------:R-:W-:Y:S01]  /*a880*/  IADD3 R68, R14, R63, RZ ;  /* 0x0000003f0e447210 */ /* 0x000fe20007ffe0ff */
[----:B------:R-:W-:Y:S01]  /*a890*/  IMAD.MOV.U32 R63, RZ, RZ, 0x40000040 ;  /* 0x40000040ff3f7424 */ /* 0x000fe200078e00ff */
        /* <DEDUP_REMOVED lines=8> */
[----:B------:R-:W-:Y:S02]  /*a920*/  WARPGROUP.DEPBAR.LE gsb0, 0x0 ;  /* 0x00008000000079c5 */ /* 0x000fe40000010000 */
[----:B------:R-:W-:-:S10]  /*a930*/  WARPGROUP.ARRIVE ;  /* 0x00000000000079c5 */ /* 0x000fd40000000000 */
        /* <DEDUP_REMOVED lines=9> */
[----:B------:R-:W-:Y:S01]  /*a9d0*/  VIADD R3, R6, 0xe00 ;  /* 0x00000e0006037836 */ /* 0x000fe20000000000 */
[----:B------:R-:W-:-:S02]  /*a9e0*/  WARPGROUP.DEPBAR.LE gsb0, 0x0 ;  /* 0x00008000000079c5 */ /* 0x000fc40000010000 */
[----:B------:R-:W-:-:S06]  /*a9f0*/  WARPGROUP.ARRIVE ;  /* 0x00000000000079c5 */ /* 0x000fcc0000000000 */
[----:B------:R-:W-:Y:S01]  /*aa00*/  HGMMA.64x64x16.F32 R24, gdesc[UR4], R24, gsb0 ;  /* 0x00e00000041879f0 */ /* 0x000fe20008000818 */
[----:B------:R-:W-:Y:S02]  /*aa10*/  R2UR UR4, R62 ;  /* 0x000000003e0472ca */ /* 0x000fe400000e0000 */
[----:B------:R-:W-:Y:S01]  /*aa20*/  R2UR UR5, R63 ;  /* 0x000000003f0572ca */ /* 0x000fe200000e0000 */
[----:B------:R-:W-:Y:S01]  /*aa30*/  VIADD R63, R58, 0xe00 ;  /* 0x00000e003a3f7836 */ /* 0x000fe20000000000 */
[----:B------:R-:W-:Y:S02]  /*aa40*/  R2UR UR6, R60 ;  /* 0x000000003c0672ca */ /* 0x000fe400000e0000 */
[----:B------:R-:W-:Y:S01]  /*aa50*/  R2UR UR7, R61 ;  /* 0x000000003d0772ca */ /* 0x000fe200000e0000 */
[C---:B------:R-:W-:Y:S01]  /*aa60*/  IMAD.IADD R66, R0.reuse, 0x1, R63 ;  /* 0x0000000100427824 */ /* 0x040fe200078e023f */
[----:B------:R-:W-:Y:S01]  /*aa70*/  IADD3 R60, R0, R3, RZ ;  /* 0x00000003003c7210 */ /* 0x000fe20007ffe0ff */
[----:B------:R-:W-:-:S02]  /*aa80*/  IMAD.MOV.U32 R61, RZ, RZ, 0x40000040 ;  /* 0x40000040ff3d7424 */ /* 0x000fc400078e00ff */
        /* <DEDUP_REMOVED lines=13> */
[----:B------:R-:W-:-:S05]  /*ab60*/  IMAD.MOV.U32 R14, RZ, RZ, 0x40 ;  /* 0x00000040ff0e7424 */ /* 0x000fca00078e00ff */
[----:B------:R-:W-:-:S04]  /*ab70*/  SEL R0, R14, 0x3e, P1 ;  /* 0x0000003e0e007807 */ /* 0x000fc80000800000 */
[----:B------:R-:W-:Y:S01]  /*ab80*/  LOP3.LUT R59, R0, 0x6, RZ, 0xc0, !PT ;  /* 0x00000006003b7812 */ /* 0x000fe200078ec0ff */
[----:B------:R-:W-:Y:S02]  /*ab90*/  IMAD R0, R197, -0x40, R14 ;  /* 0xffffffc0c5007824 */ /* 0x000fe400078e020e */
[----:B------:R-:W-:Y:S02]  /*aba0*/  IMAD R14, R185, 0x40, R190 ;  /* 0x00000040b90e7824 */ /* 0x000fe400078e02be */
[----:B------:R-:W-:Y:S01]  /*abb0*/  VIADD R197, R197, 0xfffffffe ;  /* 0xfffffffec5c57836 */ /* 0x000fe20000000000 */
        /* <DEDUP_REMOVED lines=8> */
[----:B------:R-:W-:Y:S01]  /*ac40*/  IADD3 R60, R64, R3, RZ ;  /* 0x00000003403c7210 */ /* 0x000fe20007ffe0ff */
[----:B------:R-:W-:-:S05]  /*ac50*/  IMAD.MOV.U32 R3, RZ, RZ, 0x1000 ;  /* 0x00001000ff037424 */ /* 0x000fca00078e00ff */
[----:B------:R-:W-:-:S04]  /*ac60*/  SEL R3, R3, 0xf80, P1 ;  /* 0x00000f8003037807 */ /* 0x000fc80000800000 */
        /* <DEDUP_REMOVED lines=10> */
[----:B------:R-:W-:Y:S02]  /*ad10*/  IADD3 R60, R59, R3, R6 ;  /* 0x000000033b3c7210 */ /* 0x000fe40007ffe006 */
[----:B------:R-:W-:-:S02]  /*ad20*/  MOV R59, 0x40000040 ;  /* 0x40000040003b7802 */ /* 0x000fc40000000f00 */
[----:B------:R-:W-:Y:S02]  /*ad30*/  IADD3 R3, R187, 0x1, R0 ;  /* 0x00000001bb037810 */ /* 0x000fe40007ffe000 */
[C---:B------:R-:W-:Y:S02]  /*ad40*/  IADD3 R0, -R192.reuse, R0, R187 ;  /* 0x00000000c0007210 */ /* 0x040fe40007ffe1bb */
[----:B------:R-:W-:Y:S01]  /*ad50*/  IADD3 R3, -R192, R3, -R184 ;  /* 0x00000003c0037210 */ /* 0x000fe20007ffe9b8 */
[----:B------:R-:W-:Y:S02]  /*ad60*/  WARPGROUP.DEPBAR.LE gsb0, 0x0 ;  /* 0x00008000000079c5 */ /* 0x000fe40000010000 */
[----:B------:R-:W-:-:S06]  /*ad70*/  WARPGROUP.ARRIVE ;  /* 0x00000000000079c5 */ /* 0x000fcc0000000000 */
[----:B------:R-:W-:Y:S01]  /*ad80*/  HGMMA.64x64x16.F32 R24, gdesc[UR4], R24, gsb0 ;  /* 0x00e00000041879f0 */ /* 0x000fe20008000818 */
[----:B------:R-:W-:Y:S02]  /*ad90*/  R2UR UR4, R60 ;  /* 0x000000003c0472ca */ /* 0x000fe400000e0000 */
[----:B------:R-:W-:Y:S02]  /*ada0*/  R2UR UR5, R61 ;  /* 0x000000003d0572ca */ /* 0x000fe400000e0000 */
[----:B------:R-:W-:Y:S02]  /*adb0*/  R2UR UR6, R58 ;  /* 0x000000003a0672ca */ /* 0x000fe400000e0000 */
[----:B------:R-:W-:Y:S02]  /*adc0*/  R2UR UR7, R59 ;  /* 0x000000003b0772ca */ /* 0x000fe400000e0000 */
[----:B------:R-:W-:Y:S02]  /*add0*/  VIADDMNMX R59, R14, R3, R0, PT ;  /* 0x000000030e3b7246 */ /* 0x000fe40003800100 */
[----:B------:R-:W-:-:S02]  /*ade0*/  IADD3 R3, R3, 0x8, R14 ;  /* 0x0000000803037810 */ /* 0x000fc40007ffe00e */
[C---:B------:R-:W-:Y:S02]  /*adf0*/  ISETP.GT.AND P1, PT, R59.reuse, RZ, PT ;  /* 0x000000ff3b00720c */ /* 0x040fe40003f24270 */
[C---:B------:R-:W-:Y:S02]  /*ae00*/  ISETP.GT.AND P2, PT, R59.reuse, 0x1, PT ;  /* 0x000000013b00780c */ /* 0x040fe40003f44270 */
[----:B------:R-:W-:Y:S02]  /*ae10*/  ISETP.GT.AND P3, PT, R59, 0x8, PT ;  /* 0x000000083b00780c */ /* 0x000fe40003f64270 */
[----:B------:R-:W-:Y:S01]  /*ae20*/  VIMNMX R14, R0, R3, PT ;  /* 0x00000003000e7248 */ /* 0x000fe20003fe0100 */
[----:B------:R-:W-:Y:S02]  /*ae30*/  WARPGROUP.DEPBAR.LE gsb0, 0x0 ;  /* 0x00008000000079c5 */ /* 0x000fe40000010000 */
[----:B------:R-:W-:-:S06]  /*ae40*/  WARPGROUP.ARRIVE ;  /* 0x00000000000079c5 */ /* 0x000fcc0000000000 */
[----:B------:R-:W-:Y:S01]  /*ae50*/  HGMMA.64x64x16.F32 R24, gdesc[UR4], R24, gsb0 ;  /* 0x00e00000041879f0 */ /* 0x000fe20008000818 */
[----:B------:R-:W-:Y:S01]  /*ae60*/  ULDC UR4, c[0x0][0xa80] ;  /* 0x0002a00000047ab9 */ /* 0x000fe20000000800 */
[----:B------:R-:W-:Y:S01]  /*ae70*/  R2UR UR7, R171 ;  /* 0x00000000ab0772ca */ /* 0x000fe200000e0000 */
[----:B------:R-:W-:Y:S01]  /*ae80*/  IMAD.MOV.U32 R171, RZ, RZ, 0x40000040 ;  /* 0x40000040ffab7424 */ /* 0x000fe200078e00ff */
        /* <DEDUP_REMOVED lines=54> */
[----:B------:R-:W-:Y:S02]  /*b1f0*/  ISETP.GT.AND P2, PT, R14, 0x10, PT ;  /* 0x000000100e00780c */ /* 0x000fe40003f44270 */
[----:B------:R-:W-:Y:S02]  /*b200*/  FMNMX.FTZ R3, R30, R3, !PT ;  /* 0x000000031e037209 */ /* 0x000fe40007810000 */
[----:B------:R-:W-:Y:S02]  /*b210*/  FSEL R34, R34, -INF , P2 ;  /* 0xff80000022227808 */ /* 0x000fe40001000000 */
[C---:B------:R-:W-:Y:S02]  /*b220*/  ISETP.GT.AND P2, PT, R14.reuse, 0x18, PT ;  /* 0x000000180e00780c */ /* 0x040fe40003f44270 */
[----:B------:R-:W-:-:S02]  /*b230*/  ISETP.GT.AND P3, PT, R14, 0x29, PT ;  /* 0x000000290e00780c */ /* 0x000fc40003f64270 */
        /* <DEDUP_REMOVED lines=12> */
[----:B------:R-:W-:-:S02]  /*b300*/  ISETP.GT.AND P1, PT, R14, 0x21, PT ;  /* 0x000000210e00780c */ /* 0x000fc40003f24270 */
[----:B------:R-:W-:Y:S02]  /*b310*/  FSEL R42, R42, -INF , P2 ;  /* 0xff8000002a2a7808 */ /* 0x000fe40001000000 */
[----:B------:R-:W-:Y:S02]  /*b320*/  ISETP.GT.AND P2, PT, R14, 0x28, PT ;  /* 0x000000280e00780c */ /* 0x000fe40003f44270 */
[----:B------:R-:W-:Y:S02]  /*b330*/  FSEL R78, R43, -INF , P1 ;  /* 0xff8000002b4e7808 */ /* 0x000fe40000800000 */
[----:B------:R-:W-:Y:S02]  /*b340*/  FSEL R46, R46, -INF , P2 ;  /* 0xff8000002e2e7808 */ /* 0x000fe40001000000 */
[----:B------:R-:W-:Y:S02]  /*b350*/  ISETP.GT.AND P1, PT, R14, 0x30, PT ;  /* 0x000000300e00780c */ /* 0x000fe40003f24270 */
[----:B0-----:R-:W-:-:S02]  /*b360*/  FMNMX.FTZ R0, R29, R0, !PT ;  /* 0x000000001d007209 */ /* 0x001fc40007810000 */
[----:B------:R-:W-:Y:S01]  /*b370*/  FMNMX.FTZ R29, R38, R3, !PT ;  /* 0x00000003261d7209 */ /* 0x000fe20007810000 */
[----:B------:R-:W-:Y:S01]  /*b380*/  IMAD.U32 R3, RZ, RZ, UR4 ;  /* 0x00000004ff037e24 */ /* 0x000fe2000f8e00ff */
[----:B------:R-:W-:Y:S02]  /*b390*/  FSETP.NEU.FTZ.AND P4, PT, R0, -INF , PT ;  /* 0xff8000000000780b */ /* 0x000fe40003f9d000 */
[----:B------:R-:W-:Y:S01]  /*b3a0*/  FMNMX.FTZ R29, R76, R29, !PT ;  /* 0x0000001d4c1d7209 */ /* 0x000fe20007810000 */
[----:B------:R-:W-:Y:S01]  /*b3b0*/  FMUL.FTZ R31, R0, R3 ;  /* 0x00000003001f7220 */ /* 0x000fe20000410000 */
[----:B------:R-:W-:Y:S02]  /*b3c0*/  FSEL R80, R47, -INF , P3 ;  /* 0xff8000002f507808 */ /* 0x000fe40001800000 */
[----:B------:R-:W-:Y:S02]  /*b3d0*/  FMNMX.FTZ R29, R42, R29, !PT ;  /* 0x0000001d2a1d7209 */ /* 0x000fe40007810000 */
[----:B------:R-:W-:-:S02]  /*b3e0*/  FSEL R31, R31, RZ, P4 ;  /* 0x000000ff1f1f7208 */ /* 0x000fc40002000000 */
[----:B------:R-:W-:Y:S02]  /*b3f0*/  FMNMX.FTZ R29, R78, R29, !PT ;  /* 0x0000001d4e1d7209 */ /* 0x000fe40007810000 */
[----:B------:R-:W-:Y:S01]  /*b400*/  ISETP.GT.AND P2, PT, R14, 0x31, PT ;  /* 0x000000310e00780c */ /* 0x000fe20003f44270 */
[--C-:B------:R-:W-:Y:S01]  /*b410*/  FFMA.FTZ R33, R24, R3, -R31.reuse ;  /* 0x0000000318217223 */ /* 0x100fe2000001081f */
[----:B------:R-:W-:Y:S01]  /*b420*/  FMNMX.FTZ R29, R46, R29, !PT ;  /* 0x0000001d2e1d7209 */ /* 0x000fe20007810000 */
        /* <DEDUP_REMOVED lines=27> */
[----:B------:R-:W0:Y:S01]  /*b5e0*/  MUFU.EX2 R33, R33 ;  /* 0x0000002100217308 */ /* 0x000e220000000800 */
[----:B------:R-:W1:Y:S07]  /*b5f0*/  SHFL.BFLY PT, R14, R29, 0x2, 0x1f ;  /* 0x0c401f001d0e7f89 */ /* 0x000e6e00000e0000 */
[----:B------:R-:W-:Y:S08]  /*b600*/  MUFU.EX2 R176, R176 ;  /* 0x000000b000b07308 */ /* 0x000ff00000000800 */
[----:B------:R-:W2:Y:S01]  /*b610*/  MUFU.EX2 R177, R177 ;  /* 0x000000b100b17308 */ /* 0x000ea20000000800 */
[----:B0-----:R-:W-:Y:S01]  /*b620*/  FADD.FTZ R231, R33, R152 ;  /* 0x0000009821e77221 */ /* 0x001fe20000010000 */
[----:B------:R-:W-:-:S06]  /*b630*/  F2FP.F16.F32.PACK_AB R152, R152, R33 ;  /* 0x000000219898723e */ /* 0x000fcc00000000ff */
[----:B------:R-:W-:Y:S01]  /*b640*/  MUFU.EX2 R178, R178 ;  /* 0x000000b200b27308 */ /* 0x000fe20000000800 */
[----:B-1----:R-:W-:-:S05]  /*b650*/  FMNMX.FTZ R14, R29, R14, !PT ;  /* 0x0000000e1d0e7209 */ /* 0x002fca0007810000 */
[----:B------:R-:W0:Y:S02]  /*b660*/  SHFL.BFLY PT, R25, R14, 0x1, 0x1f ;  /* 0x0c201f000e197f89 */ /* 0x000e2400000e0000 */
[----:B------:R-:W1:Y:S01]  /*b670*/  MUFU.EX2 R179, R179 ;  /* 0x000000b300b37308 */ /* 0x000e620000000800 */
[----:B--2---:R-:W-:Y:S01]  /*b680*/  F2FP.F16.F32.PACK_AB R154, R177, R176 ;  /* 0x000000b0b19a723e */ /* 0x004fe200000000ff */
[----:B------:R-:W-:-:S04]  /*b690*/  FADD.FTZ R176, R176, R231 ;  /* 0x000000e7b0b07221 */ /* 0x000fc80000010000 */
[----:B------:R-:W-:Y:S02]  /*b6a0*/  FADD.FTZ R177, R177, R176 ;  /* 0x000000b0b1b17221 */ /* 0x000fe40000010000 */
[----:B------:R-:W-:Y:S08]  /*b6b0*/  MUFU.EX2 R180, R180 ;  /* 0x000000b400b47308 */ /* 0x000ff00000000800 */
[----:B------:R-:W2:Y:S01]  /*b6c0*/  MUFU.EX2 R181, R181 ;  /* 0x000000b500b57308 */ /* 0x000ea20000000800 */
[----:B-1----:R-:W-:Y:S01]  /*b6d0*/  F2FP.F16.F32.PACK_AB R156, R179, R178 ;  /* 0x000000b2b39c723e */ /* 0x002fe200000000ff */
[----:B------:R-:W-:Y:S01]  /*b6e0*/  FADD.FTZ R178, R178, R177 ;  /* 0x000000b1b2b27221 */ /* 0x000fe20000010000 */
[----:B0-----:R-:W-:-:S03]  /*b6f0*/  FMNMX.FTZ R168, R14, R25, !PT ;  /* 0x000000190ea87209 */ /* 0x001fc60007810000 */
[----:B------:R-:W-:Y:S02]  /*b700*/  FADD.FTZ R179, R179, R178 ;  /* 0x000000b2b3b37221 */ /* 0x000fe40000010000 */
[----:B------:R-:W-:Y:S01]  /*b710*/  MUFU.EX2 R182, R182 ;  /* 0x000000b600b67308 */ /* 0x000fe20000000800 */
[C---:B------:R-:W-:Y:S01]  /*b720*/  FSETP.NEU.FTZ.AND P1, PT, R168.reuse, -INF , PT ;  /* 0xff800000a800780b */ /* 0x040fe20003f3d000 */
[----:B------:R-:W-:-:S05]  /*b730*/  FMUL.FTZ R14, R168, R3 ;  /* 0x00000003a80e7220 */ /* 0x000fca0000410000 */
[----:B------:R-:W-:Y:S01]  /*b740*/  FSEL R29, R14, RZ, P1 ;  /* 0x000000ff0e1d7208 */ /* 0x000fe20000800000 */
[----:B------:R-:W0:Y:S01]  /*b750*/  MUFU.EX2 R183, R183 ;  /* 0x000000b700b77308 */ /* 0x000e220000000800 */
[----:B------:R-:W-:Y:S02]  /*b760*/  ISETP.NE.AND P1, PT, R65, RZ, PT ;  /* 0x000000ff4100720c */ /* 0x000fe40003f25270 */
[----:B------:R-:W-:Y:S01]  /*b770*/  LOP3.LUT R14, R56, 0x2000000, RZ, 0xfc, !PT ;  /* 0x02000000380e7812 */ /* 0x000fe200078efcff */
        /* <DEDUP_REMOVED lines=14> */
[-CC-:B------:R-:W-:Y:S01]  /*b860*/  FFMA.FTZ R227, R50, R3.reuse, -R29.reuse ;  /* 0x0000000332e37223 */ /* 0x180fe2000001081d */
[----:B------:R-:W-:Y:S01]  /*b870*/  @!P1 PRMT R25, RZ, 0x654, R24 ;  /* 0x00000654ff199816 */ /* 0x000fe20000000018 */
[-CC-:B------:R-:W-:Y:S01]  /*b880*/  FFMA.FTZ R175, R54, R3.reuse, -R29.reuse ;  /* 0x0000000336af7223 */ /* 0x180fe2000001081d */
[----:B------:R-:W-:Y:S01]  /*b890*/  FFMA.FTZ R186, R82, R3, -R29 ;  /* 0x0000000352ba7223 */ /* 0x000fe2000001081d */
[----:B------:R-:W-:Y:S01]  /*b8a0*/  MUFU.EX2 R200, R200 ;  /* 0x000000c800c87308 */ /* 0x000fe20000000800 */
[----:B------:R1:W-:Y:S01]  /*b8b0*/  @!P1 SYNCS.ARRIVE.TRANS64.RED.A1T0 RZ, [R25+URZ], RZ ;  /* 0x000000ff19ff99a7 */ /* 0x0003e2000810043f */
[----:B------:R-:W-:Y:S01]  /*b8c0*/  IMAD R170, R18, 0x1000, R14 ;  /* 0x0000100012aa7824 */ /* 0x000fe200078e020e */
[----:B--2---:R-:W-:Y:S01]  /*b8d0*/  F2FP.F16.F32.PACK_AB R158, R181, R180 ;  /* 0x000000b4b59e723e */ /* 0x004fe200000000ff */
[----:B------:R-:W-:Y:S01]  /*b8e0*/  FADD.FTZ R180, R180, R179 ;  /* 0x000000b3b4b47221 */ /* 0x000fe20000010000 */
[----:B0-----:R-:W-:Y:S01]  /*b8f0*/  F2FP.F16.F32.PACK_AB R160, R183, R182 ;  /* 0x000000b6b7a0723e */ /* 0x001fe200000000ff */
[C---:B------:R-:W-:Y:S01]  /*b900*/  VIADD R24, R170.reuse, 0x80 ;  /* 0x00000080aa187836 */ /* 0x040fe20000000000 */
[----:B------:R-:W-:Y:S01]  /*b910*/  R2UR UR6, R170 ;  /* 0x00000000aa0672ca */ /* 0x000fe200000e0000 */
[----:B------:R-:W0:Y:S01]  /*b920*/  MUFU.EX2 R201, R201 ;  /* 0x000000c900c97308 */ /* 0x000e220000000800 */
[----:B-1----:R-:W-:Y:S01]  /*b930*/  MOV R25, 0x40000040 ;  /* 0x4000004000197802 */ /* 0x002fe20000000f00 */
[----:B------:R-:W-:Y:S01]  /*b940*/  FADD.FTZ R181, R181, R180 ;  /* 0x000000b4b5b57221 */ /* 0x000fe20000010000 */
[----:B------:R-:W-:-:S02]  /*b950*/  R2UR UR10, R24 ;  /* 0x00000000180a72ca */ /* 0x000fc400000e0000 */
[----:B------:R-:W-:Y:S01]  /*b960*/  R2UR UR11, R25 ;  /* 0x00000000190b72ca */ /* 0x000fe200000e0000 */
[----:B------:R-:W-:Y:S01]  /*b970*/  FADD.FTZ R182, R182, R181 ;  /* 0x000000b5b6b67221 */ /* 0x000fe20000010000 */
[----:B------:R-:W-:Y:S01]  /*b980*/  @!P1 IADD3 R21, R21, 0x38860, RZ ;  /* 0x0003886015159810 */ /* 0x000fe20007ffe0ff */
[----:B------:R-:W-:Y:S02]  /*b990*/  MUFU.EX2 R202, R202 ;  /* 0x000000ca00ca7308 */ /* 0x000fe40000000800 */
[----:B------:R-:W-:Y:S01]  /*b9a0*/  FADD.FTZ R183, R183, R182 ;  /* 0x000000b6b7b77221 */ /* 0x000fe20000010000 */
[----:B------:R-:W-:-:S05]  /*b9b0*/  @!P1 PRMT R21, RZ, 0x654, R21 ;  /* 0x00000654ff159816 */ /* 0x000fca0000000015 */
        /* <DEDUP_REMOVED lines=16> */
[----:B------:R-:W3:Y:S01]  /*bac0*/  MUFU.EX2 R198, R198 ;  /* 0x000000c600c67308 */ /* 0x000ee20000000800 */
[----:B-1----:R-:W-:Y:S01]  /*bad0*/  F2FP.F16.F32.PACK_AB R159, R207, R206 ;  /* 0x000000cecf9f723e */ /* 0x002fe200000000ff */
[----:B------:R-:W-:-:S04]  /*bae0*/  FADD.FTZ R206, R206, R205 ;  /* 0x000000cdcece7221 */ /* 0x000fc80000010000 */
[----:B------:R1:W-:Y:S01]  /*baf0*/  STSM.16.M88.4 [R210], R156 ;  /* 0x0000009cd2007844 */ /* 0x0003e20000000200 */
[----:B------:R-:W-:Y:S01]  /*bb00*/  FADD.FTZ R206, R207, R206 ;  /* 0x000000cecfce7221 */ /* 0x000fe20000010000 */
[----:B------:R-:W-:Y:S01]  /*bb10*/  MUFU.EX2 R211, R211 ;  /* 0x000000d300d37308 */ /* 0x000fe20000000800 */
[----:B0-----:R-:W-:-:S07]  /*bb20*/  FADD.FTZ R183, R196, R183 ;  /* 0x000000b7c4b77221 */ /* 0x001fce0000010000 */
[----:B------:R-:W0:Y:S01]  /*bb30*/  MUFU.EX2 R224, R224 ;  /* 0x000000e000e07308 */ /* 0x000e220000000800 */
[C---:B---3--:R-:W-:Y:S01]  /*bb40*/  F2FP.F16.F32.PACK_AB R162, R198.reuse, R196 ;  /* 0x000000c4c6a2723e */ /* 0x048fe200000000ff */
[----:B------:R-:W-:-:S06]  /*bb50*/  FADD.FTZ R198, R198, R183 ;  /* 0x000000b7c6c67221 */ /* 0x000fcc0000010000 */
        /* <DEDUP_REMOVED lines=11> */
[----:B------:R-:W-:Y:S01]  /*bc10*/  MUFU.EX2 R172, R172 ;  /* 0x000000ac00ac7308 */ /* 0x000fe20000000800 */
[----:B0-----:R-:W-:-:S07]  /*bc20*/  FADD.FTZ R198, R199, R198 ;  /* 0x000000c6c7c67221 */ /* 0x001fce0000010000 */
[----:B------:R-:W0:Y:S01]  /*bc30*/  MUFU.EX2 R173, R173 ;  /* 0x000000ad00ad7308 */ /* 0x000e220000000800 */
[C---:B----4-:R-:W-:Y:S01]  /*bc40*/  F2FP.F16.F32.PACK_AB R164, R169.reuse, R199 ;  /* 0x000000c7a9a4723e */ /* 0x050fe200000000ff */
[----:B------:R-:W-:-:S06]  /*bc50*/  FADD.FTZ R169, R169, R198 ;  /* 0x000000c6a9a97221 */ /* 0x000fcc0000010000 */
[----:B------:R-:W-:Y:S08]  /*bc60*/  MUFU.EX2 R227, R227 ;  /* 0x000000e300e37308 */ /* 0x000ff00000000800 */
[----:B------:R-:W3:Y:S01]  /*bc70*/  MUFU.EX2 R174, R174 ;  /* 0x000000ae00ae7308 */ /* 0x000ee20000000800 */
[----:B0-----:R-:W-:Y:S01]  /*bc80*/  F2FP.F16.F32.PACK_AB R166, R173, R172 ;  /* 0x000000acada6723e */ /* 0x001fe200000000ff */
[----:B------:R-:W-:-:S06]  /*bc90*/  FADD.FTZ R172, R172, R169 ;  /* 0x000000a9acac7221 */ /* 0x000fcc0000010000 */
[----:B------:R-:W-:Y:S08]  /*bca0*/  MUFU.EX2 R175, R175 ;  /* 0x000000af00af7308 */ /* 0x000ff00000000800 */
[----:B------:R-:W0:Y:S01]  /*bcb0*/  MUFU.EX2 R186, R186 ;  /* 0x000000ba00ba7308 */ /* 0x000e220000000800 */
[----:B---3--:R-:W-:Y:S01]  /*bcc0*/  F2FP.F16.F32.PACK_AB R165, R174, R227 ;  /* 0x000000e3aea5723e */ /* 0x008fe200000000ff */
[----:B------:R-:W-:-:S04]  /*bcd0*/  FADD.FTZ R227, R227, R226 ;  /* 0x000000e2e3e37221 */ /* 0x000fc80000010000 */
[----:B------:R-:W-:Y:S01]  /*bce0*/  FADD.FTZ R174, R174, R227 ;  /* 0x000000e3aeae7221 */ /* 0x000fe20000010000 */
[----:B0-----:R-:W-:-:S03]  /*bcf0*/  F2FP.F16.F32.PACK_AB R167, R186, R175 ;  /* 0x000000afbaa7723e */ /* 0x001fc600000000ff */
[----:B------:R-:W-:Y:S02]  /*bd00*/  FADD.FTZ R175, R175, R174 ;  /* 0x000000aeafaf7221 */ /* 0x000fe40000010000 */
[----:B------:R1:W-:Y:S01]  /*bd10*/  STSM.16.M88.4 [R209], R164 ;  /* 0x000000a4d1007844 */ /* 0x0003e20000000200 */
[----:B------:R-:W-:Y:S01]  /*bd20*/  WARPGROUP.ARRIVE ;  /* 0x00000000000079c5 */ /* 0x000fe20000000000 */
[----:B------:R-:W-:-:S05]  /*bd30*/  FADD.FTZ R186, R186, R175 ;  /* 0x000000afbaba7221 */ /* 0x000fca0000010000 */
[----:B------:R-:W-:Y:S03]  /*bd40*/  HGMMA.64x256x16.F32 R24, R152, gdesc[UR4].tnspB, RZ, !UPT, gsb0 ;  /* 0x43e0000498187df0 */ /* 0x000fe6000c0008ff */
[----:B------:R-:W-:Y:S02]  /*bd50*/  WARPGROUP.DEPBAR.LE gsb0, 0x0 ;  /* 0x00008000000079c5 */ /* 0x000fe40000010000 */
[----:B------:R-:W-:Y:S01]  /*bd60*/  WARPGROUP.ARRIVE ;  /* 0x00000000000079c5 */ /* 0x000fe20000000000 */
[C---:B--2---:R-:W-:Y:S02]  /*bd70*/  VIADD R152, R170.reuse, 0x100 ;  /* 0x00000100aa987836 */ /* 0x044fe40000000000 */
[----:B------:R-:W-:Y:S02]  /*bd80*/  IMAD.MOV.U32 R153, RZ, RZ, 0x40000040 ;  /* 0x40000040ff997424 */ /* 0x000fe400078e00ff */
[----:B------:R-:W-:-:S15]  /*bd90*/  VIADD R170, R170, 0x180 ;  /* 0x00000180aaaa7836 */ /* 0x000fde0000000000 */
[----:B------:R-:W-:-:S03]  /*bda0*/  NOP ;  /* 0x0000000000007918 */ /* 0x000fc60000000000 */
        /* <DEDUP_REMOVED lines=29> */
[----:B0-----:R-:W-:Y:S01]  /*bf80*/  FADD.FTZ R21, R173, R172 ;  /* 0x000000acad157221 */ /* 0x001fe20000010000 */
[----:B-1----:R-:W-:Y:S06]  /*bf90*/  @!P2 BRA `(.L_x_6958) ;  /* 0x0000003400dca947 */ /* 0x002fec0003800000 */
[----:B------:R-:W-:Y:S01]  /*bfa0*/  BSSY B0, `(.L_x_6959) ;  /* 0x0000375000007945 */ /* 0x000fe20003800000 */
[----:B------:R-:W-:Y:S02]  /*bfb0*/  IMAD.MOV.U32 R200, RZ, RZ, R168 ;  /* 0x000000ffffc87224 */ /* 0x000fe400078e00a8 */
[----:B------:R-:W-:Y:S02]  /*bfc0*/  IMAD.MOV.U32 R198, RZ, RZ, R0 ;  /* 0x000000ffffc67224 */ /* 0x000fe400078e0000 */
[----:B------:R-:W-:-:S07]  /*bfd0*/  IMAD.MOV.U32 R199, RZ, RZ, R18 ;  /* 0x000000ffffc77224 */ /* 0x000fce00078e0012 */
.L_x_6970:
[----:B------:R-:W-:-:S05]  /*bfe0*/  VIADD R18, R199, 0x1 ;  /* 0x00000001c7127836 */ /* 0x000fca0000000000 */
[----:B------:R-:W-:-:S04]  /*bff0*/  ISETP.NE.AND P2, PT, R18, 0x2, PT ;  /* 0x000000021200780c */ /* 0x000fc80003f45270 */
[----:B------:R-:W-:Y:S02]  /*c000*/  SEL R0, RZ, 0x1, P2 ;  /* 0x00000001ff007807 */ /* 0x000fe40001000000 */
[----:B------:R-:W-:Y:S02]  /*c010*/  SEL R18, R18, RZ, P2 ;  /* 0x000000ff12127207 */ /* 0x000fe40001000000 */
[----:B------:R-:W-:Y:S01]  /*c020*/  LOP3.LUT R19, R19, R0, RZ, 0x3c, !PT ;  /* 0x0000000013137212 */ /* 0x000fe200078e3cff */
[----:B-1----:R-:W-:Y:S06]  /*c030*/  @!P0 BRA `(.L_x_6960) ;  /* 0x0000000000048947 */ /* 0x002fec0003800000 */
[----:B------:R-:W-:Y:S01]  /*c040*/  BPT.TRAP 0x1 ;  /* 0x000000040000795c */ /* 0x000fe20000300000 */
.L_x_6960:
[----:B------:R-:W-:Y:S01]  /*c050*/  IMAD R196, R18, 0x8, R2 ;  /* 0x0000000812c47824 */ /* 0x000fe200078e0202 */
[----:B------:R-:W-:-:S04]  /*c060*/  SHF.L.U32 R3, R19, 0x1f, RZ ;  /* 0x0000001f13037819 */ /* 0x000fc800000006ff */
[----:B------:R0:W1:Y:S01]  /*c070*/  SYNCS.PHASECHK.TRANS64.TRYWAIT P2, [R196+URZ+0x38830], R3 ;  /* 0x03883003c40075a7 */ /* 0x000062000804017f */
[----:B------:R-:W-:Y:S05]  /*c080*/  @!P0 BRA `(.L_x_6961) ;  /* 0x0000000000048947 */ /* 0x000fea0003800000 */
[----:B------:R-:W-:Y:S01]  /*c090*/  BPT.TRAP 0x1 ;  /* 0x000000040000795c */ /* 0x000fe20000300000 */
.L_x_6961:
[----:B------:R-:W-:Y:S01]  /*c0a0*/  BSSY B2, `(.L_x_6962) ;  /* 0x0000006000027945 */ /* 0x000fe20003800000 */
[----:B------:R-:W-:Y:S01]  /*c0b0*/  LEA R202, R18, R15, 0x9 ;  /* 0x0000000f12ca7211 */ /* 0x000fe200078e48ff */
[----:B------:R-:W-:Y:S02]  /*c0c0*/  IMAD.MOV.U32 R203, RZ, RZ, 0x40000040 ;  /* 0x40000040ffcb7424 */ /* 0x000fe400078e00ff */
[----:B-1----:R-:W-:Y:S05]  /*c0d0*/  @P2 BRA `(.L_x_6963) ;  /* 0x0000000000082947 */ /* 0x002fea0003800000 */
[----:B------:R-:W1:Y:S02]  /*c0e0*/  SYNCS.PHASECHK.TRANS64.TRYWAIT P2, [R196+URZ+0x38830], R3 ;  /* 0x03883003c40075a7 */ /* 0x000e64000804017f */
[----:B-1----:R-:W-:Y:S05]  /*c0f0*/  @!P2 BRA `(.L_x_6964) ;  /* 0x0000010c009ca947 */ /* 0x002fea0003800000 */
.L_x_6963:
[----:B------:R-:W-:Y:S05]  /*c100*/  BSYNC B2 ;  /* 0x0000000000027941 */ /* 0x000fea0003800000 */
.L_x_6962:
[C---:B------:R-:W-:Y:S01]  /*c110*/  R2UR UR6, R202.reuse ;  /* 0x00000000ca0672ca */ /* 0x040fe200000e0000 */
[----:B------:R-:W-:Y:S01]  /*c120*/  WARPGROUP.ARRIVE ;  /* 0x00000000000079c5 */ /* 0x000fe20000000000 */
[----:B------:R-:W-:Y:S01]  /*c130*/  R2UR UR7, R203 ;  /* 0x00000000cb0772ca */ /* 0x000fe200000e0000 */
[----:B------:R-:W-:Y:S01]  /*c140*/  VIADD R204, R202, 0x2 ;  /* 0x00000002cacc7836 */ /* 0x000fe20000000000 */
[----:B------:R-:W-:Y:S01]  /*c150*/  R2UR UR4, R4 ;  /* 0x00000000040472ca */ /* 0x000fe200000e0000 */
[----:B------:R-:W-:Y:S01]  /*c160*/  IMAD.MOV.U32 R205, RZ, RZ, 0x40000040 ;  /* 0x40000040ffcd7424 */ /* 0x000fe200078e00ff */
[----:B------:R-:W-:Y:S02]  /*c170*/  R2UR UR5, R5 ;  /* 0x00000000050572ca */ /* 0x000fe400000e0000 */
[----:B------:R-:W-:-:S11]  /*c180*/  MOV R203, 0x40000040 ;  /* 0x4000004000cb7802 */ /* 0x000fd60000000f00 */
        /* <DEDUP_REMOVED lines=28> */
.L_x_6965:
[----:B------:R2:W3:Y:S01]  /*c350*/  SYNCS.PHASECHK.TRANS64.TRYWAIT P2, [R196+URZ+0x38850], R3 ;  /* 0x03885003c40075a7 */ /* 0x0004e2000804017f */
[----:B------:R-:W-:Y:S05]  /*c360*/  @!P0 BRA `(.L_x_6966) ;  /* 0x0000000000048947 */ /* 0x000fea0003800000 */
[----:B------:R-:W-:Y:S01]  /*c370*/  BPT.TRAP 0x1 ;  /* 0x000000040000795c */ /* 0x000fe20000300000 */
.L_x_6966:
[----:B------:R-:W-:Y:S04]  /*c380*/  BSSY B2, `(.L_x_6967) ;  /* 0x0000004000027945 */ /* 0x000fe80003800000 */
[----:B---3--:R-:W-:Y:S05]  /*c390*/  @P2 BRA `(.L_x_6968) ;  /* 0x0000000000082947 */ /* 0x008fea0003800000 */
[----:B------:R-:W3:Y:S02]  /*c3a0*/  SYNCS.PHASECHK.TRANS64.TRYWAIT P2, [R196+URZ+0x38850], R3 ;  /* 0x03885003c40075a7 */ /* 0x000ee4000804017f */
[----:B---3--:R-:W-:Y:S05]  /*c3b0*/  @!P2 BRA `(.L_x_6969) ;  /* 0x0000010c0000a947 */ /* 0x008fea0003800000 */
.L_x_6968:
[----:B------:R-:W-:Y:S05]  /*c3c0*/  BSYNC B2 ;  /* 0x0000000000027941 */ /* 0x000fea0003800000 */
.L_x_6967:
        /* <DEDUP_REMOVED lines=10> */
[----:B------:R-:W-:Y:S01]  /*c470*/  IADD3 R203, R202, 0x800, RZ ;  /* 0x00000800cacb7810 */ /* 0x000fe20007ffe0ff */
[----:B------:R-:W-:-:S02]  /*c480*/  VIADD R206, R6, 0x800 ;  /* 0x0000080006ce7836 */ /* 0x000fc40000000000 */
[----:B0123--:R-:W-:Y:S02]  /*c490*/  IMAD.MOV.U32 R3, RZ, RZ, 0x4 ;  /* 0x00000004ff037424 */ /* 0x00ffe400078e00ff */
[----:B------:R-:W-:-:S04]  /*c4a0*/  IMAD.MOV.U32 R207, RZ, RZ, 0x40000040 ;  /* 0x40000040ffcf7424 */ /* 0x000fc800078e00ff */
        /* <DEDUP_REMOVED lines=8> */
[----:B------:R-:W-:Y:S02]  /*c530*/  IADD3 R204, R6, 0x4, RZ ;  /* 0x0000000406cc7810 */ /* 0x000fe40007ffe0ff */
        /* <DEDUP_REMOVED lines=233> */
[----:B------:R-:W-:-:S02]  /*d3d0*/  IMAD.MOV.U32 R205, RZ, RZ, 0x40000040 ;  /* 0x40000040ffcd7424 */ /* 0x000fc400078e00ff */
        /* <DEDUP_REMOVED lines=12> */
[----:B------:R-:W-:Y:S02]  /*d4a0*/  R2UR UR7, R205 ;  /* 0x00000000cd0772ca */ /* 0x000fe400000e0000 */
[----:B------:R-:W-:Y:S02]  /*d4b0*/  MOV R205, 0x40000040 ;  /* 0x4000004000cd7802 */ /* 0x000fe40000000f00 */
        /* <DEDUP_REMOVED lines=66> */
[----:B------:R-:W-:Y:S02]  /*d8e0*/  IMAD.MOV.U32 R207, RZ, RZ, 0x40000040 ;  /* 0x40000040ffcf7424 */ /* 0x000fe400078e00ff */
[----:B------:R-:W-:Y:S01]  /*d8f0*/  IMAD.IADD R204, R0, 0x1, R206 ;  /* 0x0000000100cc7824 */ /* 0x000fe200078e02ce */
[----:B------:R-:W-:-:S02]  /*d900*/  WARPGROUP.DEPBAR.LE gsb0, 0x0 ;  /* 0x00008000000079c5 */ /* 0x000fc40000010000 */
[----:B------:R-:W-:-:S07]  /*d910*/  WARPGROUP.ARRIVE ;  /* 0x00000000000079c5 */ /* 0x000fce0000000000 */
        /* <DEDUP_REMOVED lines=10> */
[----:B------:R-:W-:Y:S01]  /*d9c0*/  SEL R0, R0, 0x3e, P2 ;  /* 0x0000003e00007807 */ /* 0x000fe20001000000 */
[----:B------:R-:W-:-:S02]  /*d9d0*/  WARPGROUP.DEPBAR.LE gsb0, 0x0 ;  /* 0x00008000000079c5 */ /* 0x000fc40000010000 */
[----:B------:R-:W-:-:S08]  /*d9e0*/  WARPGROUP.ARRIVE ;  /* 0x00000000000079c5 */ /* 0x000fd00000000000 */
[----:B------:R-:W-:Y:S01]  /*d9f0*/  HGMMA.64x64x16.F32 R152, gdesc[UR4], R152, gsb0 ;  /* 0x00e00000049879f0 */ /* 0x000fe20008000898 */
[----:B------:R-:W-:Y:S01]  /*da00*/  R2UR UR4, R204 ;  /* 0x00000000cc0472ca */ /* 0x000fe200000e0000 */
[--C-:B------:R-:W-:Y:S01]  /*da10*/  IMAD.IADD R204, R201, 0x1, R206.reuse ;  /* 0x00000001c9cc7824 */ /* 0x100fe200078e02ce */
[----:B------:R-:W-:Y:S01]  /*da20*/  R2UR UR5, R205 ;  /* 0x00000000cd0572ca */ /* 0x000fe200000e0000 */
[----:B------:R-:W-:Y:S02]  /*da30*/  IMAD.MOV.U32 R205, RZ, RZ, 0x40000040 ;  /* 0x40000040ffcd7424 */ /* 0x000fe400078e00ff */
[----:B------:R-:W-:Y:S01]  /*da40*/  IMAD.IADD R206, R3, 0x1, R206 ;  /* 0x0000000103ce7824 */ /* 0x000fe200078e02ce */
[----:B------:R-:W-:Y:S02]  /*da50*/  R2UR UR6, R204 ;  /* 0x00000000cc0672ca */ /* 0x000fe400000e0000 */
[----:B------:R-:W-:Y:S01]  /*da60*/  R2UR UR7, R205 ;  /* 0x00000000cd0772ca */ /* 0x000fe200000e0000 */
[----:B------:R-:W-:Y:S01]  /*da70*/  IMAD.MOV.U32 R205, RZ, RZ, 0x40000040 ;  /* 0x40000040ffcd7424 */ /* 0x000fe200078e00ff */
[----:B------:R-:W-:Y:S01]  /*da80*/  IADD3 R204, R203, R3, RZ ;  /* 0x00000003cbcc7210 */ /* 0x000fe20007ffe0ff */
[----:B------:R-:W-:Y:S01]  /*da90*/  IMAD.MOV.U32 R3, RZ, RZ, 0x1000 ;  /* 0x00001000ff037424 */ /* 0x000fe200078e00ff */
[----:B------:R-:W-:Y:S01]  /*daa0*/  LOP3.LUT R203, R0, 0x6, RZ, 0xc0, !PT ;  /* 0x0000000600cb7812 */ /* 0x000fe200078ec0ff */
[----:B------:R-:W-:-:S03]  /*dab0*/  IMAD.MOV.U32 R0, RZ, RZ, -0x40 ;  /* 0xffffffc0ff007424 */ /* 0x000fc600078e00ff */
[----:B------:R-:W-:Y:S01]  /*dac0*/  SEL R3, R3, 0xf80, P2 ;  /* 0x00000f8003037807 */ /* 0x000fe20001000000 */
[----:B------:R-:W-:-:S03]  /*dad0*/  IMAD R0, R197, R0, 0x1 ;  /* 0x00000001c5007424 */ /* 0x000fc600078e0200 */
[----:B------:R-:W-:Y:S01]  /*dae0*/  LOP3.LUT R3, R3, 0x1e00, RZ, 0xc0, !PT ;  /* 0x00001e0003037812 */ /* 0x000fe200078ec0ff */
[----:B------:R-:W-:-:S03]  /*daf0*/  IMAD R0, R185, 0x40, R0 ;  /* 0x00000040b9007824 */ /* 0x000fc600078e0200 */
        /* <DEDUP_REMOVED lines=8> */
[----:B------:R-:W-:Y:S01]  /*db80*/  IADD3 R204, R203, R3, R6 ;  /* 0x00000003cbcc7210 */ /* 0x000fe20007ffe006 */
[----:B------:R-:W-:Y:S01]  /*db90*/  IMAD.MOV.U32 R203, RZ, RZ, 0x40000040 ;  /* 0x40000040ffcb7424 */ /* 0x000fe200078e00ff */
[----:B------:R-:W-:-:S02]  /*dba0*/  MOV R205, 0x40000040 ;  /* 0x4000004000cd7802 */ /* 0x000fc40000000f00 */
[----:B------:R-:W-:-:S04]  /*dbb0*/  IADD3 R3, -R184, R0, R187 ;  /* 0x00000000b8037210 */ /* 0x000fc80007ffe1bb */
[----:B------:R-:W-:-:S04]  /*dbc0*/  IADD3 R0, R190, R3, -R192 ;  /* 0x00000003be007210 */ /* 0x000fc80007ffe8c0 */
[C---:B------:R-:W-:Y:S02]  /*dbd0*/  ISETP.GT.AND P2, PT, R0.reuse, RZ, PT ;  /* 0x000000ff0000720c */ /* 0x040fe40003f44270 */
[----:B------:R-:W-:Y:S01]  /*dbe0*/  ISETP.GT.AND P3, PT, R0, 0x1, PT ;  /* 0x000000010000780c */ /* 0x000fe20003f64270 */
        /* <DEDUP_REMOVED lines=41> */
[C---:B------:R-:W-:Y:S02]  /*de80*/  ISETP.GT.AND P3, PT, R0.reuse, 0x29, PT ;  /* 0x000000290000780c */ /* 0x040fe40003f64270 */
[----:B------:R-:W-:Y:S02]  /*de90*/  FMNMX.FTZ R172, R169, R202, !PT ;  /* 0x000000caa9ac7209 */ /* 0x000fe40007810000 */
[----:B------:R-:W-:Y:S02]  /*dea0*/  ISETP.GT.AND P2, PT, R0, 0x30, PT ;  /* 0x000000300000780c */ /* 0x000fe40003f44270 */
[----:B------:R-:W-:Y:S01]  /*deb0*/  FSEL R202, R173, -INF , P3 ;  /* 0xff800000adca7808 */ /* 0x000fe20001800000 */
[----:B------:R-:W-:Y:S01]  /*dec0*/  IMAD.MOV.U32 R173, RZ, RZ, 0x40000040 ;  /* 0x40000040ffad7424 */ /* 0x000fe200078e00ff */
        /* <DEDUP_REMOVED lines=12> */
[----:B------:R-:W-:-:S02]  /*df90*/  IADD3 R0, R0, 0x8, RZ ;  /* 0x0000000800007810 */ /* 0x000fc40007ffe0ff */
[----:B------:R-:W-:Y:S01]  /*dfa0*/  FMNMX.FTZ R203, R181, R172, !PT ;  /* 0x000000acb5cb7209 */ /* 0x000fe20007810000 */
[----:B------:R-:W-:Y:S01]  /*dfb0*/  IMAD R172, R18, 0x1000, R14 ;  /* 0x0000100012ac7824 */ /* 0x000fe200078e020e */
[C---:B------:R-:W-:Y:S02]  /*dfc0*/  ISETP.GT.AND P3, PT, R0.reuse, RZ, PT ;  /* 0x000000ff0000720c */ /* 0x040fe40003f64270 */
[----:B------:R-:W-:Y:S01]  /*dfd0*/  ISETP.GT.AND P6, PT, R0, 0x1, PT ;  /* 0x000000010000780c */ /* 0x000fe20003fc4270 */
[----:B------:R-:W0:Y:S01]  /*dfe0*/  SHFL.BFLY PT, R204, R203, 0x2, 0x1f ;  /* 0x0c401f00cbcc7f89 */ /* 0x000e2200000e0000 */
[----:B------:R-:W-:Y:S02]  /*dff0*/  FSEL R154, R154, -INF , P3 ;  /* 0xff8000009a9a7808 */ /* 0x000fe40001800000 */
[C---:B------:R-:W-:Y:S02]  /*e000*/  ISETP.GT.AND P2, PT, R0.reuse, 0x9, PT ;  /* 0x000000090000780c */ /* 0x040fe40003f44270 */
[----:B------:R-:W-:-:S02]  /*e010*/  ISETP.GT.AND P5, PT, R0, 0x8, PT ;  /* 0x000000080000780c */ /* 0x000fc40003fa4270 */
[----:B------:R-:W-:Y:S02]  /*e020*/  FSEL R155, R155, -INF , P6 ;  /* 0xff8000009b9b7808 */ /* 0x000fe40003000000 */
[C---:B------:R-:W-:Y:S02]  /*e030*/  ISETP.GT.AND P4, PT, R0.reuse, 0x10, PT ;  /* 0x000000100000780c */ /* 0x040fe40003f84270 */
[----:B------:R-:W-:Y:S02]  /*e040*/  FSEL R159, R159, -INF , P2 ;  /* 0xff8000009f9f7808 */ /* 0x000fe40001000000 */
[----:B------:R-:W-:Y:S02]  /*e050*/  ISETP.GT.AND P2, PT, R0, 0x20, PT ;  /* 0x000000200000780c */ /* 0x000fe40003f44270 */
[----:B------:R-:W-:Y:S02]  /*e060*/  FSEL R158, R158, -INF , P5 ;  /* 0xff8000009e9e7808 */ /* 0x000fe40002800000 */
[----:B------:R-:W-:-:S02]  /*e070*/  FSEL R162, R162, -INF , P4 ;  /* 0xff800000a2a27808 */ /* 0x000fc40002000000 */
[C---:B------:R-:W-:Y:S02]  /*e080*/  ISETP.GT.AND P4, PT, R0.reuse, 0x21, PT ;  /* 0x000000210000780c */ /* 0x040fe40003f84270 */
[C---:B------:R-:W-:Y:S02]  /*e090*/  ISETP.GT.AND P3, PT, R0.reuse, 0x11, PT ;  /* 0x000000110000780c */ /* 0x040fe40003f64270 */
[----:B------:R-:W-:Y:S02]  /*e0a0*/  ISETP.GT.AND P6, PT, R0, 0x18, PT ;  /* 0x000000180000780c */ /* 0x000fe40003fc4270 */
[----:B0-----:R-:W-:Y:S02]  /*e0b0*/  FMNMX.FTZ R3, R203, R204, !PT ;  /* 0x000000cccb037209 */ /* 0x001fe40007810000 */
[----:B------:R-:W-:Y:S02]  /*e0c0*/  FMNMX.FTZ R204, R154, R200, !PT ;  /* 0x000000c89acc7209 */ /* 0x000fe40007810000 */
[----:B------:R-:W-:-:S02]  /*e0d0*/  FSEL R203, R170, -INF , P2 ;  /* 0xff800000aacb7808 */ /* 0x000fc40001000000 */
[----:B------:R-:W-:Y:S02]  /*e0e0*/  FMNMX.FTZ R205, R155, R204, !PT ;  /* 0x000000cc9bcd7209 */ /* 0x000fe40007810000 */
[----:B------:R-:W-:Y:S02]  /*e0f0*/  FSEL R204, R171, -INF , P4 ;  /* 0xff800000abcc7808 */ /* 0x000fe40002000000 */
[----:B------:R-:W-:Y:S02]  /*e100*/  FMNMX.FTZ R170, R158, R205, !PT ;  /* 0x000000cd9eaa7209 */ /* 0x000fe40007810000 */
[----:B------:R-:W-:Y:S02]  /*e110*/  FSEL R163, R163, -INF , P3 ;  /* 0xff800000a3a37808 */ /* 0x000fe40001800000 */
[----:B------:R-:W-:Y:S02]  /*e120*/  FMNMX.FTZ R171, R159, R170, !PT ;  /* 0x000000aa9fab7209 */ /* 0x000fe40007810000 */
[----:B------:R-:W-:-:S02]  /*e130*/  ISETP.GT.AND P5, PT, R0, 0x19, PT ;  /* 0x000000190000780c */ /* 0x000fc40003fa4270 */
[----:B------:R-:W-:Y:S02]  /*e140*/  FMNMX.FTZ R170, R162, R171, !PT ;  /* 0x000000aba2aa7209 */ /* 0x000fe40007810000 */
[----:B------:R-:W-:Y:S02]  /*e150*/  FSEL R166, R166, -INF , P6 ;  /* 0xff800000a6a67808 */ /* 0x000fe40003000000 */
[----:B------:R-:W-:Y:S02]  /*e160*/  FMNMX.FTZ R171, R163, R170, !PT ;  /* 0x000000aaa3ab7209 */ /* 0x000fe40007810000 */
[----:B------:R-:W-:Y:S02]  /*e170*/  R2UR UR7, R173 ;  /* 0x00000000ad0772ca */ /* 0x000fe400000e0000 */
[----:B------:R-:W0:Y:S01]  /*e180*/  SHFL.BFLY PT, R173, R3, 0x1, 0x1f ;  /* 0x0c201f0003ad7f89 */ /* 0x000e2200000e0000 */
[----:B------:R-:W-:Y:S02]  /*e190*/  FSEL R167, R167, -INF , P5 ;  /* 0xff800000a7a77808 */ /* 0x000fe40002800000 */
[----:B------:R-:W-:-:S02]  /*e1a0*/  FMNMX.FTZ R170, R166, R171, !PT ;  /* 0x000000aba6aa7209 */ /* 0x000fc40007810000 */
[C---:B------:R-:W-:Y:S02]  /*e1b0*/  ISETP.GT.AND P3, PT, R0.reuse, 0x28, PT ;  /* 0x000000280000780c */ /* 0x040fe40003f64270 */
[----:B------:R-:W-:Y:S02]  /*e1c0*/  FMNMX.FTZ R170, R167, R170, !PT ;  /* 0x000000aaa7aa7209 */ /* 0x000fe40007810000 */
[----:B------:R-:W-:Y:S02]  /*e1d0*/  ISETP.GT.AND P6, PT, R0, 0x29, PT ;  /* 0x000000290000780c */ /* 0x000fe40003fc4270 */
[----:B------:R-:W-:Y:S02]  /*e1e0*/  FMNMX.FTZ R171, R203, R170, !PT ;  /* 0x000000aacbab7209 */ /* 0x000fe40007810000 */
        /* <DEDUP_REMOVED lines=9> */
[----:B------:R-:W-:Y:S02]  /*e280*/  ISETP.GT.AND P3, PT, R0, 0x39, PT ;  /* 0x000000390000780c */ /* 0x000fe40003f64270 */
[----:B0-----:R-:W-:Y:S01]  /*e290*/  FMNMX.FTZ R0, R3, R173, !PT ;  /* 0x000000ad03007209 */ /* 0x001fe20007810000 */
[----:B------:R-:W-:Y:S01]  /*e2a0*/  IMAD.U32 R3, RZ, RZ, UR4 ;  /* 0x00000004ff037e24 */ /* 0x000fe2000f8e00ff */
[----:B------:R-:W-:Y:S02]  /*e2b0*/  FSEL R225, R179, -INF , P2 ;  /* 0xff800000b3e17808 */ /* 0x000fe40001000000 */
[----:B------:R-:W-:Y:S01]  /*e2c0*/  FMNMX.FTZ R170, R224, R171, !PT ;  /* 0x000000abe0aa7209 */ /* 0x000fe20007810000 */
[----:B------:R-:W-:Y:S01]  /*e2d0*/  FMUL.FTZ R207, R0, R3 ;  /* 0x0000000300cf7220 */ /* 0x000fe20000410000 */
[----:B------:R-:W-:-:S02]  /*e2e0*/  FSEL R226, R182, -INF , P4 ;  /* 0xff800000b6e27808 */ /* 0x000fc40002000000 */
[----:B------:R-:W-:Y:S02]  /*e2f0*/  FMNMX.FTZ R171, R225, R170, !PT ;  /* 0x000000aae1ab7209 */ /* 0x000fe40007810000 */
[----:B------:R-:W-:Y:S02]  /*e300*/  FSETP.NEU.FTZ.AND P6, PT, R0, -INF , PT ;  /* 0xff8000000000780b */ /* 0x000fe40003fdd000 */
[----:B------:R-:W-:Y:S02]  /*e310*/  FSEL R227, R183, -INF , P3 ;  /* 0xff800000b7e37808 */ /* 0x000fe40001800000 */
[----:B------:R-:W-:Y:S02]  /*e320*/  FMNMX.FTZ R170, R226, R171, !PT ;  /* 0x000000abe2aa7209 */ /* 0x000fe40007810000 */
[----:B------:R-:W-:Y:S02]  /*e330*/  FSEL R207, R207, RZ, P6 ;  /* 0x000000ffcfcf7208 */ /* 0x000fe40003000000 */
[----:B------:R-:W-:-:S02]  /*e340*/  FMNMX.FTZ R175, R227, R170, !PT ;  /* 0x000000aae3af7209 */ /* 0x000fc40007810000 */
[----:B------:R-:W-:Y:S01]  /*e350*/  R2UR UR6, R172 ;  /* 0x00000000ac0672ca */ /* 0x000fe200000e0000 */
[-CC-:B------:R-:W-:Y:S01]  /*e360*/  FFMA.FTZ R183, R157, R3.reuse, -R207.reuse ;  /* 0x000000039db77223 */ /* 0x180fe200000108cf */
[-CC-:B------:R-:W-:Y:S01]  /*e370*/  FFMA.FTZ R157, R160, R3.reuse, -R207.reuse ;  /* 0x00000003a09d7223 */ /* 0x180fe200000108cf */
[-CC-:B------:R-:W-:Y:S01]  /*e380*/  FFMA.FTZ R170, R161, R3.reuse, -R207.reuse ;  /* 0x00000003a1aa7223 */ /* 0x180fe200000108cf */
[----:B------:R-:W0:Y:S01]  /*e390*/  SHFL.BFLY PT, R160, R175, 0x2, 0x1f ;  /* 0x0c401f00afa07f89 */ /* 0x000e2200000e0000 */
        /* <DEDUP_REMOVED lines=12> */
[-CC-:B------:R-:W-:Y:S01]  /*e460*/  FFMA.FTZ R176, R176, R3.reuse, -R207.reuse ;  /* 0x00000003b0b07223 */ /* 0x180fe200000108cf */
[----:B------:R-:W-:Y:S01]  /*e470*/  @!P1 PRMT R164, RZ, 0x654, R164 ;  /* 0x00000654ffa49816 */ /* 0x000fe200000000a4 */
[----:B------:R-:W-:Y:S01]  /*e480*/  FFMA.FTZ R177, R177, R3, -R207 ;  /* 0x00000003b1b17223 */ /* 0x000fe200000108cf */
[----:B------:R-:W-:-:S02]  /*e490*/  @!P1 IADD3 R196, R196, 0x38860, RZ ;  /* 0x00038860c4c49810 */ /* 0x000fc40007ffe0ff */
[----:B------:R-:W-:Y:S01]  /*e4a0*/  MUFU.EX2 R152, R152 ;  /* 0x0000009800987308 */ /* 0x000fe20000000800 */
[----:B------:R1:W-:Y:S01]  /*e4b0*/  @!P1 SYNCS.ARRIVE.TRANS64.RED.A1T0 RZ, [R164+URZ], RZ ;  /* 0x000000ffa4ff99a7 */ /* 0x0003e2000810043f */
[----:B------:R-:W-:Y:S02]  /*e4c0*/  @!P1 PRMT R196, RZ, 0x654, R196 ;  /* 0x00000654ffc49816 */ /* 0x000fe400000000c4 */
[----:B0-----:R-:W-:Y:S01]  /*e4d0*/  FMNMX.FTZ R160, R175, R160, !PT ;  /* 0x000000a0afa07209 */ /* 0x001fe20007810000 */
[----:B------:R-:W-:-:S03]  /*e4e0*/  FFMA.FTZ R175, R201, R3, -R207 ;  /* 0x00000003c9af7223 */ /* 0x000fc600000108cf */
[----:B------:R-:W-:Y:S01]  /*e4f0*/  MUFU.EX2 R153, R153 ;  /* 0x0000009900997308 */ /* 0x000fe20000000800 */
[----:B------:R-:W0:Y:S07]  /*e500*/  SHFL.BFLY PT, R161, R160, 0x1, 0x1f ;  /* 0x0c201f00a0a17f89 */ /* 0x000e2e00000e0000 */
[----:B------:R-:W-:Y:S08]  /*e510*/  MUFU.EX2 R156, R156 ;  /* 0x0000009c009c7308 */ /* 0x000ff00000000800 */
[----:B------:R-:W-:Y:S08]  /*e520*/  MUFU.EX2 R157, R157 ;  /* 0x0000009d009d7308 */ /* 0x000ff00000000800 */
[----:B------:R-:W-:Y:S01]  /*e530*/  MUFU.EX2 R170, R170 ;  /* 0x000000aa00aa7308 */ /* 0x000fe20000000800 */
[----:B0-----:R-:W-:-:S04]  /*e540*/  FMNMX.FTZ R168, R160, R161, !PT ;  /* 0x000000a1a0a87209 */ /* 0x001fc80007810000 */
[C---:B------:R-:W-:Y:S01]  /*e550*/  FSETP.NEU.FTZ.AND P2, PT, R168.reuse, -INF , PT ;  /* 0xff800000a800780b */ /* 0x040fe20003f5d000 */
[C---:B------:R-:W-:Y:S02]  /*e560*/  FMUL.FTZ R160, R168.reuse, R3 ;  /* 0x00000003a8a07220 */ /* 0x040fe40000410000 */
[----:B------:R-:W-:Y:S01]  /*e570*/  MUFU.EX2 R171, R171 ;  /* 0x000000ab00ab7308 */ /* 0x000fe20000000800 */
[----:B------:R-:W-:Y:S02]  /*e580*/  FSEL R165, R168, RZ, P2 ;  /* 0x000000ffa8a57208 */ /* 0x000fe40001000000 */
[----:B------:R-:W-:-:S05]  /*e590*/  FSEL R160, R160, RZ, P2 ;  /* 0x000000ffa0a07208 */ /* 0x000fca0001000000 */
[----:B------:R-:W-:Y:S01]  /*e5a0*/  MUFU.EX2 R173, R173 ;  /* 0x000000ad00ad7308 */ /* 0x000fe20000000800 */
        /* <DEDUP_REMOVED lines=9> */
[-C--:B------:R-:W-:Y:S01]  /*e640*/  FFMA.FTZ R203, R203, R3.reuse, -R160 ;  /* 0x00000003cbcb7223 */ /* 0x080fe200000108a0 */
[----:B------:R-:W-:Y:S01]  /*e650*/  FMUL.FTZ R163, R162, R3 ;  /* 0x00000003a2a37220 */ /* 0x000fe20000410000 */
[----:B------:R-:W-:Y:S01]  /*e660*/  FADD.FTZ R162, -R165, R200 ;  /* 0x000000c8a5a27221 */ /* 0x000fe20000010100 */
[----:B------:R-:W-:-:S02]  /*e670*/  IMAD.MOV R165, RZ, RZ, -R194 ;  /* 0x000000ffffa57224 */ /* 0x000fc400078e0ac2 */
[-CC-:B------:R-:W-:Y:S01]  /*e680*/  FFMA.FTZ R182, R166, R3.reuse, -R160.reuse ;  /* 0x00000003a6b67223 */ /* 0x180fe200000108a0 */
[-CC-:B------:R-:W-:Y:S01]  /*e690*/  FFMA.FTZ R201, R167, R3.reuse, -R160.reuse ;  /* 0x00000003a7c97223 */ /* 0x180fe200000108a0 */
[----:B------:R-:W-:Y:S01]  /*e6a0*/  FMUL.FTZ R162, R162, R3 ;  /* 0x00000003a2a27220 */ /* 0x000fe20000410000 */
[----:B------:R-:W-:Y:S01]  /*e6b0*/  MUFU.EX2 R154, R154 ;  /* 0x0000009a009a7308 */ /* 0x000fe20000000800 */
[----:B------:R-:W-:Y:S01]  /*e6c0*/  ISETP.NE.AND P2, PT, R192, R165, PT ;  /* 0x000000a5c000720c */ /* 0x000fe20003f45270 */
[-CC-:B------:R-:W-:Y:S01]  /*e6d0*/  FFMA.FTZ R200, R204, R3.reuse, -R160.reuse ;  /* 0x00000003ccc87223 */ /* 0x180fe200000108a0 */
[-CC-:B------:R-:W-:Y:S01]  /*e6e0*/  FFMA.FTZ R202, R206, R3.reuse, -R160.reuse ;  /* 0x00000003ceca7223 */ /* 0x180fe200000108a0 */
[-CC-:B------:R-:W-:Y:S01]  /*e6f0*/  FFMA.FTZ R224, R224, R3.reuse, -R160.reuse ;  /* 0x00000003e0e07223 */ /* 0x180fe200000108a0 */
[-CC-:B------:R-:W-:Y:S01]  /*e700*/  FFMA.FTZ R225, R225, R3.reuse, -R160.reuse ;  /* 0x00000003e1e17223 */ /* 0x180fe200000108a0 */
[----:B------:R-:W-:Y:S02]  /*e710*/  FFMA.FTZ R227, R227, R3, -R160 ;  /* 0x00000003e3e37223 */ /* 0x000fe400000108a0 */
[----:B------:R-:W0:Y:S06]  /*e720*/  MUFU.EX2 R163, R163 ;  /* 0x000000a300a37308 */ /* 0x000e2c0000000800 */
[----:B------:R-:W-:-:S02]  /*e730*/  @!P2 IMAD R165, R199, 0x40, R190 ;  /* 0x00000040c7a5a824 */ /* 0x000fc400078e02be */
[----:B------:R-:W-:Y:S01]  /*e740*/  FFMA.FTZ R199, R205, R3, -R160 ;  /* 0x00000003cdc77223 */ /* 0x000fe200000108a0 */
[----:B------:R-:W2:Y:S01]  /*e750*/  MUFU.EX2 R162, R162 ;  /* 0x000000a200a27308 */ /* 0x000ea20000000800 */
[----:B-1----:R-:W-:-:S07]  /*e760*/  @!P2 IMAD R164, R165, 0x4, R2 ;  /* 0x00000004a5a4a824 */ /* 0x002fce00078e0202 */
[----:B------:R-:W1:Y:S01]  /*e770*/  MUFU.EX2 R155, R155 ;  /* 0x0000009b009b7308 */ /* 0x000e620000000800 */
[----:B0-----:R-:W-:Y:S01]  /*e780*/  @!P2 STS [R164+0x38400], R163 ;  /* 0x038400a3a400a388 */ /* 0x001fe20000000800 */
[-C--:B------:R-:W-:Y:S01]  /*e790*/  FMUL.FTZ R24, R24, R163.reuse ;  /* 0x000000a318187220 */ /* 0x080fe20000410000 */
[-C--:B------:R-:W-:Y:S01]  /*e7a0*/  FMUL.FTZ R25, R25, R163.reuse ;  /* 0x000000a319197220 */ /* 0x080fe20000410000 */
[-C--:B------:R-:W-:Y:S01]  /*e7b0*/  FMUL.FTZ R28, R28, R163.reuse ;  /* 0x000000a31c1c7220 */ /* 0x080fe20000410000 */
[-C--:B------:R-:W-:Y:S01]  /*e7c0*/  FMUL.FTZ R29, R29, R163.reuse ;  /* 0x000000a31d1d7220 */ /* 0x080fe20000410000 */
[-C--:B------:R-:W-:Y:S01]  /*e7d0*/  FMUL.FTZ R32, R32, R163.reuse ;  /* 0x000000a320207220 */ /* 0x080fe20000410000 */
[-C--:B------:R-:W-:Y:S01]  /*e7e0*/  FMUL.FTZ R33, R33, R163.reuse ;  /* 0x000000a321217220 */ /* 0x080fe20000410000 */
[----:B------:R-:W0:Y:S01]  /*e7f0*/  MUFU.EX2 R159, R159 ;  /* 0x0000009f009f7308 */ /* 0x000e220000000800 */
[----:B--2---:R-:W-:Y:S01]  /*e800*/  FFMA.FTZ R186, R162, R186, R154 ;  /* 0x000000baa2ba7223 */ /* 0x004fe2000001009a */
[----:B------:R2:W-:Y:S01]  /*e810*/  @!P2 STS [R164+0x38420], R162 ;  /* 0x038420a2a400a388 */ /* 0x0005e20000000800 */
[-C--:B------:R-:W-:Y:S01]  /*e820*/  FMUL.FTZ R36, R36, R163.reuse ;  /* 0x000000a324247220 */ /* 0x080fe20000410000 */
[-C--:B------:R-:W-:Y:S01]  /*e830*/  FMUL.FTZ R37, R37, R163.reuse ;  /* 0x000000a325257220 */ /* 0x080fe20000410000 */
[----:B------:R-:W-:Y:S01]  /*e840*/  FADD.FTZ R186, R161, R186 ;  /* 0x000000baa1ba7221 */ /* 0x000fe20000010000 */
        /* <DEDUP_REMOVED lines=11> */
[----:B---3--:R-:W-:Y:S01]  /*e900*/  FFMA.FTZ R203, R226, R3, -R160 ;  /* 0x00000003e2cb7223 */ /* 0x008fe200000108a0 */
[----:B------:R-:W-:Y:S01]  /*e910*/  FFMA.FTZ R160, R163, R21, R152 ;  /* 0x00000015a3a07223 */ /* 0x000fe20000010098 */
[----:B------:R-:W-:Y:S01]  /*e920*/  F2FP.F16.F32.PACK_AB R152, R153, R152 ;  /* 0x000000989998723e */ /* 0x000fe200000000ff */
[C---:B0-----:R-:W-:Y:S01]  /*e930*/  FADD.FTZ R205, R159.reuse, R186 ;  /* 0x000000ba9fcd7221 */ /* 0x041fe20000010000 */
[----:B------:R-:W-:Y:S01]  /*e940*/  F2FP.F16.F32.PACK_AB R155, R159, R155 ;  /* 0x0000009b9f9b723e */ /* 0x000fe200000000ff */
[----:B------:R-:W-:Y:S01]  /*e950*/  FADD.FTZ R165, R153, R160 ;  /* 0x000000a099a57221 */ /* 0x000fe20000010000 */
[----:B------:R-:W-:Y:S01]  /*e960*/  F2FP.F16.F32.PACK_AB R153, R161, R154 ;  /* 0x0000009aa199723e */ /* 0x000fe200000000ff */
[----:B------:R-:W0:Y:S01]  /*e970*/  MUFU.EX2 R181, R181 ;  /* 0x000000b500b57308 */ /* 0x000e220000000800 */
[-C--:B------:R-:W-:Y:S01]  /*e980*/  FMUL.FTZ R56, R56, R163.reuse ;  /* 0x000000a338387220 */ /* 0x080fe20000410000 */
[----:B------:R-:W-:Y:S01]  /*e990*/  FADD.FTZ R154, R156, R165 ;  /* 0x000000a59c9a7221 */ /* 0x000fe20000010000 */
[-C--:B------:R-:W-:Y:S01]  /*e9a0*/  FMUL.FTZ R57, R57, R163.reuse ;  /* 0x000000a339397220 */ /* 0x080fe20000410000 */
[-C--:B------:R-:W-:Y:S01]  /*e9b0*/  FMUL.FTZ R60, R60, R163.reuse ;  /* 0x000000a33c3c7220 */ /* 0x080fe20000410000 */
[----:B------:R-:W-:Y:S01]  /*e9c0*/  FMUL.FTZ R61, R61, R163 ;  /* 0x000000a33d3d7220 */ /* 0x000fe20000410000 */
[C---:B------:R-:W-:Y:S01]  /*e9d0*/  FADD.FTZ R204, R183.reuse, R154 ;  /* 0x0000009ab7cc7221 */ /* 0x040fe20000010000 */
[----:B------:R-:W-:Y:S01]  /*e9e0*/  F2FP.F16.F32.PACK_AB R154, R183, R156 ;  /* 0x0000009cb79a723e */ /* 0x000fe200000000ff */
[----:B------:R-:W-:Y:S01]  /*e9f0*/  BAR.SYNC.DEFER_BLOCKING 0xf, 0x100 ;  /* 0x03c4000000007b1d */ /* 0x000fe20000010000 */
[----:B------:R-:W-:Y:S01]  /*ea00*/  F2FP.F16.F32.PACK_AB R156, R170, R157 ;  /* 0x0000009daa9c723e */ /* 0x000fe200000000ff */
[----:B------:R-:W-:Y:S01]  /*ea10*/  FADD.FTZ R204, R157, R204 ;  /* 0x000000cc9dcc7221 */ /* 0x000fe20000010000 */
[----:B-1----:R-:W-:Y:S01]  /*ea20*/  FADD.FTZ R205, R158, R205 ;  /* 0x000000cd9ecd7221 */ /* 0x002fe20000010000 */
[-C--:B------:R-:W-:Y:S01]  /*ea30*/  FMUL.FTZ R64, R64, R163.reuse ;  /* 0x000000a340407220 */ /* 0x080fe20000410000 */
[-C--:B------:R-:W-:Y:S01]  /*ea40*/  FMUL.FTZ R65, R65, R163.reuse ;  /* 0x000000a341417220 */ /* 0x080fe20000410000 */
[----:B------:R-:W-:Y:S01]  /*ea50*/  MUFU.EX2 R182, R182 ;  /* 0x000000b600b67308 */ /* 0x000fe20000000800 */
[-C--:B------:R-:W-:Y:S01]  /*ea60*/  FMUL.FTZ R68, R68, R163.reuse ;  /* 0x000000a344447220 */ /* 0x080fe20000410000 */
[-C--:B------:R-:W-:Y:S01]  /*ea70*/  FMUL.FTZ R69, R69, R163.reuse ;  /* 0x000000a345457220 */ /* 0x080fe20000410000 */
[----:B0-----:R-:W-:Y:S01]  /*ea80*/  F2FP.F16.F32.PACK_AB R157, R181, R158 ;  /* 0x0000009eb59d723e */ /* 0x001fe200000000ff */
        /* <DEDUP_REMOVED lines=120> */
[----:B------:R5:W-:Y:S01]  /*f210*/  STSM.16.M88.4 [R195+0x36400], R152 ;  /* 0x03640098c3007844 */ /* 0x000be20000000200 */
[----:B0-----:R-:W-:Y:S01]  /*f220*/  F2FP.F16.F32.PACK_AB R159, R201, R182 ;  /* 0x000000b6c99f723e */ /* 0x001fe200000000ff */
[----:B------:R-:W-:Y:S01]  /*f230*/  FADD.FTZ R204, R170, R204 ;  /* 0x000000ccaacc7221 */ /* 0x000fe20000010000 */
[----:B-1----:R-:W-:Y:S01]  /*f240*/  F2FP.F16.F32.PACK_AB R160, R169, R174 ;  /* 0x000000aea9a0723e */ /* 0x002fe200000000ff */
[----:B------:R-:W0:Y:S01]  /*f250*/  MUFU.EX2 R186, R227 ;  /* 0x000000e300ba7308 */ /* 0x000e220000000800 */
[----:B---3--:R-:W-:Y:S01]  /*f260*/  F2FP.F16.F32.PACK_AB R161, R200, R198 ;  /* 0x000000c6c8a1723e */ /* 0x008fe200000000ff */
[----:B------:R1:W-:Y:S01]  /*f270*/  STSM.16.M88.4 [R210], R156 ;  /* 0x0000009cd2007844 */ /* 0x0003e20000000200 */
[----:B--2---:R-:W-:Y:S01]  /*f280*/  F2FP.F16.F32.PACK_AB R162, R178, R175 ;  /* 0x000000afb2a2723e */ /* 0x004fe200000000ff */
[----:B------:R-:W-:Y:S01]  /*f290*/  FADD.FTZ R205, R181, R205 ;  /* 0x000000cdb5cd7221 */ /* 0x000fe20000010000 */
[----:B----4-:R-:W-:Y:S01]  /*f2a0*/  F2FP.F16.F32.PACK_AB R163, R202, R199 ;  /* 0x000000c7caa3723e */ /* 0x010fe200000000ff */
[----:B------:R-:W-:Y:S01]  /*f2b0*/  FADD.FTZ R204, R171, R204 ;  /* 0x000000ccabcc7221 */ /* 0x000fe20000010000 */
[----:B-----5:R-:W-:Y:S01]  /*f2c0*/  F2FP.F16.F32.PACK_AB R164, R177, R176 ;  /* 0x000000b0b1a4723e */ /* 0x020fe200000000ff */
[----:B------:R-:W-:Y:S01]  /*f2d0*/  FADD.FTZ R182, R182, R205 ;  /* 0x000000cdb6b67221 */ /* 0x000fe20000010000 */
[----:B------:R-:W-:Y:S01]  /*f2e0*/  F2FP.F16.F32.PACK_AB R165, R183, R21 ;  /* 0x00000015b7a5723e */ /* 0x000fe200000000ff */
[----:B------:R1:W-:Y:S01]  /*f2f0*/  STSM.16.M88.4 [R208], R160 ;  /* 0x000000a0d0007844 */ /* 0x0003e20000000200 */
[----:B------:R-:W-:Y:S01]  /*f300*/  F2FP.F16.F32.PACK_AB R166, R180, R179 ;  /* 0x000000b3b4a6723e */ /* 0x000fe200000000ff */
[----:B------:R-:W-:Y:S01]  /*f310*/  FADD.FTZ R173, R173, R204 ;  /* 0x000000ccadad7221 */ /* 0x000fe20000010000 */
[----:B------:R-:W-:Y:S01]  /*f320*/  FADD.FTZ R201, R201, R182 ;  /* 0x000000b6c9c97221 */ /* 0x000fe20000010000 */
[----:B------:R-:W-:-:S02]  /*f330*/  ISETP.GT.AND P2, PT, R197, R211, PT ;  /* 0x000000d3c500720c */ /* 0x000fc40003f44270 */
[----:B------:R-:W-:Y:S01]  /*f340*/  FADD.FTZ R174, R174, R173 ;  /* 0x000000adaeae7221 */ /* 0x000fe20000010000 */
[----:B0-----:R-:W-:Y:S01]  /*f350*/  F2FP.F16.F32.PACK_AB R167, R186, R203 ;  /* 0x000000cbbaa7723e */ /* 0x001fe200000000ff */
[----:B------:R-:W-:Y:S01]  /*f360*/  FADD.FTZ R201, R198, R201 ;  /* 0x000000c9c6c97221 */ /* 0x000fe20000010000 */
[----:B------:R-:W-:Y:S02]  /*f370*/  IMAD.MOV.U32 R198, RZ, RZ, R0 ;  /* 0x000000ffffc67224 */ /* 0x000fe400078e0000 */
[----:B------:R-:W-:Y:S01]  /*f380*/  FADD.FTZ R174, R169, R174 ;  /* 0x000000aea9ae7221 */ /* 0x000fe20000010000 */
[----:B------:R1:W-:Y:S01]  /*f390*/  STSM.16.M88.4 [R209], R164 ;  /* 0x000000a4d1007844 */ /* 0x0003e20000000200 */
[----:B------:R-:W-:Y:S01]  /*f3a0*/  WARPGROUP.ARRIVE ;  /* 0x00000000000079c5 */ /* 0x000fe20000000000 */
[----:B------:R-:W-:Y:S01]  /*f3b0*/  FADD.FTZ R200, R200, R201 ;  /* 0x000000c9c8c87221 */ /* 0x000fe20000010000 */
[----:B------:R-:W-:-:S03]  /*f3c0*/  FADD.FTZ R175, R175, R174 ;  /* 0x000000aeafaf7221 */ /* 0x000fc60000010000 */
[----:B------:R-:W-:Y:S01]  /*f3d0*/  FADD.FTZ R199, R199, R200 ;  /* 0x000000c8c7c77221 */ /* 0x000fe20000010000 */
[----:B------:R-:W-:Y:S01]  /*f3e0*/  HGMMA.64x256x16.F32 R24, R152, gdesc[UR4].tnspB, R24, gsb0 ;  /* 0x43e0000498187df0 */ /* 0x000fe20008000818 */
[----:B------:R-:W-:Y:S01]  /*f3f0*/  FADD.FTZ R175, R178, R175 ;  /* 0x000000afb2af7221 */ /* 0x000fe20000010000 */
[----:B------:R-:W-:Y:S02]  /*f400*/  IMAD.MOV.U32 R200, RZ, RZ, R168 ;  /* 0x000000ffffc87224 */ /* 0x000fe400078e00a8 */
        /* <DEDUP_REMOVED lines=10> */
[----:B------:R-:W-:Y:S02]  /*f4b0*/  WARPGROUP.DEPBAR.LE gsb0, 0x0 ;  /* 0x00008000000079c5 */ /* 0x000fe40000010000 */
[----:B------:R-:W-:Y:S01]  /*f4c0*/  IMAD.MOV.U32 R153, RZ, RZ, 0x40000040 ;  /* 0x40000040ff997424 */ /* 0x000fe200078e00ff */
[----:B------:R-:W-:Y:S01]  /*f4d0*/  IADD3 R152, R172, 0x80, RZ ;  /* 0x00000080ac987810 */ /* 0x000fe20007ffe0ff */
[----:B------:R-:W-:-:S03]  /*f4e0*/  WARPGROUP.ARRIVE ;  /* 0x00000000000079c5 */ /* 0x000fc60000000000 */
[----:B------:R-:W-:Y:S01]  /*f4f0*/  R2UR UR6, R152 ;  /* 0x00000000980672ca */ /* 0x000fe200000e0000 */
[----:B------:R-:W-:Y:S01]  /*f500*/  VIADD R152, R172, 0x100 ;  /* 0x00000100ac987836 */ /* 0x000fe20000000000 */
[----:B------:R-:W-:Y:S01]  /*f510*/  R2UR UR7, R153 ;  /* 0x00000000990772ca */ /* 0x000fe200000e0000 */
[----:B------:R-:W-:-:S12]  /*f520*/  IMAD.MOV.U32 R153, RZ, RZ, 0x40000040 ;  /* 0x40000040ff997424 */ /* 0x000fd800078e00ff */
        /* <DEDUP_REMOVED lines=11> */
[----:B------:R-:W-:-:S03]  /*f5e0*/  R2UR UR7, R153 ;  /* 0x00000000990772ca */ /* 0x000fc600000e0000 */
[----:B------:R-:W-:Y:S01]  /*f5f0*/  IMAD.MOV.U32 R197, RZ, RZ, R152 ;  /* 0x000000ffffc57224 */ /* 0x000fe200078e0098 */
        /* <DEDUP_REMOVED lines=16> */
.L_x_6959:
[----:B------:R-:W-:-:S07]  /*f700*/  MOV R197, R152 ;  /* 0x0000009800c57202 */ /* 0x000fce0000000f00 */
.L_x_6958:
[----:B------:R-:W-:Y:S05]  /*f710*/  BSYNC B1 ;  /* 0x0000000000017941 */ /* 0x000fea0003800000 */
.L_x_6957:
[----:B------:R-:W-:Y:S01]  /*f720*/  ISETP.GE.AND P2, PT, R197, RZ, PT ;  /* 0x000000ffc500720c */ /* 0x000fe20003f46270 */
[----:B------:R-:W-:-:S12]  /*f730*/  BSSY B0, `(.L_x_6971) ;  /* 0x0000329000007945 */ /* 0x000fd80003800000 */
[----:B------:R-:W-:Y:S05]  /*f740*/  @!P2 BRA `(.L_x_6972) ;  /* 0x00000030009ca947 */ /* 0x000fea0003800000 */
[----:B------:R-:W-:Y:S02]  /*f750*/  IMAD.MOV.U32 R199, RZ, RZ, R168 ;  /* 0x000000ffffc77224 */ /* 0x000fe400078e00a8 */
[----:B-1----:R-:W-:Y:S02]  /*f760*/  IMAD.MOV.U32 R196, RZ, RZ, R0 ;  /* 0x000000ffffc47224 */ /* 0x002fe400078e0000 */
[----:B------:R-:W-:-:S07]  /*f770*/  IMAD.MOV.U32 R198, RZ, RZ, R18 ;  /* 0x000000ffffc67224 */ /* 0x000fce00078e0012 */
.L_x_6983:
[----:B------:R-:W-:-:S05]  /*f780*/  VIADD R18, R198, 0x1 ;  /* 0x00000001c6127836 */ /* 0x000fca0000000000 */
[----:B------:R-:W-:-:S04]  /*f790*/  ISETP.NE.AND P2, PT, R18, 0x2, PT ;  /* 0x000000021200780c */ /* 0x000fc80003f45270 */
[----:B------:R-:W-:Y:S02]  /*f7a0*/  SEL R0, RZ, 0x1, P2 ;  /* 0x00000001ff007807 */ /* 0x000fe40001000000 */
[----:B------:R-:W-:Y:S02]  /*f7b0*/  SEL R18, R18, RZ, P2 ;  /* 0x000000ff12127207 */ /* 0x000fe40001000000 */
[----:B------:R-:W-:Y:S01]  /*f7c0*/  LOP3.LUT R19, R19, R0, RZ, 0x3c, !PT ;  /* 0x0000000013137212 */ /* 0x000fe200078e3cff */
[----:B0-----:R-:W-:Y:S06]  /*f7d0*/  @!P0 BRA `(.L_x_6973) ;  /* 0x0000000000048947 */ /* 0x001fec0003800000 */
[----:B------:R-:W-:Y:S01]  /*f7e0*/  BPT.TRAP 0x1 ;  /* 0x000000040000795c */ /* 0x000fe20000300000 */
.L_x_6973:
[----:B------:R-:W-:Y:S01]  /*f7f0*/  IMAD R187, R18, 0x8, R2 ;  /* 0x0000000812bb7824 */ /* 0x000fe200078e0202 */
[----:B------:R-:W-:-:S04]  /*f800*/  SHF.L.U32 R0, R19, 0x1f, RZ ;  /* 0x0000001f13007819 */ /* 0x000fc800000006ff */
[----:B------:R0:W1:Y:S01]  /*f810*/  SYNCS.PHASECHK.TRANS64.TRYWAIT P2, [R187+URZ+0x38830], R0 ;  /* 0x03883000bb0075a7 */ /* 0x000062000804017f */
[----:B------:R-:W-:Y:S05]  /*f820*/  @!P0 BRA `(.L_x_6974) ;  /* 0x0000000000048947 */ /* 0x000fea0003800000 */
[----:B------:R-:W-:Y:S01]  /*f830*/  BPT.TRAP 0x1 ;  /* 0x000000040000795c */ /* 0x000fe20000300000 */
.L_x_6974:
[----:B------:R-:W-:Y:S01]  /*f840*/  BSSY B1, `(.L_x_6975) ;  /* 0x0000006000017945 */ /* 0x000fe20003800000 */
[----:B------:R-:W-:Y:S01]  /*f850*/  LEA R184, R18, R15, 0x9 ;  /* 0x0000000f12b87211 */ /* 0x000fe200078e48ff */
[----:B------:R-:W-:Y:S02]  /*f860*/  IMAD.MOV.U32 R185, RZ, RZ, 0x40000040 ;  /* 0x40000040ffb97424 */ /* 0x000fe400078e00ff */
[----:B-1----:R-:W-:Y:S05]  /*f870*/  @P2 BRA `(.L_x_6976) ;  /* 0x0000000000082947 */ /* 0x002fea0003800000 */
[----:B------:R-:W1:Y:S02]  /*f880*/  SYNCS.PHASECHK.TRANS64.TRYWAIT P2, [R187+URZ+0x38830], R0 ;  /* 0x03883000bb0075a7 */ /* 0x000e64000804017f */
[----:B-1----:R-:W-:Y:S05]  /*f890*/  @!P2 BRA `(.L_x_6977) ;  /* 0x000000d400dca947 */ /* 0x002fea0003800000 */
.L_x_6976:
[----:B------:R-:W-:Y:S05]  /*f8a0*/  BSYNC B1 ;  /* 0x0000000000017941 */ /* 0x000fea0003800000 */
.L_x_6975:
        /* <DEDUP_REMOVED lines=36> */
.L_x_6978:
[----:B------:R2:W3:Y:S01]  /*faf0*/  SYNCS.PHASECHK.TRANS64.TRYWAIT P2, [R187+URZ+0x38850], R0 ;  /* 0x03885000bb0075a7 */ /* 0x0004e2000804017f */
[----:B------:R-:W-:Y:S05]  /*fb00*/  @!P0 BRA `(.L_x_6979) ;  /* 0x0000000000048947 */ /* 0x000fea0003800000 */
[----:B------:R-:W-:Y:S01]  /*fb10*/  BPT.TRAP 0x1 ;  /* 0x000000040000795c */ /* 0x000fe20000300000 */
.L_x_6979:
[----:B------:R-:W-:Y:S04]  /*fb20*/  BSSY B1, `(.L_x_6980) ;  /* 0x0000004000017945 */ /* 0x000fe80003800000 */
[----:B---3--:R-:W-:Y:S05]  /*fb30*/  @P2 BRA `(.L_x_6981) ;  /* 0x0000000000082947 */ /* 0x008fea0003800000 */
[----:B------:R-:W3:Y:S02]  /*fb40*/  SYNCS.PHASECHK.TRANS64.TRYWAIT P2, [R187+URZ+0x38850], R0 ;  /* 0x03885000bb0075a7 */ /* 0x000ee4000804017f */
[----:B---3--:R-:W-:Y:S05]  /*fb50*/  @!P2 BRA `(.L_x_6982) ;  /* 0x000000d40040a947 */ /* 0x008fea0003800000 */
.L_x_6981:
[----:B------:R-:W-:Y:S05]  /*fb60*/  BSYNC B1 ;  /* 0x0000000000017941 */ /* 0x000fea0003800000 */
.L_x_6980:
[----:B------:R-:W-:Y:S01]  /*fb70*/  IMAD R200, R18, 0x1000, R20 ;  /* 0x0000100012c87824 */ /* 0x000fe200078e0214 */
[----:B------:R-:W-:Y:S01]  /*fb80*/  R2UR UR4, R6 ;  /* 0x00000000060472ca */ /* 0x000fe200000e0000 */
[----:B------:R-:W-:Y:S01]  /*fb90*/  IMAD.MOV.U32 R201, RZ, RZ, 0x40000040 ;  /* 0x40000040ffc97424 */ /* 0x000fe200078e00ff */
[----:B------:R-:W-:Y:S01]  /*fba0*/  R2UR UR5, R7 ;  /* 0x00000000070572ca */ /* 0x000fe200000e0000 */
[----:B------:R-:W-:Y:S01]  /*fbb0*/  WARPGROUP.ARRIVE ;  /* 0x00000000000079c5 */ /* 0x000fe20000000000 */
[----:B------:R-:W-:Y:S01]  /*fbc0*/  R2UR UR6, R200 ;  /* 0x00000000c80672ca */ /* 0x000fe200000e0000 */
[----:B------:R-:W-:Y:S01]  /*fbd0*/  IMAD.MOV.U32 R185, RZ, RZ, 0x40000040 ;  /* 0x40000040ffb97424 */ /* 0x000fe200078e00ff */
[----:B------:R-:W-:Y:S01]  /*fbe0*/  R2UR UR7, R201 ;  /* 0x00000000c90772ca */ /* 0x000fe200000e0000 */
[----:B------:R-:W-:Y:S02]  /*fbf0*/  VIADD R184, R6, 0x2 ;  /* 0x0000000206b87836 */ /* 0x000fe40000000000 */
[----:B------:R-:W4:Y:S01]  /*fc00*/  S2R R3, SR_TID.X ;  /* 0x0000000000037919 */ /* 0x000f220000002100 */
[----:B------:R-:W-:Y:S01]  /*fc10*/  VIADD R201, R200, 0x800 ;  /* 0x00000800c8c97836 */ /* 0x000fe20000000000 */
[----:B------:R-:W-:Y:S01]  /*fc20*/  MOV R203, 0x40000040 ;  /* 0x4000004000cb7802 */ /* 0x000fe20000000f00 */
[----:B------:R-:W-:-:S07]  /*fc30*/  VIADD R205, R6, 0x800 ;  /* 0x0000080006cd7836 */ /* 0x000fce0000000000 */
        /* <DEDUP_REMOVED lines=9> */
[----:B----4-:R-:W-:-:S05]  /*fcd0*/  SHF.R.U32.HI R3, RZ, 0x7, R3 ;  /* 0x00000007ff037819 */ /* 0x010fca0000011603 */
[----:B0123--:R0:W1:Y:S02]  /*fce0*/  SHFL.IDX PT, R0, R3, RZ, 0x1f ;  /* 0x00001fff03007589 */ /* 0x00f06400000e0000 */
[----:B0-----:R-:W-:Y:S01]  /*fcf0*/  IMAD.MOV.U32 R3, RZ, RZ, 0x4 ;  /* 0x00000004ff037424 */ /* 0x001fe200078e00ff */
[----:B-1----:R-:W-:-:S04]  /*fd00*/  ISETP.GT.AND P2, PT, R0, 0x7f, PT ;  /* 0x0000007f0000780c */ /* 0x002fc80003f44270 */
        /* <DEDUP_REMOVED lines=153> */
[----:B------:R-:W-:Y:S02]  /*106a0*/  R2UR UR7, R185 ;  /* 0x00000000b90772ca */ /* 0x000fe400000e0000 */
[----:B------:R-:W-:Y:S01]  /*106b0*/  MOV R185, 0x40000040 ;  /* 0x4000004000b97802 */ /* 0x000fe20000000f00 */
[----:B------:R-:W-:Y:S02]  /*106c0*/  WARPGROUP.DEPBAR.LE gsb0, 0x0 ;  /* 0x00008000000079c5 */ /* 0x000fe40000010000 */
[----:B------:R-:W-:-:S08]  /*106d0*/  WARPGROUP.ARRIVE ;  /* 0x00000000000079c5 */ /* 0x000fd00000000000 */
        /* <DEDUP_REMOVED lines=24> */
[----:B------:R-:W-:Y:S01]  /*10860*/  IMAD.MOV.U32 R205, RZ, RZ, 0x40000040 ;  /* 0x40000040ffcd7424 */ /* 0x000fe200078e00ff */
[----:B------:R-:W-:Y:S02]  /*10870*/  WARPGROUP.DEPBAR.LE gsb0, 0x0 ;  /* 0x00008000000079c5 */ /* 0x000fe40000010000 */
[----:B------:R-:W-:-:S07]  /*10880*/  WARPGROUP.ARRIVE ;  /* 0x00000000000079c5 */ /* 0x000fce0000000000 */
        /* <DEDUP_REMOVED lines=127> */
[----:B------:R-:W-:Y:S01]  /*11080*/  VIADD R205, R6, 0xe00 ;  /* 0x00000e0006cd7836 */ /* 0x000fe20000000000 */
[----:B------:R-:W-:Y:S01]  /*11090*/  IADD3 R202, R0, R201, RZ ;  /* 0x000000c900ca7210 */ /* 0x000fe20007ffe0ff */
[----:B------:R-:W-:-:S02]  /*110a0*/  WARPGROUP.DEPBAR.LE gsb0, 0x0 ;  /* 0x00008000000079c5 */ /* 0x000fc40000010000 */
[----:B------:R-:W-:-:S08]  /*110b0*/  WARPGROUP.ARRIVE ;  /* 0x00000000000079c5 */ /* 0x000fd00000000000 */
        /* <DEDUP_REMOVED lines=8> */
[----:B------:R-:W-:Y:S01]  /*11140*/  R2UR UR5, R203 ;  /* 0x00000000cb0572ca */ /* 0x000fe200000e0000 */
[----:B------:R-:W-:Y:S01]  /*11150*/  IMAD.IADD R184, R184, 0x1, R201 ;  /* 0x00000001b8b87824 */ /* 0x000fe200078e02c9 */
[----:B------:R-:W-:-:S02]  /*11160*/  MOV R203, 0x40000040 ;  /* 0x4000004000cb7802 */ /* 0x000fc40000000f00 */
[----:B------:R-:W-:Y:S01]  /*11170*/  SEL R0, R0, 0x3e, P2 ;  /* 0x0000003e00007807 */ /* 0x000fe20001000000 */
        /* <DEDUP_REMOVED lines=11> */
[----:B------:R-:W-:Y:S01]  /*11230*/  IMAD.MOV.U32 R3, RZ, RZ, 0x1000 ;  /* 0x00001000ff037424 */ /* 0x000fe200078e00ff */
[----:B------:R-:W-:-:S04]  /*11240*/  LOP3.LUT R201, R0, 0x6, RZ, 0xc0, !PT ;  /* 0x0000000600c97812 */ /* 0x000fc800078ec0ff */
        /* <DEDUP_REMOVED lines=12> */
[----:B------:R-:W-:Y:S01]  /*11310*/  IMAD.MOV.U32 R201, RZ, RZ, 0x40000040 ;  /* 0x40000040ffc97424 */ /* 0x000fe200078e00ff */
[----:B------:R-:W-:-:S02]  /*11320*/  WARPGROUP.DEPBAR.LE gsb0, 0x0 ;  /* 0x00008000000079c5 */ /* 0x000fc40000010000 */
[----:B------:R-:W-:-:S07]  /*11330*/  WARPGROUP.ARRIVE ;  /* 0x00000000000079c5 */ /* 0x000fce0000000000 */
[----:B------:R-:W-:Y:S01]  /*11340*/  HGMMA.64x64x16.F32 R152, gdesc[UR4], R152, gsb0 ;  /* 0x00e00000049879f0 */ /* 0x000fe20008000898 */
[----:B------:R-:W-:Y:S01]  /*11350*/  R2UR UR4, R184 ;  /* 0x00000000b80472ca */ /* 0x000fe200000e0000 */
[----:B------:R-:W-:Y:S01]  /*11360*/  IMAD R184, R18, 0x1000, R14 ;  /* 0x0000100012b87824 */ /* 0x000fe200078e020e */
[----:B------:R-:W-:Y:S02]  /*11370*/  R2UR UR5, R185 ;  /* 0x00000000b90572ca */ /* 0x000fe400000e0000 */
[----:B------:R-:W-:Y:S02]  /*11380*/  R2UR UR6, R200 ;  /* 0x00000000c80672ca */ /* 0x000fe400000e0000 */
[----:B------:R-:W-:Y:S02]  /*11390*/  R2UR UR7, R201 ;  /* 0x00000000c90772ca */ /* 0x000fe400000e0000 */
[----:B------:R-:W-:Y:S01]  /*113a0*/  MOV R185, 0x40000040 ;  /* 0x4000004000b97802 */ /* 0x000fe20000000f00 */
[----:B------:R-:W-:-:S02]  /*113b0*/  WARPGROUP.DEPBAR.LE gsb0, 0x0 ;  /* 0x00008000000079c5 */ /* 0x000fc40000010000 */
[----:B------:R-:W-:-:S08]  /*113c0*/  WARPGROUP.ARRIVE ;  /* 0x00000000000079c5 */ /* 0x000fd00000000000 */
        /* <DEDUP_REMOVED lines=30> */
[----:B------:R-:W-:Y:S02]  /*115b0*/  FMNMX.FTZ R185, R163, R200, !PT ;  /* 0x000000c8a3b97209 */ /* 0x000fe40007810000 */
[----:B0-----:R-:W-:-:S05]  /*115c0*/  FMNMX.FTZ R0, R201, R202, !PT ;  /* 0x000000cac9007209 */ /* 0x001fca0007810000 */
[----:B------:R-:W-:Y:S01]  /*115d0*/  FADD.FTZ R200, -R0, R196 ;  /* 0x000000c400c87221 */ /* 0x000fe20000010100 */
[----:B------:R-:W-:Y:S01]  /*115e0*/  FMNMX.FTZ R196, R166, R185, !PT ;  /* 0x000000b9a6c47209 */ /* 0x000fe20007810000 */
[-C--:B------:R-:W-:Y:S02]  /*115f0*/  FMUL.FTZ R205, R0, R3.reuse ;  /* 0x0000000300cd7220 */ /* 0x080fe40000410000 */
[-C--:B------:R-:W-:Y:S01]  /*11600*/  FMUL.FTZ R200, R200, R3.reuse ;  /* 0x00000003c8c87220 */ /* 0x080fe20000410000 */
[----:B------:R-:W-:Y:S01]  /*11610*/  FMNMX.FTZ R185, R167, R196, !PT ;  /* 0x000000c4a7b97209 */ /* 0x000fe20007810000 */
[-CC-:B------:R-:W-:Y:S01]  /*11620*/  FFMA.FTZ R203, R157, R3.reuse, -R205.reuse ;  /* 0x000000039dcb7223 */ /* 0x180fe200000108cd */
[--C-:B------:R-:W-:Y:S01]  /*11630*/  FFMA.FTZ R152, R152, R3, -R205.reuse ;  /* 0x0000000398987223 */ /* 0x100fe200000108cd */
[----:B------:R0:W1:Y:S01]  /*11640*/  MUFU.EX2 R204, R200 ;  /* 0x000000c800cc7308 */ /* 0x0000620000000800 */
[----:B------:R-:W-:Y:S01]  /*11650*/  FMNMX.FTZ R196, R170, R185, !PT ;  /* 0x000000b9aac47209 */ /* 0x000fe20007810000 */
[-CC-:B------:R-:W-:Y:S01]  /*11660*/  FFMA.FTZ R153, R153, R3.reuse, -R205.reuse ;  /* 0x0000000399997223 */ /* 0x180fe200000108cd */
[-CC-:B------:R-:W-:Y:S01]  /*11670*/  FFMA.FTZ R156, R156, R3.reuse, -R205.reuse ;  /* 0x000000039c9c7223 */ /* 0x180fe200000108cd */
[-CC-:B------:R-:W-:Y:S01]  /*11680*/  FFMA.FTZ R201, R164, R3.reuse, -R205.reuse ;  /* 0x00000003a4c97223 */ /* 0x180fe200000108cd */
[----:B------:R-:W-:Y:S01]  /*11690*/  FMNMX.FTZ R185, R171, R196, !PT ;  /* 0x000000c4abb97209 */ /* 0x000fe20007810000 */
[-CC-:B------:R-:W-:Y:S01]  /*116a0*/  FFMA.FTZ R202, R165, R3.reuse, -R205.reuse ;  /* 0x00000003a5ca7223 */ /* 0x180fe200000108cd */
[--C-:B------:R-:W-:Y:S01]  /*116b0*/  FFMA.FTZ R169, R169, R3, -R205.reuse ;  /* 0x00000003a9a97223 */ /* 0x100fe200000108cd */
[----:B------:R-:W2:Y:S01]  /*116c0*/  MUFU.EX2 R152, R152 ;  /* 0x0000009800987308 */ /* 0x000ea20000000800 */
[----:B------:R-:W-:Y:S01]  /*116d0*/  FMNMX.FTZ R196, R174, R185, !PT ;  /* 0x000000b9aec47209 */ /* 0x000fe20007810000 */
[-CC-:B0-----:R-:W-:Y:S01]  /*116e0*/  FFMA.FTZ R200, R161, R3.reuse, -R205.reuse ;  /* 0x00000003a1c87223 */ /* 0x181fe200000108cd */
[-CC-:B------:R-:W-:Y:S01]  /*116f0*/  FFMA.FTZ R172, R172, R3.reuse, -R205.reuse ;  /* 0x00000003acac7223 */ /* 0x180fe200000108cd */
[-CC-:B------:R-:W-:Y:S01]  /*11700*/  FFMA.FTZ R173, R173, R3.reuse, -R205.reuse ;  /* 0x00000003adad7223 */ /* 0x180fe200000108cd */
[----:B------:R-:W-:Y:S01]  /*11710*/  FMNMX.FTZ R185, R175, R196, !PT ;  /* 0x000000c4afb97209 */ /* 0x000fe20007810000 */
[-CC-:B------:R-:W-:Y:S01]  /*11720*/  FFMA.FTZ R176, R176, R3.reuse, -R205.reuse ;  /* 0x00000003b0b07223 */ /* 0x180fe200000108cd */
[--C-:B------:R-:W-:Y:S01]  /*11730*/  FFMA.FTZ R177, R177, R3, -R205.reuse ;  /* 0x00000003b1b17223 */ /* 0x100fe200000108cd */
[----:B------:R-:W0:Y:S01]  /*11740*/  MUFU.EX2 R153, R153 ;  /* 0x0000009900997308 */ /* 0x000e220000000800 */
[----:B------:R-:W-:Y:S01]  /*11750*/  FMNMX.FTZ R196, R178, R185, !PT ;  /* 0x000000b9b2c47209 */ /* 0x000fe20007810000 */
[-CC-:B------:R-:W-:Y:S01]  /*11760*/  FFMA.FTZ R180, R180, R3.reuse, -R205.reuse ;  /* 0x00000003b4b47223 */ /* 0x180fe200000108cd */
[--C-:B------:R-:W-:Y:S01]  /*11770*/  FFMA.FTZ R181, R181, R3, -R205.reuse ;  /* 0x00000003b5b57223 */ /* 0x100fe200000108cd */
[----:B-1----:R-:W-:Y:S01]  /*11780*/  FMUL.FTZ R24, R24, R204 ;  /* 0x000000cc18187220 */ /* 0x002fe20000410000 */
[----:B------:R-:W-:Y:S01]  /*11790*/  FMNMX.FTZ R185, R179, R196, !PT ;  /* 0x000000c4b3b97209 */ /* 0x000fe20007810000 */
[-C--:B------:R-:W-:Y:S01]  /*117a0*/  FMUL.FTZ R25, R25, R204.reuse ;  /* 0x000000cc19197220 */ /* 0x080fe20000410000 */
[-C--:B------:R-:W-:Y:S01]  /*117b0*/  FMUL.FTZ R28, R28, R204.reuse ;  /* 0x000000cc1c1c7220 */ /* 0x080fe20000410000 */
[----:B------:R-:W-:Y:S01]  /*117c0*/  MUFU.EX2 R156, R156 ;  /* 0x0000009c009c7308 */ /* 0x000fe20000000800 */
[----:B------:R-:W-:Y:S01]  /*117d0*/  FMNMX.FTZ R196, R182, R185, !PT ;  /* 0x000000b9b6c47209 */ /* 0x000fe20007810000 */
[-C--:B------:R-:W-:Y:S01]  /*117e0*/  FMUL.FTZ R29, R29, R204.reuse ;  /* 0x000000cc1d1d7220 */ /* 0x080fe20000410000 */
[-C--:B------:R-:W-:Y:S01]  /*117f0*/  FMUL.FTZ R32, R32, R204.reuse ;  /* 0x000000cc20207220 */ /* 0x080fe20000410000 */
[----:B------:R-:W-:Y:S01]  /*11800*/  FMUL.FTZ R33, R33, R204 ;  /* 0x000000cc21217220 */ /* 0x000fe20000410000 */
[----:B------:R-:W-:Y:S01]  /*11810*/  FMNMX.FTZ R157, R183, R196, !PT ;  /* 0x000000c4b79d7209 */ /* 0x000fe20007810000 */
[-CC-:B------:R-:W-:Y:S01]  /*11820*/  FFMA.FTZ R196, R160, R3.reuse, -R205.reuse ;  /* 0x00000003a0c47223 */ /* 0x180fe200000108cd */
[-C--:B------:R-:W-:Y:S01]  /*11830*/  FMUL.FTZ R36, R36, R204.reuse ;  /* 0x000000cc24247220 */ /* 0x080fe20000410000 */
[----:B------:R1:W-:Y:S01]  /*11840*/  MUFU.EX2 R185, R203 ;  /* 0x000000cb00b97308 */ /* 0x0003e20000000800 */
[-C--:B------:R-:W-:Y:S01]  /*11850*/  FMUL.FTZ R37, R37, R204.reuse ;  /* 0x000000cc25257220 */ /* 0x080fe20000410000 */
[----:B------:R-:W3:Y:S01]  /*11860*/  SHFL.BFLY PT, R160, R157, 0x2, 0x1f ;  /* 0x0c401f009da07f89 */ /* 0x000ee200000e0000 */
[-C--:B------:R-:W-:Y:S01]  /*11870*/  FMUL.FTZ R40, R40, R204.reuse ;  /* 0x000000cc28287220 */ /* 0x080fe20000410000 */
[-C--:B------:R-:W-:Y:S01]  /*11880*/  FMUL.FTZ R41, R41, R204.reuse ;  /* 0x000000cc29297220 */ /* 0x080fe20000410000 */
[-C--:B------:R-:W-:Y:S01]  /*11890*/  FMUL.FTZ R44, R44, R204.reuse ;  /* 0x000000cc2c2c7220 */ /* 0x080fe20000410000 */
[-C--:B------:R-:W-:Y:S01]  /*118a0*/  FMUL.FTZ R45, R45, R204.reuse ;  /* 0x000000cc2d2d7220 */ /* 0x080fe20000410000 */
[-C--:B------:R-:W-:Y:S01]  /*118b0*/  FMUL.FTZ R48, R48, R204.reuse ;  /* 0x000000cc30307220 */ /* 0x080fe20000410000 */
[----:B------:R-:W-:Y:S01]  /*118c0*/  MUFU.EX2 R196, R196 ;  /* 0x000000c400c47308 */ /* 0x000fe20000000800 */
[----:B-1----:R-:W-:Y:S01]  /*118d0*/  FFMA.FTZ R203, R168, R3, -R205 ;  /* 0x00000003a8cb7223 */ /* 0x002fe200000108cd */
        /* <DEDUP_REMOVED lines=16> */
[----:B---3--:R-:W-:Y:S01]  /*119e0*/  FMNMX.FTZ R160, R157, R160, !PT ;  /* 0x000000a09da07209 */ /* 0x008fe20007810000 */
        /* <DEDUP_REMOVED lines=42> */
[----:B------:R-:W-:Y:S01]  /*11c90*/  FFMA.FTZ R199, R159, R3, -R160 ;  /* 0x000000039fc77223 */ /* 0x000fe200000108a0 */
[----:B------:R-:W-:-:S02]  /*11ca0*/  IMAD.MOV R159, RZ, RZ, -R194 ;  /* 0x000000ffff9f7224 */ /* 0x000fc400078e0ac2 */
[-CC-:B------:R-:W-:Y:S01]  /*11cb0*/  FFMA.FTZ R154, R154, R3.reuse, -R160.reuse ;  /* 0x000000039a9a7223 */ /* 0x180fe200000108a0 */
[-CC-:B------:R-:W-:Y:S01]  /*11cc0*/  FFMA.FTZ R161, R155, R3.reuse, -R160.reuse ;  /* 0x000000039ba17223 */ /* 0x180fe200000108a0 */
[--C-:B------:R-:W-:Y:S01]  /*11cd0*/  FFMA.FTZ R155, R158, R3, -R160.reuse ;  /* 0x000000039e9b7223 */ /* 0x100fe200000108a0 */
[----:B------:R-:W-:Y:S01]  /*11ce0*/  MUFU.EX2 R157, R157 ;  /* 0x0000009d009d7308 */ /* 0x000fe20000000800 */
[----:B------:R-:W-:Y:S01]  /*11cf0*/  ISETP.NE.AND P2, PT, R192, R159, PT ;  /* 0x0000009fc000720c */ /* 0x000fe20003f45270 */
[----:B------:R-:W-:Y:S02]  /*11d00*/  @!P1 VIADD R158, R187, 0x38840 ;  /* 0x00038840bb9e9836 */ /* 0x000fe40000000000 */
[-CC-:B------:R-:W-:Y:S01]  /*11d10*/  FFMA.FTZ R205, R162, R3.reuse, -R160.reuse ;  /* 0x00000003a2cd7223 */ /* 0x180fe200000108a0 */
[-CC-:B------:R-:W-:Y:S01]  /*11d20*/  FFMA.FTZ R206, R163, R3.reuse, -R160.reuse ;  /* 0x00000003a3ce7223 */ /* 0x180fe200000108a0 */
[-CC-:B------:R-:W-:Y:S01]  /*11d30*/  FFMA.FTZ R207, R166, R3.reuse, -R160.reuse ;  /* 0x00000003a6cf7223 */ /* 0x180fe200000108a0 */
[-C--:B------:R-:W-:Y:S01]  /*11d40*/  FFMA.FTZ R211, R167, R3.reuse, -R160 ;  /* 0x00000003a7d37223 */ /* 0x080fe200000108a0 */
[----:B------:R-:W-:Y:S01]  /*11d50*/  @!P1 PRMT R158, RZ, 0x654, R158 ;  /* 0x00000654ff9e9816 */ /* 0x000fe2000000009e */
[----:B------:R-:W1:Y:S01]  /*11d60*/  MUFU.EX2 R154, R154 ;  /* 0x0000009a009a7308 */ /* 0x000e620000000800 */
[-CC-:B------:R-:W-:Y:S01]  /*11d70*/  FFMA.FTZ R170, R170, R3.reuse, -R160.reuse ;  /* 0x00000003aaaa7223 */ /* 0x180fe200000108a0 */
[-CC-:B------:R-:W-:Y:S01]  /*11d80*/  FFMA.FTZ R171, R171, R3.reuse, -R160.reuse ;  /* 0x00000003abab7223 */ /* 0x180fe200000108a0 */
[-CC-:B------:R-:W-:Y:S01]  /*11d90*/  FFMA.FTZ R174, R174, R3.reuse, -R160.reuse ;  /* 0x00000003aeae7223 */ /* 0x180fe200000108a0 */
[----:B------:R2:W-:Y:S01]  /*11da0*/  @!P1 SYNCS.ARRIVE.TRANS64.RED.A1T0 RZ, [R158+URZ], RZ ;  /* 0x000000ff9eff99a7 */ /* 0x0005e2000810043f */
[----:B------:R-:W-:Y:S01]  /*11db0*/  FFMA.FTZ R175, R175, R3, -R160 ;  /* 0x00000003afaf7223 */ /* 0x000fe200000108a0 */
[----:B------:R-:W-:-:S02]  /*11dc0*/  @!P2 IMAD R159, R198, 0x40, R190 ;  /* 0x00000040c69fa824 */ /* 0x000fc400078e02be */
[-CC-:B------:R-:W-:Y:S01]  /*11dd0*/  FFMA.FTZ R178, R178, R3.reuse, -R160.reuse ;  /* 0x00000003b2b27223 */ /* 0x180fe200000108a0 */
[----:B------:R-:W3:Y:S01]  /*11de0*/  MUFU.EX2 R161, R161 ;  /* 0x000000a100a17308 */ /* 0x000ee20000000800 */
[-C--:B------:R-:W-:Y:S01]  /*11df0*/  FFMA.FTZ R179, R179, R3.reuse, -R160 ;  /* 0x00000003b3b37223 */ /* 0x080fe200000108a0 */
[----:B------:R-:W-:Y:S02]  /*11e00*/  @!P2 IMAD R159, R159, 0x4, R2 ;  /* 0x000000049f9fa824 */ /* 0x000fe400078e0202 */
[----:B------:R-:W-:Y:S01]  /*11e10*/  FFMA.FTZ R182, R182, R3, -R160 ;  /* 0x00000003b6b67223 */ /* 0x000fe200000108a0 */
[----:B--2---:R-:W-:Y:S01]  /*11e20*/  FFMA.FTZ R158, R204, R21, R152 ;  /* 0x00000015cc9e7223 */ /* 0x004fe20000010098 */
[----:B------:R-:W-:Y:S01]  /*11e30*/  FFMA.FTZ R162, R183, R3, -R160 ;  /* 0x00000003b7a27223 */ /* 0x000fe200000108a0 */
[----:B0-----:R-:W-:Y:S01]  /*11e40*/  F2FP.F16.F32.PACK_AB R152, R153, R152 ;  /* 0x000000989998723e */ /* 0x001fe200000000ff */
[----:B------:R-:W-:Y:S01]  /*11e50*/  @!P2 STS [R159+0x38400], R204 ;  /* 0x038400cc9f00a388 */ /* 0x000fe20000000800 */
[----:B------:R-:W0:Y:S01]  /*11e60*/  MUFU.EX2 R155, R155 ;  /* 0x0000009b009b7308 */ /* 0x000e220000000800 */
[----:B-1----:R-:W-:Y:S01]  /*11e70*/  FFMA.FTZ R186, R157, R186, R154 ;  /* 0x000000ba9dba7223 */ /* 0x002fe2000001009a */
[----:B------:R-:W-:Y:S01]  /*11e80*/  FADD.FTZ R163, R153, R158 ;  /* 0x0000009e99a37221 */ /* 0x000fe20000010000 */
[----:B------:R1:W-:Y:S01]  /*11e90*/  @!P2 STS [R159+0x38420], R157 ;  /* 0x0384209d9f00a388 */ /* 0x0003e20000000800 */
        /* <DEDUP_REMOVED lines=12> */
[----:B------:R-:W-:Y:S01]  /*11f60*/  MUFU.EX2 R205, R205 ;  /* 0x000000cd00cd7308 */ /* 0x000fe20000000800 */
[----:B0-----:R-:W-:Y:S01]  /*11f70*/  FADD.FTZ R183, R155, R158 ;  /* 0x0000009e9bb77221 */ /* 0x001fe20000010000 */
        /* <DEDUP_REMOVED lines=63> */
[----:B------:R-:W-:Y:S01]  /*12370*/  F2FP.F16.F32.PACK_AB R154, R185, R156 ;  /* 0x0000009cb99a723e */ /* 0x000fe200000000ff */
[-C--:B------:R-:W-:Y:S01]  /*12380*/  FMUL.FTZ R141, R141, R204.reuse ;  /* 0x000000cc8d8d7220 */ /* 0x080fe20000410000 */
[----:B--2---:R-:W-:Y:S01]  /*12390*/  F2FP.F16.F32.PACK_AB R155, R199, R155 ;  /* 0x0000009bc79b723e */ /* 0x004fe200000000ff */
[----:B------:R-:W-:Y:S01]  /*123a0*/  BAR.SYNC.DEFER_BLOCKING 0xf, 0x100 ;  /* 0x03c4000000007b1d */ /* 0x000fe20000010000 */
[----:B-1----:R-:W-:Y:S01]  /*123b0*/  F2FP.F16.F32.PACK_AB R157, R206, R205 ;  /* 0x000000cdce9d723e */ /* 0x002fe200000000ff */
[-C--:B------:R-:W-:Y:S01]  /*123c0*/  FMUL.FTZ R144, R144, R204.reuse ;  /* 0x000000cc90907220 */ /* 0x080fe20000410000 */
[----:B------:R-:W-:Y:S01]  /*123d0*/  F2FP.F16.F32.PACK_AB R158, R202, R201 ;  /* 0x000000c9ca9e723e */ /* 0x000fe200000000ff */
[-C--:B------:R-:W-:Y:S01]  /*123e0*/  FMUL.FTZ R145, R145, R204.reuse ;  /* 0x000000cc91917220 */ /* 0x080fe20000410000 */
[----:B0-----:R-:W-:Y:S01]  /*123f0*/  F2FP.F16.F32.PACK_AB R159, R211, R207 ;  /* 0x000000cfd39f723e */ /* 0x001fe200000000ff */
[----:B------:R-:W-:Y:S01]  /*12400*/  MUFU.EX2 R176, R176 ;  /* 0x000000b000b07308 */ /* 0x000fe20000000800 */
[----:B------:R-:W-:Y:S01]  /*12410*/  F2FP.F16.F32.PACK_AB R160, R169, R203 ;  /* 0x000000cba9a0723e */ /* 0x000fe200000000ff */
[----:B------:R-:W-:Y:S01]  /*12420*/  FMUL.FTZ R148, R148, R204 ;  /* 0x000000cc94947220 */ /* 0x000fe20000410000 */
[----:B---3--:R-:W-:Y:S01]  /*12430*/  F2FP.F16.F32.PACK_AB R161, R171, R170 ;  /* 0x000000aaaba1723e */ /* 0x008fe200000000ff */
[----:B------:R-:W-:Y:S01]  /*12440*/  FMUL.FTZ R149, R149, R204 ;  /* 0x000000cc95957220 */ /* 0x000fe20000410000 */
[----:B------:R-:W-:Y:S01]  /*12450*/  ISETP.GT.AND P2, PT, R197, RZ, PT ;  /* 0x000000ffc500720c */ /* 0x000fe20003f44270 */
[----:B------:R-:W-:Y:S01]  /*12460*/  IMAD.MOV.U32 R198, RZ, RZ, R18 ;  /* 0x000000ffffc67224 */ /* 0x000fe200078e0012 */
[----:B------:R-:W-:Y:S01]  /*12470*/  @!P1 IADD3 R187, R187, 0x38860, RZ ;  /* 0x00038860bbbb9810 */ /* 0x000fe20007ffe0ff */
[----:B------:R-:W0:Y:S03]  /*12480*/  MUFU.EX2 R177, R177 ;  /* 0x000000b100b17308 */ /* 0x000e260000000800 */
[----:B------:R-:W-:-:S05]  /*12490*/  @!P1 PRMT R187, RZ, 0x654, R187 ;  /* 0x00000654ffbb9816 */ /* 0x000fca00000000bb */
[----:B------:R-:W-:Y:S01]  /*124a0*/  MUFU.EX2 R180, R180 ;  /* 0x000000b400b47308 */ /* 0x000fe20000000800 */
[----:B------:R1:W-:Y:S07]  /*124b0*/  STSM.16.M88.4 [R195+0x36400], R152 ;  /* 0x03640098c3007844 */ /* 0x0003ee0000000200 */
[----:B------:R-:W2:Y:S01]  /*124c0*/  MUFU.EX2 R181, R181 ;  /* 0x000000b500b57308 */ /* 0x000ea20000000800 */
[----:B0-----:R-:W-:-:S07]  /*124d0*/  F2FP.F16.F32.PACK_AB R164, R177, R176 ;  /* 0x000000b0b1a4723e */ /* 0x001fce00000000ff */
[----:B------:R-:W0:Y:S08]  /*124e0*/  MUFU.EX2 R178, R178 ;  /* 0x000000b200b27308 */ /* 0x000e300000000800 */
[----:B------:R3:W-:Y:S01]  /*124f0*/  MUFU.EX2 R179, R182 ;  /* 0x000000b600b37308 */ /* 0x0007e20000000800 */
[----:B--2---:R-:W-:-:S07]  /*12500*/  F2FP.F16.F32.PACK_AB R166, R181, R180 ;  /* 0x000000b4b5a6723e */ /* 0x004fce00000000ff */
[----:B------:R2:W4:Y:S01]  /*12510*/  MUFU.EX2 R186, R162 ;  /* 0x000000a200ba7308 */ /* 0x0005220000000800 */
[----:B---3--:R-:W-:Y:S01]  /*12520*/  FADD.FTZ R182, R156, R163 ;  /* 0x000000a39cb67221 */ /* 0x008fe20000010000 */
[----:B------:R-:W-:Y:S02]  /*12530*/  F2FP.F16.F32.PACK_AB R156, R200, R196 ;  /* 0x000000c4c89c723e */ /* 0x000fe400000000ff */
[----:B------:R-:W-:Y:S01]  /*12540*/  F2FP.F16.F32.PACK_AB R163, R175, R174 ;  /* 0x000000aeafa3723e */ /* 0x000fe200000000ff */
[----:B------:R-:W-:Y:S01]  /*12550*/  FADD.FTZ R185, R185, R182 ;  /* 0x000000b6b9b97221 */ /* 0x000fe20000010000 */
[----:B0-----:R-:W-:Y:S01]  /*12560*/  F2FP.F16.F32.PACK_AB R165, R21, R178 ;  /* 0x000000b215a5723e */ /* 0x001fe200000000ff */
[----:B------:R0:W-:Y:S01]  /*12570*/  STSM.16.M88.4 [R210], R156 ;  /* 0x0000009cd2007844 */ /* 0x0001e20000000200 */
[----:B--2---:R-:W-:Y:S01]  /*12580*/  F2FP.F16.F32.PACK_AB R162, R173, R172 ;  /* 0x000000acada2723e */ /* 0x004fe200000000ff */
[----:B------:R-:W-:Y:S01]  /*12590*/  FADD.FTZ R185, R196, R185 ;  /* 0x000000b9c4b97221 */ /* 0x000fe20000010000 */
[----:B------:R-:W-:-:S03]  /*125a0*/  IMAD.MOV.U32 R196, RZ, RZ, R0 ;  /* 0x000000ffffc47224 */ /* 0x000fc600078e0000 */
        /* <DEDUP_REMOVED lines=11> */
[----:B------:R-:W-:-:S04]  /*12660*/  FADD.FTZ R173, R173, R172 ;  /* 0x000000acadad7221 */ /* 0x000fc80000010000 */
[----:B------:R-:W-:-:S04]  /*12670*/  FADD.FTZ R176, R176, R173 ;  /* 0x000000adb0b07221 */ /* 0x000fc80000010000 */
[----:B------:R-:W-:-:S04]  /*12680*/  FADD.FTZ R177, R177, R176 ;  /* 0x000000b0b1b17221 */ /* 0x000fc80000010000 */
[----:B------:R-:W-:Y:S01]  /*12690*/  FADD.FTZ R180, R180, R177 ;  /* 0x000000b1b4b47221 */ /* 0x000fe20000010000 */
[----:B------:R-:W-:Y:S02]  /*126a0*/  WARPGROUP.DEPBAR.LE gsb0, 0x0 ;  /* 0x00008000000079c5 */ /* 0x000fe40000010000 */
[----:B-1----:R-:W-:Y:S01]  /*126b0*/  IMAD.MOV.U32 R153, RZ, RZ, 0x40000040 ;  /* 0x40000040ff997424 */ /* 0x002fe200078e00ff */
        /* <DEDUP_REMOVED lines=18> */
[----:B------:R-:W-:Y:S02]  /*127e0*/  IMAD.MOV.U32 R199, RZ, RZ, R168 ;  /* 0x000000ffffc77224 */ /* 0x000fe400078e00a8 */
[----:B------:R-:W-:Y:S01]  /*127f0*/  FADD.FTZ R205, R205, R152 ;  /* 0x00000098cdcd7221 */ /* 0x000fe20000010000 */
[----:B------:R-:W-:-:S03]  /*12800*/  VIADD R152, R197, 0xffffffff ;  /* 0xffffffffc5987836 */ /* 0x000fc60000000000 */
        /* <DEDUP_REMOVED lines=10> */
[----:B------:R-:W-:-:S03]  /*128b0*/  FADD.FTZ R21, R181, R180 ;  /* 0x000000b4b5157221 */ /* 0x000fc60000010000 */
[----:B------:R-:W-:-:S04]  /*128c0*/  FADD.FTZ R179, R179, R178 ;  /* 0x000000b2b3b37221 */ /* 0x000fc80000010000 */
[----:B------:R-:W-:Y:S01]  /*128d0*/  FADD.FTZ R186, R186, R179 ;  /* 0x000000b3baba7221 */ /* 0x000fe20000010000 */
[----:B------:R-:W-:Y:S02]  /*128e0*/  WARPGROUP.DEPBAR.LE gsb0, 0x0 ;  /* 0x00008000000079c5 */ /* 0x000fe40000010000 */
[----:B------:R-:W-:-:S06]  /*128f0*/  WARPGROUP.ARRIVE ;  /* 0x00000000000079c5 */ /* 0x000fcc0000000000 */
        /* <DEDUP_REMOVED lines=12> */
.L_x_6972:
[----:B------:R-:W-:Y:S05]  /*129c0*/  BSYNC B0 ;  /* 0x0000000000007941 */ /* 0x000fea0003800000 */
.L_x_6971:
[----:B------:R-:W2:Y:S01]  /*129d0*/  SHFL.BFLY PT, R4, R21, 0x2, 0x1f ;  /* 0x0c401f0015047f89 */ /* 0x000ea200000e0000 */
[----:B01----:R-:W-:Y:S01]  /*129e0*/  IMAD.MOV.U32 R167, RZ, RZ, -0x800000 ;  /* 0xff800000ffa77424 */ /* 0x003fe200078e00ff */
[----:B------:R-:W-:Y:S01]  /*129f0*/  IADD3 R219, R219, 0x1, RZ ;  /* 0x00000001dbdb7810 */ /* 0x000fe20007ffe0ff */
[----:B------:R-:W-:Y:S01]  /*12a00*/  IMAD.MOV.U32 R169, RZ, RZ, -0x800000 ;  /* 0xff800000ffa97424 */ /* 0x000fe200078e00ff */
[----:B------:R-:W0:Y:S01]  /*12a10*/  SHFL.BFLY PT, R7, R186, 0x2, 0x1f ;  /* 0x0c401f00ba077f89 */ /* 0x000e2200000e0000 */
[----:B------:R-:W-:Y:S08]  /*12a20*/  BAR.ARV 0x8, 0xa0 ;  /* 0x0202800000007b1d */ /* 0x000ff00000002000 */
[----:B------:R-:W-:Y:S01]  /*12a30*/  BAR.SYNC.DEFER_BLOCKING 0xf, 0x100 ;  /* 0x03c4000000007b1d */ /* 0x000fe20000010000 */
[----:B--2---:R-:W-:Y:S01]  /*12a40*/  FADD.FTZ R4, R4, R21 ;  /* 0x0000001504047221 */ /* 0x004fe20000010000 */
[----:B0-----:R-:W-:-:S04]  /*12a50*/  FADD.FTZ R8, R7, R186 ;  /* 0x000000ba07087221 */ /* 0x001fc80000010000 */
[----:B------:R-:W0:Y:S04]  /*12a60*/  SHFL.BFLY PT, R5, R4, 0x1, 0x1f ;  /* 0x0c201f0004057f89 */ /* 0x000e2800000e0000 */
[----:B------:R-:W1:Y:S01]  /*12a70*/  SHFL.BFLY PT, R7, R8, 0x1, 0x1f ;  /* 0x0c201f0008077f89 */ /* 0x000e6200000e0000 */
[----:B0-----:R-:W-:Y:S01]  /*12a80*/  FADD.FTZ R10, R4, R5 ;  /* 0x00000005040a7221 */ /* 0x001fe20000010000 */
[----:B------:R-:W-:Y:S02]  /*12a90*/  VIADD R4, R18, 0x1 ;  /* 0x0000000112047836 */ /* 0x000fe40000000000 */
[----:B-1----:R-:W-:Y:S02]  /*12aa0*/  FADD.FTZ R5, R8, R7 ;  /* 0x0000000708057221 */ /* 0x002fe40000010000 */
[----:B------:R-:W-:-:S02]  /*12ab0*/  FSETP.NE.FTZ.AND P2, PT, R10, RZ, PT ;  /* 0x000000ff0a00720b */ /* 0x000fc40003f55000 */
[----:B------:R-:W-:Y:S02]  /*12ac0*/  IADD3 R7, -R194, RZ, RZ ;  /* 0x000000ffc2077210 */ /* 0x000fe40007ffe1ff */
[----:B------:R-:W-:Y:S02]  /*12ad0*/  FSETP.NE.FTZ.AND P3, PT, R5, RZ, PT ;  /* 0x000000ff0500720b */ /* 0x000fe40003f75000 */
[----:B------:R-:W-:Y:S02]  /*12ae0*/  ISETP.NE.AND P0, PT, R192, R7, PT ;  /* 0x00000007c000720c */ /* 0x000fe40003f05270 */
[----:B------:R-:W-:Y:S02]  /*12af0*/  CS2R R6, SRZ ;  /* 0x0000000000067805 */ /* 0x000fe4000001ff00 */
[----:B------:R-:W-:-:S04]  /*12b00*/  ISETP.NE.AND P1, PT, R4, 0x2, PT ;  /* 0x000000020400780c */ /* 0x000fc80003f25270 */
[----:B------:R-:W-:Y:S01]  /*12b10*/  SEL R8, RZ, 0x1, P1 ;  /* 0x00000001ff087807 */ /* 0x000fe20000800000 */
[----:B------:R-:W0:Y:S03]  /*12b20*/  @P2 MUFU.RCP R7, R10 ;  /* 0x0000000a00072308 */ /* 0x000e260000001000 */
[----:B------:R-:W-:Y:S01]  /*12b30*/  LOP3.LUT R19, R19, R8, RZ, 0x3c, !PT ;  /* 0x0000000813137212 */ /* 0x000fe200078e3cff */
[C---:B------:R-:W-:Y:S01]  /*12b40*/  @P3 FMUL.FTZ R20, R3.reuse, 0.69314718246459960938 ;  /* 0x3f31721803143820 */ /* 0x040fe20000410000 */
[----:B------:R-:W-:Y:S02]  /*12b50*/  @!P0 IMAD R9, R18, 0x40, R190 ;  /* 0x0000004012098824 */ /* 0x000fe400078e02be */
[----:B------:R-:W-:Y:S01]  /*12b60*/  @P2 FMUL.FTZ R18, R3, 0.69314718246459960938 ;  /* 0x3f31721803122820 */ /* 0x000fe20000410000 */
[----:B------:R-:W1:Y:S01]  /*12b70*/  @P3 MUFU.RCP R6, R5 ;  /* 0x0000000500063308 */ /* 0x000e620000001000 */
[----:B------:R-:W-:-:S07]  /*12b80*/  @!P0 IMAD R9, R9, 0x4, R2 ;  /* 0x0000000409098824 */ /* 0x000fce00078e0202 */
[----:B------:R-:W2:Y:S01]  /*12b90*/  @P2 MUFU.LG2 R2, R10 ;  /* 0x0000000a00022308 */ /* 0x000ea20000000c00 */
[----:B0-----:R-:W-:Y:S01]  /*12ba0*/  @!P0 STS [R9+0x38400], R7 ;  /* 0x0384000709008388 */ /* 0x001fe20000000800 */
[-C--:B------:R-:W-:Y:S01]  /*12bb0*/  FMUL.FTZ R177, R24, R7.reuse ;  /* 0x0000000718b17220 */ /* 0x080fe20000410000 */
[-C--:B------:R-:W-:Y:S01]  /*12bc0*/  FMUL.FTZ R24, R33, R7.reuse ;  /* 0x0000000721187220 */ /* 0x080fe20000410000 */
[-C--:B------:R-:W-:Y:S01]  /*12bd0*/  FMUL.FTZ R175, R25, R7.reuse ;  /* 0x0000000719af7220 */ /* 0x080fe20000410000 */
[-C--:B------:R-:W-:Y:S01]  /*12be0*/  FMUL.FTZ R176, R28, R7.reuse ;  /* 0x000000071cb07220 */ /* 0x080fe20000410000 */
[-C--:B------:R-:W-:Y:S01]  /*12bf0*/  FMUL.FTZ R173, R29, R7.reuse ;  /* 0x000000071dad7220 */ /* 0x080fe20000410000 */
[-C--:B------:R-:W-:Y:S01]  /*12c00*/  FMUL.FTZ R174, R32, R7.reuse ;  /* 0x0000000720ae7220 */ /* 0x080fe20000410000 */
[----:B------:R-:W0:Y:S01]  /*12c10*/  @P3 MUFU.LG2 R21, R5 ;  /* 0x0000000500153308 */ /* 0x000e220000000c00 */
        /* <DEDUP_REMOVED lines=63> */
[-C--:B-1----:R-:W-:Y:S01]  /*13010*/  FMUL.FTZ R9, R58, R6.reuse ;  /* 0x000000063a097220 */ /* 0x082fe20000410000 */
        /* <DEDUP_REMOVED lines=66> */
.L_x_6898:
[----:B------:R-:W-:Y:S05]  /*13440*/  BSYNC B7 ;  /* 0x0000000000077941 */ /* 0x000fea0003800000 */
.L_x_6896:
        /* <DEDUP_REMOVED lines=9> */
[----:B-----5:R-:W2:Y:S01]  /*134e0*/  S2R R33, SR_SWINHI ;  /* 0x0000000000217919 */ /* 0x020ea20000002f00 */
        /* <DEDUP_REMOVED lines=26> */
[----:B------:R-:W-:Y:S01]  /*13690*/  IADD3 R197, P3, R122, 0x2000, RZ ;  /* 0x000020007ac57810 */ /* 0x000fe20007f7e0ff */
[--C-:B------:R-:W-:Y:S01]  /*136a0*/  IMAD.X R41, RZ, RZ, R123.reuse, P1 ;  /* 0x000000ffff297224 */ /* 0x100fe200008e067b */
[----:B------:R-:W-:Y:S01]  /*136b0*/  LOP3.LUT R40, R179, 0x380, RZ, 0xc0, !PT ;  /* 0x00000380b3287812 */ /* 0x000fe200078ec0ff */
[--C-:B------:R-:W-:Y:S01]  /*136c0*/  IMAD.X R45, RZ, RZ, R123.reuse, P0 ;  /* 0x000000ffff2d7224 */ /* 0x100fe200000e067b */
[----:B------:R-:W-:Y:S01]  /*136d0*/  LOP3.LUT R44, R181, 0x380, RZ, 0xc0, !PT ;  /* 0x00000380b52c7812 */ /* 0x000fe200078ec0ff */
[----:B------:R-:W-:Y:S01]  /*136e0*/  IMAD.X R53, RZ, RZ, R123, P3 ;  /* 0x000000ffff357224 */ /* 0x000fe200018e067b */
[----:B------:R-:W-:Y:S02]  /*136f0*/  LOP3.LUT R52, R197, 0x380, RZ, 0xc0, !PT ;  /* 0x00000380c5347812 */ /* 0x000fe400078ec0ff */
[----:B------:R-:W-:Y:S02]  /*13700*/  SHF.R.U64 R40, R40, 0x3, RZ ;  /* 0x0000000328287819 */ /* 0x000fe400000012ff */
[----:B------:R-:W-:-:S02]  /*13710*/  SHF.R.U64 R44, R44, 0x3, RZ ;  /* 0x000000032c2c7819 */ /* 0x000fc400000012ff */
[C---:B------:R-:W-:Y:S02]  /*13720*/  IADD3 R183, P4, R122.reuse, 0x60, RZ ;  /* 0x000000607ab77810 */ /* 0x040fe40007f9e0ff */
[C---:B------:R-:W-:Y:S02]  /*13730*/  IADD3 R56, P6, R122.reuse, 0x2020, RZ ;  /* 0x000020207a387810 */ /* 0x040fe40007fde0ff */
[----:B------:R-:W-:Y:S01]  /*13740*/  IADD3 R60, P5, R122, 0x2040, RZ ;  /* 0x000020407a3c7810 */ /* 0x000fe20007fbe0ff */
[--C-:B------:R-:W-:Y:S01]  /*13750*/  IMAD.X R49, RZ, RZ, R123.reuse, P4 ;  /* 0x000000ffff317224 */ /* 0x100fe200020e067b */
[----:B------:R-:W-:Y:S02]  /*13760*/  SHF.R.U64 R52, R52, 0x3, RZ ;  /* 0x0000000334347819 */ /* 0x000fe400000012ff */
[----:B------:R-:W-:Y:S01]  /*13770*/  IADD3 R98, P1, R122, 0x4000, RZ ;  /* 0x000040007a627810 */ /* 0x000fe20007f3e0ff */
[----:B------:R-:W-:Y:S01]  /*13780*/  IMAD.X R61, RZ, RZ, R123, P5 ;  /* 0x000000ffff3d7224 */ /* 0x000fe200028e067b */
[----:B------:R-:W-:-:S02]  /*13790*/  LOP3.LUT R40, R40, R179, RZ, 0x3c, !PT ;  /* 0x000000b328287212 */ /* 0x000fc400078e3cff */
[----:B------:R-:W-:Y:S01]  /*137a0*/  LOP3.LUT R44, R44, R181, RZ, 0x3c, !PT ;  /* 0x000000b52c2c7212 */ /* 0x000fe200078e3cff */
[----:B------:R-:W-:Y:S01]  /*137b0*/  IMAD.X R99, RZ, RZ, R123, P1 ;  /* 0x000000ffff637224 */ /* 0x000fe200008e067b */
[----:B------:R-:W-:Y:S02]  /*137c0*/  LOP3.LUT R48, R183, 0x380, RZ, 0xc0, !PT ;  /* 0x00000380b7307812 */ /* 0x000fe400078ec0ff */
[----:B------:R-:W-:Y:S02]  /*137d0*/  LOP3.LUT R179, R56, 0x380, RZ, 0xc0, !PT ;  /* 0x0000038038b37812 */ /* 0x000fe400078ec0ff */
[----:B------:R-:W-:Y:S02]  /*137e0*/  LOP3.LUT R181, R60, 0x380, RZ, 0xc0, !PT ;  /* 0x000003803cb57812 */ /* 0x000fe400078ec0ff */
[----:B------:R-:W-:Y:S02]  /*137f0*/  LOP3.LUT R52, R52, R197, RZ, 0x3c, !PT ;  /* 0x000000c534347212 */ /* 0x000fe400078e3cff */
[----:B------:R-:W-:-:S02]  /*13800*/  LOP3.LUT R197, R98, 0x380, RZ, 0xc0, !PT ;  /* 0x0000038062c57812 */ /* 0x000fc400078ec0ff */
[----:B------:R-:W-:Y:S02]  /*13810*/  SHF.R.U64 R48, R48, 0x3, RZ ;  /* 0x0000000330307819 */ /* 0x000fe400000012ff */
[----:B------:R-:W-:Y:S02]  /*13820*/  SHF.R.U64 R179, R179, 0x3, RZ ;  /* 0x00000003b3b37819 */ /* 0x000fe400000012ff */
[----:B------:R-:W-:Y:S02]  /*13830*/  SHF.R.U64 R181, R181, 0x3, RZ ;  /* 0x00000003b5b57819 */ /* 0x000fe400000012ff */
[C---:B------:R-:W-:Y:S02]  /*13840*/  IADD3 R64, P2, R122.reuse, 0x2060, RZ ;  /* 0x000020607a407810 */ /* 0x040fe40007f5e0ff */
[C---:B------:R-:W-:Y:S02]  /*13850*/  IADD3 R4, P0, R122.reuse, 0x4020, RZ ;  /* 0x000040207a047810 */ /* 0x040fe40007f1e0ff */
[C---:B------:R-:W-:Y:S01]  /*13860*/  IADD3 R32, P4, R122.reuse, 0x4040, RZ ;  /* 0x000040407a207810 */ /* 0x040fe20007f9e0ff */
[--C-:B------:R-:W-:Y:S01]  /*13870*/  IMAD.X R65, RZ, RZ, R123.reuse, P2 ;  /* 0x000000ffff417224 */ /* 0x100fe200010e067b */
[----:B------:R-:W-:Y:S01]  /*13880*/  IADD3.X R57, RZ, R123, RZ, P6, !PT ;  /* 0x0000007bff397210 */ /* 0x000fe200037fe4ff */
[--C-:B------:R-:W-:Y:S01]  /*13890*/  IMAD.X R103, RZ, RZ, R123.reuse, P0 ;  /* 0x000000ffff677224 */ /* 0x100fe200000e067b */
[----:B------:R-:W-:Y:S01]  /*138a0*/  SHF.R.U64 R197, R197, 0x3, RZ ;  /* 0x00000003c5c57819 */ /* 0x000fe200000012ff */
[----:B------:R-:W-:Y:S01]  /*138b0*/  IMAD.X R107, RZ, RZ, R123, P4 ;  /* 0x000000ffff6b7224 */ /* 0x000fe200020e067b */
[----:B------:R-:W-:-:S02]  /*138c0*/  IADD3 R6, P6, R122, 0x6000, RZ ;  /* 0x000060007a067810 */ /* 0x000fc40007fde0ff */
[----:B------:R-:W-:Y:S02]  /*138d0*/  LOP3.LUT R48, R48, R183, RZ, 0x3c, !PT ;  /* 0x000000b730307212 */ /* 0x000fe400078e3cff */
[----:B------:R-:W-:Y:S01]  /*138e0*/  LOP3.LUT R56, R179, R56, RZ, 0x3c, !PT ;  /* 0x00000038b3387212 */ /* 0x000fe200078e3cff */
[----:B------:R-:W-:Y:S01]  /*138f0*/  IMAD.X R115, RZ, RZ, R123, P6 ;  /* 0x000000ffff737224 */ /* 0x000fe200030e067b */
[----:B------:R-:W-:Y:S02]  /*13900*/  LOP3.LUT R60, R181, R60, RZ, 0x3c, !PT ;  /* 0x0000003cb53c7212 */ /* 0x000fe400078e3cff */
[----:B------:R-:W-:Y:S02]  /*13910*/  LOP3.LUT R183, R64, 0x380, RZ, 0xc0, !PT ;  /* 0x0000038040b77812 */ /* 0x000fe400078ec0ff */
[----:B------:R-:W-:Y:S02]  /*13920*/  LOP3.LUT R179, R4, 0x380, RZ, 0xc0, !PT ;  /* 0x0000038004b37812 */ /* 0x000fe400078ec0ff */
[----:B------:R-:W-:-:S02]  /*13930*/  LOP3.LUT R181, R32, 0x380, RZ, 0xc0, !PT ;  /* 0x0000038020b57812 */ /* 0x000fc400078ec0ff */
[----:B------:R-:W-:Y:S02]  /*13940*/  LOP3.LUT R33, R122, 0x380, RZ, 0xc0, !PT ;  /* 0x000003807a217812 */ /* 0x000fe400078ec0ff */
[----:B------:R-:W-:Y:S02]  /*13950*/  LOP3.LUT R98, R197, R98, RZ, 0x3c, !PT ;  /* 0x00000062c5627212 */ /* 0x000fe400078e3cff */
[----:B------:R-:W-:Y:S02]  /*13960*/  LOP3.LUT R197, R6, 0x380, RZ, 0xc0, !PT ;  /* 0x0000038006c57812 */ /* 0x000fe400078ec0ff */
[----:B------:R-:W-:Y:S02]  /*13970*/  SHF.R.U64 R183, R183, 0x3, RZ ;  /* 0x00000003b7b77819 */ /* 0x000fe400000012ff */
[----:B------:R-:W-:Y:S02]  /*13980*/  SHF.R.U64 R179, R179, 0x3, RZ ;  /* 0x00000003b3b37819 */ /* 0x000fe400000012ff */
[----:B------:R-:W-:-:S02]  /*13990*/  SHF.R.U64 R181, R181, 0x3, RZ ;  /* 0x00000003b5b57819 */ /* 0x000fc400000012ff */
[C---:B------:R-:W-:Y:S02]  /*139a0*/  IADD3 R36, P3, R122.reuse, 0x4060, RZ ;  /* 0x000040607a247810 */ /* 0x040fe40007f7e0ff */
[C---:B------:R-:W-:Y:S02]  /*139b0*/  IADD3 R0, P5, R122.reuse, 0x6020, RZ ;  /* 0x000060207a007810 */ /* 0x040fe40007fbe0ff */
[C---:B------:R-:W-:Y:S02]  /*139c0*/  IADD3 R26, P2, R122.reuse, 0x6040, RZ ;  /* 0x000060407a1a7810 */ /* 0x040fe40007f5e0ff */
[----:B------:R-:W-:Y:S01]  /*139d0*/  IADD3 R30, P1, R122, 0x6060, RZ ;  /* 0x000060607a1e7810 */ /* 0x000fe20007f3e0ff */
[--C-:B------:R-:W-:Y:S01]  /*139e0*/  IMAD.X R119, RZ, RZ, R123.reuse, P5 ;  /* 0x000000ffff777224 */ /* 0x100fe200028e067b */
[----:B------:R-:W-:Y:S02]  /*139f0*/  SHF.R.U64 R33, R33, 0x3, RZ ;  /* 0x0000000321217819 */ /* 0x000fe400000012ff */
[----:B------:R-:W-:Y:S01]  /*13a00*/  SHF.R.U64 R197, R197, 0x3, RZ ;  /* 0x00000003c5c57819 */ /* 0x000fe200000012ff */
[----:B------:R-:W-:Y:S01]  /*13a10*/  IMAD.X R37, RZ, RZ, R123, P1 ;  /* 0x000000ffff257224 */ /* 0x000fe200008e067b */
[----:B------:R-:W-:-:S02]  /*13a20*/  LOP3.LUT R64, R183, R64, RZ, 0x3c, !PT ;  /* 0x00000040b7407212 */ /* 0x000fc400078e3cff */
[----:B------:R-:W-:Y:S02]  /*13a30*/  LOP3.LUT R102, R179, R4, RZ, 0x3c, !PT ;  /* 0x00000004b3667212 */ /* 0x000fe400078e3cff */
[----:B------:R-:W-:Y:S02]  /*13a40*/  LOP3.LUT R106, R181, R32, RZ, 0x3c, !PT ;  /* 0x00000020b56a7212 */ /* 0x000fe400078e3cff */
[----:B------:R-:W-:Y:S02]  /*13a50*/  LOP3.LUT R183, R36, 0x380, RZ, 0xc0, !PT ;  /* 0x0000038024b77812 */ /* 0x000fe400078ec0ff */
[----:B------:R-:W-:Y:S02]  /*13a60*/  F2FP.F16.F32.PACK_AB R4, R175, R177 ;  /* 0x000000b1af04723e */ /* 0x000fe400000000ff */
[----:B------:R-:W-:Y:S02]  /*13a70*/  LOP3.LUT R27, R0, 0x380, RZ, 0xc0, !PT ;  /* 0x00000380001b7812 */ /* 0x000fe400078ec0ff */
[----:B------:R-:W-:-:S02]  /*13a80*/  LOP3.LUT R32, R26, 0x380, RZ, 0xc0, !PT ;  /* 0x000003801a207812 */ /* 0x000fc400078ec0ff */
[----:B------:R-:W-:Y:S01]  /*13a90*/  LOP3.LUT R122, R33, R122, RZ, 0x3c, !PT ;  /* 0x0000007a217a7212 */ /* 0x000fe200078e3cff */
[----:B------:R-:W-:Y:S01]  /*13aa0*/  IMAD.X R33, RZ, RZ, R123, P2 ;  /* 0x000000ffff217224 */ /* 0x000fe200010e067b */
[----:B------:R-:W-:Y:S02]  /*13ab0*/  LOP3.LUT R175, R30, 0x380, RZ, 0xc0, !PT ;  /* 0x000003801eaf7812 */ /* 0x000fe400078ec0ff */
[----:B------:R-:W-:Y:S02]  /*13ac0*/  LOP3.LUT R114, R197, R6, RZ, 0x3c, !PT ;  /* 0x00000006c5727212 */ /* 0x000fe400078e3cff */
[----:B------:R-:W-:Y:S02]  /*13ad0*/  F2FP.F16.F32.PACK_AB R6, R173, R176 ;  /* 0x000000b0ad06723e */ /* 0x000fe400000000ff */
[----:B------:R-:W-:Y:S02]  /*13ae0*/  IADD3.X R111, RZ, R123, RZ, P3, !PT ;  /* 0x0000007bff6f7210 */ /* 0x000fe40001ffe4ff */
[----:B------:R-:W-:-:S02]  /*13af0*/  SHF.R.U64 R183, R183, 0x3, RZ ;  /* 0x00000003b7b77819 */ /* 0x000fc400000012ff */
[----:B------:R-:W-:Y:S02]  /*13b00*/  SHF.R.U64 R27, R27, 0x3, RZ ;  /* 0x000000031b1b7819 */ /* 0x000fe400000012ff */
[----:B------:R-:W-:Y:S02]  /*13b10*/  SHF.R.U64 R173, R32, 0x3, RZ ;  /* 0x0000000320ad7819 */ /* 0x000fe400000012ff */
[----:B------:R-:W-:Y:S01]  /*13b20*/  MOV R123, R122 ;  /* 0x0000007a007b7202 */ /* 0x000fe20000000f00 */
[----:B------:R-:W-:Y:S01]  /*13b30*/  BAR.SYNC.DEFER_BLOCKING 0x1, 0x100 ;  /* 0x0044000000007b1d */ /* 0x000fe20000010000 */
[----:B------:R-:W-:Y:S02]  /*13b40*/  SHF.R.U64 R175, R175, 0x3, RZ ;  /* 0x00000003afaf7819 */ /* 0x000fe400000012ff */
[----:B------:R-:W-:Y:S02]  /*13b50*/  LOP3.LUT R110, R183, R36, RZ, 0x3c, !PT ;  /* 0x00000024b76e7212 */ /* 0x000fe400078e3cff */
        /* <DEDUP_REMOVED lines=9> */
[----:B------:R-:W-:Y:S01]  /*13bf0*/  MOV R52, R52 ;  /* 0x0000003400347202 */ /* 0x000fe20000000f00 */
[----:B------:R2:W-:Y:S01]  /*13c00*/  STSM.16.M88.4 [R123], R4 ;  /* 0x000000047b007844 */ /* 0x0005e20000000200 */
[----:B------:R-:W-:Y:S02]  /*13c10*/  MOV R56, R56 ;  /* 0x0000003800387202 */ /* 0x000fe40000000f00 */
[----:B------:R-:W-:Y:S01]  /*13c20*/  MOV R60, R60 ;  /* 0x0000003c003c7202 */ /* 0x000fe20000000f00 */
[----:B------:R-:W-:Y:S01]  /*13c30*/  STSM.16.M88.4 [R122], R24 ;  /* 0x000000187a007844 */ /* 0x000fe20000000200 */
[----:B------:R-:W-:-:S02]  /*13c40*/  F2FP.F16.F32.PACK_AB R81, R83, R82 ;  /* 0x000000525351723e */ /* 0x000fc400000000ff */
[----:B------:R-:W-:Y:S01]  /*13c50*/  F2FP.F16.F32.PACK_AB R88, R89, R88 ;  /* 0x000000585958723e */ /* 0x000fe200000000ff */
[----:B------:R-:W-:Y:S01]  /*13c60*/  STSM.16.M88.4 [R44], R28 ;  /* 0x0000001c2c007844 */ /* 0x000fe20000000200 */
[----:B------:R-:W-:Y:S02]  /*13c70*/  MOV R64, R64 ;  /* 0x0000004000407202 */ /* 0x000fe40000000f00 */
[----:B------:R-:W-:Y:S02]  /*13c80*/  F2FP.F16.F32.PACK_AB R82, R85, R84 ;  /* 0x000000545552723e */ /* 0x000fe400000000ff */
[----:B------:R-:W-:Y:S02]  /*13c90*/  F2FP.F16.F32.PACK_AB R83, R87, R86 ;  /* 0x000000565753723e */ /* 0x000fe400000000ff */
[----:B------:R-:W-:Y:S02]  /*13ca0*/  F2FP.F16.F32.PACK_AB R89, R91, R90 ;  /* 0x0000005a5b59723e */ /* 0x000fe400000000ff */
[----:B--2---:R-:W-:-:S02]  /*13cb0*/  F2FP.F16.F32.PACK_AB R4, R162, R165 ;  /* 0x000000a5a204723e */ /* 0x004fc400000000ff */
[----:B------:R-:W-:Y:S02]  /*13cc0*/  F2FP.F16.F32.PACK_AB R5, R51, R50 ;  /* 0x000000323305723e */ /* 0x000fe400000000ff */
[----:B------:R-:W-:Y:S02]  /*13cd0*/  F2FP.F16.F32.PACK_AB R6, R160, R163 ;  /* 0x000000a3a006723e */ /* 0x000fe400000000ff */
[----:B------:R-:W-:Y:S02]  /*13ce0*/  F2FP.F16.F32.PACK_AB R7, R55, R54 ;  /* 0x000000363707723e */ /* 0x000fe400000000ff */
[----:B------:R-:W-:Y:S02]  /*13cf0*/  MOV R0, R98 ;  /* 0x0000006200007202 */ /* 0x000fe40000000f00 */
        /* <DEDUP_REMOVED lines=12> */
[----:B------:R-:W-:Y:S01]  /*13dc0*/  F2FP.F16.F32.PACK_AB R104, R105, R104 ;  /* 0x000000686968723e */ /* 0x000fe200000000ff */
[----:B------:R-:W-:Y:S01]  /*13dd0*/  STSM.16.M88.4 [R64], R80 ;  /* 0x0000005040007844 */ /* 0x000fe20000000200 */
[----:B------:R-:W-:Y:S02]  /*13de0*/  MOV R41, R114 ;  /* 0x0000007200297202 */ /* 0x000fe40000000f00 */
[----:B------:R-:W-:Y:S01]  /*13df0*/  F2FP.F16.F32.PACK_AB R105, R66, R62 ;  /* 0x0000003e4269723e */ /* 0x000fe200000000ff */
[----:B------:R2:W-:Y:S01]  /*13e00*/  STSM.16.M88.4 [R0], R88 ;  /* 0x0000005800007844 */ /* 0x0005e20000000200 */
[----:B------:R-:W-:Y:S02]  /*13e10*/  F2FP.F16.F32.PACK_AB R106, R109, R108 ;  /* 0x0000006c6d6a723e */ /* 0x000fe400000000ff */
[----:B------:R-:W-:Y:S01]  /*13e20*/  F2FP.F16.F32.PACK_AB R107, R70, R68 ;  /* 0x00000044466b723e */ /* 0x000fe200000000ff */
[----:B------:R-:W-:Y:S01]  /*13e30*/  STSM.16.M88.4 [R102], R96 ;  /* 0x0000006066007844 */ /* 0x000fe20000000200 */
[----:B------:R-:W-:-:S02]  /*13e40*/  F2FP.F16.F32.PACK_AB R112, R113, R112 ;  /* 0x000000707170723e */ /* 0x000fc400000000ff */
[----:B------:R-:W-:Y:S01]  /*13e50*/  MOV R110, R110 ;  /* 0x0000006e006e7202 */ /* 0x000fe20000000f00 */
[----:B------:R-:W-:Y:S01]  /*13e60*/  STSM.16.M88.4 [R40], R104 ;  /* 0x0000006828007844 */ /* 0x000fe20000000200 */
[----:B------:R-:W-:Y:S02]  /*13e70*/  F2FP.F16.F32.PACK_AB R113, R153, R152 ;  /* 0x000000989971723e */ /* 0x000fe400000000ff */
[----:B------:R-:W-:Y:S02]  /*13e80*/  F2FP.F16.F32.PACK_AB R114, R117, R116 ;  /* 0x000000747572723e */ /* 0x000fe400000000ff */
[----:B------:R-:W-:Y:S02]  /*13e90*/  F2FP.F16.F32.PACK_AB R115, R155, R154 ;  /* 0x0000009a9b73723e */ /* 0x000fe400000000ff */
[----:B------:R-:W-:Y:S01]  /*13ea0*/  F2FP.F16.F32.PACK_AB R120, R121, R120 ;  /* 0x000000787978723e */ /* 0x000fe200000000ff */
[----:B--2---:R-:W-:Y:S01]  /*13eb0*/  IMAD.MOV.U32 R0, RZ, RZ, RZ ;  /* 0x000000ffff007224 */ /* 0x004fe200078e00ff */
        /* <DEDUP_REMOVED lines=8> */
[----:B------:R-:W-:Y:S02]  /*13f40*/  ISETP.NE.U32.AND P0, PT, RZ, UR4, PT ;  /* 0x00000004ff007c0c */ /* 0x000fe4000bf05070 */
[----:B------:R-:W-:-:S02]  /*13f50*/  IADD3 R4, P1, R216, UR4, RZ ;  /* 0x00000004d8047c10 */ /* 0x000fc4000ff3e0ff */
[----:B------:R-:W-:Y:S02]  /*13f60*/  MOV R118, R118 ;  /* 0x0000007600767202 */ /* 0x000fe40000000f00 */
        /* <DEDUP_REMOVED lines=10> */
[----:B------:R3:W-:Y:S01]  /*14010*/  STSM.16.M88.4 [R32], R136 ;  /* 0x0000008820007844 */ /* 0x0007e20000000200 */
[----:B------:R-:W-:Y:S02]  /*14020*/  F2FP.F16.F32.PACK_AB R146, R149, R148 ;  /* 0x000000949592723e */ /* 0x000fe400000000ff */
[----:B------:R-:W-:-:S02]  /*14030*/  F2FP.F16.F32.PACK_AB R147, R151, R150 ;  /* 0x000000969793723e */ /* 0x000fc400000000ff */
[----:B------:R-:W-:Y:S02]  /*14040*/  ISETP.NE.AND.EX P0, PT, RZ, UR5, PT, P0 ;  /* 0x00000005ff007c0c */ /* 0x000fe4000bf05300 */
[----:B------:R-:W-:Y:S01]  /*14050*/  IADD3.X R5, R217, UR5, RZ, P1, !PT ;  /* 0x00000005d9057c10 */ /* 0x000fe20008ffe4ff */
[----:B------:R-:W-:Y:S01]  /*14060*/  ULDC.64 UR4, c[0x0][0xce0] ;  /* 0x0003380000047ab9 */ /* 0x000fe20000000a00 */
[----:B------:R4:W-:Y:S01]  /*14070*/  STSM.16.M88.4 [R36], R144 ;  /* 0x0000009024007844 */ /* 0x0009e20000000200 */
[----:B------:R-:W-:Y:S01]  /*14080*/  BAR.SYNC.DEFER_BLOCKING 0x1, 0x100 ;  /* 0x0044000000007b1d */ /* 0x000fe20000010000 */
[----:B------:R-:W-:-:S04]  /*14090*/  ISETP.NE.U32.AND P6, PT, RZ, UR4, PT ;  /* 0x00000004ff007c0c */ /* 0x000fc8000bfc5070 */
[----:B------:R-:W-:Y:S02]  /*140a0*/  ISETP.NE.AND.EX P6, PT, RZ, UR5, PT, P6 ;  /* 0x00000005ff007c0c */ /* 0x000fe4000bfc5360 */
[----:B------:R-:W-:-:S05]  /*140b0*/  LEA R3, R214, R193, 0x6 ;  /* 0x000000c1d6037211 */ /* 0x000fca00078e30ff */
[----:B------:R-:W-:-:S06]  /*140c0*/  IMAD.WIDE R20, R3, 0x2, R20 ;  /* 0x0000000203147825 */ /* 0x000fcc00078e0214 */
        /* <DEDUP_REMOVED lines=27> */
[----:B------:R-:W-:-:S02]  /*14280*/  P2R R7, PR, RZ, 0x20 ;  /* 0x00000020ff077803 */ /* 0x000fc40000000000 */
[C---:B------:R-:W-:Y:S02]  /*14290*/  IADD3 R37, P1, R20.reuse, 0x6000, RZ ;  /* 0x0000600014257810 */ /* 0x040fe40007f3e0ff */
[C---:B--2---:R-:W-:Y:S02]  /*142a0*/  IADD3 R41, P2, R20.reuse, 0x7000, RZ ;  /* 0x0000700014297810 */ /* 0x044fe40007f5e0ff */
[C---:B------:R-:W-:Y:S02]  /*142b0*/  IADD3 R45, P3, R20.reuse, 0x8000, RZ ;  /* 0x00008000142d7810 */ /* 0x040fe40007f7e0ff */
[C---:B------:R-:W-:Y:S02]  /*142c0*/  IADD3 R49, P4, R20.reuse, 0x9000, RZ ;  /* 0x0000900014317810 */ /* 0x040fe40007f9e0ff */
[----:B------:R-:W-:Y:S02]  /*142d0*/  IADD3 R53, P5, R20, 0xa000, RZ ;  /* 0x0000a00014357810 */ /* 0x000fe40007fbe0ff */
[----:B---3--:R-:W-:-:S02]  /*142e0*/  LOP3.LUT R32, R33, 0x380, RZ, 0xc0, !PT ;  /* 0x0000038021207812 */ /* 0x008fc400078ec0ff */
[----:B----4-:R-:W-:Y:S02]  /*142f0*/  LOP3.LUT R36, R37, 0x380, RZ, 0xc0, !PT ;  /* 0x0000038025247812 */ /* 0x010fe400078ec0ff */
        /* <DEDUP_REMOVED lines=15> */
[----:B------:R-:W-:Y:S01]  /*143f0*/  LOP3.LUT R52, R52, R53, RZ, 0x3c, !PT ;  /* 0x0000003534347212 */ /* 0x000fe200078e3cff */
[----:B0-----:R-:W-:Y:S06]  /*14400*/  @P6 BRA `(.L_x_6986) ;  /* 0x0000000000106947 */ /* 0x001fec0003800000 */
[----:B------:R-:W-:Y:S05]  /*14410*/  @!P0 BRA `(.L_x_6986) ;  /* 0x00000000000c8947 */ /* 0x000fea0003800000 */
[----:B------:R-:W2:Y:S04]  /*14420*/  LDG.E R6, desc[UR54][R4.64] ;  /* 0x0000003604067981 */ /* 0x000ea8000c1e1900 */
[----:B-----5:R-:W2:Y:S02]  /*14430*/  LDG.E R3, desc[UR54][R4.64+0x4] ;  /* 0x0000043604037981 */ /* 0x020ea4000c1e1900 */
[----:B--2---:R-:W-:-:S07]  /*14440*/  IADD3 R3, -R6, R3, RZ ;  /* 0x0000000306037210 */ /* 0x004fce0007ffe1ff */
.L_x_6986:
[----:B------:R-:W0:Y:S01]  /*14450*/  SHFL.IDX PT, R4, R223, RZ, 0x1f ;  /* 0x00001fffdf047589 */ /* 0x000e2200000e0000 */
        /* <DEDUP_REMOVED lines=18> */
[----:B0-----:R-:W-:Y:S02]  /*14580*/  ISETP.NE.AND P5, PT, R4, RZ, PT ;  /* 0x000000ff0400720c */ /* 0x001fe40003fa5270 */
        /* <DEDUP_REMOVED lines=16> */
[----:B------:R-:W-:Y:S02]  /*14690*/  LOP3.LUT R72, R4, R5, RZ, 0x3c, !PT ;  /* 0x0000000504487212 */ /* 0x000fe400078e3cff */
[----:B------:R-:W-:Y:S02]  /*146a0*/  SHF.R.S32.HI R76, RZ, 0x1f, R213 ;  /* 0x0000001fff4c7819 */ /* 0x000fe400000114d5 */
[----:B------:R-:W-:Y:S02]  /*146b0*/  SEL R79, R218, RZ, !P0 ;  /* 0x000000ffda4f7207 */ /* 0x000fe40004000000 */
        /* <DEDUP_REMOVED lines=28> */
.L_x_6987:
[----:B------:R-:W2:Y:S01]  /*14880*/  LDC R87, c[0x0][0xb8c] ;  /* 0x0002e300ff577b82 */ /* 0x000ea20000000800 */
[----:B0-----:R0:W5:Y:S01]  /*14890*/  LD.E.128 R4, desc[UR54][R20.64] ;  /* 0x0000003614047980 */ /* 0x001162000c101d00 */
[----:B------:R-:W-:Y:S02]  /*148a0*/  ULDC.64 UR4, c[0x0][0xba0] ;  /* 0x0002e80000047ab9 */ /* 0x000fe40000000a00 */
[----:B------:R-:W-:Y:S01]  /*148b0*/  IMAD R77, R77, UR4, RZ ;  /* 0x000000044d4d7c24 */ /* 0x000fe2000f8e02ff */
[----:B------:R-:W5:Y:S01]  /*148c0*/  LD.E.128 R8, desc[UR54][R8.64] ;  /* 0x0000003608087980 */ /* 0x000f62000c101d00 */
[----:B------:R-:W-:-:S03]  /*148d0*/  VIADD R82, R193, 0x40 ;  /* 0x00000040c1527836 */ /* 0x000fc60000000000 */
[----:B------:R-:W5:Y:S01]  /*148e0*/  LD.E.128 R12, desc[UR54][R12.64] ;  /* 0x000000360c0c7980 */ /* 0x000f62000c101d00 */
[----:B0-----:R-:W-:Y:S02]  /*148f0*/  SHF.R.S32.HI R21, RZ, 0x1f, R193 ;  /* 0x0000001fff157819 */ /* 0x001fe400000114c1 */
[----:B------:R-:W-:Y:S01]  /*14900*/  MOV R20, R193 ;  /* 0x000000c100147202 */ /* 0x000fe20000000f00 */
[----:B------:R-:W-:Y:S01]  /*14910*/  IMAD R77, R0, UR5, R77 ;  /* 0x00000005004d7c24 */ /* 0x000fe2000f8e024d */
[----:B------:R-:W5:Y:S01]  /*14920*/  LD.E.128 R24, desc[UR54][R24.64] ;  /* 0x0000003618187980 */ /* 0x000f62000c101d00 */
[----:B------:R-:W-:Y:S02]  /*14930*/  IMAD R3, R220, -0x40, R3 ;  /* 0xffffffc0dc037824 */ /* 0x000fe400078e0203 */
[----:B------:R-:W-:Y:S01]  /*14940*/  IMAD.WIDE.U32 R20, R0, UR4, R20 ;  /* 0x0000000400147c25 */ /* 0x000fe2000f8e0014 */
[----:B------:R-:W5:Y:S01]  /*14950*/  LD.E.128 R28, desc[UR54][R28.64] ;  /* 0x000000361c1c7980 */ /* 0x000f62000c101d00 */
[----:B------:R-:W-:-:S02]  /*14960*/  ULDC.64 UR4, c[0x0][0xbe0] ;  /* 0x0002f80000047ab9 */ /* 0x000fc40000000a00 */
[----:B------:R-:W-:Y:S01]  /*14970*/  VIADD R0, R214, 0x20 ;  /* 0x00000020d6007836 */ /* 0x000fe20000000000 */
[----:B------:R-:W5:Y:S01]  /*14980*/  LD.E.128 R32, desc[UR54][R32.64] ;  /* 0x0000003620207980 */ /* 0x000f62000c101d00 */
[----:B--2---:R-:W-:Y:S02]  /*14990*/  ISETP.GE.AND P3, PT, R82, R87, PT ;  /* 0x000000575200720c */ /* 0x004fe40003f66270 */
[-C--:B------:R-:W-:Y:S01]  /*149a0*/  ISETP.GE.AND P1, PT, R214, R3.reuse, PT ;  /* 0x00000003d600720c */ /* 0x080fe20003f26270 */
[----:B------:R-:W5:Y:S01]  /*149b0*/  LD.E.128 R36, desc[UR54][R36.64] ;  /* 0x0000003624247980 */ /* 0x000f62000c101d00 */
[----:B------:R-:W-:Y:S02]  /*149c0*/  ISETP.GE.AND P0, PT, R0, R3, PT ;  /* 0x000000030000720c */ /* 0x000fe40003f06270 */
[----:B------:R-:W-:Y:S01]  /*149d0*/  SEL R3, RZ, 0xffffffff, P3 ;  /* 0xffffffffff037807 */ /* 0x000fe20001800000 */
[----:B------:R-:W5:Y:S01]  /*149e0*/  LD.E.128 R40, desc[UR54][R40.64] ;  /* 0x0000003628287980 */ /* 0x000f62000c101d00 */
[----:B------:R-:W-:-:S03]  /*149f0*/  ISETP.GE.AND P2, PT, R193, R87, PT ;  /* 0x00000057c100720c */ /* 0x000fc60003f46270 */
        /* <DEDUP_REMOVED lines=9> */
[----:B------:R-:W-:Y:S01]  /*14a90*/  IADD3 R84, R193, 0xc0, RZ ;  /* 0x000000c0c1547810 */ /* 0x000fe20007ffe0ff */
        /* <DEDUP_REMOVED lines=8> */
[----:B------:R-:W-:Y:S01]  /*14b20*/  IMAD R76, R76, UR4, RZ ;  /* 0x000000044c4c7c24 */ /* 0x000fe2000f8e02ff */
[-C--:B------:R-:W-:Y:S01]  /*14b30*/  ISETP.GE.AND P2, PT, R83, R87.reuse, PT ;  /* 0x000000575300720c */ /* 0x080fe20003f46270 */
[----:B------:R-:W-:Y:S01]  /*14b40*/  IMAD.SHL.U32 R3, R3, 0x2, RZ ;  /* 0x0000000203037824 */ /* 0x000fe200078e00ff */
[-C--:B------:R-:W-:Y:S01]  /*14b50*/  ISETP.GE.AND P3, PT, R84, R87.reuse, PT ;  /* 0x000000575400720c */ /* 0x080fe20003f66270 */
[C---:B------:R-:W-:Y:S01]  /*14b60*/  IMAD R77, R213.reuse, UR5, R76 ;  /* 0x00000005d54d7c24 */ /* 0x040fe2000f8e024c */
[----:B------:R-:W-:Y:S01]  /*14b70*/  SHF.R.S32.HI R215, RZ, 0x1f, R214 ;  /* 0x0000001fffd77819 */ /* 0x000fe200000114d6 */
[----:B------:R-:W-:Y:S01]  /*14b80*/  IMAD.WIDE.U32 R20, R213, UR4, R20 ;  /* 0x00000004d5147c25 */ /* 0x000fe2000f8e0014 */
[----:B------:R-:W-:Y:S01]  /*14b90*/  LOP3.LUT R0, R3, 0x2, R0, 0xe2, !PT ;  /* 0x0000000203007812 */ /* 0x000fe200078ee200 */
[----:B------:R-:W-:Y:S01]  /*14ba0*/  ULDC.64 UR4, c[0x0][0xbe8] ;  /* 0x0002fa0000047ab9 */ /* 0x000fe20000000a00 */
[----:B------:R-:W-:Y:S01]  /*14bb0*/  SEL R3, RZ, 0x4, P2 ;  /* 0x00000004ff037807 */ /* 0x000fe20001000000 */
[C---:B------:R-:W-:Y:S01]  /*14bc0*/  VIADD R85, R193.reuse, 0x100 ;  /* 0x00000100c1557836 */ /* 0x040fe20000000000 */
[----:B------:R-:W-:Y:S01]  /*14bd0*/  SEL R76, RZ, 0x8, P3 ;  /* 0x00000008ff4c7807 */ /* 0x000fe20001800000 */
[----:B------:R-:W-:Y:S01]  /*14be0*/  VIADD R86, R193, 0x140 ;  /* 0x00000140c1567836 */ /* 0x000fe20000000000 */
[----:B------:R-:W-:Y:S01]  /*14bf0*/  BSSY B1, `(.L_x_6988) ;  /* 0x0000033000017945 */ /* 0x000fe20003800000 */
[----:B------:R-:W-:Y:S01]  /*14c00*/  IMAD.IADD R21, R21, 0x1, R77 ;  /* 0x0000000115157824 */ /* 0x000fe200078e024d */
[----:B------:R-:W-:Y:S01]  /*14c10*/  LOP3.LUT R3, R76, R0, R3, 0xfe, !PT ;  /* 0x000000004c037212 */ /* 0x000fe200078efe03 */
[----:B------:R-:W-:Y:S01]  /*14c20*/  VIADD R77, R193, 0x180 ;  /* 0x00000180c14d7836 */ /* 0x000fe20000000000 */
[-C--:B------:R-:W-:Y:S01]  /*14c30*/  ISETP.GE.AND P2, PT, R85, R87.reuse, PT ;  /* 0x000000575500720c */ /* 0x080fe20003f46270 */
[----:B------:R-:W-:Y:S01]  /*14c40*/  VIADD R78, R193, 0x1c0 ;  /* 0x000001c0c14e7836 */ /* 0x000fe20000000000 */
[----:B------:R-:W-:-:S02]  /*14c50*/  ISETP.GE.AND P3, PT, R86, R87, PT ;  /* 0x000000575600720c */ /* 0x000fc40003f66270 */
[----:B------:R-:W-:Y:S02]  /*14c60*/  IADD3 R0, R2, 0x38820, RZ ;  /* 0x0003882002007810 */ /* 0x000fe40007ffe0ff */
[----:B------:R-:W-:Y:S02]  /*14c70*/  ISETP.GE.AND P4, PT, R77, R87, PT ;  /* 0x000000574d00720c */ /* 0x000fe40003f86270 */
[----:B------:R-:W-:Y:S02]  /*14c80*/  SEL R76, RZ, 0x10, P2 ;  /* 0x00000010ff4c7807 */ /* 0x000fe40001000000 */
[----:B------:R-:W-:Y:S02]  /*14c90*/  SEL R77, RZ, 0x20, P3 ;  /* 0x00000020ff4d7807 */ /* 0x000fe40001800000 */
[----:B------:R-:W-:Y:S02]  /*14ca0*/  PRMT R0, RZ, 0x654, R0 ;  /* 0x00000654ff007816 */ /* 0x000fe40000000000 */
[----:B------:R-:W-:Y:S01]  /*14cb0*/  LOP3.LUT R3, R77, R3, R76, 0xfe, !PT ;  /* 0x000000034d037212 */ /* 0x000fe200078efe4c */
[----:B------:R-:W-:Y:S01]  /*14cc0*/  IMAD R76, R221, UR4, RZ ;  /* 0x00000004dd4c7c24 */ /* 0x000fe2000f8e02ff */
[----:B0-----:R0:W-:Y:S01]  /*14cd0*/  SYNCS.ARRIVE.TRANS64.RED.A1T0 RZ, [R0+URZ], RZ ;  /* 0x000000ff00ff79a7 */ /* 0x0011e2000810043f */
[----:B------:R-:W-:-:S02]  /*14ce0*/  ISETP.GE.AND P2, PT, R78, R87, PT ;  /* 0x000000574e00720c */ /* 0x000fc40003f46270 */
[C---:B------:R-:W-:Y:S02]  /*14cf0*/  IMAD R81, R79.reuse, UR5, R76 ;  /* 0x000000054f517c24 */ /* 0x040fe4000f8e024c */
[----:B------:R-:W-:Y:S01]  /*14d00*/  IMAD.WIDE.U32 R78, R79, UR4, R20 ;  /* 0x000000044f4e7c25 */ /* 0x000fe2000f8e0014 */
[----:B0-----:R-:W-:-:S03]  /*14d10*/  SEL R0, RZ, 0x40, P4 ;  /* 0x00000040ff007807 */ /* 0x001fc60002000000 */
[----:B------:R-:W-:Y:S01]  /*14d20*/  IMAD.WIDE R76, R220, 0x40, R214 ;  /* 0x00000040dc4c7825 */ /* 0x000fe200078e02d6 */
[----:B------:R-:W-:-:S03]  /*14d30*/  LOP3.LUT R0, R3, R0, RZ, 0xfc, !PT ;  /* 0x0000000003007212 */ /* 0x000fc600078efcff */
[----:B------:R-:W-:Y:S01]  /*14d40*/  IMAD.IADD R89, R79, 0x1, R81 ;  /* 0x000000014f597824 */ /* 0x000fe200078e0251 */
[----:B------:R-:W-:-:S04]  /*14d50*/  SEL R3, RZ, 0x80, P2 ;  /* 0x00000080ff037807 */ /* 0x000fc80001000000 */
        /* <DEDUP_REMOVED lines=28> */
.L_x_6989:
[----:B------:R-:W-:Y:S05]  /*14f20*/  BSYNC B1 ;  /* 0x0000000000017941 */ /* 0x000fea0003800000 */
.L_x_6988:
        /* <DEDUP_REMOVED lines=31> */
.L_x_6985:
[----:B------:R-:W-:Y:S01]  /*15120*/  ULDC.64 UR4, c[0x0][0xcd8] ;  /* 0x0003360000047ab9 */ /* 0x000fe20000000a00 */
[----:B------:R-:W-:Y:S01]  /*15130*/  IMAD.MOV.U32 R9, RZ, RZ, RZ ;  /* 0x000000ffff097224 */ /* 0x000fe200078e00ff */
[----:B------:R-:W-:Y:S01]  /*15140*/  ISETP.NE.U32.AND P0, PT, RZ, UR4, PT ;  /* 0x00000004ff007c0c */ /* 0x000fe2000bf05070 */
[----:B------:R-:W2:Y:S01]  /*15150*/  LDC R14, c[0x0][0xb8c] ;  /* 0x0002e300ff0e7b82 */ /* 0x000ea20000000800 */
        /* <DEDUP_REMOVED lines=15> */
[----:B------:R-:W4:Y:S04]  /*15250*/  LDG.E R0, desc[UR54][R4.64] ;  /* 0x0000003604007981 */ /* 0x000f28000c1e1900 */
[----:B-----5:R-:W4:Y:S02]  /*15260*/  LDG.E R3, desc[UR54][R4.64+0x4] ;  /* 0x0000043604037981 */ /* 0x020f24000c1e1900 */
[----:B----4-:R-:W-:-:S07]  /*15270*/  IMAD.IADD R3, R3, 0x1, -R0 ;  /* 0x0000000103037824 */ /* 0x010fce00078e0a00 */
.L_x_6991:
        /* <DEDUP_REMOVED lines=8> */
[----:B----4-:R-:W-:-:S05]  /*15300*/  LEA R0, R220, R0, 0x6 ;  /* 0x00000000dc007211 */ /* 0x010fca00078e30ff */
        /* <DEDUP_REMOVED lines=20> */
.L_x_6993:
[----:B------:R-:W-:Y:S05]  /*15450*/  BSYNC B1 ;  /* 0x0000000000017941 */ /* 0x000fea0003800000 */
.L_x_6992:
[----:B------:R-:W-:Y:S01]  /*15460*/  ULDC.64 UR4, c[0x0][0xba0] ;  /* 0x0002e80000047ab9 */ /* 0x000fe20000000a00 */
[----:B---34-:R-:W-:Y:S01]  /*15470*/  MOV R5, R12 ;  /* 0x0000000c00057202 */ /* 0x018fe20000000f00 */
[----:B------:R-:W-:Y:S01]  /*15480*/  IMAD.MOV.U32 R4, RZ, RZ, R193 ;  /* 0x000000ffff047224 */ /* 0x000fe200078e00c1 */
[C---:B--2---:R-:W-:Y:S01]  /*15490*/  ISETP.GE.AND P2, PT, R193.reuse, R14, PT ;  /* 0x0000000ec100720c */ /* 0x044fe20003f46270 */
[----:B------:R-:W-:Y:S01]  /*154a0*/  IMAD R0, R8, UR4, RZ ;  /* 0x0000000408007c24 */ /* 0x000fe2000f8e02ff */
[----:B------:R-:W-:Y:S01]  /*154b0*/  IADD3 R15, R193, 0x80, RZ ;  /* 0x00000080c10f7810 */ /* 0x000fe20007ffe0ff */
[C---:B------:R-:W-:Y:S01]  /*154c0*/  IMAD.WIDE.U32 R4, R9.reuse, UR4, R4 ;  /* 0x0000000409047c25 */ /* 0x040fe2000f8e0004 */
[----:B------:R-:W-:Y:S03]  /*154d0*/  BSSY B1, `(.L_x_6994) ;  /* 0x000004a000017945 */ /* 0x000fe60003800000 */
[----:B------:R-:W-:Y:S01]  /*154e0*/  IMAD R9, R9, UR5, R0 ;  /* 0x0000000509097c24 */ /* 0x000fe2000f8e0200 */
[----:B------:R-:W-:Y:S01]  /*154f0*/  ULDC.64 UR4, c[0x0][0xbe0] ;  /* 0x0002f80000047ab9 */ /* 0x000fe20000000a00 */
[----:B------:R-:W-:-:S02]  /*15500*/  VIADD R13, R193, 0x40 ;  /* 0x00000040c10d7836 */ /* 0x000fc40000000000 */
[----:B------:R-:W-:Y:S02]  /*15510*/  IMAD R0, R10, UR4, RZ ;  /* 0x000000040a007c24 */ /* 0x000fe4000f8e02ff */
[----:B------:R-:W-:Y:S01]  /*15520*/  IMAD R3, R220, -0x40, R3 ;  /* 0xffffffc0dc037824 */ /* 0x000fe200078e0203 */
[-C--:B------:R-:W-:Y:S01]  /*15530*/  ISETP.GE.AND P0, PT, R13, R14.reuse, PT ;  /* 0x0000000e0d00720c */ /* 0x080fe20003f06270 */
[----:B------:R-:W-:Y:S02]  /*15540*/  IMAD R7, R213, UR5, R0 ;  /* 0x00000005d5077c24 */ /* 0x000fe4000f8e0200 */
[C---:B------:R-:W-:Y:S01]  /*15550*/  VIADD R0, R214.reuse, 0x20 ;  /* 0x00000020d6007836 */ /* 0x040fe20000000000 */
[----:B------:R-:W-:Y:S01]  /*15560*/  SEL R6, RZ, 0xffffffff, P0 ;  /* 0xffffffffff067807 */ /* 0x000fe20000000000 */
[----:B------:R-:W-:Y:S01]  /*15570*/  IMAD.IADD R5, R5, 0x1, R9 ;  /* 0x0000000105057824 */ /* 0x000fe200078e0209 */
[-C--:B------:R-:W-:Y:S01]  /*15580*/  ISETP.GE.AND P1, PT, R214, R3.reuse, PT ;  /* 0x00000003d600720c */ /* 0x080fe20003f26270 */
[----:B------:R-:W-:Y:S01]  /*15590*/  VIADD R21, R193, 0xc0 ;  /* 0x000000c0c1157836 */ /* 0x000fe20000000000 */
[----:B------:R-:W-:Y:S01]  /*155a0*/  ISETP.GE.AND P0, PT, R0, R3, PT ;  /* 0x000000030000720c */ /* 0x000fe20003f06270 */
[----:B------:R-:W-:Y:S01]  /*155b0*/  IMAD.WIDE.U32 R4, R213, UR4, R4 ;  /* 0x00000004d5047c25 */ /* 0x000fe2000f8e0004 */
[----:B------:R-:W-:Y:S01]  /*155c0*/  SEL R0, RZ, 0x1, P2 ;  /* 0x00000001ff007807 */ /* 0x000fe20001000000 */
[----:B------:R-:W-:Y:S01]  /*155d0*/  ULDC.64 UR4, c[0x0][0xbe8] ;  /* 0x0002fa0000047ab9 */ /* 0x000fe20000000a00 */
[-C--:B------:R-:W-:Y:S01]  /*155e0*/  ISETP.GE.AND P2, PT, R15, R14.reuse, PT ;  /* 0x0000000e0f00720c */ /* 0x080fe20003f46270 */
[----:B------:R-:W-:Y:S01]  /*155f0*/  IMAD.SHL.U32 R3, R6, 0x2, RZ ;  /* 0x0000000206037824 */ /* 0x000fe200078e00ff */
[----:B------:R-:W-:Y:S01]  /*15600*/  ISETP.GE.AND P3, PT, R21, R14, PT ;  /* 0x0000000e1500720c */ /* 0x000fe20003f66270 */
[----:B------:R-:W-:-:S02]  /*15610*/  VIADD R25, R193, 0x100 ;  /* 0x00000100c1197836 */ /* 0x000fc40000000000 */
[----:B------:R-:W-:Y:S01]  /*15620*/  VIADD R27, R193, 0x140 ;  /* 0x00000140c11b7836 */ /* 0x000fe20000000000 */
[----:B------:R-:W-:Y:S01]  /*15630*/  LOP3.LUT R0, R3, 0x2, R0, 0xe2, !PT ;  /* 0x0000000203007812 */ /* 0x000fe200078ee200 */
[----:B------:R-:W-:Y:S01]  /*15640*/  IMAD.IADD R5, R5, 0x1, R7 ;  /* 0x0000000105057824 */ /* 0x000fe200078e0207 */
[----:B------:R-:W-:Y:S01]  /*15650*/  SEL R3, RZ, 0x4, P2 ;  /* 0x00000004ff037807 */ /* 0x000fe20001000000 */
[C---:B------:R-:W-:Y:S01]  /*15660*/  VIADD R7, R193.reuse, 0x180 ;  /* 0x00000180c1077836 */ /* 0x040fe20000000000 */
[----:B------:R-:W-:Y:S01]  /*15670*/  SEL R6, RZ, 0x8, P3 ;  /* 0x00000008ff067807 */ /* 0x000fe20001800000 */
[----:B------:R-:W-:Y:S01]  /*15680*/  VIADD R9, R193, 0x1c0 ;  /* 0x000001c0c1097836 */ /* 0x000fe20000000000 */
[-C--:B------:R-:W-:Y:S02]  /*15690*/  ISETP.GE.AND P2, PT, R25, R14.reuse, PT ;  /* 0x0000000e1900720c */ /* 0x080fe40003f46270 */
[-C--:B------:R-:W-:Y:S02]  /*156a0*/  ISETP.GE.AND P3, PT, R27, R14.reuse, PT ;  /* 0x0000000e1b00720c */ /* 0x080fe40003f66270 */
[----:B------:R-:W-:-:S02]  /*156b0*/  ISETP.GE.AND P4, PT, R7, R14, PT ;  /* 0x0000000e0700720c */ /* 0x000fc40003f86270 */
        /* <DEDUP_REMOVED lines=9> */
[----:B------:R-:W-:-:S02]  /*15750*/  LOP3.LUT R29, R29, R8, RZ, 0xfc, !PT ;  /* 0x000000081d1d7212 */ /* 0x000fc400078efcff */
[----:B------:R-:W-:Y:S01]  /*15760*/  SHF.R.S32.HI R9, RZ, 0x1f, R214 ;  /* 0x0000001fff097819 */ /* 0x000fe200000114d6 */
[----:B------:R-:W-:Y:S01]  /*15770*/  IMAD.IADD R11, R7, 0x1, R3 ;  /* 0x00000001070b7824 */ /* 0x000fe200078e0203 */
[----:B------:R-:W-:Y:S02]  /*15780*/  MOV R8, R214 ;  /* 0x000000d600087202 */ /* 0x000fe40000000f00 */
[----:B------:R-:W-:-:S03]  /*15790*/  SEL R0, RZ, 0x80, P2 ;  /* 0x00000080ff007807 */ /* 0x000fc60001000000 */
        /* <DEDUP_REMOVED lines=29> */
.L_x_6995:
[----:B------:R-:W-:Y:S05]  /*15970*/  BSYNC B1 ;  /* 0x0000000000017941 */ /* 0x000fea0003800000 */
.L_x_6994:
        /* <DEDUP_REMOVED lines=29> */
.L_x_6990:
[----:B------:R-:W-:Y:S05]  /*15b50*/  BSYNC B0 ;  /* 0x0000000000007941 */ /* 0x000fea0003800000 */
.L_x_6984:
[----:B------:R-:W-:Y:S02]  /*15b60*/  ULDC UR4, c[0x0][0xd14] ;  /* 0x0003450000047ab9 */ /* 0x000fe40000000800 */
[----:B-1----:R-:W-:-:S13]  /*15b70*/  ISETP.GE.AND P0, PT, R187, UR4, PT ;  /* 0x00000004bb007c0c */ /* 0x002fda000bf06270 */
[----:B------:R-:W-:Y:S05]  /*15b80*/  @!P0 BRA `(.L_x_6996) ;  /* 0xfffffeb400708947 */ /* 0x000fea000383ffff */
[----:B------:R-:W-:Y:S05]  /*15b90*/  BRA `(.L_x_6855) ;  /* 0x0000006400b87947 */ /* 0x000fea0003800000 */
.L_x_6853:
        /* <DEDUP_REMOVED lines=56> */
[----:B------:R-:W-:Y:S01]  /*15f20*/  MOV R5, R2 ;  /* 0x0000000200057202 */ /* 0x000fe20000000f00 */
[----:B------:R-:W-:Y:S01]  /*15f30*/  IMAD.MOV.U32 R6, RZ, RZ, RZ ;  /* 0x000000ffff067224 */ /* 0x000fe200078e00ff */
[----:B------:R-:W-:Y:S01]  /*15f40*/  ULDC UR5, c[0x0][0xd14] ;  /* 0x0003450000057ab9 */ /* 0x000fe20000000800 */
[----:B------:R-:W-:Y:S01]  /*15f50*/  ULDC UR7, c[0x0][0xd14] ;  /* 0x0003450000077ab9 */ /* 0x000fe20000000800 */
[----:B------:R-:W-:-:S05]  /*15f60*/  ULDC UR4, c[0x0][0xd10] ;  /* 0x0003440000047ab9 */ /* 0x000fca0000000800 */
.L_x_7001:
        /* <DEDUP_REMOVED lines=15> */
.L_x_7000:
[----:B------:R-:W-:Y:S05]  /*16060*/  BSYNC B0 ;  /* 0x0000000000007941 */ /* 0x000fea0003800000 */
.L_x_6999:
        /* <DEDUP_REMOVED lines=25> */
.L_x_6997:
        /* <DEDUP_REMOVED lines=20> */
.L_x_7002:
[----:B-1----:R-:W-:Y:S01]  /*16340*/  IMAD.MOV R2, RZ, RZ, -R3 ;  /* 0x000000ffff027224 */ /* 0x002fe200078e0a03 */
[----:B--2---:R-:W-:Y:S01]  /*16350*/  IABS R4, R6 ;  /* 0x0000000600047213 */ /* 0x004fe20000000000 */
[----:B---3--:R-:W-:Y:S02]  /*16360*/  IMAD R16, R16, UR4, R7 ;  /* 0x0000000410107c24 */ /* 0x008fe4000f8e0207 */
[----:B------:R-:W-:Y:S01]  /*16370*/  IMAD R5, R2, R11, RZ ;  /* 0x0000000b02057224 */ /* 0x000fe200078e02ff */
[----:B------:R-:W-:Y:S01]  /*16380*/  IADD3 R4, RZ, -R4, RZ ;  /* 0x80000004ff047210 */ /* 0x000fe20007ffe0ff */
[----:B------:R-:W-:-:S04]  /*16390*/  IMAD.MOV.U32 R2, RZ, RZ, RZ ;  /* 0x000000ffff027224 */ /* 0x000fc800078e00ff */
        /* <DEDUP_REMOVED lines=24> */
[----:B-1----:R-:W-:-:S06]  /*16520*/  IADD3 R2, R10, 0xffffffe, RZ ;  /* 0x0ffffffe0a027810 */ /* 0x002fcc0007ffe0ff */
        /* <DEDUP_REMOVED lines=25> */
.L_x_6998:
[----:B------:R-:W-:Y:S01]  /*166c0*/  MOV R17, RZ ;  /* 0x000000ff00117202 */ /* 0x000fe20000000f00 */
[----:B------:R-:W-:Y:S02]  /*166d0*/  IMAD.U32 R16, RZ, RZ, UR6 ;  /* 0x00000006ff107e24 */ /* 0x000fe4000f8e00ff */
[----:B------:R-:W-:-:S07]  /*166e0*/  IMAD.MOV.U32 R18, RZ, RZ, RZ ;  /* 0x000000ffff127224 */ /* 0x000fce00078e00ff */
.L_x_7003:
        /* <DEDUP_REMOVED lines=15> */
[----:B------:R-:W-:Y:S01]  /*167e0*/  STL [R1+0x28], RZ ;  /* 0x000028ff01007387 */ /* 0x000fe20000100800 */
[----:B------:R-:W-:Y:S01]  /*167f0*/  ULDC UR4, c[0x0][0xc] ;  /* 0x0000030000047ab9 */ /* 0x000fe20000000800 */
[----:B------:R-:W-:Y:S02]  /*16800*/  IMAD.MOV.U32 R2, RZ, RZ, 0x1 ;  /* 0x00000001ff027424 */ /* 0x000fe400078e00ff */
[----:B------:R1:W-:Y:S04]  /*16810*/  STL [R1+0xc], R0 ;  /* 0x00000c0001007387 */ /* 0x0003e80000100800 */
[----:B------:R2:W-:Y:S04]  /*16820*/  STL [R1+0x4], RZ ;  /* 0x000004ff01007387 */ /* 0x0005e80000100800 */
[----:B------:R2:W-:Y:S01]  /*16830*/  STL [R1], RZ ;  /* 0x000000ff01007387 */ /* 0x0005e20000100800 */
[----:B-1----:R-:W-:-:S03]  /*16840*/  MOV R0, UR4 ;  /* 0x0000000400007c02 */ /* 0x002fc60008000f00 */
[----:B------:R2:W-:Y:S04]  /*16850*/  STL [R1+0x8], R2 ;  /* 0x0000080201007387 */ /* 0x0005e80000100800 */
[----:B------:R2:W-:Y:S02]  /*16860*/  STL [R1+0x30], R0 ;  /* 0x0000300001007387 */ /* 0x0005e40000100800 */
.L_x_7088:
[----:B--23--:R-:W1:Y:S02]  /*16870*/  LDC.64 R2, c[0x0][0xd60] ;  /* 0x00035800ff027b82 */ /* 0x00ce640000000a00 */
[----:B-1----:R-:W-:-:S05]  /*16880*/  IMAD.WIDE R2, R19, 0x4, R2 ;  /* 0x0000000413027825 */ /* 0x002fca00078e0202 */
[----:B------:R-:W2:Y:S01]  /*16890*/  LDG.E R11, desc[UR54][R2.64] ;  /* 0x00000036020b7981 */ /* 0x000ea2000c1e1900 */
        /* <DEDUP_REMOVED lines=54> */
.L_x_7005:
[----:B------:R-:W-:Y:S01]  /*16c00*/  MOV R2, RZ ;  /* 0x000000ff00027202 */ /* 0x000fe20000000f00 */
[----:B------:R-:W-:Y:S01]  /*16c10*/  IMAD.MOV.U32 R20, RZ, RZ, RZ ;  /* 0x000000ffff147224 */ /* 0x000fe200078e00ff */
        /* <DEDUP_REMOVED lines=12> */
.L_x_7006:
[----:B------:R-:W-:Y:S05]  /*16ce0*/  @!P3 BRA `(.L_x_7007) ;  /* 0x00000000000cb947 */ /* 0x000fea0003800000 */
[----:B------:R-:W2:Y:S04]  /*16cf0*/  LDG.E R9, desc[UR54][R6.64] ;  /* 0x0000003606097981 */ /* 0x000ea8000c1e1900 */
[----:B------:R-:W2:Y:S02]  /*16d00*/  LDG.E R6, desc[UR54][R6.64+0x4] ;  /* 0x0000043606067981 */ /* 0x000ea4000c1e1900 */
[----:B--2---:R-:W-:-:S07]  /*16d10*/  IMAD.IADD R9, R6, 0x1, -R9 ;  /* 0x0000000106097824 */ /* 0x004fce00078e0a09 */
.L_x_7007:
[----:B0-----:R-:W2:Y:S01]  /*16d20*/  @P1 LDG.E R2, desc[UR54][R4.64] ;  /* 0x0000003604021981 */ /* 0x001ea2000c1e1900 */
[----:B-----5:R-:W-:-:S03]  /*16d30*/  IMAD.IADD R9, R9, 0x1, -R8 ;  /* 0x0000000109097824 */ /* 0x020fc600078e0a08 */
[----:B------:R-:W2:Y:S01]  /*16d40*/  @P1 LDG.E R4, desc[UR54][R4.64+0x4] ;  /* 0x0000043604041981 */ /* 0x000ea2000c1e1900 */
[----:B------:R-:W-:Y:S01]  /*16d50*/  LEA R3, R17, 0x7f, 0x6 ;  /* 0x0000007f11037811 */ /* 0x000fe200078e30ff */
[----:B------:R-:W-:Y:S01]  /*16d60*/  BSSY B0, `(.L_x_7008) ;  /* 0x0000117000007945 */ /* 0x000fe20003800000 */
[----:B------:R-:W-:Y:S01]  /*16d70*/  PLOP3.LUT P2, PT, PT, PT, PT, 0x80, 0x0 ;  /* 0x000000000000781c */ /* 0x000fe20003f4f070 */
[----:B--2---:R-:W-:-:S05]  /*16d80*/  @P1 IMAD.IADD R0, R4, 0x1, -R2 ;  /* 0x0000000104001824 */ /* 0x004fca00078e0a02 */
[----:B------:R-:W-:-:S04]  /*16d90*/  IADD3 R2, R9, R0, RZ ;  /* 0x0000000009027210 */ /* 0x000fc80007ffe0ff */
        /* <DEDUP_REMOVED lines=9> */
[--C-:B------:R-:W-:Y:S02]  /*16e30*/  IMAD R2, R6, 0x40, -R9.reuse ;  /* 0x0000004006027824 */ /* 0x100fe400078e0a09 */
        /* <DEDUP_REMOVED lines=15> */
[----:B0-----:R-:W-:Y:S02]  /*16f30*/  ISETP.NE.AND P0, PT, R3, 0x1, PT ;  /* 0x000000010300780c */ /* 0x001fe40003f05270 */
[----:B------:R-:W-:-:S11]  /*16f40*/  MOV R3, R18 ;  /* 0x0000001200037202 */ /* 0x000fd60000000f00 */
[----:B------:R-:W0:Y:S08]  /*16f50*/  @P0 LDC R4, c[0x0][0x42c] ;  /* 0x00010b00ff040b82 */ /* 0x000e300000000800 */
[----:B------:R-:W1:Y:S01]  /*16f60*/  @P0 LDC R5, c[0x0][0x430] ;  /* 0x00010c00ff050b82 */ /* 0x000e620000000800 */
[----:B0-----:R-:W-:-:S05]  /*16f70*/  @P0 IMAD.HI.U32 R4, R18, R4, RZ ;  /* 0x0000000412040227 */ /* 0x001fca00078e00ff */
[----:B-1----:R-:W-:Y:S02]  /*16f80*/  @P0 SHF.R.U32.HI R3, RZ, R5, R4 ;  /* 0x00000005ff030219 */ /* 0x002fe40000011604 */
[----:B------:R-:W-:Y:S01]  /*16f90*/  SEL R4, R11, RZ, !P1 ;  /* 0x000000ff0b047207 */ /* 0x000fe20004800000 */
[----:B------:R-:W-:Y:S06]  /*16fa0*/  BRA.DIV UR4, `(.L_x_7010) ;  /* 0x0000006204407947 */ /* 0x000fec000b800000 */
.L_x_7155:
[----:B------:R-:W-:-:S03]  /*16fb0*/  UMOV UR4, 0xffffffff ;  /* 0xffffffff00047882 */ /* 0x000fc60000000000 */
[----:B------:R-:W-:Y:S05]  /*16fc0*/  BRA.DIV UR4, `(.L_x_7011) ;  /* 0x00000062046c7947 */ /* 0x000fea000b800000 */
[----:B------:R-:W-:-:S13]  /*16fd0*/  ELECT P6, URZ, PT ;  /* 0x00000000003f782f */ /* 0x000fda00038c0000 */
.L_x_7158:
[----:B------:R-:W2:Y:S01]  /*16fe0*/  LDL R5, [R1+0x28] ;  /* 0x0000280001057983 */ /* 0x000ea20000100800 */
        /* <DEDUP_REMOVED lines=10> */
.L_x_7159:
        /* <DEDUP_REMOVED lines=8> */
.L_x_7160:
        /* <DEDUP_REMOVED lines=11> */
.L_x_7016:
        /* <DEDUP_REMOVED lines=18> */
[----:B------:R-:W2:Y:S02]  /*172e0*/  SYNCS.PHASECHK.TRANS64.TRYWAIT P0, [R5+URZ+0x388c0], R7 ;  /* 0x0388c007050075a7 */ /* 0x000ea4000800017f */
[----:B-12---:R-:W-:Y:S05]  /*172f0*/  @!P0 BRA `(.L_x_7017) ;  /* 0x0000005c00e88947 */ /* 0x006fea0003800000 */
.L_x_7161:
        /* <DEDUP_REMOVED lines=8> */
.L_x_7018:
        /* <DEDUP_REMOVED lines=52> */
.L_x_7014:
[----:B------:R-:W-:Y:S05]  /*176c0*/  BSYNC B1 ;  /* 0x0000000000017941 */ /* 0x000fea0003800000 */
.L_x_7013:
        /* <DEDUP_REMOVED lines=12> */
[----:B0-----:R-:W-:Y:S05]  /*17790*/  @!P0 BRA `(.L_x_7009) ;  /* 0x0000000400cc8947 */ /* 0x001fea0003800000 */
[C---:B------:R-:W-:Y:S01]  /*177a0*/  LEA R5, R2.reuse, R20, 0x6 ;  /* 0x0000001402057211 */ /* 0x040fe200078e30ff */
[----:B------:R-:W-:-:S04]  /*177b0*/  VIADD R2, R2, 0xffffffff ;  /* 0xffffffff02027836 */ /* 0x000fc80000000000 */
[----:B------:R-:W-:-:S07]  /*177c0*/  VIADD R5, R5, 0xffffff80 ;  /* 0xffffff8005057836 */ /* 0x000fce0000000000 */
.L_x_7025:
        /* <DEDUP_REMOVED lines=9> */
.L_x_7162:
        /* <DEDUP_REMOVED lines=11> */
.L_x_7022:
        /* <DEDUP_REMOVED lines=18> */
.L_x_7163:
        /* <DEDUP_REMOVED lines=8> */
.L_x_7024:
        /* <DEDUP_REMOVED lines=52> */
.L_x_7020:
[----:B------:R-:W-:Y:S05]  /*17df0*/  BSYNC B1 ;  /* 0x0000000000017941 */ /* 0x000fea0003800000 */
.L_x_7019:
        /* <DEDUP_REMOVED lines=13> */
.L_x_7009:
[----:B------:R-:W-:Y:S05]  /*17ed0*/  BSYNC B0 ;  /* 0x0000000000007941 */ /* 0x000fea0003800000 */
.L_x_7008:
[----:B0-----:R-:W2:Y:S01]  /*17ee0*/  LDL R6, [R1+0x1c] ;  /* 0x00001c0001067983 */ /* 0x001ea20000100800 */
[----:B------:R-:W-:Y:S05]  /*17ef0*/  @!P2 WARPSYNC.ALL ;  /* 0x000000000000a948 */ /* 0x000fea0003800000 */
[----:B------:R-:W-:Y:S01]  /*17f00*/  BSSY B6, `(.L_x_7026) ;  /* 0x000033e000067945 */ /* 0x000fe20003800000 */
[----:B------:R-:W-:Y:S01]  /*17f10*/  @!P2 BAR.SYNC.DEFER_BLOCKING 0xc, 0x120 ;  /* 0x030480000000ab1d */ /* 0x000fe20000010000 */
[----:B--2---:R-:W-:-:S13]  /*17f20*/  ISETP.GT.AND P0, PT, R6, RZ, PT ;  /* 0x000000ff0600720c */ /* 0x004fda0003f04270 */
[----:B------:R-:W-:Y:S05]  /*17f30*/  @P0 BRA `(.L_x_7027) ;  /* 0x00000000004c0947 */ /* 0x000fea0003800000 */
[----:B------:R-:W0:Y:S02]  /*17f40*/  S2R R6, SR_TID.X ;  /* 0x0000000000067919 */ /* 0x000e240000002100 */
[----:B0-----:R-:W-:-:S04]  /*17f50*/  LOP3.LUT R6, R6, 0x1f, RZ, 0xc0, !PT ;  /* 0x0000001f06067812 */ /* 0x001fc800078ec0ff */
[----:B------:R-:W-:-:S13]  /*17f60*/  ISETP.NE.AND P1, PT, R6, RZ, PT ;  /* 0x000000ff0600720c */ /* 0x000fda0003f25270 */
[----:B------:R-:W-:Y:S05]  /*17f70*/  @P1 BRA `(.L_x_7028) ;  /* 0x0000003000d81947 */ /* 0x000fea0003800000 */
[----:B------:R-:W0:Y:S01]  /*17f80*/  S2R R7, SR_LANEID ;  /* 0x0000000000077919 */ /* 0x000e220000000000 */
[----:B------:R-:W-:Y:S02]  /*17f90*/  VOTEU.ANY UR4, UPT, PT ;  /* 0x0000000000047886 */ /* 0x000fe400038e0100 */
[----:B------:R-:W0:Y:S01]  /*17fa0*/  FLO.U32 R0, UR4 ;  /* 0x0000000400007d00 */ /* 0x000e2200080e0000 */
[----:B------:R-:W1:Y:S01]  /*17fb0*/  LDC.64 R2, c[0x0][0xd38] ;  /* 0x00034e00ff027b82 */ /* 0x000e620000000a00 */
[----:B------:R-:W2:Y:S06]  /*17fc0*/  LDL R6, [R1+0x30] ;  /* 0x0000300001067983 */ /* 0x000eac0000100800 */
[----:B------:R-:W1:Y:S01]  /*17fd0*/  POPC R5, UR4 ;  /* 0x0000000400057d09 */ /* 0x000e620008000000 */
[----:B0-----:R-:W-:-:S13]  /*17fe0*/  ISETP.EQ.U32.AND P0, PT, R0, R7, PT ;  /* 0x000000070000720c */ /* 0x001fda0003f02070 */
[----:B-1----:R-:W3:Y:S01]  /*17ff0*/  @P0 ATOMG.E.ADD.STRONG.GPU PT, R3, desc[UR54][R2.64], R5 ;  /* 0x00000005020309a8 */ /* 0x002ee200081ee1f6 */
[----:B------:R-:W0:Y:S02]  /*18000*/  S2R R4, SR_LTMASK ;  /* 0x0000000000047919 */ /* 0x000e240000003900 */
[----:B0-----:R-:W-:-:S04]  /*18010*/  LOP3.LUT R4, R4, UR4, RZ, 0xc0, !PT ;  /* 0x0000000404047c12 */ /* 0x001fc8000f8ec0ff */
[----:B------:R-:W0:Y:S01]  /*18020*/  POPC R7, R4 ;  /* 0x0000000400077309 */ /* 0x000e220000000000 */
[----:B--2---:R-:W-:Y:S01]  /*18030*/  R2UR UR5, R6 ;  /* 0x00000000060572ca */ /* 0x004fe200000e0000 */
[----:B---3--:R-:W0:-:S12]  /*18040*/  SHFL.IDX PT, R0, R3, R0, 0x1f ;  /* 0x00001f0003007589 */ /* 0x008e1800000e0000 */
[----:B0-----:R-:W-:Y:S01]  /*18050*/  IADD3 R16, R0, UR5, R7 ;  /* 0x0000000500107c10 */ /* 0x001fe2000fffe007 */
[----:B------:R-:W-:Y:S06]  /*18060*/  BRA `(.L_x_7028) ;  /* 0x00000030009c7947 */ /* 0x000fec0003800000 */
.L_x_7027:
[----:B------:R-:W0:Y:S01]  /*18070*/  S2R R0, SR_CgaCtaId ;  /* 0x0000000000007919 */ /* 0x000e220000008800 */
[----:B------:R-:W-:-:S04]  /*18080*/  MOV R2, 0x400 ;  /* 0x0000040000027802 */ /* 0x000fc80000000f00 */
[----:B0-----:R-:W-:-:S05]  /*18090*/  LEA R3, R0, R2, 0x18 ;  /* 0x0000000200037211 */ /* 0x001fca00078ec0ff */
        /* <DEDUP_REMOVED lines=20> */
.L_x_7029:
        /* <DEDUP_REMOVED lines=19> */
[----:B-1----:R-:W-:Y:S05]  /*18310*/  CALL.ABS.NOINC R2 ;  /* 0x0000000002007343 */ /* 0x002fea0003c00000 */
.L_x_7031:
        /* <DEDUP_REMOVED lines=16> */
.L_x_7030:
        /* <DEDUP_REMOVED lines=23> */
[----:B0-----:R-:W-:Y:S02]  /*18590*/  ISETP.NE.AND P0, PT, R4, 0x1, PT ;  /* 0x000000010400780c */ /* 0x001fe40003f05270 */
[----:B------:R-:W-:-:S11]  /*185a0*/  MOV R4, R18 ;  /* 0x0000001200047202 */ /* 0x000fd60000000f00 */
[----:B------:R-:W0:Y:S08]  /*185b0*/  @P0 LDC R5, c[0x0][0x42c] ;  /* 0x00010b00ff050b82 */ /* 0x000e300000000800 */
[----:B-1----:R-:W1:Y:S01]  /*185c0*/  @P0 LDC R2, c[0x0][0x430] ;  /* 0x00010c00ff020b82 */ /* 0x002e620000000800 */
[----:B0-----:R-:W-:-:S05]  /*185d0*/  @P0 IMAD.HI.U32 R3, R18, R5, RZ ;  /* 0x0000000512030227 */ /* 0x001fca00078e00ff */
[----:B-1----:R-:W-:Y:S02]  /*185e0*/  @P0 SHF.R.U32.HI R4, RZ, R2, R3 ;  /* 0x00000002ff040219 */ /* 0x002fe40000011603 */
[----:B------:R-:W-:-:S04]  /*185f0*/  ISETP.NE.U32.AND P0, PT, RZ, UR4, PT ;  /* 0x00000004ff007c0c */ /* 0x000fc8000bf05070 */
[----:B------:R-:W-:-:S04]  /*18600*/  ISETP.NE.AND.EX P0, PT, RZ, UR5, PT, P0 ;  /* 0x00000005ff007c0c */ /* 0x000fc8000bf05300 */
[----:B------:R-:W-:-:S09]  /*18610*/  SEL R5, R6, RZ, !P0 ;  /* 0x000000ff06057207 */ /* 0x000fd20004000000 */
.L_x_7032:
        /* <DEDUP_REMOVED lines=19> */
.L_x_7166:
[----:B------:R-:W-:Y:S01]  /*18750*/  UMOV UR4, 0xffffffff ;  /* 0xffffffff00047882 */ /* 0x000fe20000000000 */
[----:B------:R-:W-:Y:S02]  /*18760*/  SHF.R.S32.HI R8, RZ, 0x1f, R0 ;  /* 0x0000001fff087819 */ /* 0x000fe40000011400 */
[----:B------:R-:W-:Y:S05]  /*18770*/  BRA.DIV UR4, `(.L_x_7034) ;  /* 0x0000004e04387947 */ /* 0x000fea000b800000 */
[----:B------:R-:W-:-:S13]  /*18780*/  ELECT P6, URZ, PT ;  /* 0x00000000003f782f */ /* 0x000fda00038c0000 */
.L_x_7169:
        /* <DEDUP_REMOVED lines=22> */
.L_x_7036:
[----:B------:R-:W2:Y:S01]  /*188f0*/  LDL R9, [R1] ;  /* 0x0000000001097983 */ /* 0x000ea20000100800 */
[----:B------:R-:W-:-:S03]  /*18900*/  MOV R11, 0x400 ;  /* 0x00000400000b7802 */ /* 0x000fc60000000f00 */
[----:B------:R-:W3:Y:S01]  /*18910*/  LDL R10, [R1+0x8] ;  /* 0x00000800010a7983 */ /* 0x000ee20000100800 */
[----:B0-----:R-:W0:Y:S02]  /*18920*/  S2R R12, SR_CgaCtaId ;  /* 0x00000000000c7919 */ /* 0x001e240000008800 */
[----:B0-----:R-:W-:-:S04]  /*18930*/  LEA R11, R12, R11, 0x18 ;  /* 0x0000000b0c0b7211 */ /* 0x001fc800078ec0ff */
[----:B--2---:R-:W-:Y:S02]  /*18940*/  LEA R9, R9, R11, 0x3 ;  /* 0x0000000b09097211 */ /* 0x004fe400078e18ff */
[----:B---3--:R-:W-:-:S04]  /*18950*/  SHF.L.U32 R10, R10, 0x1f, RZ ;  /* 0x0000001f0a0a7819 */ /* 0x008fc800000006ff */
[----:B------:R-:W0:Y:S02]  /*18960*/  SYNCS.PHASECHK.TRANS64.TRYWAIT P0, [R9+URZ+0x38840], R10 ;  /* 0x0388400a090075a7 */ /* 0x000e24000800017f */
[----:B0-----:R-:W-:Y:S05]  /*18970*/  @!P0 BRA `(.L_x_7037) ;  /* 0x0000004800d88947 */ /* 0x001fea0003800000 */
.L_x_7170:
        /* <DEDUP_REMOVED lines=11> */
.L_x_7038:
        /* <DEDUP_REMOVED lines=14> */
[----:B0-----:R-:W-:-:S05]  /*18b10*/  LEA R12, R13, R12, 0x18 ;  /* 0x0000000c0d0c7211 */ /* 0x001fca00078ec0ff */
        /* <DEDUP_REMOVED lines=8> */
.L_x_7035:
        /* <DEDUP_REMOVED lines=82> */
.L_x_7040:
[----:B------:R-:W-:Y:S05]  /*190c0*/  BSYNC B0 ;  /* 0x0000000000007941 */ /* 0x000fea0003800000 */
.L_x_7039:
[----:B------:R-:W2:Y:S02]  /*190d0*/  LDL.LU R9, [R1+0x28] ;  /* 0x0000280001097983 */ /* 0x000ea40000300800 */
        /* <DEDUP_REMOVED lines=8> */
.L_x_7171:
        /* <DEDUP_REMOVED lines=13> */
.L_x_7172:
        /* <DEDUP_REMOVED lines=11> */
.L_x_7045:
        /* <DEDUP_REMOVED lines=58> */
.L_x_7043:
[----:B------:R-:W-:Y:S05]  /*19680*/  BSYNC B0 ;  /* 0x0000000000007941 */ /* 0x000fea0003800000 */
.L_x_7042:
        /* <DEDUP_REMOVED lines=43> */
.L_x_7052:
[----:B-1----:R-:W1:Y:S01]  /*19940*/  S2R R3, SR_CgaCtaId ;  /* 0x0000000000037919 */ /* 0x002e620000008800 */
[----:B------:R-:W-:-:S04]  /*19950*/  MOV R2, 0x400 ;  /* 0x0000040000027802 */ /* 0x000fc80000000f00 */
[----:B-1----:R-:W-:Y:S02]  /*19960*/  LEA R2, R3, R2, 0x18 ;  /* 0x0000000203027211 */ /* 0x002fe400078ec0ff */
[----:B------:R-:W-:Y:S02]  /*19970*/  SHF.L.U32 R3, R12, 0x1f, RZ ;  /* 0x0000001f0c037819 */ /* 0x000fe400000006ff */
[----:B------:R-:W-:-:S04]  /*19980*/  LEA R2, R13, R2, 0x3 ;  /* 0x000000020d027211 */ /* 0x000fc800078e18ff */
[----:B------:R-:W1:Y:S02]  /*19990*/  SYNCS.PHASECHK.TRANS64.TRYWAIT P0, [R2+URZ+0x38840], R3 ;  /* 0x03884003020075a7 */ /* 0x000e64000800017f */
[----:B-1----:R-:W-:Y:S05]  /*199a0*/  @!P0 BRA `(.L_x_7053) ;  /* 0x0000003c00148947 */ /* 0x002fea0003800000 */
.L_x_7173:
        /* <DEDUP_REMOVED lines=11> */
.L_x_7054:
[----:B--2---:R-:W2:Y:S01]  /*19a60*/  LDL R7, [R1] ;  /* 0x0000000001077983 */ /* 0x004ea20000100800 */
[----:B------:R-:W-:-:S03]  /*19a70*/  MOV R11, 0x400 ;  /* 0x00000400000b7802 */ /* 0x000fc60000000f00 */
[----:B------:R-:W3:Y:S01]  /*19a80*/  LDL R10, [R1+0x10] ;  /* 0x00001000010a7983 */ /* 0x000ee20000100800 */
        /* <DEDUP_REMOVED lines=20> */
.L_x_7174:
        /* <DEDUP_REMOVED lines=8> */
.L_x_7056:
[----:B01----:R-:W2:Y:S01]  /*19c50*/  LDL R3, [R1] ;  /* 0x0000000001037983 */ /* 0x003ea20000100800 */
        /* <DEDUP_REMOVED lines=54> */
.L_x_7051:
[----:B------:R-:W-:Y:S05]  /*19fc0*/  BSYNC B2 ;  /* 0x0000000000027941 */ /* 0x000fea0003800000 */
.L_x_7050:
[----:B------:R-:W2:Y:S02]  /*19fd0*/  LDL.LU R2, [R1+0x1c] ;  /* 0x00001c0001027983 */ /* 0x000ea40000300800 */
[----:B--2---:R-:W-:-:S07]  /*19fe0*/  IADD3 R5, R2, -0x3, RZ ;  /* 0xfffffffd02057810 */ /* 0x004fce0007ffe0ff */
.L_x_7049:
[----:B------:R-:W-:Y:S05]  /*19ff0*/  BSYNC B1 ;  /* 0x0000000000017941 */ /* 0x000fea0003800000 */
.L_x_7048:
[----:B------:R-:W-:-:S13]  /*1a000*/  ISETP.NE.AND P0, PT, R9, RZ, PT ;  /* 0x000000ff0900720c */ /* 0x000fda0003f05270 */
[----:B------:R-:W-:Y:S05]  /*1a010*/  @!P0 BRA `(.L_x_7047) ;  /* 0x0000001000388947 */ /* 0x000fea0003800000 */
.L_x_7071:
        /* <DEDUP_REMOVED lines=30> */
.L_x_7059:
[----:B------:R-:W2:Y:S01]  /*1a200*/  S2R R3, SR_CgaCtaId ;  /* 0x0000000000037919 */ /* 0x000ea20000008800 */
[----:B------:R-:W-:-:S04]  /*1a210*/  MOV R2, 0x400 ;  /* 0x0000040000027802 */ /* 0x000fc80000000f00 */
[----:B--2---:R-:W-:Y:S02]  /*1a220*/  LEA R2, R3, R2, 0x18 ;  /* 0x0000000203027211 */ /* 0x004fe400078ec0ff */
[----:B------:R-:W-:Y:S02]  /*1a230*/  SHF.L.U32 R3, R9, 0x1f, RZ ;  /* 0x0000001f09037819 */ /* 0x000fe400000006ff */
[----:B------:R-:W-:-:S04]  /*1a240*/  LEA R2, R10, R2, 0x3 ;  /* 0x000000020a027211 */ /* 0x000fc800078e18ff */
[----:B------:R-:W2:Y:S02]  /*1a250*/  SYNCS.PHASECHK.TRANS64.TRYWAIT P0, [R2+URZ+0x38840], R3 ;  /* 0x03884003020075a7 */ /* 0x000ea4000800017f */
[----:B--2---:R-:W-:Y:S05]  /*1a260*/  @!P0 BRA `(.L_x_7060) ;  /* 0x00000034000c8947 */ /* 0x004fea0003800000 */
.L_x_7175:
        /* <DEDUP_REMOVED lines=11> */
.L_x_7061:
[----:B0-----:R-:W3:Y:S01]  /*1a320*/  LDL R12, [R1+0x10] ;  /* 0x00001000010c7983 */ /* 0x001ee20000100800 */
[----:B-1----:R-:W-:Y:S01]  /*1a330*/  MOV R7, 0x400 ;  /* 0x0000040000077802 */ /* 0x002fe20000000f00 */
        /* <DEDUP_REMOVED lines=20> */
.L_x_7176:
        /* <DEDUP_REMOVED lines=8> */
.L_x_7063:
[----:B------:R-:W1:Y:S01]  /*1a500*/  S2R R11, SR_CgaCtaId ;  /* 0x00000000000b7919 */ /* 0x000e620000008800 */
[----:B0-2---:R-:W-:Y:S01]  /*1a510*/  MOV R3, 0x400 ;  /* 0x0000040000037802 */ /* 0x005fe20000000f00 */
        /* <DEDUP_REMOVED lines=52> */
.L_x_7058:
[----:B------:R-:W-:Y:S05]  /*1a860*/  BSYNC B1 ;  /* 0x0000000000017941 */ /* 0x000fea0003800000 */
.L_x_7057:
[----:B------:R-:W-:Y:S01]  /*1a870*/  IADD3 R10, R10, 0x1, RZ ;  /* 0x000000010a0a7810 */ /* 0x000fe20007ffe0ff */
[----:B------:R-:W-:Y:S03]  /*1a880*/  BSSY B1, `(.L_x_7064) ;  /* 0x0000084000017945 */ /* 0x000fe60003800000 */
        /* <DEDUP_REMOVED lines=11> */
[----:B------:R-:W1:Y:S02]  /*1a940*/  LDC R6, c[0x0][0x41c] ;  /* 0x00010700ff067b82 */ /* 0x000e640000000800 */
[----:B-1----:R-:W-:-:S13]  /*1a950*/  ISETP.NE.AND P0, PT, R6, 0x1, PT ;  /* 0x000000010600780c */ /* 0x002fda0003f05270 */
[----:B------:R-:W1:Y:S02]  /*1a960*/  @P0 LDC.64 R2, c[0x0][0x420] ;  /* 0x00010800ff020b82 */ /* 0x000e640000000a00 */
[----:B-1----:R-:W-:-:S04]  /*1a970*/  @P0 IMAD.HI.U32 R7, R9, R2, RZ ;  /* 0x0000000209070227 */ /* 0x002fc800078e00ff */
        /* <DEDUP_REMOVED lines=12> */
.L_x_7066:
[----:B------:R-:W2:Y:S01]  /*1aa40*/  S2R R3, SR_CgaCtaId ;  /* 0x0000000000037919 */ /* 0x000ea20000008800 */
[----:B------:R-:W-:-:S04]  /*1aa50*/  MOV R2, 0x400 ;  /* 0x0000040000027802 */ /* 0x000fc80000000f00 */
[----:B--2---:R-:W-:Y:S02]  /*1aa60*/  LEA R2, R3, R2, 0x18 ;  /* 0x0000000203027211 */ /* 0x004fe400078ec0ff */
[----:B------:R-:W-:-:S03]  /*1aa70*/  SHF.L.U32 R3, R11, 0x1f, RZ ;  /* 0x0000001f0b037819 */ /* 0x000fc600000006ff */
[----:B------:R-:W-:-:S04]  /*1aa80*/  IMAD R2, R12, 0x8, R2 ;  /* 0x000000080c027824 */ /* 0x000fc800078e0202 */
[----:B------:R-:W2:Y:S02]  /*1aa90*/  SYNCS.PHASECHK.TRANS64.TRYWAIT P0, [R2+URZ+0x38840], R3 ;  /* 0x03884003020075a7 */ /* 0x000ea4000800017f */
[----:B--2---:R-:W-:Y:S05]  /*1aaa0*/  @!P0 BRA `(.L_x_7067) ;  /* 0x0000002c00248947 */ /* 0x004fea0003800000 */
.L_x_7177:
[----:B-1----:R-:W1:Y:S02]  /*1aab0*/  S2R R7, SR_TID.X ;  /* 0x0000000000077919 */ /* 0x002e640000002100 */
        /* <DEDUP_REMOVED lines=10> */
.L_x_7068:
[----:B-1----:R-:W3:Y:S01]  /*1ab60*/  LDL R7, [R1] ;  /* 0x0000000001077983 */ /* 0x002ee20000100800 */
        /* <DEDUP_REMOVED lines=20> */
[----:B------:R-:W1:Y:S02]  /*1acb0*/  SYNCS.PHASECHK.TRANS64.TRYWAIT P1, [R2+URZ+0x38860], R3 ;  /* 0x03886003020075a7 */ /* 0x000e64000802017f */
[----:B01----:R-:W-:Y:S05]  /*1acc0*/  @!P1 BRA `(.L_x_7069) ;  /* 0x0000002800b09947 */ /* 0x003fea0003800000 */
.L_x_7178:
        /* <DEDUP_REMOVED lines=8> */
.L_x_7070:
        /* <DEDUP_REMOVED lines=55> */
.L_x_7065:
[----:B------:R-:W-:Y:S05]  /*1b0c0*/  BSYNC B1 ;  /* 0x0000000000017941 */ /* 0x000fea0003800000 */
.L_x_7064:
[C---:B------:R-:W-:Y:S01]  /*1b0d0*/  ISETP.GT.AND P0, PT, R5.reuse, 0x1, PT ;  /* 0x000000010500780c */ /* 0x040fe20003f04270 */
[----:B------:R-:W-:-:S12]  /*1b0e0*/  VIADD R5, R5, 0xfffffffe ;  /* 0xfffffffe05057836 */ /* 0x000fd80000000000 */
[----:B------:R-:W-:Y:S05]  /*1b0f0*/  @P0 BRA `(.L_x_7071) ;  /* 0xffffffec00c80947 */ /* 0x000fea000383ffff */
.L_x_7047:
[----:B------:R-:W-:Y:S05]  /*1b100*/  BSYNC B0 ;  /* 0x0000000000007941 */ /* 0x000fea0003800000 */
.L_x_7046:
        /* <DEDUP_REMOVED lines=11> */
[----:B-1----:R-:W2:Y:S01]  /*1b1c0*/  LDL R2, [R1+0x30] ;  /* 0x0000300001027983 */ /* 0x002ea20000100800 */
[----:B------:R-:W-:Y:S02]  /*1b1d0*/  VOTEU.ANY UR4, UPT, PT ;  /* 0x0000000000047886 */ /* 0x000fe400038e0100 */
[----:B------:R-:W1:Y:S01]  /*1b1e0*/  FLO.U32 R4, UR4 ;  /* 0x0000000400047d00 */ /* 0x000e6200080e0000 */
[----:B------:R-:W1:Y:S07]  /*1b1f0*/  S2R R7, SR_LANEID ;  /* 0x0000000000077919 */ /* 0x000e6e0000000000 */
[----:B0-----:R-:W0:Y:S01]  /*1b200*/  POPC R5, UR4 ;  /* 0x0000000400057d09 */ /* 0x001e220008000000 */
[----:B-1----:R-:W-:-:S02]  /*1b210*/  ISETP.EQ.U32.AND P0, PT, R4, R7, PT ;  /* 0x000000070400720c */ /* 0x002fc40003f02070 */
[----:B--2---:R-:W-:Y:S02]  /*1b220*/  R2UR UR5, R2 ;  /* 0x00000000020572ca */ /* 0x004fe400000e0000 */
[----:B------:R-:W0:Y:S09]  /*1b230*/  LDC.64 R2, c[0x0][0xd38] ;  /* 0x00034e00ff027b82 */ /* 0x000e320000000a00 */
[----:B0-----:R-:W2:Y:S01]  /*1b240*/  @P0 ATOMG.E.ADD.STRONG.GPU PT, R3, desc[UR54][R2.64], R5 ;  /* 0x00000005020309a8 */ /* 0x001ea200081ee1f6 */
[----:B------:R-:W0:Y:S02]  /*1b250*/  S2R R6, SR_LTMASK ;  /* 0x0000000000067919 */ /* 0x000e240000003900 */
[----:B0-----:R-:W-:-:S04]  /*1b260*/  LOP3.LUT R6, R6, UR4, RZ, 0xc0, !PT ;  /* 0x0000000406067c12 */ /* 0x001fc8000f8ec0ff */
[----:B------:R-:W0:Y:S01]  /*1b270*/  POPC R7, R6 ;  /* 0x0000000600077309 */ /* 0x000e220000000000 */
[----:B--2---:R-:W0:Y:S02]  /*1b280*/  SHFL.IDX PT, R4, R3, R4, 0x1f ;  /* 0x00001f0403047589 */ /* 0x004e2400000e0000 */
[----:B0-----:R-:W-:-:S07]  /*1b290*/  IADD3 R16, R4, UR5, R7 ;  /* 0x0000000504107c10 */ /* 0x001fce000fffe007 */
.L_x_7073:
[----:B------:R-:W-:Y:S05]  /*1b2a0*/  BSYNC B0 ;  /* 0x0000000000007941 */ /* 0x000fea0003800000 */
.L_x_7072:
[----:B-1----:R-:W2:Y:S02]  /*1b2b0*/  LDL.LU R2, [R1+0x8] ;  /* 0x0000080001027983 */ /* 0x002ea40000300800 */
[----:B--2---:R-:W-:-:S05]  /*1b2c0*/  LOP3.LUT R2, R2, R0, RZ, 0x3c, !PT ;  /* 0x0000000002027212 */ /* 0x004fca00078e3cff */
[----:B------:R1:W-:Y:S02]  /*1b2d0*/  STL [R1+0x8], R2 ;  /* 0x0000080201007387 */ /* 0x0003e40000100800 */
.L_x_7028:
[----:B------:R-:W-:Y:S05]  /*1b2e0*/  BSYNC B6 ;  /* 0x0000000000067941 */ /* 0x000fea0003800000 */
.L_x_7026:
[----:B------:R-:W-:-:S03]  /*1b2f0*/  UMOV UR4, 0xffffffff ;  /* 0xffffffff00047882 */ /* 0x000fc60000000000 */
[----:B------:R-:W-:Y:S05]  /*1b300*/  BRA.DIV UR4, `(.L_x_7074) ;  /* 0x0000002604347947 */ /* 0x000fea000b800000 */
[----:B------:R2:W3:Y:S04]  /*1b310*/  SHFL.IDX PT, R4, R16, RZ, 0x1f ;  /* 0x00001fff10047589 */ /* 0x0004e800000e0000 */
[----:B------:R-:W4:Y:S02]  /*1b320*/  SHFL.IDX PT, R16, R16, 0x1, 0x1f ;  /* 0x00201f0010107f89 */ /* 0x000f2400000e0000 */
.L_x_7182:
[----:B------:R-:W5:Y:S01]  /*1b330*/  S2R R0, SR_TID.X ;  /* 0x0000000000007919 */ /* 0x000f620000002100 */
[----:B------:R-:W-:Y:S01]  /*1b340*/  ULDC UR4, c[0x0][0xd14] ;  /* 0x0003450000047ab9 */ /* 0x000fe20000000800 */
[----:B------:R-:W-:Y:S01]  /*1b350*/  BSSY B0, `(.L_x_7075) ;  /* 0x000000b000007945 */ /* 0x000fe20003800000 */
[----:B------:R-:W-:Y:S01]  /*1b360*/  IMAD.MOV.U32 R17, RZ, RZ, RZ ;  /* 0x000000ffff117224 */ /* 0x000fe200078e00ff */
[----:B-----5:R-:W-:Y:S01]  /*1b370*/  LOP3.LUT R7, R0, 0x1f, RZ, 0xc0, !PT ;  /* 0x0000001f00077812 */ /* 0x020fe200078ec0ff */
[----:B------:R-:W-:-:S03]  /*1b380*/  IMAD.U32 R0, RZ, RZ, UR4 ;  /* 0x00000004ff007e24 */ /* 0x000fc6000f8e00ff */
[C---:B------:R-:W-:Y:S01]  /*1b390*/  ISETP.NE.AND P0, PT, R7.reuse, 0x1f, PT ;  /* 0x0000001f0700780c */ /* 0x040fe20003f05270 */
[----:B0-----:R-:W-:-:S05]  /*1b3a0*/  IMAD.IADD R5, R7, 0x1, R19 ;  /* 0x0000000107057824 */ /* 0x001fca00078e0213 */
[----:B------:R-:W-:-:S13]  /*1b3b0*/  ISETP.GE.OR P0, PT, R5, R0, !P0 ;  /* 0x000000000500720c */ /* 0x000fda0004706670 */
[----:B------:R-:W-:Y:S05]  /*1b3c0*/  @P0 BRA `(.L_x_7076) ;  /* 0x00000000000c0947 */ /* 0x000fea0003800000 */
[----:B-1----:R-:W0:Y:S02]  /*1b3d0*/  LDC.64 R2, c[0x0][0xd58] ;  /* 0x00035600ff027b82 */ /* 0x002e240000000a00 */
[----:B0-----:R-:W-:-:S05]  /*1b3e0*/  IMAD.WIDE R2, R5, 0x4, R2 ;  /* 0x0000000405027825 */ /* 0x001fca00078e0202 */
[----:B------:R0:W5:Y:S02]  /*1b3f0*/  LDG.E R17, desc[UR54][R2.64] ;  /* 0x0000003602117981 */ /* 0x000164000c1e1900 */
.L_x_7076:
[----:B------:R-:W-:Y:S05]  /*1b400*/  BSYNC B0 ;  /* 0x0000000000007941 */ /* 0x000fea0003800000 */
.L_x_7075:
        /* <DEDUP_REMOVED lines=21> */
[----:B-1----:R-:W-:-:S05]  /*1b560*/  IMAD.IADD R2, R6, 0x1, R7 ;  /* 0x0000000106027824 */ /* 0x002fca00078e0207 */
[----:B------:R0:W1:Y:S02]  /*1b570*/  SHFL.IDX PT, R14, R2, 0x1f, 0x1f ;  /* 0x03e01f00020e7f89 */ /* 0x00006400000e0000 */
.L_x_7190:
[----:B------:R-:W-:Y:S02]  /*1b580*/  ULDC UR4, c[0x0][0xd10] ;  /* 0x0003440000047ab9 */ /* 0x000fe40000000800 */
[----:B------:R-:W-:-:S04]  /*1b590*/  IMAD.U32 R5, RZ, RZ, UR4 ;  /* 0x00000004ff057e24 */ /* 0x000fc8000f8e00ff */
[----:B-1----:R-:W-:-:S04]  /*1b5a0*/  IMAD R3, R14, R5, RZ ;  /* 0x000000050e037224 */ /* 0x002fc800078e02ff */
[----:B--2-4-:R-:W-:-:S05]  /*1b5b0*/  IMAD.IADD R16, R16, 0x1, R3 ;  /* 0x0000000110107824 */ /* 0x014fca00078e0203 */
[----:B---3--:R-:W-:-:S13]  /*1b5c0*/  ISETP.GT.AND P0, PT, R16, R4, PT ;  /* 0x000000041000720c */ /* 0x008fda0003f04270 */
[----:B------:R-:W-:Y:S05]  /*1b5d0*/  @P0 BRA `(.L_x_7078) ;  /* 0x0000000000b40947 */ /* 0x000fea0003800000 */
[----:B------:R-:W1:Y:S02]  /*1b5e0*/  LDC R0, c[0x0][0xd14] ;  /* 0x00034500ff007b82 */ /* 0x000e640000000800 */
.L_x_7083:
        /* <DEDUP_REMOVED lines=14> */
.L_x_7081:
[----:B------:R-:W-:Y:S05]  /*1b6d0*/  BSYNC B0 ;  /* 0x0000000000007941 */ /* 0x000fea0003800000 */
.L_x_7080:
        /* <DEDUP_REMOVED lines=20> */
[----:B0-----:R-:W-:-:S04]  /*1b820*/  SEL R7, R14, RZ, P0 ;  /* 0x000000ff0e077207 */ /* 0x001fc80000000000 */
[----:B------:R-:W-:-:S05]  /*1b830*/  IADD3 R2, R6, R7, RZ ;  /* 0x0000000706027210 */ /* 0x000fca0007ffe0ff */
[----:B------:R0:W1:Y:S02]  /*1b840*/  SHFL.IDX PT, R14, R2, 0x1f, 0x1f ;  /* 0x03e01f00020e7f89 */ /* 0x00006400000e0000 */
.L_x_7198:
[----:B------:R-:W-:Y:S02]  /*1b850*/  ULDC UR4, c[0x0][0xd10] ;  /* 0x0003440000047ab9 */ /* 0x000fe40000000800 */
[----:B------:R-:W-:-:S04]  /*1b860*/  IMAD.U32 R5, RZ, RZ, UR4 ;  /* 0x00000004ff057e24 */ /* 0x000fc8000f8e00ff */
[----:B-1----:R-:W-:-:S04]  /*1b870*/  IMAD R3, R14, R5, RZ ;  /* 0x000000050e037224 */ /* 0x002fc800078e02ff */
[----:B------:R-:W-:-:S05]  /*1b880*/  IMAD.IADD R16, R3, 0x1, R16 ;  /* 0x0000000103107824 */ /* 0x000fca00078e0210 */
[----:B------:R-:W-:-:S13]  /*1b890*/  ISETP.GT.AND P0, PT, R16, R4, PT ;  /* 0x000000041000720c */ /* 0x000fda0003f04270 */
[----:B------:R-:W-:Y:S05]  /*1b8a0*/  @!P0 BRA `(.L_x_7083) ;  /* 0xfffffffc00508947 */ /* 0x000fea000383ffff */
.L_x_7078:
        /* <DEDUP_REMOVED lines=8> */
.L_x_7202:
[----:B------:R-:W-:Y:S01]  /*1b930*/  ISETP.NE.AND P0, PT, R3, RZ, PT ;  /* 0x000000ff0300720c */ /* 0x000fe20003f05270 */
[----:B------:R-:W-:-:S12]  /*1b940*/  IMAD.MOV.U32 R7, RZ, RZ, RZ ;  /* 0x000000ffff077224 */ /* 0x000fd800078e00ff */
[----:B------:R-:W-:Y:S05]  /*1b950*/  @!P0 BRA `(.L_x_7085) ;  /* 0x0000000000108947 */ /* 0x000fea0003800000 */
[----:B------:R-:W-:Y:S01]  /*1b960*/  UMOV UR4, 0xffffffff ;  /* 0xffffffff00047882 */ /* 0x000fe20000000000 */
[----:B------:R-:W-:Y:S02]  /*1b970*/  VIADD R12, R6, 0xffffffff ;  /* 0xffffffff060c7836 */ /* 0x000fe40000000000 */
[----:B------:R-:W-:Y:S05]  /*1b980*/  BRA.DIV UR4, `(.L_x_7086) ;  /* 0x0000002604c87947 */ /* 0x000fea000b800000 */
[----:B------:R3:W4:Y:S02]  /*1b990*/  SHFL.IDX PT, R7, R2, R12, 0x1f ;  /* 0x00001f0c02077589 */ /* 0x00072400000e0000 */
.L_x_7085:
[----:B0--3--:R-:W0:Y:S01]  /*1b9a0*/  LDC.64 R2, c[0x0][0xd68] ;  /* 0x00035a00ff027b82 */ /* 0x009e220000000a00 */
[----:B------:R-:W-:-:S05]  /*1b9b0*/  IADD3 R19, R6, R19, RZ ;  /* 0x0000001306137210 */ /* 0x000fca0007ffe0ff */
[----:B0-----:R-:W-:-:S05]  /*1b9c0*/  IMAD.WIDE R2, R19, 0x4, R2 ;  /* 0x0000000413027825 */ /* 0x001fca00078e0202 */
[----:B------:R-:W1:Y:S01]  /*1b9d0*/  LDG.E R9, desc[UR54][R2.64] ;  /* 0x0000003602097981 */ /* 0x000e62000c1e1900 */
[----:B----4-:R-:W-:Y:S02]  /*1b9e0*/  IMAD R16, R7, R5, R16 ;  /* 0x0000000507107224 */ /* 0x010fe400078e0210 */
[----:B-12---:R-:W-:-:S05]  /*1b9f0*/  IMAD R6, R17, R9, RZ ;  /* 0x0000000911067224 */ /* 0x006fca00078e02ff */
        /* <DEDUP_REMOVED lines=49> */
[C---:B------:R-:W-:Y:S01]  /*1bd10*/  LOP3.LUT R2, R4.reuse, R9, RZ, 0x3c, !PT ;  /* 0x0000000904027212 */ /* 0x040fe200078e3cff */
[----:B------:R-:W-:-:S10]  /*1bd20*/  IMAD.IADD R4, R4, 0x1, R7 ;  /* 0x0000000104047824 */ /* 0x000fd400078e0207 */
        /* <DEDUP_REMOVED lines=10> */
.L_x_7079:
[----:B------:R-:W-:Y:S01]  /*1bdd0*/  UMOV UR4, URZ ;  /* 0x0000003f00047c82 */ /* 0x000fe20008000000 */
[----:B------:R-:W-:Y:S01]  /*1bde0*/  UMOV UR5, URZ ;  /* 0x0000003f00057c82 */ /* 0x000fe20008000000 */
[----:B------:R-:W-:Y:S01]  /*1bdf0*/  ULDC UR6, c[0x0][0xd14] ;  /* 0x0003450000067ab9 */ /* 0x000fe20000000800 */
[----:B------:R-:W-:Y:S01]  /*1be00*/  MOV R16, R4 ;  /* 0x0000000400107202 */ /* 0x000fe20000000f00 */
[----:B------:R-:W-:Y:S02]  /*1be10*/  IMAD.U32 R17, RZ, RZ, UR4 ;  /* 0x00000004ff117e24 */ /* 0x000fe4000f8e00ff */
[----:B------:R-:W-:Y:S02]  /*1be20*/  IMAD.U32 R18, RZ, RZ, UR5 ;  /* 0x00000005ff127e24 */ /* 0x000fe4000f8e00ff */
[----:B------:R-:W-:-:S07]  /*1be30*/  IMAD.U32 R19, RZ, RZ, UR6 ;  /* 0x00000006ff137e24 */ /* 0x000fce000f8e00ff */
.L_x_7087:
        /* <DEDUP_REMOVED lines=12> */
.L_x_7004:
[----:B-1----:R-:W2:Y:S01]  /*1bf00*/  LDL.LU R0, [R1+0x28] ;  /* 0x0000280001007983 */ /* 0x002ea20000300800 */
[----:B------:R-:W1:Y:S01]  /*1bf10*/  S2R R5, SR_CgaCtaId ;  /* 0x0000000000057919 */ /* 0x000e620000008800 */
[----:B--2---:R-:W-:-:S05]  /*1bf20*/  VIADD R0, R0, 0x1 ;  /* 0x0000000100007836 */ /* 0x004fca0000000000 */
[----:B---3--:R-:W-:-:S04]  /*1bf30*/  LEA.HI R2, R0, R0, RZ, 0x1 ;  /* 0x0000000000027211 */ /* 0x008fc800078f08ff */
[----:B------:R-:W-:-:S05]  /*1bf40*/  LOP3.LUT R3, R2, 0xfffffffe, RZ, 0xc0, !PT ;  /* 0xfffffffe02037812 */ /* 0x000fca00078ec0ff */
[----:B------:R-:W-:Y:S01]  /*1bf50*/  IMAD.IADD R3, R0, 0x1, -R3 ;  /* 0x0000000100037824 */ /* 0x000fe200078e0a03 */
[----:B------:R-:W-:-:S04]  /*1bf60*/  MOV R0, 0x400 ;  /* 0x0000040000007802 */ /* 0x000fc80000000f00 */
[----:B-1----:R-:W-:Y:S02]  /*1bf70*/  LEA R0, R5, R0, 0x18 ;  /* 0x0000000005007211 */ /* 0x002fe400078ec0ff */
[----:B------:R-:W-:-:S04]  /*1bf80*/  SHF.L.U32 R3, R3, 0x1f, RZ ;  /* 0x0000001f03037819 */ /* 0x000fc800000006ff */
[----:B------:R-:W1:Y:S02]  /*1bf90*/  SYNCS.PHASECHK.TRANS64.TRYWAIT P0, [R0+URZ+0x38820], R3 ;  /* 0x03882003000075a7 */ /* 0x000e64000800017f */
[----:B-1----:R-:W-:Y:S05]  /*1bfa0*/  @!P0 BRA `(.L_x_7089) ;  /* 0x0000002000688947 */ /* 0x002fea0003800000 */
.L_x_7205:
[----:B------:R-:W-:-:S03]  /*1bfb0*/  UMOV UR4, 0xffffffff ;  /* 0xffffffff00047882 */ /* 0x000fc60000000000 */
[----:B------:R-:W-:Y:S05]  /*1bfc0*/  BRA.DIV UR4, `(.L_x_7090) ;  /* 0x0000002204747947 */ /* 0x000fea000b800000 */
[----:B------:R-:W2:Y:S02]  /*1bfd0*/  S2R R2, SR_TID.X ;  /* 0x0000000000027919 */ /* 0x000ea40000002100 */
[----:B--2---:R-:W-:-:S04]  /*1bfe0*/  SHF.R.U32.HI R2, RZ, 0x5, R2 ;  /* 0x00000005ff027819 */ /* 0x004fc80000011602 */
[----:B------:R-:W-:-:S05]  /*1bff0*/  LOP3.LUT R2, R2, 0x3, RZ, 0xc0, !PT ;  /* 0x0000000302027812 */ /* 0x000fca00078ec0ff */
[----:B------:R2:W3:Y:S02]  /*1c000*/  SHFL.IDX PT, R14, R2, RZ, 0x1f ;  /* 0x00001fff020e7589 */ /* 0x0004e400000e0000 */
.L_x_7208:
[----:B---3--:R-:W-:-:S13]  /*1c010*/  ISETP.NE.AND P0, PT, R14, RZ, PT ;  /* 0x000000ff0e00720c */ /* 0x008fda0003f05270 */
[----:B------:R-:W-:Y:S05]  /*1c020*/  @P0 BRA `(.L_x_6855) ;  /* 0x0000000000940947 */ /* 0x000fea0003800000 */
[----:B------:R-:W-:-:S03]  /*1c030*/  UMOV UR4, 0xffffffff ;  /* 0xffffffff00047882 */ /* 0x000fc60000000000 */
[----:B------:R-:W-:Y:S05]  /*1c040*/  BRA.DIV UR4, `(.L_x_7091) ;  /* 0x0000002204887947 */ /* 0x000fea000b800000 */
[----:B------:R-:W-:-:S13]  /*1c050*/  ELECT P6, URZ, PT ;  /* 0x00000000003f782f */ /* 0x000fda00038c0000 */
.L_x_7211:
[----:B------:R-:W-:Y:S05]  /*1c060*/  @!P6 BRA `(.L_x_6855) ;  /* 0x000000000084e947 */ /* 0x000fea0003800000 */
[----:B--2---:R-:W2:Y:S02]  /*1c070*/  LDL.LU R2, [R1+0x34] ;  /* 0x0000340001027983 */ /* 0x004ea40000300800 */
[----:B--2---:R-:W-:-:S04]  /*1c080*/  LOP3.LUT R2, R2, 0x2, RZ, 0xfc, !PT ;  /* 0x0000000202027812 */ /* 0x004fc800078efcff */
[----:B------:R-:W-:-:S13]  /*1c090*/  ISETP.NE.AND P2, PT, R2, 0x3, PT ;  /* 0x000000030200780c */ /* 0x000fda0003f45270 */
[----:B------:R-:W-:Y:S05]  /*1c0a0*/  @!P2 BRA `(.L_x_7092) ;  /* 0x000000000004a947 */ /* 0x000fea0003800000 */
[----:B------:R-:W-:Y:S01]  /*1c0b0*/  BPT.TRAP 0x1 ;  /* 0x000000040000795c */ /* 0x000fe20000300000 */
.L_x_7092:
        /* <DEDUP_REMOVED lines=14> */
.L_x_7212:
[----:B------:R-:W2:Y:S02]  /*1c1a0*/  SYNCS.PHASECHK.TRANS64.TRYWAIT P0, [R7+URZ], R2 ;  /* 0x00000002070075a7 */ /* 0x000ea4000800017f */
[----:B--2---:R-:W-:Y:S05]  /*1c1b0*/  @!P0 BRA `(.L_x_7094) ;  /* 0x0000002000608947 */ /* 0x004fea0003800000 */
.L_x_7213:
[----:B------:R-:W-:Y:S05]  /*1c1c0*/  @!P2 BRA `(.L_x_7095) ;  /* 0x000000000004a947 */ /* 0x000fea0003800000 */
[----:B------:R-:W-:Y:S01]  /*1c1d0*/  BPT.TRAP 0x1 ;  /* 0x000000040000795c */ /* 0x000fe20000300000 */
.L_x_7095:
[----:B------:R-:W3:Y:S01]  /*1c1e0*/  LDL.LU R4, [R1] ;  /* 0x0000000001047983 */ /* 0x000ee20000300800 */
[----:B------:R-:W-:-:S04]  /*1c1f0*/  VIADD R0, R0, 0x38860 ;  /* 0x0003886000007836 */ /* 0x000fc80000000000 */
[----:B---3--:R-:W-:-:S04]  /*1c200*/  IMAD R4, R4, 0x8, R0 ;  /* 0x0000000804047824 */ /* 0x008fc800078e0200 */
[----:B------:R-:W3:Y:S02]  /*1c210*/  SYNCS.PHASECHK.TRANS64.TRYWAIT P0, [R4+URZ], R5 ;  /* 0x00000005040075a7 */ /* 0x000ee4000800017f */
[----:B---3--:R-:W-:Y:S05]  /*1c220*/  @!P0 BRA `(.L_x_7096) ;  /* 0x0000002000588947 */ /* 0x008fea0003800000 */
.L_x_7214:
[----:B------:R-:W-:-:S07]  /*1c230*/  LEA R3, R3, R0, 0x3 ;  /* 0x0000000003037211 */ /* 0x000fce00078e18ff */
.L_x_7097:
[----:B----4-:R4:W0:Y:S02]  /*1c240*/  SYNCS.PHASECHK.TRANS64.TRYWAIT P0, [R3+URZ], R2 ;  /* 0x00000002030075a7 */ /* 0x010824000800017f */
[----:B0-----:R-:W-:Y:S05]  /*1c250*/  @!P0 NANOSLEEP.SYNCS 0x989680 ;  /* 0x009896800000895d */ /* 0x001fea0003900000 */
[----:B------:R-:W0:Y:S02]  /*1c260*/  @!P0 SYNCS.PHASECHK.TRANS64 P0, [R3+URZ], R2 ;  /* 0x00000002030085a7 */ /* 0x000e24000800007f */
[----:B0-----:R-:W-:Y:S05]  /*1c270*/  @!P0 BRA `(.L_x_7097) ;  /* 0xfffffffc00f08947 */ /* 0x001fea000383ffff */
.L_x_6855:
[----:B------:R-:W-:Y:S05]  /*1c280*/  BSYNC B8 ;  /* 0x0000000000087941 */ /* 0x000fea0003800000 */
.L_x_6852:
[----:B------:R-:W-:Y:S05]  /*1c290*/  EXIT ;  /* 0x000000000000794d */ /* 0x000fea0003800000 */
.L_x_6871:
[----:B0-----:R0:W1:Y:S02]  /*1c2a0*/  SYNCS.PHASECHK.TRANS64.TRYWAIT P5, [R70+URZ+0x38890], R57 ;  /* 0x03889039460075a7 */ /* 0x00106400080a017f */
[----:B-1----:R-:W-:Y:S05]  /*1c2b0*/  @!P5 NANOSLEEP.SYNCS 0x989680 ;  /* 0x009896800000d95d */ /* 0x002fea0003900000 */
[----:B------:R-:W1:Y:S02]  /*1c2c0*/  @!P5 SYNCS.PHASECHK.TRANS64 P5, [R70+URZ+0x38890], R57 ;  /* 0x038890394600d5a7 */ /* 0x000e6400080a007f */
[----:B-1----:R-:W-:Y:S05]  /*1c2d0*/  @!P5 BRA `(.L_x_6871) ;  /* 0xfffffffc00f0d947 */ /* 0x002fea000383ffff */
[----:B------:R-:W-:Y:S05]  /*1c2e0*/  BRA `(.L_x_7098) ;  /* 0xfffffe6000ec7947 */ /* 0x000fea000383ffff */
.L_x_6881:
[----:B0-----:R0:W1:Y:S02]  /*1c2f0*/  SYNCS.PHASECHK.TRANS64.TRYWAIT P5, [R70+URZ+0x38890], R57 ;  /* 0x03889039460075a7 */ /* 0x00106400080a017f */
[----:B-1----:R-:W-:Y:S05]  /*1c300*/  @!P5 NANOSLEEP.SYNCS 0x989680 ;  /* 0x009896800000d95d */ /* 0x002fea0003900000 */
[----:B------:R-:W1:Y:S02]  /*1c310*/  @!P5 SYNCS.PHASECHK.TRANS64 P5, [R70+URZ+0x38890], R57 ;  /* 0x038890394600d5a7 */ /* 0x000e6400080a007f */
[----:B-1----:R-:W-:Y:S05]  /*1c320*/  @!P5 BRA `(.L_x_6881) ;  /* 0xfffffffc00f0d947 */ /* 0x002fea000383ffff */
[----:B------:R-:W-:Y:S05]  /*1c330*/  BRA `(.L_x_7099) ;  /* 0xfffffe6c00447947 */ /* 0x000fea000383ffff */
.L_x_6886:
[----:B0-----:R0:W1:Y:S02]  /*1c340*/  SYNCS.PHASECHK.TRANS64.TRYWAIT P5, [R70+URZ+0x38890], R57 ;  /* 0x03889039460075a7 */ /* 0x00106400080a017f */
[----:B-1----:R-:W-:Y:S05]  /*1c350*/  @!P5 NANOSLEEP.SYNCS 0x989680 ;  /* 0x009896800000d95d */ /* 0x002fea0003900000 */
[----:B------:R-:W1:Y:S02]  /*1c360*/  @!P5 SYNCS.PHASECHK.TRANS64 P5, [R70+URZ+0x38890], R57 ;  /* 0x038890394600d5a7 */ /* 0x000e6400080a007f */
[----:B-1----:R-:W-:Y:S05]  /*1c370*/  @!P5 BRA `(.L_x_6886) ;  /* 0xfffffffc00f0d947 */ /* 0x002fea000383ffff */
[----:B------:R-:W-:Y:S05]  /*1c380*/  BRA `(.L_x_7100) ;  /* 0xfffffe7400547947 */ /* 0x000fea000383ffff */
.L_x_6890:
[----:B----4-:R4:W0:Y:S02]  /*1c390*/  SYNCS.PHASECHK.TRANS64.TRYWAIT P0, [R70+URZ+0x388b0], R57 ;  /* 0x0388b039460075a7 */ /* 0x010824000800017f */
[----:B0-----:R-:W-:Y:S05]  /*1c3a0*/  @!P0 NANOSLEEP.SYNCS 0x989680 ;  /* 0x009896800000895d */ /* 0x001fea0003900000 */
[----:B------:R-:W0:Y:S02]  /*1c3b0*/  @!P0 SYNCS.PHASECHK.TRANS64 P0, [R70+URZ+0x388b0], R57 ;  /* 0x0388b039460085a7 */ /* 0x000e24000800007f */
[----:B0-----:R-:W-:Y:S05]  /*1c3c0*/  @!P0 BRA `(.L_x_6890) ;  /* 0xfffffffc00f08947 */ /* 0x001fea000383ffff */
[----:B------:R-:W-:Y:S05]  /*1c3d0*/  BRA `(.L_x_7101) ;  /* 0xfffffe7400cc7947 */ /* 0x000fea000383ffff */
.L_x_6917:
        /* <DEDUP_REMOVED lines=8> */
.L_x_7103:
[----:B------:R-:W-:Y:S05]  /*1c460*/  BSYNC B1 ;  /* 0x0000000000017941 */ /* 0x000fea0003800000 */
.L_x_7102:
[----:B------:R-:W-:Y:S05]  /*1c470*/  BRA `(.L_x_7104) ;  /* 0xfffffea800347947 */ /* 0x000fea000383ffff */
.L_x_6918:
        /* <DEDUP_REMOVED lines=8> */
.L_x_7106:
[----:B------:R-:W-:Y:S05]  /*1c500*/  BSYNC B1 ;  /* 0x0000000000017941 */ /* 0x000fea0003800000 */
.L_x_7105:
[----:B------:R-:W-:Y:S05]  /*1c510*/  BRA `(.L_x_7107) ;  /* 0xfffffea800147947 */ /* 0x000fea000383ffff */
.L_x_6919:
        /* <DEDUP_REMOVED lines=8> */
.L_x_7109:
[----:B------:R-:W-:Y:S05]  /*1c5a0*/  BSYNC B1 ;  /* 0x0000000000017941 */ /* 0x000fea0003800000 */
.L_x_7108:
[----:B------:R-:W-:Y:S05]  /*1c5b0*/  BRA `(.L_x_7110) ;  /* 0xfffffea400f47947 */ /* 0x000fea000383ffff */
.L_x_6920:
        /* <DEDUP_REMOVED lines=8> */
.L_x_7112:
[----:B------:R-:W-:Y:S05]  /*1c640*/  BSYNC B1 ;  /* 0x0000000000017941 */ /* 0x000fea0003800000 */
.L_x_7111:
[----:B------:R-:W-:Y:S05]  /*1c650*/  BRA `(.L_x_7113) ;  /* 0xfffffea400d47947 */ /* 0x000fea000383ffff */
.L_x_6921:
        /* <DEDUP_REMOVED lines=8> */
.L_x_7115:
[----:B------:R-:W-:Y:S05]  /*1c6e0*/  BSYNC B1 ;  /* 0x0000000000017941 */ /* 0x000fea0003800000 */
.L_x_7114:
[----:B------:R-:W-:Y:S05]  /*1c6f0*/  BRA `(.L_x_7116) ;  /* 0xfffffea400b47947 */ /* 0x000fea000383ffff */
.L_x_6922:
        /* <DEDUP_REMOVED lines=8> */
.L_x_7118:
[----:B------:R-:W-:Y:S05]  /*1c780*/  BSYNC B1 ;  /* 0x0000000000017941 */ /* 0x000fea0003800000 */
.L_x_7117:
[----:B------:R-:W-:Y:S05]  /*1c790*/  BRA `(.L_x_7119) ;  /* 0xfffffea400947947 */ /* 0x000fea000383ffff */
.L_x_6923:
        /* <DEDUP_REMOVED lines=8> */
.L_x_7121:
[----:B------:R-:W-:Y:S05]  /*1c820*/  BSYNC B1 ;  /* 0x0000000000017941 */ /* 0x000fea0003800000 */
.L_x_7120:
[----:B------:R-:W-:Y:S05]  /*1c830*/  BRA `(.L_x_7122) ;  /* 0xfffffea400747947 */ /* 0x000fea000383ffff */
.L_x_6924:
        /* <DEDUP_REMOVED lines=8> */
.L_x_7124:
[----:B------:R-:W-:Y:S05]  /*1c8c0*/  BSYNC B1 ;  /* 0x0000000000017941 */ /* 0x000fea0003800000 */
.L_x_7123:
[----:B------:R-:W-:Y:S05]  /*1c8d0*/  BRA `(.L_x_7125) ;  /* 0xfffffea400547947 */ /* 0x000fea000383ffff */
.L_x_6926:
[----:B0-----:R0:W1:Y:S02]  /*1c8e0*/  SYNCS.PHASECHK.TRANS64.TRYWAIT P2, [R2+URZ+0x38800], R7 ;  /* 0x03880007020075a7 */ /* 0x001064000804017f */
[----:B-1----:R-:W-:Y:S05]  /*1c8f0*/  @!P2 NANOSLEEP.SYNCS 0x989680 ;  /* 0x009896800000a95d */ /* 0x002fea0003900000 */
[----:B------:R-:W1:Y:S02]  /*1c900*/  @!P2 SYNCS.PHASECHK.TRANS64 P2, [R2+URZ+0x38800], R7 ;  /* 0x038800070200a5a7 */ /* 0x000e64000804007f */
[----:B-1----:R-:W-:Y:S05]  /*1c910*/  @!P2 BRA `(.L_x_6926) ;  /* 0xfffffffc00f0a947 */ /* 0x002fea000383ffff */
[----:B------:R-:W-:Y:S05]  /*1c920*/  BRA `(.L_x_7126) ;  /* 0xfffffea400cc7947 */ /* 0x000fea000383ffff */
.L_x_6934:
        /* <DEDUP_REMOVED lines=8> */
.L_x_7128:
[----:B------:R-:W-:Y:S05]  /*1c9b0*/  BSYNC B1 ;  /* 0x0000000000017941 */ /* 0x000fea0003800000 */
.L_x_7127:
[----:B------:R-:W-:Y:S05]  /*1c9c0*/  BRA `(.L_x_7129) ;  /* 0xfffffeb400a07947 */ /* 0x000fea000383ffff */
.L_x_6935:
        /* <DEDUP_REMOVED lines=8> */
.L_x_7131:
[----:B------:R-:W-:Y:S05]  /*1ca50*/  BSYNC B1 ;  /* 0x0000000000017941 */ /* 0x000fea0003800000 */
.L_x_7130:
[----:B------:R-:W-:Y:S05]  /*1ca60*/  BRA `(.L_x_7132) ;  /* 0xfffffeb400807947 */ /* 0x000fea000383ffff */
.L_x_6936:
        /* <DEDUP_REMOVED lines=8> */
.L_x_7134:
[----:B------:R-:W-:Y:S05]  /*1caf0*/  BSYNC B1 ;  /* 0x0000000000017941 */ /* 0x000fea0003800000 */
.L_x_7133:
[----:B------:R-:W-:Y:S05]  /*1cb00*/  BRA `(.L_x_7135) ;  /* 0xfffffeb400607947 */ /* 0x000fea000383ffff */
.L_x_6937:
        /* <DEDUP_REMOVED lines=8> */
.L_x_7137:
[----:B------:R-:W-:Y:S05]  /*1cb90*/  BSYNC B1 ;  /* 0x0000000000017941 */ /* 0x000fea0003800000 */
.L_x_7136:
[----:B------:R-:W-:Y:S05]  /*1cba0*/  BRA `(.L_x_7138) ;  /* 0xfffffeb400407947 */ /* 0x000fea000383ffff */
.L_x_6938:
        /* <DEDUP_REMOVED lines=8> */
.L_x_7140:
[----:B------:R-:W-:Y:S05]  /*1cc30*/  BSYNC B1 ;  /* 0x0000000000017941 */ /* 0x000fea0003800000 */
.L_x_7139:
[----:B------:R-:W-:Y:S05]  /*1cc40*/  BRA `(.L_x_7141) ;  /* 0xfffffeb400207947 */ /* 0x000fea000383ffff */
.L_x_6939:
        /* <DEDUP_REMOVED lines=8> */
.L_x_7143:
[----:B------:R-:W-:Y:S05]  /*1ccd0*/  BSYNC B1 ;  /* 0x0000000000017941 */ /* 0x000fea0003800000 */
.L_x_7142:
[----:B------:R-:W-:Y:S05]  /*1cce0*/  BRA `(.L_x_7144) ;  /* 0xfffffeb400047947 */ /* 0x000fea000383ffff */
.L_x_6940:
        /* <DEDUP_REMOVED lines=8> */
.L_x_7146:
[----:B------:R-:W-:Y:S05]  /*1cd70*/  BSYNC B1 ;  /* 0x0000000000017941 */ /* 0x000fea0003800000 */
.L_x_7145:
[----:B------:R-:W-:Y:S05]  /*1cd80*/  BRA `(.L_x_7147) ;  /* 0xfffffeb000e87947 */ /* 0x000fea000383ffff */
.L_x_6941:
        /* <DEDUP_REMOVED lines=8> */
.L_x_7149:
[----:B------:R-:W-:Y:S05]  /*1ce10*/  BSYNC B1 ;  /* 0x0000000000017941 */ /* 0x000fea0003800000 */
.L_x_7148:
[----:B------:R-:W-:Y:S05]  /*1ce20*/  BRA `(.L_x_7150) ;  /* 0xfffffeb000cc7947 */ /* 0x000fea000383ffff */
.L_x_6943:
[----:B0-----:R0:W1:Y:S02]  /*1ce30*/  SYNCS.PHASECHK.TRANS64.TRYWAIT P2, [R2+URZ+0x38800], R3 ;  /* 0x03880003020075a7 */ /* 0x001064000804017f */
[----:B-1----:R-:W-:Y:S05]  /*1ce40*/  @!P2 NANOSLEEP.SYNCS 0x989680 ;  /* 0x009896800000a95d */ /* 0x002fea0003900000 */
[----:B------:R-:W1:Y:S02]  /*1ce50*/  @!P2 SYNCS.PHASECHK.TRANS64 P2, [R2+URZ+0x38800], R3 ;  /* 0x038800030200a5a7 */ /* 0x000e64000804007f */
[----:B-1----:R-:W-:Y:S05]  /*1ce60*/  @!P2 BRA `(.L_x_6943) ;  /* 0xfffffffc00f0a947 */ /* 0x002fea000383ffff */
[----:B------:R-:W-:Y:S05]  /*1ce70*/  BRA `(.L_x_7151) ;  /* 0xfffffeb400287947 */ /* 0x000fea000383ffff */
.L_x_6949:
[----:B0-----:R0:W1:Y:S02]  /*1ce80*/  SYNCS.PHASECHK.TRANS64.TRYWAIT P1, [R21+URZ+0x38830], R14 ;  /* 0x0388300e150075a7 */ /* 0x001064000802017f */
[----:B-1----:R-:W-:Y:S05]  /*1ce90*/  @!P1 NANOSLEEP.SYNCS 0x989680 ;  /* 0x009896800000995d */ /* 0x002fea0003900000 */
[----:B------:R-:W1:Y:S02]  /*1cea0*/  @!P1 SYNCS.PHASECHK.TRANS64 P1, [R21+URZ+0x38830], R14 ;  /* 0x0388300e150095a7 */ /* 0x000e64000802007f */
[----:B-1----:R-:W-:Y:S05]  /*1ceb0*/  @!P1 BRA `(.L_x_6949) ;  /* 0xfffffffc00f09947 */ /* 0x002fea000383ffff */
[----:B------:R-:W-:Y:S05]  /*1cec0*/  BRA `(.L_x_6948) ;  /* 0xfffffec000787947 */ /* 0x000fea000383ffff */
.L_x_6951:
[----:B-1----:R1:W2:Y:S02]  /*1ced0*/  SYNCS.PHASECHK.TRANS64.TRYWAIT P1, [R2+URZ+0x38810], R57 ;  /* 0x03881039020075a7 */ /* 0x0022a4000802017f */
[----:B--2---:R-:W-:Y:S05]  /*1cee0*/  @!P1 NANOSLEEP.SYNCS 0x989680 ;  /* 0x009896800000995d */ /* 0x004fea0003900000 */
[----:B------:R-:W2:Y:S02]  /*1cef0*/  @!P1 SYNCS.PHASECHK.TRANS64 P1, [R2+URZ+0x38810], R57 ;  /* 0x03881039020095a7 */ /* 0x000ea4000802007f */
[----:B--2---:R-:W-:Y:S05]  /*1cf00*/  @!P1 BRA `(.L_x_6951) ;  /* 0xfffffffc00f09947 */ /* 0x004fea000383ffff */
[----:B------:R-:W-:Y:S05]  /*1cf10*/  BRA `(.L_x_7152) ;  /* 0xfffffec400287947 */ /* 0x000fea000383ffff */
.L_x_6956:
[----:B---3--:R3:W4:Y:S02]  /*1cf20*/  SYNCS.PHASECHK.TRANS64.TRYWAIT P1, [R21+URZ+0x38850], R14 ;  /* 0x0388500e150075a7 */ /* 0x008724000802017f */
[----:B----4-:R-:W-:Y:S05]  /*1cf30*/  @!P1 NANOSLEEP.SYNCS 0x989680 ;  /* 0x009896800000995d */ /* 0x010fea0003900000 */
[----:B------:R-:W4:Y:S02]  /*1cf40*/  @!P1 SYNCS.PHASECHK.TRANS64 P1, [R21+URZ+0x38850], R14 ;  /* 0x0388500e150095a7 */ /* 0x000f24000802007f */
[----:B----4-:R-:W-:Y:S05]  /*1cf50*/  @!P1 BRA `(.L_x_6956) ;  /* 0xfffffffc00f09947 */ /* 0x010fea000383ffff */
[----:B------:R-:W-:Y:S05]  /*1cf60*/  BRA `(.L_x_6955) ;  /* 0xfffffec400587947 */ /* 0x000fea000383ffff */
.L_x_6964:
[----:B-1----:R1:W2:Y:S02]  /*1cf70*/  SYNCS.PHASECHK.TRANS64.TRYWAIT P2, [R196+URZ+0x38830], R3 ;  /* 0x03883003c40075a7 */ /* 0x0022a4000804017f */
[----:B--2---:R-:W-:Y:S05]  /*1cf80*/  @!P2 NANOSLEEP.SYNCS 0x989680 ;  /* 0x009896800000a95d */ /* 0x004fea0003900000 */
[----:B------:R-:W2:Y:S02]  /*1cf90*/  @!P2 SYNCS.PHASECHK.TRANS64 P2, [R196+URZ+0x38830], R3 ;  /* 0x03883003c400a5a7 */ /* 0x000ea4000804007f */
[----:B--2---:R-:W-:Y:S05]  /*1cfa0*/  @!P2 BRA `(.L_x_6964) ;  /* 0xfffffffc00f0a947 */ /* 0x004fea000383ffff */
[----:B------:R-:W-:Y:S05]  /*1cfb0*/  BRA `(.L_x_6963) ;  /* 0xfffffef000507947 */ /* 0x000fea000383ffff */
.L_x_6969:
[----:B---3--:R3:W4:Y:S02]  /*1cfc0*/  SYNCS.PHASECHK.TRANS64.TRYWAIT P2, [R196+URZ+0x38850], R3 ;  /* 0x03885003c40075a7 */ /* 0x008724000804017f */
[----:B----4-:R-:W-:Y:S05]  /*1cfd0*/  @!P2 NANOSLEEP.SYNCS 0x989680 ;  /* 0x009896800000a95d */ /* 0x010fea0003900000 */
[----:B------:R-:W4:Y:S02]  /*1cfe0*/  @!P2 SYNCS.PHASECHK.TRANS64 P2, [R196+URZ+0x38850], R3 ;  /* 0x03885003c400a5a7 */ /* 0x000f24000804007f */
[----:B----4-:R-:W-:Y:S05]  /*1cff0*/  @!P2 BRA `(.L_x_6969) ;  /* 0xfffffffc00f0a947 */ /* 0x010fea000383ffff */
[----:B------:R-:W-:Y:S05]  /*1d000*/  BRA `(.L_x_6968) ;  /* 0xfffffef000ec7947 */ /* 0x000fea000383ffff */
.L_x_6977:
[----:B-1----:R1:W2:Y:S02]  /*1d010*/  SYNCS.PHASECHK.TRANS64.TRYWAIT P2, [R187+URZ+0x38830], R0 ;  /* 0x03883000bb0075a7 */ /* 0x0022a4000804017f */
[----:B--2---:R-:W-:Y:S05]  /*1d020*/  @!P2 NANOSLEEP.SYNCS 0x989680 ;  /* 0x009896800000a95d */ /* 0x004fea0003900000 */
[----:B------:R-:W2:Y:S02]  /*1d030*/  @!P2 SYNCS.PHASECHK.TRANS64 P2, [R187+URZ+0x38830], R0 ;  /* 0x03883000bb00a5a7 */ /* 0x000ea4000804007f */
[----:B--2---:R-:W-:Y:S05]  /*1d040*/  @!P2 BRA `(.L_x_6977) ;  /* 0xfffffffc00f0a947 */ /* 0x004fea000383ffff */
[----:B------:R-:W-:Y:S05]  /*1d050*/  BRA `(.L_x_6976) ;  /* 0xffffff2800107947 */ /* 0x000fea000383ffff */
.L_x_6982:
[----:B---3--:R3:W4:Y:S02]  /*1d060*/  SYNCS.PHASECHK.TRANS64.TRYWAIT P2, [R187+URZ+0x38850], R0 ;  /* 0x03885000bb0075a7 */ /* 0x008724000804017f */
[----:B----4-:R-:W-:Y:S05]  /*1d070*/  @!P2 NANOSLEEP.SYNCS 0x989680 ;  /* 0x009896800000a95d */ /* 0x010fea0003900000 */
[----:B------:R-:W4:Y:S02]  /*1d080*/  @!P2 SYNCS.PHASECHK.TRANS64 P2, [R187+URZ+0x38850], R0 ;  /* 0x03885000bb00a5a7 */ /* 0x000f24000804007f */
[----:B----4-:R-:W-:Y:S05]  /*1d090*/  @!P2 BRA `(.L_x_6982) ;  /* 0xfffffffc00f0a947 */ /* 0x010fea000383ffff */
[----:B------:R-:W-:Y:S05]  /*1d0a0*/  BRA `(.L_x_6981) ;  /* 0xffffff2800ac7947 */ /* 0x000fea000383ffff */
.L_x_7010:
        /* <DEDUP_REMOVED lines=11> */
.L_x_7154:
[----:B------:R-:W-:Y:S05]  /*1d160*/  BSYNC B1 ;  /* 0x0000000000017941 */ /* 0x000fea0003800000 */
.L_x_7153:
[----:B------:R-:W-:Y:S05]  /*1d170*/  BRA `(.L_x_7155) ;  /* 0xffffff9c008c7947 */ /* 0x000fea000383ffff */
.L_x_7011:
[----:B------:R-:W-:Y:S01]  /*1d180*/  BSSY B1, `(.L_x_7156) ;  /* 0x0000006000017945 */ /* 0x000fe20003800000 */
[----:B------:R-:W-:-:S07]  /*1d190*/  IMAD.MOV.U32 R15, RZ, RZ, -0x1 ;  /* 0xffffffffff0f7424 */ /* 0x000fce00078e00ff */
[----:B------:R-:W-:Y:S05]  /*1d1a0*/  WARPSYNC.COLLECTIVE R15, `(.L_x_7157) ;  /* 0x000000000f0c7348 */ /* 0x000fea0003c00000 */
[----:B------:R-:W-:Y:S02]  /*1d1b0*/  ELECT P6, UR62, PT ;  /* 0x00000000003e782f */ /* 0x000fe400038c0000 */
[----:B------:R-:W-:Y:S01]  /*1d1c0*/  MOV R14, UR62 ;  /* 0x0000003e000e7c02 */ /* 0x000fe20008000f00 */
[----:B------:R-:W-:Y:S10]  /*1d1d0*/  ENDCOLLECTIVE ;  /* 0x000000000000791b */ /* 0x000ff40003800000 */
.L_x_7157:
[----:B------:R-:W-:Y:S05]  /*1d1e0*/  BSYNC B1 ;  /* 0x0000000000017941 */ /* 0x000fea0003800000 */
.L_x_7156:
[----:B------:R-:W-:Y:S05]  /*1d1f0*/  BRA `(.L_x_7158) ;  /* 0xffffff9c00787947 */ /* 0x000fea000383ffff */
.L_x_7012:
[----:B0-----:R0:W1:Y:S02]  /*1d200*/  SYNCS.PHASECHK.TRANS64.TRYWAIT P0, [R9+URZ+0x38820], R5 ;  /* 0x03882005090075a7 */ /* 0x001064000800017f */
[----:B-1----:R-:W-:Y:S05]  /*1d210*/  @!P0 NANOSLEEP.SYNCS 0x989680 ;  /* 0x009896800000895d */ /* 0x002fea0003900000 */
[----:B------:R-:W1:Y:S02]  /*1d220*/  @!P0 SYNCS.PHASECHK.TRANS64 P0, [R9+URZ+0x38820], R5 ;  /* 0x03882005090085a7 */ /* 0x000e64000800007f */
[----:B-1----:R-:W-:Y:S05]  /*1d230*/  @!P0 BRA `(.L_x_7012) ;  /* 0xfffffffc00f08947 */ /* 0x002fea000383ffff */
[----:B------:R-:W-:Y:S05]  /*1d240*/  BRA `(.L_x_7159) ;  /* 0xffffff9c00907947 */ /* 0x000fea000383ffff */
.L_x_7015:
[----:B0-----:R0:W1:Y:S02]  /*1d250*/  SYNCS.PHASECHK.TRANS64.TRYWAIT P0, [R5+URZ+0x388a0], R7 ;  /* 0x0388a007050075a7 */ /* 0x001064000800017f */
[----:B-1----:R-:W-:Y:S05]  /*1d260*/  @!P0 NANOSLEEP.SYNCS 0x989680 ;  /* 0x009896800000895d */ /* 0x002fea0003900000 */
[----:B------:R-:W1:Y:S02]  /*1d270*/  @!P0 SYNCS.PHASECHK.TRANS64 P0, [R5+URZ+0x388a0], R7 ;  /* 0x0388a007050085a7 */ /* 0x000e64000800007f */
[----:B-1----:R-:W-:Y:S05]  /*1d280*/  @!P0 BRA `(.L_x_7015) ;  /* 0xfffffffc00f08947 */ /* 0x002fea000383ffff */
[----:B------:R-:W-:Y:S05]  /*1d290*/  BRA `(.L_x_7160) ;  /* 0xffffff9c009c7947 */ /* 0x000fea000383ffff */
.L_x_7017:
[----:B-1----:R1:W2:Y:S02]  /*1d2a0*/  SYNCS.PHASECHK.TRANS64.TRYWAIT P0, [R5+URZ+0x388c0], R7 ;  /* 0x0388c007050075a7 */ /* 0x0022a4000800017f */
[----:B--2---:R-:W-:Y:S05]  /*1d2b0*/  @!P0 NANOSLEEP.SYNCS 0x989680 ;  /* 0x009896800000895d */ /* 0x004fea0003900000 */
[----:B------:R-:W2:Y:S02]  /*1d2c0*/  @!P0 SYNCS.PHASECHK.TRANS64 P0, [R5+URZ+0x388c0], R7 ;  /* 0x0388c007050085a7 */ /* 0x000ea4000800007f */
[----:B--2---:R-:W-:Y:S05]  /*1d2d0*/  @!P0 BRA `(.L_x_7017) ;  /* 0xfffffffc00f08947 */ /* 0x004fea000383ffff */
[----:B------:R-:W-:Y:S05]  /*1d2e0*/  BRA `(.L_x_7161) ;  /* 0xffffffa000047947 */ /* 0x000fea000383ffff */
.L_x_7021:
[----:B0-----:R0:W1:Y:S02]  /*1d2f0*/  SYNCS.PHASECHK.TRANS64.TRYWAIT P0, [R6+URZ+0x388a0], R7 ;  /* 0x0388a007060075a7 */ /* 0x001064000800017f */
[----:B-1----:R-:W-:Y:S05]  /*1d300*/  @!P0 NANOSLEEP.SYNCS 0x989680 ;  /* 0x009896800000895d */ /* 0x002fea0003900000 */
[----:B------:R-:W1:Y:S02]  /*1d310*/  @!P0 SYNCS.PHASECHK.TRANS64 P0, [R6+URZ+0x388a0], R7 ;  /* 0x0388a007060085a7 */ /* 0x000e64000800007f */
[----:B-1----:R-:W-:Y:S05]  /*1d320*/  @!P0 BRA `(.L_x_7021) ;  /* 0xfffffffc00f08947 */ /* 0x002fea000383ffff */
[----:B------:R-:W-:Y:S05]  /*1d330*/  BRA `(.L_x_7162) ;  /* 0xffffffa400487947 */ /* 0x000fea000383ffff */
.L_x_7023:
[----:B-1----:R1:W2:Y:S02]  /*1d340*/  SYNCS.PHASECHK.TRANS64.TRYWAIT P1, [R6+URZ+0x388c0], R7 ;  /* 0x0388c007060075a7 */ /* 0x0022a4000802017f */
[----:B--2---:R-:W-:Y:S05]  /*1d350*/  @!P1 NANOSLEEP.SYNCS 0x989680 ;  /* 0x009896800000995d */ /* 0x004fea0003900000 */
[----:B------:R-:W2:Y:S02]  /*1d360*/  @!P1 SYNCS.PHASECHK.TRANS64 P1, [R6+URZ+0x388c0], R7 ;  /* 0x0388c007060095a7 */ /* 0x000ea4000802007f */
[----:B--2---:R-:W-:Y:S05]  /*1d370*/  @!P1 BRA `(.L_x_7023) ;  /* 0xfffffffc00f09947 */ /* 0x004fea000383ffff */
[----:B------:R-:W-:Y:S05]  /*1d380*/  BRA `(.L_x_7163) ;  /* 0xffffffa400a87947 */ /* 0x000fea000383ffff */
.L_x_7033:
        /* <DEDUP_REMOVED lines=11> */
.L_x_7165:
[----:B------:R-:W-:Y:S05]  /*1d440*/  BSYNC B0 ;  /* 0x0000000000007941 */ /* 0x000fea0003800000 */
.L_x_7164:
[----:B------:R-:W-:Y:S05]  /*1d450*/  BRA `(.L_x_7166) ;  /* 0xffffffb000bc7947 */ /* 0x000fea000383ffff */
.L_x_7034:
[----:B------:R-:W-:Y:S01]  /*1d460*/  BSSY B0, `(.L_x_7167) ;  /* 0x0000006000007945 */ /* 0x000fe20003800000 */
[----:B------:R-:W-:-:S07]  /*1d470*/  IMAD.MOV.U32 R15, RZ, RZ, -0x1 ;  /* 0xffffffffff0f7424 */ /* 0x000fce00078e00ff */
[----:B------:R-:W-:Y:S05]  /*1d480*/  WARPSYNC.COLLECTIVE R15, `(.L_x_7168) ;  /* 0x000000000f0c7348 */ /* 0x000fea0003c00000 */
[----:B------:R-:W-:Y:S02]  /*1d490*/  ELECT P6, UR62, PT ;  /* 0x00000000003e782f */ /* 0x000fe400038c0000 */
[----:B------:R-:W-:Y:S01]  /*1d4a0*/  MOV R14, UR62 ;  /* 0x0000003e000e7c02 */ /* 0x000fe20008000f00 */
[----:B------:R-:W-:Y:S10]  /*1d4b0*/  ENDCOLLECTIVE ;  /* 0x000000000000791b */ /* 0x000ff40003800000 */
.L_x_7168:
[----:B------:R-:W-:Y:S05]  /*1d4c0*/  BSYNC B0 ;  /* 0x0000000000007941 */ /* 0x000fea0003800000 */
.L_x_7167:
[----:B------:R-:W-:Y:S05]  /*1d4d0*/  BRA `(.L_x_7169) ;  /* 0xffffffb000ac7947 */ /* 0x000fea000383ffff */
.L_x_7037:
[----:B0-----:R0:W1:Y:S02]  /*1d4e0*/  SYNCS.PHASECHK.TRANS64.TRYWAIT P0, [R9+URZ+0x38840], R10 ;  /* 0x0388400a090075a7 */ /* 0x001064000800017f */
[----:B-1----:R-:W-:Y:S05]  /*1d4f0*/  @!P0 NANOSLEEP.SYNCS 0x989680 ;  /* 0x009896800000895d */ /* 0x002fea0003900000 */
[----:B------:R-:W1:Y:S02]  /*1d500*/  @!P0 SYNCS.PHASECHK.TRANS64 P0, [R9+URZ+0x38840], R10 ;  /* 0x0388400a090085a7 */ /* 0x000e64000800007f */
[----:B-1----:R-:W-:Y:S05]  /*1d510*/  @!P0 BRA `(.L_x_7037) ;  /* 0xfffffffc00f08947 */ /* 0x002fea000383ffff */
[----:B------:R-:W-:Y:S05]  /*1d520*/  BRA `(.L_x_7170) ;  /* 0xffffffb400147947 */ /* 0x000fea000383ffff */
.L_x_7041:
        /* <DEDUP_REMOVED lines=8> */
.L_x_7044:
[----:B0-----:R0:W1:Y:S02]  /*1d5b0*/  SYNCS.PHASECHK.TRANS64.TRYWAIT P0, [R5+URZ+0x38860], R9 ;  /* 0x03886009050075a7 */ /* 0x001064000800017f */
[----:B-1----:R-:W-:Y:S05]  /*1d5c0*/  @!P0 NANOSLEEP.SYNCS 0x989680 ;  /* 0x009896800000895d */ /* 0x002fea0003900000 */
[----:B------:R-:W1:Y:S02]  /*1d5d0*/  @!P0 SYNCS.PHASECHK.TRANS64 P0, [R5+URZ+0x38860], R9 ;  /* 0x03886009050085a7 */ /* 0x000e64000800007f */
[----:B-1----:R-:W-:Y:S05]  /*1d5e0*/  @!P0 BRA `(.L_x_7044) ;  /* 0xfffffffc00f08947 */ /* 0x002fea000383ffff */
[----:B------:R-:W-:Y:S05]  /*1d5f0*/  BRA `(.L_x_7172) ;  /* 0xffffffbc000c7947 */ /* 0x000fea000383ffff */
.L_x_7053:
[----:B-1----:R1:W2:Y:S02]  /*1d600*/  SYNCS.PHASECHK.TRANS64.TRYWAIT P0, [R2+URZ+0x38840], R3 ;  /* 0x03884003020075a7 */ /* 0x0022a4000800017f */
[----:B--2---:R-:W-:Y:S05]  /*1d610*/  @!P0 NANOSLEEP.SYNCS 0x989680 ;  /* 0x009896800000895d */ /* 0x004fea0003900000 */
[----:B------:R-:W2:Y:S02]  /*1d620*/  @!P0 SYNCS.PHASECHK.TRANS64 P0, [R2+URZ+0x38840], R3 ;  /* 0x03884003020085a7 */ /* 0x000ea4000800007f */
[----:B--2---:R-:W-:Y:S05]  /*1d630*/  @!P0 BRA `(.L_x_7053) ;  /* 0xfffffffc00f08947 */ /* 0x004fea000383ffff */
[----:B------:R-:W-:Y:S05]  /*1d640*/  BRA `(.L_x_7173) ;  /* 0xffffffc000d87947 */ /* 0x000fea000383ffff */
.L_x_7055:
[----:B0-----:R0:W2:Y:S02]  /*1d650*/  SYNCS.PHASECHK.TRANS64.TRYWAIT P0, [R2+URZ+0x38860], R3 ;  /* 0x03886003020075a7 */ /* 0x0010a4000800017f */
[----:B--2---:R-:W-:Y:S05]  /*1d660*/  @!P0 NANOSLEEP.SYNCS 0x989680 ;  /* 0x009896800000895d */ /* 0x004fea0003900000 */
[----:B------:R-:W2:Y:S02]  /*1d670*/  @!P0 SYNCS.PHASECHK.TRANS64 P0, [R2+URZ+0x38860], R3 ;  /* 0x03886003020085a7 */ /* 0x000ea4000800007f */
[----:B--2---:R-:W-:Y:S05]  /*1d680*/  @!P0 BRA `(.L_x_7055) ;  /* 0xfffffffc00f08947 */ /* 0x004fea000383ffff */
[----:B------:R-:W-:Y:S05]  /*1d690*/  BRA `(.L_x_7174) ;  /* 0xffffffc4004c7947 */ /* 0x000fea000383ffff */
.L_x_7060:
[----:B--2---:R2:W3:Y:S02]  /*1d6a0*/  SYNCS.PHASECHK.TRANS64.TRYWAIT P0, [R2+URZ+0x38840], R3 ;  /* 0x03884003020075a7 */ /* 0x0044e4000800017f */
[----:B---3--:R-:W-:Y:S05]  /*1d6b0*/  @!P0 NANOSLEEP.SYNCS 0x989680 ;  /* 0x009896800000895d */ /* 0x008fea0003900000 */
[----:B------:R-:W3:Y:S02]  /*1d6c0*/  @!P0 SYNCS.PHASECHK.TRANS64 P0, [R2+URZ+0x38840], R3 ;  /* 0x03884003020085a7 */ /* 0x000ee4000800007f */
[----:B---3--:R-:W-:Y:S05]  /*1d6d0*/  @!P0 BRA `(.L_x_7060) ;  /* 0xfffffffc00f08947 */ /* 0x008fea000383ffff */
[----:B------:R-:W-:Y:S05]  /*1d6e0*/  BRA `(.L_x_7175) ;  /* 0xffffffc800e07947 */ /* 0x000fea000383ffff */
.L_x_7062:
[----:B0-----:R0:W1:Y:S02]  /*1d6f0*/  SYNCS.PHASECHK.TRANS64.TRYWAIT P1, [R2+URZ+0x38860], R3 ;  /* 0x03886003020075a7 */ /* 0x001064000802017f */
[----:B-1----:R-:W-:Y:S05]  /*1d700*/  @!P1 NANOSLEEP.SYNCS 0x989680 ;  /* 0x009896800000995d */ /* 0x002fea0003900000 */
[----:B------:R-:W1:Y:S02]  /*1d710*/  @!P1 SYNCS.PHASECHK.TRANS64 P1, [R2+URZ+0x38860], R3 ;  /* 0x03886003020095a7 */ /* 0x000e64000802007f */
[----:B-1----:R-:W-:Y:S05]  /*1d720*/  @!P1 BRA `(.L_x_7062) ;  /* 0xfffffffc00f09947 */ /* 0x002fea000383ffff */
[----:B------:R-:W-:Y:S05]  /*1d730*/  BRA `(.L_x_7176) ;  /* 0xffffffcc00507947 */ /* 0x000fea000383ffff */
.L_x_7067:
[----:B--2---:R2:W3:Y:S02]  /*1d740*/  SYNCS.PHASECHK.TRANS64.TRYWAIT P0, [R2+URZ+0x38840], R3 ;  /* 0x03884003020075a7 */ /* 0x0044e4000800017f */
[----:B---3--:R-:W-:Y:S05]  /*1d750*/  @!P0 NANOSLEEP.SYNCS 0x989680 ;  /* 0x009896800000895d */ /* 0x008fea0003900000 */
[----:B------:R-:W3:Y:S02]  /*1d760*/  @!P0 SYNCS.PHASECHK.TRANS64 P0, [R2+URZ+0x38840], R3 ;  /* 0x03884003020085a7 */ /* 0x000ee4000800007f */
[----:B---3--:R-:W-:Y:S05]  /*1d770*/  @!P0 BRA `(.L_x_7067) ;  /* 0xfffffffc00f08947 */ /* 0x008fea000383ffff */
[----:B------:R-:W-:Y:S05]  /*1d780*/  BRA `(.L_x_7177) ;  /* 0xffffffd000c87947 */ /* 0x000fea000383ffff */
.L_x_7069:
[----:B0-----:R0:W1:Y:S02]  /*1d790*/  SYNCS.PHASECHK.TRANS64.TRYWAIT P1, [R2+URZ+0x38860], R3 ;  /* 0x03886003020075a7 */ /* 0x001064000802017f */
[----:B-1----:R-:W-:Y:S05]  /*1d7a0*/  @!P1 NANOSLEEP.SYNCS 0x989680 ;  /* 0x009896800000995d */ /* 0x002fea0003900000 */
[----:B------:R-:W1:Y:S02]  /*1d7b0*/  @!P1 SYNCS.PHASECHK.TRANS64 P1, [R2+URZ+0x38860], R3 ;  /* 0x03886003020095a7 */ /* 0x000e64000802007f */
[----:B-1----:R-:W-:Y:S05]  /*1d7c0*/  @!P1 BRA `(.L_x_7069) ;  /* 0xfffffffc00f09947 */ /* 0x002fea000383ffff */
[----:B------:R-:W-:Y:S05]  /*1d7d0*/  BRA `(.L_x_7178) ;  /* 0xffffffd4003c7947 */ /* 0x000fea000383ffff */
.L_x_7074:
[----:B------:R-:W-:Y:S01]  /*1d7e0*/  BSSY B0, `(.L_x_7179) ;  /* 0x0000008000007945 */ /* 0x000fe20003800000 */
[----:B0-----:R-:W-:Y:S01]  /*1d7f0*/  IMAD.MOV.U32 R13, RZ, RZ, R16 ;  /* 0x000000ffff0d7224 */ /* 0x001fe200078e0010 */
[----:B------:R-:W-:Y:S01]  /*1d800*/  MOV R15, 0xffffffff ;  /* 0xffffffff000f7802 */ /* 0x000fe20000000f00 */
[----:B------:R-:W-:Y:S02]  /*1d810*/  IMAD.MOV.U32 R12, RZ, RZ, RZ ;  /* 0x000000ffff0c7224 */ /* 0x000fe400078e00ff */
[----:B------:R-:W-:-:S07]  /*1d820*/  IMAD.MOV.U32 R11, RZ, RZ, 0x1f ;  /* 0x0000001fff0b7424 */ /* 0x000fce00078e00ff */
[----:B-1----:R-:W-:Y:S05]  /*1d830*/  WARPSYNC.COLLECTIVE R15, `(.L_x_7180) ;  /* 0x000000000f087348 */ /* 0x002fea0003c00000 */
[----:B------:R0:W2:Y:S02]  /*1d840*/  SHFL.IDX P6, R14, R13, R12, R11 ;  /* 0x0000000c0d0e7389 */ /* 0x0000a400000c000b */
[----:B012---:R-:W-:Y:S01]  /*1d850*/  ENDCOLLECTIVE ;  /* 0x000000000000791b */ /* 0x007fe20003800000 */
.L_x_7180:
[----:B------:R-:W-:Y:S05]  /*1d860*/  BSYNC B0 ;  /* 0x0000000000007941 */ /* 0x000fea0003800000 */
.L_x_7179:
        /* <DEDUP_REMOVED lines=8> */
.L_x_7181:
[----:B------:R-:W-:Y:S01]  /*1d8f0*/  MOV R16, R14 ;  /* 0x0000000e00107202 */ /* 0x000fe20000000f00 */
[----:B------:R-:W-:Y:S06]  /*1d900*/  BRA `(.L_x_7182) ;  /* 0xffffffd800887947 */ /* 0x000fec000383ffff */
.L_x_7077:
        /* <DEDUP_REMOVED lines=8> */
.L_x_7184:
[----:B------:R-:W-:Y:S05]  /*1d990*/  BSYNC B0 ;  /* 0x0000000000007941 */ /* 0x000fea0003800000 */
.L_x_7183:
        /* <DEDUP_REMOVED lines=10> */
.L_x_7185:
        /* <DEDUP_REMOVED lines=8> */
.L_x_7186:
        /* <DEDUP_REMOVED lines=8> */
.L_x_7187:
        /* <DEDUP_REMOVED lines=8> */
.L_x_7188:
        /* <DEDUP_REMOVED lines=8> */
.L_x_7189:
[----:B------:R-:W-:Y:S05]  /*1dc40*/  BRA `(.L_x_7190) ;  /* 0xffffffd8004c7947 */ /* 0x000fea000383ffff */
.L_x_7082:
[----:B------:R-:W-:Y:S01]  /*1dc50*/  BSSY B0, `(.L_x_7191) ;  /* 0x0000008000007945 */ /* 0x000fe20003800000 */
[----:B-----5:R-:W-:Y:S01]  /*1dc60*/  IMAD.MOV.U32 R13, RZ, RZ, R17 ;  /* 0x000000ffff0d7224 */ /* 0x020fe200078e0011 */
[----:B------:R-:W-:Y:S01]  /*1dc70*/  MOV R11, RZ ;  /* 0x000000ff000b7202 */ /* 0x000fe20000000f00 */
[----:B------:R-:W-:Y:S02]  /*1dc80*/  IMAD.MOV.U32 R12, RZ, RZ, 0x1 ;  /* 0x00000001ff0c7424 */ /* 0x000fe400078e00ff */
[----:B------:R-:W-:-:S07]  /*1dc90*/  IMAD.MOV.U32 R15, RZ, RZ, -0x1 ;  /* 0xffffffffff0f7424 */ /* 0x000fce00078e00ff */
[----:B0-----:R-:W-:Y:S05]  /*1dca0*/  WARPSYNC.COLLECTIVE R15, `(.L_x_7192) ;  /* 0x000000000f087348 */ /* 0x001fea0003c00000 */
[----:B------:R1:W2:Y:S02]  /*1dcb0*/  SHFL.UP P6, R14, R13, R12, R11 ;  /* 0x0400000c0d0e7389 */ /* 0x0002a400000c000b */
[----:B012---:R-:W-:Y:S01]  /*1dcc0*/  ENDCOLLECTIVE ;  /* 0x000000000000791b */ /* 0x007fe20003800000 */
.L_x_7192:
[----:B------:R-:W-:Y:S05]  /*1dcd0*/  BSYNC B0 ;  /* 0x0000000000007941 */ /* 0x000fea0003800000 */
.L_x_7191:
        /* <DEDUP_REMOVED lines=10> */
.L_x_7193:
        /* <DEDUP_REMOVED lines=8> */
.L_x_7194:
        /* <DEDUP_REMOVED lines=8> */
.L_x_7195:
        /* <DEDUP_REMOVED lines=8> */
.L_x_7196:
        /* <DEDUP_REMOVED lines=8> */
.L_x_7197:
[----:B------:R-:W-:Y:S05]  /*1df80*/  BRA `(.L_x_7198) ;  /* 0xffffffd800307947 */ /* 0x000fea000383ffff */
.L_x_7084:
[----:B------:R-:W-:Y:S01]  /*1df90*/  BSSY B0, `(.L_x_7199) ;  /* 0x0000006000007945 */ /* 0x000fe20003800000 */
[----:B------:R-:W-:Y:S01]  /*1dfa0*/  PLOP3.LUT P6, PT, P6, PT, PT, 0x8, 0x0 ;  /* 0x000000000000781c */ /* 0x000fe200037ce170 */
[----:B------:R-:W-:-:S12]  /*1dfb0*/  IMAD.MOV.U32 R15, RZ, RZ, -0x1 ;  /* 0xffffffffff0f7424 */ /* 0x000fd800078e00ff */
[----:B0-----:R-:W-:Y:S05]  /*1dfc0*/  WARPSYNC.COLLECTIVE R15, `(.L_x_7200) ;  /* 0x000000000f087348 */ /* 0x001fea0003c00000 */
[----:B------:R-:W-:Y:S01]  /*1dfd0*/  VOTE.ANY R14, PT, P6 ;  /* 0x00000000000e7806 */ /* 0x000fe200030e0100 */
[----:B0-----:R-:W-:Y:S06]  /*1dfe0*/  ENDCOLLECTIVE ;  /* 0x000000000000791b */ /* 0x001fec0003800000 */
.L_x_7200:
[----:B------:R-:W-:Y:S05]  /*1dff0*/  BSYNC B0 ;  /* 0x0000000000007941 */ /* 0x000fea0003800000 */
.L_x_7199:
        /* <DEDUP_REMOVED lines=9> */
.L_x_7201:
[----:B------:R-:W-:Y:S01]  /*1e090*/  IMAD.MOV.U32 R17, RZ, RZ, R14 ;  /* 0x000000ffff117224 */ /* 0x000fe200078e000e */
[----:B------:R-:W-:Y:S06]  /*1e0a0*/  BRA `(.L_x_7202) ;  /* 0xffffffd800207947 */ /* 0x000fec000383ffff */
.L_x_7086:
[----:B------:R-:W-:Y:S01]  /*1e0b0*/  BSSY B0, `(.L_x_7203) ;  /* 0x0000007000007945 */ /* 0x000fe20003800000 */
[----:B------:R-:W-:Y:S02]  /*1e0c0*/  IMAD.MOV.U32 R13, RZ, RZ, R2 ;  /* 0x000000ffff0d7224 */ /* 0x000fe400078e0002 */
[----:B------:R-:W-:Y:S02]  /*1e0d0*/  IMAD.MOV.U32 R11, RZ, RZ, 0x1f ;  /* 0x0000001fff0b7424 */ /* 0x000fe400078e00ff */
[----:B------:R-:W-:-:S07]  /*1e0e0*/  IMAD.MOV.U32 R15, RZ, RZ, -0x1 ;  /* 0xffffffffff0f7424 */ /* 0x000fce00078e00ff */
[----:B012---:R-:W-:Y:S05]  /*1e0f0*/  WARPSYNC.COLLECTIVE R15, `(.L_x_7204) ;  /* 0x000000000f087348 */ /* 0x007fea0003c00000 */
[----:B------:R3:W4:Y:S02]  /*1e100*/  SHFL.IDX P6, R14, R13, R12, R11 ;  /* 0x0000000c0d0e7389 */ /* 0x00072400000c000b */
[----:B01234-:R-:W-:Y:S01]  /*1e110*/  ENDCOLLECTIVE ;  /* 0x000000000000791b */ /* 0x01ffe20003800000 */
.L_x_7204:
[----:B------:R-:W-:Y:S05]  /*1e120*/  BSYNC B0 ;  /* 0x0000000000007941 */ /* 0x000fea0003800000 */
.L_x_7203:
[----:B------:R-:W-:Y:S01]  /*1e130*/  IMAD.MOV.U32 R7, RZ, RZ, R14 ;  /* 0x000000ffff077224 */ /* 0x000fe200078e000e */
[----:B------:R-:W-:Y:S06]  /*1e140*/  BRA `(.L_x_7085) ;  /* 0xffffffd800147947 */ /* 0x000fec000383ffff */
.L_x_7089:
[----:B-1----:R1:W2:Y:S02]  /*1e150*/  SYNCS.PHASECHK.TRANS64.TRYWAIT P0, [R0+URZ+0x38820], R3 ;  /* 0x03882003000075a7 */ /* 0x0022a4000800017f */
[----:B--2---:R-:W-:Y:S05]  /*1e160*/  @!P0 NANOSLEEP.SYNCS 0x989680 ;  /* 0x009896800000895d */ /* 0x004fea0003900000 */
[----:B------:R-:W2:Y:S02]  /*1e170*/  @!P0 SYNCS.PHASECHK.TRANS64 P0, [R0+URZ+0x38820], R3 ;  /* 0x03882003000085a7 */ /* 0x000ea4000800007f */
[----:B--2---:R-:W-:Y:S05]  /*1e180*/  @!P0 BRA `(.L_x_7089) ;  /* 0xfffffffc00f08947 */ /* 0x004fea000383ffff */
[----:B------:R-:W-:Y:S05]  /*1e190*/  BRA `(.L_x_7205) ;  /* 0xffffffdc00847947 */ /* 0x000fea000383ffff */
.L_x_7090:
        /* <DEDUP_REMOVED lines=11> */
.L_x_7207:
[----:B------:R-:W-:Y:S05]  /*1e250*/  BSYNC B0 ;  /* 0x0000000000007941 */ /* 0x000fea0003800000 */
.L_x_7206:
[----:B------:R-:W-:Y:S05]  /*1e260*/  BRA `(.L_x_7208) ;  /* 0xffffffdc00687947 */ /* 0x000fea000383ffff */
.L_x_7091:
[----:B------:R-:W-:Y:S01]  /*1e270*/  BSSY B0, `(.L_x_7209) ;  /* 0x0000006000007945 */ /* 0x000fe20003800000 */
[----:B------:R-:W-:-:S07]  /*1e280*/  IMAD.MOV.U32 R15, RZ, RZ, -0x1 ;  /* 0xffffffffff0f7424 */ /* 0x000fce00078e00ff */
[----:B012---:R-:W-:Y:S05]  /*1e290*/  WARPSYNC.COLLECTIVE R15, `(.L_x_7210) ;  /* 0x000000000f0c7348 */ /* 0x007fea0003c00000 */
[----:B------:R-:W-:Y:S02]  /*1e2a0*/  ELECT P6, UR62, PT ;  /* 0x00000000003e782f */ /* 0x000fe400038c0000 */
[----:B------:R-:W-:Y:S01]  /*1e2b0*/  MOV R14, UR62 ;  /* 0x0000003e000e7c02 */ /* 0x000fe20008000f00 */
[----:B012---:R-:W-:Y:S10]  /*1e2c0*/  ENDCOLLECTIVE ;  /* 0x000000000000791b */ /* 0x007ff40003800000 */
.L_x_7210:
[----:B------:R-:W-:Y:S05]  /*1e2d0*/  BSYNC B0 ;  /* 0x0000000000007941 */ /* 0x000fea0003800000 */
.L_x_7209:
[----:B------:R-:W-:Y:S05]  /*1e2e0*/  BRA `(.L_x_7211) ;  /* 0xffffffdc005c7947 */ /* 0x000fea000383ffff */
.L_x_7093:
[----:B-1----:R1:W2:Y:S02]  /*1e2f0*/  SYNCS.PHASECHK.TRANS64.TRYWAIT P0, [R6+URZ], R5 ;  /* 0x00000005060075a7 */ /* 0x0022a4000800017f */
[----:B--2---:R-:W-:Y:S05]  /*1e300*/  @!P0 NANOSLEEP.SYNCS 0x989680 ;  /* 0x009896800000895d */ /* 0x004fea0003900000 */
[----:B------:R-:W2:Y:S02]  /*1e310*/  @!P0 SYNCS.PHASECHK.TRANS64 P0, [R6+URZ], R5 ;  /* 0x00000005060085a7 */ /* 0x000ea4000800007f */
[----:B--2---:R-:W-:Y:S05]  /*1e320*/  @!P0 BRA `(.L_x_7093) ;  /* 0xfffffffc00f08947 */ /* 0x004fea000383ffff */
[----:B------:R-:W-:Y:S05]  /*1e330*/  BRA `(.L_x_7212) ;  /* 0xffffffdc00987947 */ /* 0x000fea000383ffff */
.L_x_7094:
[----:B--2---:R2:W3:Y:S02]  /*1e340*/  SYNCS.PHASECHK.TRANS64.TRYWAIT P0, [R7+URZ], R2 ;  /* 0x00000002070075a7 */ /* 0x0044e4000800017f */
[----:B---3--:R-:W-:Y:S05]  /*1e350*/  @!P0 NANOSLEEP.SYNCS 0x989680 ;  /* 0x009896800000895d */ /* 0x008fea0003900000 */
[----:B------:R-:W3:Y:S02]  /*1e360*/  @!P0 SYNCS.PHASECHK.TRANS64 P0, [R7+URZ], R2 ;  /* 0x00000002070085a7 */ /* 0x000ee4000800007f */
[----:B---3--:R-:W-:Y:S05]  /*1e370*/  @!P0 BRA `(.L_x_7094) ;  /* 0xfffffffc00f08947 */ /* 0x008fea000383ffff */
[----:B------:R-:W-:Y:S05]  /*1e380*/  BRA `(.L_x_7213) ;  /* 0xffffffdc008c7947 */ /* 0x000fea000383ffff */
.L_x_7096:
[----:B---3--:R3:W4:Y:S02]  /*1e390*/  SYNCS.PHASECHK.TRANS64.TRYWAIT P0, [R4+URZ], R5 ;  /* 0x00000005040075a7 */ /* 0x008724000800017f */
[----:B----4-:R-:W-:Y:S05]  /*1e3a0*/  @!P0 NANOSLEEP.SYNCS 0x989680 ;  /* 0x009896800000895d */ /* 0x010fea0003900000 */
[----:B------:R-:W4:Y:S02]  /*1e3b0*/  @!P0 SYNCS.PHASECHK.TRANS64 P0, [R4+URZ], R5 ;  /* 0x00000005040085a7 */ /* 0x000f24000800007f */
[----:B----4-:R-:W-:Y:S05]  /*1e3c0*/  @!P0 BRA `(.L_x_7096) ;  /* 0xfffffffc00f08947 */ /* 0x010fea000383ffff */
[----:B------:R-:W-:Y:S05]  /*1e3d0*/  BRA `(.L_x_7214) ;  /* 0xffffffdc00947947 */ /* 0x000fea000383ffff */
.L_x_7215:
        /* <DEDUP_REMOVED lines=10> */
.L_x_11957:


//--------------------- .text._ZN7cutlass13device_kernelIN5flash11enable_sm90INS1_16FlashAttnFwdSm90INS1_25CollectiveMainloopFwdSm90ILi2EN4cute5tupleIJNS5_1CILi1EEES8_S8_EEENS6_IJNS7_ILi128EEENS7_ILi96EEENS7_ILi64EEEEEELi256ENS_6half_tEfNS_4arch4Sm90ELb0ELb0ELb0ELb0ELb0ELb0ELb0ELb1ELb0ELb0ELb0ELb0EEENS1_21CollectiveEpilogueFwdINS6_IJSA_NS7_ILi256EEESB_EEES9_SE_SG_Li256ELb0ELb0ELb0ELb0EEENS1_29StaticPersistentTileSchedulerILb0EEEEEEEEEvNT_6ParamsE --------------------------
	.section	.text._ZN7cutlass13device_kernelIN5flash11enable_sm90INS1_16FlashAttnFwdSm90INS1_25CollectiveMainloopFwdSm90ILi2EN4cute5tupleIJNS5_1CILi1EEES8_S8_EEENS6_IJNS7_ILi128EEENS7_ILi96EEENS7_ILi64EEEEEELi256ENS_6half_tEfNS_4arch4Sm90ELb0ELb0ELb0ELb0ELb0ELb0ELb0ELb1ELb0ELb0ELb0ELb0EEENS1_21CollectiveEpilogueFwdINS6_IJSA_NS7_ILi256EEESB_EEES9_SE_SG_Li256ELb0ELb0ELb0ELb0EEENS1_29StaticPersistentTileSchedulerILb0EEEEEEEEEvNT_6ParamsE,"ax",@progbits
	.align	128
.text._ZN7cutlass13device_kernelIN5flash11enable_sm90INS1_16FlashAttnFwdSm90INS1_25CollectiveMainloopFwdSm90ILi2EN4cute5tupleIJNS5_1CILi1EEES8_S8_EEENS6_IJNS7_ILi128EEENS7_ILi96EEENS7_ILi64EEEEEELi256ENS_6half_tEfNS_4arch4Sm90ELb0ELb0ELb0ELb0ELb0ELb0ELb0ELb1ELb0ELb0ELb0ELb0EEENS1_21CollectiveEpilogueFwdINS6_IJSA_NS7_ILi256EEESB_EEES9_SE_SG_Li256ELb0ELb0ELb0ELb0EEENS1_29StaticPersistentTileSchedulerILb0EEEEEEEEEvNT_6ParamsE:
        .type           _ZN7cutlass13device_kernelIN5flash11enable_sm90INS1_16FlashAttnFwdSm90INS1_25CollectiveMainloopFwdSm90ILi2EN4cute5tupleIJNS5_1CILi1EEES8_S8_EEENS6_IJNS7_ILi128EEENS7_ILi96EEENS7_ILi64EEEEEELi256ENS_6half_tEfNS_4arch4Sm90ELb0ELb0ELb0ELb0ELb0ELb0ELb0ELb1ELb0ELb0ELb0ELb0EEENS1_21CollectiveEpilogueFwdINS6_IJSA_NS7_ILi256EEESB_EEES9_SE_SG_Li256ELb0ELb0ELb0ELb0EEENS1_29StaticPersistentTileSchedulerILb0EEEEEEEEEvNT_6ParamsE,@function
        .size           _ZN7cutlass13device_kernelIN5flash11enable_sm90INS1_16FlashAttnFwdSm90INS1_25CollectiveMainloopFwdSm90ILi2EN4cute5tupleIJNS5_1CILi1EEES8_S8_EEENS6_IJNS7_ILi128EEENS7_ILi96EEENS7_ILi64EEEEEELi256ENS_6half_tEfNS_4arch4Sm90ELb0ELb0ELb0ELb0ELb0ELb0ELb0ELb1ELb0ELb0ELb0ELb0EEENS1_21CollectiveEpilogueFwdINS6_IJSA_NS7_ILi256EEESB_EEES9_SE_SG_Li256ELb0ELb0ELb0ELb0EEENS1_29StaticPersistentTileSchedulerILb0EEEEEEEEEvNT_6ParamsE,(.L_x_11958 - _ZN7cutlass13device_kernelIN5flash11enable_sm90INS1_16FlashAttnFwdSm90INS1_25CollectiveMainloopFwdSm90ILi2EN4cute5tupleIJNS5_1CILi1EEES8_S8_EEENS6_IJNS7_ILi128EEENS7_ILi96EEENS7_ILi64EEEEEELi256ENS_6half_tEfNS_4arch4Sm90ELb0ELb0ELb0ELb0ELb0ELb0ELb0ELb1ELb0ELb0ELb0ELb0EEENS1_21CollectiveEpilogueFwdINS6_IJSA_NS7_ILi256EEESB_EEES9_SE_SG_Li256ELb0ELb0ELb0ELb0EEENS1_29StaticPersistentTileSchedulerILb0EEEEEEEEEvNT_6ParamsE)
        .other          _ZN7cutlass13device_kernelIN5flash11enable_sm90INS1_16FlashAttnFwdSm90INS1_25CollectiveMainloopFwdSm90ILi2EN4cute5tupleIJNS5_1CILi1EEES8_S8_EEENS6_IJNS7_ILi128EEENS7_ILi96EEENS7_ILi64EEEEEELi256ENS_6half_tEfNS_4arch4Sm90ELb0ELb0ELb0ELb0ELb0ELb0ELb0ELb1ELb0ELb0ELb0ELb0EEENS1_21CollectiveEpilogueFwdINS6_IJSA_NS7_ILi256EEESB_EEES9_SE_SG_Li256ELb0ELb0ELb0ELb0EEENS1_29StaticPersistentTileSchedulerILb0EEEEEEEEEvNT_6ParamsE,@"STO_CUDA_ENTRY STV_DEFAULT"
_ZN7cutlass13device_kernelIN5flash11enable_sm90INS1_16FlashAttnFwdSm90INS1_25CollectiveMainloopFwdSm90ILi2EN4cute5tupleIJNS5_1CILi1EEES8_S8_EEENS6_IJNS7_ILi128EEENS7_ILi96EEENS7_ILi64EEEEEELi256ENS_6half_tEfNS_4arch4Sm90ELb0ELb0ELb0ELb0ELb0ELb0ELb0ELb1ELb0ELb0ELb0ELb0EEENS1_21CollectiveEpilogueFwdINS6_IJSA_NS7_ILi256EEESB_EEES9_SE_SG_Li256ELb0ELb0ELb0ELb0EEENS1_29StaticPersistentTileSchedulerILb0EEEEEEEEEvNT_6ParamsE:
        /* <DEDUP_REMOVED lines=24> */
.L_x_7217:
[----:B------:R-:W-:Y:S05]  /*0180*/  BSYNC B0 ;  /* 0x0000000000007941 */ /* 0x000fea0003800000 */
.L_x_7216:
        /* <DEDUP_REMOVED lines=37> */
.L_x_7218:
        /* <DEDUP_REMOVED lines=22> */
.L_x_7219:
        /* <DEDUP_REMOVED lines=18> */
.L_x_7220:
        /* <DEDUP_REMOVED lines=22> */
.L_x_7221:
        /* <DEDUP_REMOVED lines=22> */
.L_x_7222:
[----:B------:R-:W-:Y:S01]  /*0920*/  PLOP3.LUT P0, PT, PT, PT, UP0, 0x80, 0x0 ;  /* 0x000000000000781c */ /* 0x000fe20003f0f008 */
[----:B------:R-:W-:Y:S01]  /*0930*/  UMOV UR38, 0x1 ;  /* 0x0000000100267882 */ /* 0x000fe20000000000 */
[----:B------:R-:W-:Y:S01]  /*0940*/  NOP ;  /* 0x0000000000007918 */ /* 0x000fe20000000000 */
[----:B------:R-:W-:Y:S01]  /*0950*/  USEL UR38, UR38, 0x2, !UP0 ;  /* 0x0000000226267887 */ /* 0x000fe2000c000000 */
[----:B------:R-:W-:Y:S01]  /*0960*/  ULDC.64 UR40, c[0x0][0x208] ;  /* 0x0000820000287ab9 */ /* 0x000fe20000000a00 */
[----:B-123--:R-:W-:Y:S08]  /*0970*/  BAR.SYNC.DEFER_BLOCKING 0x0 ;  /* 0x0000000000007b1d */ /* 0x00eff00000010000 */
[----:B------:R-:W-:Y:S05]  /*0980*/  @!P0 BRA `(.L_x_7223) ;  /* 0x0000005800348947 */ /* 0x000fea0003800000 */
.L_x_7224:
[----:B------:R-:W-:-:S08]  /*0990*/  NOP ;  /* 0x0000000000007918 */ /* 0x000fd00000000000 */
[----:B------:R-:W1:Y:S02]  /*09a0*/  USETMAXREG.TRY_ALLOC.CTAPOOL UP0, 0xf0 ;  /* 0x000000f0000079c8 */ /* 0x000e640008000600 */
[----:B-1----:R-:W-:-:S13]  /*09b0*/  PLOP3.LUT P0, PT, PT, PT, UP0, 0x80, 0x0 ;  /* 0x000000000000781c */ /* 0x002fda0003f0f008 */
[----:B------:R-:W-:Y:S05]  /*09c0*/  @!P0 BRA `(.L_x_7224) ;  /* 0xfffffffc00f08947 */ /* 0x000fea000383ffff */
[----:B------:R-:W1:Y:S08]  /*09d0*/  S2UR UR44, SR_CTAID.X ;  /* 0x00000000002c79c3 */ /* 0x000e700000002500 */
[----:B------:R-:W-:Y:S06]  /*09e0*/  BAR.ARV 0x8, 0x120 ;  /* 0x0204800000007b1d */ /* 0x000fec0000002000 */
[----:B------:R-:W-:-:S02]  /*09f0*/  ISETP.NE.AND P0, PT, R18, 0x1, PT ;  /* 0x000000011200780c */ /* 0x000fc40003f05270 */
[----:B------:R-:W1:Y:S11]  /*0a00*/  LDC R0, c[0x0][0xda4] ;  /* 0x00036900ff007b82 */ /* 0x000e760000000800 */
[----:B------:R-:W-:Y:S06]  /*0a10*/  @!P0 BAR.ARV 0x9, 0x100 ;  /* 0x0244000000008b1d */ /* 0x000fec0000002000 */
[----:B-1----:R-:W-:-:S13]  /*0a20*/  ISETP.LE.AND P0, PT, R0, UR44, PT ;  /* 0x0000002c00007c0c */ /* 0x002fda000bf03270 */
[----:B------:R-:W-:Y:S05]  /*0a30*/  @P0 EXIT ;  /* 0x000000000000094d */ /* 0x000fea0003800000 */
[----:B------:R-:W-:Y:S01]  /*0a40*/  VIADD R0, R3, 0xffffff80 ;  /* 0xffffff8003007836 */ /* 0x000fe20000000000 */
[----:B------:R-:W1:Y:S01]  /*0a50*/  S2UR UR4, SR_CgaCtaId ;  /* 0x00000000000479c3 */ /* 0x000e620000008800 */
[----:B------:R-:W-:Y:S01]  /*0a60*/  UMOV UR46, 0x400 ;  /* 0x00000400002e7882 */ /* 0x000fe20000000000 */
[----:B------:R-:W-:Y:S02]  /*0a70*/  ULOP3.LUT UR45, UR38, 0x1, URZ, 0xfc, !UPT ;  /* 0x00000001262d7892 */ /* 0x000fe4000f8efc3f */
[----:B------:R-:W-:Y:S01]  /*0a80*/  SHF.R.S32.HI R3, RZ, 0x1f, R0 ;  /* 0x0000001fff037819 */ /* 0x000fe20000011400 */
[----:B------:R-:W-:Y:S01]  /*0a90*/  ULDC.64 UR48, c[0x0][0x198] ;  /* 0x0000660000307ab9 */ /* 0x000fe20000000a00 */
[----:B------:R-:W-:Y:S01]  /*0aa0*/  UMOV UR43, URZ ;  /* 0x0000003f002b7c82 */ /* 0x000fe20008000000 */
[----:B------:R-:W-:Y:S01]  /*0ab0*/  UMOV UR42, URZ ;  /* 0x0000003f002a7c82 */ /* 0x000fe20008000000 */
[CC--:B------:R-:W-:Y:S01]  /*0ac0*/  LEA.HI R4, R3.reuse, R0.reuse, RZ, 0x7 ;  /* 0x0000000003047211 */ /* 0x0c0fe200078f38ff */
[----:B------:R-:W2:Y:S01]  /*0ad0*/  S2UR UR6, SR_SWINHI ;  /* 0x00000000000679c3 */ /* 0x000ea20000002f00 */
[----:B------:R-:W-:Y:S01]  /*0ae0*/  LEA.HI R6, R3, R0, RZ, 0x4 ;  /* 0x0000000003067211 */ /* 0x000fe200078f20ff */
[----:B------:R-:W-:Y:S01]  /*0af0*/  UMOV UR39, URZ ;  /* 0x0000003f00277c82 */ /* 0x000fe20008000000 */
        /* <DEDUP_REMOVED lines=8> */
[----:B------:R-:W-:Y:S01]  /*0b80*/  LOP3.LUT R8, R8, 0x1ffffffe, RZ, 0xc0, !PT ;  /* 0x1ffffffe08087812 */ /* 0x000fe200078ec0ff */
[----:B-1----:R-:W-:Y:S01]  /*0b90*/  ULEA UR46, UR4, UR46, 0x18 ;  /* 0x0000002e042e7291 */ /* 0x002fe2000f8ec03f */
[----:B------:R-:W-:-:S02]  /*0ba0*/  LEA.HI R0, R9, R2, RZ, 0x2 ;  /* 0x0000000209007211 */ /* 0x000fc400078f10ff */
[----:B------:R-:W-:Y:S01]  /*0bb0*/  SHF.R.S32.HI R22, RZ, 0x5, R22 ;  /* 0x00000005ff167819 */ /* 0x000fe20000011416 */
[----:B------:R-:W-:Y:S01]  /*0bc0*/  IMAD.IADD R8, R7, 0x1, -R8 ;  /* 0x0000000107087824 */ /* 0x000fe200078e0a08 */
[--C-:B------:R-:W-:Y:S02]  /*0bd0*/  SHF.R.S32.HI R3, RZ, 0x2, R0.reuse ;  /* 0x00000002ff037819 */ /* 0x100fe40000011400 */
[----:B------:R-:W-:Y:S01]  /*0be0*/  SHF.R.S32.HI R6, RZ, 0x1f, R0 ;  /* 0x0000001fff067819 */ /* 0x000fe20000011400 */
[----:B------:R-:W-:Y:S01]  /*0bf0*/  IMAD R5, R22, 0x10, R5 ;  /* 0x0000001016057824 */ /* 0x000fe200078e0205 */
[----:B------:R-:W-:Y:S01]  /*0c00*/  SHF.R.S32.HI R19, RZ, 0x7, R4 ;  /* 0x00000007ff137819 */ /* 0x000fe20000011404 */
[----:B------:R-:W-:Y:S01]  /*0c10*/  UMOV UR4, UR46 ;  /* 0x0000002e00047c82 */ /* 0x000fe20008000000 */
[----:B--2---:R-:W-:Y:S01]  /*0c20*/  UMOV UR5, UR6 ;  /* 0x0000000600057c82 */ /* 0x004fe20008000000 */
        /* <DEDUP_REMOVED lines=10> */
[----:B------:R-:W-:Y:S01]  /*0cd0*/  MOV R16, UR4 ;  /* 0x0000000400107c02 */ /* 0x000fe20008000f00 */
[----:B------:R-:W-:Y:S01]  /*0ce0*/  IMAD R9, R9, 0x10, R6 ;  /* 0x0000001009097824 */ /* 0x000fe200078e0206 */
[----:B------:R-:W-:Y:S01]  /*0cf0*/  LOP3.LUT R23, R0, 0x7ffffffc, RZ, 0xc0, !PT ;  /* 0x7ffffffc00177812 */ /* 0x000fe200078ec0ff */
[----:B------:R-:W-:Y:S02]  /*0d00*/  IMAD.IADD R4, R19, 0x1, -R4 ;  /* 0x0000000113047824 */ /* 0x000fe400078e0a04 */
[----:B------:R-:W-:-:S04]  /*0d10*/  IMAD.WIDE R16, R3, 0x2, R16 ;  /* 0x0000000203107825 */ /* 0x000fc800078e0210 */
[----:B------:R-:W-:Y:S02]  /*0d20*/  IMAD R200, R4, 0x40, R9 ;  /* 0x0000004004c87824 */ /* 0x000fe400078e0209 */
[----:B------:R-:W-:-:S07]  /*0d30*/  IMAD.IADD R23, R2, 0x1, -R23 ;  /* 0x0000000102177824 */ /* 0x000fce00078e0a17 */
.L_x_7247:
[----:B------:R-:W1:Y:S01]  /*0d40*/  SHFL.IDX PT, R0, R19, RZ, 0x1f ;  /* 0x00001fff13007589 */ /* 0x000e6200000e0000 */
[----:B------:R-:W-:Y:S01]  /*0d50*/  ULDC.64 UR6, c[0x0][0x3f8] ;  /* 0x0000fe0000067ab9 */ /* 0x000fe20000000a00 */
[----:B------:R-:W-:Y:S01]  /*0d60*/  ULDC UR4, c[0x0][0xda8] ;  /* 0x00036a0000047ab9 */ /* 0x000fe20000000800 */
[----:B------:R-:W-:Y:S02]  /*0d70*/  UISETP.NE.U32.AND UP0, UPT, UR6, URZ, UPT ;  /* 0x0000003f0600728c */ /* 0x000fe4000bf05070 */
[----:B------:R-:W-:Y:S02]  /*0d80*/  UISETP.NE.AND UP1, UPT, UR4, 0x1, UPT ;  /* 0x000000010400788c */ /* 0x000fe4000bf25270 */
[----:B------:R-:W-:Y:S01]  /*0d90*/  UISETP.NE.AND.EX UP0, UPT, UR7, URZ, UPT, UP0 ;  /* 0x0000003f0700728c */ /* 0x000fe2000bf05300 */
[----:B------:R-:W-:Y:S01]  /*0da0*/  ULDC UR4, c[0x0][0xdb4] ;  /* 0x00036d0000047ab9 */ /* 0x000fe20000000800 */
[----:B------:R-:W-:Y:S01]  /*0db0*/  ULDC UR50, c[0x0][0x404] ;  /* 0x0001010000327ab9 */ /* 0x000fe20000000800 */
[----:B------:R-:W-:-:S02]  /*0dc0*/  UISETP.NE.AND UP2, UPT, UR4, 0x1, UPT ;  /* 0x000000010400788c */ /* 0x000fc4000bf45270 */
[----:B------:R-:W-:Y:S02]  /*0dd0*/  UIADD3 UR11, UR46, 0x18400, URZ ;  /* 0x000184002e0b7890 */ /* 0x000fe4000fffe03f */
[----:B------:R-:W-:Y:S01]  /*0de0*/  USEL UR50, UR50, 0x1, UP0 ;  /* 0x0000000132327887 */ /* 0x000fe20008000000 */
[----:B------:R-:W-:Y:S01]  /*0df0*/  ULDC UR10, c[0x0][0x2e0] ;  /* 0x0000b800000a7ab9 */ /* 0x000fe20000000800 */
[----:B------:R-:W-:Y:S02]  /*0e00*/  ULOP3.LUT UP0, URZ, UR11, 0x1bf, URZ, 0xc0, !UPT ;  /* 0x000001bf0b3f7892 */ /* 0x000fe4000f80c03f */
[----:B------:R-:W-:Y:S01]  /*0e10*/  UIMAD UR50, UR50, UR10, URZ ;  /* 0x0000000a323272a4 */ /* 0x000fe2000f8e023f */
[----:B------:R-:W-:Y:S01]  /*0e20*/  @UP1 ULDC UR6, c[0x0][0xdac] ;  /* 0x00036b0000061ab9 */ /* 0x000fe20000000800 */
[----:B------:R-:W-:Y:S01]  /*0e30*/  @UP1 ULDC UR12, c[0x0][0xdb0] ;  /* 0x00036c00000c1ab9 */ /* 0x000fe20000000800 */
[----:B-1----:R-:W-:Y:S01]  /*0e40*/  R2UR UR8, R0 ;  /* 0x00000000000872ca */ /* 0x002fe200000e0000 */
[----:B------:R-:W-:Y:S01]  /*0e50*/  UIMAD.WIDE.U32 UR6, UR44, UR6, URZ ;  /* 0x000000062c0672a5 */ /* 0x000fe2000f8e003f */
[----:B------:R-:W-:Y:S01]  /*0e60*/  PLOP3.LUT P0, PT, PT, PT, UP0, 0x80, 0x0 ;  /* 0x000000000000781c */ /* 0x000fe20003f0f008 */
[----:B------:R-:W-:-:S02]  /*0e70*/  UMOV UR37, UR44 ;  /* 0x0000002c00257c82 */ /* 0x000fc40008000000 */
[----:B------:R-:W-:-:S07]  /*0e80*/  @UP1 USHF.R.U32.HI UR37, URZ, UR12, UR7 ;  /* 0x0000000c3f251299 */ /* 0x000fce0008011607 */
[----:B------:R-:W-:Y:S01]  /*0e90*/  UMOV UR36, UR37 ;  /* 0x0000002500247c82 */ /* 0x000fe20008000000 */
[----:B------:R-:W-:-:S04]  /*0ea0*/  ULEA.HI UR4, UR8, UR8, URZ, 0x1 ;  /* 0x0000000808047291 */ /* 0x000fc8000f8f083f */
[----:B------:R-:W-:-:S03]  /*0eb0*/  ULOP3.LUT UR9, UR4, 0x1e, URZ, 0xc0, !UPT ;  /* 0x0000001e04097892 */ /* 0x000fc6000f8ec03f */
[----:B------:R-:W-:Y:S01]  /*0ec0*/  @UP2 ULDC.64 UR4, c[0x0][0xdb8] ;  /* 0x00036e0000042ab9 */ /* 0x000fe20000000a00 */
[----:B------:R-:W-:Y:S02]  /*0ed0*/  UIADD3 UR9, UR8, -UR9, URZ ;  /* 0x8000000908097290 */ /* 0x000fe4000fffe03f */
[----:B------:R-:W-:Y:S02]  /*0ee0*/  UIADD3 UR8, UR50, 0x5f, URZ ;  /* 0x0000005f32087890 */ /* 0x000fe4000fffe03f */
[----:B------:R-:W-:Y:S02]  /*0ef0*/  ULEA UR10, UR9, UR11, 0xd ;  /* 0x0000000b090a7291 */ /* 0x000fe4000f8e683f */
[----:B------:R-:W-:Y:S02]  /*0f00*/  UIMAD.WIDE UR8, UR8, 0x2aaaaaab, URZ ;  /* 0x2aaaaaab080878a5 */ /* 0x000fe4000f8e023f */
[----:B------:R-:W-:Y:S02]  /*0f10*/  UIMAD.WIDE.U32 UR6, UR37, UR4, URZ ;  /* 0x00000004250672a5 */ /* 0x000fe4000f8e003f */
[----:B------:R-:W-:-:S02]  /*0f20*/  USHF.R.U32.HI UR10, URZ, 0x4, UR10 ;  /* 0x000000043f0a7899 */ /* 0x000fc4000801160a */
[----:B------:R-:W-:Y:S02]  /*0f30*/  USHF.R.U32.HI UR47, URZ, 0x1f, UR9 ;  /* 0x0000001f3f2f7899 */ /* 0x000fe40008011609 */
[----:B------:R-:W-:Y:S02]  /*0f40*/  ULOP3.LUT UR51, UR10, 0x3fff, URZ, 0xc0, !UPT ;  /* 0x00003fff0a337892 */ /* 0x000fe4000f8ec03f */
[----:B------:R-:W-:Y:S02]  /*0f50*/  @UP2 USHF.R.U32.HI UR36, URZ, UR5, UR7 ;  /* 0x000000053f242299 */ /* 0x000fe40008011607 */
[----:B------:R-:W-:Y:S01]  /*0f60*/  ULEA.HI.SX32 UR47, UR9, UR47, 0x1c ;  /* 0x0000002f092f7291 */ /* 0x000fe2000f8fe23f */
        /* <DEDUP_REMOVED lines=17> */
.L_x_7225:
[----:B------:R-:W-:Y:S01]  /*1080*/  ULOP3.LUT UR4, UR43, 0x1, URZ, 0xc0, !UPT ;  /* 0x000000012b047892 */ /* 0x000fe2000f8ec03f */
[----:B------:R-:W-:-:S05]  /*1090*/  VIADD R6, R18, 0x8 ;  /* 0x0000000812067836 */ /* 0x000fca0000000000 */
[----:B------:R-:W-:-:S05]  /*10a0*/  IMAD.U32 R0, RZ, RZ, UR4 ;  /* 0x00000004ff007e24 */ /* 0x000fca000f8e00ff */
[----:B------:R-:W-:-:S04]  /*10b0*/  SHF.L.U32 R0, R0, 0x1f, RZ ;  /* 0x0000001f00007819 */ /* 0x000fc800000006ff */
[----:B------:R-:W1:Y:S02]  /*10c0*/  SYNCS.PHASECHK.TRANS64.TRYWAIT P0, [UR46+0x22800], R0 ;  /* 0x02280000ff0075a7 */ /* 0x000e64000800016e */
[----:B-1----:R-:W-:Y:S05]  /*10d0*/  @!P0 BRA `(.L_x_7226) ;  /* 0x0000007c00808947 */ /* 0x002fea0003800000 */
.L_x_7303:
[----:B-1----:R-:W-:Y:S01]  /*10e0*/  MOV R0, UR45 ;  /* 0x0000002d00007c02 */ /* 0x002fe20008000f00 */
[----:B------:R-:W-:Y:S05]  /*10f0*/  WARPSYNC.ALL ;  /* 0x0000000000007948 */ /* 0x000fea0003800000 */
[----:B------:R1:W-:Y:S01]  /*1100*/  BAR.SYNC.DEFER_BLOCKING R6, 0x100 ;  /* 0x000400060000751d */ /* 0x0003e20000010000 */
[----:B------:R-:W-:-:S13]  /*1110*/  ISETP.NE.AND P0, PT, R0, 0x3, PT ;  /* 0x000000030000780c */ /* 0x000fda0003f05270 */
[----:B-1----:R-:W-:Y:S05]  /*1120*/  @!P0 BRA `(.L_x_7227) ;  /* 0x0000000000048947 */ /* 0x002fea0003800000 */
[----:B------:R-:W-:Y:S01]  /*1130*/  BPT.TRAP 0x1 ;  /* 0x000000040000795c */ /* 0x000fe20000300000 */
.L_x_7227:
[----:B------:R-:W-:Y:S01]  /*1140*/  ULEA UR21, UR39, UR46, 0x3 ;  /* 0x0000002e27157291 */ /* 0x000fe2000f8e183f */
[----:B------:R-:W-:-:S05]  /*1150*/  IMAD.U32 R7, RZ, RZ, UR42 ;  /* 0x0000002aff077e24 */ /* 0x000fca000f8e00ff */
[----:B------:R-:W-:-:S04]  /*1160*/  SHF.L.U32 R7, R7, 0x1f, RZ ;  /* 0x0000001f07077819 */ /* 0x000fc800000006ff */
[----:B------:R1:W2:Y:S01]  /*1170*/  SYNCS.PHASECHK.TRANS64.TRYWAIT P1, [UR21+0x22830], R7 ;  /* 0x02283007ff0075a7 */ /* 0x0002a20008020155 */
[----:B------:R-:W-:Y:S05]  /*1180*/  @!P0 BRA `(.L_x_7228) ;  /* 0x0000000000048947 */ /* 0x000fea0003800000 */
[----:B------:R-:W-:Y:S01]  /*1190*/  BPT.TRAP 0x1 ;  /* 0x000000040000795c */ /* 0x000fe20000300000 */
.L_x_7228:
[----:B--2---:R-:W-:Y:S05]  /*11a0*/  @P1 BRA `(.L_x_7229) ;  /* 0x0000000000081947 */ /* 0x004fea0003800000 */
[----:B------:R-:W2:Y:S02]  /*11b0*/  SYNCS.PHASECHK.TRANS64.TRYWAIT P1, [UR21+0x22830], R7 ;  /* 0x02283007ff0075a7 */ /* 0x000ea40008020155 */
[----:B--2---:R-:W-:Y:S05]  /*11c0*/  @!P1 BRA `(.L_x_7230) ;  /* 0x0000007c005c9947 */ /* 0x004fea0003800000 */
.L_x_7229:
[----:B------:R-:W-:Y:S01]  /*11d0*/  UIADD3 UR4, UR46, 0x1c400, URZ ;  /* 0x0001c4002e047890 */ /* 0x000fe2000fffe03f */
[----:B------:R-:W-:Y:S01]  /*11e0*/  WARPGROUP.ARRIVE ;  /* 0x00000000000079c5 */ /* 0x000fe20000000000 */
[----:B------:R-:W-:Y:S01]  /*11f0*/  ULOP3.LUT UR16, UR51, 0x10000, URZ, 0xfc, !UPT ;  /* 0x0001000033107892 */ /* 0x000fe2000f8efc3f */
[----:B------:R-:W-:Y:S01]  /*1200*/  P2R R10, PR, RZ, 0x1 ;  /* 0x00000001ff0a7803 */ /* 0x000fe20000000000 */
[----:B------:R-:W-:-:S03]  /*1210*/  USHF.R.U32.HI UR4, URZ, 0x4, UR4 ;  /* 0x000000043f047899 */ /* 0x000fc60008011604 */
[----:B------:R-:W3:Y:S01]  /*1220*/  S2R R12, SR_TID.X ;  /* 0x00000000000c7919 */ /* 0x000ee20000002100 */
[----:B------:R-:W-:Y:S01]  /*1230*/  UMOV UR17, 0x40000040 ;  /* 0x4000004000117882 */ /* 0x000fe20000000000 */
[----:B------:R-:W-:Y:S01]  /*1240*/  UMOV UR19, 0x40000040 ;  /* 0x4000004000137882 */ /* 0x000fe20000000000 */
[----:B------:R-:W-:Y:S01]  /*1250*/  ULOP3.LUT UR4, UR4, 0x3fff, URZ, 0xc0, !UPT ;  /* 0x00003fff04047892 */ /* 0x000fe2000f8ec03f */
[----:B------:R-:W-:Y:S01]  /*1260*/  UMOV UR5, 0x40000040 ;  /* 0x4000004000057882 */ /* 0x000fe20000000000 */
[----:B------:R-:W-:Y:S02]  /*1270*/  UMOV UR7, 0x40000040 ;  /* 0x4000004000077882 */ /* 0x000fe40000000000 */
[----:B------:R-:W-:Y:S02]  /*1280*/  ULOP3.LUT UR20, UR4, 0x10000, URZ, 0xfc, !UPT ;  /* 0x0001000004147892 */ /* 0x000fe4000f8efc3f */
[----:B------:R-:W-:Y:S02]  /*1290*/  UIADD3 UR4, UR16, 0x2, URZ ;  /* 0x0000000210047890 */ /* 0x000fe4000fffe03f */
[----:B------:R-:W-:-:S02]  /*12a0*/  UIMAD UR18, UR39, 0x300, UR20 ;  /* 0x00000300271278a4 */ /* 0x000fc4000f8e0214 */
[----:B------:R-:W-:Y:S02]  /*12b0*/  UIADD3 UR8, UR16, 0x4, URZ ;  /* 0x0000000410087890 */ /* 0x000fe4000fffe03f */
[----:B------:R-:W-:Y:S02]  /*12c0*/  UIADD3 UR6, UR18, 0x2, URZ ;  /* 0x0000000212067890 */ /* 0x000fe4000fffe03f */
[----:B------:R-:W-:Y:S01]  /*12d0*/  UIADD3 UR10, UR18, 0x4, URZ ;  /* 0x00000004120a7890 */ /* 0x000fe2000fffe03f */
[----:B------:R-:W-:Y:S02]  /*12e0*/  UMOV UR9, 0x40000040 ;  /* 0x4000004000097882 */ /* 0x000fe40000000000 */
[----:B------:R-:W-:Y:S01]  /*12f0*/  HGMMA.64x96x16.F32 R24, gdesc[UR16], RZ, !UPT, gsb0 ;  /* 0x01600000101879f0 */ /* 0x000fe2000c0008ff */
[----:B------:R-:W-:Y:S01]  /*1300*/  UMOV UR11, 0x40000040 ;  /* 0x40000040000b7882 */ /* 0x000fe20000000000 */
[----:B------:R-:W-:Y:S02]  /*1310*/  UIADD3 UR12, UR16, 0x6, URZ ;  /* 0x00000006100c7890 */ /* 0x000fe4000fffe03f */
[----:B------:R-:W-:Y:S01]  /*1320*/  UIADD3 UR14, UR18, 0x6, URZ ;  /* 0x00000006120e7890 */ /* 0x000fe2000fffe03f */
[----:B------:R-:W-:Y:S01]  /*1330*/  UMOV UR13, 0x40000040 ;  /* 0x40000040000d7882 */ /* 0x000fe20000000000 */
[----:B------:R-:W-:Y:S01]  /*1340*/  UMOV UR15, 0x40000040 ;  /* 0x40000040000f7882 */ /* 0x000fe20000000000 */
[----:B---3--:R-:W-:Y:S01]  /*1350*/  LOP3.LUT R12, R12, 0x7f, RZ, 0xc0, !PT ;  /* 0x0000007f0c0c7812 */ /* 0x008fe200078ec0ff */
[----:B------:R-:W-:-:S02]  /*1360*/  WARPGROUP.DEPBAR.LE gsb0, 0x0 ;  /* 0x00008000000079c5 */ /* 0x000fc40000010000 */
[----:B------:R-:W-:-:S06]  /*1370*/  WARPGROUP.ARRIVE ;  /* 0x00000000000079c5 */ /* 0x000fcc0000000000 */
[----:B------:R-:W-:Y:S01]  /*1380*/  HGMMA.64x96x16.F32 R24, gdesc[UR4], R24, gsb0 ;  /* 0x01600000041879f0 */ /* 0x000fe20008000818 */
[----:B------:R-:W-:-:S04]  /*1390*/  UIMAD UR6, UR47, -0x60, UR50 ;  /* 0xffffffa02f0678a4 */ /* 0x000fc8000f8e0232 */
[----:B------:R-:W-:-:S06]  /*13a0*/  UIADD3 UR6, UR6, 0x60, URZ ;  /* 0x0000006006067890 */ /* 0x000fcc000fffe03f */
[----:B--2---:R-:W-:-:S04]  /*13b0*/  IMAD.U32 R0, RZ, RZ, UR6 ;  /* 0x00000006ff007e24 */ /* 0x004fc8000f8e00ff */
[----:B------:R-:W-:-:S05]  /*13c0*/  IMAD R0, R23, -0x2, R0 ;  /* 0xfffffffe17007824 */ /* 0x000fca00078e0200 */
        /* <DEDUP_REMOVED lines=8> */
[----:B------:R-:W-:Y:S01]  /*1450*/  HGMMA.64x96x16.F32 R24, gdesc[UR8], R24, gsb0 ;  /* 0x01600000081879f0 */ /* 0x000fe20008000818 */
[----:B------:R-:W-:Y:S02]  /*1460*/  ULDC UR10, c[0x0][0x988] ;  /* 0x00026200000a7ab9 */ /* 0x000fe40000000800 */
[----:B------:R-:W-:Y:S02]  /*1470*/  WARPGROUP.DEPBAR.LE gsb0, 0x0 ;  /* 0x00008000000079c5 */ /* 0x000fe40000010000 */
[----:B------:R-:W-:-:S06]  /*1480*/  WARPGROUP.ARRIVE ;  /* 0x00000000000079c5 */ /* 0x000fcc0000000000 */
[----:B------:R-:W-:Y:S03]  /*1490*/  HGMMA.64x96x16.F32 R24, gdesc[UR12], R24, gsb0 ;  /* 0x016000000c1879f0 */ /* 0x000fe60008000818 */
        /* <DEDUP_REMOVED lines=83> */
[----:B------:R-:W-:Y:S02]  /*19d0*/  FSEL R62, R62, -INF , P6 ;  /* 0xff8000003e3e7808 */ /* 0x000fe40003000000 */
[----:B------:R-:W-:Y:S02]  /*19e0*/  FMNMX.FTZ R5, R69, R0, !PT ;  /* 0x0000000045057209 */ /* 0x000fe40007810000 */
[----:B------:R-:W-:Y:S02]  /*19f0*/  FSEL R63, R63, -INF , P5 ;  /* 0xff8000003f3f7808 */ /* 0x000fe40002800000 */
[----:B------:R-:W-:Y:S01]  /*1a00*/  FSEL R66, R66, -INF , P4 ;  /* 0xff80000042427808 */ /* 0x000fe20002000000 */
[----:B------:R-:W2:Y:S01]  /*1a10*/  SHFL.BFLY PT, R0, R5, 0x2, 0x1f ;  /* 0x0c401f0005007f89 */ /* 0x000ea200000e0000 */
[----:B------:R-:W-:Y:S02]  /*1a20*/  FSEL R67, R67, -INF , P3 ;  /* 0xff80000043437808 */ /* 0x000fe40001800000 */
[----:B------:R-:W-:-:S02]  /*1a30*/  FSEL R70, R70, -INF , P2 ;  /* 0xff80000046467808 */ /* 0x000fc40001000000 */
[----:B------:R-:W-:Y:S02]  /*1a40*/  FSEL R71, R71, -INF , P1 ;  /* 0xff80000047477808 */ /* 0x000fe40000800000 */
[----:B--2---:R-:W-:-:S05]  /*1a50*/  FMNMX.FTZ R8, R5, R0, !PT ;  /* 0x0000000005087209 */ /* 0x004fca0007810000 */
[----:B------:R-:W2:Y:S02]  /*1a60*/  SHFL.BFLY PT, R3, R8, 0x1, 0x1f ;  /* 0x0c201f0008037f89 */ /* 0x000ea400000e0000 */
[----:B--2---:R-:W-:Y:S01]  /*1a70*/  FMNMX.FTZ R0, R8, R3, !PT ;  /* 0x0000000308007209 */ /* 0x004fe20007810000 */
[----:B------:R-:W-:-:S03]  /*1a80*/  IMAD.U32 R8, RZ, RZ, UR21 ;  /* 0x00000015ff087e24 */ /* 0x000fc6000f8e00ff */
[C---:B------:R-:W-:Y:S01]  /*1a90*/  FSETP.NEU.FTZ.AND P0, PT, R0.reuse, -INF , PT ;  /* 0xff8000000000780b */ /* 0x040fe20003f1d000 */
[----:B------:R-:W-:-:S05]  /*1aa0*/  FMUL.FTZ R3, R0, UR10 ;  /* 0x0000000a00037c20 */ /* 0x000fca0008410000 */
[----:B------:R-:W-:Y:S02]  /*1ab0*/  FSEL R9, R3, RZ, P0 ;  /* 0x000000ff03097208 */ /* 0x000fe40000000000 */
[----:B------:R-:W-:Y:S02]  /*1ac0*/  FMNMX.FTZ R3, R26, R27, !PT ;  /* 0x0000001b1a037209 */ /* 0x000fe40007810000 */
[----:B------:R-:W-:Y:S01]  /*1ad0*/  ISETP.NE.AND P0, PT, R10, RZ, PT ;  /* 0x000000ff0a00720c */ /* 0x000fe20003f05270 */
        /* <DEDUP_REMOVED lines=28> */
[----:B------:R-:W-:Y:S01]  /*1ca0*/  FFMA.FTZ R60, R60, UR10, -R9 ;  /* 0x0000000a3c3c7c23 */ /* 0x000fe20008010809 */
[----:B------:R-:W-:Y:S01]  /*1cb0*/  FMNMX.FTZ R3, R43, R4, !PT ;  /* 0x000000042b037209 */ /* 0x000fe20007810000 */
[----:B------:R-:W3:Y:S01]  /*1cc0*/  MUFU.EX2 R29, R29 ;  /* 0x0000001d001d7308 */ /* 0x000ee20000000800 */
[----:B--2---:R-:W-:Y:S01]  /*1cd0*/  FADD.FTZ R11, R24, R25 ;  /* 0x00000019180b7221 */ /* 0x004fe20000010000 */
[--C-:B------:R-:W-:Y:S01]  /*1ce0*/  FFMA.FTZ R61, R61, UR10, -R9.reuse ;  /* 0x0000000a3d3d7c23 */ /* 0x100fe20008010809 */
[----:B------:R-:W-:Y:S01]  /*1cf0*/  FMNMX.FTZ R4, R46, R3, !PT ;  /* 0x000000032e047209 */ /* 0x000fe20007810000 */
[--C-:B------:R-:W-:Y:S01]  /*1d00*/  FFMA.FTZ R64, R64, UR10, -R9.reuse ;  /* 0x0000000a40407c23 */ /* 0x100fe20008010809 */
[--C-:B------:R-:W-:Y:S01]  /*1d10*/  FFMA.FTZ R65, R65, UR10, -R9.reuse ;  /* 0x0000000a41417c23 */ /* 0x100fe20008010809 */
[--C-:B------:R-:W-:Y:S01]  /*1d20*/  FFMA.FTZ R68, R68, UR10, -R9.reuse ;  /* 0x0000000a44447c23 */ /* 0x100fe20008010809 */
[----:B------:R-:W-:Y:S01]  /*1d30*/  FMNMX.FTZ R3, R47, R4, !PT ;  /* 0x000000042f037209 */ /* 0x000fe20007810000 */
[----:B------:R-:W-:Y:S01]  /*1d40*/  MUFU.EX2 R32, R32 ;  /* 0x0000002000207308 */ /* 0x000fe20000000800 */
[----:B------:R-:W-:Y:S01]  /*1d50*/  FFMA.FTZ R9, R69, UR10, -R9 ;  /* 0x0000000a45097c23 */ /* 0x000fe20008010809 */
[----:B------:R-:W-:-:S02]  /*1d60*/  F2FP.F16.F32.PACK_AB R152, R25, R24 ;  /* 0x000000181998723e */ /* 0x000fc400000000ff */
[----:B------:R-:W-:-:S04]  /*1d70*/  FMNMX.FTZ R4, R50, R3, !PT ;  /* 0x0000000332047209 */ /* 0x000fc80007810000 */
[----:B------:R-:W-:Y:S01]  /*1d80*/  FMNMX.FTZ R3, R51, R4, !PT ;  /* 0x0000000433037209 */ /* 0x000fe20007810000 */
[----:B------:R-:W2:Y:S01]  /*1d90*/  MUFU.EX2 R33, R33 ;  /* 0x0000002100217308 */ /* 0x000ea20000000800 */
[----:B---3--:R-:W-:Y:S02]  /*1da0*/  F2FP.F16.F32.PACK_AB R154, R29, R28 ;  /* 0x0000001c1d9a723e */ /* 0x008fe400000000ff */
[----:B------:R-:W-:-:S04]  /*1db0*/  FMNMX.FTZ R4, R54, R3, !PT ;  /* 0x0000000336047209 */ /* 0x000fc80007810000 */
[----:B------:R-:W-:Y:S01]  /*1dc0*/  FMNMX.FTZ R3, R55, R4, !PT ;  /* 0x0000000437037209 */ /* 0x000fe20007810000 */
[----:B------:R-:W-:Y:S03]  /*1dd0*/  MUFU.EX2 R36, R36 ;  /* 0x0000002400247308 */ /* 0x000fe60000000800 */
[----:B------:R-:W-:-:S04]  /*1de0*/  FMNMX.FTZ R4, R58, R3, !PT ;  /* 0x000000033a047209 */ /* 0x000fc80007810000 */
[----:B------:R-:W-:Y:S01]  /*1df0*/  FMNMX.FTZ R3, R59, R4, !PT ;  /* 0x000000043b037209 */ /* 0x000fe20007810000 */
[----:B------:R-:W3:Y:S01]  /*1e00*/  MUFU.EX2 R37, R37 ;  /* 0x0000002500257308 */ /* 0x000ee20000000800 */
[----:B--2---:R-:W-:Y:S02]  /*1e10*/  F2FP.F16.F32.PACK_AB R156, R33, R32 ;  /* 0x00000020219c723e */ /* 0x004fe400000000ff */
[----:B------:R-:W-:-:S04]  /*1e20*/  FMNMX.FTZ R4, R62, R3, !PT ;  /* 0x000000033e047209 */ /* 0x000fc80007810000 */
[----:B------:R-:W-:Y:S01]  /*1e30*/  FMNMX.FTZ R3, R63, R4, !PT ;  /* 0x000000043f037209 */ /* 0x000fe20007810000 */
[----:B------:R-:W-:Y:S03]  /*1e40*/  MUFU.EX2 R40, R40 ;  /* 0x0000002800287308 */ /* 0x000fe60000000800 */
[----:B------:R-:W-:-:S04]  /*1e50*/  FMNMX.FTZ R4, R66, R3, !PT ;  /* 0x0000000342047209 */ /* 0x000fc80007810000 */
[----:B------:R-:W-:Y:S01]  /*1e60*/  FMNMX.FTZ R3, R67, R4, !PT ;  /* 0x0000000443037209 */ /* 0x000fe20007810000 */
[----:B------:R-:W2:Y:S01]  /*1e70*/  MUFU.EX2 R41, R41 ;  /* 0x0000002900297308 */ /* 0x000ea20000000800 */
[----:B---3--:R-:W-:Y:S02]  /*1e80*/  F2FP.F16.F32.PACK_AB R158, R37, R36 ;  /* 0x00000024259e723e */ /* 0x008fe400000000ff */
[----:B------:R-:W-:-:S04]  /*1e90*/  FMNMX.FTZ R4, R70, R3, !PT ;  /* 0x0000000346047209 */ /* 0x000fc80007810000 */
[----:B------:R-:W-:Y:S01]  /*1ea0*/  FMNMX.FTZ R4, R71, R4, !PT ;  /* 0x0000000447047209 */ /* 0x000fe20007810000 */
[----:B------:R-:W-:Y:S04]  /*1eb0*/  MUFU.EX2 R44, R44 ;  /* 0x0000002c002c7308 */ /* 0x000fe80000000800 */
[----:B------:R-:W3:Y:S04]  /*1ec0*/  SHFL.BFLY PT, R3, R4, 0x2, 0x1f ;  /* 0x0c401f0004037f89 */ /* 0x000ee800000e0000 */
[----:B------:R-:W4:Y:S01]  /*1ed0*/  MUFU.EX2 R45, R45 ;  /* 0x0000002d002d7308 */ /* 0x000f220000000800 */
[----:B--2---:R-:W-:-:S07]  /*1ee0*/  F2FP.F16.F32.PACK_AB R160, R41, R40 ;  /* 0x0000002829a0723e */ /* 0x004fce00000000ff */
[----:B------:R-:W-:Y:S08]  /*1ef0*/  MUFU.EX2 R48, R48 ;  /* 0x0000003000307308 */ /* 0x000ff00000000800 */
[----:B------:R-:W2:Y:S01]  /*1f00*/  MUFU.EX2 R49, R49 ;  /* 0x0000003100317308 */ /* 0x000ea20000000800 */
[----:B----4-:R-:W-:Y:S02]  /*1f10*/  F2FP.F16.F32.PACK_AB R162, R45, R44 ;  /* 0x0000002c2da2723e */ /* 0x010fe400000000ff */
[----:B---3--:R-:W-:-:S05]  /*1f20*/  FMNMX.FTZ R5, R4, R3, !PT ;  /* 0x0000000304057209 */ /* 0x008fca0007810000 */
[----:B------:R-:W-:Y:S01]  /*1f30*/  MUFU.EX2 R52, R52 ;  /* 0x0000003400347308 */ /* 0x000fe20000000800 */
[----:B------:R-:W3:Y:S07]  /*1f40*/  SHFL.BFLY PT, R4, R5, 0x1, 0x1f ;  /* 0x0c201f0005047f89 */ /* 0x000eee00000e0000 */
[----:B------:R-:W4:Y:S01]  /*1f50*/  MUFU.EX2 R53, R53 ;  /* 0x0000003500357308 */ /* 0x000f220000000800 */
[----:B--2---:R-:W-:-:S07]  /*1f60*/  F2FP.F16.F32.PACK_AB R164, R49, R48 ;  /* 0x0000003031a4723e */ /* 0x004fce00000000ff */
[----:B------:R-:W-:Y:S08]  /*1f70*/  MUFU.EX2 R56, R56 ;  /* 0x0000003800387308 */ /* 0x000ff00000000800 */
[----:B------:R-:W-:Y:S01]  /*1f80*/  MUFU.EX2 R57, R57 ;  /* 0x0000003900397308 */ /* 0x000fe20000000800 */
[----:B---3--:R-:W-:Y:S02]  /*1f90*/  FMNMX.FTZ R3, R5, R4, !PT ;  /* 0x0000000405037209 */ /* 0x008fe40007810000 */
[----:B----4-:R-:W-:-:S02]  /*1fa0*/  F2FP.F16.F32.PACK_AB R166, R53, R52 ;  /* 0x0000003435a6723e */ /* 0x010fc400000000ff */
[C---:B------:R-:W-:Y:S01]  /*1fb0*/  FSETP.NEU.FTZ.AND P1, PT, R3.reuse, -INF , PT ;  /* 0xff8000000300780b */ /* 0x040fe20003f3d000 */
[----:B------:R-:W-:Y:S02]  /*1fc0*/  FMUL.FTZ R4, R3, UR10 ;  /* 0x0000000a03047c20 */ /* 0x000fe40008410000 */
[----:B------:R-:W-:Y:S03]  /*1fd0*/  MUFU.EX2 R60, R60 ;  /* 0x0000003c003c7308 */ /* 0x000fe60000000800 */
[----:B------:R-:W-:Y:S01]  /*1fe0*/  FSEL R5, R4, RZ, P1 ;  /* 0x000000ff04057208 */ /* 0x000fe20000800000 */
[----:B------:R-:W-:Y:S01]  /*1ff0*/  FADD.FTZ R4, R28, R11 ;  /* 0x0000000b1c047221 */ /* 0x000fe20000010000 */
[----:B------:R-:W-:Y:S02]  /*2000*/  ISETP.NE.AND P1, PT, R12, RZ, PT ;  /* 0x000000ff0c00720c */ /* 0x000fe40003f25270 */
[----:B------:R-:W-:Y:S01]  /*2010*/  IADD3 R12, -R18, 0xb, RZ ;  /* 0x0000000b120c7810 */ /* 0x000fe20007ffe1ff */
[--C-:B------:R-:W-:Y:S01]  /*2020*/  FFMA.FTZ R26, R26, UR10, -R5.reuse ;  /* 0x0000000a1a1a7c23 */ /* 0x100fe20008010805 */
[--C-:B------:R-:W-:Y:S01]  /*2030*/  FFMA.FTZ R27, R27, UR10, -R5.reuse ;  /* 0x0000000a1b1b7c23 */ /* 0x100fe20008010805 */
[--C-:B------:R-:W-:Y:S01]  /*2040*/  FFMA.FTZ R30, R30, UR10, -R5.reuse ;  /* 0x0000000a1e1e7c23 */ /* 0x100fe20008010805 */
[--C-:B------:R-:W-:Y:S01]  /*2050*/  FFMA.FTZ R31, R31, UR10, -R5.reuse ;  /* 0x0000000a1f1f7c23 */ /* 0x100fe20008010805 */
[--C-:B------:R-:W-:Y:S01]  /*2060*/  FFMA.FTZ R34, R34, UR10, -R5.reuse ;  /* 0x0000000a22227c23 */ /* 0x100fe20008010805 */
[--C-:B------:R-:W-:Y:S01]  /*2070*/  FFMA.FTZ R35, R35, UR10, -R5.reuse ;  /* 0x0000000a23237c23 */ /* 0x100fe20008010805 */
[----:B------:R-:W-:Y:S01]  /*2080*/  MUFU.EX2 R26, R26 ;  /* 0x0000001a001a7308 */ /* 0x000fe20000000800 */
[----:B------:R-:W-:Y:S01]  /*2090*/  FADD.FTZ R11, R29, R4 ;  /* 0x000000041d0b7221 */ /* 0x000fe20000010000 */
[--C-:B------:R-:W-:Y:S01]  /*20a0*/  FFMA.FTZ R38, R38, UR10, -R5.reuse ;  /* 0x0000000a26267c23 */ /* 0x100fe20008010805 */
[--C-:B------:R-:W-:Y:S01]  /*20b0*/  FFMA.FTZ R39, R39, UR10, -R5.reuse ;  /* 0x0000000a27277c23 */ /* 0x100fe20008010805 */
[----:B------:R-:W-:Y:S01]  /*20c0*/  FFMA.FTZ R42, R42, UR10, -R5 ;  /* 0x0000000a2a2a7c23 */ /* 0x000fe20008010805 */
[----:B------:R-:W-:Y:S01]  /*20d0*/  FADD.FTZ R4, R32, R11 ;  /* 0x0000000b20047221 */ /* 0x000fe20000010000 */
[--C-:B------:R-:W-:Y:S01]  /*20e0*/  FFMA.FTZ R43, R43, UR10, -R5.reuse ;  /* 0x0000000a2b2b7c23 */ /* 0x100fe20008010805 */
[--C-:B------:R-:W-:Y:S01]  /*20f0*/  FFMA.FTZ R46, R46, UR10, -R5.reuse ;  /* 0x0000000a2e2e7c23 */ /* 0x100fe20008010805 */
[----:B------:R-:W2:Y:S01]  /*2100*/  MUFU.EX2 R27, R27 ;  /* 0x0000001b001b7308 */ /* 0x000ea20000000800 */
[----:B------:R-:W-:Y:S01]  /*2110*/  FADD.FTZ R13, R33, R4 ;  /* 0x00000004210d7221 */ /* 0x000fe20000010000 */
[--C-:B------:R-:W-:Y:S01]  /*2120*/  FFMA.FTZ R47, R47, UR10, -R5.reuse ;  /* 0x0000000a2f2f7c23 */ /* 0x100fe20008010805 */
[--C-:B------:R-:W-:Y:S01]  /*2130*/  FFMA.FTZ R50, R50, UR10, -R5.reuse ;  /* 0x0000000a32327c23 */ /* 0x100fe20008010805 */
[----:B------:R-:W-:Y:S01]  /*2140*/  FFMA.FTZ R51, R51, UR10, -R5 ;  /* 0x0000000a33337c23 */ /* 0x000fe20008010805 */
[----:B------:R-:W-:Y:S01]  /*2150*/  FADD.FTZ R10, R36, R13 ;  /* 0x0000000d240a7221 */ /* 0x000fe20000010000 */
[--C-:B------:R-:W-:Y:S01]  /*2160*/  FFMA.FTZ R54, R54, UR10, -R5.reuse ;  /* 0x0000000a36367c23 */ /* 0x100fe20008010805 */
[--C-:B------:R-:W-:Y:S01]  /*2170*/  FFMA.FTZ R55, R55, UR10, -R5.reuse ;  /* 0x0000000a37377c23 */ /* 0x100fe20008010805 */
[----:B------:R-:W3:Y:S01]  /*2180*/  MUFU.EX2 R30, R30 ;  /* 0x0000001e001e7308 */ /* 0x000ee20000000800 */
[----:B------:R-:W-:Y:S01]  /*2190*/  FADD.FTZ R13, R37, R10 ;  /* 0x0000000a250d7221 */ /* 0x000fe20000010000 */
[--C-:B------:R-:W-:Y:S01]  /*21a0*/  FFMA.FTZ R58, R58, UR10, -R5.reuse ;  /* 0x0000000a3a3a7c23 */ /* 0x100fe20008010805 */
[--C-:B------:R-:W-:Y:S01]  /*21b0*/  FFMA.FTZ R59, R59, UR10, -R5.reuse ;  /* 0x0000000a3b3b7c23 */ /* 0x100fe20008010805 */
[----:B------:R-:W-:Y:S01]  /*21c0*/  FFMA.FTZ R62, R62, UR10, -R5 ;  /* 0x0000000a3e3e7c23 */ /* 0x000fe20008010805 */
[----:B------:R-:W-:Y:S01]  /*21d0*/  FADD.FTZ R14, R40, R13 ;  /* 0x0000000d280e7221 */ /* 0x000fe20000010000 */
[--C-:B------:R-:W-:Y:S01]  /*21e0*/  FFMA.FTZ R63, R63, UR10, -R5.reuse ;  /* 0x0000000a3f3f7c23 */ /* 0x100fe20008010805 */
[----:B------:R-:W-:Y:S01]  /*21f0*/  FFMA.FTZ R66, R66, UR10, -R5 ;  /* 0x0000000a42427c23 */ /* 0x000fe20008010805 */
[----:B------:R-:W4:Y:S01]  /*2200*/  MUFU.EX2 R31, R31 ;  /* 0x0000001f001f7308 */ /* 0x000f220000000800 */
[----:B--2---:R-:W-:Y:S01]  /*2210*/  FADD.FTZ R11, R26, R27 ;  /* 0x0000001b1a0b7221 */ /* 0x004fe20000010000 */
[----:B------:R-:W-:Y:S01]  /*2220*/  FADD.FTZ R13, R41, R14 ;  /* 0x0000000e290d7221 */ /* 0x000fe20000010000 */
[--C-:B------:R-:W-:Y:S01]  /*2230*/  FFMA.FTZ R67, R67, UR10, -R5.reuse ;  /* 0x0000000a43437c23 */ /* 0x100fe20008010805 */
[--C-:B------:R-:W-:Y:S01]  /*2240*/  FFMA.FTZ R70, R70, UR10, -R5.reuse ;  /* 0x0000000a46467c23 */ /* 0x100fe20008010805 */
[----:B------:R-:W-:Y:S01]  /*2250*/  FFMA.FTZ R71, R71, UR10, -R5 ;  /* 0x0000000a47477c23 */ /* 0x000fe20008010805 */
[----:B------:R-:W-:Y:S01]  /*2260*/  FADD.FTZ R14, R44, R13 ;  /* 0x0000000d2c0e7221 */ /* 0x000fe20000010000 */
[----:B------:R-:W-:Y:S01]  /*2270*/  F2FP.F16.F32.PACK_AB R168, R57, R56 ;  /* 0x0000003839a8723e */ /* 0x000fe200000000ff */
[----:B------:R-:W2:Y:S01]  /*2280*/  MUFU.EX2 R34, R34 ;  /* 0x0000002200227308 */ /* 0x000ea20000000800 */
[----:B---3--:R-:W-:Y:S01]  /*2290*/  FADD.FTZ R4, R30, R11 ;  /* 0x0000000b1e047221 */ /* 0x008fe20000010000 */
[----:B------:R-:W-:Y:S01]  /*22a0*/  FADD.FTZ R13, R45, R14 ;  /* 0x0000000e2d0d7221 */ /* 0x000fe20000010000 */
[----:B------:R-:W-:-:S05]  /*22b0*/  F2FP.F16.F32.PACK_AB R153, R27, R26 ;  /* 0x0000001a1b99723e */ /* 0x000fca00000000ff */
[----:B------:R-:W3:Y:S01]  /*22c0*/  MUFU.EX2 R35, R35 ;  /* 0x0000002300237308 */ /* 0x000ee20000000800 */
[C---:B----4-:R-:W-:Y:S01]  /*22d0*/  FADD.FTZ R11, R31.reuse, R4 ;  /* 0x000000041f0b7221 */ /* 0x050fe20000010000 */
[----:B------:R-:W-:Y:S01]  /*22e0*/  @!P1 VIADD R4, R8, 0x22840 ;  /* 0x0002284008049836 */ /* 0x000fe20000000000 */
[----:B------:R-:W-:-:S04]  /*22f0*/  F2FP.F16.F32.PACK_AB R155, R31, R30 ;  /* 0x0000001e1f9b723e */ /* 0x000fc800000000ff */
[----:B------:R-:W-:Y:S01]  /*2300*/  @!P1 PRMT R4, RZ, 0x654, R4 ;  /* 0x00000654ff049816 */ /* 0x000fe20000000004 */
[----:B------:R-:W4:Y:S01]  /*2310*/  MUFU.EX2 R38, R38 ;  /* 0x0000002600267308 */ /* 0x000f220000000800 */
[----:B--2---:R-:W-:Y:S01]  /*2320*/  FADD.FTZ R10, R34, R11 ;  /* 0x0000000b220a7221 */ /* 0x004fe20000010000 */
[----:B------:R2:W-:Y:S06]  /*2330*/  BAR.ARV R12, 0x100 ;  /* 0x0004000c0000751d */ /* 0x0005ec0000002000 */
[----:B------:R-:W5:Y:S01]  /*2340*/  MUFU.EX2 R39, R39 ;  /* 0x0000002700277308 */ /* 0x000f620000000800 */
[C---:B---3--:R-:W-:Y:S01]  /*2350*/  FADD.FTZ R11, R35.reuse, R10 ;  /* 0x0000000a230b7221 */ /* 0x048fe20000010000 */
[----:B------:R3:W-:Y:S01]  /*2360*/  @!P1 SYNCS.ARRIVE.TRANS64.RED.A1T0 RZ, [R4+URZ], RZ ;  /* 0x000000ff04ff99a7 */ /* 0x0007e2000810043f */
[----:B------:R-:W-:-:S05]  /*2370*/  F2FP.F16.F32.PACK_AB R157, R35, R34 ;  /* 0x00000022239d723e */ /* 0x000fca00000000ff */
[----:B------:R-:W3:Y:S01]  /*2380*/  MUFU.EX2 R42, R42 ;  /* 0x0000002a002a7308 */ /* 0x000ee20000000800 */
[----:B----4-:R-:W-:-:S07]  /*2390*/  FADD.FTZ R10, R38, R11 ;  /* 0x0000000b260a7221 */ /* 0x010fce0000010000 */
[----:B------:R-:W4:Y:S01]  /*23a0*/  MUFU.EX2 R43, R43 ;  /* 0x0000002b002b7308 */ /* 0x000f220000000800 */
[C---:B-----5:R-:W-:Y:S01]  /*23b0*/  FADD.FTZ R11, R39.reuse, R10 ;  /* 0x0000000a270b7221 */ /* 0x060fe20000010000 */
[----:B------:R-:W-:Y:S01]  /*23c0*/  FADD.FTZ R10, R48, R13 ;  /* 0x0000000d300a7221 */ /* 0x000fe20000010000 */
[----:B------:R-:W-:-:S03]  /*23d0*/  F2FP.F16.F32.PACK_AB R159, R39, R38 ;  /* 0x00000026279f723e */ /* 0x000fc600000000ff */
[----:B------:R-:W-:Y:S02]  /*23e0*/  FADD.FTZ R13, R49, R10 ;  /* 0x0000000a310d7221 */ /* 0x000fe40000010000 */
[----:B------:R-:W5:Y:S01]  /*23f0*/  MUFU.EX2 R46, R46 ;  /* 0x0000002e002e7308 */ /* 0x000f620000000800 */
[----:B---3--:R-:W-:Y:S01]  /*2400*/  FADD.FTZ R4, R42, R11 ;  /* 0x0000000b2a047221 */ /* 0x008fe20000010000 */
[----:B------:R-:W-:-:S04]  /*2410*/  FADD.FTZ R10, R52, R13 ;  /* 0x0000000d340a7221 */ /* 0x000fc80000010000 */
[----:B------:R-:W-:Y:S02]  /*2420*/  FADD.FTZ R13, R53, R10 ;  /* 0x0000000a350d7221 */ /* 0x000fe40000010000 */
[----:B------:R-:W3:Y:S01]  /*2430*/  MUFU.EX2 R47, R47 ;  /* 0x0000002f002f7308 */ /* 0x000ee20000000800 */
[C---:B----4-:R-:W-:Y:S01]  /*2440*/  FADD.FTZ R11, R43.reuse, R4 ;  /* 0x000000042b0b7221 */ /* 0x050fe20000010000 */
[----:B------:R-:W-:Y:S01]  /*2450*/  FADD.FTZ R10, R56, R13 ;  /* 0x0000000d380a7221 */ /* 0x000fe20000010000 */
[----:B------:R-:W-:-:S05]  /*2460*/  F2FP.F16.F32.PACK_AB R161, R43, R42 ;  /* 0x0000002a2ba1723e */ /* 0x000fca00000000ff */
[----:B------:R-:W4:Y:S01]  /*2470*/  MUFU.EX2 R50, R50 ;  /* 0x0000003200327308 */ /* 0x000f220000000800 */
[----:B-----5:R-:W-:-:S07]  /*2480*/  FADD.FTZ R4, R46, R11 ;  /* 0x0000000b2e047221 */ /* 0x020fce0000010000 */
[----:B------:R-:W5:Y:S01]  /*2490*/  MUFU.EX2 R51, R51 ;  /* 0x0000003300337308 */ /* 0x000f620000000800 */
[C---:B---3--:R-:W-:Y:S01]  /*24a0*/  FADD.FTZ R11, R47.reuse, R4 ;  /* 0x000000042f0b7221 */ /* 0x048fe20000010000 */
[----:B------:R-:W-:-:S06]  /*24b0*/  F2FP.F16.F32.PACK_AB R163, R47, R46 ;  /* 0x0000002e2fa3723e */ /* 0x000fcc00000000ff */
[----:B------:R-:W3:Y:S01]  /*24c0*/  MUFU.EX2 R54, R54 ;  /* 0x0000003600367308 */ /* 0x000ee20000000800 */
[----:B----4-:R-:W-:Y:S01]  /*24d0*/  FADD.FTZ R4, R50, R11 ;  /* 0x0000000b32047221 */ /* 0x010fe20000010000 */
[----:B------:R-:W-:-:S04]  /*24e0*/  FADD.FTZ R11, R57, R10 ;  /* 0x0000000a390b7221 */ /* 0x000fc80000010000 */
[----:B------:R-:W-:Y:S02]  /*24f0*/  FADD.FTZ R10, R60, R11 ;  /* 0x0000000b3c0a7221 */ /* 0x000fe40000010000 */
[----:B------:R-:W4:Y:S01]  /*2500*/  MUFU.EX2 R55, R55 ;  /* 0x0000003700377308 */ /* 0x000f220000000800 */
[C---:B-----5:R-:W-:Y:S01]  /*2510*/  FADD.FTZ R5, R51.reuse, R4 ;  /* 0x0000000433057221 */ /* 0x060fe20000010000 */
[----:B------:R-:W-:-:S06]  /*2520*/  F2FP.F16.F32.PACK_AB R165, R51, R50 ;  /* 0x0000003233a5723e */ /* 0x000fcc00000000ff */
[----:B------:R-:W5:Y:S01]  /*2530*/  MUFU.EX2 R61, R61 ;  /* 0x0000003d003d7308 */ /* 0x000f620000000800 */
[----:B---3--:R-:W-:-:S07]  /*2540*/  FADD.FTZ R4, R54, R5 ;  /* 0x0000000536047221 */ /* 0x008fce0000010000 */
[----:B------:R-:W3:Y:S01]  /*2550*/  MUFU.EX2 R58, R58 ;  /* 0x0000003a003a7308 */ /* 0x000ee20000000800 */
[C---:B----4-:R-:W-:Y:S01]  /*2560*/  FADD.FTZ R5, R55.reuse, R4 ;  /* 0x0000000437057221 */ /* 0x050fe20000010000 */
[----:B------:R-:W-:-:S06]  /*2570*/  F2FP.F16.F32.PACK_AB R167, R55, R54 ;  /* 0x0000003637a7723e */ /* 0x000fcc00000000ff */
[----:B------:R-:W4:Y:S01]  /*2580*/  MUFU.EX2 R64, R64 ;  /* 0x0000004000407308 */ /* 0x000f220000000800 */
[C---:B-----5:R-:W-:Y:S01]  /*2590*/  FADD.FTZ R11, R61.reuse, R10 ;  /* 0x0000000a3d0b7221 */ /* 0x060fe20000010000 */
[----:B------:R-:W-:-:S06]  /*25a0*/  F2FP.F16.F32.PACK_AB R170, R61, R60 ;  /* 0x0000003c3daa723e */ /* 0x000fcc00000000ff */
[----:B------:R-:W5:Y:S01]  /*25b0*/  MUFU.EX2 R59, R59 ;  /* 0x0000003b003b7308 */ /* 0x000f620000000800 */
[----:B---3--:R-:W-:-:S07]  /*25c0*/  FADD.FTZ R4, R58, R5 ;  /* 0x000000053a047221 */ /* 0x008fce0000010000 */
[----:B------:R-:W3:Y:S01]  /*25d0*/  MUFU.EX2 R65, R65 ;  /* 0x0000004100417308 */ /* 0x000ee20000000800 */
[----:B----4-:R-:W-:-:S07]  /*25e0*/  FADD.FTZ R10, R64, R11 ;  /* 0x0000000b400a7221 */ /* 0x010fce0000010000 */
[----:B------:R-:W4:Y:S01]  /*25f0*/  MUFU.EX2 R62, R62 ;  /* 0x0000003e003e7308 */ /* 0x000f220000000800 */
[C---:B-----5:R-:W-:Y:S01]  /*2600*/  FADD.FTZ R5, R59.reuse, R4 ;  /* 0x000000043b057221 */ /* 0x060fe20000010000 */
[----:B------:R-:W-:-:S06]  /*2610*/  F2FP.F16.F32.PACK_AB R169, R59, R58 ;  /* 0x0000003a3ba9723e */ /* 0x000fcc00000000ff */
        /* <DEDUP_REMOVED lines=9> */
[----:B------:R-:W-:-:S06]  /*26b0*/  F2FP.F16.F32.PACK_AB R171, R63, R62 ;  /* 0x0000003e3fab723e */ /* 0x000fcc00000000ff */
[----:B------:R-:W3:Y:S01]  /*26c0*/  MUFU.EX2 R67, R67 ;  /* 0x0000004300437308 */ /* 0x000ee20000000800 */
[----:B----4-:R-:W-:-:S07]  /*26d0*/  FADD.FTZ R4, R66, R11 ;  /* 0x0000000b42047221 */ /* 0x010fce0000010000 */
[----:B------:R-:W4:Y:S01]  /*26e0*/  MUFU.EX2 R70, R70 ;  /* 0x0000004600467308 */ /* 0x000f220000000800 */
[C---:B-----5:R-:W-:Y:S01]  /*26f0*/  FADD.FTZ R5, R9.reuse, R10 ;  /* 0x0000000a09057221 */ /* 0x060fe20000010000 */
[----:B------:R-:W-:-:S06]  /*2700*/  F2FP.F16.F32.PACK_AB R174, R9, R68 ;  /* 0x0000004409ae723e */ /* 0x000fcc00000000ff */
[----:B------:R-:W5:Y:S01]  /*2710*/  MUFU.EX2 R71, R71 ;  /* 0x0000004700477308 */ /* 0x000f620000000800 */
[C---:B---3--:R-:W-:Y:S01]  /*2720*/  FADD.FTZ R9, R67.reuse, R4 ;  /* 0x0000000443097221 */ /* 0x048fe20000010000 */
[----:B------:R-:W-:-:S03]  /*2730*/  F2FP.F16.F32.PACK_AB R173, R67, R66 ;  /* 0x0000004243ad723e */ /* 0x000fc600000000ff */
[----:B----4-:R-:W-:-:S04]  /*2740*/  FADD.FTZ R4, R70, R9 ;  /* 0x0000000946047221 */ /* 0x010fc80000010000 */
[C---:B-----5:R-:W-:Y:S01]  /*2750*/  FADD.FTZ R4, R71.reuse, R4 ;  /* 0x0000000447047221 */ /* 0x060fe20000010000 */
[----:B------:R-:W-:Y:S01]  /*2760*/  F2FP.F16.F32.PACK_AB R175, R71, R70 ;  /* 0x0000004647af723e */ /* 0x000fe200000000ff */
[----:B--2---:R-:W-:Y:S06]  /*2770*/  @!P0 BRA `(.L_x_7231) ;  /* 0x0000000000048947 */ /* 0x004fec0003800000 */
[----:B------:R-:W-:Y:S01]  /*2780*/  BPT.TRAP 0x1 ;  /* 0x000000040000795c */ /* 0x000fe20000300000 */
.L_x_7231:
[----:B------:R2:W3:Y:S01]  /*2790*/  SYNCS.PHASECHK.TRANS64.TRYWAIT P2, [UR21+0x22850], R7 ;  /* 0x02285007ff0075a7 */ /* 0x0004e20008040155 */
[----:B------:R-:W-:Y:S05]  /*27a0*/  @!P0 BRA `(.L_x_7232) ;  /* 0x0000000000048947 */ /* 0x000fea0003800000 */
[----:B------:R-:W-:Y:S01]  /*27b0*/  BPT.TRAP 0x1 ;  /* 0x000000040000795c */ /* 0x000fe20000300000 */
.L_x_7232:
[----:B---3--:R-:W-:Y:S05]  /*27c0*/  @P2 BRA `(.L_x_7233) ;  /* 0x0000000000082947 */ /* 0x008fea0003800000 */
[----:B------:R-:W3:Y:S02]  /*27d0*/  SYNCS.PHASECHK.TRANS64.TRYWAIT P2, [UR21+0x22850], R7 ;  /* 0x02285007ff0075a7 */ /* 0x000ee40008040155 */
[----:B---3--:R-:W-:Y:S05]  /*27e0*/  @!P2 BRA `(.L_x_7234) ;  /* 0x0000006400eca947 */ /* 0x008fea0003800000 */
.L_x_7233:
[----:B------:R4:W-:Y:S01]  /*27f0*/  BAR.SYNC.DEFER_BLOCKING R6, 0x100 ;  /* 0x000400060000751d */ /* 0x0009e20000010000 */
[----:B------:R-:W-:Y:S01]  /*2800*/  UIADD3 UR6, UR46, 0x400, URZ ;  /* 0x000004002e067890 */ /* 0x000fe2000fffe03f */
[----:B---3--:R-:W-:Y:S01]  /*2810*/  @!P1 VIADD R8, R8, 0x22860 ;  /* 0x0002286008089836 */ /* 0x008fe20000000000 */
[----:B------:R-:W-:Y:S02]  /*2820*/  UISETP.GE.AND UP0, UPT, UR50, 0x61, UPT ;  /* 0x000000613200788c */ /* 0x000fe4000bf06270 */
[----:B------:R-:W-:Y:S01]  /*2830*/  USHF.R.U32.HI UR6, URZ, 0x4, UR6 ;  /* 0x000000043f067899 */ /* 0x000fe20008011606 */
[----:B------:R-:W-:Y:S01]  /*2840*/  UMOV UR7, 0x40000040 ;  /* 0x4000004000077882 */ /* 0x000fe20000000000 */
[----:B------:R-:W-:Y:S02]  /*2850*/  @!P1 PRMT R8, RZ, 0x654, R8 ;  /* 0x00000654ff089816 */ /* 0x000fe40000000008 */
[----:B------:R-:W-:Y:S01]  /*2860*/  ULOP3.LUT UR6, UR6, 0x3fff, URZ, 0xc0, !UPT ;  /* 0x00003fff06067892 */ /* 0x000fe2000f8ec03f */
[----:B------:R-:W-:-:S03]  /*2870*/  PLOP3.LUT P2, PT, PT, PT, UP0, 0x80, 0x0 ;  /* 0x000000000000781c */ /* 0x000fc60003f4f008 */
[----:B------:R-:W-:-:S04]  /*2880*/  ULOP3.LUT UR21, UR6, 0x3000000, URZ, 0xfc, !UPT ;  /* 0x0300000006157892 */ /* 0x000fc8000f8efc3f */
[----:B------:R-:W-:Y:S01]  /*2890*/  UIMAD UR11, UR39, 0xc00, UR21 ;  /* 0x00000c00270b78a4 */ /* 0x000fe2000f8e0215 */
[----:B------:R-:W-:-:S06]  /*28a0*/  WARPGROUP.ARRIVE ;  /* 0x00000000000079c5 */ /* 0x000fcc0000000000 */
[----:B------:R-:W-:Y:S02]  /*28b0*/  UMOV UR6, UR11 ;  /* 0x0000000b00067c82 */ /* 0x000fe40008000000 */
        /* <DEDUP_REMOVED lines=32> */
[----:B------:R4:W-:Y:S01]  /*2ac0*/  @!P1 SYNCS.ARRIVE.TRANS64.RED.A1T0 RZ, [R8+URZ], RZ ;  /* 0x000000ff08ff99a7 */ /* 0x0009e2000810043f */
[----:B------:R-:W-:Y:S05]  /*2ad0*/  @!P2 BRA `(.L_x_7235) ;  /* 0x0000001c004ca947 */ /* 0x000fea0003800000 */
[----:B------:R-:W-:Y:S01]  /*2ae0*/  IMAD.MOV.U32 R20, RZ, RZ, R3 ;  /* 0x000000ffff147224 */ /* 0x000fe200078e0003 */
[----:B------:R-:W-:Y:S01]  /*2af0*/  UIADD3 UR47, UR47, -0x2, URZ ;  /* 0xfffffffe2f2f7890 */ /* 0x000fe2000fffe03f */
[----:B-12---:R-:W-:Y:S01]  /*2b00*/  IMAD.MOV.U32 R7, RZ, RZ, R0 ;  /* 0x000000ffff077224 */ /* 0x006fe200078e0000 */
[----:B------:R-:W-:-:S10]  /*2b10*/  ULDC UR22, c[0x0][0x988] ;  /* 0x0002620000167ab9 */ /* 0x000fd40000000800 */
.L_x_7244:
[----:B------:R-:W-:Y:S01]  /*2b20*/  UIADD3 UR39, UR39, 0x1, URZ ;  /* 0x0000000127277890 */ /* 0x000fe2000fffe03f */
[----:B------:R-:W-:Y:S01]  /*2b30*/  IMAD.U32 R0, RZ, RZ, UR47 ;  /* 0x0000002fff007e24 */ /* 0x000fe2000f8e00ff */
[----:B------:R-:W-:Y:S02]  /*2b40*/  UIADD3 UR47, UR47, -0x1, URZ ;  /* 0xffffffff2f2f7890 */ /* 0x000fe4000fffe03f */
[----:B------:R-:W-:Y:S02]  /*2b50*/  UISETP.NE.AND UP0, UPT, UR39, 0x2, UPT ;  /* 0x000000022700788c */ /* 0x000fe4000bf05270 */
[----:B------:R-:W-:Y:S02]  /*2b60*/  ISETP.GT.AND P2, PT, R0, RZ, PT ;  /* 0x000000ff0000720c */ /* 0x000fe40003f44270 */
[----:B------:R-:W-:Y:S02]  /*2b70*/  USEL UR6, URZ, 0x1, UP0 ;  /* 0x000000013f067887 */ /* 0x000fe40008000000 */
[----:B------:R-:W-:-:S02]  /*2b80*/  USEL UR39, UR39, URZ, UP0 ;  /* 0x0000003f27277287 */ /* 0x000fc40008000000 */
[----:B------:R-:W-:Y:S01]  /*2b90*/  ULOP3.LUT UR42, UR42, UR6, URZ, 0x3c, !UPT ;  /* 0x000000062a2a7292 */ /* 0x000fe2000f8e3c3f */
[----:B---3--:R-:W-:Y:S11]  /*2ba0*/  @!P0 BRA `(.L_x_7236) ;  /* 0x0000000000048947 */ /* 0x008ff60003800000 */
[----:B------:R-:W-:Y:S01]  /*2bb0*/  BPT.TRAP 0x1 ;  /* 0x000000040000795c */ /* 0x000fe20000300000 */
.L_x_7236:
[----:B------:R-:W-:Y:S01]  /*2bc0*/  MOV R0, UR42 ;  /* 0x0000002a00007c02 */ /* 0x000fe20008000f00 */
[----:B------:R-:W-:-:S03]  /*2bd0*/  ULEA UR23, UR39, UR46, 0x3 ;  /* 0x0000002e27177291 */ /* 0x000fc6000f8e183f */
[----:B------:R-:W-:-:S04]  /*2be0*/  SHF.L.U32 R0, R0, 0x1f, RZ ;  /* 0x0000001f00007819 */ /* 0x000fc800000006ff */
[----:B------:R-:W-:-:S13]  /*2bf0*/  R2UR UR24, R0 ;  /* 0x00000000001872ca */ /* 0x000fda00000e0000 */
[----:B------:R-:W-:-:S04]  /*2c00*/  IMAD.U32 R0, RZ, RZ, UR24 ;  /* 0x00000018ff007e24 */ /* 0x000fc8000f8e00ff */
[----:B------:R1:W2:Y:S01]  /*2c10*/  SYNCS.PHASECHK.TRANS64.TRYWAIT P3, [UR23+0x22830], R0 ;  /* 0x02283000ff0075a7 */ /* 0x0002a20008060157 */
[----:B------:R-:W-:Y:S05]  /*2c20*/  @!P0 BRA `(.L_x_7237) ;  /* 0x0000000000048947 */ /* 0x000fea0003800000 */
[----:B------:R-:W-:Y:S01]  /*2c30*/  BPT.TRAP 0x1 ;  /* 0x000000040000795c */ /* 0x000fe20000300000 */
.L_x_7237:
[----:B--2---:R-:W-:Y:S05]  /*2c40*/  @P3 BRA `(.L_x_7238) ;  /* 0x00000000000c3947 */ /* 0x004fea0003800000 */
[----:B-1----:R-:W-:-:S04]  /*2c50*/  IMAD.U32 R0, RZ, RZ, UR24 ;  /* 0x00000018ff007e24 */ /* 0x002fc8000f8e00ff */
[----:B------:R-:W1:Y:S02]  /*2c60*/  SYNCS.PHASECHK.TRANS64.TRYWAIT P3, [UR23+0x22830], R0 ;  /* 0x02283000ff0075a7 */ /* 0x000e640008060157 */
[----:B-1----:R-:W-:Y:S05]  /*2c70*/  @!P3 BRA `(.L_x_7239) ;  /* 0x0000006000dcb947 */ /* 0x002fea0003800000 */
.L_x_7238:
[----:B------:R-:W-:Y:S01]  /*2c80*/  UIMAD UR18, UR39, 0x300, UR20 ;  /* 0x00000300271278a4 */ /* 0x000fe2000f8e0214 */
[----:B------:R-:W-:Y:S01]  /*2c90*/  WARPGROUP.ARRIVE ;  /* 0x00000000000079c5 */ /* 0x000fe20000000000 */
[----:B------:R-:W-:Y:S01]  /*2ca0*/  UMOV UR19, 0x40000040 ;  /* 0x4000004000137882 */ /* 0x000fe20000000000 */
[----:B------:R-:W-:Y:S01]  /*2cb0*/  UMOV UR7, 0x40000040 ;  /* 0x4000004000077882 */ /* 0x000fe20000000000 */
[----:B------:R-:W-:Y:S02]  /*2cc0*/  UIADD3 UR6, UR18, 0x2, URZ ;  /* 0x0000000212067890 */ /* 0x000fe4000fffe03f */
[----:B------:R-:W-:Y:S01]  /*2cd0*/  UIADD3 UR10, UR18, 0x4, URZ ;  /* 0x00000004120a7890 */ /* 0x000fe2000fffe03f */
[----:B------:R-:W-:Y:S02]  /*2ce0*/  UMOV UR11, 0x40000040 ;  /* 0x40000040000b7882 */ /* 0x000fe40000000000 */
[----:B------:R-:W-:Y:S01]  /*2cf0*/  HGMMA.64x96x16.F32 R152, gdesc[UR16], RZ, !UPT, gsb0 ;  /* 0x01600000109879f0 */ /* 0x000fe2000c0008ff */
[----:B------:R-:W-:Y:S01]  /*2d00*/  UIADD3 UR14, UR18, 0x6, URZ ;  /* 0x00000006120e7890 */ /* 0x000fe2000fffe03f */
[----:B------:R-:W-:Y:S01]  /*2d10*/  UMOV UR15, 0x40000040 ;  /* 0x40000040000f7882 */ /* 0x000fe20000000000 */
[----:B------:R-:W-:-:S02]  /*2d20*/  WARPGROUP.DEPBAR.LE gsb0, 0x0 ;  /* 0x00008000000079c5 */ /* 0x000fc40000010000 */
[----:B------:R-:W-:-:S06]  /*2d30*/  WARPGROUP.ARRIVE ;  /* 0x00000000000079c5 */ /* 0x000fcc0000000000 */
[----:B------:R-:W-:Y:S03]  /*2d40*/  HGMMA.64x96x16.F32 R152, gdesc[UR4], R152, gsb0 ;  /* 0x01600000049879f0 */ /* 0x000fe60008000898 */
[----:B------:R-:W-:Y:S02]  /*2d50*/  WARPGROUP.DEPBAR.LE gsb0, 0x0 ;  /* 0x00008000000079c5 */ /* 0x000fe40000010000 */
[----:B------:R-:W-:-:S06]  /*2d60*/  WARPGROUP.ARRIVE ;  /* 0x00000000000079c5 */ /* 0x000fcc0000000000 */
[----:B------:R-:W-:Y:S01]  /*2d70*/  HGMMA.64x96x16.F32 R152, gdesc[UR8], R152, gsb0 ;  /* 0x01600000089879f0 */ /* 0x000fe20008000898 */
[----:B------:R-:W-:Y:S02]  /*2d80*/  UMOV UR10, UR22 ;  /* 0x00000016000a7c82 */ /* 0x000fe40008000000 */
[----:B------:R-:W-:Y:S02]  /*2d90*/  WARPGROUP.DEPBAR.LE gsb0, 0x0 ;  /* 0x00008000000079c5 */ /* 0x000fe40000010000 */
[----:B------:R-:W-:-:S06]  /*2da0*/  WARPGROUP.ARRIVE ;  /* 0x00000000000079c5 */ /* 0x000fcc0000000000 */
[----:B------:R-:W-:Y:S03]  /*2db0*/  HGMMA.64x96x16.F32 R152, gdesc[UR12], R152, gsb0 ;  /* 0x016000000c9879f0 */ /* 0x000fe60008000898 */
[----:B------:R-:W-:Y:S02]  /*2dc0*/  WARPGROUP.DEPBAR.LE gsb0, 0x0 ;  /* 0x00008000000079c5 */ /* 0x000fe40000010000 */
[----:B-1----:R-:W-:Y:S02]  /*2dd0*/  FMNMX.FTZ R0, R152, R7, !PT ;  /* 0x0000000798007209 */ /* 0x002fe40007810000 */
[----:B----4-:R-:W-:Y:S02]  /*2de0*/  FMNMX.FTZ R8, R154, R20, !PT ;  /* 0x000000149a087209 */ /* 0x010fe40007810000 */
        /* <DEDUP_REMOVED lines=66> */
[----:B------:R-:W-:Y:S01]  /*3210*/  FFMA.FTZ R197, R197, UR10, -R12 ;  /* 0x0000000ac5c57c23 */ /* 0x000fe2000801080c */
[----:B------:R-:W-:Y:S01]  /*3220*/  FMNMX.FTZ R3, R187, R14, !PT ;  /* 0x0000000ebb037209 */ /* 0x000fe20007810000 */
[----:B------:R-:W-:-:S02]  /*3230*/  FMUL.FTZ R6, R6, UR10 ;  /* 0x0000000a06067c20 */ /* 0x000fc40008410000 */
[----:B------:R-:W-:Y:S01]  /*3240*/  MUFU.EX2 R7, R7 ;  /* 0x0000000700077308 */ /* 0x000fe20000000800 */
[----:B------:R-:W-:Y:S01]  /*3250*/  FMNMX.FTZ R14, R190, R3, !PT ;  /* 0x00000003be0e7209 */ /* 0x000fe20007810000 */
[----:B-1----:R-:W-:-:S03]  /*3260*/  FFMA.FTZ R161, R184, UR10, -R12 ;  /* 0x0000000ab8a17c23 */ /* 0x002fc6000801080c */
[----:B------:R-:W-:-:S03]  /*3270*/  FMNMX.FTZ R3, R191, R14, !PT ;  /* 0x0000000ebf037209 */ /* 0x000fc60007810000 */
[----:B------:R-:W1:Y:S01]  /*3280*/  MUFU.EX2 R6, R6 ;  /* 0x0000000600067308 */ /* 0x000e620000000800 */
[----:B------:R-:W-:-:S04]  /*3290*/  FMNMX.FTZ R14, R194, R3, !PT ;  /* 0x00000003c20e7209 */ /* 0x000fc80007810000 */
[----:B------:R-:W-:-:S03]  /*32a0*/  FMNMX.FTZ R3, R195, R14, !PT ;  /* 0x0000000ec3037209 */ /* 0x000fc60007810000 */
[----:B------:R-:W-:Y:S01]  /*32b0*/  MUFU.EX2 R14, R157 ;  /* 0x0000009d000e7308 */ /* 0x000fe20000000800 */
[----:B------:R-:W-:-:S04]  /*32c0*/  FMNMX.FTZ R164, R198, R3, !PT ;  /* 0x00000003c6a47209 */ /* 0x000fc80007810000 */
[----:B------:R-:W-:Y:S01]  /*32d0*/  FMNMX.FTZ R3, R199, R164, !PT ;  /* 0x000000a4c7037209 */ /* 0x000fe20007810000 */
[--C-:B------:R-:W-:Y:S01]  /*32e0*/  FFMA.FTZ R164, R176, UR10, -R12.reuse ;  /* 0x0000000ab0a47c23 */ /* 0x100fe2000801080c */
[--C-:B------:R-:W-:Y:S01]  /*32f0*/  FFMA.FTZ R176, R189, UR10, -R12.reuse ;  /* 0x0000000abdb07c23 */ /* 0x100fe2000801080c */
[----:B------:R2:W-:Y:S01]  /*3300*/  MUFU.EX2 R157, R180 ;  /* 0x000000b4009d7308 */ /* 0x0005e20000000800 */
[----:B-1----:R-:W-:Y:S01]  /*3310*/  FFMA.FTZ R5, R6, R5, R7 ;  /* 0x0000000506057223 */ /* 0x002fe20000010007 */
[----:B------:R-:W1:Y:S01]  /*3320*/  SHFL.BFLY PT, R172, R3, 0x2, 0x1f ;  /* 0x0c401f0003ac7f89 */ /* 0x000e6200000e0000 */
[-C--:B------:R-:W-:Y:S01]  /*3330*/  FMUL.FTZ R24, R24, R6.reuse ;  /* 0x0000000618187220 */ /* 0x080fe20000410000 */
[-C--:B------:R-:W-:Y:S01]  /*3340*/  FMUL.FTZ R25, R25, R6.reuse ;  /* 0x0000000619197220 */ /* 0x080fe20000410000 */
[-C--:B------:R-:W-:Y:S01]  /*3350*/  FMUL.FTZ R28, R28, R6.reuse ;  /* 0x000000061c1c7220 */ /* 0x080fe20000410000 */
[-C--:B------:R-:W-:Y:S01]  /*3360*/  FMUL.FTZ R29, R29, R6.reuse ;  /* 0x000000061d1d7220 */ /* 0x080fe20000410000 */
[-C--:B------:R-:W-:Y:S01]  /*3370*/  FMUL.FTZ R32, R32, R6.reuse ;  /* 0x0000000620207220 */ /* 0x080fe20000410000 */
[----:B------:R-:W3:Y:S01]  /*3380*/  MUFU.EX2 R152, R152 ;  /* 0x0000009800987308 */ /* 0x000ee20000000800 */
[--C-:B--2---:R-:W-:Y:S01]  /*3390*/  FFMA.FTZ R180, R193, UR10, -R12.reuse ;  /* 0x0000000ac1b47c23 */ /* 0x104fe2000801080c */
        /* <DEDUP_REMOVED lines=15> */
[C---:B---3--:R-:W-:Y:S01]  /*3490*/  FADD.FTZ R5, R152.reuse, R5 ;  /* 0x0000000598057221 */ /* 0x048fe20000010000 */
[----:B-1----:R-:W-:Y:S01]  /*34a0*/  FMNMX.FTZ R173, R3, R172, !PT ;  /* 0x000000ac03ad7209 */ /* 0x002fe20007810000 */
[----:B------:R-:W-:Y:S01]  /*34b0*/  FFMA.FTZ R172, R185, UR10, -R12 ;  /* 0x0000000ab9ac7c23 */ /* 0x000fe2000801080c */
[----:B------:R-:W-:Y:S01]  /*34c0*/  F2FP.F16.F32.PACK_AB R152, R152, R7 ;  /* 0x000000079898723e */ /* 0x000fe200000000ff */
        /* <DEDUP_REMOVED lines=31> */
[C---:B------:R-:W-:Y:S01]  /*36c0*/  FMUL.FTZ R185, R3.reuse, UR10 ;  /* 0x0000000a03b97c20 */ /* 0x040fe20008410000 */
[----:B------:R-:W-:Y:S01]  /*36d0*/  FADD.FTZ R12, -R3, R20 ;  /* 0x00000014030c7221 */ /* 0x000fe20000010100 */
[-C--:B------:R-:W-:Y:S01]  /*36e0*/  FMUL.FTZ R109, R109, R6.reuse ;  /* 0x000000066d6d7220 */ /* 0x080fe20000410000 */
[----:B------:R-:W-:Y:S01]  /*36f0*/  FMUL.FTZ R112, R112, R6 ;  /* 0x0000000670707220 */ /* 0x000fe20000410000 */
[--C-:B------:R-:W-:Y:S01]  /*3700*/  FFMA.FTZ R184, R154, UR10, -R185.reuse ;  /* 0x0000000a9ab87c23 */ /* 0x100fe200080108b9 */
[----:B------:R-:W-:Y:S01]  /*3710*/  FMUL.FTZ R12, R12, UR10 ;  /* 0x0000000a0c0c7c20 */ /* 0x000fe20008410000 */
[--C-:B------:R-:W-:Y:S01]  /*3720*/  FFMA.FTZ R155, R155, UR10, -R185.reuse ;  /* 0x0000000a9b9b7c23 */ /* 0x100fe200080108b9 */
        /* <DEDUP_REMOVED lines=9> */
[----:B------:R-:W-:Y:S01]  /*37c0*/  IMAD.U32 R183, RZ, RZ, UR23 ;  /* 0x00000017ffb77e24 */ /* 0x000fe2000f8e00ff */
[----:B------:R-:W2:Y:S01]  /*37d0*/  MUFU.EX2 R184, R184 ;  /* 0x000000b800b87308 */ /* 0x000ea20000000800 */
[--C-:B------:R-:W-:Y:S01]  /*37e0*/  FFMA.FTZ R192, R163, UR10, -R185.reuse ;  /* 0x0000000aa3c07c23 */ /* 0x100fe200080108b9 */
[--C-:B------:R-:W-:Y:S01]  /*37f0*/  FFMA.FTZ R163, R166, UR10, -R185.reuse ;  /* 0x0000000aa6a37c23 */ /* 0x100fe200080108b9 */
[----:B------:R-:W-:Y:S01]  /*3800*/  @!P1 VIADD R154, R183, 0x22840 ;  /* 0x00022840b79a9836 */ /* 0x000fe20000000000 */
[----:B-1----:R-:W-:Y:S01]  /*3810*/  IADD3 R12, -R18, 0xb, RZ ;  /* 0x0000000b120c7810 */ /* 0x002fe20007ffe1ff */
[--C-:B------:R-:W-:Y:S01]  /*3820*/  FFMA.FTZ R202, R171, UR10, -R185.reuse ;  /* 0x0000000aabca7c23 */ /* 0x100fe200080108b9 */
[--C-:B------:R-:W-:Y:S01]  /*3830*/  FFMA.FTZ R171, R174, UR10, -R185.reuse ;  /* 0x0000000aaeab7c23 */ /* 0x100fe200080108b9 */
[--C-:B------:R-:W-:Y:S01]  /*3840*/  FFMA.FTZ R186, R186, UR10, -R185.reuse ;  /* 0x0000000ababa7c23 */ /* 0x100fe200080108b9 */
[----:B------:R-:W1:Y:S01]  /*3850*/  MUFU.EX2 R155, R155 ;  /* 0x0000009b009b7308 */ /* 0x000e620000000800 */
[----:B------:R-:W-:Y:S01]  /*3860*/  @!P1 PRMT R154, RZ, 0x654, R154 ;  /* 0x00000654ff9a9816 */ /* 0x000fe2000000009a */
[----:B------:R3:W-:Y:S06]  /*3870*/  BAR.ARV R12, 0x100 ;  /* 0x0004000c0000751d */ /* 0x0007ec0000002000 */
[----:B------:R-:W4:Y:S01]  /*3880*/  MUFU.EX2 R181, R181 ;  /* 0x000000b500b57308 */ /* 0x000f220000000800 */
[----:B--2---:R-:W-:Y:S01]  /*3890*/  FFMA.FTZ R4, R177, R4, R184 ;  /* 0x00000004b1047223 */ /* 0x004fe200000100b8 */
[----:B------:R2:W-:Y:S01]  /*38a0*/  @!P1 SYNCS.ARRIVE.TRANS64.RED.A1T0 RZ, [R154+URZ], RZ ;  /* 0x000000ff9aff99a7 */ /* 0x0005e2000810043f */
[--C-:B------:R-:W-:Y:S01]  /*38b0*/  FFMA.FTZ R187, R187, UR10, -R185.reuse ;  /* 0x0000000abbbb7c23 */ /* 0x100fe200080108b9 */
[--C-:B------:R-:W-:Y:S01]  /*38c0*/  FFMA.FTZ R189, R190, UR10, -R185.reuse ;  /* 0x0000000abebd7c23 */ /* 0x100fe200080108b9 */
[--C-:B------:R-:W-:Y:S01]  /*38d0*/  FFMA.FTZ R190, R191, UR10, -R185.reuse ;  /* 0x0000000abfbe7c23 */ /* 0x100fe200080108b9 */
[--C-:B------:R-:W-:Y:S01]  /*38e0*/  FFMA.FTZ R194, R194, UR10, -R185.reuse ;  /* 0x0000000ac2c27c23 */ /* 0x100fe200080108b9 */
[----:B------:R-:W-:Y:S01]  /*38f0*/  FFMA.FTZ R195, R195, UR10, -R185 ;  /* 0x0000000ac3c37c23 */ /* 0x000fe200080108b9 */
[----:B------:R-:W5:Y:S01]  /*3900*/  MUFU.EX2 R188, R188 ;  /* 0x000000bc00bc7308 */ /* 0x000f620000000800 */
[----:B-1----:R-:W-:Y:S01]  /*3910*/  FADD.FTZ R4, R155, R4 ;  /* 0x000000049b047221 */ /* 0x002fe20000010000 */
[----:B--2---:R-:W-:Y:S01]  /*3920*/  FADD.FTZ R154, R8, R5 ;  /* 0x00000005089a7221 */ /* 0x004fe20000010000 */
[--C-:B------:R-:W-:Y:S01]  /*3930*/  FFMA.FTZ R198, R198, UR10, -R185.reuse ;  /* 0x0000000ac6c67c23 */ /* 0x100fe200080108b9 */
[----:B------:R-:W-:Y:S01]  /*3940*/  FFMA.FTZ R199, R199, UR10, -R185 ;  /* 0x0000000ac7c77c23 */ /* 0x000fe200080108b9 */
[-C--:B------:R-:W-:Y:S01]  /*3950*/  FMUL.FTZ R113, R113, R6.reuse ;  /* 0x0000000671717220 */ /* 0x080fe20000410000 */
[----:B------:R-:W-:Y:S01]  /*3960*/  FADD.FTZ R5, R9, R154 ;  /* 0x0000009a09057221 */ /* 0x000fe20000010000 */
[-C--:B------:R-:W-:Y:S01]  /*3970*/  FMUL.FTZ R116, R116, R6.reuse ;  /* 0x0000000674747220 */ /* 0x080fe20000410000 */
[----:B------:R-:W1:Y:S01]  /*3980*/  MUFU.EX2 R159, R159 ;  /* 0x0000009f009f7308 */ /* 0x000e620000000800 */
[----:B----4-:R-:W-:Y:S01]  /*3990*/  FADD.FTZ R7, R181, R4 ;  /* 0x00000004b5077221 */ /* 0x010fe20000010000 */
[----:B------:R-:W-:Y:S01]  /*39a0*/  FADD.FTZ R154, R156, R5 ;  /* 0x000000059c9a7221 */ /* 0x000fe20000010000 */
[-C--:B------:R-:W-:Y:S01]  /*39b0*/  FMUL.FTZ R117, R117, R6.reuse ;  /* 0x0000000675757220 */ /* 0x080fe20000410000 */
[-C--:B------:R-:W-:Y:S01]  /*39c0*/  FMUL.FTZ R120, R120, R6.reuse ;  /* 0x0000000678787220 */ /* 0x080fe20000410000 */
[-C--:B------:R-:W-:Y:S01]  /*39d0*/  FMUL.FTZ R121, R121, R6.reuse ;  /* 0x0000000679797220 */ /* 0x080fe20000410000 */
[----:B------:R-:W-:Y:S01]  /*39e0*/  FADD.FTZ R5, R11, R154 ;  /* 0x0000009a0b057221 */ /* 0x000fe20000010000 */
[-C--:B------:R-:W-:Y:S01]  /*39f0*/  FMUL.FTZ R124, R124, R6.reuse ;  /* 0x000000067c7c7220 */ /* 0x080fe20000410000 */
[----:B------:R-:W2:Y:S01]  /*3a00*/  MUFU.EX2 R192, R192 ;  /* 0x000000c000c07308 */ /* 0x000ea20000000800 */
[----:B-----5:R-:W-:Y:S01]  /*3a10*/  FADD.FTZ R4, R188, R7 ;  /* 0x00000007bc047221 */ /* 0x020fe20000010000 */
[----:B------:R-:W-:Y:S01]  /*3a20*/  FADD.FTZ R154, R10, R5 ;  /* 0x000000050a9a7221 */ /* 0x000fe20000010000 */
[-C--:B------:R-:W-:Y:S01]  /*3a30*/  FMUL.FTZ R125, R125, R6.reuse ;  /* 0x000000067d7d7220 */ /* 0x080fe20000410000 */
[-C--:B------:R-:W-:Y:S01]  /*3a40*/  FMUL.FTZ R128, R128, R6.reuse ;  /* 0x0000000680807220 */ /* 0x080fe20000410000 */
[-C--:B------:R-:W-:Y:S01]  /*3a50*/  FMUL.FTZ R129, R129, R6.reuse ;  /* 0x0000000681817220 */ /* 0x080fe20000410000 */
[----:B------:R-:W-:Y:S01]  /*3a60*/  FADD.FTZ R5, R13, R154 ;  /* 0x0000009a0d057221 */ /* 0x000fe20000010000 */
[-C--:B------:R-:W-:Y:S01]  /*3a70*/  FMUL.FTZ R132, R132, R6.reuse ;  /* 0x0000000684847220 */ /* 0x080fe20000410000 */
[----:B------:R4:W-:Y:S01]  /*3a80*/  MUFU.EX2 R173, R196 ;  /* 0x000000c400ad7308 */ /* 0x0009e20000000800 */
[----:B-1----:R-:W-:Y:S01]  /*3a90*/  FADD.FTZ R7, R159, R4 ;  /* 0x000000049f077221 */ /* 0x002fe20000010000 */
[----:B------:R-:W-:Y:S01]  /*3aa0*/  FADD.FTZ R154, R160, R5 ;  /* 0x00000005a09a7221 */ /* 0x000fe20000010000 */
[-C--:B------:R-:W-:Y:S01]  /*3ab0*/  FMUL.FTZ R133, R133, R6.reuse ;  /* 0x0000000685857220 */ /* 0x080fe20000410000 */
[-C--:B------:R-:W-:Y:S01]  /*3ac0*/  FMUL.FTZ R136, R136, R6.reuse ;  /* 0x0000000688887220 */ /* 0x080fe20000410000 */
[-C--:B------:R-:W-:Y:S01]  /*3ad0*/  FMUL.FTZ R137, R137, R6.reuse ;  /* 0x0000000689897220 */ /* 0x080fe20000410000 */
[----:B------:R-:W-:Y:S01]  /*3ae0*/  FADD.FTZ R5, R15, R154 ;  /* 0x0000009a0f057221 */ /* 0x000fe20000010000 */
[-C--:B------:R-:W-:Y:S01]  /*3af0*/  FMUL.FTZ R140, R140, R6.reuse ;  /* 0x000000068c8c7220 */ /* 0x080fe20000410000 */
[----:B------:R-:W1:Y:S01]  /*3b00*/  MUFU.EX2 R163, R163 ;  /* 0x000000a300a37308 */ /* 0x000e620000000800 */
[--C-:B----4-:R-:W-:Y:S01]  /*3b10*/  FFMA.FTZ R196, R167, UR10, -R185.reuse ;  /* 0x0000000aa7c47c23 */ /* 0x110fe200080108b9 */
[----:B------:R-:W-:Y:S01]  /*3b20*/  FFMA.FTZ R167, R170, UR10, -R185 ;  /* 0x0000000aaaa77c23 */ /* 0x000fe200080108b9 */
[----:B--2---:R-:W-:Y:S01]  /*3b30*/  FADD.FTZ R4, R192, R7 ;  /* 0x00000007c0047221 */ /* 0x004fe20000010000 */
[----:B------:R-:W-:Y:S01]  /*3b40*/  FADD.FTZ R154, R14, R5 ;  /* 0x000000050e9a7221 */ /* 0x000fe20000010000 */
[-C--:B------:R-:W-:Y:S01]  /*3b50*/  FMUL.FTZ R141, R141, R6.reuse ;  /* 0x000000068d8d7220 */ /* 0x080fe20000410000 */
[-C--:B------:R-:W-:Y:S01]  /*3b60*/  FMUL.FTZ R144, R144, R6.reuse ;  /* 0x0000000690907220 */ /* 0x080fe20000410000 */
[-C--:B------:R-:W-:Y:S01]  /*3b70*/  FMUL.FTZ R145, R145, R6.reuse ;  /* 0x0000000691917220 */ /* 0x080fe20000410000 */
[----:B------:R-:W2:Y:S01]  /*3b80*/  MUFU.EX2 R196, R196 ;  /* 0x000000c400c47308 */ /* 0x000ea20000000800 */
[----:B------:R-:W-:Y:S01]  /*3b90*/  FADD.FTZ R5, R21, R154 ;  /* 0x0000009a15057221 */ /* 0x000fe20000010000 */
[-C--:B------:R-:W-:Y:S01]  /*3ba0*/  FMUL.FTZ R148, R148, R6.reuse ;  /* 0x0000000694947220 */ /* 0x080fe20000410000 */
[----:B------:R-:W-:Y:S01]  /*3bb0*/  FMUL.FTZ R149, R149, R6 ;  /* 0x0000000695957220 */ /* 0x000fe20000410000 */
[----:B------:R-:W-:Y:S01]  /*3bc0*/  F2FP.F16.F32.PACK_AB R156, R11, R156 ;  /* 0x0000009c0b9c723e */ /* 0x000fe200000000ff */
[-C--:B------:R-:W-:Y:S01]  /*3bd0*/  FMUL.FTZ R26, R26, R177.reuse ;  /* 0x000000b11a1a7220 */ /* 0x080fe20000410000 */
[----:B------:R-:W-:Y:S01]  /*3be0*/  F2FP.F16.F32.PACK_AB R160, R15, R160 ;  /* 0x000000a00fa0723e */ /* 0x000fe200000000ff */
[-C--:B------:R-:W-:Y:S01]  /*3bf0*/  FMUL.FTZ R27, R27, R177.reuse ;  /* 0x000000b11b1b7220 */ /* 0x080fe20000410000 */
[----:B------:R-:W4:Y:S01]  /*3c00*/  MUFU.EX2 R167, R167 ;  /* 0x000000a700a77308 */ /* 0x000f220000000800 */
        /* <DEDUP_REMOVED lines=64> */
[C---:B----4-:R-:W-:Y:S01]  /*4010*/  FADD.FTZ R154, R153.reuse, R154 ;  /* 0x0000009a999a7221 */ /* 0x050fe20000010000 */
[----:B------:R-:W-:Y:S01]  /*4020*/  F2FP.F16.F32.PACK_AB R164, R153, R164 ;  /* 0x000000a499a4723e */ /* 0x000fe200000000ff */
[-C--:B------:R-:W-:Y:S01]  /*4030*/  FMUL.FTZ R123, R123, R177.reuse ;  /* 0x000000b17b7b7220 */ /* 0x080fe20000410000 */
[----:B------:R-:W-:Y:S01]  /*4040*/  F2FP.F16.F32.PACK_AB R153, R155, R184 ;  /* 0x000000b89b99723e */ /* 0x000fe200000000ff */
[----:B------:R-:W-:Y:S01]  /*4050*/  FADD.FTZ R5, R157, R154 ;  /* 0x0000009a9d057221 */ /* 0x000fe20000010000 */
        /* <DEDUP_REMOVED lines=19> */
[C---:B----4-:R-:W-:Y:S01]  /*4190*/  FADD.FTZ R154, R168.reuse, R5 ;  /* 0x00000005a89a7221 */ /* 0x050fe20000010000 */
[----:B------:R-:W-:-:S02]  /*41a0*/  F2FP.F16.F32.PACK_AB R166, R168, R157 ;  /* 0x0000009da8a6723e */ /* 0x000fc400000000ff */
[----:B------:R-:W-:Y:S02]  /*41b0*/  F2FP.F16.F32.PACK_AB R157, R192, R159 ;  /* 0x0000009fc09d723e */ /* 0x000fe400000000ff */
[----:B------:R-:W-:Y:S02]  /*41c0*/  F2FP.F16.F32.PACK_AB R159, R196, R163 ;  /* 0x000000a3c49f723e */ /* 0x000fe400000000ff */
[----:B------:R-:W4:Y:S01]  /*41d0*/  MUFU.EX2 R186, R186 ;  /* 0x000000ba00ba7308 */ /* 0x000f220000000800 */
[----:B-1----:R-:W-:Y:S01]  /*41e0*/  FADD.FTZ R7, R182, R7 ;  /* 0x00000007b6077221 */ /* 0x002fe20000010000 */
[----:B------:R-:W-:Y:S02]  /*41f0*/  F2FP.F16.F32.PACK_AB R163, R204, R171 ;  /* 0x000000abcca3723e */ /* 0x000fe400000000ff */
[----:B------:R-:W-:-:S04]  /*4200*/  F2FP.F16.F32.PACK_AB R155, R188, R181 ;  /* 0x000000b5bc9b723e */ /* 0x000fc800000000ff */
[----:B------:R-:W1:Y:S01]  /*4210*/  MUFU.EX2 R172, R172 ;  /* 0x000000ac00ac7308 */ /* 0x000e620000000800 */
[----:B--2---:R-:W-:-:S07]  /*4220*/  FADD.FTZ R5, R161, R154 ;  /* 0x0000009aa1057221 */ /* 0x004fce0000010000 */
[----:B------:R-:W2:Y:S01]  /*4230*/  MUFU.EX2 R187, R187 ;  /* 0x000000bb00bb7308 */ /* 0x000ea20000000800 */
[----:B----4-:R-:W-:-:S07]  /*4240*/  FADD.FTZ R4, R186, R7 ;  /* 0x00000007ba047221 */ /* 0x010fce0000010000 */
[----:B------:R-:W4:Y:S01]  /*4250*/  MUFU.EX2 R165, R165 ;  /* 0x000000a500a57308 */ /* 0x000f220000000800 */
[C---:B-1----:R-:W-:Y:S01]  /*4260*/  FADD.FTZ R154, R172.reuse, R5 ;  /* 0x00000005ac9a7221 */ /* 0x042fe20000010000 */
[----:B------:R-:W-:Y:S02]  /*4270*/  F2FP.F16.F32.PACK_AB R168, R172, R161 ;  /* 0x000000a1aca8723e */ /* 0x000fe400000000ff */
[----:B------:R-:W-:Y:S02]  /*4280*/  F2FP.F16.F32.PACK_AB R161, R202, R167 ;  /* 0x000000a7caa1723e */ /* 0x000fe400000000ff */
[----:B------:R-:W-:Y:S02]  /*4290*/  F2FP.F16.F32.PACK_AB R167, R182, R179 ;  /* 0x000000b3b6a7723e */ /* 0x000fe400000000ff */
[----:B------:R-:W1:Y:S01]  /*42a0*/  MUFU.EX2 R189, R189 ;  /* 0x000000bd00bd7308 */ /* 0x000e620000000800 */
[----:B--2---:R-:W-:-:S07]  /*42b0*/  FADD.FTZ R4, R187, R4 ;  /* 0x00000004bb047221 */ /* 0x004fce0000010000 */
[----:B------:R-:W2:Y:S01]  /*42c0*/  MUFU.EX2 R176, R176 ;  /* 0x000000b000b07308 */ /* 0x000ea20000000800 */
[----:B----4-:R-:W-:Y:S01]  /*42d0*/  FADD.FTZ R5, R165, R154 ;  /* 0x0000009aa5057221 */ /* 0x010fe20000010000 */
[----:B------:R-:W-:-:S06]  /*42e0*/  F2FP.F16.F32.PACK_AB R154, R9, R8 ;  /* 0x00000008099a723e */ /* 0x000fcc00000000ff */
[----:B------:R-:W4:Y:S01]  /*42f0*/  MUFU.EX2 R190, R190 ;  /* 0x000000be00be7308 */ /* 0x000f220000000800 */
[----:B-1----:R-:W-:-:S07]  /*4300*/  FADD.FTZ R7, R189, R4 ;  /* 0x00000004bd077221 */ /* 0x002fce0000010000 */
[----:B------:R-:W1:Y:S01]  /*4310*/  MUFU.EX2 R169, R169 ;  /* 0x000000a900a97308 */ /* 0x000e620000000800 */
[C---:B--2---:R-:W-:Y:S01]  /*4320*/  FADD.FTZ R158, R176.reuse, R5 ;  /* 0x00000005b09e7221 */ /* 0x044fe20000010000 */
[----:B------:R-:W-:Y:S02]  /*4330*/  F2FP.F16.F32.PACK_AB R170, R176, R165 ;  /* 0x000000a5b0aa723e */ /* 0x000fe400000000ff */
[----:B------:R-:W-:-:S04]  /*4340*/  F2FP.F16.F32.PACK_AB R165, R178, R175 ;  /* 0x000000afb2a5723e */ /* 0x000fc800000000ff */
[----:B------:R-:W2:Y:S01]  /*4350*/  MUFU.EX2 R185, R194 ;  /* 0x000000c200b97308 */ /* 0x000ea20000000800 */
[C---:B----4-:R-:W-:Y:S01]  /*4360*/  FADD.FTZ R4, R190.reuse, R7 ;  /* 0x00000007be047221 */ /* 0x050fe20000010000 */
[----:B------:R-:W-:-:S06]  /*4370*/  F2FP.F16.F32.PACK_AB R171, R190, R189 ;  /* 0x000000bdbeab723e */ /* 0x000fcc00000000ff */
[----:B------:R-:W4:Y:S01]  /*4380*/  MUFU.EX2 R180, R180 ;  /* 0x000000b400b47308 */ /* 0x000f220000000800 */
[----:B-1----:R-:W-:Y:S01]  /*4390*/  FADD.FTZ R5, R169, R158 ;  /* 0x0000009ea9057221 */ /* 0x002fe20000010000 */
[----:B------:R-:W-:-:S06]  /*43a0*/  F2FP.F16.F32.PACK_AB R158, R13, R10 ;  /* 0x0000000a0d9e723e */ /* 0x000fcc00000000ff */
[----:B------:R-:W1:Y:S01]  /*43b0*/  MUFU.EX2 R6, R195 ;  /* 0x000000c300067308 */ /* 0x000e620000000800 */
[----:B--2---:R-:W-:-:S07]  /*43c0*/  FADD.FTZ R7, R185, R4 ;  /* 0x00000004b9077221 */ /* 0x004fce0000010000 */
[----:B------:R-:W2:Y:S01]  /*43d0*/  MUFU.EX2 R198, R198 ;  /* 0x000000c600c67308 */ /* 0x000ea20000000800 */
[C---:B----4-:R-:W-:Y:S01]  /*43e0*/  FADD.FTZ R8, R180.reuse, R5 ;  /* 0x00000005b4087221 */ /* 0x050fe20000010000 */
[----:B------:R-:W-:Y:S02]  /*43f0*/  F2FP.F16.F32.PACK_AB R172, R180, R169 ;  /* 0x000000a9b4ac723e */ /* 0x000fe400000000ff */
[----:B------:R-:W-:Y:S01]  /*4400*/  F2FP.F16.F32.PACK_AB R169, R187, R186 ;  /* 0x000000babba9723e */ /* 0x000fe200000000ff */
[----:B------:R-:W-:-:S03]  /*4410*/  FADD.FTZ R5, R173, R8 ;  /* 0x00000008ad057221 */ /* 0x000fc60000010000 */
[----:B------:R-:W4:Y:S01]  /*4420*/  MUFU.EX2 R20, R197 ;  /* 0x000000c500147308 */ /* 0x000f220000000800 */
[----:B-1----:R-:W-:-:S07]  /*4430*/  FADD.FTZ R7, R6, R7 ;  /* 0x0000000706077221 */ /* 0x002fce0000010000 */
[----:B------:R-:W1:Y:S01]  /*4440*/  MUFU.EX2 R199, R199 ;  /* 0x000000c700c77308 */ /* 0x000e620000000800 */
[----:B--2---:R-:W-:Y:S01]  /*4450*/  FADD.FTZ R4, R198, R7 ;  /* 0x00000007c6047221 */ /* 0x004fe20000010000 */
[C---:B----4-:R-:W-:Y:S01]  /*4460*/  F2FP.F16.F32.PACK_AB R174, R20.reuse, R173 ;  /* 0x000000ad14ae723e */ /* 0x050fe200000000ff */
[----:B------:R-:W-:Y:S01]  /*4470*/  FADD.FTZ R5, R20, R5 ;  /* 0x0000000514057221 */ /* 0x000fe20000010000 */
[----:B------:R-:W-:Y:S01]  /*4480*/  F2FP.F16.F32.PACK_AB R173, R6, R185 ;  /* 0x000000b906ad723e */ /* 0x000fe200000000ff */
[C---:B-1----:R-:W-:Y:S01]  /*4490*/  FADD.FTZ R4, R199.reuse, R4 ;  /* 0x00000004c7047221 */ /* 0x042fe20000010000 */
[----:B------:R-:W-:Y:S01]  /*44a0*/  F2FP.F16.F32.PACK_AB R175, R199, R198 ;  /* 0x000000c6c7af723e */ /* 0x000fe200000000ff */
[----:B---3--:R-:W-:Y:S06]  /*44b0*/  @!P0 BRA `(.L_x_7240) ;  /* 0x0000000000048947 */ /* 0x008fec0003800000 */
[----:B------:R-:W-:Y:S01]  /*44c0*/  BPT.TRAP 0x1 ;  /* 0x000000040000795c */ /* 0x000fe20000300000 */
.L_x_7240:
[----:B------:R-:W-:-:S04]  /*44d0*/  IMAD.U32 R6, RZ, RZ, UR24 ;  /* 0x00000018ff067e24 */ /* 0x000fc8000f8e00ff */
[----:B------:R1:W2:Y:S01]  /*44e0*/  SYNCS.PHASECHK.TRANS64.TRYWAIT P3, [UR23+0x22850], R6 ;  /* 0x02285006ff0075a7 */ /* 0x0002a20008060157 */
[----:B------:R-:W-:Y:S05]  /*44f0*/  @!P0 BRA `(.L_x_7241) ;  /* 0x0000000000048947 */ /* 0x000fea0003800000 */
[----:B------:R-:W-:Y:S01]  /*4500*/  BPT.TRAP 0x1 ;  /* 0x000000040000795c */ /* 0x000fe20000300000 */
.L_x_7241:
[----:B--2---:R-:W-:Y:S05]  /*4510*/  @P3 BRA `(.L_x_7242) ;  /* 0x00000000000c3947 */ /* 0x004fea0003800000 */
[----:B-1----:R-:W-:-:S04]  /*4520*/  IMAD.U32 R6, RZ, RZ, UR24 ;  /* 0x00000018ff067e24 */ /* 0x002fc8000f8e00ff */
[----:B------:R-:W1:Y:S02]  /*4530*/  SYNCS.PHASECHK.TRANS64.TRYWAIT P3, [UR23+0x22850], R6 ;  /* 0x02285006ff0075a7 */ /* 0x000e640008060157 */
[----:B-1----:R-:W-:Y:S05]  /*4540*/  @!P3 BRA `(.L_x_7243) ;  /* 0x0000004800c4b947 */ /* 0x002fea0003800000 */
.L_x_7242:
[----:B-1----:R-:W-:Y:S01]  /*4550*/  VIADD R6, R18, 0x8 ;  /* 0x0000000812067836 */ /* 0x002fe20000000000 */
[----:B------:R-:W-:Y:S01]  /*4560*/  UIMAD UR11, UR39, 0xc00, UR21 ;  /* 0x00000c00270b78a4 */ /* 0x000fe2000f8e0215 */
[----:B------:R-:W-:Y:S01]  /*4570*/  @!P1 VIADD R183, R183, 0x22860 ;  /* 0x00022860b7b79836 */ /* 0x000fe20000000000 */
[----:B------:R-:W-:Y:S01]  /*4580*/  UMOV UR7, 0x40000040 ;  /* 0x4000004000077882 */ /* 0x000fe20000000000 */
[----:B------:R-:W-:Y:S01]  /*4590*/  MOV R20, R3 ;  /* 0x0000000300147202 */ /* 0x000fe20000000f00 */
[----:B------:R3:W-:Y:S01]  /*45a0*/  BAR.SYNC.DEFER_BLOCKING R6, 0x100 ;  /* 0x000400060000751d */ /* 0x0007e20000010000 */
[----:B------:R-:W-:Y:S01]  /*45b0*/  IMAD.MOV.U32 R7, RZ, RZ, R0 ;  /* 0x000000ffff077224 */ /* 0x000fe200078e0000 */
[----:B------:R-:W-:-:S04]  /*45c0*/  @!P1 PRMT R183, RZ, 0x654, R183 ;  /* 0x00000654ffb79816 */ /* 0x000fc800000000b7 */
[----:B------:R-:W-:Y:S01]  /*45d0*/  UMOV UR6, UR11 ;  /* 0x0000000b00067c82 */ /* 0x000fe20008000000 */
[----:B------:R-:W-:-:S06]  /*45e0*/  WARPGROUP.ARRIVE ;  /* 0x00000000000079c5 */ /* 0x000fcc0000000000 */
        /* <DEDUP_REMOVED lines=33> */
[----:B------:R-:W-:Y:S05]  /*4800*/  @P2 BRA `(.L_x_7244) ;  /* 0xffffffe000c42947 */ /* 0x000fea000383ffff */
.L_x_7235:
[----:B---34-:R-:W3:Y:S01]  /*4810*/  SHFL.BFLY PT, R6, R5, 0x2, 0x1f ;  /* 0x0c401f0005067f89 */ /* 0x018ee200000e0000 */
[C---:B------:R-:W-:Y:S01]  /*4820*/  IADD3 R11, P0, R16.reuse, 0x20, RZ ;  /* 0x00000020100b7810 */ /* 0x040fe20007f1e0ff */
[----:B------:R-:W-:Y:S01]  /*4830*/  UIADD3 UR34, -UR37, URZ, URZ ;  /* 0x0000003f25227290 */ /* 0x000fe2000fffe13f */
[C---:B------:R-:W-:Y:S01]  /*4840*/  IADD3 R165, P3, R16.reuse, 0x4000, RZ ;  /* 0x0000400010a57810 */ /* 0x040fe20007f7e0ff */
[----:B-12---:R-:W1:Y:S01]  /*4850*/  SHFL.BFLY PT, R7, R4, 0x2, 0x1f ;  /* 0x0c401f0004077f89 */ /* 0x006e6200000e0000 */
[----:B------:R-:W-:Y:S01]  /*4860*/  LOP3.LUT R9, R11, 0x380, RZ, 0xc0, !PT ;  /* 0x000003800b097812 */ /* 0x000fe200078ec0ff */
[----:B------:R-:W-:Y:S01]  /*4870*/  ULDC UR4, c[0x0][0xda8] ;  /* 0x00036a0000047ab9 */ /* 0x000fe20000000800 */
[----:B------:R-:W-:Y:S01]  /*4880*/  LOP3.LUT R164, R165, 0x380, RZ, 0xc0, !PT ;  /* 0x00000380a5a47812 */ /* 0x000fe200078ec0ff */
[----:B------:R-:W-:Y:S01]  /*4890*/  UIADD3 UR35, -UR36, URZ, URZ ;  /* 0x0000003f24237290 */ /* 0x000fe2000fffe13f */
[----:B------:R-:W-:Y:S01]  /*48a0*/  IADD3 R13, P4, R16, 0x60, RZ ;  /* 0x00000060100d7810 */ /* 0x000fe20007f9e0ff */
[----:B------:R-:W-:Y:S01]  /*48b0*/  UIMAD UR34, UR4, UR34, UR44 ;  /* 0x00000022042272a4 */ /* 0x000fe2000f8e022c */
[----:B------:R-:W-:Y:S01]  /*48c0*/  SHF.R.U64 R164, R164, 0x3, RZ ;  /* 0x00000003a4a47819 */ /* 0x000fe200000012ff */
[----:B------:R-:W-:Y:S01]  /*48d0*/  ULDC.64 UR8, c[0x0][0xb70] ;  /* 0x0002dc0000087ab9 */ /* 0x000fe20000000a00 */
[----:B------:R-:W-:Y:S01]  /*48e0*/  IADD3 R163, P1, R16, 0x40, RZ ;  /* 0x0000004010a37810 */ /* 0x000fe20007f3e0ff */
[----:B------:R-:W-:Y:S01]  /*48f0*/  ULDC UR4, c[0x0][0xdb4] ;  /* 0x00036d0000047ab9 */ /* 0x000fe20000000800 */
[----:B------:R-:W-:Y:S01]  /*4900*/  LOP3.LUT R164, R164, R165, RZ, 0x3c, !PT ;  /* 0x000000a5a4a47212 */ /* 0x000fe200078e3cff */
[----:B------:R-:W-:Y:S01]  /*4910*/  IMAD.X R165, RZ, RZ, R17, P3 ;  /* 0x000000ffffa57224 */ /* 0x000fe200018e0611 */
[----:B------:R-:W-:Y:S01]  /*4920*/  IADD3 R177, P3, R16, 0x8060, RZ ;  /* 0x0000806010b17810 */ /* 0x000fe20007f7e0ff */
[----:B------:R-:W-:Y:S01]  /*4930*/  UIMAD UR35, UR4, UR35, UR37 ;  /* 0x00000023042372a4 */ /* 0x000fe2000f8e0225 */
[----:B------:R-:W-:Y:S01]  /*4940*/  LOP3.LUT R162, R163, 0x380, RZ, 0xc0, !PT ;  /* 0x00000380a3a27812 */ /* 0x000fe200078ec0ff */
[----:B------:R-:W-:Y:S01]  /*4950*/  USHF.L.U32 UR34, UR34, 0x7, URZ ;  /* 0x0000000722227899 */ /* 0x000fe2000800063f */
[----:B------:R-:W-:Y:S01]  /*4960*/  LOP3.LUT R176, R177, 0x380, RZ, 0xc0, !PT ;  /* 0x00000380b1b07812 */ /* 0x000fe200078ec0ff */
[----:B------:R-:W-:Y:S01]  /*4970*/  USHF.R.S32.HI UR4, URZ, 0x1f, UR35 ;  /* 0x0000001f3f047899 */ /* 0x000fe20008011423 */
[----:B------:R-:W-:Y:S01]  /*4980*/  SHF.R.U64 R162, R162, 0x3, RZ ;  /* 0x00000003a2a27819 */ /* 0x000fe200000012ff */
[----:B---3--:R-:W-:Y:S01]  /*4990*/  FADD.FTZ R6, R6, R5 ;  /* 0x0000000506067221 */ /* 0x008fe20000010000 */
[----:B------:R-:W-:Y:S01]  /*49a0*/  LOP3.LUT R5, R13, 0x380, RZ, 0xc0, !PT ;  /* 0x000003800d057812 */ /* 0x000fe200078ec0ff */
[----:B------:R-:W-:Y:S01]  /*49b0*/  UIMAD UR6, UR4, UR8, URZ ;  /* 0x00000008040672a4 */ /* 0x000fe2000f8e023f */
[----:B------:R-:W-:Y:S01]  /*49c0*/  SHF.R.U64 R176, R176, 0x3, RZ ;  /* 0x00000003b0b07819 */ /* 0x000fe200000012ff */
[----:B-1----:R-:W-:Y:S01]  /*49d0*/  FADD.FTZ R7, R7, R4 ;  /* 0x0000000407077221 */ /* 0x002fe20000010000 */
[----:B------:R-:W1:Y:S01]  /*49e0*/  SHFL.BFLY PT, R169, R6, 0x1, 0x1f ;  /* 0x0c201f0006a97f89 */ /* 0x000e6200000e0000 */
[----:B------:R-:W-:Y:S01]  /*49f0*/  SHF.R.U64 R4, R9, 0x3, RZ ;  /* 0x0000000309047819 */ /* 0x000fe200000012ff */
[----:B------:R-:W-:Y:S01]  /*4a00*/  UIMAD.WIDE.U32 UR4, UR35, UR8, URZ ;  /* 0x00000008230472a5 */ /* 0x000fe2000f8e003f */
[----:B------:R-:W-:Y:S01]  /*4a10*/  IADD3 R9, P6, R16, 0x4020, RZ ;  /* 0x0000402010097810 */ /* 0x000fe20007fde0ff */
[----:B------:R-:W2:Y:S01]  /*4a20*/  SHFL.BFLY PT, R8, R7, 0x1, 0x1f ;  /* 0x0c201f0007087f89 */ /* 0x000ea200000e0000 */
[----:B------:R-:W-:Y:S01]  /*4a30*/  LOP3.LUT R4, R4, R11, RZ, 0x3c, !PT ;  /* 0x0000000b04047212 */ /* 0x000fe200078e3cff */
[----:B------:R-:W-:Y:S01]  /*4a40*/  ULDC UR7, c[0x0][0xa88] ;  /* 0x0002a20000077ab9 */ /* 0x000fe20000000800 */
[----:B------:R-:W-:Y:S01]  /*4a50*/  IADD3 R11, P2, R16, 0x4060, RZ ;  /* 0x00004060100b7810 */ /* 0x000fe20007f5e0ff */
[----:B------:R-:W-:Y:S01]  /*4a60*/  UIMAD UR6, UR35, UR9, UR6 ;  /* 0x00000009230672a4 */ /* 0x000fe2000f8e0206 */
[----:B------:R-:W-:Y:S01]  /*4a70*/  LOP3.LUT R176, R176, R177, RZ, 0x3c, !PT ;  /* 0x000000b1b0b07212 */ /* 0x000fe200078e3cff */
[----:B------:R-:W-:Y:S01]  /*4a80*/  IMAD.X R177, RZ, RZ, R17, P3 ;  /* 0x000000ffffb17224 */ /* 0x000fe200018e0611 */
[----:B------:R-:W-:-:S02]  /*4a90*/  LOP3.LUT R10, R11, 0x380, RZ, 0xc0, !PT ;  /* 0x000003800b0a7812 */ /* 0x000fc400078ec0ff */
[----:B------:R-:W-:Y:S01]  /*4aa0*/  LOP3.LUT R162, R162, R163, RZ, 0x3c, !PT ;  /* 0x000000a3a2a27212 */ /* 0x000fe200078e3cff */
[--C-:B------:R-:W-:Y:S01]  /*4ab0*/  IMAD.X R163, RZ, RZ, R17.reuse, P1 ;  /* 0x000000ffffa37224 */ /* 0x100fe200008e0611 */
[----:B------:R-:W-:Y:S02]  /*4ac0*/  SHF.R.U64 R10, R10, 0x3, RZ ;  /* 0x000000030a0a7819 */ /* 0x000fe400000012ff */
[----:B------:R-:W-:Y:S02]  /*4ad0*/  IADD3 R159, P5, R16, 0x4040, RZ ;  /* 0x00004040109f7810 */ /* 0x000fe40007fbe0ff */
[----:B------:R-:W-:Y:S01]  /*4ae0*/  LOP3.LUT R10, R10, R11, RZ, 0x3c, !PT ;  /* 0x0000000b0a0a7212 */ /* 0x000fe200078e3cff */
[----:B------:R-:W-:Y:S01]  /*4af0*/  IMAD.X R11, RZ, RZ, R17, P2 ;  /* 0x000000ffff0b7224 */ /* 0x000fe200010e0611 */
[----:B------:R-:W-:Y:S02]  /*4b00*/  IADD3 R173, P2, R16, 0xc040, RZ ;  /* 0x0000c04010ad7810 */ /* 0x000fe40007f5e0ff */
[----:B------:R-:W-:Y:S01]  /*4b10*/  MOV R162, R162 ;  /* 0x000000a200a27202 */ /* 0x000fe20000000f00 */
[----:B-1----:R-:W-:Y:S01]  /*4b20*/  FADD.FTZ R169, R6, R169 ;  /* 0x000000a906a97221 */ /* 0x002fe20000010000 */
[----:B------:R-:W-:Y:S01]  /*4b30*/  SHF.R.U64 R6, R5, 0x3, RZ ;  /* 0x0000000305067819 */ /* 0x000fe200000012ff */
[--C-:B------:R-:W-:Y:S01]  /*4b40*/  IMAD.X R5, RZ, RZ, R17.reuse, P0 ;  /* 0x000000ffff057224 */ /* 0x100fe200000e0611 */
[----:B------:R-:W-:Y:S01]  /*4b50*/  LOP3.LUT R172, R173, 0x380, RZ, 0xc0, !PT ;  /* 0x00000380adac7812 */ /* 0x000fe200078ec0ff */
[----:B--2---:R-:W-:Y:S01]  /*4b60*/  FADD.FTZ R167, R7, R8 ;  /* 0x0000000807a77221 */ /* 0x004fe20000010000 */
[----:B------:R-:W-:Y:S01]  /*4b70*/  LOP3.LUT R8, R9, 0x380, RZ, 0xc0, !PT ;  /* 0x0000038009087812 */ /* 0x000fe200078ec0ff */
[----:B------:R-:W-:Y:S01]  /*4b80*/  IMAD.X R7, RZ, RZ, R17, P4 ;  /* 0x000000ffff077224 */ /* 0x000fe200020e0611 */
[----:B------:R-:W-:-:S02]  /*4b90*/  LOP3.LUT R6, R6, R13, RZ, 0x3c, !PT ;  /* 0x0000000d06067212 */ /* 0x000fc400078e3cff */
[----:B------:R-:W-:Y:S02]  /*4ba0*/  SHF.R.U64 R172, R172, 0x3, RZ ;  /* 0x00000003acac7819 */ /* 0x000fe400000012ff */
[----:B------:R-:W-:Y:S01]  /*4bb0*/  IADD3 R13, P0, R16, 0x8000, RZ ;  /* 0x00008000100d7810 */ /* 0x000fe20007f1e0ff */
[----:B------:R1:W-:Y:S06]  /*4bc0*/  BAR.ARV R12, 0x100 ;  /* 0x0004000c0000751d */ /* 0x0003ec0000002000 */
[----:B------:R-:W-:Y:S02]  /*4bd0*/  SHF.R.U64 R8, R8, 0x3, RZ ;  /* 0x0000000308087819 */ /* 0x000fe400000012ff */
[----:B------:R-:W-:Y:S01]  /*4be0*/  FSETP.NE.FTZ.AND P3, PT, R169, RZ, PT ;  /* 0x000000ffa900720b */ /* 0x000fe20003f75000 */
[----:B------:R-:W-:Y:S06]  /*4bf0*/  BAR.ARV 0x8, 0x120 ;  /* 0x0204800000007b1d */ /* 0x000fec0000002000 */
[----:B------:R-:W-:Y:S01]  /*4c00*/  LOP3.LUT R172, R172, R173, RZ, 0x3c, !PT ;  /* 0x000000adacac7212 */ /* 0x000fe200078e3cff */
[--C-:B------:R-:W-:Y:S01]  /*4c10*/  IMAD.X R173, RZ, RZ, R17.reuse, P2 ;  /* 0x000000ffffad7224 */ /* 0x100fe200010e0611 */
[----:B-1----:R-:W-:Y:S01]  /*4c20*/  LOP3.LUT R12, R13, 0x380, RZ, 0xc0, !PT ;  /* 0x000003800d0c7812 */ /* 0x002fe200078ec0ff */
[----:B------:R-:W-:Y:S01]  /*4c30*/  BAR.SYNC.DEFER_BLOCKING 0x1, 0x100 ;  /* 0x0044000000007b1d */ /* 0x000fe20000010000 */
[----:B------:R-:W-:Y:S01]  /*4c40*/  LOP3.LUT R8, R8, R9, RZ, 0x3c, !PT ;  /* 0x0000000908087212 */ /* 0x000fe200078e3cff */
[----:B------:R-:W-:Y:S01]  /*4c50*/  IMAD.X R9, RZ, RZ, R17, P6 ;  /* 0x000000ffff097224 */ /* 0x000fe200030e0611 */
[----:B------:R-:W-:-:S02]  /*4c60*/  FSETP.NE.FTZ.AND P2, PT, R167, RZ, PT ;  /* 0x000000ffa700720b */ /* 0x000fc40003f55000 */
[----:B------:R-:W-:Y:S02]  /*4c70*/  IADD3 R155, P6, R16, 0xc000, RZ ;  /* 0x0000c000109b7810 */ /* 0x000fe40007fde0ff */
[----:B------:R-:W-:Y:S02]  /*4c80*/  SHF.R.U64 R12, R12, 0x3, RZ ;  /* 0x000000030c0c7819 */ /* 0x000fe400000012ff */
[----:B------:R-:W-:Y:S01]  /*4c90*/  MOV R161, R4 ;  /* 0x0000000400a17202 */ /* 0x000fe20000000f00 */
[----:B------:R-:W-:Y:S01]  /*4ca0*/  IMAD.MOV.U32 R4, RZ, RZ, RZ ;  /* 0x000000ffff047224 */ /* 0x000fe200078e00ff */
[----:B------:R-:W-:Y:S02]  /*4cb0*/  LOP3.LUT R154, R155, 0x380, RZ, 0xc0, !PT ;  /* 0x000003809b9a7812 */ /* 0x000fe400078ec0ff */
[----:B------:R-:W-:Y:S01]  /*4cc0*/  MOV R163, R6 ;  /* 0x0000000600a37202 */ /* 0x000fe20000000f00 */
[----:B------:R-:W-:Y:S01]  /*4cd0*/  IMAD.MOV.U32 R6, RZ, RZ, RZ ;  /* 0x000000ffff067224 */ /* 0x000fe200078e00ff */
[----:B------:R-:W-:Y:S01]  /*4ce0*/  IADD3 R21, P1, R16, 0x8020, RZ ;  /* 0x0000802010157810 */ /* 0x000fe20007f3e0ff */
[----:B------:R-:W1:Y:S01]  /*4cf0*/  @P3 MUFU.RCP R4, R169 ;  /* 0x000000a900043308 */ /* 0x000e620000001000 */
[----:B------:R-:W-:-:S02]  /*4d00*/  LOP3.LUT R12, R12, R13, RZ, 0x3c, !PT ;  /* 0x0000000d0c0c7212 */ /* 0x000fc400078e3cff */
[----:B------:R-:W-:Y:S02]  /*4d10*/  IADD3.X R13, RZ, R17, RZ, P0, !PT ;  /* 0x00000011ff0d7210 */ /* 0x000fe400007fe4ff */
[----:B------:R-:W-:Y:S02]  /*4d20*/  IADD3 R171, P0, R16, 0xc060, RZ ;  /* 0x0000c06010ab7810 */ /* 0x000fe40007f1e0ff */
[----:B------:R-:W-:Y:S01]  /*4d30*/  LOP3.LUT R158, R159, 0x380, RZ, 0xc0, !PT ;  /* 0x000003809f9e7812 */ /* 0x000fe200078ec0ff */
[----:B------:R-:W2:Y:S01]  /*4d40*/  @P2 MUFU.RCP R6, R167 ;  /* 0x000000a700062308 */ /* 0x000ea20000001000 */
[----:B------:R-:W-:Y:S02]  /*4d50*/  SHF.R.U64 R154, R154, 0x3, RZ ;  /* 0x000000039a9a7819 */ /* 0x000fe400000012ff */
[----:B------:R-:W-:Y:S02]  /*4d60*/  LOP3.LUT R20, R21, 0x380, RZ, 0xc0, !PT ;  /* 0x0000038015147812 */ /* 0x000fe400078ec0ff */
[----:B------:R-:W-:-:S02]  /*4d70*/  LOP3.LUT R15, R16, 0x380, RZ, 0xc0, !PT ;  /* 0x00000380100f7812 */ /* 0x000fc400078ec0ff */
[----:B------:R-:W-:Y:S01]  /*4d80*/  LOP3.LUT R170, R171, 0x380, RZ, 0xc0, !PT ;  /* 0x00000380abaa7812 */ /* 0x000fe200078ec0ff */
[----:B------:R-:W3:Y:S01]  /*4d90*/  @P3 MUFU.LG2 R169, R169 ;  /* 0x000000a900a93308 */ /* 0x000ee20000000c00 */
[----:B------:R-:W-:Y:S01]  /*4da0*/  SHF.R.U64 R158, R158, 0x3, RZ ;  /* 0x000000039e9e7819 */ /* 0x000fe200000012ff */
[-C--:B-1----:R-:W-:Y:S01]  /*4db0*/  FMUL.FTZ R168, R32, R4.reuse ;  /* 0x0000000420a87220 */ /* 0x082fe20000410000 */
[----:B------:R-:W-:Y:S01]  /*4dc0*/  LOP3.LUT R154, R154, R155, RZ, 0x3c, !PT ;  /* 0x0000009b9a9a7212 */ /* 0x000fe200078e3cff */
[--C-:B------:R-:W-:Y:S01]  /*4dd0*/  IMAD.X R155, RZ, RZ, R17.reuse, P6 ;  /* 0x000000ffff9b7224 */ /* 0x100fe200030e0611 */
[----:B------:R-:W-:Y:S01]  /*4de0*/  SHF.R.U64 R20, R20, 0x3, RZ ;  /* 0x0000000314147819 */ /* 0x000fe200000012ff */
[-C--:B------:R-:W-:Y:S01]  /*4df0*/  FMUL.FTZ R7, R37, R4.reuse ;  /* 0x0000000425077220 */ /* 0x080fe20000410000 */
[----:B------:R-:W-:Y:S01]  /*4e00*/  SHF.R.U64 R15, R15, 0x3, RZ ;  /* 0x000000030f0f7819 */ /* 0x000fe200000012ff */
[----:B------:R-:W1:Y:S01]  /*4e10*/  @P2 MUFU.LG2 R167, R167 ;  /* 0x000000a700a72308 */ /* 0x000e620000000c00 */
[----:B------:R-:W-:Y:S01]  /*4e20*/  SHF.R.U64 R170, R170, 0x3, RZ ;  /* 0x00000003aaaa7819 */ /* 0x000fe200000012ff */
[----:B------:R-:W-:Y:S01]  /*4e30*/  FMUL.FTZ R166, R36, R4 ;  /* 0x0000000424a67220 */ /* 0x000fe20000410000 */
[----:B------:R-:W-:Y:S01]  /*4e40*/  LOP3.LUT R158, R158, R159, RZ, 0x3c, !PT ;  /* 0x0000009f9e9e7212 */ /* 0x000fe200078e3cff */
[--C-:B------:R-:W-:Y:S01]  /*4e50*/  IMAD.X R159, RZ, RZ, R17.reuse, P5 ;  /* 0x000000ffff9f7224 */ /* 0x100fe200028e0611 */
[----:B------:R-:W-:Y:S01]  /*4e60*/  LOP3.LUT R20, R20, R21, RZ, 0x3c, !PT ;  /* 0x0000001514147212 */ /* 0x000fe200078e3cff */
[--C-:B------:R-:W-:Y:S01]  /*4e70*/  IMAD.X R21, RZ, RZ, R17.reuse, P1 ;  /* 0x000000ffff157224 */ /* 0x100fe200008e0611 */
[----:B------:R-:W-:Y:S01]  /*4e80*/  LOP3.LUT R14, R15, R16, RZ, 0x3c, !PT ;  /* 0x000000100f0e7212 */ /* 0x000fe200078e3cff */
[----:B------:R-:W-:Y:S01]  /*4e90*/  IMAD.MOV.U32 R15, RZ, RZ, R17 ;  /* 0x000000ffff0f7224 */ /* 0x000fe200078e0011 */
[----:B------:R-:W-:Y:S01]  /*4ea0*/  MOV R155, R154 ;  /* 0x0000009a009b7202 */ /* 0x000fe20000000f00 */
[----:B------:R-:W-:Y:S01]  /*4eb0*/  VIADD R154, R200, UR34 ;  /* 0x00000022c89a7c36 */ /* 0x000fe20008000000 */
[----:B------:R-:W-:Y:S01]  /*4ec0*/  LOP3.LUT R170, R170, R171, RZ, 0x3c, !PT ;  /* 0x000000abaaaa7212 */ /* 0x000fe200078e3cff */
[----:B------:R-:W-:Y:S01]  /*4ed0*/  FMUL.FTZ R25, R25, R4 ;  /* 0x0000000419197220 */ /* 0x000fe20000410000 */
[----:B------:R-:W-:Y:S01]  /*4ee0*/  IADD3.X R171, RZ, R17, RZ, P0, !PT ;  /* 0x00000011ffab7210 */ /* 0x000fe200007fe4ff */
[----:B------:R-:W-:Y:S01]  /*4ef0*/  VIADD R5, R154, 0x8 ;  /* 0x000000089a057836 */ /* 0x000fe20000000000 */
[----:B------:R-:W-:Y:S01]  /*4f00*/  MOV R158, R158 ;  /* 0x0000009e009e7202 */ /* 0x000fe20000000f00 */
[----:B------:R-:W-:Y:S01]  /*4f10*/  FMUL.FTZ R24, R24, R4 ;  /* 0x0000000418187220 */ /* 0x000fe20000410000 */
        /* <DEDUP_REMOVED lines=11> */
[-C--:B------:R-:W-:Y:S01]  /*4fd0*/  FMUL.FTZ R170, R28, R4.reuse ;  /* 0x000000041caa7220 */ /* 0x080fe20000410000 */
[----:B------:R-:W-:Y:S01]  /*4fe0*/  LOP3.LUT P0, RZ, R2, 0x3, RZ, 0xc0, !PT ;  /* 0x0000000302ff7812 */ /* 0x000fe2000780c0ff */
[----:B------:R-:W-:Y:S01]  /*4ff0*/  FMUL.FTZ R8, R41, R4 ;  /* 0x0000000429087220 */ /* 0x000fe20000410000 */
[----:B------:R-:W-:Y:S01]  /*5000*/  MOV R160, R12 ;  /* 0x0000000c00a07202 */ /* 0x000fe20000000f00 */
        /* <DEDUP_REMOVED lines=52> */
[----:B------:R-:W-:Y:S01]  /*5350*/  IMAD.U32 R40, RZ, RZ, UR10 ;  /* 0x0000000aff287e24 */ /* 0x000fe2000f8e00ff */
[----:B------:R-:W-:Y:S01]  /*5360*/  ISETP.GE.OR P1, PT, R5, UR7, P0 ;  /* 0x0000000705007c0c */ /* 0x000fe20008726670 */
[----:B------:R-:W-:-:S02]  /*5370*/  IMAD.U32 R4, RZ, RZ, UR4 ;  /* 0x00000004ff047e24 */ /* 0x000fc4000f8e00ff */
[-C--:B--2---:R-:W-:Y:S01]  /*5380*/  FMUL.FTZ R43, R43, R6.reuse ;  /* 0x000000062b2b7220 */ /* 0x084fe20000410000 */
[-C--:B------:R-:W-:Y:S01]  /*5390*/  FMUL.FTZ R42, R42, R6.reuse ;  /* 0x000000062a2a7220 */ /* 0x080fe20000410000 */
[----:B------:R-:W-:Y:S01]  /*53a0*/  MOV R5, UR5 ;  /* 0x0000000500057c02 */ /* 0x000fe20008000f00 */
[----:B------:R-:W-:Y:S01]  /*53b0*/  @P3 FMUL.FTZ R5, R40, 0.69314718246459960938 ;  /* 0x3f31721828053820 */ /* 0x000fe20000410000 */
[----:B------:R-:W-:Y:S02]  /*53c0*/  IMAD.MOV.U32 R40, RZ, RZ, R4 ;  /* 0x000000ffff287224 */ /* 0x000fe400078e0004 */
[-C--:B------:R-:W-:Y:S01]  /*53d0*/  FMUL.FTZ R27, R27, R6.reuse ;  /* 0x000000061b1b7220 */ /* 0x080fe20000410000 */
[----:B------:R-:W-:Y:S01]  /*53e0*/  FMUL.FTZ R64, R26, R6 ;  /* 0x000000061a407220 */ /* 0x000fe20000410000 */
[----:B------:R-:W-:Y:S01]  /*53f0*/  F2FP.F16.F32.PACK_AB R4, R9, R168 ;  /* 0x000000a80904723e */ /* 0x000fe200000000ff */
[-C--:B------:R-:W-:Y:S01]  /*5400*/  FMUL.FTZ R31, R31, R6.reuse ;  /* 0x000000061f1f7220 */ /* 0x080fe20000410000 */
[----:B------:R-:W-:Y:S01]  /*5410*/  IADD3 R153, P4, R16, 0x8040, RZ ;  /* 0x0000804010997810 */ /* 0x000fe20007f9e0ff */
[----:B------:R-:W-:Y:S01]  /*5420*/  FMUL.FTZ R72, R30, R6 ;  /* 0x000000061e487220 */ /* 0x000fe20000410000 */
[----:B---3--:R-:W-:Y:S01]  /*5430*/  @P3 FMUL.FTZ R26, R169, 0.69314718246459960938 ;  /* 0x3f317218a91a3820 */ /* 0x008fe20000410000 */
[----:B------:R-:W-:Y:S01]  /*5440*/  F2FP.F16.F32.PACK_AB R9, R43, R42 ;  /* 0x0000002a2b09723e */ /* 0x000fe200000000ff */
[----:B------:R-:W-:Y:S01]  /*5450*/  IMAD.MOV.U32 R48, RZ, RZ, -0x800000 ;  /* 0xff800000ff307424 */ /* 0x000fe200078e00ff */
[----:B------:R-:W2:Y:S01]  /*5460*/  LDC.64 R42, c[0x0][0xb78] ;  /* 0x0002de00ff2a7b82 */ /* 0x000ea20000000a00 */
[----:B------:R-:W-:Y:S01]  /*5470*/  IADD3 R175, P5, R16, 0xc020, RZ ;  /* 0x0000c02010af7810 */ /* 0x000fe20007fbe0ff */
[----:B------:R-:W-:Y:S01]  /*5480*/  IMAD.U32 R49, RZ, RZ, UR10 ;  /* 0x0000000aff317e24 */ /* 0x000fe2000f8e00ff */
[----:B------:R-:W-:Y:S01]  /*5490*/  F2FP.F16.F32.PACK_AB R24, R25, R24 ;  /* 0x000000181918723e */ /* 0x000fe200000000ff */
[-C--:B------:R-:W-:Y:S01]  /*54a0*/  FMUL.FTZ R35, R35, R6.reuse ;  /* 0x0000000623237220 */ /* 0x080fe20000410000 */
[----:B------:R-:W-:Y:S01]  /*54b0*/  LOP3.LUT R152, R153, 0x380, RZ, 0xc0, !PT ;  /* 0x0000038099987812 */ /* 0x000fe200078ec0ff */
[-C--:B------:R-:W-:Y:S01]  /*54c0*/  FMUL.FTZ R34, R34, R6.reuse ;  /* 0x0000000622227220 */ /* 0x080fe20000410000 */
[-C--:B------:R-:W-:Y:S01]  /*54d0*/  FMUL.FTZ R39, R39, R6.reuse ;  /* 0x0000000627277220 */ /* 0x080fe20000410000 */
[----:B------:R-:W-:Y:S01]  /*54e0*/  FMUL.FTZ R38, R38, R6 ;  /* 0x0000000626267220 */ /* 0x000fe20000410000 */
[----:B------:R-:W-:Y:S01]  /*54f0*/  @P3 FFMA.FTZ R48, R5, R0, R26 ;  /* 0x0000000005303223 */ /* 0x000fe2000001001a */
[----:B------:R-:W-:Y:S01]  /*5500*/  F2FP.F16.F32.PACK_AB R25, R27, R64 ;  /* 0x000000401b19723e */ /* 0x000fe200000000ff */
[-C--:B------:R-:W-:Y:S01]  /*5510*/  FMUL.FTZ R47, R47, R6.reuse ;  /* 0x000000062f2f7220 */ /* 0x080fe20000410000 */
[----:B------:R-:W-:Y:S01]  /*5520*/  FMUL.FTZ R46, R46, R6 ;  /* 0x000000062e2e7220 */ /* 0x000fe20000410000 */
[----:B------:R-:W-:Y:S01]  /*5530*/  F2FP.F16.F32.PACK_AB R26, R29, R170 ;  /* 0x000000aa1d1a723e */ /* 0x000fe200000000ff */
[----:B------:R-:W-:Y:S01]  /*5540*/  FMUL.FTZ R51, R51, R6 ;  /* 0x0000000633337220 */ /* 0x000fe20000410000 */
[----:B------:R-:W-:Y:S01]  /*5550*/  F2FP.F16.F32.PACK_AB R27, R31, R72 ;  /* 0x000000481f1b723e */ /* 0x000fe200000000ff */
[-C--:B------:R-:W-:Y:S01]  /*5560*/  FMUL.FTZ R50, R50, R6.reuse ;  /* 0x0000000632327220 */ /* 0x080fe20000410000 */
[-C--:B------:R-:W-:Y:S01]  /*5570*/  FMUL.FTZ R55, R55, R6.reuse ;  /* 0x0000000637377220 */ /* 0x080fe20000410000 */
        /* <DEDUP_REMOVED lines=50> */
[----:B------:R-:W-:Y:S01]  /*58a0*/  SHF.R.U64 R152, R152, 0x3, RZ ;  /* 0x0000000398987819 */ /* 0x000fe200000012ff */
[----:B------:R-:W-:Y:S01]  /*58b0*/  @P2 FMUL.FTZ R49, R49, 0.69314718246459960938 ;  /* 0x3f31721831312820 */ /* 0x000fe20000410000 */
[----:B-1----:R-:W-:Y:S01]  /*58c0*/  @P2 FMUL.FTZ R30, R167, 0.69314718246459960938 ;  /* 0x3f317218a71e2820 */ /* 0x002fe20000410000 */
[----:B------:R-:W-:Y:S01]  /*58d0*/  F2FP.F16.F32.PACK_AB R6, R7, R166 ;  /* 0x000000a60706723e */ /* 0x000fe200000000ff */
[----:B------:R1:W-:Y:S01]  /*58e0*/  STSM.16.M88.4 [R14], R24 ;  /* 0x000000180e007844 */ /* 0x0003e20000000200 */
[----:B------:R-:W-:Y:S01]  /*58f0*/  F2FP.F16.F32.PACK_AB R5, R35, R34 ;  /* 0x000000222305723e */ /* 0x000fe200000000ff */
[----:B------:R-:W-:Y:S01]  /*5900*/  IMAD.MOV.U32 R44, RZ, RZ, -0x800000 ;  /* 0xff800000ff2c7424 */ /* 0x000fe200078e00ff */
[----:B------:R-:W-:Y:S01]  /*5910*/  F2FP.F16.F32.PACK_AB R7, R39, R38 ;  /* 0x000000262707723e */ /* 0x000fe200000000ff */
[----:B------:R-:W-:Y:S01]  /*5920*/  UIADD3 UR4, UR5, UR6, URZ ;  /* 0x0000000605047290 */ /* 0x000fe2000fffe03f */
[----:B------:R-:W-:Y:S01]  /*5930*/  F2FP.F16.F32.PACK_AB R10, R10, R11 ;  /* 0x0000000b0a0a723e */ /* 0x000fe200000000ff */
[----:B------:R-:W-:Y:S01]  /*5940*/  @P2 FFMA.FTZ R44, R49, R3, R30 ;  /* 0x00000003312c2223 */ /* 0x000fe2000001001e */
[----:B------:R-:W-:Y:S01]  /*5950*/  F2FP.F16.F32.PACK_AB R8, R8, R15 ;  /* 0x0000000f0808723e */ /* 0x000fe200000000ff */
[----:B------:R3:W-:Y:S01]  /*5960*/  STSM.16.M88.4 [R161], R4 ;  /* 0x00000004a1007844 */ /* 0x0007e20000000200 */
[----:B------:R-:W-:Y:S01]  /*5970*/  F2FP.F16.F32.PACK_AB R11, R47, R46 ;  /* 0x0000002e2f0b723e */ /* 0x000fe200000000ff */
[----:B------:R-:W-:Y:S01]  /*5980*/  IMAD.U32 R41, RZ, RZ, UR4 ;  /* 0x00000004ff297e24 */ /* 0x000fe2000f8e00ff */
[----:B------:R-:W-:Y:S01]  /*5990*/  F2FP.F16.F32.PACK_AB R12, R12, R13 ;  /* 0x0000000d0c0c723e */ /* 0x000fe200000000ff */
[----:B------:R-:W-:Y:S01]  /*59a0*/  USHF.R.S32.HI UR4, URZ, 0x1f, UR36 ;  /* 0x0000001f3f047899 */ /* 0x000fe20008011424 */
[----:B------:R-:W-:Y:S01]  /*59b0*/  SHF.R.U64 R174, R174, 0x3, RZ ;  /* 0x00000003aeae7819 */ /* 0x000fe200000012ff */
[----:B------:R4:W-:Y:S01]  /*59c0*/  STSM.16.M88.4 [R162], R8 ;  /* 0x00000008a2007844 */ /* 0x0009e20000000200 */
[----:B------:R-:W-:Y:S01]  /*59d0*/  F2FP.F16.F32.PACK_AB R13, R51, R50 ;  /* 0x00000032330d723e */ /* 0x000fe200000000ff */
[----:B--2---:R-:W-:Y:S01]  /*59e0*/  IMAD.WIDE.U32 R40, R42, UR36, R40 ;  /* 0x000000242a287c25 */ /* 0x004fe2000f8e0028 */
[----:B-1----:R-:W-:-:S02]  /*59f0*/  F2FP.F16.F32.PACK_AB R14, R53, R52 ;  /* 0x00000034350e723e */ /* 0x002fc400000000ff */
[----:B------:R-:W-:Y:S01]  /*5a00*/  F2FP.F16.F32.PACK_AB R15, R55, R54 ;  /* 0x00000036370f723e */ /* 0x000fe200000000ff */
[----:B------:R-:W-:Y:S01]  /*5a10*/  IMAD R0, R42, UR4, RZ ;  /* 0x000000042a007c24 */ /* 0x000fe2000f8e02ff */
[----:B------:R-:W-:Y:S01]  /*5a20*/  LOP3.LUT R152, R152, R153, RZ, 0x3c, !PT ;  /* 0x0000009998987212 */ /* 0x000fe200078e3cff */
[----:B------:R-:W-:Y:S01]  /*5a30*/  IMAD.X R153, RZ, RZ, R17, P4 ;  /* 0x000000ffff997224 */ /* 0x000fe200020e0611 */
[----:B------:R-:W-:Y:S01]  /*5a40*/  F2FP.F16.F32.PACK_AB R24, R57, R56 ;  /* 0x000000383918723e */ /* 0x000fe200000000ff */
[----:B------:R-:W-:Y:S01]  /*5a50*/  STSM.16.M88.4 [R163], R12 ;  /* 0x0000000ca3007844 */ /* 0x000fe20000000200 */
[----:B------:R-:W-:Y:S01]  /*5a60*/  F2FP.F16.F32.PACK_AB R25, R59, R58 ;  /* 0x0000003a3b19723e */ /* 0x000fe200000000ff */
[----:B------:R-:W-:Y:S01]  /*5a70*/  IMAD R0, R43, UR36, R0 ;  /* 0x000000242b007c24 */ /* 0x000fe2000f8e0200 */
[----:B------:R-:W-:Y:S01]  /*5a80*/  F2FP.F16.F32.PACK_AB R26, R61, R60 ;  /* 0x0000003c3d1a723e */ /* 0x000fe200000000ff */
[----:B------:R-:W-:Y:S01]  /*5a90*/  ULDC.64 UR4, c[0x0][0xb40] ;  /* 0x0002d00000047ab9 */ /* 0x000fe20000000a00 */
        /* <DEDUP_REMOVED lines=12> */
[----:B------:R-:W-:Y:S01]  /*5b60*/  LOP3.LUT R174, R174, R175, RZ, 0x3c, !PT ;  /* 0x000000afaeae7212 */ /* 0x000fe200078e3cff */
[----:B------:R-:W-:Y:S01]  /*5b70*/  IMAD.X R175, RZ, RZ, R17, P5 ;  /* 0x000000ffffaf7224 */ /* 0x000fe200028e0611 */
[----:B------:R-:W-:Y:S01]  /*5b80*/  F2FP.F16.F32.PACK_AB R37, R83, R82 ;  /* 0x000000525325723e */ /* 0x000fe200000000ff */
[----:B------:R-:W-:Y:S01]  /*5b90*/  STSM.16.M88.4 [R158], R32 ;  /* 0x000000209e007844 */ /* 0x000fe20000000200 */
[----:B------:R-:W-:Y:S02]  /*5ba0*/  F2FP.F16.F32.PACK_AB R38, R85, R84 ;  /* 0x000000545526723e */ /* 0x000fe400000000ff */
[----:B------:R-:W-:-:S02]  /*5bb0*/  F2FP.F16.F32.PACK_AB R39, R87, R86 ;  /* 0x000000565727723e */ /* 0x000fc400000000ff */
[----:B---3--:R-:W-:Y:S02]  /*5bc0*/  F2FP.F16.F32.PACK_AB R4, R89, R88 ;  /* 0x000000585904723e */ /* 0x008fe400000000ff */
[----:B------:R-:W-:Y:S01]  /*5bd0*/  F2FP.F16.F32.PACK_AB R5, R91, R90 ;  /* 0x0000005a5b05723e */ /* 0x000fe200000000ff */
[----:B------:R-:W-:Y:S01]  /*5be0*/  STSM.16.M88.4 [R157], R36 ;  /* 0x000000249d007844 */ /* 0x000fe20000000200 */
[----:B------:R-:W-:Y:S02]  /*5bf0*/  F2FP.F16.F32.PACK_AB R6, R93, R92 ;  /* 0x0000005c5d06723e */ /* 0x000fe400000000ff */
[----:B------:R-:W-:Y:S02]  /*5c00*/  F2FP.F16.F32.PACK_AB R7, R95, R94 ;  /* 0x0000005e5f07723e */ /* 0x000fe400000000ff */
[----:B------:R-:W-:Y:S02]  /*5c10*/  F2FP.F16.F32.PACK_AB R104, R105, R104 ;  /* 0x000000686968723e */ /* 0x000fe400000000ff */
[----:B----4-:R-:W-:Y:S01]  /*5c20*/  F2FP.F16.F32.PACK_AB R8, R97, R96 ;  /* 0x000000606108723e */ /* 0x010fe200000000ff */
[----:B------:R1:W-:Y:S01]  /*5c30*/  STSM.16.M88.4 [R160], R4 ;  /* 0x00000004a0007844 */ /* 0x0003e20000000200 */
[----:B------:R-:W-:-:S02]  /*5c40*/  F2FP.F16.F32.PACK_AB R9, R99, R98 ;  /* 0x000000626309723e */ /* 0x000fc400000000ff */
        /* <DEDUP_REMOVED lines=34> */
[----:B------:R-:W-:Y:S02]  /*5e70*/  F2FP.F16.F32.PACK_AB R147, R151, R150 ;  /* 0x000000969793723e */ /* 0x000fe400000000ff */
[C---:B------:R-:W-:Y:S02]  /*5e80*/  ISETP.GE.OR P0, PT, R154.reuse, UR7, P0 ;  /* 0x000000079a007c0c */ /* 0x040fe40008706670 */
[----:B------:R-:W-:Y:S01]  /*5e90*/  SHF.R.S32.HI R3, RZ, 0x1f, R154 ;  /* 0x0000001fff037819 */ /* 0x000fe2000001149a */
[----:B------:R-:W-:Y:S01]  /*5ea0*/  STSM.16.M88.4 [R21], R144 ;  /* 0x0000009015007844 */ /* 0x000fe20000000200 */
[----:B------:R-:W-:Y:S01]  /*5eb0*/  IADD3 R154, P2, R154, R40, RZ ;  /* 0x000000289a9a7210 */ /* 0x000fe20007f5e0ff */
[----:B------:R-:W-:Y:S01]  /*5ec0*/  @!PT LDS RZ, [RZ] ;  /* 0x00000000fffff984 */ /* 0x000fe20000000800 */
[----:B------:R-:W-:Y:S01]  /*5ed0*/  @!PT LDS RZ, [RZ] ;  /* 0x00000000fffff984 */ /* 0x000fe20000000800 */
[----:B------:R-:W-:Y:S01]  /*5ee0*/  @!PT LDS RZ, [RZ] ;  /* 0x00000000fffff984 */ /* 0x000fe20000000800 */
[----:B------:R-:W-:Y:S01]  /*5ef0*/  @!PT LDS RZ, [RZ] ;  /* 0x00000000fffff984 */ /* 0x000fe20000000800 */
[----:B------:R2:W-:Y:S06]  /*5f00*/  MEMBAR.ALL.CTA ;  /* 0x0000000000007992 */ /* 0x0005ec0000008000 */
[----:B--2---:R-:W2:Y:S01]  /*5f10*/  FENCE.VIEW.ASYNC.S ;  /* 0x00000000000073c6 */ /* 0x004ea20000000000 */
[----:B------:R-:W-:Y:S01]  /*5f20*/  IADD3.X R3, R3, R41, R0, P2, !PT ;  /* 0x0000002903037210 */ /* 0x000fe200017fe400 */
[----:B--2---:R-:W-:Y:S06]  /*5f30*/  BAR.ARV 0x1, 0x120 ;  /* 0x0044800000007b1d */ /* 0x004fec0000002000 */
[C---:B-1----:R-:W-:Y:S01]  /*5f40*/  LEA R4, P2, R154.reuse, UR4, 0x2 ;  /* 0x000000049a047c11 */ /* 0x042fe2000f8410ff */
[----:B------:R-:W-:Y:S01]  /*5f50*/  ULDC UR4, c[0x0][0xc] ;  /* 0x0000030000047ab9 */ /* 0x000fe20000000800 */
[----:B------:R-:W1:Y:S01]  /*5f60*/  SHFL.IDX PT, R0, R22, RZ, 0x1f ;  /* 0x00001fff16007589 */ /* 0x000e6200000e0000 */
[----:B------:R-:W-:Y:S01]  /*5f70*/  UIADD3 UR44, UR4, UR44, URZ ;  /* 0x0000002c042c7290 */ /* 0x000fe2000fffe03f */
        /* <DEDUP_REMOVED lines=35> */
.L_x_7246:
[----:B------:R-:W-:Y:S05]  /*61b0*/  BSYNC B0 ;  /* 0x0000000000007941 */ /* 0x000fea0003800000 */
.L_x_7245:
[----:B------:R-:W1:Y:S01]  /*61c0*/  LDC R0, c[0x0][0xda4] ;  /* 0x00036900ff007b82 */ /* 0x000e620000000800 */
[----:B------:R-:W-:Y:S02]  /*61d0*/  UIADD3 UR39, UR39, 0x1, URZ ;  /* 0x0000000127277890 */ /* 0x000fe4000fffe03f */
[----:B------:R-:W-:Y:S02]  /*61e0*/  UIADD3 UR43, UR43, 0x1, URZ ;  /* 0x000000012b2b7890 */ /* 0x000fe4000fffe03f */
[----:B------:R-:W-:-:S04]  /*61f0*/  UISETP.NE.AND UP0, UPT, UR39, 0x2, UPT ;  /* 0x000000022700788c */ /* 0x000fc8000bf05270 */
[----:B------:R-:W-:Y:S02]  /*6200*/  USEL UR4, URZ, 0x1, UP0 ;  /* 0x000000013f047887 */ /* 0x000fe40008000000 */
[----:B------:R-:W-:Y:S02]  /*6210*/  USEL UR39, UR39, URZ, UP0 ;  /* 0x0000003f27277287 */ /* 0x000fe40008000000 */
[----:B------:R-:W-:Y:S01]  /*6220*/  ULOP3.LUT UR42, UR42, UR4, URZ, 0x3c, !UPT ;  /* 0x000000042a2a7292 */ /* 0x000fe2000f8e3c3f */
[----:B-1----:R-:W-:-:S13]  /*6230*/  ISETP.LE.AND P0, PT, R0, UR44, PT ;  /* 0x0000002c00007c0c */ /* 0x002fda000bf03270 */
[----:B------:R-:W-:Y:S05]  /*6240*/  @!P0 BRA `(.L_x_7247) ;  /* 0xffffffa800bc8947 */ /* 0x000fea000383ffff */
[----:B------:R-:W-:Y:S05]  /*6250*/  EXIT ;  /* 0x000000000000794d */ /* 0x000fea0003800000 */
.L_x_7223:
[----:B------:R-:W-:-:S08]  /*6260*/  NOP ;  /* 0x0000000000007918 */ /* 0x000fd00000000000 */
[----:B------:R-:W1:-:S00]  /*6270*/  USETMAXREG.DEALLOC.CTAPOOL 0x18 ;  /* 0x00000018000079c8 */ /* 0x000e4000080e0500 */
        /* <DEDUP_REMOVED lines=12> */
[----:B------:R-:W-:Y:S01]  /*6340*/  ULDC.64 UR42, c[0x0][0x198] ;  /* 0x00006600002a7ab9 */ /* 0x000fe20000000a00 */
[----:B------:R-:W-:Y:S01]  /*6350*/  IMAD.MOV.U32 R16, RZ, RZ, RZ ;  /* 0x000000ffff107224 */ /* 0x000fe200078e00ff */
[----:B------:R-:W-:Y:S01]  /*6360*/  ULDC UR36, c[0x0][0xc] ;  /* 0x0000030000247ab9 */ /* 0x000fe20000000800 */
[----:B------:R-:W-:Y:S01]  /*6370*/  IMAD.MOV.U32 R17, RZ, RZ, 0x1 ;  /* 0x00000001ff117424 */ /* 0x000fe200078e00ff */
[----:B------:R1:W-:Y:S04]  /*6380*/  STL [R1+0xc], R0 ;  /* 0x00000c0001007387 */ /* 0x0003e80000100800 */
[----:B------:R1:W-:Y:S02]  /*6390*/  STL [R1+0x18], RZ ;  /* 0x000018ff01007387 */ /* 0x0003e40000100800 */
.L_x_7290:
[----:B------:R-:W2:Y:S01]  /*63a0*/  LDL R2, [R1+0xc] ;  /* 0x00000c0001027983 */ /* 0x000ea20000100800 */
[----:B-1----:R-:W1:Y:S01]  /*63b0*/  LDC R0, c[0x0][0xda8] ;  /* 0x00036a00ff007b82 */ /* 0x002e620000000800 */
[----:B------:R-:W-:Y:S05]  /*63c0*/  YIELD ;  /* 0x0000000000007946 */ /* 0x000fea0003800000 */
[----:B------:R-:W3:Y:S01]  /*63d0*/  S2R R5, SR_CgaCtaId ;  /* 0x0000000000057919 */ /* 0x000ee20000008800 */
[----:B------:R-:W-:Y:S01]  /*63e0*/  ULDC.64 UR4, c[0x0][0x3f8] ;  /* 0x0000fe0000047ab9 */ /* 0x000fe20000000a00 */
[----:B------:R-:W4:Y:S01]  /*63f0*/  LDC R19, c[0x0][0xdb4] ;  /* 0x00036d00ff137b82 */ /* 0x000f220000000800 */
[----:B------:R-:W-:-:S03]  /*6400*/  UISETP.NE.U32.AND UP0, UPT, UR4, URZ, UPT ;  /* 0x0000003f0400728c */ /* 0x000fc6000bf05070 */
[----:B------:R-:W-:Y:S01]  /*6410*/  ULDC UR4, c[0x0][0x404] ;  /* 0x0001010000047ab9 */ /* 0x000fe20000000800 */
[----:B------:R-:W-:-:S04]  /*6420*/  UISETP.NE.AND.EX UP0, UPT, UR5, URZ, UPT, UP0 ;  /* 0x0000003f0500728c */ /* 0x000fc8000bf05300 */
[----:B------:R-:W-:Y:S01]  /*6430*/  USEL UR4, UR4, 0x1, UP0 ;  /* 0x0000000104047887 */ /* 0x000fe20008000000 */
[----:B-1----:R-:W-:Y:S02]  /*6440*/  ISETP.NE.AND P0, PT, R0, 0x1, PT ;  /* 0x000000010000780c */ /* 0x002fe40003f05270 */
[----:B----4-:R-:W-:-:S11]  /*6450*/  ISETP.NE.AND P1, PT, R19, 0x1, PT ;  /* 0x000000011300780c */ /* 0x010fd60003f25270 */
[----:B------:R-:W2:Y:S08]  /*6460*/  @P0 LDC R0, c[0x0][0xdac] ;  /* 0x00036b00ff000b82 */ /* 0x000eb00000000800 */
[----:B------:R-:W1:Y:S01]  /*6470*/  @P0 LDC R3, c[0x0][0xdb0] ;  /* 0x00036c00ff030b82 */ /* 0x000e620000000800 */
[----:B--2---:R-:W-:Y:S01]  /*6480*/  @P0 IMAD.HI.U32 R0, R2, R0, RZ ;  /* 0x0000000002000227 */ /* 0x004fe200078e00ff */
[----:B------:R-:W-:-:S04]  /*6490*/  MOV R4, R2 ;  /* 0x0000000200047202 */ /* 0x000fc80000000f00 */
[----:B-1----:R-:W-:Y:S02]  /*64a0*/  @P0 SHF.R.U32.HI R4, RZ, R3, R0 ;  /* 0x00000003ff040219 */ /* 0x002fe40000011600 */
[----:B------:R-:W1:Y:S03]  /*64b0*/  LDC R0, c[0x0][0x2e0] ;  /* 0x0000b800ff007b82 */ /* 0x000e660000000800 */
[----:B------:R-:W-:Y:S01]  /*64c0*/  IMAD.MOV.U32 R18, RZ, RZ, R4 ;  /* 0x000000ffff127224 */ /* 0x000fe200078e0004 */
[----:B------:R2:W-:Y:S04]  /*64d0*/  STL [R1+0x4], R4 ;  /* 0x0000040401007387 */ /* 0x0005e80000100800 */
[----:B------:R-:W4:Y:S01]  /*64e0*/  @P1 LDC.64 R2, c[0x0][0xdb8] ;  /* 0x00036e00ff021b82 */ /* 0x000f220000000a00 */
[----:B-1----:R-:W-:Y:S01]  /*64f0*/  IMAD R7, R0, UR4, RZ ;  /* 0x0000000400077c24 */ /* 0x002fe2000f8e02ff */
[----:B------:R-:W-:-:S04]  /*6500*/  MOV R0, 0x400 ;  /* 0x0000040000007802 */ /* 0x000fc80000000f00 */
[----:B---3--:R-:W-:Y:S01]  /*6510*/  LEA R6, R5, R0, 0x18 ;  /* 0x0000000005067211 */ /* 0x008fe200078ec0ff */
[----:B------:R-:W-:Y:S01]  /*6520*/  VIADD R0, R7, 0x5f ;  /* 0x0000005f07007836 */ /* 0x000fe20000000000 */
[----:B------:R2:W-:Y:S01]  /*6530*/  STL [R1+0x14], R7 ;  /* 0x0000140701007387 */ /* 0x0005e20000100800 */
[----:B----4-:R-:W-:-:S03]  /*6540*/  @P1 IMAD.HI.U32 R2, R4, R2, RZ ;  /* 0x0000000204021227 */ /* 0x010fc600078e00ff */
[----:B------:R2:W-:Y:S02]  /*6550*/  STL [R1], R6 ;  /* 0x0000000601007387 */ /* 0x0005e40000100800 */
[----:B------:R-:W-:Y:S01]  /*6560*/  @P1 SHF.R.U32.HI R18, RZ, R3, R2 ;  /* 0x00000003ff121219 */ /* 0x000fe20000011602 */
[----:B------:R-:W-:Y:S02]  /*6570*/  VIADD R3, R6, 0x1c400 ;  /* 0x0001c40006037836 */ /* 0x000fe40000000000 */
[----:B------:R-:W-:-:S03]  /*6580*/  IMAD.HI R2, R0, 0x2aaaaaab, RZ ;  /* 0x2aaaaaab00027827 */ /* 0x000fc600078e02ff */
[----:B------:R-:W-:Y:S01]  /*6590*/  LOP3.LUT P0, RZ, R3, 0x3ff, RZ, 0xc0, !PT ;  /* 0x000003ff03ff7812 */ /* 0x000fe2000780c0ff */
[----:B------:R-:W-:Y:S01]  /*65a0*/  IMAD.MOV R0, RZ, RZ, -R18 ;  /* 0x000000ffff007224 */ /* 0x000fe200078e0a12 */
[----:B------:R-:W-:-:S03]  /*65b0*/  SHF.R.U32.HI R3, RZ, 0x1f, R2 ;  /* 0x0000001fff037819 */ /* 0x000fc60000011602 */
[----:B------:R-:W-:Y:S01]  /*65c0*/  IMAD R19, R19, R0, R4 ;  /* 0x0000000013137224 */ /* 0x000fe200078e0204 */
[----:B------:R-:W-:-:S05]  /*65d0*/  LEA.HI.SX32 R0, R2, R3, 0x1c ;  /* 0x0000000302007211 */ /* 0x000fca00078fe2ff */
[----:B------:R2:W-:Y:S02]  /*65e0*/  STL [R1+0x8], R0 ;  /* 0x0000080001007387 */ /* 0x0005e40000100800 */
        /* <DEDUP_REMOVED lines=17> */
.L_x_7249:
        /* <DEDUP_REMOVED lines=20> */
.L_x_7251:
        /* <DEDUP_REMOVED lines=15> */
[----:B-1----:R-:W-:Y:S05]  /*6930*/  CALL.ABS.NOINC R2 ;  /* 0x0000000002007343 */ /* 0x002fea0003c00000 */
.L_x_7250:
[----:B------:R-:W1:Y:S01]  /*6940*/  LDC R0, c[0x0][0x428] ;  /* 0x00010a00ff007b82 */ /* 0x000e620000000800 */
[----:B------:R-:W-:Y:S01]  /*6950*/  ULDC.64 UR4, c[0x0][0x9f8] ;  /* 0x00027e0000047ab9 */ /* 0x000fe20000000a00 */
[----:B------:R-:W2:Y:S01]  /*6960*/  LDL.LU R5, [R1+0x4] ;  /* 0x0000040001057983 */ /* 0x000ea20000300800 */
[----:B-1----:R-:W-:-:S03]  /*6970*/  ISETP.NE.AND P1, PT, R0, 0x1, PT ;  /* 0x000000010000780c */ /* 0x002fc60003f25270 */
[----:B------:R-:W3:Y:S01]  /*6980*/  LDL R4, [R1+0xc] ;  /* 0x00000c0001047983 */ /* 0x000ee20000100800 */
[----:B------:R-:W-:Y:S01]  /*6990*/  ISETP.NE.U32.AND P0, PT, RZ, UR4, PT ;  /* 0x00000004ff007c0c */ /* 0x000fe2000bf05070 */
[----:B------:R-:W-:Y:S01]  /*69a0*/  IMAD.MOV.U32 R0, RZ, RZ, R19 ;  /* 0x000000ffff007224 */ /* 0x000fe200078e0013 */
[----:B------:R-:W-:Y:S01]  /*69b0*/  ULDC UR4, c[0x0][0xda8] ;  /* 0x00036a0000047ab9 */ /* 0x000fe20000000800 */
[----:B------:R-:W-:Y:S01]  /*69c0*/  IMAD.MOV.U32 R6, RZ, RZ, R18 ;  /* 0x000000ffff067224 */ /* 0x000fe200078e0012 */
[----:B------:R-:W-:Y:S01]  /*69d0*/  ISETP.NE.AND.EX P0, PT, RZ, UR5, PT, P0 ;  /* 0x00000005ff007c0c */ /* 0x000fe2000bf05300 */
[----:B------:R-:W1:Y:S04]  /*69e0*/  S2R R7, SR_TID.X ;  /* 0x0000000000077919 */ /* 0x000e680000002100 */
[----:B------:R-:W4:Y:S08]  /*69f0*/  @P1 LDC R2, c[0x0][0x42c] ;  /* 0x00010b00ff021b82 */ /* 0x000f300000000800 */
[----:B------:R-:W1:Y:S01]  /*6a00*/  @P1 LDC R3, c[0x0][0x430] ;  /* 0x00010c00ff031b82 */ /* 0x000e620000000800 */
[----:B----4-:R-:W-:Y:S01]  /*6a10*/  @P1 IMAD.HI.U32 R2, R19, R2, RZ ;  /* 0x0000000213021227 */ /* 0x010fe200078e00ff */
[----:B-1----:R-:W-:-:S04]  /*6a20*/  LOP3.LUT R7, R7, 0x1f, RZ, 0xc0, !PT ;  /* 0x0000001f07077812 */ /* 0x002fc800078ec0ff */
[----:B------:R-:W-:Y:S02]  /*6a30*/  @P1 SHF.R.U32.HI R0, RZ, R3, R2 ;  /* 0x00000003ff001219 */ /* 0x000fe40000011602 */
[----:B------:R-:W1:Y:S02]  /*6a40*/  @P0 LDC.64 R2, c[0x0][0x9f8] ;  /* 0x00027e00ff020b82 */ /* 0x000e640000000a00 */
[----:B-1----:R-:W-:-:S05]  /*6a50*/  @P0 IMAD.WIDE R2, R18, 0x4, R2 ;  /* 0x0000000412020825 */ /* 0x002fca00078e0202 */
[----:B------:R1:W5:Y:S01]  /*6a60*/  @P0 LDG.E R6, desc[UR40][R2.64] ;  /* 0x0000002802060981 */ /* 0x000362000c1e1900 */
[----:B------:R-:W-:-:S04]  /*6a70*/  ISETP.NE.AND P1, PT, R7, RZ, PT ;  /* 0x000000ff0700720c */ /* 0x000fc80003f25270 */
[----:B------:R-:W-:-:S09]  /*6a80*/  PLOP3.LUT P2, PT, P1, PT, PT, 0x8, 0x0 ;  /* 0x000000000000781c */ /* 0x000fd20000f4e170 */
[----:B------:R-:W-:-:S05]  /*6a90*/  VOTEU.ALL UP1, P1 ;  /* 0x00000000003f7886 */ /* 0x000fca0000820000 */
[----:B------:R-:W-:-:S04]  /*6aa0*/  @!UP1 UIADD3 UR8, UP0, UR42, 0x270, URZ ;  /* 0x000002702a089890 */ /* 0x000fc8000ff1e03f */
[----:B------:R-:W-:-:S03]  /*6ab0*/  @!UP1 UIADD3.X UR9, URZ, UR43, URZ, UP0, !UPT ;  /* 0x0000002b3f099290 */ /* 0x000fc600087fe43f */
[----:B------:R-:W-:Y:S01]  /*6ac0*/  VOTEU.ALL UP0, P1 ;  /* 0x00000000003f7886 */ /* 0x000fe20000800000 */
[----:B--2---:R-:W-:-:S04]  /*6ad0*/  IMAD.MOV R8, RZ, RZ, -R5 ;  /* 0x000000ffff087224 */ /* 0x004fc800078e0a05 */
[----:B---3--:R-:W-:-:S04]  /*6ae0*/  IMAD R8, R8, UR4, R4 ;  /* 0x0000000408087c24 */ /* 0x008fc8000f8e0204 */
[----:B-1----:R-:W-:-:S07]  /*6af0*/  IMAD.SHL.U32 R8, R8, 0x80, RZ ;  /* 0x0000008008087824 */ /* 0x002fce00078e00ff */
.L_x_7252:
        /* <DEDUP_REMOVED lines=16> */
.L_x_7306:
[----:B------:R-:W2:Y:S01]  /*6c00*/  LDL R5, [R1+0x8] ;  /* 0x0000080001057983 */ /* 0x000ea20000100800 */
[----:B------:R-:W-:Y:S01]  /*6c10*/  UMOV UR4, 0xffffffff ;  /* 0xffffffff00047882 */ /* 0x000fe20000000000 */
[----:B------:R-:W-:Y:S01]  /*6c20*/  SHF.R.S32.HI R7, RZ, 0x1f, R6 ;  /* 0x0000001fff077819 */ /* 0x000fe20000011406 */
[----:B--2---:R-:W-:Y:S01]  /*6c30*/  VIADD R9, R5, 0xffffffff ;  /* 0xffffffff05097836 */ /* 0x004fe20000000000 */
[----:B------:R-:W-:Y:S06]  /*6c40*/  BRA.DIV UR4, `(.L_x_7254) ;  /* 0x0000002604507947 */ /* 0x000fec000b800000 */
[----:B------:R-:W-:-:S13]  /*6c50*/  ELECT P6, URZ, PT ;  /* 0x00000000003f782f */ /* 0x000fda00038c0000 */
.L_x_7309:
        /* <DEDUP_REMOVED lines=22> */
.L_x_7256:
[----:B--2---:R-:W2:Y:S01]  /*6dc0*/  S2R R10, SR_CgaCtaId ;  /* 0x00000000000a7919 */ /* 0x004ea20000008800 */
[----:B------:R-:W-:-:S04]  /*6dd0*/  MOV R5, 0x400 ;  /* 0x0000040000057802 */ /* 0x000fc80000000f00 */
[----:B--2---:R-:W-:Y:S02]  /*6de0*/  LEA R5, R10, R5, 0x18 ;  /* 0x000000050a057211 */ /* 0x004fe400078ec0ff */
[----:B------:R-:W-:-:S03]  /*6df0*/  SHF.L.U32 R10, R17, 0x1f, RZ ;  /* 0x0000001f110a7819 */ /* 0x000fc600000006ff */
[----:B------:R-:W-:-:S04]  /*6e00*/  IMAD R5, R16, 0x8, R5 ;  /* 0x0000000810057824 */ /* 0x000fc800078e0205 */
[----:B------:R-:W2:Y:S02]  /*6e10*/  SYNCS.PHASECHK.TRANS64.TRYWAIT P1, [R5+URZ+0x22840], R10 ;  /* 0x0228400a050075a7 */ /* 0x000ea4000802017f */
[----:B--2---:R-:W-:Y:S05]  /*6e20*/  @!P1 BRA `(.L_x_7257) ;  /* 0x0000002000f89947 */ /* 0x004fea0003800000 */
.L_x_7310:
        /* <DEDUP_REMOVED lines=11> */
.L_x_7258:
        /* <DEDUP_REMOVED lines=17> */
[----:B------:R-:W-:-:S09]  /*6ff0*/  UIMAD UR11, UR11, 0x60, URZ ;  /* 0x000000600b0b78a4 */ /* 0x000fd2000f8e023f */
[----:B------:R2:W-:Y:S02]  /*7000*/  UTMALDG.4D [UR8], [UR4], desc[UR6] ;  /* 0x00000608040075b4 */ /* 0x0005e40008019000 */
[----:B--2---:R-:W-:Y:S01]  /*7010*/  NOP ;  /* 0x0000000000007918 */ /* 0x004fe20000000000 */
.L_x_7255:
        /* <DEDUP_REMOVED lines=15> */
[----:B------:R-:W-:Y:S01]  /*7110*/  @P1 IMAD.MOV.U32 R5, RZ, RZ, 0x4000 ;  /* 0x00004000ff051424 */ /* 0x000fe200078e00ff */
        /* <DEDUP_REMOVED lines=10> */
.L_x_7311:
[----:B------:R-:W-:Y:S05]  /*71c0*/  BSYNC B0 ;  /* 0x0000000000007941 */ /* 0x000fea0003800000 */
.L_x_7259:
[----:B------:R-:W-:Y:S04]  /*71d0*/  BSSY B0, `(.L_x_7261) ;  /* 0x0000037000007945 */ /* 0x000fe80003800000 */
[----:B------:R-:W-:Y:S05]  /*71e0*/  @!P6 BRA `(.L_x_7262) ;  /* 0x0000000000d4e947 */ /* 0x000fea0003800000 */
[----:B------:R-:W3:Y:S01]  /*71f0*/  S2R R11, SR_CgaCtaId ;  /* 0x00000000000b7919 */ /* 0x000ee20000008800 */
[----:B--2---:R-:W-:Y:S02]  /*7200*/  MOV R8, 0x400 ;  /* 0x0000040000087802 */ /* 0x004fe40000000f00 */
[----:B------:R-:W-:Y:S01]  /*7210*/  SHF.L.U32 R5, R17, 0x1f, RZ ;  /* 0x0000001f11057819 */ /* 0x000fe200000006ff */
[----:B------:R-:W2:Y:S01]  /*7220*/  S2R R10, SR_TID.X ;  /* 0x00000000000a7919 */ /* 0x000ea20000002100 */
[----:B---3--:R-:W-:Y:S02]  /*7230*/  LEA R8, R11, R8, 0x18 ;  /* 0x000000080b087211 */ /* 0x008fe400078ec0ff */
[----:B--2---:R-:W-:-:S03]  /*7240*/  LOP3.LUT R10, R10, 0x7f, RZ, 0xc0, !PT ;  /* 0x0000007f0a0a7812 */ /* 0x004fc600078ec0ff */
[----:B------:R-:W-:Y:S01]  /*7250*/  IMAD R8, R16, 0x8, R8 ;  /* 0x0000000810087824 */ /* 0x000fe200078e0208 */
[----:B------:R-:W-:-:S03]  /*7260*/  ISETP.NE.AND P2, PT, R10, RZ, PT ;  /* 0x000000ff0a00720c */ /* 0x000fc60003f45270 */
[----:B------:R-:W2:Y:S02]  /*7270*/  SYNCS.PHASECHK.TRANS64.TRYWAIT P1, [R8+URZ+0x22860], R5 ;  /* 0x02286005080075a7 */ /* 0x000ea4000802017f */
[----:B--2---:R-:W-:Y:S08]  /*7280*/  @!P1 BRA `(.L_x_7263) ;  /* 0x0000002000149947 */ /* 0x004ff00003800000 */
.L_x_7312:
        /* <DEDUP_REMOVED lines=8> */
.L_x_7264:
        /* <DEDUP_REMOVED lines=8> */
[----:B--2---:R-:W-:-:S05]  /*7390*/  LEA R5, R11, R5, 0x18 ;  /* 0x000000050b057211 */ /* 0x004fca00078ec0ff */
        /* <DEDUP_REMOVED lines=10> */
[----:B------:R-:W-:-:S03]  /*7440*/  UIADD3 UR18, UR14, 0x9400, URZ ;  /* 0x000094000e127890 */ /* 0x000fc6000fffe03f */
[----:B------:R-:W-:Y:S01]  /*7450*/  UMOV UR14, 0x80 ;  /* 0x00000080000e7882 */ /* 0x000fe20000000000 */
[----:B---3--:R-:W-:-:S13]  /*7460*/  R2UR UR11, R10 ;  /* 0x000000000a0b72ca */ /* 0x008fda00000e0000 */
[----:B------:R-:W-:-:S09]  /*7470*/  UIMAD UR11, UR11, 0x60, URZ ;  /* 0x000000600b0b78a4 */ /* 0x000fd2000f8e023f */
[----:B------:R2:W-:Y:S02]  /*7480*/  UTMALDG.4D [UR8], [UR4], desc[UR6] ;  /* 0x00000608040075b4 */ /* 0x0005e40008019000 */
        /* <DEDUP_REMOVED lines=11> */
.L_x_7262:
[----:B------:R-:W-:Y:S05]  /*7540*/  BSYNC B0 ;  /* 0x0000000000007941 */ /* 0x000fea0003800000 */
.L_x_7261:
        /* <DEDUP_REMOVED lines=9> */
[----:B------:R-:W-:Y:S01]  /*75e0*/  IMAD.MOV.U32 R5, RZ, RZ, 0x1 ;  /* 0x00000001ff057424 */ /* 0x000fe200078e00ff */
[C---:B--2---:R-:W-:Y:S01]  /*75f0*/  IADD3 R10, -R11.reuse, RZ, RZ ;  /* 0x000000ff0b0a7210 */ /* 0x044fe20007ffe1ff */
        /* <DEDUP_REMOVED lines=26> */
.L_x_7269:
[----:B--2---:R-:W2:Y:S01]  /*77a0*/  S2R R3, SR_CgaCtaId ;  /* 0x0000000000037919 */ /* 0x004ea20000008800 */
[----:B------:R-:W-:Y:S01]  /*77b0*/  MOV R2, 0x400 ;  /* 0x0000040000027802 */ /* 0x000fe20000000f00 */
[----:B------:R-:W3:Y:S03]  /*77c0*/  S2R R5, SR_TID.X ;  /* 0x0000000000057919 */ /* 0x000ee60000002100 */
[----:B--2---:R-:W-:Y:S02]  /*77d0*/  LEA R2, R3, R2, 0x18 ;  /* 0x0000000203027211 */ /* 0x004fe400078ec0ff */
[----:B------:R-:W-:Y:S02]  /*77e0*/  SHF.L.U32 R3, R17, 0x1f, RZ ;  /* 0x0000001f11037819 */ /* 0x000fe400000006ff */
[----:B---3--:R-:W-:Y:S01]  /*77f0*/  LOP3.LUT R5, R5, 0x7f, RZ, 0xc0, !PT ;  /* 0x0000007f05057812 */ /* 0x008fe200078ec0ff */
[----:B------:R-:W-:-:S03]  /*7800*/  IMAD R2, R16, 0x8, R2 ;  /* 0x0000000810027824 */ /* 0x000fc600078e0202 */
[----:B------:R-:W-:Y:S01]  /*7810*/  ISETP.NE.AND P1, PT, R5, RZ, PT ;  /* 0x000000ff0500720c */ /* 0x000fe20003f25270 */
[----:B------:R-:W2:Y:S02]  /*7820*/  SYNCS.PHASECHK.TRANS64.TRYWAIT P2, [R2+URZ+0x22840], R3 ;  /* 0x02284003020075a7 */ /* 0x000ea4000804017f */
[----:B--2---:R-:W-:Y:S10]  /*7830*/  @!P2 BRA `(.L_x_7270) ;  /* 0x0000001800bca947 */ /* 0x004ff40003800000 */
.L_x_7313:
        /* <DEDUP_REMOVED lines=8> */
.L_x_7271:
[----:B------:R-:W3:Y:S01]  /*78c0*/  S2R R11, SR_CgaCtaId ;  /* 0x00000000000b7919 */ /* 0x000ee20000008800 */
[----:B------:R-:W-:Y:S01]  /*78d0*/  MOV R5, 0x400 ;  /* 0x0000040000057802 */ /* 0x000fe20000000f00 */
[----:B------:R-:W-:Y:S01]  /*78e0*/  IMAD R8, R8, 0x60, RZ ;  /* 0x0000006008087824 */ /* 0x000fe200078e02ff */
        /* <DEDUP_REMOVED lines=8> */
[----:B------:R-:W-:-:S05]  /*7970*/  UMOV UR10, URZ ;  /* 0x0000003f000a7c82 */ /* 0x000fca0008000000 */
        /* <DEDUP_REMOVED lines=8> */
.L_x_7314:
        /* <DEDUP_REMOVED lines=8> */
.L_x_7273:
        /* <DEDUP_REMOVED lines=11> */
[----:B------:R-:W-:-:S05]  /*7b30*/  UMOV UR17, 0x40 ;  /* 0x0000004000117882 */ /* 0x000fca0000000000 */
        /* <DEDUP_REMOVED lines=11> */
[----:B------:R-:W-:Y:S01]  /*7bf0*/  UMOV UR15, 0x80 ;  /* 0x00000080000f7882 */ /* 0x000fe20000000000 */
        /* <DEDUP_REMOVED lines=8> */
[----:B--2---:R-:W-:Y:S01]  /*7c80*/  NOP ;  /* 0x0000000000007918 */ /* 0x004fe20000000000 */
.L_x_7268:
[----:B------:R-:W-:Y:S05]  /*7c90*/  BSYNC B0 ;  /* 0x0000000000007941 */ /* 0x000fea0003800000 */
.L_x_7267:
[----:B------:R-:W2:Y:S01]  /*7ca0*/  LDL.LU R3, [R1+0x8] ;  /* 0x0000080001037983 */ /* 0x000ea20000300800 */
[----:B------:R-:W-:-:S05]  /*7cb0*/  VIADD R16, R16, 0x1 ;  /* 0x0000000110107836 */ /* 0x000fca0000000000 */
[----:B------:R-:W-:-:S04]  /*7cc0*/  ISETP.NE.AND P1, PT, R16, 0x2, PT ;  /* 0x000000021000780c */ /* 0x000fc80003f25270 */
[----:B------:R-:W-:Y:S02]  /*7cd0*/  SEL R2, RZ, 0x1, P1 ;  /* 0x00000001ff027807 */ /* 0x000fe40000800000 */
[----:B------:R-:W-:Y:S02]  /*7ce0*/  SEL R16, R16, RZ, P1 ;  /* 0x000000ff10107207 */ /* 0x000fe40000800000 */
[----:B------:R-:W-:Y:S01]  /*7cf0*/  LOP3.LUT R17, R17, R2, RZ, 0x3c, !PT ;  /* 0x0000000211117212 */ /* 0x000fe200078e3cff */
[----:B--2---:R-:W-:-:S07]  /*7d00*/  VIADD R8, R3, 0xfffffffd ;  /* 0xfffffffd03087836 */ /* 0x004fce0000000000 */
.L_x_7266:
[----:B------:R-:W-:Y:S01]  /*7d10*/  IMAD.MOV R10, RZ, RZ, -R10 ;  /* 0x000000ffff0a7224 */ /* 0x000fe200078e0a0a */
[----:B------:R-:W-:Y:S04]  /*7d20*/  BSSY B0, `(.L_x_7265) ;  /* 0x00000dc000007945 */ /* 0x000fe80003800000 */
[----:B------:R-:W-:-:S13]  /*7d30*/  ISETP.NE.AND P1, PT, R9, R10, PT ;  /* 0x0000000a0900720c */ /* 0x000fda0003f25270 */
[----:B------:R-:W-:Y:S05]  /*7d40*/  @!P1 BRA `(.L_x_7274) ;  /* 0x0000000c00649947 */ /* 0x000fea0003800000 */
.L_x_7289:
[----:B------:R-:W-:Y:S04]  /*7d50*/  BSSY B1, `(.L_x_7275) ;  /* 0x0000065000017945 */ /* 0x000fe80003800000 */
[----:B------:R-:W-:Y:S05]  /*7d60*/  @!P6 BRA `(.L_x_7276) ;  /* 0x00000004008ce947 */ /* 0x000fea0003800000 */
[----:B-1----:R-:W-:Y:S01]  /*7d70*/  IMAD.MOV.U32 R9, RZ, RZ, R8 ;  /* 0x000000ffff097224 */ /* 0x002fe200078e0008 */
[----:B------:R-:W-:Y:S06]  /*7d80*/  @!P0 BRA `(.L_x_7277) ;  /* 0x0000000000488947 */ /* 0x000fec0003800000 */
[----:B------:R-:W1:Y:S01]  /*7d90*/  LDC R10, c[0x0][0x41c] ;  /* 0x00010700ff0a7b82 */ /* 0x000e620000000800 */
[----:B------:R-:W-:Y:S02]  /*7da0*/  ULDC.64 UR4, c[0x0][0x408] ;  /* 0x0001020000047ab9 */ /* 0x000fe40000000a00 */
[----:B------:R-:W-:-:S04]  /*7db0*/  IMAD R11, R7, UR4, RZ ;  /* 0x00000004070b7c24 */ /* 0x000fc8000f8e02ff */
[----:B------:R-:W-:Y:S01]  /*7dc0*/  IMAD R11, R6, UR5, R11 ;  /* 0x00000005060b7c24 */ /* 0x000fe2000f8e020b */
[----:B-1----:R-:W-:-:S13]  /*7dd0*/  ISETP.NE.AND P1, PT, R10, 0x1, PT ;  /* 0x000000010a00780c */ /* 0x002fda0003f25270 */
[----:B------:R-:W1:Y:S02]  /*7de0*/  @P1 LDC.64 R2, c[0x0][0x420] ;  /* 0x00010800ff021b82 */ /* 0x000e640000000a00 */
[----:B-1----:R-:W-:-:S04]  /*7df0*/  @P1 IMAD.HI.U32 R4, R8, R2, RZ ;  /* 0x0000000208041227 */ /* 0x002fc800078e00ff */
[----:B------:R-:W-:Y:S01]  /*7e00*/  IMAD.MOV.U32 R2, RZ, RZ, R8 ;  /* 0x000000ffff027224 */ /* 0x000fe200078e0008 */
        /* <DEDUP_REMOVED lines=10> */
.L_x_7277:
[----:B------:R-:W2:Y:S01]  /*7eb0*/  S2R R3, SR_CgaCtaId ;  /* 0x0000000000037919 */ /* 0x000ea20000008800 */
[----:B------:R-:W-:Y:S01]  /*7ec0*/  MOV R2, 0x400 ;  /* 0x0000040000027802 */ /* 0x000fe20000000f00 */
[----:B-1----:R-:W1:Y:S03]  /*7ed0*/  S2R R5, SR_TID.X ;  /* 0x0000000000057919 */ /* 0x002e660000002100 */
[----:B--2---:R-:W-:Y:S02]  /*7ee0*/  LEA R2, R3, R2, 0x18 ;  /* 0x0000000203027211 */ /* 0x004fe400078ec0ff */
[----:B-1----:R-:W-:-:S03]  /*7ef0*/  LOP3.LUT R5, R5, 0x7f, RZ, 0xc0, !PT ;  /* 0x0000007f05057812 */ /* 0x002fc600078ec0ff */
[----:B------:R-:W-:Y:S01]  /*7f00*/  IMAD R3, R16, 0x8, R2 ;  /* 0x0000000810037824 */ /* 0x000fe200078e0202 */
[----:B------:R-:W-:Y:S02]  /*7f10*/  SHF.L.U32 R2, R17, 0x1f, RZ ;  /* 0x0000001f11027819 */ /* 0x000fe400000006ff */
[----:B------:R-:W-:Y:S02]  /*7f20*/  ISETP.NE.AND P1, PT, R5, RZ, PT ;  /* 0x000000ff0500720c */ /* 0x000fe40003f25270 */
[----:B------:R-:W1:Y:S02]  /*7f30*/  SYNCS.PHASECHK.TRANS64.TRYWAIT P2, [R3+URZ+0x22840], R2 ;  /* 0x02284002030075a7 */ /* 0x000e64000804017f */
[----:B-1----:R-:W-:Y:S09]  /*7f40*/  @!P2 BRA `(.L_x_7278) ;  /* 0x000000140020a947 */ /* 0x002ff20003800000 */
.L_x_7315:
        /* <DEDUP_REMOVED lines=8> */
.L_x_7279:
        /* <DEDUP_REMOVED lines=11> */
[----:B--2---:R-:W-:-:S05]  /*8080*/  LEA R5, R10, R5, 0x18 ;  /* 0x000000050a057211 */ /* 0x004fca00078ec0ff */
[----:B------:R-:W-:-:S05]  /*8090*/  IMAD R5, R16, 0x3000, R5 ;  /* 0x0000300010057824 */ /* 0x000fca00078e0205 */
[----:B------:R-:W-:Y:S01]  /*80a0*/  R2UR UR8, R5 ;  /* 0x00000000050872ca */ /* 0x000fe200000e0000 */
[----:B------:R-:W-:-:S05]  /*80b0*/  IMAD R5, R9, 0x60, RZ ;  /* 0x0000006009057824 */ /* 0x000fca00078e02ff */
[----:B------:R-:W-:-:S07]  /*80c0*/  R2UR UR11, R5 ;  /* 0x00000000050b72ca */ /* 0x000fce00000e0000 */
[----:B------:R-:W-:-:S09]  /*80d0*/  UIADD3 UR8, UR8, 0x1c400, URZ ;  /* 0x0001c40008087890 */ /* 0x000fd2000fffe03f */
[----:B------:R2:W-:Y:S01]  /*80e0*/  UTMALDG.4D [UR8], [UR4], desc[UR6] ;  /* 0x00000608040075b4 */ /* 0x0005e20008019000 */
[----:B------:R-:W3:Y:S02]  /*80f0*/  SYNCS.PHASECHK.TRANS64.TRYWAIT P2, [R3+URZ+0x22860], R2 ;  /* 0x02286002030075a7 */ /* 0x000ee4000804017f */
[----:B--23--:R-:W-:Y:S05]  /*8100*/  @!P2 BRA `(.L_x_7280) ;  /* 0x0000001000c4a947 */ /* 0x00cfea0003800000 */
.L_x_7316:
        /* <DEDUP_REMOVED lines=8> */
.L_x_7281:
        /* <DEDUP_REMOVED lines=23> */
[----:B------:R-:W-:Y:S01]  /*8300*/  UMOV UR15, 0x80 ;  /* 0x00000080000f7882 */ /* 0x000fe20000000000 */
        /* <DEDUP_REMOVED lines=9> */
.L_x_7276:
[----:B------:R-:W-:Y:S05]  /*83a0*/  BSYNC B1 ;  /* 0x0000000000017941 */ /* 0x000fea0003800000 */
.L_x_7275:
        /* <DEDUP_REMOVED lines=22> */
[----:B------:R-:W-:-:S05]  /*8510*/  IMAD.WIDE.U32 R2, R6, UR4, R2 ;  /* 0x0000000406027c25 */ /* 0x000fca000f8e0002 */
[----:B------:R-:W-:Y:S02]  /*8520*/  IADD3 R11, R11, R3, RZ ;  /* 0x000000030b0b7210 */ /* 0x000fe40007ffe0ff */
[----:B-1----:R-:W-:-:S04]  /*8530*/  LEA R4, P1, R2, R4, 0x2 ;  /* 0x0000000402047211 */ /* 0x002fc800078210ff */
[----:B------:R-:W-:-:S05]  /*8540*/  LEA.HI.X R5, R2, R5, R11, 0x2, P1 ;  /* 0x0000000502057211 */ /* 0x000fca00008f140b */
[----:B------:R1:W5:Y:S04]  /*8550*/  LDG.E R4, desc[UR40][R4.64] ;  /* 0x0000002804047981 */ /* 0x000368000c1e1900 */
.L_x_7284:
        /* <DEDUP_REMOVED lines=10> */
.L_x_7317:
        /* <DEDUP_REMOVED lines=8> */
.L_x_7286:
[----:B------:R-:W2:Y:S01]  /*8680*/  S2R R11, SR_CgaCtaId ;  /* 0x00000000000b7919 */ /* 0x000ea20000008800 */
        /* <DEDUP_REMOVED lines=19> */
.L_x_7318:
        /* <DEDUP_REMOVED lines=8> */
.L_x_7288:
        /* <DEDUP_REMOVED lines=33> */
.L_x_7283:
[----:B------:R-:W-:Y:S05]  /*8a50*/  BSYNC B1 ;  /* 0x0000000000017941 */ /* 0x000fea0003800000 */
.L_x_7282:
[C---:B------:R-:W-:Y:S01]  /*8a60*/  ISETP.GT.AND P2, PT, R8.reuse, 0x1, PT ;  /* 0x000000010800780c */ /* 0x040fe20003f44270 */
[----:B------:R-:W-:Y:S02]  /*8a70*/  VIADD R9, R9, 0x1 ;  /* 0x0000000109097836 */ /* 0x000fe40000000000 */
[----:B------:R-:W-:-:S03]  /*8a80*/  VIADD R8, R8, 0xfffffffe ;  /* 0xfffffffe08087836 */ /* 0x000fc60000000000 */
[----:B------:R-:W-:-:S04]  /*8a90*/  ISETP.NE.AND P1, PT, R9, 0x2, PT ;  /* 0x000000020900780c */ /* 0x000fc80003f25270 */
[----:B------:R-:W-:Y:S02]  /*8aa0*/  SEL R2, RZ, 0x1, P1 ;  /* 0x00000001ff027807 */ /* 0x000fe40000800000 */
[----:B------:R-:W-:Y:S02]  /*8ab0*/  SEL R16, R9, RZ, P1 ;  /* 0x000000ff09107207 */ /* 0x000fe40000800000 */
[----:B------:R-:W-:Y:S01]  /*8ac0*/  LOP3.LUT R17, R17, R2, RZ, 0x3c, !PT ;  /* 0x0000000211117212 */ /* 0x000fe200078e3cff */
[----:B------:R-:W-:Y:S06]  /*8ad0*/  @P2 BRA `(.L_x_7289) ;  /* 0xfffffff0009c2947 */ /* 0x000fec000383ffff */
.L_x_7274:
[----:B------:R-:W-:Y:S05]  /*8ae0*/  BSYNC B0 ;  /* 0x0000000000007941 */ /* 0x000fea0003800000 */
.L_x_7265:
[----:B------:R-:W2:Y:S01]  /*8af0*/  LDL.LU R2, [R1+0xc] ;  /* 0x00000c0001027983 */ /* 0x000ea20000300800 */
[----:B------:R-:W-:-:S03]  /*8b00*/  ULDC UR4, c[0x0][0xda4] ;  /* 0x0003690000047ab9 */ /* 0x000fc60000000800 */
[----:B------:R-:W3:Y:S01]  /*8b10*/  LDL.LU R0, [R1+0x18] ;  /* 0x0000180001007983 */ /* 0x000ee20000300800 */
[----:B--2---:R-:W-:Y:S02]  /*8b20*/  VIADD R2, R2, UR36 ;  /* 0x0000002402027c36 */ /* 0x004fe40008000000 */
[----:B---3--:R-:W-:-:S03]  /*8b30*/  VIADD R0, R0, 0x1 ;  /* 0x0000000100007836 */ /* 0x008fc60000000000 */
[----:B------:R2:W-:Y:S01]  /*8b40*/  STL [R1+0xc], R2 ;  /* 0x00000c0201007387 */ /* 0x0005e20000100800 */
[----:B------:R-:W-:-:S03]  /*8b50*/  ISETP.GE.AND P0, PT, R2, UR4, PT ;  /* 0x0000000402007c0c */ /* 0x000fc6000bf06270 */
[----:B------:R2:W-:Y:S10]  /*8b60*/  STL [R1+0x18], R0 ;  /* 0x0000180001007387 */ /* 0x0005f40000100800 */
[----:B--2---:R-:W-:Y:S05]  /*8b70*/  @!P0 BRA `(.L_x_7290) ;  /* 0xffffffd800088947 */ /* 0x004fea000383ffff */
[----:B------:R-:W-:-:S07]  /*8b80*/  LOP3.LUT R2, R0, 0x1, RZ, 0xc, !PT ;  /* 0x0000000100027812 */ /* 0x000fce00078e0cff */
.L_x_7248:
[----:B------:R-:W2:Y:S01]  /*8b90*/  S2R R3, SR_CgaCtaId ;  /* 0x0000000000037919 */ /* 0x000ea20000008800 */
[----:B------:R-:W-:Y:S01]  /*8ba0*/  MOV R0, 0x400 ;  /* 0x0000040000007802 */ /* 0x000fe20000000f00 */
[----:B------:R-:W-:Y:S03]  /*8bb0*/  BSSY B0, `(.L_x_7291) ;  /* 0x0000005000007945 */ /* 0x000fe60003800000 */
[----:B--2---:R-:W-:Y:S02]  /*8bc0*/  LEA R0, R3, R0, 0x18 ;  /* 0x0000000003007211 */ /* 0x004fe400078ec0ff */
[----:B------:R-:W-:-:S04]  /*8bd0*/  SHF.L.U32 R3, R2, 0x1f, RZ ;  /* 0x0000001f02037819 */ /* 0x000fc800000006ff */
[----:B------:R-:W2:Y:S02]  /*8be0*/  SYNCS.PHASECHK.TRANS64.TRYWAIT P0, [R0+URZ+0x22820], R3 ;  /* 0x02282003000075a7 */ /* 0x000ea4000800017f */
[----:B--2---:R-:W-:Y:S05]  /*8bf0*/  @!P0 BRA `(.L_x_7292) ;  /* 0x0000000800448947 */ /* 0x004fea0003800000 */
.L_x_7319:
[----:B------:R-:W-:Y:S05]  /*8c00*/  BSYNC B0 ;  /* 0x0000000000007941 */ /* 0x000fea0003800000 */
.L_x_7291:
[----:B------:R-:W-:-:S03]  /*8c10*/  UMOV UR4, 0xffffffff ;  /* 0xffffffff00047882 */ /* 0x000fc60000000000 */
[----:B------:R-:W-:Y:S05]  /*8c20*/  BRA.DIV UR4, `(.L_x_7293) ;  /* 0x0000000a044c7947 */ /* 0x000fea000b800000 */
[----:B------:R-:W3:Y:S02]  /*8c30*/  S2R R2, SR_TID.X ;  /* 0x0000000000027919 */ /* 0x000ee40000002100 */
[----:B---3--:R-:W-:-:S04]  /*8c40*/  SHF.R.U32.HI R2, RZ, 0x5, R2 ;  /* 0x00000005ff027819 */ /* 0x008fc80000011602 */
[----:B------:R-:W-:-:S05]  /*8c50*/  LOP3.LUT R2, R2, 0x3, RZ, 0xc0, !PT ;  /* 0x0000000302027812 */ /* 0x000fca00078ec0ff */
[----:B------:R3:W4:Y:S02]  /*8c60*/  SHFL.IDX PT, R14, R2, RZ, 0x1f ;  /* 0x00001fff020e7589 */ /* 0x00072400000e0000 */
.L_x_7322:
[----:B----4-:R-:W-:Y:S01]  /*8c70*/  ISETP.NE.AND P0, PT, R14, RZ, PT ;  /* 0x000000ff0e00720c */ /* 0x010fe20003f05270 */
[----:B------:R-:W-:-:S12]  /*8c80*/  BSSY B0, `(.L_x_7294) ;  /* 0x0000024000007945 */ /* 0x000fd80003800000 */
[----:B------:R-:W-:Y:S05]  /*8c90*/  @P0 BRA `(.L_x_7295) ;  /* 0x0000000000880947 */ /* 0x000fea0003800000 */
[----:B------:R-:W-:-:S03]  /*8ca0*/  UMOV UR4, 0xffffffff ;  /* 0xffffffff00047882 */ /* 0x000fc60000000000 */
[----:B------:R-:W-:Y:S05]  /*8cb0*/  BRA.DIV UR4, `(.L_x_7296) ;  /* 0x0000000a045c7947 */ /* 0x000fea000b800000 */
[----:B------:R-:W-:-:S13]  /*8cc0*/  ELECT P6, URZ, PT ;  /* 0x00000000003f782f */ /* 0x000fda00038c0000 */
.L_x_7325:
[----:B------:R-:W-:Y:S05]  /*8cd0*/  @!P6 BRA `(.L_x_7295) ;  /* 0x000000000078e947 */ /* 0x000fea0003800000 */
[----:B------:R-:W-:-:S06]  /*8ce0*/  ULOP3.LUT UR4, UR38, 0x2, URZ, 0xfc, !UPT ;  /* 0x0000000226047892 */ /* 0x000fcc000f8efc3f */
[----:B---3--:R-:W-:-:S04]  /*8cf0*/  MOV R2, UR4 ;  /* 0x0000000400027c02 */ /* 0x008fc80008000f00 */
[----:B------:R-:W-:-:S13]  /*8d00*/  ISETP.NE.AND P2, PT, R2, 0x3, PT ;  /* 0x000000030200780c */ /* 0x000fda0003f45270 */
[----:B------:R-:W-:Y:S05]  /*8d10*/  @!P2 BRA `(.L_x_7297) ;  /* 0x000000000004a947 */ /* 0x000fea0003800000 */
[----:B------:R-:W-:Y:S01]  /*8d20*/  BPT.TRAP 0x1 ;  /* 0x000000040000795c */ /* 0x000fe20000300000 */
.L_x_7297:
[----:B--2---:R-:W-:Y:S01]  /*8d30*/  VIADD R3, R0, 0x22840 ;  /* 0x0002284000037836 */ /* 0x004fe20000000000 */
        /* <DEDUP_REMOVED lines=11> */
.L_x_7326:
[----:B------:R-:W3:Y:S02]  /*8df0*/  SYNCS.PHASECHK.TRANS64.TRYWAIT P0, [R3+URZ], R2 ;  /* 0x00000002030075a7 */ /* 0x000ee4000800017f */
[----:B---3--:R-:W-:Y:S05]  /*8e00*/  @!P0 BRA `(.L_x_7299) ;  /* 0x00000008003c8947 */ /* 0x008fea0003800000 */
.L_x_7327:
[----:B------:R-:W-:Y:S05]  /*8e10*/  @!P2 BRA `(.L_x_7300) ;  /* 0x000000000004a947 */ /* 0x000fea0003800000 */
[----:B------:R-:W-:Y:S01]  /*8e20*/  BPT.TRAP 0x1 ;  /* 0x000000040000795c */ /* 0x000fe20000300000 */
.L_x_7300:
[----:B---3--:R-:W-:-:S04]  /*8e30*/  VIADD R3, R0, 0x22860 ;  /* 0x0002286000037836 */ /* 0x008fc80000000000 */
[----:B------:R-:W-:-:S04]  /*8e40*/  IMAD R16, R16, 0x8, R3 ;  /* 0x0000000810107824 */ /* 0x000fc800078e0203 */
[----:B------:R-:W3:Y:S02]  /*8e50*/  SYNCS.PHASECHK.TRANS64.TRYWAIT P0, [R16+URZ], R5 ;  /* 0x00000005100075a7 */ /* 0x000ee4000800017f */
[----:B---3--:R-:W-:Y:S05]  /*8e60*/  @!P0 BRA `(.L_x_7301) ;  /* 0x0000000800388947 */ /* 0x008fea0003800000 */
.L_x_7328:
[----:B------:R-:W-:-:S07]  /*8e70*/  IMAD R3, R4, 0x8, R3 ;  /* 0x0000000804037824 */ /* 0x000fce00078e0203 */
.L_x_7302:
[----:B----4-:R4:W1:Y:S02]  /*8e80*/  SYNCS.PHASECHK.TRANS64.TRYWAIT P0, [R3+URZ], R2 ;  /* 0x00000002030075a7 */ /* 0x010864000800017f */
[----:B-1----:R-:W-:Y:S05]  /*8e90*/  @!P0 NANOSLEEP.SYNCS 0x989680 ;  /* 0x009896800000895d */ /* 0x002fea0003900000 */
[----:B------:R-:W1:Y:S02]  /*8ea0*/  @!P0 SYNCS.PHASECHK.TRANS64 P0, [R3+URZ], R2 ;  /* 0x00000002030085a7 */ /* 0x000e64000800007f */
[----:B-1----:R-:W-:Y:S05]  /*8eb0*/  @!P0 BRA `(.L_x_7302) ;  /* 0xfffffffc00f08947 */ /* 0x002fea000383ffff */
.L_x_7295:
[----:B------:R-:W-:Y:S05]  /*8ec0*/  BSYNC B0 ;  /* 0x0000000000007941 */ /* 0x000fea0003800000 */
.L_x_7294:
[----:B------:R-:W-:Y:S05]  /*8ed0*/  EXIT ;  /* 0x000000000000794d */ /* 0x000fea0003800000 */
.L_x_7226:
[----:B-1----:R-:W-:-:S04]  /*8ee0*/  MOV R3, UR46 ;  /* 0x0000002e00037c02 */ /* 0x002fc80008000f00 */
[----:B------:R1:W2:Y:S03]  /*8ef0*/  SYNCS.PHASECHK.TRANS64.TRYWAIT P0, [R3+URZ+0x22800], R0 ;  /* 0x02280000030075a7 */ /* 0x0002a6000800017f */
[----:B--2---:R-:W-:Y:S05]  /*8f00*/  @!P0 NANOSLEEP.SYNCS 0x989680 ;  /* 0x009896800000895d */ /* 0x004fea0003900000 */
[----:B------:R-:W2:Y:S02]  /*8f10*/  @!P0 SYNCS.PHASECHK.TRANS64 P0, [R3+URZ+0x22800], R0 ;  /* 0x02280000030085a7 */ /* 0x000ea4000800007f */
[----:B--2---:R-:W-:Y:S05]  /*8f20*/  @!P0 BRA `(.L_x_7226) ;  /* 0xfffffffc00ec8947 */ /* 0x004fea000383ffff */
[----:B------:R-:W-:Y:S05]  /*8f30*/  BRA `(.L_x_7303) ;  /* 0xffffff8000687947 */ /* 0x000fea000383ffff */
.L_x_7230:
[----:B--2---:R-:W-:-:S04]  /*8f40*/  IMAD.U32 R0, RZ, RZ, UR21 ;  /* 0x00000015ff007e24 */ /* 0x004fc8000f8e00ff */
[----:B------:R2:W3:Y:S03]  /*8f50*/  SYNCS.PHASECHK.TRANS64.TRYWAIT P1, [R0+URZ+0x22830], R7 ;  /* 0x02283007000075a7 */ /* 0x0004e6000802017f */
[----:B---3--:R-:W-:Y:S05]  /*8f60*/  @!P1 NANOSLEEP.SYNCS 0x989680 ;  /* 0x009896800000995d */ /* 0x008fea0003900000 */
[----:B------:R-:W3:Y:S02]  /*8f70*/  @!P1 SYNCS.PHASECHK.TRANS64 P1, [R0+URZ+0x22830], R7 ;  /* 0x02283007000095a7 */ /* 0x000ee4000802007f */
[----:B---3--:R-:W-:Y:S05]  /*8f80*/  @!P1 BRA `(.L_x_7230) ;  /* 0xfffffffc00ec9947 */ /* 0x008fea000383ffff */
[----:B------:R-:W-:Y:S05]  /*8f90*/  BRA `(.L_x_7229) ;  /* 0xffffff80008c7947 */ /* 0x000fea000383ffff */
.L_x_7234:
[----:B---3--:R3:W4:Y:S02]  /*8fa0*/  SYNCS.PHASECHK.TRANS64.TRYWAIT P2, [R8+URZ+0x22850], R7 ;  /* 0x02285007080075a7 */ /* 0x008724000804017f */
[----:B----4-:R-:W-:Y:S05]  /*8fb0*/  @!P2 NANOSLEEP.SYNCS 0x989680 ;  /* 0x009896800000a95d */ /* 0x010fea0003900000 */
[----:B------:R-:W4:Y:S02]  /*8fc0*/  @!P2 SYNCS.PHASECHK.TRANS64 P2, [R8+URZ+0x22850], R7 ;  /* 0x022850070800a5a7 */ /* 0x000f24000804007f */
[----:B----4-:R-:W-:Y:S05]  /*8fd0*/  @!P2 BRA `(.L_x_7234) ;  /* 0xfffffffc00f0a947 */ /* 0x010fea000383ffff */
[----:B------:R-:W-:Y:S05]  /*8fe0*/  BRA `(.L_x_7233) ;  /* 0xffffff9800007947 */ /* 0x000fea000383ffff */
.L_x_7239:
[----:B-1----:R-:W-:Y:S02]  /*8ff0*/  IMAD.U32 R0, RZ, RZ, UR23 ;  /* 0x00000017ff007e24 */ /* 0x002fe4000f8e00ff */
[----:B------:R-:W-:-:S04]  /*9000*/  IMAD.U32 R3, RZ, RZ, UR24 ;  /* 0x00000018ff037e24 */ /* 0x000fc8000f8e00ff */
[----:B------:R1:W2:Y:S03]  /*9010*/  SYNCS.PHASECHK.TRANS64.TRYWAIT P3, [R0+URZ+0x22830], R3 ;  /* 0x02283003000075a7 */ /* 0x0002a6000806017f */
[----:B--2---:R-:W-:Y:S05]  /*9020*/  @!P3 NANOSLEEP.SYNCS 0x989680 ;  /* 0x009896800000b95d */ /* 0x004fea0003900000 */
[----:B------:R-:W2:Y:S02]  /*9030*/  @!P3 SYNCS.PHASECHK.TRANS64 P3, [R0+URZ+0x22830], R3 ;  /* 0x022830030000b5a7 */ /* 0x000ea4000806007f */
[----:B--2---:R-:W-:Y:S05]  /*9040*/  @!P3 BRA `(.L_x_7239) ;  /* 0xfffffffc00e8b947 */ /* 0x004fea000383ffff */
[----:B------:R-:W-:Y:S05]  /*9050*/  BRA `(.L_x_7238) ;  /* 0xffffff9c00087947 */ /* 0x000fea000383ffff */
.L_x_7243:
[----:B-1----:R-:W-:-:S04]  /*9060*/  IMAD.U32 R6, RZ, RZ, UR24 ;  /* 0x00000018ff067e24 */ /* 0x002fc8000f8e00ff */
[----:B------:R1:W2:Y:S03]  /*9070*/  SYNCS.PHASECHK.TRANS64.TRYWAIT P3, [R183+URZ+0x22850], R6 ;  /* 0x02285006b70075a7 */ /* 0x0002a6000806017f */
[----:B--2---:R-:W-:Y:S05]  /*9080*/  @!P3 NANOSLEEP.SYNCS 0x989680 ;  /* 0x009896800000b95d */ /* 0x004fea0003900000 */
[----:B------:R-:W2:Y:S02]  /*9090*/  @!P3 SYNCS.PHASECHK.TRANS64 P3, [R183+URZ+0x22850], R6 ;  /* 0x02285006b700b5a7 */ /* 0x000ea4000806007f */
[----:B--2---:R-:W-:Y:S05]  /*90a0*/  @!P3 BRA `(.L_x_7243) ;  /* 0xfffffffc00ecb947 */ /* 0x004fea000383ffff */
[----:B------:R-:W-:Y:S05]  /*90b0*/  BRA `(.L_x_7242) ;  /* 0xffffffb400247947 */ /* 0x000fea000383ffff */
.L_x_7253:
[----:B------:R-:W1:Y:S01]  /*90c0*/  S2R R5, SR_TID.X ;  /* 0x0000000000057919 */ /* 0x000e620000002100 */
[----:B------:R-:W-:Y:S01]  /*90d0*/  BSSY B0, `(.L_x_7304) ;  /* 0x000000a000007945 */ /* 0x000fe20003800000 */
[----:B------:R-:W-:Y:S01]  /*90e0*/  IMAD.MOV.U32 R12, RZ, RZ, RZ ;  /* 0x000000ffff0c7224 */ /* 0x000fe200078e00ff */
[----:B------:R-:W-:Y:S01]  /*90f0*/  MOV R15, 0xffffffff ;  /* 0xffffffff000f7802 */ /* 0x000fe20000000f00 */
[----:B------:R-:W-:Y:S01]  /*9100*/  IMAD.MOV.U32 R11, RZ, RZ, 0x1f ;  /* 0x0000001fff0b7424 */ /* 0x000fe200078e00ff */
[----:B-1----:R-:W-:-:S04]  /*9110*/  SHF.R.U32.HI R5, RZ, 0x5, R5 ;  /* 0x00000005ff057819 */ /* 0x002fc80000011605 */
[----:B------:R-:W-:-:S05]  /*9120*/  LOP3.LUT R5, R5, 0x3, RZ, 0xc0, !PT ;  /* 0x0000000305057812 */ /* 0x000fca00078ec0ff */
[----:B------:R-:W-:-:S07]  /*9130*/  IMAD.MOV.U32 R13, RZ, RZ, R5 ;  /* 0x000000ffff0d7224 */ /* 0x000fce00078e0005 */
[----:B------:R-:W-:Y:S05]  /*9140*/  WARPSYNC.COLLECTIVE R15, `(.L_x_7305) ;  /* 0x000000000f087348 */ /* 0x000fea0003c00000 */
[----:B------:R1:W2:Y:S02]  /*9150*/  SHFL.IDX P6, R14, R13, R12, R11 ;  /* 0x0000000c0d0e7389 */ /* 0x0002a400000c000b */
[----:B-12---:R-:W-:Y:S01]  /*9160*/  ENDCOLLECTIVE ;  /* 0x000000000000791b */ /* 0x006fe20003800000 */
.L_x_7305:
[----:B------:R-:W-:Y:S05]  /*9170*/  BSYNC B0 ;  /* 0x0000000000007941 */ /* 0x000fea0003800000 */
.L_x_7304:
[----:B------:R-:W-:Y:S05]  /*9180*/  BRA `(.L_x_7306) ;  /* 0xffffffd8009c7947 */ /* 0x000fea000383ffff */
.L_x_7254:
[----:B------:R-:W-:Y:S01]  /*9190*/  BSSY B0, `(.L_x_7307) ;  /* 0x0000006000007945 */ /* 0x000fe20003800000 */
[----:B------:R-:W-:-:S07]  /*91a0*/  IMAD.MOV.U32 R15, RZ, RZ, -0x1 ;  /* 0xffffffffff0f7424 */ /* 0x000fce00078e00ff */
[----:B------:R-:W-:Y:S05]  /*91b0*/  WARPSYNC.COLLECTIVE R15, `(.L_x_7308) ;  /* 0x000000000f0c7348 */ /* 0x000fea0003c00000 */
[----:B------:R-:W-:Y:S02]  /*91c0*/  ELECT P6, UR62, PT ;  /* 0x00000000003e782f */ /* 0x000fe400038c0000 */
[----:B------:R-:W-:Y:S01]  /*91d0*/  MOV R14, UR62 ;  /* 0x0000003e000e7c02 */ /* 0x000fe20008000f00 */
[----:B------:R-:W-:Y:S10]  /*91e0*/  ENDCOLLECTIVE ;  /* 0x000000000000791b */ /* 0x000ff40003800000 */
.L_x_7308:
[----:B------:R-:W-:Y:S05]  /*91f0*/  BSYNC B0 ;  /* 0x0000000000007941 */ /* 0x000fea0003800000 */
.L_x_7307:
[----:B------:R-:W-:Y:S05]  /*9200*/  BRA `(.L_x_7309) ;  /* 0xffffffd800947947 */ /* 0x000fea000383ffff */
.L_x_7257:
[----:B--2---:R2:W3:Y:S02]  /*9210*/  SYNCS.PHASECHK.TRANS64.TRYWAIT P1, [R5+URZ+0x22840], R10 ;  /* 0x0228400a050075a7 */ /* 0x0044e4000802017f */
[----:B---3--:R-:W-:Y:S05]  /*9220*/  @!P1 NANOSLEEP.SYNCS 0x989680 ;  /* 0x009896800000995d */ /* 0x008fea0003900000 */
[----:B------:R-:W3:Y:S02]  /*9230*/  @!P1 SYNCS.PHASECHK.TRANS64 P1, [R5+URZ+0x22840], R10 ;  /* 0x0228400a050095a7 */ /* 0x000ee4000802007f */
[----:B---3--:R-:W-:Y:S05]  /*9240*/  @!P1 BRA `(.L_x_7257) ;  /* 0xfffffffc00f09947 */ /* 0x008fea000383ffff */
[----:B------:R-:W-:Y:S05]  /*9250*/  BRA `(.L_x_7310) ;  /* 0xffffffd800f47947 */ /* 0x000fea000383ffff */
.L_x_7260:
        /* <DEDUP_REMOVED lines=8> */
.L_x_7263:
[----:B--2---:R2:W3:Y:S02]  /*92e0*/  SYNCS.PHASECHK.TRANS64.TRYWAIT P1, [R8+URZ+0x22860], R5 ;  /* 0x02286005080075a7 */ /* 0x0044e4000802017f */
[----:B---3--:R-:W-:Y:S05]  /*92f0*/  @!P1 NANOSLEEP.SYNCS 0x989680 ;  /* 0x009896800000995d */ /* 0x008fea0003900000 */
[----:B------:R-:W3:Y:S02]  /*9300*/  @!P1 SYNCS.PHASECHK.TRANS64 P1, [R8+URZ+0x22860], R5 ;  /* 0x02286005080095a7 */ /* 0x000ee4000802007f */
[----:B---3--:R-:W-:Y:S05]  /*9310*/  @!P1 BRA `(.L_x_7263) ;  /* 0xfffffffc00f09947 */ /* 0x008fea000383ffff */
[----:B------:R-:W-:Y:S05]  /*9320*/  BRA `(.L_x_7312) ;  /* 0xffffffdc00d87947 */ /* 0x000fea000383ffff */
.L_x_7270:
[----:B--2---:R2:W3:Y:S02]  /*9330*/  SYNCS.PHASECHK.TRANS64.TRYWAIT P2, [R2+URZ+0x22840], R3 ;  /* 0x02284003020075a7 */ /* 0x0044e4000804017f */
[----:B---3--:R-:W-:Y:S05]  /*9340*/  @!P2 NANOSLEEP.SYNCS 0x989680 ;  /* 0x009896800000a95d */ /* 0x008fea0003900000 */
[----:B------:R-:W3:Y:S02]  /*9350*/  @!P2 SYNCS.PHASECHK.TRANS64 P2, [R2+URZ+0x22840], R3 ;  /* 0x022840030200a5a7 */ /* 0x000ee4000804007f */
[----:B---3--:R-:W-:Y:S05]  /*9360*/  @!P2 BRA `(.L_x_7270) ;  /* 0xfffffffc00f0a947 */ /* 0x008fea000383ffff */
[----:B------:R-:W-:Y:S05]  /*9370*/  BRA `(.L_x_7313) ;  /* 0xffffffe400307947 */ /* 0x000fea000383ffff */
.L_x_7272:
[----:B---3--:R3:W4:Y:S02]  /*9380*/  SYNCS.PHASECHK.TRANS64.TRYWAIT P2, [R2+URZ+0x22860], R3 ;  /* 0x02286003020075a7 */ /* 0x008724000804017f */
[----:B----4-:R-:W-:Y:S05]  /*9390*/  @!P2 NANOSLEEP.SYNCS 0x989680 ;  /* 0x009896800000a95d */ /* 0x010fea0003900000 */
[----:B------:R-:W4:Y:S02]  /*93a0*/  @!P2 SYNCS.PHASECHK.TRANS64 P2, [R2+URZ+0x22860], R3 ;  /* 0x022860030200a5a7 */ /* 0x000f24000804007f */
[----:B----4-:R-:W-:Y:S05]  /*93b0*/  @!P2 BRA `(.L_x_7272) ;  /* 0xfffffffc00f0a947 */ /* 0x010fea000383ffff */
[----:B------:R-:W-:Y:S05]  /*93c0*/  BRA `(.L_x_7314) ;  /* 0xffffffe4008c7947 */ /* 0x000fea000383ffff */
.L_x_7278:
[----:B-1----:R1:W2:Y:S02]  /*93d0*/  SYNCS.PHASECHK.TRANS64.TRYWAIT P2, [R3+URZ+0x22840], R2 ;  /* 0x02284002030075a7 */ /* 0x0022a4000804017f */
[----:B--2---:R-:W-:Y:S05]  /*93e0*/  @!P2 NANOSLEEP.SYNCS 0x989680 ;  /* 0x009896800000a95d */ /* 0x004fea0003900000 */
[----:B------:R-:W2:Y:S02]  /*93f0*/  @!P2 SYNCS.PHASECHK.TRANS64 P2, [R3+URZ+0x22840], R2 ;  /* 0x022840020300a5a7 */ /* 0x000ea4000804007f */
[----:B--2---:R-:W-:Y:S05]  /*9400*/  @!P2 BRA `(.L_x_7278) ;  /* 0xfffffffc00f0a947 */ /* 0x004fea000383ffff */
[----:B------:R-:W-:Y:S05]  /*9410*/  BRA `(.L_x_7315) ;  /* 0xffffffe800cc7947 */ /* 0x000fea000383ffff */
.L_x_7280:
[----:B--2---:R2:W3:Y:S02]  /*9420*/  SYNCS.PHASECHK.TRANS64.TRYWAIT P2, [R3+URZ+0x22860], R2 ;  /* 0x02286002030075a7 */ /* 0x0044e4000804017f */
[----:B---3--:R-:W-:Y:S05]  /*9430*/  @!P2 NANOSLEEP.SYNCS 0x989680 ;  /* 0x009896800000a95d */ /* 0x008fea0003900000 */
[----:B------:R-:W3:Y:S02]  /*9440*/  @!P2 SYNCS.PHASECHK.TRANS64 P2, [R3+URZ+0x22860], R2 ;  /* 0x022860020300a5a7 */ /* 0x000ee4000804007f */
[----:B---3--:R-:W-:Y:S05]  /*9450*/  @!P2 BRA `(.L_x_7280) ;  /* 0xfffffffc00f0a947 */ /* 0x008fea000383ffff */
[----:B------:R-:W-:Y:S05]  /*9460*/  BRA `(.L_x_7316) ;  /* 0xffffffec00287947 */ /* 0x000fea000383ffff */
.L_x_7285:
[----:B-1----:R1:W2:Y:S02]  /*9470*/  SYNCS.PHASECHK.TRANS64.TRYWAIT P2, [R3+URZ+0x22840], R2 ;  /* 0x02284002030075a7 */ /* 0x0022a4000804017f */
[----:B--2---:R-:W-:Y:S05]  /*9480*/  @!P2 NANOSLEEP.SYNCS 0x989680 ;  /* 0x009896800000a95d */ /* 0x004fea0003900000 */
[----:B------:R-:W2:Y:S02]  /*9490*/  @!P2 SYNCS.PHASECHK.TRANS64 P2, [R3+URZ+0x22840], R2 ;  /* 0x022840020300a5a7 */ /* 0x000ea4000804007f */
[----:B--2---:R-:W-:Y:S05]  /*94a0*/  @!P2 BRA `(.L_x_7285) ;  /* 0xfffffffc00f0a947 */ /* 0x004fea000383ffff */
[----:B------:R-:W-:Y:S05]  /*94b0*/  BRA `(.L_x_7317) ;  /* 0xfffffff000507947 */ /* 0x000fea000383ffff */
.L_x_7287:
[----:B--2---:R2:W3:Y:S02]  /*94c0*/  SYNCS.PHASECHK.TRANS64.TRYWAIT P2, [R3+URZ+0x22860], R2 ;  /* 0x02286002030075a7 */ /* 0x0044e4000804017f */
[----:B---3--:R-:W-:Y:S05]  /*94d0*/  @!P2 NANOSLEEP.SYNCS 0x989680 ;  /* 0x009896800000a95d */ /* 0x008fea0003900000 */
[----:B------:R-:W3:Y:S02]  /*94e0*/  @!P2 SYNCS.PHASECHK.TRANS64 P2, [R3+URZ+0x22860], R2 ;  /* 0x022860020300a5a7 */ /* 0x000ee4000804007f */
[----:B---3--:R-:W-:Y:S05]  /*94f0*/  @!P2 BRA `(.L_x_7287) ;  /* 0xfffffffc00f0a947 */ /* 0x008fea000383ffff */
[----:B------:R-:W-:Y:S05]  /*9500*/  BRA `(.L_x_7318) ;  /* 0xfffffff000ac7947 */ /* 0x000fea000383ffff */
.L_x_7292:
[----:B--2---:R2:W3:Y:S02]  /*9510*/  SYNCS.PHASECHK.TRANS64.TRYWAIT P0, [R0+URZ+0x22820], R3 ;  /* 0x02282003000075a7 */ /* 0x0044e4000800017f */
[----:B---3--:R-:W-:Y:S05]  /*9520*/  @!P0 NANOSLEEP.SYNCS 0x989680 ;  /* 0x009896800000895d */ /* 0x008fea0003900000 */
[----:B------:R-:W3:Y:S02]  /*9530*/  @!P0 SYNCS.PHASECHK.TRANS64 P0, [R0+URZ+0x22820], R3 ;  /* 0x02282003000085a7 */ /* 0x000ee4000800007f */
[----:B---3--:R-:W-:Y:S05]  /*9540*/  @!P0 BRA `(.L_x_7292) ;  /* 0xfffffffc00f08947 */ /* 0x008fea000383ffff */
[----:B------:R-:W-:Y:S05]  /*9550*/  BRA `(.L_x_7319) ;  /* 0xfffffff400a87947 */ /* 0x000fea000383ffff */
.L_x_7293:
        /* <DEDUP_REMOVED lines=11> */
.L_x_7321:
[----:B------:R-:W-:Y:S05]  /*9610*/  BSYNC B0 ;  /* 0x0000000000007941 */ /* 0x000fea0003800000 */
.L_x_7320:
[----:B------:R-:W-:Y:S05]  /*9620*/  BRA `(.L_x_7322) ;  /* 0xfffffff400907947 */ /* 0x000fea000383ffff */
.L_x_7296:
[----:B------:R-:W-:Y:S01]  /*9630*/  BSSY B1, `(.L_x_7323) ;  /* 0x0000006000017945 */ /* 0x000fe20003800000 */
[----:B------:R-:W-:-:S07]  /*9640*/  IMAD.MOV.U32 R15, RZ, RZ, -0x1 ;  /* 0xffffffffff0f7424 */ /* 0x000fce00078e00ff */
[----:B-123--:R-:W-:Y:S05]  /*9650*/  WARPSYNC.COLLECTIVE R15, `(.L_x_7324) ;  /* 0x000000000f0c7348 */ /* 0x00efea0003c00000 */
[----:B------:R-:W-:Y:S02]  /*9660*/  ELECT P6, UR62, PT ;  /* 0x00000000003e782f */ /* 0x000fe400038c0000 */
[----:B------:R-:W-:Y:S01]  /*9670*/  MOV R14, UR62 ;  /* 0x0000003e000e7c02 */ /* 0x000fe20008000f00 */
[----:B-123--:R-:W-:Y:S10]  /*9680*/  ENDCOLLECTIVE ;  /* 0x000000000000791b */ /* 0x00eff40003800000 */
.L_x_7324:
[----:B------:R-:W-:Y:S05]  /*9690*/  BSYNC B1 ;  /* 0x0000000000017941 */ /* 0x000fea0003800000 */
.L_x_7323:
[----:B------:R-:W-:Y:S05]  /*96a0*/  BRA `(.L_x_7325) ;  /* 0xfffffff400887947 */ /* 0x000fea000383ffff */
.L_x_7298:
[----:B--2---:R2:W3:Y:S02]  /*96b0*/  SYNCS.PHASECHK.TRANS64.TRYWAIT P0, [R6+URZ], R5 ;  /* 0x00000005060075a7 */ /* 0x0044e4000800017f */
[----:B---3--:R-:W-:Y:S05]  /*96c0*/  @!P0 NANOSLEEP.SYNCS 0x989680 ;  /* 0x009896800000895d */ /* 0x008fea0003900000 */
[----:B------:R-:W3:Y:S02]  /*96d0*/  @!P0 SYNCS.PHASECHK.TRANS64 P0, [R6+URZ], R5 ;  /* 0x00000005060085a7 */ /* 0x000ee4000800007f */
[----:B---3--:R-:W-:Y:S05]  /*96e0*/  @!P0 BRA `(.L_x_7298) ;  /* 0xfffffffc00f08947 */ /* 0x008fea000383ffff */
[----:B------:R-:W-:Y:S05]  /*96f0*/  BRA `(.L_x_7326) ;  /* 0xfffffff400bc7947 */ /* 0x000fea000383ffff */
.L_x_7299:
[----:B---3--:R3:W4:Y:S02]  /*9700*/  SYNCS.PHASECHK.TRANS64.TRYWAIT P0, [R3+URZ], R2 ;  /* 0x00000002030075a7 */ /* 0x008724000800017f */
[----:B----4-:R-:W-:Y:S05]  /*9710*/  @!P0 NANOSLEEP.SYNCS 0x989680 ;  /* 0x009896800000895d */ /* 0x010fea0003900000 */
[----:B------:R-:W4:Y:S02]  /*9720*/  @!P0 SYNCS.PHASECHK.TRANS64 P0, [R3+URZ], R2 ;  /* 0x00000002030085a7 */ /* 0x000f24000800007f */
[----:B----4-:R-:W-:Y:S05]  /*9730*/  @!P0 BRA `(.L_x_7299) ;  /* 0xfffffffc00f08947 */ /* 0x010fea000383ffff */
[----:B------:R-:W-:Y:S05]  /*9740*/  BRA `(.L_x_7327) ;  /* 0xfffffff400b07947 */ /* 0x000fea000383ffff */
.L_x_7301:
[----:B---3--:R3:W4:Y:S02]  /*9750*/  SYNCS.PHASECHK.TRANS64.TRYWAIT P0, [R16+URZ], R5 ;  /* 0x00000005100075a7 */ /* 0x008724000800017f */
[----:B----4-:R-:W-:Y:S05]  /*9760*/  @!P0 NANOSLEEP.SYNCS 0x989680 ;  /* 0x009896800000895d */ /* 0x010fea0003900000 */
[----:B------:R-:W4:Y:S02]  /*9770*/  @!P0 SYNCS.PHASECHK.TRANS64 P0, [R16+URZ], R5 ;  /* 0x00000005100085a7 */ /* 0x000f24000800007f */
[----:B----4-:R-:W-:Y:S05]  /*9780*/  @!P0 BRA `(.L_x_7301) ;  /* 0xfffffffc00f08947 */ /* 0x010fea000383ffff */
[----:B------:R-:W-:Y:S05]  /*9790*/  BRA `(.L_x_7328) ;  /* 0xfffffff400b47947 */ /* 0x000fea000383ffff */
.L_x_7329:
        /* <DEDUP_REMOVED lines=14> */
.L_x_11958:


//--------------------- .text._ZN7cutlass13device_kernelIN5flash11enable_sm90INS1_16FlashAttnFwdSm90INS1_25CollectiveMainloopFwdSm90ILi2EN4cute5tupleIJNS5_1CILi1EEES8_S8_EEENS6_IJNS7_ILi128EEENS7_ILi96EEENS7_ILi64EEEEEELi256ENS_6half_tEfNS_4arch4Sm90ELb0ELb0ELb0ELb0ELb0ELb0ELb1ELb1ELb0ELb0ELb0ELb0EEENS1_21CollectiveEpilogueFwdINS6_IJSA_NS7_ILi256EEESB_EEES9_SE_SG_Li256ELb0ELb0ELb0ELb0EEENS1_29StaticPersistentTileSchedulerILb0EEEEEEEEEvNT_6ParamsE --------------------------
	.section	.text._ZN7cutlass13device_kernelIN5flash11enable_sm90INS1_16FlashAttnFwdSm90INS1_25CollectiveMainloopFwdSm90ILi2EN4cute5tupleIJNS5_1CILi1EEES8_S8_EEENS6_IJNS7_ILi128EEENS7_ILi96EEENS7_ILi64EEEEEELi256ENS_6half_tEfNS_4arch4Sm90ELb0ELb0ELb0ELb0ELb0ELb0ELb1ELb1ELb0ELb0ELb0ELb0EEENS1_21CollectiveEpilogueFwdINS6_IJSA_NS7_ILi256EEESB_EEES9_SE_SG_Li256ELb0ELb0ELb0ELb0EEENS1_29StaticPersistentTileSchedulerILb0EEEEEEEEEvNT_6ParamsE,"ax",@progbits
	.align	128
.text._ZN7cutlass13device_kernelIN5flash11enable_sm90INS1_16FlashAttnFwdSm90INS1_25CollectiveMainloopFwdSm90ILi2EN4cute5tupleIJNS5_1CILi1EEES8_S8_EEENS6_IJNS7_ILi128EEENS7_ILi96EEENS7_ILi64EEEEEELi256ENS_6half_tEfNS_4arch4Sm90ELb0ELb0ELb0ELb0ELb0ELb0ELb1ELb1ELb0ELb0ELb0ELb0EEENS1_21CollectiveEpilogueFwdINS6_IJSA_NS7_ILi256EEESB_EEES9_SE_SG_Li256ELb0ELb0ELb0ELb0EEENS1_29StaticPersistentTileSchedulerILb0EEEEEEEEEvNT_6ParamsE:
        .type           _ZN7cutlass13device_kernelIN5flash11enable_sm90INS1_16FlashAttnFwdSm90INS1_25CollectiveMainloopFwdSm90ILi2EN4cute5tupleIJNS5_1CILi1EEES8_S8_EEENS6_IJNS7_ILi128EEENS7_ILi96EEENS7_ILi64EEEEEELi256ENS_6half_tEfNS_4arch4Sm90ELb0ELb0ELb0ELb0ELb0ELb0ELb1ELb1ELb0ELb0ELb0ELb0EEENS1_21CollectiveEpilogueFwdINS6_IJSA_NS7_ILi256EEESB_EEES9_SE_SG_Li256ELb0ELb0ELb0ELb0EEENS1_29StaticPersistentTileSchedulerILb0EEEEEEEEEvNT_6ParamsE,@function
        .size           _ZN7cutlass13device_kernelIN5flash11enable_sm90INS1_16FlashAttnFwdSm90INS1_25CollectiveMainloopFwdSm90ILi2EN4cute5tupleIJNS5_1CILi1EEES8_S8_EEENS6_IJNS7_ILi128EEENS7_ILi96EEENS7_ILi64EEEEEELi256ENS_6half_tEfNS_4arch4Sm90ELb0ELb0ELb0ELb0ELb0ELb0ELb1ELb1ELb0ELb0ELb0ELb0EEENS1_21CollectiveEpilogueFwdINS6_IJSA_NS7_ILi256EEESB_EEES9_SE_SG_Li256ELb0ELb0ELb0ELb0EEENS1_29StaticPersistentTileSchedulerILb0EEEEEEEEEvNT_6ParamsE,(.L_x_11959 - _ZN7cutlass13device_kernelIN5flash11enable_sm90INS1_16FlashAttnFwdSm90INS1_25CollectiveMainloopFwdSm90ILi2EN4cute5tupleIJNS5_1CILi1EEES8_S8_EEENS6_IJNS7_ILi128EEENS7_ILi96EEENS7_ILi64EEEEEELi256ENS_6half_tEfNS_4arch4Sm90ELb0ELb0ELb0ELb0ELb0ELb0ELb1ELb1ELb0ELb0ELb0ELb0EEENS1_21CollectiveEpilogueFwdINS6_IJSA_NS7_ILi256EEESB_EEES9_SE_SG_Li256ELb0ELb0ELb0ELb0EEENS1_29StaticPersistentTileSchedulerILb0EEEEEEEEEvNT_6ParamsE)
        .other          _ZN7cutlass13device_kernelIN5flash11enable_sm90INS1_16FlashAttnFwdSm90INS1_25CollectiveMainloopFwdSm90ILi2EN4cute5tupleIJNS5_1CILi1EEES8_S8_EEENS6_IJNS7_ILi128EEENS7_ILi96EEENS7_ILi64EEEEEELi256ENS_6half_tEfNS_4arch4Sm90ELb0ELb0ELb0ELb0ELb0ELb0ELb1ELb1ELb0ELb0ELb0ELb0EEENS1_21CollectiveEpilogueFwdINS6_IJSA_NS7_ILi256EEESB_EEES9_SE_SG_Li256ELb0ELb0ELb0ELb0EEENS1_29StaticPersistentTileSchedulerILb0EEEEEEEEEvNT_6ParamsE,@"STO_CUDA_ENTRY STV_DEFAULT"
_ZN7cutlass13device_kernelIN5flash11enable_sm90INS1_16FlashAttnFwdSm90INS1_25CollectiveMainloopFwdSm90ILi2EN4cute5tupleIJNS5_1CILi1EEES8_S8_EEENS6_IJNS7_ILi128EEENS7_ILi96EEENS7_ILi64EEEEEELi256ENS_6half_tEfNS_4arch4Sm90ELb0ELb0ELb0ELb0ELb0ELb0ELb1ELb1ELb0ELb0ELb0ELb0EEENS1_21CollectiveEpilogueFwdINS6_IJSA_NS7_ILi256EEESB_EEES9_SE_SG_Li256ELb0ELb0ELb0ELb0EEENS1_29StaticPersistentTileSchedulerILb0EEEEEEEEEvNT_6ParamsE:
        /* <DEDUP_REMOVED lines=27> */
.L_x_7331:
[----:B------:R-:W-:Y:S05]  /*01b0*/  BSYNC B0 ;  /* 0x0000000000007941 */ /* 0x000fea0003800000 */
.L_x_7330:
        /* <DEDUP_REMOVED lines=39> */
.L_x_7332:
        /* <DEDUP_REMOVED lines=22> */
.L_x_7333:
        /* <DEDUP_REMOVED lines=18> */
.L_x_7334:
        /* <DEDUP_REMOVED lines=22> */
.L_x_7335:
        /* <DEDUP_REMOVED lines=22> */
.L_x_7336:
[----:B------:R-:W-:Y:S01]  /*0970*/  PLOP3.LUT P0, PT, PT, PT, UP0, 0x80, 0x0 ;  /* 0x000000000000781c */ /* 0x000fe20003f0f008 */
[----:B------:R-:W-:Y:S01]  /*0980*/  UMOV UR46, 0x1 ;  /* 0x00000001002e7882 */ /* 0x000fe20000000000 */
[----:B------:R-:W-:Y:S01]  /*0990*/  NOP ;  /* 0x0000000000007918 */ /* 0x000fe20000000000 */
[----:B------:R-:W-:Y:S01]  /*09a0*/  USEL UR46, UR46, 0x2, !UP0 ;  /* 0x000000022e2e7887 */ /* 0x000fe2000c000000 */
[----:B------:R-:W-:Y:S01]  /*09b0*/  ULDC.64 UR48, c[0x0][0x208] ;  /* 0x0000820000307ab9 */ /* 0x000fe20000000a00 */
[----:B-1234-:R-:W-:Y:S08]  /*09c0*/  BAR.SYNC.DEFER_BLOCKING 0x0 ;  /* 0x0000000000007b1d */ /* 0x01eff00000010000 */
[----:B------:R-:W-:Y:S05]  /*09d0*/  @!P0 BRA `(.L_x_7337) ;  /* 0x0000006400ac8947 */ /* 0x000fea0003800000 */
.L_x_7338:
        /* <DEDUP_REMOVED lines=59> */
.L_x_7362:
[----:B------:R-:W1:Y:S01]  /*0d90*/  SHFL.IDX PT, R0, R19, RZ, 0x1f ;  /* 0x00001fff13007589 */ /* 0x000e6200000e0000 */
[----:B------:R-:W-:Y:S01]  /*0da0*/  ULDC UR4, c[0x0][0xea8] ;  /* 0x0003aa0000047ab9 */ /* 0x000fe20000000800 */
[----:B------:R-:W-:Y:S01]  /*0db0*/  ULDC.64 UR6, c[0x0][0x3f8] ;  /* 0x0000fe0000067ab9 */ /* 0x000fe20000000a00 */
[----:B------:R-:W-:Y:S02]  /*0dc0*/  UISETP.NE.AND UP1, UPT, UR4, 0x1, UPT ;  /* 0x000000010400788c */ /* 0x000fe4000bf25270 */
[----:B------:R-:W-:Y:S01]  /*0dd0*/  UISETP.NE.U32.AND UP0, UPT, UR6, URZ, UPT ;  /* 0x0000003f0600728c */ /* 0x000fe2000bf05070 */
[----:B------:R-:W-:Y:S01]  /*0de0*/  ULDC UR4, c[0x0][0xeb4] ;  /* 0x0003ad0000047ab9 */ /* 0x000fe20000000800 */
[----:B------:R-:W-:Y:S02]  /*0df0*/  ULDC UR47, c[0x0][0x404] ;  /* 0x00010100002f7ab9 */ /* 0x000fe40000000800 */
[----:B------:R-:W-:Y:S02]  /*0e00*/  UISETP.NE.AND.EX UP0, UPT, UR7, URZ, UPT, UP0 ;  /* 0x0000003f0700728c */ /* 0x000fe4000bf05300 */
[----:B------:R-:W-:-:S02]  /*0e10*/  UIADD3 UR9, UR41, 0x18400, URZ ;  /* 0x0001840029097890 */ /* 0x000fc4000fffe03f */
[----:B------:R-:W-:Y:S02]  /*0e20*/  UISETP.NE.AND UP2, UPT, UR4, 0x1, UPT ;  /* 0x000000010400788c */ /* 0x000fe4000bf45270 */
[----:B------:R-:W-:Y:S01]  /*0e30*/  USEL UR47, UR47, 0x1, UP0 ;  /* 0x000000012f2f7887 */ /* 0x000fe20008000000 */
[----:B------:R-:W-:Y:S01]  /*0e40*/  @UP1 ULDC UR4, c[0x0][0xeac] ;  /* 0x0003ab0000041ab9 */ /* 0x000fe20000000800 */
[----:B------:R-:W-:Y:S01]  /*0e50*/  ULDC UR7, c[0x0][0x2e0] ;  /* 0x0000b80000077ab9 */ /* 0x000fe20000000800 */
[----:B------:R-:W-:Y:S02]  /*0e60*/  ULOP3.LUT UP0, URZ, UR9, 0x1bf, URZ, 0xc0, !UPT ;  /* 0x000001bf093f7892 */ /* 0x000fe4000f80c03f */
[----:B------:R-:W-:Y:S02]  /*0e70*/  UIMAD.WIDE.U32 UR4, UR43, UR4, URZ ;  /* 0x000000042b0472a5 */ /* 0x000fe4000f8e003f */
[----:B------:R-:W-:Y:S01]  /*0e80*/  UIMAD UR47, UR47, UR7, URZ ;  /* 0x000000072f2f72a4 */ /* 0x000fe2000f8e023f */
[----:B-1----:R-:W-:Y:S01]  /*0e90*/  R2UR UR44, R0 ;  /* 0x00000000002c72ca */ /* 0x002fe200000e0000 */
[----:B------:R-:W-:Y:S01]  /*0ea0*/  @UP1 ULDC UR8, c[0x0][0xeb0] ;  /* 0x0003ac0000081ab9 */ /* 0x000fe20000000800 */
[----:B------:R-:W-:Y:S01]  /*0eb0*/  UMOV UR37, UR43 ;  /* 0x0000002b00257c82 */ /* 0x000fe20008000000 */
[----:B------:R-:W-:Y:S01]  /*0ec0*/  @UP1 USHF.R.U32.HI UR37, URZ, UR8, UR5 ;  /* 0x000000083f251299 */ /* 0x000fe20008011605 */
[----:B------:R-:W-:Y:S01]  /*0ed0*/  PLOP3.LUT P0, PT, PT, PT, UP0, 0x80, 0x0 ;  /* 0x000000000000781c */ /* 0x000fe20003f0f008 */
[----:B------:R-:W-:-:S02]  /*0ee0*/  @UP2 ULDC.64 UR10, c[0x0][0xeb8] ;  /* 0x0003ae00000a2ab9 */ /* 0x000fc40000000a00 */
[----:B------:R-:W-:-:S03]  /*0ef0*/  UIMAD.WIDE.U32 UR4, UR37, UR10, URZ ;  /* 0x0000000a250472a5 */ /* 0x000fc6000f8e003f */
[----:B------:R-:W-:Y:S01]  /*0f00*/  UMOV UR36, UR37 ;  /* 0x0000002500247c82 */ /* 0x000fe20008000000 */
[----:B------:R-:W-:Y:S02]  /*0f10*/  @UP2 USHF.R.U32.HI UR36, URZ, UR11, UR5 ;  /* 0x0000000b3f242299 */ /* 0x000fe40008011605 */
[----:B------:R-:W-:-:S04]  /*0f20*/  ULEA.HI UR6, UR44, UR44, URZ, 0x1 ;  /* 0x0000002c2c067291 */ /* 0x000fc8000f8f083f */
[----:B------:R-:W-:-:S04]  /*0f30*/  ULOP3.LUT UR6, UR6, 0xfffffffe, URZ, 0xc0, !UPT ;  /* 0xfffffffe06067892 */ /* 0x000fc8000f8ec03f */
[----:B------:R-:W-:Y:S02]  /*0f40*/  UIADD3 UR44, UR44, -UR6, URZ ;  /* 0x800000062c2c7290 */ /* 0x000fe4000fffe03f */
[----:B------:R-:W-:Y:S02]  /*0f50*/  UIADD3 UR6, UR47, 0x5f, URZ ;  /* 0x0000005f2f067890 */ /* 0x000fe4000fffe03f */
[----:B------:R-:W-:Y:S02]  /*0f60*/  ULEA UR8, UR44, UR41, 0xd ;  /* 0x000000292c087291 */ /* 0x000fe4000f8e683f */
[----:B------:R-:W-:Y:S02]  /*0f70*/  UIMAD.WIDE UR6, UR6, 0x2aaaaaab, URZ ;  /* 0x2aaaaaab060678a5 */ /* 0x000fe4000f8e023f */
[----:B------:R-:W-:Y:S02]  /*0f80*/  UIADD3 UR8, UR8, 0x22400, URZ ;  /* 0x0002240008087890 */ /* 0x000fe4000fffe03f */
[----:B------:R-:W-:-:S02]  /*0f90*/  USHF.R.U32.HI UR45, URZ, 0x1f, UR7 ;  /* 0x0000001f3f2d7899 */ /* 0x000fc40008011607 */
[----:B------:R-:W-:Y:S02]  /*0fa0*/  USHF.R.U32.HI UR8, URZ, 0x4, UR8 ;  /* 0x000000043f087899 */ /* 0x000fe40008011608 */
[----:B------:R-:W-:Y:S02]  /*0fb0*/  ULEA.HI.SX32 UR45, UR7, UR45, 0x1c ;  /* 0x0000002d072d7291 */ /* 0x000fe4000f8fe23f */
        /* <DEDUP_REMOVED lines=18> */
.L_x_7339:
[----:B------:R-:W-:Y:S01]  /*10e0*/  ULOP3.LUT UR4, UR40, 0x1, URZ, 0xc0, !UPT ;  /* 0x0000000128047892 */ /* 0x000fe2000f8ec03f */
[----:B------:R-:W-:-:S05]  /*10f0*/  VIADD R187, R18, 0x8 ;  /* 0x0000000812bb7836 */ /* 0x000fca0000000000 */
[----:B------:R-:W-:-:S05]  /*1100*/  IMAD.U32 R0, RZ, RZ, UR4 ;  /* 0x00000004ff007e24 */ /* 0x000fca000f8e00ff */
[----:B------:R-:W-:-:S04]  /*1110*/  SHF.L.U32 R0, R0, 0x1f, RZ ;  /* 0x0000001f00007819 */ /* 0x000fc800000006ff */
[----:B------:R-:W1:Y:S02]  /*1120*/  SYNCS.PHASECHK.TRANS64.TRYWAIT P0, [UR41+0x32400], R0 ;  /* 0x03240000ff0075a7 */ /* 0x000e640008000169 */
[----:B-1----:R-:W-:Y:S05]  /*1130*/  @!P0 BRA `(.L_x_7340) ;  /* 0x0000008c00888947 */ /* 0x002fea0003800000 */
.L_x_7420:
[----:B-1----:R-:W-:Y:S01]  /*1140*/  MOV R3, UR42 ;  /* 0x0000002a00037c02 */ /* 0x002fe20008000f00 */
[----:B------:R-:W-:Y:S05]  /*1150*/  WARPSYNC.ALL ;  /* 0x0000000000007948 */ /* 0x000fea0003800000 */
[----:B------:R1:W-:Y:S01]  /*1160*/  BAR.SYNC.DEFER_BLOCKING R187, 0x100 ;  /* 0x000400bb0000751d */ /* 0x0003e20000010000 */
[----:B------:R-:W-:-:S13]  /*1170*/  ISETP.NE.AND P0, PT, R3, 0x3, PT ;  /* 0x000000030300780c */ /* 0x000fda0003f05270 */
[----:B-1----:R-:W-:Y:S05]  /*1180*/  @!P0 BRA `(.L_x_7341) ;  /* 0x0000000000048947 */ /* 0x002fea0003800000 */
[----:B------:R-:W-:Y:S01]  /*1190*/  BPT.TRAP 0x1 ;  /* 0x000000040000795c */ /* 0x000fe20000300000 */
.L_x_7341:
[----:B------:R-:W-:Y:S01]  /*11a0*/  ULEA UR26, UR39, UR41, 0x3 ;  /* 0x00000029271a7291 */ /* 0x000fe2000f8e183f */
[----:B------:R-:W-:-:S05]  /*11b0*/  IMAD.U32 R3, RZ, RZ, UR38 ;  /* 0x00000026ff037e24 */ /* 0x000fca000f8e00ff */
[----:B------:R-:W-:-:S04]  /*11c0*/  SHF.L.U32 R3, R3, 0x1f, RZ ;  /* 0x0000001f03037819 */ /* 0x000fc800000006ff */
[----:B------:R1:W2:Y:S01]  /*11d0*/  SYNCS.PHASECHK.TRANS64.TRYWAIT P1, [UR26+0x32430], R3 ;  /* 0x03243003ff0075a7 */ /* 0x0002a2000802015a */
[----:B------:R-:W-:Y:S05]  /*11e0*/  @!P0 BRA `(.L_x_7342) ;  /* 0x0000000000048947 */ /* 0x000fea0003800000 */
[----:B------:R-:W-:Y:S01]  /*11f0*/  BPT.TRAP 0x1 ;  /* 0x000000040000795c */ /* 0x000fe20000300000 */
.L_x_7342:
[----:B--2---:R-:W-:Y:S05]  /*1200*/  @P1 BRA `(.L_x_7343) ;  /* 0x0000000000081947 */ /* 0x004fea0003800000 */
[----:B------:R-:W2:Y:S02]  /*1210*/  SYNCS.PHASECHK.TRANS64.TRYWAIT P1, [UR26+0x32430], R3 ;  /* 0x03243003ff0075a7 */ /* 0x000ea4000802015a */
[----:B--2---:R-:W-:Y:S05]  /*1220*/  @!P1 BRA `(.L_x_7344) ;  /* 0x0000008c00649947 */ /* 0x004fea0003800000 */
.L_x_7343:
[----:B------:R-:W-:Y:S01]  /*1230*/  ULEA UR4, UR44, UR41, 0xd ;  /* 0x000000292c047291 */ /* 0x000fe2000f8e683f */
[----:B------:R-:W-:Y:S01]  /*1240*/  WARPGROUP.ARRIVE ;  /* 0x00000000000079c5 */ /* 0x000fe20000000000 */
[----:B------:R-:W-:Y:S02]  /*1250*/  UIADD3 UR5, UR41, 0x1c400, URZ ;  /* 0x0001c40029057890 */ /* 0x000fe4000fffe03f */
[----:B------:R-:W-:Y:S02]  /*1260*/  UIADD3 UR4, UR4, 0x18400, URZ ;  /* 0x0001840004047890 */ /* 0x000fe4000fffe03f */
[----:B------:R-:W-:Y:S02]  /*1270*/  USHF.R.U32.HI UR5, URZ, 0x4, UR5 ;  /* 0x000000043f057899 */ /* 0x000fe40008011605 */
[----:B------:R-:W-:Y:S02]  /*1280*/  USHF.R.U32.HI UR4, URZ, 0x4, UR4 ;  /* 0x000000043f047899 */ /* 0x000fe40008011604 */
[----:B------:R-:W-:-:S02]  /*1290*/  ULOP3.LUT UR5, UR5, 0x3fff, URZ, 0xc0, !UPT ;  /* 0x00003fff05057892 */ /* 0x000fc4000f8ec03f */
[----:B------:R-:W-:Y:S02]  /*12a0*/  ULOP3.LUT UR4, UR4, 0x3fff, URZ, 0xc0, !UPT ;  /* 0x00003fff04047892 */ /* 0x000fe4000f8ec03f */
[----:B------:R-:W-:Y:S02]  /*12b0*/  ULOP3.LUT UR24, UR5, 0x10000, URZ, 0xfc, !UPT ;  /* 0x0001000005187892 */ /* 0x000fe4000f8efc3f */
[----:B------:R-:W-:Y:S02]  /*12c0*/  ULOP3.LUT UR4, UR4, 0x10000, URZ, 0xfc, !UPT ;  /* 0x0001000004047892 */ /* 0x000fe4000f8efc3f */
[----:B------:R-:W-:Y:S01]  /*12d0*/  UIMAD UR6, UR39, 0x300, UR24 ;  /* 0x00000300270678a4 */ /* 0x000fe2000f8e0218 */
[----:B------:R-:W-:Y:S01]  /*12e0*/  UMOV UR5, 0x40000040 ;  /* 0x4000004000057882 */ /* 0x000fe20000000000 */
[----:B------:R-:W-:Y:S01]  /*12f0*/  UMOV UR7, 0x40000040 ;  /* 0x4000004000077882 */ /* 0x000fe20000000000 */
[----:B------:R-:W-:Y:S02]  /*1300*/  UIADD3 UR8, UR4, 0x2, URZ ;  /* 0x0000000204087890 */ /* 0x000fe4000fffe03f */
[----:B------:R-:W-:Y:S01]  /*1310*/  UIADD3 UR10, UR6, 0x2, URZ ;  /* 0x00000002060a7890 */ /* 0x000fe2000fffe03f */
[----:B------:R-:W-:-:S03]  /*1320*/  UMOV UR9, 0x40000040 ;  /* 0x4000004000097882 */ /* 0x000fc60000000000 */
[----:B------:R-:W-:Y:S01]  /*1330*/  HGMMA.64x96x16.F32 R24, gdesc[UR4], RZ, !UPT, gsb0 ;  /* 0x01600000041879f0 */ /* 0x000fe2000c0008ff */
        /* <DEDUP_REMOVED lines=19> */
[----:B------:R-:W3:Y:S02]  /*1470*/  SYNCS.PHASECHK.TRANS64.TRYWAIT P1, [UR41+0x32410], R0 ;  /* 0x03241000ff0075a7 */ /* 0x000ee40008020169 */
[----:B---3--:R-:W-:Y:S05]  /*1480*/  @!P1 BRA `(.L_x_7345) ;  /* 0x0000008800e49947 */ /* 0x008fea0003800000 */
.L_x_7421:
[----:B------:R-:W-:Y:S05]  /*1490*/  @!P0 BRA `(.L_x_7346) ;  /* 0x0000000000048947 */ /* 0x000fea0003800000 */
[----:B------:R-:W-:Y:S01]  /*14a0*/  BPT.TRAP 0x1 ;  /* 0x000000040000795c */ /* 0x000fe20000300000 */
.L_x_7346:
[----:B------:R4:W1:Y:S01]  /*14b0*/  SYNCS.PHASECHK.TRANS64.TRYWAIT P1, [UR26+0x32450], R3 ;  /* 0x03245003ff0075a7 */ /* 0x000862000802015a */
[----:B------:R-:W-:Y:S05]  /*14c0*/  @!P0 BRA `(.L_x_7347) ;  /* 0x0000000000048947 */ /* 0x000fea0003800000 */
[----:B------:R-:W-:Y:S01]  /*14d0*/  BPT.TRAP 0x1 ;  /* 0x000000040000795c */ /* 0x000fe20000300000 */
.L_x_7347:
[----:B-1----:R-:W-:Y:S05]  /*14e0*/  @P1 BRA `(.L_x_7348) ;  /* 0x0000000000081947 */ /* 0x002fea0003800000 */
[----:B------:R-:W1:Y:S02]  /*14f0*/  SYNCS.PHASECHK.TRANS64.TRYWAIT P1, [UR26+0x32450], R3 ;  /* 0x03245003ff0075a7 */ /* 0x000e64000802015a */
[----:B-1----:R-:W-:Y:S05]  /*1500*/  @!P1 BRA `(.L_x_7349) ;  /* 0x0000008800dc9947 */ /* 0x002fea0003800000 */
.L_x_7348:
[----:B------:R-:W-:Y:S01]  /*1510*/  UIADD3 UR6, UR41, 0x400, URZ ;  /* 0x0000040029067890 */ /* 0x000fe2000fffe03f */
[----:B------:R-:W-:Y:S01]  /*1520*/  WARPGROUP.ARRIVE ;  /* 0x00000000000079c5 */ /* 0x000fe20000000000 */
[----:B------:R-:W-:-:S05]  /*1530*/  ULOP3.LUT UR7, UR52, 0x10000, URZ, 0xfc, !UPT ;  /* 0x0001000034077892 */ /* 0x000fca000f8efc3f */
[----:B------:R-:W5:Y:S01]  /*1540*/  S2R R72, SR_TID.X ;  /* 0x0000000000487919 */ /* 0x000f620000002100 */
[----:B------:R-:W-:Y:S01]  /*1550*/  USHF.R.U32.HI UR6, URZ, 0x4, UR6 ;  /* 0x000000043f067899 */ /* 0x000fe20008011606 */
[----:B------:R-:W-:Y:S01]  /*1560*/  IMAD.U32 R174, RZ, RZ, UR26 ;  /* 0x0000001affae7e24 */ /* 0x000fe2000f8e00ff */
[----:B------:R-:W-:Y:S01]  /*1570*/  UMOV UR21, 0x40000040 ;  /* 0x4000004000157882 */ /* 0x000fe20000000000 */
[----:B------:R-:W-:Y:S01]  /*1580*/  UMOV UR23, 0x40000040 ;  /* 0x4000004000177882 */ /* 0x000fe20000000000 */
[----:B------:R-:W-:Y:S01]  /*1590*/  ULOP3.LUT UR6, UR6, 0x3fff, URZ, 0xc0, !UPT ;  /* 0x00003fff06067892 */ /* 0x000fe2000f8ec03f */
[----:B------:R-:W-:Y:S01]  /*15a0*/  UMOV UR20, UR7 ;  /* 0x0000000700147c82 */ /* 0x000fe20008000000 */
[----:B------:R-:W-:Y:S02]  /*15b0*/  ULDC UR27, c[0x0][0xa80] ;  /* 0x0002a000001b7ab9 */ /* 0x000fe40000000800 */
[----:B------:R-:W-:Y:S02]  /*15c0*/  ULOP3.LUT UR25, UR6, 0x10000, URZ, 0xfc, !UPT ;  /* 0x0001000006197892 */ /* 0x000fe4000f8efc3f */
[----:B------:R-:W-:-:S02]  /*15d0*/  ULOP3.LUT UR26, UR6, 0x3000000, URZ, 0xfc, !UPT ;  /* 0x03000000061a7892 */ /* 0x000fc4000f8efc3f */
[----:B------:R-:W-:Y:S02]  /*15e0*/  UIMAD UR10, UR39, 0xc00, UR25 ;  /* 0x00000c00270a78a4 */ /* 0x000fe4000f8e0219 */
[----:B------:R-:W-:-:S05]  /*15f0*/  UISETP.GE.AND UP0, UPT, UR47, 0x61, UPT ;  /* 0x000000612f00788c */ /* 0x000fca000bf06270 */
[----:B------:R-:W-:Y:S02]  /*1600*/  UMOV UR22, UR10 ;  /* 0x0000000a00167c82 */ /* 0x000fe40008000000 */
[----:B------:R-:W-:Y:S01]  /*1610*/  HGMMA.64x96x16.F32 R24, gdesc[UR20], R24, gsb0 ;  /* 0x01600000141879f0 */ /* 0x000fe20008000818 */
[----:B------:R-:W-:Y:S02]  /*1620*/  UIADD3 UR20, UR7, 0x2, URZ ;  /* 0x0000000207147890 */ /* 0x000fe4000fffe03f */
[----:B------:R-:W-:Y:S01]  /*1630*/  UIADD3 UR22, UR10, 0x2, URZ ;  /* 0x000000020a167890 */ /* 0x000fe2000fffe03f */
[----:B------:R-:W-:Y:S01]  /*1640*/  UMOV UR21, 0x40000040 ;  /* 0x4000004000157882 */ /* 0x000fe20000000000 */
[----:B------:R-:W-:Y:S01]  /*1650*/  UMOV UR23, 0x40000040 ;  /* 0x4000004000177882 */ /* 0x000fe20000000000 */
[----:B-----5:R-:W-:Y:S01]  /*1660*/  LOP3.LUT R72, R72, 0x7f, RZ, 0xc0, !PT ;  /* 0x0000007f48487812 */ /* 0x020fe200078ec0ff */
[----:B------:R-:W-:Y:S02]  /*1670*/  WARPGROUP.DEPBAR.LE gsb0, 0x0 ;  /* 0x00008000000079c5 */ /* 0x000fe40000010000 */
[----:B------:R-:W-:-:S06]  /*1680*/  WARPGROUP.ARRIVE ;  /* 0x00000000000079c5 */ /* 0x000fcc0000000000 */
[----:B------:R-:W-:Y:S01]  /*1690*/  HGMMA.64x96x16.F32 R24, gdesc[UR20], R24, gsb0 ;  /* 0x01600000141879f0 */ /* 0x000fe20008000818 */
[----:B------:R-:W-:Y:S02]  /*16a0*/  UIADD3 UR20, UR7, 0x4, URZ ;  /* 0x0000000407147890 */ /* 0x000fe4000fffe03f */
[----:B------:R-:W-:Y:S01]  /*16b0*/  UIADD3 UR22, UR10, 0x4, URZ ;  /* 0x000000040a167890 */ /* 0x000fe2000fffe03f */
[----:B------:R-:W-:Y:S01]  /*16c0*/  UMOV UR21, 0x40000040 ;  /* 0x4000004000157882 */ /* 0x000fe20000000000 */
[----:B------:R-:W-:Y:S01]  /*16d0*/  UMOV UR23, 0x40000040 ;  /* 0x4000004000177882 */ /* 0x000fe20000000000 */
        /* <DEDUP_REMOVED lines=91> */
[----:B------:R-:W-:Y:S02]  /*1c90*/  UIMAD UR7, UR45, -0x60, UR47 ;  /* 0xffffffa02d0778a4 */ /* 0x000fe4000f8e022f */
[----:B------:R-:W-:Y:S02]  /*1ca0*/  UIMAD UR10, UR39, 0xc00, UR26 ;  /* 0x00000c00270a78a4 */ /* 0x000fe4000f8e021a */
[----:B------:R-:W-:-:S05]  /*1cb0*/  UIADD3 UR7, UR7, 0x60, URZ ;  /* 0x0000006007077890 */ /* 0x000fca000fffe03f */
[----:B------:R-:W-:Y:S01]  /*1cc0*/  UMOV UR6, UR10 ;  /* 0x0000000a00067c82 */ /* 0x000fe20008000000 */
[----:B-1-3--:R-:W-:Y:S01]  /*1cd0*/  IMAD.U32 R0, RZ, RZ, UR7 ;  /* 0x00000007ff007e24 */ /* 0x00afe2000f8e00ff */
[----:B------:R-:W-:-:S03]  /*1ce0*/  UMOV UR7, 0x40000040 ;  /* 0x4000004000077882 */ /* 0x000fc60000000000 */
        /* <DEDUP_REMOVED lines=9> */
[----:B------:R-:W-:Y:S03]  /*1d80*/  HGMMA.64x96x16.F32 R24, gdesc[UR20], R24, gsb0 ;  /* 0x01600000141879f0 */ /* 0x000fe60008000818 */
[----:B------:R-:W-:Y:S02]  /*1d90*/  WARPGROUP.DEPBAR.LE gsb0, 0x0 ;  /* 0x00008000000079c5 */ /* 0x000fe40000010000 */
[----:B------:R-:W-:Y:S02]  /*1da0*/  FSEL R24, R24, -INF , P2 ;  /* 0xff80000018187808 */ /* 0x000fe40001000000 */
[----:B--2---:R-:W-:Y:S02]  /*1db0*/  FSEL R4, R25, -INF , P1 ;  /* 0xff80000019047808 */ /* 0x004fe40000800000 */
[----:B------:R-:W-:Y:S02]  /*1dc0*/  FSEL R28, R28, -INF , P6 ;  /* 0xff8000001c1c7808 */ /* 0x000fe40003000000 */
[----:B----4-:R-:W-:-:S02]  /*1dd0*/  FMNMX.FTZ R3, R24, R4, !PT ;  /* 0x0000000418037209 */ /* 0x010fc40007810000 */
[----:B------:R-:W-:Y:S02]  /*1de0*/  FSEL R73, R26, -INF , P2 ;  /* 0xff8000001a497808 */ /* 0x000fe40001000000 */
[----:B------:R-:W-:Y:S02]  /*1df0*/  FSEL R26, R29, -INF , P5 ;  /* 0xff8000001d1a7808 */ /* 0x000fe40002800000 */
[----:B------:R-:W-:Y:S02]  /*1e00*/  FMNMX.FTZ R3, R28, R3, !PT ;  /* 0x000000031c037209 */ /* 0x000fe40007810000 */
        /* <DEDUP_REMOVED lines=11> */
[----:B------:R-:W-:Y:S02]  /*1ec0*/  ISETP.GT.AND P6, PT, R0, 0x20, PT ;  /* 0x000000200000780c */ /* 0x000fe40003fc4270 */
[----:B------:R-:W-:Y:S02]  /*1ed0*/  FSEL R196, R37, -INF , P1 ;  /* 0xff80000025c47808 */ /* 0x000fe40000800000 */
[----:B------:R-:W-:Y:S02]  /*1ee0*/  FMNMX.FTZ R3, R186, R3, !PT ;  /* 0x00000003ba037209 */ /* 0x000fe40007810000 */
[----:B------:R-:W-:-:S02]  /*1ef0*/  FSEL R31, R31, -INF , P5 ;  /* 0xff8000001f1f7808 */ /* 0x000fc40002800000 */
[----:B------:R-:W-:Y:S02]  /*1f00*/  FMNMX.FTZ R10, R25, R10, !PT ;  /* 0x0000000a190a7209 */ /* 0x000fe40007810000 */
[----:B------:R-:W-:Y:S02]  /*1f10*/  ISETP.GT.AND P5, PT, R0, 0x21, PT ;  /* 0x000000210000780c */ /* 0x000fe40003fa4270 */
[----:B------:R-:W-:Y:S02]  /*1f20*/  FSEL R188, R40, -INF , P6 ;  /* 0xff80000028bc7808 */ /* 0x000fe40003000000 */
[----:B------:R-:W-:Y:S02]  /*1f30*/  FMNMX.FTZ R9, R196, R3, !PT ;  /* 0x00000003c4097209 */ /* 0x000fe40007810000 */
[----:B------:R-:W-:Y:S02]  /*1f40*/  FSEL R6, R34, -INF , P4 ;  /* 0xff80000022067808 */ /* 0x000fe40002000000 */
[----:B------:R-:W-:-:S02]  /*1f50*/  FMNMX.FTZ R3, R31, R10, !PT ;  /* 0x0000000a1f037209 */ /* 0x000fc40007810000 */
[----:B------:R-:W-:Y:S02]  /*1f60*/  ISETP.GT.AND P4, PT, R0, 0x28, PT ;  /* 0x000000280000780c */ /* 0x000fe40003f84270 */
        /* <DEDUP_REMOVED lines=8> */
[----:B------:R-:W-:Y:S02]  /*1ff0*/  FMNMX.FTZ R12, R189, R10, !PT ;  /* 0x0000000abd0c7209 */ /* 0x000fe40007810000 */
[----:B------:R-:W-:Y:S02]  /*2000*/  ISETP.GT.AND P2, PT, R0, 0x30, PT ;  /* 0x000000300000780c */ /* 0x000fe40003f44270 */
[----:B------:R-:W-:-:S02]  /*2010*/  FSEL R194, R45, -INF , P3 ;  /* 0xff8000002dc27808 */ /* 0x000fc40001800000 */
[----:B------:R-:W-:Y:S02]  /*2020*/  FMNMX.FTZ R3, R192, R3, !PT ;  /* 0x00000003c0037209 */ /* 0x000fe40007810000 */
[----:B------:R-:W-:Y:S02]  /*2030*/  FSEL R193, R39, -INF , P1 ;  /* 0xff80000027c17808 */ /* 0x000fe40000800000 */
[----:B------:R-:W-:Y:S02]  /*2040*/  FMNMX.FTZ R14, R191, R12, !PT ;  /* 0x0000000cbf0e7209 */ /* 0x000fe40007810000 */
        /* <DEDUP_REMOVED lines=30> */
[----:B------:R-:W-:Y:S02]  /*2230*/  FSEL R15, R54, -INF , P6 ;  /* 0xff800000360f7808 */ /* 0x000fe40003000000 */
[----:B------:R-:W-:Y:S02]  /*2240*/  ISETP.GT.AND P6, PT, R0, 0x49, PT ;  /* 0x000000490000780c */ /* 0x000fe40003fc4270 */
[----:B------:R-:W-:-:S02]  /*2250*/  FSEL R158, R60, -INF , P2 ;  /* 0xff8000003c9e7808 */ /* 0x000fc40001000000 */
[----:B------:R-:W-:Y:S02]  /*2260*/  FMNMX.FTZ R29, R21, R32, !PT ;  /* 0x00000020151d7209 */ /* 0x000fe40007810000 */
        /* <DEDUP_REMOVED lines=21> */
[----:B------:R-:W-:Y:S02]  /*23c0*/  FMNMX.FTZ R30, R163, R0, !PT ;  /* 0x00000000a31e7209 */ /* 0x000fe40007810000 */
[----:B------:R-:W-:-:S02]  /*23d0*/  FSEL R179, R63, -INF , P6 ;  /* 0xff8000003fb37808 */ /* 0x000fc40003000000 */
[----:B------:R-:W-:Y:S02]  /*23e0*/  FMNMX.FTZ R0, R176, R3, !PT ;  /* 0x00000003b0007209 */ /* 0x000fe40007810000 */
[----:B------:R-:W-:Y:S02]  /*23f0*/  FSEL R175, R66, -INF , P1 ;  /* 0xff80000042af7808 */ /* 0x000fe40000800000 */
[----:B------:R-:W-:Y:S02]  /*2400*/  FMNMX.FTZ R0, R179, R0, !PT ;  /* 0x00000000b3007209 */ /* 0x000fe40007810000 */
[----:B------:R-:W-:Y:S02]  /*2410*/  FSEL R177, R67, -INF , P5 ;  /* 0xff80000043b17808 */ /* 0x000fe40002800000 */
[----:B------:R-:W-:Y:S02]  /*2420*/  FMNMX.FTZ R0, R175, R0, !PT ;  /* 0x00000000af007209 */ /* 0x000fe40007810000 */
[----:B------:R-:W-:-:S02]  /*2430*/  FSEL R165, R69, -INF , P3 ;  /* 0xff80000045a57808 */ /* 0x000fc40001800000 */
[----:B------:R-:W-:Y:S02]  /*2440*/  FSEL R178, R70, -INF , P4 ;  /* 0xff80000046b27808 */ /* 0x000fe40002000000 */
[----:B------:R-:W-:Y:S02]  /*2450*/  FMNMX.FTZ R3, R177, R0, !PT ;  /* 0x00000000b1037209 */ /* 0x000fe40007810000 */
[----:B------:R-:W-:Y:S02]  /*2460*/  FMNMX.FTZ R30, R165, R30, !PT ;  /* 0x0000001ea51e7209 */ /* 0x000fe40007810000 */
[----:B------:R-:W-:Y:S02]  /*2470*/  FSEL R183, R71, -INF , P3 ;  /* 0xff80000047b77808 */ /* 0x000fe40001800000 */
[----:B------:R-:W-:Y:S01]  /*2480*/  FMNMX.FTZ R0, R178, R3, !PT ;  /* 0x00000003b2007209 */ /* 0x000fe20007810000 */
[----:B------:R-:W1:Y:S01]  /*2490*/  SHFL.BFLY PT, R29, R30, 0x2, 0x1f ;  /* 0x0c401f001e1d7f89 */ /* 0x000e6200000e0000 */
[----:B------:R-:W-:-:S02]  /*24a0*/  PLOP3.LUT P2, PT, PT, PT, UP0, 0x80, 0x0 ;  /* 0x000000000000781c */ /* 0x000fc40003f4f008 */
[----:B------:R-:W-:-:S05]  /*24b0*/  FMNMX.FTZ R3, R183, R0, !PT ;  /* 0x00000000b7037209 */ /* 0x000fca0007810000 */
[----:B------:R-:W2:Y:S01]  /*24c0*/  SHFL.BFLY PT, R32, R3, 0x2, 0x1f ;  /* 0x0c401f0003207f89 */ /* 0x000ea200000e0000 */
[----:B-1----:R-:W-:-:S05]  /*24d0*/  FMNMX.FTZ R29, R30, R29, !PT ;  /* 0x0000001d1e1d7209 */ /* 0x002fca0007810000 */
[----:B------:R-:W1:Y:S01]  /*24e0*/  SHFL.BFLY PT, R0, R29, 0x1, 0x1f ;  /* 0x0c201f001d007f89 */ /* 0x000e6200000e0000 */
[----:B--2---:R-:W-:-:S05]  /*24f0*/  FMNMX.FTZ R32, R3, R32, !PT ;  /* 0x0000002003207209 */ /* 0x004fca0007810000 */
[----:B------:R-:W2:Y:S01]  /*2500*/  SHFL.BFLY PT, R33, R32, 0x1, 0x1f ;  /* 0x0c201f0020217f89 */ /* 0x000ea200000e0000 */
[----:B-1----:R-:W-:-:S04]  /*2510*/  FMNMX.FTZ R0, R29, R0, !PT ;  /* 0x000000001d007209 */ /* 0x002fc80007810000 */
[C---:B------:R-:W-:Y:S01]  /*2520*/  FSETP.NEU.FTZ.AND P1, PT, R0.reuse, -INF , PT ;  /* 0xff8000000000780b */ /* 0x040fe20003f3d000 */
[----:B------:R-:W-:Y:S01]  /*2530*/  FMUL.FTZ R181, R0, UR27 ;  /* 0x0000001b00b57c20 */ /* 0x000fe20008410000 */
[----:B--2---:R-:W-:-:S04]  /*2540*/  FMNMX.FTZ R3, R32, R33, !PT ;  /* 0x0000002120037209 */ /* 0x004fc80007810000 */
[----:B------:R-:W-:Y:S02]  /*2550*/  FSEL R181, R181, RZ, P1 ;  /* 0x000000ffb5b57208 */ /* 0x000fe40000800000 */
[C---:B------:R-:W-:Y:S01]  /*2560*/  FSETP.NEU.FTZ.AND P1, PT, R3.reuse, -INF , PT ;  /* 0xff8000000300780b */ /* 0x040fe20003f3d000 */
[----:B------:R-:W-:Y:S02]  /*2570*/  FMUL.FTZ R180, R3, UR27 ;  /* 0x0000001b03b47c20 */ /* 0x000fe40008410000 */
[--C-:B------:R-:W-:Y:S01]  /*2580*/  FFMA.FTZ R167, R24, UR27, -R181.reuse ;  /* 0x0000001b18a77c23 */ /* 0x100fe200080108b5 */
[--C-:B------:R-:W-:Y:S01]  /*2590*/  FFMA.FTZ R166, R4, UR27, -R181.reuse ;  /* 0x0000001b04a67c23 */ /* 0x100fe200080108b5 */
[----:B------:R-:W-:Y:S01]  /*25a0*/  IADD3 R4, -R18, 0xb, RZ ;  /* 0x0000000b12047810 */ /* 0x000fe20007ffe1ff */
[--C-:B------:R-:W-:Y:S01]  /*25b0*/  FFMA.FTZ R169, R28, UR27, -R181.reuse ;  /* 0x0000001b1ca97c23 */ /* 0x100fe200080108b5 */
[----:B------:R-:W-:Y:S01]  /*25c0*/  FSEL R180, R180, RZ, P1 ;  /* 0x000000ffb4b47208 */ /* 0x000fe20000800000 */
[--C-:B------:R-:W-:Y:S01]  /*25d0*/  FFMA.FTZ R172, R26, UR27, -R181.reuse ;  /* 0x0000001b1aac7c23 */ /* 0x100fe200080108b5 */
[----:B------:R-:W-:Y:S01]  /*25e0*/  ISETP.NE.AND P1, PT, R72, RZ, PT ;  /* 0x000000ff4800720c */ /* 0x000fe20003f25270 */
        /* <DEDUP_REMOVED lines=8> */
[----:B------:R-:W1:Y:S01]  /*2670*/  MUFU.EX2 R166, R166 ;  /* 0x000000a600a67308 */ /* 0x000e620000000800 */
[----:B------:R-:W-:Y:S01]  /*2680*/  FFMA.FTZ R182, R182, UR27, -R181 ;  /* 0x0000001bb6b67c23 */ /* 0x000fe200080108b5 */
[--C-:B------:R-:W-:Y:S01]  /*2690*/  FFMA.FTZ R6, R6, UR27, -R180.reuse ;  /* 0x0000001b06067c23 */ /* 0x100fe200080108b4 */
[----:B------:R-:W-:Y:S01]  /*26a0*/  FFMA.FTZ R189, R189, UR27, -R180 ;  /* 0x0000001bbdbd7c23 */ /* 0x000fe200080108b4 */
[----:B------:R-:W-:-:S02]  /*26b0*/  @!P1 VIADD R24, R174, 0x32440 ;  /* 0x00032440ae189836 */ /* 0x000fc40000000000 */
[----:B------:R-:W-:Y:S01]  /*26c0*/  FFMA.FTZ R191, R193, UR27, -R180 ;  /* 0x0000001bc1bf7c23 */ /* 0x000fe200080108b4 */
[--C-:B------:R-:W-:Y:S01]  /*26d0*/  FFMA.FTZ R193, R190, UR27, -R181.reuse ;  /* 0x0000001bbec17c23 */ /* 0x100fe200080108b5 */
[--C-:B------:R-:W-:Y:S01]  /*26e0*/  FFMA.FTZ R190, R192, UR27, -R181.reuse ;  /* 0x0000001bc0be7c23 */ /* 0x100fe200080108b5 */
[----:B------:R-:W-:Y:S01]  /*26f0*/  MUFU.EX2 R169, R169 ;  /* 0x000000a900a97308 */ /* 0x000fe20000000800 */
[----:B------:R-:W-:Y:S01]  /*2700*/  @!P1 PRMT R24, RZ, 0x654, R24 ;  /* 0x00000654ff189816 */ /* 0x000fe20000000018 */
[----:B------:R2:W-:Y:S06]  /*2710*/  BAR.ARV R4, 0x100 ;  /* 0x000400040000751d */ /* 0x0005ec0000002000 */
[----:B------:R3:W-:Y:S01]  /*2720*/  @!P1 SYNCS.ARRIVE.TRANS64.RED.A1T0 RZ, [R24+URZ], RZ ;  /* 0x000000ff18ff99a7 */ /* 0x0007e2000810043f */
[----:B------:R-:W4:Y:S01]  /*2730*/  MUFU.EX2 R172, R172 ;  /* 0x000000ac00ac7308 */ /* 0x000f220000000800 */
[----:B------:R5:W-:Y:S01]  /*2740*/  BAR.SYNC.DEFER_BLOCKING R187, 0x100 ;  /* 0x000400bb0000751d */ /* 0x000be20000010000 */
[----:B-1----:R-:W-:Y:S01]  /*2750*/  F2FP.F16.F32.PACK_AB R152, R166, R167 ;  /* 0x000000a7a698723e */ /* 0x002fe200000000ff */
[--C-:B------:R-:W-:Y:S01]  /*2760*/  FFMA.FTZ R192, R7, UR27, -R180.reuse ;  /* 0x0000001b07c07c23 */ /* 0x100fe200080108b4 */
[--C-:B------:R-:W-:Y:S01]  /*2770*/  FFMA.FTZ R7, R8, UR27, -R180.reuse ;  /* 0x0000001b08077c23 */ /* 0x100fe200080108b4 */
[--C-:B------:R-:W-:Y:S01]  /*2780*/  FFMA.FTZ R188, R188, UR27, -R181.reuse ;  /* 0x0000001bbcbc7c23 */ /* 0x100fe200080108b5 */
[--C-:B------:R-:W-:Y:S01]  /*2790*/  FFMA.FTZ R195, R194, UR27, -R181.reuse ;  /* 0x0000001bc2c37c23 */ /* 0x100fe200080108b5 */
[--C-:B------:R-:W-:Y:S01]  /*27a0*/  FFMA.FTZ R5, R5, UR27, -R180.reuse ;  /* 0x0000001b05057c23 */ /* 0x100fe200080108b4 */
[----:B------:R-:W-:Y:S01]  /*27b0*/  MUFU.EX2 R168, R168 ;  /* 0x000000a800a87308 */ /* 0x000fe20000000800 */
[--C-:B-----5:R-:W-:Y:S01]  /*27c0*/  FFMA.FTZ R187, R196, UR27, -R181.reuse ;  /* 0x0000001bc4bb7c23 */ /* 0x120fe200080108b5 */
[--C-:B------:R-:W-:Y:S01]  /*27d0*/  FFMA.FTZ R8, R11, UR27, -R180.reuse ;  /* 0x0000001b0b087c23 */ /* 0x100fe200080108b4 */
[--C-:B------:R-:W-:Y:S01]  /*27e0*/  FFMA.FTZ R11, R13, UR27, -R181.reuse ;  /* 0x0000001b0d0b7c23 */ /* 0x100fe200080108b5 */
[--C-:B------:R-:W-:Y:S01]  /*27f0*/  FFMA.FTZ R13, R20, UR27, -R181.reuse ;  /* 0x0000001b140d7c23 */ /* 0x100fe200080108b5 */
[--C-:B------:R-:W-:Y:S01]  /*2800*/  FFMA.FTZ R10, R10, UR27, -R181.reuse ;  /* 0x0000001b0a0a7c23 */ /* 0x100fe200080108b5 */
[--C-:B------:R-:W-:Y:S01]  /*2810*/  FFMA.FTZ R20, R157, UR27, -R181.reuse ;  /* 0x0000001b9d147c23 */ /* 0x100fe200080108b5 */
[--C-:B------:R-:W-:Y:S01]  /*2820*/  FFMA.FTZ R9, R9, UR27, -R180.reuse ;  /* 0x0000001b09097c23 */ /* 0x100fe200080108b4 */
[----:B------:R-:W1:Y:S01]  /*2830*/  MUFU.EX2 R173, R173 ;  /* 0x000000ad00ad7308 */ /* 0x000e620000000800 */
[----:B----4-:R-:W-:Y:S01]  /*2840*/  F2FP.F16.F32.PACK_AB R154, R172, R169 ;  /* 0x000000a9ac9a723e */ /* 0x010fe200000000ff */
        /* <DEDUP_REMOVED lines=15> */
[----:B-1----:R-:W-:Y:S01]  /*2940*/  F2FP.F16.F32.PACK_AB R153, R173, R168 ;  /* 0x000000a8ad99723e */ /* 0x002fe200000000ff */
[--C-:B------:R-:W-:Y:S01]  /*2950*/  FFMA.FTZ R163, R165, UR27, -R181.reuse ;  /* 0x0000001ba5a37c23 */ /* 0x100fe200080108b5 */
[--C-:B------:R-:W-:Y:S01]  /*2960*/  FFMA.FTZ R165, R175, UR27, -R180.reuse ;  /* 0x0000001bafa57c23 */ /* 0x100fe200080108b4 */
[--C-:B------:R-:W-:Y:S01]  /*2970*/  FFMA.FTZ R175, R178, UR27, -R180.reuse ;  /* 0x0000001bb2af7c23 */ /* 0x100fe200080108b4 */
[----:B------:R-:W-:Y:S01]  /*2980*/  FFMA.FTZ R156, R156, UR27, -R181 ;  /* 0x0000001b9c9c7c23 */ /* 0x000fe200080108b5 */
[--C-:B------:R-:W-:Y:S01]  /*2990*/  FFMA.FTZ R176, R177, UR27, -R180.reuse ;  /* 0x0000001bb1b07c23 */ /* 0x100fe200080108b4 */
[----:B------:R-:W-:Y:S01]  /*29a0*/  FFMA.FTZ R178, R183, UR27, -R180 ;  /* 0x0000001bb7b27c23 */ /* 0x000fe200080108b4 */
[----:B------:R-:W-:Y:S01]  /*29b0*/  MUFU.EX2 R182, R182 ;  /* 0x000000b600b67308 */ /* 0x000fe20000000800 */
[----:B------:R-:W-:Y:S01]  /*29c0*/  FADD.FTZ R166, R167, R166 ;  /* 0x000000a6a7a67221 */ /* 0x000fe20000010000 */
[----:B------:R-:W-:Y:S01]  /*29d0*/  FADD.FTZ R173, R168, R173 ;  /* 0x000000ada8ad7221 */ /* 0x000fe20000010000 */
[----:B------:R-:W-:-:S02]  /*29e0*/  @!P1 VIADD R174, R174, 0x32460 ;  /* 0x00032460aeae9836 */ /* 0x000fc40000000000 */
[----:B------:R-:W-:-:S03]  /*29f0*/  FADD.FTZ R169, R169, R166 ;  /* 0x000000a6a9a97221 */ /* 0x000fc60000010000 */
[----:B------:R-:W1:Y:S01]  /*2a00*/  MUFU.EX2 R185, R185 ;  /* 0x000000b900b97308 */ /* 0x000e620000000800 */
[C---:B----4-:R-:W-:Y:S01]  /*2a10*/  F2FP.F16.F32.PACK_AB R155, R171.reuse, R170 ;  /* 0x000000aaab9b723e */ /* 0x050fe200000000ff */
[----:B------:R-:W-:Y:S01]  /*2a20*/  FADD.FTZ R170, R170, R173 ;  /* 0x000000adaaaa7221 */ /* 0x000fe20000010000 */
[----:B------:R-:W-:Y:S01]  /*2a30*/  FADD.FTZ R169, R172, R169 ;  /* 0x000000a9aca97221 */ /* 0x000fe20000010000 */
[----:B------:R-:W-:Y:S01]  /*2a40*/  @!P1 PRMT R174, RZ, 0x654, R174 ;  /* 0x00000654ffae9816 */ /* 0x000fe200000000ae */
[----:B---3--:R-:W-:Y:S01]  /*2a50*/  WARPGROUP.ARRIVE ;  /* 0x00000000000079c5 */ /* 0x008fe20000000000 */
[----:B------:R-:W-:Y:S02]  /*2a60*/  FADD.FTZ R171, R171, R170 ;  /* 0x000000aaabab7221 */ /* 0x000fe40000010000 */
[----:B------:R-:W-:Y:S03]  /*2a70*/  MUFU.EX2 R184, R184 ;  /* 0x000000b800b87308 */ /* 0x000fe60000000800 */
[----:B------:R-:W-:Y:S01]  /*2a80*/  HGMMA.64x256x16.F32 R24, R152, gdesc[UR4].tnspB, RZ, !UPT, gsb0 ;  /* 0x43e0000498187df0 */ /* 0x000fe2000c0008ff */
[----:B------:R-:W-:Y:S01]  /*2a90*/  UIADD3 UR6, UR10, 0x80, URZ ;  /* 0x000000800a067890 */ /* 0x000fe2000fffe03f */
[----:B------:R-:W-:-:S03]  /*2aa0*/  UMOV UR7, 0x40000040 ;  /* 0x4000004000077882 */ /* 0x000fc60000000000 */
[----:B------:R-:W-:Y:S08]  /*2ab0*/  MUFU.EX2 R187, R187 ;  /* 0x000000bb00bb7308 */ /* 0x000ff00000000800 */
[----:B------:R-:W-:Y:S08]  /*2ac0*/  MUFU.EX2 R6, R6 ;  /* 0x0000000600067308 */ /* 0x000ff00000000800 */
[----:B------:R-:W3:Y:S08]  /*2ad0*/  MUFU.EX2 R189, R189 ;  /* 0x000000bd00bd7308 */ /* 0x000ef00000000800 */
[----:B------:R-:W-:Y:S08]  /*2ae0*/  MUFU.EX2 R186, R186 ;  /* 0x000000ba00ba7308 */ /* 0x000ff00000000800 */
[----:B------:R-:W4:Y:S08]  /*2af0*/  MUFU.EX2 R191, R191 ;  /* 0x000000bf00bf7308 */ /* 0x000f300000000800 */
[----:B------:R-:W-:Y:S08]  /*2b00*/  MUFU.EX2 R188, R188 ;  /* 0x000000bc00bc7308 */ /* 0x000ff00000000800 */
[----:B------:R-:W5:Y:S08]  /*2b10*/  MUFU.EX2 R193, R193 ;  /* 0x000000c100c17308 */ /* 0x000f700000000800 */
[----:B------:R-:W-:Y:S08]  /*2b20*/  MUFU.EX2 R190, R190 ;  /* 0x000000be00be7308 */ /* 0x000ff00000000800 */
[----:B------:R-:W-:Y:S08]  /*2b30*/  MUFU.EX2 R195, R195 ;  /* 0x000000c300c37308 */ /* 0x000ff00000000800 */
[----:B------:R-:W-:Y:S08]  /*2b40*/  MUFU.EX2 R5, R5 ;  /* 0x0000000500057308 */ /* 0x000ff00000000800 */
[----:B------:R-:W2:Y:S08]  /*2b50*/  MUFU.EX2 R192, R192 ;  /* 0x000000c000c07308 */ /* 0x000eb00000000800 */
[----:B------:R-:W-:Y:S08]  /*2b60*/  MUFU.EX2 R7, R7 ;  /* 0x0000000700077308 */ /* 0x000ff00000000800 */
[----:B------:R-:W2:Y:S08]  /*2b70*/  MUFU.EX2 R8, R8 ;  /* 0x0000000800087308 */ /* 0x000eb00000000800 */
[----:B------:R-:W-:Y:S08]  /*2b80*/  MUFU.EX2 R10, R10 ;  /* 0x0000000a000a7308 */ /* 0x000ff00000000800 */
[----:B------:R-:W2:Y:S08]  /*2b90*/  MUFU.EX2 R11, R11 ;  /* 0x0000000b000b7308 */ /* 0x000eb00000000800 */
        /* <DEDUP_REMOVED lines=18> */
[----:B------:R-:W-:Y:S01]  /*2cc0*/  MUFU.EX2 R165, R165 ;  /* 0x000000a500a57308 */ /* 0x000fe20000000800 */
[----:B------:R-:W-:-:S02]  /*2cd0*/  WARPGROUP.DEPBAR.LE gsb0, 0x0 ;  /* 0x00008000000079c5 */ /* 0x000fc40000010000 */
[----:B-1----:R-:W-:Y:S01]  /*2ce0*/  F2FP.F16.F32.PACK_AB R152, R185, R182 ;  /* 0x000000b6b998723e */ /* 0x002fe200000000ff */
[----:B------:R-:W-:Y:S01]  /*2cf0*/  FADD.FTZ R182, R182, R169 ;  /* 0x000000a9b6b67221 */ /* 0x000fe20000010000 */
[----:B---3--:R-:W-:Y:S01]  /*2d00*/  F2FP.F16.F32.PACK_AB R153, R189, R6 ;  /* 0x00000006bd99723e */ /* 0x008fe200000000ff */
[----:B------:R-:W-:Y:S01]  /*2d10*/  FADD.FTZ R6, R6, R171 ;  /* 0x000000ab06067221 */ /* 0x000fe20000010000 */
[----:B------:R-:W-:Y:S01]  /*2d20*/  F2FP.F16.F32.PACK_AB R154, R187, R184 ;  /* 0x000000b8bb9a723e */ /* 0x000fe200000000ff */
[----:B------:R-:W1:Y:S01]  /*2d30*/  MUFU.EX2 R176, R176 ;  /* 0x000000b000b07308 */ /* 0x000e620000000800 */
[----:B----4-:R-:W-:Y:S01]  /*2d40*/  F2FP.F16.F32.PACK_AB R155, R191, R186 ;  /* 0x000000babf9b723e */ /* 0x010fe200000000ff */
[----:B------:R-:W-:Y:S01]  /*2d50*/  FADD.FTZ R185, R185, R182 ;  /* 0x000000b6b9b97221 */ /* 0x000fe20000010000 */
[----:B------:R-:W-:Y:S02]  /*2d60*/  FADD.FTZ R189, R189, R6 ;  /* 0x00000006bdbd7221 */ /* 0x000fe40000010000 */
[----:B------:R-:W-:Y:S01]  /*2d70*/  WARPGROUP.ARRIVE ;  /* 0x00000000000079c5 */ /* 0x000fe20000000000 */
[----:B------:R-:W-:Y:S01]  /*2d80*/  FADD.FTZ R184, R184, R185 ;  /* 0x000000b9b8b87221 */ /* 0x000fe20000010000 */
[----:B------:R-:W-:Y:S01]  /*2d90*/  FADD.FTZ R186, R186, R189 ;  /* 0x000000bdbaba7221 */ /* 0x000fe20000010000 */
[----:B------:R-:W-:Y:S02]  /*2da0*/  MUFU.EX2 R175, R175 ;  /* 0x000000af00af7308 */ /* 0x000fe40000000800 */
[----:B------:R-:W-:Y:S01]  /*2db0*/  FADD.FTZ R187, R187, R184 ;  /* 0x000000b8bbbb7221 */ /* 0x000fe20000010000 */
[----:B------:R-:W-:Y:S01]  /*2dc0*/  HGMMA.64x256x16.F32 R24, R152, gdesc[UR4].tnspB, R24, gsb0 ;  /* 0x43e0000498187df0 */ /* 0x000fe20008000818 */
[----:B------:R-:W-:Y:S01]  /*2dd0*/  UIADD3 UR6, UR10, 0x100, URZ ;  /* 0x000001000a067890 */ /* 0x000fe2000fffe03f */
[----:B------:R-:W-:Y:S01]  /*2de0*/  FADD.FTZ R186, R191, R186 ;  /* 0x000000babfba7221 */ /* 0x000fe20000010000 */
[----:B------:R-:W-:-:S02]  /*2df0*/  UMOV UR7, 0x40000040 ;  /* 0x4000004000077882 */ /* 0x000fc40000000000 */
[----:B------:R-:W3:Y:S01]  /*2e00*/  MUFU.EX2 R178, R178 ;  /* 0x000000b200b27308 */ /* 0x000ee20000000800 */
[----:B------:R-:W-:Y:S02]  /*2e10*/  WARPGROUP.DEPBAR.LE gsb0, 0x0 ;  /* 0x00008000000079c5 */ /* 0x000fe40000010000 */
[----:B-----5:R-:W-:Y:S01]  /*2e20*/  F2FP.F16.F32.PACK_AB R152, R193, R188 ;  /* 0x000000bcc198723e */ /* 0x020fe200000000ff */
[----:B------:R-:W-:Y:S01]  /*2e30*/  FADD.FTZ R188, R188, R187 ;  /* 0x000000bbbcbc7221 */ /* 0x000fe20000010000 */
[----:B--2---:R-:W-:Y:S01]  /*2e40*/  F2FP.F16.F32.PACK_AB R153, R192, R5 ;  /* 0x00000005c099723e */ /* 0x004fe200000000ff */
[----:B------:R-:W-:Y:S01]  /*2e50*/  FADD.FTZ R5, R5, R186 ;  /* 0x000000ba05057221 */ /* 0x000fe20000010000 */
[----:B------:R-:W-:Y:S01]  /*2e60*/  F2FP.F16.F32.PACK_AB R154, R195, R190 ;  /* 0x000000bec39a723e */ /* 0x000fe200000000ff */
[----:B------:R-:W-:Y:S01]  /*2e70*/  FADD.FTZ R193, R193, R188 ;  /* 0x000000bcc1c17221 */ /* 0x000fe20000010000 */
[----:B------:R-:W-:Y:S01]  /*2e80*/  F2FP.F16.F32.PACK_AB R155, R8, R7 ;  /* 0x00000007089b723e */ /* 0x000fe200000000ff */
[----:B------:R-:W-:-:S02]  /*2e90*/  FADD.FTZ R192, R192, R5 ;  /* 0x00000005c0c07221 */ /* 0x000fc40000010000 */
[----:B------:R-:W-:Y:S01]  /*2ea0*/  FADD.FTZ R190, R190, R193 ;  /* 0x000000c1bebe7221 */ /* 0x000fe20000010000 */
[----:B------:R-:W-:Y:S01]  /*2eb0*/  WARPGROUP.ARRIVE ;  /* 0x00000000000079c5 */ /* 0x000fe20000000000 */
[----:B------:R-:W-:Y:S02]  /*2ec0*/  FADD.FTZ R7, R7, R192 ;  /* 0x000000c007077221 */ /* 0x000fe40000010000 */
[----:B------:R-:W-:Y:S02]  /*2ed0*/  FADD.FTZ R195, R195, R190 ;  /* 0x000000bec3c37221 */ /* 0x000fe40000010000 */
[----:B------:R-:W-:-:S05]  /*2ee0*/  FADD.FTZ R8, R8, R7 ;  /* 0x0000000708087221 */ /* 0x000fca0000010000 */
[----:B------:R-:W-:Y:S01]  /*2ef0*/  HGMMA.64x256x16.F32 R24, R152, gdesc[UR4].tnspB, R24, gsb0 ;  /* 0x43e0000498187df0 */ /* 0x000fe20008000818 */
[----:B------:R-:W-:Y:S01]  /*2f00*/  UIADD3 UR6, UR10, 0x180, URZ ;  /* 0x000001800a067890 */ /* 0x000fe2000fffe03f */
[----:B------:R-:W-:Y:S01]  /*2f10*/  UMOV UR7, 0x40000040 ;  /* 0x4000004000077882 */ /* 0x000fe20000000000 */
[----:B------:R-:W-:Y:S02]  /*2f20*/  WARPGROUP.DEPBAR.LE gsb0, 0x0 ;  /* 0x00008000000079c5 */ /* 0x000fe40000010000 */
[----:B------:R-:W-:Y:S01]  /*2f30*/  F2FP.F16.F32.PACK_AB R152, R11, R10 ;  /* 0x0000000a0b98723e */ /* 0x000fe200000000ff */
[----:B------:R-:W-:Y:S01]  /*2f40*/  FADD.FTZ R10, R10, R195 ;  /* 0x000000c30a0a7221 */ /* 0x000fe20000010000 */
[----:B------:R-:W-:Y:S01]  /*2f50*/  F2FP.F16.F32.PACK_AB R153, R12, R9 ;  /* 0x000000090c99723e */ /* 0x000fe200000000ff */
        /* <DEDUP_REMOVED lines=9> */
[----:B------:R-:W-:-:S08]  /*2ff0*/  FADD.FTZ R194, R194, R15 ;  /* 0x0000000fc2c27221 */ /* 0x000fd00000010000 */
        /* <DEDUP_REMOVED lines=23> */
[----:B-1----:R-:W-:Y:S01]  /*3170*/  F2FP.F16.F32.PACK_AB R153, R176, R165 ;  /* 0x000000a5b099723e */ /* 0x002fe200000000ff */
[----:B------:R-:W-:Y:S01]  /*3180*/  FADD.FTZ R165, R165, R164 ;  /* 0x000000a4a5a57221 */ /* 0x000fe20000010000 */
[----:B------:R-:W-:Y:S01]  /*3190*/  F2FP.F16.F32.PACK_AB R154, R163, R160 ;  /* 0x000000a0a39a723e */ /* 0x000fe200000000ff */
[----:B------:R-:W-:Y:S01]  /*31a0*/  FADD.FTZ R179, R179, R156 ;  /* 0x0000009cb3b37221 */ /* 0x000fe20000010000 */
[----:B---3--:R-:W-:Y:S01]  /*31b0*/  F2FP.F16.F32.PACK_AB R155, R178, R175 ;  /* 0x000000afb29b723e */ /* 0x008fe200000000ff */
[----:B------:R-:W-:-:S02]  /*31c0*/  FADD.FTZ R176, R176, R165 ;  /* 0x000000a5b0b07221 */ /* 0x000fc40000010000 */
[----:B------:R-:W-:Y:S01]  /*31d0*/  FADD.FTZ R160, R160, R179 ;  /* 0x000000b3a0a07221 */ /* 0x000fe20000010000 */
[----:B------:R-:W-:Y:S01]  /*31e0*/  WARPGROUP.ARRIVE ;  /* 0x00000000000079c5 */ /* 0x000fe20000000000 */
[----:B------:R-:W-:Y:S02]  /*31f0*/  FADD.FTZ R7, R175, R176 ;  /* 0x000000b0af077221 */ /* 0x000fe40000010000 */
[----:B------:R-:W-:Y:S02]  /*3200*/  FADD.FTZ R5, R163, R160 ;  /* 0x000000a0a3057221 */ /* 0x000fe40000010000 */
[----:B------:R-:W-:-:S08]  /*3210*/  FADD.FTZ R7, R178, R7 ;  /* 0x00000007b2077221 */ /* 0x000fd00000010000 */
[----:B------:R-:W-:Y:S03]  /*3220*/  HGMMA.64x256x16.F32 R24, R152, gdesc[UR4].tnspB, R24, gsb0 ;  /* 0x43e0000498187df0 */ /* 0x000fe60008000818 */
[----:B------:R-:W-:Y:S02]  /*3230*/  WARPGROUP.DEPBAR.LE gsb0, 0x0 ;  /* 0x00008000000079c5 */ /* 0x000fe40000010000 */
[----:B------:R1:W-:Y:S01]  /*3240*/  @!P1 SYNCS.ARRIVE.TRANS64.RED.A1T0 RZ, [R174+URZ], RZ ;  /* 0x000000ffaeff99a7 */ /* 0x0003e2000810043f */
[----:B------:R-:W-:Y:S05]  /*3250*/  @!P2 BRA `(.L_x_7350) ;  /* 0x0000002000f8a947 */ /* 0x000fea0003800000 */
[----:B------:R-:W-:Y:S01]  /*3260*/  IMAD.MOV.U32 R12, RZ, RZ, R3 ;  /* 0x000000ffff0c7224 */ /* 0x000fe200078e0003 */
[----:B------:R-:W-:Y:S01]  /*3270*/  UIADD3 UR45, UR45, -0x2, URZ ;  /* 0xfffffffe2d2d7890 */ /* 0x000fe2000fffe03f */
[----:B------:R-:W-:Y:S01]  /*3280*/  IMAD.MOV.U32 R9, RZ, RZ, R0 ;  /* 0x000000ffff097224 */ /* 0x000fe200078e0000 */
[----:B------:R-:W-:-:S10]  /*3290*/  ULDC UR27, c[0x0][0xa80] ;  /* 0x0002a000001b7ab9 */ /* 0x000fd40000000800 */
.L_x_7359:
        /* <DEDUP_REMOVED lines=8> */
[----:B--2---:R-:W-:Y:S11]  /*3320*/  @!P0 BRA `(.L_x_7351) ;  /* 0x0000000000048947 */ /* 0x004ff60003800000 */
[----:B------:R-:W-:Y:S01]  /*3330*/  BPT.TRAP 0x1 ;  /* 0x000000040000795c */ /* 0x000fe20000300000 */
.L_x_7351:
[----:B------:R-:W-:Y:S01]  /*3340*/  ULEA UR28, UR39, UR41, 0x3 ;  /* 0x00000029271c7291 */ /* 0x000fe2000f8e183f */
[----:B------:R-:W-:-:S04]  /*3350*/  MOV R0, UR38 ;  /* 0x0000002600007c02 */ /* 0x000fc80008000f00 */
[----:B------:R-:W-:-:S04]  /*3360*/  SHF.L.U32 R0, R0, 0x1f, RZ ;  /* 0x0000001f00007819 */ /* 0x000fc800000006ff */
[----:B------:R2:W3:Y:S01]  /*3370*/  SYNCS.PHASECHK.TRANS64.TRYWAIT P3, [UR28+0x32430], R0 ;  /* 0x03243000ff0075a7 */ /* 0x0004e2000806015c */
[----:B------:R-:W-:Y:S05]  /*3380*/  @!P0 BRA `(.L_x_7352) ;  /* 0x0000000000048947 */ /* 0x000fea0003800000 */
[----:B------:R-:W-:Y:S01]  /*3390*/  BPT.TRAP 0x1 ;  /* 0x000000040000795c */ /* 0x000fe20000300000 */
.L_x_7352:
[----:B---3--:R-:W-:Y:S05]  /*33a0*/  @P3 BRA `(.L_x_7353) ;  /* 0x0000000000083947 */ /* 0x008fea0003800000 */
[----:B------:R-:W3:Y:S02]  /*33b0*/  SYNCS.PHASECHK.TRANS64.TRYWAIT P3, [UR28+0x32430], R0 ;  /* 0x03243000ff0075a7 */ /* 0x000ee4000806015c */
[----:B---3--:R-:W-:Y:S05]  /*33c0*/  @!P3 BRA `(.L_x_7354) ;  /* 0x0000006c0044b947 */ /* 0x008fea0003800000 */
.L_x_7353:
[----:B------:R-:W-:Y:S01]  /*33d0*/  UIMAD UR6, UR39, 0x300, UR24 ;  /* 0x00000300270678a4 */ /* 0x000fe2000f8e0218 */
[----:B-1----:R-:W-:Y:S01]  /*33e0*/  WARPGROUP.ARRIVE ;  /* 0x00000000000079c5 */ /* 0x002fe20000000000 */
        /* <DEDUP_REMOVED lines=20> */
.L_x_7355:
[----:B------:R1:W4:Y:S01]  /*3530*/  SYNCS.PHASECHK.TRANS64.TRYWAIT P3, [UR28+0x32450], R0 ;  /* 0x03245000ff0075a7 */ /* 0x000322000806015c */
[----:B------:R-:W-:Y:S05]  /*3540*/  @!P0 BRA `(.L_x_7356) ;  /* 0x0000000000048947 */ /* 0x000fea0003800000 */
[----:B------:R-:W-:Y:S01]  /*3550*/  BPT.TRAP 0x1 ;  /* 0x000000040000795c */ /* 0x000fe20000300000 */
.L_x_7356:
[----:B----4-:R-:W-:Y:S05]  /*3560*/  @P3 BRA `(.L_x_7357) ;  /* 0x0000000000083947 */ /* 0x010fea0003800000 */
[----:B------:R-:W4:Y:S02]  /*3570*/  SYNCS.PHASECHK.TRANS64.TRYWAIT P3, [UR28+0x32450], R0 ;  /* 0x03245000ff0075a7 */ /* 0x000f24000806015c */
[----:B----4-:R-:W-:Y:S05]  /*3580*/  @!P3 BRA `(.L_x_7358) ;  /* 0x0000006800ecb947 */ /* 0x010fea0003800000 */
.L_x_7357:
[----:B------:R-:W-:Y:S01]  /*3590*/  ULEA UR6, UR44, UR41, 0xd ;  /* 0x000000292c067291 */ /* 0x000fe2000f8e683f */
[----:B------:R-:W-:Y:S01]  /*35a0*/  WARPGROUP.ARRIVE ;  /* 0x00000000000079c5 */ /* 0x000fe20000000000 */
[----:B------:R-:W-:Y:S01]  /*35b0*/  UIMAD UR7, UR39, 0xc00, UR25 ;  /* 0x00000c00270778a4 */ /* 0x000fe2000f8e0219 */
[----:B------:R-:W-:Y:S01]  /*35c0*/  IMAD.U32 R20, RZ, RZ, UR28 ;  /* 0x0000001cff147e24 */ /* 0x000fe2000f8e00ff */
[----:B------:R-:W-:Y:S01]  /*35d0*/  UIADD3 UR6, UR6, 0x22400, URZ ;  /* 0x0002240006067890 */ /* 0x000fe2000fffe03f */
[----:B------:R-:W-:Y:S01]  /*35e0*/  UMOV UR23, 0x40000040 ;  /* 0x4000004000177882 */ /* 0x000fe20000000000 */
[----:B------:R-:W-:Y:S02]  /*35f0*/  UMOV UR21, 0x40000040 ;  /* 0x4000004000157882 */ /* 0x000fe40000000000 */
[----:B------:R-:W-:Y:S01]  /*3600*/  USHF.R.U32.HI UR6, URZ, 0x4, UR6 ;  /* 0x000000043f067899 */ /* 0x000fe20008011606 */
[C---:B------:R-:W-:Y:S01]  /*3610*/  @!P1 VIADD R21, R20.reuse, 0x32440 ;  /* 0x0003244014159836 */ /* 0x040fe20000000000 */
[----:B------:R-:W-:Y:S01]  /*3620*/  UMOV UR22, UR7 ;  /* 0x0000000700167c82 */ /* 0x000fe20008000000 */
[----:B------:R-:W-:Y:S01]  /*3630*/  UIMAD UR10, UR39, 0xc00, UR26 ;  /* 0x00000c00270a78a4 */ /* 0x000fe2000f8e021a */
[----:B------:R-:W-:Y:S01]  /*3640*/  @!P1 VIADD R20, R20, 0x32460 ;  /* 0x0003246014149836 */ /* 0x000fe20000000000 */
[----:B------:R-:W-:-:S04]  /*3650*/  ULOP3.LUT UR6, UR6, 0x3fff, URZ, 0xc0, !UPT ;  /* 0x00003fff06067892 */ /* 0x000fc8000f8ec03f */
[----:B------:R-:W-:Y:S01]  /*3660*/  ULOP3.LUT UR6, UR6, 0x10000, URZ, 0xfc, !UPT ;  /* 0x0001000006067892 */ /* 0x000fe2000f8efc3f */
[----:B------:R-:W-:-:S06]  /*3670*/  @!P1 PRMT R20, RZ, 0x654, R20 ;  /* 0x00000654ff149816 */ /* 0x000fcc0000000014 */
[----:B------:R-:W-:Y:S02]  /*3680*/  UMOV UR20, UR6 ;  /* 0x0000000600147c82 */ /* 0x000fe40008000000 */
        /* <DEDUP_REMOVED lines=103> */
[----:B------:R-:W-:Y:S01]  /*3d00*/  UMOV UR6, UR10 ;  /* 0x0000000a00067c82 */ /* 0x000fe20008000000 */
[----:B------:R-:W-:Y:S01]  /*3d10*/  UMOV UR7, 0x40000040 ;  /* 0x4000004000077882 */ /* 0x000fe20000000000 */
[----:B------:R-:W-:Y:S02]  /*3d20*/  WARPGROUP.DEPBAR.LE gsb0, 0x0 ;  /* 0x00008000000079c5 */ /* 0x000fe40000010000 */
[----:B------:R-:W-:-:S06]  /*3d30*/  WARPGROUP.ARRIVE ;  /* 0x00000000000079c5 */ /* 0x000fcc0000000000 */
[----:B------:R-:W-:Y:S03]  /*3d40*/  HGMMA.64x96x16.F32 R152, gdesc[UR20], R152, gsb0 ;  /* 0x01600000149879f0 */ /* 0x000fe60008000898 */
[----:B------:R-:W-:Y:S02]  /*3d50*/  WARPGROUP.DEPBAR.LE gsb0, 0x0 ;  /* 0x00008000000079c5 */ /* 0x000fe40000010000 */
[----:B-123--:R-:W-:-:S04]  /*3d60*/  FMNMX.FTZ R0, R152, R9, !PT ;  /* 0x0000000998007209 */ /* 0x00efc80007810000 */
[----:B------:R-:W-:-:S04]  /*3d70*/  FMNMX.FTZ R3, R153, R0, !PT ;  /* 0x0000000099037209 */ /* 0x000fc80007810000 */
[----:B------:R-:W-:-:S04]  /*3d80*/  FMNMX.FTZ R0, R156, R3, !PT ;  /* 0x000000039c007209 */ /* 0x000fc80007810000 */
[----:B------:R-:W-:-:S04]  /*3d90*/  FMNMX.FTZ R3, R157, R0, !PT ;  /* 0x000000009d037209 */ /* 0x000fc80007810000 */
[----:B------:R-:W-:-:S04]  /*3da0*/  FMNMX.FTZ R0, R160, R3, !PT ;  /* 0x00000003a0007209 */ /* 0x000fc80007810000 */
        /* <DEDUP_REMOVED lines=37> */
[----:B------:R-:W-:-:S03]  /*4000*/  FMNMX.FTZ R0, R190, R3, !PT ;  /* 0x00000003be007209 */ /* 0x000fc60007810000 */
[----:B------:R-:W1:Y:S01]  /*4010*/  SHFL.BFLY PT, R11, R4, 0x2, 0x1f ;  /* 0x0c401f00040b7f89 */ /* 0x000e6200000e0000 */
[----:B------:R-:W-:-:S04]  /*4020*/  FMNMX.FTZ R3, R191, R0, !PT ;  /* 0x00000000bf037209 */ /* 0x000fc80007810000 */
[----:B------:R-:W-:-:S04]  /*4030*/  FMNMX.FTZ R0, R194, R3, !PT ;  /* 0x00000003c2007209 */ /* 0x000fc80007810000 */
[----:B------:R-:W-:-:S04]  /*4040*/  FMNMX.FTZ R3, R195, R0, !PT ;  /* 0x00000000c3037209 */ /* 0x000fc80007810000 */
[----:B------:R-:W-:-:S04]  /*4050*/  FMNMX.FTZ R0, R198, R3, !PT ;  /* 0x00000003c6007209 */ /* 0x000fc80007810000 */
[----:B------:R-:W-:-:S05]  /*4060*/  FMNMX.FTZ R3, R199, R0, !PT ;  /* 0x00000000c7037209 */ /* 0x000fca0007810000 */
[----:B------:R-:W2:Y:S01]  /*4070*/  SHFL.BFLY PT, R0, R3, 0x2, 0x1f ;  /* 0x0c401f0003007f89 */ /* 0x000ea200000e0000 */
[----:B-1----:R-:W-:-:S05]  /*4080*/  FMNMX.FTZ R8, R4, R11, !PT ;  /* 0x0000000b04087209 */ /* 0x002fca0007810000 */
[----:B------:R-:W1:Y:S01]  /*4090*/  SHFL.BFLY PT, R11, R8, 0x1, 0x1f ;  /* 0x0c201f00080b7f89 */ /* 0x000e6200000e0000 */
[----:B--2---:R-:W-:-:S05]  /*40a0*/  FMNMX.FTZ R10, R3, R0, !PT ;  /* 0x00000000030a7209 */ /* 0x004fca0007810000 */
[----:B------:R-:W2:Y:S01]  /*40b0*/  SHFL.BFLY PT, R13, R10, 0x1, 0x1f ;  /* 0x0c201f000a0d7f89 */ /* 0x000ea200000e0000 */
[----:B-1----:R-:W-:-:S05]  /*40c0*/  FMNMX.FTZ R0, R8, R11, !PT ;  /* 0x0000000b08007209 */ /* 0x002fca0007810000 */
[C---:B------:R-:W-:Y:S01]  /*40d0*/  FADD.FTZ R4, -R0.reuse, R9 ;  /* 0x0000000900047221 */ /* 0x040fe20000010100 */
[----:B------:R-:W-:-:S03]  /*40e0*/  FMUL.FTZ R11, R0, UR27 ;  /* 0x0000001b000b7c20 */ /* 0x000fc60008410000 */
[----:B------:R-:W-:Y:S01]  /*40f0*/  FMUL.FTZ R4, R4, UR27 ;  /* 0x0000001b04047c20 */ /* 0x000fe20008410000 */
[--C-:B------:R-:W-:Y:S01]  /*4100*/  FFMA.FTZ R156, R156, UR27, -R11.reuse ;  /* 0x0000001b9c9c7c23 */ /* 0x100fe2000801080b */
[--C-:B------:R-:W-:Y:S01]  /*4110*/  FFMA.FTZ R9, R152, UR27, -R11.reuse ;  /* 0x0000001b98097c23 */ /* 0x100fe2000801080b */
[----:B------:R-:W-:Y:S01]  /*4120*/  FFMA.FTZ R8, R153, UR27, -R11 ;  /* 0x0000001b99087c23 */ /* 0x000fe2000801080b */
[----:B------:R1:W3:Y:S01]  /*4130*/  MUFU.EX2 R6, R4 ;  /* 0x0000000400067308 */ /* 0x0002e20000000800 */
[----:B------:R-:W-:Y:S01]  /*4140*/  VIADD R153, R18, 0x8 ;  /* 0x0000000812997836 */ /* 0x000fe20000000000 */
[----:B------:R-:W-:-:S06]  /*4150*/  @!P1 PRMT R152, RZ, 0x654, R21 ;  /* 0x00000654ff989816 */ /* 0x000fcc0000000015 */
[----:B------:R-:W-:Y:S01]  /*4160*/  MUFU.EX2 R9, R9 ;  /* 0x0000000900097308 */ /* 0x000fe20000000800 */
[----:B--2---:R-:W-:Y:S01]  /*4170*/  FMNMX.FTZ R3, R10, R13, !PT ;  /* 0x0000000d0a037209 */ /* 0x004fe20007810000 */
[----:B------:R-:W-:Y:S01]  /*4180*/  FFMA.FTZ R13, R157, UR27, -R11 ;  /* 0x0000001b9d0d7c23 */ /* 0x000fe2000801080b */
[----:B-1----:R-:W-:-:S03]  /*4190*/  IADD3 R4, -R18, 0xb, RZ ;  /* 0x0000000b12047810 */ /* 0x002fc60007ffe1ff */
[C---:B------:R-:W-:Y:S01]  /*41a0*/  FADD.FTZ R12, -R3.reuse, R12 ;  /* 0x0000000c030c7221 */ /* 0x040fe20000010100 */
[----:B------:R-:W-:Y:S01]  /*41b0*/  FMUL.FTZ R157, R3, UR27 ;  /* 0x0000001b039d7c20 */ /* 0x000fe20008410000 */
[----:B------:R1:W-:Y:S01]  /*41c0*/  MUFU.EX2 R10, R156 ;  /* 0x0000009c000a7308 */ /* 0x0003e20000000800 */
[----:B------:R2:W-:Y:S06]  /*41d0*/  BAR.ARV R4, 0x100 ;  /* 0x000400040000751d */ /* 0x0005ec0000002000 */
[----:B------:R-:W-:Y:S01]  /*41e0*/  FMUL.FTZ R12, R12, UR27 ;  /* 0x0000001b0c0c7c20 */ /* 0x000fe20008410000 */
[--C-:B------:R-:W-:Y:S01]  /*41f0*/  FFMA.FTZ R15, R154, UR27, -R157.reuse ;  /* 0x0000001b9a0f7c23 */ /* 0x100fe2000801089d */
[--C-:B------:R-:W-:Y:S01]  /*4200*/  FFMA.FTZ R14, R155, UR27, -R157.reuse ;  /* 0x0000001b9b0e7c23 */ /* 0x100fe2000801089d */
[--C-:B-1----:R-:W-:Y:S01]  /*4210*/  FFMA.FTZ R156, R159, UR27, -R157.reuse ;  /* 0x0000001b9f9c7c23 */ /* 0x102fe2000801089d */
[----:B------:R-:W-:Y:S01]  /*4220*/  FFMA.FTZ R158, R158, UR27, -R157 ;  /* 0x0000001b9e9e7c23 */ /* 0x000fe2000801089d */
[----:B------:R1:W-:Y:S01]  /*4230*/  @!P1 SYNCS.ARRIVE.TRANS64.RED.A1T0 RZ, [R152+URZ], RZ ;  /* 0x000000ff98ff99a7 */ /* 0x0003e2000810043f */
[----:B------:R-:W4:Y:S01]  /*4240*/  MUFU.EX2 R12, R12 ;  /* 0x0000000c000c7308 */ /* 0x000f220000000800 */
[-C--:B---3--:R-:W-:Y:S01]  /*4250*/  FMUL.FTZ R24, R24, R6.reuse ;  /* 0x0000000618187220 */ /* 0x088fe20000410000 */
        /* <DEDUP_REMOVED lines=31> */
[----:B------:R5:W-:Y:S01]  /*4450*/  BAR.SYNC.DEFER_BLOCKING R153, 0x100 ;  /* 0x000400990000751d */ /* 0x000be20000010000 */
        /* <DEDUP_REMOVED lines=103> */
[--C-:B--2---:R-:W-:Y:S01]  /*4ad0*/  FFMA.FTZ R158, R160, UR27, -R11.reuse ;  /* 0x0000001ba09e7c23 */ /* 0x104fe2000801080b */
[----:B---3--:R-:W-:Y:S01]  /*4ae0*/  F2FP.F16.F32.PACK_AB R154, R13, R10 ;  /* 0x0000000a0d9a723e */ /* 0x008fe200000000ff */
[--C-:B------:R-:W-:Y:S01]  /*4af0*/  FFMA.FTZ R159, R161, UR27, -R11.reuse ;  /* 0x0000001ba19f7c23 */ /* 0x100fe2000801080b */
[----:B-----5:R-:W-:Y:S01]  /*4b00*/  F2FP.F16.F32.PACK_AB R153, R14, R15 ;  /* 0x0000000f0e99723e */ /* 0x020fe200000000ff */
[--C-:B------:R-:W-:Y:S01]  /*4b10*/  FFMA.FTZ R160, R164, UR27, -R11.reuse ;  /* 0x0000001ba4a07c23 */ /* 0x100fe2000801080b */
[----:B------:R-:W-:Y:S01]  /*4b20*/  F2FP.F16.F32.PACK_AB R155, R156, R21 ;  /* 0x000000159c9b723e */ /* 0x000fe200000000ff */
[----:B------:R-:W-:Y:S01]  /*4b30*/  FFMA.FTZ R161, R165, UR27, -R11 ;  /* 0x0000001ba5a17c23 */ /* 0x000fe2000801080b */
[--C-:B------:R-:W-:Y:S01]  /*4b40*/  FFMA.FTZ R162, R162, UR27, -R157.reuse ;  /* 0x0000001ba2a27c23 */ /* 0x100fe2000801089d */
[--C-:B------:R-:W-:Y:S01]  /*4b50*/  FFMA.FTZ R163, R163, UR27, -R157.reuse ;  /* 0x0000001ba3a37c23 */ /* 0x100fe2000801089d */
[----:B------:R-:W-:Y:S01]  /*4b60*/  WARPGROUP.ARRIVE ;  /* 0x00000000000079c5 */ /* 0x000fe20000000000 */
[--C-:B------:R-:W-:Y:S01]  /*4b70*/  FFMA.FTZ R164, R166, UR27, -R157.reuse ;  /* 0x0000001ba6a47c23 */ /* 0x100fe2000801089d */
[----:B------:R-:W-:Y:S01]  /*4b80*/  FFMA.FTZ R165, R167, UR27, -R157 ;  /* 0x0000001ba7a57c23 */ /* 0x000fe2000801089d */
[----:B------:R-:W-:Y:S01]  /*4b90*/  MUFU.EX2 R158, R158 ;  /* 0x0000009e009e7308 */ /* 0x000fe20000000800 */
[--C-:B------:R-:W-:Y:S01]  /*4ba0*/  FFMA.FTZ R166, R168, UR27, -R11.reuse ;  /* 0x0000001ba8a67c23 */ /* 0x100fe2000801080b */
[--C-:B------:R-:W-:Y:S01]  /*4bb0*/  FFMA.FTZ R167, R169, UR27, -R11.reuse ;  /* 0x0000001ba9a77c23 */ /* 0x100fe2000801080b */
[----:B------:R-:W-:Y:S01]  /*4bc0*/  HGMMA.64x256x16.F32 R24, R152, gdesc[UR4].tnspB, R24, gsb0 ;  /* 0x43e0000498187df0 */ /* 0x000fe20008000818 */
[----:B------:R-:W-:Y:S01]  /*4bd0*/  UIADD3 UR6, UR10, 0x80, URZ ;  /* 0x000000800a067890 */ /* 0x000fe2000fffe03f */
[--C-:B------:R-:W-:Y:S01]  /*4be0*/  FFMA.FTZ R168, R172, UR27, -R11.reuse ;  /* 0x0000001baca87c23 */ /* 0x100fe2000801080b */
[----:B------:R-:W-:Y:S01]  /*4bf0*/  UMOV UR7, 0x40000040 ;  /* 0x4000004000077882 */ /* 0x000fe20000000000 */
[----:B------:R-:W-:Y:S01]  /*4c00*/  FFMA.FTZ R169, R173, UR27, -R11 ;  /* 0x0000001bada97c23 */ /* 0x000fe2000801080b */
[----:B------:R-:W1:Y:S01]  /*4c10*/  MUFU.EX2 R159, R159 ;  /* 0x0000009f009f7308 */ /* 0x000e620000000800 */
[--C-:B------:R-:W-:Y:S01]  /*4c20*/  FFMA.FTZ R170, R170, UR27, -R157.reuse ;  /* 0x0000001baaaa7c23 */ /* 0x100fe2000801089d */
[--C-:B------:R-:W-:Y:S01]  /*4c30*/  FFMA.FTZ R171, R171, UR27, -R157.reuse ;  /* 0x0000001babab7c23 */ /* 0x100fe2000801089d */
[--C-:B------:R-:W-:Y:S01]  /*4c40*/  FFMA.FTZ R172, R174, UR27, -R157.reuse ;  /* 0x0000001baeac7c23 */ /* 0x100fe2000801089d */
[----:B------:R-:W-:Y:S01]  /*4c50*/  FFMA.FTZ R173, R175, UR27, -R157 ;  /* 0x0000001bafad7c23 */ /* 0x000fe2000801089d */
[--C-:B------:R-:W-:Y:S01]  /*4c60*/  FFMA.FTZ R174, R176, UR27, -R11.reuse ;  /* 0x0000001bb0ae7c23 */ /* 0x100fe2000801080b */
[--C-:B------:R-:W-:Y:S01]  /*4c70*/  FFMA.FTZ R175, R177, UR27, -R11.reuse ;  /* 0x0000001bb1af7c23 */ /* 0x100fe2000801080b */
[--C-:B------:R-:W-:Y:S01]  /*4c80*/  FFMA.FTZ R176, R180, UR27, -R11.reuse ;  /* 0x0000001bb4b07c23 */ /* 0x100fe2000801080b */
[----:B------:R-:W-:Y:S01]  /*4c90*/  MUFU.EX2 R160, R160 ;  /* 0x000000a000a07308 */ /* 0x000fe20000000800 */
[----:B------:R-:W-:Y:S01]  /*4ca0*/  FFMA.FTZ R177, R181, UR27, -R11 ;  /* 0x0000001bb5b17c23 */ /* 0x000fe2000801080b */
[--C-:B------:R-:W-:Y:S01]  /*4cb0*/  FFMA.FTZ R178, R178, UR27, -R157.reuse ;  /* 0x0000001bb2b27c23 */ /* 0x100fe2000801089d */
[--C-:B------:R-:W-:Y:S01]  /*4cc0*/  FFMA.FTZ R179, R179, UR27, -R157.reuse ;  /* 0x0000001bb3b37c23 */ /* 0x100fe2000801089d */
[--C-:B------:R-:W-:Y:S01]  /*4cd0*/  FFMA.FTZ R180, R182, UR27, -R157.reuse ;  /* 0x0000001bb6b47c23 */ /* 0x100fe2000801089d */
[----:B------:R-:W-:Y:S01]  /*4ce0*/  FFMA.FTZ R181, R183, UR27, -R157 ;  /* 0x0000001bb7b57c23 */ /* 0x000fe2000801089d */
[--C-:B------:R-:W-:Y:S01]  /*4cf0*/  FFMA.FTZ R182, R184, UR27, -R11.reuse ;  /* 0x0000001bb8b67c23 */ /* 0x100fe2000801080b */
[--C-:B------:R-:W-:Y:S01]  /*4d00*/  FFMA.FTZ R183, R185, UR27, -R11.reuse ;  /* 0x0000001bb9b77c23 */ /* 0x100fe2000801080b */
[----:B------:R-:W-:Y:S01]  /*4d10*/  MUFU.EX2 R161, R161 ;  /* 0x000000a100a17308 */ /* 0x000fe20000000800 */
[--C-:B------:R-:W-:Y:S01]  /*4d20*/  FFMA.FTZ R184, R188, UR27, -R11.reuse ;  /* 0x0000001bbcb87c23 */ /* 0x100fe2000801080b */
[----:B------:R-:W-:Y:S01]  /*4d30*/  FFMA.FTZ R185, R189, UR27, -R11 ;  /* 0x0000001bbdb97c23 */ /* 0x000fe2000801080b */
[--C-:B------:R-:W-:Y:S01]  /*4d40*/  FFMA.FTZ R186, R186, UR27, -R157.reuse ;  /* 0x0000001bbaba7c23 */ /* 0x100fe2000801089d */
[--C-:B------:R-:W-:Y:S01]  /*4d50*/  FFMA.FTZ R187, R187, UR27, -R157.reuse ;  /* 0x0000001bbbbb7c23 */ /* 0x100fe2000801089d */
[--C-:B------:R-:W-:Y:S01]  /*4d60*/  FFMA.FTZ R188, R190, UR27, -R157.reuse ;  /* 0x0000001bbebc7c23 */ /* 0x100fe2000801089d */
[----:B------:R-:W-:Y:S01]  /*4d70*/  FFMA.FTZ R189, R191, UR27, -R157 ;  /* 0x0000001bbfbd7c23 */ /* 0x000fe2000801089d */
[--C-:B------:R-:W-:Y:S01]  /*4d80*/  FFMA.FTZ R191, R193, UR27, -R11.reuse ;  /* 0x0000001bc1bf7c23 */ /* 0x100fe2000801080b */
[----:B------:R-:W-:Y:S01]  /*4d90*/  MUFU.EX2 R162, R162 ;  /* 0x000000a200a27308 */ /* 0x000fe20000000800 */
[----:B------:R-:W-:Y:S01]  /*4da0*/  FFMA.FTZ R190, R192, UR27, -R11 ;  /* 0x0000001bc0be7c23 */ /* 0x000fe2000801080b */
[----:B------:R-:W-:Y:S01]  /*4db0*/  FFMA.FTZ R193, R194, UR27, -R157 ;  /* 0x0000001bc2c17c23 */ /* 0x000fe2000801089d */
[----:B------:R-:W-:Y:S01]  /*4dc0*/  FFMA.FTZ R192, R196, UR27, -R11 ;  /* 0x0000001bc4c07c23 */ /* 0x000fe2000801080b */
[----:B------:R-:W-:Y:S01]  /*4dd0*/  FFMA.FTZ R194, R195, UR27, -R157 ;  /* 0x0000001bc3c27c23 */ /* 0x000fe2000801089d */
[----:B------:R-:W-:Y:S01]  /*4de0*/  FFMA.FTZ R11, R197, UR27, -R11 ;  /* 0x0000001bc50b7c23 */ /* 0x000fe2000801080b */
[--C-:B------:R-:W-:Y:S01]  /*4df0*/  FFMA.FTZ R195, R198, UR27, -R157.reuse ;  /* 0x0000001bc6c37c23 */ /* 0x100fe2000801089d */
[----:B------:R-:W-:Y:S01]  /*4e00*/  FFMA.FTZ R196, R199, UR27, -R157 ;  /* 0x0000001bc7c47c23 */ /* 0x000fe2000801089d */
[----:B------:R-:W2:Y:S01]  /*4e10*/  MUFU.EX2 R163, R163 ;  /* 0x000000a300a37308 */ /* 0x000ea20000000800 */
[----:B------:R-:W-:Y:S01]  /*4e20*/  FFMA.FTZ R5, R6, R5, R9 ;  /* 0x0000000506057223 */ /* 0x000fe20000010009 */
[----:B------:R-:W-:Y:S01]  /*4e30*/  FFMA.FTZ R7, R12, R7, R15 ;  /* 0x000000070c077223 */ /* 0x000fe2000001000f */
[----:B------:R-:W-:-:S02]  /*4e40*/  IMAD.MOV.U32 R12, RZ, RZ, R3 ;  /* 0x000000ffff0c7224 */ /* 0x000fc400078e0003 */
[----:B------:R-:W-:Y:S01]  /*4e50*/  FADD.FTZ R5, R8, R5 ;  /* 0x0000000508057221 */ /* 0x000fe20000010000 */
[----:B------:R-:W-:Y:S01]  /*4e60*/  FADD.FTZ R14, R14, R7 ;  /* 0x000000070e0e7221 */ /* 0x000fe20000010000 */
[----:B------:R-:W-:Y:S01]  /*4e70*/  IMAD.MOV.U32 R9, RZ, RZ, R0 ;  /* 0x000000ffff097224 */ /* 0x000fe200078e0000 */
[----:B------:R-:W-:Y:S01]  /*4e80*/  MUFU.EX2 R164, R164 ;  /* 0x000000a400a47308 */ /* 0x000fe20000000800 */
[----:B------:R-:W-:Y:S01]  /*4e90*/  FADD.FTZ R10, R10, R5 ;  /* 0x000000050a0a7221 */ /* 0x000fe20000010000 */
[----:B------:R-:W-:-:S03]  /*4ea0*/  FADD.FTZ R21, R21, R14 ;  /* 0x0000000e15157221 */ /* 0x000fc60000010000 */
[----:B------:R-:W-:Y:S01]  /*4eb0*/  FADD.FTZ R13, R13, R10 ;  /* 0x0000000a0d0d7221 */ /* 0x000fe20000010000 */
[----:B------:R-:W-:Y:S02]  /*4ec0*/  FADD.FTZ R21, R156, R21 ;  /* 0x000000159c157221 */ /* 0x000fe40000010000 */
[----:B------:R-:W3:Y:S08]  /*4ed0*/  MUFU.EX2 R165, R165 ;  /* 0x000000a500a57308 */ /* 0x000ef00000000800 */
[----:B------:R-:W-:Y:S08]  /*4ee0*/  MUFU.EX2 R166, R166 ;  /* 0x000000a600a67308 */ /* 0x000ff00000000800 */
[----:B------:R-:W4:Y:S08]  /*4ef0*/  MUFU.EX2 R167, R167 ;  /* 0x000000a700a77308 */ /* 0x000f300000000800 */
[----:B------:R-:W-:Y:S08]  /*4f00*/  MUFU.EX2 R168, R168 ;  /* 0x000000a800a87308 */ /* 0x000ff00000000800 */
[----:B------:R-:W-:Y:S08]  /*4f10*/  MUFU.EX2 R169, R169 ;  /* 0x000000a900a97308 */ /* 0x000ff00000000800 */
[----:B------:R-:W-:Y:S08]  /*4f20*/  MUFU.EX2 R170, R170 ;  /* 0x000000aa00aa7308 */ /* 0x000ff00000000800 */
[----:B------:R-:W5:Y:S08]  /*4f30*/  MUFU.EX2 R171, R171 ;  /* 0x000000ab00ab7308 */ /* 0x000f700000000800 */
[----:B------:R-:W-:Y:S08]  /*4f40*/  MUFU.EX2 R172, R172 ;  /* 0x000000ac00ac7308 */ /* 0x000ff00000000800 */
[----:B------:R-:W5:Y:S08]  /*4f50*/  MUFU.EX2 R173, R173 ;  /* 0x000000ad00ad7308 */ /* 0x000f700000000800 */
[----:B------:R-:W-:Y:S08]  /*4f60*/  MUFU.EX2 R174, R174 ;  /* 0x000000ae00ae7308 */ /* 0x000ff00000000800 */
[----:B------:R-:W5:Y:S08]  /*4f70*/  MUFU.EX2 R175, R175 ;  /* 0x000000af00af7308 */ /* 0x000f700000000800 */
        /* <DEDUP_REMOVED lines=16> */
[----:B------:R-:W-:Y:S01]  /*5080*/  MUFU.EX2 R192, R192 ;  /* 0x000000c000c07308 */ /* 0x000fe20000000800 */
[----:B------:R-:W-:-:S02]  /*5090*/  WARPGROUP.DEPBAR.LE gsb0, 0x0 ;  /* 0x00008000000079c5 */ /* 0x000fc40000010000 */
[----:B-1----:R-:W-:Y:S01]  /*50a0*/  F2FP.F16.F32.PACK_AB R152, R159, R158 ;  /* 0x0000009e9f98723e */ /* 0x002fe200000000ff */
[----:B------:R-:W-:Y:S01]  /*50b0*/  FADD.FTZ R158, R158, R13 ;  /* 0x0000000d9e9e7221 */ /* 0x000fe20000010000 */
[----:B--2---:R-:W-:Y:S01]  /*50c0*/  F2FP.F16.F32.PACK_AB R153, R163, R162 ;  /* 0x000000a2a399723e */ /* 0x004fe200000000ff */
[----:B------:R-:W-:Y:S01]  /*50d0*/  FADD.FTZ R162, R162, R21 ;  /* 0x00000015a2a27221 */ /* 0x000fe20000010000 */
[----:B------:R-:W-:Y:S01]  /*50e0*/  F2FP.F16.F32.PACK_AB R154, R161, R160 ;  /* 0x000000a0a19a723e */ /* 0x000fe200000000ff */
[----:B------:R-:W-:Y:S01]  /*50f0*/  MUFU.EX2 R11, R11 ;  /* 0x0000000b000b7308 */ /* 0x000fe20000000800 */
[----:B---3--:R-:W-:Y:S01]  /*5100*/  F2FP.F16.F32.PACK_AB R155, R165, R164 ;  /* 0x000000a4a59b723e */ /* 0x008fe200000000ff */
        /* <DEDUP_REMOVED lines=11> */
[----:B------:R-:W1:Y:S08]  /*51c0*/  MUFU.EX2 R194, R194 ;  /* 0x000000c200c27308 */ /* 0x000e700000000800 */
[----:B------:R-:W-:Y:S08]  /*51d0*/  MUFU.EX2 R195, R195 ;  /* 0x000000c300c37308 */ /* 0x000ff00000000800 */
[----:B------:R-:W2:Y:S01]  /*51e0*/  MUFU.EX2 R196, R196 ;  /* 0x000000c400c47308 */ /* 0x000ea20000000800 */
[----:B------:R-:W-:-:S02]  /*51f0*/  WARPGROUP.DEPBAR.LE gsb0, 0x0 ;  /* 0x00008000000079c5 */ /* 0x000fc40000010000 */
[----:B----4-:R-:W-:Y:S01]  /*5200*/  F2FP.F16.F32.PACK_AB R152, R167, R166 ;  /* 0x000000a6a798723e */ /* 0x010fe200000000ff */
[----:B------:R-:W-:Y:S01]  /*5210*/  FADD.FTZ R166, R166, R161 ;  /* 0x000000a1a6a67221 */ /* 0x000fe20000010000 */
[----:B-----5:R-:W-:Y:S01]  /*5220*/  F2FP.F16.F32.PACK_AB R153, R171, R170 ;  /* 0x000000aaab99723e */ /* 0x020fe200000000ff */
[----:B------:R-:W-:Y:S01]  /*5230*/  FADD.FTZ R170, R170, R165 ;  /* 0x000000a5aaaa7221 */ /* 0x000fe20000010000 */
[----:B------:R-:W-:Y:S01]  /*5240*/  F2FP.F16.F32.PACK_AB R154, R169, R168 ;  /* 0x000000a8a99a723e */ /* 0x000fe200000000ff */
[----:B------:R-:W-:Y:S01]  /*5250*/  FADD.FTZ R167, R167, R166 ;  /* 0x000000a6a7a77221 */ /* 0x000fe20000010000 */
[----:B------:R-:W-:Y:S01]  /*5260*/  F2FP.F16.F32.PACK_AB R155, R173, R172 ;  /* 0x000000acad9b723e */ /* 0x000fe200000000ff */
[----:B------:R-:W-:Y:S02]  /*5270*/  FADD.FTZ R171, R171, R170 ;  /* 0x000000aaabab7221 */ /* 0x000fe40000010000 */
[----:B------:R-:W-:Y:S01]  /*5280*/  FADD.FTZ R168, R168, R167 ;  /* 0x000000a7a8a87221 */ /* 0x000fe20000010000 */
[----:B------:R-:W-:Y:S01]  /*5290*/  WARPGROUP.ARRIVE ;  /* 0x00000000000079c5 */ /* 0x000fe20000000000 */
[----:B------:R-:W-:-:S02]  /*52a0*/  FADD.FTZ R172, R172, R171 ;  /* 0x000000abacac7221 */ /* 0x000fc40000010000 */
[----:B------:R-:W-:Y:S02]  /*52b0*/  FADD.FTZ R169, R169, R168 ;  /* 0x000000a8a9a97221 */ /* 0x000fe40000010000 */
[----:B------:R-:W-:Y:S01]  /*52c0*/  FADD.FTZ R173, R173, R172 ;  /* 0x000000acadad7221 */ /* 0x000fe20000010000 */
        /* <DEDUP_REMOVED lines=44> */
[----:B--2---:R-:W-:Y:S01]  /*5590*/  F2FP.F16.F32.PACK_AB R155, R196, R195 ;  /* 0x000000c3c49b723e */ /* 0x004fe200000000ff */
        /* <DEDUP_REMOVED lines=9> */
[----:B------:R-:W-:Y:S05]  /*5630*/  @P2 BRA `(.L_x_7359) ;  /* 0xffffffdc00182947 */ /* 0x000fea000383ffff */
.L_x_7350:
[----:B------:R-:W3:Y:S01]  /*5640*/  SHFL.BFLY PT, R6, R5, 0x2, 0x1f ;  /* 0x0c401f0005067f89 */ /* 0x000ee200000e0000 */
[C---:B------:R-:W-:Y:S01]  /*5650*/  IADD3 R10, P0, R16.reuse, 0x20, RZ ;  /* 0x00000020100a7810 */ /* 0x040fe20007f1e0ff */
[----:B------:R-:W-:Y:S01]  /*5660*/  UIADD3 UR34, -UR37, URZ, URZ ;  /* 0x0000003f25227290 */ /* 0x000fe2000fffe13f */
[----:B------:R-:W-:Y:S01]  /*5670*/  IADD3 R165, P3, R16, 0x4000, RZ ;  /* 0x0000400010a57810 */ /* 0x000fe20007f7e0ff */
[----:B------:R-:W4:Y:S01]  /*5680*/  SHFL.BFLY PT, R8, R7, 0x2, 0x1f ;  /* 0x0c401f0007087f89 */ /* 0x000f2200000e0000 */
[----:B------:R-:W-:Y:S01]  /*5690*/  LOP3.LUT R9, R10, 0x380, RZ, 0xc0, !PT ;  /* 0x000003800a097812 */ /* 0x000fe200078ec0ff */
[----:B------:R-:W-:Y:S01]  /*56a0*/  ULDC UR4, c[0x0][0xea8] ;  /* 0x0003aa0000047ab9 */ /* 0x000fe20000000800 */
[C---:B------:R-:W-:Y:S01]  /*56b0*/  IADD3 R11, P2, R16.reuse, 0x4060, RZ ;  /* 0x00004060100b7810 */ /* 0x040fe20007f5e0ff */
[----:B------:R-:W-:Y:S01]  /*56c0*/  UIADD3 UR35, -UR36, URZ, URZ ;  /* 0x0000003f24237290 */ /* 0x000fe2000fffe13f */
[----:B------:R-:W-:Y:S01]  /*56d0*/  LOP3.LUT R164, R165, 0x380, RZ, 0xc0, !PT ;  /* 0x00000380a5a47812 */ /* 0x000fe200078ec0ff */
[----:B------:R-:W-:Y:S01]  /*56e0*/  UIMAD UR34, UR4, UR34, UR43 ;  /* 0x00000022042272a4 */ /* 0x000fe2000f8e022b */
[----:B------:R-:W-:Y:S01]  /*56f0*/  IADD3 R163, P1, R16, 0x40, RZ ;  /* 0x0000004010a37810 */ /* 0x000fe20007f3e0ff */
[----:B------:R-:W-:Y:S01]  /*5700*/  ULDC.64 UR8, c[0x0][0xc70] ;  /* 0x00031c0000087ab9 */ /* 0x000fe20000000a00 */
[----:B------:R-:W-:Y:S01]  /*5710*/  SHF.R.U64 R164, R164, 0x3, RZ ;  /* 0x00000003a4a47819 */ /* 0x000fe200000012ff */
[----:B------:R-:W-:Y:S01]  /*5720*/  ULDC UR4, c[0x0][0xeb4] ;  /* 0x0003ad0000047ab9 */ /* 0x000fe20000000800 */
[----:B------:R-:W-:Y:S01]  /*5730*/  IADD3 R12, P4, R16, 0x60, RZ ;  /* 0x00000060100c7810 */ /* 0x000fe20007f9e0ff */
[----:B------:R-:W-:Y:S01]  /*5740*/  UIMAD UR35, UR4, UR35, UR37 ;  /* 0x00000023042372a4 */ /* 0x000fe2000f8e0225 */
[----:B------:R-:W-:Y:S01]  /*5750*/  LOP3.LUT R164, R164, R165, RZ, 0x3c, !PT ;  /* 0x000000a5a4a47212 */ /* 0x000fe200078e3cff */
[----:B------:R-:W-:Y:S01]  /*5760*/  IMAD.X R165, RZ, RZ, R17, P3 ;  /* 0x000000ffffa57224 */ /* 0x000fe200018e0611 */
[----:B------:R-:W-:Y:S01]  /*5770*/  IADD3 R177, P3, R16, 0x8060, RZ ;  /* 0x0000806010b17810 */ /* 0x000fe20007f7e0ff */
[----:B------:R-:W-:Y:S01]  /*5780*/  USHF.L.U32 UR34, UR34, 0x7, URZ ;  /* 0x0000000722227899 */ /* 0x000fe2000800063f */
[----:B------:R-:W-:Y:S01]  /*5790*/  LOP3.LUT R162, R163, 0x380, RZ, 0xc0, !PT ;  /* 0x00000380a3a27812 */ /* 0x000fe200078ec0ff */
[----:B------:R-:W-:Y:S01]  /*57a0*/  USHF.R.S32.HI UR4, URZ, 0x1f, UR35 ;  /* 0x0000001f3f047899 */ /* 0x000fe20008011423 */
[----:B------:R-:W-:Y:S01]  /*57b0*/  LOP3.LUT R176, R177, 0x380, RZ, 0xc0, !PT ;  /* 0x00000380b1b07812 */ /* 0x000fe200078ec0ff */
[----:B---3--:R-:W-:Y:S01]  /*57c0*/  FADD.FTZ R6, R6, R5 ;  /* 0x0000000506067221 */ /* 0x008fe20000010000 */
[----:B------:R-:W-:Y:S01]  /*57d0*/  LOP3.LUT R5, R12, 0x380, RZ, 0xc0, !PT ;  /* 0x000003800c057812 */ /* 0x000fe200078ec0ff */
[----:B------:R-:W-:Y:S01]  /*57e0*/  UIMAD UR6, UR4, UR8, URZ ;  /* 0x00000008040672a4 */ /* 0x000fe2000f8e023f */
[----:B------:R-:W-:Y:S01]  /*57f0*/  SHF.R.U64 R176, R176, 0x3, RZ ;  /* 0x00000003b0b07819 */ /* 0x000fe200000012ff */
[----:B----4-:R-:W-:Y:S01]  /*5800*/  FADD.FTZ R8, R8, R7 ;  /* 0x0000000708087221 */ /* 0x010fe20000010000 */
[----:B------:R-:W3:Y:S01]  /*5810*/  SHFL.BFLY PT, R169, R6, 0x1, 0x1f ;  /* 0x0c201f0006a97f89 */ /* 0x000ee200000e0000 */
[----:B------:R-:W-:Y:S01]  /*5820*/  SHF.R.U64 R7, R9, 0x3, RZ ;  /* 0x0000000309077819 */ /* 0x000fe200000012ff */
[----:B------:R-:W-:Y:S01]  /*5830*/  UIMAD.WIDE.U32 UR4, UR35, UR8, URZ ;  /* 0x00000008230472a5 */ /* 0x000fe2000f8e003f */
[----:B------:R-:W-:Y:S01]  /*5840*/  IADD3 R9, P6, R16, 0x4020, RZ ;  /* 0x0000402010097810 */ /* 0x000fe20007fde0ff */
[----:B------:R-:W4:Y:S01]  /*5850*/  SHFL.BFLY PT, R167, R8, 0x1, 0x1f ;  /* 0x0c201f0008a77f89 */ /* 0x000f2200000e0000 */
[----:B------:R-:W-:Y:S01]  /*5860*/  SHF.R.U64 R162, R162, 0x3, RZ ;  /* 0x00000003a2a27819 */ /* 0x000fe200000012ff */
[----:B------:R-:W-:Y:S01]  /*5870*/  ULDC UR7, c[0x0][0xb88] ;  /* 0x0002e20000077ab9 */ /* 0x000fe20000000800 */
[----:B------:R-:W-:Y:S01]  /*5880*/  SHF.R.U64 R5, R5, 0x3, RZ ;  /* 0x0000000305057819 */ /* 0x000fe200000012ff */
[----:B------:R5:W-:Y:S06]  /*5890*/  BAR.ARV R4, 0x100 ;  /* 0x000400040000751d */ /* 0x000bec0000002000 */
[----:B------:R-:W-:Y:S01]  /*58a0*/  LOP3.LUT R176, R176, R177, RZ, 0x3c, !PT ;  /* 0x000000b1b0b07212 */ /* 0x000fe200078e3cff */
[----:B------:R-:W-:Y:S01]  /*58b0*/  UIMAD UR6, UR35, UR9, UR6 ;  /* 0x00000009230672a4 */ /* 0x000fe2000f8e0206 */
[----:B------:R-:W-:Y:S01]  /*58c0*/  LOP3.LUT R162, R162, R163, RZ, 0x3c, !PT ;  /* 0x000000a3a2a27212 */ /* 0x000fe200078e3cff */
[----:B------:R-:W-:Y:S01]  /*58d0*/  IMAD.X R163, RZ, RZ, R17, P1 ;  /* 0x000000ffffa37224 */ /* 0x000fe200008e0611 */
[----:B------:R-:W-:Y:S01]  /*58e0*/  IADD3.X R177, RZ, R17, RZ, P3, !PT ;  /* 0x00000011ffb17210 */ /* 0x000fe20001ffe4ff */
[----:B------:R-:W-:Y:S06]  /*58f0*/  BAR.ARV 0x8, 0x120 ;  /* 0x0204800000007b1d */ /* 0x000fec0000002000 */
[----:B---3--:R-:W-:Y:S01]  /*5900*/  FADD.FTZ R169, R6, R169 ;  /* 0x000000a906a97221 */ /* 0x008fe20000010000 */
[----:B------:R-:W-:Y:S01]  /*5910*/  LOP3.LUT R6, R7, R10, RZ, 0x3c, !PT ;  /* 0x0000000a07067212 */ /* 0x000fe200078e3cff */
[----:B------:R-:W-:Y:S01]  /*5920*/  IMAD.X R7, RZ, RZ, R17, P0 ;  /* 0x000000ffff077224 */ /* 0x000fe200000e0611 */
[----:B------:R-:W-:Y:S01]  /*5930*/  LOP3.LUT R10, R11, 0x380, RZ, 0xc0, !PT ;  /* 0x000003800b0a7812 */ /* 0x000fe200078ec0ff */
[----:B----4-:R-:W-:Y:S01]  /*5940*/  FADD.FTZ R167, R8, R167 ;  /* 0x000000a708a77221 */ /* 0x010fe20000010000 */
[----:B------:R-:W-:Y:S01]  /*5950*/  LOP3.LUT R8, R9, 0x380, RZ, 0xc0, !PT ;  /* 0x0000038009087812 */ /* 0x000fe200078ec0ff */
[----:B------:R-:W-:Y:S01]  /*5960*/  BAR.SYNC.DEFER_BLOCKING 0x1, 0x100 ;  /* 0x0044000000007b1d */ /* 0x000fe20000010000 */
[----:B------:R-:W-:-:S02]  /*5970*/  SHF.R.U64 R10, R10, 0x3, RZ ;  /* 0x000000030a0a7819 */ /* 0x000fc400000012ff */
[----:B------:R-:W-:Y:S02]  /*5980*/  IADD3 R13, P0, R16, 0x8000, RZ ;  /* 0x00008000100d7810 */ /* 0x000fe40007f1e0ff */
[----:B------:R-:W-:Y:S01]  /*5990*/  LOP3.LUT R10, R10, R11, RZ, 0x3c, !PT ;  /* 0x0000000b0a0a7212 */ /* 0x000fe200078e3cff */
[----:B------:R-:W-:Y:S01]  /*59a0*/  IMAD.X R11, RZ, RZ, R17, P2 ;  /* 0x000000ffff0b7224 */ /* 0x000fe200010e0611 */
[----:B------:R-:W-:Y:S02]  /*59b0*/  IADD3 R173, P2, R16, 0xc040, RZ ;  /* 0x0000c04010ad7810 */ /* 0x000fe40007f5e0ff */
[----:B------:R-:W-:Y:S02]  /*59c0*/  SHF.R.U64 R8, R8, 0x3, RZ ;  /* 0x0000000308087819 */ /* 0x000fe400000012ff */
[----:B------:R-:W-:Y:S02]  /*59d0*/  LOP3.LUT R172, R173, 0x380, RZ, 0xc0, !PT ;  /* 0x00000380adac7812 */ /* 0x000fe400078ec0ff */
[----:B------:R-:W-:-:S02]  /*59e0*/  FSETP.NE.FTZ.AND P3, PT, R169, RZ, PT ;  /* 0x000000ffa900720b */ /* 0x000fc40003f75000 */
[----:B------:R-:W-:Y:S02]  /*59f0*/  SHF.R.U64 R172, R172, 0x3, RZ ;  /* 0x00000003acac7819 */ /* 0x000fe400000012ff */
[----:B-----5:R-:W-:Y:S02]  /*5a00*/  LOP3.LUT R4, R5, R12, RZ, 0x3c, !PT ;  /* 0x0000000c05047212 */ /* 0x020fe400078e3cff */
[----:B------:R-:W-:Y:S02]  /*5a10*/  IADD3.X R5, RZ, R17, RZ, P4, !PT ;  /* 0x00000011ff057210 */ /* 0x000fe400027fe4ff */
[----:B------:R-:W-:Y:S02]  /*5a20*/  LOP3.LUT R12, R13, 0x380, RZ, 0xc0, !PT ;  /* 0x000003800d0c7812 */ /* 0x000fe400078ec0ff */
[----:B------:R-:W-:Y:S01]  /*5a30*/  LOP3.LUT R172, R172, R173, RZ, 0x3c, !PT ;  /* 0x000000adacac7212 */ /* 0x000fe200078e3cff */
[--C-:B------:R-:W-:Y:S01]  /*5a40*/  IMAD.X R173, RZ, RZ, R17.reuse, P2 ;  /* 0x000000ffffad7224 */ /* 0x100fe200010e0611 */
[----:B------:R-:W-:Y:S01]  /*5a50*/  LOP3.LUT R8, R8, R9, RZ, 0x3c, !PT ;  /* 0x0000000908087212 */ /* 0x000fe200078e3cff */
[----:B------:R-:W-:Y:S01]  /*5a60*/  IMAD.X R9, RZ, RZ, R17, P6 ;  /* 0x000000ffff097224 */ /* 0x000fe200030e0611 */
[----:B------:R-:W-:-:S02]  /*5a70*/  FSETP.NE.FTZ.AND P2, PT, R167, RZ, PT ;  /* 0x000000ffa700720b */ /* 0x000fc40003f55000 */
[----:B------:R-:W-:Y:S02]  /*5a80*/  MOV R162, R162 ;  /* 0x000000a200a27202 */ /* 0x000fe40000000f00 */
[----:B------:R-:W-:Y:S02]  /*5a90*/  SHF.R.U64 R12, R12, 0x3, RZ ;  /* 0x000000030c0c7819 */ /* 0x000fe400000012ff */
[C---:B------:R-:W-:Y:S02]  /*5aa0*/  IADD3 R155, P6, R16.reuse, 0xc000, RZ ;  /* 0x0000c000109b7810 */ /* 0x040fe40007fde0ff */
[----:B------:R-:W-:Y:S01]  /*5ab0*/  MOV R163, R4 ;  /* 0x0000000400a37202 */ /* 0x000fe20000000f00 */
[----:B------:R-:W-:Y:S01]  /*5ac0*/  IMAD.MOV.U32 R4, RZ, RZ, RZ ;  /* 0x000000ffff047224 */ /* 0x000fe200078e00ff */
[----:B------:R-:W-:Y:S02]  /*5ad0*/  IADD3 R159, P5, R16, 0x4040, RZ ;  /* 0x00004040109f7810 */ /* 0x000fe40007fbe0ff */
[----:B------:R-:W-:Y:S01]  /*5ae0*/  LOP3.LUT R12, R12, R13, RZ, 0x3c, !PT ;  /* 0x0000000d0c0c7212 */ /* 0x000fe200078e3cff */
[----:B------:R-:W-:Y:S01]  /*5af0*/  IMAD.X R13, RZ, RZ, R17, P0 ;  /* 0x000000ffff0d7224 */ /* 0x000fe200000e0611 */
[----:B------:R-:W-:Y:S01]  /*5b00*/  LOP3.LUT R154, R155, 0x380, RZ, 0xc0, !PT ;  /* 0x000003809b9a7812 */ /* 0x000fe200078ec0ff */
[----:B------:R-:W3:Y:S01]  /*5b10*/  @P3 MUFU.RCP R4, R169 ;  /* 0x000000a900043308 */ /* 0x000ee20000001000 */
[----:B------:R-:W-:Y:S01]  /*5b20*/  MOV R161, R6 ;  /* 0x0000000600a17202 */ /* 0x000fe20000000f00 */
[----:B------:R-:W-:Y:S01]  /*5b30*/  IMAD.MOV.U32 R6, RZ, RZ, RZ ;  /* 0x000000ffff067224 */ /* 0x000fe200078e00ff */
[----:B------:R-:W-:-:S02]  /*5b40*/  IADD3 R21, P1, R16, 0x8020, RZ ;  /* 0x0000802010157810 */ /* 0x000fc40007f3e0ff */
[----:B------:R-:W-:Y:S02]  /*5b50*/  IADD3 R171, P0, R16, 0xc060, RZ ;  /* 0x0000c06010ab7810 */ /* 0x000fe40007f1e0ff */
[----:B------:R-:W-:Y:S01]  /*5b60*/  LOP3.LUT R158, R159, 0x380, RZ, 0xc0, !PT ;  /* 0x000003809f9e7812 */ /* 0x000fe200078ec0ff */
[----:B------:R-:W4:Y:S01]  /*5b70*/  @P2 MUFU.RCP R6, R167 ;  /* 0x000000a700062308 */ /* 0x000f220000001000 */
[----:B------:R-:W-:Y:S02]  /*5b80*/  SHF.R.U64 R154, R154, 0x3, RZ ;  /* 0x000000039a9a7819 */ /* 0x000fe400000012ff */
[----:B--2---:R-:W-:Y:S02]  /*5b90*/  LOP3.LUT R20, R21, 0x380, RZ, 0xc0, !PT ;  /* 0x0000038015147812 */ /* 0x004fe400078ec0ff */
[----:B------:R-:W-:Y:S02]  /*5ba0*/  LOP3.LUT R15, R16, 0x380, RZ, 0xc0, !PT ;  /* 0x00000380100f7812 */ /* 0x000fe400078ec0ff */
[----:B------:R-:W-:Y:S01]  /*5bb0*/  LOP3.LUT R170, R171, 0x380, RZ, 0xc0, !PT ;  /* 0x00000380abaa7812 */ /* 0x000fe200078ec0ff */
[----:B------:R-:W2:Y:S01]  /*5bc0*/  @P3 MUFU.LG2 R169, R169 ;  /* 0x000000a900a93308 */ /* 0x000ea20000000c00 */
[----:B------:R-:W-:Y:S01]  /*5bd0*/  SHF.R.U64 R158, R158, 0x3, RZ ;  /* 0x000000039e9e7819 */ /* 0x000fe200000012ff */
[-C--:B---3--:R-:W-:Y:S01]  /*5be0*/  FMUL.FTZ R168, R32, R4.reuse ;  /* 0x0000000420a87220 */ /* 0x088fe20000410000 */
[----:B------:R-:W-:Y:S01]  /*5bf0*/  LOP3.LUT R154, R154, R155, RZ, 0x3c, !PT ;  /* 0x0000009b9a9a7212 */ /* 0x000fe200078e3cff */
[--C-:B------:R-:W-:Y:S01]  /*5c00*/  IMAD.X R155, RZ, RZ, R17.reuse, P6 ;  /* 0x000000ffff9b7224 */ /* 0x100fe200030e0611 */
[----:B------:R-:W-:Y:S01]  /*5c10*/  SHF.R.U64 R20, R20, 0x3, RZ ;  /* 0x0000000314147819 */ /* 0x000fe200000012ff */
[-C--:B------:R-:W-:Y:S01]  /*5c20*/  FMUL.FTZ R7, R37, R4.reuse ;  /* 0x0000000425077220 */ /* 0x080fe20000410000 */
[----:B------:R-:W-:Y:S01]  /*5c30*/  SHF.R.U64 R15, R15, 0x3, RZ ;  /* 0x000000030f0f7819 */ /* 0x000fe200000012ff */
[----:B------:R-:W3:Y:S01]  /*5c40*/  @P2 MUFU.LG2 R167, R167 ;  /* 0x000000a700a72308 */ /* 0x000ee20000000c00 */
[----:B------:R-:W-:Y:S01]  /*5c50*/  SHF.R.U64 R170, R170, 0x3, RZ ;  /* 0x00000003aaaa7819 */ /* 0x000fe200000012ff */
[----:B------:R-:W-:Y:S01]  /*5c60*/  FMUL.FTZ R166, R36, R4 ;  /* 0x0000000424a67220 */ /* 0x000fe20000410000 */
[----:B------:R-:W-:Y:S01]  /*5c70*/  LOP3.LUT R158, R158, R159, RZ, 0x3c, !PT ;  /* 0x0000009f9e9e7212 */ /* 0x000fe200078e3cff */
[--C-:B------:R-:W-:Y:S01]  /*5c80*/  IMAD.X R159, RZ, RZ, R17.reuse, P5 ;  /* 0x000000ffff9f7224 */ /* 0x100fe200028e0611 */
[----:B------:R-:W-:Y:S01]  /*5c90*/  LOP3.LUT R20, R20, R21, RZ, 0x3c, !PT ;  /* 0x0000001514147212 */ /* 0x000fe200078e3cff */
[--C-:B------:R-:W-:Y:S01]  /*5ca0*/  IMAD.X R21, RZ, RZ, R17.reuse, P1 ;  /* 0x000000ffff157224 */ /* 0x100fe200008e0611 */
[----:B------:R-:W-:Y:S01]  /*5cb0*/  LOP3.LUT R14, R15, R16, RZ, 0x3c, !PT ;  /* 0x000000100f0e7212 */ /* 0x000fe200078e3cff */
[--C-:B------:R-:W-:Y:S01]  /*5cc0*/  IMAD.MOV.U32 R15, RZ, RZ, R17.reuse ;  /* 0x000000ffff0f7224 */ /* 0x100fe200078e0011 */
[----:B------:R-:W-:Y:S01]  /*5cd0*/  LOP3.LUT R170, R170, R171, RZ, 0x3c, !PT ;  /* 0x000000abaaaa7212 */ /* 0x000fe200078e3cff */
[----:B------:R-:W-:Y:S01]  /*5ce0*/  IMAD.X R171, RZ, RZ, R17, P0 ;  /* 0x000000ffffab7224 */ /* 0x000fe200000e0611 */
[----:B------:R-:W-:Y:S01]  /*5cf0*/  MOV R155, R154 ;  /* 0x0000009a009b7202 */ /* 0x000fe20000000f00 */
[----:B------:R-:W-:Y:S01]  /*5d00*/  VIADD R154, R200, UR34 ;  /* 0x00000022c89a7c36 */ /* 0x000fe20008000000 */
[----:B------:R-:W-:Y:S01]  /*5d10*/  MOV R158, R158 ;  /* 0x0000009e009e7202 */ /* 0x000fe20000000f00 */
[----:B------:R-:W-:Y:S01]  /*5d20*/  FMUL.FTZ R25, R25, R4 ;  /* 0x0000000419197220 */ /* 0x000fe20000410000 */
[----:B------:R-:W-:Y:S01]  /*5d30*/  MOV R14, R14 ;  /* 0x0000000e000e7202 */ /* 0x000fe20000000f00 */
        /* <DEDUP_REMOVED lines=15> */
[----:B------:R-:W-:Y:S01]  /*5e30*/  MOV R40, UR27 ;  /* 0x0000001b00287c02 */ /* 0x000fe20008000f00 */
        /* <DEDUP_REMOVED lines=55> */
[-C--:B----4-:R-:W-:Y:S01]  /*61b0*/  FMUL.FTZ R43, R43, R6.reuse ;  /* 0x000000062b2b7220 */ /* 0x090fe20000410000 */
[----:B------:R-:W-:Y:S01]  /*61c0*/  FMUL.FTZ R42, R42, R6 ;  /* 0x000000062a2a7220 */ /* 0x000fe20000410000 */
[----:B------:R-:W-:-:S02]  /*61d0*/  IMAD.U32 R5, RZ, RZ, UR5 ;  /* 0x00000005ff057e24 */ /* 0x000fc4000f8e00ff */
        /* <DEDUP_REMOVED lines=8> */
[----:B--2---:R-:W-:Y:S01]  /*6260*/  @P3 FMUL.FTZ R26, R169, 0.69314718246459960938 ;  /* 0x3f317218a91a3820 */ /* 0x004fe20000410000 */
        /* <DEDUP_REMOVED lines=21> */
[----:B-1----:R-:W-:Y:S01]  /*63c0*/  LOP3.LUT R174, R175, 0x380, RZ, 0xc0, !PT ;  /* 0x00000380afae7812 */ /* 0x002fe200078ec0ff */
        /* <DEDUP_REMOVED lines=50> */
[----:B---3--:R-:W-:Y:S01]  /*66f0*/  @P2 FMUL.FTZ R30, R167, 0.69314718246459960938 ;  /* 0x3f317218a71e2820 */ /* 0x008fe20000410000 */
        /* <DEDUP_REMOVED lines=142> */
.L_x_7361:
[----:B------:R-:W-:Y:S05]  /*6fe0*/  BSYNC B0 ;  /* 0x0000000000007941 */ /* 0x000fea0003800000 */
.L_x_7360:
        /* <DEDUP_REMOVED lines=10> */
.L_x_7337:
        /* <DEDUP_REMOVED lines=8> */
[----:B------:R-:W-:Y:S02]  /*7110*/  IMAD.MOV.U32 R2, RZ, RZ, 0x1 ;  /* 0x00000001ff027424 */ /* 0x000fe400078e00ff */
[----:B------:R-:W-:-:S04]  /*7120*/  IMAD.MOV.U32 R17, RZ, RZ, 0x1 ;  /* 0x00000001ff117424 */ /* 0x000fc800078e00ff */
        /* <DEDUP_REMOVED lines=10> */
.L_x_7407:
        /* <DEDUP_REMOVED lines=14> */
[----:B--2---:R-:W-:-:S04]  /*72b0*/  @P0 IMAD.HI.U32 R0, R2, R0, RZ ;  /* 0x0000000002000227 */ /* 0x004fc800078e00ff */
[----:B------:R-:W-:Y:S01]  /*72c0*/  IMAD.MOV.U32 R4, RZ, RZ, R2 ;  /* 0x000000ffff047224 */ /* 0x000fe200078e0002 */
        /* <DEDUP_REMOVED lines=8> */
[----:B------:R2:W-:Y:S01]  /*7350*/  STL [R1+0x14], R7 ;  /* 0x0000140701007387 */ /* 0x0005e20000100800 */
[----:B------:R-:W-:Y:S01]  /*7360*/  IADD3 R0, R7, 0x5f, RZ ;  /* 0x0000005f07007810 */ /* 0x000fe20007ffe0ff */
[----:B----4-:R-:W-:Y:S02]  /*7370*/  @P1 IMAD.HI.U32 R2, R4, R2, RZ ;  /* 0x0000000204021227 */ /* 0x010fe400078e00ff */
[----:B------:R2:W-:Y:S03]  /*7380*/  STL [R1], R6 ;  /* 0x0000000601007387 */ /* 0x0005e60000100800 */
        /* <DEDUP_REMOVED lines=26> */
.L_x_7364:
        /* <DEDUP_REMOVED lines=20> */
.L_x_7366:
        /* <DEDUP_REMOVED lines=16> */
.L_x_7365:
        /* <DEDUP_REMOVED lines=29> */
.L_x_7367:
        /* <DEDUP_REMOVED lines=17> */
.L_x_7424:
[----:B------:R-:W2:Y:S01]  /*7a50*/  LDL R5, [R1+0x8] ;  /* 0x0000080001057983 */ /* 0x000ea20000100800 */
[----:B------:R-:W-:Y:S01]  /*7a60*/  UMOV UR4, 0xffffffff ;  /* 0xffffffff00047882 */ /* 0x000fe20000000000 */
[----:B------:R-:W-:Y:S01]  /*7a70*/  SHF.R.S32.HI R7, RZ, 0x1f, R6 ;  /* 0x0000001fff077819 */ /* 0x000fe20000011406 */
[----:B--2---:R-:W-:Y:S01]  /*7a80*/  VIADD R9, R5, 0xffffffff ;  /* 0xffffffff05097836 */ /* 0x004fe20000000000 */
[----:B------:R-:W-:Y:S06]  /*7a90*/  BRA.DIV UR4, `(.L_x_7369) ;  /* 0x0000002604f47947 */ /* 0x000fec000b800000 */
[----:B------:R-:W-:-:S13]  /*7aa0*/  ELECT P6, URZ, PT ;  /* 0x00000000003f782f */ /* 0x000fda00038c0000 */
.L_x_7427:
        /* <DEDUP_REMOVED lines=22> */
.L_x_7371:
[----:B--2---:R-:W2:Y:S01]  /*7c10*/  S2R R10, SR_CgaCtaId ;  /* 0x00000000000a7919 */ /* 0x004ea20000008800 */
[----:B------:R-:W-:-:S04]  /*7c20*/  MOV R5, 0x400 ;  /* 0x0000040000057802 */ /* 0x000fc80000000f00 */
[----:B--2---:R-:W-:Y:S02]  /*7c30*/  LEA R5, R10, R5, 0x18 ;  /* 0x000000050a057211 */ /* 0x004fe400078ec0ff */
[----:B------:R-:W-:Y:S02]  /*7c40*/  SHF.L.U32 R10, R17, 0x1f, RZ ;  /* 0x0000001f110a7819 */ /* 0x000fe400000006ff */
[----:B------:R-:W-:-:S04]  /*7c50*/  LEA R5, R16, R5, 0x3 ;  /* 0x0000000510057211 */ /* 0x000fc800078e18ff */
[----:B------:R-:W2:Y:S02]  /*7c60*/  SYNCS.PHASECHK.TRANS64.TRYWAIT P1, [R5+URZ+0x32440], R10 ;  /* 0x0324400a050075a7 */ /* 0x000ea4000802017f */
[----:B--2---:R-:W-:Y:S05]  /*7c70*/  @!P1 BRA `(.L_x_7372) ;  /* 0x00000024009c9947 */ /* 0x004fea0003800000 */
.L_x_7428:
        /* <DEDUP_REMOVED lines=11> */
.L_x_7373:
        /* <DEDUP_REMOVED lines=20> */
.L_x_7370:
        /* <DEDUP_REMOVED lines=19> */
[----:B------:R-:W-:-:S02]  /*7fa0*/  UIADD3.X UR7, URZ, UR51, URZ, UP0, !UPT ;  /* 0x000000333f077290 */ /* 0x000fc400087fe43f */
[----:B------:R-:W-:Y:S02]  /*7fb0*/  UIADD3 UR8, UR16, 0x18400, URZ ;  /* 0x0001840010087890 */ /* 0x000fe4000fffe03f */
[----:B------:R-:W-:Y:S02]  /*7fc0*/  UIADD3 UR9, UR16, 0x32400, URZ ;  /* 0x0003240010097890 */ /* 0x000fe4000fffe03f */
[----:B------:R-:W-:Y:S01]  /*7fd0*/  UIADD3 UR40, UR16, 0x22400, URZ ;  /* 0x0002240010287890 */ /* 0x000fe2000fffe03f */
[----:B--2---:R-:W-:Y:S01]  /*7fe0*/  IMAD.MOV.U32 R5, RZ, RZ, 0x10000 ;  /* 0x00010000ff057424 */ /* 0x004fe200078e00ff */
[----:B------:R-:W-:Y:S02]  /*7ff0*/  UIADD3 UR41, UR16, 0x32410, URZ ;  /* 0x0003241010297890 */ /* 0x000fe4000fffe03f */
[----:B------:R-:W-:Y:S02]  /*8000*/  UIADD3 UR32, UR16, 0x26400, URZ ;  /* 0x0002640010207890 */ /* 0x000fe4000fffe03f */
[----:B------:R-:W-:-:S02]  /*8010*/  UIADD3 UR24, UR16, 0x2a400, URZ ;  /* 0x0002a40010187890 */ /* 0x000fc4000fffe03f */
[----:B------:R-:W-:Y:S01]  /*8020*/  UIADD3 UR16, UR16, 0x2e400, URZ ;  /* 0x0002e40010107890 */ /* 0x000fe2000fffe03f */
[----:B------:R-:W-:Y:S01]  /*8030*/  UMOV UR10, URZ ;  /* 0x0000003f000a7c82 */ /* 0x000fe20008000000 */
[----:B------:R-:W-:Y:S01]  /*8040*/  UMOV UR43, UR11 ;  /* 0x0000000b002b7c82 */ /* 0x000fe20008000000 */
[----:B------:R2:W-:Y:S01]  /*8050*/  UTMALDG.4D [UR8], [UR4], desc[UR14] ;  /* 0x00000e08040075b4 */ /* 0x0005e20008019000 */
[----:B------:R-:W-:Y:S01]  /*8060*/  UMOV UR44, UR12 ;  /* 0x0000000c002c7c82 */ /* 0x000fe20008000000 */
[----:B------:R-:W-:Y:S01]  /*8070*/  UMOV UR45, UR13 ;  /* 0x0000000d002d7c82 */ /* 0x000fe20008000000 */
[----:B------:R-:W-:Y:S01]  /*8080*/  UMOV UR42, UR10 ;  /* 0x0000000a002a7c82 */ /* 0x000fe20008000000 */
[----:B------:R2:W-:Y:S01]  /*8090*/  SYNCS.ARRIVE.TRANS64 RZ, [R10+URZ+0x32410], R5 ;  /* 0x032410050aff79a7 */ /* 0x0005e2000800003f */
[----:B------:R-:W-:Y:S01]  /*80a0*/  UMOV UR34, 0x40 ;  /* 0x0000004000227882 */ /* 0x000fe20000000000 */
[----:B------:R-:W-:Y:S01]  /*80b0*/  UMOV UR35, UR11 ;  /* 0x0000000b00237c82 */ /* 0x000fe20008000000 */
[----:B------:R-:W-:Y:S01]  /*80c0*/  UMOV UR36, UR12 ;  /* 0x0000000c00247c82 */ /* 0x000fe20008000000 */
[----:B------:R-:W-:Y:S01]  /*80d0*/  UMOV UR37, UR13 ;  /* 0x0000000d00257c82 */ /* 0x000fe20008000000 */
[----:B------:R-:W-:Y:S01]  /*80e0*/  UMOV UR33, UR41 ;  /* 0x0000002900217c82 */ /* 0x000fe20008000000 */
        /* <DEDUP_REMOVED lines=10> */
[----:B------:R2:W-:Y:S01]  /*8190*/  UTMALDG.4D [UR32], [UR6], desc[UR14] ;  /* 0x00000e20060075b4 */ /* 0x0005e20008019000 */
[----:B------:R-:W-:Y:S01]  /*81a0*/  UMOV UR17, UR41 ;  /* 0x0000002900117c82 */ /* 0x000fe20008000000 */
[----:B------:R2:W-:Y:S01]  /*81b0*/  UTMALDG.4D [UR24], [UR6], desc[UR14] ;  /* 0x00000e18060075b4 */ /* 0x0005e20008019000 */
[----:B------:R2:W-:Y:S02]  /*81c0*/  UTMALDG.4D [UR16], [UR6], desc[UR14] ;  /* 0x00000e10060075b4 */ /* 0x0005e40008019000 */
[----:B--2---:R-:W-:Y:S01]  /*81d0*/  NOP ;  /* 0x0000000000007918 */ /* 0x004fe20000000000 */
.L_x_7375:
[----:B------:R-:W-:Y:S05]  /*81e0*/  BSYNC B0 ;  /* 0x0000000000007941 */ /* 0x000fea0003800000 */
.L_x_7374:
[----:B------:R-:W2:Y:S01]  /*81f0*/  LDL R5, [R1+0x18] ;  /* 0x0000180001057983 */ /* 0x000ea20000100800 */
[----:B------:R-:W-:Y:S01]  /*8200*/  ULDC.64 UR38, c[0x0][0x408] ;  /* 0x0001020000267ab9 */ /* 0x000fe20000000a00 */
[----:B------:R-:W-:Y:S01]  /*8210*/  BSSY B0, `(.L_x_7376) ;  /* 0x0000005000007945 */ /* 0x000fe20003800000 */
[----:B--2---:R-:W-:-:S04]  /*8220*/  LOP3.LUT R5, R5, 0x1, RZ, 0xc, !PT ;  /* 0x0000000105057812 */ /* 0x004fc800078e0cff */
[----:B------:R-:W-:-:S04]  /*8230*/  SHF.L.U32 R5, R5, 0x1f, RZ ;  /* 0x0000001f05057819 */ /* 0x000fc800000006ff */
[----:B------:R-:W2:Y:S02]  /*8240*/  SYNCS.PHASECHK.TRANS64.TRYWAIT P1, [R10+URZ+0x32420], R5 ;  /* 0x032420050a0075a7 */ /* 0x000ea4000802017f */
[----:B--2---:R-:W-:Y:S05]  /*8250*/  @!P1 BRA `(.L_x_7377) ;  /* 0x0000002000389947 */ /* 0x004fea0003800000 */
.L_x_7429:
[----:B------:R-:W-:Y:S05]  /*8260*/  BSYNC B0 ;  /* 0x0000000000007941 */ /* 0x000fea0003800000 */
.L_x_7376:
        /* <DEDUP_REMOVED lines=12> */
.L_x_7430:
        /* <DEDUP_REMOVED lines=8> */
.L_x_7381:
        /* <DEDUP_REMOVED lines=20> */
[----:B---3--:R-:W-:-:S13]  /*84f0*/  R2UR UR11, R10 ;  /* 0x000000000a0b72ca */ /* 0x008fda00000e0000 */
[----:B------:R-:W-:-:S09]  /*8500*/  UIMAD UR11, UR11, 0x60, URZ ;  /* 0x000000600b0b78a4 */ /* 0x000fd2000f8e023f */
        /* <DEDUP_REMOVED lines=13> */
.L_x_7379:
[----:B------:R-:W-:Y:S05]  /*85e0*/  BSYNC B0 ;  /* 0x0000000000007941 */ /* 0x000fea0003800000 */
.L_x_7378:
        /* <DEDUP_REMOVED lines=37> */
.L_x_7386:
        /* <DEDUP_REMOVED lines=10> */
.L_x_7431:
        /* <DEDUP_REMOVED lines=8> */
.L_x_7388:
        /* <DEDUP_REMOVED lines=20> */
.L_x_7432:
        /* <DEDUP_REMOVED lines=8> */
.L_x_7390:
        /* <DEDUP_REMOVED lines=33> */
.L_x_7385:
[----:B------:R-:W-:Y:S05]  /*8d30*/  BSYNC B0 ;  /* 0x0000000000007941 */ /* 0x000fea0003800000 */
.L_x_7384:
[----:B------:R-:W2:Y:S01]  /*8d40*/  LDL.LU R3, [R1+0x8] ;  /* 0x0000080001037983 */ /* 0x000ea20000300800 */
[----:B------:R-:W-:-:S05]  /*8d50*/  VIADD R16, R16, 0x1 ;  /* 0x0000000110107836 */ /* 0x000fca0000000000 */
[----:B------:R-:W-:-:S04]  /*8d60*/  ISETP.NE.AND P1, PT, R16, 0x2, PT ;  /* 0x000000021000780c */ /* 0x000fc80003f25270 */
[----:B------:R-:W-:Y:S02]  /*8d70*/  SEL R2, RZ, 0x1, P1 ;  /* 0x00000001ff027807 */ /* 0x000fe40000800000 */
[----:B------:R-:W-:Y:S02]  /*8d80*/  SEL R16, R16, RZ, P1 ;  /* 0x000000ff10107207 */ /* 0x000fe40000800000 */
[----:B------:R-:W-:Y:S01]  /*8d90*/  LOP3.LUT R17, R17, R2, RZ, 0x3c, !PT ;  /* 0x0000000211117212 */ /* 0x000fe200078e3cff */
[----:B--2---:R-:W-:-:S07]  /*8da0*/  VIADD R8, R3, 0xfffffffd ;  /* 0xfffffffd03087836 */ /* 0x004fce0000000000 */
.L_x_7383:
[----:B------:R-:W-:Y:S01]  /*8db0*/  IMAD.MOV R10, RZ, RZ, -R10 ;  /* 0x000000ffff0a7224 */ /* 0x000fe200078e0a0a */
[----:B------:R-:W-:Y:S04]  /*8dc0*/  BSSY B0, `(.L_x_7382) ;  /* 0x00000da000007945 */ /* 0x000fe80003800000 */
[----:B------:R-:W-:-:S13]  /*8dd0*/  ISETP.NE.AND P1, PT, R9, R10, PT ;  /* 0x0000000a0900720c */ /* 0x000fda0003f25270 */
[----:B------:R-:W-:Y:S05]  /*8de0*/  @!P1 BRA `(.L_x_7391) ;  /* 0x0000000c005c9947 */ /* 0x000fea0003800000 */
.L_x_7406:
[----:B------:R-:W-:Y:S04]  /*8df0*/  BSSY B1, `(.L_x_7392) ;  /* 0x0000064000017945 */ /* 0x000fe80003800000 */
[----:B------:R-:W-:Y:S05]  /*8e00*/  @!P6 BRA `(.L_x_7393) ;  /* 0x000000040088e947 */ /* 0x000fea0003800000 */
[----:B-1----:R-:W-:Y:S01]  /*8e10*/  IMAD.MOV.U32 R9, RZ, RZ, R8 ;  /* 0x000000ffff097224 */ /* 0x002fe200078e0008 */
        /* <DEDUP_REMOVED lines=13> */
[----:B------:R-:W-:Y:S02]  /*8ef0*/  IMAD.IADD R11, R11, 0x1, R3 ;  /* 0x000000010b0b7824 */ /* 0x000fe400078e0203 */
[----:B------:R-:W-:Y:S01]  /*8f00*/  IMAD R9, R10, R9, R8 ;  /* 0x000000090a097224 */ /* 0x000fe200078e0208 */
[----:B-1----:R-:W-:-:S04]  /*8f10*/  LEA R4, P1, R2, R4, 0x2 ;  /* 0x0000000402047211 */ /* 0x002fc800078210ff */
[----:B------:R-:W-:-:S05]  /*8f20*/  LEA.HI.X R5, R2, R5, R11, 0x2, P1 ;  /* 0x0000000502057211 */ /* 0x000fca00008f140b */
[----:B------:R1:W5:Y:S04]  /*8f30*/  LDG.E R4, desc[UR48][R4.64] ;  /* 0x0000003004047981 */ /* 0x000368000c1e1900 */
.L_x_7394:
        /* <DEDUP_REMOVED lines=10> */
.L_x_7433:
        /* <DEDUP_REMOVED lines=8> */
.L_x_7396:
        /* <DEDUP_REMOVED lines=20> */
.L_x_7434:
        /* <DEDUP_REMOVED lines=8> */
.L_x_7398:
        /* <DEDUP_REMOVED lines=33> */
.L_x_7393:
[----:B------:R-:W-:Y:S05]  /*9430*/  BSYNC B1 ;  /* 0x0000000000017941 */ /* 0x000fea0003800000 */
.L_x_7392:
        /* <DEDUP_REMOVED lines=26> */
.L_x_7401:
        /* <DEDUP_REMOVED lines=10> */
.L_x_7435:
        /* <DEDUP_REMOVED lines=8> */
.L_x_7403:
        /* <DEDUP_REMOVED lines=20> */
.L_x_7436:
        /* <DEDUP_REMOVED lines=8> */
.L_x_7405:
        /* <DEDUP_REMOVED lines=33> */
.L_x_7400:
[----:B------:R-:W-:Y:S05]  /*9ad0*/  BSYNC B1 ;  /* 0x0000000000017941 */ /* 0x000fea0003800000 */
.L_x_7399:
        /* <DEDUP_REMOVED lines=8> */
.L_x_7391:
[----:B------:R-:W-:Y:S05]  /*9b60*/  BSYNC B0 ;  /* 0x0000000000007941 */ /* 0x000fea0003800000 */
.L_x_7382:
        /* <DEDUP_REMOVED lines=10> */
.L_x_7363:
[----:B------:R-:W2:Y:S01]  /*9c10*/  S2R R3, SR_CgaCtaId ;  /* 0x0000000000037919 */ /* 0x000ea20000008800 */
[----:B------:R-:W-:Y:S01]  /*9c20*/  MOV R0, 0x400 ;  /* 0x0000040000007802 */ /* 0x000fe20000000f00 */
[----:B------:R-:W-:Y:S03]  /*9c30*/  BSSY B0, `(.L_x_7408) ;  /* 0x0000005000007945 */ /* 0x000fe60003800000 */
[----:B--2---:R-:W-:Y:S02]  /*9c40*/  LEA R0, R3, R0, 0x18 ;  /* 0x0000000003007211 */ /* 0x004fe400078ec0ff */
[----:B------:R-:W-:-:S04]  /*9c50*/  SHF.L.U32 R3, R2, 0x1f, RZ ;  /* 0x0000001f02037819 */ /* 0x000fc800000006ff */
[----:B------:R-:W2:Y:S02]  /*9c60*/  SYNCS.PHASECHK.TRANS64.TRYWAIT P0, [R0+URZ+0x32420], R3 ;  /* 0x03242003000075a7 */ /* 0x000ea4000800017f */
[----:B--2---:R-:W-:Y:S05]  /*9c70*/  @!P0 BRA `(.L_x_7409) ;  /* 0x00000008005c8947 */ /* 0x004fea0003800000 */
.L_x_7437:
[----:B------:R-:W-:Y:S05]  /*9c80*/  BSYNC B0 ;  /* 0x0000000000007941 */ /* 0x000fea0003800000 */
.L_x_7408:
[----:B------:R-:W-:-:S03]  /*9c90*/  UMOV UR4, 0xffffffff ;  /* 0xffffffff00047882 */ /* 0x000fc60000000000 */
[----:B------:R-:W-:Y:S05]  /*9ca0*/  BRA.DIV UR4, `(.L_x_7410) ;  /* 0x0000000a04647947 */ /* 0x000fea000b800000 */
[----:B------:R-:W3:Y:S02]  /*9cb0*/  S2R R2, SR_TID.X ;  /* 0x0000000000027919 */ /* 0x000ee40000002100 */
[----:B---3--:R-:W-:-:S04]  /*9cc0*/  SHF.R.U32.HI R2, RZ, 0x5, R2 ;  /* 0x00000005ff027819 */ /* 0x008fc80000011602 */
[----:B------:R-:W-:-:S05]  /*9cd0*/  LOP3.LUT R2, R2, 0x3, RZ, 0xc0, !PT ;  /* 0x0000000302027812 */ /* 0x000fca00078ec0ff */
[----:B------:R3:W4:Y:S02]  /*9ce0*/  SHFL.IDX PT, R14, R2, RZ, 0x1f ;  /* 0x00001fff020e7589 */ /* 0x00072400000e0000 */
.L_x_7440:
[----:B----4-:R-:W-:Y:S01]  /*9cf0*/  ISETP.NE.AND P0, PT, R14, RZ, PT ;  /* 0x000000ff0e00720c */ /* 0x010fe20003f05270 */
[----:B------:R-:W-:-:S12]  /*9d00*/  BSSY B0, `(.L_x_7411) ;  /* 0x0000024000007945 */ /* 0x000fd80003800000 */
[----:B------:R-:W-:Y:S05]  /*9d10*/  @P0 BRA `(.L_x_7412) ;  /* 0x0000000000880947 */ /* 0x000fea0003800000 */
[----:B------:R-:W-:-:S03]  /*9d20*/  UMOV UR4, 0xffffffff ;  /* 0xffffffff00047882 */ /* 0x000fc60000000000 */
[----:B------:R-:W-:Y:S05]  /*9d30*/  BRA.DIV UR4, `(.L_x_7413) ;  /* 0x0000000a04747947 */ /* 0x000fea000b800000 */
[----:B------:R-:W-:-:S13]  /*9d40*/  ELECT P6, URZ, PT ;  /* 0x00000000003f782f */ /* 0x000fda00038c0000 */
.L_x_7443:
[----:B------:R-:W-:Y:S05]  /*9d50*/  @!P6 BRA `(.L_x_7412) ;  /* 0x000000000078e947 */ /* 0x000fea0003800000 */
[----:B------:R-:W-:-:S06]  /*9d60*/  ULOP3.LUT UR4, UR46, 0x2, URZ, 0xfc, !UPT ;  /* 0x000000022e047892 */ /* 0x000fcc000f8efc3f */
[----:B---3--:R-:W-:-:S05]  /*9d70*/  IMAD.U32 R2, RZ, RZ, UR4 ;  /* 0x00000004ff027e24 */ /* 0x008fca000f8e00ff */
[----:B------:R-:W-:-:S13]  /*9d80*/  ISETP.NE.AND P2, PT, R2, 0x3, PT ;  /* 0x000000030200780c */ /* 0x000fda0003f45270 */
[----:B------:R-:W-:Y:S05]  /*9d90*/  @!P2 BRA `(.L_x_7414) ;  /* 0x000000000004a947 */ /* 0x000fea0003800000 */
[----:B------:R-:W-:Y:S01]  /*9da0*/  BPT.TRAP 0x1 ;  /* 0x000000040000795c */ /* 0x000fe20000300000 */
.L_x_7414:
[----:B--2---:R-:W-:Y:S01]  /*9db0*/  IADD3 R3, R0, 0x32440, RZ ;  /* 0x0003244000037810 */ /* 0x004fe20007ffe0ff */
[----:B------:R-:W-:Y:S01]  /*9dc0*/  VIADD R2, R16, 0x1 ;  /* 0x0000000110027836 */ /* 0x000fe20000000000 */
[----:B------:R-:W-:-:S03]  /*9dd0*/  SHF.L.U32 R5, R17, 0x1f, RZ ;  /* 0x0000001f11057819 */ /* 0x000fc600000006ff */
[----:B------:R-:W-:Y:S01]  /*9de0*/  IMAD R6, R16, 0x8, R3 ;  /* 0x0000000810067824 */ /* 0x000fe200078e0203 */
[----:B------:R-:W-:-:S03]  /*9df0*/  ISETP.NE.AND P1, PT, R2, 0x2, PT ;  /* 0x000000020200780c */ /* 0x000fc60003f25270 */
[----:B------:R-:W2:Y:S01]  /*9e00*/  SYNCS.PHASECHK.TRANS64.TRYWAIT P0, [R6+URZ], R5 ;  /* 0x00000005060075a7 */ /* 0x000ea2000800017f */
[----:B------:R-:W-:-:S04]  /*9e10*/  SEL R4, RZ, 0x1, P1 ;  /* 0x00000001ff047807 */ /* 0x000fc80000800000 */
[----:B------:R-:W-:Y:S02]  /*9e20*/  LOP3.LUT R17, R17, R4, RZ, 0x3c, !PT ;  /* 0x0000000411117212 */ /* 0x000fe400078e3cff */
[----:B------:R-:W-:Y:S02]  /*9e30*/  SEL R4, R2, RZ, P1 ;  /* 0x000000ff02047207 */ /* 0x000fe40000800000 */
[----:B------:R-:W-:-:S03]  /*9e40*/  SHF.L.U32 R2, R17, 0x1f, RZ ;  /* 0x0000001f11027819 */ /* 0x000fc600000006ff */
[----:B------:R-:W-:Y:S01]  /*9e50*/  IMAD R3, R4, 0x8, R3 ;  /* 0x0000000804037824 */ /* 0x000fe200078e0203 */
[----:B--2---:R-:W-:Y:S06]  /*9e60*/  @!P0 BRA `(.L_x_7415) ;  /* 0x0000000800488947 */ /* 0x004fec0003800000 */
.L_x_7444:
[----:B------:R-:W3:Y:S02]  /*9e70*/  SYNCS.PHASECHK.TRANS64.TRYWAIT P0, [R3+URZ], R2 ;  /* 0x00000002030075a7 */ /* 0x000ee4000800017f */
[----:B---3--:R-:W-:Y:S05]  /*9e80*/  @!P0 BRA `(.L_x_7416) ;  /* 0x0000000800548947 */ /* 0x008fea0003800000 */
.L_x_7445:
[----:B------:R-:W-:Y:S05]  /*9e90*/  @!P2 BRA `(.L_x_7417) ;  /* 0x000000000004a947 */ /* 0x000fea0003800000 */
[----:B------:R-:W-:Y:S01]  /*9ea0*/  BPT.TRAP 0x1 ;  /* 0x000000040000795c */ /* 0x000fe20000300000 */
.L_x_7417:
[----:B---3--:R-:W-:-:S04]  /*9eb0*/  VIADD R3, R0, 0x32460 ;  /* 0x0003246000037836 */ /* 0x008fc80000000000 */
[----:B------:R-:W-:-:S04]  /*9ec0*/  IMAD R16, R16, 0x8, R3 ;  /* 0x0000000810107824 */ /* 0x000fc800078e0203 */
[----:B------:R-:W3:Y:S02]  /*9ed0*/  SYNCS.PHASECHK.TRANS64.TRYWAIT P0, [R16+URZ], R5 ;  /* 0x00000005100075a7 */ /* 0x000ee4000800017f */
[----:B---3--:R-:W-:Y:S05]  /*9ee0*/  @!P0 BRA `(.L_x_7418) ;  /* 0x0000000800508947 */ /* 0x008fea0003800000 */
.L_x_7446:
[----:B------:R-:W-:-:S07]  /*9ef0*/  IMAD R3, R4, 0x8, R3 ;  /* 0x0000000804037824 */ /* 0x000fce00078e0203 */
.L_x_7419:
[----:B----4-:R4:W1:Y:S02]  /*9f00*/  SYNCS.PHASECHK.TRANS64.TRYWAIT P0, [R3+URZ], R2 ;  /* 0x00000002030075a7 */ /* 0x010864000800017f */
[----:B-1----:R-:W-:Y:S05]  /*9f10*/  @!P0 NANOSLEEP.SYNCS 0x989680 ;  /* 0x009896800000895d */ /* 0x002fea0003900000 */
[----:B------:R-:W1:Y:S02]  /*9f20*/  @!P0 SYNCS.PHASECHK.TRANS64 P0, [R3+URZ], R2 ;  /* 0x00000002030085a7 */ /* 0x000e64000800007f */
[----:B-1----:R-:W-:Y:S05]  /*9f30*/  @!P0 BRA `(.L_x_7419) ;  /* 0xfffffffc00f08947 */ /* 0x002fea000383ffff */
.L_x_7412:
[----:B------:R-:W-:Y:S05]  /*9f40*/  BSYNC B0 ;  /* 0x0000000000007941 */ /* 0x000fea0003800000 */
.L_x_7411:
[----:B------:R-:W-:Y:S05]  /*9f50*/  EXIT ;  /* 0x000000000000794d */ /* 0x000fea0003800000 */
.L_x_7340:
[----:B-1----:R-:W-:-:S04]  /*9f60*/  IMAD.U32 R3, RZ, RZ, UR41 ;  /* 0x00000029ff037e24 */ /* 0x002fc8000f8e00ff */
[----:B------:R1:W2:Y:S03]  /*9f70*/  SYNCS.PHASECHK.TRANS64.TRYWAIT P0, [R3+URZ+0x32400], R0 ;  /* 0x03240000030075a7 */ /* 0x0002a6000800017f */
[----:B--2---:R-:W-:Y:S05]  /*9f80*/  @!P0 NANOSLEEP.SYNCS 0x989680 ;  /* 0x009896800000895d */ /* 0x004fea0003900000 */
[----:B------:R-:W2:Y:S02]  /*9f90*/  @!P0 SYNCS.PHASECHK.TRANS64 P0, [R3+URZ+0x32400], R0 ;  /* 0x03240000030085a7 */ /* 0x000ea4000800007f */
[----:B--2---:R-:W-:Y:S05]  /*9fa0*/  @!P0 BRA `(.L_x_7340) ;  /* 0xfffffffc00ec8947 */ /* 0x004fea000383ffff */
[----:B------:R-:W-:Y:S05]  /*9fb0*/  BRA `(.L_x_7420) ;  /* 0xffffff7000607947 */ /* 0x000fea000383ffff */
.L_x_7344:
[----:B--2---:R-:W-:-:S04]  /*9fc0*/  MOV R4, UR26 ;  /* 0x0000001a00047c02 */ /* 0x004fc80008000f00 */
[----:B------:R2:W3:Y:S03]  /*9fd0*/  SYNCS.PHASECHK.TRANS64.TRYWAIT P1, [R4+URZ+0x32430], R3 ;  /* 0x03243003040075a7 */ /* 0x0004e6000802017f */
[----:B---3--:R-:W-:Y:S05]  /*9fe0*/  @!P1 NANOSLEEP.SYNCS 0x989680 ;  /* 0x009896800000995d */ /* 0x008fea0003900000 */
[----:B------:R-:W3:Y:S02]  /*9ff0*/  @!P1 SYNCS.PHASECHK.TRANS64 P1, [R4+URZ+0x32430], R3 ;  /* 0x03243003040095a7 */ /* 0x000ee4000802007f */
[----:B---3--:R-:W-:Y:S05]  /*a000*/  @!P1 BRA `(.L_x_7344) ;  /* 0xfffffffc00ec9947 */ /* 0x008fea000383ffff */
[----:B------:R-:W-:Y:S05]  /*a010*/  BRA `(.L_x_7343) ;  /* 0xffffff7000847947 */ /* 0x000fea000383ffff */
.L_x_7345:
[----:B---3--:R-:W-:-:S04]  /*a020*/  IMAD.U32 R5, RZ, RZ, UR41 ;  /* 0x00000029ff057e24 */ /* 0x008fc8000f8e00ff */
[----:B------:R3:W4:Y:S03]  /*a030*/  SYNCS.PHASECHK.TRANS64.TRYWAIT P1, [R5+URZ+0x32410], R0 ;  /* 0x03241000050075a7 */ /* 0x000726000802017f */
[----:B----4-:R-:W-:Y:S05]  /*a040*/  @!P1 NANOSLEEP.SYNCS 0x989680 ;  /* 0x009896800000995d */ /* 0x010fea0003900000 */
[----:B------:R-:W4:Y:S02]  /*a050*/  @!P1 SYNCS.PHASECHK.TRANS64 P1, [R5+URZ+0x32410], R0 ;  /* 0x03241000050095a7 */ /* 0x000f24000802007f */
[----:B----4-:R-:W-:Y:S05]  /*a060*/  @!P1 BRA `(.L_x_7345) ;  /* 0xfffffffc00ec9947 */ /* 0x010fea000383ffff */
[----:B------:R-:W-:Y:S05]  /*a070*/  BRA `(.L_x_7421) ;  /* 0xffffff7400047947 */ /* 0x000fea000383ffff */
.L_x_7349:
[----:B-1-3--:R-:W-:-:S04]  /*a080*/  IMAD.U32 R0, RZ, RZ, UR26 ;  /* 0x0000001aff007e24 */ /* 0x00afc8000f8e00ff */
[----:B------:R1:W3:Y:S03]  /*a090*/  SYNCS.PHASECHK.TRANS64.TRYWAIT P1, [R0+URZ+0x32450], R3 ;  /* 0x03245003000075a7 */ /* 0x0002e6000802017f */
[----:B---3--:R-:W-:Y:S05]  /*a0a0*/  @!P1 NANOSLEEP.SYNCS 0x989680 ;  /* 0x009896800000995d */ /* 0x008fea0003900000 */
[----:B------:R-:W3:Y:S02]  /*a0b0*/  @!P1 SYNCS.PHASECHK.TRANS64 P1, [R0+URZ+0x32450], R3 ;  /* 0x03245003000095a7 */ /* 0x000ee4000802007f */
[----:B---3--:R-:W-:Y:S05]  /*a0c0*/  @!P1 BRA `(.L_x_7349) ;  /* 0xfffffffc00ec9947 */ /* 0x008fea000383ffff */
[----:B------:R-:W-:Y:S05]  /*a0d0*/  BRA `(.L_x_7348) ;  /* 0xffffff74000c7947 */ /* 0x000fea000383ffff */
.L_x_7354:
[----:B---3--:R-:W-:-:S04]  /*a0e0*/  IMAD.U32 R3, RZ, RZ, UR28 ;  /* 0x0000001cff037e24 */ /* 0x008fc8000f8e00ff */
[----:B------:R3:W4:Y:S03]  /*a0f0*/  SYNCS.PHASECHK.TRANS64.TRYWAIT P3, [R3+URZ+0x32430], R0 ;  /* 0x03243000030075a7 */ /* 0x000726000806017f */
[----:B----4-:R-:W-:Y:S05]  /*a100*/  @!P3 NANOSLEEP.SYNCS 0x989680 ;  /* 0x009896800000b95d */ /* 0x010fea0003900000 */
[----:B------:R-:W4:Y:S02]  /*a110*/  @!P3 SYNCS.PHASECHK.TRANS64 P3, [R3+URZ+0x32430], R0 ;  /* 0x032430000300b5a7 */ /* 0x000f24000806007f */
[----:B----4-:R-:W-:Y:S05]  /*a120*/  @!P3 BRA `(.L_x_7354) ;  /* 0xfffffffc00ecb947 */ /* 0x010fea000383ffff */
[----:B------:R-:W-:Y:S05]  /*a130*/  BRA `(.L_x_7353) ;  /* 0xffffff9000a47947 */ /* 0x000fea000383ffff */
.L_x_7358:
[----:B---3--:R-:W-:-:S04]  /*a140*/  IMAD.U32 R3, RZ, RZ, UR28 ;  /* 0x0000001cff037e24 */ /* 0x008fc8000f8e00ff */
[----:B------:R3:W4:Y:S03]  /*a150*/  SYNCS.PHASECHK.TRANS64.TRYWAIT P3, [R3+URZ+0x32450], R0 ;  /* 0x03245000030075a7 */ /* 0x000726000806017f */
[----:B----4-:R-:W-:Y:S05]  /*a160*/  @!P3 NANOSLEEP.SYNCS 0x989680 ;  /* 0x009896800000b95d */ /* 0x010fea0003900000 */
[----:B------:R-:W4:Y:S02]  /*a170*/  @!P3 SYNCS.PHASECHK.TRANS64 P3, [R3+URZ+0x32450], R0 ;  /* 0x032450000300b5a7 */ /* 0x000f24000806007f */
[----:B----4-:R-:W-:Y:S05]  /*a180*/  @!P3 BRA `(.L_x_7358) ;  /* 0xfffffffc00ecb947 */ /* 0x010fea000383ffff */
[----:B------:R-:W-:Y:S05]  /*a190*/  BRA `(.L_x_7357) ;  /* 0xffffff9000fc7947 */ /* 0x000fea000383ffff */
.L_x_7368:
        /* <DEDUP_REMOVED lines=11> */
.L_x_7423:
[----:B------:R-:W-:Y:S05]  /*a250*/  BSYNC B0 ;  /* 0x0000000000007941 */ /* 0x000fea0003800000 */
.L_x_7422:
[----:B------:R-:W-:Y:S05]  /*a260*/  BRA `(.L_x_7424) ;  /* 0xffffffd400f87947 */ /* 0x000fea000383ffff */
.L_x_7369:
[----:B------:R-:W-:Y:S01]  /*a270*/  BSSY B0, `(.L_x_7425) ;  /* 0x0000006000007945 */ /* 0x000fe20003800000 */
[----:B------:R-:W-:-:S07]  /*a280*/  IMAD.MOV.U32 R15, RZ, RZ, -0x1 ;  /* 0xffffffffff0f7424 */ /* 0x000fce00078e00ff */
[----:B------:R-:W-:Y:S05]  /*a290*/  WARPSYNC.COLLECTIVE R15, `(.L_x_7426) ;  /* 0x000000000f0c7348 */ /* 0x000fea0003c00000 */
[----:B------:R-:W-:Y:S02]  /*a2a0*/  ELECT P6, UR62, PT ;  /* 0x00000000003e782f */ /* 0x000fe400038c0000 */
[----:B------:R-:W-:Y:S01]  /*a2b0*/  MOV R14, UR62 ;  /* 0x0000003e000e7c02 */ /* 0x000fe20008000f00 */
[----:B------:R-:W-:Y:S10]  /*a2c0*/  ENDCOLLECTIVE ;  /* 0x000000000000791b */ /* 0x000ff40003800000 */
.L_x_7426:
[----:B------:R-:W-:Y:S05]  /*a2d0*/  BSYNC B0 ;  /* 0x0000000000007941 */ /* 0x000fea0003800000 */
.L_x_7425:
[----:B------:R-:W-:Y:S05]  /*a2e0*/  BRA `(.L_x_7427) ;  /* 0xffffffd400f07947 */ /* 0x000fea000383ffff */
.L_x_7372:
[----:B--2---:R2:W3:Y:S02]  /*a2f0*/  SYNCS.PHASECHK.TRANS64.TRYWAIT P1, [R5+URZ+0x32440], R10 ;  /* 0x0324400a050075a7 */ /* 0x0044e4000802017f */
[----:B---3--:R-:W-:Y:S05]  /*a300*/  @!P1 NANOSLEEP.SYNCS 0x989680 ;  /* 0x009896800000995d */ /* 0x008fea0003900000 */
[----:B------:R-:W3:Y:S02]  /*a310*/  @!P1 SYNCS.PHASECHK.TRANS64 P1, [R5+URZ+0x32440], R10 ;  /* 0x0324400a050095a7 */ /* 0x000ee4000802007f */
[----:B---3--:R-:W-:Y:S05]  /*a320*/  @!P1 BRA `(.L_x_7372) ;  /* 0xfffffffc00f09947 */ /* 0x008fea000383ffff */
[----:B------:R-:W-:Y:S05]  /*a330*/  BRA `(.L_x_7428) ;  /* 0xffffffd800507947 */ /* 0x000fea000383ffff */
.L_x_7377:
        /* <DEDUP_REMOVED lines=8> */
.L_x_7380:
[----:B--2---:R2:W3:Y:S02]  /*a3c0*/  SYNCS.PHASECHK.TRANS64.TRYWAIT P1, [R8+URZ+0x32460], R5 ;  /* 0x03246005080075a7 */ /* 0x0044e4000802017f */
[----:B---3--:R-:W-:Y:S05]  /*a3d0*/  @!P1 NANOSLEEP.SYNCS 0x989680 ;  /* 0x009896800000995d */ /* 0x008fea0003900000 */
[----:B------:R-:W3:Y:S02]  /*a3e0*/  @!P1 SYNCS.PHASECHK.TRANS64 P1, [R8+URZ+0x32460], R5 ;  /* 0x03246005080095a7 */ /* 0x000ee4000802007f */
[----:B---3--:R-:W-:Y:S05]  /*a3f0*/  @!P1 BRA `(.L_x_7380) ;  /* 0xfffffffc00f09947 */ /* 0x008fea000383ffff */
[----:B------:R-:W-:Y:S05]  /*a400*/  BRA `(.L_x_7430) ;  /* 0xffffffdc00c87947 */ /* 0x000fea000383ffff */
.L_x_7387:
[----:B--2---:R2:W3:Y:S02]  /*a410*/  SYNCS.PHASECHK.TRANS64.TRYWAIT P2, [R2+URZ+0x32440], R3 ;  /* 0x03244003020075a7 */ /* 0x0044e4000804017f */
[----:B---3--:R-:W-:Y:S05]  /*a420*/  @!P2 NANOSLEEP.SYNCS 0x989680 ;  /* 0x009896800000a95d */ /* 0x008fea0003900000 */
[----:B------:R-:W3:Y:S02]  /*a430*/  @!P2 SYNCS.PHASECHK.TRANS64 P2, [R2+URZ+0x32440], R3 ;  /* 0x032440030200a5a7 */ /* 0x000ee4000804007f */
[----:B---3--:R-:W-:Y:S05]  /*a440*/  @!P2 BRA `(.L_x_7387) ;  /* 0xfffffffc00f0a947 */ /* 0x008fea000383ffff */
[----:B------:R-:W-:Y:S05]  /*a450*/  BRA `(.L_x_7431) ;  /* 0xffffffe400207947 */ /* 0x000fea000383ffff */
.L_x_7389:
[----:B---3--:R3:W4:Y:S02]  /*a460*/  SYNCS.PHASECHK.TRANS64.TRYWAIT P2, [R2+URZ+0x32460], R3 ;  /* 0x03246003020075a7 */ /* 0x008724000804017f */
[----:B----4-:R-:W-:Y:S05]  /*a470*/  @!P2 NANOSLEEP.SYNCS 0x989680 ;  /* 0x009896800000a95d */ /* 0x010fea0003900000 */
[----:B------:R-:W4:Y:S02]  /*a480*/  @!P2 SYNCS.PHASECHK.TRANS64 P2, [R2+URZ+0x32460], R3 ;  /* 0x032460030200a5a7 */ /* 0x000f24000804007f */
[----:B----4-:R-:W-:Y:S05]  /*a490*/  @!P2 BRA `(.L_x_7389) ;  /* 0xfffffffc00f0a947 */ /* 0x010fea000383ffff */
[----:B------:R-:W-:Y:S05]  /*a4a0*/  BRA `(.L_x_7432) ;  /* 0xffffffe4007c7947 */ /* 0x000fea000383ffff */
.L_x_7395:
[----:B-1----:R1:W2:Y:S02]  /*a4b0*/  SYNCS.PHASECHK.TRANS64.TRYWAIT P2, [R3+URZ+0x32440], R2 ;  /* 0x03244002030075a7 */ /* 0x0022a4000804017f */
[----:B--2---:R-:W-:Y:S05]  /*a4c0*/  @!P2 NANOSLEEP.SYNCS 0x989680 ;  /* 0x009896800000a95d */ /* 0x004fea0003900000 */
[----:B------:R-:W2:Y:S02]  /*a4d0*/  @!P2 SYNCS.PHASECHK.TRANS64 P2, [R3+URZ+0x32440], R2 ;  /* 0x032440020300a5a7 */ /* 0x000ea4000804007f */
[----:B--2---:R-:W-:Y:S05]  /*a4e0*/  @!P2 BRA `(.L_x_7395) ;  /* 0xfffffffc00f0a947 */ /* 0x004fea000383ffff */
[----:B------:R-:W-:Y:S05]  /*a4f0*/  BRA `(.L_x_7433) ;  /* 0xffffffe800b87947 */ /* 0x000fea000383ffff */
.L_x_7397:
[----:B--2---:R2:W3:Y:S02]  /*a500*/  SYNCS.PHASECHK.TRANS64.TRYWAIT P2, [R3+URZ+0x32460], R2 ;  /* 0x03246002030075a7 */ /* 0x0044e4000804017f */
[----:B---3--:R-:W-:Y:S05]  /*a510*/  @!P2 NANOSLEEP.SYNCS 0x989680 ;  /* 0x009896800000a95d */ /* 0x008fea0003900000 */
[----:B------:R-:W3:Y:S02]  /*a520*/  @!P2 SYNCS.PHASECHK.TRANS64 P2, [R3+URZ+0x32460], R2 ;  /* 0x032460020300a5a7 */ /* 0x000ee4000804007f */
[----:B---3--:R-:W-:Y:S05]  /*a530*/  @!P2 BRA `(.L_x_7397) ;  /* 0xfffffffc00f0a947 */ /* 0x008fea000383ffff */
[----:B------:R-:W-:Y:S05]  /*a540*/  BRA `(.L_x_7434) ;  /* 0xffffffec00147947 */ /* 0x000fea000383ffff */
.L_x_7402:
[----:B-1----:R1:W2:Y:S02]  /*a550*/  SYNCS.PHASECHK.TRANS64.TRYWAIT P2, [R3+URZ+0x32440], R2 ;  /* 0x03244002030075a7 */ /* 0x0022a4000804017f */
[----:B--2---:R-:W-:Y:S05]  /*a560*/  @!P2 NANOSLEEP.SYNCS 0x989680 ;  /* 0x009896800000a95d */ /* 0x004fea0003900000 */
[----:B------:R-:W2:Y:S02]  /*a570*/  @!P2 SYNCS.PHASECHK.TRANS64 P2, [R3+URZ+0x32440], R2 ;  /* 0x032440020300a5a7 */ /* 0x000ea4000804007f */
[----:B--2---:R-:W-:Y:S05]  /*a580*/  @!P2 BRA `(.L_x_7402) ;  /* 0xfffffffc00f0a947 */ /* 0x004fea000383ffff */
[----:B------:R-:W-:Y:S05]  /*a590*/  BRA `(.L_x_7435) ;  /* 0xfffffff000387947 */ /* 0x000fea000383ffff */
.L_x_7404:
[----:B--2---:R2:W3:Y:S02]  /*a5a0*/  SYNCS.PHASECHK.TRANS64.TRYWAIT P2, [R3+URZ+0x32460], R2 ;  /* 0x03246002030075a7 */ /* 0x0044e4000804017f */
[----:B---3--:R-:W-:Y:S05]  /*a5b0*/  @!P2 NANOSLEEP.SYNCS 0x989680 ;  /* 0x009896800000a95d */ /* 0x008fea0003900000 */
[----:B------:R-:W3:Y:S02]  /*a5c0*/  @!P2 SYNCS.PHASECHK.TRANS64 P2, [R3+URZ+0x32460], R2 ;  /* 0x032460020300a5a7 */ /* 0x000ee4000804007f */
[----:B---3--:R-:W-:Y:S05]  /*a5d0*/  @!P2 BRA `(.L_x_7404) ;  /* 0xfffffffc00f0a947 */ /* 0x008fea000383ffff */
[----:B------:R-:W-:Y:S05]  /*a5e0*/  BRA `(.L_x_7436) ;  /* 0xfffffff000947947 */ /* 0x000fea000383ffff */
.L_x_7409:
[----:B--2---:R2:W3:Y:S02]  /*a5f0*/  SYNCS.PHASECHK.TRANS64.TRYWAIT P0, [R0+URZ+0x32420], R3 ;  /* 0x03242003000075a7 */ /* 0x0044e4000800017f */
[----:B---3--:R-:W-:Y:S05]  /*a600*/  @!P0 NANOSLEEP.SYNCS 0x989680 ;  /* 0x009896800000895d */ /* 0x008fea0003900000 */
[----:B------:R-:W3:Y:S02]  /*a610*/  @!P0 SYNCS.PHASECHK.TRANS64 P0, [R0+URZ+0x32420], R3 ;  /* 0x03242003000085a7 */ /* 0x000ee4000800007f */
[----:B---3--:R-:W-:Y:S05]  /*a620*/  @!P0 BRA `(.L_x_7409) ;  /* 0xfffffffc00f08947 */ /* 0x008fea000383ffff */
[----:B------:R-:W-:Y:S05]  /*a630*/  BRA `(.L_x_7437) ;  /* 0xfffffff400907947 */ /* 0x000fea000383ffff */
.L_x_7410:
        /* <DEDUP_REMOVED lines=11> */
.L_x_7439:
[----:B------:R-:W-:Y:S05]  /*a6f0*/  BSYNC B0 ;  /* 0x0000000000007941 */ /* 0x000fea0003800000 */
.L_x_7438:
[----:B------:R-:W-:Y:S05]  /*a700*/  BRA `(.L_x_7440) ;  /* 0xfffffff400787947 */ /* 0x000fea000383ffff */
.L_x_7413:
[----:B------:R-:W-:Y:S01]  /*a710*/  BSSY B1, `(.L_x_7441) ;  /* 0x0000006000017945 */ /* 0x000fe20003800000 */
[----:B------:R-:W-:-:S07]  /*a720*/  IMAD.MOV.U32 R15, RZ, RZ, -0x1 ;  /* 0xffffffffff0f7424 */ /* 0x000fce00078e00ff */
[----:B-123--:R-:W-:Y:S05]  /*a730*/  WARPSYNC.COLLECTIVE R15, `(.L_x_7442) ;  /* 0x000000000f0c7348 */ /* 0x00efea0003c00000 */
[----:B------:R-:W-:Y:S02]  /*a740*/  ELECT P6, UR62, PT ;  /* 0x00000000003e782f */ /* 0x000fe400038c0000 */
[----:B------:R-:W-:Y:S01]  /*a750*/  MOV R14, UR62 ;  /* 0x0000003e000e7c02 */ /* 0x000fe20008000f00 */
[----:B-123--:R-:W-:Y:S10]  /*a760*/  ENDCOLLECTIVE ;  /* 0x000000000000791b */ /* 0x00eff40003800000 */
.L_x_7442:
[----:B------:R-:W-:Y:S05]  /*a770*/  BSYNC B1 ;  /* 0x0000000000017941 */ /* 0x000fea0003800000 */
.L_x_7441:
[----:B------:R-:W-:Y:S05]  /*a780*/  BRA `(.L_x_7443) ;  /* 0xfffffff400707947 */ /* 0x000fea000383ffff */
.L_x_7415:
[----:B--2---:R2:W3:Y:S02]  /*a790*/  SYNCS.PHASECHK.TRANS64.TRYWAIT P0, [R6+URZ], R5 ;  /* 0x00000005060075a7 */ /* 0x0044e4000800017f */
[----:B---3--:R-:W-:Y:S05]  /*a7a0*/  @!P0 NANOSLEEP.SYNCS 0x989680 ;  /* 0x009896800000895d */ /* 0x008fea0003900000 */
[----:B------:R-:W3:Y:S02]  /*a7b0*/  @!P0 SYNCS.PHASECHK.TRANS64 P0, [R6+URZ], R5 ;  /* 0x00000005060085a7 */ /* 0x000ee4000800007f */
[----:B---3--:R-:W-:Y:S05]  /*a7c0*/  @!P0 BRA `(.L_x_7415) ;  /* 0xfffffffc00f08947 */ /* 0x008fea000383ffff */
[----:B------:R-:W-:Y:S05]  /*a7d0*/  BRA `(.L_x_7444) ;  /* 0xfffffff400a47947 */ /* 0x000fea000383ffff */
.L_x_7416:
[----:B---3--:R3:W4:Y:S02]  /*a7e0*/  SYNCS.PHASECHK.TRANS64.TRYWAIT P0, [R3+URZ], R2 ;  /* 0x00000002030075a7 */ /* 0x008724000800017f */
[----:B----4-:R-:W-:Y:S05]  /*a7f0*/  @!P0 NANOSLEEP.SYNCS 0x989680 ;  /* 0x009896800000895d */ /* 0x010fea0003900000 */
[----:B------:R-:W4:Y:S02]  /*a800*/  @!P0 SYNCS.PHASECHK.TRANS64 P0, [R3+URZ], R2 ;  /* 0x00000002030085a7 */ /* 0x000f24000800007f */
[----:B----4-:R-:W-:Y:S05]  /*a810*/  @!P0 BRA `(.L_x_7416) ;  /* 0xfffffffc00f08947 */ /* 0x010fea000383ffff */
[----:B------:R-:W-:Y:S05]  /*a820*/  BRA `(.L_x_7445) ;  /* 0xfffffff400987947 */ /* 0x000fea000383ffff */
.L_x_7418:
[----:B---3--:R3:W4:Y:S02]  /*a830*/  SYNCS.PHASECHK.TRANS64.TRYWAIT P0, [R16+URZ], R5 ;  /* 0x00000005100075a7 */ /* 0x008724000800017f */
[----:B----4-:R-:W-:Y:S05]  /*a840*/  @!P0 NANOSLEEP.SYNCS 0x989680 ;  /* 0x009896800000895d */ /* 0x010fea0003900000 */
[----:B------:R-:W4:Y:S02]  /*a850*/  @!P0 SYNCS.PHASECHK.TRANS64 P0, [R16+URZ], R5 ;  /* 0x00000005100085a7 */ /* 0x000f24000800007f */
[----:B----4-:R-:W-:Y:S05]  /*a860*/  @!P0 BRA `(.L_x_7418) ;  /* 0xfffffffc00f08947 */ /* 0x010fea000383ffff */
[----:B------:R-:W-:Y:S05]  /*a870*/  BRA `(.L_x_7446) ;  /* 0xfffffff4009c7947 */ /* 0x000fea000383ffff */
.L_x_7447:
        /* <DEDUP_REMOVED lines=16> */
.L_x_11959:


//--------------------- .text._ZN7cutlass13device_kernelIN5flash11enable_sm90INS1_16FlashAttnFwdSm90INS1_25CollectiveMainloopFwdSm90ILi2EN4cute5tupleIJNS5_1CILi1EEES8_S8_EEENS6_IJNS7_ILi128EEENS7_ILi96EEENS7_ILi64EEEEEELi256ENS_6half_tEfNS_4arch4Sm90ELb0ELb0ELb0ELb1ELb0ELb0ELb0ELb1ELb0ELb0ELb0ELb0EEENS1_21CollectiveEpilogueFwdINS6_IJSA_NS7_ILi256EEESB_EEES9_SE_SG_Li256ELb1ELb0ELb0ELb0EEENS1_36VarlenDynamicPersistentTileSchedulerILi128ELi96ELi256ELi32ELb0ELb0ELb1ELb0ELb1ELb1EEEEEEEEEvNT_6ParamsE --------------------------
	.section	.text._ZN7cutlass13device_kernelIN5flash11enable_sm90INS1_16FlashAttnFwdSm90INS1_25CollectiveMainloopFwdSm90ILi2EN4cute5tupleIJNS5_1CILi1EEES8_S8_EEENS6_IJNS7_ILi128EEENS7_ILi96EEENS7_ILi64EEEEEELi256ENS_6half_tEfNS_4arch4Sm90ELb0ELb0ELb0ELb1ELb0ELb0ELb0ELb1ELb0ELb0ELb0ELb0EEENS1_21CollectiveEpilogueFwdINS6_IJSA_NS7_ILi256EEESB_EEES9_SE_SG_Li256ELb1ELb0ELb0ELb0EEENS1_36VarlenDynamicPersistentTileSchedulerILi128ELi96ELi256ELi32ELb0ELb0ELb1ELb0ELb1ELb1EEEEEEEEEvNT_6ParamsE,"ax",@progbits
	.align	128
.text._ZN7cutlass13device_kernelIN5flash11enable_sm90INS1_16FlashAttnFwdSm90INS1_25CollectiveMainloopFwdSm90ILi2EN4cute5tupleIJNS5_1CILi1EEES8_S8_EEENS6_IJNS7_ILi128EEENS7_ILi96EEENS7_ILi64EEEEEELi256ENS_6half_tEfNS_4arch4Sm90ELb0ELb0ELb0ELb1ELb0ELb0ELb0ELb1ELb0ELb0ELb0ELb0EEENS1_21CollectiveEpilogueFwdINS6_IJSA_NS7_ILi256EEESB_EEES9_SE_SG_Li256ELb1ELb0ELb0ELb0EEENS1_36VarlenDynamicPersistentTileSchedulerILi128ELi96ELi256ELi32ELb0ELb0ELb1ELb0ELb1ELb1EEEEEEEEEvNT_6ParamsE:
        .type           _ZN7cutlass13device_kernelIN5flash11enable_sm90INS1_16FlashAttnFwdSm90INS1_25CollectiveMainloopFwdSm90ILi2EN4cute5tupleIJNS5_1CILi1EEES8_S8_EEENS6_IJNS7_ILi128EEENS7_ILi96EEENS7_ILi64EEEEEELi256ENS_6half_tEfNS_4arch4Sm90ELb0ELb0ELb0ELb1ELb0ELb0ELb0ELb1ELb0ELb0ELb0ELb0EEENS1_21CollectiveEpilogueFwdINS6_IJSA_NS7_ILi256EEESB_EEES9_SE_SG_Li256ELb1ELb0ELb0ELb0EEENS1_36VarlenDynamicPersistentTileSchedulerILi128ELi96ELi256ELi32ELb0ELb0ELb1ELb0ELb1ELb1EEEEEEEEEvNT_6ParamsE,@function
        .size           _ZN7cutlass13device_kernelIN5flash11enable_sm90INS1_16FlashAttnFwdSm90INS1_25CollectiveMainloopFwdSm90ILi2EN4cute5tupleIJNS5_1CILi1EEES8_S8_EEENS6_IJNS7_ILi128EEENS7_ILi96EEENS7_ILi64EEEEEELi256ENS_6half_tEfNS_4arch4Sm90ELb0ELb0ELb0ELb1ELb0ELb0ELb0ELb1ELb0ELb0ELb0ELb0EEENS1_21CollectiveEpilogueFwdINS6_IJSA_NS7_ILi256EEESB_EEES9_SE_SG_Li256ELb1ELb0ELb0ELb0EEENS1_36VarlenDynamicPersistentTileSchedulerILi128ELi96ELi256ELi32ELb0ELb0ELb1ELb0ELb1ELb1EEEEEEEEEvNT_6ParamsE,(.L_x_11960 - _ZN7cutlass13device_kernelIN5flash11enable_sm90INS1_16FlashAttnFwdSm90INS1_25CollectiveMainloopFwdSm90ILi2EN4cute5tupleIJNS5_1CILi1EEES8_S8_EEENS6_IJNS7_ILi128EEENS7_ILi96EEENS7_ILi64EEEEEELi256ENS_6half_tEfNS_4arch4Sm90ELb0ELb0ELb0ELb1ELb0ELb0ELb0ELb1ELb0ELb0ELb0ELb0EEENS1_21CollectiveEpilogueFwdINS6_IJSA_NS7_ILi256EEESB_EEES9_SE_SG_Li256ELb1ELb0ELb0ELb0EEENS1_36VarlenDynamicPersistentTileSchedulerILi128ELi96ELi256ELi32ELb0ELb0ELb1ELb0ELb1ELb1EEEEEEEEEvNT_6ParamsE)
        .other          _ZN7cutlass13device_kernelIN5flash11enable_sm90INS1_16FlashAttnFwdSm90INS1_25CollectiveMainloopFwdSm90ILi2EN4cute5tupleIJNS5_1CILi1EEES8_S8_EEENS6_IJNS7_ILi128EEENS7_ILi96EEENS7_ILi64EEEEEELi256ENS_6half_tEfNS_4arch4Sm90ELb0ELb0ELb0ELb1ELb0ELb0ELb0ELb1ELb0ELb0ELb0ELb0EEENS1_21CollectiveEpilogueFwdINS6_IJSA_NS7_ILi256EEESB_EEES9_SE_SG_Li256ELb1ELb0ELb0ELb0EEENS1_36VarlenDynamicPersistentTileSchedulerILi128ELi96ELi256ELi32ELb0ELb0ELb1ELb0ELb1ELb1EEEEEEEEEvNT_6ParamsE,@"STO_CUDA_ENTRY STV_DEFAULT"
_ZN7cutlass13device_kernelIN5flash11enable_sm90INS1_16FlashAttnFwdSm90INS1_25CollectiveMainloopFwdSm90ILi2EN4cute5tupleIJNS5_1CILi1EEES8_S8_EEENS6_IJNS7_ILi128EEENS7_ILi96EEENS7_ILi64EEEEEELi256ENS_6half_tEfNS_4arch4Sm90ELb0ELb0ELb0ELb1ELb0ELb0ELb0ELb1ELb0ELb0ELb0ELb0EEENS1_21CollectiveEpilogueFwdINS6_IJSA_NS7_ILi256EEESB_EEES9_SE_SG_Li256ELb1ELb0ELb0ELb0EEENS1_36VarlenDynamicPersistentTileSchedulerILi128ELi96ELi256ELi32ELb0ELb0ELb1ELb0ELb1ELb1EEEEEEEEEvNT_6ParamsE:
        /* <DEDUP_REMOVED lines=21> */
.L_x_7449:
[----:B------:R-:W-:Y:S05]  /*0150*/  BSYNC B0 ;  /* 0x0000000000007941 */ /* 0x000fea0003800000 */
.L_x_7448:
        /* <DEDUP_REMOVED lines=41> */
.L_x_7450:
        /* <DEDUP_REMOVED lines=22> */
.L_x_7451:
        /* <DEDUP_REMOVED lines=18> */
.L_x_7452:
        /* <DEDUP_REMOVED lines=22> */
.L_x_7453:
        /* <DEDUP_REMOVED lines=22> */
.L_x_7454:
[----:B------:R-:W-:Y:S01]  /*0930*/  PLOP3.LUT P0, PT, PT, PT, UP0, 0x80, 0x0 ;  /* 0x000000000000781c */ /* 0x000fe20003f0f008 */
[----:B------:R-:W-:Y:S01]  /*0940*/  UMOV UR36, 0x1 ;  /* 0x0000000100247882 */ /* 0x000fe20000000000 */
[----:B------:R-:W-:Y:S01]  /*0950*/  NOP ;  /* 0x0000000000007918 */ /* 0x000fe20000000000 */
[----:B------:R-:W-:Y:S01]  /*0960*/  USEL UR36, UR36, 0x2, !UP0 ;  /* 0x0000000224247887 */ /* 0x000fe2000c000000 */
[----:B------:R-:W-:Y:S01]  /*0970*/  ULDC.64 UR40, c[0x0][0x208] ;  /* 0x0000820000287ab9 */ /* 0x000fe20000000a00 */
[----:B012-4-:R-:W-:Y:S08]  /*0980*/  BAR.SYNC.DEFER_BLOCKING 0x0 ;  /* 0x0000000000007b1d */ /* 0x017ff00000010000 */
[----:B------:R-:W-:Y:S05]  /*0990*/  @!P0 BRA `(.L_x_7455) ;  /* 0x0000007800948947 */ /* 0x000fea0003800000 */
.L_x_7456:
[----:B------:R-:W-:-:S08]  /*09a0*/  NOP ;  /* 0x0000000000007918 */ /* 0x000fd00000000000 */
[----:B------:R-:W0:Y:S02]  /*09b0*/  USETMAXREG.TRY_ALLOC.CTAPOOL UP0, 0xf0 ;  /* 0x000000f0000079c8 */ /* 0x000e240008000600 */
[----:B0-----:R-:W-:-:S13]  /*09c0*/  PLOP3.LUT P0, PT, PT, PT, UP0, 0x80, 0x0 ;  /* 0x000000000000781c */ /* 0x001fda0003f0f008 */
[----:B------:R-:W-:Y:S05]  /*09d0*/  @!P0 BRA `(.L_x_7456) ;  /* 0xfffffffc00f08947 */ /* 0x000fea000383ffff */
[----:B------:R-:W-:Y:S06]  /*09e0*/  BAR.ARV 0x8, 0x120 ;  /* 0x0204800000007b1d */ /* 0x000fec0000002000 */
[----:B------:R-:W-:Y:S02]  /*09f0*/  ISETP.NE.AND P0, PT, R22, 0x1, PT ;  /* 0x000000011600780c */ /* 0x000fe40003f05270 */
[----:B------:R-:W0:Y:S01]  /*0a00*/  S2UR UR5, SR_CgaCtaId ;  /* 0x00000000000579c3 */ /* 0x000e220000008800 */
[----:B------:R-:W-:-:S10]  /*0a10*/  UMOV UR4, 0x400 ;  /* 0x0000040000047882 */ /* 0x000fd40000000000 */
[----:B------:R-:W-:Y:S08]  /*0a20*/  @!P0 BAR.ARV 0x9, 0x100 ;  /* 0x0244000000008b1d */ /* 0x000ff00000002000 */
[----:B------:R-:W-:Y:S01]  /*0a30*/  BAR.SYNC.DEFER_BLOCKING 0x5, 0x120 ;  /* 0x0144800000007b1d */ /* 0x000fe20000010000 */
[----:B0-----:R-:W-:-:S09]  /*0a40*/  ULEA UR4, UR5, UR4, 0x18 ;  /* 0x0000000405047291 */ /* 0x001fd2000f8ec03f */
[----:B------:R-:W0:Y:S01]  /*0a50*/  LDS.128 R40, [UR4+0x228d0] ;  /* 0x0228d004ff287984 */ /* 0x000e220008000c00 */
[----:B------:R-:W-:Y:S01]  /*0a60*/  ULDC UR4, c[0x0][0xc14] ;  /* 0x0003050000047ab9 */ /* 0x000fe20000000800 */
[----:B------:R-:W-:Y:S06]  /*0a70*/  BAR.ARV 0x4, 0x120 ;  /* 0x0104800000007b1d */ /* 0x000fec0000002000 */
[----:B0-----:R-:W-:-:S13]  /*0a80*/  ISETP.GE.AND P0, PT, R43, UR4, PT ;  /* 0x000000042b007c0c */ /* 0x001fda000bf06270 */
[----:B------:R-:W-:Y:S05]  /*0a90*/  @P0 EXIT ;  /* 0x000000000000094d */ /* 0x000fea0003800000 */
[----:B------:R-:W0:Y:S01]  /*0aa0*/  S2R R0, SR_TID.X ;  /* 0x0000000000007919 */ /* 0x000e220000002100 */
[----:B------:R-:W-:Y:S01]  /*0ab0*/  R2UR UR5, R42 ;  /* 0x000000002a0572ca */ /* 0x000fe200000e0000 */
[----:B------:R-:W-:Y:S01]  /*0ac0*/  ULOP3.LUT UR47, UR36, 0x1, URZ, 0xfc, !UPT ;  /* 0x00000001242f7892 */ /* 0x000fe2000f8efc3f */
[----:B------:R-:W-:Y:S01]  /*0ad0*/  UMOV UR39, URZ ;  /* 0x0000003f00277c82 */ /* 0x000fe20008000000 */
[----:B------:R-:W-:Y:S01]  /*0ae0*/  UMOV UR38, URZ ;  /* 0x0000003f00267c82 */ /* 0x000fe20008000000 */
[----:B------:R-:W-:Y:S01]  /*0af0*/  UMOV UR37, URZ ;  /* 0x0000003f00257c82 */ /* 0x000fe20008000000 */
[----:B0-----:R-:W-:-:S05]  /*0b00*/  VIADD R203, R0, 0xffffff80 ;  /* 0xffffff8000cb7836 */ /* 0x001fca0000000000 */
[----:B------:R-:W-:-:S04]  /*0b10*/  SHF.R.S32.HI R0, RZ, 0x1f, R203 ;  /* 0x0000001fff007819 */ /* 0x000fc800000114cb */
[CC--:B------:R-:W-:Y:S02]  /*0b20*/  LEA.HI R2, R0.reuse, R203.reuse, RZ, 0x7 ;  /* 0x000000cb00027211 */ /* 0x0c0fe400078f38ff */
[----:B------:R-:W-:Y:S02]  /*0b30*/  LEA.HI R3, R0, R203, RZ, 0x4 ;  /* 0x000000cb00037211 */ /* 0x000fe400078f20ff */
[C---:B------:R-:W-:Y:S02]  /*0b40*/  LOP3.LUT R4, R2.reuse, 0xffffff80, RZ, 0xc0, !PT ;  /* 0xffffff8002047812 */ /* 0x040fe400078ec0ff */
[----:B------:R-:W-:Y:S02]  /*0b50*/  SHF.R.S32.HI R23, RZ, 0x7, R2 ;  /* 0x00000007ff177819 */ /* 0x000fe40000011402 */
[----:B------:R-:W-:Y:S01]  /*0b60*/  SHF.R.S32.HI R6, RZ, 0x4, R3 ;  /* 0x00000004ff067819 */ /* 0x000fe20000011403 */
[----:B------:R-:W-:Y:S01]  /*0b70*/  IMAD.IADD R19, R203, 0x1, -R4 ;  /* 0x00000001cb137824 */ /* 0x000fe200078e0a04 */
[----:B------:R-:W-:-:S04]  /*0b80*/  LEA.HI R2, R2, R23, RZ, 0x1 ;  /* 0x0000001702027211 */ /* 0x000fc800078f08ff */
[----:B------:R-:W-:Y:S02]  /*0b90*/  SHF.R.S32.HI R8, RZ, 0x1f, R19 ;  /* 0x0000001fff087819 */ /* 0x000fe40000011413 */
[----:B------:R-:W-:Y:S02]  /*0ba0*/  LOP3.LUT R2, R2, 0x3fffffe, RZ, 0xc0, !PT ;  /* 0x03fffffe02027812 */ /* 0x000fe400078ec0ff */
[CC--:B------:R-:W-:Y:S02]  /*0bb0*/  LEA.HI R7, R8.reuse, R19.reuse, RZ, 0x2 ;  /* 0x0000001308077211 */ /* 0x0c0fe400078f10ff */
[----:B------:R-:W-:Y:S01]  /*0bc0*/  LEA.HI R8, R8, R19, RZ, 0x5 ;  /* 0x0000001308087211 */ /* 0x000fe200078f28ff */
[----:B------:R-:W-:Y:S01]  /*0bd0*/  IMAD.IADD R2, R23, 0x1, -R2 ;  /* 0x0000000117027824 */ /* 0x000fe200078e0a02 */
[--C-:B------:R-:W-:Y:S02]  /*0be0*/  SHF.R.S32.HI R9, RZ, 0x2, R7.reuse ;  /* 0x00000002ff097819 */ /* 0x100fe40000011407 */
[----:B------:R-:W-:-:S02]  /*0bf0*/  SHF.R.S32.HI R4, RZ, 0x1f, R7 ;  /* 0x0000001fff047819 */ /* 0x000fc40000011407 */
[----:B------:R-:W-:Y:S02]  /*0c00*/  SHF.R.S32.HI R8, RZ, 0x5, R8 ;  /* 0x00000005ff087819 */ /* 0x000fe40000011408 */
[----:B------:R-:W-:Y:S02]  /*0c10*/  LEA.HI R5, R4, R9, RZ, 0x3 ;  /* 0x0000000904057211 */ /* 0x000fe400078f18ff */
[CC--:B------:R-:W-:Y:S02]  /*0c20*/  LEA.HI R4, R0.reuse, R203.reuse, RZ, 0x5 ;  /* 0x000000cb00047211 */ /* 0x0c0fe400078f28ff */
[----:B------:R-:W-:Y:S02]  /*0c30*/  LOP3.LUT R10, R5, 0xfffffff8, RZ, 0xc0, !PT ;  /* 0xfffffff8050a7812 */ /* 0x000fe400078ec0ff */
[----:B------:R-:W-:Y:S01]  /*0c40*/  LEA.HI R0, R0, R203, RZ, 0x3 ;  /* 0x000000cb00007211 */ /* 0x000fe200078f18ff */
[----:B------:R-:W-:Y:S01]  /*0c50*/  IMAD.SHL.U32 R5, R4, 0x20, RZ ;  /* 0x0000002004057824 */ /* 0x000fe200078e00ff */
[----:B------:R-:W-:Y:S01]  /*0c60*/  LOP3.LUT R4, R3, 0x3fffff0, RZ, 0xc0, !PT ;  /* 0x03fffff003047812 */ /* 0x000fe200078ec0ff */
[----:B------:R-:W-:Y:S01]  /*0c70*/  IMAD.IADD R9, R9, 0x1, -R10 ;  /* 0x0000000109097824 */ /* 0x000fe200078e0a0a */
[----:B------:R-:W-:-:S02]  /*0c80*/  LEA.HI R3, R3, R6, RZ, 0x1 ;  /* 0x0000000603037211 */ /* 0x000fc400078f08ff */
[----:B------:R-:W-:Y:S01]  /*0c90*/  LOP3.LUT R5, R5, 0xfffffc00, RZ, 0xc0, !PT ;  /* 0xfffffc0005057812 */ /* 0x000fe200078ec0ff */
[----:B------:R-:W-:Y:S01]  /*0ca0*/  IMAD R9, R8, 0x10, R9 ;  /* 0x0000001008097824 */ /* 0x000fe200078e0209 */
[----:B------:R-:W-:Y:S01]  /*0cb0*/  LOP3.LUT R3, R3, 0x1ffffffe, RZ, 0xc0, !PT ;  /* 0x1ffffffe03037812 */ /* 0x000fe200078ec0ff */
[----:B------:R-:W-:Y:S01]  /*0cc0*/  IMAD.IADD R4, R203, 0x1, -R4 ;  /* 0x00000001cb047824 */ /* 0x000fe200078e0a04 */
[----:B------:R-:W-:Y:S01]  /*0cd0*/  LOP3.LUT R200, R7, 0x7ffffffc, RZ, 0xc0, !PT ;  /* 0x7ffffffc07c87812 */ /* 0x000fe200078ec0ff */
[----:B------:R-:W-:Y:S01]  /*0ce0*/  IMAD R201, R2, 0x40, R9 ;  /* 0x0000004002c97824 */ /* 0x000fe200078e0209 */
[----:B------:R-:W-:Y:S01]  /*0cf0*/  LOP3.LUT R2, R0, 0x1ffffff8, RZ, 0xc0, !PT ;  /* 0x1ffffff800027812 */ /* 0x000fe200078ec0ff */
[----:B------:R-:W-:Y:S01]  /*0d00*/  IMAD R4, R4, 0x40, R5 ;  /* 0x0000004004047824 */ /* 0x000fe200078e0205 */
[----:B------:R-:W-:Y:S01]  /*0d10*/  SHF.R.S32.HI R16, RZ, 0x3, R0 ;  /* 0x00000003ff107819 */ /* 0x000fe20000011400 */
[----:B------:R-:W-:Y:S02]  /*0d20*/  IMAD.IADD R3, R6, 0x1, -R3 ;  /* 0x0000000106037824 */ /* 0x000fe400078e0a03 */
[----:B------:R-:W-:-:S02]  /*0d30*/  IMAD.IADD R2, R203, 0x1, -R2 ;  /* 0x00000001cb027824 */ /* 0x000fc400078e0a02 */
[----:B------:R-:W-:Y:S02]  /*0d40*/  IMAD R202, R3, 0x8, R4 ;  /* 0x0000000803ca7824 */ /* 0x000fe400078e0204 */
[----:B------:R-:W-:Y:S02]  /*0d50*/  IMAD.SHL.U32 R2, R2, 0x8, RZ ;  /* 0x0000000802027824 */ /* 0x000fe400078e00ff */
[----:B------:R-:W-:-:S07]  /*0d60*/  IMAD.IADD R200, R19, 0x1, -R200 ;  /* 0x0000000113c87824 */ /* 0x000fce00078e0ac8 */
.L_x_7498:
[----:B0---45:R-:W0:Y:S01]  /*0d70*/  LDC.64 R4, c[0x0][0xc60] ;  /* 0x00031800ff047b82 */ /* 0x031e220000000a00 */
        /* <DEDUP_REMOVED lines=16> */
[----:B------:R-:W-:Y:S01]  /*0e80*/  @UP1 ULEA.HI.X UR9, UR46, UR9, UR45, 0x2, UP3 ;  /* 0x000000092e091291 */ /* 0x000fe200098f142d */
[----:B------:R-:W-:Y:S02]  /*0e90*/  IMAD.U32 R4, RZ, RZ, UR6 ;  /* 0x00000006ff047e24 */ /* 0x000fe4000f8e00ff */
[----:B---3--:R-:W-:-:S02]  /*0ea0*/  IMAD.U32 R6, RZ, RZ, UR8 ;  /* 0x00000008ff067e24 */ /* 0x008fc4000f8e00ff */
        /* <DEDUP_REMOVED lines=10> */
[----:B------:R-:W-:Y:S01]  /*0f50*/  CS2R R44, SRZ ;  /* 0x00000000002c7805 */ /* 0x000fe2000001ff00 */
[----:B------:R-:W-:Y:S01]  /*0f60*/  UMOV UR44, UR5 ;  /* 0x00000005002c7c82 */ /* 0x000fe20008000000 */
[----:B------:R-:W-:Y:S01]  /*0f70*/  CS2R R150, SRZ ;  /* 0x0000000000967805 */ /* 0x000fe2000001ff00 */
[----:B------:R-:W-:Y:S01]  /*0f80*/  USEL UR4, UR4, 0x1, UP0 ;  /* 0x0000000104047887 */ /* 0x000fe20008000000 */
[----:B------:R-:W-:-:S02]  /*0f90*/  CS2R R148, SRZ ;  /* 0x0000000000947805 */ /* 0x000fc4000001ff00 */
[----:B------:R-:W-:Y:S02]  /*0fa0*/  CS2R R146, SRZ ;  /* 0x0000000000927805 */ /* 0x000fe4000001ff00 */
[----:B------:R-:W-:Y:S01]  /*0fb0*/  CS2R R144, SRZ ;  /* 0x0000000000907805 */ /* 0x000fe2000001ff00 */
[----:B------:R-:W-:Y:S01]  /*0fc0*/  UIMAD UR4, UR4, UR6, URZ ;  /* 0x00000006040472a4 */ /* 0x000fe2000f8e023f */
        /* <DEDUP_REMOVED lines=38> */
[----:B-1----:R-:W-:Y:S02]  /*1230*/  CS2R R68, SRZ ;  /* 0x0000000000447805 */ /* 0x002fe4000001ff00 */
[----:B------:R-:W-:-:S02]  /*1240*/  CS2R R166, SRZ ;  /* 0x0000000000a67805 */ /* 0x000fc4000001ff00 */
[----:B------:R-:W-:Y:S01]  /*1250*/  CS2R R154, SRZ ;  /* 0x00000000009a7805 */ /* 0x000fe2000001ff00 */
[----:B------:R-:W-:Y:S01]  /*1260*/  IMAD.MOV.U32 R28, RZ, RZ, RZ ;  /* 0x000000ffff1c7224 */ /* 0x000fe200078e00ff */
        /* <DEDUP_REMOVED lines=11> */
[----:B--2---:R-:W-:Y:S02]  /*1320*/  @P0 R2UR UR43, R4 ;  /* 0x00000000042b02ca */ /* 0x004fe400000e0000 */
[----:B------:R-:W-:-:S02]  /*1330*/  PLOP3.LUT P0, PT, PT, PT, PT, 0x80, 0x0 ;  /* 0x000000000000781c */ /* 0x000fc40003f0f070 */
[----:B---3--:R-:W-:Y:S01]  /*1340*/  @P1 R2UR UR4, R6 ;  /* 0x00000000060412ca */ /* 0x008fe200000e0000 */
[----:B------:R-:W-:-:S14]  /*1350*/  @P1 BRA `(.L_x_7457) ;  /* 0x0000000000341947 */ /* 0x000fdc0003800000 */
        /* <DEDUP_REMOVED lines=13> */
.L_x_7457:
[----:B------:R-:W-:Y:S01]  /*1430*/  UIADD3 UR43, -UR43, UR4, URZ ;  /* 0x000000042b2b7290 */ /* 0x000fe2000fffe13f */
[----:B------:R-:W-:Y:S01]  /*1440*/  IMAD.MOV.U32 R9, RZ, RZ, RZ ;  /* 0x000000ffff097224 */ /* 0x000fe200078e00ff */
[----:B------:R-:W-:Y:S02]  /*1450*/  CS2R R174, SRZ ;  /* 0x0000000000ae7805 */ /* 0x000fe4000001ff00 */
[----:B------:R-:W-:Y:S01]  /*1460*/  CS2R R172, SRZ ;  /* 0x0000000000ac7805 */ /* 0x000fe2000001ff00 */
[----:B------:R-:W-:Y:S01]  /*1470*/  UISETP.GE.AND UP0, UPT, UR43, 0x1, UPT ;  /* 0x000000012b00788c */ /* 0x000fe2000bf06270 */
[----:B------:R-:W-:Y:S01]  /*1480*/  CS2R R36, SRZ ;  /* 0x0000000000247805 */ /* 0x000fe2000001ff00 */
[----:B------:R-:W-:Y:S01]  /*1490*/  UIADD3 UR4, UR43, 0x5f, URZ ;  /* 0x0000005f2b047890 */ /* 0x000fe2000fffe03f */
[----:B------:R-:W-:Y:S02]  /*14a0*/  CS2R R176, SRZ ;  /* 0x0000000000b07805 */ /* 0x000fe4000001ff00 */
[----:B------:R-:W-:Y:S01]  /*14b0*/  CS2R R32, SRZ ;  /* 0x0000000000207805 */ /* 0x000fe2000001ff00 */
[----:B------:R-:W-:Y:S01]  /*14c0*/  IMAD.MOV.U32 R26, RZ, RZ, RZ ;  /* 0x000000ffff1a7224 */ /* 0x000fe200078e00ff */
[----:B------:R-:W-:Y:S01]  /*14d0*/  PLOP3.LUT P1, PT, PT, PT, UP0, 0x80, 0x0 ;  /* 0x000000000000781c */ /* 0x000fe20003f2f008 */
[----:B------:R-:W-:Y:S01]  /*14e0*/  UIMAD.WIDE UR4, UR4, 0x2aaaaaab, URZ ;  /* 0x2aaaaaab040478a5 */ /* 0x000fe2000f8e023f */
[----:B------:R-:W-:Y:S01]  /*14f0*/  IMAD.MOV.U32 R29, RZ, RZ, RZ ;  /* 0x000000ffff1d7224 */ /* 0x000fe200078e00ff */
[----:B------:R-:W-:Y:S01]  /*1500*/  CS2R R4, SRZ ;  /* 0x0000000000047805 */ /* 0x000fe2000001ff00 */
[----:B------:R-:W-:Y:S01]  /*1510*/  IMAD.MOV.U32 R6, RZ, RZ, RZ ;  /* 0x000000ffff067224 */ /* 0x000fe200078e00ff */
[----:B------:R-:W-:Y:S01]  /*1520*/  USHF.R.U32.HI UR42, URZ, 0x1f, UR5 ;  /* 0x0000001f3f2a7899 */ /* 0x000fe20008011605 */
[----:B------:R-:W-:-:S03]  /*1530*/  IMAD.MOV.U32 R179, RZ, RZ, RZ ;  /* 0x000000ffffb37224 */ /* 0x000fc600078e00ff */
[----:B------:R-:W-:-:S04]  /*1540*/  ULEA.HI.SX32 UR42, UR5, UR42, 0x1c ;  /* 0x0000002a052a7291 */ /* 0x000fc8000f8fe23f */
[----:B------:R-:W-:Y:S08]  /*1550*/  @!P1 BRA `(.L_x_7458) ;  /* 0x0000004000f89947 */ /* 0x000ff00003800000 */
        /* <DEDUP_REMOVED lines=31> */
.L_x_7459:
[----:B------:R-:W0:Y:S01]  /*1750*/  S2R R3, SR_CgaCtaId ;  /* 0x0000000000037919 */ /* 0x000e220000008800 */
[----:B------:R-:W-:Y:S01]  /*1760*/  ULEA.HI UR4, UR39, UR39, URZ, 0x1 ;  /* 0x0000002727047291 */ /* 0x000fe2000f8f083f */
[----:B------:R-:W-:Y:S01]  /*1770*/  MOV R6, 0x400 ;  /* 0x0000040000067802 */ /* 0x000fe20000000f00 */
[----:B------:R-:W-:Y:S02]  /*1780*/  VIADD R8, R22, 0x8 ;  /* 0x0000000816087836 */ /* 0x000fe40000000000 */
[----:B------:R-:W-:-:S04]  /*1790*/  ULOP3.LUT UR4, UR4, 0xfffffffe, URZ, 0xc0, !UPT ;  /* 0xfffffffe04047892 */ /* 0x000fc8000f8ec03f */
[----:B------:R-:W-:-:S06]  /*17a0*/  UIADD3 UR4, UR39, -UR4, URZ ;  /* 0x8000000427047290 */ /* 0x000fcc000fffe03f */
[----:B------:R-:W-:Y:S01]  /*17b0*/  IMAD.U32 R0, RZ, RZ, UR4 ;  /* 0x00000004ff007e24 */ /* 0x000fe2000f8e00ff */
[----:B0-----:R-:W-:-:S04]  /*17c0*/  LEA R6, R3, R6, 0x18 ;  /* 0x0000000603067211 */ /* 0x001fc800078ec0ff */
[----:B------:R-:W-:-:S04]  /*17d0*/  SHF.L.U32 R3, R0, 0x1f, RZ ;  /* 0x0000001f00037819 */ /* 0x000fc800000006ff */
[----:B------:R-:W0:Y:S02]  /*17e0*/  SYNCS.PHASECHK.TRANS64.TRYWAIT P0, [R6+URZ+0x22800], R3 ;  /* 0x02280003060075a7 */ /* 0x000e24000800017f */
[----:B0-----:R-:W-:Y:S05]  /*17f0*/  @!P0 BRA `(.L_x_7460) ;  /* 0x000000b000b08947 */ /* 0x001fea0003800000 */
.L_x_7582:
[----:B------:R-:W-:Y:S01]  /*1800*/  IMAD.U32 R0, RZ, RZ, UR47 ;  /* 0x0000002fff007e24 */ /* 0x000fe2000f8e00ff */
[----:B------:R-:W-:Y:S05]  /*1810*/  WARPSYNC.ALL ;  /* 0x0000000000007948 */ /* 0x000fea0003800000 */
[----:B------:R1:W-:Y:S01]  /*1820*/  BAR.SYNC.DEFER_BLOCKING R8, 0x100 ;  /* 0x000400080000751d */ /* 0x0003e20000010000 */
[----:B------:R-:W-:-:S13]  /*1830*/  ISETP.NE.AND P0, PT, R0, 0x3, PT ;  /* 0x000000030000780c */ /* 0x000fda0003f05270 */
[----:B-1----:R-:W-:Y:S05]  /*1840*/  @!P0 BRA `(.L_x_7461) ;  /* 0x0000000000048947 */ /* 0x002fea0003800000 */
[----:B------:R-:W-:Y:S01]  /*1850*/  BPT.TRAP 0x1 ;  /* 0x000000040000795c */ /* 0x000fe20000300000 */
.L_x_7461:
[----:B------:R-:W-:Y:S02]  /*1860*/  IMAD.U32 R10, RZ, RZ, UR38 ;  /* 0x00000026ff0a7e24 */ /* 0x000fe4000f8e00ff */
[----:B------:R-:W-:-:S03]  /*1870*/  IMAD.U32 R5, RZ, RZ, UR37 ;  /* 0x00000025ff057e24 */ /* 0x000fc6000f8e00ff */
[----:B------:R-:W-:Y:S01]  /*1880*/  SHF.L.U32 R10, R10, 0x1f, RZ ;  /* 0x0000001f0a0a7819 */ /* 0x000fe200000006ff */
[----:B------:R-:W-:-:S04]  /*1890*/  IMAD R5, R5, 0x8, R6 ;  /* 0x0000000805057824 */ /* 0x000fc800078e0206 */
[----:B------:R1:W2:Y:S01]  /*18a0*/  SYNCS.PHASECHK.TRANS64.TRYWAIT P1, [R5+URZ+0x22830], R10 ;  /* 0x0228300a050075a7 */ /* 0x0002a2000802017f */
[----:B------:R-:W-:Y:S05]  /*18b0*/  @!P0 BRA `(.L_x_7462) ;  /* 0x0000000000048947 */ /* 0x000fea0003800000 */
[----:B------:R-:W-:Y:S01]  /*18c0*/  BPT.TRAP 0x1 ;  /* 0x000000040000795c */ /* 0x000fe20000300000 */
.L_x_7462:
[----:B--2---:R-:W-:Y:S05]  /*18d0*/  @P1 BRA `(.L_x_7463) ;  /* 0x0000000000081947 */ /* 0x004fea0003800000 */
[----:B------:R-:W2:Y:S02]  /*18e0*/  SYNCS.PHASECHK.TRANS64.TRYWAIT P1, [R5+URZ+0x22830], R10 ;  /* 0x0228300a050075a7 */ /* 0x000ea4000802017f */
[----:B--2---:R-:W-:Y:S05]  /*18f0*/  @!P1 BRA `(.L_x_7464) ;  /* 0x000000b000849947 */ /* 0x004fea0003800000 */
.L_x_7463:
[----:B------:R-:W-:Y:S01]  /*1900*/  R2UR UR4, R6 ;  /* 0x00000000060472ca */ /* 0x000fe200000e0000 */
[----:B------:R-:W-:Y:S01]  /*1910*/  WARPGROUP.ARRIVE ;  /* 0x00000000000079c5 */ /* 0x000fe20000000000 */
        /* <DEDUP_REMOVED lines=8> */
[----:B------:R-:W-:Y:S01]  /*19a0*/  P2R R12, PR, RZ, 0x1 ;  /* 0x00000001ff0c7803 */ /* 0x000fe20000000000 */
[----:B------:R-:W3:Y:S01]  /*19b0*/  S2R R13, SR_TID.X ;  /* 0x00000000000d7919 */ /* 0x000ee20000002100 */
[----:B------:R-:W-:Y:S01]  /*19c0*/  IADD3 R176, -R22, 0xb, RZ ;  /* 0x0000000b16b07810 */ /* 0x000fe20007ffe1ff */
[----:B------:R-:W-:-:S04]  /*19d0*/  UIADD3 UR4, UR4, 0x1c400, URZ ;  /* 0x0001c40004047890 */ /* 0x000fc8000fffe03f */
[----:B------:R-:W-:-:S04]  /*19e0*/  USHF.R.U32.HI UR4, URZ, 0x4, UR4 ;  /* 0x000000043f047899 */ /* 0x000fc80008011604 */
[----:B------:R-:W-:-:S04]  /*19f0*/  ULOP3.LUT UR4, UR4, 0x3fff, URZ, 0xc0, !UPT ;  /* 0x00003fff04047892 */ /* 0x000fc8000f8ec03f */
[----:B------:R-:W-:Y:S02]  /*1a00*/  ULOP3.LUT UR20, UR4, 0x10000, URZ, 0xfc, !UPT ;  /* 0x0001000004147892 */ /* 0x000fe4000f8efc3f */
[----:B------:R-:W-:Y:S02]  /*1a10*/  ULOP3.LUT UR4, UR48, 0x10000, URZ, 0xfc, !UPT ;  /* 0x0001000030047892 */ /* 0x000fe4000f8efc3f */
[----:B------:R-:W-:Y:S02]  /*1a20*/  UIMAD UR6, UR37, 0x300, UR20 ;  /* 0x00000300250678a4 */ /* 0x000fe4000f8e0214 */
[----:B------:R-:W-:Y:S02]  /*1a30*/  UIADD3 UR8, UR4, 0x2, URZ ;  /* 0x0000000204087890 */ /* 0x000fe4000fffe03f */
[----:B------:R-:W-:Y:S02]  /*1a40*/  UIADD3 UR10, UR6, 0x2, URZ ;  /* 0x00000002060a7890 */ /* 0x000fe4000fffe03f */
[----:B------:R-:W-:-:S02]  /*1a50*/  UIADD3 UR12, UR4, 0x4, URZ ;  /* 0x00000004040c7890 */ /* 0x000fc4000fffe03f */
[----:B------:R-:W-:Y:S02]  /*1a60*/  UIADD3 UR14, UR6, 0x4, URZ ;  /* 0x00000004060e7890 */ /* 0x000fe4000fffe03f */
[----:B------:R-:W-:Y:S01]  /*1a70*/  HGMMA.64x96x16.F32 R24, gdesc[UR4], RZ, !UPT, gsb0 ;  /* 0x01600000041879f0 */ /* 0x000fe2000c0008ff */
[----:B------:R-:W-:Y:S02]  /*1a80*/  UIADD3 UR16, UR4, 0x6, URZ ;  /* 0x0000000604107890 */ /* 0x000fe4000fffe03f */
[----:B------:R-:W-:Y:S02]  /*1a90*/  UIADD3 UR18, UR6, 0x6, URZ ;  /* 0x0000000606127890 */ /* 0x000fe4000fffe03f */
[----:B------:R-:W-:-:S04]  /*1aa0*/  UIMAD UR6, UR42, -0x60, UR43 ;  /* 0xffffffa02a0678a4 */ /* 0x000fc8000f8e022b */
[----:B------:R-:W-:-:S06]  /*1ab0*/  UIADD3 UR6, UR6, 0x60, URZ ;  /* 0x0000006006067890 */ /* 0x000fcc000fffe03f */
[----:B0-----:R-:W-:-:S04]  /*1ac0*/  IMAD.U32 R3, RZ, RZ, UR6 ;  /* 0x00000006ff037e24 */ /* 0x001fc8000f8e00ff */
        /* <DEDUP_REMOVED lines=104> */
[----:B------:R-:W0:Y:S01]  /*2150*/  SHFL.BFLY PT, R0, R7, 0x2, 0x1f ;  /* 0x0c401f0007007f89 */ /* 0x000e2200000e0000 */
[----:B------:R-:W-:Y:S02]  /*2160*/  FSEL R67, R67, -INF , P3 ;  /* 0xff80000043437808 */ /* 0x000fe40001800000 */
[----:B------:R-:W-:-:S02]  /*2170*/  FSEL R70, R70, -INF , P2 ;  /* 0xff80000046467808 */ /* 0x000fc40001000000 */
[----:B------:R-:W-:Y:S02]  /*2180*/  FSEL R71, R71, -INF , P1 ;  /* 0xff80000047477808 */ /* 0x000fe40000800000 */
[----:B0-----:R-:W-:-:S05]  /*2190*/  FMNMX.FTZ R9, R7, R0, !PT ;  /* 0x0000000007097209 */ /* 0x001fca0007810000 */
[----:B------:R-:W0:Y:S02]  /*21a0*/  SHFL.BFLY PT, R0, R9, 0x1, 0x1f ;  /* 0x0c201f0009007f89 */ /* 0x000e2400000e0000 */
[----:B0-----:R-:W-:Y:S01]  /*21b0*/  FMNMX.FTZ R0, R9, R0, !PT ;  /* 0x0000000009007209 */ /* 0x001fe20007810000 */
[----:B------:R0:W-:Y:S06]  /*21c0*/  BAR.ARV R176, 0x100 ;  /* 0x000400b00000751d */ /* 0x0001ec0000002000 */
[C---:B------:R-:W-:Y:S01]  /*21d0*/  FMUL.FTZ R3, R0.reuse, UR10 ;  /* 0x0000000a00037c20 */ /* 0x040fe20008410000 */
[----:B------:R-:W-:-:S04]  /*21e0*/  FSETP.NEU.FTZ.AND P0, PT, R0, -INF , PT ;  /* 0xff8000000000780b */ /* 0x000fc80003f1d000 */
        /* <DEDUP_REMOVED lines=17> */
[----:B------:R-:W4:Y:S01]  /*2300*/  MUFU.EX2 R25, R25 ;  /* 0x0000001900197308 */ /* 0x000f220000000800 */
        /* <DEDUP_REMOVED lines=15> */
[----:B------:R-:W5:Y:S01]  /*2400*/  MUFU.EX2 R29, R29 ;  /* 0x0000001d001d7308 */ /* 0x000f620000000800 */
[--C-:B------:R-:W-:Y:S01]  /*2410*/  FFMA.FTZ R61, R61, UR10, -R11.reuse ;  /* 0x0000000a3d3d7c23 */ /* 0x100fe2000801080b */
[--C-:B------:R-:W-:Y:S01]  /*2420*/  FFMA.FTZ R64, R64, UR10, -R11.reuse ;  /* 0x0000000a40407c23 */ /* 0x100fe2000801080b */
[----:B------:R-:W-:Y:S01]  /*2430*/  FMNMX.FTZ R4, R46, R3, !PT ;  /* 0x000000032e047209 */ /* 0x000fe20007810000 */
[--C-:B------:R-:W-:Y:S01]  /*2440*/  FFMA.FTZ R65, R65, UR10, -R11.reuse ;  /* 0x0000000a41417c23 */ /* 0x100fe2000801080b */
[--C-:B------:R-:W-:Y:S01]  /*2450*/  FFMA.FTZ R68, R68, UR10, -R11.reuse ;  /* 0x0000000a44447c23 */ /* 0x100fe2000801080b */
[----:B------:R-:W-:Y:S01]  /*2460*/  FFMA.FTZ R11, R69, UR10, -R11 ;  /* 0x0000000a450b7c23 */ /* 0x000fe2000801080b */
[----:B------:R-:W-:Y:S01]  /*2470*/  FMNMX.FTZ R3, R47, R4, !PT ;  /* 0x000000042f037209 */ /* 0x000fe20007810000 */
[----:B------:R-:W-:Y:S01]  /*2480*/  MUFU.EX2 R32, R32 ;  /* 0x0000002000207308 */ /* 0x000fe20000000800 */
[----:B----4-:R-:W-:-:S02]  /*2490*/  F2FP.F16.F32.PACK_AB R168, R25, R24 ;  /* 0x0000001819a8723e */ /* 0x010fc400000000ff */
[----:B------:R-:W-:-:S04]  /*24a0*/  FMNMX.FTZ R4, R50, R3, !PT ;  /* 0x0000000332047209 */ /* 0x000fc80007810000 */
[----:B------:R-:W-:Y:S01]  /*24b0*/  FMNMX.FTZ R3, R51, R4, !PT ;  /* 0x0000000433037209 */ /* 0x000fe20007810000 */
[----:B------:R-:W4:Y:S01]  /*24c0*/  MUFU.EX2 R33, R33 ;  /* 0x0000002100217308 */ /* 0x000f220000000800 */
[----:B-----5:R-:W-:Y:S02]  /*24d0*/  F2FP.F16.F32.PACK_AB R170, R29, R28 ;  /* 0x0000001c1daa723e */ /* 0x020fe400000000ff */
[----:B------:R-:W-:-:S04]  /*24e0*/  FMNMX.FTZ R4, R54, R3, !PT ;  /* 0x0000000336047209 */ /* 0x000fc80007810000 */
[----:B------:R-:W-:Y:S01]  /*24f0*/  FMNMX.FTZ R3, R55, R4, !PT ;  /* 0x0000000437037209 */ /* 0x000fe20007810000 */
[----:B------:R-:W-:Y:S03]  /*2500*/  MUFU.EX2 R36, R36 ;  /* 0x0000002400247308 */ /* 0x000fe60000000800 */
[----:B------:R-:W-:-:S04]  /*2510*/  FMNMX.FTZ R4, R58, R3, !PT ;  /* 0x000000033a047209 */ /* 0x000fc80007810000 */
[----:B------:R-:W-:Y:S01]  /*2520*/  FMNMX.FTZ R3, R59, R4, !PT ;  /* 0x000000043b037209 */ /* 0x000fe20007810000 */
[----:B------:R-:W5:Y:S01]  /*2530*/  MUFU.EX2 R37, R37 ;  /* 0x0000002500257308 */ /* 0x000f620000000800 */
[----:B----4-:R-:W-:Y:S02]  /*2540*/  F2FP.F16.F32.PACK_AB R164, R33, R32 ;  /* 0x0000002021a4723e */ /* 0x010fe400000000ff */
[----:B------:R-:W-:-:S04]  /*2550*/  FMNMX.FTZ R4, R62, R3, !PT ;  /* 0x000000033e047209 */ /* 0x000fc80007810000 */
[----:B------:R-:W-:Y:S01]  /*2560*/  FMNMX.FTZ R3, R63, R4, !PT ;  /* 0x000000043f037209 */ /* 0x000fe20007810000 */
[----:B------:R-:W-:Y:S03]  /*2570*/  MUFU.EX2 R40, R40 ;  /* 0x0000002800287308 */ /* 0x000fe60000000800 */
[----:B------:R-:W-:-:S04]  /*2580*/  FMNMX.FTZ R4, R66, R3, !PT ;  /* 0x0000000342047209 */ /* 0x000fc80007810000 */
[----:B------:R-:W-:Y:S01]  /*2590*/  FMNMX.FTZ R3, R67, R4, !PT ;  /* 0x0000000443037209 */ /* 0x000fe20007810000 */
[----:B------:R-:W4:Y:S01]  /*25a0*/  MUFU.EX2 R41, R41 ;  /* 0x0000002900297308 */ /* 0x000f220000000800 */
[----:B-----5:R-:W-:Y:S02]  /*25b0*/  F2FP.F16.F32.PACK_AB R166, R37, R36 ;  /* 0x0000002425a6723e */ /* 0x020fe400000000ff */
[----:B------:R-:W-:-:S04]  /*25c0*/  FMNMX.FTZ R4, R70, R3, !PT ;  /* 0x0000000346047209 */ /* 0x000fc80007810000 */
[----:B------:R-:W-:Y:S01]  /*25d0*/  FMNMX.FTZ R4, R71, R4, !PT ;  /* 0x0000000447047209 */ /* 0x000fe20007810000 */
[----:B------:R-:W-:Y:S04]  /*25e0*/  MUFU.EX2 R44, R44 ;  /* 0x0000002c002c7308 */ /* 0x000fe80000000800 */
[----:B------:R-:W5:Y:S04]  /*25f0*/  SHFL.BFLY PT, R3, R4, 0x2, 0x1f ;  /* 0x0c401f0004037f89 */ /* 0x000f6800000e0000 */
[----:B------:R-:W1:Y:S01]  /*2600*/  MUFU.EX2 R45, R45 ;  /* 0x0000002d002d7308 */ /* 0x000e620000000800 */
[----:B----4-:R-:W-:-:S07]  /*2610*/  F2FP.F16.F32.PACK_AB R160, R41, R40 ;  /* 0x0000002829a0723e */ /* 0x010fce00000000ff */
[----:B------:R-:W-:Y:S08]  /*2620*/  MUFU.EX2 R48, R48 ;  /* 0x0000003000307308 */ /* 0x000ff00000000800 */
[----:B------:R-:W4:Y:S01]  /*2630*/  MUFU.EX2 R49, R49 ;  /* 0x0000003100317308 */ /* 0x000f220000000800 */
[----:B-1----:R-:W-:Y:S02]  /*2640*/  F2FP.F16.F32.PACK_AB R162, R45, R44 ;  /* 0x0000002c2da2723e */ /* 0x002fe400000000ff */
[----:B-----5:R-:W-:-:S05]  /*2650*/  FMNMX.FTZ R3, R4, R3, !PT ;  /* 0x0000000304037209 */ /* 0x020fca0007810000 */
[----:B------:R-:W-:Y:S01]  /*2660*/  MUFU.EX2 R52, R52 ;  /* 0x0000003400347308 */ /* 0x000fe20000000800 */
[----:B------:R-:W1:Y:S07]  /*2670*/  SHFL.BFLY PT, R4, R3, 0x1, 0x1f ;  /* 0x0c201f0003047f89 */ /* 0x000e6e00000e0000 */
[----:B------:R-:W5:Y:S01]  /*2680*/  MUFU.EX2 R53, R53 ;  /* 0x0000003500357308 */ /* 0x000f620000000800 */
[----:B----4-:R-:W-:-:S07]  /*2690*/  F2FP.F16.F32.PACK_AB R156, R49, R48 ;  /* 0x00000030319c723e */ /* 0x010fce00000000ff */
[----:B------:R-:W-:Y:S08]  /*26a0*/  MUFU.EX2 R56, R56 ;  /* 0x0000003800387308 */ /* 0x000ff00000000800 */
[----:B------:R-:W-:Y:S01]  /*26b0*/  MUFU.EX2 R57, R57 ;  /* 0x0000003900397308 */ /* 0x000fe20000000800 */
[----:B-1----:R-:W-:Y:S02]  /*26c0*/  FMNMX.FTZ R7, R3, R4, !PT ;  /* 0x0000000403077209 */ /* 0x002fe40007810000 */
[----:B-----5:R-:W-:-:S02]  /*26d0*/  F2FP.F16.F32.PACK_AB R158, R53, R52 ;  /* 0x00000034359e723e */ /* 0x020fc400000000ff */
[C---:B------:R-:W-:Y:S01]  /*26e0*/  FSETP.NEU.FTZ.AND P1, PT, R7.reuse, -INF , PT ;  /* 0xff8000000700780b */ /* 0x040fe20003f3d000 */
[----:B------:R-:W-:Y:S02]  /*26f0*/  FMUL.FTZ R3, R7, UR10 ;  /* 0x0000000a07037c20 */ /* 0x000fe40008410000 */
[----:B------:R-:W-:Y:S03]  /*2700*/  MUFU.EX2 R60, R60 ;  /* 0x0000003c003c7308 */ /* 0x000fe60000000800 */
[----:B------:R-:W-:Y:S01]  /*2710*/  FSEL R4, R3, RZ, P1 ;  /* 0x000000ff03047208 */ /* 0x000fe20000800000 */
[----:B------:R-:W-:Y:S01]  /*2720*/  FADD.FTZ R3, R24, R25 ;  /* 0x0000001918037221 */ /* 0x000fe20000010000 */
[----:B---3--:R-:W-:-:S03]  /*2730*/  LOP3.LUT P1, RZ, R13, 0x7f, RZ, 0xc0, !PT ;  /* 0x0000007f0dff7812 */ /* 0x008fc6000782c0ff */
[--C-:B------:R-:W-:Y:S01]  /*2740*/  FFMA.FTZ R26, R26, UR10, -R4.reuse ;  /* 0x0000000a1a1a7c23 */ /* 0x100fe20008010804 */
[--C-:B------:R-:W-:Y:S01]  /*2750*/  FFMA.FTZ R27, R27, UR10, -R4.reuse ;  /* 0x0000000a1b1b7c23 */ /* 0x100fe20008010804 */
[--C-:B------:R-:W-:Y:S01]  /*2760*/  FFMA.FTZ R30, R30, UR10, -R4.reuse ;  /* 0x0000000a1e1e7c23 */ /* 0x100fe20008010804 */
[--C-:B------:R-:W-:Y:S01]  /*2770*/  FFMA.FTZ R31, R31, UR10, -R4.reuse ;  /* 0x0000000a1f1f7c23 */ /* 0x100fe20008010804 */
[--C-:B------:R-:W-:Y:S01]  /*2780*/  FFMA.FTZ R34, R34, UR10, -R4.reuse ;  /* 0x0000000a22227c23 */ /* 0x100fe20008010804 */
[----:B------:R-:W-:Y:S01]  /*2790*/  FADD.FTZ R12, R28, R3 ;  /* 0x000000031c0c7221 */ /* 0x000fe20000010000 */
[----:B------:R-:W-:Y:S01]  /*27a0*/  MUFU.EX2 R26, R26 ;  /* 0x0000001a001a7308 */ /* 0x000fe20000000800 */
[--C-:B------:R-:W-:Y:S01]  /*27b0*/  FFMA.FTZ R35, R35, UR10, -R4.reuse ;  /* 0x0000000a23237c23 */ /* 0x100fe20008010804 */
[----:B------:R-:W-:Y:S01]  /*27c0*/  FFMA.FTZ R38, R38, UR10, -R4 ;  /* 0x0000000a26267c23 */ /* 0x000fe20008010804 */
[----:B------:R-:W-:Y:S01]  /*27d0*/  FADD.FTZ R3, R29, R12 ;  /* 0x0000000c1d037221 */ /* 0x000fe20000010000 */
[--C-:B------:R-:W-:Y:S01]  /*27e0*/  FFMA.FTZ R39, R39, UR10, -R4.reuse ;  /* 0x0000000a27277c23 */ /* 0x100fe20008010804 */
[--C-:B------:R-:W-:Y:S01]  /*27f0*/  FFMA.FTZ R42, R42, UR10, -R4.reuse ;  /* 0x0000000a2a2a7c23 */ /* 0x100fe20008010804 */
[--C-:B------:R-:W-:Y:S01]  /*2800*/  FFMA.FTZ R43, R43, UR10, -R4.reuse ;  /* 0x0000000a2b2b7c23 */ /* 0x100fe20008010804 */
[----:B------:R-:W-:Y:S01]  /*2810*/  FADD.FTZ R12, R32, R3 ;  /* 0x00000003200c7221 */ /* 0x000fe20000010000 */
[----:B------:R-:W1:Y:S01]  /*2820*/  MUFU.EX2 R27, R27 ;  /* 0x0000001b001b7308 */ /* 0x000e620000000800 */
[--C-:B------:R-:W-:Y:S01]  /*2830*/  FFMA.FTZ R46, R46, UR10, -R4.reuse ;  /* 0x0000000a2e2e7c23 */ /* 0x100fe20008010804 */
[----:B------:R-:W-:Y:S01]  /*2840*/  FFMA.FTZ R47, R47, UR10, -R4 ;  /* 0x0000000a2f2f7c23 */ /* 0x000fe20008010804 */
[----:B------:R-:W-:Y:S01]  /*2850*/  FADD.FTZ R9, R33, R12 ;  /* 0x0000000c21097221 */ /* 0x000fe20000010000 */
[--C-:B------:R-:W-:Y:S01]  /*2860*/  FFMA.FTZ R50, R50, UR10, -R4.reuse ;  /* 0x0000000a32327c23 */ /* 0x100fe20008010804 */
[--C-:B------:R-:W-:Y:S01]  /*2870*/  FFMA.FTZ R51, R51, UR10, -R4.reuse ;  /* 0x0000000a33337c23 */ /* 0x100fe20008010804 */
[--C-:B------:R-:W-:Y:S01]  /*2880*/  FFMA.FTZ R54, R54, UR10, -R4.reuse ;  /* 0x0000000a36367c23 */ /* 0x100fe20008010804 */
[----:B------:R-:W-:Y:S01]  /*2890*/  FADD.FTZ R14, R36, R9 ;  /* 0x00000009240e7221 */ /* 0x000fe20000010000 */
[----:B------:R-:W3:Y:S01]  /*28a0*/  MUFU.EX2 R30, R30 ;  /* 0x0000001e001e7308 */ /* 0x000ee20000000800 */
[--C-:B------:R-:W-:Y:S01]  /*28b0*/  FFMA.FTZ R55, R55, UR10, -R4.reuse ;  /* 0x0000000a37377c23 */ /* 0x100fe20008010804 */
[----:B------:R-:W-:Y:S01]  /*28c0*/  FFMA.FTZ R58, R58, UR10, -R4 ;  /* 0x0000000a3a3a7c23 */ /* 0x000fe20008010804 */
[----:B------:R-:W-:Y:S01]  /*28d0*/  FADD.FTZ R13, R37, R14 ;  /* 0x0000000e250d7221 */ /* 0x000fe20000010000 */
[--C-:B------:R-:W-:Y:S01]  /*28e0*/  FFMA.FTZ R59, R59, UR10, -R4.reuse ;  /* 0x0000000a3b3b7c23 */ /* 0x100fe20008010804 */
[--C-:B------:R-:W-:Y:S01]  /*28f0*/  FFMA.FTZ R62, R62, UR10, -R4.reuse ;  /* 0x0000000a3e3e7c23 */ /* 0x100fe20008010804 */
[--C-:B------:R-:W-:Y:S01]  /*2900*/  FFMA.FTZ R63, R63, UR10, -R4.reuse ;  /* 0x0000000a3f3f7c23 */ /* 0x100fe20008010804 */
[----:B------:R-:W-:Y:S01]  /*2910*/  FADD.FTZ R14, R40, R13 ;  /* 0x0000000d280e7221 */ /* 0x000fe20000010000 */
[----:B------:R-:W4:Y:S01]  /*2920*/  MUFU.EX2 R31, R31 ;  /* 0x0000001f001f7308 */ /* 0x000f220000000800 */
[----:B-1----:R-:W-:Y:S01]  /*2930*/  FADD.FTZ R3, R26, R27 ;  /* 0x0000001b1a037221 */ /* 0x002fe20000010000 */
[----:B------:R-:W-:Y:S01]  /*2940*/  FFMA.FTZ R66, R66, UR10, -R4 ;  /* 0x0000000a42427c23 */ /* 0x000fe20008010804 */
[----:B------:R-:W-:Y:S01]  /*2950*/  FADD.FTZ R13, R41, R14 ;  /* 0x0000000e290d7221 */ /* 0x000fe20000010000 */
[--C-:B------:R-:W-:Y:S01]  /*2960*/  FFMA.FTZ R67, R67, UR10, -R4.reuse ;  /* 0x0000000a43437c23 */ /* 0x100fe20008010804 */
[--C-:B------:R-:W-:Y:S01]  /*2970*/  FFMA.FTZ R70, R70, UR10, -R4.reuse ;  /* 0x0000000a46467c23 */ /* 0x100fe20008010804 */
[----:B------:R-:W-:Y:S01]  /*2980*/  FFMA.FTZ R4, R71, UR10, -R4 ;  /* 0x0000000a47047c23 */ /* 0x000fe20008010804 */
[----:B------:R-:W-:Y:S01]  /*2990*/  FADD.FTZ R14, R44, R13 ;  /* 0x0000000d2c0e7221 */ /* 0x000fe20000010000 */
[----:B------:R-:W1:Y:S01]  /*29a0*/  MUFU.EX2 R34, R34 ;  /* 0x0000002200227308 */ /* 0x000e620000000800 */
[----:B---3--:R-:W-:Y:S01]  /*29b0*/  FADD.FTZ R12, R30, R3 ;  /* 0x000000031e0c7221 */ /* 0x008fe20000010000 */
[----:B------:R-:W-:-:S02]  /*29c0*/  @!P1 VIADD R3, R5, 0x22840 ;  /* 0x0002284005039836 */ /* 0x000fc40000000000 */
[----:B------:R-:W-:Y:S01]  /*29d0*/  FADD.FTZ R13, R45, R14 ;  /* 0x0000000e2d0d7221 */ /* 0x000fe20000010000 */
[----:B------:R-:W-:Y:S02]  /*29e0*/  F2FP.F16.F32.PACK_AB R152, R57, R56 ;  /* 0x000000383998723e */ /* 0x000fe400000000ff */
[----:B------:R-:W-:Y:S01]  /*29f0*/  F2FP.F16.F32.PACK_AB R169, R27, R26 ;  /* 0x0000001a1ba9723e */ /* 0x000fe200000000ff */
[----:B------:R-:W-:Y:S01]  /*2a00*/  FADD.FTZ R14, R48, R13 ;  /* 0x0000000d300e7221 */ /* 0x000fe20000010000 */
[----:B------:R-:W3:Y:S01]  /*2a10*/  MUFU.EX2 R35, R35 ;  /* 0x0000002300237308 */ /* 0x000ee20000000800 */
[C---:B----4-:R-:W-:Y:S01]  /*2a20*/  FADD.FTZ R9, R31.reuse, R12 ;  /* 0x0000000c1f097221 */ /* 0x050fe20000010000 */
[----:B------:R-:W-:Y:S02]  /*2a30*/  @!P1 PRMT R3, RZ, 0x654, R3 ;  /* 0x00000654ff039816 */ /* 0x000fe40000000003 */
[----:B------:R-:W-:Y:S02]  /*2a40*/  F2FP.F16.F32.PACK_AB R171, R31, R30 ;  /* 0x0000001e1fab723e */ /* 0x000fe400000000ff */
[----:B------:R4:W-:Y:S02]  /*2a50*/  @!P1 SYNCS.ARRIVE.TRANS64.RED.A1T0 RZ, [R3+URZ], RZ ;  /* 0x000000ff03ff99a7 */ /* 0x0009e4000810043f */
[----:B------:R-:W5:Y:S01]  /*2a60*/  MUFU.EX2 R38, R38 ;  /* 0x0000002600267308 */ /* 0x000f620000000800 */
[----:B-1----:R-:W-:-:S07]  /*2a70*/  FADD.FTZ R12, R34, R9 ;  /* 0x00000009220c7221 */ /* 0x002fce0000010000 */
[----:B------:R-:W1:Y:S01]  /*2a80*/  MUFU.EX2 R39, R39 ;  /* 0x0000002700277308 */ /* 0x000e620000000800 */
[C---:B---3--:R-:W-:Y:S01]  /*2a90*/  FADD.FTZ R9, R35.reuse, R12 ;  /* 0x0000000c23097221 */ /* 0x048fe20000010000 */
[----:B------:R-:W-:-:S06]  /*2aa0*/  F2FP.F16.F32.PACK_AB R165, R35, R34 ;  /* 0x0000002223a5723e */ /* 0x000fcc00000000ff */
[----:B------:R-:W3:Y:S01]  /*2ab0*/  MUFU.EX2 R42, R42 ;  /* 0x0000002a002a7308 */ /* 0x000ee20000000800 */
[----:B-----5:R-:W-:-:S07]  /*2ac0*/  FADD.FTZ R12, R38, R9 ;  /* 0x00000009260c7221 */ /* 0x020fce0000010000 */
[----:B------:R-:W4:Y:S01]  /*2ad0*/  MUFU.EX2 R43, R43 ;  /* 0x0000002b002b7308 */ /* 0x000f220000000800 */
[C---:B-1----:R-:W-:Y:S01]  /*2ae0*/  FADD.FTZ R9, R39.reuse, R12 ;  /* 0x0000000c27097221 */ /* 0x042fe20000010000 */
[----:B------:R-:W-:-:S06]  /*2af0*/  F2FP.F16.F32.PACK_AB R167, R39, R38 ;  /* 0x0000002627a7723e */ /* 0x000fcc00000000ff */
[----:B------:R-:W1:Y:S01]  /*2b00*/  MUFU.EX2 R46, R46 ;  /* 0x0000002e002e7308 */ /* 0x000e620000000800 */
[----:B---3--:R-:W-:Y:S01]  /*2b10*/  FADD.FTZ R12, R42, R9 ;  /* 0x000000092a0c7221 */ /* 0x008fe20000010000 */
[----:B------:R-:W-:-:S04]  /*2b20*/  FADD.FTZ R9, R49, R14 ;  /* 0x0000000e31097221 */ /* 0x000fc80000010000 */
[----:B------:R-:W-:Y:S02]  /*2b30*/  FADD.FTZ R14, R52, R9 ;  /* 0x00000009340e7221 */ /* 0x000fe40000010000 */
[----:B------:R-:W3:Y:S01]  /*2b40*/  MUFU.EX2 R47, R47 ;  /* 0x0000002f002f7308 */ /* 0x000ee20000000800 */
[----:B----4-:R-:W-:Y:S01]  /*2b50*/  FADD.FTZ R3, R43, R12 ;  /* 0x0000000c2b037221 */ /* 0x010fe20000010000 */
[----:B------:R-:W-:Y:S01]  /*2b60*/  FADD.FTZ R9, R53, R14 ;  /* 0x0000000e35097221 */ /* 0x000fe20000010000 */
[----:B------:R-:W-:-:S03]  /*2b70*/  F2FP.F16.F32.PACK_AB R161, R43, R42 ;  /* 0x0000002a2ba1723e */ /* 0x000fc600000000ff */
[----:B------:R-:W-:Y:S02]  /*2b80*/  FADD.FTZ R14, R56, R9 ;  /* 0x00000009380e7221 */ /* 0x000fe40000010000 */
[----:B------:R-:W4:Y:S01]  /*2b90*/  MUFU.EX2 R50, R50 ;  /* 0x0000003200327308 */ /* 0x000f220000000800 */
[----:B-1----:R-:W-:Y:S01]  /*2ba0*/  FADD.FTZ R12, R46, R3 ;  /* 0x000000032e0c7221 */ /* 0x002fe20000010000 */
[----:B------:R-:W-:-:S04]  /*2bb0*/  FADD.FTZ R9, R57, R14 ;  /* 0x0000000e39097221 */ /* 0x000fc80000010000 */
[----:B------:R-:W-:Y:S02]  /*2bc0*/  FADD.FTZ R14, R60, R9 ;  /* 0x000000093c0e7221 */ /* 0x000fe40000010000 */
[----:B------:R-:W1:Y:S01]  /*2bd0*/  MUFU.EX2 R51, R51 ;  /* 0x0000003300337308 */ /* 0x000e620000000800 */
[C---:B---3--:R-:W-:Y:S01]  /*2be0*/  FADD.FTZ R3, R47.reuse, R12 ;  /* 0x0000000c2f037221 */ /* 0x048fe20000010000 */
[----:B------:R-:W-:-:S06]  /*2bf0*/  F2FP.F16.F32.PACK_AB R163, R47, R46 ;  /* 0x0000002e2fa3723e */ /* 0x000fcc00000000ff */
[----:B------:R-:W3:Y:S01]  /*2c00*/  MUFU.EX2 R54, R54 ;  /* 0x0000003600367308 */ /* 0x000ee20000000800 */
[----:B----4-:R-:W-:-:S07]  /*2c10*/  FADD.FTZ R12, R50, R3 ;  /* 0x00000003320c7221 */ /* 0x010fce0000010000 */
[----:B------:R-:W4:Y:S01]  /*2c20*/  MUFU.EX2 R55, R55 ;  /* 0x0000003700377308 */ /* 0x000f220000000800 */
[C---:B-1----:R-:W-:Y:S01]  /*2c30*/  FADD.FTZ R3, R51.reuse, R12 ;  /* 0x0000000c33037221 */ /* 0x042fe20000010000 */
[----:B------:R-:W-:-:S06]  /*2c40*/  F2FP.F16.F32.PACK_AB R157, R51, R50 ;  /* 0x00000032339d723e */ /* 0x000fcc00000000ff */
        /* <DEDUP_REMOVED lines=12> */
[----:B------:R-:W4:Y:S01]  /*2d10*/  MUFU.EX2 R62, R62 ;  /* 0x0000003e003e7308 */ /* 0x000f220000000800 */
[C---:B-1----:R-:W-:Y:S01]  /*2d20*/  FADD.FTZ R3, R59.reuse, R12 ;  /* 0x0000000c3b037221 */ /* 0x042fe20000010000 */
[----:B------:R-:W-:-:S06]  /*2d30*/  F2FP.F16.F32.PACK_AB R153, R59, R58 ;  /* 0x0000003a3b99723e */ /* 0x000fcc00000000ff */
[----:B------:R-:W1:Y:S01]  /*2d40*/  MUFU.EX2 R68, R68 ;  /* 0x0000004400447308 */ /* 0x000e620000000800 */
[C---:B---3--:R-:W-:Y:S01]  /*2d50*/  FADD.FTZ R9, R65.reuse, R14 ;  /* 0x0000000e41097221 */ /* 0x048fe20000010000 */
[----:B------:R-:W-:-:S06]  /*2d60*/  F2FP.F16.F32.PACK_AB R172, R65, R64 ;  /* 0x0000004041ac723e */ /* 0x000fcc00000000ff */
[----:B------:R-:W3:Y:S01]  /*2d70*/  MUFU.EX2 R63, R63 ;  /* 0x0000003f003f7308 */ /* 0x000ee20000000800 */
[----:B----4-:R-:W-:-:S07]  /*2d80*/  FADD.FTZ R12, R62, R3 ;  /* 0x000000033e0c7221 */ /* 0x010fce0000010000 */
[----:B------:R-:W4:Y:S01]  /*2d90*/  MUFU.EX2 R66, R66 ;  /* 0x0000004200427308 */ /* 0x000f220000000800 */
[----:B-1----:R-:W-:-:S07]  /*2da0*/  FADD.FTZ R14, R68, R9 ;  /* 0x00000009440e7221 */ /* 0x002fce0000010000 */
[----:B------:R-:W1:Y:S01]  /*2db0*/  MUFU.EX2 R67, R67 ;  /* 0x0000004300437308 */ /* 0x000e620000000800 */
[C---:B---3--:R-:W-:Y:S01]  /*2dc0*/  FADD.FTZ R9, R63.reuse, R12 ;  /* 0x0000000c3f097221 */ /* 0x048fe20000010000 */
[----:B------:R-:W-:-:S06]  /*2dd0*/  F2FP.F16.F32.PACK_AB R155, R63, R62 ;  /* 0x0000003e3f9b723e */ /* 0x000fcc00000000ff */
[----:B------:R-:W3:Y:S01]  /*2de0*/  MUFU.EX2 R70, R70 ;  /* 0x0000004600467308 */ /* 0x000ee20000000800 */
[----:B----4-:R-:W-:-:S07]  /*2df0*/  FADD.FTZ R12, R66, R9 ;  /* 0x00000009420c7221 */ /* 0x010fce0000010000 */
[----:B------:R3:W4:Y:S01]  /*2e00*/  MUFU.EX2 R175, R4 ;  /* 0x0000000400af7308 */ /* 0x0007220000000800 */
[C---:B-1----:R-:W-:Y:S01]  /*2e10*/  FADD.FTZ R9, R67.reuse, R12 ;  /* 0x0000000c43097221 */ /* 0x042fe20000010000 */
[----:B------:R-:W-:-:S06]  /*2e20*/  F2FP.F16.F32.PACK_AB R173, R67, R66 ;  /* 0x0000004243ad723e */ /* 0x000fcc00000000ff */
[----:B------:R-:W1:Y:S01]  /*2e30*/  MUFU.EX2 R11, R11 ;  /* 0x0000000b000b7308 */ /* 0x000e620000000800 */
[----:B---3--:R-:W-:-:S04]  /*2e40*/  FADD.FTZ R4, R70, R9 ;  /* 0x0000000946047221 */ /* 0x008fc80000010000 */
[C---:B----4-:R-:W-:Y:S01]  /*2e50*/  FADD.FTZ R4, R175.reuse, R4 ;  /* 0x00000004af047221 */ /* 0x050fe20000010000 */
[----:B------:R-:W-:Y:S01]  /*2e60*/  F2FP.F16.F32.PACK_AB R175, R175, R70 ;  /* 0x00000046afaf723e */ /* 0x000fe200000000ff */
[C---:B-1----:R-:W-:Y:S01]  /*2e70*/  FADD.FTZ R3, R11.reuse, R14 ;  /* 0x0000000e0b037221 */ /* 0x042fe20000010000 */
[----:B------:R-:W-:Y:S01]  /*2e80*/  F2FP.F16.F32.PACK_AB R174, R11, R68 ;  /* 0x000000440bae723e */ /* 0x000fe200000000ff */
[----:B0-----:R-:W-:Y:S06]  /*2e90*/  @!P0 BRA `(.L_x_7465) ;  /* 0x0000000000048947 */ /* 0x001fec0003800000 */
[----:B------:R-:W-:Y:S01]  /*2ea0*/  BPT.TRAP 0x1 ;  /* 0x000000040000795c */ /* 0x000fe20000300000 */
.L_x_7465:
[----:B------:R0:W1:Y:S01]  /*2eb0*/  SYNCS.PHASECHK.TRANS64.TRYWAIT P2, [R5+URZ+0x22850], R10 ;  /* 0x0228500a050075a7 */ /* 0x000062000804017f */
[----:B------:R-:W-:Y:S05]  /*2ec0*/  @!P0 BRA `(.L_x_7466) ;  /* 0x0000000000048947 */ /* 0x000fea0003800000 */
[----:B------:R-:W-:Y:S01]  /*2ed0*/  BPT.TRAP 0x1 ;  /* 0x000000040000795c */ /* 0x000fe20000300000 */
.L_x_7466:
[----:B-1----:R-:W-:Y:S05]  /*2ee0*/  @P2 BRA `(.L_x_7467) ;  /* 0x0000000000082947 */ /* 0x002fea0003800000 */
[----:B------:R-:W1:Y:S02]  /*2ef0*/  SYNCS.PHASECHK.TRANS64.TRYWAIT P2, [R5+URZ+0x22850], R10 ;  /* 0x0228500a050075a7 */ /* 0x000e64000804017f */
[----:B-1----:R-:W-:Y:S05]  /*2f00*/  @!P2 BRA `(.L_x_7468) ;  /* 0x0000009c0014a947 */ /* 0x002fea0003800000 */
.L_x_7467:
[----:B------:R-:W-:Y:S01]  /*2f10*/  R2UR UR6, R6 ;  /* 0x00000000060672ca */ /* 0x000fe200000e0000 */
[----:B------:R3:W-:Y:S01]  /*2f20*/  BAR.SYNC.DEFER_BLOCKING R8, 0x100 ;  /* 0x000400080000751d */ /* 0x0007e20000010000 */
[----:B------:R-:W-:Y:S01]  /*2f30*/  UISETP.GE.AND UP0, UPT, UR43, 0x61, UPT ;  /* 0x000000612b00788c */ /* 0x000fe2000bf06270 */
[----:B012---:R-:W-:-:S04]  /*2f40*/  @!P1 VIADD R5, R5, 0x22860 ;  /* 0x0002286005059836 */ /* 0x007fc80000000000 */
[----:B------:R-:W-:Y:S01]  /*2f50*/  UMOV UR7, 0x40000040 ;  /* 0x4000004000077882 */ /* 0x000fe20000000000 */
[----:B------:R-:W-:Y:S02]  /*2f60*/  PLOP3.LUT P2, PT, PT, PT, UP0, 0x80, 0x0 ;  /* 0x000000000000781c */ /* 0x000fe40003f4f008 */
[----:B------:R-:W-:-:S03]  /*2f70*/  @!P1 PRMT R5, RZ, 0x654, R5 ;  /* 0x00000654ff059816 */ /* 0x000fc60000000005 */
[----:B------:R-:W-:-:S04]  /*2f80*/  UIADD3 UR6, UR6, 0x400, URZ ;  /* 0x0000040006067890 */ /* 0x000fc8000fffe03f */
[----:B------:R-:W-:-:S04]  /*2f90*/  USHF.R.U32.HI UR6, URZ, 0x4, UR6 ;  /* 0x000000043f067899 */ /* 0x000fc80008011606 */
[----:B------:R-:W-:-:S04]  /*2fa0*/  ULOP3.LUT UR6, UR6, 0x3fff, URZ, 0xc0, !UPT ;  /* 0x00003fff06067892 */ /* 0x000fc8000f8ec03f */
[----:B------:R-:W-:Y:S01]  /*2fb0*/  ULOP3.LUT UR21, UR6, 0x3000000, URZ, 0xfc, !UPT ;  /* 0x0300000006157892 */ /* 0x000fe2000f8efc3f */
[----:B------:R-:W-:-:S03]  /*2fc0*/  WARPGROUP.ARRIVE ;  /* 0x00000000000079c5 */ /* 0x000fc60000000000 */
[----:B------:R-:W-:-:S07]  /*2fd0*/  UIMAD UR11, UR37, 0xc00, UR21 ;  /* 0x00000c00250b78a4 */ /* 0x000fce000f8e0215 */
        /* <DEDUP_REMOVED lines=39> */
.L_x_7478:
        /* <DEDUP_REMOVED lines=8> */
[----:B0-----:R-:W-:Y:S11]  /*32d0*/  @!P0 BRA `(.L_x_7470) ;  /* 0x0000000000048947 */ /* 0x001ff60003800000 */
[----:B------:R-:W-:Y:S01]  /*32e0*/  BPT.TRAP 0x1 ;  /* 0x000000040000795c */ /* 0x000fe20000300000 */
.L_x_7470:
[----:B------:R-:W0:Y:S01]  /*32f0*/  S2UR UR7, SR_CgaCtaId ;  /* 0x00000000000779c3 */ /* 0x000e220000008800 */
[----:B------:R-:W-:Y:S01]  /*3300*/  UMOV UR6, 0x400 ;  /* 0x0000040000067882 */ /* 0x000fe20000000000 */
[----:B---3--:R-:W-:-:S05]  /*3310*/  IMAD.U32 R5, RZ, RZ, UR38 ;  /* 0x00000026ff057e24 */ /* 0x008fca000f8e00ff */
[----:B------:R-:W-:Y:S01]  /*3320*/  SHF.L.U32 R5, R5, 0x1f, RZ ;  /* 0x0000001f05057819 */ /* 0x000fe200000006ff */
[----:B0-----:R-:W-:-:S04]  /*3330*/  ULEA UR6, UR7, UR6, 0x18 ;  /* 0x0000000607067291 */ /* 0x001fc8000f8ec03f */
[----:B------:R-:W-:-:S09]  /*3340*/  ULEA UR23, UR37, UR6, 0x3 ;  /* 0x0000000625177291 */ /* 0x000fd2000f8e183f */
[----:B------:R0:W1:Y:S01]  /*3350*/  SYNCS.PHASECHK.TRANS64.TRYWAIT P3, [UR23+0x22830], R5 ;  /* 0x02283005ff0075a7 */ /* 0x0000620008060157 */
[----:B------:R-:W-:Y:S05]  /*3360*/  @!P0 BRA `(.L_x_7471) ;  /* 0x0000000000048947 */ /* 0x000fea0003800000 */
[----:B------:R-:W-:Y:S01]  /*3370*/  BPT.TRAP 0x1 ;  /* 0x000000040000795c */ /* 0x000fe20000300000 */
.L_x_7471:
[----:B-1----:R-:W-:Y:S05]  /*3380*/  @P3 BRA `(.L_x_7472) ;  /* 0x0000000000083947 */ /* 0x002fea0003800000 */
[----:B------:R-:W1:Y:S02]  /*3390*/  SYNCS.PHASECHK.TRANS64.TRYWAIT P3, [UR23+0x22830], R5 ;  /* 0x02283005ff0075a7 */ /* 0x000e640008060157 */
[----:B-1----:R-:W-:Y:S05]  /*33a0*/  @!P3 BRA `(.L_x_7473) ;  /* 0x000000980000b947 */ /* 0x002fea0003800000 */
.L_x_7472:
        /* <DEDUP_REMOVED lines=12> */
[----:B------:R-:W-:Y:S01]  /*3470*/  HGMMA.64x96x16.F32 R152, gdesc[UR8], R152, gsb0 ;  /* 0x01600000089879f0 */ /* 0x000fe20008000898 */
[----:B------:R-:W-:Y:S02]  /*3480*/  UMOV UR10, UR22 ;  /* 0x00000016000a7c82 */ /* 0x000fe40008000000 */
[----:B------:R-:W-:Y:S02]  /*3490*/  WARPGROUP.DEPBAR.LE gsb0, 0x0 ;  /* 0x00008000000079c5 */ /* 0x000fe40000010000 */
[----:B------:R-:W-:-:S06]  /*34a0*/  WARPGROUP.ARRIVE ;  /* 0x00000000000079c5 */ /* 0x000fcc0000000000 */
[----:B------:R-:W-:Y:S03]  /*34b0*/  HGMMA.64x96x16.F32 R152, gdesc[UR12], R152, gsb0 ;  /* 0x016000000c9879f0 */ /* 0x000fe60008000898 */
[----:B------:R-:W-:Y:S02]  /*34c0*/  WARPGROUP.DEPBAR.LE gsb0, 0x0 ;  /* 0x00008000000079c5 */ /* 0x000fe40000010000 */
[----:B------:R-:W-:-:S06]  /*34d0*/  WARPGROUP.ARRIVE ;  /* 0x00000000000079c5 */ /* 0x000fcc0000000000 */
[----:B------:R-:W-:Y:S03]  /*34e0*/  HGMMA.64x96x16.F32 R152, gdesc[UR16], R152, gsb0 ;  /* 0x01600000109879f0 */ /* 0x000fe60008000898 */
[----:B------:R-:W-:Y:S02]  /*34f0*/  WARPGROUP.DEPBAR.LE gsb0, 0x0 ;  /* 0x00008000000079c5 */ /* 0x000fe40000010000 */
[----:B-1----:R-:W-:Y:S02]  /*3500*/  FMNMX.FTZ R0, R152, R9, !PT ;  /* 0x0000000998007209 */ /* 0x002fe40007810000 */
[----:B------:R-:W-:Y:S02]  /*3510*/  FMNMX.FTZ R8, R154, R204, !PT ;  /* 0x000000cc9a087209 */ /* 0x000fe40007810000 */
        /* <DEDUP_REMOVED lines=42> */
[----:B------:R-:W-:Y:S01]  /*37c0*/  FMUL.FTZ R6, R6, UR10 ;  /* 0x0000000a06067c20 */ /* 0x000fe20008410000 */
[----:B------:R-:W-:Y:S01]  /*37d0*/  FMNMX.FTZ R12, R170, R7, !PT ;  /* 0x00000007aa0c7209 */ /* 0x000fe20007810000 */
[--C-:B------:R-:W-:Y:S01]  /*37e0*/  FFMA.FTZ R172, R172, UR10, -R205.reuse ;  /* 0x0000000aacac7c23 */ /* 0x100fe200080108cd */
[--C-:B------:R-:W-:Y:S01]  /*37f0*/  FFMA.FTZ R11, R157, UR10, -R205.reuse ;  /* 0x0000000a9d0b7c23 */ /* 0x100fe200080108cd */
[--C-:B------:R-:W-:Y:S01]  /*3800*/  FFMA.FTZ R156, R156, UR10, -R205.reuse ;  /* 0x0000000a9c9c7c23 */ /* 0x100fe200080108cd */
[----:B------:R-:W-:Y:S01]  /*3810*/  FMNMX.FTZ R7, R171, R12, !PT ;  /* 0x0000000cab077209 */ /* 0x000fe20007810000 */
[--C-:B------:R-:W-:Y:S01]  /*3820*/  FFMA.FTZ R157, R177, UR10, -R205.reuse ;  /* 0x0000000ab19d7c23 */ /* 0x100fe200080108cd */
[----:B------:R-:W2:Y:S01]  /*3830*/  MUFU.EX2 R6, R6 ;  /* 0x0000000600067308 */ /* 0x000ea20000000800 */
[--C-:B-1----:R-:W-:Y:S01]  /*3840*/  FFMA.FTZ R153, R173, UR10, -R205.reuse ;  /* 0x0000000aad997c23 */ /* 0x102fe200080108cd */
[----:B------:R-:W-:Y:S01]  /*3850*/  FMNMX.FTZ R14, R174, R7, !PT ;  /* 0x00000007ae0e7209 */ /* 0x000fe20007810000 */
[--C-:B------:R-:W-:Y:S01]  /*3860*/  FFMA.FTZ R173, R192, UR10, -R205.reuse ;  /* 0x0000000ac0ad7c23 */ /* 0x100fe200080108cd */
[--C-:B------:R-:W-:Y:S01]  /*3870*/  FFMA.FTZ R177, R196, UR10, -R205.reuse ;  /* 0x0000000ac4b17c23 */ /* 0x100fe200080108cd */
[--C-:B------:R-:W-:Y:S01]  /*3880*/  FFMA.FTZ R160, R160, UR10, -R205.reuse ;  /* 0x0000000aa0a07c23 */ /* 0x100fe200080108cd */
[----:B------:R-:W-:Y:S01]  /*3890*/  FMNMX.FTZ R7, R175, R14, !PT ;  /* 0x0000000eaf077209 */ /* 0x000fe20007810000 */
[--C-:B------:R-:W-:Y:S01]  /*38a0*/  FFMA.FTZ R15, R165, UR10, -R205.reuse ;  /* 0x0000000aa50f7c23 */ /* 0x100fe200080108cd */
[----:B------:R-:W1:Y:S01]  /*38b0*/  MUFU.EX2 R9, R9 ;  /* 0x0000000900097308 */ /* 0x000e620000000800 */
[--C-:B------:R-:W-:Y:S01]  /*38c0*/  FFMA.FTZ R21, R169, UR10, -R205.reuse ;  /* 0x0000000aa9157c23 */ /* 0x100fe200080108cd */
[----:B------:R-:W-:Y:S01]  /*38d0*/  FMNMX.FTZ R14, R178, R7, !PT ;  /* 0x00000007b20e7209 */ /* 0x000fe20007810000 */
[--C-:B------:R-:W-:Y:S01]  /*38e0*/  FFMA.FTZ R165, R184, UR10, -R205.reuse ;  /* 0x0000000ab8a57c23 */ /* 0x100fe200080108cd */
[--C-:B------:R-:W-:Y:S01]  /*38f0*/  FFMA.FTZ R184, R193, UR10, -R205.reuse ;  /* 0x0000000ac1b87c23 */ /* 0x100fe200080108cd */
[--C-:B------:R-:W-:Y:S01]  /*3900*/  FFMA.FTZ R169, R188, UR10, -R205.reuse ;  /* 0x0000000abca97c23 */ /* 0x100fe200080108cd */
[----:B------:R-:W-:Y:S01]  /*3910*/  FMNMX.FTZ R7, R179, R14, !PT ;  /* 0x0000000eb3077209 */ /* 0x000fe20007810000 */
[----:B------:R-:W-:Y:S01]  /*3920*/  FFMA.FTZ R188, R197, UR10, -R205 ;  /* 0x0000000ac5bc7c23 */ /* 0x000fe200080108cd */
[----:B------:R-:W-:Y:S01]  /*3930*/  MUFU.EX2 R14, R164 ;  /* 0x000000a4000e7308 */ /* 0x000fe20000000800 */
[-C--:B--2---:R-:W-:Y:S01]  /*3940*/  FMUL.FTZ R24, R24, R6.reuse ;  /* 0x0000000618187220 */ /* 0x084fe20000410000 */
[----:B------:R-:W-:Y:S01]  /*3950*/  FMNMX.FTZ R20, R182, R7, !PT ;  /* 0x00000007b6147209 */ /* 0x000fe20007810000 */
[-C--:B------:R-:W-:Y:S01]  /*3960*/  FMUL.FTZ R25, R25, R6.reuse ;  /* 0x0000000619197220 */ /* 0x080fe20000410000 */
[-C--:B------:R-:W-:Y:S01]  /*3970*/  FMUL.FTZ R28, R28, R6.reuse ;  /* 0x000000061c1c7220 */ /* 0x080fe20000410000 */
[----:B------:R-:W-:Y:S01]  /*3980*/  FMUL.FTZ R29, R29, R6 ;  /* 0x000000061d1d7220 */ /* 0x000fe20000410000 */
[----:B------:R-:W-:Y:S01]  /*3990*/  FMNMX.FTZ R7, R183, R20, !PT ;  /* 0x00000014b7077209 */ /* 0x000fe20007810000 */
[-C--:B------:R-:W-:Y:S01]  /*39a0*/  FMUL.FTZ R32, R32, R6.reuse ;  /* 0x0000000620207220 */ /* 0x080fe20000410000 */
[----:B------:R2:W-:Y:S01]  /*39b0*/  MUFU.EX2 R10, R156 ;  /* 0x0000009c000a7308 */ /* 0x0005e20000000800 */
[----:B-1----:R-:W-:Y:S01]  /*39c0*/  FFMA.FTZ R3, R6, R3, R9 ;  /* 0x0000000306037223 */ /* 0x002fe20000010009 */
[----:B------:R-:W-:Y:S01]  /*39d0*/  FMNMX.FTZ R20, R186, R7, !PT ;  /* 0x00000007ba147209 */ /* 0x000fe20007810000 */
[-C--:B------:R-:W-:Y:S01]  /*39e0*/  FMUL.FTZ R33, R33, R6.reuse ;  /* 0x0000000621217220 */ /* 0x080fe20000410000 */
[----:B------:R-:W-:Y:S01]  /*39f0*/  FMUL.FTZ R36, R36, R6 ;  /* 0x0000000624247220 */ /* 0x000fe20000410000 */
[----:B------:R-:W-:Y:S01]  /*3a00*/  FADD.FTZ R3, R8, R3 ;  /* 0x0000000308037221 */ /* 0x000fe20000010000 */
[----:B------:R-:W-:Y:S01]  /*3a10*/  FMNMX.FTZ R7, R187, R20, !PT ;  /* 0x00000014bb077209 */ /* 0x000fe20007810000 */
[-C--:B------:R-:W-:Y:S01]  /*3a20*/  FMUL.FTZ R37, R37, R6.reuse ;  /* 0x0000000625257220 */ /* 0x080fe20000410000 */
[----:B------:R-:W-:Y:S01]  /*3a30*/  MUFU.EX2 R11, R11 ;  /* 0x0000000b000b7308 */ /* 0x000fe20000000800 */
[--C-:B--2---:R-:W-:Y:S01]  /*3a40*/  FFMA.FTZ R156, R176, UR10, -R205.reuse ;  /* 0x0000000ab09c7c23 */ /* 0x104fe200080108cd */
[----:B------:R-:W-:Y:S01]  /*3a50*/  FMNMX.FTZ R20, R190, R7, !PT ;  /* 0x00000007be147209 */ /* 0x000fe20007810000 */
[-C--:B------:R-:W-:Y:S01]  /*3a60*/  FMUL.FTZ R40, R40, R6.reuse ;  /* 0x0000000628287220 */ /* 0x080fe20000410000 */
[----:B------:R-:W-:Y:S01]  /*3a70*/  IADD3 R176, -R22, 0xb, RZ ;  /* 0x0000000b16b07810 */ /* 0x000fe20007ffe1ff */
[----:B------:R-:W-:Y:S01]  /*3a80*/  FMUL.FTZ R41, R41, R6 ;  /* 0x0000000629297220 */ /* 0x000fe20000410000 */
[----:B------:R-:W-:Y:S01]  /*3a90*/  FMNMX.FTZ R7, R191, R20, !PT ;  /* 0x00000014bf077209 */ /* 0x000fe20007810000 */
[-C--:B------:R-:W-:Y:S01]  /*3aa0*/  FMUL.FTZ R44, R44, R6.reuse ;  /* 0x000000062c2c7220 */ /* 0x080fe20000410000 */
[----:B------:R1:W-:Y:S01]  /*3ab0*/  MUFU.EX2 R12, R160 ;  /* 0x000000a0000c7308 */ /* 0x0003e20000000800 */
[-C--:B------:R-:W-:Y:S01]  /*3ac0*/  FMUL.FTZ R45, R45, R6.reuse ;  /* 0x000000062d2d7220 */ /* 0x080fe20000410000 */
[----:B------:R-:W-:Y:S01]  /*3ad0*/  FMNMX.FTZ R20, R194, R7, !PT ;  /* 0x00000007c2147209 */ /* 0x000fe20007810000 */
[-C--:B------:R-:W-:Y:S01]  /*3ae0*/  FMUL.FTZ R48, R48, R6.reuse ;  /* 0x0000000630307220 */ /* 0x080fe20000410000 */
[-C--:B------:R-:W-:Y:S01]  /*3af0*/  FMUL.FTZ R49, R49, R6.reuse ;  /* 0x0000000631317220 */ /* 0x080fe20000410000 */
[----:B------:R-:W-:Y:S01]  /*3b00*/  FMUL.FTZ R52, R52, R6 ;  /* 0x0000000634347220 */ /* 0x000fe20000410000 */
[----:B------:R-:W-:Y:S01]  /*3b10*/  FMNMX.FTZ R7, R195, R20, !PT ;  /* 0x00000014c3077209 */ /* 0x000fe20007810000 */
[-C--:B------:R-:W-:Y:S01]  /*3b20*/  FMUL.FTZ R53, R53, R6.reuse ;  /* 0x0000000635357220 */ /* 0x080fe20000410000 */
[----:B------:R2:W-:Y:S01]  /*3b30*/  MUFU.EX2 R20, R172 ;  /* 0x000000ac00147308 */ /* 0x0005e20000000800 */
[--C-:B-1----:R-:W-:Y:S01]  /*3b40*/  FFMA.FTZ R160, R168, UR10, -R205.reuse ;  /* 0x0000000aa8a07c23 */ /* 0x102fe200080108cd */
[----:B------:R-:W-:Y:S01]  /*3b50*/  FMNMX.FTZ R152, R198, R7, !PT ;  /* 0x00000007c6987209 */ /* 0x000fe20007810000 */
[-C--:B------:R-:W-:Y:S01]  /*3b60*/  FMUL.FTZ R56, R56, R6.reuse ;  /* 0x0000000638387220 */ /* 0x080fe20000410000 */
[----:B------:R-:W-:Y:S01]  /*3b70*/  F2FP.F16.F32.PACK_AB R168, R8, R9 ;  /* 0x0000000908a8723e */ /* 0x000fe200000000ff */
[----:B------:R-:W-:Y:S01]  /*3b80*/  FMUL.FTZ R57, R57, R6 ;  /* 0x0000000639397220 */ /* 0x000fe20000410000 */
[----:B------:R-:W-:Y:S01]  /*3b90*/  FMNMX.FTZ R7, R199, R152, !PT ;  /* 0x00000098c7077209 */ /* 0x000fe20007810000 */
[--C-:B------:R-:W-:Y:S01]  /*3ba0*/  FFMA.FTZ R152, R180, UR10, -R205.reuse ;  /* 0x0000000ab4987c23 */ /* 0x100fe200080108cd */
[----:B------:R-:W-:Y:S01]  /*3bb0*/  MUFU.EX2 R13, R13 ;  /* 0x0000000d000d7308 */ /* 0x000fe20000000800 */
[--C-:B--2---:R-:W-:Y:S01]  /*3bc0*/  FFMA.FTZ R172, R185, UR10, -R205.reuse ;  /* 0x0000000ab9ac7c23 */ /* 0x104fe200080108cd */
[----:B------:R-:W-:Y:S01]  /*3bd0*/  FFMA.FTZ R180, R189, UR10, -R205 ;  /* 0x0000000abdb47c23 */ /* 0x000fe200080108cd */
[----:B------:R-:W1:Y:S01]  /*3be0*/  SHFL.BFLY PT, R164, R7, 0x2, 0x1f ;  /* 0x0c401f0007a47f89 */ /* 0x000e6200000e0000 */
        /* <DEDUP_REMOVED lines=23> */
[----:B-1----:R-:W-:Y:S01]  /*3d60*/  FMNMX.FTZ R164, R7, R164, !PT ;  /* 0x000000a407a47209 */ /* 0x002fe20007810000 */
        /* <DEDUP_REMOVED lines=31> */
[----:B------:R-:W-:-:S02]  /*3f60*/  FMUL.FTZ R149, R149, R6 ;  /* 0x0000000695957220 */ /* 0x000fc40000410000 */
[----:B------:R-:W-:-:S04]  /*3f70*/  FADD.FTZ R164, -R7, R204 ;  /* 0x000000cc07a47221 */ /* 0x000fc80000010100 */
[----:B------:R-:W-:Y:S01]  /*3f80*/  FMUL.FTZ R181, R164, UR10 ;  /* 0x0000000aa4b57c20 */ /* 0x000fe20008410000 */
[----:B------:R-:W-:Y:S01]  /*3f90*/  FMUL.FTZ R164, R7, UR10 ;  /* 0x0000000a07a47c20 */ /* 0x000fe20008410000 */
[----:B------:R-:W-:Y:S03]  /*3fa0*/  MUFU.EX2 R161, R161 ;  /* 0x000000a100a17308 */ /* 0x000fe60000000800 */
        /* <DEDUP_REMOVED lines=12> */
[----:B------:R-:W-:Y:S01]  /*4070*/  IMAD.U32 R186, RZ, RZ, UR23 ;  /* 0x00000017ffba7e24 */ /* 0x000fe2000f8e00ff */
[----:B------:R-:W1:Y:S01]  /*4080*/  MUFU.EX2 R192, R192 ;  /* 0x000000c000c07308 */ /* 0x000e620000000800 */
[--C-:B------:R-:W-:Y:S01]  /*4090*/  FFMA.FTZ R204, R163, UR10, -R164.reuse ;  /* 0x0000000aa3cc7c23 */ /* 0x100fe200080108a4 */
[----:B------:R-:W-:Y:S01]  /*40a0*/  FFMA.FTZ R163, R166, UR10, -R164 ;  /* 0x0000000aa6a37c23 */ /* 0x000fe200080108a4 */
[----:B------:R-:W-:-:S02]  /*40b0*/  @!P1 VIADD R154, R186, 0x22840 ;  /* 0x00022840ba9a9836 */ /* 0x000fc40000000000 */
[--C-:B------:R-:W-:Y:S01]  /*40c0*/  FFMA.FTZ R206, R167, UR10, -R164.reuse ;  /* 0x0000000aa7ce7c23 */ /* 0x100fe200080108a4 */
[--C-:B------:R-:W-:Y:S01]  /*40d0*/  FFMA.FTZ R189, R170, UR10, -R164.reuse ;  /* 0x0000000aaabd7c23 */ /* 0x100fe200080108a4 */
[--C-:B------:R-:W-:Y:S01]  /*40e0*/  FFMA.FTZ R208, R171, UR10, -R164.reuse ;  /* 0x0000000aabd07c23 */ /* 0x100fe200080108a4 */
[----:B------:R-:W-:Y:S01]  /*40f0*/  FFMA.FTZ R193, R174, UR10, -R164 ;  /* 0x0000000aaec17c23 */ /* 0x000fe200080108a4 */
[----:B------:R-:W2:Y:S01]  /*4100*/  MUFU.EX2 R155, R155 ;  /* 0x0000009b009b7308 */ /* 0x000ea20000000800 */
[----:B------:R-:W-:Y:S01]  /*4110*/  @!P1 PRMT R154, RZ, 0x654, R154 ;  /* 0x00000654ff9a9816 */ /* 0x000fe2000000009a */
[----:B------:R3:W-:Y:S06]  /*4120*/  BAR.ARV R176, 0x100 ;  /* 0x000400b00000751d */ /* 0x0007ec0000002000 */
[----:B------:R-:W4:Y:S01]  /*4130*/  MUFU.EX2 R185, R185 ;  /* 0x000000b900b97308 */ /* 0x000f220000000800 */
[----:B-1----:R-:W-:Y:S01]  /*4140*/  FFMA.FTZ R4, R181, R4, R192 ;  /* 0x00000004b5047223 */ /* 0x002fe200000100c0 */
[----:B------:R1:W-:Y:S01]  /*4150*/  @!P1 SYNCS.ARRIVE.TRANS64.RED.A1T0 RZ, [R154+URZ], RZ ;  /* 0x000000ff9aff99a7 */ /* 0x0003e2000810043f */
[--C-:B------:R-:W-:Y:S01]  /*4160*/  FFMA.FTZ R212, R187, UR10, -R164.reuse ;  /* 0x0000000abbd47c23 */ /* 0x100fe200080108a4 */
[--C-:B------:R-:W-:Y:S01]  /*4170*/  FFMA.FTZ R187, R190, UR10, -R164.reuse ;  /* 0x0000000abebb7c23 */ /* 0x100fe200080108a4 */
[--C-:B------:R-:W-:Y:S01]  /*4180*/  FFMA.FTZ R190, R191, UR10, -R164.reuse ;  /* 0x0000000abfbe7c23 */ /* 0x100fe200080108a4 */
[--C-:B------:R-:W-:Y:S01]  /*4190*/  FFMA.FTZ R191, R194, UR10, -R164.reuse ;  /* 0x0000000ac2bf7c23 */ /* 0x100fe200080108a4 */
[----:B------:R-:W-:Y:S01]  /*41a0*/  FFMA.FTZ R195, R195, UR10, -R164 ;  /* 0x0000000ac3c37c23 */ /* 0x000fe200080108a4 */
[----:B------:R-:W5:Y:S01]  /*41b0*/  MUFU.EX2 R196, R196 ;  /* 0x000000c400c47308 */ /* 0x000f620000000800 */
[----:B--2---:R-:W-:Y:S01]  /*41c0*/  FADD.FTZ R4, R155, R4 ;  /* 0x000000049b047221 */ /* 0x004fe20000010000 */
[----:B-1----:R-:W-:Y:S01]  /*41d0*/  FADD.FTZ R154, R10, R3 ;  /* 0x000000030a9a7221 */ /* 0x002fe20000010000 */
[--C-:B------:R-:W-:Y:S01]  /*41e0*/  FFMA.FTZ R198, R198, UR10, -R164.reuse ;  /* 0x0000000ac6c67c23 */ /* 0x100fe200080108a4 */
[----:B------:R-:W-:Y:S01]  /*41f0*/  FFMA.FTZ R199, R199, UR10, -R164 ;  /* 0x0000000ac7c77c23 */ /* 0x000fe200080108a4 */
[----:B------:R-:W-:Y:S01]  /*4200*/  F2FP.F16.F32.PACK_AB R158, R161, R152 ;  /* 0x00000098a19e723e */ /* 0x000fe200000000ff */
[----:B------:R-:W-:Y:S01]  /*4210*/  FADD.FTZ R3, R11, R154 ;  /* 0x0000009a0b037221 */ /* 0x000fe20000010000 */
[----:B------:R-:W-:Y:S01]  /*4220*/  F2FP.F16.F32.PACK_AB R162, R153, R20 ;  /* 0x0000001499a2723e */ /* 0x000fe200000000ff */
[----:B------:R-:W1:Y:S01]  /*4230*/  MUFU.EX2 R159, R159 ;  /* 0x0000009f009f7308 */ /* 0x000e620000000800 */
[----:B----4-:R-:W-:Y:S01]  /*4240*/  FADD.FTZ R9, R185, R4 ;  /* 0x00000004b9097221 */ /* 0x010fe20000010000 */
[----:B------:R-:W-:Y:S01]  /*4250*/  FADD.FTZ R154, R12, R3 ;  /* 0x000000030c9a7221 */ /* 0x000fe20000010000 */
[----:B------:R-:W-:Y:S01]  /*4260*/  F2FP.F16.F32.PACK_AB R170, R11, R10 ;  /* 0x0000000a0baa723e */ /* 0x000fe200000000ff */
[-C--:B------:R-:W-:Y:S01]  /*4270*/  FMUL.FTZ R26, R26, R181.reuse ;  /* 0x000000b51a1a7220 */ /* 0x080fe20000410000 */
[C---:B------:R-:W-:Y:S01]  /*4280*/  F2FP.F16.F32.PACK_AB R164, R13.reuse, R12 ;  /* 0x0000000c0da4723e */ /* 0x040fe200000000ff */
[----:B------:R-:W-:Y:S01]  /*4290*/  FADD.FTZ R3, R13, R154 ;  /* 0x0000009a0d037221 */ /* 0x000fe20000010000 */
[----:B------:R-:W-:Y:S01]  /*42a0*/  F2FP.F16.F32.PACK_AB R166, R15, R14 ;  /* 0x0000000e0fa6723e */ /* 0x000fe200000000ff */
        /* <DEDUP_REMOVED lines=11> */
[----:B------:R-:W-:Y:S01]  /*4360*/  F2FP.F16.F32.PACK_AB R160, R21, R160 ;  /* 0x000000a015a0723e */ /* 0x000fe200000000ff */
[-C--:B------:R-:W-:Y:S01]  /*4370*/  FMUL.FTZ R35, R35, R181.reuse ;  /* 0x000000b523237220 */ /* 0x080fe20000410000 */
[-C--:B------:R-:W-:Y:S01]  /*4380*/  FMUL.FTZ R38, R38, R181.reuse ;  /* 0x000000b526267220 */ /* 0x080fe20000410000 */
[----:B------:R-:W-:Y:S01]  /*4390*/  FADD.FTZ R3, R21, R154 ;  /* 0x0000009a15037221 */ /* 0x000fe20000010000 */
[-C--:B------:R-:W-:Y:S01]  /*43a0*/  FMUL.FTZ R39, R39, R181.reuse ;  /* 0x000000b527277220 */ /* 0x080fe20000410000 */
[----:B------:R-:W1:Y:S01]  /*43b0*/  MUFU.EX2 R206, R206 ;  /* 0x000000ce00ce7308 */ /* 0x000e620000000800 */
        /* <DEDUP_REMOVED lines=10> */
[----:B------:R-:W-:Y:S01]  /*4460*/  F2FP.F16.F32.PACK_AB R156, R157, R156 ;  /* 0x0000009c9d9c723e */ /* 0x000fe200000000ff */
[-C--:B------:R-:W-:Y:S01]  /*4470*/  FMUL.FTZ R50, R50, R181.reuse ;  /* 0x000000b532327220 */ /* 0x080fe20000410000 */
[-C--:B------:R-:W-:Y:S01]  /*4480*/  FMUL.FTZ R51, R51, R181.reuse ;  /* 0x000000b533337220 */ /* 0x080fe20000410000 */
[----:B------:R-:W-:Y:S01]  /*4490*/  FADD.FTZ R3, R157, R154 ;  /* 0x0000009a9d037221 */ /* 0x000fe20000010000 */
[----:B------:R-:W-:Y:S01]  /*44a0*/  FMUL.FTZ R54, R54, R181 ;  /* 0x000000b536367220 */ /* 0x000fe20000410000 */
        /* <DEDUP_REMOVED lines=71> */
[----:B------:R-:W-:Y:S01]  /*4920*/  F2FP.F16.F32.PACK_AB R171, R196, R185 ;  /* 0x000000b9c4ab723e */ /* 0x000fe200000000ff */
[----:B------:R-:W4:Y:S01]  /*4930*/  MUFU.EX2 R172, R172 ;  /* 0x000000ac00ac7308 */ /* 0x000f220000000800 */
[----:B-1----:R-:W-:Y:S01]  /*4940*/  FADD.FTZ R3, R165, R154 ;  /* 0x0000009aa5037221 */ /* 0x002fe20000010000 */
[----:B------:R-:W-:-:S02]  /*4950*/  F2FP.F16.F32.PACK_AB R161, R208, R189 ;  /* 0x000000bdd0a1723e */ /* 0x000fc400000000ff */
[----:B------:R-:W-:-:S04]  /*4960*/  F2FP.F16.F32.PACK_AB R163, R210, R193 ;  /* 0x000000c1d2a3723e */ /* 0x000fc800000000ff */
[----:B------:R-:W1:Y:S01]  /*4970*/  MUFU.EX2 R212, R212 ;  /* 0x000000d400d47308 */ /* 0x000e620000000800 */
[----:B--2---:R-:W-:-:S07]  /*4980*/  FADD.FTZ R9, R183, R4 ;  /* 0x00000004b7097221 */ /* 0x004fce0000010000 */
[----:B------:R-:W2:Y:S01]  /*4990*/  MUFU.EX2 R169, R169 ;  /* 0x000000a900a97308 */ /* 0x000ea20000000800 */
[C---:B----4-:R-:W-:Y:S01]  /*49a0*/  FADD.FTZ R154, R172.reuse, R3 ;  /* 0x00000003ac9a7221 */ /* 0x050fe20000010000 */
[----:B------:R-:W-:Y:S02]  /*49b0*/  F2FP.F16.F32.PACK_AB R152, R172, R165 ;  /* 0x000000a5ac98723e */ /* 0x000fe400000000ff */
[----:B------:R-:W-:Y:S02]  /*49c0*/  F2FP.F16.F32.PACK_AB R165, R204, R159 ;  /* 0x0000009fcca5723e */ /* 0x000fe400000000ff */
[----:B------:R-:W-:Y:S02]  /*49d0*/  F2FP.F16.F32.PACK_AB R159, R182, R179 ;  /* 0x000000b3b69f723e */ /* 0x000fe400000000ff */
[----:B------:R-:W4:Y:S01]  /*49e0*/  MUFU.EX2 R187, R187 ;  /* 0x000000bb00bb7308 */ /* 0x000f220000000800 */
[C---:B-1----:R-:W-:Y:S01]  /*49f0*/  FADD.FTZ R4, R212.reuse, R9 ;  /* 0x00000009d4047221 */ /* 0x042fe20000010000 */
[----:B------:R-:W-:-:S06]  /*4a00*/  F2FP.F16.F32.PACK_AB R153, R212, R183 ;  /* 0x000000b7d499723e */ /* 0x000fcc00000000ff */
[----:B------:R-:W1:Y:S01]  /*4a10*/  MUFU.EX2 R180, R180 ;  /* 0x000000b400b47308 */ /* 0x000e620000000800 */
[----:B--2---:R-:W-:-:S07]  /*4a20*/  FADD.FTZ R3, R169, R154 ;  /* 0x0000009aa9037221 */ /* 0x004fce0000010000 */
[----:B------:R-:W2:Y:S01]  /*4a30*/  MUFU.EX2 R190, R190 ;  /* 0x000000be00be7308 */ /* 0x000ea20000000800 */
[----:B----4-:R-:W-:-:S07]  /*4a40*/  FADD.FTZ R9, R187, R4 ;  /* 0x00000004bb097221 */ /* 0x010fce0000010000 */
[----:B------:R-:W4:Y:S01]  /*4a50*/  MUFU.EX2 R173, R173 ;  /* 0x000000ad00ad7308 */ /* 0x000f220000000800 */
[C---:B-1----:R-:W-:Y:S01]  /*4a60*/  FADD.FTZ R8, R180.reuse, R3 ;  /* 0x00000003b4087221 */ /* 0x042fe20000010000 */
[----:B------:R-:W-:Y:S02]  /*4a70*/  F2FP.F16.F32.PACK_AB R154, R180, R169 ;  /* 0x000000a9b49a723e */ /* 0x000fe400000000ff */
[----:B------:R-:W-:-:S04]  /*4a80*/  F2FP.F16.F32.PACK_AB R169, R155, R192 ;  /* 0x000000c09ba9723e */ /* 0x000fc800000000ff */
[----:B------:R-:W1:Y:S01]  /*4a90*/  MUFU.EX2 R191, R191 ;  /* 0x000000bf00bf7308 */ /* 0x000e620000000800 */
[C---:B--2---:R-:W-:Y:S01]  /*4aa0*/  FADD.FTZ R4, R190.reuse, R9 ;  /* 0x00000009be047221 */ /* 0x044fe20000010000 */
[----:B------:R-:W-:-:S06]  /*4ab0*/  F2FP.F16.F32.PACK_AB R155, R190, R187 ;  /* 0x000000bbbe9b723e */ /* 0x000fcc00000000ff */
[----:B------:R-:W2:Y:S01]  /*4ac0*/  MUFU.EX2 R184, R184 ;  /* 0x000000b800b87308 */ /* 0x000ea20000000800 */
[----:B----4-:R-:W-:-:S07]  /*4ad0*/  FADD.FTZ R3, R173, R8 ;  /* 0x00000008ad037221 */ /* 0x010fce0000010000 */
[----:B------:R-:W4:Y:S01]  /*4ae0*/  MUFU.EX2 R6, R195 ;  /* 0x000000c300067308 */ /* 0x000f220000000800 */
[----:B-1----:R-:W-:-:S07]  /*4af0*/  FADD.FTZ R9, R191, R4 ;  /* 0x00000004bf097221 */ /* 0x002fce0000010000 */
[----:B------:R-:W1:Y:S01]  /*4b00*/  MUFU.EX2 R177, R177 ;  /* 0x000000b100b17308 */ /* 0x000e620000000800 */
[C---:B--2---:R-:W-:Y:S01]  /*4b10*/  FADD.FTZ R8, R184.reuse, R3 ;  /* 0x00000003b8087221 */ /* 0x044fe20000010000 */
[----:B------:R-:W-:-:S06]  /*4b20*/  F2FP.F16.F32.PACK_AB R172, R184, R173 ;  /* 0x000000adb8ac723e */ /* 0x000fcc00000000ff */
[----:B------:R-:W2:Y:S01]  /*4b30*/  MUFU.EX2 R198, R198 ;  /* 0x000000c600c67308 */ /* 0x000ea20000000800 */
[C---:B----4-:R-:W-:Y:S01]  /*4b40*/  FADD.FTZ R9, R6.reuse, R9 ;  /* 0x0000000906097221 */ /* 0x050fe20000010000 */
[----:B------:R-:W-:-:S06]  /*4b50*/  F2FP.F16.F32.PACK_AB R173, R6, R191 ;  /* 0x000000bf06ad723e */ /* 0x000fcc00000000ff */
[----:B------:R-:W4:Y:S01]  /*4b60*/  MUFU.EX2 R188, R188 ;  /* 0x000000bc00bc7308 */ /* 0x000f220000000800 */
[----:B-1----:R-:W-:-:S07]  /*4b70*/  FADD.FTZ R3, R177, R8 ;  /* 0x00000008b1037221 */ /* 0x002fce0000010000 */
[----:B------:R-:W1:Y:S01]  /*4b80*/  MUFU.EX2 R199, R199 ;  /* 0x000000c700c77308 */ /* 0x000e620000000800 */
[----:B--2---:R-:W-:Y:S01]  /*4b90*/  FADD.FTZ R4, R198, R9 ;  /* 0x00000009c6047221 */ /* 0x004fe20000010000 */
[C---:B----4-:R-:W-:Y:S01]  /*4ba0*/  FADD.FTZ R3, R188.reuse, R3 ;  /* 0x00000003bc037221 */ /* 0x050fe20000010000 */
[----:B------:R-:W-:Y:S02]  /*4bb0*/  F2FP.F16.F32.PACK_AB R174, R188, R177 ;  /* 0x000000b1bcae723e */ /* 0x000fe400000000ff */
[C---:B-1----:R-:W-:Y:S01]  /*4bc0*/  FADD.FTZ R4, R199.reuse, R4 ;  /* 0x00000004c7047221 */ /* 0x042fe20000010000 */
[----:B------:R-:W-:Y:S01]  /*4bd0*/  F2FP.F16.F32.PACK_AB R175, R199, R198 ;  /* 0x000000c6c7af723e */ /* 0x000fe200000000ff */
[----:B---3--:R-:W-:Y:S06]  /*4be0*/  @!P0 BRA `(.L_x_7474) ;  /* 0x0000000000048947 */ /* 0x008fec0003800000 */
[----:B------:R-:W-:Y:S01]  /*4bf0*/  BPT.TRAP 0x1 ;  /* 0x000000040000795c */ /* 0x000fe20000300000 */
.L_x_7474:
[----:B------:R1:W2:Y:S01]  /*4c00*/  SYNCS.PHASECHK.TRANS64.TRYWAIT P3, [UR23+0x22850], R5 ;  /* 0x02285005ff0075a7 */ /* 0x0002a20008060157 */
[----:B------:R-:W-:Y:S05]  /*4c10*/  @!P0 BRA `(.L_x_7475) ;  /* 0x0000000000048947 */ /* 0x000fea0003800000 */
[----:B------:R-:W-:Y:S01]  /*4c20*/  BPT.TRAP 0x1 ;  /* 0x000000040000795c */ /* 0x000fe20000300000 */
.L_x_7475:
[----:B--2---:R-:W-:Y:S05]  /*4c30*/  @P3 BRA `(.L_x_7476) ;  /* 0x0000000000083947 */ /* 0x004fea0003800000 */
[----:B------:R-:W2:Y:S02]  /*4c40*/  SYNCS.PHASECHK.TRANS64.TRYWAIT P3, [UR23+0x22850], R5 ;  /* 0x02285005ff0075a7 */ /* 0x000ea40008060157 */
[----:B--2---:R-:W-:Y:S05]  /*4c50*/  @!P3 BRA `(.L_x_7477) ;  /* 0x0000007c00ecb947 */ /* 0x004fea0003800000 */
.L_x_7476:
[----:B012---:R-:W-:Y:S01]  /*4c60*/  VIADD R5, R22, 0x8 ;  /* 0x0000000816057836 */ /* 0x007fe20000000000 */
[----:B------:R-:W-:Y:S01]  /*4c70*/  UIMAD UR11, UR37, 0xc00, UR21 ;  /* 0x00000c00250b78a4 */ /* 0x000fe2000f8e0215 */
[----:B------:R-:W-:Y:S01]  /*4c80*/  @!P1 VIADD R186, R186, 0x22860 ;  /* 0x00022860baba9836 */ /* 0x000fe20000000000 */
[----:B------:R-:W-:Y:S01]  /*4c90*/  UMOV UR7, 0x40000040 ;  /* 0x4000004000077882 */ /* 0x000fe20000000000 */
[----:B------:R-:W-:Y:S01]  /*4ca0*/  IMAD.MOV.U32 R204, RZ, RZ, R7 ;  /* 0x000000ffffcc7224 */ /* 0x000fe200078e0007 */
        /* <DEDUP_REMOVED lines=39> */
.L_x_7469:
[----:B------:R-:W1:Y:S01]  /*4f20*/  SHFL.BFLY PT, R6, R3, 0x2, 0x1f ;  /* 0x0c401f0003067f89 */ /* 0x000e6200000e0000 */
[----:B------:R-:W-:Y:S01]  /*4f30*/  CS2R R20, SRZ ;  /* 0x0000000000147805 */ /* 0x000fe2000001ff00 */
[----:B------:R-:W-:Y:S01]  /*4f40*/  UIADD3 UR37, UR37, 0x1, URZ ;  /* 0x0000000125257890 */ /* 0x000fe2000fffe03f */
[----:B------:R2:W-:Y:S06]  /*4f50*/  BAR.ARV R176, 0x100 ;  /* 0x000400b00000751d */ /* 0x0005ec0000002000 */
[----:B------:R-:W-:Y:S02]  /*4f60*/  UISETP.NE.AND UP0, UPT, UR37, 0x2, UPT ;  /* 0x000000022500788c */ /* 0x000fe4000bf05270 */
[----:B------:R-:W-:Y:S06]  /*4f70*/  BAR.ARV 0x8, 0x120 ;  /* 0x0204800000007b1d */ /* 0x000fec0000002000 */
[----:B------:R-:W-:Y:S01]  /*4f80*/  USEL UR4, URZ, 0x1, UP0 ;  /* 0x000000013f047887 */ /* 0x000fe20008000000 */
[----:B------:R-:W-:Y:S01]  /*4f90*/  PLOP3.LUT P0, PT, PT, PT, PT, 0x8, 0x0 ;  /* 0x000000000000781c */ /* 0x000fe20003f0e170 */
[----:B------:R-:W4:Y:S01]  /*4fa0*/  SHFL.BFLY PT, R9, R4, 0x2, 0x1f ;  /* 0x0c401f0004097f89 */ /* 0x000f2200000e0000 */
[----:B------:R-:W-:-:S02]  /*4fb0*/  UIADD3 UR39, UR39, 0x1, URZ ;  /* 0x0000000127277890 */ /* 0x000fc4000fffe03f */
[----:B------:R-:W-:Y:S01]  /*4fc0*/  USEL UR37, UR37, URZ, UP0 ;  /* 0x0000003f25257287 */ /* 0x000fe20008000000 */
[----:B-1----:R-:W-:Y:S01]  /*4fd0*/  FADD.FTZ R6, R6, R3 ;  /* 0x0000000306067221 */ /* 0x002fe20000010000 */
[----:B------:R-:W-:-:S04]  /*4fe0*/  ULOP3.LUT UR38, UR38, UR4, URZ, 0x3c, !UPT ;  /* 0x0000000426267292 */ /* 0x000fc8000f8e3c3f */
[----:B0--3--:R-:W0:Y:S01]  /*4ff0*/  SHFL.BFLY PT, R5, R6, 0x1, 0x1f ;  /* 0x0c201f0006057f89 */ /* 0x009e2200000e0000 */
[----:B----4-:R-:W-:-:S05]  /*5000*/  FADD.FTZ R9, R9, R4 ;  /* 0x0000000409097221 */ /* 0x010fca0000010000 */
[----:B------:R-:W1:Y:S01]  /*5010*/  SHFL.BFLY PT, R8, R9, 0x1, 0x1f ;  /* 0x0c201f0009087f89 */ /* 0x000e6200000e0000 */
[----:B0-----:R-:W-:-:S05]  /*5020*/  FADD.FTZ R152, R6, R5 ;  /* 0x0000000506987221 */ /* 0x001fca0000010000 */
[----:B------:R-:W-:-:S13]  /*5030*/  FSETP.NE.FTZ.AND P1, PT, R152, RZ, PT ;  /* 0x000000ff9800720b */ /* 0x000fda0003f35000 */
[----:B------:R-:W0:Y:S01]  /*5040*/  @P1 MUFU.RCP R21, R152 ;  /* 0x0000009800151308 */ /* 0x000e220000001000 */
[----:B-1----:R-:W-:-:S05]  /*5050*/  FADD.FTZ R153, R9, R8 ;  /* 0x0000000809997221 */ /* 0x002fca0000010000 */
[----:B------:R-:W-:Y:S01]  /*5060*/  FSETP.NE.FTZ.AND P2, PT, R153, RZ, PT ;  /* 0x000000ff9900720b */ /* 0x000fe20003f55000 */
[-C--:B0-----:R-:W-:Y:S01]  /*5070*/  FMUL.FTZ R9, R40, R21.reuse ;  /* 0x0000001528097220 */ /* 0x081fe20000410000 */
[-C--:B------:R-:W-:Y:S01]  /*5080*/  FMUL.FTZ R8, R41, R21.reuse ;  /* 0x0000001529087220 */ /* 0x080fe20000410000 */
[----:B------:R-:W-:Y:S01]  /*5090*/  @P1 MUFU.LG2 R40, R152 ;  /* 0x0000009800281308 */ /* 0x000fe20000000c00 */
[-C--:B------:R-:W-:Y:S01]  /*50a0*/  FMUL.FTZ R5, R24, R21.reuse ;  /* 0x0000001518057220 */ /* 0x080fe20000410000 */
[-C--:B------:R-:W-:Y:S01]  /*50b0*/  FMUL.FTZ R6, R28, R21.reuse ;  /* 0x000000151c067220 */ /* 0x080fe20000410000 */
[-C--:B------:R-:W-:Y:S01]  /*50c0*/  FMUL.FTZ R4, R25, R21.reuse ;  /* 0x0000001519047220 */ /* 0x080fe20000410000 */
[-C--:B------:R-:W-:Y:S01]  /*50d0*/  FMUL.FTZ R29, R29, R21.reuse ;  /* 0x000000151d1d7220 */ /* 0x080fe20000410000 */
[-C--:B------:R-:W-:Y:S01]  /*50e0*/  FMUL.FTZ R32, R32, R21.reuse ;  /* 0x0000001520207220 */ /* 0x080fe20000410000 */
[-C--:B------:R-:W-:Y:S01]  /*50f0*/  FMUL.FTZ R33, R33, R21.reuse ;  /* 0x0000001521217220 */ /* 0x080fe20000410000 */
[----:B------:R-:W-:-:S03]  /*5100*/  FMUL.FTZ R36, R36, R21 ;  /* 0x0000001524247220 */ /* 0x000fc60000410000 */
[----:B------:R-:W0:Y:S01]  /*5110*/  @P2 MUFU.RCP R20, R153 ;  /* 0x0000009900142308 */ /* 0x000e220000001000 */
[-C--:B------:R-:W-:Y:S01]  /*5120*/  FMUL.FTZ R37, R37, R21.reuse ;  /* 0x0000001525257220 */ /* 0x080fe20000410000 */
[-C--:B------:R-:W-:Y:S01]  /*5130*/  FMUL.FTZ R11, R44, R21.reuse ;  /* 0x000000152c0b7220 */ /* 0x080fe20000410000 */
[-C--:B------:R-:W-:Y:S01]  /*5140*/  FMUL.FTZ R10, R45, R21.reuse ;  /* 0x000000152d0a7220 */ /* 0x080fe20000410000 */
[-C--:B------:R-:W-:Y:S01]  /*5150*/  FMUL.FTZ R13, R48, R21.reuse ;  /* 0x00000015300d7220 */ /* 0x080fe20000410000 */
[-C--:B------:R-:W-:Y:S01]  /*5160*/  FMUL.FTZ R12, R49, R21.reuse ;  /* 0x00000015310c7220 */ /* 0x080fe20000410000 */
[-C--:B------:R-:W-:Y:S01]  /*5170*/  FMUL.FTZ R15, R52, R21.reuse ;  /* 0x00000015340f7220 */ /* 0x080fe20000410000 */
[-C--:B------:R-:W-:Y:S01]  /*5180*/  FMUL.FTZ R14, R53, R21.reuse ;  /* 0x00000015350e7220 */ /* 0x080fe20000410000 */
[----:B------:R-:W1:Y:S01]  /*5190*/  @P2 MUFU.LG2 R41, R153 ;  /* 0x0000009900292308 */ /* 0x000e620000000c00 */
        /* <DEDUP_REMOVED lines=48> */
[----:B------:R-:W-:-:S02]  /*54a0*/  IMAD.U32 R21, RZ, RZ, UR10 ;  /* 0x0000000aff157e24 */ /* 0x000fc4000f8e00ff */
[-C--:B0-----:R-:W-:Y:S01]  /*54b0*/  FMUL.FTZ R174, R26, R20.reuse ;  /* 0x000000141aae7220 */ /* 0x081fe20000410000 */
[----:B------:R-:W-:Y:S02]  /*54c0*/  IMAD.U32 R49, RZ, RZ, UR10 ;  /* 0x0000000aff317e24 */ /* 0x000fe4000f8e00ff */
[-C--:B------:R-:W-:Y:S01]  /*54d0*/  FMUL.FTZ R26, R30, R20.reuse ;  /* 0x000000141e1a7220 */ /* 0x080fe20000410000 */
[----:B------:R-:W-:Y:S01]  /*54e0*/  @P1 FMUL.FTZ R21, R21, 0.69314718246459960938 ;  /* 0x3f31721815151820 */ /* 0x000fe20000410000 */
[----:B------:R-:W-:Y:S01]  /*54f0*/  @P1 FMUL.FTZ R40, R40, 0.69314718246459960938 ;  /* 0x3f31721828281820 */ /* 0x000fe20000410000 */
[----:B------:R-:W-:Y:S01]  /*5500*/  @P2 FMUL.FTZ R49, R49, 0.69314718246459960938 ;  /* 0x3f31721831312820 */ /* 0x000fe20000410000 */
[----:B-1----:R-:W-:Y:S01]  /*5510*/  @P2 FMUL.FTZ R30, R41, 0.69314718246459960938 ;  /* 0x3f317218291e2820 */ /* 0x002fe20000410000 */
[-C--:B------:R-:W-:Y:S01]  /*5520*/  FMUL.FTZ R161, R83, R20.reuse ;  /* 0x0000001453a17220 */ /* 0x080fe20000410000 */
[----:B------:R-:W-:Y:S01]  /*5530*/  FMUL.FTZ R160, R87, R20 ;  /* 0x0000001457a07220 */ /* 0x000fe20000410000 */
[----:B------:R-:W-:-:S02]  /*5540*/  IMAD.MOV.U32 R44, RZ, RZ, -0x800000 ;  /* 0xff800000ff2c7424 */ /* 0x000fc400078e00ff */
[-C--:B------:R-:W-:Y:S01]  /*5550*/  FMUL.FTZ R83, R86, R20.reuse ;  /* 0x0000001456537220 */ /* 0x080fe20000410000 */
[----:B------:R-:W-:Y:S02]  /*5560*/  IMAD.MOV.U32 R45, RZ, RZ, -0x800000 ;  /* 0xff800000ff2d7424 */ /* 0x000fe400078e00ff */
[-C--:B------:R-:W-:Y:S01]  /*5570*/  FMUL.FTZ R87, R91, R20.reuse ;  /* 0x000000145b577220 */ /* 0x080fe20000410000 */
[-C--:B------:R-:W-:Y:S01]  /*5580*/  FMUL.FTZ R179, R27, R20.reuse ;  /* 0x000000141bb37220 */ /* 0x080fe20000410000 */
[-C--:B------:R-:W-:Y:S01]  /*5590*/  FMUL.FTZ R177, R31, R20.reuse ;  /* 0x000000141fb17220 */ /* 0x080fe20000410000 */
[-C--:B------:R-:W-:Y:S01]  /*55a0*/  FMUL.FTZ R173, R34, R20.reuse ;  /* 0x0000001422ad7220 */ /* 0x080fe20000410000 */
        /* <DEDUP_REMOVED lines=56> */
[----:B------:R-:W-:-:S07]  /*5930*/  @P2 FFMA.FTZ R45, R49, R7, R30 ;  /* 0x00000007312d2223 */ /* 0x000fce000001001e */
.L_x_7458:
        /* <DEDUP_REMOVED lines=11> */
[----:B------:R-:W-:Y:S01]  /*59f0*/  USHF.L.U32 UR8, UR46, 0x2, URZ ;  /* 0x000000022e087899 */ /* 0x000fe2000800063f */
[----:B------:R-:W-:Y:S01]  /*5a00*/  F2FP.F16.F32.PACK_AB R4, R4, R5 ;  /* 0x000000050404723e */ /* 0x000fe200000000ff */
[----:B------:R-:W-:Y:S01]  /*5a10*/  BAR.SYNC.DEFER_BLOCKING 0x1, 0x100 ;  /* 0x0044000000007b1d */ /* 0x000fe20000010000 */
[----:B------:R-:W-:Y:S01]  /*5a20*/  F2FP.F16.F32.PACK_AB R5, R179, R174 ;  /* 0x000000aeb305723e */ /* 0x000fe200000000ff */
[----:B------:R-:W-:Y:S01]  /*5a30*/  USHF.L.U64.HI UR9, UR46, 0x2, UR45 ;  /* 0x000000022e097899 */ /* 0x000fe2000801022d */
[----:B------:R-:W-:Y:S02]  /*5a40*/  F2FP.F16.F32.PACK_AB R8, R8, R9 ;  /* 0x000000090808723e */ /* 0x000fe400000000ff */
[----:B------:R-:W-:Y:S01]  /*5a50*/  F2FP.F16.F32.PACK_AB R10, R10, R11 ;  /* 0x0000000b0a0a723e */ /* 0x000fe200000000ff */
[----:B------:R-:W-:Y:S01]  /*5a60*/  ULDC.64 UR6, c[0x0][0xbd8] ;  /* 0x0002f60000067ab9 */ /* 0x000fe20000000a00 */
[----:B------:R-:W-:Y:S01]  /*5a70*/  F2FP.F16.F32.PACK_AB R9, R170, R159 ;  /* 0x0000009faa09723e */ /* 0x000fe200000000ff */
[----:B------:R-:W-:Y:S01]  /*5a80*/  UIADD3 UR4, UP1, UR8, UR6, URZ ;  /* 0x0000000608047290 */ /* 0x000fe2000ff3e03f */
[----:B------:R-:W-:Y:S01]  /*5a90*/  F2FP.F16.F32.PACK_AB R11, R171, R158 ;  /* 0x0000009eab0b723e */ /* 0x000fe200000000ff */
[----:B------:R-:W-:Y:S01]  /*5aa0*/  UISETP.NE.U32.AND UP0, UPT, UR6, URZ, UPT ;  /* 0x0000003f0600728c */ /* 0x000fe2000bf05070 */
[----:B------:R-:W-:Y:S01]  /*5ab0*/  F2FP.F16.F32.PACK_AB R12, R12, R13 ;  /* 0x0000000d0c0c723e */ /* 0x000fe200000000ff */
[----:B------:R-:W-:Y:S01]  /*5ac0*/  UIADD3.X UR6, UR9, UR7, URZ, UP1, !UPT ;  /* 0x0000000709067290 */ /* 0x000fe20008ffe43f */
[----:B------:R-:W-:Y:S01]  /*5ad0*/  F2FP.F16.F32.PACK_AB R14, R14, R15 ;  /* 0x0000000f0e0e723e */ /* 0x000fe200000000ff */
[----:B------:R-:W-:Y:S01]  /*5ae0*/  UISETP.NE.AND.EX UP0, UPT, UR7, URZ, UPT, UP0 ;  /* 0x0000003f0700728c */ /* 0x000fe2000bf05300 */
        /* <DEDUP_REMOVED lines=8> */
[----:B0-----:R-:W-:Y:S02]  /*5b70*/  MOV R21, R7 ;  /* 0x0000000700157202 */ /* 0x001fe40000000f00 */
[----:B------:R-:W-:Y:S02]  /*5b80*/  F2FP.F16.F32.PACK_AB R73, R165, R152 ;  /* 0x00000098a549723e */ /* 0x000fe400000000ff */
[----:B------:R-:W-:Y:S01]  /*5b90*/  F2FP.F16.F32.PACK_AB R81, R161, R82 ;  /* 0x00000052a151723e */ /* 0x000fe200000000ff */
[----:B------:R-:W-:Y:S01]  /*5ba0*/  IMAD.WIDE R78, R202, 0x2, R20 ;  /* 0x00000002ca4e7825 */ /* 0x000fe200078e0214 */
[----:B------:R-:W-:Y:S02]  /*5bb0*/  F2FP.F16.F32.PACK_AB R88, R89, R88 ;  /* 0x000000585958723e */ /* 0x000fe400000000ff */
[----:B------:R-:W-:-:S02]  /*5bc0*/  F2FP.F16.F32.PACK_AB R82, R85, R84 ;  /* 0x000000545552723e */ /* 0x000fc400000000ff */
[C---:B------:R-:W-:Y:S02]  /*5bd0*/  IADD3 R30, P1, R78.reuse, 0x20, RZ ;  /* 0x000000204e1e7810 */ /* 0x040fe40007f3e0ff */
[C---:B------:R-:W-:Y:S02]  /*5be0*/  LOP3.LUT R7, R78.reuse, 0x380, RZ, 0xc0, !PT ;  /* 0x000003804e077812 */ /* 0x040fe400078ec0ff */
        /* <DEDUP_REMOVED lines=14> */
[--C-:B------:R-:W-:Y:S01]  /*5cd0*/  IMAD.X R53, RZ, RZ, R79.reuse, P2 ;  /* 0x000000ffff357224 */ /* 0x100fe200010e064f */
        /* <DEDUP_REMOVED lines=30> */
[----:B------:R-:W-:Y:S02]  /*5ec0*/  LOP3.LUT R40, R191, 0x380, RZ, 0xc0, !PT ;  /* 0x00000380bf287812 */ /* 0x000fe400078ec0ff */
[----:B------:R-:W-:Y:S02]  /*5ed0*/  SHF.R.U64 R7, R7, 0x3, RZ ;  /* 0x0000000307077819 */ /* 0x000fe400000012ff */
[----:B------:R-:W-:Y:S02]  /*5ee0*/  SHF.R.U64 R42, R42, 0x3, RZ ;  /* 0x000000032a2a7819 */ /* 0x000fe400000012ff */
[----:B------:R-:W-:Y:S02]  /*5ef0*/  SHF.R.U64 R40, R40, 0x3, RZ ;  /* 0x0000000328287819 */ /* 0x000fe400000012ff */
[----:B------:R-:W-:Y:S02]  /*5f00*/  LOP3.LUT R58, R7, R58, RZ, 0x3c, !PT ;  /* 0x0000003a073a7212 */ /* 0x000fe400078e3cff */
[----:B------:R-:W-:-:S02]  /*5f10*/  LOP3.LUT R34, R95, 0x380, RZ, 0xc0, !PT ;  /* 0x000003805f227812 */ /* 0x000fc400078ec0ff */
[----:B------:R-:W-:Y:S02]  /*5f20*/  LOP3.LUT R64, R42, R193, RZ, 0x3c, !PT ;  /* 0x000000c12a407212 */ /* 0x000fe400078e3cff */
[----:B------:R-:W-:Y:S02]  /*5f30*/  LOP3.LUT R7, R70, 0x380, RZ, 0xc0, !PT ;  /* 0x0000038046077812 */ /* 0x000fe400078ec0ff */
[----:B------:R-:W-:Y:S02]  /*5f40*/  LOP3.LUT R38, R181, 0x380, RZ, 0xc0, !PT ;  /* 0x00000380b5267812 */ /* 0x000fe400078ec0ff */
[----:B------:R-:W-:Y:S02]  /*5f50*/  LOP3.LUT R62, R40, R191, RZ, 0x3c, !PT ;  /* 0x000000bf283e7212 */ /* 0x000fe400078e3cff */
[----:B------:R-:W-:Y:S02]  /*5f60*/  LOP3.LUT R42, R199, 0x380, RZ, 0xc0, !PT ;  /* 0x00000380c72a7812 */ /* 0x000fe400078ec0ff */
[----:B------:R-:W-:-:S02]  /*5f70*/  LOP3.LUT R40, R197, 0x380, RZ, 0xc0, !PT ;  /* 0x00000380c5287812 */ /* 0x000fc400078ec0ff */
[----:B------:R-:W-:Y:S02]  /*5f80*/  SHF.R.U64 R34, R34, 0x3, RZ ;  /* 0x0000000322227819 */ /* 0x000fe400000012ff */
[----:B------:R-:W-:Y:S02]  /*5f90*/  SHF.R.U64 R29, R7, 0x3, RZ ;  /* 0x00000003071d7819 */ /* 0x000fe400000012ff */
[----:B------:R-:W-:Y:S02]  /*5fa0*/  SHF.R.U64 R38, R38, 0x3, RZ ;  /* 0x0000000326267819 */ /* 0x000fe400000012ff */
[----:B------:R-:W-:Y:S02]  /*5fb0*/  LOP3.LUT R52, R187, 0x380, RZ, 0xc0, !PT ;  /* 0x00000380bb347812 */ /* 0x000fe400078ec0ff */
[----:B------:R-:W-:Y:S02]  /*5fc0*/  MOV R78, R78 ;  /* 0x0000004e004e7202 */ /* 0x000fe40000000f00 */
[----:B------:R-:W-:-:S02]  /*5fd0*/  SHF.R.U64 R42, R42, 0x3, RZ ;  /* 0x000000032a2a7819 */ /* 0x000fc400000012ff */
[----:B------:R-:W-:Y:S02]  /*5fe0*/  F2FP.F16.F32.PACK_AB R7, R177, R26 ;  /* 0x0000001ab107723e */ /* 0x000fe400000000ff */
[----:B------:R-:W-:Y:S02]  /*5ff0*/  LOP3.LUT R54, R189, 0x380, RZ, 0xc0, !PT ;  /* 0x00000380bd367812 */ /* 0x000fe400078ec0ff */
[----:B------:R-:W-:Y:S01]  /*6000*/  SHF.R.U64 R40, R40, 0x3, RZ ;  /* 0x0000000328287819 */ /* 0x000fe200000012ff */
[----:B------:R0:W-:Y:S01]  /*6010*/  STSM.16.M88.4 [R78], R4 ;  /* 0x000000044e007844 */ /* 0x0001e20000000200 */
[----:B------:R-:W-:Y:S02]  /*6020*/  LOP3.LUT R34, R34, R95, RZ, 0x3c, !PT ;  /* 0x0000005f22227212 */ /* 0x000fe400078e3cff */
[----:B------:R-:W-:Y:S02]  /*6030*/  LOP3.LUT R38, R38, R181, RZ, 0x3c, !PT ;  /* 0x000000b526267212 */ /* 0x000fe400078e3cff */
[----:B------:R-:W-:-:S02]  /*6040*/  SHF.R.U64 R52, R52, 0x3, RZ ;  /* 0x0000000334347819 */ /* 0x000fc400000012ff */
[----:B------:R-:W-:Y:S02]  /*6050*/  LOP3.LUT R26, R42, R199, RZ, 0x3c, !PT ;  /* 0x000000c72a1a7212 */ /* 0x000fe400078e3cff */
[----:B------:R-:W-:Y:S02]  /*6060*/  SHF.R.U64 R54, R54, 0x3, RZ ;  /* 0x0000000336367819 */ /* 0x000fe400000012ff */
[----:B------:R-:W-:Y:S02]  /*6070*/  LOP3.LUT R66, R195, 0x380, RZ, 0xc0, !PT ;  /* 0x00000380c3427812 */ /* 0x000fe400078ec0ff */
[----:B------:R-:W-:Y:S02]  /*6080*/  LOP3.LUT R74, R40, R197, RZ, 0x3c, !PT ;  /* 0x000000c5284a7212 */ /* 0x000fe400078e3cff */
[----:B------:R-:W-:Y:S02]  /*6090*/  MOV R40, R30 ;  /* 0x0000001e00287202 */ /* 0x000fe40000000f00 */
[----:B0-----:R-:W-:-:S02]  /*60a0*/  F2FP.F16.F32.PACK_AB R4, R33, R32 ;  /* 0x000000202104723e */ /* 0x001fc400000000ff */
[----:B------:R-:W-:Y:S02]  /*60b0*/  F2FP.F16.F32.PACK_AB R5, R176, R173 ;  /* 0x000000adb005723e */ /* 0x000fe400000000ff */
[----:B------:R-:W-:Y:S02]  /*60c0*/  F2FP.F16.F32.PACK_AB R6, R37, R36 ;  /* 0x000000242506723e */ /* 0x000fe400000000ff */
[----:B------:R-:W-:Y:S02]  /*60d0*/  F2FP.F16.F32.PACK_AB R7, R175, R172 ;  /* 0x000000acaf07723e */ /* 0x000fe400000000ff */
[----:B------:R-:W-:Y:S02]  /*60e0*/  MOV R35, R34 ;  /* 0x0000002200237202 */ /* 0x000fe40000000f00 */
[----:B------:R-:W-:Y:S01]  /*60f0*/  LOP3.LUT R52, R52, R187, RZ, 0x3c, !PT ;  /* 0x000000bb34347212 */ /* 0x000fe200078e3cff */
[----:B------:R0:W-:Y:S01]  /*6100*/  STSM.16.M88.4 [R40], R4 ;  /* 0x0000000428007844 */ /* 0x0001e20000000200 */
[----:B------:R-:W-:-:S02]  /*6110*/  MOV R38, R38 ;  /* 0x0000002600267202 */ /* 0x000fc40000000f00 */
[----:B------:R-:W-:Y:S01]  /*6120*/  MOV R32, R26 ;  /* 0x0000001a00207202 */ /* 0x000fe20000000f00 */
[----:B------:R-:W-:Y:S01]  /*6130*/  STSM.16.M88.4 [R35], R8 ;  /* 0x0000000823007844 */ /* 0x000fe20000000200 */
[----:B------:R-:W-:Y:S02]  /*6140*/  LOP3.LUT R54, R54, R189, RZ, 0x3c, !PT ;  /* 0x000000bd36367212 */ /* 0x000fe400078e3cff */
[----:B------:R-:W-:Y:S01]  /*6150*/  SHF.R.U64 R66, R66, 0x3, RZ ;  /* 0x0000000342427819 */ /* 0x000fe200000012ff */
[----:B------:R-:W-:Y:S01]  /*6160*/  STSM.16.M88.4 [R38], R12 ;  /* 0x0000000c26007844 */ /* 0x000fe20000000200 */
[----:B------:R-:W-:Y:S02]  /*6170*/  LOP3.LUT R70, R29, R70, RZ, 0x3c, !PT ;  /* 0x000000461d467212 */ /* 0x000fe400078e3cff */
[----:B------:R-:W-:Y:S02]  /*6180*/  MOV R46, R46 ;  /* 0x0000002e002e7202 */ /* 0x000fe40000000f00 */
[----:B------:R-:W-:-:S02]  /*6190*/  F2FP.F16.F32.PACK_AB R26, R61, R60 ;  /* 0x0000003c3d1a723e */ /* 0x000fc400000000ff */
[----:B------:R-:W-:Y:S01]  /*61a0*/  F2FP.F16.F32.PACK_AB R27, R164, R155 ;  /* 0x0000009ba41b723e */ /* 0x000fe200000000ff */
[----:B0-----:R-:W-:Y:S01]  /*61b0*/  IMAD.U32 R5, RZ, RZ, UR6 ;  /* 0x00000006ff057e24 */ /* 0x001fe2000f8e00ff */
[----:B------:R-:W-:Y:S01]  /*61c0*/  MOV R48, R48 ;  /* 0x0000003000307202 */ /* 0x000fe20000000f00 */
[----:B------:R-:W-:Y:S01]  /*61d0*/  ULDC.64 UR6, c[0x0][0xbe0] ;  /* 0x0002f80000067ab9 */ /* 0x000fe20000000a00 */
[----:B------:R-:W-:Y:S01]  /*61e0*/  MOV R34, R74 ;  /* 0x0000004a00227202 */ /* 0x000fe20000000f00 */
[----:B------:R-:W-:Y:S01]  /*61f0*/  STSM.16.M88.4 [R46], R24 ;  /* 0x000000182e007844 */ /* 0x000fe20000000200 */
[----:B------:R-:W-:Y:S01]  /*6200*/  F2FP.F16.F32.PACK_AB R29, R167, R154 ;  /* 0x0000009aa71d723e */ /* 0x000fe200000000ff */
[----:B------:R-:W-:Y:S01]  /*6210*/  IMAD.U32 R4, RZ, RZ, UR4 ;  /* 0x00000004ff047e24 */ /* 0x000fe2000f8e00ff */
[----:B------:R-:W-:Y:S02]  /*6220*/  F2FP.F16.F32.PACK_AB R30, R69, R68 ;  /* 0x00000044451e723e */ /* 0x000fe400000000ff */
[----:B------:R-:W-:-:S02]  /*6230*/  F2FP.F16.F32.PACK_AB R31, R162, R153 ;  /* 0x00000099a21f723e */ /* 0x000fc400000000ff */
[----:B------:R-:W-:Y:S02]  /*6240*/  MOV R50, R50 ;  /* 0x0000003200327202 */ /* 0x000fe40000000f00 */
[----:B------:R-:W-:Y:S01]  /*6250*/  F2FP.F16.F32.PACK_AB R74, R77, R76 ;  /* 0x0000004c4d4a723e */ /* 0x000fe200000000ff */
[----:B------:R-:W-:Y:S01]  /*6260*/  STSM.16.M88.4 [R48], R28 ;  /* 0x0000001c30007844 */ /* 0x000fe20000000200 */
[----:B------:R-:W-:Y:S02]  /*6270*/  F2FP.F16.F32.PACK_AB R75, R163, R56 ;  /* 0x00000038a34b723e */ /* 0x000fe400000000ff */
[----:B------:R-:W-:Y:S02]  /*6280*/  MOV R52, R52 ;  /* 0x0000003400347202 */ /* 0x000fe40000000f00 */
[----:B------:R-:W-:Y:S01]  /*6290*/  F2FP.F16.F32.PACK_AB R83, R160, R83 ;  /* 0x00000053a053723e */ /* 0x000fe200000000ff */
[----:B------:R-:W-:Y:S01]  /*62a0*/  STSM.16.M88.4 [R50], R72 ;  /* 0x0000004832007844 */ /* 0x000fe20000000200 */
[----:B------:R-:W-:-:S02]  /*62b0*/  F2FP.F16.F32.PACK_AB R89, R87, R90 ;  /* 0x0000005a5759723e */ /* 0x000fc400000000ff */
[----:B------:R-:W-:Y:S01]  /*62c0*/  F2FP.F16.F32.PACK_AB R96, R97, R96 ;  /* 0x000000606160723e */ /* 0x000fe200000000ff */
[----:B------:R0:W-:Y:S01]  /*62d0*/  STSM.16.M88.4 [R52], R80 ;  /* 0x0000005034007844 */ /* 0x0001e20000000200 */
[----:B------:R-:W-:Y:S02]  /*62e0*/  LOP3.LUT R66, R66, R195, RZ, 0x3c, !PT ;  /* 0x000000c342427212 */ /* 0x000fe400078e3cff */
        /* <DEDUP_REMOVED lines=49> */
[----:B------:R-:W-:Y:S01]  /*6600*/  @UP1 UIADD3 UR6, UP2, UR8, UR6, URZ ;  /* 0x0000000608061290 */ /* 0x000fe2000ff5e03f */
[----:B------:R-:W-:-:S03]  /*6610*/  IMAD R7, R16, 0x40, R2 ;  /* 0x0000004010077824 */ /* 0x000fc600078e0202 */
[----:B------:R-:W-:Y:S01]  /*6620*/  @UP1 UIADD3.X UR7, UR9, UR7, URZ, UP2, !UPT ;  /* 0x0000000709071290 */ /* 0x000fe200097fe43f */
[----:B------:R-:W-:-:S04]  /*6630*/  IMAD.WIDE R20, R7, 0x2, R20 ;  /* 0x0000000207147825 */ /* 0x000fc800078e0214 */
[----:B------:R-:W-:Y:S01]  /*6640*/  IMAD.U32 R6, RZ, RZ, UR6 ;  /* 0x00000006ff067e24 */ /* 0x000fe2000f8e00ff */
[----:B------:R-:W2:Y:S01]  /*6650*/  @P1 LDG.E R3, desc[UR40][R4.64] ;  /* 0x0000002804031981 */ /* 0x000ea2000c1e1900 */
[----:B------:R-:W-:Y:S01]  /*6660*/  IMAD.U32 R7, RZ, RZ, UR7 ;  /* 0x00000007ff077e24 */ /* 0x000fe2000f8e00ff */
[----:B------:R-:W-:Y:S01]  /*6670*/  UMOV UR4, URZ ;  /* 0x0000003f00047c82 */ /* 0x000fe20008000000 */
[----:B------:R-:W-:-:S03]  /*6680*/  IADD3 R13, P0, R20, 0x1000, RZ ;  /* 0x00001000140d7810 */ /* 0x000fc60007f1e0ff */
[----:B0-----:R1:W5:Y:S01]  /*6690*/  @P2 LDG.E R81, desc[UR40][R6.64] ;  /* 0x0000002806512981 */ /* 0x001362000c1e1900 */
[----:B--2---:R-:W-:Y:S01]  /*66a0*/  @P1 R2UR UR4, R3 ;  /* 0x00000000030412ca */ /* 0x004fe200000e0000 */
[----:B-1----:R-:W-:-:S14]  /*66b0*/  @P2 BRA `(.L_x_7481) ;  /* 0x0000000000102947 */ /* 0x002fdc0003800000 */
[----:B------:R-:W-:Y:S05]  /*66c0*/  @!P1 BRA `(.L_x_7481) ;  /* 0x00000000000c9947 */ /* 0x000fea0003800000 */
[----:B------:R-:W2:Y:S04]  /*66d0*/  LDG.E R6, desc[UR40][R4.64] ;  /* 0x0000002804067981 */ /* 0x000ea8000c1e1900 */
[----:B-----5:R-:W2:Y:S02]  /*66e0*/  LDG.E R81, desc[UR40][R4.64+0x4] ;  /* 0x0000042804517981 */ /* 0x020ea4000c1e1900 */
[----:B--2---:R-:W-:-:S07]  /*66f0*/  IMAD.IADD R81, R81, 0x1, -R6 ;  /* 0x0000000151517824 */ /* 0x004fce00078e0a06 */
.L_x_7481:
[----:B------:R-:W-:Y:S01]  /*6700*/  USHF.R.S32.HI UR11, URZ, 0x1f, UR44 ;  /* 0x0000001f3f0b7899 */ /* 0x000fe2000801142c */
[----:B------:R-:W-:Y:S01]  /*6710*/  IADD3 R5, P2, R20, 0x3000, RZ ;  /* 0x0000300014057810 */ /* 0x000fe20007f5e0ff */
[----:B------:R-:W-:Y:S01]  /*6720*/  ULDC.64 UR12, c[0x0][0xb70] ;  /* 0x0002dc00000c7ab9 */ /* 0x000fe20000000a00 */
[----:B------:R-:W-:Y:S01]  /*6730*/  USHF.R.S32.HI UR9, URZ, 0x1f, UR4 ;  /* 0x0000001f3f097899 */ /* 0x000fe20008011404 */
[----:B------:R-:W-:Y:S01]  /*6740*/  IMAD R10, R18, 0x80, R201 ;  /* 0x00000080120a7824 */ /* 0x000fe200078e02c9 */
[----:B------:R-:W-:Y:S01]  /*6750*/  UIMAD UR10, UR11, UR12, URZ ;  /* 0x0000000c0b0a72a4 */ /* 0x000fe2000f8e023f */
[----:B------:R-:W-:Y:S01]  /*6760*/  LOP3.LUT R4, R5, 0x380, RZ, 0xc0, !PT ;  /* 0x0000038005047812 */ /* 0x000fe200078ec0ff */
[----:B------:R-:W-:Y:S01]  /*6770*/  UMOV UR8, UR4 ;  /* 0x0000000400087c82 */ /* 0x000fe20008000000 */
[----:B------:R-:W-:Y:S01]  /*6780*/  USEL UR45, UR45, URZ, !UP0 ;  /* 0x0000003f2d2d7287 */ /* 0x000fe2000c000000 */
[----:B------:R-:W-:Y:S01]  /*6790*/  LOP3.LUT R12, R13, 0x380, RZ, 0xc0, !PT ;  /* 0x000003800d0c7812 */ /* 0x000fe200078ec0ff */
[----:B------:R-:W-:Y:S01]  /*67a0*/  UIMAD.WIDE.U32 UR6, UR44, UR12, UR8 ;  /* 0x0000000c2c0672a5 */ /* 0x000fe2000f8e0008 */
[----:B------:R-:W-:Y:S01]  /*67b0*/  SHF.R.U64 R4, R4, 0x3, RZ ;  /* 0x0000000304047819 */ /* 0x000fe200000012ff */
[----:B------:R-:W-:Y:S01]  /*67c0*/  UIMAD UR10, UR44, UR13, UR10 ;  /* 0x0000000d2c0a72a4 */ /* 0x000fe2000f8e020a */
[----:B------:R-:W-:Y:S01]  /*67d0*/  IADD3 R9, P1, R20, 0x2000, RZ ;  /* 0x0000200014097810 */ /* 0x000fe20007f3e0ff */
[----:B------:R-:W-:Y:S01]  /*67e0*/  USEL UR46, UR46, URZ, !UP0 ;  /* 0x0000003f2e2e7287 */ /* 0x000fe2000c000000 */
[----:B------:R-:W-:Y:S01]  /*67f0*/  LOP3.LUT R4, R4, R5, RZ, 0x3c, !PT ;  /* 0x0000000504047212 */ /* 0x000fe200078e3cff */
[----:B------:R-:W-:Y:S01]  /*6800*/  ULDC.64 UR12, c[0x0][0xb78] ;  /* 0x0002de00000c7ab9 */ /* 0x000fe20000000a00 */
[----:B------:R-:W-:Y:S01]  /*6810*/  UIADD3 UR7, UR7, UR10, URZ ;  /* 0x0000000a07077290 */ /* 0x000fe2000fffe03f */
[----:B------:R-:W-:Y:S01]  /*6820*/  SHF.R.S32.HI R3, RZ, 0x1f, R10 ;  /* 0x0000001fff037819 */ /* 0x000fe2000001140a */
[----:B------:R-:W-:Y:S01]  /*6830*/  UIMAD UR8, UR45, UR12, URZ ;  /* 0x0000000c2d0872a4 */ /* 0x000fe2000f8e023f */
[----:B------:R-:W-:Y:S01]  /*6840*/  SHF.R.U64 R12, R12, 0x3, RZ ;  /* 0x000000030c0c7819 */ /* 0x000fe200000012ff */
[----:B------:R-:W-:Y:S01]  /*6850*/  UIMAD.WIDE.U32 UR6, UR46, UR12, UR6 ;  /* 0x0000000c2e0672a5 */ /* 0x000fe2000f8e0006 */
[----:B------:R-:W-:Y:S01]  /*6860*/  LOP3.LUT R8, R9, 0x380, RZ, 0xc0, !PT ;  /* 0x0000038009087812 */ /* 0x000fe200078ec0ff */
[----:B------:R-:W-:Y:S01]  /*6870*/  UIMAD UR8, UR46, UR13, UR8 ;  /* 0x0000000d2e0872a4 */ /* 0x000fe2000f8e0208 */
[----:B------:R-:W-:Y:S01]  /*6880*/  LOP3.LUT R12, R12, R13, RZ, 0x3c, !PT ;  /* 0x0000000d0c0c7212 */ /* 0x000fe200078e3cff */
[----:B------:R-:W-:Y:S01]  /*6890*/  IMAD.X R13, RZ, RZ, R21, P0 ;  /* 0x000000ffff0d7224 */ /* 0x000fe200000e0615 */
[----:B------:R-:W-:Y:S01]  /*68a0*/  SHF.R.U64 R8, R8, 0x3, RZ ;  /* 0x0000000308087819 */ /* 0x000fe200000012ff */
[----:B------:R-:W-:Y:S01]  /*68b0*/  ULDC.64 UR12, c[0x0][0xaa0] ;  /* 0x0002a800000c7ab9 */ /* 0x000fe20000000a00 */
[----:B------:R-:W-:Y:S01]  /*68c0*/  IADD3 R5, P3, R10, UR6, RZ ;  /* 0x000000060a057c10 */ /* 0x000fe2000ff7e0ff */
[----:B------:R-:W-:Y:S01]  /*68d0*/  IMAD.U32 R6, RZ, RZ, UR8 ;  /* 0x00000008ff067e24 */ /* 0x000fe2000f8e00ff */
[----:B------:R-:W-:-:S02]  /*68e0*/  IADD3 R73, P0, R20, 0x8000, RZ ;  /* 0x0000800014497810 */ /* 0x000fc40007f1e0ff */
[----:B------:R-:W-:Y:S01]  /*68f0*/  LOP3.LUT R8, R8, R9, RZ, 0x3c, !PT ;  /* 0x0000000908087212 */ /* 0x000fe200078e3cff */
[--C-:B------:R-:W-:Y:S01]  /*6900*/  IMAD.X R9, RZ, RZ, R21.reuse, P1 ;  /* 0x000000ffff097224 */ /* 0x100fe200008e0615 */
[----:B------:R-:W-:Y:S01]  /*6910*/  IADD3.X R6, R3, UR7, R6, P3, !PT ;  /* 0x0000000703067c10 */ /* 0x000fe20009ffe406 */
[----:B------:R-:W-:Y:S01]  /*6920*/  ULDC.64 UR6, c[0x0][0xb40] ;  /* 0x0002d00000067ab9 */ /* 0x000fe20000000a00 */
[C---:B------:R-:W-:Y:S02]  /*6930*/  IADD3 R61, P1, R20.reuse, 0x9000, RZ ;  /* 0x00009000143d7810 */ /* 0x040fe40007f3e0ff */
[----:B------:R-:W-:Y:S02]  /*6940*/  LEA R38, P3, R5, UR6, 0x2 ;  /* 0x0000000605267c11 */ /* 0x000fe4000f8610ff */
[----:B------:R-:W-:Y:S02]  /*6950*/  LOP3.LUT R72, R73, 0x380, RZ, 0xc0, !PT ;  /* 0x0000038049487812 */ /* 0x000fe400078ec0ff */
[----:B------:R-:W-:Y:S01]  /*6960*/  LEA.HI.X R39, R5, UR7, R6, 0x2, P3 ;  /* 0x0000000705277c11 */ /* 0x000fe200098f1406 */
[----:B------:R-:W-:Y:S01]  /*6970*/  IMAD.X R5, RZ, RZ, R21, P2 ;  /* 0x000000ffff057224 */ /* 0x000fe200010e0615 */
[----:B------:R-:W-:Y:S01]  /*6980*/  IADD3 R65, P6, R20, 0x4000, RZ ;  /* 0x0000400014417810 */ /* 0x000fe20007fde0ff */
[----:B------:R-:W-:Y:S01]  /*6990*/  VIADD R6, R10, 0x8 ;  /* 0x000000080a067836 */ /* 0x000fe20000000000 */
[----:B------:R-:W-:-:S02]  /*69a0*/  IADD3 R53, P5, R20, 0x5000, RZ ;  /* 0x0000500014357810 */ /* 0x000fc40007fbe0ff */
[C---:B------:R-:W-:Y:S02]  /*69b0*/  IADD3 R33, P4, R20.reuse, 0x6000, RZ ;  /* 0x0000600014217810 */ /* 0x040fe40007f9e0ff */
[C---:B------:R-:W-:Y:S02]  /*69c0*/  IADD3 R25, P3, R20.reuse, 0x7000, RZ ;  /* 0x0000700014197810 */ /* 0x040fe40007f7e0ff */
[----:B------:R-:W-:Y:S02]  /*69d0*/  IADD3 R49, P2, R20, 0xa000, RZ ;  /* 0x0000a00014317810 */ /* 0x000fe40007f5e0ff */
[----:B------:R-:W-:Y:S02]  /*69e0*/  LOP3.LUT R60, R61, 0x380, RZ, 0xc0, !PT ;  /* 0x000003803d3c7812 */ /* 0x000fe400078ec0ff */
[----:B------:R-:W-:Y:S02]  /*69f0*/  SHF.R.U64 R72, R72, 0x3, RZ ;  /* 0x0000000348487819 */ /* 0x000fe400000012ff */
[----:B------:R-:W-:-:S02]  /*6a00*/  LOP3.LUT R64, R65, 0x380, RZ, 0xc0, !PT ;  /* 0x0000038041407812 */ /* 0x000fc400078ec0ff */
[----:B------:R-:W-:Y:S02]  /*6a10*/  LOP3.LUT R52, R53, 0x380, RZ, 0xc0, !PT ;  /* 0x0000038035347812 */ /* 0x000fe400078ec0ff */
[----:B------:R-:W-:Y:S02]  /*6a20*/  LOP3.LUT R32, R33, 0x380, RZ, 0xc0, !PT ;  /* 0x0000038021207812 */ /* 0x000fe400078ec0ff */
[----:B------:R-:W-:Y:S02]  /*6a30*/  LOP3.LUT R24, R25, 0x380, RZ, 0xc0, !PT ;  /* 0x0000038019187812 */ /* 0x000fe400078ec0ff */
[----:B------:R-:W-:Y:S02]  /*6a40*/  LOP3.LUT R48, R49, 0x380, RZ, 0xc0, !PT ;  /* 0x0000038031307812 */ /* 0x000fe400078ec0ff */
[----:B------:R-:W-:Y:S02]  /*6a50*/  SHF.R.U64 R60, R60, 0x3, RZ ;  /* 0x000000033c3c7819 */ /* 0x000fe400000012ff */
[----:B------:R-:W-:Y:S01]  /*6a60*/  LOP3.LUT R72, R72, R73, RZ, 0x3c, !PT ;  /* 0x0000004948487212 */ /* 0x000fe200078e3cff */
[----:B------:R-:W-:Y:S01]  /*6a70*/  IMAD.X R73, RZ, RZ, R21, P0 ;  /* 0x000000ffff497224 */ /* 0x000fe200000e0615 */
[----:B------:R-:W-:-:S02]  /*6a80*/  SHF.R.U64 R64, R64, 0x3, RZ ;  /* 0x0000000340407819 */ /* 0x000fc400000012ff */
[----:B------:R-:W-:Y:S02]  /*6a90*/  SHF.R.U64 R52, R52, 0x3, RZ ;  /* 0x0000000334347819 */ /* 0x000fe400000012ff */
[----:B------:R-:W-:Y:S02]  /*6aa0*/  SHF.R.U64 R32, R32, 0x3, RZ ;  /* 0x0000000320207819 */ /* 0x000fe400000012ff */
[----:B------:R-:W-:Y:S02]  /*6ab0*/  SHF.R.U64 R24, R24, 0x3, RZ ;  /* 0x0000000318187819 */ /* 0x000fe400000012ff */
[----:B------:R-:W-:Y:S02]  /*6ac0*/  SHF.R.U64 R48, R48, 0x3, RZ ;  /* 0x0000000330307819 */ /* 0x000fe400000012ff */
[----:B------:R-:W-:Y:S02]  /*6ad0*/  LOP3.LUT P0, RZ, R19, 0x3, RZ, 0xc0, !PT ;  /* 0x0000000313ff7812 */ /* 0x000fe4000780c0ff */
        /* <DEDUP_REMOVED lines=12> */
[----:B-----5:R-:W-:-:S02]  /*6ba0*/  ISETP.GE.OR P1, PT, R10, R81, P0 ;  /* 0x000000510a00720c */ /* 0x020fc40000726670 */
[----:B------:R-:W-:Y:S02]  /*6bb0*/  ISETP.GE.OR P0, PT, R6, R81, P0 ;  /* 0x000000510600720c */ /* 0x000fe40000706670 */
[C---:B------:R-:W-:Y:S02]  /*6bc0*/  IADD3 R37, P6, R20.reuse, 0xb000, RZ ;  /* 0x0000b00014257810 */ /* 0x040fe40007fde0ff */
[C---:B------:R-:W-:Y:S02]  /*6bd0*/  IADD3 R77, P5, R20.reuse, 0xc000, RZ ;  /* 0x0000c000144d7810 */ /* 0x040fe40007fbe0ff */
[C---:B------:R-:W-:Y:S02]  /*6be0*/  IADD3 R69, P4, R20.reuse, 0xd000, RZ ;  /* 0x0000d00014457810 */ /* 0x040fe40007f9e0ff */
[C---:B------:R-:W-:Y:S02]  /*6bf0*/  IADD3 R57, P3, R20.reuse, 0xe000, RZ ;  /* 0x0000e00014397810 */ /* 0x040fe40007f7e0ff */
[C---:B------:R-:W-:Y:S01]  /*6c00*/  LOP3.LUT R7, R20.reuse, 0x380, RZ, 0xc0, !PT ;  /* 0x0000038014077812 */ /* 0x040fe200078ec0ff */
[----:B------:R-:W-:Y:S01]  /*6c10*/  @!P1 STG.E desc[UR40][R38.64], R44 ;  /* 0x0000002c26009986 */ /* 0x000fe2000c101928 */
[----:B------:R-:W-:-:S02]  /*6c20*/  IADD3 R10, P2, R20, 0xf000, RZ ;  /* 0x0000f000140a7810 */ /* 0x000fc40007f5e0ff */
[----:B------:R-:W-:Y:S01]  /*6c30*/  LOP3.LUT R36, R37, 0x380, RZ, 0xc0, !PT ;  /* 0x0000038025247812 */ /* 0x000fe200078ec0ff */
[----:B------:R0:W-:Y:S01]  /*6c40*/  @!P0 STG.E desc[UR40][R38.64+0x20], R45 ;  /* 0x0000202d26008986 */ /* 0x0001e2000c101928 */
[----:B------:R-:W-:Y:S01]  /*6c50*/  LOP3.LUT R76, R77, 0x380, RZ, 0xc0, !PT ;  /* 0x000003804d4c7812 */ /* 0x000fe200078ec0ff */
[----:B------:R-:W-:Y:S01]  /*6c60*/  UIMAD UR6, UR9, UR12, URZ ;  /* 0x0000000c090672a4 */ /* 0x000fe2000f8e023f */
[----:B------:R-:W-:Y:S01]  /*6c70*/  LOP3.LUT R68, R69, 0x380, RZ, 0xc0, !PT ;  /* 0x0000038045447812 */ /* 0x000fe200078ec0ff */
[----:B------:R-:W-:Y:S01]  /*6c80*/  IMAD.X R47, RZ, RZ, R21, P2 ;  /* 0x000000ffff2f7224 */ /* 0x000fe200010e0615 */
[----:B------:R-:W-:Y:S01]  /*6c90*/  LOP3.LUT R56, R57, 0x380, RZ, 0xc0, !PT ;  /* 0x0000038039387812 */ /* 0x000fe200078ec0ff */
[----:B------:R-:W5:Y:S01]  /*6ca0*/  LD.E.128 R12, desc[UR40][R12.64] ;  /* 0x000000280c0c7980 */ /* 0x000f62000c101d00 */
[----:B------:R-:W-:Y:S02]  /*6cb0*/  SHF.R.U64 R7, R7, 0x3, RZ ;  /* 0x0000000307077819 */ /* 0x000fe400000012ff */
[----:B------:R-:W-:Y:S01]  /*6cc0*/  LOP3.LUT R3, R10, 0x380, RZ, 0xc0, !PT ;  /* 0x000003800a037812 */ /* 0x000fe200078ec0ff */
[----:B------:R-:W5:Y:S01]  /*6cd0*/  LD.E.128 R64, desc[UR40][R64.64] ;  /* 0x0000002840407980 */ /* 0x000f62000c101d00 */
[----:B------:R-:W-:-:S02]  /*6ce0*/  SHF.R.U64 R36, R36, 0x3, RZ ;  /* 0x0000000324247819 */ /* 0x000fc400000012ff */
[----:B------:R-:W-:Y:S01]  /*6cf0*/  SHF.R.U64 R76, R76, 0x3, RZ ;  /* 0x000000034c4c7819 */ /* 0x000fe200000012ff */
[----:B------:R-:W5:Y:S01]  /*6d00*/  LD.E.128 R52, desc[UR40][R52.64] ;  /* 0x0000002834347980 */ /* 0x000f62000c101d00 */
[----:B------:R-:W-:Y:S02]  /*6d10*/  SHF.R.U64 R68, R68, 0x3, RZ ;  /* 0x0000000344447819 */ /* 0x000fe400000012ff */
[----:B------:R-:W-:Y:S01]  /*6d20*/  SHF.R.U64 R56, R56, 0x3, RZ ;  /* 0x0000000338387819 */ /* 0x000fe200000012ff */
[----:B------:R-:W5:Y:S01]  /*6d30*/  LD.E.128 R32, desc[UR40][R32.64] ;  /* 0x0000002820207980 */ /* 0x000f62000c101d00 */
[----:B------:R-:W-:Y:S02]  /*6d40*/  LOP3.LUT R20, R7, R20, RZ, 0x3c, !PT ;  /* 0x0000001407147212 */ /* 0x000fe400078e3cff */
[----:B------:R-:W-:Y:S01]  /*6d50*/  SHF.R.U64 R3, R3, 0x3, RZ ;  /* 0x0000000303037819 */ /* 0x000fe200000012ff */
[----:B------:R-:W-:Y:S01]  /*6d60*/  UIMAD UR6, UR4, UR13, UR6 ;  /* 0x0000000d040672a4 */ /* 0x000fe2000f8e0206 */
        /* <DEDUP_REMOVED lines=9> */
[----:B------:R1:W5:Y:S01]  /*6e00*/  LD.E.128 R28, desc[UR40][R20.64] ;  /* 0x00000028141c7980 */ /* 0x000362000c101d00 */
[----:B------:R-:W-:-:S03]  /*6e10*/  SHF.R.S32.HI R3, RZ, 0x1f, R2 ;  /* 0x0000001fff037819 */ /* 0x000fc60000011402 */
[----:B------:R-:W5:Y:S04]  /*6e20*/  LD.E.128 R8, desc[UR40][R8.64] ;  /* 0x0000002808087980 */ /* 0x000f68000c101d00 */
[----:B------:R-:W5:Y:S01]  /*6e30*/  LD.E.128 R4, desc[UR40][R4.64] ;  /* 0x0000002804047980 */ /* 0x000f62000c101d00 */
[----:B-1----:R-:W-:-:S03]  /*6e40*/  IMAD.U32 R21, RZ, RZ, UR12 ;  /* 0x0000000cff157e24 */ /* 0x002fc6000f8e00ff */
[----:B------:R-:W5:Y:S01]  /*6e50*/  LD.E.128 R24, desc[UR40][R24.64] ;  /* 0x0000002818187980 */ /* 0x000f62000c101d00 */
[----:B------:R-:W-:-:S03]  /*6e60*/  IMAD.WIDE.U32 R20, R21, UR4, R2 ;  /* 0x0000000415147c25 */ /* 0x000fc6000f8e0002 */
[----:B------:R-:W5:Y:S01]  /*6e70*/  LD.E.128 R72, desc[UR40][R72.64] ;  /* 0x0000002848487980 */ /* 0x000f62000c101d00 */
[----:B------:R-:W-:Y:S01]  /*6e80*/  VIADD R21, R21, UR6 ;  /* 0x0000000615157c36 */ /* 0x000fe20008000000 */
[----:B------:R-:W-:Y:S02]  /*6e90*/  ULDC.64 UR6, c[0x0][0xae0] ;  /* 0x0002b80000067ab9 */ /* 0x000fe40000000a00 */
[----:B------:R-:W5:Y:S04]  /*6ea0*/  LD.E.128 R60, desc[UR40][R60.64] ;  /* 0x000000283c3c7980 */ /* 0x000f68000c101d00 */
[----:B------:R-:W5:Y:S04]  /*6eb0*/  LD.E.128 R48, desc[UR40][R48.64] ;  /* 0x0000002830307980 */ /* 0x000f68000c101d00 */
[----:B0-----:R-:W5:Y:S04]  /*6ec0*/  LD.E.128 R36, desc[UR40][R36.64] ;  /* 0x0000002824247980 */ /* 0x001f68000c101d00 */
        /* <DEDUP_REMOVED lines=10> */
[----:B0-----:R-:W0:Y:S01]  /*6f70*/  FENCE.VIEW.ASYNC.S ;  /* 0x00000000000073c6 */ /* 0x001e220000000000 */
[----:B------:R-:W-:-:S02]  /*6f80*/  IMAD R40, R18, -0x80, R81 ;  /* 0xffffff8012287824 */ /* 0x000fc400078e0251 */
[----:B------:R-:W-:Y:S01]  /*6f90*/  IMAD.U32 R81, RZ, RZ, UR6 ;  /* 0x00000006ff517e24 */ /* 0x000fe2000f8e00ff */
[----:B------:R-:W-:-:S03]  /*6fa0*/  UIMAD UR4, UR44, UR7, UR4 ;  /* 0x000000072c0472a4 */ /* 0x000fc6000f8e0204 */
[----:B------:R-:W-:Y:S01]  /*6fb0*/  IMAD.WIDE.U32 R20, R81, UR44, R20 ;  /* 0x0000002c51147c25 */ /* 0x000fe2000f8e0014 */
[----:B------:R-:W-:Y:S01]  /*6fc0*/  ISETP.GE.AND P3, PT, R16, R40, PT ;  /* 0x000000281000720c */ /* 0x000fe20003f66270 */
[----:B------:R-:W-:Y:S02]  /*6fd0*/  ULDC.64 UR6, c[0x0][0xae8] ;  /* 0x0002ba0000067ab9 */ /* 0x000fe40000000a00 */
[----:B------:R-:W-:Y:S01]  /*6fe0*/  VIADD R21, R21, UR4 ;  /* 0x0000000415157c36 */ /* 0x000fe20008000000 */
[----:B------:R-:W-:Y:S01]  /*6ff0*/  UIMAD UR4, UR45, UR6, URZ ;  /* 0x000000062d0472a4 */ /* 0x000fe2000f8e023f */
[----:B------:R-:W-:Y:S02]  /*7000*/  VIADD R0, R0, 0x22820 ;  /* 0x0002282000007836 */ /* 0x000fe40000000000 */
[C---:B------:R-:W-:Y:S02]  /*7010*/  VIADD R3, R16.reuse, 0x20 ;  /* 0x0000002010037836 */ /* 0x040fe40000000000 */
[----:B------:R-:W-:-:S02]  /*7020*/  VIADD R17, R16, 0x60 ;  /* 0x0000006010117836 */ /* 0x000fc40000000000 */
[----:B------:R-:W-:Y:S01]  /*7030*/  IMAD.U32 R83, RZ, RZ, UR6 ;  /* 0x00000006ff537e24 */ /* 0x000fe2000f8e00ff */
[----:B------:R-:W-:Y:S01]  /*7040*/  UIMAD UR4, UR46, UR7, UR4 ;  /* 0x000000072e0472a4 */ /* 0x000fe2000f8e0204 */
[----:B------:R-:W-:Y:S02]  /*7050*/  PRMT R0, RZ, 0x654, R0 ;  /* 0x00000654ff007816 */ /* 0x000fe40000000000 */
[----:B------:R-:W-:Y:S01]  /*7060*/  IMAD.WIDE.U32 R82, R83, UR46, R20 ;  /* 0x0000002e53527c25 */ /* 0x000fe2000f8e0014 */
[-C--:B------:R-:W-:Y:S01]  /*7070*/  ISETP.GE.AND P0, PT, R3, R40.reuse, PT ;  /* 0x000000280300720c */ /* 0x080fe20003f06270 */
[----:B0-----:R0:W-:Y:S01]  /*7080*/  SYNCS.ARRIVE.TRANS64.RED.A1T0 RZ, [R0+URZ], RZ ;  /* 0x000000ff00ff79a7 */ /* 0x0011e2000810043f */
[-C--:B------:R-:W-:Y:S01]  /*7090*/  ISETP.GE.AND P2, PT, R17, R40.reuse, PT ;  /* 0x000000281100720c */ /* 0x080fe20003f46270 */
[----:B------:R-:W-:Y:S01]  /*70a0*/  VIADD R3, R16, 0x40 ;  /* 0x0000004010037836 */ /* 0x000fe20000000000 */
[--C-:B------:R-:W-:Y:S01]  /*70b0*/  SHF.R.S32.HI R17, RZ, 0x1f, R16.reuse ;  /* 0x0000001fff117819 */ /* 0x100fe20000011410 */
[----:B------:R-:W-:Y:S01]  /*70c0*/  VIADD R87, R83, UR4 ;  /* 0x0000000453577c36 */ /* 0x000fe20008000000 */
[----:B------:R-:W-:Y:S02]  /*70d0*/  BSSY B1, `(.L_x_7482) ;  /* 0x000001a000017945 */ /* 0x000fe40003800000 */
[----:B------:R-:W-:Y:S01]  /*70e0*/  ISETP.GE.AND P1, PT, R3, R40, PT ;  /* 0x000000280300720c */ /* 0x000fe20003f26270 */
[----:B------:R-:W-:Y:S01]  /*70f0*/  IMAD.WIDE R80, R18, 0x80, R16 ;  /* 0x0000008012507825 */ /* 0x000fe200078e0210 */
[----:B0-----:R-:W-:Y:S11]  /*7100*/  @P3 BRA `(.L_x_7483) ;  /* 0x0000000000583947 */ /* 0x001ff60003800000 */
[----:B------:R-:W-:Y:S01]  /*7110*/  ULDC.64 UR6, c[0x0][0xad8] ;  /* 0x0002b60000067ab9 */ /* 0x000fe20000000a00 */
[----:B------:R-:W-:Y:S01]  /*7120*/  IMAD.MOV.U32 R20, RZ, RZ, R82 ;  /* 0x000000ffff147224 */ /* 0x000fe200078e0052 */
[----:B------:R-:W-:Y:S01]  /*7130*/  ULDC UR4, c[0x0][0xa8c] ;  /* 0x0002a30000047ab9 */ /* 0x000fe20000000800 */
[----:B------:R-:W-:Y:S01]  /*7140*/  IMAD R3, R81, UR6, RZ ;  /* 0x0000000651037c24 */ /* 0x000fe2000f8e02ff */
[C---:B------:R-:W-:Y:S01]  /*7150*/  ISETP.GE.AND P4, PT, R2.reuse, UR4, PT ;  /* 0x0000000402007c0c */ /* 0x040fe2000bf86270 */
[----:B------:R-:W-:Y:S02]  /*7160*/  IMAD.MOV.U32 R21, RZ, RZ, R87 ;  /* 0x000000ffff157224 */ /* 0x000fe400078e0057 */
[----:B------:R-:W-:Y:S02]  /*7170*/  VIADD R0, R2, 0x40 ;  /* 0x0000004002007836 */ /* 0x000fe40000000000 */
[----:B------:R-:W-:-:S03]  /*7180*/  IMAD.WIDE.U32 R20, R80, UR6, R20 ;  /* 0x0000000650147c25 */ /* 0x000fc6000f8e0014 */
[----:B------:R-:W-:Y:S01]  /*7190*/  ISETP.GE.AND P3, PT, R0, UR4, PT ;  /* 0x0000000400007c0c */ /* 0x000fe2000bf66270 */
[----:B------:R-:W-:Y:S01]  /*71a0*/  IMAD R3, R80, UR7, R3 ;  /* 0x0000000750037c24 */ /* 0x000fe2000f8e0203 */
[----:B------:R-:W-:Y:S01]  /*71b0*/  ULDC.64 UR6, c[0x0][0xa80] ;  /* 0x0002a00000067ab9 */ /* 0x000fe20000000a00 */
[----:B------:R-:W-:Y:S01]  /*71c0*/  VIADD R0, R2, 0x80 ;  /* 0x0000008002007836 */ /* 0x000fe20000000000 */
[----:B------:R-:W-:Y:S01]  /*71d0*/  LEA R84, P6, R20, UR6, 0x1 ;  /* 0x0000000614547c11 */ /* 0x000fe2000f8c08ff */
[----:B------:R-:W-:Y:S02]  /*71e0*/  IMAD.IADD R3, R21, 0x1, R3 ;  /* 0x0000000115037824 */ /* 0x000fe400078e0203 */
[----:B------:R-:W-:Y:S01]  /*71f0*/  VIADD R18, R2, 0xc0 ;  /* 0x000000c002127836 */ /* 0x000fe20000000000 */
[----:B------:R-:W-:Y:S02]  /*7200*/  ISETP.GE.AND P5, PT, R0, UR4, PT ;  /* 0x0000000400007c0c */ /* 0x000fe4000bfa6270 */
[----:B------:R-:W-:-:S02]  /*7210*/  LEA.HI.X R85, R20, UR7, R3, 0x1, P6 ;  /* 0x0000000714557c11 */ /* 0x000fc4000b0f0c03 */
[----:B------:R-:W-:-:S03]  /*7220*/  ISETP.GE.AND P6, PT, R18, UR4, PT ;  /* 0x0000000412007c0c */ /* 0x000fc6000bfc6270 */
[----:B-----5:R0:W-:Y:S04]  /*7230*/  @!P4 STG.E.128 desc[UR40][R84.64], R28 ;  /* 0x0000001c5400c986 */ /* 0x0201e8000c101d28 */
[----:B------:R0:W-:Y:S04]  /*7240*/  @!P3 STG.E.128 desc[UR40][R84.64+0x80], R64 ;  /* 0x000080405400b986 */ /* 0x0001e8000c101d28 */
[----:B------:R0:W-:Y:S04]  /*7250*/  @!P5 STG.E.128 desc[UR40][R84.64+0x100], R72 ;  /* 0x000100485400d986 */ /* 0x0001e8000c101d28 */
[----:B------:R0:W-:Y:S02]  /*7260*/  @!P6 STG.E.128 desc[UR40][R84.64+0x180], R76 ;  /* 0x0001804c5400e986 */ /* 0x0001e4000c101d28 */
.L_x_7483:
[----:B------:R-:W-:Y:S05]  /*7270*/  BSYNC B1 ;  /* 0x0000000000017941 */ /* 0x000fea0003800000 */
.L_x_7482:
[----:B------:R-:W-:Y:S04]  /*7280*/  BSSY B1, `(.L_x_7484) ;  /* 0x000001a000017945 */ /* 0x000fe80003800000 */
[----:B------:R-:W-:Y:S05]  /*7290*/  @P0 BRA `(.L_x_7485) ;  /* 0x0000000000600947 */ /* 0x000fea0003800000 */
[----:B------:R-:W-:Y:S01]  /*72a0*/  IADD3 R3, P0, R80, 0x20, RZ ;  /* 0x0000002050037810 */ /* 0x000fe20007f1e0ff */
[C---:B------:R-:W-:Y:S01]  /*72b0*/  VIADD R20, R2.reuse, 0x80 ;  /* 0x0000008002147836 */ /* 0x040fe20000000000 */
[----:B------:R-:W-:Y:S01]  /*72c0*/  ULDC UR4, c[0x0][0xa8c] ;  /* 0x0002a30000047ab9 */ /* 0x000fe20000000800 */
[----:B------:R-:W-:Y:S01]  /*72d0*/  VIADD R18, R2, 0x40 ;  /* 0x0000004002127836 */ /* 0x000fe20000000000 */
[----:B------:R-:W-:Y:S01]  /*72e0*/  ULDC.64 UR6, c[0x0][0xad8] ;  /* 0x0002b60000067ab9 */ /* 0x000fe20000000a00 */
[----:B------:R-:W-:Y:S01]  /*72f0*/  IMAD.X R0, RZ, RZ, R81, P0 ;  /* 0x000000ffff007224 */ /* 0x000fe200000e0651 */
[----:B------:R-:W-:Y:S01]  /*7300*/  ISETP.GE.AND P5, PT, R20, UR4, PT ;  /* 0x0000000414007c0c */ /* 0x000fe2000bfa6270 */
[----:B------:R-:W-:Y:S01]  /*7310*/  IMAD.MOV.U32 R20, RZ, RZ, R82 ;  /* 0x000000ffff147224 */ /* 0x000fe200078e0052 */
[----:B------:R-:W-:Y:S01]  /*7320*/  ISETP.GE.AND P4, PT, R18, UR4, PT ;  /* 0x0000000412007c0c */ /* 0x000fe2000bf86270 */
[----:B------:R-:W-:Y:S01]  /*7330*/  IMAD.MOV.U32 R21, RZ, RZ, R87 ;  /* 0x000000ffff157224 */ /* 0x000fe200078e0057 */
[----:B------:R-:W-:Y:S01]  /*7340*/  ISETP.GE.AND P3, PT, R2, UR4, PT ;  /* 0x0000000402007c0c */ /* 0x000fe2000bf66270 */
[----:B------:R-:W-:-:S02]  /*7350*/  IMAD R0, R0, UR6, RZ ;  /* 0x0000000600007c24 */ /* 0x000fc4000f8e02ff */
[----:B------:R-:W-:Y:S02]  /*7360*/  VIADD R18, R2, 0xc0 ;  /* 0x000000c002127836 */ /* 0x000fe40000000000 */
[----:B------:R-:W-:-:S03]  /*7370*/  IMAD.WIDE.U32 R20, R3, UR6, R20 ;  /* 0x0000000603147c25 */ /* 0x000fc6000f8e0014 */
[----:B------:R-:W-:Y:S01]  /*7380*/  ISETP.GE.AND P6, PT, R18, UR4, PT ;  /* 0x0000000412007c0c */ /* 0x000fe2000bfc6270 */
[----:B------:R-:W-:Y:S01]  /*7390*/  IMAD R3, R3, UR7, R0 ;  /* 0x0000000703037c24 */ /* 0x000fe2000f8e0200 */
[----:B------:R-:W-:Y:S02]  /*73a0*/  ULDC.64 UR6, c[0x0][0xa80] ;  /* 0x0002a00000067ab9 */ /* 0x000fe40000000a00 */
[----:B0----5:R-:W-:Y:S01]  /*73b0*/  LEA R28, P0, R20, UR6, 0x1 ;  /* 0x00000006141c7c11 */ /* 0x021fe2000f8008ff */
[----:B------:R-:W-:-:S05]  /*73c0*/  IMAD.IADD R3, R21, 0x1, R3 ;  /* 0x0000000115037824 */ /* 0x000fca00078e0203 */
[----:B------:R-:W-:-:S05]  /*73d0*/  LEA.HI.X R29, R20, UR7, R3, 0x1, P0 ;  /* 0x00000007141d7c11 */ /* 0x000fca00080f0c03 */
[----:B------:R1:W-:Y:S04]  /*73e0*/  @!P3 STG.E.128 desc[UR40][R28.64], R12 ;  /* 0x0000000c1c00b986 */ /* 0x0003e8000c101d28 */
[----:B------:R1:W-:Y:S04]  /*73f0*/  @!P4 STG.E.128 desc[UR40][R28.64+0x80], R52 ;  /* 0x000080341c00c986 */ /* 0x0003e8000c101d28 */
[----:B------:R1:W-:Y:S04]  /*7400*/  @!P5 STG.E.128 desc[UR40][R28.64+0x100], R60 ;  /* 0x0001003c1c00d986 */ /* 0x0003e8000c101d28 */
[----:B------:R1:W-:Y:S02]  /*7410*/  @!P6 STG.E.128 desc[UR40][R28.64+0x180], R68 ;  /* 0x000180441c00e986 */ /* 0x0003e4000c101d28 */
.L_x_7485:
[----:B------:R-:W-:Y:S05]  /*7420*/  BSYNC B1 ;  /* 0x0000000000017941 */ /* 0x000fea0003800000 */
.L_x_7484:
[----:B------:R-:W-:Y:S04]  /*7430*/  BSSY B1, `(.L_x_7486) ;  /* 0x000001a000017945 */ /* 0x000fe80003800000 */
[----:B------:R-:W-:Y:S05]  /*7440*/  @P1 BRA `(.L_x_7487) ;  /* 0x0000000000601947 */ /* 0x000fea0003800000 */
[----:B------:R-:W-:Y:S01]  /*7450*/  IADD3 R3, P0, R80, 0x40, RZ ;  /* 0x0000004050037810 */ /* 0x000fe20007f1e0ff */
[C---:B-1---5:R-:W-:Y:S01]  /*7460*/  VIADD R12, R2.reuse, 0x40 ;  /* 0x00000040020c7836 */ /* 0x062fe20000000000 */
        /* <DEDUP_REMOVED lines=15> */
[----:B------:R-:W-:Y:S01]  /*7560*/  LEA R14, P0, R12, UR6, 0x1 ;  /* 0x000000060c0e7c11 */ /* 0x000fe2000f8008ff */
[----:B------:R-:W-:-:S05]  /*7570*/  IMAD.IADD R3, R13, 0x1, R3 ;  /* 0x000000010d037824 */ /* 0x000fca00078e0203 */
[----:B------:R-:W-:-:S05]  /*7580*/  LEA.HI.X R15, R12, UR7, R3, 0x1, P0 ;  /* 0x000000070c0f7c11 */ /* 0x000fca00080f0c03 */
[----:B------:R2:W-:Y:S04]  /*7590*/  @!P1 STG.E.128 desc[UR40][R14.64], R8 ;  /* 0x000000080e009986 */ /* 0x0005e8000c101d28 */
[----:B------:R2:W-:Y:S04]  /*75a0*/  @!P3 STG.E.128 desc[UR40][R14.64+0x80], R32 ;  /* 0x000080200e00b986 */ /* 0x0005e8000c101d28 */
[----:B------:R2:W-:Y:S04]  /*75b0*/  @!P4 STG.E.128 desc[UR40][R14.64+0x100], R48 ;  /* 0x000100300e00c986 */ /* 0x0005e8000c101d28 */
[----:B------:R2:W-:Y:S02]  /*75c0*/  @!P5 STG.E.128 desc[UR40][R14.64+0x180], R56 ;  /* 0x000180380e00d986 */ /* 0x0005e4000c101d28 */
.L_x_7487:
[----:B------:R-:W-:Y:S05]  /*75d0*/  BSYNC B1 ;  /* 0x0000000000017941 */ /* 0x000fea0003800000 */
.L_x_7486:
[----:B------:R-:W-:Y:S05]  /*75e0*/  @P2 BRA `(.L_x_7488) ;  /* 0x0000000c006c2947 */ /* 0x000fea0003800000 */
[----:B------:R-:W-:Y:S01]  /*75f0*/  IADD3 R3, P0, R80, 0x60, RZ ;  /* 0x0000006050037810 */ /* 0x000fe20007f1e0ff */
[C---:B------:R-:W-:Y:S01]  /*7600*/  VIADD R0, R2.reuse, 0x40 ;  /* 0x0000004002007836 */ /* 0x040fe20000000000 */
[----:B------:R-:W-:Y:S01]  /*7610*/  ULDC UR4, c[0x0][0xa8c] ;  /* 0x0002a30000047ab9 */ /* 0x000fe20000000800 */
[----:B------:R-:W-:Y:S01]  /*7620*/  ULDC.64 UR6, c[0x0][0xad8] ;  /* 0x0002b60000067ab9 */ /* 0x000fe20000000a00 */
[----:B--2--5:R-:W-:Y:S01]  /*7630*/  IMAD.MOV.U32 R8, RZ, RZ, R82 ;  /* 0x000000ffff087224 */ /* 0x024fe200078e0052 */
[----:B------:R-:W-:Y:S01]  /*7640*/  ISETP.GE.AND P1, PT, R2, UR4, PT ;  /* 0x0000000402007c0c */ /* 0x000fe2000bf26270 */
[----:B------:R-:W-:Y:S01]  /*7650*/  IMAD.X R80, RZ, RZ, R81, P0 ;  /* 0x000000ffff507224 */ /* 0x000fe200000e0651 */
[----:B------:R-:W-:Y:S01]  /*7660*/  ISETP.GE.AND P2, PT, R0, UR4, PT ;  /* 0x0000000400007c0c */ /* 0x000fe2000bf46270 */
[----:B------:R-:W-:Y:S02]  /*7670*/  IMAD.MOV.U32 R9, RZ, RZ, R87 ;  /* 0x000000ffff097224 */ /* 0x000fe400078e0057 */
[----:B------:R-:W-:-:S02]  /*7680*/  IMAD R80, R80, UR6, RZ ;  /* 0x0000000650507c24 */ /* 0x000fc4000f8e02ff */
[----:B------:R-:W-:Y:S02]  /*7690*/  VIADD R0, R2, 0x80 ;  /* 0x0000008002007836 */ /* 0x000fe40000000000 */
[----:B------:R-:W-:-:S03]  /*76a0*/  IMAD.WIDE.U32 R8, R3, UR6, R8 ;  /* 0x0000000603087c25 */ /* 0x000fc6000f8e0008 */
[----:B------:R-:W-:Y:S01]  /*76b0*/  ISETP.GE.AND P3, PT, R0, UR4, PT ;  /* 0x0000000400007c0c */ /* 0x000fe2000bf66270 */
[----:B------:R-:W-:Y:S01]  /*76c0*/  IMAD R3, R3, UR7, R80 ;  /* 0x0000000703037c24 */ /* 0x000fe2000f8e0250 */
[----:B------:R-:W-:Y:S01]  /*76d0*/  ULDC.64 UR6, c[0x0][0xa80] ;  /* 0x0002a00000067ab9 */ /* 0x000fe20000000a00 */
[----:B------:R-:W-:Y:S01]  /*76e0*/  VIADD R0, R2, 0xc0 ;  /* 0x000000c002007836 */ /* 0x000fe20000000000 */
[----:B------:R-:W-:Y:S01]  /*76f0*/  LEA R10, P0, R8, UR6, 0x1 ;  /* 0x00000006080a7c11 */ /* 0x000fe2000f8008ff */
[----:B------:R-:W-:-:S05]  /*7700*/  IMAD.IADD R3, R9, 0x1, R3 ;  /* 0x0000000109037824 */ /* 0x000fca00078e0203 */
[----:B------:R-:W-:Y:S02]  /*7710*/  LEA.HI.X R11, R8, UR7, R3, 0x1, P0 ;  /* 0x00000007080b7c11 */ /* 0x000fe400080f0c03 */
[----:B------:R-:W-:-:S03]  /*7720*/  ISETP.GE.AND P0, PT, R0, UR4, PT ;  /* 0x0000000400007c0c */ /* 0x000fc6000bf06270 */
[----:B------:R4:W-:Y:S04]  /*7730*/  @!P1 STG.E.128 desc[UR40][R10.64], R4 ;  /* 0x000000040a009986 */ /* 0x0009e8000c101d28 */
[----:B------:R4:W-:Y:S04]  /*7740*/  @!P2 STG.E.128 desc[UR40][R10.64+0x80], R24 ;  /* 0x000080180a00a986 */ /* 0x0009e8000c101d28 */
[----:B------:R4:W-:Y:S02]  /*7750*/  @!P3 STG.E.128 desc[UR40][R10.64+0x100], R36 ;  /* 0x000100240a00b986 */ /* 0x0009e4000c101d28 */
[----:B------:R-:W-:Y:S05]  /*7760*/  @P0 BRA `(.L_x_7488) ;  /* 0x0000000c000c0947 */ /* 0x000fea0003800000 */
[----:B------:R2:W-:Y:S01]  /*7770*/  STG.E.128 desc[UR40][R10.64+0x180], R44 ;  /* 0x0001802c0a007986 */ /* 0x0005e2000c101d28 */
[----:B------:R-:W-:Y:S05]  /*7780*/  BRA `(.L_x_7488) ;  /* 0x0000000c00047947 */ /* 0x000fea0003800000 */
.L_x_7480:
        /* <DEDUP_REMOVED lines=9> */
[----:B------:R-:W-:-:S02]  /*7820*/  IMAD.U32 R4, RZ, RZ, UR4 ;  /* 0x00000004ff047e24 */ /* 0x000fc4000f8e00ff */
[----:B------:R-:W-:Y:S01]  /*7830*/  IMAD.U32 R5, RZ, RZ, UR6 ;  /* 0x00000006ff057e24 */ /* 0x000fe2000f8e00ff */
[----:B------:R-:W-:Y:S01]  /*7840*/  ULDC.64 UR6, c[0x0][0xbe0] ;  /* 0x0002f80000067ab9 */ /* 0x000fe20000000a00 */
[----:B------:R-:W-:Y:S01]  /*7850*/  PLOP3.LUT P1, PT, PT, PT, UP0, 0x80, 0x0 ;  /* 0x000000000000781c */ /* 0x000fe20003f2f008 */
[----:B------:R-:W-:-:S04]  /*7860*/  UISETP.NE.U32.AND UP1, UPT, UR6, URZ, UPT ;  /* 0x0000003f0600728c */ /* 0x000fc8000bf25070 */
[----:B------:R-:W-:-:S06]  /*7870*/  UISETP.NE.AND.EX UP1, UPT, UR7, URZ, UPT, UP1 ;  /* 0x0000003f0700728c */ /* 0x000fcc000bf25310 */
[----:B------:R-:W-:Y:S02]  /*7880*/  PLOP3.LUT P2, PT, PT, PT, UP1, 0x80, 0x0 ;  /* 0x000000000000781c */ /* 0x000fe40003f4f018 */
[----:B------:R1:W5:Y:S03]  /*7890*/  @P1 LDG.E R11, desc[UR40][R4.64] ;  /* 0x00000028040b1981 */ /* 0x000366000c1e1900 */
[----:B------:R-:W-:-:S04]  /*78a0*/  @UP1 UIADD3 UR6, UP2, UR8, UR6, URZ ;  /* 0x0000000608061290 */ /* 0x000fc8000ff5e03f */
[----:B------:R-:W-:Y:S02]  /*78b0*/  @UP1 UIADD3.X UR7, UR9, UR7, URZ, UP2, !UPT ;  /* 0x0000000709071290 */ /* 0x000fe400097fe43f */
[----:B------:R-:W-:-:S04]  /*78c0*/  IMAD.U32 R6, RZ, RZ, UR6 ;  /* 0x00000006ff067e24 */ /* 0x000fc8000f8e00ff */
[----:B------:R-:W-:-:S05]  /*78d0*/  IMAD.U32 R7, RZ, RZ, UR7 ;  /* 0x00000007ff077e24 */ /* 0x000fca000f8e00ff */
[----:B0-----:R1:W5:Y:S01]  /*78e0*/  @P2 LDG.E R9, desc[UR40][R6.64] ;  /* 0x0000002806092981 */ /* 0x001362000c1e1900 */
[----:B------:R-:W-:Y:S01]  /*78f0*/  ISETP.GE.AND P0, PT, R203, 0x80, PT ;  /* 0x00000080cb00780c */ /* 0x000fe20003f06270 */
[----:B------:R-:W-:-:S12]  /*7900*/  @P2 BRA `(.L_x_7489) ;  /* 0x0000000000102947 */ /* 0x000fd80003800000 */
[----:B------:R-:W-:Y:S05]  /*7910*/  @!P1 BRA `(.L_x_7489) ;  /* 0x00000000000c9947 */ /* 0x000fea0003800000 */
[----:B------:R-:W2:Y:S04]  /*7920*/  LDG.E R0, desc[UR40][R4.64] ;  /* 0x0000002804007981 */ /* 0x000ea8000c1e1900 */
[----:B-----5:R-:W2:Y:S02]  /*7930*/  LDG.E R9, desc[UR40][R4.64+0x4] ;  /* 0x0000042804097981 */ /* 0x020ea4000c1e1900 */
[----:B--2---:R-:W-:-:S07]  /*7940*/  IMAD.IADD R9, R9, 0x1, -R0 ;  /* 0x0000000109097824 */ /* 0x004fce00078e0a00 */
.L_x_7489:
[----:B------:R-:W-:Y:S01]  /*7950*/  USHF.R.S32.HI UR7, URZ, 0x1f, UR44 ;  /* 0x0000001f3f077899 */ /* 0x000fe2000801142c */
[----:B------:R-:W-:Y:S01]  /*7960*/  BSSY B1, `(.L_x_7490) ;  /* 0x000001e000017945 */ /* 0x000fe20003800000 */
[----:B------:R-:W-:Y:S01]  /*7970*/  USEL UR46, UR46, URZ, !UP0 ;  /* 0x0000003f2e2e7287 */ /* 0x000fe2000c000000 */
[----:B------:R-:W-:Y:S01]  /*7980*/  SHF.R.S32.HI R13, RZ, 0x1f, R2 ;  /* 0x0000001fff0d7819 */ /* 0x000fe20000011402 */
[----:B------:R-:W-:Y:S01]  /*7990*/  USEL UR45, UR45, URZ, !UP0 ;  /* 0x0000003f2d2d7287 */ /* 0x000fe2000c000000 */
[----:B-----5:R-:W-:Y:S01]  /*79a0*/  SHF.R.S32.HI R8, RZ, 0x1f, R11 ;  /* 0x0000001fff087819 */ /* 0x020fe2000001140b */
[----:B------:R-:W-:Y:S10]  /*79b0*/  @P0 BRA `(.L_x_7491) ;  /* 0x0000000000600947 */ /* 0x000ff40003800000 */
[----:B------:R-:W0:Y:S02]  /*79c0*/  S2R R0, SR_TID.X ;  /* 0x0000000000007919 */ /* 0x000e240000002100 */
[----:B0-----:R-:W-:-:S04]  /*79d0*/  IMAD R0, R18, 0x80, R0 ;  /* 0x0000008012007824 */ /* 0x001fc800078e0200 */
[----:B------:R-:W-:-:S05]  /*79e0*/  VIADD R0, R0, 0xffffff80 ;  /* 0xffffff8000007836 */ /* 0x000fca0000000000 */
[----:B------:R-:W-:-:S13]  /*79f0*/  ISETP.GE.AND P0, PT, R0, R9, PT ;  /* 0x000000090000720c */ /* 0x000fda0003f06270 */
[----:B------:R-:W-:Y:S05]  /*7a00*/  @P0 BRA `(.L_x_7491) ;  /* 0x00000000004c0947 */ /* 0x000fea0003800000 */
[C---:B-1----:R-:W-:Y:S01]  /*7a10*/  IADD3 R4, P0, R0.reuse, R11, RZ ;  /* 0x0000000b00047210 */ /* 0x042fe20007f1e0ff */
        /* <DEDUP_REMOVED lines=18> */
.L_x_7491:
[----:B------:R-:W-:Y:S05]  /*7b40*/  BSYNC B1 ;  /* 0x0000000000017941 */ /* 0x000fea0003800000 */
.L_x_7490:
[----:B------:R-:W-:Y:S01]  /*7b50*/  ULDC.64 UR8, c[0x0][0xaa0] ;  /* 0x0002a80000087ab9 */ /* 0x000fe20000000a00 */
[----:B0-----:R-:W-:Y:S01]  /*7b60*/  IMAD.MOV.U32 R3, RZ, RZ, R13 ;  /* 0x000000ffff037224 */ /* 0x001fe200078e000d */
[----:B------:R-:W-:Y:S01]  /*7b70*/  BSSY B1, `(.L_x_7492) ;  /* 0x0000032000017945 */ /* 0x000fe20003800000 */
[----:B------:R-:W-:Y:S02]  /*7b80*/  IMAD R0, R8, UR8, RZ ;  /* 0x0000000808007c24 */ /* 0x000fe4000f8e02ff */
[----:B-1----:R-:W-:-:S04]  /*7b90*/  IMAD.WIDE.U32 R4, R11, UR8, R2 ;  /* 0x000000080b047c25 */ /* 0x002fc8000f8e0002 */
[----:B------:R-:W-:Y:S01]  /*7ba0*/  IMAD R11, R11, UR9, R0 ;  /* 0x000000090b0b7c24 */ /* 0x000fe2000f8e0200 */
[----:B------:R-:W-:Y:S01]  /*7bb0*/  ULDC.64 UR8, c[0x0][0xae0] ;  /* 0x0002b80000087ab9 */ /* 0x000fe20000000a00 */
[----:B------:R-:W-:Y:S01]  /*7bc0*/  VIADD R6, R16, 0x40 ;  /* 0x0000004010067836 */ /* 0x000fe20000000000 */
[----:B------:R-:W-:Y:S01]  /*7bd0*/  UIMAD UR4, UR7, UR8, URZ ;  /* 0x00000008070472a4 */ /* 0x000fe2000f8e023f */
[----:B------:R-:W-:Y:S02]  /*7be0*/  IMAD.IADD R5, R5, 0x1, R11 ;  /* 0x0000000105057824 */ /* 0x000fe400078e020b */
[----:B------:R-:W-:Y:S01]  /*7bf0*/  IMAD.U32 R3, RZ, RZ, UR8 ;  /* 0x00000008ff037e24 */ /* 0x000fe2000f8e00ff */
[----:B------:R-:W-:Y:S01]  /*7c00*/  UIMAD UR4, UR44, UR9, UR4 ;  /* 0x000000092c0472a4 */ /* 0x000fe2000f8e0204 */
[----:B------:R-:W-:Y:S01]  /*7c10*/  IMAD R11, R18, -0x80, R9 ;  /* 0xffffff80120b7824 */ /* 0x000fe200078e0209 */
[----:B------:R-:W-:Y:S01]  /*7c20*/  ULDC.64 UR6, c[0x0][0xae8] ;  /* 0x0002ba0000067ab9 */ /* 0x000fe20000000a00 */
[----:B------:R-:W-:Y:S01]  /*7c30*/  IMAD.WIDE.U32 R4, R3, UR44, R4 ;  /* 0x0000002c03047c25 */ /* 0x000fe2000f8e0004 */
[----:B------:R-:W-:-:S02]  /*7c40*/  SHF.R.S32.HI R9, RZ, 0x1f, R16 ;  /* 0x0000001fff097819 */ /* 0x000fc40000011410 */
[-C--:B------:R-:W-:Y:S01]  /*7c50*/  ISETP.GE.AND P2, PT, R16, R11.reuse, PT ;  /* 0x0000000b1000720c */ /* 0x080fe20003f46270 */
[----:B------:R-:W-:Y:S01]  /*7c60*/  VIADD R5, R5, UR4 ;  /* 0x0000000405057c36 */ /* 0x000fe20008000000 */
[----:B------:R-:W-:Y:S02]  /*7c70*/  UIMAD UR4, UR45, UR6, URZ ;  /* 0x000000062d0472a4 */ /* 0x000fe4000f8e023f */
[----:B------:R-:W-:Y:S01]  /*7c80*/  IMAD.U32 R7, RZ, RZ, UR6 ;  /* 0x00000006ff077e24 */ /* 0x000fe2000f8e00ff */
[-C--:B------:R-:W-:Y:S01]  /*7c90*/  ISETP.GE.AND P0, PT, R6, R11.reuse, PT ;  /* 0x0000000b0600720c */ /* 0x080fe20003f06270 */
[----:B------:R-:W-:Y:S01]  /*7ca0*/  VIADD R0, R16, 0x20 ;  /* 0x0000002010007836 */ /* 0x000fe20000000000 */
[----:B------:R-:W-:Y:S02]  /*7cb0*/  UIMAD UR4, UR46, UR7, UR4 ;  /* 0x000000072e0472a4 */ /* 0x000fe4000f8e0204 */
[----:B------:R-:W-:Y:S02]  /*7cc0*/  IMAD.WIDE.U32 R6, R7, UR46, R4 ;  /* 0x0000002e07067c25 */ /* 0x000fe4000f8e0004 */
[----:B------:R-:W-:-:S02]  /*7cd0*/  ISETP.GE.AND P1, PT, R0, R11, PT ;  /* 0x0000000b0000720c */ /* 0x000fc40003f26270 */
[----:B------:R-:W-:Y:S02]  /*7ce0*/  IMAD.MOV.U32 R8, RZ, RZ, R16 ;  /* 0x000000ffff087224 */ /* 0x000fe400078e0010 */
[----:B------:R-:W-:Y:S02]  /*7cf0*/  VIADD R13, R7, UR4 ;  /* 0x00000004070d7c36 */ /* 0x000fe40008000000 */
[----:B------:R-:W-:-:S04]  /*7d00*/  IMAD.WIDE R8, R18, 0x80, R8 ;  /* 0x0000008012087825 */ /* 0x000fc800078e0208 */
[----:B------:R-:W-:Y:S01]  /*7d10*/  VIADD R0, R16, 0x60 ;  /* 0x0000006010007836 */ /* 0x000fe20000000000 */
[----:B------:R-:W-:Y:S06]  /*7d20*/  @P2 BRA `(.L_x_7493) ;  /* 0x0000000000582947 */ /* 0x000fec0003800000 */
[C---:B------:R-:W-:Y:S01]  /*7d30*/  VIADD R3, R2.reuse, 0x40 ;  /* 0x0000004002037836 */ /* 0x040fe20000000000 */
[----:B------:R-:W-:Y:S01]  /*7d40*/  ULDC UR4, c[0x0][0xa8c] ;  /* 0x0002a30000047ab9 */ /* 0x000fe20000000800 */
[C---:B------:R-:W-:Y:S01]  /*7d50*/  VIADD R4, R2.reuse, 0x80 ;  /* 0x0000008002047836 */ /* 0x040fe20000000000 */
[----:B------:R-:W-:Y:S01]  /*7d60*/  ULDC.64 UR6, c[0x0][0xad8] ;  /* 0x0002b60000067ab9 */ /* 0x000fe20000000a00 */
[----:B------:R-:W-:Y:S01]  /*7d70*/  VIADD R10, R2, 0xc0 ;  /* 0x000000c0020a7836 */ /* 0x000fe20000000000 */
[----:B------:R-:W-:Y:S01]  /*7d80*/  ISETP.GE.AND P4, PT, R3, UR4, PT ;  /* 0x0000000403007c0c */ /* 0x000fe2000bf86270 */
[----:B------:R-:W-:Y:S01]  /*7d90*/  IMAD R3, R9, UR6, RZ ;  /* 0x0000000609037c24 */ /* 0x000fe2000f8e02ff */
[----:B------:R-:W-:Y:S01]  /*7da0*/  ISETP.GE.AND P5, PT, R4, UR4, PT ;  /* 0x0000000404007c0c */ /* 0x000fe2000bfa6270 */
[----:B------:R-:W-:Y:S01]  /*7db0*/  IMAD.MOV.U32 R4, RZ, RZ, R6 ;  /* 0x000000ffff047224 */ /* 0x000fe200078e0006 */
[----:B------:R-:W-:Y:S01]  /*7dc0*/  ISETP.GE.AND P3, PT, R2, UR4, PT ;  /* 0x0000000402007c0c */ /* 0x000fe2000bf66270 */
[----:B------:R-:W-:Y:S01]  /*7dd0*/  IMAD.MOV.U32 R5, RZ, RZ, R13 ;  /* 0x000000ffff057224 */ /* 0x000fe200078e000d */
[----:B------:R-:W-:Y:S01]  /*7de0*/  ISETP.GE.AND P6, PT, R10, UR4, PT ;  /* 0x000000040a007c0c */ /* 0x000fe2000bfc6270 */
[----:B------:R-:W-:-:S02]  /*7df0*/  IMAD R3, R8, UR7, R3 ;  /* 0x0000000708037c24 */ /* 0x000fc4000f8e0203 */
[----:B------:R-:W-:Y:S01]  /*7e00*/  IMAD.WIDE.U32 R4, R8, UR6, R4 ;  /* 0x0000000608047c25 */ /* 0x000fe2000f8e0004 */
[----:B------:R-:W-:-:S03]  /*7e10*/  ULDC.64 UR6, c[0x0][0xa80] ;  /* 0x0002a00000067ab9 */ /* 0x000fc60000000a00 */
[----:B------:R-:W-:Y:S01]  /*7e20*/  IMAD.IADD R3, R5, 0x1, R3 ;  /* 0x0000000105037824 */ /* 0x000fe200078e0203 */
[----:B------:R-:W-:-:S04]  /*7e30*/  LEA R14, P2, R4, UR6, 0x1 ;  /* 0x00000006040e7c11 */ /* 0x000fc8000f8408ff */
[----:B------:R-:W-:-:S05]  /*7e40*/  LEA.HI.X R15, R4, UR7, R3, 0x1, P2 ;  /* 0x00000007040f7c11 */ /* 0x000fca00090f0c03 */
[----:B------:R0:W-:Y:S04]  /*7e50*/  @!P3 STG.E.128 desc[UR40][R14.64], RZ ;  /* 0x000000ff0e00b986 */ /* 0x0001e8000c101d28 */
[----:B------:R0:W-:Y:S04]  /*7e60*/  @!P4 STG.E.128 desc[UR40][R14.64+0x80], RZ ;  /* 0x000080ff0e00c986 */ /* 0x0001e8000c101d28 */
[----:B------:R0:W-:Y:S04]  /*7e70*/  @!P5 STG.E.128 desc[UR40][R14.64+0x100], RZ ;  /* 0x000100ff0e00d986 */ /* 0x0001e8000c101d28 */
[----:B------:R0:W-:Y:S02]  /*7e80*/  @!P6 STG.E.128 desc[UR40][R14.64+0x180], RZ ;  /* 0x000180ff0e00e986 */ /* 0x0001e4000c101d28 */
.L_x_7493:
[----:B------:R-:W-:Y:S05]  /*7e90*/  BSYNC B1 ;  /* 0x0000000000017941 */ /* 0x000fea0003800000 */
.L_x_7492:
[----:B------:R-:W-:Y:S01]  /*7ea0*/  BSSY B1, `(.L_x_7494) ;  /* 0x000001b000017945 */ /* 0x000fe20003800000 */
[----:B------:R-:W-:-:S03]  /*7eb0*/  ISETP.GE.AND P2, PT, R0, R11, PT ;  /* 0x0000000b0000720c */ /* 0x000fc60003f46270 */
[----:B------:R-:W-:Y:S10]  /*7ec0*/  @P1 BRA `(.L_x_7495) ;  /* 0x0000000000601947 */ /* 0x000ff40003800000 */
        /* <DEDUP_REMOVED lines=20> */
[----:B------:R1:W-:Y:S04]  /*8010*/  @!P3 STG.E.128 desc[UR40][R10.64], RZ ;  /* 0x000000ff0a00b986 */ /* 0x0003e8000c101d28 */
[----:B------:R1:W-:Y:S04]  /*8020*/  @!P4 STG.E.128 desc[UR40][R10.64+0x80], RZ ;  /* 0x000080ff0a00c986 */ /* 0x0003e8000c101d28 */
[----:B------:R1:W-:Y:S04]  /*8030*/  @!P5 STG.E.128 desc[UR40][R10.64+0x100], RZ ;  /* 0x000100ff0a00d986 */ /* 0x0003e8000c101d28 */
[----:B------:R1:W-:Y:S02]  /*8040*/  @!P6 STG.E.128 desc[UR40][R10.64+0x180], RZ ;  /* 0x000180ff0a00e986 */ /* 0x0003e4000c101d28 */
.L_x_7495:
[----:B------:R-:W-:Y:S05]  /*8050*/  BSYNC B1 ;  /* 0x0000000000017941 */ /* 0x000fea0003800000 */
.L_x_7494:
        /* <DEDUP_REMOVED lines=14> */
[----:B-1----:R-:W-:Y:S02]  /*8140*/  VIADD R10, R2, 0xc0 ;  /* 0x000000c0020a7836 */ /* 0x002fe40000000000 */
        /* <DEDUP_REMOVED lines=11> */
.L_x_7497:
[----:B------:R-:W-:Y:S05]  /*8200*/  BSYNC B1 ;  /* 0x0000000000017941 */ /* 0x000fea0003800000 */
.L_x_7496:
[----:B------:R-:W-:Y:S05]  /*8210*/  @P2 BRA `(.L_x_7488) ;  /* 0x0000000000602947 */ /* 0x000fea0003800000 */
[----:B------:R-:W-:Y:S01]  /*8220*/  IADD3 R3, P0, R8, 0x60, RZ ;  /* 0x0000006008037810 */ /* 0x000fe20007f1e0ff */
[C---:B------:R-:W-:Y:S01]  /*8230*/  VIADD R0, R2.reuse, 0x40 ;  /* 0x0000004002007836 */ /* 0x040fe20000000000 */
[----:B------:R-:W-:Y:S01]  /*8240*/  ULDC UR4, c[0x0][0xa8c] ;  /* 0x0002a30000047ab9 */ /* 0x000fe20000000800 */
[----:B------:R-:W-:Y:S01]  /*8250*/  ULDC.64 UR6, c[0x0][0xad8] ;  /* 0x0002b60000067ab9 */ /* 0x000fe20000000a00 */
[----:B------:R-:W-:Y:S01]  /*8260*/  IMAD.MOV.U32 R4, RZ, RZ, R6 ;  /* 0x000000ffff047224 */ /* 0x000fe200078e0006 */
[----:B------:R-:W-:Y:S01]  /*8270*/  ISETP.GE.AND P1, PT, R2, UR4, PT ;  /* 0x0000000402007c0c */ /* 0x000fe2000bf26270 */
[----:B------:R-:W-:Y:S01]  /*8280*/  IMAD.X R8, RZ, RZ, R9, P0 ;  /* 0x000000ffff087224 */ /* 0x000fe200000e0609 */
[----:B------:R-:W-:Y:S01]  /*8290*/  ISETP.GE.AND P2, PT, R0, UR4, PT ;  /* 0x0000000400007c0c */ /* 0x000fe2000bf46270 */
[----:B------:R-:W-:Y:S02]  /*82a0*/  IMAD.MOV.U32 R5, RZ, RZ, R13 ;  /* 0x000000ffff057224 */ /* 0x000fe400078e000d */
[----:B------:R-:W-:-:S02]  /*82b0*/  VIADD R6, R2, 0x80 ;  /* 0x0000008002067836 */ /* 0x000fc40000000000 */
[----:B------:R-:W-:Y:S02]  /*82c0*/  IMAD R8, R8, UR6, RZ ;  /* 0x0000000608087c24 */ /* 0x000fe4000f8e02ff */
[----:B------:R-:W-:Y:S01]  /*82d0*/  VIADD R0, R2, 0xc0 ;  /* 0x000000c002007836 */ /* 0x000fe20000000000 */
[----:B------:R-:W-:Y:S01]  /*82e0*/  ISETP.GE.AND P3, PT, R6, UR4, PT ;  /* 0x0000000406007c0c */ /* 0x000fe2000bf66270 */
        /* <DEDUP_REMOVED lines=11> */
.L_x_7488:
[----:B------:R-:W-:Y:S05]  /*83a0*/  BSYNC B0 ;  /* 0x0000000000007941 */ /* 0x000fea0003800000 */
.L_x_7479:
[----:B------:R-:W-:Y:S02]  /*83b0*/  ULDC UR4, c[0x0][0xc14] ;  /* 0x0003050000047ab9 */ /* 0x000fe40000000800 */
[----:B------:R-:W-:-:S13]  /*83c0*/  ISETP.GE.AND P0, PT, R43, UR4, PT ;  /* 0x000000042b007c0c */ /* 0x000fda000bf06270 */
[----:B------:R-:W-:Y:S05]  /*83d0*/  @!P0 BRA `(.L_x_7498) ;  /* 0xffffff8800648947 */ /* 0x000fea000383ffff */
[----:B------:R-:W-:Y:S05]  /*83e0*/  EXIT ;  /* 0x000000000000794d */ /* 0x000fea0003800000 */
.L_x_7455:
        /* <DEDUP_REMOVED lines=61> */
.L_x_7503:
        /* <DEDUP_REMOVED lines=16> */
.L_x_7502:
[----:B------:R-:W-:Y:S05]  /*88c0*/  BSYNC B0 ;  /* 0x0000000000007941 */ /* 0x000fea0003800000 */
.L_x_7501:
        /* <DEDUP_REMOVED lines=26> */
.L_x_7499:
        /* <DEDUP_REMOVED lines=16> */
.L_x_7504:
        /* <DEDUP_REMOVED lines=25> */
.L_x_7500:
[----:B------:R-:W-:Y:S02]  /*8d00*/  IMAD.MOV.U32 R17, RZ, RZ, RZ ;  /* 0x000000ffff117224 */ /* 0x000fe400078e00ff */
[----:B------:R-:W-:Y:S02]  /*8d10*/  IMAD.U32 R16, RZ, RZ, UR6 ;  /* 0x00000006ff107e24 */ /* 0x000fe4000f8e00ff */
[----:B------:R-:W-:-:S07]  /*8d20*/  IMAD.MOV.U32 R18, RZ, RZ, RZ ;  /* 0x000000ffff127224 */ /* 0x000fce00078e00ff */
.L_x_7505:
        /* <DEDUP_REMOVED lines=20> */
.L_x_7569:
        /* <DEDUP_REMOVED lines=50> */
[----:B--2---:R-:W-:-:S07]  /*9190*/  IMAD.IADD R6, R6, 0x1, -R5 ;  /* 0x0000000106067824 */ /* 0x004fce00078e0a05 */
.L_x_7507:
[--C-:B-1---5:R-:W-:Y:S01]  /*91a0*/  IMAD.IADD R2, R6, 0x1, -R0.reuse ;  /* 0x0000000106027824 */ /* 0x122fe200078e0a00 */
[----:B------:R-:W-:Y:S01]  /*91b0*/  BSSY B6, `(.L_x_7508) ;  /* 0x00002b6000067945 */ /* 0x000fe20003800000 */
[----:B------:R-:W-:Y:S02]  /*91c0*/  IMAD.IADD R3, R7, 0x1, R0 ;  /* 0x0000000107037824 */ /* 0x000fe400078e0200 */
[C---:B------:R-:W-:Y:S01]  /*91d0*/  VIADD R0, R2.reuse, 0x5f ;  /* 0x0000005f02007836 */ /* 0x040fe20000000000 */
[----:B------:R-:W-:Y:S01]  /*91e0*/  STL [R1+0x20], R2 ;  /* 0x0000200201007387 */ /* 0x000fe20000100800 */
[----:B------:R-:W-:Y:S02]  /*91f0*/  ISETP.GT.AND P0, PT, R2, RZ, PT ;  /* 0x000000ff0200720c */ /* 0x000fe40003f04270 */
[----:B------:R-:W-:Y:S01]  /*9200*/  IMAD.HI R0, R0, 0x2aaaaaab, RZ ;  /* 0x2aaaaaab00007827 */ /* 0x000fe200078e02ff */
[----:B------:R0:W-:Y:S04]  /*9210*/  STL [R1+0x8], R3 ;  /* 0x0000080301007387 */ /* 0x0001e80000100800 */
[----:B0-----:R-:W-:-:S04]  /*9220*/  SHF.R.U32.HI R3, RZ, 0x1f, R0 ;  /* 0x0000001fff037819 */ /* 0x001fc80000011600 */
[----:B------:R-:W-:-:S05]  /*9230*/  LEA.HI.SX32 R0, R0, R3, 0x1c ;  /* 0x0000000300007211 */ /* 0x000fca00078fe2ff */
        /* <DEDUP_REMOVED lines=19> */
.L_x_7509:
        /* <DEDUP_REMOVED lines=23> */
.L_x_7511:
        /* <DEDUP_REMOVED lines=20> */
.L_x_7513:
        /* <DEDUP_REMOVED lines=16> */
.L_x_7512:
        /* <DEDUP_REMOVED lines=31> */
.L_x_7514:
        /* <DEDUP_REMOVED lines=17> */
.L_x_7585:
[----:B------:R-:W2:Y:S01]  /*9a20*/  LDL R8, [R1+0x14] ;  /* 0x0000140001087983 */ /* 0x000ea20000100800 */
[----:B------:R-:W-:Y:S01]  /*9a30*/  UMOV UR4, 0xffffffff ;  /* 0xffffffff00047882 */ /* 0x000fe20000000000 */
[----:B------:R-:W-:Y:S01]  /*9a40*/  SHF.R.S32.HI R5, RZ, 0x1f, R0 ;  /* 0x0000001fff057819 */ /* 0x000fe20000011400 */
[----:B--2---:R-:W-:Y:S01]  /*9a50*/  VIADD R9, R8, 0xffffffff ;  /* 0xffffffff08097836 */ /* 0x004fe20000000000 */
[----:B------:R-:W-:Y:S06]  /*9a60*/  BRA.DIV UR4, `(.L_x_7516) ;  /* 0x0000003204b07947 */ /* 0x000fec000b800000 */
[----:B------:R-:W-:-:S13]  /*9a70*/  ELECT P6, URZ, PT ;  /* 0x00000000003f782f */ /* 0x000fda00038c0000 */
.L_x_7588:
        /* <DEDUP_REMOVED lines=24> */
.L_x_7518:
        /* <DEDUP_REMOVED lines=9> */
.L_x_7589:
        /* <DEDUP_REMOVED lines=11> */
.L_x_7520:
        /* <DEDUP_REMOVED lines=19> */
[----:B------:R-:W-:-:S03]  /*9e70*/  UIMAD UR11, UR11, 0x60, UR4 ;  /* 0x000000600b0b78a4 */ /* 0x000fc6000f8e0204 */
[----:B------:R-:W-:-:S06]  /*9e80*/  UMOV UR4, 0x0 ;  /* 0x0000000000047882 */ /* 0x000fcc0000000000 */
[----:B------:R0:W-:Y:S02]  /*9e90*/  UTMALDG.4D [UR8], [UR6], desc[UR4] ;  /* 0x00000408060075b4 */ /* 0x0001e40008019000 */
[----:B0-----:R-:W-:Y:S01]  /*9ea0*/  NOP ;  /* 0x0000000000007918 */ /* 0x001fe20000000000 */
.L_x_7517:
        /* <DEDUP_REMOVED lines=30> */
.L_x_7590:
[----:B------:R-:W-:Y:S05]  /*a090*/  BSYNC B0 ;  /* 0x0000000000007941 */ /* 0x000fea0003800000 */
.L_x_7521:
        /* <DEDUP_REMOVED lines=11> */
.L_x_7591:
        /* <DEDUP_REMOVED lines=11> */
.L_x_7526:
[----:B0-----:R-:W2:Y:S01]  /*a200*/  LDL R6, [R1] ;  /* 0x0000000001067983 */ /* 0x001ea20000100800 */
[----:B------:R-:W-:-:S03]  /*a210*/  MOV R12, 0x400 ;  /* 0x00000400000c7802 */ /* 0x000fc60000000f00 */
[----:B------:R-:W3:Y:S04]  /*a220*/  LDL R11, [R1+0x28] ;  /* 0x00002800010b7983 */ /* 0x000ee80000100800 */
        /* <DEDUP_REMOVED lines=17> */
[----:B------:R-:W-:Y:S02]  /*a340*/  UIMAD UR11, UR11, 0x60, UR5 ;  /* 0x000000600b0b78a4 */ /* 0x000fe4000f8e0205 */
[----:B------:R-:W-:Y:S02]  /*a350*/  UIADD3.X UR5, URZ, UR39, URZ, UP0, !UPT ;  /* 0x000000273f057290 */ /* 0x000fe400087fe43f */
[----:B------:R-:W-:Y:S02]  /*a360*/  UIADD3 UR15, UR14, 0x3400, URZ ;  /* 0x000034000e0f7890 */ /* 0x000fe4000fffe03f */
[----:B------:R-:W-:Y:S02]  /*a370*/  UIADD3 UR17, UR14, 0x6400, URZ ;  /* 0x000064000e117890 */ /* 0x000fe4000fffe03f */
[----:B------:R-:W-:-:S03]  /*a380*/  UIADD3 UR18, UR14, 0x9400, URZ ;  /* 0x000094000e127890 */ /* 0x000fc6000fffe03f */
        /* <DEDUP_REMOVED lines=13> */
.L_x_7524:
[----:B------:R-:W-:Y:S05]  /*a460*/  BSYNC B0 ;  /* 0x0000000000007941 */ /* 0x000fea0003800000 */
.L_x_7523:
        /* <DEDUP_REMOVED lines=46> */
.L_x_7533:
[----:B-1----:R-:W1:Y:S01]  /*a750*/  S2R R3, SR_CgaCtaId ;  /* 0x0000000000037919 */ /* 0x002e620000008800 */
[----:B------:R-:W-:Y:S02]  /*a760*/  MOV R2, 0x400 ;  /* 0x0000040000027802 */ /* 0x000fe40000000f00 */
[----:B------:R-:W-:Y:S02]  /*a770*/  SHF.L.U32 R6, R14, 0x1f, RZ ;  /* 0x0000001f0e067819 */ /* 0x000fe400000006ff */
[----:B-1----:R-:W-:-:S05]  /*a780*/  LEA R2, R3, R2, 0x18 ;  /* 0x0000000203027211 */ /* 0x002fca00078ec0ff */
[----:B------:R-:W-:-:S04]  /*a790*/  IMAD R3, R15, 0x8, R2 ;  /* 0x000000080f037824 */ /* 0x000fc800078e0202 */
[----:B------:R-:W1:Y:S02]  /*a7a0*/  SYNCS.PHASECHK.TRANS64.TRYWAIT P0, [R3+URZ+0x22840], R6 ;  /* 0x02284006030075a7 */ /* 0x000e64000800017f */
[----:B-1----:R-:W-:Y:S05]  /*a7b0*/  @!P0 BRA `(.L_x_7534) ;  /* 0x0000002400c48947 */ /* 0x002fea0003800000 */
.L_x_7592:
        /* <DEDUP_REMOVED lines=11> */
.L_x_7535:
        /* <DEDUP_REMOVED lines=22> */
.L_x_7593:
        /* <DEDUP_REMOVED lines=8> */
.L_x_7537:
        /* <DEDUP_REMOVED lines=34> */
.L_x_7532:
[----:B------:R-:W-:Y:S05]  /*ac70*/  BSYNC B2 ;  /* 0x0000000000027941 */ /* 0x000fea0003800000 */
.L_x_7531:
[----:B------:R-:W2:Y:S02]  /*ac80*/  LDL.LU R2, [R1+0x14] ;  /* 0x0000140001027983 */ /* 0x000ea40000300800 */
[----:B--2---:R-:W-:-:S07]  /*ac90*/  VIADD R8, R2, 0xfffffffd ;  /* 0xfffffffd02087836 */ /* 0x004fce0000000000 */
.L_x_7530:
[----:B------:R-:W-:Y:S05]  /*aca0*/  BSYNC B1 ;  /* 0x0000000000017941 */ /* 0x000fea0003800000 */
.L_x_7529:
[----:B------:R-:W-:-:S05]  /*acb0*/  IMAD.MOV R2, RZ, RZ, -R11 ;  /* 0x000000ffff027224 */ /* 0x000fca00078e0a0b */
[----:B------:R-:W-:-:S13]  /*acc0*/  ISETP.NE.AND P0, PT, R9, R2, PT ;  /* 0x000000020900720c */ /* 0x000fda0003f05270 */
[----:B------:R-:W-:Y:S05]  /*acd0*/  @!P0 BRA `(.L_x_7528) ;  /* 0x0000000c009c8947 */ /* 0x000fea0003800000 */
.L_x_7552:
        /* <DEDUP_REMOVED lines=32> */
.L_x_7540:
[----:B------:R-:W2:Y:S01]  /*aee0*/  S2R R3, SR_CgaCtaId ;  /* 0x0000000000037919 */ /* 0x000ea20000008800 */
[----:B------:R-:W-:-:S04]  /*aef0*/  MOV R2, 0x400 ;  /* 0x0000040000027802 */ /* 0x000fc80000000f00 */
[----:B--2---:R-:W-:Y:S02]  /*af00*/  LEA R2, R3, R2, 0x18 ;  /* 0x0000000203027211 */ /* 0x004fe400078ec0ff */
[----:B------:R-:W-:-:S03]  /*af10*/  SHF.L.U32 R3, R10, 0x1f, RZ ;  /* 0x0000001f0a037819 */ /* 0x000fc600000006ff */
[----:B------:R-:W-:-:S04]  /*af20*/  IMAD R2, R9, 0x8, R2 ;  /* 0x0000000809027824 */ /* 0x000fc800078e0202 */
[----:B------:R-:W2:Y:S02]  /*af30*/  SYNCS.PHASECHK.TRANS64.TRYWAIT P0, [R2+URZ+0x22840], R3 ;  /* 0x02284003020075a7 */ /* 0x000ea4000800017f */
[----:B--2---:R-:W-:Y:S05]  /*af40*/  @!P0 BRA `(.L_x_7541) ;  /* 0x0000002000088947 */ /* 0x004fea0003800000 */
.L_x_7594:
        /* <DEDUP_REMOVED lines=11> */
.L_x_7542:
        /* <DEDUP_REMOVED lines=21> */
.L_x_7595:
        /* <DEDUP_REMOVED lines=8> */
.L_x_7544:
        /* <DEDUP_REMOVED lines=33> */
.L_x_7539:
[----:B------:R-:W-:Y:S05]  /*b3e0*/  BSYNC B1 ;  /* 0x0000000000017941 */ /* 0x000fea0003800000 */
.L_x_7538:
        /* <DEDUP_REMOVED lines=31> */
.L_x_7547:
[----:B------:R-:W3:Y:S01]  /*b5e0*/  S2R R3, SR_CgaCtaId ;  /* 0x0000000000037919 */ /* 0x000ee20000008800 */
[----:B------:R-:W-:-:S04]  /*b5f0*/  MOV R2, 0x400 ;  /* 0x0000040000027802 */ /* 0x000fc80000000f00 */
[----:B---3--:R-:W-:Y:S02]  /*b600*/  LEA R2, R3, R2, 0x18 ;  /* 0x0000000203027211 */ /* 0x008fe400078ec0ff */
[----:B------:R-:W-:-:S03]  /*b610*/  SHF.L.U32 R3, R11, 0x1f, RZ ;  /* 0x0000001f0b037819 */ /* 0x000fc600000006ff */
[----:B------:R-:W-:-:S04]  /*b620*/  IMAD R2, R12, 0x8, R2 ;  /* 0x000000080c027824 */ /* 0x000fc800078e0202 */
[----:B------:R-:W3:Y:S02]  /*b630*/  SYNCS.PHASECHK.TRANS64.TRYWAIT P0, [R2+URZ+0x22840], R3 ;  /* 0x02284003020075a7 */ /* 0x000ee4000800017f */
[----:B---3--:R-:W-:Y:S05]  /*b640*/  @!P0 BRA `(.L_x_7548) ;  /* 0x0000001800708947 */ /* 0x008fea0003800000 */
.L_x_7596:
        /* <DEDUP_REMOVED lines=11> */
.L_x_7549:
        /* <DEDUP_REMOVED lines=22> */
.L_x_7597:
        /* <DEDUP_REMOVED lines=8> */
.L_x_7551:
        /* <DEDUP_REMOVED lines=34> */
.L_x_7546:
[----:B------:R-:W-:Y:S05]  /*bb00*/  BSYNC B1 ;  /* 0x0000000000017941 */ /* 0x000fea0003800000 */
.L_x_7545:
[C---:B------:R-:W-:Y:S01]  /*bb10*/  ISETP.GT.AND P0, PT, R8.reuse, 0x1, PT ;  /* 0x000000010800780c */ /* 0x040fe20003f04270 */
[----:B------:R-:W-:-:S04]  /*bb20*/  VIADD R2, R8, 0xfffffffe ;  /* 0xfffffffe08027836 */ /* 0x000fc80000000000 */
[----:B------:R-:W-:-:S08]  /*bb30*/  IMAD.MOV.U32 R8, RZ, RZ, R2 ;  /* 0x000000ffff087224 */ /* 0x000fd000078e0002 */
[----:B------:R-:W-:Y:S05]  /*bb40*/  @P0 BRA `(.L_x_7552) ;  /* 0xfffffff000640947 */ /* 0x000fea000383ffff */
.L_x_7528:
[----:B------:R-:W-:Y:S05]  /*bb50*/  BSYNC B0 ;  /* 0x0000000000007941 */ /* 0x000fea0003800000 */
.L_x_7527:
        /* <DEDUP_REMOVED lines=23> */
.L_x_7554:
[----:B------:R-:W-:Y:S05]  /*bcd0*/  BSYNC B0 ;  /* 0x0000000000007941 */ /* 0x000fea0003800000 */
.L_x_7553:
[----:B--2---:R-:W2:Y:S02]  /*bce0*/  LDL.LU R2, [R1+0x4] ;  /* 0x0000040001027983 */ /* 0x004ea40000300800 */
[----:B--2---:R-:W-:-:S05]  /*bcf0*/  LOP3.LUT R2, R2, R0, RZ, 0x3c, !PT ;  /* 0x0000000002027212 */ /* 0x004fca00078e3cff */
[----:B------:R2:W-:Y:S02]  /*bd00*/  STL [R1+0x4], R2 ;  /* 0x0000040201007387 */ /* 0x0005e40000100800 */
.L_x_7510:
[----:B------:R-:W-:Y:S05]  /*bd10*/  BSYNC B6 ;  /* 0x0000000000067941 */ /* 0x000fea0003800000 */
.L_x_7508:
[----:B------:R-:W-:-:S03]  /*bd20*/  UMOV UR4, 0xffffffff ;  /* 0xffffffff00047882 */ /* 0x000fc60000000000 */
[----:B------:R-:W-:Y:S05]  /*bd30*/  BRA.DIV UR4, `(.L_x_7555) ;  /* 0x0000001204dc7947 */ /* 0x000fea000b800000 */
[----:B------:R3:W4:Y:S04]  /*bd40*/  SHFL.IDX PT, R4, R16, RZ, 0x1f ;  /* 0x00001fff10047589 */ /* 0x00072800000e0000 */
[----:B------:R3:W0:Y:S02]  /*bd50*/  SHFL.IDX PT, R5, R16, 0x1, 0x1f ;  /* 0x00201f0010057f89 */ /* 0x00062400000e0000 */
.L_x_7601:
        /* <DEDUP_REMOVED lines=13> */
.L_x_7557:
[----:B------:R-:W-:Y:S05]  /*be30*/  BSYNC B0 ;  /* 0x0000000000007941 */ /* 0x000fea0003800000 */
.L_x_7556:
        /* <DEDUP_REMOVED lines=23> */
.L_x_7609:
[----:B------:R-:W-:Y:S02]  /*bfb0*/  ULDC UR4, c[0x0][0xc10] ;  /* 0x0003040000047ab9 */ /* 0x000fe40000000800 */
[----:B---3--:R-:W-:-:S04]  /*bfc0*/  IMAD.U32 R16, RZ, RZ, UR4 ;  /* 0x00000004ff107e24 */ /* 0x008fc8000f8e00ff */
[----:B--2---:R-:W-:-:S04]  /*bfd0*/  IMAD R6, R14, R16, RZ ;  /* 0x000000100e067224 */ /* 0x004fc800078e02ff */
[----:B------:R-:W-:-:S05]  /*bfe0*/  IMAD.IADD R5, R5, 0x1, R6 ;  /* 0x0000000105057824 */ /* 0x000fca00078e0206 */
[----:B----4-:R-:W-:-:S13]  /*bff0*/  ISETP.GT.AND P0, PT, R5, R4, PT ;  /* 0x000000040500720c */ /* 0x010fda0003f04270 */
[----:B------:R-:W-:Y:S05]  /*c000*/  @P0 BRA `(.L_x_7559) ;  /* 0x0000000000b40947 */ /* 0x000fea0003800000 */
[----:B------:R-:W2:Y:S02]  /*c010*/  LDC R0, c[0x0][0xc14] ;  /* 0x00030500ff007b82 */ /* 0x000ea40000000800 */
.L_x_7564:
[----:B------:R-:W-:-:S05]  /*c020*/  VIADD R19, R19, 0x1f ;  /* 0x0000001f13137836 */ /* 0x000fca0000000000 */
        /* <DEDUP_REMOVED lines=13> */
.L_x_7562:
[----:B------:R-:W-:Y:S05]  /*c100*/  BSYNC B0 ;  /* 0x0000000000007941 */ /* 0x000fea0003800000 */
.L_x_7561:
        /* <DEDUP_REMOVED lines=23> */
.L_x_7617:
[----:B------:R-:W-:Y:S02]  /*c280*/  ULDC UR4, c[0x0][0xc10] ;  /* 0x0003040000047ab9 */ /* 0x000fe40000000800 */
[----:B------:R-:W-:-:S04]  /*c290*/  IMAD.U32 R16, RZ, RZ, UR4 ;  /* 0x00000004ff107e24 */ /* 0x000fc8000f8e00ff */
[----:B--2---:R-:W-:-:S04]  /*c2a0*/  IMAD R6, R14, R16, RZ ;  /* 0x000000100e067224 */ /* 0x004fc800078e02ff */
[----:B------:R-:W-:-:S05]  /*c2b0*/  IMAD.IADD R5, R6, 0x1, R5 ;  /* 0x0000000106057824 */ /* 0x000fca00078e0205 */
[----:B------:R-:W-:-:S13]  /*c2c0*/  ISETP.GT.AND P0, PT, R5, R4, PT ;  /* 0x000000040500720c */ /* 0x000fda0003f04270 */
[----:B------:R-:W-:Y:S05]  /*c2d0*/  @!P0 BRA `(.L_x_7564) ;  /* 0xfffffffc00508947 */ /* 0x000fea000383ffff */
.L_x_7559:
        /* <DEDUP_REMOVED lines=8> */
.L_x_7621:
[----:B------:R-:W-:Y:S01]  /*c360*/  ISETP.NE.AND P0, PT, R7, RZ, PT ;  /* 0x000000ff0700720c */ /* 0x000fe20003f05270 */
[----:B------:R-:W-:-:S12]  /*c370*/  IMAD.MOV.U32 R14, RZ, RZ, RZ ;  /* 0x000000ffff0e7224 */ /* 0x000fd800078e00ff */
[----:B------:R-:W-:Y:S05]  /*c380*/  @!P0 BRA `(.L_x_7566) ;  /* 0x0000000000108947 */ /* 0x000fea0003800000 */
[----:B------:R-:W-:Y:S01]  /*c390*/  UMOV UR4, 0xffffffff ;  /* 0xffffffff00047882 */ /* 0x000fe20000000000 */
[----:B-1----:R-:W-:Y:S02]  /*c3a0*/  VIADD R12, R5, 0xffffffff ;  /* 0xffffffff050c7836 */ /* 0x002fe40000000000 */
[----:B------:R-:W-:Y:S05]  /*c3b0*/  BRA.DIV UR4, `(.L_x_7567) ;  /* 0x0000001604707947 */ /* 0x000fea000b800000 */
[----:B------:R4:W1:Y:S02]  /*c3c0*/  SHFL.IDX PT, R14, R2, R12, 0x1f ;  /* 0x00001f0c020e7589 */ /* 0x00086400000e0000 */
.L_x_7566:
        /* <DEDUP_REMOVED lines=31> */
.L_x_7560:
[----:B------:R-:W-:Y:S01]  /*c5c0*/  UMOV UR4, URZ ;  /* 0x0000003f00047c82 */ /* 0x000fe20008000000 */
[----:B------:R-:W-:Y:S01]  /*c5d0*/  UMOV UR5, URZ ;  /* 0x0000003f00057c82 */ /* 0x000fe20008000000 */
[----:B------:R-:W-:Y:S01]  /*c5e0*/  ULDC UR6, c[0x0][0xc14] ;  /* 0x0003050000067ab9 */ /* 0x000fe20000000800 */
[----:B------:R-:W-:Y:S02]  /*c5f0*/  IMAD.MOV.U32 R16, RZ, RZ, R4 ;  /* 0x000000ffff107224 */ /* 0x000fe400078e0004 */
[----:B------:R-:W-:Y:S02]  /*c600*/  IMAD.U32 R17, RZ, RZ, UR4 ;  /* 0x00000004ff117e24 */ /* 0x000fe4000f8e00ff */
[----:B------:R-:W-:Y:S02]  /*c610*/  IMAD.U32 R18, RZ, RZ, UR5 ;  /* 0x00000005ff127e24 */ /* 0x000fe4000f8e00ff */
[----:B------:R-:W-:-:S07]  /*c620*/  IMAD.U32 R19, RZ, RZ, UR6 ;  /* 0x00000006ff137e24 */ /* 0x000fce000f8e00ff */
.L_x_7568:
        /* <DEDUP_REMOVED lines=12> */
.L_x_7506:
        /* <DEDUP_REMOVED lines=12> */
.L_x_7624:
[----:B------:R-:W-:Y:S05]  /*c7b0*/  BSYNC B0 ;  /* 0x0000000000007941 */ /* 0x000fea0003800000 */
.L_x_7570:
[----:B------:R-:W-:-:S03]  /*c7c0*/  UMOV UR4, 0xffffffff ;  /* 0xffffffff00047882 */ /* 0x000fc60000000000 */
[----:B------:R-:W-:Y:S05]  /*c7d0*/  BRA.DIV UR4, `(.L_x_7572) ;  /* 0x0000001204a07947 */ /* 0x000fea000b800000 */
[----:B------:R-:W2:Y:S02]  /*c7e0*/  S2R R2, SR_TID.X ;  /* 0x0000000000027919 */ /* 0x000ea40000002100 */
[----:B--2---:R-:W-:-:S04]  /*c7f0*/  SHF.R.U32.HI R2, RZ, 0x5, R2 ;  /* 0x00000005ff027819 */ /* 0x004fc80000011602 */
[----:B------:R-:W-:-:S05]  /*c800*/  LOP3.LUT R2, R2, 0x3, RZ, 0xc0, !PT ;  /* 0x0000000302027812 */ /* 0x000fca00078ec0ff */
[----:B------:R2:W3:Y:S02]  /*c810*/  SHFL.IDX PT, R14, R2, RZ, 0x1f ;  /* 0x00001fff020e7589 */ /* 0x0004e400000e0000 */
.L_x_7627:
[----:B---3--:R-:W-:Y:S01]  /*c820*/  ISETP.NE.AND P0, PT, R14, RZ, PT ;  /* 0x000000ff0e00720c */ /* 0x008fe20003f05270 */
[----:B------:R-:W-:-:S12]  /*c830*/  BSSY B0, `(.L_x_7573) ;  /* 0x0000027000007945 */ /* 0x000fd80003800000 */
[----:B------:R-:W-:Y:S05]  /*c840*/  @P0 BRA `(.L_x_7574) ;  /* 0x0000000000940947 */ /* 0x000fea0003800000 */
[----:B------:R-:W-:-:S03]  /*c850*/  UMOV UR4, 0xffffffff ;  /* 0xffffffff00047882 */ /* 0x000fc60000000000 */
[----:B------:R-:W-:Y:S05]  /*c860*/  BRA.DIV UR4, `(.L_x_7575) ;  /* 0x0000001204b07947 */ /* 0x000fea000b800000 */
[----:B------:R-:W-:-:S13]  /*c870*/  ELECT P6, URZ, PT ;  /* 0x00000000003f782f */ /* 0x000fda00038c0000 */
.L_x_7630:
[----:B------:R-:W-:Y:S05]  /*c880*/  @!P6 BRA `(.L_x_7574) ;  /* 0x000000000084e947 */ /* 0x000fea0003800000 */
[----:B------:R-:W-:-:S06]  /*c890*/  ULOP3.LUT UR4, UR36, 0x2, URZ, 0xfc, !UPT ;  /* 0x0000000224047892 */ /* 0x000fcc000f8efc3f */
[----:B--2---:R-:W-:-:S05]  /*c8a0*/  IMAD.U32 R2, RZ, RZ, UR4 ;  /* 0x00000004ff027e24 */ /* 0x004fca000f8e00ff */
[----:B------:R-:W-:-:S13]  /*c8b0*/  ISETP.NE.AND P2, PT, R2, 0x3, PT ;  /* 0x000000030200780c */ /* 0x000fda0003f45270 */
[----:B------:R-:W-:Y:S05]  /*c8c0*/  @!P2 BRA `(.L_x_7576) ;  /* 0x000000000004a947 */ /* 0x000fea0003800000 */
[----:B------:R-:W-:Y:S01]  /*c8d0*/  BPT.TRAP 0x1 ;  /* 0x000000040000795c */ /* 0x000fe20000300000 */
.L_x_7576:
        /* <DEDUP_REMOVED lines=14> */
.L_x_7631:
[----:B------:R-:W2:Y:S02]  /*c9c0*/  SYNCS.PHASECHK.TRANS64.TRYWAIT P0, [R7+URZ], R2 ;  /* 0x00000002070075a7 */ /* 0x000ea4000800017f */
[----:B--2---:R-:W-:Y:S05]  /*c9d0*/  @!P0 BRA `(.L_x_7578) ;  /* 0x0000001000888947 */ /* 0x004fea0003800000 */
.L_x_7632:
[----:B------:R-:W-:Y:S05]  /*c9e0*/  @!P2 BRA `(.L_x_7579) ;  /* 0x000000000004a947 */ /* 0x000fea0003800000 */
[----:B------:R-:W-:Y:S01]  /*c9f0*/  BPT.TRAP 0x1 ;  /* 0x000000040000795c */ /* 0x000fe20000300000 */
.L_x_7579:
[----:B------:R-:W3:Y:S01]  /*ca00*/  LDL.LU R4, [R1] ;  /* 0x0000000001047983 */ /* 0x000ee20000300800 */
[----:B------:R-:W-:-:S04]  /*ca10*/  VIADD R0, R0, 0x22860 ;  /* 0x0002286000007836 */ /* 0x000fc80000000000 */
[----:B---3--:R-:W-:-:S04]  /*ca20*/  IMAD R4, R4, 0x8, R0 ;  /* 0x0000000804047824 */ /* 0x008fc800078e0200 */
[----:B------:R-:W3:Y:S02]  /*ca30*/  SYNCS.PHASECHK.TRANS64.TRYWAIT P0, [R4+URZ], R5 ;  /* 0x00000005040075a7 */ /* 0x000ee4000800017f */
[----:B---3--:R-:W-:Y:S05]  /*ca40*/  @!P0 BRA `(.L_x_7580) ;  /* 0x0000001000808947 */ /* 0x008fea0003800000 */
.L_x_7633:
[----:B------:R-:W-:-:S07]  /*ca50*/  IMAD R3, R3, 0x8, R0 ;  /* 0x0000000803037824 */ /* 0x000fce00078e0200 */
.L_x_7581:
[----:B----4-:R4:W0:Y:S02]  /*ca60*/  SYNCS.PHASECHK.TRANS64.TRYWAIT P0, [R3+URZ], R2 ;  /* 0x00000002030075a7 */ /* 0x010824000800017f */
[----:B0-----:R-:W-:Y:S05]  /*ca70*/  @!P0 NANOSLEEP.SYNCS 0x989680 ;  /* 0x009896800000895d */ /* 0x001fea0003900000 */
[----:B------:R-:W0:Y:S02]  /*ca80*/  @!P0 SYNCS.PHASECHK.TRANS64 P0, [R3+URZ], R2 ;  /* 0x00000002030085a7 */ /* 0x000e24000800007f */
[----:B0-----:R-:W-:Y:S05]  /*ca90*/  @!P0 BRA `(.L_x_7581) ;  /* 0xfffffffc00f08947 */ /* 0x001fea000383ffff */
.L_x_7574:
[----:B------:R-:W-:Y:S05]  /*caa0*/  BSYNC B0 ;  /* 0x0000000000007941 */ /* 0x000fea0003800000 */
.L_x_7573:
[----:B------:R-:W-:Y:S05]  /*cab0*/  EXIT ;  /* 0x000000000000794d */ /* 0x000fea0003800000 */
.L_x_7460:
[----:B0-----:R0:W1:Y:S02]  /*cac0*/  SYNCS.PHASECHK.TRANS64.TRYWAIT P0, [R6+URZ+0x22800], R3 ;  /* 0x02280003060075a7 */ /* 0x001064000800017f */
[----:B-1----:R-:W-:Y:S05]  /*cad0*/  @!P0 NANOSLEEP.SYNCS 0x989680 ;  /* 0x009896800000895d */ /* 0x002fea0003900000 */
[----:B------:R-:W1:Y:S02]  /*cae0*/  @!P0 SYNCS.PHASECHK.TRANS64 P0, [R6+URZ+0x22800], R3 ;  /* 0x02280003060085a7 */ /* 0x000e64000800007f */
[----:B-1----:R-:W-:Y:S05]  /*caf0*/  @!P0 BRA `(.L_x_7460) ;  /* 0xfffffffc00f08947 */ /* 0x002fea000383ffff */
[----:B------:R-:W-:Y:S05]  /*cb00*/  BRA `(.L_x_7582) ;  /* 0xffffff4c003c7947 */ /* 0x000fea000383ffff */
.L_x_7464:
[----:B--2---:R2:W3:Y:S02]  /*cb10*/  SYNCS.PHASECHK.TRANS64.TRYWAIT P1, [R5+URZ+0x22830], R10 ;  /* 0x0228300a050075a7 */ /* 0x0044e4000802017f */
[----:B---3--:R-:W-:Y:S05]  /*cb20*/  @!P1 NANOSLEEP.SYNCS 0x989680 ;  /* 0x009896800000995d */ /* 0x008fea0003900000 */
[----:B------:R-:W3:Y:S02]  /*cb30*/  @!P1 SYNCS.PHASECHK.TRANS64 P1, [R5+URZ+0x22830], R10 ;  /* 0x0228300a050095a7 */ /* 0x000ee4000802007f */
[----:B---3--:R-:W-:Y:S05]  /*cb40*/  @!P1 BRA `(.L_x_7464) ;  /* 0xfffffffc00f09947 */ /* 0x008fea000383ffff */
[----:B------:R-:W-:Y:S05]  /*cb50*/  BRA `(.L_x_7463) ;  /* 0xffffff4c00687947 */ /* 0x000fea000383ffff */
.L_x_7468:
[----:B-1----:R1:W3:Y:S02]  /*cb60*/  SYNCS.PHASECHK.TRANS64.TRYWAIT P2, [R5+URZ+0x22850], R10 ;  /* 0x0228500a050075a7 */ /* 0x0022e4000804017f */
[----:B---3--:R-:W-:Y:S05]  /*cb70*/  @!P2 NANOSLEEP.SYNCS 0x989680 ;  /* 0x009896800000a95d */ /* 0x008fea0003900000 */
[----:B------:R-:W3:Y:S02]  /*cb80*/  @!P2 SYNCS.PHASECHK.TRANS64 P2, [R5+URZ+0x22850], R10 ;  /* 0x0228500a0500a5a7 */ /* 0x000ee4000804007f */
[----:B---3--:R-:W-:Y:S05]  /*cb90*/  @!P2 BRA `(.L_x_7468) ;  /* 0xfffffffc00f0a947 */ /* 0x008fea000383ffff */
[----:B------:R-:W-:Y:S05]  /*cba0*/  BRA `(.L_x_7467) ;  /* 0xffffff6000d87947 */ /* 0x000fea000383ffff */
.L_x_7473:
[----:B-1----:R-:W-:-:S04]  /*cbb0*/  IMAD.U32 R0, RZ, RZ, UR23 ;  /* 0x00000017ff007e24 */ /* 0x002fc8000f8e00ff */
[----:B------:R1:W2:Y:S03]  /*cbc0*/  SYNCS.PHASECHK.TRANS64.TRYWAIT P3, [R0+URZ+0x22830], R5 ;  /* 0x02283005000075a7 */ /* 0x0002a6000806017f */
[----:B--2---:R-:W-:Y:S05]  /*cbd0*/  @!P3 NANOSLEEP.SYNCS 0x989680 ;  /* 0x009896800000b95d */ /* 0x004fea0003900000 */
[----:B------:R-:W2:Y:S02]  /*cbe0*/  @!P3 SYNCS.PHASECHK.TRANS64 P3, [R0+URZ+0x22830], R5 ;  /* 0x022830050000b5a7 */ /* 0x000ea4000806007f */
[----:B--2---:R-:W-:Y:S05]  /*cbf0*/  @!P3 BRA `(.L_x_7473) ;  /* 0xfffffffc00ecb947 */ /* 0x004fea000383ffff */
[----:B------:R-:W-:Y:S05]  /*cc00*/  BRA `(.L_x_7472) ;  /* 0xffffff6400e87947 */ /* 0x000fea000383ffff */
.L_x_7477:
[----:B--2---:R2:W3:Y:S02]  /*cc10*/  SYNCS.PHASECHK.TRANS64.TRYWAIT P3, [R186+URZ+0x22850], R5 ;  /* 0x02285005ba0075a7 */ /* 0x0044e4000806017f */
[----:B---3--:R-:W-:Y:S05]  /*cc20*/  @!P3 NANOSLEEP.SYNCS 0x989680 ;  /* 0x009896800000b95d */ /* 0x008fea0003900000 */
[----:B------:R-:W3:Y:S02]  /*cc30*/  @!P3 SYNCS.PHASECHK.TRANS64 P3, [R186+URZ+0x22850], R5 ;  /* 0x02285005ba00b5a7 */ /* 0x000ee4000806007f */
[----:B---3--:R-:W-:Y:S05]  /*cc40*/  @!P3 BRA `(.L_x_7477) ;  /* 0xfffffffc00f0b947 */ /* 0x008fea000383ffff */
[----:B------:R-:W-:Y:S05]  /*cc50*/  BRA `(.L_x_7476) ;  /* 0xffffff8000007947 */ /* 0x000fea000383ffff */
.L_x_7515:
        /* <DEDUP_REMOVED lines=11> */
.L_x_7584:
[----:B------:R-:W-:Y:S05]  /*cd10*/  BSYNC B0 ;  /* 0x0000000000007941 */ /* 0x000fea0003800000 */
.L_x_7583:
[----:B------:R-:W-:Y:S05]  /*cd20*/  BRA `(.L_x_7585) ;  /* 0xffffffcc003c7947 */ /* 0x000fea000383ffff */
.L_x_7516:
[----:B------:R-:W-:Y:S01]  /*cd30*/  BSSY B0, `(.L_x_7586) ;  /* 0x0000006000007945 */ /* 0x000fe20003800000 */
[----:B------:R-:W-:-:S07]  /*cd40*/  IMAD.MOV.U32 R15, RZ, RZ, -0x1 ;  /* 0xffffffffff0f7424 */ /* 0x000fce00078e00ff */
[----:B------:R-:W-:Y:S05]  /*cd50*/  WARPSYNC.COLLECTIVE R15, `(.L_x_7587) ;  /* 0x000000000f0c7348 */ /* 0x000fea0003c00000 */
[----:B------:R-:W-:Y:S02]  /*cd60*/  ELECT P6, UR62, PT ;  /* 0x00000000003e782f */ /* 0x000fe400038c0000 */
[----:B------:R-:W-:Y:S01]  /*cd70*/  MOV R14, UR62 ;  /* 0x0000003e000e7c02 */ /* 0x000fe20008000f00 */
[----:B------:R-:W-:Y:S10]  /*cd80*/  ENDCOLLECTIVE ;  /* 0x000000000000791b */ /* 0x000ff40003800000 */
.L_x_7587:
[----:B------:R-:W-:Y:S05]  /*cd90*/  BSYNC B0 ;  /* 0x0000000000007941 */ /* 0x000fea0003800000 */
.L_x_7586:
[----:B------:R-:W-:Y:S05]  /*cda0*/  BRA `(.L_x_7588) ;  /* 0xffffffcc00347947 */ /* 0x000fea000383ffff */
.L_x_7519:
[----:B0-----:R0:W1:Y:S02]  /*cdb0*/  SYNCS.PHASECHK.TRANS64.TRYWAIT P0, [R8+URZ+0x22840], R10 ;  /* 0x0228400a080075a7 */ /* 0x001064000800017f */
[----:B-1----:R-:W-:Y:S05]  /*cdc0*/  @!P0 NANOSLEEP.SYNCS 0x989680 ;  /* 0x009896800000895d */ /* 0x002fea0003900000 */
[----:B------:R-:W1:Y:S02]  /*cdd0*/  @!P0 SYNCS.PHASECHK.TRANS64 P0, [R8+URZ+0x22840], R10 ;  /* 0x0228400a080085a7 */ /* 0x000e64000800007f */
[----:B-1----:R-:W-:Y:S05]  /*cde0*/  @!P0 BRA `(.L_x_7519) ;  /* 0xfffffffc00f08947 */ /* 0x002fea000383ffff */
[----:B------:R-:W-:Y:S05]  /*cdf0*/  BRA `(.L_x_7589) ;  /* 0xffffffcc00a47947 */ /* 0x000fea000383ffff */
.L_x_7522:
        /* <DEDUP_REMOVED lines=8> */
.L_x_7525:
[----:B0-----:R0:W1:Y:S02]  /*ce80*/  SYNCS.PHASECHK.TRANS64.TRYWAIT P0, [R8+URZ+0x22860], R6 ;  /* 0x02286006080075a7 */ /* 0x001064000800017f */
[----:B-1----:R-:W-:Y:S05]  /*ce90*/  @!P0 NANOSLEEP.SYNCS 0x989680 ;  /* 0x009896800000895d */ /* 0x002fea0003900000 */
[----:B------:R-:W1:Y:S02]  /*cea0*/  @!P0 SYNCS.PHASECHK.TRANS64 P0, [R8+URZ+0x22860], R6 ;  /* 0x02286006080085a7 */ /* 0x000e64000800007f */
[----:B-1----:R-:W-:Y:S05]  /*ceb0*/  @!P0 BRA `(.L_x_7525) ;  /* 0xfffffffc00f08947 */ /* 0x002fea000383ffff */
[----:B------:R-:W-:Y:S05]  /*cec0*/  BRA `(.L_x_7591) ;  /* 0xffffffd000a07947 */ /* 0x000fea000383ffff */
.L_x_7534:
[----:B-1----:R1:W2:Y:S02]  /*ced0*/  SYNCS.PHASECHK.TRANS64.TRYWAIT P0, [R3+URZ+0x22840], R6 ;  /* 0x02284006030075a7 */ /* 0x0022a4000800017f */
[----:B--2---:R-:W-:Y:S05]  /*cee0*/  @!P0 NANOSLEEP.SYNCS 0x989680 ;  /* 0x009896800000895d */ /* 0x004fea0003900000 */
[----:B------:R-:W2:Y:S02]  /*cef0*/  @!P0 SYNCS.PHASECHK.TRANS64 P0, [R3+URZ+0x22840], R6 ;  /* 0x02284006030085a7 */ /* 0x000ea4000800007f */
[----:B--2---:R-:W-:Y:S05]  /*cf00*/  @!P0 BRA `(.L_x_7534) ;  /* 0xfffffffc00f08947 */ /* 0x004fea000383ffff */
[----:B------:R-:W-:Y:S05]  /*cf10*/  BRA `(.L_x_7592) ;  /* 0xffffffd800287947 */ /* 0x000fea000383ffff */
.L_x_7536:
[----:B--2---:R2:W3:Y:S02]  /*cf20*/  SYNCS.PHASECHK.TRANS64.TRYWAIT P0, [R3+URZ+0x22860], R6 ;  /* 0x02286006030075a7 */ /* 0x0044e4000800017f */
[----:B---3--:R-:W-:Y:S05]  /*cf30*/  @!P0 NANOSLEEP.SYNCS 0x989680 ;  /* 0x009896800000895d */ /* 0x008fea0003900000 */
[----:B------:R-:W3:Y:S02]  /*cf40*/  @!P0 SYNCS.PHASECHK.TRANS64 P0, [R3+URZ+0x22860], R6 ;  /* 0x02286006030085a7 */ /* 0x000ee4000800007f */
[----:B---3--:R-:W-:Y:S05]  /*cf50*/  @!P0 BRA `(.L_x_7536) ;  /* 0xfffffffc00f08947 */ /* 0x008fea000383ffff */
[----:B------:R-:W-:Y:S05]  /*cf60*/  BRA `(.L_x_7593) ;  /* 0xffffffd800987947 */ /* 0x000fea000383ffff */
.L_x_7541:
[----:B--2---:R2:W3:Y:S02]  /*cf70*/  SYNCS.PHASECHK.TRANS64.TRYWAIT P0, [R2+URZ+0x22840], R3 ;  /* 0x02284003020075a7 */ /* 0x0044e4000800017f */
[----:B---3--:R-:W-:Y:S05]  /*cf80*/  @!P0 NANOSLEEP.SYNCS 0x989680 ;  /* 0x009896800000895d */ /* 0x008fea0003900000 */
[----:B------:R-:W3:Y:S02]  /*cf90*/  @!P0 SYNCS.PHASECHK.TRANS64 P0, [R2+URZ+0x22840], R3 ;  /* 0x02284003020085a7 */ /* 0x000ee4000800007f */
[----:B---3--:R-:W-:Y:S05]  /*cfa0*/  @!P0 BRA `(.L_x_7541) ;  /* 0xfffffffc00f08947 */ /* 0x008fea000383ffff */
[----:B------:R-:W-:Y:S05]  /*cfb0*/  BRA `(.L_x_7594) ;  /* 0xffffffdc00e47947 */ /* 0x000fea000383ffff */
.L_x_7543:
[----:B-1----:R1:W3:Y:S02]  /*cfc0*/  SYNCS.PHASECHK.TRANS64.TRYWAIT P1, [R2+URZ+0x22860], R3 ;  /* 0x02286003020075a7 */ /* 0x0022e4000802017f */
[----:B---3--:R-:W-:Y:S05]  /*cfd0*/  @!P1 NANOSLEEP.SYNCS 0x989680 ;  /* 0x009896800000995d */ /* 0x008fea0003900000 */
[----:B------:R-:W3:Y:S02]  /*cfe0*/  @!P1 SYNCS.PHASECHK.TRANS64 P1, [R2+URZ+0x22860], R3 ;  /* 0x02286003020095a7 */ /* 0x000ee4000802007f */
[----:B---3--:R-:W-:Y:S05]  /*cff0*/  @!P1 BRA `(.L_x_7543) ;  /* 0xfffffffc00f09947 */ /* 0x008fea000383ffff */
[----:B------:R-:W-:Y:S05]  /*d000*/  BRA `(.L_x_7595) ;  /* 0xffffffe000507947 */ /* 0x000fea000383ffff */
.L_x_7548:
[----:B---3--:R3:W4:Y:S02]  /*d010*/  SYNCS.PHASECHK.TRANS64.TRYWAIT P0, [R2+URZ+0x22840], R3 ;  /* 0x02284003020075a7 */ /* 0x008724000800017f */
[----:B----4-:R-:W-:Y:S05]  /*d020*/  @!P0 NANOSLEEP.SYNCS 0x989680 ;  /* 0x009896800000895d */ /* 0x010fea0003900000 */
[----:B------:R-:W4:Y:S02]  /*d030*/  @!P0 SYNCS.PHASECHK.TRANS64 P0, [R2+URZ+0x22840], R3 ;  /* 0x02284003020085a7 */ /* 0x000f24000800007f */
[----:B----4-:R-:W-:Y:S05]  /*d040*/  @!P0 BRA `(.L_x_7548) ;  /* 0xfffffffc00f08947 */ /* 0x010fea000383ffff */
[----:B------:R-:W-:Y:S05]  /*d050*/  BRA `(.L_x_7596) ;  /* 0xffffffe4007c7947 */ /* 0x000fea000383ffff */
.L_x_7550:
[----:B-1----:R1:W2:Y:S02]  /*d060*/  SYNCS.PHASECHK.TRANS64.TRYWAIT P1, [R2+URZ+0x22860], R3 ;  /* 0x02286003020075a7 */ /* 0x0022a4000802017f */
[----:B--2---:R-:W-:Y:S05]  /*d070*/  @!P1 NANOSLEEP.SYNCS 0x989680 ;  /* 0x009896800000995d */ /* 0x004fea0003900000 */
[----:B------:R-:W2:Y:S02]  /*d080*/  @!P1 SYNCS.PHASECHK.TRANS64 P1, [R2+URZ+0x22860], R3 ;  /* 0x02286003020095a7 */ /* 0x000ea4000802007f */
[----:B--2---:R-:W-:Y:S05]  /*d090*/  @!P1 BRA `(.L_x_7550) ;  /* 0xfffffffc00f09947 */ /* 0x004fea000383ffff */
[----:B------:R-:W-:Y:S05]  /*d0a0*/  BRA `(.L_x_7597) ;  /* 0xffffffe400ec7947 */ /* 0x000fea000383ffff */
.L_x_7555:
        /* <DEDUP_REMOVED lines=8> */
.L_x_7599:
[----:B------:R-:W-:Y:S05]  /*d130*/  BSYNC B0 ;  /* 0x0000000000007941 */ /* 0x000fea0003800000 */
.L_x_7598:
        /* <DEDUP_REMOVED lines=8> */
.L_x_7600:
[----:B------:R-:W-:Y:S01]  /*d1c0*/  IMAD.MOV.U32 R5, RZ, RZ, R14 ;  /* 0x000000ffff057224 */ /* 0x000fe200078e000e */
[----:B------:R-:W-:Y:S06]  /*d1d0*/  BRA `(.L_x_7601) ;  /* 0xffffffe800e07947 */ /* 0x000fec000383ffff */
.L_x_7558:
        /* <DEDUP_REMOVED lines=8> */
.L_x_7603:
[----:B------:R-:W-:Y:S05]  /*d260*/  BSYNC B0 ;  /* 0x0000000000007941 */ /* 0x000fea0003800000 */
.L_x_7602:
        /* <DEDUP_REMOVED lines=10> */
.L_x_7604:
        /* <DEDUP_REMOVED lines=8> */
.L_x_7605:
        /* <DEDUP_REMOVED lines=8> */
.L_x_7606:
        /* <DEDUP_REMOVED lines=8> */
.L_x_7607:
        /* <DEDUP_REMOVED lines=8> */
.L_x_7608:
[----:B------:R-:W-:Y:S05]  /*d510*/  BRA `(.L_x_7609) ;  /* 0xffffffe800a47947 */ /* 0x000fea000383ffff */
.L_x_7563:
[----:B------:R-:W-:Y:S01]  /*d520*/  BSSY B0, `(.L_x_7610) ;  /* 0x0000008000007945 */ /* 0x000fe20003800000 */
[----:B-----5:R-:W-:Y:S02]  /*d530*/  IMAD.MOV.U32 R13, RZ, RZ, R3 ;  /* 0x000000ffff0d7224 */ /* 0x020fe400078e0003 */
[----:B-1----:R-:W-:Y:S02]  /*d540*/  IMAD.MOV.U32 R12, RZ, RZ, 0x1 ;  /* 0x00000001ff0c7424 */ /* 0x002fe400078e00ff */
[----:B------:R-:W-:Y:S02]  /*d550*/  IMAD.MOV.U32 R11, RZ, RZ, RZ ;  /* 0x000000ffff0b7224 */ /* 0x000fe400078e00ff */
[----:B------:R-:W-:-:S07]  /*d560*/  IMAD.MOV.U32 R15, RZ, RZ, -0x1 ;  /* 0xffffffffff0f7424 */ /* 0x000fce00078e00ff */
[----:B0-----:R-:W-:Y:S05]  /*d570*/  WARPSYNC.COLLECTIVE R15, `(.L_x_7611) ;  /* 0x000000000f087348 */ /* 0x001fea0003c00000 */
[----:B------:R1:W2:Y:S02]  /*d580*/  SHFL.UP P6, R14, R13, R12, R11 ;  /* 0x0400000c0d0e7389 */ /* 0x0002a400000c000b */
[----:B012---:R-:W-:Y:S01]  /*d590*/  ENDCOLLECTIVE ;  /* 0x000000000000791b */ /* 0x007fe20003800000 */
.L_x_7611:
[----:B------:R-:W-:Y:S05]  /*d5a0*/  BSYNC B0 ;  /* 0x0000000000007941 */ /* 0x000fea0003800000 */
.L_x_7610:
        /* <DEDUP_REMOVED lines=10> */
.L_x_7612:
        /* <DEDUP_REMOVED lines=8> */
.L_x_7613:
        /* <DEDUP_REMOVED lines=8> */
.L_x_7614:
        /* <DEDUP_REMOVED lines=8> */
.L_x_7615:
        /* <DEDUP_REMOVED lines=8> */
.L_x_7616:
[----:B------:R-:W-:Y:S05]  /*d850*/  BRA `(.L_x_7617) ;  /* 0xffffffe800887947 */ /* 0x000fea000383ffff */
.L_x_7565:
[----:B------:R-:W-:Y:S01]  /*d860*/  BSSY B0, `(.L_x_7618) ;  /* 0x0000006000007945 */ /* 0x000fe20003800000 */
[----:B------:R-:W-:Y:S01]  /*d870*/  PLOP3.LUT P6, PT, P6, PT, PT, 0x8, 0x0 ;  /* 0x000000000000781c */ /* 0x000fe200037ce170 */
[----:B------:R-:W-:-:S12]  /*d880*/  IMAD.MOV.U32 R15, RZ, RZ, -0x1 ;  /* 0xffffffffff0f7424 */ /* 0x000fd800078e00ff */
[----:B01----:R-:W-:Y:S05]  /*d890*/  WARPSYNC.COLLECTIVE R15, `(.L_x_7619) ;  /* 0x000000000f087348 */ /* 0x003fea0003c00000 */
[----:B------:R-:W-:Y:S01]  /*d8a0*/  VOTE.ANY R14, PT, P6 ;  /* 0x00000000000e7806 */ /* 0x000fe200030e0100 */
[----:B01----:R-:W-:Y:S06]  /*d8b0*/  ENDCOLLECTIVE ;  /* 0x000000000000791b */ /* 0x003fec0003800000 */
.L_x_7619:
[----:B------:R-:W-:Y:S05]  /*d8c0*/  BSYNC B0 ;  /* 0x0000000000007941 */ /* 0x000fea0003800000 */
.L_x_7618:
        /* <DEDUP_REMOVED lines=9> */
.L_x_7620:
[----:B------:R-:W-:Y:S01]  /*d960*/  IMAD.MOV.U32 R17, RZ, RZ, R14 ;  /* 0x000000ffff117224 */ /* 0x000fe200078e000e */
[----:B------:R-:W-:Y:S06]  /*d970*/  BRA `(.L_x_7621) ;  /* 0xffffffe800787947 */ /* 0x000fec000383ffff */
.L_x_7567:
[----:B------:R-:W-:Y:S01]  /*d980*/  BSSY B0, `(.L_x_7622) ;  /* 0x0000007000007945 */ /* 0x000fe20003800000 */
[----:B------:R-:W-:Y:S02]  /*d990*/  IMAD.MOV.U32 R13, RZ, RZ, R2 ;  /* 0x000000ffff0d7224 */ /* 0x000fe400078e0002 */
[----:B------:R-:W-:Y:S02]  /*d9a0*/  IMAD.MOV.U32 R11, RZ, RZ, 0x1f ;  /* 0x0000001fff0b7424 */ /* 0x000fe400078e00ff */
[----:B------:R-:W-:-:S07]  /*d9b0*/  IMAD.MOV.U32 R15, RZ, RZ, -0x1 ;  /* 0xffffffffff0f7424 */ /* 0x000fce00078e00ff */
[----:B0-23--:R-:W-:Y:S05]  /*d9c0*/  WARPSYNC.COLLECTIVE R15, `(.L_x_7623) ;  /* 0x000000000f087348 */ /* 0x00dfea0003c00000 */
[----:B------:R1:W4:Y:S02]  /*d9d0*/  SHFL.IDX P6, R14, R13, R12, R11 ;  /* 0x0000000c0d0e7389 */ /* 0x00032400000c000b */
[----:B01234-:R-:W-:Y:S01]  /*d9e0*/  ENDCOLLECTIVE ;  /* 0x000000000000791b */ /* 0x01ffe20003800000 */
.L_x_7623:
[----:B------:R-:W-:Y:S05]  /*d9f0*/  BSYNC B0 ;  /* 0x0000000000007941 */ /* 0x000fea0003800000 */
.L_x_7622:
[----:B------:R-:W-:Y:S05]  /*da00*/  BRA `(.L_x_7566) ;  /* 0xffffffe800707947 */ /* 0x000fea000383ffff */
.L_x_7571:
[----:B0-----:R0:W2:Y:S02]  /*da10*/  SYNCS.PHASECHK.TRANS64.TRYWAIT P0, [R0+URZ+0x22820], R3 ;  /* 0x02282003000075a7 */ /* 0x0010a4000800017f */
[----:B--2---:R-:W-:Y:S05]  /*da20*/  @!P0 NANOSLEEP.SYNCS 0x989680 ;  /* 0x009896800000895d */ /* 0x004fea0003900000 */
[----:B------:R-:W2:Y:S02]  /*da30*/  @!P0 SYNCS.PHASECHK.TRANS64 P0, [R0+URZ+0x22820], R3 ;  /* 0x02282003000085a7 */ /* 0x000ea4000800007f */
[----:B--2---:R-:W-:Y:S05]  /*da40*/  @!P0 BRA `(.L_x_7571) ;  /* 0xfffffffc00f08947 */ /* 0x004fea000383ffff */
[----:B------:R-:W-:Y:S05]  /*da50*/  BRA `(.L_x_7624) ;  /* 0xffffffec00547947 */ /* 0x000fea000383ffff */
.L_x_7572:
[----:B------:R-:W2:Y:S01]  /*da60*/  S2R R2, SR_TID.X ;  /* 0x0000000000027919 */ /* 0x000ea20000002100 */
[----:B------:R-:W-:Y:S01]  /*da70*/  BSSY B0, `(.L_x_7625) ;  /* 0x000000a000007945 */ /* 0x000fe20003800000 */
[----:B-1----:R-:W-:Y:S02]  /*da80*/  IMAD.MOV.U32 R12, RZ, RZ, RZ ;  /* 0x000000ffff0c7224 */ /* 0x002fe400078e00ff */
        /* <DEDUP_REMOVED lines=8> */
.L_x_7626:
[----:B------:R-:W-:Y:S05]  /*db10*/  BSYNC B0 ;  /* 0x0000000000007941 */ /* 0x000fea0003800000 */
.L_x_7625:
[----:B------:R-:W-:Y:S05]  /*db20*/  BRA `(.L_x_7627) ;  /* 0xffffffec003c7947 */ /* 0x000fea000383ffff */
.L_x_7575:
[----:B------:R-:W-:Y:S01]  /*db30*/  BSSY B1, `(.L_x_7628) ;  /* 0x0000006000017945 */ /* 0x000fe20003800000 */
[----:B------:R-:W-:-:S07]  /*db40*/  IMAD.MOV.U32 R15, RZ, RZ, -0x1 ;  /* 0xffffffffff0f7424 */ /* 0x000fce00078e00ff */
[----:B012---:R-:W-:Y:S05]  /*db50*/  WARPSYNC.COLLECTIVE R15, `(.L_x_7629) ;  /* 0x000000000f0c7348 */ /* 0x007fea0003c00000 */
[----:B------:R-:W-:Y:S02]  /*db60*/  ELECT P6, UR62, PT ;  /* 0x00000000003e782f */ /* 0x000fe400038c0000 */
[----:B------:R-:W-:Y:S01]  /*db70*/  MOV R14, UR62 ;  /* 0x0000003e000e7c02 */ /* 0x000fe20008000f00 */
[----:B012---:R-:W-:Y:S10]  /*db80*/  ENDCOLLECTIVE ;  /* 0x000000000000791b */ /* 0x007ff40003800000 */
.L_x_7629:
[----:B------:R-:W-:Y:S05]  /*db90*/  BSYNC B1 ;  /* 0x0000000000017941 */ /* 0x000fea0003800000 */
.L_x_7628:
[----:B------:R-:W-:Y:S05]  /*dba0*/  BRA `(.L_x_7630) ;  /* 0xffffffec00347947 */ /* 0x000fea000383ffff */
.L_x_7577:
[----:B0-----:R0:W2:Y:S02]  /*dbb0*/  SYNCS.PHASECHK.TRANS64.TRYWAIT P0, [R6+URZ], R5 ;  /* 0x00000005060075a7 */ /* 0x0010a4000800017f */
[----:B--2---:R-:W-:Y:S05]  /*dbc0*/  @!P0 NANOSLEEP.SYNCS 0x989680 ;  /* 0x009896800000895d */ /* 0x004fea0003900000 */
[----:B------:R-:W2:Y:S02]  /*dbd0*/  @!P0 SYNCS.PHASECHK.TRANS64 P0, [R6+URZ], R5 ;  /* 0x00000005060085a7 */ /* 0x000ea4000800007f */
[----:B--2---:R-:W-:Y:S05]  /*dbe0*/  @!P0 BRA `(.L_x_7577) ;  /* 0xfffffffc00f08947 */ /* 0x004fea000383ffff */
[----:B------:R-:W-:Y:S05]  /*dbf0*/  BRA `(.L_x_7631) ;  /* 0xffffffec00707947 */ /* 0x000fea000383ffff */
.L_x_7578:
[----:B--2---:R2:W3:Y:S02]  /*dc00*/  SYNCS.PHASECHK.TRANS64.TRYWAIT P0, [R7+URZ], R2 ;  /* 0x00000002070075a7 */ /* 0x0044e4000800017f */
[----:B---3--:R-:W-:Y:S05]  /*dc10*/  @!P0 NANOSLEEP.SYNCS 0x989680 ;  /* 0x009896800000895d */ /* 0x008fea0003900000 */
[----:B------:R-:W3:Y:S02]  /*dc20*/  @!P0 SYNCS.PHASECHK.TRANS64 P0, [R7+URZ], R2 ;  /* 0x00000002070085a7 */ /* 0x000ee4000800007f */
[----:B---3--:R-:W-:Y:S05]  /*dc30*/  @!P0 BRA `(.L_x_7578) ;  /* 0xfffffffc00f08947 */ /* 0x008fea000383ffff */
[----:B------:R-:W-:Y:S05]  /*dc40*/  BRA `(.L_x_7632) ;  /* 0xffffffec00647947 */ /* 0x000fea000383ffff */
.L_x_7580:
[----:B---3--:R3:W4:Y:S02]  /*dc50*/  SYNCS.PHASECHK.TRANS64.TRYWAIT P0, [R4+URZ], R5 ;  /* 0x00000005040075a7 */ /* 0x008724000800017f */
[----:B----4-:R-:W-:Y:S05]  /*dc60*/  @!P0 NANOSLEEP.SYNCS 0x989680 ;  /* 0x009896800000895d */ /* 0x010fea0003900000 */
[----:B------:R-:W4:Y:S02]  /*dc70*/  @!P0 SYNCS.PHASECHK.TRANS64 P0, [R4+URZ], R5 ;  /* 0x00000005040085a7 */ /* 0x000f24000800007f */
[----:B----4-:R-:W-:Y:S05]  /*dc80*/  @!P0 BRA `(.L_x_7580) ;  /* 0xfffffffc00f08947 */ /* 0x010fea000383ffff */
[----:B------:R-:W-:Y:S05]  /*dc90*/  BRA `(.L_x_7633) ;  /* 0xffffffec006c7947 */ /* 0x000fea000383ffff */
.L_x_7634:
        /* <DEDUP_REMOVED lines=14> */
.L_x_11960:


//--------------------- .text._ZN7cutlass13device_kernelIN5flash11enable_sm90INS1_16FlashAttnFwdSm90INS1_25CollectiveMainloopFwdSm90ILi2EN4cute5tupleIJNS5_1CILi1EEES8_S8_EEENS6_IJNS7_ILi128EEENS7_ILi96EEENS7_ILi64EEEEEELi256ENS_6half_tEfNS_4arch4Sm90ELb0ELb0ELb0ELb1ELb0ELb1ELb0ELb1ELb0ELb0ELb0ELb0EEENS1_21CollectiveEpilogueFwdINS6_IJSA_NS7_ILi256EEESB_EEES9_SE_SG_Li256ELb1ELb0ELb0ELb0EEENS1_36VarlenDynamicPersistentTileSchedulerILi128ELi96ELi256ELi32ELb0ELb0ELb1ELb0ELb1ELb1EEEEEEEEEvNT_6ParamsE --------------------------
	.section	.text._ZN7cutlass13device_kernelIN5flash11enable_sm90INS1_16FlashAttnFwdSm90INS1_25CollectiveMainloopFwdSm90ILi2EN4cute5tupleIJNS5_1CILi1EEES8_S8_EEENS6_IJNS7_ILi128EEENS7_ILi96EEENS7_ILi64EEEEEELi256ENS_6half_tEfNS_4arch4Sm90ELb0ELb0ELb0ELb1ELb0ELb1ELb0ELb1ELb0ELb0ELb0ELb0EEENS1_21CollectiveEpilogueFwdINS6_IJSA_NS7_ILi256EEESB_EEES9_SE_SG_Li256ELb1ELb0ELb0ELb0EEENS1_36VarlenDynamicPersistentTileSchedulerILi128ELi96ELi256ELi32ELb0ELb0ELb1ELb0ELb1ELb1EEEEEEEEEvNT_6ParamsE,"ax",@progbits
	.align	128
.text._ZN7cutlass13device_kernelIN5flash11enable_sm90INS1_16FlashAttnFwdSm90INS1_25CollectiveMainloopFwdSm90ILi2EN4cute5tupleIJNS5_1CILi1EEES8_S8_EEENS6_IJNS7_ILi128EEENS7_ILi96EEENS7_ILi64EEEEEELi256ENS_6half_tEfNS_4arch4Sm90ELb0ELb0ELb0ELb1ELb0ELb1ELb0ELb1ELb0ELb0ELb0ELb0EEENS1_21CollectiveEpilogueFwdINS6_IJSA_NS7_ILi256EEESB_EEES9_SE_SG_Li256ELb1ELb0ELb0ELb0EEENS1_36VarlenDynamicPersistentTileSchedulerILi128ELi96ELi256ELi32ELb0ELb0ELb1ELb0ELb1ELb1EEEEEEEEEvNT_6ParamsE:
        .type           _ZN7cutlass13device_kernelIN5flash11enable_sm90INS1_16FlashAttnFwdSm90INS1_25CollectiveMainloopFwdSm90ILi2EN4cute5tupleIJNS5_1CILi1EEES8_S8_EEENS6_IJNS7_ILi128EEENS7_ILi96EEENS7_ILi64EEEEEELi256ENS_6half_tEfNS_4arch4Sm90ELb0ELb0ELb0ELb1ELb0ELb1ELb0ELb1ELb0ELb0ELb0ELb0EEENS1_21CollectiveEpilogueFwdINS6_IJSA_NS7_ILi256EEESB_EEES9_SE_SG_Li256ELb1ELb0ELb0ELb0EEENS1_36VarlenDynamicPersistentTileSchedulerILi128ELi96ELi256ELi32ELb0ELb0ELb1ELb0ELb1ELb1EEEEEEEEEvNT_6ParamsE,@function
        .size           _ZN7cutlass13device_kernelIN5flash11enable_sm90INS1_16FlashAttnFwdSm90INS1_25CollectiveMainloopFwdSm90ILi2EN4cute5tupleIJNS5_1CILi1EEES8_S8_EEENS6_IJNS7_ILi128EEENS7_ILi96EEENS7_ILi64EEEEEELi256ENS_6half_tEfNS_4arch4Sm90ELb0ELb0ELb0ELb1ELb0ELb1ELb0ELb1ELb0ELb0ELb0ELb0EEENS1_21CollectiveEpilogueFwdINS6_IJSA_NS7_ILi256EEESB_EEES9_SE_SG_Li256ELb1ELb0ELb0ELb0EEENS1_36VarlenDynamicPersistentTileSchedulerILi128ELi96ELi256ELi32ELb0ELb0ELb1ELb0ELb1ELb1EEEEEEEEEvNT_6ParamsE,(.L_x_11961 - _ZN7cutlass13device_kernelIN5flash11enable_sm90INS1_16FlashAttnFwdSm90INS1_25CollectiveMainloopFwdSm90ILi2EN4cute5tupleIJNS5_1CILi1EEES8_S8_EEENS6_IJNS7_ILi128EEENS7_ILi96EEENS7_ILi64EEEEEELi256ENS_6half_tEfNS_4arch4Sm90ELb0ELb0ELb0ELb1ELb0ELb1ELb0ELb1ELb0ELb0ELb0ELb0EEENS1_21CollectiveEpilogueFwdINS6_IJSA_NS7_ILi256EEESB_EEES9_SE_SG_Li256ELb1ELb0ELb0ELb0EEENS1_36VarlenDynamicPersistentTileSchedulerILi128ELi96ELi256ELi32ELb0ELb0ELb1ELb0ELb1ELb1EEEEEEEEEvNT_6ParamsE)
        .other          _ZN7cutlass13device_kernelIN5flash11enable_sm90INS1_16FlashAttnFwdSm90INS1_25CollectiveMainloopFwdSm90ILi2EN4cute5tupleIJNS5_1CILi1EEES8_S8_EEENS6_IJNS7_ILi128EEENS7_ILi96EEENS7_ILi64EEEEEELi256ENS_6half_tEfNS_4arch4Sm90ELb0ELb0ELb0ELb1ELb0ELb1ELb0ELb1ELb0ELb0ELb0ELb0EEENS1_21CollectiveEpilogueFwdINS6_IJSA_NS7_ILi256EEESB_EEES9_SE_SG_Li256ELb1ELb0ELb0ELb0EEENS1_36VarlenDynamicPersistentTileSchedulerILi128ELi96ELi256ELi32ELb0ELb0ELb1ELb0ELb1ELb1EEEEEEEEEvNT_6ParamsE,@"STO_CUDA_ENTRY STV_DEFAULT"
_ZN7cutlass13device_kernelIN5flash11enable_sm90INS1_16FlashAttnFwdSm90INS1_25CollectiveMainloopFwdSm90ILi2EN4cute5tupleIJNS5_1CILi1EEES8_S8_EEENS6_IJNS7_ILi128EEENS7_ILi96EEENS7_ILi64EEEEEELi256ENS_6half_tEfNS_4arch4Sm90ELb0ELb0ELb0ELb1ELb0ELb1ELb0ELb1ELb0ELb0ELb0ELb0EEENS1_21CollectiveEpilogueFwdINS6_IJSA_NS7_ILi256EEESB_EEES9_SE_SG_Li256ELb1ELb0ELb0ELb0EEENS1_36VarlenDynamicPersistentTileSchedulerILi128ELi96ELi256ELi32ELb0ELb0ELb1ELb0ELb1ELb1EEEEEEEEEvNT_6ParamsE:
        /* <DEDUP_REMOVED lines=27> */
.L_x_7636:
[----:B------:R-:W-:Y:S05]  /*01b0*/  BSYNC B0 ;  /* 0x0000000000007941 */ /* 0x000fea0003800000 */
.L_x_7635:
        /* <DEDUP_REMOVED lines=41> */
.L_x_7637:
        /* <DEDUP_REMOVED lines=22> */
.L_x_7638:
        /* <DEDUP_REMOVED lines=18> */
.L_x_7639:
        /* <DEDUP_REMOVED lines=22> */
.L_x_7640:
        /* <DEDUP_REMOVED lines=22> */
.L_x_7641:
        /* <DEDUP_REMOVED lines=8> */
.L_x_7644:
[----:B------:R-:W-:-:S08]  /*0a10*/  NOP ;  /* 0x0000000000007918 */ /* 0x000fd00000000000 */
[----:B------:R-:W0:Y:S02]  /*0a20*/  USETMAXREG.TRY_ALLOC.CTAPOOL UP0, 0xf0 ;  /* 0x000000f0000079c8 */ /* 0x000e240008000600 */
[----:B0-----:R-:W-:-:S13]  /*0a30*/  PLOP3.LUT P0, PT, PT, PT, UP0, 0x80, 0x0 ;  /* 0x000000000000781c */ /* 0x001fda0003f0f008 */
[----:B------:R-:W-:Y:S05]  /*0a40*/  @!P0 BRA `(.L_x_7644) ;  /* 0xfffffffc00f08947 */ /* 0x000fea000383ffff */
[----:B------:R-:W0:Y:S01]  /*0a50*/  S2R R0, SR_TID.X ;  /* 0x0000000000007919 */ /* 0x000e220000002100 */
[----:B------:R-:W1:Y:S01]  /*0a60*/  S2UR UR5, SR_CgaCtaId ;  /* 0x00000000000579c3 */ /* 0x000e620000008800 */
[----:B------:R-:W-:-:S07]  /*0a70*/  UMOV UR4, 0x400 ;  /* 0x0000040000047882 */ /* 0x000fce0000000000 */
[----:B------:R-:W-:Y:S06]  /*0a80*/  BAR.ARV 0x8, 0x120 ;  /* 0x0204800000007b1d */ /* 0x000fec0000002000 */
[----:B-1----:R-:W-:-:S06]  /*0a90*/  ULEA UR4, UR5, UR4, 0x18 ;  /* 0x0000000405047291 */ /* 0x002fcc000f8ec03f */
[----:B------:R-:W-:Y:S01]  /*0aa0*/  IMAD.U32 R18, RZ, RZ, UR4 ;  /* 0x00000004ff127e24 */ /* 0x000fe2000f8e00ff */
[----:B0-----:R-:W-:Y:S01]  /*0ab0*/  SHF.R.U32.HI R0, RZ, 0x7, R0 ;  /* 0x00000007ff007819 */ /* 0x001fe20000011600 */
[----:B------:R-:W-:-:S03]  /*0ac0*/  ULDC UR4, c[0x0][0xc14] ;  /* 0x0003050000047ab9 */ /* 0x000fc60000000800 */
[----:B------:R-:W-:-:S13]  /*0ad0*/  ISETP.NE.AND P0, PT, R0, 0x1, PT ;  /* 0x000000010000780c */ /* 0x000fda0003f05270 */
[----:B------:R-:W-:Y:S08]  /*0ae0*/  @!P0 BAR.ARV 0x9, 0x100 ;  /* 0x0244000000008b1d */ /* 0x000ff00000002000 */
[----:B------:R-:W-:Y:S06]  /*0af0*/  BAR.SYNC.DEFER_BLOCKING 0x5, 0x120 ;  /* 0x0144800000007b1d */ /* 0x000fec0000010000 */
[----:B------:R-:W0:Y:S02]  /*0b00*/  LDS.128 R84, [R18+0x228d0] ;  /* 0x0228d00012547984 */ /* 0x000e240000000c00 */
[----:B------:R-:W-:Y:S06]  /*0b10*/  BAR.ARV 0x4, 0x120 ;  /* 0x0104800000007b1d */ /* 0x000fec0000002000 */
[----:B0-----:R-:W-:-:S13]  /*0b20*/  ISETP.GE.AND P0, PT, R87, UR4, PT ;  /* 0x0000000457007c0c */ /* 0x001fda000bf06270 */
[----:B------:R-:W-:Y:S05]  /*0b30*/  @P0 BRA `(.L_x_7645) ;  /* 0x0000013400e40947 */ /* 0x000fea0003800000 */
[----:B------:R-:W0:Y:S01]  /*0b40*/  S2R R2, SR_TID.X ;  /* 0x0000000000027919 */ /* 0x000e220000002100 */
[----:B------:R-:W-:Y:S01]  /*0b50*/  IMAD.MOV.U32 R212, RZ, RZ, RZ ;  /* 0x000000ffffd47224 */ /* 0x000fe200078e00ff */
[----:B------:R-:W-:Y:S01]  /*0b60*/  CS2R R22, SRZ ;  /* 0x0000000000167805 */ /* 0x000fe2000001ff00 */
[----:B------:R-:W-:Y:S01]  /*0b70*/  IMAD.MOV.U32 R200, RZ, RZ, RZ ;  /* 0x000000ffffc87224 */ /* 0x000fe200078e00ff */
[----:B------:R-:W-:Y:S01]  /*0b80*/  ULOP3.LUT UR44, UR36, 0x1, URZ, 0xfc, !UPT ;  /* 0x00000001242c7892 */ /* 0x000fe2000f8efc3f */
[----:B0-----:R-:W-:-:S05]  /*0b90*/  VIADD R235, R2, 0xffffff80 ;  /* 0xffffff8002eb7836 */ /* 0x001fca0000000000 */
[----:B------:R-:W-:-:S04]  /*0ba0*/  SHF.R.S32.HI R0, RZ, 0x1f, R235 ;  /* 0x0000001fff007819 */ /* 0x000fc800000114eb */
[CC--:B------:R-:W-:Y:S02]  /*0bb0*/  LEA.HI R3, R0.reuse, R235.reuse, RZ, 0x7 ;  /* 0x000000eb00037211 */ /* 0x0c0fe400078f38ff */
[----:B------:R-:W-:Y:S02]  /*0bc0*/  LEA.HI R205, R0, R235, RZ, 0x5 ;  /* 0x000000eb00cd7211 */ /* 0x000fe400078f28ff */
[----:B------:R-:W-:Y:S02]  /*0bd0*/  LOP3.LUT R2, R3, 0xffffff80, RZ, 0xc0, !PT ;  /* 0xffffff8003027812 */ /* 0x000fe400078ec0ff */
[----:B------:R-:W-:Y:S02]  /*0be0*/  SHF.R.S32.HI R230, RZ, 0x7, R3 ;  /* 0x00000007ffe67819 */ /* 0x000fe40000011403 */
[----:B------:R-:W-:Y:S01]  /*0bf0*/  SHF.R.S32.HI R205, RZ, 0x5, R205 ;  /* 0x00000005ffcd7819 */ /* 0x000fe200000114cd */
[----:B------:R-:W-:Y:S01]  /*0c00*/  IMAD.IADD R227, R235, 0x1, -R2 ;  /* 0x00000001ebe37824 */ /* 0x000fe200078e0a02 */
[----:B------:R-:W-:-:S02]  /*0c10*/  LEA.HI R3, R3, R230, RZ, 0x1 ;  /* 0x000000e603037211 */ /* 0x000fc400078f08ff */
[----:B------:R-:W-:Y:S02]  /*0c20*/  LEA.HI R2, R0, R235, RZ, 0x4 ;  /* 0x000000eb00027211 */ /* 0x000fe400078f20ff */
        /* <DEDUP_REMOVED lines=9> */
[----:B------:R-:W-:Y:S02]  /*0cc0*/  LOP3.LUT R9, R5, 0xfffffff8, RZ, 0xc0, !PT ;  /* 0xfffffff805097812 */ /* 0x000fe400078ec0ff */
[----:B------:R-:W-:-:S03]  /*0cd0*/  SHF.R.S32.HI R5, RZ, 0x4, R2 ;  /* 0x00000004ff057819 */ /* 0x000fc60000011402 */
[----:B------:R-:W-:Y:S01]  /*0ce0*/  IMAD.IADD R9, R4, 0x1, -R9 ;  /* 0x0000000104097824 */ /* 0x000fe200078e0a09 */
[C---:B------:R-:W-:Y:S02]  /*0cf0*/  LOP3.LUT R4, R2.reuse, 0x3fffff0, RZ, 0xc0, !PT ;  /* 0x03fffff002047812 */ /* 0x040fe400078ec0ff */
[----:B------:R-:W-:Y:S01]  /*0d00*/  LEA.HI R2, R2, R5, RZ, 0x1 ;  /* 0x0000000502027211 */ /* 0x000fe200078f08ff */
[----:B------:R-:W-:Y:S01]  /*0d10*/  IMAD R6, R6, 0x10, R9 ;  /* 0x0000001006067824 */ /* 0x000fe200078e0209 */
[----:B------:R-:W-:Y:S02]  /*0d20*/  IADD3 R4, R235, -R4, RZ ;  /* 0x80000004eb047210 */ /* 0x000fe40007ffe0ff */
[----:B------:R-:W-:Y:S02]  /*0d30*/  LOP3.LUT R2, R2, 0x1ffffffe, RZ, 0xc0, !PT ;  /* 0x1ffffffe02027812 */ /* 0x000fe400078ec0ff */
[----:B------:R-:W-:Y:S02]  /*0d40*/  LEA R232, R3, R6, 0x6 ;  /* 0x0000000603e87211 */ /* 0x000fe400078e30ff */
[CC--:B------:R-:W-:Y:S01]  /*0d50*/  LEA.HI R3, R0.reuse, R235.reuse, RZ, 0x2 ;  /* 0x000000eb00037211 */ /* 0x0c0fe200078f10ff */
[----:B------:R-:W-:Y:S01]  /*0d60*/  IMAD.IADD R2, R5, 0x1, -R2 ;  /* 0x0000000105027824 */ /* 0x000fe200078e0a02 */
[----:B------:R-:W-:Y:S01]  /*0d70*/  LEA.HI R0, R0, R235, RZ, 0x3 ;  /* 0x000000eb00007211 */ /* 0x000fe200078f18ff */
[----:B------:R-:W-:Y:S01]  /*0d80*/  IMAD R5, R205, 0x10, R4 ;  /* 0x00000010cd057824 */ /* 0x000fe200078e0204 */
[----:B------:R-:W-:-:S02]  /*0d90*/  SHF.R.S32.HI R19, RZ, 0x2, R3 ;  /* 0x00000002ff137819 */ /* 0x000fc40000011403 */
[----:B------:R-:W-:Y:S01]  /*0da0*/  LOP3.LUT R4, R3, 0xfffffffc, RZ, 0xc0, !PT ;  /* 0xfffffffc03047812 */ /* 0x000fe200078ec0ff */
[----:B------:R-:W-:Y:S01]  /*0db0*/  IMAD R5, R5, 0x8, R2 ;  /* 0x0000000805057824 */ /* 0x000fe200078e0202 */
[----:B------:R-:W-:Y:S01]  /*0dc0*/  SHF.R.S32.HI R202, RZ, 0x3, R0 ;  /* 0x00000003ffca7819 */ /* 0x000fe20000011400 */
[----:B------:R-:W-:Y:S01]  /*0dd0*/  VIADD R211, R19, 0x40 ;  /* 0x0000004013d37836 */ /* 0x000fe20000000000 */
[----:B------:R-:W-:Y:S01]  /*0de0*/  IADD3 R219, R235, -R4, RZ ;  /* 0x80000004ebdb7210 */ /* 0x000fe20007ffe0ff */
[----:B------:R-:W-:Y:S01]  /*0df0*/  IMAD.MOV.U32 R2, RZ, RZ, RZ ;  /* 0x000000ffff027224 */ /* 0x000fe200078e00ff */
[----:B------:R-:W-:Y:S01]  /*0e00*/  LOP3.LUT R0, R0, 0x1ffffff8, RZ, 0xc0, !PT ;  /* 0x1ffffff800007812 */ /* 0x000fe200078ec0ff */
[----:B------:R-:W-:Y:S01]  /*0e10*/  IMAD.SHL.U32 R204, R211, 0x40, RZ ;  /* 0x00000040d3cc7824 */ /* 0x000fe200078e00ff */
[----:B------:R-:W-:Y:S01]  /*0e20*/  SHF.R.S32.HI R8, RZ, 0x1f, R211 ;  /* 0x0000001fff087819 */ /* 0x000fe200000114d3 */
[----:B------:R-:W-:Y:S01]  /*0e30*/  IMAD.SHL.U32 R16, R219, 0x8, RZ ;  /* 0x00000008db107824 */ /* 0x000fe200078e00ff */
[----:B------:R-:W-:Y:S01]  /*0e40*/  SHF.R.S32.HI R6, RZ, 0x1f, R3 ;  /* 0x0000001fff067819 */ /* 0x000fe20000011403 */
[----:B------:R-:W-:Y:S01]  /*0e50*/  IMAD.IADD R0, R235, 0x1, -R0 ;  /* 0x00000001eb007824 */ /* 0x000fe200078e0a00 */
[----:B------:R-:W-:Y:S01]  /*0e60*/  LEA.HI R8, R8, R211, RZ, 0x3 ;  /* 0x000000d308087211 */ /* 0x000fe200078f18ff */
[----:B------:R-:W-:Y:S01]  /*0e70*/  IMAD.SHL.U32 R233, R5, 0x8, RZ ;  /* 0x0000000805e97824 */ /* 0x000fe200078e00ff */
[----:B------:R-:W-:Y:S01]  /*0e80*/  LOP3.LUT R204, R204, 0x1c0, RZ, 0xc0, !PT ;  /* 0x000001c0cccc7812 */ /* 0x000fe200078ec0ff */
[----:B------:R-:W-:Y:S01]  /*0e90*/  IMAD.SHL.U32 R201, R0, 0x8, RZ ;  /* 0x0000000800c97824 */ /* 0x000fe200078e00ff */
[----:B------:R-:W-:Y:S01]  /*0ea0*/  LEA.HI R6, R6, R19, RZ, 0x3 ;  /* 0x0000001306067211 */ /* 0x000fe200078f18ff */
[----:B------:R-:W-:Y:S01]  /*0eb0*/  IMAD.SHL.U32 R8, R8, 0x40, RZ ;  /* 0x0000004008087824 */ /* 0x000fe200078e00ff */
[----:B------:R-:W-:-:S02]  /*0ec0*/  SHF.R.U32.HI R234, RZ, 0x3, R204 ;  /* 0x00000003ffea7819 */ /* 0x000fc400000116cc */
[----:B------:R-:W-:Y:S02]  /*0ed0*/  LOP3.LUT R3, R204, 0x38, R16, 0xf8, !PT ;  /* 0x00000038cc037812 */ /* 0x000fe400078ef810 */
[----:B------:R-:W-:Y:S02]  /*0ee0*/  LOP3.LUT R206, R8, 0xfffffe00, RZ, 0xc0, !PT ;  /* 0xfffffe0008ce7812 */ /* 0x000fe400078ec0ff */
[----:B------:R-:W-:Y:S02]  /*0ef0*/  LOP3.LUT R6, R6, 0xfffffff8, RZ, 0xc0, !PT ;  /* 0xfffffff806067812 */ /* 0x000fe400078ec0ff */
[----:B------:R-:W-:Y:S02]  /*0f00*/  LOP3.LUT R3, R206, R3, R234, 0xf6, !PT ;  /* 0x00000003ce037212 */ /* 0x000fe400078ef6ea */
[----:B------:R-:W-:Y:S01]  /*0f10*/  LOP3.LUT R0, R7, 0x7ffffffc, RZ, 0xc0, !PT ;  /* 0x7ffffffc07007812 */ /* 0x000fe200078ec0ff */
[----:B------:R-:W-:Y:S01]  /*0f20*/  IMAD.IADD R220, R19, 0x1, -R6 ;  /* 0x0000000113dc7824 */ /* 0x000fe200078e0a06 */
[----:B------:R-:W-:Y:S01]  /*0f30*/  SHF.R.S32.HI R218, RZ, 0x1f, R19 ;  /* 0x0000001fffda7819 */ /* 0x000fe20000011413 */
[----:B------:R-:W-:Y:S01]  /*0f40*/  IMAD R229, R3, 0x2, R18 ;  /* 0x0000000203e57824 */ /* 0x000fe200078e0212 */
[----:B------:R-:W-:-:S02]  /*0f50*/  SHF.R.S32.HI R17, RZ, 0x1f, R16 ;  /* 0x0000001fff117819 */ /* 0x000fc40000011410 */
[----:B------:R-:W-:-:S07]  /*0f60*/  IADD3 R231, R227, -R0, RZ ;  /* 0x80000000e3e77210 */ /* 0x000fce0007ffe0ff */
.L_x_7778:
[----:B0--3-5:R-:W0:Y:S02]  /*0f70*/  LDC.64 R4, c[0x0][0xc60] ;  /* 0x00031800ff047b82 */ /* 0x029e240000000a00 */
[----:B0-----:R-:W-:-:S05]  /*0f80*/  IMAD.WIDE R4, R87, 0x4, R4 ;  /* 0x0000000457047825 */ /* 0x001fca00078e0204 */
[----:B--2---:R-:W2:Y:S01]  /*0f90*/  LDG.E R210, desc[UR40][R4.64] ;  /* 0x0000002804d27981 */ /* 0x004ea2000c1e1900 */
[----:B------:R-:W-:Y:S05]  /*0fa0*/  YIELD ;  /* 0x0000000000007946 */ /* 0x000fea0003800000 */
[----:B------:R-:W-:Y:S01]  /*0fb0*/  ULDC.64 UR4, c[0x0][0xa28] ;  /* 0x00028a0000047ab9 */ /* 0x000fe20000000a00 */
[----:B------:R-:W-:Y:S01]  /*0fc0*/  ULDC.64 UR8, c[0x0][0xa18] ;  /* 0x0002860000087ab9 */ /* 0x000fe20000000a00 */
[----:B------:R-:W-:Y:S01]  /*0fd0*/  ISETP.NE.U32.AND P1, PT, RZ, UR4, PT ;  /* 0x00000004ff007c0c */ /* 0x000fe2000bf25070 */
[----:B------:R-:W-:Y:S01]  /*0fe0*/  ULDC.64 UR6, c[0x0][0xa08] ;  /* 0x0002820000067ab9 */ /* 0x000fe20000000a00 */
[----:B------:R-:W-:Y:S01]  /*0ff0*/  IMAD.MOV.U32 R3, RZ, RZ, RZ ;  /* 0x000000ffff037224 */ /* 0x000fe200078e00ff */
[----:B------:R-:W-:Y:S01]  /*1000*/  ISETP.NE.U32.AND P0, PT, RZ, UR6, PT ;  /* 0x00000006ff007c0c */ /* 0x000fe2000bf05070 */
[----:B------:R-:W-:Y:S01]  /*1010*/  IMAD.MOV.U32 R27, RZ, RZ, RZ ;  /* 0x000000ffff1b7224 */ /* 0x000fe200078e00ff */
[----:B------:R-:W-:-:S02]  /*1020*/  ISETP.NE.AND.EX P1, PT, RZ, UR5, PT, P1 ;  /* 0x00000005ff007c0c */ /* 0x000fc4000bf25310 */
[----:B------:R-:W-:Y:S02]  /*1030*/  ISETP.NE.AND.EX P0, PT, RZ, UR7, PT, P0 ;  /* 0x00000007ff007c0c */ /* 0x000fe4000bf05300 */
[----:B--2---:R-:W-:Y:S01]  /*1040*/  SHF.R.S32.HI R221, RZ, 0x1f, R210 ;  /* 0x0000001fffdd7819 */ /* 0x004fe200000114d2 */
[----:B------:R-:W-:-:S08]  /*1050*/  IMAD.SHL.U32 R208, R210, 0x4, RZ ;  /* 0x00000004d2d07824 */ /* 0x000fd000078e00ff */
[C---:B----4-:R-:W-:Y:S02]  /*1060*/  @P1 LEA R6, P2, R210.reuse, UR4, 0x2 ;  /* 0x00000004d2061c11 */ /* 0x050fe4000f8410ff */
[C-C-:B------:R-:W-:Y:S02]  /*1070*/  SHF.L.U64.HI R209, R210.reuse, 0x2, R221.reuse ;  /* 0x00000002d2d17819 */ /* 0x140fe400000102dd */
[----:B------:R-:W-:Y:S02]  /*1080*/  @P1 LEA.HI.X R7, R210, UR5, R221, 0x2, P2 ;  /* 0x00000005d2071c11 */ /* 0x000fe400090f14dd */
[----:B------:R-:W-:Y:S01]  /*1090*/  ISETP.NE.U32.AND P2, PT, RZ, UR8, PT ;  /* 0x00000008ff007c0c */ /* 0x000fe2000bf45070 */
[----:B------:R-:W-:Y:S01]  /*10a0*/  ULDC UR4, c[0x0][0x288] ;  /* 0x0000a20000047ab9 */ /* 0x000fe20000000800 */
[----:B------:R-:W-:Y:S01]  /*10b0*/  IADD3 R8, P3, R208, UR6, RZ ;  /* 0x00000006d0087c10 */ /* 0x000fe2000ff7e0ff */
[----:B------:R0:W5:Y:S01]  /*10c0*/  @P1 LDG.E R3, desc[UR40][R6.64] ;  /* 0x0000002806031981 */ /* 0x000162000c1e1900 */
[----:B------:R-:W-:-:S02]  /*10d0*/  ISETP.NE.AND.EX P2, PT, RZ, UR9, PT, P2 ;  /* 0x00000009ff007c0c */ /* 0x000fc4000bf45320 */
[----:B------:R-:W-:Y:S01]  /*10e0*/  MOV R30, UR4 ;  /* 0x00000004001e7c02 */ /* 0x000fe20008000f00 */
[----:B------:R-:W-:Y:S01]  /*10f0*/  ULDC.64 UR4, c[0x0][0x3f8] ;  /* 0x0000fe0000047ab9 */ /* 0x000fe20000000a00 */
[----:B------:R-:W-:-:S05]  /*1100*/  IADD3.X R9, R209, UR7, RZ, P3, !PT ;  /* 0x00000007d1097c10 */ /* 0x000fca0009ffe4ff */
[----:B------:R0:W5:Y:S04]  /*1110*/  @P0 LDG.E R27, desc[UR40][R8.64] ;  /* 0x00000028081b0981 */ /* 0x000168000c1e1900 */
[----:B------:R-:W-:-:S04]  /*1120*/  @P2 IADD3 R4, P1, R208, UR8, RZ ;  /* 0x00000008d0042c10 */ /* 0x000fc8000ff3e0ff */
[----:B------:R-:W-:-:S05]  /*1130*/  @P2 IADD3.X R5, R209, UR9, RZ, P1, !PT ;  /* 0x00000009d1052c10 */ /* 0x000fca0008ffe4ff */
[----:B------:R0:W5:Y:S01]  /*1140*/  @P2 LDG.E R30, desc[UR40][R4.64] ;  /* 0x00000028041e2981 */ /* 0x000162000c1e1900 */
[----:B------:R-:W-:-:S03]  /*1150*/  UISETP.NE.U32.AND UP0, UPT, UR4, URZ, UPT ;  /* 0x0000003f0400728c */ /* 0x000fc6000bf05070 */
[----:B------:R-:W-:Y:S01]  /*1160*/  ULDC UR4, c[0x0][0x404] ;  /* 0x0001010000047ab9 */ /* 0x000fe20000000800 */
[----:B------:R-:W-:-:S03]  /*1170*/  UISETP.NE.AND.EX UP0, UPT, UR5, URZ, UPT, UP0 ;  /* 0x0000003f0500728c */ /* 0x000fc6000bf05300 */
[----:B------:R-:W-:Y:S01]  /*1180*/  ULDC UR5, c[0x0][0x2e0] ;  /* 0x0000b80000057ab9 */ /* 0x000fe20000000800 */
[----:B------:R-:W-:-:S04]  /*1190*/  USEL UR4, UR4, 0x1, UP0 ;  /* 0x0000000104047887 */ /* 0x000fc80008000000 */
[----:B------:R-:W-:-:S03]  /*11a0*/  UIMAD UR4, UR4, UR5, URZ ;  /* 0x00000005040472a4 */ /* 0x000fc6000f8e023f */
[----:B------:R-:W-:Y:S02]  /*11b0*/  ULDC UR5, c[0x0][0x338] ;  /* 0x0000ce0000057ab9 */ /* 0x000fe40000000800 */
[----:B------:R-:W-:Y:S02]  /*11c0*/  IMAD.U32 R62, RZ, RZ, UR5 ;  /* 0x00000005ff3e7e24 */ /* 0x000fe4000f8e00ff */
[----:B------:R-:W-:Y:S02]  /*11d0*/  IMAD.U32 R24, RZ, RZ, UR4 ;  /* 0x00000004ff187e24 */ /* 0x000fe4000f8e00ff */
        /* <DEDUP_REMOVED lines=11> */
.L_x_7646:
[----:B------:R-:W-:Y:S01]  /*1290*/  ULDC.64 UR4, c[0x0][0xa20] ;  /* 0x0002880000047ab9 */ /* 0x000fe20000000a00 */
[----:B------:R-:W-:Y:S01]  /*12a0*/  IMAD.MOV.U32 R213, RZ, RZ, R85 ;  /* 0x000000ffffd57224 */ /* 0x000fe200078e0055 */
[----:B------:R-:W-:Y:S02]  /*12b0*/  ISETP.NE.U32.AND P1, PT, RZ, UR4, PT ;  /* 0x00000004ff007c0c */ /* 0x000fe4000bf25070 */
[----:B------:R-:W-:Y:S02]  /*12c0*/  MOV R207, R86 ;  /* 0x0000005600cf7202 */ /* 0x000fe40000000f00 */
[----:B------:R-:W-:-:S13]  /*12d0*/  ISETP.NE.AND.EX P1, PT, RZ, UR5, PT, P1 ;  /* 0x00000005ff007c0c */ /* 0x000fda000bf25310 */
[----:B------:R-:W-:Y:S05]  /*12e0*/  @!P1 BRA `(.L_x_7647) ;  /* 0x0000000000109947 */ /* 0x000fea0003800000 */
[----:B------:R-:W-:-:S04]  /*12f0*/  IADD3 R4, P0, R208, UR4, RZ ;  /* 0x00000004d0047c10 */ /* 0x000fc8000ff1e0ff */
[----:B------:R-:W-:-:S05]  /*1300*/  IADD3.X R5, R209, UR5, RZ, P0, !PT ;  /* 0x00000005d1057c10 */ /* 0x000fca00087fe4ff */
[----:B------:R0:W5:Y:S01]  /*1310*/  LDG.E R24, desc[UR40][R4.64] ;  /* 0x0000002804187981 */ /* 0x000162000c1e1900 */
[----:B------:R-:W-:Y:S05]  /*1320*/  BRA `(.L_x_7648) ;  /* 0x0000000000107947 */ /* 0x000fea0003800000 */
.L_x_7647:
[----:B------:R-:W-:Y:S05]  /*1330*/  @!P0 BRA `(.L_x_7648) ;  /* 0x00000000000c8947 */ /* 0x000fea0003800000 */
[----:B------:R-:W2:Y:S04]  /*1340*/  LDG.E R5, desc[UR40][R8.64] ;  /* 0x0000002808057981 */ /* 0x000ea8000c1e1900 */
[----:B------:R-:W2:Y:S02]  /*1350*/  LDG.E R24, desc[UR40][R8.64+0x4] ;  /* 0x0000042808187981 */ /* 0x000ea4000c1e1900 */
[----:B--2---:R-:W-:-:S07]  /*1360*/  IMAD.IADD R24, R24, 0x1, -R5 ;  /* 0x0000000118187824 */ /* 0x004fce00078e0a05 */
.L_x_7648:
        /* <DEDUP_REMOVED lines=17> */
[----:B--2---:R-:W-:-:S04]  /*1480*/  @P0 IMAD.IADD R62, R9, 0x1, -R0 ;  /* 0x00000001093e0824 */ /* 0x004fc800078e0a00 */
[----:B------:R-:W-:-:S05]  /*1490*/  IMAD.IADD R176, R3, 0x1, R62 ;  /* 0x0000000103b07824 */ /* 0x000fca00078e023e */
[----:B------:R-:W-:-:S05]  /*14a0*/  IADD3 R0, R176, 0x5f, RZ ;  /* 0x0000005fb0007810 */ /* 0x000fca0007ffe0ff */
[----:B------:R-:W-:-:S05]  /*14b0*/  IMAD.HI R0, R0, 0x2aaaaaab, RZ ;  /* 0x2aaaaaab00007827 */ /* 0x000fca00078e02ff */
[----:B------:R-:W-:-:S04]  /*14c0*/  SHF.R.U32.HI R177, RZ, 0x1f, R0 ;  /* 0x0000001fffb17819 */ /* 0x000fc80000011600 */
[----:B------:R-:W-:-:S05]  /*14d0*/  LEA.HI.SX32 R177, R0, R177, 0x1c ;  /* 0x000000b100b17211 */ /* 0x000fca00078fe2ff */
[----:B------:R-:W-:-:S05]  /*14e0*/  IMAD R3, R177, 0x60, -R3 ;  /* 0x00000060b1037824 */ /* 0x000fca00078e0a03 */
[----:B------:R-:W-:-:S04]  /*14f0*/  VIMNMX R3, R3, R62, PT ;  /* 0x0000003e03037248 */ /* 0x000fc80003fe0100 */
[----:B------:R-:W-:Y:S01]  /*1500*/  ISETP.GT.AND P0, PT, R3, R60, PT ;  /* 0x0000003c0300720c */ /* 0x000fe20003f04270 */
[----:B------:R-:W-:-:S05]  /*1510*/  IMAD.WIDE.U32 R60, R60, -0x55555555, RZ ;  /* 0xaaaaaaab3c3c7825 */ /* 0x000fca00078e00ff */
[----:B------:R-:W-:-:S05]  /*1520*/  SHF.R.U32.HI R60, RZ, 0x6, R61 ;  /* 0x00000006ff3c7819 */ /* 0x000fca000001163d */
[----:B------:R-:W-:Y:S02]  /*1530*/  IMAD.MOV.U32 R59, RZ, RZ, R60 ;  /* 0x000000ffff3b7224 */ /* 0x000fe400078e003c */
[----:B------:R-:W-:-:S04]  /*1540*/  @P0 VIADD R0, R3, 0x5f ;  /* 0x0000005f03000836 */ /* 0x000fc80000000000 */
[----:B------:R-:W-:-:S05]  /*1550*/  @P0 IMAD.HI R0, R0, 0x2aaaaaab, RZ ;  /* 0x2aaaaaab00000827 */ /* 0x000fca00078e02ff */
[----:B------:R-:W-:-:S04]  /*1560*/  @P0 SHF.R.U32.HI R3, RZ, 0x1f, R0 ;  /* 0x0000001fff030819 */ /* 0x000fc80000011600 */
[----:B------:R-:W-:Y:S02]  /*1570*/  @P0 LEA.HI.SX32 R59, R0, R3, 0x1c ;  /* 0x00000003003b0211 */ /* 0x000fe400078fe2ff */
        /* <DEDUP_REMOVED lines=23> */
.L_x_7651:
[----:B------:R-:W-:Y:S05]  /*16f0*/  BSYNC B6 ;  /* 0x0000000000067941 */ /* 0x000fea0003800000 */
.L_x_7650:
        /* <DEDUP_REMOVED lines=20> */
.L_x_7653:
[----:B------:R-:W-:Y:S05]  /*1840*/  BSYNC B6 ;  /* 0x0000000000067941 */ /* 0x000fea0003800000 */
.L_x_7652:
[----:B------:R-:W-:Y:S01]  /*1850*/  ULDC.64 UR4, c[0x0][0x9f8] ;  /* 0x00027e0000047ab9 */ /* 0x000fe20000000a00 */
[----:B------:R-:W0:Y:S01]  /*1860*/  LDC R0, c[0x0][0x428] ;  /* 0x00010a00ff007b82 */ /* 0x000e220000000800 */
[----:B------:R-:W-:Y:S01]  /*1870*/  ISETP.NE.U32.AND P0, PT, RZ, UR4, PT ;  /* 0x00000004ff007c0c */ /* 0x000fe2000bf05070 */
[----:B------:R-:W-:-:S03]  /*1880*/  ULDC.64 UR6, c[0x0][0xa08] ;  /* 0x0002820000067ab9 */ /* 0x000fc60000000a00 */
[----:B------:R-:W-:Y:S01]  /*1890*/  ISETP.NE.AND.EX P0, PT, RZ, UR5, PT, P0 ;  /* 0x00000005ff007c0c */ /* 0x000fe2000bf05300 */
[----:B------:R-:W1:Y:S02]  /*18a0*/  S2R R20, SR_TID.X ;  /* 0x0000000000147919 */ /* 0x000e640000002100 */
[----:B------:R-:W2:Y:S01]  /*18b0*/  LDC.64 R42, c[0x0][0x2f0] ;  /* 0x0000bc00ff2a7b82 */ /* 0x000ea20000000a00 */
[----:B------:R-:W-:Y:S01]  /*18c0*/  IADD3 R56, R27, R24, RZ ;  /* 0x000000181b387210 */ /* 0x000fe20007ffe0ff */
[C---:B------:R-:W-:Y:S02]  /*18d0*/  VIADD R99, R16.reuse, 0x20 ;  /* 0x0000002010637836 */ /* 0x040fe40000000000 */
[C---:B------:R-:W-:Y:S02]  /*18e0*/  VIADD R98, R16.reuse, 0x40 ;  /* 0x0000004010627836 */ /* 0x040fe40000000000 */
[----:B------:R-:W-:Y:S02]  /*18f0*/  VIADD R96, R16, 0x60 ;  /* 0x0000006010607836 */ /* 0x000fe40000000000 */
[----:B------:R-:W3:Y:S02]  /*1900*/  LDC.64 R54, c[0x0][0x3d8] ;  /* 0x0000f600ff367b82 */ /* 0x000ee40000000a00 */
[----:B------:R-:W-:-:S04]  /*1910*/  @P0 IADD3 R4, P1, R208, UR4, RZ ;  /* 0x00000004d0040c10 */ /* 0x000fc8000ff3e0ff */
[----:B------:R-:W-:Y:S01]  /*1920*/  @P0 IADD3.X R5, R209, UR5, RZ, P1, !PT ;  /* 0x00000005d1050c10 */ /* 0x000fe20008ffe4ff */
[----:B------:R-:W-:Y:S01]  /*1930*/  ULDC.64 UR4, c[0x0][0x2f8] ;  /* 0x0000be0000047ab9 */ /* 0x000fe20000000a00 */
[----:B------:R-:W4:Y:S03]  /*1940*/  LDC R27, c[0x0][0x3d4] ;  /* 0x0000f500ff1b7b82 */ /* 0x000f260000000800 */
[----:B------:R1:W4:Y:S01]  /*1950*/  @P0 LDG.E R25, desc[UR40][R4.64] ;  /* 0x0000002804190981 */ /* 0x000322000c1e1900 */
[----:B0-----:R-:W-:Y:S01]  /*1960*/  ISETP.NE.AND P0, PT, R0, 0x1, PT ;  /* 0x000000010000780c */ /* 0x001fe20003f05270 */
[C---:B------:R-:W-:Y:S01]  /*1970*/  VIADD R94, R16.reuse, 0x80 ;  /* 0x00000080105e7836 */ /* 0x040fe20000000000 */
[----:B------:R-:W-:Y:S01]  /*1980*/  SHF.R.S32.HI R33, RZ, 0x1f, R56 ;  /* 0x0000001fff217819 */ /* 0x000fe20000011438 */
[----:B------:R-:W-:Y:S01]  /*1990*/  VIADD R92, R16, 0xa0 ;  /* 0x000000a0105c7836 */ /* 0x000fe20000000000 */
[----:B------:R-:W0:Y:S01]  /*19a0*/  LDC.64 R48, c[0x0][0x3e8] ;  /* 0x0000fa00ff307b82 */ /* 0x000e220000000a00 */
[----:B------:R-:W-:Y:S01]  /*19b0*/  IMAD.SHL.U32 R28, R219, 0x4, RZ ;  /* 0x00000004db1c7824 */ /* 0x000fe200078e00ff */
[----:B--2---:R-:W-:Y:S01]  /*19c0*/  SHF.L.U64.HI R88, R42, 0x6, R43 ;  /* 0x000000062a587819 */ /* 0x004fe2000001022b */
[-C--:B------:R-:W-:Y:S01]  /*19d0*/  IMAD R6, R33, R42.reuse, RZ ;  /* 0x0000002a21067224 */ /* 0x080fe200078e02ff */
[----:B------:R-:W-:Y:S01]  /*19e0*/  SHF.R.S32.HI R81, RZ, 0x1f, R211 ;  /* 0x0000001fff517819 */ /* 0x000fe200000114d3 */
[----:B-1----:R-:W-:Y:S01]  /*19f0*/  IMAD.WIDE.U32 R4, R56, R42, RZ ;  /* 0x0000002a38047225 */ /* 0x002fe200078e00ff */
[----:B------:R-:W-:-:S02]  /*1a00*/  SHF.R.U32.HI R26, RZ, 0x7, R20 ;  /* 0x00000007ff1a7819 */ /* 0x000fc40000011614 */
[----:B------:R-:W-:Y:S01]  /*1a10*/  SHF.R.S32.HI R29, RZ, 0x1f, R28 ;  /* 0x0000001fff1d7819 */ /* 0x000fe2000001141c */
[----:B------:R-:W1:Y:S01]  /*1a20*/  @P0 LDC R3, c[0x0][0x42c] ;  /* 0x00010b00ff030b82 */ /* 0x000e620000000800 */
[----:B------:R-:W-:Y:S01]  /*1a30*/  ISETP.NE.AND P6, PT, R26, 0x1, PT ;  /* 0x000000011a00780c */ /* 0x000fe20003fc5270 */
[----:B------:R-:W-:Y:S01]  /*1a40*/  IMAD.SHL.U32 R87, R220, 0x40, RZ ;  /* 0x00000040dc577824 */ /* 0x000fe200078e00ff */
[----:B---3--:R-:W-:Y:S01]  /*1a50*/  SHF.L.U64.HI R84, R54, 0x6, R55 ;  /* 0x0000000636547819 */ /* 0x008fe20000010237 */
[----:B------:R-:W-:Y:S01]  /*1a60*/  IMAD.MOV.U32 R80, RZ, RZ, 0x20 ;  /* 0x00000020ff507424 */ /* 0x000fe200078e00ff */
[----:B------:R-:W-:Y:S01]  /*1a70*/  IADD3 R79, R26, 0x8, RZ ;  /* 0x000000081a4f7810 */ /* 0x000fe20007ffe0ff */
[----:B------:R-:W-:Y:S01]  /*1a80*/  IMAD.SHL.U32 R83, R54, 0x40, RZ ;  /* 0x0000004036537824 */ /* 0x000fe200078e00ff */
[----:B------:R-:W-:Y:S01]  /*1a90*/  LOP3.LUT R87, R87, 0x1c0, RZ, 0xc0, !PT ;  /* 0x000001c057577812 */ /* 0x000fe200078ec0ff */
[----:B------:R-:W2:Y:S01]  /*1aa0*/  @P0 LDC R7, c[0x0][0x430] ;  /* 0x00010c00ff070b82 */ /* 0x000ea20000000800 */
[----:B----4-:R-:W-:-:S02]  /*1ab0*/  IMAD.SHL.U32 R78, R27, 0x2, RZ ;  /* 0x000000021b4e7824 */ /* 0x010fc400078e00ff */
[----:B------:R-:W-:Y:S01]  /*1ac0*/  SHF.R.U32.HI R82, RZ, 0x3, R87 ;  /* 0x00000003ff527819 */ /* 0x000fe20000011657 */
[----:B0-----:R-:W-:Y:S01]  /*1ad0*/  IMAD.WIDE.U32 R10, R19, R48, R16 ;  /* 0x00000030130a7225 */ /* 0x001fe200078e0010 */
[----:B------:R-:W-:-:S03]  /*1ae0*/  SHF.L.U64.HI R91, R48, 0x6, R49 ;  /* 0x00000006305b7819 */ /* 0x000fc60000010231 */
[----:B------:R-:W-:Y:S02]  /*1af0*/  IMAD R75, R49, 0x60, RZ ;  /* 0x00000060314b7824 */ /* 0x000fe400078e02ff */
[----:B------:R-:W-:Y:S02]  /*1b00*/  IMAD.SHL.U32 R89, R48, 0x40, RZ ;  /* 0x0000004030597824 */ /* 0x000fe400078e00ff */
[----:B-1----:R-:W-:-:S04]  /*1b10*/  @P0 IMAD.HI.U32 R0, R86, R3, RZ ;  /* 0x0000000356000227 */ /* 0x002fc800078e00ff */
[----:B------:R-:W-:Y:S02]  /*1b20*/  IMAD R3, R56, R43, R6 ;  /* 0x0000002b38037224 */ /* 0x000fe400078e0206 */
[----:B------:R-:W-:Y:S01]  /*1b30*/  IMAD R6, R218, R42, RZ ;  /* 0x0000002ada067224 */ /* 0x000fe200078e02ff */
[----:B--2---:R-:W-:Y:S01]  /*1b40*/  @P0 SHF.R.U32.HI R86, RZ, R7, R0 ;  /* 0x00000007ff560219 */ /* 0x004fe20000011600 */
[----:B------:R-:W-:Y:S01]  /*1b50*/  IMAD.IADD R5, R5, 0x1, R3 ;  /* 0x0000000105057824 */ /* 0x000fe200078e0203 */
[----:B------:R-:W-:Y:S01]  /*1b60*/  ISETP.NE.U32.AND P0, PT, RZ, UR6, PT ;  /* 0x00000006ff007c0c */ /* 0x000fe2000bf05070 */
[----:B------:R-:W-:Y:S01]  /*1b70*/  IMAD R6, R19, R43, R6 ;  /* 0x0000002b13067224 */ /* 0x000fe200078e0206 */
[----:B------:R-:W-:Y:S01]  /*1b80*/  SHF.R.S32.HI R7, RZ, 0x1f, R86 ;  /* 0x0000001fff077819 */ /* 0x000fe20000011456 */
[----:B------:R-:W-:Y:S01]  /*1b90*/  IMAD.WIDE.U32 R4, R86, UR4, R4 ;  /* 0x0000000456047c25 */ /* 0x000fe2000f8e0004 */
[----:B------:R-:W-:-:S03]  /*1ba0*/  ISETP.NE.AND.EX P0, PT, RZ, UR7, PT, P0 ;  /* 0x00000007ff007c0c */ /* 0x000fc6000bf05300 */
[----:B------:R-:W-:-:S04]  /*1bb0*/  IMAD R3, R7, UR4, RZ ;  /* 0x0000000407037c24 */ /* 0x000fc8000f8e02ff */
[----:B------:R-:W-:Y:S01]  /*1bc0*/  IMAD R3, R86, UR5, R3 ;  /* 0x0000000556037c24 */ /* 0x000fe2000f8e0203 */
[----:B------:R-:W-:-:S03]  /*1bd0*/  ULDC.64 UR4, c[0x0][0x300] ;  /* 0x0000c00000047ab9 */ /* 0x000fc60000000a00 */
        /* <DEDUP_REMOVED lines=8> */
[----:B------:R-:W-:Y:S05]  /*1c60*/  @!P6 WARPSYNC.ALL ;  /* 0x000000000000e948 */ /* 0x000fea0003800000 */
[----:B------:R-:W-:Y:S01]  /*1c70*/  ULDC UR4, c[0x0][0x310] ;  /* 0x0000c40000047ab9 */ /* 0x000fe20000000800 */
[----:B------:R-:W-:Y:S01]  /*1c80*/  IMAD.IADD R97, R21, 0x1, R97 ;  /* 0x0000000115617824 */ /* 0x000fe200078e0261 */
[----:B------:R-:W-:Y:S01]  /*1c90*/  @!P6 BAR.SYNC.DEFER_BLOCKING 0x9, 0x100 ;  /* 0x024400000000eb1d */ /* 0x000fe20000010000 */
[----:B------:R-:W-:Y:S02]  /*1ca0*/  ISETP.GE.AND P1, PT, R99, UR4, PT ;  /* 0x0000000463007c0c */ /* 0x000fe4000bf26270 */
[----:B------:R-:W-:Y:S01]  /*1cb0*/  IADD3 R95, P0, R20, R4, RZ ;  /* 0x00000004145f7210 */ /* 0x000fe20007f1e0ff */
[----:B------:R-:W-:Y:S01]  /*1cc0*/  VIADD R4, R16, 0xc0 ;  /* 0x000000c010047836 */ /* 0x000fe20000000000 */
[----:B------:R-:W-:Y:S01]  /*1cd0*/  SEL R3, RZ, 0xffffffff, P1 ;  /* 0xffffffffff037807 */ /* 0x000fe20000800000 */
[----:B------:R-:W-:Y:S01]  /*1ce0*/  ULDC.64 UR6, c[0x0][0x320] ;  /* 0x0000c80000067ab9 */ /* 0x000fe20000000a00 */
[----:B------:R-:W-:-:S02]  /*1cf0*/  IADD3.X R93, R97, R5, R6, P0, !PT ;  /* 0x00000005615d7210 */ /* 0x000fc400007fe406 */
[C---:B------:R-:W-:Y:S01]  /*1d00*/  ISETP.GE.AND P0, PT, R16.reuse, UR4, PT ;  /* 0x0000000410007c0c */ /* 0x040fe2000bf06270 */
[----:B------:R-:W-:Y:S01]  /*1d10*/  IMAD.SHL.U32 R5, R3, 0x2, RZ ;  /* 0x0000000203057824 */ /* 0x000fe200078e00ff */
[----:B------:R-:W-:Y:S01]  /*1d20*/  IADD3 R6, R16, 0xe0, RZ ;  /* 0x000000e010067810 */ /* 0x000fe20007ffe0ff */
[----:B------:R-:W-:Y:S01]  /*1d30*/  IMAD R3, R7, UR6, RZ ;  /* 0x0000000607037c24 */ /* 0x000fe2000f8e02ff */
[----:B------:R-:W-:Y:S02]  /*1d40*/  SEL R0, RZ, 0x1, P0 ;  /* 0x00000001ff007807 */ /* 0x000fe40000000000 */
[----:B------:R-:W-:Y:S01]  /*1d50*/  ISETP.GE.AND P0, PT, R98, UR4, PT ;  /* 0x0000000462007c0c */ /* 0x000fe2000bf06270 */
[----:B------:R-:W-:Y:S01]  /*1d60*/  IMAD R7, R86, UR7, R3 ;  /* 0x0000000756077c24 */ /* 0x000fe2000f8e0203 */
[----:B------:R-:W-:Y:S02]  /*1d70*/  ISETP.GE.AND P1, PT, R96, UR4, PT ;  /* 0x0000000460007c0c */ /* 0x000fe4000bf26270 */
[----:B------:R-:W-:-:S02]  /*1d80*/  ISETP.GE.AND P3, PT, R6, UR4, PT ;  /* 0x0000000406007c0c */ /* 0x000fc4000bf66270 */
[----:B------:R-:W-:Y:S02]  /*1d90*/  LOP3.LUT R0, R5, 0x2, R0, 0xe2, !PT ;  /* 0x0000000205007812 */ /* 0x000fe400078ee200 */
[----:B------:R-:W-:Y:S02]  /*1da0*/  SEL R3, RZ, 0x4, P0 ;  /* 0x00000004ff037807 */ /* 0x000fe40000000000 */
[----:B------:R-:W-:Y:S02]  /*1db0*/  SEL R6, RZ, 0x8, P1 ;  /* 0x00000008ff067807 */ /* 0x000fe40000800000 */
[----:B------:R-:W-:Y:S02]  /*1dc0*/  ISETP.GE.AND P0, PT, R94, UR4, PT ;  /* 0x000000045e007c0c */ /* 0x000fe4000bf06270 */
[----:B------:R-:W-:Y:S02]  /*1dd0*/  ISETP.GE.AND P1, PT, R92, UR4, PT ;  /* 0x000000045c007c0c */ /* 0x000fe4000bf26270 */
[----:B------:R-:W-:Y:S01]  /*1de0*/  ISETP.GE.AND P2, PT, R4, UR4, PT ;  /* 0x0000000404007c0c */ /* 0x000fe2000bf46270 */
[----:B------:R-:W-:Y:S01]  /*1df0*/  IMAD.WIDE.U32 R4, R86, UR6, R16 ;  /* 0x0000000656047c25 */ /* 0x000fe2000f8e0010 */
[----:B------:R-:W-:Y:S01]  /*1e00*/  LOP3.LUT R0, R6, R0, R3, 0xfe, !PT ;  /* 0x0000000006007212 */ /* 0x000fe200078efe03 */
[----:B------:R-:W-:Y:S01]  /*1e10*/  ULDC.64 UR4, c[0x0][0x328] ;  /* 0x0000ca0000047ab9 */ /* 0x000fe20000000a00 */
[----:B------:R-:W-:Y:S01]  /*1e20*/  SEL R3, RZ, 0x10, P0 ;  /* 0x00000010ff037807 */ /* 0x000fe20000000000 */
[----:B------:R-:W-:Y:S01]  /*1e30*/  IMAD.SHL.U32 R86, R42, 0x40, RZ ;  /* 0x000000402a567824 */ /* 0x000fe200078e00ff */
[----:B------:R-:W-:-:S02]  /*1e40*/  SEL R6, RZ, 0x20, P1 ;  /* 0x00000020ff067807 */ /* 0x000fc40000800000 */
[----:B------:R-:W-:Y:S01]  /*1e50*/  IADD3 R5, R5, R7, RZ ;  /* 0x0000000705057210 */ /* 0x000fe20007ffe0ff */
[----:B------:R-:W-:Y:S01]  /*1e60*/  IMAD R7, R8, UR4, RZ ;  /* 0x0000000408077c24 */ /* 0x000fe2000f8e02ff */
[----:B------:R-:W-:Y:S01]  /*1e70*/  LOP3.LUT R3, R6, R0, R3, 0xfe, !PT ;  /* 0x0000000006037212 */ /* 0x000fe200078efe03 */
[----:B------:R-:W-:Y:S01]  /*1e80*/  IMAD.WIDE.U32 R8, R19, R54, R16 ;  /* 0x0000003613087225 */ /* 0x000fe200078e0010 */
[----:B------:R-:W-:Y:S02]  /*1e90*/  SEL R0, RZ, 0x40, P2 ;  /* 0x00000040ff007807 */ /* 0x000fe40001000000 */
[----:B------:R-:W-:Y:S01]  /*1ea0*/  ISETP.GE.AND P0, PT, R16, R27, PT ;  /* 0x0000001b1000720c */ /* 0x000fe20003f06270 */
[----:B------:R-:W-:Y:S01]  /*1eb0*/  IMAD R63, R41, UR5, R7 ;  /* 0x00000005293f7c24 */ /* 0x000fe2000f8e0207 */
[----:B------:R-:W-:Y:S01]  /*1ec0*/  LOP3.LUT R0, R3, R0, RZ, 0xfc, !PT ;  /* 0x0000000003007212 */ /* 0x000fe200078efcff */
[----:B------:R-:W-:Y:S01]  /*1ed0*/  IMAD.WIDE.U32 R40, R41, UR4, R4 ;  /* 0x0000000429287c25 */ /* 0x000fe2000f8e0004 */
[----:B------:R-:W-:Y:S01]  /*1ee0*/  SEL R3, R27, RZ, P0 ;  /* 0x000000ff1b037207 */ /* 0x000fe20000000000 */
[----:B------:R-:W-:Y:S01]  /*1ef0*/  ULDC UR4, c[0x0][0x2e4] ;  /* 0x0000b90000047ab9 */ /* 0x000fe20000000800 */
[----:B------:R-:W-:Y:S01]  /*1f00*/  LOP3.LUT P1, RZ, R220, 0x4, RZ, 0xc0, !PT ;  /* 0x00000004dcff7812 */ /* 0x000fe2000782c0ff */
[----:B------:R-:W-:Y:S01]  /*1f10*/  IMAD R4, R218, R54, RZ ;  /* 0x00000036da047224 */ /* 0x000fe200078e02ff */
[C---:B------:R-:W-:Y:S01]  /*1f20*/  IADD3 R56, P2, R19.reuse, R56, RZ ;  /* 0x0000003813387210 */ /* 0x040fe20007f5e0ff */
[----:B------:R-:W-:Y:S01]  /*1f30*/  IMAD.IADD R3, R16, 0x1, R3 ;  /* 0x0000000110037824 */ /* 0x000fe200078e0203 */
[----:B------:R-:W-:Y:S01]  /*1f40*/  SEL R80, R80, 0xffffffe0, !P1 ;  /* 0xffffffe050507807 */ /* 0x000fe20004800000 */
[C---:B------:R-:W-:Y:S01]  /*1f50*/  IMAD R13, R19.reuse, R55, R4 ;  /* 0x00000037130d7224 */ /* 0x040fe200078e0204 */
[----:B------:R-:W-:Y:S01]  /*1f60*/  ISETP.GE.AND P1, PT, R16, UR4, PT ;  /* 0x0000000410007c0c */ /* 0x000fe2000bf26270 */
[----:B------:R-:W-:Y:S01]  /*1f70*/  IMAD.WIDE.U32 R4, R19, R54, R28 ;  /* 0x0000003613047225 */ /* 0x000fe200078e001c */
[----:B------:R-:W-:-:S03]  /*1f80*/  SHF.R.S32.HI R12, RZ, 0x1f, R3 ;  /* 0x0000001fff0c7819 */ /* 0x000fc60000011403 */
[----:B------:R-:W-:Y:S01]  /*1f90*/  IMAD.IADD R9, R13, 0x1, R9 ;  /* 0x000000010d097824 */ /* 0x000fe200078e0209 */
[----:B------:R-:W-:Y:S01]  /*1fa0*/  IADD3 R5, R5, R13, RZ ;  /* 0x0000000d05057210 */ /* 0x000fe20007ffe0ff */
[----:B------:R-:W-:Y:S01]  /*1fb0*/  IMAD R6, R218, R48, RZ ;  /* 0x00000030da067224 */ /* 0x000fe200078e02ff */
[----:B-----5:R-:W-:Y:S01]  /*1fc0*/  SHF.R.S32.HI R13, RZ, 0x1f, R31 ;  /* 0x0000001fff0d7819 */ /* 0x020fe2000001141f */
[----:B------:R-:W-:Y:S01]  /*1fd0*/  IMAD.WIDE.U32 R50, R31, R54, R8 ;  /* 0x000000361f327225 */ /* 0x000fe200078e0008 */
[----:B------:R-:W-:Y:S02]  /*1fe0*/  LEA.HI R12, R12, R3, RZ, 0x3 ;  /* 0x000000030c0c7211 */ /* 0x000fe400078f18ff */
[----:B------:R-:W-:Y:S01]  /*1ff0*/  LOP3.LUT R3, R87, 0x18, R16, 0xf8, !PT ;  /* 0x0000001857037812 */ /* 0x000fe200078ef810 */
[C---:B------:R-:W-:Y:S01]  /*2000*/  IMAD R15, R19.reuse, R49, R6 ;  /* 0x00000031130f7224 */ /* 0x040fe200078e0206 */
[----:B------:R-:W-:Y:S01]  /*2010*/  LOP3.LUT R69, R12, 0xfffffff8, RZ, 0xc0, !PT ;  /* 0xfffffff80c457812 */ /* 0x000fe200078ec0ff */
[----:B------:R-:W-:Y:S01]  /*2020*/  IMAD.WIDE.U32 R6, R19, R48, R28 ;  /* 0x0000003013067225 */ /* 0x000fe200078e001c */
[----:B------:R-:W-:-:S02]  /*2030*/  SHF.R.S32.HI R70, RZ, 0x3, R12 ;  /* 0x00000003ff467819 */ /* 0x000fc4000001140c */
[----:B------:R-:W-:Y:S01]  /*2040*/  SHF.R.S32.HI R64, RZ, 0x1f, R69 ;  /* 0x0000001fff407819 */ /* 0x000fe20000011445 */
[----:B------:R-:W-:Y:S02]  /*2050*/  IMAD R14, R13, R48, RZ ;  /* 0x000000300d0e7224 */ /* 0x000fe400078e02ff */
[----:B------:R-:W-:Y:S01]  /*2060*/  IMAD.WIDE.U32 R52, R31, R54, R4 ;  /* 0x000000361f347225 */ /* 0x000fe200078e0004 */
[----:B------:R-:W-:Y:S02]  /*2070*/  LOP3.LUT R4, R3, R82, RZ, 0x3c, !PT ;  /* 0x0000005203047212 */ /* 0x000fe400078e3cff */
[--C-:B------:R-:W-:Y:S01]  /*2080*/  LOP3.LUT R3, R87, 0x38, R12.reuse, 0xf8, !PT ;  /* 0x0000003857037812 */ /* 0x100fe200078ef80c */
[----:B------:R-:W-:Y:S01]  /*2090*/  IMAD.IADD R11, R15, 0x1, R11 ;  /* 0x000000010f0b7824 */ /* 0x000fe200078e020b */
[----:B------:R-:W-:Y:S01]  /*20a0*/  LOP3.LUT R5, R204, 0x38, R12, 0xf8, !PT ;  /* 0x00000038cc057812 */ /* 0x000fe200078ef80c */
[----:B------:R-:W-:Y:S02]  /*20b0*/  IMAD.IADD R7, R7, 0x1, R15 ;  /* 0x0000000107077824 */ /* 0x000fe400078e020f */
[----:B------:R-:W-:Y:S01]  /*20c0*/  IMAD R25, R31, R49, R14 ;  /* 0x000000311f197224 */ /* 0x000fe200078e020e */
[----:B------:R-:W-:Y:S01]  /*20d0*/  LOP3.LUT R5, R5, R234, RZ, 0x3c, !PT ;  /* 0x000000ea05057212 */ /* 0x000fe200078e3cff */
[----:B------:R-:W-:-:S02]  /*20e0*/  IMAD R14, R13, R54, RZ ;  /* 0x000000360d0e7224 */ /* 0x000fc400078e02ff */
[----:B------:R-:W-:-:S04]  /*20f0*/  IMAD.WIDE.U32 R44, R31, R48, R10 ;  /* 0x000000301f2c7225 */ /* 0x000fc800078e000a */
[----:B------:R-:W-:-:S04]  /*2100*/  IMAD.WIDE.U32 R46, R31, R48, R6 ;  /* 0x000000301f2e7225 */ /* 0x000fc800078e0006 */
[----:B------:R-:W-:Y:S01]  /*2110*/  IMAD R77, R205, 0x200, R4 ;  /* 0x00000200cd4d7824 */ /* 0x000fe200078e0204 */
[----:B------:R-:W-:Y:S01]  /*2120*/  LOP3.LUT R4, R3, R82, RZ, 0x3c, !PT ;  /* 0x0000005203047212 */ /* 0x000fe200078e3cff */
[----:B------:R-:W-:Y:S01]  /*2130*/  IMAD R7, R31, R55, R14 ;  /* 0x000000371f077224 */ /* 0x000fe200078e020e */
[----:B------:R-:W-:Y:S01]  /*2140*/  SEL R3, RZ, 0xffffff80, P3 ;  /* 0xffffff80ff037807 */ /* 0x000fe20001800000 */
[----:B------:R-:W-:Y:S01]  /*2150*/  IMAD R11, R55, 0x60, RZ ;  /* 0x00000060370b7824 */ /* 0x000fe200078e02ff */
[----:B------:R-:W-:Y:S01]  /*2160*/  LEA R67, R205, R4, 0x9 ;  /* 0x00000004cd437211 */ /* 0x000fe200078e48ff */
[----:B------:R-:W-:Y:S01]  /*2170*/  IMAD R15, R43, 0x60, RZ ;  /* 0x000000602b0f7824 */ /* 0x000fe200078e02ff */
[----:B------:R-:W-:Y:S01]  /*2180*/  LOP3.LUT R3, R0, 0x80, R3, 0xc8, !PT ;  /* 0x0000008000037812 */ /* 0x000fe200078ec803 */
[----:B------:R-:W-:Y:S01]  /*2190*/  IMAD.WIDE.U32 R54, R54, 0x60, RZ ;  /* 0x0000006036367825 */ /* 0x000fe200078e00ff */
[----:B------:R-:W-:-:S03]  /*21a0*/  LOP3.LUT R0, R0, 0x40, RZ, 0xc0, !PT ;  /* 0x0000004000007812 */ /* 0x000fc600078ec0ff */
[----:B------:R-:W-:Y:S01]  /*21b0*/  IMAD.WIDE.U32 R42, R42, 0x60, RZ ;  /* 0x000000602a2a7825 */ /* 0x000fe200078e00ff */
[----:B------:R-:W-:-:S03]  /*21c0*/  IADD3 R74, R55, R11, RZ ;  /* 0x0000000b374a7210 */ /* 0x000fc60007ffe0ff */
[----:B------:R-:W-:-:S04]  /*21d0*/  IMAD.WIDE.U32 R48, R48, 0x60, RZ ;  /* 0x0000006030307825 */ /* 0x000fc800078e00ff */
[----:B------:R-:W-:Y:S01]  /*21e0*/  IMAD.X R57, R218, 0x1, R33, P2 ;  /* 0x00000001da397824 */ /* 0x000fe200010e0621 */
[----:B------:R-:W-:Y:S01]  /*21f0*/  ISETP.GE.AND P2, PT, R99, UR4, PT ;  /* 0x0000000463007c0c */ /* 0x000fe2000bf46270 */
[----:B------:R-:W-:Y:S02]  /*2200*/  IMAD.IADD R76, R43, 0x1, R15 ;  /* 0x000000012b4c7824 */ /* 0x000fe400078e020f */
[----:B------:R-:W-:Y:S02]  /*2210*/  IMAD.IADD R75, R49, 0x1, R75 ;  /* 0x00000001314b7824 */ /* 0x000fe400078e024b */
[----:B------:R-:W-:Y:S02]  /*2220*/  IMAD.IADD R73, R80, 0x1, R77 ;  /* 0x0000000150497824 */ /* 0x000fe400078e024d */
[----:B------:R-:W-:Y:S02]  /*2230*/  IMAD.IADD R72, R25, 0x1, R45 ;  /* 0x0000000119487824 */ /* 0x000fe400078e022d */
[----:B------:R-:W-:-:S02]  /*2240*/  IMAD.IADD R71, R7, 0x1, R51 ;  /* 0x0000000107477824 */ /* 0x000fc400078e0233 */
[----:B------:R-:W-:Y:S02]  /*2250*/  IMAD.IADD R68, R47, 0x1, R25 ;  /* 0x000000012f447824 */ /* 0x000fe400078e0219 */
[----:B------:R-:W-:Y:S02]  /*2260*/  IMAD.IADD R66, R53, 0x1, R7 ;  /* 0x0000000135427824 */ /* 0x000fe400078e0207 */
[----:B------:R-:W-:Y:S02]  /*2270*/  IMAD.IADD R65, R206, 0x1, R5 ;  /* 0x00000001ce417824 */ /* 0x000fe400078e0205 */
[----:B------:R-:W-:-:S07]  /*2280*/  IMAD.IADD R63, R41, 0x1, R63 ;  /* 0x00000001293f7824 */ /* 0x000fce00078e023f */
.L_x_7701:
[----:B------:R-:W0:Y:S01]  /*2290*/  LDC.64 R102, c[0x0][0x2d8] ;  /* 0x0000b600ff667b82 */ /* 0x000e220000000a00 */
[----:B------:R-:W-:Y:S01]  /*22a0*/  VIADD R59, R59, 0xffffffff ;  /* 0xffffffff3b3b7836 */ /* 0x000fe20000000000 */
[----:B------:R-:W-:Y:S05]  /*22b0*/  YIELD ;  /* 0x0000000000007946 */ /* 0x000fea0003800000 */
[----:B------:R-:W-:Y:S01]  /*22c0*/  SHF.R.S32.HI R11, RZ, 0x1f, R59 ;  /* 0x0000001fff0b7819 */ /* 0x000fe2000001143b */
[----:B------:R-:W1:Y:S01]  /*22d0*/  LDC R105, c[0x0][0x3d4] ;  /* 0x0000f500ff697b82 */ /* 0x000e620000000800 */
[-C--:B------:R-:W-:Y:S01]  /*22e0*/  IMAD R5, R76, R59.reuse, RZ ;  /* 0x0000003b4c057224 */ /* 0x080fe200078e02ff */
[----:B------:R-:W-:Y:S01]  /*22f0*/  BSSY B0, `(.L_x_7654) ;  /* 0x00002a3000007945 */ /* 0x000fe20003800000 */
[----:B------:R-:W-:-:S04]  /*2300*/  IMAD.WIDE.U32 R108, R42, R59, RZ ;  /* 0x0000003b2a6c7225 */ /* 0x000fc800078e00ff */
[----:B------:R-:W-:Y:S01]  /*2310*/  IMAD R5, R11, R42, R5 ;  /* 0x0000002a0b057224 */ /* 0x000fe200078e0205 */
[CC--:B------:R-:W-:Y:S01]  /*2320*/  IADD3 R4, P3, P4, R95.reuse, R108.reuse, R86 ;  /* 0x0000006c5f047210 */ /* 0x0c0fe20007c7e056 */
[----:B------:R-:W-:Y:S01]  /*2330*/  IMAD R107, R2, 0x1800, R77 ;  /* 0x00001800026b7824 */ /* 0x000fe200078e024d */
[----:B------:R-:W-:Y:S01]  /*2340*/  IADD3 R6, P5, R95, R108, RZ ;  /* 0x0000006c5f067210 */ /* 0x000fe20007fbe0ff */
[----:B------:R-:W-:-:S03]  /*2350*/  IMAD.IADD R38, R109, 0x1, R5 ;  /* 0x000000016d267824 */ /* 0x000fc600078e0205 */
[----:B------:R-:W-:Y:S01]  /*2360*/  LEA R107, R107, R58, 0x1 ;  /* 0x0000003a6b6b7211 */ /* 0x000fe200078e08ff */
[----:B------:R-:W-:Y:S01]  /*2370*/  IMAD.X R7, R38, 0x1, R93, P5 ;  /* 0x0000000126077824 */ /* 0x000fe200028e065d */
[----:B------:R-:W-:Y:S02]  /*2380*/  IADD3.X R5, R93, R38, R88, P3, P4 ;  /* 0x000000265d057210 */ /* 0x000fe40001fe8458 */
[-C--:B0-----:R-:W-:Y:S02]  /*2390*/  LEA R12, P3, R4, R102.reuse, 0x1 ;  /* 0x00000066040c7211 */ /* 0x081fe400078608ff */
[----:B------:R-:W-:Y:S02]  /*23a0*/  LEA R14, P5, R6, R102, 0x1 ;  /* 0x00000066060e7211 */ /* 0x000fe400078a08ff */
[----:B------:R-:W-:Y:S01]  /*23b0*/  LEA.HI.X R13, R4, R103, R5, 0x1, P3 ;  /* 0x00000067040d7211 */ /* 0x000fe200018f0c05 */
[----:B------:R-:W-:Y:S01]  /*23c0*/  IMAD R5, R2, 0x1800, R73 ;  /* 0x0000180002057824 */ /* 0x000fe200078e0249 */
[----:B-1----:R-:W-:-:S02]  /*23d0*/  ISETP.GE.AND P3, PT, R105, 0x1, PT ;  /* 0x000000016900780c */ /* 0x002fc40003f66270 */
[----:B------:R-:W-:Y:S01]  /*23e0*/  ISETP.GT.AND P4, PT, R59, R60, PT ;  /* 0x0000003c3b00720c */ /* 0x000fe20003f84270 */
[----:B------:R-:W-:Y:S01]  /*23f0*/  IMAD R106, R5, 0x2, R58 ;  /* 0x00000002056a7824 */ /* 0x000fe200078e023a */
[----:B------:R-:W-:Y:S02]  /*2400*/  LEA.HI.X R15, R6, R103, R7, 0x1, P5 ;  /* 0x00000067060f7211 */ /* 0x000fe400028f0c07 */
[----:B------:R-:W-:-:S07]  /*2410*/  P2R R100, PR, RZ, 0x10 ;  /* 0x00000010ff647803 */ /* 0x000fce0000000000 */
[----:B--234-:R-:W-:Y:S05]  /*2420*/  @!P3 BRA `(.L_x_7655) ;  /* 0x0000002400d4b947 */ /* 0x01cfea0003800000 */
        /* <DEDUP_REMOVED lines=19> */
[----:B------:R-:W-:-:S03]  /*2560*/  CS2R R38, SRZ ;  /* 0x0000000000267805 */ /* 0x000fc6000001ff00 */
[----:B------:R-:W-:Y:S05]  /*2570*/  @P4 BRA `(.L_x_7658) ;  /* 0x0000000000544947 */ /* 0x000fea0003800000 */
[----:B------:R-:W-:Y:S01]  /*2580*/  IADD3 R9, P3, R52, R6, RZ ;  /* 0x0000000634097210 */ /* 0x000fe20007f7e0ff */
[----:B------:R-:W-:Y:S01]  /*2590*/  ULDC.64 UR4, c[0x0][0x3c8] ;  /* 0x0000f20000047ab9 */ /* 0x000fe20000000a00 */
[----:B------:R-:W-:Y:S02]  /*25a0*/  CS2R R36, SRZ ;  /* 0x0000000000247805 */ /* 0x000fe4000001ff00 */
[----:B------:R-:W-:Y:S01]  /*25b0*/  CS2R R38, SRZ ;  /* 0x0000000000267805 */ /* 0x000fe2000001ff00 */
[----:B------:R-:W-:Y:S01]  /*25c0*/  IMAD.X R24, R101, 0x1, R66, P3 ;  /* 0x0000000165187824 */ /* 0x000fe200018e0642 */
[----:B------:R-:W-:-:S04]  /*25d0*/  LEA R8, P3, R9, UR4, 0x1 ;  /* 0x0000000409087c11 */ /* 0x000fc8000f8608ff */
[----:B------:R-:W-:Y:S01]  /*25e0*/  LEA.HI.X R9, R9, UR5, R24, 0x1, P3 ;  /* 0x0000000509097c11 */ /* 0x000fe200098f0c18 */
[----:B------:R-:W-:Y:S01]  /*25f0*/  ULDC.64 UR4, c[0x0][0x3e0] ;  /* 0x0000f80000047ab9 */ /* 0x000fe20000000a00 */
[----:B------:R-:W-:-:S05]  /*2600*/  IADD3 R25, P3, R46, R4, RZ ;  /* 0x000000042e197210 */ /* 0x000fca0007f7e0ff */
[----:B------:R-:W-:Y:S01]  /*2610*/  IMAD.X R26, R111, 0x1, R68, P3 ;  /* 0x000000016f1a7824 */ /* 0x000fe200018e0644 */
[----:B------:R-:W-:-:S04]  /*2620*/  LEA R24, P3, R25, UR4, 0x1 ;  /* 0x0000000419187c11 */ /* 0x000fc8000f8608ff */
[----:B------:R-:W-:Y:S02]  /*2630*/  LEA.HI.X R25, R25, UR5, R26, 0x1, P3 ;  /* 0x0000000519197c11 */ /* 0x000fe400098f0c1a */
[C---:B------:R-:W-:Y:S02]  /*2640*/  ISETP.GE.AND P3, PT, R28.reuse, R105, PT ;  /* 0x000000691c00720c */ /* 0x040fe40003f66270 */
        /* <DEDUP_REMOVED lines=8> */
.L_x_7658:
[----:B------:R-:W-:Y:S05]  /*26d0*/  BSYNC B1 ;  /* 0x0000000000017941 */ /* 0x000fea0003800000 */
.L_x_7657:
[----:B------:R-:W-:Y:S01]  /*26e0*/  ISETP.GE.AND P5, PT, R211, R104, PT ;  /* 0x00000068d300720c */ /* 0x000fe20003fa6270 */
[----:B------:R-:W-:Y:S01]  /*26f0*/  BSSY B1, `(.L_x_7659) ;  /* 0x000001c000017945 */ /* 0x000fe20003800000 */
[----:B------:R-:W-:Y:S02]  /*2700*/  CS2R R26, SRZ ;  /* 0x00000000001a7805 */ /* 0x000fe4000001ff00 */
[----:B0-----:R-:W-:Y:S01]  /*2710*/  CS2R R8, SRZ ;  /* 0x0000000000087805 */ /* 0x001fe2000001ff00 */
[----:B-----5:R-:W-:Y:S01]  /*2720*/  IMAD.MOV.U32 R102, RZ, RZ, R34 ;  /* 0x000000ffff667224 */ /* 0x020fe200078e0022 */
[----:B------:R-:W-:Y:S01]  /*2730*/  CS2R R24, SRZ ;  /* 0x0000000000187805 */ /* 0x000fe2000001ff00 */
[----:B------:R-:W-:-:S06]  /*2740*/  IMAD.MOV.U32 R103, RZ, RZ, R35 ;  /* 0x000000ffff677224 */ /* 0x000fcc00078e0023 */
[----:B------:R-:W-:Y:S05]  /*2750*/  @P5 BRA `(.L_x_7660) ;  /* 0x0000000000545947 */ /* 0x000fea0003800000 */
[----:B------:R-:W-:Y:S01]  /*2760*/  IADD3 R6, P3, P6, R52, R6, R83 ;  /* 0x0000000634067210 */ /* 0x000fe20007e7e053 */
[----:B------:R-:W-:Y:S01]  /*2770*/  ULDC.64 UR4, c[0x0][0x3c8] ;  /* 0x0000f20000047ab9 */ /* 0x000fe20000000a00 */
[----:B------:R-:W-:Y:S02]  /*2780*/  CS2R R26, SRZ ;  /* 0x00000000001a7805 */ /* 0x000fe4000001ff00 */
[----:B------:R-:W-:Y:S02]  /*2790*/  CS2R R24, SRZ ;  /* 0x0000000000187805 */ /* 0x000fe4000001ff00 */
[----:B------:R-:W-:Y:S02]  /*27a0*/  IADD3.X R5, R66, R101, R84, P3, P6 ;  /* 0x0000006542057210 */ /* 0x000fe40001fec454 */
[----:B------:R-:W-:-:S04]  /*27b0*/  IADD3 R7, P3, P6, R46, R4, R89 ;  /* 0x000000042e077210 */ /* 0x000fc80007e7e059 */
[----:B------:R-:W-:Y:S02]  /*27c0*/  IADD3.X R8, R68, R111, R91, P3, P6 ;  /* 0x0000006f44087210 */ /* 0x000fe40001fec45b */
[----:B------:R-:W-:-:S04]  /*27d0*/  LEA R4, P3, R6, UR4, 0x1 ;  /* 0x0000000406047c11 */ /* 0x000fc8000f8608ff */
[----:B------:R-:W-:Y:S01]  /*27e0*/  LEA.HI.X R5, R6, UR5, R5, 0x1, P3 ;  /* 0x0000000506057c11 */ /* 0x000fe200098f0c05 */
[----:B------:R-:W-:Y:S02]  /*27f0*/  ULDC.64 UR4, c[0x0][0x3e0] ;  /* 0x0000f80000047ab9 */ /* 0x000fe40000000a00 */
[----:B------:R-:W-:-:S04]  /*2800*/  LEA R6, P3, R7, UR4, 0x1 ;  /* 0x0000000407067c11 */ /* 0x000fc8000f8608ff */
[----:B------:R-:W-:Y:S02]  /*2810*/  LEA.HI.X R7, R7, UR5, R8, 0x1, P3 ;  /* 0x0000000507077c11 */ /* 0x000fe400098f0c08 */
[C---:B------:R-:W-:Y:S01]  /*2820*/  ISETP.GE.AND P3, PT, R28.reuse, R105, PT ;  /* 0x000000691c00720c */ /* 0x040fe20003f66270 */
        /* <DEDUP_REMOVED lines=8> */
.L_x_7660:
[----:B------:R-:W-:Y:S05]  /*28b0*/  BSYNC B1 ;  /* 0x0000000000017941 */ /* 0x000fea0003800000 */
.L_x_7659:
[----:B0-----:R-:W-:Y:S01]  /*28c0*/  IMAD.MOV.U32 R4, RZ, RZ, R36 ;  /* 0x000000ffff047224 */ /* 0x001fe200078e0024 */
[----:B------:R-:W-:Y:S01]  /*28d0*/  UISETP.NE.AND UP0, UPT, UR44, 0x3, UPT ;  /* 0x000000032c00788c */ /* 0x000fe2000bf05270 */
[----:B------:R-:W-:Y:S01]  /*28e0*/  IMAD.MOV.U32 R5, RZ, RZ, R37 ;  /* 0x000000ffff057224 */ /* 0x000fe200078e0025 */
[----:B------:R-:W-:Y:S01]  /*28f0*/  PRMT R118, R102, 0x5410, R103 ;  /* 0x0000541066767816 */ /* 0x000fe20000000067 */
[----:B------:R-:W-:Y:S02]  /*2900*/  IMAD.MOV.U32 R6, RZ, RZ, R38 ;  /* 0x000000ffff067224 */ /* 0x000fe400078e0026 */
[----:B------:R-:W-:Y:S01]  /*2910*/  IMAD.MOV.U32 R7, RZ, RZ, R39 ;  /* 0x000000ffff077224 */ /* 0x000fe200078e0027 */
[----:B------:R-:W-:Y:S01]  /*2920*/  PRMT R115, R4, 0x5410, R5 ;  /* 0x0000541004737816 */ /* 0x000fe20000000005 */
[----:B------:R-:W-:Y:S01]  /*2930*/  IMAD.MOV.U32 R5, RZ, RZ, R33 ;  /* 0x000000ffff057224 */ /* 0x000fe200078e0021 */
[----:B------:R-:W-:Y:S02]  /*2940*/  MOV R4, R32 ;  /* 0x0000002000047202 */ /* 0x000fe40000000f00 */
[----:B------:R-:W-:-:S02]  /*2950*/  PLOP3.LUT P3, PT, PT, PT, UP0, 0x80, 0x0 ;  /* 0x000000000000781c */ /* 0x000fc40003f6f008 */
        /* <DEDUP_REMOVED lines=14> */
[----:B------:R-:W-:-:S02]  /*2a40*/  PRMT R109, R6, 0x7610, R109 ;  /* 0x00007610066d7816 */ /* 0x000fc4000000006d */
[----:B------:R-:W-:Y:S01]  /*2a50*/  PRMT R108, R108, 0x5410, R7 ;  /* 0x000054106c6c7816 */ /* 0x000fe20000000007 */
[----:B------:R-:W-:Y:S06]  /*2a60*/  @!P3 BRA `(.L_x_7661) ;  /* 0x000000000004b947 */ /* 0x000fec0003800000 */
[----:B------:R-:W-:Y:S01]  /*2a70*/  BPT.TRAP 0x1 ;  /* 0x000000040000795c */ /* 0x000fe20000300000 */
.L_x_7661:
[----:B------:R-:W-:Y:S01]  /*2a80*/  LEA R90, R2, R18, 0x3 ;  /* 0x00000012025a7211 */ /* 0x000fe200078e18ff */
[----:B------:R-:W-:Y:S01]  /*2a90*/  BSSY B1, `(.L_x_7662) ;  /* 0x0000004000017945 */ /* 0x000fe20003800000 */
[----:B------:R-:W-:-:S04]  /*2aa0*/  SHF.L.U32 R101, R23, 0x1f, RZ ;  /* 0x0000001f17657819 */ /* 0x000fc800000006ff */
[----:B------:R-:W0:Y:S02]  /*2ab0*/  SYNCS.PHASECHK.TRANS64.TRYWAIT P6, [R90+URZ+0x22890], R101 ;  /* 0x022890655a0075a7 */ /* 0x000e2400080c017f */
[----:B0-----:R-:W-:Y:S05]  /*2ac0*/  @!P6 BRA `(.L_x_7663) ;  /* 0x000001180008e947 */ /* 0x001fea0003800000 */
.L_x_7879:
[----:B------:R-:W-:Y:S05]  /*2ad0*/  BSYNC B1 ;  /* 0x0000000000017941 */ /* 0x000fea0003800000 */
.L_x_7662:
[----:B------:R-:W-:Y:S04]  /*2ae0*/  BSSY B1, `(.L_x_7664) ;  /* 0x0000065000017945 */ /* 0x000fe80003800000 */
[----:B------:R-:W-:Y:S05]  /*2af0*/  @P4 BRA `(.L_x_7665) ;  /* 0x00000004008c4947 */ /* 0x000fea0003800000 */
[----:B------:R-:W-:Y:S04]  /*2b00*/  BSSY B2, `(.L_x_7666) ;  /* 0x0000031000027945 */ /* 0x000fe80003800000 */
[----:B------:R-:W-:Y:S05]  /*2b10*/  @P1 BRA `(.L_x_7667) ;  /* 0x0000000000bc1947 */ /* 0x000fea0003800000 */
[----:B------:R1:W2:Y:S01]  /*2b20*/  LDS.128 R4, [R107] ;  /* 0x000000006b047984 */ /* 0x0002a20000000c00 */
        /* <DEDUP_REMOVED lines=44> */
.L_x_7669:
[----:B------:R-:W-:Y:S05]  /*2df0*/  BSYNC B3 ;  /* 0x0000000000037941 */ /* 0x000fea0003800000 */
.L_x_7668:
[----:B--2---:R1:W-:Y:S02]  /*2e00*/  STG.E.128 desc[UR40][R14.64], R4 ;  /* 0x000000040e007986 */ /* 0x0043e4000c101d28 */
.L_x_7667:
[----:B------:R-:W-:Y:S05]  /*2e10*/  BSYNC B2 ;  /* 0x0000000000027941 */ /* 0x000fea0003800000 */
.L_x_7666:
[----:B------:R-:W-:Y:S05]  /*2e20*/  @P2 BRA `(.L_x_7665) ;  /* 0x0000000000c02947 */ /* 0x000fea0003800000 */
[----:B-1----:R1:W2:Y:S01]  /*2e30*/  LDS.128 R4, [R106] ;  /* 0x000000006a047984 */ /* 0x0022a20000000c00 */
[----:B------:R-:W-:Y:S01]  /*2e40*/  VIADD R36, R28, 0x10 ;  /* 0x000000101c247836 */ /* 0x000fe20000000000 */
[----:B------:R-:W-:Y:S04]  /*2e50*/  BSSY B2, `(.L_x_7670) ;  /* 0x000002c000027945 */ /* 0x000fe80003800000 */
[----:B------:R-:W-:-:S13]  /*2e60*/  ISETP.GE.AND P4, PT, R36, R105, PT ;  /* 0x000000692400720c */ /* 0x000fda0003f86270 */
        /* <DEDUP_REMOVED lines=19> */
[--C-:B------:R-:W-:Y:S02]  /*2fa0*/  HADD2.F32 R34, -RZ, R119.reuse.H0_H0 ;  /* 0x20000077ff227230 */ /* 0x100fe40000004100 */
[C---:B------:R-:W-:Y:S01]  /*2fb0*/  FMUL.FTZ R38, R7.reuse, R38 ;  /* 0x0000002607267220 */ /* 0x040fe20000410000 */
[----:B------:R-:W-:Y:S02]  /*2fc0*/  HADD2.F32 R35, -RZ, R119.H1_H1 ;  /* 0x30000077ff237230 */ /* 0x000fe40000004100 */
[-C--:B------:R-:W-:Y:S01]  /*2fd0*/  FFMA.FTZ R112, R7, R36.reuse, -R112 ;  /* 0x0000002407707223 */ /* 0x080fe20000010870 */
[----:B------:R-:W-:Y:S02]  /*2fe0*/  HADD2.F32 R5, -RZ, R4.H1_H1 ;  /* 0x30000004ff057230 */ /* 0x000fe40000004100 */
[----:B------:R-:W-:Y:S01]  /*2ff0*/  FFMA.FTZ R113, R33, R36, R38 ;  /* 0x0000002421717223 */ /* 0x000fe20000010026 */
[----:B------:R-:W-:-:S02]  /*3000*/  HADD2.F32 R6, -RZ, R32.H1_H1 ;  /* 0x30000020ff067230 */ /* 0x000fc40000004100 */
[----:B------:R-:W-:Y:S02]  /*3010*/  HADD2.F32 R4, -RZ, R4.H0_H0 ;  /* 0x20000004ff047230 */ /* 0x000fe40000004100 */
        /* <DEDUP_REMOVED lines=15> */
.L_x_7671:
[----:B------:R-:W-:Y:S05]  /*3110*/  BSYNC B2 ;  /* 0x0000000000027941 */ /* 0x000fea0003800000 */
.L_x_7670:
[----:B--2---:R2:W-:Y:S02]  /*3120*/  STG.E.128 desc[UR40][R14.64+0x40], R4 ;  /* 0x000040040e007986 */ /* 0x0045e4000c101d28 */
.L_x_7665:
[----:B------:R-:W-:Y:S05]  /*3130*/  BSYNC B1 ;  /* 0x0000000000017941 */ /* 0x000fea0003800000 */
.L_x_7664:
[----:B------:R-:W-:Y:S05]  /*3140*/  @P5 BRA `(.L_x_7672) ;  /* 0x0000001800f45947 */ /* 0x000fea0003800000 */
[----:B------:R-:W-:Y:S04]  /*3150*/  BSSY B1, `(.L_x_7673) ;  /* 0x0000031000017945 */ /* 0x000fe80003800000 */
[----:B------:R-:W-:Y:S05]  /*3160*/  @P1 BRA `(.L_x_7674) ;  /* 0x0000000000bc1947 */ /* 0x000fea0003800000 */
[----:B-12---:R1:W2:Y:S01]  /*3170*/  LDS.128 R4, [R107+0x2000] ;  /* 0x002000006b047984 */ /* 0x0062a20000000c00 */
        /* <DEDUP_REMOVED lines=8> */
[----:B------:R-:W-:Y:S01]  /*3200*/  HADD2.F32 R25, -RZ, R15.H0_H0 ;  /* 0x2000000fff197230 */ /* 0x000fe20000004100 */
[----:B------:R-:W-:Y:S01]  /*3210*/  SHF.R.U32.HI R26, RZ, 0x10, R27 ;  /* 0x00000010ff1a7819 */ /* 0x000fe2000001161b */
[----:B------:R-:W-:Y:S02]  /*3220*/  HADD2.F32 R32, -RZ, R32.H0_H0 ;  /* 0x20000020ff207230 */ /* 0x000fe40000004100 */
[----:B------:R-:W-:Y:S02]  /*3230*/  HADD2.F32 R5, -RZ, R5.H0_H0 ;  /* 0x20000005ff057230 */ /* 0x000fe40000004100 */
[----:B------:R-:W-:Y:S01]  /*3240*/  FMUL.FTZ R34, R6, R25 ;  /* 0x0000001906227220 */ /* 0x000fe20000410000 */
[----:B------:R-:W-:-:S02]  /*3250*/  HADD2.F32 R15, -RZ, R7.H1_H1 ;  /* 0x30000007ff0f7230 */ /* 0x000fc40000004100 */
[----:B------:R-:W-:Y:S02]  /*3260*/  HADD2.F32 R24, -RZ, R33.H0_H0 ;  /* 0x20000021ff187230 */ /* 0x000fe40000004100 */
[----:B------:R-:W-:Y:S01]  /*3270*/  FMUL.FTZ R25, R5, R25 ;  /* 0x0000001905197220 */ /* 0x000fe20000410000 */
[----:B------:R-:W-:Y:S02]  /*3280*/  HADD2.F32 R7, -RZ, R7.H0_H0 ;  /* 0x20000007ff077230 */ /* 0x000fe40000004100 */
[----:B------:R-:W-:Y:S01]  /*3290*/  FMUL.FTZ R36, R15, R32 ;  /* 0x000000200f247220 */ /* 0x000fe20000410000 */
[----:B------:R-:W-:Y:S02]  /*32a0*/  HADD2.F32 R26, -RZ, R26.H0_H0 ;  /* 0x2000001aff1a7230 */ /* 0x000fe40000004100 */
[-C--:B------:R-:W-:Y:S01]  /*32b0*/  FFMA.FTZ R34, R5, R24.reuse, -R34 ;  /* 0x0000001805227223 */ /* 0x080fe20000010822 */
[----:B------:R-:W-:Y:S01]  /*32c0*/  FFMA.FTZ R33, R6, R24, R25 ;  /* 0x0000001806217223 */ /* 0x000fe20000010019 */
[----:B------:R-:W-:Y:S01]  /*32d0*/  FMUL.FTZ R32, R7, R32 ;  /* 0x0000002007207220 */ /* 0x000fe20000410000 */
[----:B------:R-:W-:-:S02]  /*32e0*/  HADD2.F32 R25, -RZ, R108.H1_H1 ;  /* 0x3000006cff197230 */ /* 0x000fc40000004100 */
[-C--:B------:R-:W-:Y:S01]  /*32f0*/  FFMA.FTZ R36, R7, R26.reuse, -R36 ;  /* 0x0000001a07247223 */ /* 0x080fe20000010824 */
[--C-:B------:R-:W-:Y:S02]  /*3300*/  HADD2.F32 R7, -RZ, R109.reuse.H1_H1 ;  /* 0x3000006dff077230 */ /* 0x100fe40000004100 */
[----:B------:R-:W-:Y:S01]  /*3310*/  FFMA.FTZ R37, R15, R26, R32 ;  /* 0x0000001a0f257223 */ /* 0x000fe20000010020 */
[----:B------:R-:W-:Y:S02]  /*3320*/  HADD2.F32 R5, -RZ, R4.H1_H1 ;  /* 0x30000004ff057230 */ /* 0x000fe40000004100 */
[----:B------:R-:W-:Y:S02]  /*3330*/  HADD2.F32 R6, -RZ, R14.H1_H1 ;  /* 0x3000000eff067230 */ /* 0x000fe40000004100 */
[----:B------:R-:W-:Y:S02]  /*3340*/  HADD2.F32 R109, -RZ, R109.H0_H0 ;  /* 0x2000006dff6d7230 */ /* 0x000fe40000004100 */
[----:B------:R-:W-:-:S02]  /*3350*/  HADD2.F32 R4, -RZ, R4.H0_H0 ;  /* 0x20000004ff047230 */ /* 0x000fc40000004100 */
[----:B------:R-:W-:Y:S01]  /*3360*/  FMUL.FTZ R35, R6, R25 ;  /* 0x0000001906237220 */ /* 0x000fe20000410000 */
[----:B------:R-:W-:Y:S02]  /*3370*/  HADD2.F32 R14, -RZ, R14.H0_H0 ;  /* 0x2000000eff0e7230 */ /* 0x000fe40000004100 */
[CC--:B------:R-:W-:Y:S01]  /*3380*/  FMUL.FTZ R27, R5.reuse, R109.reuse ;  /* 0x0000006d051b7220 */ /* 0x0c0fe20000410000 */
[----:B------:R-:W-:Y:S02]  /*3390*/  HADD2.F32 R15, -RZ, R108.H0_H0 ;  /* 0x2000006cff0f7230 */ /* 0x000fe40000004100 */
[----:B------:R-:W-:Y:S01]  /*33a0*/  FMUL.FTZ R24, R4, R109 ;  /* 0x0000006d04187220 */ /* 0x000fe20000410000 */
[----:B------:R-:W-:Y:S01]  /*33b0*/  FMUL.FTZ R25, R14, R25 ;  /* 0x000000190e197220 */ /* 0x000fe20000410000 */
[-C--:B------:R-:W-:Y:S02]  /*33c0*/  FFMA.FTZ R27, R4, R7.reuse, -R27 ;  /* 0x00000007041b7223 */ /* 0x080fe4000001081b */
[----:B------:R-:W-:Y:S01]  /*33d0*/  FFMA.FTZ R24, R5, R7, R24 ;  /* 0x0000000705187223 */ /* 0x000fe20000010018 */
[-C--:B------:R-:W-:Y:S01]  /*33e0*/  FFMA.FTZ R35, R14, R15.reuse, -R35 ;  /* 0x0000000f0e237223 */ /* 0x080fe20000010823 */
[----:B------:R-:W-:Y:S01]  /*33f0*/  FFMA.FTZ R6, R6, R15, R25 ;  /* 0x0000000f06067223 */ /* 0x000fe20000010019 */
[----:B------:R-:W-:-:S02]  /*3400*/  F2FP.F16.F32.PACK_AB R5, R33, R34 ;  /* 0x000000222105723e */ /* 0x000fc400000000ff */
[----:B------:R-:W-:Y:S02]  /*3410*/  F2FP.F16.F32.PACK_AB R7, R37, R36 ;  /* 0x000000242507723e */ /* 0x000fe400000000ff */
[----:B------:R-:W-:Y:S02]  /*3420*/  F2FP.F16.F32.PACK_AB R4, R24, R27 ;  /* 0x0000001b1804723e */ /* 0x000fe400000000ff */
[----:B------:R-:W-:-:S07]  /*3430*/  F2FP.F16.F32.PACK_AB R6, R6, R35 ;  /* 0x000000230606723e */ /* 0x000fce00000000ff */
.L_x_7676:
[----:B------:R-:W-:Y:S05]  /*3440*/  BSYNC B2 ;  /* 0x0000000000027941 */ /* 0x000fea0003800000 */
.L_x_7675:
[----:B--2---:R3:W-:Y:S02]  /*3450*/  STG.E.128 desc[UR40][R12.64], R4 ;  /* 0x000000040c007986 */ /* 0x0047e4000c101d28 */
.L_x_7674:
[----:B------:R-:W-:Y:S05]  /*3460*/  BSYNC B1 ;  /* 0x0000000000017941 */ /* 0x000fea0003800000 */
.L_x_7673:
[----:B------:R-:W-:Y:S05]  /*3470*/  @P2 BRA `(.L_x_7672) ;  /* 0x0000001800282947 */ /* 0x000fea0003800000 */
[----:B-123--:R1:W2:Y:S01]  /*3480*/  LDS.128 R4, [R106+0x2000] ;  /* 0x002000006a047984 */ /* 0x00e2a20000000c00 */
        /* <DEDUP_REMOVED lines=8> */
[----:B--2---:R-:W-:Y:S01]  /*3510*/  MOV R8, R6 ;  /* 0x0000000600087202 */ /* 0x004fe20000000f00 */
[----:B------:R-:W-:Y:S01]  /*3520*/  HADD2.F32 R6, -RZ, R5.H1_H1 ;  /* 0x30000005ff067230 */ /* 0x000fe20000004100 */
[----:B------:R-:W-:Y:S01]  /*3530*/  SHF.R.U32.HI R24, RZ, 0x10, R9 ;  /* 0x00000010ff187819 */ /* 0x000fe20000011609 */
[----:B------:R-:W-:Y:S02]  /*3540*/  HADD2.F32 R11, -RZ, R11.H0_H0 ;  /* 0x2000000bff0b7230 */ /* 0x000fe40000004100 */
[----:B------:R-:W-:-:S02]  /*3550*/  HADD2.F32 R5, -RZ, R5.H0_H0 ;  /* 0x20000005ff057230 */ /* 0x000fc40000004100 */
[----:B------:R-:W-:Y:S02]  /*3560*/  HADD2.F32 R24, -RZ, R24.H0_H0 ;  /* 0x20000018ff187230 */ /* 0x000fe40000004100 */
[CC--:B------:R-:W-:Y:S01]  /*3570*/  FMUL.FTZ R26, R6.reuse, R11.reuse ;  /* 0x0000000b061a7220 */ /* 0x0c0fe20000410000 */
[--C-:B------:R-:W-:Y:S02]  /*3580*/  HADD2.F32 R9, -RZ, R7.reuse.H1_H1 ;  /* 0x30000007ff097230 */ /* 0x100fe40000004100 */
[C---:B------:R-:W-:Y:S01]  /*3590*/  FMUL.FTZ R11, R5.reuse, R11 ;  /* 0x0000000b050b7220 */ /* 0x040fe20000410000 */
[----:B------:R-:W-:Y:S02]  /*35a0*/  HADD2.F32 R7, -RZ, R7.H0_H0 ;  /* 0x20000007ff077230 */ /* 0x000fe40000004100 */
[-C--:B------:R-:W-:Y:S01]  /*35b0*/  FFMA.FTZ R26, R5, R10.reuse, -R26 ;  /* 0x0000000a051a7223 */ /* 0x080fe2000001081a */
[----:B------:R-:W-:Y:S02]  /*35c0*/  HADD2.F32 R14, -RZ, R14.H0_H0 ;  /* 0x2000000eff0e7230 */ /* 0x000fe40000004100 */
[----:B------:R-:W-:Y:S01]  /*35d0*/  FFMA.FTZ R15, R6, R10, R11 ;  /* 0x0000000a060f7223 */ /* 0x000fe2000001000b */
        /* <DEDUP_REMOVED lines=24> */
.L_x_7678:
[----:B------:R-:W-:Y:S05]  /*3760*/  BSYNC B1 ;  /* 0x0000000000017941 */ /* 0x000fea0003800000 */
.L_x_7677:
[----:B--2---:R1:W-:Y:S01]  /*3770*/  STG.E.128 desc[UR40][R12.64+0x40], R4 ;  /* 0x000040040c007986 */ /* 0x0043e2000c101d28 */
[----:B------:R-:W-:Y:S05]  /*3780*/  BRA `(.L_x_7672) ;  /* 0x0000001400647947 */ /* 0x000fea0003800000 */
.L_x_7656:
[----:B------:R-:W-:Y:S02]  /*3790*/  ISETP.GE.AND P3, PT, R211, R104, PT ;  /* 0x00000068d300720c */ /* 0x000fe40003f66270 */
[----:B------:R-:W-:Y:S02]  /*37a0*/  CS2R R14, SRZ ;  /* 0x00000000000e7805 */ /* 0x000fe4000001ff00 */
[----:B------:R-:W-:Y:S02]  /*37b0*/  CS2R R12, SRZ ;  /* 0x00000000000c7805 */ /* 0x000fe4000001ff00 */
[----:B------:R-:W-:-:S13]  /*37c0*/  ISETP.GE.OR P3, PT, R16, R105, P3 ;  /* 0x000000691000720c */ /* 0x000fda0001f66670 */
[----:B------:R-:W-:Y:S01]  /*37d0*/  @!P3 IADD3 R5, P4, P5, R50, R6, R83 ;  /* 0x000000063205b210 */ /* 0x000fe20007d9e053 */
[----:B------:R-:W0:Y:S03]  /*37e0*/  @!P3 LDC.64 R34, c[0x0][0x3c8] ;  /* 0x0000f200ff22bb82 */ /* 0x000e260000000a00 */
[----:B------:R-:W-:Y:S02]  /*37f0*/  @!P3 IADD3.X R36, R71, R101, R84, P4, P5 ;  /* 0x000000654724b210 */ /* 0x000fe400027ea454 */
[----:B------:R-:W-:-:S03]  /*3800*/  @!P3 IADD3 R10, P4, P5, R44, R4, R89 ;  /* 0x000000042c0ab210 */ /* 0x000fc60007d9e059 */
[----:B------:R-:W1:Y:S01]  /*3810*/  @!P3 LDC.64 R106, c[0x0][0x3e0] ;  /* 0x0000f800ff6abb82 */ /* 0x000e620000000a00 */
[----:B------:R-:W-:Y:S02]  /*3820*/  @!P3 IADD3.X R11, R72, R111, R91, P4, P5 ;  /* 0x0000006f480bb210 */ /* 0x000fe400027ea45b */
[----:B------:R-:W-:-:S04]  /*3830*/  ISETP.GE.AND P4, PT, R19, R104, PT ;  /* 0x000000681300720c */ /* 0x000fc80003f86270 */
[----:B------:R-:W-:-:S13]  /*3840*/  ISETP.GE.OR P4, PT, R16, R105, P4 ;  /* 0x000000691000720c */ /* 0x000fda0002786670 */
[----:B------:R-:W2:Y:S01]  /*3850*/  @!P4 LDC.64 R8, c[0x0][0x3c8] ;  /* 0x0000f200ff08cb82 */ /* 0x000ea20000000a00 */
[----:B------:R-:W-:-:S05]  /*3860*/  @!P4 IADD3 R6, P5, R50, R6, RZ ;  /* 0x000000063206c210 */ /* 0x000fca0007fbe0ff */
[----:B------:R-:W-:Y:S02]  /*3870*/  @!P4 IMAD.X R7, R101, 0x1, R71, P5 ;  /* 0x000000016507c824 */ /* 0x000fe400028e0647 */
[----:B------:R-:W3:Y:S01]  /*3880*/  @!P4 LDC.64 R32, c[0x0][0x3e0] ;  /* 0x0000f800ff20cb82 */ /* 0x000ee20000000a00 */
[----:B------:R-:W-:Y:S02]  /*3890*/  CS2R R26, SRZ ;  /* 0x00000000001a7805 */ /* 0x000fe4000001ff00 */
[----:B------:R-:W-:Y:S02]  /*38a0*/  CS2R R24, SRZ ;  /* 0x0000000000187805 */ /* 0x000fe4000001ff00 */
[----:B--2---:R-:W-:-:S04]  /*38b0*/  @!P4 LEA R8, P5, R6, R8, 0x1 ;  /* 0x000000080608c211 */ /* 0x004fc800078a08ff */
[----:B------:R-:W-:Y:S02]  /*38c0*/  @!P4 LEA.HI.X R9, R6, R9, R7, 0x1, P5 ;  /* 0x000000090609c211 */ /* 0x000fe400028f0c07 */
[----:B------:R-:W-:-:S03]  /*38d0*/  @!P4 IADD3 R4, P5, R44, R4, RZ ;  /* 0x000000042c04c210 */ /* 0x000fc60007fbe0ff */
[----:B------:R2:W4:Y:S02]  /*38e0*/  @!P4 LDG.E.128 R12, desc[UR40][R8.64] ;  /* 0x00000028080cc981 */ /* 0x000524000c1e1d00 */
[----:B------:R-:W-:Y:S01]  /*38f0*/  @!P4 IMAD.X R6, R111, 0x1, R72, P5 ;  /* 0x000000016f06c824 */ /* 0x000fe200028e0648 */
[----:B---3--:R-:W-:-:S04]  /*3900*/  @!P4 LEA R32, P5, R4, R32, 0x1 ;  /* 0x000000200420c211 */ /* 0x008fc800078a08ff */
[----:B------:R-:W-:-:S05]  /*3910*/  @!P4 LEA.HI.X R33, R4, R33, R6, 0x1, P5 ;  /* 0x000000210421c211 */ /* 0x000fca00028f0c06 */
[----:B------:R4:W3:Y:S01]  /*3920*/  @!P4 LDG.E.128 R24, desc[UR40][R32.64] ;  /* 0x000000282018c981 */ /* 0x0008e2000c1e1d00 */
[C---:B0-----:R-:W-:Y:S02]  /*3930*/  @!P3 LEA R34, P4, R5.reuse, R34, 0x1 ;  /* 0x000000220522b211 */ /* 0x041fe400078808ff */
[----:B------:R-:W-:Y:S02]  /*3940*/  CS2R R6, SRZ ;  /* 0x0000000000067805 */ /* 0x000fe4000001ff00 */
[----:B------:R-:W-:Y:S02]  /*3950*/  @!P3 LEA.HI.X R35, R5, R35, R36, 0x1, P4 ;  /* 0x000000230523b211 */ /* 0x000fe400020f0c24 */
[----:B------:R-:W-:Y:S02]  /*3960*/  CS2R R4, SRZ ;  /* 0x0000000000047805 */ /* 0x000fe4000001ff00 */
[----:B-1----:R-:W-:Y:S02]  /*3970*/  @!P3 LEA R36, P4, R10, R106, 0x1 ;  /* 0x0000006a0a24b211 */ /* 0x002fe400078808ff */
[----:B--2---:R-:W-:-:S02]  /*3980*/  CS2R R8, SRZ ;  /* 0x0000000000087805 */ /* 0x004fc4000001ff00 */
[----:B------:R-:W-:Y:S01]  /*3990*/  @!P3 LEA.HI.X R37, R10, R107, R11, 0x1, P4 ;  /* 0x0000006b0a25b211 */ /* 0x000fe200020f0c0b */
[----:B------:R0:W2:Y:S01]  /*39a0*/  @!P3 LDG.E.128 R4, desc[UR40][R34.64] ;  /* 0x000000282204b981 */ /* 0x0000a2000c1e1d00 */
[----:B------:R-:W-:-:S06]  /*39b0*/  CS2R R10, SRZ ;  /* 0x00000000000a7805 */ /* 0x000fcc000001ff00 */
[----:B------:R-:W5:Y:S01]  /*39c0*/  @!P3 LDG.E.128 R8, desc[UR40][R36.64] ;  /* 0x000000282408b981 */ /* 0x000f62000c1e1d00 */
[----:B------:R-:W-:-:S06]  /*39d0*/  UISETP.NE.AND UP0, UPT, UR44, 0x3, UPT ;  /* 0x000000032c00788c */ /* 0x000fcc000bf05270 */
[----:B------:R-:W-:Y:S02]  /*39e0*/  PLOP3.LUT P3, PT, PT, PT, UP0, 0x80, 0x0 ;  /* 0x000000000000781c */ /* 0x000fe40003f6f008 */
[----:B------:R-:W-:Y:S01]  /*39f0*/  ISETP.GE.AND P4, PT, R16, R105, PT ;  /* 0x000000691000720c */ /* 0x000fe20003f86270 */
[----:B----4-:R-:W-:Y:S02]  /*3a00*/  IMAD.MOV.U32 R32, RZ, RZ, R14 ;  /* 0x000000ffff207224 */ /* 0x010fe400078e000e */
[----:B------:R-:W-:Y:S01]  /*3a10*/  IMAD.MOV.U32 R33, RZ, RZ, R15 ;  /* 0x000000ffff217224 */ /* 0x000fe200078e000f */
[----:B------:R-:W-:Y:S01]  /*3a20*/  MOV R90, R13 ;  /* 0x0000000d005a7202 */ /* 0x000fe20000000f00 */
[----:B------:R-:W-:Y:S01]  /*3a30*/  IMAD.MOV.U32 R39, RZ, RZ, R12 ;  /* 0x000000ffff277224 */ /* 0x000fe200078e000c */
[----:B------:R-:W-:Y:S02]  /*3a40*/  PRMT R121, R32, 0x7610, R121 ;  /* 0x0000761020797816 */ /* 0x000fe40000000079 */
[----:B------:R-:W-:-:S02]  /*3a50*/  PRMT R127, R33, 0x7610, R127 ;  /* 0x00007610217f7816 */ /* 0x000fc4000000007f */
[----:B------:R-:W-:Y:S02]  /*3a60*/  PRMT R133, R39, 0x7610, R133 ;  /* 0x0000761027857816 */ /* 0x000fe40000000085 */
[----:B------:R-:W-:Y:S01]  /*3a70*/  PRMT R123, R90, 0x7610, R123 ;  /* 0x000076105a7b7816 */ /* 0x000fe2000000007b */
[----:B---3--:R-:W-:Y:S02]  /*3a80*/  IMAD.MOV.U32 R32, RZ, RZ, R26 ;  /* 0x000000ffff207224 */ /* 0x008fe400078e001a */
[----:B0-----:R-:W-:Y:S02]  /*3a90*/  IMAD.MOV.U32 R34, RZ, RZ, R24 ;  /* 0x000000ffff227224 */ /* 0x001fe400078e0018 */
[----:B------:R-:W-:Y:S02]  /*3aa0*/  IMAD.MOV.U32 R35, RZ, RZ, R25 ;  /* 0x000000ffff237224 */ /* 0x000fe400078e0019 */
[----:B------:R-:W-:Y:S01]  /*3ab0*/  IMAD.MOV.U32 R33, RZ, RZ, R27 ;  /* 0x000000ffff217224 */ /* 0x000fe200078e001b */
[----:B------:R-:W-:-:S02]  /*3ac0*/  PRMT R121, R121, 0x5410, R32 ;  /* 0x0000541079797816 */ /* 0x000fc40000000020 */
[----:B------:R-:W-:Y:S02]  /*3ad0*/  PRMT R133, R133, 0x5410, R34 ;  /* 0x0000541085857816 */ /* 0x000fe40000000022 */
[----:B------:R-:W-:Y:S01]  /*3ae0*/  PRMT R123, R123, 0x5410, R35 ;  /* 0x000054107b7b7816 */ /* 0x000fe20000000023 */
[----:B--2---:R-:W-:Y:S01]  /*3af0*/  IMAD.MOV.U32 R32, RZ, RZ, R6 ;  /* 0x000000ffff207224 */ /* 0x004fe200078e0006 */
        /* <DEDUP_REMOVED lines=14> */
.L_x_7679:
[----:B------:R-:W-:Y:S01]  /*3be0*/  IMAD R90, R2, 0x8, R18 ;  /* 0x00000008025a7824 */ /* 0x000fe200078e0212 */
[----:B------:R-:W-:Y:S01]  /*3bf0*/  SHF.L.U32 R101, R23, 0x1f, RZ ;  /* 0x0000001f17657819 */ /* 0x000fe200000006ff */
[----:B------:R-:W0:Y:S01]  /*3c00*/  LDC R105, c[0x0][0x2e4] ;  /* 0x0000b900ff697b82 */ /* 0x000e220000000800 */
[----:B------:R-:W-:Y:S01]  /*3c10*/  BSSY B1, `(.L_x_7680) ;  /* 0x0000006000017945 */ /* 0x000fe20003800000 */
[----:B------:R-:W-:Y:S01]  /*3c20*/  IMAD.MOV.U32 R109, RZ, RZ, R38 ;  /* 0x000000ffff6d7224 */ /* 0x000fe200078e0026 */
[----:B------:R-:W1:Y:S05]  /*3c30*/  SYNCS.PHASECHK.TRANS64.TRYWAIT P5, [R90+URZ+0x22890], R101 ;  /* 0x022890655a0075a7 */ /* 0x000e6a00080a017f */
[----:B------:R-:W2:Y:S01]  /*3c40*/  LDC.64 R106, c[0x0][0x2f0] ;  /* 0x0000bc00ff6a7b82 */ /* 0x000ea20000000a00 */
[----:B0-----:R-:W-:Y:S01]  /*3c50*/  IMAD.IADD R113, R105, 0x1, -R78 ;  /* 0x0000000169717824 */ /* 0x001fe200078e0a4e */
[----:B-1----:R-:W-:Y:S06]  /*3c60*/  @!P5 BRA `(.L_x_7681) ;  /* 0x0000010400b4d947 */ /* 0x002fec0003800000 */
.L_x_7880:
[----:B------:R-:W-:Y:S05]  /*3c70*/  BSYNC B1 ;  /* 0x0000000000017941 */ /* 0x000fea0003800000 */
.L_x_7680:
[----:B------:R-:W-:Y:S01]  /*3c80*/  ISETP.GE.OR P5, PT, R19, R104, P1 ;  /* 0x000000681300720c */ /* 0x000fe20000fa6670 */
[----:B------:R-:W-:-:S12]  /*3c90*/  BSSY B1, `(.L_x_7682) ;  /* 0x0000077000017945 */ /* 0x000fd80003800000 */
[----:B------:R-:W-:Y:S05]  /*3ca0*/  @P5 BRA `(.L_x_7683) ;  /* 0x0000000400d45947 */ /* 0x000fea0003800000 */
[-C--:B--2---:R-:W-:Y:S01]  /*3cb0*/  IMAD R32, R218, R106.reuse, RZ ;  /* 0x0000006ada207224 */ /* 0x084fe200078e02ff */
[----:B------:R-:W-:Y:S01]  /*3cc0*/  BSSY B2, `(.L_x_7684) ;  /* 0x0000067000027945 */ /* 0x000fe20003800000 */
[----:B------:R-:W-:-:S04]  /*3cd0*/  IMAD.WIDE.U32 R110, R19, R106, R108 ;  /* 0x0000006a136e7225 */ /* 0x000fc800078e006c */
[----:B------:R-:W-:Y:S01]  /*3ce0*/  IMAD R33, R19, R107, R32 ;  /* 0x0000006b13217224 */ /* 0x000fe200078e0220 */
[----:B------:R-:W-:Y:S02]  /*3cf0*/  SEL R32, R78, R113, !P0 ;  /* 0x000000714e207207 */ /* 0x000fe40004000000 */
[----:B------:R-:W-:Y:S01]  /*3d00*/  IADD3 R117, P5, P6, R20, R110, R69 ;  /* 0x0000006e14757210 */ /* 0x000fe20007ebe045 */
[----:B------:R-:W-:Y:S01]  /*3d10*/  IMAD.IADD R120, R33, 0x1, R111 ;  /* 0x0000000121787824 */ /* 0x000fe200078e026f */
[----:B------:R-:W-:-:S04]  /*3d20*/  SHF.R.S32.HI R33, RZ, 0x1f, R32 ;  /* 0x0000001fff217819 */ /* 0x000fc80000011420 */
[----:B------:R-:W-:Y:S02]  /*3d30*/  LEA.HI R33, R33, R32, RZ, 0x4 ;  /* 0x0000002021217211 */ /* 0x000fe400078f20ff */
[----:B------:R-:W-:Y:S02]  /*3d40*/  IADD3.X R118, R97, R120, R64, P5, P6 ;  /* 0x0000007861767210 */ /* 0x000fe40002fec440 */
[----:B------:R-:W-:-:S05]  /*3d50*/  LEA.HI.SX32 R33, R33, R70, 0x1c ;  /* 0x0000004621217211 */ /* 0x000fca00078fe2ff */
[----:B------:R-:W-:-:S05]  /*3d60*/  IMAD.SHL.U32 R119, R33, 0x8, RZ ;  /* 0x0000000821777824 */ /* 0x000fca00078e00ff */
[----:B------:R-:W-:-:S04]  /*3d70*/  LOP3.LUT R33, R87, 0x38, R119, 0xf8, !PT ;  /* 0x0000003857217812 */ /* 0x000fc800078ef877 */
[----:B------:R-:W-:Y:S01]  /*3d80*/  LOP3.LUT R32, R33, R82, RZ, 0x3c, !PT ;  /* 0x0000005221207212 */ /* 0x000fe200078e3cff */
[----:B------:R-:W-:-:S03]  /*3d90*/  IMAD R33, R2, 0x1800, R67 ;  /* 0x0000180002217824 */ /* 0x000fc600078e0243 */
[----:B------:R-:W-:Y:S01]  /*3da0*/  LEA R35, R205, R32, 0x9 ;  /* 0x00000020cd237211 */ /* 0x000fe200078e48ff */
[----:B------:R-:W-:-:S04]  /*3db0*/  IMAD R33, R33, 0x2, R18 ;  /* 0x0000000221217824 */ /* 0x000fc800078e0212 */
[----:B------:R-:W-:-:S04]  /*3dc0*/  IMAD R35, R2, 0x1800, R35 ;  /* 0x0000180002237824 */ /* 0x000fc800078e0223 */
        /* <DEDUP_REMOVED lines=13> */
[----:B------:R-:W-:Y:S01]  /*3ea0*/  HADD2.F32 R15, -RZ, R123.H1_H1 ;  /* 0x3000007bff0f7230 */ /* 0x000fe20000004100 */
[--C-:B------:R-:W-:Y:S01]  /*3eb0*/  SHF.R.U64 R129, R26, 0x10, R27.reuse ;  /* 0x000000101a817819 */ /* 0x100fe2000000121b */
[----:B------:R-:W-:Y:S01]  /*3ec0*/  HADD2.F32 R26, -RZ, R24.H0_H0 ;  /* 0x20000018ff1a7230 */ /* 0x000fe20000004100 */
[----:B------:R-:W-:Y:S01]  /*3ed0*/  SHF.R.U32.HI R27, RZ, 0x10, R27 ;  /* 0x00000010ff1b7819 */ /* 0x000fe2000001161b */
[----:B------:R-:W-:-:S02]  /*3ee0*/  HADD2.F32 R33, -RZ, R33.H1_H1 ;  /* 0x30000021ff217230 */ /* 0x000fc40000004100 */
[CC--:B------:R-:W-:Y:S01]  /*3ef0*/  FMUL.FTZ R124, R12.reuse, R15.reuse ;  /* 0x0000000f0c7c7220 */ /* 0x0c0fe20000410000 */
[----:B------:R-:W-:Y:S02]  /*3f00*/  HADD2.F32 R14, -RZ, R123.H0_H0 ;  /* 0x2000007bff0e7230 */ /* 0x000fe40000004100 */
        /* <DEDUP_REMOVED lines=13> */
[----:B------:R-:W-:Y:S01]  /*3fe0*/  HADD2.F32 R15, -RZ, R127.H1_H1 ;  /* 0x3000007fff0f7230 */ /* 0x000fe20000004100 */
[----:B------:R-:W-:Y:S01]  /*3ff0*/  F2FP.F16.F32.PACK_AB R122, R123, R122 ;  /* 0x0000007a7b7a723e */ /* 0x000fe200000000ff */
[----:B------:R-:W-:Y:S02]  /*4000*/  HADD2.F32 R35, -RZ, R35.H1_H1 ;  /* 0x30000023ff237230 */ /* 0x000fe40000004100 */
[----:B------:R-:W-:Y:S01]  /*4010*/  FMUL.FTZ R128, R39, R26 ;  /* 0x0000001a27807220 */ /* 0x000fe20000410000 */
[----:B------:R-:W-:-:S02]  /*4020*/  HADD2.F32 R14, -RZ, R127.H0_H0 ;  /* 0x2000007fff0e7230 */ /* 0x000fc40000004100 */
        /* <DEDUP_REMOVED lines=9> */
[----:B------:R-:W-:-:S02]  /*40c0*/  HADD2.F32 R24, -RZ, R133.H1_H1 ;  /* 0x30000085ff187230 */ /* 0x000fc40000004100 */
        /* <DEDUP_REMOVED lines=11> */
[-C--:B------:R-:W-:Y:S01]  /*4180*/  FFMA.FTZ R27, R12, R14.reuse, -R27 ;  /* 0x0000000e0c1b7223 */ /* 0x080fe2000001081b */
[----:B------:R-:W-:Y:S01]  /*4190*/  FFMA.FTZ R24, R13, R14, R24 ;  /* 0x0000000e0d187223 */ /* 0x000fe20000010018 */
[-C--:B------:R-:W-:Y:S01]  /*41a0*/  FFMA.FTZ R32, R32, R15.reuse, -R33 ;  /* 0x0000000f20207223 */ /* 0x080fe20000010821 */
[----:B------:R-:W-:Y:S01]  /*41b0*/  FFMA.FTZ R33, R36, R15, R25 ;  /* 0x0000000f24217223 */ /* 0x000fe20000010019 */
[--C-:B------:R-:W-:Y:S02]  /*41c0*/  HADD2.F32 R14, -RZ, R121.reuse.H0_H0 ;  /* 0x20000079ff0e7230 */ /* 0x100fe40000004100 */
[----:B------:R-:W-:Y:S01]  /*41d0*/  HADD2.F32 R13, -RZ, R38.H0_H0 ;  /* 0x20000026ff0d7230 */ /* 0x000fe20000004100 */
[----:B------:R-:W-:Y:S01]  /*41e0*/  F2FP.F16.F32.PACK_AB R32, R32, R27 ;  /* 0x0000001b2020723e */ /* 0x000fe200000000ff */
[----:B------:R-:W-:Y:S01]  /*41f0*/  HADD2.F32 R121, -RZ, R121.H1_H1 ;  /* 0x30000079ff797230 */ /* 0x000fe20000004100 */
[----:B------:R-:W-:Y:S01]  /*4200*/  F2FP.F16.F32.PACK_AB R36, R33, R24 ;  /* 0x000000182124723e */ /* 0x000fe200000000ff */
[----:B------:R-:W-:-:S02]  /*4210*/  HADD2.F32 R25, -RZ, R129.H0_H0 ;  /* 0x20000081ff197230 */ /* 0x000fc40000004100 */
[----:B------:R-:W-:Y:S02]  /*4220*/  HADD2.F32 R12, -RZ, R34.H0_H0 ;  /* 0x20000022ff0c7230 */ /* 0x000fe40000004100 */
[CC--:B------:R-:W-:Y:S01]  /*4230*/  FMUL.FTZ R35, R13.reuse, R121.reuse ;  /* 0x000000790d237220 */ /* 0x0c0fe20000410000 */
[----:B------:R-:W-:Y:S02]  /*4240*/  HADD2.F32 R38, -RZ, R38.H1_H1 ;  /* 0x30000026ff267230 */ /* 0x000fe40000004100 */
[----:B------:R-:W-:Y:S02]  /*4250*/  HADD2.F32 R34, -RZ, R34.H1_H1 ;  /* 0x30000022ff227230 */ /* 0x000fe40000004100 */
[----:B------:R-:W-:Y:S01]  /*4260*/  FMUL.FTZ R26, R12, R121 ;  /* 0x000000790c1a7220 */ /* 0x000fe20000410000 */
[----:B------:R-:W-:Y:S02]  /*4270*/  HADD2.F32 R15, -RZ, R131.H0_H0 ;  /* 0x20000083ff0f7230 */ /* 0x000fe40000004100 */
[-C--:B------:R-:W-:Y:S01]  /*4280*/  FMUL.FTZ R39, R38, R25.reuse ;  /* 0x0000001926277220 */ /* 0x080fe20000410000 */
[-C--:B------:R-:W-:Y:S01]  /*4290*/  FFMA.FTZ R35, R12, R14.reuse, -R35 ;  /* 0x0000000e0c237223 */ /* 0x080fe20000010823 */
[C---:B------:R-:W-:Y:S01]  /*42a0*/  FMUL.FTZ R25, R34.reuse, R25 ;  /* 0x0000001922197220 */ /* 0x040fe20000410000 */
[----:B------:R-:W-:Y:S01]  /*42b0*/  FFMA.FTZ R26, R13, R14, R26 ;  /* 0x0000000e0d1a7223 */ /* 0x000fe2000001001a */
[-C--:B------:R-:W-:Y:S01]  /*42c0*/  FFMA.FTZ R34, R34, R15.reuse, -R39 ;  /* 0x0000000f22227223 */ /* 0x080fe20000010827 */
[----:B------:R-:W-:Y:S01]  /*42d0*/  F2FP.F16.F32.PACK_AB R39, R127, R126 ;  /* 0x0000007e7f27723e */ /* 0x000fe200000000ff */
[----:B------:R-:W-:Y:S01]  /*42e0*/  FFMA.FTZ R25, R38, R15, R25 ;  /* 0x0000000f26197223 */ /* 0x000fe20000010019 */
[----:B------:R-:W-:-:S02]  /*42f0*/  IMAD.MOV.U32 R33, RZ, RZ, R122 ;  /* 0x000000ffff217224 */ /* 0x000fc400078e007a */
[----:B------:R-:W-:Y:S01]  /*4300*/  F2FP.F16.F32.PACK_AB R34, R34, R35 ;  /* 0x000000232222723e */ /* 0x000fe200000000ff */
[----:B------:R-:W-:Y:S01]  /*4310*/  IMAD.MOV.U32 R35, RZ, RZ, R125 ;  /* 0x000000ffff237224 */ /* 0x000fe200078e007d */
[----:B------:R-:W-:-:S07]  /*4320*/  F2FP.F16.F32.PACK_AB R38, R25, R26 ;  /* 0x0000001a1926723e */ /* 0x000fce00000000ff */
.L_x_7685:
[----:B------:R-:W-:Y:S05]  /*4330*/  BSYNC B2 ;  /* 0x0000000000027941 */ /* 0x000fea0003800000 */
.L_x_7684:
[----:B------:R-:W-:Y:S02]  /*4340*/  ISETP.GE.AND P5, PT, R119, R105, PT ;  /* 0x000000697700720c */ /* 0x000fe40003fa6270 */
[----:B------:R-:W-:-:S11]  /*4350*/  P2R R13, PR, RZ, 0x1 ;  /* 0x00000001ff0d7803 */ /* 0x000fd60000000000 */
[--C-:B------:R-:W-:Y:S02]  /*4360*/  @!P5 SHF.R.S32.HI R12, RZ, 0x1f, R119.reuse ;  /* 0x0000001fff0cd819 */ /* 0x100fe40000011477 */
[----:B------:R-:W-:-:S04]  /*4370*/  @!P5 IADD3 R110, P0, P6, R20, R110, R119 ;  /* 0x0000006e146ed210 */ /* 0x000fc80007e1e077 */
[----:B------:R-:W-:Y:S02]  /*4380*/  @!P5 IADD3.X R120, R97, R120, R12, P0, P6 ;  /* 0x000000786178d210 */ /* 0x000fe400007ec40c */
[-C--:B------:R-:W-:Y:S02]  /*4390*/  LEA R12, P6, R117, R102.reuse, 0x1 ;  /* 0x00000066750c7211 */ /* 0x080fe400078c08ff */
[----:B------:R-:W-:Y:S02]  /*43a0*/  ISETP.NE.AND P0, PT, R13, RZ, PT ;  /* 0x000000ff0d00720c */ /* 0x000fe40003f05270 */
[----:B------:R-:W-:Y:S02]  /*43b0*/  LEA.HI.X R13, R117, R103, R118, 0x1, P6 ;  /* 0x00000067750d7211 */ /* 0x000fe400030f0c76 */
[----:B------:R-:W-:-:S03]  /*43c0*/  @!P5 LEA R14, P6, R110, R102, 0x1 ;  /* 0x000000666e0ed211 */ /* 0x000fc600078c08ff */
[----:B-1----:R1:W-:Y:S01]  /*43d0*/  STG.E.128 desc[UR40][R12.64], R32 ;  /* 0x000000200c007986 */ /* 0x0023e2000c101d28 */
[----:B------:R-:W-:-:S05]  /*43e0*/  @!P5 LEA.HI.X R15, R110, R103, R120, 0x1, P6 ;  /* 0x000000676e0fd211 */ /* 0x000fca00030f0c78 */
[----:B--2---:R1:W-:Y:S04]  /*43f0*/  @!P5 STG.E.128 desc[UR40][R14.64], R36 ;  /* 0x000000240e00d986 */ /* 0x0043e8000c101d28 */
.L_x_7683:
[----:B------:R-:W-:Y:S05]  /*4400*/  BSYNC B1 ;  /* 0x0000000000017941 */ /* 0x000fea0003800000 */
.L_x_7682:
[----:B------:R-:W-:Y:S01]  /*4410*/  ISETP.GE.OR P5, PT, R211, R104, P1 ;  /* 0x00000068d300720c */ /* 0x000fe20000fa6670 */
[-C--:B-12---:R-:W-:Y:S02]  /*4420*/  IMAD R12, R81, R106.reuse, RZ ;  /* 0x0000006a510c7224 */ /* 0x086fe400078e02ff */
[----:B------:R-:W-:-:S04]  /*4430*/  IMAD.WIDE.U32 R108, R211, R106, R108 ;  /* 0x0000006ad36c7225 */ /* 0x000fc800078e006c */
[----:B------:R-:W-:-:S06]  /*4440*/  IMAD R107, R211, R107, R12 ;  /* 0x0000006bd36b7224 */ /* 0x000fcc00078e020c */
[----:B------:R-:W-:Y:S05]  /*4450*/  @P5 BRA `(.L_x_7672) ;  /* 0x0000000800305947 */ /* 0x000fea0003800000 */
[----:B------:R-:W-:Y:S01]  /*4460*/  IMAD.IADD R34, R109, 0x1, R107 ;  /* 0x000000016d227824 */ /* 0x000fe200078e026b */
[----:B------:R-:W-:Y:S01]  /*4470*/  IADD3 R12, P5, P6, R20, R108, R69 ;  /* 0x0000006c140c7210 */ /* 0x000fe20007ebe045 */
[----:B------:R-:W-:Y:S01]  /*4480*/  BSSY B1, `(.L_x_7686) ;  /* 0x0000065000017945 */ /* 0x000fe20003800000 */
[----:B------:R-:W-:Y:S02]  /*4490*/  SEL R113, R78, R113, !P0 ;  /* 0x000000714e717207 */ /* 0x000fe40004000000 */
[----:B------:R-:W-:Y:S02]  /*44a0*/  IADD3.X R13, R97, R34, R64, P5, P6 ;  /* 0x00000022610d7210 */ /* 0x000fe40002fec440 */
[----:B------:R-:W-:-:S04]  /*44b0*/  LEA R32, P5, R12, R102, 0x1 ;  /* 0x000000660c207211 */ /* 0x000fc800078a08ff */
[----:B------:R-:W-:Y:S02]  /*44c0*/  LEA.HI.X R33, R12, R103, R13, 0x1, P5 ;  /* 0x000000670c217211 */ /* 0x000fe400028f0c0d */
[----:B------:R-:W-:-:S04]  /*44d0*/  SHF.R.S32.HI R12, RZ, 0x1f, R113 ;  /* 0x0000001fff0c7819 */ /* 0x000fc80000011471 */
[----:B------:R-:W-:-:S04]  /*44e0*/  LEA.HI R113, R12, R113, RZ, 0x4 ;  /* 0x000000710c717211 */ /* 0x000fc800078f20ff */
[----:B------:R-:W-:-:S04]  /*44f0*/  LEA.HI.SX32 R35, R113, R70, 0x1c ;  /* 0x0000004671237211 */ /* 0x000fc800078fe2ff */
[----:B------:R-:W-:-:S04]  /*4500*/  SHF.L.U32 R35, R35, 0x3, RZ ;  /* 0x0000000323237819 */ /* 0x000fc800000006ff */
[----:B------:R-:W-:-:S04]  /*4510*/  LOP3.LUT R13, R204, 0x38, R35, 0xf8, !PT ;  /* 0x00000038cc0d7812 */ /* 0x000fc800078ef823 */
[----:B------:R-:W-:-:S05]  /*4520*/  LOP3.LUT R13, R13, R234, RZ, 0x3c, !PT ;  /* 0x000000ea0d0d7212 */ /* 0x000fca00078e3cff */
[----:B------:R-:W-:Y:S02]  /*4530*/  IMAD.IADD R15, R206, 0x1, R13 ;  /* 0x00000001ce0f7824 */ /* 0x000fe400078e020d */
[C---:B------:R-:W-:Y:S02]  /*4540*/  IMAD R13, R2.reuse, 0x1800, R65 ;  /* 0x00001800020d7824 */ /* 0x040fe400078e0241 */
[----:B------:R-:W-:Y:S02]  /*4550*/  IMAD R15, R2, 0x1800, R15 ;  /* 0x00001800020f7824 */ /* 0x000fe400078e020f */
[--C-:B------:R-:W-:Y:S02]  /*4560*/  IMAD R13, R13, 0x2, R18.reuse ;  /* 0x000000020d0d7824 */ /* 0x100fe400078e0212 */
[----:B------:R-:W-:-:S04]  /*4570*/  IMAD R24, R15, 0x2, R18 ;  /* 0x000000020f187824 */ /* 0x000fc800078e0212 */
        /* <DEDUP_REMOVED lines=21> */
[----:B------:R-:W-:Y:S01]  /*46d0*/  FMUL.FTZ R106, R25, R10 ;  /* 0x0000000a196a7220 */ /* 0x000fe20000410000 */
[----:B------:R-:W-:Y:S01]  /*46e0*/  FFMA.FTZ R36, R4, R6, -R9 ;  /* 0x0000000604247223 */ /* 0x000fe20000010809 */
[----:B------:R-:W-:Y:S01]  /*46f0*/  FMUL.FTZ R10, R13, R10 ;  /* 0x0000000a0d0a7220 */ /* 0x000fe20000410000 */
[----:B------:R-:W-:Y:S01]  /*4700*/  FFMA.FTZ R38, R5, R6, R38 ;  /* 0x0000000605267223 */ /* 0x000fe20000010026 */
[----:B------:R-:W-:-:S02]  /*4710*/  HADD2.F32 R7, -RZ, R115.H1_H1 ;  /* 0x30000073ff077230 */ /* 0x000fc40000004100 */
[-C--:B------:R-:W-:Y:S01]  /*4720*/  FFMA.FTZ R37, R13, R8.reuse, -R106 ;  /* 0x000000080d257223 */ /* 0x080fe2000001086a */
[----:B------:R-:W-:Y:S02]  /*4730*/  HADD2.F32 R4, -RZ, R15.H0_H0 ;  /* 0x2000000fff047230 */ /* 0x000fe40000004100 */
[----:B------:R-:W-:Y:S01]  /*4740*/  FFMA.FTZ R25, R25, R8, R10 ;  /* 0x0000000819197223 */ /* 0x000fe2000001000a */
[--C-:B------:R-:W-:Y:S02]  /*4750*/  HADD2.F32 R5, -RZ, R27.reuse.H0_H0 ;  /* 0x2000001bff057230 */ /* 0x100fe40000004100 */
[----:B------:R-:W-:Y:S02]  /*4760*/  HADD2.F32 R6, -RZ, R112.H1_H1 ;  /* 0x30000070ff067230 */ /* 0x000fe40000004100 */
[-C--:B------:R-:W-:Y:S01]  /*4770*/  FMUL.FTZ R106, R4, R7.reuse ;  /* 0x00000007046a7220 */ /* 0x080fe20000410000 */
[----:B------:R-:W-:Y:S02]  /*4780*/  HADD2.F32 R27, -RZ, R27.H1_H1 ;  /* 0x3000001bff1b7230 */ /* 0x000fe40000004100 */
[----:B------:R-:W-:Y:S01]  /*4790*/  FMUL.FTZ R9, R5, R7 ;  /* 0x0000000705097220 */ /* 0x000fe20000410000 */
[----:B------:R-:W-:-:S02]  /*47a0*/  HADD2.F32 R10, -RZ, R11.H0_H0 ;  /* 0x2000000bff0a7230 */ /* 0x000fc40000004100 */
[----:B------:R-:W-:Y:S01]  /*47b0*/  FFMA.FTZ R106, R5, R6, R106 ;  /* 0x00000006056a7223 */ /* 0x000fe2000001006a */
[----:B------:R-:W-:Y:S01]  /*47c0*/  HADD2.F32 R15, -RZ, R15.H1_H1 ;  /* 0x3000000fff0f7230 */ /* 0x000fe20000004100 */
[----:B------:R-:W-:Y:S01]  /*47d0*/  F2FP.F16.F32.PACK_AB R36, R37, R36 ;  /* 0x000000242524723e */ /* 0x000fe200000000ff */
[----:B------:R-:W-:Y:S02]  /*47e0*/  HADD2.F32 R116, -RZ, R116.H0_H0 ;  /* 0x20000074ff747230 */ /* 0x000fe40000004100 */
[-C--:B------:R-:W-:Y:S01]  /*47f0*/  FMUL.FTZ R110, R27, R10.reuse ;  /* 0x0000000a1b6e7220 */ /* 0x080fe20000410000 */
[----:B------:R-:W-:Y:S02]  /*4800*/  HADD2.F32 R5, -RZ, R24.H0_H0 ;  /* 0x20000018ff057230 */ /* 0x000fe40000004100 */
[----:B------:R-:W-:Y:S01]  /*4810*/  FMUL.FTZ R118, R15, R10 ;  /* 0x0000000a0f767220 */ /* 0x000fe20000410000 */
[----:B------:R-:W-:Y:S01]  /*4820*/  FFMA.FTZ R10, R4, R6, -R9 ;  /* 0x00000006040a7223 */ /* 0x000fe20000010809 */
[----:B------:R-:W-:Y:S01]  /*4830*/  HADD2.F32 R9, -RZ, R113.H0_H0 ;  /* 0x20000071ff097230 */ /* 0x000fe20000004100 */
[----:B------:R-:W-:Y:S01]  /*4840*/  F2FP.F16.F32.PACK_AB R25, R25, R38 ;  /* 0x000000261919723e */ /* 0x000fe200000000ff */
[----:B------:R-:W-:-:S02]  /*4850*/  HADD2.F32 R4, -RZ, R12.H0_H0 ;  /* 0x2000000cff047230 */ /* 0x000fc40000004100 */
[-C--:B------:R-:W-:Y:S01]  /*4860*/  FMUL.FTZ R11, R5, R116.reuse ;  /* 0x00000074050b7220 */ /* 0x080fe20000410000 */
[----:B------:R-:W-:Y:S02]  /*4870*/  HADD2.F32 R24, -RZ, R24.H1_H1 ;  /* 0x30000018ff187230 */ /* 0x000fe40000004100 */
        /* <DEDUP_REMOVED lines=33> */
[----:B------:R-:W-:-:S02]  /*4a90*/  IMAD.MOV.U32 R13, RZ, RZ, R36 ;  /* 0x000000ffff0d7224 */ /* 0x000fc400078e0024 */
[----:B------:R-:W-:Y:S01]  /*4aa0*/  F2FP.F16.F32.PACK_AB R14, R14, R15 ;  /* 0x0000000f0e0e723e */ /* 0x000fe200000000ff */
[----:B------:R-:W-:Y:S01]  /*4ab0*/  IMAD.MOV.U32 R15, RZ, RZ, R10 ;  /* 0x000000ffff0f7224 */ /* 0x000fe200078e000a */
[----:B------:R-:W-:-:S07]  /*4ac0*/  F2FP.F16.F32.PACK_AB R26, R9, R6 ;  /* 0x00000006091a723e */ /* 0x000fce00000000ff */
.L_x_7687:
[----:B------:R-:W-:Y:S05]  /*4ad0*/  BSYNC B1 ;  /* 0x0000000000017941 */ /* 0x000fea0003800000 */
.L_x_7686:
        /* <DEDUP_REMOVED lines=10> */
.L_x_7655:
[----:B------:R-:W-:-:S06]  /*4b80*/  UISETP.NE.AND UP0, UPT, UR44, 0x3, UPT ;  /* 0x000000032c00788c */ /* 0x000fcc000bf05270 */
[----:B------:R-:W-:-:S13]  /*4b90*/  PLOP3.LUT P3, PT, PT, PT, UP0, 0x80, 0x0 ;  /* 0x000000000000781c */ /* 0x000fda0003f6f008 */
[----:B------:R-:W-:Y:S05]  /*4ba0*/  @!P3 BRA `(.L_x_7688) ;  /* 0x000000000004b947 */ /* 0x000fea0003800000 */
[----:B------:R-:W-:Y:S01]  /*4bb0*/  BPT.TRAP 0x1 ;  /* 0x000000040000795c */ /* 0x000fe20000300000 */
.L_x_7688:
[----:B------:R-:W-:Y:S01]  /*4bc0*/  LEA R90, R2, R18, 0x3 ;  /* 0x00000012025a7211 */ /* 0x000fe200078e18ff */
[----:B------:R-:W-:Y:S01]  /*4bd0*/  IMAD R104, R59, -0x60, R62 ;  /* 0xffffffa03b687824 */ /* 0x000fe200078e023e */
[----:B------:R-:W-:Y:S01]  /*4be0*/  SHF.L.U32 R101, R23, 0x1f, RZ ;  /* 0x0000001f17657819 */ /* 0x000fe200000006ff */
[----:B------:R-:W-:Y:S03]  /*4bf0*/  BSSY B1, `(.L_x_7689) ;  /* 0x0000004000017945 */ /* 0x000fe60003800000 */
[----:B------:R-:W0:Y:S01]  /*4c00*/  SYNCS.PHASECHK.TRANS64.TRYWAIT P4, [R90+URZ+0x22890], R101 ;  /* 0x022890655a0075a7 */ /* 0x000e22000808017f */
[----:B------:R-:W-:Y:S01]  /*4c10*/  VIMNMX R104, R104, 0x60, PT ;  /* 0x0000006068687848 */ /* 0x000fe20003fe0100 */
[----:B0-----:R-:W-:Y:S06]  /*4c20*/  @!P4 BRA `(.L_x_7690) ;  /* 0x000000f400d8c947 */ /* 0x001fec0003800000 */
.L_x_7881:
[----:B------:R-:W-:Y:S05]  /*4c30*/  BSYNC B1 ;  /* 0x0000000000017941 */ /* 0x000fea0003800000 */
.L_x_7689:
[-C--:B------:R-:W-:Y:S01]  /*4c40*/  ISETP.GE.AND P5, PT, R19, R104.reuse, PT ;  /* 0x000000681300720c */ /* 0x080fe20003fa6270 */
[----:B------:R-:W-:Y:S01]  /*4c50*/  BSSY B1, `(.L_x_7691) ;  /* 0x0000007000017945 */ /* 0x000fe20003800000 */
[----:B------:R-:W-:-:S11]  /*4c60*/  ISETP.GE.AND P4, PT, R211, R104, PT ;  /* 0x00000068d300720c */ /* 0x000fd60003f86270 */
[----:B------:R-:W-:Y:S05]  /*4c70*/  @P5 BRA `(.L_x_7692) ;  /* 0x0000000000105947 */ /* 0x000fea0003800000 */
[----:B------:R-:W1:Y:S04]  /*4c80*/  @!P1 LDS.128 R4, [R107] ;  /* 0x000000006b049984 */ /* 0x000e680000000c00 */
[----:B------:R-:W2:Y:S04]  /*4c90*/  @!P2 LDS.128 R8, [R106] ;  /* 0x000000006a08a984 */ /* 0x000ea80000000c00 */
[----:B-1----:R1:W-:Y:S04]  /*4ca0*/  @!P1 STG.E.128 desc[UR40][R14.64], R4 ;  /* 0x000000040e009986 */ /* 0x0023e8000c101d28 */
[----:B--2---:R1:W-:Y:S02]  /*4cb0*/  @!P2 STG.E.128 desc[UR40][R14.64+0x40], R8 ;  /* 0x000040080e00a986 */ /* 0x0043e4000c101d28 */
.L_x_7692:
[----:B------:R-:W-:Y:S05]  /*4cc0*/  BSYNC B1 ;  /* 0x0000000000017941 */ /* 0x000fea0003800000 */
.L_x_7691:
[----:B------:R-:W-:Y:S05]  /*4cd0*/  @P4 BRA `(.L_x_7672) ;  /* 0x0000000000104947 */ /* 0x000fea0003800000 */
[----:B-1----:R-:W1:Y:S04]  /*4ce0*/  @!P1 LDS.128 R4, [R107+0x2000] ;  /* 0x002000006b049984 */ /* 0x002e680000000c00 */
[----:B------:R-:W2:Y:S04]  /*4cf0*/  @!P2 LDS.128 R8, [R106+0x2000] ;  /* 0x002000006a08a984 */ /* 0x000ea80000000c00 */
[----:B-1----:R3:W-:Y:S04]  /*4d00*/  @!P1 STG.E.128 desc[UR40][R12.64], R4 ;  /* 0x000000040c009986 */ /* 0x0027e8000c101d28 */
[----:B--2---:R3:W-:Y:S02]  /*4d10*/  @!P2 STG.E.128 desc[UR40][R12.64+0x40], R8 ;  /* 0x000040080c00a986 */ /* 0x0047e4000c101d28 */
.L_x_7672:
[----:B------:R-:W-:Y:S05]  /*4d20*/  BSYNC B0 ;  /* 0x0000000000007941 */ /* 0x000fea0003800000 */
.L_x_7654:
[----:B-123--:R-:W1:Y:S01]  /*4d30*/  S2R R4, SR_TID.X ;  /* 0x0000000000047919 */ /* 0x00ee620000002100 */
        /* <DEDUP_REMOVED lines=16> */
.L_x_7694:
[----:B------:R-:W-:Y:S05]  /*4e40*/  BSYNC B0 ;  /* 0x0000000000007941 */ /* 0x000fea0003800000 */
.L_x_7693:
[----:B------:R-:W2:Y:S01]  /*4e50*/  SYNCS.PHASECHK.TRANS64.TRYWAIT P3, [R90+URZ+0x228b0], R101 ;  /* 0x0228b0655a0075a7 */ /* 0x000ea2000806017f */
[----:B------:R-:W-:Y:S01]  /*4e60*/  ULDC UR45, c[0x0][0x310] ;  /* 0x0000c400002d7ab9 */ /* 0x000fe20000000800 */
[----:B------:R-:W-:Y:S01]  /*4e70*/  ULDC.64 UR42, c[0x0][0x318] ;  /* 0x0000c600002a7ab9 */ /* 0x000fe20000000a00 */
[----:B------:R-:W-:Y:S01]  /*4e80*/  ULDC.64 UR38, c[0x0][0x308] ;  /* 0x0000c20000267ab9 */ /* 0x000fe20000000a00 */
[----:B------:R-:W-:Y:S01]  /*4e90*/  BSSY B0, `(.L_x_7695) ;  /* 0x0000003000007945 */ /* 0x000fe20003800000 */
[----:B-1----:R-:W-:-:S03]  /*4ea0*/  IMAD R4, R2, 0x6000, R77 ;  /* 0x0000600002047824 */ /* 0x002fc600078e024d */
[----:B--2---:R-:W-:Y:S05]  /*4eb0*/  @!P3 BRA `(.L_x_7696) ;  /* 0x000000f40048b947 */ /* 0x004fea0003800000 */
.L_x_7882:
[----:B------:R-:W-:Y:S05]  /*4ec0*/  BSYNC B0 ;  /* 0x0000000000007941 */ /* 0x000fea0003800000 */
.L_x_7695:
[----:B------:R-:W-:Y:S01]  /*4ed0*/  ISETP.GE.AND P3, PT, R19, R104, PT ;  /* 0x000000681300720c */ /* 0x000fe20003f66270 */
[----:B------:R-:W-:Y:S01]  /*4ee0*/  IMAD.IADD R6, R80, 0x1, R4 ;  /* 0x0000000150067824 */ /* 0x000fe200078e0204 */
[----:B------:R-:W-:Y:S01]  /*4ef0*/  BSSY B0, `(.L_x_7697) ;  /* 0x0000025000007945 */ /* 0x000fe20003800000 */
[----:B------:R-:W-:Y:S02]  /*4f00*/  IMAD R36, R4, 0x2, R61 ;  /* 0x0000000204247824 */ /* 0x000fe400078e023d */
[----:B----4-:R-:W-:-:S04]  /*4f10*/  IMAD.WIDE R32, R59, 0x60, R56 ;  /* 0x000000603b207825 */ /* 0x010fc800078e0238 */
[----:B------:R-:W-:-:S04]  /*4f20*/  IMAD R37, R6, 0x2, R61 ;  /* 0x0000000206257824 */ /* 0x000fc800078e023d */
[----:B------:R-:W-:Y:S05]  /*4f30*/  @P3 BRA `(.L_x_7698) ;  /* 0x0000000000803947 */ /* 0x000fea0003800000 */
[----:B------:R-:W-:Y:S01]  /*4f40*/  MOV R5, R63 ;  /* 0x0000003f00057202 */ /* 0x000fe20000000f00 */
[----:B------:R-:W-:Y:S02]  /*4f50*/  IMAD R7, R33, UR42, RZ ;  /* 0x0000002a21077c24 */ /* 0x000fe4000f8e02ff */
[----:B------:R-:W-:Y:S02]  /*4f60*/  IMAD.MOV.U32 R4, RZ, RZ, R40 ;  /* 0x000000ffff047224 */ /* 0x000fe400078e0028 */
[C---:B------:R-:W-:Y:S02]  /*4f70*/  IMAD R7, R32.reuse, UR43, R7 ;  /* 0x0000002b20077c24 */ /* 0x040fe4000f8e0207 */
[----:B------:R-:W-:-:S04]  /*4f80*/  IMAD.WIDE.U32 R4, R32, UR42, R4 ;  /* 0x0000002a20047c25 */ /* 0x000fc8000f8e0004 */
[----:B------:R-:W-:Y:S01]  /*4f90*/  IMAD.IADD R5, R5, 0x1, R7 ;  /* 0x0000000105057824 */ /* 0x000fe200078e0207 */
[----:B------:R-:W-:-:S04]  /*4fa0*/  LEA R34, P3, R4, UR38, 0x1 ;  /* 0x0000002604227c11 */ /* 0x000fc8000f8608ff */
[----:B------:R-:W-:Y:S02]  /*4fb0*/  LEA.HI.X R35, R4, UR39, R5, 0x1, P3 ;  /* 0x0000002704237c11 */ /* 0x000fe400098f0c05 */
[----:B------:R-:W-:-:S13]  /*4fc0*/  ISETP.GE.AND P3, PT, R16, UR45, PT ;  /* 0x0000002d10007c0c */ /* 0x000fda000bf66270 */
[----:B------:R-:W2:Y:S04]  /*4fd0*/  @!P3 LDS.128 R4, [R36] ;  /* 0x000000002404b984 */ /* 0x000ea80000000c00 */
[----:B--2---:R-:W-:Y:S01]  /*4fe0*/  @!P3 STG.E.128 desc[UR40][R34.64], R4 ;  /* 0x000000042200b986 */ /* 0x004fe2000c101d28 */
[----:B------:R-:W-:-:S13]  /*4ff0*/  ISETP.GE.AND P3, PT, R99, UR45, PT ;  /* 0x0000002d63007c0c */ /* 0x000fda000bf66270 */
[----:B------:R-:W2:Y:S04]  /*5000*/  @!P3 LDS.128 R8, [R37] ;  /* 0x000000002508b984 */ /* 0x000ea80000000c00 */
[----:B--2---:R-:W-:Y:S01]  /*5010*/  @!P3 STG.E.128 desc[UR40][R34.64+0x40], R8 ;  /* 0x000040082200b986 */ /* 0x004fe2000c101d28 */
[----:B------:R-:W-:-:S13]  /*5020*/  ISETP.GE.AND P3, PT, R98, UR45, PT ;  /* 0x0000002d62007c0c */ /* 0x000fda000bf66270 */
[----:B------:R-:W2:Y:S04]  /*5030*/  @!P3 LDS.128 R12, [R36+0x3000] ;  /* 0x00300000240cb984 */ /* 0x000ea80000000c00 */
        /* <DEDUP_REMOVED lines=10> */
[----:B------:R-:W-:-:S13]  /*50e0*/  ISETP.NE.AND P3, PT, R0, RZ, PT ;  /* 0x000000ff0000720c */ /* 0x000fda0003f65270 */
[----:B------:R-:W2:Y:S04]  /*50f0*/  @P3 LDS.128 R12, [R36+0x9000] ;  /* 0x00900000240c3984 */ /* 0x000ea80000000c00 */
[----:B--2---:R-:W-:Y:S01]  /*5100*/  @P3 STG.E.128 desc[UR40][R34.64+0x180], R12 ;  /* 0x0001800c22003986 */ /* 0x004fe2000c101d28 */
[----:B------:R-:W-:-:S13]  /*5110*/  ISETP.NE.AND P3, PT, R3, RZ, PT ;  /* 0x000000ff0300720c */ /* 0x000fda0003f65270 */
[----:B------:R-:W2:Y:S04]  /*5120*/  @P3 LDS.128 R24, [R37+0x9000] ;  /* 0x0090000025183984 */ /* 0x000ea80000000c00 */
[----:B--2---:R2:W-:Y:S02]  /*5130*/  @P3 STG.E.128 desc[UR40][R34.64+0x1c0], R24 ;  /* 0x0001c01822003986 */ /* 0x0045e4000c101d28 */
.L_x_7698:
[----:B------:R-:W-:Y:S05]  /*5140*/  BSYNC B0 ;  /* 0x0000000000007941 */ /* 0x000fea0003800000 */
.L_x_7697:
[----:B------:R-:W-:Y:S01]  /*5150*/  ISETP.GE.AND P3, PT, R211, R104, PT ;  /* 0x00000068d300720c */ /* 0x000fe20003f66270 */
[----:B------:R-:W-:-:S12]  /*5160*/  BSSY B0, `(.L_x_7699) ;  /* 0x0000024000007945 */ /* 0x000fd80003800000 */
[----:B------:R-:W-:Y:S05]  /*5170*/  @P3 BRA `(.L_x_7700) ;  /* 0x0000000000883947 */ /* 0x000fea0003800000 */
[----:B------:R-:W-:Y:S01]  /*5180*/  IADD3 R7, P3, R32, 0x40, RZ ;  /* 0x0000004020077810 */ /* 0x000fe20007f7e0ff */
[----:B------:R-:W-:Y:S02]  /*5190*/  IMAD.MOV.U32 R4, RZ, RZ, R40 ;  /* 0x000000ffff047224 */ /* 0x000fe400078e0028 */
[----:B------:R-:W-:Y:S02]  /*51a0*/  IMAD.MOV.U32 R5, RZ, RZ, R63 ;  /* 0x000000ffff057224 */ /* 0x000fe400078e003f */
[----:B------:R-:W-:Y:S02]  /*51b0*/  IMAD.X R32, RZ, RZ, R33, P3 ;  /* 0x000000ffff207224 */ /* 0x000fe400018e0621 */
[----:B------:R-:W-:-:S04]  /*51c0*/  IMAD.WIDE.U32 R4, R7, UR42, R4 ;  /* 0x0000002a07047c25 */ /* 0x000fc8000f8e0004 */
[----:B------:R-:W-:-:S04]  /*51d0*/  IMAD R32, R32, UR42, RZ ;  /* 0x0000002a20207c24 */ /* 0x000fc8000f8e02ff */
[----:B------:R-:W-:Y:S01]  /*51e0*/  IMAD R7, R7, UR43, R32 ;  /* 0x0000002b07077c24 */ /* 0x000fe2000f8e0220 */
[----:B------:R-:W-:-:S03]  /*51f0*/  LEA R32, P3, R4, UR38, 0x1 ;  /* 0x0000002604207c11 */ /* 0x000fc6000f8608ff */
[----:B------:R-:W-:-:S05]  /*5200*/  IMAD.IADD R5, R5, 0x1, R7 ;  /* 0x0000000105057824 */ /* 0x000fca00078e0207 */
[----:B------:R-:W-:Y:S02]  /*5210*/  LEA.HI.X R33, R4, UR39, R5, 0x1, P3 ;  /* 0x0000002704217c11 */ /* 0x000fe400098f0c05 */
[----:B------:R-:W-:-:S13]  /*5220*/  ISETP.GE.AND P3, PT, R16, UR45, PT ;  /* 0x0000002d10007c0c */ /* 0x000fda000bf66270 */
[----:B------:R-:W3:Y:S04]  /*5230*/  @!P3 LDS.128 R4, [R36+0x2000] ;  /* 0x002000002404b984 */ /* 0x000ee80000000c00 */
[----:B---3--:R-:W-:Y:S01]  /*5240*/  @!P3 STG.E.128 desc[UR40][R32.64], R4 ;  /* 0x000000042000b986 */ /* 0x008fe2000c101d28 */
[----:B------:R-:W-:-:S13]  /*5250*/  ISETP.GE.AND P3, PT, R98, UR45, PT ;  /* 0x0000002d62007c0c */ /* 0x000fda000bf66270 */
[----:B------:R-:W3:Y:S04]  /*5260*/  @!P3 LDS.128 R8, [R36+0x5000] ;  /* 0x005000002408b984 */ /* 0x000ee80000000c00 */
[----:B---3--:R-:W-:Y:S01]  /*5270*/  @!P3 STG.E.128 desc[UR40][R32.64+0x80], R8 ;  /* 0x000080082000b986 */ /* 0x008fe2000c101d28 */
[----:B------:R-:W-:-:S13]  /*5280*/  ISETP.GE.AND P3, PT, R94, UR45, PT ;  /* 0x0000002d5e007c0c */ /* 0x000fda000bf66270 */
[----:B------:R-:W3:Y:S04]  /*5290*/  @!P3 LDS.128 R12, [R36+0x8000] ;  /* 0x00800000240cb984 */ /* 0x000ee80000000c00 */
[----:B---3--:R-:W-:Y:S01]  /*52a0*/  @!P3 STG.E.128 desc[UR40][R32.64+0x100], R12 ;  /* 0x0001000c2000b986 */ /* 0x008fe2000c101d28 */
[----:B------:R-:W-:-:S13]  /*52b0*/  ISETP.NE.AND P3, PT, R0, RZ, PT ;  /* 0x000000ff0000720c */ /* 0x000fda0003f65270 */
[----:B--2---:R-:W2:Y:S04]  /*52c0*/  @P3 LDS.128 R24, [R36+0xb000] ;  /* 0x00b0000024183984 */ /* 0x004ea80000000c00 */
[----:B--2---:R-:W-:Y:S01]  /*52d0*/  @P3 STG.E.128 desc[UR40][R32.64+0x180], R24 ;  /* 0x0001801820003986 */ /* 0x004fe2000c101d28 */
        /* <DEDUP_REMOVED lines=11> */
[----:B--2---:R3:W-:Y:S02]  /*5390*/  @P3 STG.E.128 desc[UR40][R32.64+0x1c0], R24 ;  /* 0x0001c01820003986 */ /* 0x0047e4000c101d28 */
.L_x_7700:
[----:B------:R-:W-:Y:S05]  /*53a0*/  BSYNC B0 ;  /* 0x0000000000007941 */ /* 0x000fea0003800000 */
.L_x_7699:
[----:B------:R-:W-:Y:S01]  /*53b0*/  @!PT LDS RZ, [RZ] ;  /* 0x00000000fffff984 */ /* 0x000fe20000000800 */
[----:B------:R-:W-:Y:S01]  /*53c0*/  @!PT LDS RZ, [RZ] ;  /* 0x00000000fffff984 */ /* 0x000fe20000000800 */
[----:B------:R-:W-:Y:S01]  /*53d0*/  @!PT LDS RZ, [RZ] ;  /* 0x00000000fffff984 */ /* 0x000fe20000000800 */
[----:B------:R-:W-:Y:S01]  /*53e0*/  @!PT LDS RZ, [RZ] ;  /* 0x00000000fffff984 */ /* 0x000fe20000000800 */
[----:B------:R4:W-:Y:S06]  /*53f0*/  MEMBAR.ALL.CTA ;  /* 0x0000000000007992 */ /* 0x0009ec0000008000 */
[----:B----4-:R-:W4:Y:S02]  /*5400*/  FENCE.VIEW.ASYNC.S ;  /* 0x00000000000073c6 */ /* 0x010f240000000000 */
[----:B----4-:R4:W-:Y:S01]  /*5410*/  BAR.SYNC.DEFER_BLOCKING R79, 0x80 ;  /* 0x0002004f0000751d */ /* 0x0109e20000010000 */
[----:B------:R-:W-:Y:S01]  /*5420*/  ISETP.NE.AND P5, PT, R100, RZ, PT ;  /* 0x000000ff6400720c */ /* 0x000fe20003fa5270 */
[----:B------:R-:W-:Y:S01]  /*5430*/  VIADD R2, R2, 0x1 ;  /* 0x0000000102027836 */ /* 0x000fe20000000000 */
[----:B01----:R-:W-:-:S04]  /*5440*/  @!P4 IADD3 R90, R90, 0x228c0, RZ ;  /* 0x000228c05a5ac810 */ /* 0x003fc80007ffe0ff */
[C---:B------:R-:W-:Y:S02]  /*5450*/  ISETP.NE.AND P3, PT, R2.reuse, 0x2, PT ;  /* 0x000000020200780c */ /* 0x040fe40003f65270 */
[----:B------:R-:W-:Y:S02]  /*5460*/  @!P4 PRMT R90, RZ, 0x654, R90 ;  /* 0x00000654ff5ac816 */ /* 0x000fe4000000005a */
[----:B------:R-:W-:Y:S02]  /*5470*/  SEL R4, RZ, 0x1, P3 ;  /* 0x00000001ff047807 */ /* 0x000fe40001800000 */
[----:B------:R-:W-:Y:S02]  /*5480*/  SEL R2, R2, RZ, P3 ;  /* 0x000000ff02027207 */ /* 0x000fe40001800000 */
[----:B------:R-:W-:Y:S01]  /*5490*/  LOP3.LUT R23, R23, R4, RZ, 0x3c, !PT ;  /* 0x0000000417177212 */ /* 0x000fe200078e3cff */
[----:B------:R4:W-:Y:S01]  /*54a0*/  @!P4 SYNCS.ARRIVE.TRANS64.RED.A1T0 RZ, [R90+URZ], RZ ;  /* 0x000000ff5affc9a7 */ /* 0x0009e2000810043f */
[----:B------:R-:W-:Y:S05]  /*54b0*/  @P5 BRA `(.L_x_7701) ;  /* 0xffffffcc00745947 */ /* 0x000fea000383ffff */
[----:B------:R-:W0:Y:S01]  /*54c0*/  S2R R5, SR_TID.X ;  /* 0x0000000000057919 */ /* 0x000e220000002100 */
[----:B------:R-:W-:Y:S02]  /*54d0*/  PLOP3.LUT P0, PT, PT, PT, PT, 0x8, 0x0 ;  /* 0x000000000000781c */ /* 0x000fe40003f0e170 */
[----:B0-----:R-:W-:-:S04]  /*54e0*/  SHF.R.U32.HI R5, RZ, 0x7, R5 ;  /* 0x00000007ff057819 */ /* 0x001fc80000011605 */
[----:B------:R-:W-:-:S13]  /*54f0*/  ISETP.NE.AND P5, PT, R5, 0x1, PT ;  /* 0x000000010500780c */ /* 0x000fda0003fa5270 */
[----:B------:R-:W-:Y:S06]  /*5500*/  @!P5 BAR.ARV 0x9, 0x100 ;  /* 0x024400000000db1d */ /* 0x000fec0000002000 */
.L_x_7649:
[----:B------:R-:W-:Y:S02]  /*5510*/  ISETP.GE.AND P2, PT, R176, 0x1, PT ;  /* 0x00000001b000780c */ /* 0x000fe40003f46270 */
[----:B------:R-:W-:Y:S02]  /*5520*/  CS2R R4, SRZ ;  /* 0x0000000000047805 */ /* 0x000fe4000001ff00 */
[----:B------:R-:W-:Y:S02]  /*5530*/  PLOP3.LUT P1, PT, PT, PT, PT, 0x80, 0x0 ;  /* 0x000000000000781c */ /* 0x000fe40003f2f070 */
        /* <DEDUP_REMOVED lines=42> */
[----:B----4-:R-:W-:Y:S02]  /*57e0*/  CS2R R78, SRZ ;  /* 0x00000000004e7805 */ /* 0x010fe4000001ff00 */
        /* <DEDUP_REMOVED lines=17> */
[----:B--2---:R-:W-:Y:S02]  /*5900*/  CS2R R34, SRZ ;  /* 0x0000000000227805 */ /* 0x004fe4000001ff00 */
[----:B------:R-:W-:-:S02]  /*5910*/  CS2R R36, SRZ ;  /* 0x0000000000247805 */ /* 0x000fc4000001ff00 */
[----:B---3--:R-:W-:Y:S02]  /*5920*/  CS2R R32, SRZ ;  /* 0x0000000000207805 */ /* 0x008fe4000001ff00 */
[----:B------:R-:W-:Y:S02]  /*5930*/  CS2R R26, SRZ ;  /* 0x00000000001a7805 */ /* 0x000fe4000001ff00 */
[----:B------:R-:W-:Y:S01]  /*5940*/  CS2R R28, SRZ ;  /* 0x00000000001c7805 */ /* 0x000fe2000001ff00 */
[----:B------:R-:W-:Y:S06]  /*5950*/  @P0 BRA `(.L_x_7702) ;  /* 0x00000000000c0947 */ /* 0x000fec0003800000 */
[----:B------:R-:W0:Y:S01]  /*5960*/  FENCE.VIEW.ASYNC.G ;  /* 0x00000000000073c6 */ /* 0x000e220000000100 */
[----:B------:R-:W-:Y:S05]  /*5970*/  WARPSYNC.ALL ;  /* 0x0000000000007948 */ /* 0x000fea0003800000 */
[----:B0-----:R-:W-:Y:S06]  /*5980*/  BAR.ARV 0xc, 0x120 ;  /* 0x0304800000007b1d */ /* 0x001fec0000002000 */
.L_x_7702:
[----:B------:R-:W-:Y:S01]  /*5990*/  CS2R R24, SRZ ;  /* 0x0000000000187805 */ /* 0x000fe2000001ff00 */
[----:B------:R-:W-:Y:S06]  /*59a0*/  @!P2 BRA `(.L_x_7703) ;  /* 0x000000680070a947 */ /* 0x000fec0003800000 */
[----:B------:R-:W-:-:S03]  /*59b0*/  UMOV UR4, 0xffffffff ;  /* 0xffffffff00047882 */ /* 0x000fc60000000000 */
[----:B------:R-:W-:Y:S05]  /*59c0*/  BRA.DIV UR4, `(.L_x_7704) ;  /* 0x000000ea04987947 */ /* 0x000fea000b800000 */
[----:B------:R0:W1:Y:S02]  /*59d0*/  SHFL.IDX PT, R14, R230, RZ, 0x1f ;  /* 0x00001fffe60e7589 */ /* 0x00006400000e0000 */
.L_x_7885:
[----:B-1----:R-:W-:Y:S01]  /*59e0*/  LEA.HI R0, R14, R14, RZ, 0x1 ;  /* 0x0000000e0e007211 */ /* 0x002fe200078f08ff */
[----:B------:R-:W-:Y:S01]  /*59f0*/  BSSY B6, `(.L_x_7705) ;  /* 0x0000019000067945 */ /* 0x000fe20003800000 */
[----:B------:R-:W-:Y:S02]  /*5a00*/  IADD3 R24, R18, 0x18400, RZ ;  /* 0x0001840012187810 */ /* 0x000fe40007ffe0ff */
[----:B------:R-:W-:Y:S02]  /*5a10*/  LOP3.LUT R3, R0, 0x1e, RZ, 0xc0, !PT ;  /* 0x0000001e00037812 */ /* 0x000fe400078ec0ff */
[----:B------:R-:W-:-:S03]  /*5a20*/  LOP3.LUT P0, RZ, R24, 0x1bf, RZ, 0xc0, !PT ;  /* 0x000001bf18ff7812 */ /* 0x000fc6000780c0ff */
[----:B------:R-:W-:-:S04]  /*5a30*/  IMAD.IADD R3, R14, 0x1, -R3 ;  /* 0x000000010e037824 */ /* 0x000fc800078e0a03 */
        /* <DEDUP_REMOVED lines=19> */
[----:B0-2--5:R-:W-:Y:S05]  /*5b70*/  CALL.ABS.NOINC R14 ;  /* 0x000000000e007343 */ /* 0x025fea0003c00000 */
.L_x_7706:
[----:B------:R-:W-:Y:S05]  /*5b80*/  BSYNC B6 ;  /* 0x0000000000067941 */ /* 0x000fea0003800000 */
.L_x_7705:
[----:B------:R-:W-:Y:S02]  /*5b90*/  ULDC UR4, c[0x0][0x3d4] ;  /* 0x0000f50000047ab9 */ /* 0x000fe40000000800 */
[----:B------:R-:W-:-:S13]  /*5ba0*/  ISETP.LT.AND P0, PT, RZ, UR4, PT ;  /* 0x00000004ff007c0c */ /* 0x000fda000bf01270 */
[----:B------:R-:W-:Y:S05]  /*5bb0*/  @P0 BRA `(.L_x_7707) ;  /* 0x00000000003c0947 */ /* 0x000fea0003800000 */
[----:B------:R-:W-:-:S04]  /*5bc0*/  LEA.HI R0, R212, R212, RZ, 0x1 ;  /* 0x000000d4d4007211 */ /* 0x000fc800078f08ff */
[----:B------:R-:W-:-:S04]  /*5bd0*/  LOP3.LUT R3, R0, 0xfffffffe, RZ, 0xc0, !PT ;  /* 0xfffffffe00037812 */ /* 0x000fc800078ec0ff */
[----:B------:R-:W-:-:S04]  /*5be0*/  IADD3 R3, R212, -R3, RZ ;  /* 0x80000003d4037210 */ /* 0x000fc80007ffe0ff */
[----:B------:R-:W-:-:S04]  /*5bf0*/  SHF.L.U32 R3, R3, 0x1f, RZ ;  /* 0x0000001f03037819 */ /* 0x000fc800000006ff */
[----:B------:R1:W2:Y:S03]  /*5c00*/  SYNCS.PHASECHK.TRANS64.TRYWAIT P0, [R18+URZ+0x22800], R3 ;  /* 0x02280003120075a7 */ /* 0x0002a6000800017f */
[----:B--2---:R-:W-:Y:S05]  /*5c10*/  @!P0 NANOSLEEP.SYNCS 0x989680 ;  /* 0x009896800000895d */ /* 0x004fea0003900000 */
[----:B------:R-:W2:Y:S01]  /*5c20*/  @!P0 SYNCS.PHASECHK.TRANS64 P0, [R18+URZ+0x22800], R3 ;  /* 0x02280003120085a7 */ /* 0x000ea2000800007f */
[----:B------:R-:W-:Y:S04]  /*5c30*/  BSSY B0, `(.L_x_7708) ;  /* 0x0000006000007945 */ /* 0x000fe80003800000 */
[----:B--2---:R-:W-:Y:S05]  /*5c40*/  @P0 BRA `(.L_x_7709) ;  /* 0x0000000000100947 */ /* 0x004fea0003800000 */
.L_x_7710:
[----:B--2---:R2:W3:Y:S02]  /*5c50*/  SYNCS.PHASECHK.TRANS64.TRYWAIT P0, [R18+URZ+0x22800], R3 ;  /* 0x02280003120075a7 */ /* 0x0044e4000800017f */
[----:B---3--:R-:W-:Y:S05]  /*5c60*/  @!P0 NANOSLEEP.SYNCS 0x989680 ;  /* 0x009896800000895d */ /* 0x008fea0003900000 */
[----:B------:R-:W3:Y:S02]  /*5c70*/  @!P0 SYNCS.PHASECHK.TRANS64 P0, [R18+URZ+0x22800], R3 ;  /* 0x02280003120085a7 */ /* 0x000ee4000800007f */
[----:B---3--:R-:W-:Y:S05]  /*5c80*/  @!P0 BRA `(.L_x_7710) ;  /* 0xfffffffc00f08947 */ /* 0x008fea000383ffff */
.L_x_7709:
[----:B------:R-:W-:Y:S05]  /*5c90*/  BSYNC B0 ;  /* 0x0000000000007941 */ /* 0x000fea0003800000 */
.L_x_7708:
[----:B------:R-:W-:Y:S05]  /*5ca0*/  BRA `(.L_x_7711) ;  /* 0x00000020006c7947 */ /* 0x000fea0003800000 */
.L_x_7707:
[----:B-----5:R-:W-:Y:S01]  /*5cb0*/  SHF.R.S32.HI R0, RZ, 0x1f, R31 ;  /* 0x0000001fff007819 */ /* 0x020fe2000001141f */
[----:B------:R-:W-:Y:S01]  /*5cc0*/  ULDC.64 UR4, c[0x0][0x3d8] ;  /* 0x0000f60000047ab9 */ /* 0x000fe20000000a00 */
[----:B------:R-:W-:Y:S01]  /*5cd0*/  ULDC.64 UR6, c[0x0][0x3e8] ;  /* 0x0000fa0000067ab9 */ /* 0x000fe20000000a00 */
[----:B------:R-:W-:Y:S01]  /*5ce0*/  IMAD.WIDE.U32 R4, R31, UR4, RZ ;  /* 0x000000041f047c25 */ /* 0x000fe2000f8e00ff */
[----:B------:R-:W-:Y:S01]  /*5cf0*/  LOP3.LUT P0, RZ, R24, 0x3ff, RZ, 0xc0, !PT ;  /* 0x000003ff18ff7812 */ /* 0x000fe2000780c0ff */
[----:B------:R-:W-:Y:S02]  /*5d00*/  BSSY B6, `(.L_x_7712) ;  /* 0x0000031000067945 */ /* 0x000fe40003800000 */
[C---:B------:R-:W-:Y:S02]  /*5d10*/  IMAD R6, R0.reuse, UR4, RZ ;  /* 0x0000000400067c24 */ /* 0x040fe4000f8e02ff */
[----:B------:R-:W-:Y:S02]  /*5d20*/  IMAD R0, R0, UR6, RZ ;  /* 0x0000000600007c24 */ /* 0x000fe4000f8e02ff */
[----:B------:R-:W-:-:S02]  /*5d30*/  IMAD.SHL.U32 R41, R219, 0x4, RZ ;  /* 0x00000004db297824 */ /* 0x000fc400078e00ff */
[C---:B------:R-:W-:Y:S01]  /*5d40*/  IMAD R9, R31.reuse, UR5, R6 ;  /* 0x000000051f097c24 */ /* 0x040fe2000f8e0206 */
[----:B------:R-:W-:Y:S01]  /*5d50*/  ULDC.64 UR4, c[0x0][0x3c8] ;  /* 0x0000f20000047ab9 */ /* 0x000fe20000000a00 */
[----:B------:R-:W-:Y:S01]  /*5d60*/  IMAD R27, R31, UR7, R0 ;  /* 0x000000071f1b7c24 */ /* 0x000fe2000f8e0200 */
[-C--:B------:R-:W-:Y:S01]  /*5d70*/  IADD3 R0, P3, R41, R4.reuse, RZ ;  /* 0x0000000429007210 */ /* 0x080fe20007f7e0ff */
[----:B------:R-:W-:Y:S01]  /*5d80*/  IMAD.IADD R9, R9, 0x1, R5 ;  /* 0x0000000109097824 */ /* 0x000fe200078e0205 */
[----:B------:R-:W-:Y:S01]  /*5d90*/  SHF.R.S32.HI R10, RZ, 0x1f, R41 ;  /* 0x0000001fff0a7819 */ /* 0x000fe20000011429 */
[----:B------:R-:W-:Y:S01]  /*5da0*/  IMAD.WIDE.U32 R6, R31, UR6, RZ ;  /* 0x000000061f067c25 */ /* 0x000fe2000f8e00ff */
[----:B------:R-:W-:Y:S01]  /*5db0*/  LEA R24, P2, R4, UR4, 0x1 ;  /* 0x0000000404187c11 */ /* 0x000fe2000f8408ff */
[----:B------:R-:W-:Y:S01]  /*5dc0*/  ULDC.64 UR6, c[0x0][0x3e0] ;  /* 0x0000f80000067ab9 */ /* 0x000fe20000000a00 */
[----:B------:R-:W-:Y:S01]  /*5dd0*/  IADD3 R5, P1, R16, R4, RZ ;  /* 0x0000000410057210 */ /* 0x000fe20007f3e0ff */
[--C-:B------:R-:W-:Y:S01]  /*5de0*/  IMAD.X R3, R10, 0x1, R9.reuse, P3 ;  /* 0x000000010a037824 */ /* 0x100fe200018e0609 */
[----:B------:R-:W-:Y:S01]  /*5df0*/  LEA.HI.X R25, R4, UR5, R9, 0x1, P2 ;  /* 0x0000000504197c11 */ /* 0x000fe200090f0c09 */
[----:B------:R-:W-:Y:S01]  /*5e00*/  IMAD.IADD R27, R27, 0x1, R7 ;  /* 0x000000011b1b7824 */ /* 0x000fe200078e0207 */
[----:B------:R-:W-:-:S02]  /*5e10*/  LEA R32, P2, R0, UR4, 0x1 ;  /* 0x0000000400207c11 */ /* 0x000fc4000f8408ff */
[-C--:B------:R-:W-:Y:S02]  /*5e20*/  IADD3 R8, P4, R41, R6.reuse, RZ ;  /* 0x0000000629087210 */ /* 0x080fe40007f9e0ff */
[----:B------:R-:W-:Y:S02]  /*5e30*/  LEA.HI.X R33, R0, UR5, R3, 0x1, P2 ;  /* 0x0000000500217c11 */ /* 0x000fe400090f0c03 */
[----:B------:R-:W-:Y:S01]  /*5e40*/  IADD3 R0, P3, R16, R6, RZ ;  /* 0x0000000610007210 */ /* 0x000fe20007f7e0ff */
[--C-:B------:R-:W-:Y:S01]  /*5e50*/  IMAD.X R7, R10, 0x1, R27.reuse, P4 ;  /* 0x000000010a077824 */ /* 0x100fe200020e061b */
[C---:B------:R-:W-:Y:S02]  /*5e60*/  IADD3.X R4, R17.reuse, R9, RZ, P1, !PT ;  /* 0x0000000911047210 */ /* 0x040fe40000ffe4ff */
[----:B------:R-:W-:Y:S01]  /*5e70*/  LEA R26, P2, R6, UR6, 0x1 ;  /* 0x00000006061a7c11 */ /* 0x000fe2000f8408ff */
[----:B------:R-:W-:Y:S01]  /*5e80*/  IMAD.X R3, R17, 0x1, R27, P3 ;  /* 0x0000000111037824 */ /* 0x000fe200018e061b */
[----:B------:R-:W-:-:S02]  /*5e90*/  LEA R34, P5, R8, UR6, 0x1 ;  /* 0x0000000608227c11 */ /* 0x000fc4000f8a08ff */
[C---:B------:R-:W-:Y:S02]  /*5ea0*/  LEA R36, P4, R5.reuse, UR4, 0x1 ;  /* 0x0000000405247c11 */ /* 0x040fe4000f8808ff */
[----:B------:R-:W-:Y:S02]  /*5eb0*/  LEA R38, P1, R0, UR6, 0x1 ;  /* 0x0000000600267c11 */ /* 0x000fe4000f8208ff */
[----:B------:R-:W-:Y:S02]  /*5ec0*/  LEA.HI.X R35, R8, UR7, R7, 0x1, P5 ;  /* 0x0000000708237c11 */ /* 0x000fe4000a8f0c07 */
[----:B------:R-:W-:Y:S02]  /*5ed0*/  LEA.HI.X R27, R6, UR7, R27, 0x1, P2 ;  /* 0x00000007061b7c11 */ /* 0x000fe400090f0c1b */
[----:B------:R-:W-:Y:S02]  /*5ee0*/  LEA.HI.X R37, R5, UR5, R4, 0x1, P4 ;  /* 0x0000000505257c11 */ /* 0x000fe4000a0f0c04 */
[----:B------:R-:W-:Y:S01]  /*5ef0*/  LEA.HI.X R39, R0, UR7, R3, 0x1, P1 ;  /* 0x0000000700277c11 */ /* 0x000fe200088f0c03 */
        /* <DEDUP_REMOVED lines=16> */
[----:B0-2---:R-:W-:Y:S05]  /*6000*/  CALL.ABS.NOINC R14 ;  /* 0x000000000e007343 */ /* 0x005fea0003c00000 */
.L_x_7713:
[----:B------:R-:W-:Y:S05]  /*6010*/  BSYNC B6 ;  /* 0x0000000000067941 */ /* 0x000fea0003800000 */
.L_x_7712:
        /* <DEDUP_REMOVED lines=16> */
[----:B------:R-:W-:Y:S02]  /*6120*/  SHF.R.U32.HI R5, RZ, 0x3, R5 ;  /* 0x00000003ff057819 */ /* 0x000fe40000011605 */
[----:B------:R-:W-:-:S02]  /*6130*/  IADD3 R3, R212, -R3, RZ ;  /* 0x80000003d4037210 */ /* 0x000fc40007ffe0ff */
[----:B------:R-:W-:Y:S02]  /*6140*/  LOP3.LUT R0, R0, R5, RZ, 0x3c, !PT ;  /* 0x0000000500007212 */ /* 0x000fe400078e3cff */
[----:B------:R-:W-:Y:S02]  /*6150*/  CS2R R4, SRZ ;  /* 0x0000000000047805 */ /* 0x000fe4000001ff00 */
[----:B------:R-:W-:Y:S01]  /*6160*/  SHF.L.U32 R29, R3, 0x1f, RZ ;  /* 0x0000001f031d7819 */ /* 0x000fe200000006ff */
[----:B------:R-:W-:Y:S06]  /*6170*/  @P0 BRA `(.L_x_7717) ;  /* 0x0000000000300947 */ /* 0x000fec0003800000 */
[C---:B------:R-:W-:Y:S01]  /*6180*/  VIADD R3, R41.reuse, 0x10 ;  /* 0x0000001029037836 */ /* 0x040fe20000000000 */
[----:B------:R-:W-:Y:S01]  /*6190*/  ULDC UR4, c[0x0][0x3d4] ;  /* 0x0000f50000047ab9 */ /* 0x000fe20000000800 */
[----:B------:R-:W-:Y:S02]  /*61a0*/  CS2R R8, SRZ ;  /* 0x0000000000087805 */ /* 0x000fe4000001ff00 */
[----:B------:R-:W-:Y:S02]  /*61b0*/  ISETP.GE.AND P1, PT, R41, UR4, PT ;  /* 0x0000000429007c0c */ /* 0x000fe4000bf26270 */
[----:B------:R-:W-:Y:S02]  /*61c0*/  CS2R R20, SRZ ;  /* 0x0000000000147805 */ /* 0x000fe4000001ff00 */
[----:B------:R-:W-:Y:S02]  /*61d0*/  ISETP.GE.AND P2, PT, R3, UR4, PT ;  /* 0x0000000403007c0c */ /* 0x000fe4000bf46270 */
[----:B------:R-:W-:-:S02]  /*61e0*/  CS2R R4, SRZ ;  /* 0x0000000000047805 */ /* 0x000fc4000001ff00 */
[----:B------:R-:W-:-:S05]  /*61f0*/  CS2R R6, SRZ ;  /* 0x0000000000067805 */ /* 0x000fca000001ff00 */
[----:B------:R1:W5:Y:S04]  /*6200*/  @!P1 LDG.E.64 R8, desc[UR40][R32.64] ;  /* 0x0000002820089981 */ /* 0x000368000c1e1b00 */
[----:B------:R1:W5:Y:S04]  /*6210*/  @!P2 LDG.E.64 R20, desc[UR40][R32.64+0x20] ;  /* 0x000020282014a981 */ /* 0x000368000c1e1b00 */
[----:B------:R1:W5:Y:S04]  /*6220*/  @!P1 LDG.E.64 R4, desc[UR40][R34.64] ;  /* 0x0000002822049981 */ /* 0x000368000c1e1b00 */
[----:B------:R1:W5:Y:S02]  /*6230*/  @!P2 LDG.E.64 R6, desc[UR40][R34.64+0x20] ;  /* 0x000020282206a981 */ /* 0x000364000c1e1b00 */
.L_x_7717:
[----:B------:R-:W-:Y:S05]  /*6240*/  BSYNC B1 ;  /* 0x0000000000017941 */ /* 0x000fea0003800000 */
.L_x_7716:
[----:B------:R-:W-:-:S03]  /*6250*/  UMOV UR4, 0xffffffff ;  /* 0xffffffff00047882 */ /* 0x000fc60000000000 */
[----:B------:R-:W-:Y:S05]  /*6260*/  BRA.DIV UR4, `(.L_x_7718) ;  /* 0x000000e204987947 */ /* 0x000fea000b800000 */
.L_x_7888:
[----:B------:R-:W-:-:S03]  /*6270*/  UMOV UR4, 0xffffffff ;  /* 0xffffffff00047882 */ /* 0x000fc60000000000 */
[----:B------:R-:W-:Y:S05]  /*6280*/  BRA.DIV UR4, `(.L_x_7719) ;  /* 0x000000e204b87947 */ /* 0x000fea000b800000 */
.L_x_7891:
[----:B------:R-:W-:-:S03]  /*6290*/  UMOV UR4, 0xffffffff ;  /* 0xffffffff00047882 */ /* 0x000fc60000000000 */
[----:B------:R-:W-:Y:S05]  /*62a0*/  BRA.DIV UR4, `(.L_x_7720) ;  /* 0x000000e204d87947 */ /* 0x000fea000b800000 */
.L_x_7894:
[----:B------:R-:W-:-:S03]  /*62b0*/  UMOV UR4, 0xffffffff ;  /* 0xffffffff00047882 */ /* 0x000fc60000000000 */
[----:B------:R-:W-:Y:S05]  /*62c0*/  BRA.DIV UR4, `(.L_x_7721) ;  /* 0x000000e204f87947 */ /* 0x000fea000b800000 */
.L_x_7897:
[----:B------:R-:W2:Y:S01]  /*62d0*/  SYNCS.PHASECHK.TRANS64.TRYWAIT P1, [R18+URZ+0x22800], R29 ;  /* 0x0228001d120075a7 */ /* 0x000ea2000802017f */
[----:B------:R-:W-:Y:S01]  /*62e0*/  LOP3.LUT P2, RZ, R220, 0x4, RZ, 0xc0, !PT ;  /* 0x00000004dcff7812 */ /* 0x000fe2000784c0ff */
[----:B------:R-:W-:Y:S01]  /*62f0*/  IMAD R3, R205, 0x200, R0 ;  /* 0x00000200cd037824 */ /* 0x000fe200078e0200 */
[----:B-1---5:R-:W-:Y:S01]  /*6300*/  SHF.R.U64 R34, R8, 0x10, R9 ;  /* 0x0000001008227819 */ /* 0x022fe20000001209 */
[----:B------:R-:W-:Y:S01]  /*6310*/  IMAD.MOV.U32 R32, RZ, RZ, R8 ;  /* 0x000000ffff207224 */ /* 0x000fe200078e0008 */
[--C-:B------:R-:W-:Y:S01]  /*6320*/  SHF.R.U64 R36, R4, 0x10, R5.reuse ;  /* 0x0000001004247819 */ /* 0x100fe20000001205 */
[----:B------:R-:W-:Y:S01]  /*6330*/  IMAD R3, R3, 0x2, R18 ;  /* 0x0000000203037824 */ /* 0x000fe200078e0212 */
[--C-:B------:R-:W-:Y:S01]  /*6340*/  SHF.R.U32.HI R13, RZ, 0x10, R5.reuse ;  /* 0x00000010ff0d7819 */ /* 0x100fe20000011605 */
[----:B------:R-:W-:Y:S01]  /*6350*/  IMAD.MOV.U32 R8, RZ, RZ, R5 ;  /* 0x000000ffff087224 */ /* 0x000fe200078e0005 */
[--C-:B------:R-:W-:Y:S01]  /*6360*/  SHF.R.U32.HI R11, RZ, 0x10, R9.reuse ;  /* 0x00000010ff0b7819 */ /* 0x100fe20000011609 */
[----:B------:R-:W-:Y:S01]  /*6370*/  IMAD.MOV.U32 R10, RZ, RZ, R9 ;  /* 0x000000ffff0a7224 */ /* 0x000fe200078e0009 */
[----:B------:R-:W-:Y:S01]  /*6380*/  MOV R9, R21 ;  /* 0x0000001500097202 */ /* 0x000fe20000000f00 */
[----:B------:R-:W-:Y:S01]  /*6390*/  IMAD.MOV.U32 R33, RZ, RZ, R20 ;  /* 0x000000ffff217224 */ /* 0x000fe200078e0014 */
[--C-:B------:R-:W-:Y:S01]  /*63a0*/  SHF.R.U64 R35, R20, 0x10, R21.reuse ;  /* 0x0000001014237819 */ /* 0x100fe20000001215 */
[----:B------:R-:W-:Y:S01]  /*63b0*/  IMAD.MOV.U32 R27, RZ, RZ, R4 ;  /* 0x000000ffff1b7224 */ /* 0x000fe200078e0004 */
[----:B------:R-:W-:Y:S01]  /*63c0*/  SHF.R.U32.HI R12, RZ, 0x10, R21 ;  /* 0x00000010ff0c7819 */ /* 0x000fe20000011615 */
[----:B------:R-:W-:Y:S01]  /*63d0*/  IMAD.MOV.U32 R31, RZ, RZ, R6 ;  /* 0x000000ffff1f7224 */ /* 0x000fe200078e0006 */
[----:B------:R-:W-:Y:S01]  /*63e0*/  BSSY B1, `(.L_x_7722) ;  /* 0x000000f000017945 */ /* 0x000fe20003800000 */
[--C-:B------:R-:W-:Y:S01]  /*63f0*/  IMAD.MOV.U32 R5, RZ, RZ, R7.reuse ;  /* 0x000000ffff057224 */ /* 0x100fe200078e0007 */
[C---:B------:R-:W-:Y:S01]  /*6400*/  IADD3 R0, R3.reuse, 0x18440, RZ ;  /* 0x0001844003007810 */ /* 0x040fe20007ffe0ff */
[----:B------:R-:W-:Y:S01]  /*6410*/  VIADD R4, R3, 0x18400 ;  /* 0x0001840003047836 */ /* 0x000fe20000000000 */
[----:B------:R-:W-:-:S02]  /*6420*/  SHF.R.U64 R6, R6, 0x10, R7 ;  /* 0x0000001006067819 */ /* 0x000fc40000001207 */
[----:B------:R-:W-:Y:S01]  /*6430*/  SHF.R.U32.HI R7, RZ, 0x10, R7 ;  /* 0x00000010ff077819 */ /* 0x000fe20000011607 */
[----:B------:R-:W-:Y:S01]  /*6440*/  @P2 VIADD R0, R4, 0xffffffc0 ;  /* 0xffffffc004002836 */ /* 0x000fe20000000000 */
[----:B------:R-:W-:Y:S02]  /*6450*/  PRMT R32, R32, 0x5410, R10 ;  /* 0x0000541020207816 */ /* 0x000fe4000000000a */
[----:B------:R-:W-:Y:S02]  /*6460*/  PRMT R34, R34, 0x5410, R11 ;  /* 0x0000541022227816 */ /* 0x000fe4000000000b */
[----:B------:R-:W-:Y:S02]  /*6470*/  PRMT R33, R33, 0x5410, R9 ;  /* 0x0000541021217816 */ /* 0x000fe40000000009 */
[----:B------:R-:W-:Y:S02]  /*6480*/  PRMT R35, R35, 0x5410, R12 ;  /* 0x0000541023237816 */ /* 0x000fe4000000000c */
[----:B------:R-:W-:-:S02]  /*6490*/  PRMT R27, R27, 0x5410, R8 ;  /* 0x000054101b1b7816 */ /* 0x000fc40000000008 */
[----:B------:R-:W-:Y:S02]  /*64a0*/  PRMT R36, R36, 0x5410, R13 ;  /* 0x0000541024247816 */ /* 0x000fe4000000000d */
[----:B------:R-:W-:Y:S01]  /*64b0*/  PRMT R31, R31, 0x5410, R5 ;  /* 0x000054101f1f7816 */ /* 0x000fe20000000005 */
[----:B--2---:R-:W-:Y:S06]  /*64c0*/  @!P1 BRA `(.L_x_7723) ;  /* 0x000000e000a09947 */ /* 0x004fec0003800000 */
.L_x_7898:
[----:B------:R-:W-:Y:S05]  /*64d0*/  BSYNC B1 ;  /* 0x0000000000017941 */ /* 0x000fea0003800000 */
.L_x_7722:
[----:B------:R-:W-:Y:S01]  /*64e0*/  BSSY B1, `(.L_x_7724) ;  /* 0x0000057000017945 */ /* 0x000fe20003800000 */
[----:B-1----:R-:W-:-:S03]  /*64f0*/  PRMT R29, R6, 0x5410, R7 ;  /* 0x00005410061d7816 */ /* 0x002fc60000000007 */
        /* <DEDUP_REMOVED lines=45> */
.L_x_7727:
[----:B------:R-:W-:Y:S05]  /*67d0*/  BSYNC B2 ;  /* 0x0000000000027941 */ /* 0x000fea0003800000 */
.L_x_7726:
        /* <DEDUP_REMOVED lines=39> */
.L_x_7725:
[----:B------:R-:W-:Y:S05]  /*6a50*/  BSYNC B1 ;  /* 0x0000000000017941 */ /* 0x000fea0003800000 */
.L_x_7724:
        /* <DEDUP_REMOVED lines=10> */
[----:B------:R-:W-:Y:S02]  /*6b00*/  HADD2.F32 R12, -RZ, R32.H0_H0 ;  /* 0x20000020ff0c7230 */ /* 0x000fe40000004100 */
[----:B------:R-:W-:Y:S02]  /*6b10*/  HADD2.F32 R25, -RZ, R36.H0_H0 ;  /* 0x20000024ff197230 */ /* 0x000fe40000004100 */
        /* <DEDUP_REMOVED lines=33> */
[----:B------:R1:W-:Y:S02]  /*6d30*/  STS.128 [R3+0x1a400], R8 ;  /* 0x01a4000803007388 */ /* 0x0003e40000000c00 */
.L_x_7730:
[----:B------:R-:W-:Y:S05]  /*6d40*/  BSYNC B1 ;  /* 0x0000000000017941 */ /* 0x000fea0003800000 */
.L_x_7729:
[----:B------:R-:W-:Y:S05]  /*6d50*/  @P1 BRA `(.L_x_7728) ;  /* 0x00000010001c1947 */ /* 0x000fea0003800000 */
[----:B------:R-:W1:Y:S01]  /*6d60*/  LDS.128 R4, [R0+0x2000] ;  /* 0x0020000000047984 */ /* 0x000e620000000c00 */
        /* <DEDUP_REMOVED lines=38> */
.L_x_7715:
[----:B------:R-:W1:Y:S01]  /*6fd0*/  LDC R9, c[0x0][0x3d4] ;  /* 0x0000f500ff097b82 */ /* 0x000e620000000800 */
[----:B------:R-:W-:Y:S01]  /*6fe0*/  IMAD R30, R85, -0x80, R30 ;  /* 0xffffff80551e7824 */ /* 0x000fe200078e021e */
[----:B------:R-:W-:Y:S02]  /*6ff0*/  CS2R R32, SRZ ;  /* 0x0000000000207805 */ /* 0x000fe4000001ff00 */
[----:B------:R-:W-:Y:S02]  /*7000*/  CS2R R34, SRZ ;  /* 0x0000000000227805 */ /* 0x000fe4000001ff00 */
[----:B------:R-:W-:Y:S02]  /*7010*/  CS2R R4, SRZ ;  /* 0x0000000000047805 */ /* 0x000fe4000001ff00 */
[----:B------:R-:W-:Y:S02]  /*7020*/  CS2R R6, SRZ ;  /* 0x0000000000067805 */ /* 0x000fe4000001ff00 */
[----:B------:R-:W-:-:S02]  /*7030*/  VIMNMX R30, R30, 0x80, PT ;  /* 0x000000801e1e7848 */ /* 0x000fc40003fe0100 */
[----:B-1----:R-:W-:-:S04]  /*7040*/  ISETP.GE.AND P0, PT, R16, R9, PT ;  /* 0x000000091000720c */ /* 0x002fc80003f06270 */
[----:B------:R-:W-:-:S13]  /*7050*/  ISETP.GE.OR P1, PT, R19, R30, P0 ;  /* 0x0000001e1300720c */ /* 0x000fda0000726670 */
[----:B------:R1:W5:Y:S04]  /*7060*/  @!P1 LDG.E.128 R32, desc[UR40][R36.64] ;  /* 0x0000002824209981 */ /* 0x000368000c1e1d00 */
[----:B------:R1:W5:Y:S01]  /*7070*/  @!P1 LDG.E.128 R4, desc[UR40][R38.64] ;  /* 0x0000002826049981 */ /* 0x000362000c1e1d00 */
[----:B------:R-:W-:Y:S01]  /*7080*/  UMOV UR4, 0xffffffff ;  /* 0xffffffff00047882 */ /* 0x000fe20000000000 */
[----:B------:R-:W-:Y:S02]  /*7090*/  LEA.HI R0, R212, R212, RZ, 0x1 ;  /* 0x000000d4d4007211 */ /* 0x000fe400078f08ff */
[----:B------:R-:W-:Y:S05]  /*70a0*/  BRA.DIV UR4, `(.L_x_7731) ;  /* 0x000000d604bc7947 */ /* 0x000fea000b800000 */
.L_x_7901:
[----:B------:R-:W-:Y:S01]  /*70b0*/  UMOV UR4, 0xffffffff ;  /* 0xffffffff00047882 */ /* 0x000fe20000000000 */
[----:B------:R-:W-:Y:S02]  /*70c0*/  LOP3.LUT R3, R0, 0xfffffffe, RZ, 0xc0, !PT ;  /* 0xfffffffe00037812 */ /* 0x000fe400078ec0ff */
[----:B------:R-:W-:Y:S05]  /*70d0*/  BRA.DIV UR4, `(.L_x_7732) ;  /* 0x000000d604d87947 */ /* 0x000fea000b800000 */
.L_x_7904:
[----:B------:R-:W-:Y:S01]  /*70e0*/  UMOV UR4, 0xffffffff ;  /* 0xffffffff00047882 */ /* 0x000fe20000000000 */
[----:B------:R-:W-:Y:S02]  /*70f0*/  IMAD.IADD R3, R212, 0x1, -R3 ;  /* 0x00000001d4037824 */ /* 0x000fe400078e0a03 */
[----:B------:R-:W-:Y:S05]  /*7100*/  BRA.DIV UR4, `(.L_x_7733) ;  /* 0x000000d604f47947 */ /* 0x000fea000b800000 */
.L_x_7907:
[----:B------:R-:W-:Y:S01]  /*7110*/  UMOV UR4, 0xffffffff ;  /* 0xffffffff00047882 */ /* 0x000fe20000000000 */
[----:B------:R-:W-:Y:S02]  /*7120*/  SHF.L.U32 R3, R3, 0x1f, RZ ;  /* 0x0000001f03037819 */ /* 0x000fe400000006ff */
[----:B------:R-:W-:Y:S05]  /*7130*/  BRA.DIV UR4, `(.L_x_7734) ;  /* 0x000000da04107947 */ /* 0x000fea000b800000 */
.L_x_7910:
[----:B------:R-:W2:Y:S01]  /*7140*/  SYNCS.PHASECHK.TRANS64.TRYWAIT P1, [R18+URZ+0x22800], R3 ;  /* 0x02280003120075a7 */ /* 0x000ea2000802017f */
[----:B-----5:R-:W-:Y:S01]  /*7150*/  IMAD.MOV.U32 R0, RZ, RZ, R33 ;  /* 0x000000ffff007224 */ /* 0x020fe200078e0021 */
[----:B-1----:R-:W-:Y:S01]  /*7160*/  MOV R38, R32 ;  /* 0x0000002000267202 */ /* 0x002fe20000000f00 */
[----:B------:R-:W-:Y:S01]  /*7170*/  IMAD.MOV.U32 R40, RZ, RZ, R4 ;  /* 0x000000ffff287224 */ /* 0x000fe200078e0004 */
[--C-:B------:R-:W-:Y:S01]  /*7180*/  SHF.R.U64 R44, R4, 0x10, R5.reuse ;  /* 0x00000010042c7819 */ /* 0x100fe20000001205 */
[----:B------:R-:W-:Y:S01]  /*7190*/  IMAD.MOV.U32 R39, RZ, RZ, R34 ;  /* 0x000000ffff277224 */ /* 0x000fe200078e0022 */
[----:B------:R-:W-:Y:S01]  /*71a0*/  PRMT R38, R38, 0x5410, R0 ;  /* 0x0000541026267816 */ /* 0x000fe20000000000 */
[----:B------:R-:W-:Y:S01]  /*71b0*/  IMAD.MOV.U32 R0, RZ, RZ, R5 ;  /* 0x000000ffff007224 */ /* 0x000fe200078e0005 */
[----:B------:R-:W-:Y:S01]  /*71c0*/  MOV R41, R6 ;  /* 0x0000000600297202 */ /* 0x000fe20000000f00 */
[----:B------:R-:W-:Y:S01]  /*71d0*/  IMAD.MOV.U32 R8, RZ, RZ, R35 ;  /* 0x000000ffff087224 */ /* 0x000fe200078e0023 */
[--C-:B------:R-:W-:Y:S01]  /*71e0*/  SHF.R.U64 R45, R6, 0x10, R7.reuse ;  /* 0x00000010062d7819 */ /* 0x100fe20000001207 */
[----:B------:R-:W-:Y:S01]  /*71f0*/  IMAD.MOV.U32 R4, RZ, RZ, R7 ;  /* 0x000000ffff047224 */ /* 0x000fe200078e0007 */
[--C-:B------:R-:W-:Y:S01]  /*7200*/  SHF.R.U64 R42, R32, 0x10, R33.reuse ;  /* 0x00000010202a7819 */ /* 0x100fe20000001221 */
[----:B------:R-:W-:Y:S01]  /*7210*/  BSSY B1, `(.L_x_7735) ;  /* 0x0000011000017945 */ /* 0x000fe20003800000 */
[----:B------:R-:W-:-:S02]  /*7220*/  SHF.R.U32.HI R10, RZ, 0x10, R33 ;  /* 0x00000010ff0a7819 */ /* 0x000fc40000011621 */
[--C-:B------:R-:W-:Y:S02]  /*7230*/  SHF.R.U64 R43, R34, 0x10, R35.reuse ;  /* 0x00000010222b7819 */ /* 0x100fe40000001223 */
[----:B------:R-:W-:Y:S02]  /*7240*/  SHF.R.U32.HI R11, RZ, 0x10, R35 ;  /* 0x00000010ff0b7819 */ /* 0x000fe40000011623 */
[----:B------:R-:W-:Y:S02]  /*7250*/  SHF.R.U32.HI R5, RZ, 0x10, R5 ;  /* 0x00000010ff057819 */ /* 0x000fe40000011605 */
        /* <DEDUP_REMOVED lines=11> */
[----:B--2---:R-:W-:Y:S06]  /*7310*/  @!P1 BRA `(.L_x_7736) ;  /* 0x000000d400c09947 */ /* 0x004fec0003800000 */
.L_x_7911:
[----:B------:R-:W-:Y:S05]  /*7320*/  BSYNC B1 ;  /* 0x0000000000017941 */ /* 0x000fea0003800000 */
.L_x_7735:
[----:B------:R-:W-:Y:S01]  /*7330*/  BSSY B1, `(.L_x_7737) ;  /* 0x0000059000017945 */ /* 0x000fe20003800000 */
[----:B-1----:R-:W-:-:S03]  /*7340*/  LOP3.LUT R3, R0, 0x38, RZ, 0xc0, !PT ;  /* 0x0000003800037812 */ /* 0x002fc600078ec0ff */
[----:B------:R-:W-:Y:S05]  /*7350*/  @P2 BRA `(.L_x_7738) ;  /* 0x0000000400582947 */ /* 0x000fea0003800000 */
[----:B------:R-:W-:Y:S02]  /*7360*/  IMAD.SHL.U32 R0, R220, 0x40, RZ ;  /* 0x00000040dc007824 */ /* 0x000fe400078e00ff */
[----:B------:R-:W-:Y:S02]  /*7370*/  HADD2.F32 R26, -RZ, R40.H0_H0 ;  /* 0x20000028ff1a7230 */ /* 0x000fe40000004100 */
[----:B------:R-:W-:Y:S01]  /*7380*/  HADD2.F32 R25, -RZ, R38.H0_H0 ;  /* 0x20000026ff197230 */ /* 0x000fe20000004100 */
[----:B------:R-:W-:Y:S01]  /*7390*/  LOP3.LUT R4, R0, 0x1c0, RZ, 0xc0, !PT ;  /* 0x000001c000047812 */ /* 0x000fe200078ec0ff */
[----:B------:R-:W-:-:S03]  /*73a0*/  HADD2.F32 R27, -RZ, R44.H0_H0 ;  /* 0x2000002cff1b7230 */ /* 0x000fc60000004100 */
[----:B------:R-:W-:Y:S02]  /*73b0*/  LOP3.LUT R0, R4, 0x38, R16, 0xf8, !PT ;  /* 0x0000003804007812 */ /* 0x000fe400078ef810 */
[----:B------:R-:W-:-:S04]  /*73c0*/  SHF.R.U32.HI R7, RZ, 0x3, R4 ;  /* 0x00000003ff077819 */ /* 0x000fc80000011604 */
[----:B------:R-:W-:-:S05]  /*73d0*/  LOP3.LUT R0, R0, R7, RZ, 0x3c, !PT ;  /* 0x0000000700007212 */ /* 0x000fca00078e3cff */
[----:B------:R-:W-:Y:S01]  /*73e0*/  IMAD R5, R205, 0x200, R0 ;  /* 0x00000200cd057824 */ /* 0x000fe200078e0200 */
[----:B------:R-:W-:-:S03]  /*73f0*/  LOP3.LUT R0, R7, R3, R4, 0x1e, !PT ;  /* 0x0000000307007212 */ /* 0x000fc600078e1e04 */
[----:B------:R-:W-:Y:S01]  /*7400*/  IMAD R36, R5, 0x2, R18 ;  /* 0x0000000205247824 */ /* 0x000fe200078e0212 */
[----:B------:R-:W-:-:S04]  /*7410*/  LEA R5, R205, R0, 0x9 ;  /* 0x00000000cd057211 */ /* 0x000fc800078e48ff */
[----:B------:R-:W1:Y:S01]  /*7420*/  LDS.128 R8, [R36+0x18400] ;  /* 0x0184000024087984 */ /* 0x000e620000000c00 */
[----:B------:R-:W-:-:S05]  /*7430*/  IMAD R37, R5, 0x2, R18 ;  /* 0x0000000205257824 */ /* 0x000fca00078e0212 */
[----:B------:R-:W2:Y:S01]  /*7440*/  LDS.128 R4, [R37+0x18400] ;  /* 0x0184000025047984 */ /* 0x000ea20000000c00 */
[--C-:B-1----:R-:W-:Y:S02]  /*7450*/  HADD2.F32 R0, -RZ, R8.reuse.H0_H0 ;  /* 0x20000008ff007230 */ /* 0x102fe40000004100 */
[----:B------:R-:W-:Y:S02]  /*7460*/  HADD2.F32 R8, -RZ, R8.H1_H1 ;  /* 0x30000008ff087230 */ /* 0x000fe40000004100 */
[----:B------:R-:W-:Y:S02]  /*7470*/  HADD2.F32 R12, -RZ, R9.H0_H0 ;  /* 0x20000009ff0c7230 */ /* 0x000fe40000004100 */
[--C-:B--2---:R-:W-:Y:S02]  /*7480*/  HADD2.F32 R15, -RZ, R4.reuse.H0_H0 ;  /* 0x20000004ff0f7230 */ /* 0x104fe40000004100 */
[----:B------:R-:W-:Y:S02]  /*7490*/  HADD2.F32 R4, -RZ, R4.H1_H1 ;  /* 0x30000004ff047230 */ /* 0x000fe40000004100 */
[----:B------:R-:W-:-:S02]  /*74a0*/  HADD2.F32 R20, -RZ, R5.H0_H0 ;  /* 0x20000005ff147230 */ /* 0x000fc40000004100 */
[CC--:B------:R-:W-:Y:S01]  /*74b0*/  FMUL.FTZ R29, R15.reuse, R26.reuse ;  /* 0x0000001a0f1d7220 */ /* 0x0c0fe20000410000 */
[----:B------:R-:W-:Y:S01]  /*74c0*/  FMUL.FTZ R31, R15, R25 ;  /* 0x000000190f1f7220 */ /* 0x000fe20000410000 */
[----:B------:R-:W-:Y:S02]  /*74d0*/  HADD2.F32 R15, -RZ, R42.H0_H0 ;  /* 0x2000002aff0f7230 */ /* 0x000fe40000004100 */
[----:B------:R-:W-:Y:S01]  /*74e0*/  FMUL.FTZ R33, R4, R27 ;  /* 0x0000001b04217220 */ /* 0x000fe20000410000 */
[C---:B------:R-:W-:Y:S01]  /*74f0*/  FFMA.FTZ R30, R0.reuse, R25, -R29 ;  /* 0x00000019001e7223 */ /* 0x040fe2000001081d */
[----:B------:R-:W-:Y:S02]  /*7500*/  HADD2.F32 R29, -RZ, R40.H1_H1 ;  /* 0x30000028ff1d7230 */ /* 0x000fe40000004100 */
[----:B------:R-:W-:Y:S01]  /*7510*/  FFMA.FTZ R31, R0, R26, R31 ;  /* 0x0000001a001f7223 */ /* 0x000fe2000001001f */
[----:B------:R-:W-:Y:S02]  /*7520*/  HADD2.F32 R25, -RZ, R38.H1_H1 ;  /* 0x30000026ff197230 */ /* 0x000fe40000004100 */
[-C--:B------:R-:W-:Y:S01]  /*7530*/  FMUL.FTZ R35, R4, R15.reuse ;  /* 0x0000000f04237220 */ /* 0x080fe20000410000 */
[----:B------:R-:W-:Y:S01]  /*7540*/  FFMA.FTZ R33, R8, R15, -R33 ;  /* 0x0000000f08217223 */ /* 0x000fe20000010821 */
[----:B------:R-:W-:Y:S01]  /*7550*/  FMUL.FTZ R15, R20, R29 ;  /* 0x0000001d140f7220 */ /* 0x000fe20000410000 */
[----:B------:R-:W-:-:S02]  /*7560*/  HADD2.F32 R5, -RZ, R5.H1_H1 ;  /* 0x30000005ff057230 */ /* 0x000fc40000004100 */
[-C--:B------:R-:W-:Y:S01]  /*7570*/  FMUL.FTZ R4, R20, R25.reuse ;  /* 0x0000001914047220 */ /* 0x080fe20000410000 */
[----:B------:R-:W-:Y:S02]  /*7580*/  HADD2.F32 R26, -RZ, R44.H1_H1 ;  /* 0x3000002cff1a7230 */ /* 0x000fe40000004100 */
[----:B------:R-:W-:Y:S01]  /*7590*/  FFMA.FTZ R25, R12, R25, -R15 ;  /* 0x000000190c197223 */ /* 0x000fe2000001080f */
[----:B------:R-:W-:Y:S02]  /*75a0*/  HADD2.F32 R0, -RZ, R42.H1_H1 ;  /* 0x3000002aff007230 */ /* 0x000fe40000004100 */
[----:B------:R-:W-:Y:S01]  /*75b0*/  FFMA.FTZ R20, R8, R27, R35 ;  /* 0x0000001b08147223 */ /* 0x000fe20000010023 */
[----:B------:R-:W-:Y:S02]  /*75c0*/  HADD2.F32 R9, -RZ, R9.H1_H1 ;  /* 0x30000009ff097230 */ /* 0x000fe40000004100 */
        /* <DEDUP_REMOVED lines=11> */
[--C-:B------:R-:W-:Y:S02]  /*7680*/  HADD2.F32 R13, -RZ, R10.reuse.H0_H0 ;  /* 0x2000000aff0d7230 */ /* 0x100fe40000004100 */
[----:B------:R-:W-:Y:S01]  /*7690*/  FFMA.FTZ R21, R9, R26, R34 ;  /* 0x0000001a09157223 */ /* 0x000fe20000010022 */
[----:B------:R-:W-:Y:S02]  /*76a0*/  HADD2.F32 R10, -RZ, R10.H1_H1 ;  /* 0x3000000aff0a7230 */ /* 0x000fe40000004100 */
[----:B------:R-:W-:Y:S01]  /*76b0*/  FMUL.FTZ R9, R6, R15 ;  /* 0x0000000f06097220 */ /* 0x000fe20000410000 */
[----:B------:R-:W-:Y:S02]  /*76c0*/  HADD2.F32 R5, -RZ, R43.H0_H0 ;  /* 0x2000002bff057230 */ /* 0x000fe40000004100 */
[C---:B------:R-:W-:Y:S01]  /*76d0*/  FFMA.FTZ R26, R13.reuse, R4, -R0 ;  /* 0x000000040d1a7223 */ /* 0x040fe20000010800 */
[----:B------:R-:W-:Y:S01]  /*76e0*/  FFMA.FTZ R27, R13, R8, R27 ;  /* 0x000000080d1b7223 */ /* 0x000fe2000001001b */
[--C-:B------:R-:W-:Y:S01]  /*76f0*/  HADD2.F32 R24, -RZ, R7.reuse.H0_H0 ;  /* 0x20000007ff187230 */ /* 0x100fe20000004100 */
[----:B------:R-:W-:Y:S01]  /*7700*/  F2FP.F16.F32.PACK_AB R8, R20, R31 ;  /* 0x0000001f1408723e */ /* 0x000fe200000000ff */
[----:B------:R-:W-:Y:S01]  /*7710*/  FFMA.FTZ R13, R10, R5, -R9 ;  /* 0x000000050a0d7223 */ /* 0x000fe20000010809 */
[----:B------:R-:W-:-:S02]  /*7720*/  HADD2.F32 R7, -RZ, R7.H1_H1 ;  /* 0x30000007ff077230 */ /* 0x000fc40000004100 */
[----:B------:R-:W-:Y:S01]  /*7730*/  FMUL.FTZ R29, R6, R5 ;  /* 0x00000005061d7220 */ /* 0x000fe20000410000 */
[----:B------:R-:W-:Y:S02]  /*7740*/  HADD2.F32 R9, -RZ, R41.H1_H1 ;  /* 0x30000029ff097230 */ /* 0x000fe40000004100 */
[----:B------:R-:W-:Y:S02]  /*7750*/  HADD2.F32 R4, -RZ, R45.H1_H1 ;  /* 0x3000002dff047230 */ /* 0x000fe40000004100 */
[----:B------:R-:W-:Y:S01]  /*7760*/  FFMA.FTZ R10, R10, R15, R29 ;  /* 0x0000000f0a0a7223 */ /* 0x000fe2000001001d */
[----:B------:R-:W-:Y:S02]  /*7770*/  HADD2.F32 R5, -RZ, R39.H1_H1 ;  /* 0x30000027ff057230 */ /* 0x000fe40000004100 */
[----:B------:R-:W-:Y:S01]  /*7780*/  FMUL.FTZ R15, R24, R9 ;  /* 0x00000009180f7220 */ /* 0x000fe20000410000 */
[----:B------:R-:W-:Y:S02]  /*7790*/  HADD2.F32 R0, -RZ, R43.H1_H1 ;  /* 0x3000002bff007230 */ /* 0x000fe40000004100 */
[----:B------:R-:W-:Y:S01]  /*77a0*/  FMUL.FTZ R6, R7, R4 ;  /* 0x0000000407067220 */ /* 0x000fe20000410000 */
[----:B------:R-:W-:-:S02]  /*77b0*/  HADD2.F32 R14, -RZ, R11.H0_H0 ;  /* 0x2000000bff0e7230 */ /* 0x000fc40000004100 */
[----:B------:R-:W-:Y:S01]  /*77c0*/  FMUL.FTZ R24, R24, R5 ;  /* 0x0000000518187220 */ /* 0x000fe20000410000 */
[----:B------:R-:W-:Y:S02]  /*77d0*/  HADD2.F32 R11, -RZ, R11.H1_H1 ;  /* 0x3000000bff0b7230 */ /* 0x000fe40000004100 */
[-C--:B------:R-:W-:Y:S01]  /*77e0*/  FMUL.FTZ R29, R7, R0.reuse ;  /* 0x00000000071d7220 */ /* 0x080fe20000410000 */
[----:B------:R-:W-:Y:S01]  /*77f0*/  F2FP.F16.F32.PACK_AB R10, R10, R27 ;  /* 0x0000001b0a0a723e */ /* 0x000fe200000000ff */
        /* <DEDUP_REMOVED lines=12> */
.L_x_7738:
[----:B------:R-:W-:Y:S05]  /*78c0*/  BSYNC B1 ;  /* 0x0000000000017941 */ /* 0x000fea0003800000 */
.L_x_7737:
[----:B------:R-:W-:Y:S05]  /*78d0*/  @P0 BRA `(.L_x_7728) ;  /* 0x00000004003c0947 */ /* 0x000fea0003800000 */
[----:B------:R-:W-:Y:S01]  /*78e0*/  LOP3.LUT R3, R234, R3, R204, 0x1e, !PT ;  /* 0x00000003ea037212 */ /* 0x000fe200078e1ecc */
[----:B-1----:R-:W1:Y:S01]  /*78f0*/  LDS.128 R8, [R229+0x18400] ;  /* 0x01840000e5087984 */ /* 0x002e620000000c00 */
[----:B------:R-:W-:Y:S02]  /*7900*/  HADD2.F32 R30, -RZ, R40.H0_H0 ;  /* 0x20000028ff1e7230 */ /* 0x000fe40000004100 */
[----:B------:R-:W-:Y:S02]  /*7910*/  HADD2.F32 R26, -RZ, R38.H0_H0 ;  /* 0x20000026ff1a7230 */ /* 0x000fe40000004100 */
[----:B------:R-:W-:Y:S02]  /*7920*/  IMAD.IADD R3, R206, 0x1, R3 ;  /* 0x00000001ce037824 */ /* 0x000fe400078e0203 */
[----:B------:R-:W-:Y:S02]  /*7930*/  HADD2.F32 R32, -RZ, R44.H0_H0 ;  /* 0x2000002cff207230 */ /* 0x000fe40000004100 */
[----:B------:R-:W-:-:S02]  /*7940*/  IMAD R3, R3, 0x2, R18 ;  /* 0x0000000203037824 */ /* 0x000fc400078e0212 */
[----:B------:R-:W-:Y:S02]  /*7950*/  HADD2.F32 R34, -RZ, R40.H1_H1 ;  /* 0x30000028ff227230 */ /* 0x000fe40000004100 */
[----:B------:R-:W-:Y:S01]  /*7960*/  HADD2.F32 R35, -RZ, R44.H1_H1 ;  /* 0x3000002cff237230 */ /* 0x000fe20000004100 */
[----:B------:R-:W2:Y:S01]  /*7970*/  LDS.128 R4, [R3+0x18400] ;  /* 0x0184000003047984 */ /* 0x000ea20000000c00 */
[----:B------:R-:W-:Y:S02]  /*7980*/  HADD2.F32 R37, -RZ, R41.H0_H0 ;  /* 0x20000029ff257230 */ /* 0x000fe40000004100 */
[----:B------:R-:W-:Y:S02]  /*7990*/  HADD2.F32 R33, -RZ, R39.H0_H0 ;  /* 0x20000027ff217230 */ /* 0x000fe40000004100 */
[--C-:B-1----:R-:W-:Y:S02]  /*79a0*/  HADD2.F32 R0, -RZ, R8.reuse.H0_H0 ;  /* 0x20000008ff007230 */ /* 0x102fe40000004100 */
[----:B------:R-:W-:-:S02]  /*79b0*/  HADD2.F32 R8, -RZ, R8.H1_H1 ;  /* 0x30000008ff087230 */ /* 0x000fc40000004100 */
[--C-:B------:R-:W-:Y:S02]  /*79c0*/  HADD2.F32 R12, -RZ, R9.reuse.H0_H0 ;  /* 0x20000009ff0c7230 */ /* 0x100fe40000004100 */
[----:B------:R-:W-:Y:S02]  /*79d0*/  HADD2.F32 R9, -RZ, R9.H1_H1 ;  /* 0x30000009ff097230 */ /* 0x000fe40000004100 */
[--C-:B------:R-:W-:Y:S02]  /*79e0*/  HADD2.F32 R13, -RZ, R10.reuse.H0_H0 ;  /* 0x2000000aff0d7230 */ /* 0x100fe40000004100 */
[----:B------:R-:W-:Y:S02]  /*79f0*/  HADD2.F32 R10, -RZ, R10.H1_H1 ;  /* 0x3000000aff0a7230 */ /* 0x000fe40000004100 */
[----:B------:R-:W-:Y:S02]  /*7a00*/  HADD2.F32 R14, -RZ, R11.H0_H0 ;  /* 0x2000000bff0e7230 */ /* 0x000fe40000004100 */
[----:B--2---:R-:W-:-:S02]  /*7a10*/  HADD2.F32 R15, -RZ, R4.H0_H0 ;  /* 0x20000004ff0f7230 */ /* 0x004fc40000004100 */
        /* <DEDUP_REMOVED lines=17> */
[-C--:B------:R-:W-:Y:S01]  /*7b30*/  FFMA.FTZ R27, R30, R12.reuse, -R27 ;  /* 0x0000000c1e1b7223 */ /* 0x080fe2000001081b */
[----:B------:R-:W-:Y:S02]  /*7b40*/  HADD2.F32 R6, -RZ, R6.H1_H1 ;  /* 0x30000006ff067230 */ /* 0x000fe40000004100 */
[----:B------:R-:W-:Y:S01]  /*7b50*/  FFMA.FTZ R31, R34, R12, R31 ;  /* 0x0000000c221f7223 */ /* 0x000fe2000001001f */
[----:B------:R-:W-:Y:S02]  /*7b60*/  HADD2.F32 R32, -RZ, R45.H0_H0 ;  /* 0x2000002dff207230 */ /* 0x000fe40000004100 */
[-C--:B------:R-:W-:Y:S01]  /*7b70*/  FMUL.FTZ R4, R35, R5.reuse ;  /* 0x0000000523047220 */ /* 0x080fe20000410000 */
[----:B------:R-:W-:Y:S01]  /*7b80*/  FMUL.FTZ R12, R29, R5 ;  /* 0x000000051d0c7220 */ /* 0x000fe20000410000 */
[----:B------:R-:W-:Y:S02]  /*7b90*/  HADD2.F32 R30, -RZ, R43.H0_H0 ;  /* 0x2000002bff1e7230 */ /* 0x000fe40000004100 */
[----:B------:R-:W-:Y:S01]  /*7ba0*/  FMUL.FTZ R20, R37, R21 ;  /* 0x0000001525147220 */ /* 0x000fe20000410000 */
[----:B------:R-:W-:Y:S01]  /*7bb0*/  FMUL.FTZ R5, R32, R6 ;  /* 0x0000000620057220 */ /* 0x000fe20000410000 */
[----:B------:R-:W-:-:S02]  /*7bc0*/  HADD2.F32 R24, -RZ, R7.H0_H0 ;  /* 0x20000007ff187230 */ /* 0x000fc40000004100 */
[----:B------:R-:W-:Y:S01]  /*7bd0*/  FFMA.FTZ R4, R29, R9, -R4 ;  /* 0x000000091d047223 */ /* 0x000fe20000010804 */
[----:B------:R-:W-:Y:S01]  /*7be0*/  FMUL.FTZ R26, R33, R21 ;  /* 0x00000015211a7220 */ /* 0x000fe20000410000 */
[----:B------:R-:W-:Y:S01]  /*7bf0*/  FFMA.FTZ R12, R35, R9, R12 ;  /* 0x00000009230c7223 */ /* 0x000fe2000001000c */
[-C--:B------:R-:W-:Y:S01]  /*7c00*/  FFMA.FTZ R20, R33, R13.reuse, -R20 ;  /* 0x0000000d21147223 */ /* 0x080fe20000010814 */
[----:B------:R-:W-:Y:S02]  /*7c10*/  HADD2.F32 R7, -RZ, R7.H1_H1 ;  /* 0x30000007ff077230 */ /* 0x000fe40000004100 */
[C---:B------:R-:W-:Y:S01]  /*7c20*/  FMUL.FTZ R9, R30.reuse, R6 ;  /* 0x000000061e097220 */ /* 0x040fe20000410000 */
[----:B------:R-:W-:Y:S01]  /*7c30*/  FFMA.FTZ R5, R30, R10, -R5 ;  /* 0x0000000a1e057223 */ /* 0x000fe20000010805 */
[----:B------:R-:W-:Y:S02]  /*7c40*/  HADD2.F32 R34, -RZ, R41.H1_H1 ;  /* 0x30000029ff227230 */ /* 0x000fe40000004100 */
[----:B------:R-:W-:Y:S01]  /*7c50*/  FFMA.FTZ R26, R37, R13, R26 ;  /* 0x0000000d251a7223 */ /* 0x000fe2000001001a */
[----:B------:R-:W-:-:S02]  /*7c60*/  HADD2.F32 R33, -RZ, R45.H1_H1 ;  /* 0x3000002dff217230 */ /* 0x000fc40000004100 */
[----:B------:R-:W-:Y:S01]  /*7c70*/  FFMA.FTZ R9, R32, R10, R9 ;  /* 0x0000000a20097223 */ /* 0x000fe20000010009 */
[----:B------:R-:W-:Y:S02]  /*7c80*/  HADD2.F32 R30, -RZ, R39.H1_H1 ;  /* 0x30000027ff1e7230 */ /* 0x000fe40000004100 */
[-C--:B------:R-:W-:Y:S01]  /*7c90*/  FMUL.FTZ R13, R34, R24.reuse ;  /* 0x00000018220d7220 */ /* 0x080fe20000410000 */
[----:B------:R-:W-:Y:S02]  /*7ca0*/  HADD2.F32 R29, -RZ, R43.H1_H1 ;  /* 0x3000002bff1d7230 */ /* 0x000fe40000004100 */
[-C--:B------:R-:W-:Y:S01]  /*7cb0*/  FMUL.FTZ R6, R33, R7.reuse ;  /* 0x0000000721067220 */ /* 0x080fe20000410000 */
[----:B------:R-:W-:Y:S02]  /*7cc0*/  HADD2.F32 R11, -RZ, R11.H1_H1 ;  /* 0x3000000bff0b7230 */ /* 0x000fe40000004100 */
[C---:B------:R-:W-:Y:S01]  /*7cd0*/  FMUL.FTZ R21, R30.reuse, R24 ;  /* 0x000000181e157220 */ /* 0x040fe20000410000 */
[-C--:B------:R-:W-:Y:S01]  /*7ce0*/  FFMA.FTZ R13, R30, R14.reuse, -R13 ;  /* 0x0000000e1e0d7223 */ /* 0x080fe2000001080d */
[C---:B------:R-:W-:Y:S01]  /*7cf0*/  FMUL.FTZ R10, R29.reuse, R7 ;  /* 0x000000071d0a7220 */ /* 0x040fe20000410000 */
[----:B------:R-:W-:Y:S01]  /*7d00*/  F2FP.F16.F32.PACK_AB R32, R0, R25 ;  /* 0x000000190020723e */ /* 0x000fe200000000ff */
[-C--:B------:R-:W-:Y:S01]  /*7d10*/  FFMA.FTZ R6, R29, R11.reuse, -R6 ;  /* 0x0000000b1d067223 */ /* 0x080fe20000010806 */
        /* <DEDUP_REMOVED lines=11> */
.L_x_7728:
[----:B------:R-:W-:Y:S05]  /*7dd0*/  BSYNC B0 ;  /* 0x0000000000007941 */ /* 0x000fea0003800000 */
.L_x_7714:
        /* <DEDUP_REMOVED lines=8> */
.L_x_7711:
[----:B--23--:R-:W2:Y:S01]  /*7e60*/  S2R R0, SR_TID.X ;  /* 0x0000000000007919 */ /* 0x00cea20000002100 */
[----:B------:R-:W-:Y:S05]  /*7e70*/  WARPSYNC.ALL ;  /* 0x0000000000007948 */ /* 0x000fea0003800000 */
[----:B--2---:R-:W-:-:S05]  /*7e80*/  SHF.R.U32.HI R0, RZ, 0x7, R0 ;  /* 0x00000007ff007819 */ /* 0x004fca0000011600 */
[----:B------:R-:W-:Y:S02]  /*7e90*/  VIADD R178, R0, 0x8 ;  /* 0x0000000800b27836 */ /* 0x000fe40000000000 */
[----:B------:R-:W-:-:S03]  /*7ea0*/  IMAD.U32 R0, RZ, RZ, UR44 ;  /* 0x0000002cff007e24 */ /* 0x000fc6000f8e00ff */
[----:B------:R2:W-:Y:S02]  /*7eb0*/  BAR.SYNC.DEFER_BLOCKING R178, 0x100 ;  /* 0x000400b20000751d */ /* 0x0005e40000010000 */
[----:B------:R-:W-:-:S13]  /*7ec0*/  ISETP.NE.AND P0, PT, R0, 0x3, PT ;  /* 0x000000030000780c */ /* 0x000fda0003f05270 */
[----:B--2---:R-:W-:Y:S05]  /*7ed0*/  @!P0 BRA `(.L_x_7739) ;  /* 0x0000000000048947 */ /* 0x004fea0003800000 */
[----:B------:R-:W-:Y:S01]  /*7ee0*/  BPT.TRAP 0x1 ;  /* 0x000000040000795c */ /* 0x000fe20000300000 */
.L_x_7739:
[----:B------:R-:W-:Y:S02]  /*7ef0*/  LEA R13, R22, R18, 0x3 ;  /* 0x00000012160d7211 */ /* 0x000fe400078e18ff */
[----:B------:R-:W-:-:S04]  /*7f00*/  SHF.L.U32 R14, R200, 0x1f, RZ ;  /* 0x0000001fc80e7819 */ /* 0x000fc800000006ff */
[----:B------:R2:W3:Y:S01]  /*7f10*/  SYNCS.PHASECHK.TRANS64.TRYWAIT P1, [R13+URZ+0x22830], R14 ;  /* 0x0228300e0d0075a7 */ /* 0x0004e2000802017f */
[----:B------:R-:W-:Y:S05]  /*7f20*/  @!P0 BRA `(.L_x_7740) ;  /* 0x0000000000048947 */ /* 0x000fea0003800000 */
[----:B------:R-:W-:Y:S01]  /*7f30*/  BPT.TRAP 0x1 ;  /* 0x000000040000795c */ /* 0x000fe20000300000 */
.L_x_7740:
[----:B------:R-:W-:Y:S01]  /*7f40*/  VIADD R0, R18, 0x1c400 ;  /* 0x0001c40012007836 */ /* 0x000fe20000000000 */
[----:B-1----:R-:W-:Y:S01]  /*7f50*/  LOP3.LUT R4, R28, 0x10000, RZ, 0xfc, !PT ;  /* 0x000100001c047812 */ /* 0x002fe200078efcff */
[----:B------:R-:W-:-:S03]  /*7f60*/  IMAD.MOV.U32 R5, RZ, RZ, 0x40000040 ;  /* 0x40000040ff057424 */ /* 0x000fc600078e00ff */
[----:B------:R-:W-:-:S04]  /*7f70*/  SHF.R.U32.HI R0, RZ, 0x4, R0 ;  /* 0x00000004ff007819 */ /* 0x000fc80000011600 */
[----:B------:R-:W-:-:S04]  /*7f80*/  LOP3.LUT R0, R0, 0x3fff, RZ, 0xc0, !PT ;  /* 0x00003fff00007812 */ /* 0x000fc800078ec0ff */
[----:B------:R-:W-:Y:S01]  /*7f90*/  LOP3.LUT R0, R0, 0x10000, RZ, 0xfc, !PT ;  /* 0x0001000000007812 */ /* 0x000fe200078efcff */
[----:B---3--:R-:W-:Y:S06]  /*7fa0*/  @P1 BRA `(.L_x_7741) ;  /* 0x0000000000081947 */ /* 0x008fec0003800000 */
[----:B------:R-:W1:Y:S02]  /*7fb0*/  SYNCS.PHASECHK.TRANS64.TRYWAIT P1, [R13+URZ+0x22830], R14 ;  /* 0x0228300e0d0075a7 */ /* 0x000e64000802017f */
[----:B-1----:R-:W-:Y:S05]  /*7fc0*/  @!P1 BRA `(.L_x_7742) ;  /* 0x000000c800a89947 */ /* 0x002fea0003800000 */
.L_x_7741:
[----:B------:R-:W-:Y:S01]  /*7fd0*/  IMAD R20, R22, 0x300, R0 ;  /* 0x0000030016147824 */ /* 0x000fe200078e0200 */
[----:B------:R-:W-:Y:S05]  /*7fe0*/  WARPSYNC.ALL ;  /* 0x0000000000007948 */ /* 0x000fea0003800000 */
[----:B------:R-:W-:Y:S01]  /*7ff0*/  IMAD.MOV.U32 R21, RZ, RZ, 0x40000040 ;  /* 0x40000040ff157424 */ /* 0x000fe200078e00ff */
[C---:B------:R-:W-:Y:S01]  /*8000*/  R2UR UR4, R4.reuse ;  /* 0x00000000040472ca */ /* 0x040fe200000e0000 */
[----:B----45:R-:W-:Y:S01]  /*8010*/  WARPGROUP.ARRIVE ;  /* 0x00000000000079c5 */ /* 0x030fe20000000000 */
        /* <DEDUP_REMOVED lines=8> */
[----:B------:R-:W3:Y:S01]  /*80a0*/  S2R R73, SR_TID.X ;  /* 0x0000000000497919 */ /* 0x000ee20000002100 */
[----:B------:R-:W-:-:S02]  /*80b0*/  IMAD.MOV.U32 R9, RZ, RZ, 0x40000040 ;  /* 0x40000040ff097424 */ /* 0x000fc400078e00ff */
[----:B------:R-:W-:Y:S02]  /*80c0*/  IMAD.MOV.U32 R21, RZ, RZ, 0x40000040 ;  /* 0x40000040ff157424 */ /* 0x000fe400078e00ff */
[----:B------:R-:W-:-:S04]  /*80d0*/  IMAD R3, R177, -0x60, R176 ;  /* 0xffffffa0b1037824 */ /* 0x000fc800078e02b0 */
[----:B------:R-:W-:Y:S01]  /*80e0*/  HGMMA.64x96x16.F32 R24, gdesc[UR4], RZ, !UPT, gsb0 ;  /* 0x01600000041879f0 */ /* 0x000fe2000c0008ff */
[----:B------:R-:W-:Y:S01]  /*80f0*/  R2UR UR4, R10 ;  /* 0x000000000a0472ca */ /* 0x000fe200000e0000 */
[----:B------:R-:W-:Y:S01]  /*8100*/  VIADD R12, R3, 0x60 ;  /* 0x00000060030c7836 */ /* 0x000fe20000000000 */
[----:B------:R-:W-:Y:S02]  /*8110*/  R2UR UR5, R11 ;  /* 0x000000000b0572ca */ /* 0x000fe400000e0000 */
[----:B------:R-:W-:Y:S01]  /*8120*/  R2UR UR6, R6 ;  /* 0x00000000060672ca */ /* 0x000fe200000e0000 */
[C---:B------:R-:W-:Y:S01]  /*8130*/  VIADD R6, R20.reuse, 0x4 ;  /* 0x0000000414067836 */ /* 0x040fe20000000000 */
[----:B------:R-:W-:Y:S01]  /*8140*/  R2UR UR7, R7 ;  /* 0x00000000070772ca */ /* 0x000fe200000e0000 */
[----:B------:R-:W-:Y:S02]  /*8150*/  IMAD.MOV.U32 R7, RZ, RZ, 0x40000040 ;  /* 0x40000040ff077424 */ /* 0x000fe400078e00ff */
[----:B------:R-:W-:-:S02]  /*8160*/  VIADD R20, R20, 0x6 ;  /* 0x0000000614147836 */ /* 0x000fc40000000000 */
[----:B------:R-:W-:-:S05]  /*8170*/  IMAD R12, R231, -0x2, R12 ;  /* 0xfffffffee70c7824 */ /* 0x000fca00078e020c */
[C---:B------:R-:W-:Y:S02]  /*8180*/  ISETP.GT.AND P2, PT, R12.reuse, RZ, PT ;  /* 0x000000ff0c00720c */ /* 0x040fe40003f44270 */
[C---:B------:R-:W-:Y:S02]  /*8190*/  ISETP.GT.AND P3, PT, R12.reuse, 0x1, PT ;  /* 0x000000010c00780c */ /* 0x040fe40003f64270 */
[C---:B------:R-:W-:Y:S02]  /*81a0*/  ISETP.GT.AND P4, PT, R12.reuse, 0x8, PT ;  /* 0x000000080c00780c */ /* 0x040fe40003f84270 */
[C---:B------:R-:W-:Y:S02]  /*81b0*/  ISETP.GT.AND P5, PT, R12.reuse, 0x9, PT ;  /* 0x000000090c00780c */ /* 0x040fe40003fa4270 */
[----:B------:R-:W-:Y:S02]  /*81c0*/  ISETP.GT.AND P1, PT, R12, 0x10, PT ;  /* 0x000000100c00780c */ /* 0x000fe40003f24270 */
[----:B---3--:R-:W-:Y:S01]  /*81d0*/  LOP3.LUT R73, R73, 0x7f, RZ, 0xc0, !PT ;  /* 0x0000007f49497812 */ /* 0x008fe200078ec0ff */
[----:B------:R-:W-:-:S02]  /*81e0*/  WARPGROUP.DEPBAR.LE gsb0, 0x0 ;  /* 0x00008000000079c5 */ /* 0x000fc40000010000 */
[----:B------:R-:W-:-:S06]  /*81f0*/  WARPGROUP.ARRIVE ;  /* 0x00000000000079c5 */ /* 0x000fcc0000000000 */
        /* <DEDUP_REMOVED lines=14> */
[----:B------:R-:W-:Y:S02]  /*82e0*/  WARPGROUP.DEPBAR.LE gsb0, 0x0 ;  /* 0x00008000000079c5 */ /* 0x000fe40000010000 */
[----:B------:R-:W-:-:S10]  /*82f0*/  WARPGROUP.ARRIVE ;  /* 0x00000000000079c5 */ /* 0x000fd40000000000 */
[----:B------:R-:W-:Y:S01]  /*8300*/  HGMMA.64x96x16.F32 R24, gdesc[UR4], R24, gsb0 ;  /* 0x01600000041879f0 */ /* 0x000fe20008000818 */
        /* <DEDUP_REMOVED lines=86> */
[----:B------:R-:W-:Y:S02]  /*8870*/  FSEL R64, R63, -INF , P1 ;  /* 0xff8000003f407808 */ /* 0x000fe40000800000 */
[----:B------:R-:W-:Y:S01]  /*8880*/  FMNMX.FTZ R21, R110, R3, !PT ;  /* 0x000000036e157209 */ /* 0x000fe20007810000 */
[----:B------:R-:W-:Y:S01]  /*8890*/  IMAD.U32 R3, RZ, RZ, UR4 ;  /* 0x00000004ff037e24 */ /* 0x000fe2000f8e00ff */
[----:B------:R-:W-:Y:S02]  /*88a0*/  FSEL R66, R66, -INF , P2 ;  /* 0xff80000042427808 */ /* 0x000fe40001000000 */
[----:B------:R-:W-:Y:S01]  /*88b0*/  FSEL R68, R67, -INF , P3 ;  /* 0xff80000043447808 */ /* 0x000fe20001800000 */
[----:B------:R-:W3:Y:S01]  /*88c0*/  SHFL.BFLY PT, R12, R21, 0x2, 0x1f ;  /* 0x0c401f00150c7f89 */ /* 0x000ee200000e0000 */
[----:B------:R-:W-:-:S02]  /*88d0*/  FSEL R70, R70, -INF , P4 ;  /* 0xff80000046467808 */ /* 0x000fc40002000000 */
[----:B---3--:R-:W-:-:S05]  /*88e0*/  FMNMX.FTZ R29, R21, R12, !PT ;  /* 0x0000000c151d7209 */ /* 0x008fca0007810000 */
[----:B------:R-:W3:Y:S02]  /*88f0*/  SHFL.BFLY PT, R12, R29, 0x1, 0x1f ;  /* 0x0c201f001d0c7f89 */ /* 0x000ee400000e0000 */
[----:B---3--:R-:W-:-:S04]  /*8900*/  FMNMX.FTZ R12, R29, R12, !PT ;  /* 0x0000000c1d0c7209 */ /* 0x008fc80007810000 */
[C---:B------:R-:W-:Y:S01]  /*8910*/  FSETP.NEU.FTZ.AND P6, PT, R12.reuse, -INF , PT ;  /* 0xff8000000c00780b */ /* 0x040fe20003fdd000 */
[----:B------:R-:W-:-:S05]  /*8920*/  FMUL.FTZ R15, R12, R3 ;  /* 0x000000030c0f7220 */ /* 0x000fca0000410000 */
[----:B------:R-:W-:Y:S02]  /*8930*/  FSEL R31, R15, RZ, P6 ;  /* 0x000000ff0f1f7208 */ /* 0x000fe40003000000 */
[----:B------:R-:W-:-:S03]  /*8940*/  FMNMX.FTZ R15, R26, R27, !PT ;  /* 0x0000001b1a0f7209 */ /* 0x000fc60007810000 */
[--C-:B------:R-:W-:Y:S01]  /*8950*/  FFMA.FTZ R29, R25, R3, -R31.reuse ;  /* 0x00000003191d7223 */ /* 0x100fe2000001081f */
        /* <DEDUP_REMOVED lines=15> */
[----:B------:R-:W3:Y:S01]  /*8a50*/  MUFU.EX2 R15, R29 ;  /* 0x0000001d000f7308 */ /* 0x000ee20000000800 */
        /* <DEDUP_REMOVED lines=16> */
[----:B------:R-:W-:Y:S01]  /*8b60*/  FMNMX.FTZ R25, R46, R25, !PT ;  /* 0x000000192e197209 */ /* 0x000fe20007810000 */
[----:B---3--:R-:W-:Y:S01]  /*8b70*/  FADD.FTZ R49, R152, R15 ;  /* 0x0000000f98317221 */ /* 0x008fe20000010000 */
[----:B------:R-:W-:Y:S01]  /*8b80*/  F2FP.F16.F32.PACK_AB R152, R15, R152 ;  /* 0x000000980f98723e */ /* 0x000fe200000000ff */
[--C-:B------:R-:W-:Y:S01]  /*8b90*/  FFMA.FTZ R104, R104, R3, -R31.reuse ;  /* 0x0000000368687223 */ /* 0x100fe2000001081f */
[----:B------:R-:W-:Y:S01]  /*8ba0*/  FMNMX.FTZ R25, R48, R25, !PT ;  /* 0x0000001930197209 */ /* 0x000fe20007810000 */
[-CC-:B------:R-:W-:Y:S01]  /*8bb0*/  FFMA.FTZ R106, R106, R3.reuse, -R31.reuse ;  /* 0x000000036a6a7223 */ /* 0x180fe2000001081f */
[--C-:B------:R-:W-:Y:S01]  /*8bc0*/  FFMA.FTZ R108, R108, R3, -R31.reuse ;  /* 0x000000036c6c7223 */ /* 0x100fe2000001081f */
[----:B------:R-:W-:Y:S01]  /*8bd0*/  MUFU.EX2 R156, R156 ;  /* 0x0000009c009c7308 */ /* 0x000fe20000000800 */
[----:B------:R-:W-:Y:S01]  /*8be0*/  FMNMX.FTZ R25, R50, R25, !PT ;  /* 0x0000001932197209 */ /* 0x000fe20007810000 */
[----:B------:R-:W-:-:S03]  /*8bf0*/  FFMA.FTZ R31, R110, R3, -R31 ;  /* 0x000000036e1f7223 */ /* 0x000fc6000001081f */
[----:B------:R-:W-:-:S03]  /*8c00*/  FMNMX.FTZ R29, R52, R25, !PT ;  /* 0x00000019341d7209 */ /* 0x000fc60007810000 */
[----:B------:R-:W-:Y:S01]  /*8c10*/  MUFU.EX2 R25, R80 ;  /* 0x0000005000197308 */ /* 0x000fe20000000800 */
[----:B------:R-:W-:-:S04]  /*8c20*/  FMNMX.FTZ R29, R54, R29, !PT ;  /* 0x0000001d361d7209 */ /* 0x000fc80007810000 */
[----:B------:R-:W-:-:S03]  /*8c30*/  FMNMX.FTZ R29, R36, R29, !PT ;  /* 0x0000001d241d7209 */ /* 0x000fc60007810000 */
[----:B------:R-:W-:Y:S01]  /*8c40*/  MUFU.EX2 R82, R82 ;  /* 0x0000005200527308 */ /* 0x000fe20000000800 */
[----:B------:R-:W-:-:S04]  /*8c50*/  FMNMX.FTZ R29, R58, R29, !PT ;  /* 0x0000001d3a1d7209 */ /* 0x000fc80007810000 */
[----:B------:R-:W-:-:S03]  /*8c60*/  FMNMX.FTZ R29, R40, R29, !PT ;  /* 0x0000001d281d7209 */ /* 0x000fc60007810000 */
[----:B------:R-:W3:Y:S01]  /*8c70*/  MUFU.EX2 R33, R84 ;  /* 0x0000005400217308 */ /* 0x000ee20000000800 */
[----:B------:R-:W-:-:S04]  /*8c80*/  FMNMX.FTZ R29, R62, R29, !PT ;  /* 0x0000001d3e1d7209 */ /* 0x000fc80007810000 */
[----:B------:R-:W-:-:S03]  /*8c90*/  FMNMX.FTZ R29, R64, R29, !PT ;  /* 0x0000001d401d7209 */ /* 0x000fc60007810000 */
[----:B------:R-:W-:Y:S01]  /*8ca0*/  MUFU.EX2 R86, R86 ;  /* 0x0000005600567308 */ /* 0x000fe20000000800 */
[----:B------:R-:W-:-:S04]  /*8cb0*/  FMNMX.FTZ R29, R66, R29, !PT ;  /* 0x0000001d421d7209 */ /* 0x000fc80007810000 */
[----:B------:R-:W-:-:S03]  /*8cc0*/  FMNMX.FTZ R29, R68, R29, !PT ;  /* 0x0000001d441d7209 */ /* 0x000fc60007810000 */
[----:B------:R-:W4:Y:S01]  /*8cd0*/  MUFU.EX2 R35, R88 ;  /* 0x0000005800237308 */ /* 0x000f220000000800 */
[----:B------:R-:W-:Y:S02]  /*8ce0*/  FMNMX.FTZ R29, R70, R29, !PT ;  /* 0x0000001d461d7209 */ /* 0x000fe40007810000 */
[----:B---3--:R-:W-:Y:S02]  /*8cf0*/  F2FP.F16.F32.PACK_AB R158, R33, R82 ;  /* 0x00000052219e723e */ /* 0x008fe400000000ff */
[----:B------:R-:W-:-:S03]  /*8d00*/  FMNMX.FTZ R29, R72, R29, !PT ;  /* 0x0000001d481d7209 */ /* 0x000fc60007810000 */
[----:B------:R-:W-:Y:S02]  /*8d10*/  MUFU.EX2 R37, R37 ;  /* 0x0000002500257308 */ /* 0x000fe40000000800 */
[----:B------:R-:W3:Y:S06]  /*8d20*/  SHFL.BFLY PT, R44, R29, 0x2, 0x1f ;  /* 0x0c401f001d2c7f89 */ /* 0x000eec00000e0000 */
[----:B------:R-:W0:Y:S01]  /*8d30*/  MUFU.EX2 R90, R90 ;  /* 0x0000005a005a7308 */ /* 0x000e220000000800 */
[----:B----4-:R-:W-:-:S07]  /*8d40*/  F2FP.F16.F32.PACK_AB R160, R35, R86 ;  /* 0x0000005623a0723e */ /* 0x010fce00000000ff */
[----:B------:R-:W-:Y:S08]  /*8d50*/  MUFU.EX2 R92, R92 ;  /* 0x0000005c005c7308 */ /* 0x000ff00000000800 */
[----:B------:R-:W4:Y:S01]  /*8d60*/  MUFU.EX2 R39, R94 ;  /* 0x0000005e00277308 */ /* 0x000f220000000800 */
[----:B0-----:R-:W-:Y:S02]  /*8d70*/  F2FP.F16.F32.PACK_AB R162, R90, R37 ;  /* 0x000000255aa2723e */ /* 0x001fe400000000ff */
[----:B---3--:R-:W-:-:S05]  /*8d80*/  FMNMX.FTZ R44, R29, R44, !PT ;  /* 0x0000002c1d2c7209 */ /* 0x008fca0007810000 */
[----:B------:R-:W0:Y:S01]  /*8d90*/  SHFL.BFLY PT, R29, R44, 0x1, 0x1f ;  /* 0x0c201f002c1d7f89 */ /* 0x000e2200000e0000 */
[----:B------:R-:W-:Y:S08]  /*8da0*/  MUFU.EX2 R96, R96 ;  /* 0x0000006000607308 */ /* 0x000ff00000000800 */
[----:B------:R-:W3:Y:S01]  /*8db0*/  MUFU.EX2 R41, R98 ;  /* 0x0000006200297308 */ /* 0x000ee20000000800 */
[----:B----4-:R-:W-:-:S07]  /*8dc0*/  F2FP.F16.F32.PACK_AB R164, R39, R92 ;  /* 0x0000005c27a4723e */ /* 0x010fce00000000ff */
[----:B------:R-:W-:Y:S01]  /*8dd0*/  MUFU.EX2 R56, R56 ;  /* 0x0000003800387308 */ /* 0x000fe20000000800 */
[----:B0-----:R-:W-:-:S07]  /*8de0*/  FMNMX.FTZ R180, R44, R29, !PT ;  /* 0x0000001d2cb47209 */ /* 0x001fce0007810000 */
[----:B------:R-:W0:Y:S01]  /*8df0*/  MUFU.EX2 R43, R100 ;  /* 0x00000064002b7308 */ /* 0x000e220000000800 */
[----:B---3--:R-:W-:Y:S02]  /*8e00*/  F2FP.F16.F32.PACK_AB R166, R41, R96 ;  /* 0x0000006029a6723e */ /* 0x008fe400000000ff */
[C---:B------:R-:W-:Y:S01]  /*8e10*/  FSETP.NEU.FTZ.AND P1, PT, R180.reuse, -INF , PT ;  /* 0xff800000b400780b */ /* 0x040fe20003f3d000 */
[----:B------:R-:W-:-:S04]  /*8e20*/  FMUL.FTZ R44, R180, R3 ;  /* 0x00000003b42c7220 */ /* 0x000fc80000410000 */
[----:B------:R-:W-:Y:S01]  /*8e30*/  MUFU.EX2 R60, R60 ;  /* 0x0000003c003c7308 */ /* 0x000fe20000000800 */
[----:B------:R-:W-:Y:S02]  /*8e40*/  FSEL R47, R44, RZ, P1 ;  /* 0x000000ff2c2f7208 */ /* 0x000fe40000800000 */
[----:B------:R-:W-:Y:S02]  /*8e50*/  ISETP.NE.AND P1, PT, R73, RZ, PT ;  /* 0x000000ff4900720c */ /* 0x000fe40003f25270 */
[----:B------:R-:W3:Y:S01]  /*8e60*/  S2R R73, SR_TID.X ;  /* 0x0000000000497919 */ /* 0x000ee20000002100 */
        /* <DEDUP_REMOVED lines=25> */
[-CC-:B------:R-:W-:Y:S01]  /*9000*/  FFMA.FTZ R70, R70, R3.reuse, -R47.reuse ;  /* 0x0000000346467223 */ /* 0x180fe2000001082f */
[----:B------:R-:W-:Y:S01]  /*9010*/  FFMA.FTZ R47, R72, R3, -R47 ;  /* 0x00000003482f7223 */ /* 0x000fe2000001082f */
[----:B0-----:R-:W-:-:S03]  /*9020*/  F2FP.F16.F32.PACK_AB R168, R43, R56 ;  /* 0x000000382ba8723e */ /* 0x001fc600000000ff */
[----:B------:R0:W2:Y:S01]  /*9030*/  MUFU.EX2 R155, R20 ;  /* 0x00000014009b7308 */ /* 0x0000a20000000800 */
[----:B---3--:R-:W-:Y:S02]  /*9040*/  SHF.R.U32.HI R73, RZ, 0x7, R73 ;  /* 0x00000007ff497819 */ /* 0x008fe40000011649 */
[----:B----4-:R-:W-:Y:S02]  /*9050*/  F2FP.F16.F32.PACK_AB R153, R27, R26 ;  /* 0x0000001a1b99723e */ /* 0x010fe400000000ff */
[----:B------:R-:W-:-:S03]  /*9060*/  IADD3 R181, -R73, 0xb, RZ ;  /* 0x0000000b49b57810 */ /* 0x000fc60007ffe1ff */
[----:B------:R-:W3:Y:S01]  /*9070*/  MUFU.EX2 R34, R34 ;  /* 0x0000002200227308 */ /* 0x000ee20000000800 */
[----:B0-----:R-:W-:Y:S01]  /*9080*/  FADD.FTZ R20, R154, R49 ;  /* 0x000000319a147221 */ /* 0x001fe20000010000 */
[----:B------:R-:W-:-:S03]  /*9090*/  F2FP.F16.F32.PACK_AB R154, R21, R154 ;  /* 0x0000009a159a723e */ /* 0x000fc600000000ff */
[----:B------:R-:W-:-:S03]  /*90a0*/  FADD.FTZ R49, R21, R20 ;  /* 0x0000001415317221 */ /* 0x000fc60000010000 */
[----:B------:R0:W4:Y:S01]  /*90b0*/  MUFU.EX2 R157, R24 ;  /* 0x00000018009d7308 */ /* 0x0001220000000800 */
[----:B------:R-:W-:Y:S01]  /*90c0*/  FADD.FTZ R20, R156, R49 ;  /* 0x000000319c147221 */ /* 0x000fe20000010000 */
[----:B------:R-:W-:Y:S01]  /*90d0*/  FADD.FTZ R49, R26, R27 ;  /* 0x0000001b1a317221 */ /* 0x000fe20000010000 */
[C---:B------:R-:W-:Y:S02]  /*90e0*/  F2FP.F16.F32.PACK_AB R156, R25.reuse, R156 ;  /* 0x0000009c199c723e */ /* 0x040fe400000000ff */
[----:B------:R-:W-:Y:S01]  /*90f0*/  FADD.FTZ R51, R25, R20 ;  /* 0x0000001419337221 */ /* 0x000fe20000010000 */
[----:B-1----:R-:W-:Y:S02]  /*9100*/  FADD.FTZ R20, R30, R49 ;  /* 0x000000311e147221 */ /* 0x002fe40000010000 */
[----:B------:R-:W1:Y:S01]  /*9110*/  MUFU.EX2 R38, R38 ;  /* 0x0000002600267308 */ /* 0x000e620000000800 */
[----:B0-----:R-:W-:Y:S01]  /*9120*/  FADD.FTZ R24, R82, R51 ;  /* 0x0000003352187221 */ /* 0x001fe20000010000 */
[----:B--2---:R-:W-:Y:S01]  /*9130*/  FADD.FTZ R49, R155, R20 ;  /* 0x000000149b317221 */ /* 0x004fe20000010000 */
[----:B------:R-:W-:-:S02]  /*9140*/  @!P1 IADD3 R20, R13, 0x22840, RZ ;  /* 0x000228400d149810 */ /* 0x000fc40007ffe0ff */
[----:B------:R-:W-:Y:S01]  /*9150*/  FADD.FTZ R51, R33, R24 ;  /* 0x0000001821337221 */ /* 0x000fe20000010000 */
[----:B---3--:R-:W-:Y:S01]  /*9160*/  FADD.FTZ R24, R34, R49 ;  /* 0x0000003122187221 */ /* 0x008fe20000010000 */
[----:B------:R-:W-:Y:S01]  /*9170*/  @!P1 PRMT R20, RZ, 0x654, R20 ;  /* 0x00000654ff149816 */ /* 0x000fe20000000014 */
[----:B------:R0:W2:Y:S01]  /*9180*/  MUFU.EX2 R159, R28 ;  /* 0x0000001c009f7308 */ /* 0x0000a20000000800 */
[----:B------:R3:W-:Y:S06]  /*9190*/  BAR.ARV R181, 0x100 ;  /* 0x000400b50000751d */ /* 0x0007ec0000002000 */
[----:B----4-:R-:W-:Y:S01]  /*91a0*/  FADD.FTZ R49, R157, R24 ;  /* 0x000000189d317221 */ /* 0x010fe20000010000 */
[----:B------:R-:W4:Y:S01]  /*91b0*/  MUFU.EX2 R42, R42 ;  /* 0x0000002a002a7308 */ /* 0x000f220000000800 */
[----:B------:R4:W-:Y:S01]  /*91c0*/  @!P1 SYNCS.ARRIVE.TRANS64.RED.A1T0 RZ, [R20+URZ], RZ ;  /* 0x000000ff14ff99a7 */ /* 0x0009e2000810043f */
[----:B0-----:R-:W-:Y:S01]  /*91d0*/  FADD.FTZ R28, R86, R51 ;  /* 0x00000033561c7221 */ /* 0x001fe20000010000 */
[----:B-1----:R-:W-:Y:S01]  /*91e0*/  FADD.FTZ R24, R38, R49 ;  /* 0x0000003126187221 */ /* 0x002fe20000010000 */
[----:B------:R-:W-:-:S02]  /*91f0*/  F2FP.F16.F32.PACK_AB R155, R155, R30 ;  /* 0x0000001e9b9b723e */ /* 0x000fc400000000ff */
[----:B------:R-:W-:Y:S01]  /*9200*/  FADD.FTZ R28, R35, R28 ;  /* 0x0000001c231c7221 */ /* 0x000fe20000010000 */
[----:B------:R-:W-:Y:S01]  /*9210*/  F2FP.F16.F32.PACK_AB R157, R157, R34 ;  /* 0x000000229d9d723e */ /* 0x000fe200000000ff */
[----:B------:R-:W0:Y:S01]  /*9220*/  MUFU.EX2 R161, R32 ;  /* 0x0000002000a17308 */ /* 0x000e220000000800 */
[----:B--2---:R-:W-:Y:S01]  /*9230*/  FADD.FTZ R49, R159, R24 ;  /* 0x000000189f317221 */ /* 0x004fe20000010000 */
[----:B------:R-:W-:Y:S01]  /*9240*/  FADD.FTZ R51, R37, R28 ;  /* 0x0000001c25337221 */ /* 0x000fe20000010000 */
[----:B------:R-:W-:-:S03]  /*9250*/  F2FP.F16.F32.PACK_AB R159, R159, R38 ;  /* 0x000000269f9f723e */ /* 0x000fc600000000ff */
[----:B------:R-:W-:Y:S02]  /*9260*/  FADD.FTZ R51, R90, R51 ;  /* 0x000000335a337221 */ /* 0x000fe40000010000 */
[----:B------:R-:W1:Y:S01]  /*9270*/  MUFU.EX2 R46, R46 ;  /* 0x0000002e002e7308 */ /* 0x000e620000000800 */
[----:B----4-:R-:W-:Y:S01]  /*9280*/  FADD.FTZ R20, R42, R49 ;  /* 0x000000312a147221 */ /* 0x010fe20000010000 */
[----:B------:R-:W-:-:S04]  /*9290*/  FADD.FTZ R24, R92, R51 ;  /* 0x000000335c187221 */ /* 0x000fc80000010000 */
[----:B------:R-:W-:Y:S02]  /*92a0*/  FADD.FTZ R51, R39, R24 ;  /* 0x0000001827337221 */ /* 0x000fe40000010000 */
        /* <DEDUP_REMOVED lines=51> */
[----:B------:R-:W-:Y:S02]  /*95e0*/  F2FP.F16.F32.PACK_AB R174, R31, R108 ;  /* 0x0000006c1fae723e */ /* 0x000fe400000000ff */
[C---:B-1----:R-:W-:Y:S01]  /*95f0*/  FADD.FTZ R20, R47.reuse, R20 ;  /* 0x000000142f147221 */ /* 0x042fe20000010000 */
[----:B------:R-:W-:Y:S01]  /*9600*/  F2FP.F16.F32.PACK_AB R175, R47, R70 ;  /* 0x000000462faf723e */ /* 0x000fe200000000ff */
[----:B---3--:R-:W-:Y:S06]  /*9610*/  @!P0 BRA `(.L_x_7743) ;  /* 0x0000000000048947 */ /* 0x008fec0003800000 */
[----:B------:R-:W-:Y:S01]  /*9620*/  BPT.TRAP 0x1 ;  /* 0x000000040000795c */ /* 0x000fe20000300000 */
.L_x_7743:
[----:B------:R0:W1:Y:S01]  /*9630*/  SYNCS.PHASECHK.TRANS64.TRYWAIT P2, [R13+URZ+0x22850], R14 ;  /* 0x0228500e0d0075a7 */ /* 0x000062000804017f */
[----:B------:R-:W-:Y:S05]  /*9640*/  @!P0 BRA `(.L_x_7744) ;  /* 0x0000000000048947 */ /* 0x000fea0003800000 */
[----:B------:R-:W-:Y:S01]  /*9650*/  BPT.TRAP 0x1 ;  /* 0x000000040000795c */ /* 0x000fe20000300000 */
.L_x_7744:
[----:B------:R-:W-:Y:S04]  /*9660*/  BSSY B0, `(.L_x_7745) ;  /* 0x0000004000007945 */ /* 0x000fe80003800000 */
[----:B-1----:R-:W-:Y:S05]  /*9670*/  @P2 BRA `(.L_x_7746) ;  /* 0x0000000000082947 */ /* 0x002fea0003800000 */
[----:B------:R-:W1:Y:S02]  /*9680*/  SYNCS.PHASECHK.TRANS64.TRYWAIT P2, [R13+URZ+0x22850], R14 ;  /* 0x0228500e0d0075a7 */ /* 0x000e64000804017f */
[----:B-1----:R-:W-:Y:S05]  /*9690*/  @!P2 BRA `(.L_x_7747) ;  /* 0x000000b40008a947 */ /* 0x002fea0003800000 */
.L_x_7746:
[----:B------:R-:W-:Y:S05]  /*96a0*/  BSYNC B0 ;  /* 0x0000000000007941 */ /* 0x000fea0003800000 */
.L_x_7745:
[----:B------:R-:W-:Y:S05]  /*96b0*/  WARPSYNC.ALL ;  /* 0x0000000000007948 */ /* 0x000fea0003800000 */
[----:B------:R-:W-:Y:S01]  /*96c0*/  R2UR UR4, R18 ;  /* 0x00000000120472ca */ /* 0x000fe200000e0000 */
[----:B------:R2:W-:Y:S01]  /*96d0*/  BAR.SYNC.DEFER_BLOCKING R178, 0x100 ;  /* 0x000400b20000751d */ /* 0x0005e20000010000 */
[----:B------:R-:W-:Y:S01]  /*96e0*/  IMAD.MOV.U32 R15, RZ, RZ, 0xc00 ;  /* 0x00000c00ff0f7424 */ /* 0x000fe200078e00ff */
[----:B------:R-:W-:Y:S01]  /*96f0*/  ISETP.GE.AND P2, PT, R176, 0x61, PT ;  /* 0x00000061b000780c */ /* 0x000fe20003f46270 */
[----:B01----:R-:W-:-:S03]  /*9700*/  @!P1 VIADD R13, R13, 0x22860 ;  /* 0x000228600d0d9836 */ /* 0x003fc60000000000 */
[----:B------:R-:W-:Y:S02]  /*9710*/  ULDC UR46, c[0x0][0x988] ;  /* 0x00026200002e7ab9 */ /* 0x000fe40000000800 */
[----:B------:R-:W-:-:S04]  /*9720*/  @!P1 PRMT R13, RZ, 0x654, R13 ;  /* 0x00000654ff0d9816 */ /* 0x000fc8000000000d */
[----:B------:R-:W-:-:S04]  /*9730*/  UIADD3 UR4, UR4, 0x400, URZ ;  /* 0x0000040004047890 */ /* 0x000fc8000fffe03f */
[----:B------:R-:W-:-:S04]  /*9740*/  USHF.R.U32.HI UR4, URZ, 0x4, UR4 ;  /* 0x000000043f047899 */ /* 0x000fc80008011604 */
[----:B------:R-:W-:-:S04]  /*9750*/  ULOP3.LUT UR4, UR4, 0x3fff, URZ, 0xc0, !UPT ;  /* 0x00003fff04047892 */ /* 0x000fc8000f8ec03f */
[----:B------:R-:W-:Y:S01]  /*9760*/  ULOP3.LUT UR37, UR4, 0x3000000, URZ, 0xfc, !UPT ;  /* 0x0300000004257892 */ /* 0x000fe2000f8efc3f */
[----:B------:R-:W-:-:S05]  /*9770*/  WARPGROUP.ARRIVE ;  /* 0x00000000000079c5 */ /* 0x000fca0000000000 */
[----:B------:R-:W-:Y:S02]  /*9780*/  IMAD R14, R22, R15, UR37 ;  /* 0x00000025160e7e24 */ /* 0x000fe4000f8e020f */
[----:B------:R-:W-:-:S03]  /*9790*/  IMAD.MOV.U32 R15, RZ, RZ, 0x40000040 ;  /* 0x40000040ff0f7424 */ /* 0x000fc600078e00ff */
[----:B------:R-:W-:Y:S02]  /*97a0*/  R2UR UR6, R14 ;  /* 0x000000000e0672ca */ /* 0x000fe400000e0000 */
[----:B------:R-:W-:Y:S02]  /*97b0*/  R2UR UR7, R15 ;  /* 0x000000000f0772ca */ /* 0x000fe400000e0000 */
[----:B------:R-:W-:-:S11]  /*97c0*/  MOV R15, 0x40000040 ;  /* 0x40000040000f7802 */ /* 0x000fd60000000f00 */
[----:B------:R-:W-:Y:S03]  /*97d0*/  HGMMA.64x256x16.F32 R24, R152, gdesc[UR4].tnspB, RZ, !UPT, gsb0 ;  /* 0x43e0000498187df0 */ /* 0x000fe6000c0008ff */
[----:B------:R-:W-:Y:S02]  /*97e0*/  WARPGROUP.DEPBAR.LE gsb0, 0x0 ;  /* 0x00008000000079c5 */ /* 0x000fe40000010000 */
[----:B------:R-:W-:Y:S01]  /*97f0*/  VIADD R152, R14, 0x80 ;  /* 0x000000800e987836 */ /* 0x000fe20000000000 */
[----:B------:R-:W-:Y:S01]  /*9800*/  WARPGROUP.ARRIVE ;  /* 0x00000000000079c5 */ /* 0x000fe20000000000 */
[----:B------:R-:W-:-:S03]  /*9810*/  IMAD.MOV.U32 R153, RZ, RZ, 0x40000040 ;  /* 0x40000040ff997424 */ /* 0x000fc600078e00ff */
[----:B------:R-:W-:Y:S01]  /*9820*/  R2UR UR6, R152 ;  /* 0x00000000980672ca */ /* 0x000fe200000e0000 */
[----:B------:R-:W-:Y:S01]  /*9830*/  VIADD R152, R14, 0x100 ;  /* 0x000001000e987836 */ /* 0x000fe20000000000 */
[----:B------:R-:W-:Y:S02]  /*9840*/  R2UR UR7, R153 ;  /* 0x00000000990772ca */ /* 0x000fe400000e0000 */
[----:B------:R-:W-:-:S14]  /*9850*/  MOV R153, 0x40000040 ;  /* 0x4000004000997802 */ /* 0x000fdc0000000f00 */
        /* <DEDUP_REMOVED lines=10> */
[C---:B------:R-:W-:Y:S01]  /*9900*/  VIADD R152, R14.reuse, 0x200 ;  /* 0x000002000e987836 */ /* 0x040fe20000000000 */
[----:B------:R-:W-:Y:S01]  /*9910*/  R2UR UR7, R153 ;  /* 0x00000000990772ca */ /* 0x000fe200000e0000 */
[----:B------:R-:W-:Y:S02]  /*9920*/  IMAD.MOV.U32 R153, RZ, RZ, 0x40000040 ;  /* 0x40000040ff997424 */ /* 0x000fe400078e00ff */
[----:B------:R-:W-:Y:S01]  /*9930*/  VIADD R14, R14, 0x280 ;  /* 0x000002800e0e7836 */ /* 0x000fe20000000000 */
[----:B------:R-:W-:Y:S02]  /*9940*/  WARPGROUP.DEPBAR.LE gsb0, 0x0 ;  /* 0x00008000000079c5 */ /* 0x000fe40000010000 */
[----:B------:R-:W-:-:S15]  /*9950*/  WARPGROUP.ARRIVE ;  /* 0x00000000000079c5 */ /* 0x000fde0000000000 */
[----:B------:R-:W-:-:S04]  /*9960*/  NOP ;  /* 0x0000000000007918 */ /* 0x000fc80000000000 */
        /* <DEDUP_REMOVED lines=14> */
[----:B------:R2:W-:Y:S01]  /*9a50*/  @!P1 SYNCS.ARRIVE.TRANS64.RED.A1T0 RZ, [R13+URZ], RZ ;  /* 0x000000ff0dff99a7 */ /* 0x0005e2000810043f */
[----:B------:R-:W-:Y:S05]  /*9a60*/  @!P2 BRA `(.L_x_7748) ;  /* 0x0000001c00b8a947 */ /* 0x000fea0003800000 */
[----:B------:R-:W-:Y:S02]  /*9a70*/  VIADD R15, R177, 0xfffffffe ;  /* 0xfffffffeb10f7836 */ /* 0x000fe40000000000 */
[----:B------:R-:W-:Y:S02]  /*9a80*/  IMAD.MOV.U32 R222, RZ, RZ, R180 ;  /* 0x000000ffffde7224 */ /* 0x000fe400078e00b4 */
[----:B------:R-:W-:-:S07]  /*9a90*/  IMAD.MOV.U32 R223, RZ, RZ, R12 ;  /* 0x000000ffffdf7224 */ /* 0x000fce00078e000c */
.L_x_7758:
[----:B------:R-:W-:Y:S01]  /*9aa0*/  VIADD R22, R22, 0x1 ;  /* 0x0000000116167836 */ /* 0x000fe20000000000 */
[----:B------:R-:W-:Y:S05]  /*9ab0*/  YIELD ;  /* 0x0000000000007946 */ /* 0x000fea0003800000 */
[----:B------:R-:W-:Y:S02]  /*9ac0*/  ISETP.NE.AND P3, PT, R22, 0x2, PT ;  /* 0x000000021600780c */ /* 0x000fe40003f65270 */
[----:B------:R-:W-:Y:S02]  /*9ad0*/  ISETP.GT.AND P2, PT, R15, RZ, PT ;  /* 0x000000ff0f00720c */ /* 0x000fe40003f44270 */
[----:B------:R-:W-:-:S02]  /*9ae0*/  SEL R3, RZ, 0x1, P3 ;  /* 0x00000001ff037807 */ /* 0x000fc40001800000 */
[----:B------:R-:W-:Y:S02]  /*9af0*/  IADD3 R15, R15, -0x1, RZ ;  /* 0xffffffff0f0f7810 */ /* 0x000fe40007ffe0ff */
[----:B------:R-:W-:Y:S02]  /*9b00*/  LOP3.LUT R200, R200, R3, RZ, 0x3c, !PT ;  /* 0x00000003c8c87212 */ /* 0x000fe400078e3cff */
[----:B------:R-:W-:Y:S01]  /*9b10*/  SEL R22, R22, RZ, P3 ;  /* 0x000000ff16167207 */ /* 0x000fe20001800000 */
[----:B0-----:R-:W-:Y:S06]  /*9b20*/  @!P0 BRA `(.L_x_7749) ;  /* 0x0000000000048947 */ /* 0x001fec0003800000 */
[----:B------:R-:W-:Y:S01]  /*9b30*/  BPT.TRAP 0x1 ;  /* 0x000000040000795c */ /* 0x000fe20000300000 */
.L_x_7749:
[----:B------:R-:W-:Y:S01]  /*9b40*/  IMAD R14, R22, 0x8, R18 ;  /* 0x00000008160e7824 */ /* 0x000fe200078e0212 */
[----:B--2---:R-:W-:-:S04]  /*9b50*/  SHF.L.U32 R13, R200, 0x1f, RZ ;  /* 0x0000001fc80d7819 */ /* 0x004fc800000006ff */
[----:B------:R0:W1:Y:S01]  /*9b60*/  SYNCS.PHASECHK.TRANS64.TRYWAIT P3, [R14+URZ+0x22830], R13 ;  /* 0x0228300d0e0075a7 */ /* 0x000062000806017f */
[----:B------:R-:W-:Y:S05]  /*9b70*/  @!P0 BRA `(.L_x_7750) ;  /* 0x0000000000048947 */ /* 0x000fea0003800000 */
[----:B------:R-:W-:Y:S01]  /*9b80*/  BPT.TRAP 0x1 ;  /* 0x000000040000795c */ /* 0x000fe20000300000 */
.L_x_7750:
[----:B------:R-:W-:Y:S02]  /*9b90*/  IMAD R214, R22, 0x300, R0 ;  /* 0x0000030016d67824 */ /* 0x000fe400078e0200 */
[----:B------:R-:W-:Y:S01]  /*9ba0*/  IMAD.MOV.U32 R215, RZ, RZ, 0x40000040 ;  /* 0x40000040ffd77424 */ /* 0x000fe200078e00ff */
[----:B-1----:R-:W-:Y:S06]  /*9bb0*/  @P3 BRA `(.L_x_7751) ;  /* 0x0000000000083947 */ /* 0x002fec0003800000 */
[----:B------:R-:W1:Y:S02]  /*9bc0*/  SYNCS.PHASECHK.TRANS64.TRYWAIT P3, [R14+URZ+0x22830], R13 ;  /* 0x0228300d0e0075a7 */ /* 0x000e64000806017f */
[----:B-1----:R-:W-:Y:S05]  /*9bd0*/  @!P3 BRA `(.L_x_7752) ;  /* 0x000000ac00ccb947 */ /* 0x002fea0003800000 */
.L_x_7751:
[----:B------:R-:W-:Y:S05]  /*9be0*/  WARPSYNC.ALL ;  /* 0x0000000000007948 */ /* 0x000fea0003800000 */
[C---:B------:R-:W-:Y:S01]  /*9bf0*/  R2UR UR6, R214.reuse ;  /* 0x00000000d60672ca */ /* 0x040fe200000e0000 */
[----:B------:R-:W-:Y:S01]  /*9c00*/  WARPGROUP.ARRIVE ;  /* 0x00000000000079c5 */ /* 0x000fe20000000000 */
[----:B------:R-:W-:Y:S01]  /*9c10*/  R2UR UR7, R215 ;  /* 0x00000000d70772ca */ /* 0x000fe200000e0000 */
[----:B------:R-:W-:Y:S01]  /*9c20*/  VIADD R216, R214, 0x2 ;  /* 0x00000002d6d87836 */ /* 0x000fe20000000000 */
[----:B------:R-:W-:Y:S01]  /*9c30*/  R2UR UR4, R4 ;  /* 0x00000000040472ca */ /* 0x000fe200000e0000 */
[----:B------:R-:W-:Y:S01]  /*9c40*/  IMAD.MOV.U32 R217, RZ, RZ, 0x40000040 ;  /* 0x40000040ffd97424 */ /* 0x000fe200078e00ff */
[----:B------:R-:W-:Y:S01]  /*9c50*/  R2UR UR5, R5 ;  /* 0x00000000050572ca */ /* 0x000fe200000e0000 */
[----:B------:R-:W-:Y:S01]  /*9c60*/  IMAD.MOV.U32 R215, RZ, RZ, 0x40000040 ;  /* 0x40000040ffd77424 */ /* 0x000fe200078e00ff */
[----:B------:R-:W2:Y:S11]  /*9c70*/  S2R R226, SR_TID.X ;  /* 0x0000000000e27919 */ /* 0x000eb60000002100 */
[----:B------:R-:W-:Y:S01]  /*9c80*/  HGMMA.64x96x16.F32 R152, gdesc[UR4], RZ, !UPT, gsb0 ;  /* 0x01600000049879f0 */ /* 0x000fe2000c0008ff */
[----:B------:R-:W-:Y:S01]  /*9c90*/  R2UR UR6, R216 ;  /* 0x00000000d80672ca */ /* 0x000fe200000e0000 */
[C---:B------:R-:W-:Y:S01]  /*9ca0*/  VIADD R216, R214.reuse, 0x4 ;  /* 0x00000004d6d87836 */ /* 0x040fe20000000000 */
[----:B------:R-:W-:Y:S01]  /*9cb0*/  R2UR UR7, R217 ;  /* 0x00000000d90772ca */ /* 0x000fe200000e0000 */
[----:B------:R-:W-:Y:S01]  /*9cc0*/  VIADD R214, R214, 0x6 ;  /* 0x00000006d6d67836 */ /* 0x000fe20000000000 */
[----:B------:R-:W-:-:S02]  /*9cd0*/  R2UR UR4, R10 ;  /* 0x000000000a0472ca */ /* 0x000fc400000e0000 */
[----:B------:R-:W-:Y:S02]  /*9ce0*/  R2UR UR5, R11 ;  /* 0x000000000b0572ca */ /* 0x000fe400000e0000 */
[----:B------:R-:W-:Y:S01]  /*9cf0*/  MOV R217, 0x40000040 ;  /* 0x4000004000d97802 */ /* 0x000fe20000000f00 */
[----:B------:R-:W-:Y:S02]  /*9d00*/  WARPGROUP.DEPBAR.LE gsb0, 0x0 ;  /* 0x00008000000079c5 */ /* 0x000fe40000010000 */
        /* <DEDUP_REMOVED lines=9> */
[----:B------:R-:W-:Y:S02]  /*9da0*/  R2UR UR6, R214 ;  /* 0x00000000d60672ca */ /* 0x000fe400000e0000 */
[----:B------:R-:W-:Y:S02]  /*9db0*/  R2UR UR7, R215 ;  /* 0x00000000d70772ca */ /* 0x000fe400000e0000 */
[----:B------:R-:W-:Y:S02]  /*9dc0*/  R2UR UR4, R6 ;  /* 0x00000000060472ca */ /* 0x000fe400000e0000 */
[----:B------:R-:W-:Y:S01]  /*9dd0*/  R2UR UR5, R7 ;  /* 0x00000000070572ca */ /* 0x000fe200000e0000 */
[----:B------:R-:W-:Y:S02]  /*9de0*/  WARPGROUP.DEPBAR.LE gsb0, 0x0 ;  /* 0x00008000000079c5 */ /* 0x000fe40000010000 */
[----:B------:R-:W-:-:S10]  /*9df0*/  WARPGROUP.ARRIVE ;  /* 0x00000000000079c5 */ /* 0x000fd40000000000 */
[----:B------:R-:W-:Y:S03]  /*9e00*/  HGMMA.64x96x16.F32 R152, gdesc[UR4], R152, gsb0 ;  /* 0x01600000049879f0 */ /* 0x000fe60008000898 */
[----:B------:R-:W-:Y:S02]  /*9e10*/  WARPGROUP.DEPBAR.LE gsb0, 0x0 ;  /* 0x00008000000079c5 */ /* 0x000fe40000010000 */
[----:B------:R-:W-:Y:S02]  /*9e20*/  FMNMX.FTZ R12, R152, R223, !PT ;  /* 0x000000df980c7209 */ /* 0x000fe40007810000 */
        /* <DEDUP_REMOVED lines=23> */
[----:B------:R-:W-:-:S03]  /*9fa0*/  IMAD.U32 R3, RZ, RZ, UR46 ;  /* 0x0000002eff037e24 */ /* 0x000fc6000f8e00ff */
[----:B------:R-:W-:-:S05]  /*9fb0*/  FMNMX.FTZ R215, R197, R12, !PT ;  /* 0x0000000cc5d77209 */ /* 0x000fca0007810000 */
[----:B------:R-:W3:Y:S02]  /*9fc0*/  SHFL.BFLY PT, R12, R215, 0x2, 0x1f ;  /* 0x0c401f00d70c7f89 */ /* 0x000ee400000e0000 */
[----:B---3--:R-:W-:Y:S02]  /*9fd0*/  FMNMX.FTZ R217, R215, R12, !PT ;  /* 0x0000000cd7d97209 */ /* 0x008fe40007810000 */
[----:B------:R-:W-:-:S03]  /*9fe0*/  FMNMX.FTZ R215, R155, R224, !PT ;  /* 0x000000e09bd77209 */ /* 0x000fc60007810000 */
[----:B------:R-:W3:Y:S01]  /*9ff0*/  SHFL.BFLY PT, R12, R217, 0x1, 0x1f ;  /* 0x0c201f00d90c7f89 */ /* 0x000ee200000e0000 */
[----:B------:R-:W-:-:S04]  /*a000*/  FMNMX.FTZ R224, R158, R215, !PT ;  /* 0x000000d79ee07209 */ /* 0x000fc80007810000 */
[----:B------:R-:W-:-:S04]  /*a010*/  FMNMX.FTZ R215, R159, R224, !PT ;  /* 0x000000e09fd77209 */ /* 0x000fc80007810000 */
[----:B------:R-:W-:-:S04]  /*a020*/  FMNMX.FTZ R224, R162, R215, !PT ;  /* 0x000000d7a2e07209 */ /* 0x000fc80007810000 */
[----:B------:R-:W-:-:S04]  /*a030*/  FMNMX.FTZ R215, R163, R224, !PT ;  /* 0x000000e0a3d77209 */ /* 0x000fc80007810000 */
[----:B------:R-:W-:-:S04]  /*a040*/  FMNMX.FTZ R224, R166, R215, !PT ;  /* 0x000000d7a6e07209 */ /* 0x000fc80007810000 */
[----:B------:R-:W-:Y:S02]  /*a050*/  FMNMX.FTZ R215, R167, R224, !PT ;  /* 0x000000e0a7d77209 */ /* 0x000fe40007810000 */
[----:B---3--:R-:W-:Y:S02]  /*a060*/  FMNMX.FTZ R12, R217, R12, !PT ;  /* 0x0000000cd90c7209 */ /* 0x008fe40007810000 */
[----:B------:R-:W-:-:S03]  /*a070*/  FMNMX.FTZ R224, R170, R215, !PT ;  /* 0x000000d7aae07209 */ /* 0x000fc60007810000 */
[C---:B------:R-:W-:Y:S01]  /*a080*/  FADD.FTZ R214, -R12.reuse, R223 ;  /* 0x000000df0cd67221 */ /* 0x040fe20000010100 */
[----:B------:R-:W-:Y:S01]  /*a090*/  FMNMX.FTZ R215, R171, R224, !PT ;  /* 0x000000e0abd77209 */ /* 0x000fe20007810000 */
[-C--:B------:R-:W-:Y:S02]  /*a0a0*/  FMUL.FTZ R216, R12, R3.reuse ;  /* 0x000000030cd87220 */ /* 0x080fe40000410000 */
[----:B------:R-:W-:Y:S01]  /*a0b0*/  FMUL.FTZ R214, R214, R3 ;  /* 0x00000003d6d67220 */ /* 0x000fe20000410000 */
        /* <DEDUP_REMOVED lines=31> */
[----:B------:R-:W-:-:S04]  /*a2b0*/  FMNMX.FTZ R224, R190, R215, !PT ;  /* 0x000000d7bee07209 */ /* 0x000fc80007810000 */
[----:B------:R-:W-:Y:S02]  /*a2c0*/  FMNMX.FTZ R215, R191, R224, !PT ;  /* 0x000000e0bfd77209 */ /* 0x000fe40007810000 */
[----:B------:R-:W4:Y:S02]  /*a2d0*/  MUFU.EX2 R152, R152 ;  /* 0x0000009800987308 */ /* 0x000f240000000800 */
[----:B------:R-:W-:-:S04]  /*a2e0*/  FMNMX.FTZ R224, R194, R215, !PT ;  /* 0x000000d7c2e07209 */ /* 0x000fc80007810000 */
[----:B------:R-:W-:Y:S02]  /*a2f0*/  FMNMX.FTZ R215, R195, R224, !PT ;  /* 0x000000e0c3d77209 */ /* 0x000fe40007810000 */
[----:B------:R-:W5:Y:S01]  /*a300*/  MUFU.EX2 R153, R153 ;  /* 0x0000009900997308 */ /* 0x000f620000000800 */
[-C--:B---3--:R-:W-:Y:S01]  /*a310*/  FMUL.FTZ R24, R24, R214.reuse ;  /* 0x000000d618187220 */ /* 0x088fe20000410000 */
[----:B------:R-:W-:Y:S01]  /*a320*/  FMNMX.FTZ R224, R198, R215, !PT ;  /* 0x000000d7c6e07209 */ /* 0x000fe20007810000 */
[-CC-:B------:R-:W-:Y:S01]  /*a330*/  FFMA.FTZ R215, R180, R3.reuse, -R216.reuse ;  /* 0x00000003b4d77223 */ /* 0x180fe200000108d8 */
[-C--:B------:R-:W-:Y:S01]  /*a340*/  FFMA.FTZ R216, R197, R3.reuse, -R216 ;  /* 0x00000003c5d87223 */ /* 0x080fe200000108d8 */
[----:B------:R-:W-:Y:S01]  /*a350*/  FMUL.FTZ R25, R25, R214 ;  /* 0x000000d619197220 */ /* 0x000fe20000410000 */
[----:B------:R-:W-:Y:S01]  /*a360*/  FMNMX.FTZ R223, R199, R224, !PT ;  /* 0x000000e0c7df7209 */ /* 0x000fe20007810000 */
[-C--:B------:R-:W-:Y:S01]  /*a370*/  FMUL.FTZ R28, R28, R214.reuse ;  /* 0x000000d61c1c7220 */ /* 0x080fe20000410000 */
        /* <DEDUP_REMOVED lines=27> */
[----:B---3--:R-:W-:Y:S01]  /*a530*/  FMNMX.FTZ R181, R223, R224, !PT ;  /* 0x000000e0dfb57209 */ /* 0x008fe20007810000 */
[-C--:B------:R-:W-:Y:S01]  /*a540*/  FMUL.FTZ R73, R73, R214.reuse ;  /* 0x000000d649497220 */ /* 0x080fe20000410000 */
[-C--:B------:R-:W-:Y:S01]  /*a550*/  FMUL.FTZ R76, R76, R214.reuse ;  /* 0x000000d64c4c7220 */ /* 0x080fe20000410000 */
[-C--:B------:R-:W-:Y:S01]  /*a560*/  FMUL.FTZ R77, R77, R214.reuse ;  /* 0x000000d64d4d7220 */ /* 0x080fe20000410000 */
[-C--:B------:R-:W-:Y:S01]  /*a570*/  FMUL.FTZ R80, R80, R214.reuse ;  /* 0x000000d650507220 */ /* 0x080fe20000410000 */
[----:B------:R-:W3:Y:S01]  /*a580*/  SHFL.BFLY PT, R180, R181, 0x1, 0x1f ;  /* 0x0c201f00b5b47f89 */ /* 0x000ee200000e0000 */
        /* <DEDUP_REMOVED lines=25> */
[----:B--2---:R-:W-:Y:S01]  /*a720*/  SHF.R.U32.HI R181, RZ, 0x7, R226 ;  /* 0x00000007ffb57819 */ /* 0x004fe200000116e2 */
[-C--:B------:R-:W-:Y:S01]  /*a730*/  FMUL.FTZ R121, R121, R214.reuse ;  /* 0x000000d679797220 */ /* 0x080fe20000410000 */
[-C--:B------:R-:W-:Y:S01]  /*a740*/  FMUL.FTZ R124, R124, R214.reuse ;  /* 0x000000d67c7c7220 */ /* 0x080fe20000410000 */
[C---:B------:R-:W-:Y:S01]  /*a750*/  FADD.FTZ R222, -R180.reuse, R222 ;  /* 0x000000deb4de7221 */ /* 0x040fe20000010100 */
[-C--:B------:R-:W-:Y:S01]  /*a760*/  FMUL.FTZ R228, R180, R3.reuse ;  /* 0x00000003b4e47220 */ /* 0x080fe20000410000 */
[----:B------:R-:W-:Y:S01]  /*a770*/  IADD3 R181, -R181, 0xb, RZ ;  /* 0x0000000bb5b57810 */ /* 0x000fe20007ffe1ff */
        /* <DEDUP_REMOVED lines=9> */
[----:B------:R-:W-:Y:S01]  /*a810*/  FFMA.FTZ R162, R182, R3, -R228 ;  /* 0x00000003b6a27223 */ /* 0x000fe200000108e4 */
[----:B----4-:R-:W-:Y:S01]  /*a820*/  FFMA.FTZ R182, R214, R21, R152 ;  /* 0x00000015d6b67223 */ /* 0x010fe20000010098 */
[-CC-:B------:R-:W-:Y:S01]  /*a830*/  FFMA.FTZ R225, R166, R3.reuse, -R228.reuse ;  /* 0x00000003a6e17223 */ /* 0x180fe200000108e4 */
[-CC-:B------:R-:W-:Y:S01]  /*a840*/  FFMA.FTZ R166, R175, R3.reuse, -R228.reuse ;  /* 0x00000003afa67223 */ /* 0x180fe200000108e4 */
[-C--:B------:R-:W-:Y:S01]  /*a850*/  FFMA.FTZ R167, R167, R3.reuse, -R228 ;  /* 0x00000003a7a77223 */ /* 0x080fe200000108e4 */
[C---:B-----5:R-:W-:Y:S01]  /*a860*/  FADD.FTZ R21, R153.reuse, R182 ;  /* 0x000000b699157221 */ /* 0x060fe20000010000 */
[----:B------:R-:W2:Y:S01]  /*a870*/  MUFU.EX2 R222, R222 ;  /* 0x000000de00de7308 */ /* 0x000ea20000000800 */
[-CC-:B------:R-:W-:Y:S01]  /*a880*/  FFMA.FTZ R236, R170, R3.reuse, -R228.reuse ;  /* 0x00000003aaec7223 */ /* 0x180fe200000108e4 */
[-CC-:B------:R-:W-:Y:S01]  /*a890*/  FFMA.FTZ R170, R178, R3.reuse, -R228.reuse ;  /* 0x00000003b2aa7223 */ /* 0x180fe200000108e4 */
[----:B------:R-:W-:Y:S01]  /*a8a0*/  F2FP.F16.F32.PACK_AB R152, R153, R152 ;  /* 0x000000989998723e */ /* 0x000fe200000000ff */
[----:B------:R-:W-:Y:S01]  /*a8b0*/  FFMA.FTZ R226, R171, R3, -R228 ;  /* 0x00000003abe27223 */ /* 0x000fe200000108e4 */
[----:B------:R-:W-:-:S02]  /*a8c0*/  @!P1 VIADD R154, R14, 0x22840 ;  /* 0x000228400e9a9836 */ /* 0x000fc40000000000 */
[-CC-:B------:R-:W-:Y:S01]  /*a8d0*/  FFMA.FTZ R174, R174, R3.reuse, -R228.reuse ;  /* 0x00000003aeae7223 */ /* 0x180fe200000108e4 */
[-C--:B------:R-:W-:Y:S01]  /*a8e0*/  FFMA.FTZ R158, R183, R3.reuse, -R228 ;  /* 0x00000003b79e7223 */ /* 0x080fe200000108e4 */
[----:B------:R-:W3:Y:S01]  /*a8f0*/  MUFU.EX2 R155, R155 ;  /* 0x0000009b009b7308 */ /* 0x000ee20000000800 */
[----:B------:R-:W-:Y:S01]  /*a900*/  FMUL.FTZ R128, R128, R214 ;  /* 0x000000d680807220 */ /* 0x000fe20000410000 */
[----:B------:R-:W-:Y:S01]  /*a910*/  @!P1 PRMT R154, RZ, 0x654, R154 ;  /* 0x00000654ff9a9816 */ /* 0x000fe2000000009a */
[----:B------:R4:W-:Y:S06]  /*a920*/  BAR.ARV R181, 0x100 ;  /* 0x000400b50000751d */ /* 0x0009ec0000002000 */
[----:B------:R-:W5:Y:S01]  /*a930*/  MUFU.EX2 R223, R223 ;  /* 0x000000df00df7308 */ /* 0x000f620000000800 */
[----:B--2---:R-:W-:Y:S01]  /*a940*/  FFMA.FTZ R20, R197, R20, R222 ;  /* 0x00000014c5147223 */ /* 0x004fe200000100de */
[----:B------:R2:W-:Y:S01]  /*a950*/  @!P1 SYNCS.ARRIVE.TRANS64.RED.A1T0 RZ, [R154+URZ], RZ ;  /* 0x000000ff9aff99a7 */ /* 0x0005e2000810043f */
[-C--:B------:R-:W-:Y:S01]  /*a960*/  FMUL.FTZ R129, R129, R214.reuse ;  /* 0x000000d681817220 */ /* 0x080fe20000410000 */
[-C--:B------:R-:W-:Y:S01]  /*a970*/  FMUL.FTZ R132, R132, R214.reuse ;  /* 0x000000d684847220 */ /* 0x080fe20000410000 */
[-C--:B------:R-:W-:Y:S01]  /*a980*/  FMUL.FTZ R133, R133, R214.reuse ;  /* 0x000000d685857220 */ /* 0x080fe20000410000 */
[-C--:B------:R-:W-:Y:S01]  /*a990*/  FMUL.FTZ R136, R136, R214.reuse ;  /* 0x000000d688887220 */ /* 0x080fe20000410000 */
[-C--:B------:R-:W-:Y:S01]  /*a9a0*/  FMUL.FTZ R137, R137, R214.reuse ;  /* 0x000000d689897220 */ /* 0x080fe20000410000 */
[----:B------:R-:W0:Y:S01]  /*a9b0*/  MUFU.EX2 R159, R159 ;  /* 0x0000009f009f7308 */ /* 0x000e220000000800 */
[----:B---3--:R-:W-:Y:S01]  /*a9c0*/  FADD.FTZ R20, R155, R20 ;  /* 0x000000149b147221 */ /* 0x008fe20000010000 */
[-C--:B--2---:R-:W-:Y:S01]  /*a9d0*/  FFMA.FTZ R154, R179, R3.reuse, -R228 ;  /* 0x00000003b39a7223 */ /* 0x084fe200000108e4 */
[-C--:B------:R-:W-:Y:S01]  /*a9e0*/  FMUL.FTZ R140, R140, R214.reuse ;  /* 0x000000d68c8c7220 */ /* 0x080fe20000410000 */
[-C--:B------:R-:W-:Y:S01]  /*a9f0*/  FMUL.FTZ R141, R141, R214.reuse ;  /* 0x000000d68d8d7220 */ /* 0x080fe20000410000 */
[-C--:B------:R-:W-:Y:S01]  /*aa00*/  FMUL.FTZ R144, R144, R214.reuse ;  /* 0x000000d690907220 */ /* 0x080fe20000410000 */
[-C--:B------:R-:W-:Y:S01]  /*aa10*/  FMUL.FTZ R145, R145, R214.reuse ;  /* 0x000000d691917220 */ /* 0x080fe20000410000 */
[-C--:B------:R-:W-:Y:S01]  /*aa20*/  FMUL.FTZ R148, R148, R214.reuse ;  /* 0x000000d694947220 */ /* 0x080fe20000410000 */
[----:B------:R-:W2:Y:S01]  /*aa30*/  MUFU.EX2 R224, R224 ;  /* 0x000000e000e07308 */ /* 0x000ea20000000800 */
[----:B-----5:R-:W-:Y:S01]  /*aa40*/  FADD.FTZ R20, R223, R20 ;  /* 0x00000014df147221 */ /* 0x020fe20000010000 */
[----:B------:R-:W-:Y:S01]  /*aa50*/  FMUL.FTZ R149, R149, R214 ;  /* 0x000000d695957220 */ /* 0x000fe20000410000 */
[-CC-:B------:R-:W-:Y:S01]  /*aa60*/  FFMA.FTZ R186, R186, R3.reuse, -R228.reuse ;  /* 0x00000003baba7223 */ /* 0x180fe200000108e4 */
[-CC-:B------:R-:W-:Y:S01]  /*aa70*/  FFMA.FTZ R187, R187, R3.reuse, -R228.reuse ;  /* 0x00000003bbbb7223 */ /* 0x180fe200000108e4 */
[-CC-:B------:R-:W-:Y:S01]  /*aa80*/  FFMA.FTZ R190, R190, R3.reuse, -R228.reuse ;  /* 0x00000003bebe7223 */ /* 0x180fe200000108e4 */
[-CC-:B------:R-:W-:Y:S01]  /*aa90*/  FFMA.FTZ R191, R191, R3.reuse, -R228.reuse ;  /* 0x00000003bfbf7223 */ /* 0x180fe200000108e4 */
[-C--:B------:R-:W-:Y:S01]  /*aaa0*/  FFMA.FTZ R194, R194, R3.reuse, -R228 ;  /* 0x00000003c2c27223 */ /* 0x080fe200000108e4 */
[----:B------:R-:W3:Y:S01]  /*aab0*/  MUFU.EX2 R163, R163 ;  /* 0x000000a300a37308 */ /* 0x000ee20000000800 */
[----:B0-----:R-:W-:Y:S01]  /*aac0*/  FADD.FTZ R153, R159, R20 ;  /* 0x000000149f997221 */ /* 0x001fe20000010000 */
[-CC-:B------:R-:W-:Y:S01]  /*aad0*/  FFMA.FTZ R195, R195, R3.reuse, -R228.reuse ;  /* 0x00000003c3c37223 */ /* 0x180fe200000108e4 */
[-CC-:B------:R-:W-:Y:S01]  /*aae0*/  FFMA.FTZ R198, R198, R3.reuse, -R228.reuse ;  /* 0x00000003c6c67223 */ /* 0x180fe200000108e4 */
[----:B------:R-:W-:Y:S01]  /*aaf0*/  FFMA.FTZ R199, R199, R3, -R228 ;  /* 0x00000003c7c77223 */ /* 0x000fe200000108e4 */
        /* <DEDUP_REMOVED lines=11> */
[----:B------:R2:W-:Y:S01]  /*abb0*/  MUFU.EX2 R178, R166 ;  /* 0x000000a600b27308 */ /* 0x0005e20000000800 */
        /* <DEDUP_REMOVED lines=9> */
[----:B0-----:R-:W-:Y:S01]  /*ac50*/  FADD.FTZ R20, R225, R20 ;  /* 0x00000014e1147221 */ /* 0x001fe20000010000 */
[-C--:B------:R-:W-:Y:S01]  /*ac60*/  FMUL.FTZ R55, R55, R197.reuse ;  /* 0x000000c537377220 */ /* 0x080fe20000410000 */
[-C--:B------:R-:W-:Y:S01]  /*ac70*/  FMUL.FTZ R58, R58, R197.reuse ;  /* 0x000000c53a3a7220 */ /* 0x080fe20000410000 */
[----:B------:R-:W-:Y:S01]  /*ac80*/  FADD.FTZ R21, R157, R166 ;  /* 0x000000a69d157221 */ /* 0x000fe20000010000 */
[-C--:B------:R-:W-:Y:S01]  /*ac90*/  FMUL.FTZ R59, R59, R197.reuse ;  /* 0x000000c53b3b7220 */ /* 0x080fe20000410000 */
[-C--:B------:R-:W-:Y:S01]  /*aca0*/  FMUL.FTZ R62, R62, R197.reuse ;  /* 0x000000c53e3e7220 */ /* 0x080fe20000410000 */
[----:B------:R-:W0:Y:S01]  /*acb0*/  MUFU.EX2 R171, R236 ;  /* 0x000000ec00ab7308 */ /* 0x000e220000000800 */
[----:B------:R-:W-:Y:S01]  /*acc0*/  FADD.FTZ R166, R160, R21 ;  /* 0x00000015a0a67221 */ /* 0x000fe20000010000 */
[-C--:B------:R-:W-:Y:S01]  /*acd0*/  FMUL.FTZ R63, R63, R197.reuse ;  /* 0x000000c53f3f7220 */ /* 0x080fe20000410000 */
[-C--:B------:R-:W-:Y:S01]  /*ace0*/  FMUL.FTZ R66, R66, R197.reuse ;  /* 0x000000c542427220 */ /* 0x080fe20000410000 */
[-C--:B------:R-:W-:Y:S01]  /*acf0*/  FMUL.FTZ R67, R67, R197.reuse ;  /* 0x000000c543437220 */ /* 0x080fe20000410000 */
[----:B------:R-:W-:Y:S01]  /*ad00*/  FADD.FTZ R21, R161, R166 ;  /* 0x000000a6a1157221 */ /* 0x000fe20000010000 */
[-C--:B------:R-:W-:Y:S01]  /*ad10*/  FMUL.FTZ R70, R70, R197.reuse ;  /* 0x000000c546467220 */ /* 0x080fe20000410000 */
[-C--:B------:R-:W-:Y:S01]  /*ad20*/  FMUL.FTZ R71, R71, R197.reuse ;  /* 0x000000c547477220 */ /* 0x080fe20000410000 */
[----:B------:R-:W2:Y:S01]  /*ad30*/  MUFU.EX2 R226, R226 ;  /* 0x000000e200e27308 */ /* 0x000ea20000000800 */
[----:B------:R-:W-:Y:S01]  /*ad40*/  FADD.FTZ R166, R164, R21 ;  /* 0x00000015a4a67221 */ /* 0x000fe20000010000 */
[----:B---3--:R-:W-:Y:S01]  /*ad50*/  FADD.FTZ R20, R167, R20 ;  /* 0x00000014a7147221 */ /* 0x008fe20000010000 */
[-C--:B------:R-:W-:Y:S01]  /*ad60*/  FMUL.FTZ R74, R74, R197.reuse ;  /* 0x000000c54a4a7220 */ /* 0x080fe20000410000 */
[-C--:B------:R-:W-:Y:S01]  /*ad70*/  FMUL.FTZ R75, R75, R197.reuse ;  /* 0x000000c54b4b7220 */ /* 0x080fe20000410000 */
[----:B------:R-:W-:Y:S01]  /*ad80*/  FADD.FTZ R21, R165, R166 ;  /* 0x000000a6a5157221 */ /* 0x000fe20000010000 */
        /* <DEDUP_REMOVED lines=31> */
[----:B------:R-:W-:Y:S01]  /*af80*/  FADD.FTZ R20, R178, R153 ;  /* 0x00000099b2147221 */ /* 0x000fe20000010000 */
[-C--:B------:R-:W-:Y:S01]  /*af90*/  FMUL.FTZ R126, R126, R197.reuse ;  /* 0x000000c57e7e7220 */ /* 0x080fe20000410000 */
[-C--:B------:R-:W-:Y:S01]  /*afa0*/  FMUL.FTZ R127, R127, R197.reuse ;  /* 0x000000c57f7f7220 */ /* 0x080fe20000410000 */
[----:B------:R-:W-:Y:S01]  /*afb0*/  MUFU.EX2 R176, R176 ;  /* 0x000000b000b07308 */ /* 0x000fe20000000800 */
[----:B--2---:R-:W-:Y:S01]  /*afc0*/  F2FP.F16.F32.PACK_AB R154, R157, R156 ;  /* 0x0000009c9d9a723e */ /* 0x004fe200000000ff */
[----:B------:R-:W-:Y:S01]  /*afd0*/  FMUL.FTZ R130, R130, R197 ;  /* 0x000000c582827220 */ /* 0x000fe20000410000 */
[----:B------:R-:W-:Y:S01]  /*afe0*/  F2FP.F16.F32.PACK_AB R156, R161, R160 ;  /* 0x000000a0a19c723e */ /* 0x000fe200000000ff */
[----:B------:R-:W-:Y:S01]  /*aff0*/  FADD.FTZ R160, R168, R21 ;  /* 0x00000015a8a07221 */ /* 0x000fe20000010000 */
[----:B------:R-:W-:Y:S01]  /*b000*/  F2FP.F16.F32.PACK_AB R161, R226, R171 ;  /* 0x000000abe2a1723e */ /* 0x000fe200000000ff */
[-C--:B------:R-:W-:Y:S01]  /*b010*/  FMUL.FTZ R131, R131, R197.reuse ;  /* 0x000000c583837220 */ /* 0x080fe20000410000 */
[----:B------:R-:W-:Y:S01]  /*b020*/  F2FP.F16.F32.PACK_AB R157, R163, R224 ;  /* 0x000000e0a39d723e */ /* 0x000fe200000000ff */
[----:B------:R-:W0:Y:S01]  /*b030*/  MUFU.EX2 R179, R170 ;  /* 0x000000aa00b37308 */ /* 0x000e220000000800 */
[C---:B------:R-:W-:Y:S01]  /*b040*/  FADD.FTZ R21, R169.reuse, R160 ;  /* 0x000000a0a9157221 */ /* 0x040fe20000010000 */
[----:B------:R-:W-:Y:S01]  /*b050*/  F2FP.F16.F32.PACK_AB R160, R169, R168 ;  /* 0x000000a8a9a0723e */ /* 0x000fe200000000ff */
[----:B------:R-:W-:Y:S01]  /*b060*/  FMUL.FTZ R134, R134, R197 ;  /* 0x000000c586867220 */ /* 0x000fe20000410000 */
[----:B------:R-:W-:Y:S01]  /*b070*/  F2FP.F16.F32.PACK_AB R163, R178, R175 ;  /* 0x000000afb2a3723e */ /* 0x000fe200000000ff */
        /* <DEDUP_REMOVED lines=9> */
[----:B------:R-:W-:-:S02]  /*b110*/  FMUL.FTZ R151, R151, R197 ;  /* 0x000000c597977220 */ /* 0x000fc40000410000 */
[----:B------:R3:W-:Y:S01]  /*b120*/  MUFU.EX2 R214, R158 ;  /* 0x0000009e00d67308 */ /* 0x0007e20000000800 */
[----:B0-----:R-:W-:-:S04]  /*b130*/  FADD.FTZ R153, R179, R20 ;  /* 0x00000014b3997221 */ /* 0x001fc80000010000 */
[----:B------:R-:W-:-:S03]  /*b140*/  FADD.FTZ R20, R182, R153 ;  /* 0x00000099b6147221 */ /* 0x000fc60000010000 */
[----:B------:R-:W0:Y:S01]  /*b150*/  MUFU.EX2 R215, R215 ;  /* 0x000000d700d77308 */ /* 0x000e220000000800 */
[----:B---3--:R-:W-:Y:S01]  /*b160*/  F2FP.F16.F32.PACK_AB R158, R165, R164 ;  /* 0x000000a4a59e723e */ /* 0x008fe200000000ff */
[----:B------:R-:W-:-:S04]  /*b170*/  FADD.FTZ R164, R172, R21 ;  /* 0x00000015aca47221 */ /* 0x000fc80000010000 */
[----:B------:R-:W-:Y:S02]  /*b180*/  FADD.FTZ R21, R173, R164 ;  /* 0x000000a4ad157221 */ /* 0x000fe40000010000 */
[----:B------:R3:W5:Y:S02]  /*b190*/  MUFU.EX2 R183, R162 ;  /* 0x000000a200b77308 */ /* 0x0007640000000800 */
[----:B------:R-:W-:-:S04]  /*b1a0*/  FADD.FTZ R164, R176, R21 ;  /* 0x00000015b0a47221 */ /* 0x000fc80000010000 */
[----:B--2---:R-:W-:Y:S02]  /*b1b0*/  FADD.FTZ R164, R177, R164 ;  /* 0x000000a4b1a47221 */ /* 0x004fe40000010000 */
[----:B------:R-:W2:Y:S01]  /*b1c0*/  MUFU.EX2 R217, R217 ;  /* 0x000000d900d97308 */ /* 0x000ea20000000800 */
[----:B---3--:R-:W-:Y:S01]  /*b1d0*/  F2FP.F16.F32.PACK_AB R162, R173, R172 ;  /* 0x000000acada2723e */ /* 0x008fe200000000ff */
[----:B0-----:R-:W-:Y:S01]  /*b1e0*/  FADD.FTZ R166, R215, R164 ;  /* 0x000000a4d7a67221 */ /* 0x001fe20000010000 */
[----:B------:R-:W-:-:S05]  /*b1f0*/  F2FP.F16.F32.PACK_AB R164, R177, R176 ;  /* 0x000000b0b1a4723e */ /* 0x000fca00000000ff */
[----:B------:R-:W0:Y:S01]  /*b200*/  MUFU.EX2 R184, R184 ;  /* 0x000000b800b87308 */ /* 0x000e220000000800 */
[----:B-----5:R-:W-:-:S04]  /*b210*/  FADD.FTZ R153, R183, R20 ;  /* 0x00000014b7997221 */ /* 0x020fc80000010000 */
[----:B------:R-:W-:-:S03]  /*b220*/  FADD.FTZ R153, R214, R153 ;  /* 0x00000099d6997221 */ /* 0x000fc60000010000 */
[----:B------:R-:W3:Y:S01]  /*b230*/  MUFU.EX2 R186, R186 ;  /* 0x000000ba00ba7308 */ /* 0x000ee20000000800 */
[C---:B--2---:R-:W-:Y:S01]  /*b240*/  FADD.FTZ R21, R217.reuse, R166 ;  /* 0x000000a6d9157221 */ /* 0x044fe20000010000 */
[----:B------:R-:W-:-:S06]  /*b250*/  F2FP.F16.F32.PACK_AB R166, R217, R215 ;  /* 0x000000d7d9a6723e */ /* 0x000fcc00000000ff */
[----:B------:R-:W2:Y:S01]  /*b260*/  MUFU.EX2 R185, R185 ;  /* 0x000000b900b97308 */ /* 0x000ea20000000800 */
[----:B0-----:R-:W-:-:S07]  /*b270*/  FADD.FTZ R168, R184, R21 ;  /* 0x00000015b8a87221 */ /* 0x001fce0000010000 */
[----:B------:R-:W0:Y:S01]  /*b280*/  MUFU.EX2 R169, R187 ;  /* 0x000000bb00a97308 */ /* 0x000e220000000800 */
[----:B---3--:R-:W-:-:S07]  /*b290*/  FADD.FTZ R20, R186, R153 ;  /* 0x00000099ba147221 */ /* 0x008fce0000010000 */
[----:B------:R-:W3:Y:S01]  /*b2a0*/  MUFU.EX2 R188, R188 ;  /* 0x000000bc00bc7308 */ /* 0x000ee20000000800 */
[C---:B--2---:R-:W-:Y:S01]  /*b2b0*/  FADD.FTZ R21, R185.reuse, R168 ;  /* 0x000000a8b9157221 */ /* 0x044fe20000010000 */
[----:B------:R-:W-:-:S06]  /*b2c0*/  F2FP.F16.F32.PACK_AB R168, R185, R184 ;  /* 0x000000b8b9a8723e */ /* 0x000fcc00000000ff */
[----:B------:R-:W2:Y:S01]  /*b2d0*/  MUFU.EX2 R190, R190 ;  /* 0x000000be00be7308 */ /* 0x000ea20000000800 */
[C---:B0-----:R-:W-:Y:S01]  /*b2e0*/  FADD.FTZ R153, R169.reuse, R20 ;  /* 0x00000014a9997221 */ /* 0x041fe20000010000 */
[----:B------:R-:W-:-:S06]  /*b2f0*/  F2FP.F16.F32.PACK_AB R169, R169, R186 ;  /* 0x000000baa9a9723e */ /* 0x000fcc00000000ff */
[----:B------:R-:W0:Y:S01]  /*b300*/  MUFU.EX2 R189, R189 ;  /* 0x000000bd00bd7308 */ /* 0x000e220000000800 */
[----:B---3--:R-:W-:-:S07]  /*b310*/  FADD.FTZ R170, R188, R21 ;  /* 0x00000015bcaa7221 */ /* 0x008fce0000010000 */
[----:B------:R-:W3:Y:S01]  /*b320*/  MUFU.EX2 R191, R191 ;  /* 0x000000bf00bf7308 */ /* 0x000ee20000000800 */
[----:B--2---:R-:W-:Y:S01]  /*b330*/  FADD.FTZ R20, R190, R153 ;  /* 0x00000099be147221 */ /* 0x004fe20000010000 */
[----:B------:R-:W-:Y:S02]  /*b340*/  F2FP.F16.F32.PACK_AB R153, R155, R222 ;  /* 0x000000de9b99723e */ /* 0x000fe400000000ff */
[----:B------:R-:W-:Y:S02]  /*b350*/  F2FP.F16.F32.PACK_AB R155, R159, R223 ;  /* 0x000000df9f9b723e */ /* 0x000fe400000000ff */
[----:B------:R-:W-:Y:S02]  /*b360*/  F2FP.F16.F32.PACK_AB R159, R167, R225 ;  /* 0x000000e1a79f723e */ /* 0x000fe400000000ff */
[----:B------:R-:W2:Y:S01]  /*b370*/  MUFU.EX2 R192, R192 ;  /* 0x000000c000c07308 */ /* 0x000ea20000000800 */
[C---:B0-----:R-:W-:Y:S01]  /*b380*/  FADD.FTZ R21, R189.reuse, R170 ;  /* 0x000000aabd157221 */ /* 0x041fe20000010000 */
[----:B------:R-:W-:-:S02]  /*b390*/  F2FP.F16.F32.PACK_AB R170, R189, R188 ;  /* 0x000000bcbdaa723e */ /* 0x000fc400000000ff */
[----:B------:R-:W-:-:S04]  /*b3a0*/  F2FP.F16.F32.PACK_AB R167, R214, R183 ;  /* 0x000000b7d6a7723e */ /* 0x000fc800000000ff */
[----:B------:R-:W0:Y:S01]  /*b3b0*/  MUFU.EX2 R173, R194 ;  /* 0x000000c200ad7308 */ /* 0x000e220000000800 */
[----:B---3--:R-:W-:-:S07]  /*b3c0*/  FADD.FTZ R20, R191, R20 ;  /* 0x00000014bf147221 */ /* 0x008fce0000010000 */
[----:B------:R-:W3:Y:S01]  /*b3d0*/  MUFU.EX2 R193, R193 ;  /* 0x000000c100c17308 */ /* 0x000ee20000000800 */
[----:B--2---:R-:W-:-:S07]  /*b3e0*/  FADD.FTZ R172, R192, R21 ;  /* 0x00000015c0ac7221 */ /* 0x004fce0000010000 */
[----:B------:R-:W2:Y:S01]  /*b3f0*/  MUFU.EX2 R176, R195 ;  /* 0x000000c300b07308 */ /* 0x000ea20000000800 */
[----:B0-----:R-:W-:-:S07]  /*b400*/  FADD.FTZ R165, R173, R20 ;  /* 0x00000014ada57221 */ /* 0x001fce0000010000 */
[----:B------:R-:W0:Y:S01]  /*b410*/  MUFU.EX2 R196, R196 ;  /* 0x000000c400c47308 */ /* 0x000e220000000800 */
[C---:B---3--:R-:W-:Y:S01]  /*b420*/  FADD.FTZ R21, R193.reuse, R172 ;  /* 0x000000acc1157221 */ /* 0x048fe20000010000 */
[----:B------:R-:W-:-:S06]  /*b430*/  F2FP.F16.F32.PACK_AB R172, R193, R192 ;  /* 0x000000c0c1ac723e */ /* 0x000fcc00000000ff */
[----:B------:R-:W3:Y:S01]  /*b440*/  MUFU.EX2 R198, R198 ;  /* 0x000000c600c67308 */ /* 0x000ee20000000800 */
[----:B--2---:R-:W-:Y:S01]  /*b450*/  FADD.FTZ R171, R176, R165 ;  /* 0x000000a5b0ab7221 */ /* 0x004fe20000010000 */
[----:B------:R-:W-:Y:S02]  /*b460*/  F2FP.F16.F32.PACK_AB R165, R182, R179 ;  /* 0x000000b3b6a5723e */ /* 0x000fe400000000ff */
[----:B------:R-:W-:-:S04]  /*b470*/  F2FP.F16.F32.PACK_AB R173, R176, R173 ;  /* 0x000000adb0ad723e */ /* 0x000fc800000000ff */
[----:B------:R-:W2:Y:S01]  /*b480*/  MUFU.EX2 R216, R216 ;  /* 0x000000d800d87308 */ /* 0x000ea20000000800 */
[----:B0-----:R-:W-:-:S07]  /*b490*/  FADD.FTZ R21, R196, R21 ;  /* 0x00000015c4157221 */ /* 0x001fce0000010000 */
[----:B------:R-:W0:Y:S01]  /*b4a0*/  MUFU.EX2 R199, R199 ;  /* 0x000000c700c77308 */ /* 0x000e220000000800 */
[----:B---3--:R-:W-:Y:S01]  /*b4b0*/  FADD.FTZ R20, R198, R171 ;  /* 0x000000abc6147221 */ /* 0x008fe20000010000 */
[----:B------:R-:W-:Y:S01]  /*b4c0*/  F2FP.F16.F32.PACK_AB R171, R191, R190 ;  /* 0x000000bebfab723e */ /* 0x000fe200000000ff */
[C---:B--2---:R-:W-:Y:S01]  /*b4d0*/  FADD.FTZ R21, R216.reuse, R21 ;  /* 0x00000015d8157221 */ /* 0x044fe20000010000 */
[----:B------:R-:W-:Y:S01]  /*b4e0*/  F2FP.F16.F32.PACK_AB R174, R216, R196 ;  /* 0x000000c4d8ae723e */ /* 0x000fe200000000ff */
[C---:B0-----:R-:W-:Y:S01]  /*b4f0*/  FADD.FTZ R20, R199.reuse, R20 ;  /* 0x00000014c7147221 */ /* 0x041fe20000010000 */
[----:B------:R-:W-:Y:S01]  /*b500*/  F2FP.F16.F32.PACK_AB R175, R199, R198 ;  /* 0x000000c6c7af723e */ /* 0x000fe200000000ff */
[----:B----4-:R-:W-:Y:S06]  /*b510*/  @!P0 BRA `(.L_x_7753) ;  /* 0x0000000000048947 */ /* 0x010fec0003800000 */
[----:B------:R-:W-:Y:S01]  /*b520*/  BPT.TRAP 0x1 ;  /* 0x000000040000795c */ /* 0x000fe20000300000 */
.L_x_7753:
[----:B------:R0:W2:Y:S01]  /*b530*/  SYNCS.PHASECHK.TRANS64.TRYWAIT P3, [R14+URZ+0x22850], R13 ;  /* 0x0228500d0e0075a7 */ /* 0x0000a2000806017f */
[----:B------:R-:W-:Y:S05]  /*b540*/  @!P0 BRA `(.L_x_7754) ;  /* 0x0000000000048947 */ /* 0x000fea0003800000 */
[----:B------:R-:W-:Y:S01]  /*b550*/  BPT.TRAP 0x1 ;  /* 0x000000040000795c */ /* 0x000fe20000300000 */
.L_x_7754:
[----:B------:R-:W-:Y:S04]  /*b560*/  BSSY B0, `(.L_x_7755) ;  /* 0x0000004000007945 */ /* 0x000fe80003800000 */
[----:B--2---:R-:W-:Y:S05]  /*b570*/  @P3 BRA `(.L_x_7756) ;  /* 0x0000000000083947 */ /* 0x004fea0003800000 */
[----:B------:R-:W2:Y:S02]  /*b580*/  SYNCS.PHASECHK.TRANS64.TRYWAIT P3, [R14+URZ+0x22850], R13 ;  /* 0x0228500d0e0075a7 */ /* 0x000ea4000806017f */
[----:B--2---:R-:W-:Y:S05]  /*b590*/  @!P3 BRA `(.L_x_7757) ;  /* 0x000000940070b947 */ /* 0x004fea0003800000 */
.L_x_7756:
[----:B------:R-:W-:Y:S05]  /*b5a0*/  BSYNC B0 ;  /* 0x0000000000007941 */ /* 0x000fea0003800000 */
.L_x_7755:
[----:B------:R-:W3:Y:S01]  /*b5b0*/  S2R R178, SR_TID.X ;  /* 0x0000000000b27919 */ /* 0x000ee20000002100 */
[----:B------:R-:W-:Y:S05]  /*b5c0*/  WARPSYNC.ALL ;  /* 0x0000000000007948 */ /* 0x000fea0003800000 */
[----:B------:R-:W-:Y:S01]  /*b5d0*/  IMAD.MOV.U32 R177, RZ, RZ, 0xc00 ;  /* 0x00000c00ffb17424 */ /* 0x000fe200078e00ff */
[----:B012---:R-:W-:Y:S01]  /*b5e0*/  @!P1 IADD3 R14, R14, 0x22860, RZ ;  /* 0x000228600e0e9810 */ /* 0x007fe20007ffe0ff */
[----:B------:R-:W-:Y:S02]  /*b5f0*/  IMAD.MOV.U32 R222, RZ, RZ, R180 ;  /* 0x000000ffffde7224 */ /* 0x000fe400078e00b4 */
[----:B------:R-:W-:Y:S01]  /*b600*/  IMAD R176, R22, R177, UR37 ;  /* 0x0000002516b07e24 */ /* 0x000fe2000f8e02b1 */
[----:B------:R-:W-:Y:S01]  /*b610*/  MOV R177, 0x40000040 ;  /* 0x4000004000b17802 */ /* 0x000fe20000000f00 */
[----:B------:R-:W-:Y:S01]  /*b620*/  IMAD.MOV.U32 R223, RZ, RZ, R12 ;  /* 0x000000ffffdf7224 */ /* 0x000fe200078e000c */
[----:B------:R-:W-:-:S02]  /*b630*/  @!P1 PRMT R14, RZ, 0x654, R14 ;  /* 0x00000654ff0e9816 */ /* 0x000fc4000000000e */
[----:B------:R-:W-:Y:S02]  /*b640*/  R2UR UR6, R176 ;  /* 0x00000000b00672ca */ /* 0x000fe400000e0000 */
[----:B------:R-:W-:Y:S01]  /*b650*/  R2UR UR7, R177 ;  /* 0x00000000b10772ca */ /* 0x000fe200000e0000 */
[----:B------:R-:W-:Y:S01]  /*b660*/  IMAD.MOV.U32 R177, RZ, RZ, 0x40000040 ;  /* 0x40000040ffb17424 */ /* 0x000fe200078e00ff */
[----:B---3--:R-:W-:-:S05]  /*b670*/  SHF.R.U32.HI R178, RZ, 0x7, R178 ;  /* 0x00000007ffb27819 */ /* 0x008fca00000116b2 */
[----:B------:R-:W-:-:S05]  /*b680*/  VIADD R13, R178, 0x8 ;  /* 0x00000008b20d7836 */ /* 0x000fca0000000000 */
[----:B------:R0:W-:Y:S06]  /*b690*/  BAR.SYNC.DEFER_BLOCKING R13, 0x100 ;  /* 0x0004000d0000751d */ /* 0x0001ec0000010000 */
[----:B------:R-:W-:-:S06]  /*b6a0*/  WARPGROUP.ARRIVE ;  /* 0x00000000000079c5 */ /* 0x000fcc0000000000 */
[----:B------:R-:W-:Y:S03]  /*b6b0*/  HGMMA.64x256x16.F32 R24, R152, gdesc[UR4].tnspB, R24, gsb0 ;  /* 0x43e0000498187df0 */ /* 0x000fe60008000818 */
[----:B------:R-:W-:Y:S02]  /*b6c0*/  WARPGROUP.DEPBAR.LE gsb0, 0x0 ;  /* 0x00008000000079c5 */ /* 0x000fe40000010000 */
[----:B------:R-:W-:Y:S01]  /*b6d0*/  VIADD R152, R176, 0x80 ;  /* 0x00000080b0987836 */ /* 0x000fe20000000000 */
[----:B------:R-:W-:Y:S01]  /*b6e0*/  WARPGROUP.ARRIVE ;  /* 0x00000000000079c5 */ /* 0x000fe20000000000 */
[----:B------:R-:W-:-:S03]  /*b6f0*/  IMAD.MOV.U32 R153, RZ, RZ, 0x40000040 ;  /* 0x40000040ff997424 */ /* 0x000fc600078e00ff */
[----:B------:R-:W-:Y:S01]  /*b700*/  R2UR UR6, R152 ;  /* 0x00000000980672ca */ /* 0x000fe200000e0000 */
[----:B------:R-:W-:Y:S01]  /*b710*/  VIADD R152, R176, 0x100 ;  /* 0x00000100b0987836 */ /* 0x000fe20000000000 */
[----:B------:R-:W-:Y:S01]  /*b720*/  R2UR UR7, R153 ;  /* 0x00000000990772ca */ /* 0x000fe200000e0000 */
[----:B------:R-:W-:-:S15]  /*b730*/  IMAD.MOV.U32 R153, RZ, RZ, 0x40000040 ;  /* 0x40000040ff997424 */ /* 0x000fde00078e00ff */
[----:B------:R-:W-:Y:S01]  /*b740*/  HGMMA.64x256x16.F32 R24, R156, gdesc[UR4].tnspB, R24, gsb0 ;  /* 0x43e000049c187df0 */ /* 0x000fe20008000818 */
[----:B------:R-:W-:Y:S02]  /*b750*/  R2UR UR6, R152 ;  /* 0x00000000980672ca */ /* 0x000fe400000e0000 */
[----:B------:R-:W-:Y:S01]  /*b760*/  R2UR UR7, R153 ;  /* 0x00000000990772ca */ /* 0x000fe200000e0000 */
[----:B------:R-:W-:Y:S01]  /*b770*/  IMAD.MOV.U32 R153, RZ, RZ, 0x40000040 ;  /* 0x40000040ff997424 */ /* 0x000fe200078e00ff */
[----:B------:R-:W-:Y:S01]  /*b780*/  IADD3 R152, R176, 0x180, RZ ;  /* 0x00000180b0987810 */ /* 0x000fe20007ffe0ff */
[----:B------:R-:W-:Y:S02]  /*b790*/  WARPGROUP.DEPBAR.LE gsb0, 0x0 ;  /* 0x00008000000079c5 */ /* 0x000fe40000010000 */
[----:B------:R-:W-:-:S15]  /*b7a0*/  WARPGROUP.ARRIVE ;  /* 0x00000000000079c5 */ /* 0x000fde0000000000 */
[----:B------:R-:W-:-:S05]  /*b7b0*/  NOP ;  /* 0x0000000000007918 */ /* 0x000fca0000000000 */
        /* <DEDUP_REMOVED lines=24> */
[----:B------:R-:W-:Y:S05]  /*b940*/  @P2 BRA `(.L_x_7758) ;  /* 0xffffffe000542947 */ /* 0x000fea000383ffff */
.L_x_7748:
[----:B------:R-:W-:Y:S05]  /*b950*/  WARPSYNC.ALL ;  /* 0x0000000000007948 */ /* 0x000fea0003800000 */
[----:B------:R-:W1:Y:S01]  /*b960*/  SHFL.BFLY PT, R0, R21, 0x2, 0x1f ;  /* 0x0c401f0015007f89 */ /* 0x000e6200000e0000 */
[----:B------:R-:W-:Y:S01]  /*b970*/  VIADD R22, R22, 0x1 ;  /* 0x0000000116167836 */ /* 0x000fe20000000000 */
[----:B------:R-:W-:Y:S01]  /*b980*/  MOV R6, 0xff800000 ;  /* 0xff80000000067802 */ /* 0x000fe20000000f00 */
[----:B------:R-:W-:Y:S01]  /*b990*/  VIADD R212, R212, 0x1 ;  /* 0x00000001d4d47836 */ /* 0x000fe20000000000 */
[----:B------:R-:W3:Y:S01]  /*b9a0*/  SHFL.BFLY PT, R7, R20, 0x2, 0x1f ;  /* 0x0c401f0014077f89 */ /* 0x000ee200000e0000 */
[----:B------:R4:W-:Y:S08]  /*b9b0*/  BAR.ARV R181, 0x100 ;  /* 0x000400b50000751d */ /* 0x0009f00000002000 */
[----:B------:R-:W-:Y:S06]  /*b9c0*/  BAR.ARV 0x8, 0x120 ;  /* 0x0204800000007b1d */ /* 0x000fec0000002000 */
[----:B------:R-:W-:Y:S01]  /*b9d0*/  ISETP.NE.AND P0, PT, R22, 0x2, PT ;  /* 0x000000021600780c */ /* 0x000fe20003f05270 */
[----:B-1----:R-:W-:Y:S01]  /*b9e0*/  FADD.FTZ R0, R0, R21 ;  /* 0x0000001500007221 */ /* 0x002fe20000010000 */
[----:B------:R-:W-:-:S02]  /*b9f0*/  PLOP3.LUT P1, PT, PT, PT, PT, 0x8, 0x0 ;  /* 0x000000000000781c */ /* 0x000fc40003f2e170 */
[----:B------:R-:W-:Y:S01]  /*ba00*/  SEL R9, RZ, 0x1, P0 ;  /* 0x00000001ff097807 */ /* 0x000fe20000000000 */
[----:B---3--:R-:W-:Y:S01]  /*ba10*/  FADD.FTZ R4, R7, R20 ;  /* 0x0000001407047221 */ /* 0x008fe20000010000 */
[----:B------:R-:W1:Y:S01]  /*ba20*/  SHFL.BFLY PT, R5, R0, 0x1, 0x1f ;  /* 0x0c201f0000057f89 */ /* 0x000e6200000e0000 */
[----:B------:R-:W-:Y:S02]  /*ba30*/  SEL R22, R22, RZ, P0 ;  /* 0x000000ff16167207 */ /* 0x000fe40000000000 */
[----:B------:R-:W-:Y:S01]  /*ba40*/  LOP3.LUT R200, R200, R9, RZ, 0x3c, !PT ;  /* 0x00000009c8c87212 */ /* 0x000fe200078e3cff */
[----:B------:R-:W3:Y:S01]  /*ba50*/  SHFL.BFLY PT, R7, R4, 0x1, 0x1f ;  /* 0x0c201f0004077f89 */ /* 0x000ee200000e0000 */
[----:B-1----:R-:W-:Y:S01]  /*ba60*/  FADD.FTZ R8, R0, R5 ;  /* 0x0000000500087221 */ /* 0x002fe20000010000 */
[----:B------:R-:W-:Y:S02]  /*ba70*/  IMAD.MOV.U32 R5, RZ, RZ, RZ ;  /* 0x000000ffff057224 */ /* 0x000fe400078e00ff */
[----:B------:R-:W-:-:S02]  /*ba80*/  IMAD.MOV.U32 R0, RZ, RZ, RZ ;  /* 0x000000ffff007224 */ /* 0x000fc400078e00ff */
[----:B---3--:R-:W-:Y:S01]  /*ba90*/  FADD.FTZ R7, R4, R7 ;  /* 0x0000000704077221 */ /* 0x008fe20000010000 */
[----:B------:R-:W-:-:S04]  /*baa0*/  FSETP.NE.FTZ.AND P2, PT, R8, RZ, PT ;  /* 0x000000ff0800720b */ /* 0x000fc80003f55000 */
[----:B------:R-:W-:-:S09]  /*bab0*/  FSETP.NE.FTZ.AND P3, PT, R7, RZ, PT ;  /* 0x000000ff0700720b */ /* 0x000fd20003f75000 */
[----:B------:R-:W1:Y:S01]  /*bac0*/  @P2 MUFU.LG2 R10, R8 ;  /* 0x00000008000a2308 */ /* 0x000e620000000c00 */
[----:B------:R-:W-:-:S03]  /*bad0*/  @P2 FMUL.FTZ R11, R3, 0.69314718246459960938 ;  /* 0x3f317218030b2820 */ /* 0x000fc60000410000 */
[----:B0-2---:R-:W-:-:S04]  /*bae0*/  @P3 FMUL.FTZ R13, R3, 0.69314718246459960938 ;  /* 0x3f317218030d3820 */ /* 0x005fc80000410000 */
[----:B------:R-:W0:Y:S08]  /*baf0*/  @P3 MUFU.LG2 R14, R7 ;  /* 0x00000007000e3308 */ /* 0x000e300000000c00 */
[----:B------:R-:W2:Y:S01]  /*bb00*/  @P2 MUFU.RCP R5, R8 ;  /* 0x0000000800052308 */ /* 0x000ea20000001000 */
[----:B-1----:R-:W-:-:S04]  /*bb10*/  @P2 FMUL.FTZ R10, R10, 0.69314718246459960938 ;  /* 0x3f3172180a0a2820 */ /* 0x002fc80000410000 */
[----:B------:R-:W-:-:S03]  /*bb20*/  @P2 FFMA.FTZ R6, R11, R12, R10 ;  /* 0x0000000c0b062223 */ /* 0x000fc6000001000a */
[----:B------:R-:W1:Y:S01]  /*bb30*/  @P3 MUFU.RCP R0, R7 ;  /* 0x0000000700003308 */ /* 0x000e620000001000 */
[----:B0-----:R-:W-:Y:S01]  /*bb40*/  @P3 FMUL.FTZ R14, R14, 0.69314718246459960938 ;  /* 0x3f3172180e0e3820 */ /* 0x001fe20000410000 */
        /* <DEDUP_REMOVED lines=129> */
[----:B----4-:R-:W-:-:S07]  /*c360*/  @P3 FFMA.FTZ R5, R13, R180, R14 ;  /* 0x000000b40d053223 */ /* 0x010fce000001000e */
.L_x_7703:
[----:B------:R-:W-:Y:S05]  /*c370*/  WARPSYNC.ALL ;  /* 0x0000000000007948 */ /* 0x000fea0003800000 */
        /* <DEDUP_REMOVED lines=10> */
[----:B------:R-:W-:Y:S05]  /*c420*/  WARPSYNC.ALL ;  /* 0x0000000000007948 */ /* 0x000fea0003800000 */
[----:B------:R-:W-:Y:S01]  /*c430*/  BAR.SYNC.DEFER_BLOCKING 0x1, 0x100 ;  /* 0x0044000000007b1d */ /* 0x000fe20000010000 */
[----:B------:R-:W-:Y:S02]  /*c440*/  F2FP.F16.F32.PACK_AB R24, R25, R24 ;  /* 0x000000181918723e */ /* 0x000fe400000000ff */
[----:B------:R-:W-:Y:S02]  /*c450*/  F2FP.F16.F32.PACK_AB R25, R92, R26 ;  /* 0x0000001a5c19723e */ /* 0x000fe400000000ff */
        /* <DEDUP_REMOVED lines=12> */
[----:B------:R-:W-:Y:S02]  /*c520*/  MOV R10, R18 ;  /* 0x00000012000a7202 */ /* 0x000fe40000000f00 */
[----:B--2---:R-:W-:Y:S02]  /*c530*/  MOV R11, R13 ;  /* 0x0000000d000b7202 */ /* 0x004fe40000000f00 */
        /* <DEDUP_REMOVED lines=9> */
[----:B------:R-:W-:-:S02]  /*c5d0*/  IADD3 R183, P4, R130, 0x4000, RZ ;  /* 0x0000400082b77810 */ /* 0x000fc40007f9e0ff */
[----:B------:R-:W-:Y:S01]  /*c5e0*/  LOP3.LUT R20, R177, 0x380, RZ, 0xc0, !PT ;  /* 0x00000380b1147812 */ /* 0x000fe200078ec0ff */
[--C-:B-----5:R-:W-:Y:S01]  /*c5f0*/  IMAD.X R31, RZ, RZ, R131.reuse, P2 ;  /* 0x000000ffff1f7224 */ /* 0x120fe200010e0683 */
[----:B------:R-:W-:Y:S01]  /*c600*/  LOP3.LUT R38, R181, 0x380, RZ, 0xc0, !PT ;  /* 0x00000380b5267812 */ /* 0x000fe200078ec0ff */
[--C-:B------:R-:W-:Y:S01]  /*c610*/  IMAD.X R91, RZ, RZ, R131.reuse, P4 ;  /* 0x000000ffff5b7224 */ /* 0x100fe200020e0683 */
[----:B------:R-:W-:Y:S02]  /*c620*/  SHF.R.U64 R20, R20, 0x3, RZ ;  /* 0x0000000314147819 */ /* 0x000fe400000012ff */
[----:B------:R-:W-:Y:S02]  /*c630*/  IADD3 R106, P2, R130, 0x8000, RZ ;  /* 0x00008000826a7810 */ /* 0x000fe40007f5e0ff */
[----:B------:R-:W-:Y:S02]  /*c640*/  SHF.R.U64 R38, R38, 0x3, RZ ;  /* 0x0000000326267819 */ /* 0x000fe400000012ff */
[C---:B------:R-:W-:Y:S01]  /*c650*/  IADD3 R114, P4, R130.reuse, 0x8040, RZ ;  /* 0x0000804082727810 */ /* 0x040fe20007f9e0ff */
[----:B------:R-:W-:Y:S01]  /*c660*/  IMAD.X R107, RZ, RZ, R131, P2 ;  /* 0x000000ffff6b7224 */ /* 0x000fe200010e0683 */
[----:B------:R-:W-:-:S02]  /*c670*/  IADD3 R187, P0, R130, 0x4040, RZ ;  /* 0x0000404082bb7810 */ /* 0x000fc40007f1e0ff */
[----:B------:R-:W-:Y:S01]  /*c680*/  LOP3.LUT R20, R20, R177, RZ, 0x3c, !PT ;  /* 0x000000b114147212 */ /* 0x000fe200078e3cff */
[--C-:B------:R-:W-:Y:S01]  /*c690*/  IMAD.X R115, RZ, RZ, R131.reuse, P4 ;  /* 0x000000ffff737224 */ /* 0x100fe200020e0683 */
[----:B------:R-:W-:Y:S01]  /*c6a0*/  IADD3.X R39, RZ, R131, RZ, P3, !PT ;  /* 0x00000083ff277210 */ /* 0x000fe20001ffe4ff */
[----:B------:R-:W-:Y:S01]  /*c6b0*/  IMAD.X R99, RZ, RZ, R131, P0 ;  /* 0x000000ffff637224 */ /* 0x000fe200000e0683 */
[----:B------:R-:W-:Y:S02]  /*c6c0*/  LOP3.LUT R38, R38, R181, RZ, 0x3c, !PT ;  /* 0x000000b526267212 */ /* 0x000fe400078e3cff */
[----:B------:R-:W-:Y:S02]  /*c6d0*/  LOP3.LUT R177, R106, 0x380, RZ, 0xc0, !PT ;  /* 0x000003806ab17812 */ /* 0x000fe400078ec0ff */
[----:B------:R-:W-:Y:S02]  /*c6e0*/  IADD3 R110, P3, R130, 0x8020, RZ ;  /* 0x00008020826e7810 */ /* 0x000fe40007f7e0ff */
[----:B------:R-:W-:-:S02]  /*c6f0*/  LOP3.LUT R181, R114, 0x380, RZ, 0xc0, !PT ;  /* 0x0000038072b57812 */ /* 0x000fc400078ec0ff */
[----:B------:R-:W-:Y:S02]  /*c700*/  LOP3.LUT R30, R179, 0x380, RZ, 0xc0, !PT ;  /* 0x00000380b31e7812 */ /* 0x000fe400078ec0ff */
[C---:B------:R-:W-:Y:S02]  /*c710*/  LOP3.LUT R15, R130.reuse, 0x380, RZ, 0xc0, !PT ;  /* 0x00000380820f7812 */ /* 0x040fe400078ec0ff */
        /* <DEDUP_REMOVED lines=10> */
[----:B------:R-:W-:Y:S02]  /*c7c0*/  IADD3 R14, P3, R130, 0xc060, RZ ;  /* 0x0000c060820e7810 */ /* 0x000fe40007f7e0ff */
[----:B------:R-:W-:Y:S01]  /*c7d0*/  SHF.R.U64 R30, R30, 0x3, RZ ;  /* 0x000000031e1e7819 */ /* 0x000fe200000012ff */
[----:B------:R-:W-:Y:S01]  /*c7e0*/  IMAD.X R13, RZ, RZ, R131, P2 ;  /* 0x000000ffff0d7224 */ /* 0x000fe200010e0683 */
[----:B------:R-:W-:Y:S02]  /*c7f0*/  SHF.R.U64 R15, R15, 0x3, RZ ;  /* 0x000000030f0f7819 */ /* 0x000fe400000012ff */
[----:B------:R-:W-:Y:S02]  /*c800*/  LOP3.LUT R90, R183, 0x380, RZ, 0xc0, !PT ;  /* 0x00000380b75a7812 */ /* 0x000fe400078ec0ff */
[----:B------:R-:W-:Y:S02]  /*c810*/  LOP3.LUT R106, R177, R106, RZ, 0x3c, !PT ;  /* 0x0000006ab16a7212 */ /* 0x000fe400078e3cff */
[----:B------:R-:W-:-:S02]  /*c820*/  LOP3.LUT R94, R185, 0x380, RZ, 0xc0, !PT ;  /* 0x00000380b95e7812 */ /* 0x000fc400078ec0ff */
[----:B------:R-:W-:Y:S02]  /*c830*/  LOP3.LUT R114, R181, R114, RZ, 0x3c, !PT ;  /* 0x00000072b5727212 */ /* 0x000fe400078e3cff */
[----:B------:R-:W-:Y:S02]  /*c840*/  LOP3.LUT R177, R12, 0x380, RZ, 0xc0, !PT ;  /* 0x000003800cb17812 */ /* 0x000fe400078ec0ff */
[----:B------:R-:W-:Y:S02]  /*c850*/  LOP3.LUT R30, R30, R179, RZ, 0x3c, !PT ;  /* 0x000000b31e1e7212 */ /* 0x000fe400078e3cff */
[----:B------:R-:W-:Y:S02]  /*c860*/  LOP3.LUT R98, R187, 0x380, RZ, 0xc0, !PT ;  /* 0x00000380bb627812 */ /* 0x000fe400078ec0ff */
[----:B------:R-:W-:Y:S02]  /*c870*/  LOP3.LUT R176, R151, 0x380, RZ, 0xc0, !PT ;  /* 0x0000038097b07812 */ /* 0x000fe400078ec0ff */
[----:B------:R-:W-:-:S02]  /*c880*/  LOP3.LUT R181, R14, 0x380, RZ, 0xc0, !PT ;  /* 0x000003800eb57812 */ /* 0x000fc400078ec0ff */
[C---:B------:R-:W-:Y:S02]  /*c890*/  IADD3 R118, P5, R130.reuse, 0x8060, RZ ;  /* 0x0000806082767810 */ /* 0x040fe40007fbe0ff */
[----:B-1----:R-:W-:Y:S02]  /*c8a0*/  IADD3 R84, P1, R130, 0xc020, RZ ;  /* 0x0000c02082547810 */ /* 0x002fe40007f3e0ff */
[----:B------:R-:W-:Y:S01]  /*c8b0*/  LOP3.LUT R102, R189, 0x380, RZ, 0xc0, !PT ;  /* 0x00000380bd667812 */ /* 0x000fe200078ec0ff */
[--C-:B------:R-:W-:Y:S01]  /*c8c0*/  IMAD.X R119, RZ, RZ, R131.reuse, P5 ;  /* 0x000000ffff777224 */ /* 0x100fe200028e0683 */
[----:B------:R-:W-:Y:S01]  /*c8d0*/  LOP3.LUT R179, R110, 0x380, RZ, 0xc0, !PT ;  /* 0x000003806eb37812 */ /* 0x000fe200078ec0ff */
[----:B------:R-:W-:Y:S01]  /*c8e0*/  IMAD.X R127, RZ, RZ, R131, P1 ;  /* 0x000000ffff7f7224 */ /* 0x000fe200008e0683 */
[----:B------:R-:W-:Y:S02]  /*c8f0*/  LOP3.LUT R130, R15, R130, RZ, 0x3c, !PT ;  /* 0x000000820f827212 */ /* 0x000fe400078e3cff */
[----:B------:R-:W-:-:S02]  /*c900*/  SHF.R.U64 R90, R90, 0x3, RZ ;  /* 0x000000035a5a7819 */ /* 0x000fc400000012ff */
        /* <DEDUP_REMOVED lines=8> */
[----:B------:R-:W-:Y:S02]  /*c990*/  MOV R130, R130 ;  /* 0x0000008200827202 */ /* 0x000fe40000000f00 */
[----:B------:R-:W-:Y:S02]  /*c9a0*/  LOP3.LUT R94, R94, R185, RZ, 0x3c, !PT ;  /* 0x000000b95e5e7212 */ /* 0x000fe400078e3cff */
[----:B------:R-:W-:Y:S01]  /*c9b0*/  LOP3.LUT R122, R177, R12, RZ, 0x3c, !PT ;  /* 0x0000000cb17a7212 */ /* 0x000fe200078e3cff */
[----:B------:R1:W-:Y:S01]  /*c9c0*/  STSM.16.M88.4 [R130], R24 ;  /* 0x0000001882007844 */ /* 0x0003e20000000200 */
[----:B------:R-:W-:-:S02]  /*c9d0*/  MOV R28, R20 ;  /* 0x00000014001c7202 */ /* 0x000fc40000000f00 */
[----:B------:R-:W-:Y:S02]  /*c9e0*/  IADD3.X R15, RZ, R131, RZ, P3, !PT ;  /* 0x00000083ff0f7210 */ /* 0x000fe40001ffe4ff */
[----:B------:R-:W-:Y:S01]  /*c9f0*/  LOP3.LUT R98, R98, R187, RZ, 0x3c, !PT ;  /* 0x000000bb62627212 */ /* 0x000fe200078e3cff */
[----:B------:R2:W-:Y:S01]  /*ca00*/  STSM.16.M88.4 [R28], R32 ;  /* 0x000000201c007844 */ /* 0x0005e20000000200 */
[----:B------:R-:W-:Y:S02]  /*ca10*/  LOP3.LUT R183, R118, 0x380, RZ, 0xc0, !PT ;  /* 0x0000038076b77812 */ /* 0x000fe400078ec0ff */
[----:B------:R-:W-:Y:S02]  /*ca20*/  LOP3.LUT R12, R176, R151, RZ, 0x3c, !PT ;  /* 0x00000097b00c7212 */ /* 0x000fe400078e3cff */
[----:B------:R-:W-:Y:S02]  /*ca30*/  LOP3.LUT R14, R181, R14, RZ, 0x3c, !PT ;  /* 0x0000000eb50e7212 */ /* 0x000fe400078e3cff */
[----:B------:R-:W-:-:S02]  /*ca40*/  MOV R30, R30 ;  /* 0x0000001e001e7202 */ /* 0x000fc40000000f00 */
[----:B------:R-:W-:Y:S02]  /*ca50*/  LOP3.LUT R102, R102, R189, RZ, 0x3c, !PT ;  /* 0x000000bd66667212 */ /* 0x000fe400078e3cff */
[----:B------:R-:W-:Y:S01]  /*ca60*/  LOP3.LUT R110, R179, R110, RZ, 0x3c, !PT ;  /* 0x0000006eb36e7212 */ /* 0x000fe200078e3cff */
[----:B------:R3:W-:Y:S01]  /*ca70*/  STSM.16.M88.4 [R30], R40 ;  /* 0x000000281e007844 */ /* 0x0007e20000000200 */
[----:B------:R-:W-:Y:S02]  /*ca80*/  MOV R38, R38 ;  /* 0x0000002600267202 */ /* 0x000fe40000000f00 */
[----:B------:R-:W-:Y:S02]  /*ca90*/  F2FP.F16.F32.PACK_AB R57, R7, R58 ;  /* 0x0000003a0739723e */ /* 0x000fe400000000ff */
[----:B------:R-:W-:Y:S01]  /*caa0*/  F2FP.F16.F32.PACK_AB R64, R65, R64 ;  /* 0x000000404140723e */ /* 0x000fe200000000ff */
[----:B------:R-:W-:Y:S01]  /*cab0*/  STSM.16.M88.4 [R38], R48 ;  /* 0x0000003026007844 */ /* 0x000fe20000000200 */
[----:B------:R-:W-:-:S02]  /*cac0*/  LOP3.LUT R179, R84, 0x380, RZ, 0xc0, !PT ;  /* 0x0000038054b37812 */ /* 0x000fc400078ec0ff */
[----:B------:R-:W-:Y:S02]  /*cad0*/  MOV R90, R90 ;  /* 0x0000005a005a7202 */ /* 0x000fe40000000f00 */
[----:B------:R-:W-:Y:S02]  /*cae0*/  F2FP.F16.F32.PACK_AB R58, R61, R60 ;  /* 0x0000003c3d3a723e */ /* 0x000fe400000000ff */
[----:B------:R-:W-:Y:S02]  /*caf0*/  F2FP.F16.F32.PACK_AB R59, R63, R59 ;  /* 0x0000003b3f3b723e */ /* 0x000fe400000000ff */
[----:B------:R-:W-:Y:S01]  /*cb00*/  F2FP.F16.F32.PACK_AB R65, R3, R66 ;  /* 0x000000420341723e */ /* 0x000fe200000000ff */
[----:B------:R-:W-:Y:S01]  /*cb10*/  IMAD.MOV.U32 R3, RZ, RZ, RZ ;  /* 0x000000ffff037224 */ /* 0x000fe200078e00ff */
[----:B------:R-:W-:Y:S01]  /*cb20*/  F2FP.F16.F32.PACK_AB R72, R73, R72 ;  /* 0x000000484948723e */ /* 0x000fe200000000ff */
[----:B------:R-:W-:Y:S01]  /*cb30*/  STSM.16.M88.4 [R90], R56 ;  /* 0x000000385a007844 */ /* 0x000fe20000000200 */
[----:B------:R-:W-:-:S02]  /*cb40*/  MOV R94, R94 ;  /* 0x0000005e005e7202 */ /* 0x000fc40000000f00 */
[----:B------:R-:W-:Y:S02]  /*cb50*/  F2FP.F16.F32.PACK_AB R66, R69, R68 ;  /* 0x000000444542723e */ /* 0x000fe400000000ff */
[----:B------:R-:W-:Y:S02]  /*cb60*/  F2FP.F16.F32.PACK_AB R67, R67, R70 ;  /* 0x000000464343723e */ /* 0x000fe400000000ff */
[----:B------:R-:W-:Y:S02]  /*cb70*/  F2FP.F16.F32.PACK_AB R73, R75, R74 ;  /* 0x0000004a4b49723e */ /* 0x000fe400000000ff */
[----:B------:R-:W-:Y:S01]  /*cb80*/  SHF.R.U64 R183, R183, 0x3, RZ ;  /* 0x00000003b7b77819 */ /* 0x000fe200000012ff */
[----:B------:R-:W-:Y:S01]  /*cb90*/  STSM.16.M88.4 [R94], R64 ;  /* 0x000000405e007844 */ /* 0x000fe20000000200 */
[----:B------:R-:W-:Y:S02]  /*cba0*/  MOV R98, R98 ;  /* 0x0000006200627202 */ /* 0x000fe40000000f00 */
[----:B------:R-:W-:-:S02]  /*cbb0*/  MOV R21, R12 ;  /* 0x0000000c00157202 */ /* 0x000fc40000000f00 */
[----:B------:R-:W-:Y:S02]  /*cbc0*/  MOV R20, R14 ;  /* 0x0000000e00147202 */ /* 0x000fe40000000f00 */
[----:B------:R-:W-:Y:S02]  /*cbd0*/  F2FP.F16.F32.PACK_AB R74, R77, R163 ;  /* 0x000000a34d4a723e */ /* 0x000fe400000000ff */
[----:B------:R-:W-:Y:S02]  /*cbe0*/  F2FP.F16.F32.PACK_AB R75, R79, R78 ;  /* 0x0000004e4f4b723e */ /* 0x000fe400000000ff */
[----:B------:R-:W-:Y:S02]  /*cbf0*/  MOV R102, R102 ;  /* 0x0000006600667202 */ /* 0x000fe40000000f00 */
[----:B------:R-:W-:Y:S01]  /*cc00*/  F2FP.F16.F32.PACK_AB R12, R81, R164 ;  /* 0x000000a4510c723e */ /* 0x000fe200000000ff */
[----:B------:R-:W-:Y:S01]  /*cc10*/  STSM.16.M88.4 [R98], R72 ;  /* 0x0000004862007844 */ /* 0x000fe20000000200 */
[----:B------:R-:W-:-:S02]  /*cc20*/  F2FP.F16.F32.PACK_AB R13, R83, R82 ;  /* 0x00000052530d723e */ /* 0x000fc400000000ff */
[----:B------:R-:W-:Y:S02]  /*cc30*/  F2FP.F16.F32.PACK_AB R14, R4, R165 ;  /* 0x000000a5040e723e */ /* 0x000fe400000000ff */
[----:B------:R-:W-:Y:S02]  /*cc40*/  F2FP.F16.F32.PACK_AB R15, R54, R46 ;  /* 0x0000002e360f723e */ /* 0x000fe400000000ff */
[----:B------:R-:W-:Y:S02]  /*cc50*/  SHF.R.U64 R179, R179, 0x3, RZ ;  /* 0x00000003b3b37819 */ /* 0x000fe400000012ff */
[----:B------:R-:W-:Y:S01]  /*cc60*/  LOP3.LUT R118, R183, R118, RZ, 0x3c, !PT ;  /* 0x00000076b7767212 */ /* 0x000fe200078e3cff */
[----:B------:R4:W-:Y:S01]  /*cc70*/  STSM.16.M88.4 [R102], R12 ;  /* 0x0000000c66007844 */ /* 0x0009e20000000200 */
[----:B------:R-:W-:Y:S02]  /*cc80*/  MOV R106, R106 ;  /* 0x0000006a006a7202 */ /* 0x000fe40000000f00 */
[----:B-1----:R-:W-:-:S02]  /*cc90*/  F2FP.F16.F32.PACK_AB R24, R89, R166 ;  /* 0x000000a65918723e */ /* 0x002fc400000000ff */
[----:B------:R-:W-:Y:S02]  /*cca0*/  F2FP.F16.F32.PACK_AB R25, R71, R62 ;  /* 0x0000003e4719723e */ /* 0x000fe400000000ff */
[----:B------:R-:W-:Y:S02]  /*ccb0*/  F2FP.F16.F32.PACK_AB R26, R93, R167 ;  /* 0x000000a75d1a723e */ /* 0x000fe400000000ff */
[----:B------:R-:W-:Y:S02]  /*ccc0*/  F2FP.F16.F32.PACK_AB R27, R100, R96 ;  /* 0x00000060641b723e */ /* 0x000fe400000000ff */
[----:B------:R-:W-:Y:S02]  /*ccd0*/  LOP3.LUT R126, R179, R84, RZ, 0x3c, !PT ;  /* 0x00000054b37e7212 */ /* 0x000fe400078e3cff */
[----:B------:R-:W-:Y:S01]  /*cce0*/  MOV R110, R110 ;  /* 0x0000006e006e7202 */ /* 0x000fe20000000f00 */
[----:B------:R-:W-:Y:S01]  /*ccf0*/  STSM.16.M88.4 [R106], R24 ;  /* 0x000000186a007844 */ /* 0x000fe20000000200 */
[----:B--2---:R-:W-:-:S02]  /*cd00*/  F2FP.F16.F32.PACK_AB R28, R97, R168 ;  /* 0x000000a8611c723e */ /* 0x004fc400000000ff */
[----:B------:R-:W-:Y:S02]  /*cd10*/  F2FP.F16.F32.PACK_AB R29, R108, R104 ;  /* 0x000000686c1d723e */ /* 0x000fe400000000ff */
[----:B---3--:R-:W-:Y:S02]  /*cd20*/  F2FP.F16.F32.PACK_AB R30, R101, R169 ;  /* 0x000000a9651e723e */ /* 0x008fe400000000ff */
[----:B------:R-:W-:Y:S02]  /*cd30*/  F2FP.F16.F32.PACK_AB R31, R116, R112 ;  /* 0x00000070741f723e */ /* 0x000fe400000000ff */
[----:B------:R-:W-:Y:S02]  /*cd40*/  MOV R114, R114 ;  /* 0x0000007200727202 */ /* 0x000fe40000000f00 */
[----:B----4-:R-:W-:Y:S01]  /*cd50*/  F2FP.F16.F32.PACK_AB R12, R105, R170 ;  /* 0x000000aa690c723e */ /* 0x010fe200000000ff */
[----:B------:R-:W-:Y:S01]  /*cd60*/  STSM.16.M88.4 [R110], R28 ;  /* 0x0000001c6e007844 */ /* 0x000fe20000000200 */
[----:B------:R-:W-:-:S02]  /*cd70*/  F2FP.F16.F32.PACK_AB R13, R124, R120 ;  /* 0x000000787c0d723e */ /* 0x000fc400000000ff */
[----:B------:R-:W-:Y:S02]  /*cd80*/  F2FP.F16.F32.PACK_AB R14, R109, R171 ;  /* 0x000000ab6d0e723e */ /* 0x000fe400000000ff */
[----:B------:R-:W-:Y:S02]  /*cd90*/  F2FP.F16.F32.PACK_AB R15, R152, R128 ;  /* 0x00000080980f723e */ /* 0x000fe400000000ff */
[----:B------:R-:W-:Y:S02]  /*cda0*/  F2FP.F16.F32.PACK_AB R153, R154, R153 ;  /* 0x000000999a99723e */ /* 0x000fe400000000ff */
[----:B------:R-:W-:Y:S01]  /*cdb0*/  MOV R118, R118 ;  /* 0x0000007600767202 */ /* 0x000fe20000000f00 */
[----:B------:R1:W-:Y:S01]  /*cdc0*/  STSM.16.M88.4 [R114], R12 ;  /* 0x0000000c72007844 */ /* 0x0003e20000000200 */
[----:B------:R-:W-:Y:S02]  /*cdd0*/  F2FP.F16.F32.PACK_AB R152, R113, R172 ;  /* 0x000000ac7198723e */ /* 0x000fe400000000ff */
[----:B------:R-:W-:-:S02]  /*cde0*/  F2FP.F16.F32.PACK_AB R154, R117, R173 ;  /* 0x000000ad759a723e */ /* 0x000fc400000000ff */
[----:B------:R-:W-:Y:S02]  /*cdf0*/  F2FP.F16.F32.PACK_AB R155, R156, R155 ;  /* 0x0000009b9c9b723e */ /* 0x000fe400000000ff */
[----:B------:R-:W-:Y:S02]  /*ce00*/  F2FP.F16.F32.PACK_AB R157, R158, R157 ;  /* 0x0000009d9e9d723e */ /* 0x000fe400000000ff */
[----:B------:R-:W-:Y:S01]  /*ce10*/  MOV R122, R122 ;  /* 0x0000007a007a7202 */ /* 0x000fe20000000f00 */
[----:B------:R2:W-:Y:S01]  /*ce20*/  STSM.16.M88.4 [R118], R152 ;  /* 0x0000009876007844 */ /* 0x0005e20000000200 */
[----:B------:R-:W-:Y:S02]  /*ce30*/  F2FP.F16.F32.PACK_AB R156, R121, R174 ;  /* 0x000000ae799c723e */ /* 0x000fe400000000ff */
[----:B------:R-:W-:Y:S02]  /*ce40*/  F2FP.F16.F32.PACK_AB R158, R125, R175 ;  /* 0x000000af7d9e723e */ /* 0x000fe400000000ff */
[----:B------:R-:W-:-:S02]  /*ce50*/  F2FP.F16.F32.PACK_AB R159, R160, R159 ;  /* 0x0000009fa09f723e */ /* 0x000fc400000000ff */
[----:B------:R-:W-:Y:S02]  /*ce60*/  F2FP.F16.F32.PACK_AB R161, R162, R161 ;  /* 0x000000a1a2a1723e */ /* 0x000fe400000000ff */
[----:B------:R-:W-:Y:S01]  /*ce70*/  F2FP.F16.F32.PACK_AB R136, R137, R136 ;  /* 0x000000888988723e */ /* 0x000fe200000000ff */
[----:B------:R2:W-:Y:S01]  /*ce80*/  STSM.16.M88.4 [R122], R156 ;  /* 0x0000009c7a007844 */ /* 0x0005e20000000200 */
[----:B------:R-:W-:Y:S02]  /*ce90*/  ISETP.NE.U32.AND P0, PT, RZ, UR4, PT ;  /* 0x00000004ff007c0c */ /* 0x000fe4000bf05070 */
[----:B------:R-:W-:Y:S02]  /*cea0*/  IADD3 R8, P1, R208, UR4, RZ ;  /* 0x00000004d0087c10 */ /* 0x000fe4000ff3e0ff */
        /* <DEDUP_REMOVED lines=10> */
[----:B------:R-:W-:Y:S01]  /*cf50*/  F2FP.F16.F32.PACK_AB R146, R149, R148 ;  /* 0x000000949592723e */ /* 0x000fe200000000ff */
[----:B------:R2:W-:Y:S01]  /*cf60*/  STSM.16.M88.4 [R21], R136 ;  /* 0x0000008815007844 */ /* 0x0005e20000000200 */
        /* <DEDUP_REMOVED lines=16> */
[----:B-1----:R-:W-:Y:S01]  /*d070*/  IADD3 R13, P4, R10, 0x1000, RZ ;  /* 0x000010000a0d7810 */ /* 0x002fe20007f9e0ff */
[----:B------:R-:W-:-:S12]  /*d080*/  @P1 BRA `(.L_x_7761) ;  /* 0x0000000000101947 */ /* 0x000fd80003800000 */
[----:B------:R-:W-:Y:S05]  /*d090*/  @!P0 BRA `(.L_x_7761) ;  /* 0x00000000000c8947 */ /* 0x000fea0003800000 */
[----:B------:R-:W3:Y:S04]  /*d0a0*/  LDG.E R7, desc[UR40][R8.64] ;  /* 0x0000002808077981 */ /* 0x000ee8000c1e1900 */
[----:B-----5:R-:W3:Y:S02]  /*d0b0*/  LDG.E R0, desc[UR40][R8.64+0x4] ;  /* 0x0000042808007981 */ /* 0x020ee4000c1e1900 */
[----:B---3--:R-:W-:-:S07]  /*d0c0*/  IMAD.IADD R0, R0, 0x1, -R7 ;  /* 0x0000000100007824 */ /* 0x008fce00078e0a07 */
.L_x_7761:
[----:B------:R-:W-:Y:S01]  /*d0d0*/  SHF.R.S32.HI R81, RZ, 0x1f, R207 ;  /* 0x0000001fff517819 */ /* 0x000fe200000114cf */
[----:B------:R-:W-:Y:S01]  /*d0e0*/  ULDC.64 UR4, c[0x0][0xb70] ;  /* 0x0002dc0000047ab9 */ /* 0x000fe20000000a00 */
[--C-:B--2--5:R-:W-:Y:S01]  /*d0f0*/  SHF.R.S32.HI R21, RZ, 0x1f, R3.reuse ;  /* 0x0000001fff157819 */ /* 0x124fe20000011403 */
[----:B------:R-:W-:Y:S01]  /*d100*/  IMAD.MOV.U32 R20, RZ, RZ, R3 ;  /* 0x000000ffff147224 */ /* 0x000fe200078e0003 */
[----:B------:R-:W-:Y:S01]  /*d110*/  LOP3.LUT R12, R13, 0x380, RZ, 0xc0, !PT ;  /* 0x000003800d0c7812 */ /* 0x000fe200078ec0ff */
[----:B------:R-:W-:Y:S01]  /*d120*/  IMAD R4, R81, UR4, RZ ;  /* 0x0000000451047c24 */ /* 0x000fe2000f8e02ff */
[----:B------:R-:W-:Y:S01]  /*d130*/  SEL R221, R221, RZ, !P0 ;  /* 0x000000ffdddd7207 */ /* 0x000fe20004000000 */
[C---:B------:R-:W-:Y:S01]  /*d140*/  IMAD.WIDE.U32 R8, R207.reuse, UR4, R20 ;  /* 0x00000004cf087c25 */ /* 0x040fe2000f8e0014 */
[----:B------:R-:W-:Y:S02]  /*d150*/  SEL R83, R210, RZ, !P0 ;  /* 0x000000ffd2537207 */ /* 0x000fe40004000000 */
[----:B------:R-:W-:Y:S01]  /*d160*/  SHF.R.U64 R12, R12, 0x3, RZ ;  /* 0x000000030c0c7819 */ /* 0x000fe200000012ff */
[----:B------:R-:W-:Y:S01]  /*d170*/  IMAD R7, R207, UR5, R4 ;  /* 0x00000005cf077c24 */ /* 0x000fe2000f8e0204 */
[----:B------:R-:W-:Y:S01]  /*d180*/  ULDC.64 UR4, c[0x0][0xb78] ;  /* 0x0002de0000047ab9 */ /* 0x000fe20000000a00 */
[C---:B------:R-:W-:Y:S01]  /*d190*/  IADD3 R29, P0, R10.reuse, 0x3000, RZ ;  /* 0x000030000a1d7810 */ /* 0x040fe20007f1e0ff */
[----:B------:R-:W-:Y:S01]  /*d1a0*/  IMAD R4, R221, UR4, RZ ;  /* 0x00000004dd047c24 */ /* 0x000fe2000f8e02ff */
[----:B------:R-:W-:Y:S01]  /*d1b0*/  IADD3 R25, P5, R10, 0x2000, RZ ;  /* 0x000020000a197810 */ /* 0x000fe20007fbe0ff */
[----:B------:R-:W-:Y:S01]  /*d1c0*/  IMAD R15, R213, 0x80, R232 ;  /* 0x00000080d50f7824 */ /* 0x000fe200078e02e8 */
[----:B------:R-:W-:-:S02]  /*d1d0*/  IADD3 R9, R9, R7, RZ ;  /* 0x0000000709097210 */ /* 0x000fc40007ffe0ff */
[----:B------:R-:W-:Y:S02]  /*d1e0*/  IADD3 R37, P2, R10, 0x5000, RZ ;  /* 0x000050000a257810 */ /* 0x000fe40007f5e0ff */
[----:B------:R-:W-:Y:S01]  /*d1f0*/  LOP3.LUT R12, R12, R13, RZ, 0x3c, !PT ;  /* 0x0000000d0c0c7212 */ /* 0x000fe200078e3cff */
[----:B------:R-:W-:Y:S01]  /*d200*/  IMAD.WIDE.U32 R8, R83, UR4, R8 ;  /* 0x0000000453087c25 */ /* 0x000fe2000f8e0008 */
[----:B------:R-:W-:Y:S02]  /*d210*/  IADD3 R33, P1, R10, 0x4000, RZ ;  /* 0x000040000a217810 */ /* 0x000fe40007f3e0ff */
[----:B------:R-:W-:Y:S01]  /*d220*/  LOP3.LUT R28, R29, 0x380, RZ, 0xc0, !PT ;  /* 0x000003801d1c7812 */ /* 0x000fe200078ec0ff */
[----:B------:R-:W-:Y:S01]  /*d230*/  IMAD R13, R83, UR5, R4 ;  /* 0x00000005530d7c24 */ /* 0x000fe2000f8e0204 */
[----:B------:R-:W-:Y:S01]  /*d240*/  LOP3.LUT R24, R25, 0x380, RZ, 0xc0, !PT ;  /* 0x0000038019187812 */ /* 0x000fe200078ec0ff */
[----:B------:R-:W-:Y:S01]  /*d250*/  ULDC.64 UR4, c[0x0][0xb40] ;  /* 0x0002d00000047ab9 */ /* 0x000fe20000000a00 */
[----:B------:R-:W-:-:S02]  /*d260*/  SHF.R.S32.HI R7, RZ, 0x1f, R15 ;  /* 0x0000001fff077819 */ /* 0x000fc4000001140f */
[----:B------:R-:W-:Y:S02]  /*d270*/  IADD3 R4, P3, R15, R8, RZ ;  /* 0x000000080f047210 */ /* 0x000fe40007f7e0ff */
[----:B------:R-:W-:Y:S02]  /*d280*/  LOP3.LUT R36, R37, 0x380, RZ, 0xc0, !PT ;  /* 0x0000038025247812 */ /* 0x000fe400078ec0ff */
[----:B------:R-:W-:Y:S02]  /*d290*/  LOP3.LUT R32, R33, 0x380, RZ, 0xc0, !PT ;  /* 0x0000038021207812 */ /* 0x000fe400078ec0ff */
[----:B------:R-:W-:Y:S02]  /*d2a0*/  SHF.R.U64 R28, R28, 0x3, RZ ;  /* 0x000000031c1c7819 */ /* 0x000fe400000012ff */
[----:B------:R-:W-:Y:S02]  /*d2b0*/  SHF.R.U64 R24, R24, 0x3, RZ ;  /* 0x0000000318187819 */ /* 0x000fe400000012ff */
[----:B------:R-:W-:Y:S01]  /*d2c0*/  IADD3.X R7, R7, R9, R13, P3, !PT ;  /* 0x0000000907077210 */ /* 0x000fe20001ffe40d */
[----:B------:R-:W-:Y:S01]  /*d2d0*/  IMAD.X R13, RZ, RZ, R11, P4 ;  /* 0x000000ffff0d7224 */ /* 0x000fe200020e060b */
[----:B------:R-:W-:-:S02]  /*d2e0*/  SHF.R.U64 R36, R36, 0x3, RZ ;  /* 0x0000000324247819 */ /* 0x000fc400000012ff */
[----:B------:R-:W-:Y:S02]  /*d2f0*/  LEA R58, P3, R4, UR4, 0x2 ;  /* 0x00000004043a7c11 */ /* 0x000fe4000f8610ff */
[----:B------:R-:W-:Y:S02]  /*d300*/  SHF.R.U64 R32, R32, 0x3, RZ ;  /* 0x0000000320207819 */ /* 0x000fe400000012ff */
[----:B------:R-:W-:Y:S01]  /*d310*/  LOP3.LUT R28, R28, R29, RZ, 0x3c, !PT ;  /* 0x0000001d1c1c7212 */ /* 0x000fe200078e3cff */
[--C-:B------:R-:W-:Y:S01]  /*d320*/  IMAD.X R29, RZ, RZ, R11.reuse, P0 ;  /* 0x000000ffff1d7224 */ /* 0x100fe200000e060b */
[----:B------:R-:W-:Y:S01]  /*d330*/  LOP3.LUT R24, R24, R25, RZ, 0x3c, !PT ;  /* 0x0000001918187212 */ /* 0x000fe200078e3cff */
[----:B------:R-:W-:Y:S01]  /*d340*/  IMAD.X R25, RZ, RZ, R11, P5 ;  /* 0x000000ffff197224 */ /* 0x000fe200028e060b */
[----:B------:R-:W-:Y:S02]  /*d350*/  IADD3 R53, P0, R10, 0x9000, RZ ;  /* 0x000090000a357810 */ /* 0x000fe40007f1e0ff */
[----:B------:R-:W-:-:S02]  /*d360*/  LOP3.LUT R36, R36, R37, RZ, 0x3c, !PT ;  /* 0x0000002524247212 */ /* 0x000fc400078e3cff */
[----:B------:R-:W-:Y:S01]  /*d370*/  LEA.HI.X R59, R4, UR5, R7, 0x2, P3 ;  /* 0x00000005043b7c11 */ /* 0x000fe200098f1407 */
[----:B------:R-:W-:Y:S01]  /*d380*/  ULDC.64 UR4, c[0x0][0xaa0] ;  /* 0x0002a80000047ab9 */ /* 0x000fe20000000a00 */
[----:B------:R-:W-:Y:S01]  /*d390*/  LOP3.LUT R32, R32, R33, RZ, 0x3c, !PT ;  /* 0x0000002120207212 */ /* 0x000fe200078e3cff */
[----:B------:R-:W-:Y:S01]  /*d3a0*/  IMAD.X R33, RZ, RZ, R11, P1 ;  /* 0x000000ffff217224 */ /* 0x000fe200008e060b */
[C---:B------:R-:W-:Y:S02]  /*d3b0*/  IADD3 R41, P3, R10.reuse, 0x6000, RZ ;  /* 0x000060000a297810 */ /* 0x040fe40007f7e0ff */
[C---:B------:R-:W-:Y:S02]  /*d3c0*/  IADD3 R45, P4, R10.reuse, 0x7000, RZ ;  /* 0x000070000a2d7810 */ /* 0x040fe40007f9e0ff */
[----:B------:R-:W-:Y:S02]  /*d3d0*/  IADD3 R49, P5, R10, 0x8000, RZ ;  /* 0x000080000a317810 */ /* 0x000fe40007fbe0ff */
[----:B------:R-:W-:-:S02]  /*d3e0*/  IADD3.X R37, RZ, R11, RZ, P2, !PT ;  /* 0x0000000bff257210 */ /* 0x000fc400017fe4ff */
[C---:B------:R-:W-:Y:S02]  /*d3f0*/  IADD3 R57, P2, R10.reuse, 0xb000, RZ ;  /* 0x0000b0000a397810 */ /* 0x040fe40007f5e0ff */
[----:B------:R-:W-:Y:S02]  /*d400*/  LOP3.LUT R52, R53, 0x380, RZ, 0xc0, !PT ;  /* 0x0000038035347812 */ /* 0x000fe400078ec0ff */
[----:B------:R-:W-:Y:S02]  /*d410*/  IADD3 R77, P1, R10, 0xa000, RZ ;  /* 0x0000a0000a4d7810 */ /* 0x000fe40007f3e0ff */
[----:B------:R-:W-:Y:S02]  /*d420*/  LOP3.LUT R40, R41, 0x380, RZ, 0xc0, !PT ;  /* 0x0000038029287812 */ /* 0x000fe400078ec0ff */
[----:B------:R-:W-:Y:S02]  /*d430*/  LOP3.LUT R44, R45, 0x380, RZ, 0xc0, !PT ;  /* 0x000003802d2c7812 */ /* 0x000fe400078ec0ff */
[----:B------:R-:W-:-:S02]  /*d440*/  LOP3.LUT R48, R49, 0x380, RZ, 0xc0, !PT ;  /* 0x0000038031307812 */ /* 0x000fc400078ec0ff */
[----:B------:R-:W-:Y:S02]  /*d450*/  LOP3.LUT R56, R57, 0x380, RZ, 0xc0, !PT ;  /* 0x0000038039387812 */ /* 0x000fe400078ec0ff */
[----:B------:R-:W-:Y:S02]  /*d460*/  SHF.R.U64 R52, R52, 0x3, RZ ;  /* 0x0000000334347819 */ /* 0x000fe400000012ff */
[----:B------:R-:W-:Y:S02]  /*d470*/  LOP3.LUT R76, R77, 0x380, RZ, 0xc0, !PT ;  /* 0x000003804d4c7812 */ /* 0x000fe400078ec0ff */
[----:B------:R-:W-:Y:S02]  /*d480*/  SHF.R.U64 R40, R40, 0x3, RZ ;  /* 0x0000000328287819 */ /* 0x000fe400000012ff */
[----:B------:R-:W-:Y:S02]  /*d490*/  SHF.R.U64 R44, R44, 0x3, RZ ;  /* 0x000000032c2c7819 */ /* 0x000fe400000012ff */
[----:B------:R-:W-:-:S02]  /*d4a0*/  SHF.R.U64 R48, R48, 0x3, RZ ;  /* 0x0000000330307819 */ /* 0x000fc400000012ff */
[----:B------:R-:W-:Y:S02]  /*d4b0*/  SHF.R.U64 R56, R56, 0x3, RZ ;  /* 0x0000000338387819 */ /* 0x000fe400000012ff */
[----:B------:R-:W-:Y:S01]  /*d4c0*/  LOP3.LUT R52, R52, R53, RZ, 0x3c, !PT ;  /* 0x0000003534347212 */ /* 0x000fe200078e3cff */
[--C-:B------:R-:W-:Y:S01]  /*d4d0*/  IMAD.X R53, RZ, RZ, R11.reuse, P0 ;  /* 0x000000ffff357224 */ /* 0x100fe200000e060b */
[----:B------:R-:W-:Y:S02]  /*d4e0*/  SHF.R.U64 R76, R76, 0x3, RZ ;  /* 0x000000034c4c7819 */ /* 0x000fe400000012ff */
[----:B------:R-:W-:Y:S01]  /*d4f0*/  LOP3.LUT R40, R40, R41, RZ, 0x3c, !PT ;  /* 0x0000002928287212 */ /* 0x000fe200078e3cff */
[--C-:B------:R-:W-:Y:S01]  /*d500*/  IMAD.X R41, RZ, RZ, R11.reuse, P3 ;  /* 0x000000ffff297224 */ /* 0x100fe200018e060b */
[----:B------:R-:W-:Y:S01]  /*d510*/  LOP3.LUT R44, R44, R45, RZ, 0x3c, !PT ;  /* 0x0000002d2c2c7212 */ /* 0x000fe200078e3cff */
[--C-:B------:R-:W-:Y:S01]  /*d520*/  IMAD.X R45, RZ, RZ, R11.reuse, P4 ;  /* 0x000000ffff2d7224 */ /* 0x100fe200020e060b */
[----:B------:R-:W-:Y:S01]  /*d530*/  LOP3.LUT R48, R48, R49, RZ, 0x3c, !PT ;  /* 0x0000003130307212 */ /* 0x000fe200078e3cff */
[----:B------:R-:W-:Y:S01]  /*d540*/  IMAD.X R49, RZ, RZ, R11, P5 ;  /* 0x000000ffff317224 */ /* 0x000fe200028e060b */
[----:B------:R-:W-:-:S02]  /*d550*/  LOP3.LUT P0, RZ, R227, 0x3, RZ, 0xc0, !PT ;  /* 0x00000003e3ff7812 */ /* 0x000fc4000780c0ff */
[----:B------:R-:W-:Y:S01]  /*d560*/  LOP3.LUT R56, R56, R57, RZ, 0x3c, !PT ;  /* 0x0000003938387212 */ /* 0x000fe200078e3cff */
[--C-:B------:R-:W-:Y:S01]  /*d570*/  IMAD.X R57, RZ, RZ, R11.reuse, P2 ;  /* 0x000000ffff397224 */ /* 0x100fe200010e060b */
[----:B------:R-:W-:Y:S02]  /*d580*/  IADD3 R7, R15, 0x8, RZ ;  /* 0x000000080f077810 */ /* 0x000fe40007ffe0ff */
[C---:B------:R-:W-:Y:S02]  /*d590*/  IADD3 R73, P3, R10.reuse, 0xc000, RZ ;  /* 0x0000c0000a497810 */ /* 0x040fe40007f7e0ff */
[----:B------:R-:W-:Y:S02]  /*d5a0*/  IADD3 R69, P4, R10, 0xd000, RZ ;  /* 0x0000d0000a457810 */ /* 0x000fe40007f9e0ff */
[----:B------:R-:W-:Y:S01]  /*d5b0*/  LOP3.LUT R76, R76, R77, RZ, 0x3c, !PT ;  /* 0x0000004d4c4c7212 */ /* 0x000fe200078e3cff */
[----:B------:R-:W-:Y:S01]  /*d5c0*/  IMAD.X R77, RZ, RZ, R11, P1 ;  /* 0x000000ffff4d7224 */ /* 0x000fe200008e060b */
[----:B------:R-:W-:-:S02]  /*d5d0*/  IADD3 R65, P5, R10, 0xe000, RZ ;  /* 0x0000e0000a417810 */ /* 0x000fc40007fbe0ff */
[C---:B------:R-:W-:Y:S02]  /*d5e0*/  LOP3.LUT R4, R10.reuse, 0x380, RZ, 0xc0, !PT ;  /* 0x000003800a047812 */ /* 0x040fe400078ec0ff */
[----:B------:R-:W-:Y:S02]  /*d5f0*/  IADD3 R9, P2, R10, 0xf000, RZ ;  /* 0x0000f0000a097810 */ /* 0x000fe40007f5e0ff */
[-C--:B------:R-:W-:Y:S02]  /*d600*/  ISETP.GE.OR P1, PT, R15, R0.reuse, P0 ;  /* 0x000000000f00720c */ /* 0x080fe40000726670 */
[----:B------:R-:W-:Y:S01]  /*d610*/  ISETP.GE.OR P0, PT, R7, R0, P0 ;  /* 0x000000000700720c */ /* 0x000fe20000706670 */
[----:B------:R-:W-:Y:S01]  /*d620*/  IMAD.X R61, RZ, RZ, R11, P2 ;  /* 0x000000ffff3d7224 */ /* 0x000fe200010e060b */
[----:B------:R-:W-:Y:S02]  /*d630*/  LOP3.LUT R72, R73, 0x380, RZ, 0xc0, !PT ;  /* 0x0000038049487812 */ /* 0x000fe400078ec0ff */
[----:B------:R-:W-:-:S02]  /*d640*/  LOP3.LUT R68, R69, 0x380, RZ, 0xc0, !PT ;  /* 0x0000038045447812 */ /* 0x000fc400078ec0ff */
[----:B------:R-:W-:Y:S02]  /*d650*/  LOP3.LUT R64, R65, 0x380, RZ, 0xc0, !PT ;  /* 0x0000038041407812 */ /* 0x000fe400078ec0ff */
[----:B------:R-:W-:Y:S02]  /*d660*/  SHF.R.U64 R7, R4, 0x3, RZ ;  /* 0x0000000304077819 */ /* 0x000fe400000012ff */
[----:B------:R-:W-:Y:S01]  /*d670*/  LOP3.LUT R4, R9, 0x380, RZ, 0xc0, !PT ;  /* 0x0000038009047812 */ /* 0x000fe200078ec0ff */
[----:B------:R-:W-:Y:S01]  /*d680*/  @!P1 STG.E desc[UR40][R58.64], R6 ;  /* 0x000000063a009986 */ /* 0x000fe2000c101928 */
[----:B------:R-:W-:Y:S02]  /*d690*/  SHF.R.U64 R72, R72, 0x3, RZ ;  /* 0x0000000348487819 */ /* 0x000fe400000012ff */
[----:B------:R-:W-:Y:S01]  /*d6a0*/  SHF.R.U64 R68, R68, 0x3, RZ ;  /* 0x0000000344447819 */ /* 0x000fe200000012ff */
[----:B------:R1:W-:Y:S01]  /*d6b0*/  @!P0 STG.E desc[UR40][R58.64+0x20], R5 ;  /* 0x000020053a008986 */ /* 0x0003e2000c101928 */
[----:B------:R-:W-:-:S02]  /*d6c0*/  SHF.R.U64 R64, R64, 0x3, RZ ;  /* 0x0000000340407819 */ /* 0x000fc400000012ff */
[----:B------:R-:W-:Y:S01]  /*d6d0*/  SHF.R.U64 R4, R4, 0x3, RZ ;  /* 0x0000000304047819 */ /* 0x000fe200000012ff */
[----:B------:R-:W5:Y:S01]  /*d6e0*/  LD.E.128 R12, desc[UR40][R12.64] ;  /* 0x000000280c0c7980 */ /* 0x000f62000c101d00 */
        /* <DEDUP_REMOVED lines=8> */
[----:B------:R-:W-:-:S03]  /*d770*/  LOP3.LUT R60, R4, R9, RZ, 0x3c, !PT ;  /* 0x00000009043c7212 */ /* 0x000fc600078e3cff */
[----:B------:R-:W5:Y:S01]  /*d780*/  LD.E.128 R28, desc[UR40][R28.64] ;  /* 0x000000281c1c7980 */ /* 0x000f62000c101d00 */
[----:B------:R-:W-:-:S03]  /*d790*/  SHF.R.S32.HI R79, RZ, 0x1f, R201 ;  /* 0x0000001fff4f7819 */ /* 0x000fc600000114c9 */
[----:B------:R-:W5:Y:S01]  /*d7a0*/  LD.E.128 R8, desc[UR40][R10.64] ;  /* 0x000000280a087980 */ /* 0x000f62000c101d00 */
[----:B------:R-:W-:-:S03]  /*d7b0*/  MOV R78, R201 ;  /* 0x000000c9004e7202 */ /* 0x000fc60000000f00 */
[----:B------:R-:W5:Y:S04]  /*d7c0*/  LD.E.128 R32, desc[UR40][R32.64] ;  /* 0x0000002820207980 */ /* 0x000f68000c101d00 */
[----:B------:R-:W5:Y:S04]  /*d7d0*/  LD.E.128 R36, desc[UR40][R36.64] ;  /* 0x0000002824247980 */ /* 0x000f68000c101d00 */
[----:B------:R-:W5:Y:S04]  /*d7e0*/  LD.E.128 R40, desc[UR40][R40.64] ;  /* 0x0000002828287980 */ /* 0x000f68000c101d00 */
[----:B------:R-:W5:Y:S04]  /*d7f0*/  LD.E.128 R44, desc[UR40][R44.64] ;  /* 0x000000282c2c7980 */ /* 0x000f68000c101d00 */
[----:B------:R-:W5:Y:S04]  /*d800*/  LD.E.128 R48, desc[UR40][R48.64] ;  /* 0x0000002830307980 */ /* 0x000f68000c101d00 */
[----:B------:R-:W5:Y:S04]  /*d810*/  LD.E.128 R52, desc[UR40][R52.64] ;  /* 0x0000002834347980 */ /* 0x000f68000c101d00 */
[----:B-1----:R1:W5:Y:S04]  /*d820*/  LD.E.128 R4, desc[UR40][R76.64] ;  /* 0x000000284c047980 */ /* 0x002368000c101d00 */
[----:B------:R-:W5:Y:S04]  /*d830*/  LD.E.128 R56, desc[UR40][R56.64] ;  /* 0x0000002838387980 */ /* 0x000f68000c101d00 */
[----:B------:R-:W5:Y:S04]  /*d840*/  LD.E.128 R72, desc[UR40][R72.64] ;  /* 0x0000002848487980 */ /* 0x000f68000c101d00 */
[----:B------:R-:W5:Y:S04]  /*d850*/  LD.E.128 R68, desc[UR40][R68.64] ;  /* 0x0000002844447980 */ /* 0x000f68000c101d00 */
[----:B------:R-:W5:Y:S04]  /*d860*/  LD.E.128 R64, desc[UR40][R64.64] ;  /* 0x0000002840407980 */ /* 0x000f68000c101d00 */
[----:B------:R-:W5:Y:S01]  /*d870*/  LD.E.128 R60, desc[UR40][R60.64] ;  /* 0x000000283c3c7980 */ /* 0x000f62000c101d00 */
[----:B------:R-:W-:Y:S01]  /*d880*/  IMAD R80, R21, UR4, RZ ;  /* 0x0000000415507c24 */ /* 0x000fe2000f8e02ff */
        /* <DEDUP_REMOVED lines=9> */
[----:B------:R-:W-:Y:S02]  /*d920*/  IMAD R79, R213, -0x80, R0 ;  /* 0xffffff80d54f7824 */ /* 0x000fe400078e0200 */
[C---:B------:R-:W-:Y:S02]  /*d930*/  VIADD R0, R202.reuse, 0x40 ;  /* 0x00000040ca007836 */ /* 0x040fe40000000000 */
[----:B------:R-:W-:Y:S01]  /*d940*/  IMAD.IADD R21, R21, 0x1, R3 ;  /* 0x0000000115157824 */ /* 0x000fe200078e0203 */
[CC--:B------:R-:W-:Y:S01]  /*d950*/  ISETP.GE.AND P3, PT, R202.reuse, R79.reuse, PT ;  /* 0x0000004fca00720c */ /* 0x0c0fe20003f66270 */
[----:B------:R-:W-:Y:S02]  /*d960*/  IMAD R78, R81, UR4, RZ ;  /* 0x00000004514e7c24 */ /* 0x000fe4000f8e02ff */
[----:B------:R-:W-:Y:S01]  /*d970*/  VIADD R3, R202, 0x20 ;  /* 0x00000020ca037836 */ /* 0x000fe20000000000 */
[-C--:B------:R-:W-:Y:S01]  /*d980*/  ISETP.GE.AND P0, PT, R0, R79.reuse, PT ;  /* 0x0000004f0000720c */ /* 0x080fe20003f06270 */
[C---:B-1----:R-:W-:Y:S01]  /*d990*/  IMAD R77, R207.reuse, UR5, R78 ;  /* 0x00000005cf4d7c24 */ /* 0x042fe2000f8e024e */
[----:B------:R-:W-:Y:S01]  /*d9a0*/  IADD3 R0, R18, 0x22820, RZ ;  /* 0x0002282012007810 */ /* 0x000fe20007ffe0ff */
[----:B------:R-:W-:Y:S01]  /*d9b0*/  IMAD.WIDE.U32 R20, R207, UR4, R20 ;  /* 0x00000004cf147c25 */ /* 0x000fe2000f8e0014 */
[----:B------:R-:W-:Y:S01]  /*d9c0*/  ULDC.64 UR4, c[0x0][0xae8] ;  /* 0x0002ba0000047ab9 */ /* 0x000fe20000000a00 */
[----:B------:R-:W-:-:S02]  /*d9d0*/  ISETP.GE.AND P2, PT, R3, R79, PT ;  /* 0x0000004f0300720c */ /* 0x000fc40003f46270 */
[----:B------:R-:W-:Y:S01]  /*d9e0*/  VIADD R76, R202, 0x60 ;  /* 0x00000060ca4c7836 */ /* 0x000fe20000000000 */
[----:B------:R-:W-:Y:S01]  /*d9f0*/  PRMT R0, RZ, 0x654, R0 ;  /* 0x00000654ff007816 */ /* 0x000fe20000000000 */
[----:B------:R-:W-:Y:S02]  /*da00*/  IMAD.IADD R21, R21, 0x1, R77 ;  /* 0x0000000115157824 */ /* 0x000fe400078e024d */
        /* <DEDUP_REMOVED lines=9> */
[----:B-1----:R-:W-:Y:S06]  /*daa0*/  @P3 BRA `(.L_x_7763) ;  /* 0x0000000000583947 */ /* 0x002fec0003800000 */
[----:B------:R-:W-:Y:S01]  /*dab0*/  ULDC.64 UR4, c[0x0][0xad8] ;  /* 0x0002b60000047ab9 */ /* 0x000fe20000000a00 */
[----:B------:R-:W-:Y:S01]  /*dac0*/  IMAD.MOV.U32 R20, RZ, RZ, R78 ;  /* 0x000000ffff147224 */ /* 0x000fe200078e004e */
[----:B------:R-:W-:Y:S01]  /*dad0*/  ULDC.64 UR6, c[0x0][0xa80] ;  /* 0x0002a00000067ab9 */ /* 0x000fe20000000a00 */
[----:B------:R-:W-:Y:S02]  /*dae0*/  IMAD.MOV.U32 R21, RZ, RZ, R83 ;  /* 0x000000ffff157224 */ /* 0x000fe400078e0053 */
[----:B------:R-:W-:Y:S02]  /*daf0*/  IMAD R3, R77, UR4, RZ ;  /* 0x000000044d037c24 */ /* 0x000fe4000f8e02ff */
[C---:B------:R-:W-:Y:S01]  /*db00*/  IMAD.WIDE.U32 R20, R76.reuse, UR4, R20 ;  /* 0x000000044c147c25 */ /* 0x040fe2000f8e0014 */
[----:B------:R-:W-:Y:S02]  /*db10*/  ULDC UR4, c[0x0][0xa8c] ;  /* 0x0002a30000047ab9 */ /* 0x000fe40000000800 */
[C---:B------:R-:W-:Y:S01]  /*db20*/  ISETP.GE.AND P5, PT, R201.reuse, UR4, PT ;  /* 0x00000004c9007c0c */ /* 0x040fe2000bfa6270 */
[----:B------:R-:W-:Y:S01]  /*db30*/  IMAD R3, R76, UR5, R3 ;  /* 0x000000054c037c24 */ /* 0x000fe2000f8e0203 */
[----:B------:R-:W-:Y:S01]  /*db40*/  LEA R80, P3, R20, UR6, 0x1 ;  /* 0x0000000614507c11 */ /* 0x000fe2000f8608ff */
[----:B------:R-:W-:-:S02]  /*db50*/  VIADD R0, R201, 0x40 ;  /* 0x00000040c9007836 */ /* 0x000fc40000000000 */
[----:B------:R-:W-:-:S03]  /*db60*/  IMAD.IADD R3, R21, 0x1, R3 ;  /* 0x0000000115037824 */ /* 0x000fc600078e0203 */
[----:B------:R-:W-:Y:S01]  /*db70*/  ISETP.GE.AND P4, PT, R0, UR4, PT ;  /* 0x0000000400007c0c */ /* 0x000fe2000bf86270 */
[C---:B------:R-:W-:Y:S01]  /*db80*/  VIADD R0, R201.reuse, 0xc0 ;  /* 0x000000c0c9007836 */ /* 0x040fe20000000000 */
[----:B------:R-:W-:Y:S02]  /*db90*/  LEA.HI.X R81, R20, UR7, R3, 0x1, P3 ;  /* 0x0000000714517c11 */ /* 0x000fe400098f0c03 */
[----:B------:R-:W-:-:S03]  /*dba0*/  IADD3 R3, R201, 0x80, RZ ;  /* 0x00000080c9037810 */ /* 0x000fc60007ffe0ff */
[----:B-----5:R1:W-:Y:S01]  /*dbb0*/  @!P5 STG.E.128 desc[UR40][R80.64], R8 ;  /* 0x000000085000d986 */ /* 0x0203e2000c101d28 */
[----:B------:R-:W-:Y:S02]  /*dbc0*/  ISETP.GE.AND P3, PT, R3, UR4, PT ;  /* 0x0000000403007c0c */ /* 0x000fe4000bf66270 */
[----:B------:R-:W-:-:S03]  /*dbd0*/  ISETP.GE.AND P5, PT, R0, UR4, PT ;  /* 0x0000000400007c0c */ /* 0x000fc6000bfa6270 */
[----:B------:R1:W-:Y:S08]  /*dbe0*/  @!P4 STG.E.128 desc[UR40][R80.64+0x80], R32 ;  /* 0x000080205000c986 */ /* 0x0003f0000c101d28 */
[----:B------:R1:W-:Y:S04]  /*dbf0*/  @!P3 STG.E.128 desc[UR40][R80.64+0x100], R48 ;  /* 0x000100305000b986 */ /* 0x0003e8000c101d28 */
[----:B------:R1:W-:Y:S02]  /*dc00*/  @!P5 STG.E.128 desc[UR40][R80.64+0x180], R72 ;  /* 0x000180485000d986 */ /* 0x0003e4000c101d28 */
.L_x_7763:
[----:B------:R-:W-:Y:S05]  /*dc10*/  BSYNC B1 ;  /* 0x0000000000017941 */ /* 0x000fea0003800000 */
.L_x_7762:
[----:B------:R-:W-:Y:S04]  /*dc20*/  BSSY B1, `(.L_x_7764) ;  /* 0x000001a000017945 */ /* 0x000fe80003800000 */
[----:B------:R-:W-:Y:S05]  /*dc30*/  @P2 BRA `(.L_x_7765) ;  /* 0x0000000000602947 */ /* 0x000fea0003800000 */
[----:B------:R-:W-:Y:S01]  /*dc40*/  IADD3 R3, P2, R76, 0x20, RZ ;  /* 0x000000204c037810 */ /* 0x000fe20007f5e0ff */
[----:B------:R-:W-:Y:S01]  /*dc50*/  ULDC.64 UR6, c[0x0][0xad8] ;  /* 0x0002b60000067ab9 */ /* 0x000fe20000000a00 */
[----:B-1---5:R-:W-:Y:S01]  /*dc60*/  IMAD.MOV.U32 R8, RZ, RZ, R78 ;  /* 0x000000ffff087224 */ /* 0x022fe200078e004e */
        /* <DEDUP_REMOVED lines=9> */
[----:B------:R-:W-:Y:S01]  /*dd00*/  ULDC.64 UR6, c[0x0][0xa80] ;  /* 0x0002a00000067ab9 */ /* 0x000fe20000000a00 */
[----:B------:R-:W-:Y:S02]  /*dd10*/  IADD3 R0, R201, 0x80, RZ ;  /* 0x00000080c9007810 */ /* 0x000fe40007ffe0ff */
[----:B------:R-:W-:Y:S01]  /*dd20*/  IMAD.IADD R3, R9, 0x1, R3 ;  /* 0x0000000109037824 */ /* 0x000fe200078e0203 */
[----:B------:R-:W-:Y:S01]  /*dd30*/  LEA R10, P5, R8, UR6, 0x1 ;  /* 0x00000006080a7c11 */ /* 0x000fe2000f8a08ff */
[----:B------:R-:W-:Y:S01]  /*dd40*/  VIADD R9, R201, 0xc0 ;  /* 0x000000c0c9097836 */ /* 0x000fe20000000000 */
[----:B------:R-:W-:Y:S02]  /*dd50*/  ISETP.GE.AND P2, PT, R0, UR4, PT ;  /* 0x0000000400007c0c */ /* 0x000fe4000bf46270 */
[----:B------:R-:W-:Y:S02]  /*dd60*/  LEA.HI.X R11, R8, UR7, R3, 0x1, P5 ;  /* 0x00000007080b7c11 */ /* 0x000fe4000a8f0c03 */
[----:B------:R-:W-:-:S03]  /*dd70*/  ISETP.GE.AND P5, PT, R9, UR4, PT ;  /* 0x0000000409007c0c */ /* 0x000fc6000bfa6270 */
[----:B------:R2:W-:Y:S04]  /*dd80*/  @!P4 STG.E.128 desc[UR40][R10.64], R12 ;  /* 0x0000000c0a00c986 */ /* 0x0005e8000c101d28 */
[----:B------:R2:W-:Y:S04]  /*dd90*/  @!P3 STG.E.128 desc[UR40][R10.64+0x80], R36 ;  /* 0x000080240a00b986 */ /* 0x0005e8000c101d28 */
[----:B------:R2:W-:Y:S04]  /*dda0*/  @!P2 STG.E.128 desc[UR40][R10.64+0x100], R52 ;  /* 0x000100340a00a986 */ /* 0x0005e8000c101d28 */
[----:B------:R2:W-:Y:S02]  /*ddb0*/  @!P5 STG.E.128 desc[UR40][R10.64+0x180], R68 ;  /* 0x000180440a00d986 */ /* 0x0005e4000c101d28 */
.L_x_7765:
[----:B------:R-:W-:Y:S05]  /*ddc0*/  BSYNC B1 ;  /* 0x0000000000017941 */ /* 0x000fea0003800000 */
.L_x_7764:
        /* <DEDUP_REMOVED lines=12> */
[C---:B--2---:R-:W-:Y:S01]  /*de90*/  IADD3 R10, R201.reuse, 0xc0, RZ ;  /* 0x000000c0c90a7810 */ /* 0x044fe20007ffe0ff */
[----:B------:R-:W-:Y:S01]  /*dea0*/  IMAD R0, R0, UR6, RZ ;  /* 0x0000000600007c24 */ /* 0x000fe2000f8e02ff */
[----:B------:R-:W-:Y:S01]  /*deb0*/  ISETP.GE.AND P2, PT, R201, UR4, PT ;  /* 0x00000004c9007c0c */ /* 0x000fe2000bf46270 */
        /* <DEDUP_REMOVED lines=11> */
.L_x_7767:
[----:B------:R-:W-:Y:S05]  /*df70*/  BSYNC B1 ;  /* 0x0000000000017941 */ /* 0x000fea0003800000 */
.L_x_7766:
[----:B------:R-:W-:Y:S05]  /*df80*/  @P1 BRA `(.L_x_7768) ;  /* 0x0000000c00441947 */ /* 0x000fea0003800000 */
[----:B------:R-:W-:Y:S01]  /*df90*/  IADD3 R3, P0, R76, 0x60, RZ ;  /* 0x000000604c037810 */ /* 0x000fe20007f1e0ff */
[C---:B------:R-:W-:Y:S01]  /*dfa0*/  VIADD R0, R201.reuse, 0x40 ;  /* 0x00000040c9007836 */ /* 0x040fe20000000000 */
[----:B------:R-:W-:Y:S01]  /*dfb0*/  ULDC UR4, c[0x0][0xa8c] ;  /* 0x0002a30000047ab9 */ /* 0x000fe20000000800 */
[----:B---3-5:R-:W-:Y:S01]  /*dfc0*/  MOV R5, R83 ;  /* 0x0000005300057202 */ /* 0x028fe20000000f00 */
[----:B------:R-:W-:Y:S01]  /*dfd0*/  ULDC.64 UR6, c[0x0][0xad8] ;  /* 0x0002b60000067ab9 */ /* 0x000fe20000000a00 */
[----:B------:R-:W-:Y:S01]  /*dfe0*/  IMAD.X R76, RZ, RZ, R77, P0 ;  /* 0x000000ffff4c7224 */ /* 0x000fe200000e064d */
[----:B------:R-:W-:Y:S01]  /*dff0*/  ISETP.GE.AND P2, PT, R0, UR4, PT ;  /* 0x0000000400007c0c */ /* 0x000fe2000bf46270 */
[----:B------:R-:W-:Y:S01]  /*e000*/  IMAD.MOV.U32 R4, RZ, RZ, R78 ;  /* 0x000000ffff047224 */ /* 0x000fe200078e004e */
[C---:B------:R-:W-:Y:S01]  /*e010*/  ISETP.GE.AND P1, PT, R201.reuse, UR4, PT ;  /* 0x00000004c9007c0c */ /* 0x040fe2000bf26270 */
[----:B------:R-:W-:Y:S02]  /*e020*/  IMAD R76, R76, UR6, RZ ;  /* 0x000000064c4c7c24 */ /* 0x000fe4000f8e02ff */
[----:B------:R-:W-:-:S02]  /*e030*/  VIADD R0, R201, 0x80 ;  /* 0x00000080c9007836 */ /* 0x000fc40000000000 */
        /* <DEDUP_REMOVED lines=15> */
.L_x_7760:
        /* <DEDUP_REMOVED lines=12> */
[----:B------:R-:W-:Y:S02]  /*e1f0*/  MOV R0, UR4 ;  /* 0x0000000400007c02 */ /* 0x000fe40008000f00 */
[----:B------:R-:W-:-:S05]  /*e200*/  @P1 IADD3.X R209, R209, UR5, RZ, P2, !PT ;  /* 0x00000005d1d11c10 */ /* 0x000fca00097fe4ff */
[----:B------:R2:W5:Y:S01]  /*e210*/  @P1 LDG.E R0, desc[UR40][R208.64] ;  /* 0x00000028d0001981 */ /* 0x000562000c1e1900 */
[----:B------:R-:W-:Y:S01]  /*e220*/  ISETP.GE.AND P2, PT, R235, 0x80, PT ;  /* 0x00000080eb00780c */ /* 0x000fe20003f46270 */
[----:B------:R-:W-:-:S12]  /*e230*/  @P1 BRA `(.L_x_7769) ;  /* 0x0000000000101947 */ /* 0x000fd80003800000 */
[----:B------:R-:W-:Y:S05]  /*e240*/  @!P0 BRA `(.L_x_7769) ;  /* 0x00000000000c8947 */ /* 0x000fea0003800000 */
[----:B------:R-:W3:Y:S04]  /*e250*/  LDG.E R7, desc[UR40][R4.64] ;  /* 0x0000002804077981 */ /* 0x000ee8000c1e1900 */
[----:B-----5:R-:W3:Y:S02]  /*e260*/  LDG.E R0, desc[UR40][R4.64+0x4] ;  /* 0x0000042804007981 */ /* 0x020ee4000c1e1900 */
[----:B---3--:R-:W-:-:S07]  /*e270*/  IMAD.IADD R0, R0, 0x1, -R7 ;  /* 0x0000000100007824 */ /* 0x008fce00078e0a07 */
.L_x_7769:
        /* <DEDUP_REMOVED lines=26> */
[----:B------:R-:W-:Y:S02]  /*e420*/  LEA.HI.X R7, R4, UR5, R5, 0x2, P0 ;  /* 0x0000000504077c11 */ /* 0x000fe400080f1405 */
[----:B------:R-:W-:-:S05]  /*e430*/  MOV R5, 0xff800000 ;  /* 0xff80000000057802 */ /* 0x000fca0000000f00 */
[----:B------:R3:W-:Y:S02]  /*e440*/  STG.E desc[UR40][R6.64], R5 ;  /* 0x0000000506007986 */ /* 0x0007e4000c101928 */
.L_x_7771:
[----:B------:R-:W-:Y:S05]  /*e450*/  BSYNC B1 ;  /* 0x0000000000017941 */ /* 0x000fea0003800000 */
.L_x_7770:
[----:B------:R-:W-:Y:S01]  /*e460*/  ULDC.64 UR4, c[0x0][0xaa0] ;  /* 0x0002a80000047ab9 */ /* 0x000fe20000000a00 */
[----:B--2---:R-:W-:Y:S01]  /*e470*/  IMAD.MOV.U32 R4, RZ, RZ, R201 ;  /* 0x000000ffff047224 */ /* 0x004fe200078e00c9 */
[----:B------:R-:W-:Y:S01]  /*e480*/  BSSY B1, `(.L_x_7772) ;  /* 0x000002f000017945 */ /* 0x000fe20003800000 */
[----:B---3--:R-:W-:Y:S02]  /*e490*/  IMAD.MOV.U32 R5, RZ, RZ, R10 ;  /* 0x000000ffff057224 */ /* 0x008fe400078e000a */
[----:B------:R-:W-:Y:S01]  /*e4a0*/  IMAD R6, R8, UR4, RZ ;  /* 0x0000000408067c24 */ /* 0x000fe2000f8e02ff */
[----:B------:R-:W-:Y:S01]  /*e4b0*/  MOV R8, R202 ;  /* 0x000000ca00087202 */ /* 0x000fe20000000f00 */
[----:B------:R-:W-:-:S04]  /*e4c0*/  IMAD.WIDE.U32 R4, R3, UR4, R4 ;  /* 0x0000000403047c25 */ /* 0x000fc8000f8e0004 */
[----:B------:R-:W-:Y:S01]  /*e4d0*/  IMAD R3, R3, UR5, R6 ;  /* 0x0000000503037c24 */ /* 0x000fe2000f8e0206 */
[----:B------:R-:W-:Y:S01]  /*e4e0*/  ULDC.64 UR4, c[0x0][0xae0] ;  /* 0x0002b80000047ab9 */ /* 0x000fe20000000a00 */
[----:B------:R-:W-:Y:S02]  /*e4f0*/  IMAD R11, R213, -0x80, R0 ;  /* 0xffffff80d50b7824 */ /* 0x000fe400078e0200 */
[----:B------:R-:W-:Y:S01]  /*e500*/  IMAD R6, R9, UR4, RZ ;  /* 0x0000000409067c24 */ /* 0x000fe2000f8e02ff */
[----:B------:R-:W-:Y:S01]  /*e510*/  SHF.R.S32.HI R9, RZ, 0x1f, R202 ;  /* 0x0000001fff097819 */ /* 0x000fe200000114ca */
[----:B------:R-:W-:Y:S01]  /*e520*/  IMAD.IADD R5, R5, 0x1, R3 ;  /* 0x0000000105057824 */ /* 0x000fe200078e0203 */
[C---:B------:R-:W-:Y:S01]  /*e530*/  ISETP.GE.AND P1, PT, R202.reuse, R11, PT ;  /* 0x0000000bca00720c */ /* 0x040fe20003f26270 */
[----:B------:R-:W-:Y:S02]  /*e540*/  VIADD R0, R202, 0x20 ;  /* 0x00000020ca007836 */ /* 0x000fe40000000000 */
[----:B------:R-:W-:-:S02]  /*e550*/  IMAD R3, R207, UR5, R6 ;  /* 0x00000005cf037c24 */ /* 0x000fc4000f8e0206 */
[----:B------:R-:W-:Y:S01]  /*e560*/  IMAD.WIDE.U32 R4, R207, UR4, R4 ;  /* 0x00000004cf047c25 */ /* 0x000fe2000f8e0004 */
[----:B------:R-:W-:Y:S01]  /*e570*/  ULDC.64 UR4, c[0x0][0xae8] ;  /* 0x0002ba0000047ab9 */ /* 0x000fe20000000a00 */
[----:B------:R-:W-:Y:S02]  /*e580*/  ISETP.GE.AND P0, PT, R0, R11, PT ;  /* 0x0000000b0000720c */ /* 0x000fe40003f06270 */
[----:B------:R-:W-:Y:S02]  /*e590*/  IMAD.IADD R5, R5, 0x1, R3 ;  /* 0x0000000105057824 */ /* 0x000fe400078e0203 */
[----:B------:R-:W-:Y:S02]  /*e5a0*/  IMAD R0, R221, UR4, RZ ;  /* 0x00000004dd007c24 */ /* 0x000fe4000f8e02ff */
[----:B------:R-:W-:-:S04]  /*e5b0*/  IMAD.WIDE.U32 R6, R13, UR4, R4 ;  /* 0x000000040d067c25 */ /* 0x000fc8000f8e0004 */
[----:B------:R-:W-:Y:S02]  /*e5c0*/  IMAD R3, R13, UR5, R0 ;  /* 0x000000050d037c24 */ /* 0x000fe4000f8e0200 */
[----:B------:R-:W-:-:S04]  /*e5d0*/  IMAD.WIDE R8, R213, 0x80, R8 ;  /* 0x00000080d5087825 */ /* 0x000fc800078e0208 */
[----:B------:R-:W-:Y:S02]  /*e5e0*/  VIADD R0, R202, 0x40 ;  /* 0x00000040ca007836 */ /* 0x000fe40000000000 */
[----:B------:R-:W-:Y:S01]  /*e5f0*/  IMAD.IADD R13, R7, 0x1, R3 ;  /* 0x00000001070d7824 */ /* 0x000fe200078e0203 */
[----:B------:R-:W-:Y:S06]  /*e600*/  @P1 BRA `(.L_x_7773) ;  /* 0x0000000000581947 */ /* 0x000fec0003800000 */
[C---:B------:R-:W-:Y:S01]  /*e610*/  VIADD R4, R201.reuse, 0x80 ;  /* 0x00000080c9047836 */ /* 0x040fe20000000000 */
[----:B------:R-:W-:Y:S01]  /*e620*/  ULDC UR4, c[0x0][0xa8c] ;  /* 0x0002a30000047ab9 */ /* 0x000fe20000000800 */
[C---:B------:R-:W-:Y:S01]  /*e630*/  VIADD R3, R201.reuse, 0x40 ;  /* 0x00000040c9037836 */ /* 0x040fe20000000000 */
[----:B------:R-:W-:Y:S01]  /*e640*/  ULDC.64 UR6, c[0x0][0xad8] ;  /* 0x0002b60000067ab9 */ /* 0x000fe20000000a00 */
[----:B------:R-:W-:Y:S01]  /*e650*/  VIADD R10, R201, 0xc0 ;  /* 0x000000c0c90a7836 */ /* 0x000fe20000000000 */
[----:B------:R-:W-:Y:S01]  /*e660*/  ISETP.GE.AND P4, PT, R4, UR4, PT ;  /* 0x0000000404007c0c */ /* 0x000fe2000bf86270 */
[----:B------:R-:W-:Y:S01]  /*e670*/  IMAD.MOV.U32 R5, RZ, RZ, R13 ;  /* 0x000000ffff057224 */ /* 0x000fe200078e000d */
[----:B------:R-:W-:Y:S01]  /*e680*/  ISETP.GE.AND P3, PT, R3, UR4, PT ;  /* 0x0000000403007c0c */ /* 0x000fe2000bf66270 */
[----:B------:R-:W-:Y:S01]  /*e690*/  IMAD R3, R9, UR6, RZ ;  /* 0x0000000609037c24 */ /* 0x000fe2000f8e02ff */
[----:B------:R-:W-:Y:S02]  /*e6a0*/  MOV R4, R6 ;  /* 0x0000000600047202 */ /* 0x000fe40000000f00 */
[----:B------:R-:W-:Y:S01]  /*e6b0*/  ISETP.GE.AND P2, PT, R201, UR4, PT ;  /* 0x00000004c9007c0c */ /* 0x000fe2000bf46270 */
[----:B------:R-:W-:Y:S01]  /*e6c0*/  IMAD R3, R8, UR7, R3 ;  /* 0x0000000708037c24 */ /* 0x000fe2000f8e0203 */
[----:B------:R-:W-:Y:S01]  /*e6d0*/  ISETP.GE.AND P5, PT, R10, UR4, PT ;  /* 0x000000040a007c0c */ /* 0x000fe2000bfa6270 */
        /* <DEDUP_REMOVED lines=9> */
.L_x_7773:
[----:B------:R-:W-:Y:S05]  /*e770*/  BSYNC B1 ;  /* 0x0000000000017941 */ /* 0x000fea0003800000 */
.L_x_7772:
[----:B------:R-:W-:Y:S01]  /*e780*/  BSSY B1, `(.L_x_7774) ;  /* 0x000001c000017945 */ /* 0x000fe20003800000 */
[----:B------:R-:W-:Y:S01]  /*e790*/  ISETP.GE.AND P1, PT, R0, R11, PT ;  /* 0x0000000b0000720c */ /* 0x000fe20003f26270 */
[----:B------:R-:W-:Y:S02]  /*e7a0*/  VIADD R10, R202, 0x60 ;  /* 0x00000060ca0a7836 */ /* 0x000fe40000000000 */
[----:B------:R-:W-:Y:S10]  /*e7b0*/  @P0 BRA `(.L_x_7775) ;  /* 0x0000000000600947 */ /* 0x000ff40003800000 */
[----:B------:R-:W-:Y:S01]  /*e7c0*/  IADD3 R3, P0, R8, 0x20, RZ ;  /* 0x0000002008037810 */ /* 0x000fe20007f1e0ff */
[C---:B------:R-:W-:Y:S01]  /*e7d0*/  VIADD R4, R201.reuse, 0x40 ;  /* 0x00000040c9047836 */ /* 0x040fe20000000000 */
[----:B------:R-:W-:Y:S01]  /*e7e0*/  ULDC UR4, c[0x0][0xa8c] ;  /* 0x0002a30000047ab9 */ /* 0x000fe20000000800 */
[----:B------:R-:W-:Y:S01]  /*e7f0*/  VIADD R5, R201, 0x80 ;  /* 0x00000080c9057836 */ /* 0x000fe20000000000 */
[----:B------:R-:W-:Y:S01]  /*e800*/  IADD3.X R0, RZ, R9, RZ, P0, !PT ;  /* 0x00000009ff007210 */ /* 0x000fe200007fe4ff */
[----:B------:R-:W-:Y:S01]  /*e810*/  ULDC.64 UR6, c[0x0][0xad8] ;  /* 0x0002b60000067ab9 */ /* 0x000fe20000000a00 */
        /* <DEDUP_REMOVED lines=11> */
[----:B--2---:R-:W-:Y:S01]  /*e8d0*/  LEA R14, P0, R4, UR6, 0x1 ;  /* 0x00000006040e7c11 */ /* 0x004fe2000f8008ff */
[----:B------:R-:W-:-:S05]  /*e8e0*/  IMAD.IADD R3, R5, 0x1, R3 ;  /* 0x0000000105037824 */ /* 0x000fca00078e0203 */
[----:B------:R-:W-:-:S05]  /*e8f0*/  LEA.HI.X R15, R4, UR7, R3, 0x1, P0 ;  /* 0x00000007040f7c11 */ /* 0x000fca00080f0c03 */
[----:B------:R3:W-:Y:S04]  /*e900*/  @!P2 STG.E.128 desc[UR40][R14.64], RZ ;  /* 0x000000ff0e00a986 */ /* 0x0007e8000c101d28 */
[----:B------:R3:W-:Y:S04]  /*e910*/  @!P3 STG.E.128 desc[UR40][R14.64+0x80], RZ ;  /* 0x000080ff0e00b986 */ /* 0x0007e8000c101d28 */
[----:B------:R3:W-:Y:S04]  /*e920*/  @!P4 STG.E.128 desc[UR40][R14.64+0x100], RZ ;  /* 0x000100ff0e00c986 */ /* 0x0007e8000c101d28 */
[----:B------:R3:W-:Y:S02]  /*e930*/  @!P5 STG.E.128 desc[UR40][R14.64+0x180], RZ ;  /* 0x000180ff0e00d986 */ /* 0x0007e4000c101d28 */
.L_x_7775:
[----:B------:R-:W-:Y:S05]  /*e940*/  BSYNC B1 ;  /* 0x0000000000017941 */ /* 0x000fea0003800000 */
.L_x_7774:
[----:B------:R-:W-:Y:S01]  /*e950*/  BSSY B1, `(.L_x_7776) ;  /* 0x000001b000017945 */ /* 0x000fe20003800000 */
[----:B------:R-:W-:-:S03]  /*e960*/  ISETP.GE.AND P0, PT, R10, R11, PT ;  /* 0x0000000b0a00720c */ /* 0x000fc60003f06270 */
[----:B------:R-:W-:Y:S10]  /*e970*/  @P1 BRA `(.L_x_7777) ;  /* 0x0000000000601947 */ /* 0x000ff40003800000 */
[----:B------:R-:W-:Y:S01]  /*e980*/  IADD3 R3, P1, R8, 0x40, RZ ;  /* 0x0000004008037810 */ /* 0x000fe20007f3e0ff */
[C---:B------:R-:W-:Y:S01]  /*e990*/  VIADD R4, R201.reuse, 0x40 ;  /* 0x00000040c9047836 */ /* 0x040fe20000000000 */
[----:B------:R-:W-:Y:S01]  /*e9a0*/  IADD3 R5, R201, 0x80, RZ ;  /* 0x00000080c9057810 */ /* 0x000fe20007ffe0ff */
[----:B------:R-:W-:Y:S01]  /*e9b0*/  ULDC UR4, c[0x0][0xa8c] ;  /* 0x0002a30000047ab9 */ /* 0x000fe20000000800 */
        /* <DEDUP_REMOVED lines=20> */
.L_x_7777:
[----:B------:R-:W-:Y:S05]  /*eb00*/  BSYNC B1 ;  /* 0x0000000000017941 */ /* 0x000fea0003800000 */
.L_x_7776:
[----:B------:R-:W-:Y:S05]  /*eb10*/  @P0 BRA `(.L_x_7768) ;  /* 0x0000000000600947 */ /* 0x000fea0003800000 */
[----:B------:R-:W-:Y:S01]  /*eb20*/  IADD3 R3, P0, R8, 0x60, RZ ;  /* 0x0000006008037810 */ /* 0x000fe20007f1e0ff */
[C---:B------:R-:W-:Y:S01]  /*eb30*/  VIADD R0, R201.reuse, 0x40 ;  /* 0x00000040c9007836 */ /* 0x040fe20000000000 */
[----:B------:R-:W-:Y:S01]  /*eb40*/  ULDC UR4, c[0x0][0xa8c] ;  /* 0x0002a30000047ab9 */ /* 0x000fe20000000800 */
[----:B------:R-:W-:Y:S01]  /*eb50*/  MOV R4, R6 ;  /* 0x0000000600047202 */ /* 0x000fe20000000f00 */
[----:B------:R-:W-:Y:S01]  /*eb60*/  ULDC.64 UR6, c[0x0][0xad8] ;  /* 0x0002b60000067ab9 */ /* 0x000fe20000000a00 */
[----:B------:R-:W-:Y:S01]  /*eb70*/  IMAD.X R8, RZ, RZ, R9, P0 ;  /* 0x000000ffff087224 */ /* 0x000fe200000e0609 */
[----:B------:R-:W-:Y:S01]  /*eb80*/  ISETP.GE.AND P2, PT, R0, UR4, PT ;  /* 0x0000000400007c0c */ /* 0x000fe2000bf46270 */
[----:B------:R-:W-:Y:S01]  /*eb90*/  IMAD.MOV.U32 R5, RZ, RZ, R13 ;  /* 0x000000ffff057224 */ /* 0x000fe200078e000d */
[C---:B------:R-:W-:Y:S01]  /*eba0*/  ISETP.GE.AND P1, PT, R201.reuse, UR4, PT ;  /* 0x00000004c9007c0c */ /* 0x040fe2000bf26270 */
[----:B------:R-:W-:Y:S02]  /*ebb0*/  VIADD R6, R201, 0x80 ;  /* 0x00000080c9067836 */ /* 0x000fe40000000000 */
[----:B------:R-:W-:-:S02]  /*ebc0*/  IMAD R8, R8, UR6, RZ ;  /* 0x0000000608087c24 */ /* 0x000fc4000f8e02ff */
[----:B------:R-:W-:Y:S01]  /*ebd0*/  VIADD R0, R201, 0xc0 ;  /* 0x000000c0c9007836 */ /* 0x000fe20000000000 */
[----:B------:R-:W-:Y:S01]  /*ebe0*/  ISETP.GE.AND P3, PT, R6, UR4, PT ;  /* 0x0000000406007c0c */ /* 0x000fe2000bf66270 */
[----:B------:R-:W-:-:S03]  /*ebf0*/  IMAD.WIDE.U32 R4, R3, UR6, R4 ;  /* 0x0000000603047c25 */ /* 0x000fc6000f8e0004 */
[----:B------:R-:W-:Y:S01]  /*ec00*/  ISETP.GE.AND P4, PT, R0, UR4, PT ;  /* 0x0000000400007c0c */ /* 0x000fe2000bf86270 */
[----:B------:R-:W-:Y:S01]  /*ec10*/  IMAD R3, R3, UR7, R8 ;  /* 0x0000000703037c24 */ /* 0x000fe2000f8e0208 */
[----:B------:R-:W-:Y:S02]  /*ec20*/  ULDC.64 UR6, c[0x0][0xa80] ;  /* 0x0002a00000067ab9 */ /* 0x000fe40000000a00 */
[----:B------:R-:W-:Y:S02]  /*ec30*/  LEA R6, P0, R4, UR6, 0x1 ;  /* 0x0000000604067c11 */ /* 0x000fe4000f8008ff */
[----:B------:R-:W-:-:S04]  /*ec40*/  IADD3 R3, R5, R3, RZ ;  /* 0x0000000305037210 */ /* 0x000fc80007ffe0ff */
[----:B------:R-:W-:-:S05]  /*ec50*/  LEA.HI.X R7, R4, UR7, R3, 0x1, P0 ;  /* 0x0000000704077c11 */ /* 0x000fca00080f0c03 */
[----:B------:R0:W-:Y:S04]  /*ec60*/  @!P1 STG.E.128 desc[UR40][R6.64], RZ ;  /* 0x000000ff06009986 */ /* 0x0001e8000c101d28 */
[----:B------:R0:W-:Y:S04]  /*ec70*/  @!P2 STG.E.128 desc[UR40][R6.64+0x80], RZ ;  /* 0x000080ff0600a986 */ /* 0x0001e8000c101d28 */
[----:B------:R0:W-:Y:S04]  /*ec80*/  @!P3 STG.E.128 desc[UR40][R6.64+0x100], RZ ;  /* 0x000100ff0600b986 */ /* 0x0001e8000c101d28 */
[----:B------:R0:W-:Y:S02]  /*ec90*/  @!P4 STG.E.128 desc[UR40][R6.64+0x180], RZ ;  /* 0x000180ff0600c986 */ /* 0x0001e4000c101d28 */
.L_x_7768:
[----:B------:R-:W-:Y:S05]  /*eca0*/  BSYNC B0 ;  /* 0x0000000000007941 */ /* 0x000fea0003800000 */
.L_x_7759:
[----:B------:R-:W-:Y:S02]  /*ecb0*/  ULDC UR4, c[0x0][0xc14] ;  /* 0x0003050000047ab9 */ /* 0x000fe40000000800 */
[----:B-1----:R-:W-:-:S13]  /*ecc0*/  ISETP.GE.AND P0, PT, R87, UR4, PT ;  /* 0x0000000457007c0c */ /* 0x002fda000bf06270 */
[----:B------:R-:W-:Y:S05]  /*ecd0*/  @!P0 BRA `(.L_x_7778) ;  /* 0xffffff2000a48947 */ /* 0x000fea000383ffff */
[----:B------:R-:W-:Y:S05]  /*ece0*/  BRA `(.L_x_7645) ;  /* 0x0000005400787947 */ /* 0x000fea0003800000 */
.L_x_7643:
        /* <DEDUP_REMOVED lines=49> */
[----:B0-----:R-:W-:-:S04]  /*f000*/  SEL R2, R2, RZ, P0 ;  /* 0x000000ff02027207 */ /* 0x001fc80000000000 */
[----:B------:R-:W-:-:S05]  /*f010*/  IADD3 R2, R3, R2, RZ ;  /* 0x0000000203027210 */ /* 0x000fca0007ffe0ff */
        /* <DEDUP_REMOVED lines=10> */
.L_x_7783:
[----:B------:R-:W-:Y:S01]  /*f0c0*/  IADD3 R2, R19, 0x1f, RZ ;  /* 0x0000001f13027810 */ /* 0x000fe20007ffe0ff */
        /* <DEDUP_REMOVED lines=15> */
.L_x_7782:
[----:B------:R-:W-:Y:S05]  /*f1c0*/  BSYNC B0 ;  /* 0x0000000000007941 */ /* 0x000fea0003800000 */
.L_x_7781:
        /* <DEDUP_REMOVED lines=26> */
.L_x_7779:
        /* <DEDUP_REMOVED lines=16> */
.L_x_7784:
        /* <DEDUP_REMOVED lines=25> */
.L_x_7780:
[----:B------:R-:W-:Y:S02]  /*f600*/  IMAD.MOV.U32 R17, RZ, RZ, RZ ;  /* 0x000000ffff117224 */ /* 0x000fe400078e00ff */
[----:B------:R-:W-:Y:S02]  /*f610*/  IMAD.U32 R16, RZ, RZ, UR6 ;  /* 0x00000006ff107e24 */ /* 0x000fe4000f8e00ff */
[----:B------:R-:W-:-:S07]  /*f620*/  IMAD.MOV.U32 R18, RZ, RZ, RZ ;  /* 0x000000ffff127224 */ /* 0x000fce00078e00ff */
.L_x_7785:
        /* <DEDUP_REMOVED lines=22> */
.L_x_7868:
[----:B-1-3--:R-:W1:Y:S02]  /*f790*/  LDC.64 R2, c[0x0][0xc60] ;  /* 0x00031800ff027b82 */ /* 0x00ae640000000a00 */
[----:B-1----:R-:W-:-:S05]  /*f7a0*/  IMAD.WIDE R2, R19, 0x4, R2 ;  /* 0x0000000413027825 */ /* 0x002fca00078e0202 */
[----:B--2---:R-:W0:Y:S01]  /*f7b0*/  LDG.E R11, desc[UR40][R2.64] ;  /* 0x00000028020b7981 */ /* 0x004e22000c1e1900 */
[----:B------:R-:W-:Y:S05]  /*f7c0*/  YIELD ;  /* 0x0000000000007946 */ /* 0x000fea0003800000 */
[----:B------:R-:W-:Y:S01]  /*f7d0*/  ULDC.64 UR4, c[0x0][0xa28] ;  /* 0x00028a0000047ab9 */ /* 0x000fe20000000a00 */
[----:B------:R-:W-:Y:S01]  /*f7e0*/  MOV R6, RZ ;  /* 0x000000ff00067202 */ /* 0x000fe20000000f00 */
[----:B------:R-:W-:Y:S01]  /*f7f0*/  IMAD.MOV.U32 R4, RZ, RZ, RZ ;  /* 0x000000ffff047224 */ /* 0x000fe200078e00ff */
[----:B------:R-:W-:Y:S01]  /*f800*/  ISETP.NE.U32.AND P0, PT, RZ, UR4, PT ;  /* 0x00000004ff007c0c */ /* 0x000fe2000bf05070 */
[----:B------:R-:W-:Y:S01]  /*f810*/  IMAD.MOV.U32 R10, RZ, RZ, RZ ;  /* 0x000000ffff0a7224 */ /* 0x000fe200078e00ff */
[----:B------:R-:W-:-:S02]  /*f820*/  ULDC.64 UR6, c[0x0][0xa10] ;  /* 0x0002840000067ab9 */ /* 0x000fc40000000a00 */
[----:B------:R-:W-:Y:S02]  /*f830*/  ISETP.NE.AND.EX P0, PT, RZ, UR5, PT, P0 ;  /* 0x00000005ff007c0c */ /* 0x000fe4000bf05300 */
[----:B0-----:R-:W-:Y:S01]  /*f840*/  SHF.R.S32.HI R0, RZ, 0x1f, R11 ;  /* 0x0000001fff007819 */ /* 0x001fe2000001140b */
        /* <DEDUP_REMOVED lines=11> */
[----:B------:R-:W-:Y:S02]  /*f900*/  ISETP.NE.U32.AND P1, PT, RZ, UR4, PT ;  /* 0x00000004ff007c0c */ /* 0x000fe4000bf25070 */
[C---:B------:R-:W-:Y:S02]  /*f910*/  SHF.L.U64.HI R0, R11.reuse, 0x2, R0 ;  /* 0x000000020b007819 */ /* 0x040fe40000010200 */
[----:B------:R-:W-:Y:S01]  /*f920*/  ISETP.NE.AND.EX P1, PT, RZ, UR5, PT, P1 ;  /* 0x00000005ff007c0c */ /* 0x000fe2000bf25310 */
[----:B--2---:R0:W-:Y:S02]  /*f930*/  STL [R1+0x34], R4 ;  /* 0x0000340401007387 */ /* 0x0041e40000100800 */
[----:B0-----:R-:W-:-:S10]  /*f940*/  IMAD.SHL.U32 R4, R11, 0x4, RZ ;  /* 0x000000040b047824 */ /* 0x001fd400078e00ff */
[----:B------:R-:W-:Y:S01]  /*f950*/  @P1 IADD3 R8, P0, R4, UR4, RZ ;  /* 0x0000000404081c10 */ /* 0x000fe2000ff1e0ff */
[----:B------:R0:W-:Y:S03]  /*f960*/  STL [R1+0x20], R4 ;  /* 0x0000200401007387 */ /* 0x0001e60000100800 */
        /* <DEDUP_REMOVED lines=8> */
[----:B0-----:R-:W-:Y:S01]  /*f9f0*/  IADD3 R4, P0, R4, UR6, RZ ;  /* 0x0000000604047c10 */ /* 0x001fe2000ff1e0ff */
        /* <DEDUP_REMOVED lines=8> */
[----:B------:R-:W-:-:S06]  /*fa80*/  IMAD.U32 R7, RZ, RZ, UR4 ;  /* 0x00000004ff077e24 */ /* 0x000fcc000f8e00ff */
[----:B------:R0:W5:Y:S01]  /*fa90*/  @P1 LDG.E R7, desc[UR40][R8.64] ;  /* 0x0000002808071981 */ /* 0x000162000c1e1900 */
[----:B------:R-:W-:Y:S01]  /*faa0*/  ISETP.NE.U32.AND P0, PT, RZ, UR6, PT ;  /* 0x00000006ff007c0c */ /* 0x000fe2000bf05070 */
[----:B------:R-:W-:Y:S02]  /*fab0*/  ULDC UR4, c[0x0][0x338] ;  /* 0x0000ce0000047ab9 */ /* 0x000fe40000000800 */
[----:B-1----:R-:W-:Y:S01]  /*fac0*/  IMAD.U32 R0, RZ, RZ, UR4 ;  /* 0x00000004ff007e24 */ /* 0x002fe2000f8e00ff */
[----:B------:R-:W-:Y:S01]  /*fad0*/  ISETP.NE.AND.EX P0, PT, RZ, UR7, PT, P0 ;  /* 0x00000007ff007c0c */ /* 0x000fe2000bf05300 */
[----:B------:R-:W-:-:S12]  /*fae0*/  @P1 BRA `(.L_x_7787) ;  /* 0x0000000000101947 */ /* 0x000fd80003800000 */
[----:B------:R-:W-:Y:S05]  /*faf0*/  @!P2 BRA `(.L_x_7787) ;  /* 0x00000000000ca947 */ /* 0x000fea0003800000 */
[----:B-----5:R-:W2:Y:S04]  /*fb00*/  LDG.E R7, desc[UR40][R2.64] ;  /* 0x0000002802077981 */ /* 0x020ea8000c1e1900 */
[----:B0-----:R-:W2:Y:S02]  /*fb10*/  LDG.E R2, desc[UR40][R2.64+0x4] ;  /* 0x0000042802027981 */ /* 0x001ea4000c1e1900 */
[----:B--2---:R-:W-:-:S07]  /*fb20*/  IADD3 R7, -R7, R2, RZ ;  /* 0x0000000207077210 */ /* 0x004fce0007ffe1ff */
.L_x_7787:
[----:B0-----:R-:W2:Y:S04]  /*fb30*/  @P0 LDG.E R2, desc[UR40][R4.64] ;  /* 0x0000002804020981 */ /* 0x001ea8000c1e1900 */
[----:B------:R-:W2:Y:S01]  /*fb40*/  @P0 LDG.E R3, desc[UR40][R4.64+0x4] ;  /* 0x0000042804030981 */ /* 0x000ea2000c1e1900 */
[----:B-----5:R-:W-:Y:S02]  /*fb50*/  IMAD.IADD R7, R7, 0x1, -R6 ;  /* 0x0000000107077824 */ /* 0x020fe400078e0a06 */
[----:B--2---:R-:W-:-:S04]  /*fb60*/  @P0 IMAD.IADD R0, R3, 0x1, -R2 ;  /* 0x0000000103000824 */ /* 0x004fc800078e0a02 */
[----:B------:R-:W-:-:S04]  /*fb70*/  IMAD.IADD R8, R7, 0x1, R0 ;  /* 0x0000000107087824 */ /* 0x000fc800078e0200 */
[----:B------:R-:W-:Y:S01]  /*fb80*/  VIADD R2, R8, 0x5f ;  /* 0x0000005f08027836 */ /* 0x000fe20000000000 */
[----:B------:R0:W-:Y:S03]  /*fb90*/  STL [R1+0x2c], R8 ;  /* 0x00002c0801007387 */ /* 0x0001e60000100800 */
[----:B------:R-:W-:-:S05]  /*fba0*/  IMAD.HI R2, R2, 0x2aaaaaab, RZ ;  /* 0x2aaaaaab02027827 */ /* 0x000fca00078e02ff */
[----:B------:R-:W-:-:S04]  /*fbb0*/  SHF.R.U32.HI R3, RZ, 0x1f, R2 ;  /* 0x0000001fff037819 */ /* 0x000fc80000011602 */
[----:B0-----:R-:W-:-:S05]  /*fbc0*/  LEA.HI.SX32 R8, R2, R3, 0x1c ;  /* 0x0000000302087211 */ /* 0x001fca00078fe2ff */
[--C-:B------:R-:W-:Y:S01]  /*fbd0*/  IMAD R2, R8, 0x60, -R7.reuse ;  /* 0x0000006008027824 */ /* 0x100fe200078e0a07 */
[----:B------:R0:W-:Y:S01]  /*fbe0*/  STL [R1+0x1c], R8 ;  /* 0x00001c0801007387 */ /* 0x0001e20000100800 */
[----:B------:R-:W-:-:S03]  /*fbf0*/  IMAD.MOV R7, RZ, RZ, -R7 ;  /* 0x000000ffff077224 */ /* 0x000fc600078e0a07 */
[----:B------:R-:W-:Y:S02]  /*fc00*/  VIMNMX R0, R2, R0, PT ;  /* 0x0000000002007248 */ /* 0x000fe40003fe0100 */
[----:B------:R-:W-:-:S04]  /*fc10*/  VIMNMX R2, RZ, R7, !PT ;  /* 0x00000007ff027248 */ /* 0x000fc80007fe0100 */
[----:B------:R-:W-:Y:S01]  /*fc20*/  ISETP.GT.AND P1, PT, R0, R2, PT ;  /* 0x000000020000720c */ /* 0x000fe20003f24270 */
[----:B0-----:R-:W-:-:S05]  /*fc30*/  IMAD.WIDE.U32 R8, R2, -0x55555555, RZ ;  /* 0xaaaaaaab02087825 */ /* 0x001fca00078e00ff */
[----:B------:R-:W-:-:S07]  /*fc40*/  SHF.R.U32.HI R2, RZ, 0x6, R9 ;  /* 0x00000006ff027819 */ /* 0x000fce0000011609 */
[----:B------:R-:W-:Y:S01]  /*fc50*/  @P1 IADD3 R3, R0, 0x5f, RZ ;  /* 0x0000005f00031810 */ /* 0x000fe20007ffe0ff */
[----:B------:R-:W-:-:S04]  /*fc60*/  IMAD.MOV.U32 R0, RZ, RZ, R2 ;  /* 0x000000ffff007224 */ /* 0x000fc800078e0002 */
[----:B------:R-:W-:-:S05]  /*fc70*/  @P1 IMAD.HI R3, R3, 0x2aaaaaab, RZ ;  /* 0x2aaaaaab03031827 */ /* 0x000fca00078e02ff */
[----:B------:R-:W-:-:S04]  /*fc80*/  @P1 SHF.R.U32.HI R7, RZ, 0x1f, R3 ;  /* 0x0000001fff071819 */ /* 0x000fc80000011603 */
[----:B------:R-:W-:Y:S01]  /*fc90*/  @P1 LEA.HI.SX32 R0, R3, R7, 0x1c ;  /* 0x0000000703001211 */ /* 0x000fe200078fe2ff */
[----:B------:R-:W-:-:S06]  /*fca0*/  IMAD.MOV.U32 R7, RZ, RZ, RZ ;  /* 0x000000ffff077224 */ /* 0x000fcc00078e00ff */
[----:B------:R0:W5:Y:S01]  /*fcb0*/  @P0 LDG.E R7, desc[UR40][R4.64] ;  /* 0x0000002804070981 */ /* 0x000162000c1e1900 */
[----:B------:R-:W-:Y:S01]  /*fcc0*/  IMAD.IADD R3, R10, 0x1, R6 ;  /* 0x000000010a037824 */ /* 0x000fe200078e0206 */
[----:B------:R-:W-:Y:S01]  /*fcd0*/  ISETP.GT.AND P1, PT, R0, R2, PT ;  /* 0x000000020000720c */ /* 0x000fe20003f24270 */
[----:B------:R-:W-:Y:S01]  /*fce0*/  BSSY B0, `(.L_x_7788) ;  /* 0x00000d6000007945 */ /* 0x000fe20003800000 */
[----:B------:R-:W-:Y:S02]  /*fcf0*/  PLOP3.LUT P2, PT, PT, PT, PT, 0x80, 0x0 ;  /* 0x000000000000781c */ /* 0x000fe40003f4f070 */
[----:B------:R0:W-:Y:S09]  /*fd00*/  STL [R1+0x10], R3 ;  /* 0x0000100301007387 */ /* 0x0001f20000100800 */
        /* <DEDUP_REMOVED lines=11> */
.L_x_7914:
[----:B------:R-:W-:-:S03]  /*fdc0*/  UMOV UR4, 0xffffffff ;  /* 0xffffffff00047882 */ /* 0x000fc60000000000 */
[----:B------:R-:W-:Y:S05]  /*fdd0*/  BRA.DIV UR4, `(.L_x_7791) ;  /* 0x0000004e04a87947 */ /* 0x000fea000b800000 */
[----:B------:R-:W-:-:S13]  /*fde0*/  ELECT P6, URZ, PT ;  /* 0x00000000003f782f */ /* 0x000fda00038c0000 */
.L_x_7917:
        /* <DEDUP_REMOVED lines=12> */
.L_x_7918:
[----:B------:R-:W-:Y:S05]  /*feb0*/  BSYNC B1 ;  /* 0x0000000000017941 */ /* 0x000fea0003800000 */
.L_x_7792:
        /* <DEDUP_REMOVED lines=8> */
.L_x_7919:
        /* <DEDUP_REMOVED lines=11> */
.L_x_7797:
        /* <DEDUP_REMOVED lines=19> */
.L_x_7920:
        /* <DEDUP_REMOVED lines=8> */
.L_x_7799:
        /* <DEDUP_REMOVED lines=31> */
.L_x_7795:
[----:B------:R-:W-:Y:S05]  /*10390*/  BSYNC B1 ;  /* 0x0000000000017941 */ /* 0x000fea0003800000 */
.L_x_7794:
        /* <DEDUP_REMOVED lines=12> */
[----:B-1----:R-:W-:Y:S05]  /*10460*/  @!P0 BRA `(.L_x_7789) ;  /* 0x0000000400748947 */ /* 0x002fea0003800000 */
[C---:B-----5:R-:W-:Y:S02]  /*10470*/  IMAD R6, R0.reuse, 0x60, R7 ;  /* 0x0000006000067824 */ /* 0x060fe400078e0207 */
[----:B------:R-:W-:Y:S02]  /*10480*/  VIADD R0, R0, 0xffffffff ;  /* 0xffffffff00007836 */ /* 0x000fe40000000000 */
[----:B------:R-:W-:-:S07]  /*10490*/  VIADD R6, R6, 0xffffff40 ;  /* 0xffffff4006067836 */ /* 0x000fce0000000000 */
.L_x_7806:
        /* <DEDUP_REMOVED lines=9> */
.L_x_7921:
        /* <DEDUP_REMOVED lines=11> */
.L_x_7803:
        /* <DEDUP_REMOVED lines=15> */
[----:B------:R-:W2:Y:S02]  /*106d0*/  SYNCS.PHASECHK.TRANS64.TRYWAIT P1, [R7+URZ+0x228c0], R8 ;  /* 0x0228c008070075a7 */ /* 0x000ea4000802017f */
[----:B-12---:R-:W-:Y:S05]  /*106e0*/  @!P1 BRA `(.L_x_7804) ;  /* 0x0000004400d49947 */ /* 0x006fea0003800000 */
.L_x_7922:
        /* <DEDUP_REMOVED lines=8> */
.L_x_7805:
        /* <DEDUP_REMOVED lines=21> */
[----:B------:R-:W-:Y:S01]  /*108c0*/  UMOV UR15, 0x80 ;  /* 0x00000080000f7882 */ /* 0x000fe20000000000 */
        /* <DEDUP_REMOVED lines=8> */
[----:B0-----:R-:W-:Y:S01]  /*10950*/  NOP ;  /* 0x0000000000007918 */ /* 0x001fe20000000000 */
.L_x_7801:
[----:B------:R-:W-:Y:S05]  /*10960*/  BSYNC B1 ;  /* 0x0000000000017941 */ /* 0x000fea0003800000 */
.L_x_7800:
[----:B------:R-:W2:Y:S04]  /*10970*/  LDL.LU R7, [R1+0x4] ;  /* 0x0000040001077983 */ /* 0x000ea80000300800 */
[----:B------:R-:W3:Y:S01]  /*10980*/  LDL.LU R8, [R1+0xc] ;  /* 0x00000c0001087983 */ /* 0x000ee20000300800 */
[----:B------:R-:W-:Y:S02]  /*10990*/  VIADD R0, R0, 0xffffffff ;  /* 0xffffffff00007836 */ /* 0x000fe40000000000 */
[----:B------:R-:W-:Y:S01]  /*109a0*/  VIADD R6, R6, 0xffffffa0 ;  /* 0xffffffa006067836 */ /* 0x000fe20000000000 */
[----:B--2---:R-:W-:-:S04]  /*109b0*/  IADD3 R7, R7, 0x1, RZ ;  /* 0x0000000107077810 */ /* 0x004fc80007ffe0ff */
        /* <DEDUP_REMOVED lines=8> */
.L_x_7789:
[----:B------:R-:W-:Y:S05]  /*10a40*/  BSYNC B0 ;  /* 0x0000000000007941 */ /* 0x000fea0003800000 */
.L_x_7788:
        /* <DEDUP_REMOVED lines=23> */
.L_x_7808:
        /* <DEDUP_REMOVED lines=19> */
[----:B-1----:R-:W-:Y:S02]  /*10cf0*/  IMAD.MOV.U32 R8, RZ, RZ, 0x70 ;  /* 0x00000070ff087424 */ /* 0x002fe400078e00ff */
[----:B------:R-:W-:-:S07]  /*10d00*/  IMAD.MOV.U32 R12, RZ, RZ, 0x1 ;  /* 0x00000001ff0c7424 */ /* 0x000fce00078e00ff */
[----:B------:R-:W-:-:S07]  /*10d10*/  LEPC R20, `(.L_x_7810) ;  /* 0x000000001014794e */ /* 0x000fce0000000000 */
[----:B0-----:R-:W-:Y:S05]  /*10d20*/  CALL.ABS.NOINC R2 ;  /* 0x0000000002007343 */ /* 0x001fea0003c00000 */
.L_x_7810:
        /* <DEDUP_REMOVED lines=20> */
.L_x_7812:
        /* <DEDUP_REMOVED lines=16> */
.L_x_7811:
        /* <DEDUP_REMOVED lines=25> */
[----:B--2---:R-:W2:Y:S01]  /*11100*/  @P0 LDC R2, c[0x0][0x430] ;  /* 0x00010c00ff020b82 */ /* 0x004ea20000000800 */
[----:B0-----:R-:W-:-:S05]  /*11110*/  @P0 IMAD.HI.U32 R3, R18, R5, RZ ;  /* 0x0000000512030227 */ /* 0x001fca00078e00ff */
[----:B--2---:R-:W-:Y:S02]  /*11120*/  @P0 SHF.R.U32.HI R4, RZ, R2, R3 ;  /* 0x00000002ff040219 */ /* 0x004fe40000011603 */
[----:B------:R-:W-:-:S04]  /*11130*/  ISETP.NE.U32.AND P0, PT, RZ, UR4, PT ;  /* 0x00000004ff007c0c */ /* 0x000fc8000bf05070 */
[----:B------:R-:W-:-:S04]  /*11140*/  ISETP.NE.AND.EX P0, PT, RZ, UR5, PT, P0 ;  /* 0x00000005ff007c0c */ /* 0x000fc8000bf05300 */
[----:B------:R-:W-:-:S09]  /*11150*/  SEL R2, R6, RZ, !P0 ;  /* 0x000000ff06027207 */ /* 0x000fd20004000000 */
.L_x_7813:
        /* <DEDUP_REMOVED lines=17> */
.L_x_7925:
[----:B------:R-:W2:Y:S01]  /*11270*/  LDL R3, [R1+0x1c] ;  /* 0x00001c0001037983 */ /* 0x000ea20000100800 */
[----:B------:R-:W-:Y:S01]  /*11280*/  UMOV UR4, 0xffffffff ;  /* 0xffffffff00047882 */ /* 0x000fe20000000000 */
[----:B-1----:R-:W-:Y:S01]  /*11290*/  SHF.R.S32.HI R8, RZ, 0x1f, R0 ;  /* 0x0000001fff087819 */ /* 0x002fe20000011400 */
[----:B--2---:R-:W-:Y:S01]  /*112a0*/  VIADD R3, R3, 0xffffffff ;  /* 0xffffffff03037836 */ /* 0x004fe20000000000 */
[----:B------:R-:W-:Y:S06]  /*112b0*/  BRA.DIV UR4, `(.L_x_7815) ;  /* 0x0000003e04287947 */ /* 0x000fec000b800000 */
[----:B------:R-:W-:-:S13]  /*112c0*/  ELECT P6, URZ, PT ;  /* 0x00000000003f782f */ /* 0x000fda00038c0000 */
.L_x_7928:
[----:B------:R-:W-:Y:S05]  /*112d0*/  @!P6 BRA `(.L_x_7816) ;  /* 0x000000040008e947 */ /* 0x000fea0003800000 */
[----:B------:R0:W-:Y:S01]  /*112e0*/  STL [R1+0x30], R3 ;  /* 0x0000300301007387 */ /* 0x0001e20000100800 */
[----:B------:R-:W-:-:S04]  /*112f0*/  ISETP.NE.U32.AND P0, PT, R20, RZ, PT ;  /* 0x000000ff1400720c */ /* 0x000fc80003f05070 */
[----:B------:R-:W-:-:S13]  /*11300*/  ISETP.NE.AND.EX P0, PT, R21, RZ, PT, P0 ;  /* 0x000000ff1500720c */ /* 0x000fda0003f05300 */
[----:B0-----:R-:W-:Y:S05]  /*11310*/  @!P0 BRA `(.L_x_7817) ;  /* 0x00000000004c8947 */ /* 0x001fea0003800000 */
[----:B------:R-:W0:Y:S01]  /*11320*/  LDC R9, c[0x0][0x41c] ;  /* 0x00010700ff097b82 */ /* 0x000e220000000800 */
[----:B------:R-:W-:Y:S01]  /*11330*/  MOV R5, R3 ;  /* 0x0000000300057202 */ /* 0x000fe20000000f00 */
        /* <DEDUP_REMOVED lines=17> */
.L_x_7817:
        /* <DEDUP_REMOVED lines=9> */
.L_x_7929:
        /* <DEDUP_REMOVED lines=11> */
.L_x_7819:
        /* <DEDUP_REMOVED lines=23> */
.L_x_7816:
        /* <DEDUP_REMOVED lines=14> */
[----:B------:R-:W-:Y:S02]  /*117e0*/  @P0 MOV R5, 0x4000 ;  /* 0x0000400000050802 */ /* 0x000fe40000000f00 */
        /* <DEDUP_REMOVED lines=15> */
.L_x_7930:
[----:B------:R-:W-:Y:S05]  /*118e0*/  BSYNC B0 ;  /* 0x0000000000007941 */ /* 0x000fea0003800000 */
.L_x_7820:
        /* <DEDUP_REMOVED lines=11> */
.L_x_7931:
        /* <DEDUP_REMOVED lines=11> */
.L_x_7825:
        /* <DEDUP_REMOVED lines=38> */
.L_x_7823:
[----:B------:R-:W-:Y:S05]  /*11cb0*/  BSYNC B0 ;  /* 0x0000000000007941 */ /* 0x000fea0003800000 */
.L_x_7822:
[----:B0-----:R-:W2:Y:S01]  /*11cc0*/  LDL.LU R2, [R1+0x2c] ;  /* 0x00002c0001027983 */ /* 0x001ea20000300800 */
[----:B------:R-:W-:Y:S01]  /*11cd0*/  BSSY B0, `(.L_x_7826) ;  /* 0x000016c000007945 */ /* 0x000fe20003800000 */
[----:B--2---:R-:W-:-:S13]  /*11ce0*/  ISETP.GE.AND P0, PT, R2, 0x61, PT ;  /* 0x000000610200780c */ /* 0x004fda0003f06270 */
[----:B------:R-:W-:Y:S05]  /*11cf0*/  @!P0 BRA `(.L_x_7827) ;  /* 0x0000001400a48947 */ /* 0x000fea0003800000 */
[----:B------:R-:W2:Y:S01]  /*11d00*/  LDL R5, [R1+0x1c] ;  /* 0x00001c0001057983 */ /* 0x000ea20000100800 */
[----:B------:R-:W-:Y:S01]  /*11d10*/  MOV R2, 0x1 ;  /* 0x0000000100027802 */ /* 0x000fe20000000f00 */
        /* <DEDUP_REMOVED lines=40> */
.L_x_7832:
[----:B------:R-:W2:Y:S01]  /*11fa0*/  S2R R7, SR_CgaCtaId ;  /* 0x0000000000077919 */ /* 0x000ea20000008800 */
[----:B------:R-:W-:-:S04]  /*11fb0*/  MOV R2, 0x400 ;  /* 0x0000040000027802 */ /* 0x000fc80000000f00 */
[----:B--2---:R-:W-:Y:S02]  /*11fc0*/  LEA R2, R7, R2, 0x18 ;  /* 0x0000000207027211 */ /* 0x004fe400078ec0ff */
[----:B------:R-:W-:-:S03]  /*11fd0*/  SHF.L.U32 R7, R12, 0x1f, RZ ;  /* 0x0000001f0c077819 */ /* 0x000fc600000006ff */
[----:B------:R-:W-:-:S04]  /*11fe0*/  IMAD R2, R13, 0x8, R2 ;  /* 0x000000080d027824 */ /* 0x000fc800078e0202 */
[----:B------:R-:W2:Y:S02]  /*11ff0*/  SYNCS.PHASECHK.TRANS64.TRYWAIT P0, [R2+URZ+0x22840], R7 ;  /* 0x02284007020075a7 */ /* 0x000ea4000800017f */
[----:B--2---:R-:W-:Y:S05]  /*12000*/  @!P0 BRA `(.L_x_7833) ;  /* 0x00000030003c8947 */ /* 0x004fea0003800000 */
.L_x_7932:
        /* <DEDUP_REMOVED lines=11> */
.L_x_7834:
        /* <DEDUP_REMOVED lines=22> */
.L_x_7933:
        /* <DEDUP_REMOVED lines=8> */
.L_x_7836:
        /* <DEDUP_REMOVED lines=34> */
.L_x_7831:
[----:B------:R-:W-:Y:S05]  /*124c0*/  BSYNC B2 ;  /* 0x0000000000027941 */ /* 0x000fea0003800000 */
.L_x_7830:
[----:B------:R-:W2:Y:S02]  /*124d0*/  LDL.LU R2, [R1+0x1c] ;  /* 0x00001c0001027983 */ /* 0x000ea40000300800 */
[----:B--2---:R-:W-:-:S07]  /*124e0*/  VIADD R5, R2, 0xfffffffd ;  /* 0xfffffffd02057836 */ /* 0x004fce0000000000 */
.L_x_7829:
[----:B------:R-:W-:Y:S05]  /*124f0*/  BSYNC B1 ;  /* 0x0000000000017941 */ /* 0x000fea0003800000 */
.L_x_7828:
[----:B------:R-:W-:-:S04]  /*12500*/  IADD3 R2, -R9, RZ, RZ ;  /* 0x000000ff09027210 */ /* 0x000fc80007ffe1ff */
[----:B------:R-:W-:-:S13]  /*12510*/  ISETP.NE.AND P0, PT, R3, R2, PT ;  /* 0x000000020300720c */ /* 0x000fda0003f05270 */
[----:B------:R-:W-:Y:S05]  /*12520*/  @!P0 BRA `(.L_x_7827) ;  /* 0x0000000c00988947 */ /* 0x000fea0003800000 */
.L_x_7851:
        /* <DEDUP_REMOVED lines=32> */
.L_x_7839:
[----:B------:R-:W3:Y:S01]  /*12730*/  S2R R3, SR_CgaCtaId ;  /* 0x0000000000037919 */ /* 0x000ee20000008800 */
[----:B------:R-:W-:Y:S02]  /*12740*/  MOV R2, 0x400 ;  /* 0x0000040000027802 */ /* 0x000fe40000000f00 */
[----:B--2---:R-:W-:Y:S02]  /*12750*/  SHF.L.U32 R7, R10, 0x1f, RZ ;  /* 0x0000001f0a077819 */ /* 0x004fe400000006ff */
[----:B---3--:R-:W-:-:S04]  /*12760*/  LEA R2, R3, R2, 0x18 ;  /* 0x0000000203027211 */ /* 0x008fc800078ec0ff */
[----:B------:R-:W-:-:S04]  /*12770*/  LEA R3, R9, R2, 0x3 ;  /* 0x0000000209037211 */ /* 0x000fc800078e18ff */
[----:B------:R-:W2:Y:S02]  /*12780*/  SYNCS.PHASECHK.TRANS64.TRYWAIT P0, [R3+URZ+0x22840], R7 ;  /* 0x02284007030075a7 */ /* 0x000ea4000800017f */
[----:B--2---:R-:W-:Y:S05]  /*12790*/  @!P0 BRA `(.L_x_7840) ;  /* 0x0000002800808947 */ /* 0x004fea0003800000 */
.L_x_7934:
        /* <DEDUP_REMOVED lines=11> */
.L_x_7841:
[----:B0-----:R-:W4:Y:S01]  /*12850*/  LDL R12, [R1+0x10] ;  /* 0x00001000010c7983 */ /* 0x001f220000100800 */
[----:B---3--:R-:W-:Y:S01]  /*12860*/  MOV R2, 0x400 ;  /* 0x0000040000027802 */ /* 0x008fe20000000f00 */
        /* <DEDUP_REMOVED lines=17> */
[----:B------:R-:W3:Y:S02]  /*12980*/  SYNCS.PHASECHK.TRANS64.TRYWAIT P1, [R3+URZ+0x22860], R7 ;  /* 0x02286007030075a7 */ /* 0x000ee4000802017f */
[----:B0--3--:R-:W-:Y:S05]  /*12990*/  @!P1 BRA `(.L_x_7842) ;  /* 0x0000002800149947 */ /* 0x009fea0003800000 */
.L_x_7935:
        /* <DEDUP_REMOVED lines=8> */
.L_x_7843:
        /* <DEDUP_REMOVED lines=11> */
[----:B------:R-:W-:-:S07]  /*12ad0*/  UMOV UR17, 0x40 ;  /* 0x0000004000117882 */ /* 0x000fce0000000000 */
        /* <DEDUP_REMOVED lines=21> */
.L_x_7838:
[----:B------:R-:W-:Y:S05]  /*12c30*/  BSYNC B1 ;  /* 0x0000000000017941 */ /* 0x000fea0003800000 */
.L_x_7837:
        /* <DEDUP_REMOVED lines=31> */
.L_x_7846:
[----:B------:R-:W4:Y:S01]  /*12e30*/  S2R R3, SR_CgaCtaId ;  /* 0x0000000000037919 */ /* 0x000f220000008800 */
[----:B------:R-:W-:Y:S02]  /*12e40*/  MOV R2, 0x400 ;  /* 0x0000040000027802 */ /* 0x000fe40000000f00 */
[----:B---3--:R-:W-:Y:S02]  /*12e50*/  SHF.L.U32 R7, R10, 0x1f, RZ ;  /* 0x0000001f0a077819 */ /* 0x008fe400000006ff */
[----:B----4-:R-:W-:-:S05]  /*12e60*/  LEA R2, R3, R2, 0x18 ;  /* 0x0000000203027211 */ /* 0x010fca00078ec0ff */
[----:B------:R-:W-:-:S04]  /*12e70*/  IMAD R3, R11, 0x8, R2 ;  /* 0x000000080b037824 */ /* 0x000fc800078e0202 */
[----:B------:R-:W3:Y:S02]  /*12e80*/  SYNCS.PHASECHK.TRANS64.TRYWAIT P0, [R3+URZ+0x22840], R7 ;  /* 0x02284007030075a7 */ /* 0x000ee4000800017f */
[----:B---3--:R-:W-:Y:S05]  /*12e90*/  @!P0 BRA `(.L_x_7847) ;  /* 0x0000002000e88947 */ /* 0x008fea0003800000 */
.L_x_7936:
[----:B------:R-:W4:Y:S02]  /*12ea0*/  S2R R2, SR_TID.X ;  /* 0x0000000000027919 */ /* 0x000f240000002100 */
[----:B----4-:R-:W-:-:S04]  /*12eb0*/  LOP3.LUT R2, R2, 0x7f, RZ, 0xc0, !PT ;  /* 0x0000007f02027812 */ /* 0x010fc800078ec0ff */
[----:B------:R-:W-:-:S13]  /*12ec0*/  ISETP.NE.AND P0, PT, R2, RZ, PT ;  /* 0x000000ff0200720c */ /* 0x000fda0003f05270 */
[----:B------:R-:W-:Y:S05]  /*12ed0*/  @P0 BRA `(.L_x_7848) ;  /* 0x00000000001c0947 */ /* 0x000fea0003800000 */
[----:B------:R-:W4:Y:S02]  /*12ee0*/  S2R R2, SR_TID.X ;  /* 0x0000000000027919 */ /* 0x000f240000002100 */
[----:B----4-:R-:W-:-:S04]  /*12ef0*/  LOP3.LUT R2, R2, 0x1f, RZ, 0xc0, !PT ;  /* 0x0000001f02027812 */ /* 0x010fc800078ec0ff */
[----:B------:R-:W-:Y:S01]  /*12f00*/  ISETP.NE.AND P1, PT, R2, RZ, PT ;  /* 0x000000ff0200720c */ /* 0x000fe20003f25270 */
[----:B------:R-:W-:-:S04]  /*12f10*/  IMAD.MOV.U32 R2, RZ, RZ, 0x3000 ;  /* 0x00003000ff027424 */ /* 0x000fc800078e00ff */
[----:B------:R4:W-:Y:S08]  /*12f20*/  SYNCS.ARRIVE.TRANS64 RZ, [R3+URZ+0x22830], R2 ;  /* 0x0228300203ff79a7 */ /* 0x0009f0000800003f */
[----:B------:R-:W-:Y:S05]  /*12f30*/  @!P1 BRA `(.L_x_7848) ;  /* 0x0000000000049947 */ /* 0x000fea0003800000 */
[----:B------:R-:W-:Y:S01]  /*12f40*/  BPT.TRAP 0x1 ;  /* 0x000000040000795c */ /* 0x000fe20000300000 */
.L_x_7848:
[----:B----4-:R-:W4:Y:S01]  /*12f50*/  LDL R2, [R1] ;  /* 0x0000000001027983 */ /* 0x010f220000100800 */
        /* <DEDUP_REMOVED lines=13> */
[----:B----4-:R-:W-:-:S05]  /*13030*/  IMAD R2, R2, 0x3000, R11 ;  /* 0x0000300002027824 */ /* 0x010fca00078e020b */
[----:B------:R-:W-:Y:S01]  /*13040*/  R2UR UR8, R2 ;  /* 0x00000000020872ca */ /* 0x000fe200000e0000 */
[----:B--2---:R-:W-:-:S05]  /*13050*/  IMAD R9, R9, 0x60, R10 ;  /* 0x0000006009097824 */ /* 0x004fca00078e020a */
[----:B------:R-:W-:-:S07]  /*13060*/  R2UR UR11, R9 ;  /* 0x00000000090b72ca */ /* 0x000fce00000e0000 */
[----:B------:R-:W-:-:S09]  /*13070*/  UIADD3 UR8, UR8, 0x1c400, URZ ;  /* 0x0001c40008087890 */ /* 0x000fd2000fffe03f */
[----:B------:R0:W-:Y:S01]  /*13080*/  UTMALDG.4D [UR8], [UR4], desc[UR6] ;  /* 0x00000608040075b4 */ /* 0x0001e20008019000 */
[----:B------:R-:W2:Y:S02]  /*13090*/  SYNCS.PHASECHK.TRANS64.TRYWAIT P1, [R3+URZ+0x22860], R7 ;  /* 0x02286007030075a7 */ /* 0x000ea4000802017f */
[----:B0-2---:R-:W-:Y:S05]  /*130a0*/  @!P1 BRA `(.L_x_7849) ;  /* 0x0000002000789947 */ /* 0x005fea0003800000 */
.L_x_7937:
        /* <DEDUP_REMOVED lines=8> */
.L_x_7850:
[----:B--2---:R-:W2:Y:S01]  /*13130*/  LDL R2, [R1] ;  /* 0x0000000001027983 */ /* 0x004ea20000100800 */
[----:B0--3--:R-:W-:Y:S01]  /*13140*/  MOV R7, 0x400 ;  /* 0x0000040000077802 */ /* 0x009fe20000000f00 */
        /* <DEDUP_REMOVED lines=32> */
.L_x_7845:
[----:B------:R-:W-:Y:S05]  /*13350*/  BSYNC B1 ;  /* 0x0000000000017941 */ /* 0x000fea0003800000 */
.L_x_7844:
[C---:B------:R-:W-:Y:S02]  /*13360*/  ISETP.GT.AND P0, PT, R5.reuse, 0x1, PT ;  /* 0x000000010500780c */ /* 0x040fe40003f04270 */
[----:B------:R-:W-:-:S11]  /*13370*/  IADD3 R5, R5, -0x2, RZ ;  /* 0xfffffffe05057810 */ /* 0x000fd60007ffe0ff */
[----:B------:R-:W-:Y:S05]  /*13380*/  @P0 BRA `(.L_x_7851) ;  /* 0xfffffff000680947 */ /* 0x000fea000383ffff */
.L_x_7827:
[----:B------:R-:W-:Y:S05]  /*13390*/  BSYNC B0 ;  /* 0x0000000000007941 */ /* 0x000fea0003800000 */
.L_x_7826:
[----:B------:R-:W3:Y:S01]  /*133a0*/  LDL.LU R3, [R1] ;  /* 0x0000000001037983 */ /* 0x000ee20000300800 */
[----:B------:R-:W-:Y:S01]  /*133b0*/  BSSY B0, `(.L_x_7852) ;  /* 0x0000016000007945 */ /* 0x000fe20003800000 */
[----:B------:R-:W4:Y:S02]  /*133c0*/  S2R R2, SR_TID.X ;  /* 0x0000000000027919 */ /* 0x000f240000002100 */
[----:B----4-:R-:W-:-:S04]  /*133d0*/  LOP3.LUT R2, R2, 0x1f, RZ, 0xc0, !PT ;  /* 0x0000001f02027812 */ /* 0x010fc800078ec0ff */
[----:B------:R-:W-:Y:S01]  /*133e0*/  ISETP.NE.AND P1, PT, R2, RZ, PT ;  /* 0x000000ff0200720c */ /* 0x000fe20003f25270 */
[----:B---3--:R-:W-:-:S05]  /*133f0*/  VIADD R0, R3, 0x1 ;  /* 0x0000000103007836 */ /* 0x008fca0000000000 */
        /* <DEDUP_REMOVED lines=17> */
.L_x_7853:
[----:B------:R-:W-:Y:S05]  /*13510*/  BSYNC B0 ;  /* 0x0000000000007941 */ /* 0x000fea0003800000 */
.L_x_7852:
[----:B---3--:R-:W3:Y:S02]  /*13520*/  LDL.LU R2, [R1+0x8] ;  /* 0x0000080001027983 */ /* 0x008ee40000300800 */
[----:B---3--:R-:W-:-:S05]  /*13530*/  LOP3.LUT R2, R2, R0, RZ, 0x3c, !PT ;  /* 0x0000000002027212 */ /* 0x008fca00078e3cff */
[----:B------:R3:W-:Y:S02]  /*13540*/  STL [R1+0x8], R2 ;  /* 0x0000080201007387 */ /* 0x0007e40000100800 */
.L_x_7809:
[----:B------:R-:W-:Y:S05]  /*13550*/  BSYNC B6 ;  /* 0x0000000000067941 */ /* 0x000fea0003800000 */
.L_x_7807:
[----:B------:R-:W-:-:S03]  /*13560*/  UMOV UR4, 0xffffffff ;  /* 0xffffffff00047882 */ /* 0x000fc60000000000 */
[----:B------:R-:W-:Y:S05]  /*13570*/  BRA.DIV UR4, `(.L_x_7854) ;  /* 0x0000001e04587947 */ /* 0x000fea000b800000 */
[----:B0-----:R0:W4:Y:S04]  /*13580*/  SHFL.IDX PT, R4, R16, RZ, 0x1f ;  /* 0x00001fff10047589 */ /* 0x00112800000e0000 */
[----:B------:R0:W0:Y:S02]  /*13590*/  SHFL.IDX PT, R6, R16, 0x1, 0x1f ;  /* 0x00201f0010067f89 */ /* 0x00002400000e0000 */
.L_x_7941:
        /* <DEDUP_REMOVED lines=10> */
[----:B---3--:R-:W1:Y:S02]  /*13640*/  LDC.64 R2, c[0x0][0xc58] ;  /* 0x00031600ff027b82 */ /* 0x008e640000000a00 */
[----:B-1----:R-:W-:-:S05]  /*13650*/  IMAD.WIDE R2, R5, 0x4, R2 ;  /* 0x0000000405027825 */ /* 0x002fca00078e0202 */
[----:B------:R1:W5:Y:S02]  /*13660*/  LDG.E R17, desc[UR40][R2.64] ;  /* 0x0000002802117981 */ /* 0x000364000c1e1900 */
.L_x_7856:
[----:B------:R-:W-:Y:S05]  /*13670*/  BSYNC B0 ;  /* 0x0000000000007941 */ /* 0x000fea0003800000 */
.L_x_7855:
        /* <DEDUP_REMOVED lines=20> */
[----:B---3--:R-:W-:-:S05]  /*137c0*/  SEL R2, R14, RZ, P0 ;  /* 0x000000ff0e027207 */ /* 0x008fca0000000000 */
[----:B------:R-:W-:-:S05]  /*137d0*/  IMAD.IADD R2, R7, 0x1, R2 ;  /* 0x0000000107027824 */ /* 0x000fca00078e0202 */
[----:B------:R0:W1:Y:S02]  /*137e0*/  SHFL.IDX PT, R14, R2, 0x1f, 0x1f ;  /* 0x03e01f00020e7f89 */ /* 0x00006400000e0000 */
.L_x_7949:
[----:B------:R-:W-:Y:S02]  /*137f0*/  ULDC UR4, c[0x0][0xc10] ;  /* 0x0003040000047ab9 */ /* 0x000fe40000000800 */
[----:B------:R-:W-:-:S05]  /*13800*/  MOV R16, UR4 ;  /* 0x0000000400107c02 */ /* 0x000fca0008000f00 */
[----:B-1----:R-:W-:-:S04]  /*13810*/  IMAD R3, R14, R16, RZ ;  /* 0x000000100e037224 */ /* 0x002fc800078e02ff */
[----:B------:R-:W-:-:S05]  /*13820*/  IMAD.IADD R6, R6, 0x1, R3 ;  /* 0x0000000106067824 */ /* 0x000fca00078e0203 */
[----:B----4-:R-:W-:-:S13]  /*13830*/  ISETP.GT.AND P0, PT, R6, R4, PT ;  /* 0x000000040600720c */ /* 0x010fda0003f04270 */
[----:B------:R-:W-:Y:S05]  /*13840*/  @P0 BRA `(.L_x_7858) ;  /* 0x0000000000b40947 */ /* 0x000fea0003800000 */
[----:B------:R-:W1:Y:S02]  /*13850*/  LDC R0, c[0x0][0xc14] ;  /* 0x00030500ff007b82 */ /* 0x000e640000000800 */
.L_x_7863:
        /* <DEDUP_REMOVED lines=14> */
.L_x_7861:
[----:B------:R-:W-:Y:S05]  /*13940*/  BSYNC B0 ;  /* 0x0000000000007941 */ /* 0x000fea0003800000 */
.L_x_7860:
        /* <DEDUP_REMOVED lines=23> */
.L_x_7957:
[----:B------:R-:W-:Y:S02]  /*13ac0*/  ULDC UR4, c[0x0][0xc10] ;  /* 0x0003040000047ab9 */ /* 0x000fe40000000800 */
[----:B------:R-:W-:-:S05]  /*13ad0*/  MOV R16, UR4 ;  /* 0x0000000400107c02 */ /* 0x000fca0008000f00 */
[----:B-1----:R-:W-:-:S04]  /*13ae0*/  IMAD R3, R14, R16, RZ ;  /* 0x000000100e037224 */ /* 0x002fc800078e02ff */
[----:B------:R-:W-:-:S05]  /*13af0*/  IMAD.IADD R6, R3, 0x1, R6 ;  /* 0x0000000103067824 */ /* 0x000fca00078e0206 */
[----:B------:R-:W-:-:S13]  /*13b00*/  ISETP.GT.AND P0, PT, R6, R4, PT ;  /* 0x000000040600720c */ /* 0x000fda0003f04270 */
[----:B------:R-:W-:Y:S05]  /*13b10*/  @!P0 BRA `(.L_x_7863) ;  /* 0xfffffffc00508947 */ /* 0x000fea000383ffff */
.L_x_7858:
        /* <DEDUP_REMOVED lines=8> */
.L_x_7961:
[----:B------:R-:W-:Y:S01]  /*13ba0*/  ISETP.NE.AND P0, PT, R3, RZ, PT ;  /* 0x000000ff0300720c */ /* 0x000fe20003f05270 */
[----:B------:R-:W-:-:S12]  /*13bb0*/  IMAD.MOV.U32 R14, RZ, RZ, RZ ;  /* 0x000000ffff0e7224 */ /* 0x000fd800078e00ff */
[----:B------:R-:W-:Y:S05]  /*13bc0*/  @!P0 BRA `(.L_x_7865) ;  /* 0x0000000000108947 */ /* 0x000fea0003800000 */
[----:B------:R-:W-:Y:S01]  /*13bd0*/  UMOV UR4, 0xffffffff ;  /* 0xffffffff00047882 */ /* 0x000fe20000000000 */
[----:B------:R-:W-:Y:S02]  /*13be0*/  VIADD R12, R5, 0xffffffff ;  /* 0xffffffff050c7836 */ /* 0x000fe40000000000 */
[----:B------:R-:W-:Y:S05]  /*13bf0*/  BRA.DIV UR4, `(.L_x_7866) ;  /* 0x0000001e04ec7947 */ /* 0x000fea000b800000 */
[----:B------:R4:W0:Y:S02]  /*13c00*/  SHFL.IDX PT, R14, R2, R12, 0x1f ;  /* 0x00001f0c020e7589 */ /* 0x00082400000e0000 */
.L_x_7865:
[----:B0-----:R-:W-:Y:S01]  /*13c10*/  IMAD R16, R14, R16, R6 ;  /* 0x000000100e107224 */ /* 0x001fe200078e0206 */
[----:B---3--:R-:W-:Y:S01]  /*13c20*/  IABS R6, R17 ;  /* 0x0000001100067213 */ /* 0x008fe20000000000 */
[----:B----4-:R-:W-:Y:S01]  /*13c30*/  IMAD.MOV.U32 R2, RZ, RZ, RZ ;  /* 0x000000ffff027224 */ /* 0x010fe200078e00ff */
[----:B------:R-:W-:Y:S02]  /*13c40*/  IADD3 R19, R5, R19, RZ ;  /* 0x0000001305137210 */ /* 0x000fe40007ffe0ff */
        /* <DEDUP_REMOVED lines=27> */
.L_x_7859:
[----:B------:R-:W-:Y:S01]  /*13e00*/  UMOV UR4, URZ ;  /* 0x0000003f00047c82 */ /* 0x000fe20008000000 */
[----:B------:R-:W-:Y:S01]  /*13e10*/  UMOV UR5, URZ ;  /* 0x0000003f00057c82 */ /* 0x000fe20008000000 */
[----:B------:R-:W-:Y:S01]  /*13e20*/  ULDC UR6, c[0x0][0xc14] ;  /* 0x0003050000067ab9 */ /* 0x000fe20000000800 */
[----:B------:R-:W-:Y:S01]  /*13e30*/  IMAD.MOV.U32 R16, RZ, RZ, R4 ;  /* 0x000000ffff107224 */ /* 0x000fe200078e0004 */
[----:B------:R-:W-:Y:S01]  /*13e40*/  MOV R19, UR6 ;  /* 0x0000000600137c02 */ /* 0x000fe20008000f00 */
[----:B------:R-:W-:Y:S02]  /*13e50*/  IMAD.U32 R17, RZ, RZ, UR4 ;  /* 0x00000004ff117e24 */ /* 0x000fe4000f8e00ff */
[----:B------:R-:W-:-:S07]  /*13e60*/  IMAD.U32 R18, RZ, RZ, UR5 ;  /* 0x00000005ff127e24 */ /* 0x000fce000f8e00ff */
.L_x_7867:
        /* <DEDUP_REMOVED lines=12> */
.L_x_7786:
[----:B0-----:R-:W4:Y:S01]  /*13f30*/  LDL.LU R0, [R1+0x28] ;  /* 0x0000280001007983 */ /* 0x001f220000300800 */
[----:B------:R-:W-:Y:S01]  /*13f40*/  BSSY B0, `(.L_x_7869) ;  /* 0x000000b000007945 */ /* 0x000fe20003800000 */
[----:B-1----:R-:W0:Y:S01]  /*13f50*/  S2R R5, SR_CgaCtaId ;  /* 0x0000000000057919 */ /* 0x002e220000008800 */
[----:B----4-:R-:W-:-:S05]  /*13f60*/  VIADD R0, R0, 0x1 ;  /* 0x0000000100007836 */ /* 0x010fca0000000000 */
        /* <DEDUP_REMOVED lines=8> */
.L_x_7964:
[----:B------:R-:W-:Y:S05]  /*13ff0*/  BSYNC B0 ;  /* 0x0000000000007941 */ /* 0x000fea0003800000 */
.L_x_7869:
[----:B------:R-:W-:-:S03]  /*14000*/  UMOV UR4, 0xffffffff ;  /* 0xffffffff00047882 */ /* 0x000fc60000000000 */
[----:B------:R-:W-:Y:S05]  /*14010*/  BRA.DIV UR4, `(.L_x_7871) ;  /* 0x0000001e041c7947 */ /* 0x000fea000b800000 */
[----:B------:R-:W1:Y:S02]  /*14020*/  S2R R2, SR_TID.X ;  /* 0x0000000000027919 */ /* 0x000e640000002100 */
[----:B-1----:R-:W-:-:S04]  /*14030*/  SHF.R.U32.HI R2, RZ, 0x5, R2 ;  /* 0x00000005ff027819 */ /* 0x002fc80000011602 */
[----:B------:R-:W-:-:S05]  /*14040*/  LOP3.LUT R2, R2, 0x3, RZ, 0xc0, !PT ;  /* 0x0000000302027812 */ /* 0x000fca00078ec0ff */
[----:B------:R1:W3:Y:S02]  /*14050*/  SHFL.IDX PT, R14, R2, RZ, 0x1f ;  /* 0x00001fff020e7589 */ /* 0x0002e400000e0000 */
.L_x_7967:
[----:B---3--:R-:W-:-:S13]  /*14060*/  ISETP.NE.AND P0, PT, R14, RZ, PT ;  /* 0x000000ff0e00720c */ /* 0x008fda0003f05270 */
[----:B------:R-:W-:Y:S05]  /*14070*/  @P0 BRA `(.L_x_7645) ;  /* 0x0000000000940947 */ /* 0x000fea0003800000 */
[----:B------:R-:W-:-:S03]  /*14080*/  UMOV UR4, 0xffffffff ;  /* 0xffffffff00047882 */ /* 0x000fc60000000000 */
[----:B------:R-:W-:Y:S05]  /*14090*/  BRA.DIV UR4, `(.L_x_7872) ;  /* 0x0000001e04307947 */ /* 0x000fea000b800000 */
[----:B------:R-:W-:-:S13]  /*140a0*/  ELECT P6, URZ, PT ;  /* 0x00000000003f782f */ /* 0x000fda00038c0000 */
.L_x_7970:
[----:B------:R-:W-:Y:S05]  /*140b0*/  @!P6 BRA `(.L_x_7645) ;  /* 0x000000000084e947 */ /* 0x000fea0003800000 */
[----:B------:R-:W-:-:S06]  /*140c0*/  ULOP3.LUT UR4, UR36, 0x2, URZ, 0xfc, !UPT ;  /* 0x0000000224047892 */ /* 0x000fcc000f8efc3f */
[----:B-1----:R-:W-:-:S05]  /*140d0*/  IMAD.U32 R2, RZ, RZ, UR4 ;  /* 0x00000004ff027e24 */ /* 0x002fca000f8e00ff */
[----:B------:R-:W-:-:S13]  /*140e0*/  ISETP.NE.AND P2, PT, R2, 0x3, PT ;  /* 0x000000030200780c */ /* 0x000fda0003f45270 */
[----:B------:R-:W-:Y:S05]  /*140f0*/  @!P2 BRA `(.L_x_7873) ;  /* 0x000000000004a947 */ /* 0x000fea0003800000 */
[----:B------:R-:W-:Y:S01]  /*14100*/  BPT.TRAP 0x1 ;  /* 0x000000040000795c */ /* 0x000fe20000300000 */
.L_x_7873:
[----:B0-----:R-:W3:Y:S04]  /*14110*/  LDL R3, [R1] ;  /* 0x0000000001037983 */ /* 0x001ee80000100800 */
[----:B------:R-:W4:Y:S01]  /*14120*/  LDL.LU R7, [R1+0x8] ;  /* 0x0000080001077983 */ /* 0x000f220000300800 */
[----:B------:R-:W-:-:S05]  /*14130*/  VIADD R2, R0, 0x22840 ;  /* 0x0002284000027836 */ /* 0x000fca0000000000 */
[C---:B---3--:R-:W-:Y:S01]  /*14140*/  LEA R6, R3.reuse, R2, 0x3 ;  /* 0x0000000203067211 */ /* 0x048fe200078e18ff */
[----:B------:R-:W-:Y:S01]  /*14150*/  VIADD R3, R3, 0x1 ;  /* 0x0000000103037836 */ /* 0x000fe20000000000 */
[----:B----4-:R-:W-:-:S04]  /*14160*/  SHF.L.U32 R5, R7, 0x1f, RZ ;  /* 0x0000001f07057819 */ /* 0x010fc800000006ff */
        /* <DEDUP_REMOVED lines=8> */
.L_x_7971:
[----:B------:R-:W1:Y:S02]  /*141f0*/  SYNCS.PHASECHK.TRANS64.TRYWAIT P0, [R7+URZ], R2 ;  /* 0x00000002070075a7 */ /* 0x000e64000800017f */
[----:B-1----:R-:W-:Y:S05]  /*14200*/  @!P0 BRA `(.L_x_7875) ;  /* 0x0000001c00088947 */ /* 0x002fea0003800000 */
.L_x_7972:
[----:B------:R-:W-:Y:S05]  /*14210*/  @!P2 BRA `(.L_x_7876) ;  /* 0x000000000004a947 */ /* 0x000fea0003800000 */
[----:B------:R-:W-:Y:S01]  /*14220*/  BPT.TRAP 0x1 ;  /* 0x000000040000795c */ /* 0x000fe20000300000 */
.L_x_7876:
[----:B------:R-:W3:Y:S01]  /*14230*/  LDL.LU R4, [R1] ;  /* 0x0000000001047983 */ /* 0x000ee20000300800 */
[----:B------:R-:W-:-:S04]  /*14240*/  VIADD R0, R0, 0x22860 ;  /* 0x0002286000007836 */ /* 0x000fc80000000000 */
[----:B---3--:R-:W-:-:S04]  /*14250*/  IMAD R4, R4, 0x8, R0 ;  /* 0x0000000804047824 */ /* 0x008fc800078e0200 */
[----:B------:R-:W3:Y:S02]  /*14260*/  SYNCS.PHASECHK.TRANS64.TRYWAIT P0, [R4+URZ], R5 ;  /* 0x00000005040075a7 */ /* 0x000ee4000800017f */
[----:B---3--:R-:W-:Y:S05]  /*14270*/  @!P0 BRA `(.L_x_7877) ;  /* 0x0000001c00008947 */ /* 0x008fea0003800000 */
.L_x_7973:
[----:B------:R-:W-:-:S07]  /*14280*/  LEA R3, R3, R0, 0x3 ;  /* 0x0000000003037211 */ /* 0x000fce00078e18ff */
.L_x_7878:
[----:B----4-:R4:W0:Y:S02]  /*14290*/  SYNCS.PHASECHK.TRANS64.TRYWAIT P0, [R3+URZ], R2 ;  /* 0x00000002030075a7 */ /* 0x010824000800017f */
[----:B0-----:R-:W-:Y:S05]  /*142a0*/  @!P0 NANOSLEEP.SYNCS 0x989680 ;  /* 0x009896800000895d */ /* 0x001fea0003900000 */
[----:B------:R-:W0:Y:S02]  /*142b0*/  @!P0 SYNCS.PHASECHK.TRANS64 P0, [R3+URZ], R2 ;  /* 0x00000002030085a7 */ /* 0x000e24000800007f */
[----:B0-----:R-:W-:Y:S05]  /*142c0*/  @!P0 BRA `(.L_x_7878) ;  /* 0xfffffffc00f08947 */ /* 0x001fea000383ffff */
.L_x_7645:
[----:B------:R-:W-:Y:S05]  /*142d0*/  BSYNC B7 ;  /* 0x0000000000077941 */ /* 0x000fea0003800000 */
.L_x_7642:
[----:B------:R-:W-:Y:S05]  /*142e0*/  EXIT ;  /* 0x000000000000794d */ /* 0x000fea0003800000 */
.L_x_7663:
[----:B0-----:R0:W1:Y:S02]  /*142f0*/  SYNCS.PHASECHK.TRANS64.TRYWAIT P6, [R90+URZ+0x22890], R101 ;  /* 0x022890655a0075a7 */ /* 0x00106400080c017f */
[----:B-1----:R-:W-:Y:S05]  /*14300*/  @!P6 NANOSLEEP.SYNCS 0x989680 ;  /* 0x009896800000e95d */ /* 0x002fea0003900000 */
[----:B------:R-:W1:Y:S02]  /*14310*/  @!P6 SYNCS.PHASECHK.TRANS64 P6, [R90+URZ+0x22890], R101 ;  /* 0x022890655a00e5a7 */ /* 0x000e6400080c007f */
[----:B-1----:R-:W-:Y:S05]  /*14320*/  @!P6 BRA `(.L_x_7663) ;  /* 0xfffffffc00f0e947 */ /* 0x002fea000383ffff */
[----:B------:R-:W-:Y:S05]  /*14330*/  BRA `(.L_x_7879) ;  /* 0xfffffee400e47947 */ /* 0x000fea000383ffff */
.L_x_7681:
[----:B0-----:R0:W1:Y:S02]  /*14340*/  SYNCS.PHASECHK.TRANS64.TRYWAIT P5, [R90+URZ+0x22890], R101 ;  /* 0x022890655a0075a7 */ /* 0x00106400080a017f */
[----:B-1----:R-:W-:Y:S05]  /*14350*/  @!P5 NANOSLEEP.SYNCS 0x989680 ;  /* 0x009896800000d95d */ /* 0x002fea0003900000 */
[----:B------:R-:W1:Y:S02]  /*14360*/  @!P5 SYNCS.PHASECHK.TRANS64 P5, [R90+URZ+0x22890], R101 ;  /* 0x022890655a00d5a7 */ /* 0x000e6400080a007f */
[----:B-1----:R-:W-:Y:S05]  /*14370*/  @!P5 BRA `(.L_x_7681) ;  /* 0xfffffffc00f0d947 */ /* 0x002fea000383ffff */
[----:B------:R-:W-:Y:S05]  /*14380*/  BRA `(.L_x_7880) ;  /* 0xfffffef800387947 */ /* 0x000fea000383ffff */
.L_x_7690:
[----:B0-----:R0:W1:Y:S02]  /*14390*/  SYNCS.PHASECHK.TRANS64.TRYWAIT P4, [R90+URZ+0x22890], R101 ;  /* 0x022890655a0075a7 */ /* 0x001064000808017f */
[----:B-1----:R-:W-:Y:S05]  /*143a0*/  @!P4 NANOSLEEP.SYNCS 0x989680 ;  /* 0x009896800000c95d */ /* 0x002fea0003900000 */
[----:B------:R-:W1:Y:S02]  /*143b0*/  @!P4 SYNCS.PHASECHK.TRANS64 P4, [R90+URZ+0x22890], R101 ;  /* 0x022890655a00c5a7 */ /* 0x000e64000808007f */
[----:B-1----:R-:W-:Y:S05]  /*143c0*/  @!P4 BRA `(.L_x_7690) ;  /* 0xfffffffc00f0c947 */ /* 0x002fea000383ffff */
[----:B------:R-:W-:Y:S05]  /*143d0*/  BRA `(.L_x_7881) ;  /* 0xffffff0800147947 */ /* 0x000fea000383ffff */
.L_x_7696:
[----:B-1----:R1:W2:Y:S02]  /*143e0*/  SYNCS.PHASECHK.TRANS64.TRYWAIT P3, [R90+URZ+0x228b0], R101 ;  /* 0x0228b0655a0075a7 */ /* 0x0022a4000806017f */
[----:B--2---:R-:W-:Y:S05]  /*143f0*/  @!P3 NANOSLEEP.SYNCS 0x989680 ;  /* 0x009896800000b95d */ /* 0x004fea0003900000 */
[----:B------:R-:W2:Y:S02]  /*14400*/  @!P3 SYNCS.PHASECHK.TRANS64 P3, [R90+URZ+0x228b0], R101 ;  /* 0x0228b0655a00b5a7 */ /* 0x000ea4000806007f */
[----:B--2---:R-:W-:Y:S05]  /*14410*/  @!P3 BRA `(.L_x_7696) ;  /* 0xfffffffc00f0b947 */ /* 0x004fea000383ffff */
[----:B------:R-:W-:Y:S05]  /*14420*/  BRA `(.L_x_7882) ;  /* 0xffffff0800a47947 */ /* 0x000fea000383ffff */
.L_x_7704:
        /* <DEDUP_REMOVED lines=8> */
.L_x_7884:
[----:B------:R-:W-:Y:S05]  /*144b0*/  BSYNC B0 ;  /* 0x0000000000007941 */ /* 0x000fea0003800000 */
.L_x_7883:
[----:B------:R-:W-:Y:S05]  /*144c0*/  BRA `(.L_x_7885) ;  /* 0xffffff1400447947 */ /* 0x000fea000383ffff */
.L_x_7718:
[----:B------:R-:W-:Y:S01]  /*144d0*/  BSSY B1, `(.L_x_7886) ;  /* 0x0000008000017945 */ /* 0x000fe20003800000 */
[----:B------:R-:W-:Y:S01]  /*144e0*/  MOV R13, R25 ;  /* 0x00000019000d7202 */ /* 0x000fe20000000f00 */
[----:B------:R-:W-:Y:S02]  /*144f0*/  IMAD.MOV.U32 R12, RZ, RZ, RZ ;  /* 0x000000ffff0c7224 */ /* 0x000fe400078e00ff */
[----:B------:R-:W-:Y:S02]  /*14500*/  IMAD.MOV.U32 R11, RZ, RZ, 0x1c1f ;  /* 0x00001c1fff0b7424 */ /* 0x000fe400078e00ff */
[----:B------:R-:W-:-:S07]  /*14510*/  IMAD.MOV.U32 R15, RZ, RZ, -0x1 ;  /* 0xffffffffff0f7424 */ /* 0x000fce00078e00ff */
[----:B01---5:R-:W-:Y:S05]  /*14520*/  WARPSYNC.COLLECTIVE R15, `(.L_x_7887) ;  /* 0x000000000f087348 */ /* 0x023fea0003c00000 */
[----:B------:R2:W3:Y:S02]  /*14530*/  SHFL.IDX P6, R14, R13, R12, R11 ;  /* 0x0000000c0d0e7389 */ /* 0x0004e400000c000b */
[----:B0123-5:R-:W-:Y:S01]  /*14540*/  ENDCOLLECTIVE ;  /* 0x000000000000791b */ /* 0x02ffe20003800000 */
.L_x_7887:
[----:B------:R-:W-:Y:S05]  /*14550*/  BSYNC B1 ;  /* 0x0000000000017941 */ /* 0x000fea0003800000 */
.L_x_7886:
[----:B------:R-:W-:Y:S05]  /*14560*/  BRA `(.L_x_7888) ;  /* 0xffffff1c00407947 */ /* 0x000fea000383ffff */
.L_x_7719:
[----:B------:R-:W-:Y:S01]  /*14570*/  BSSY B1, `(.L_x_7889) ;  /* 0x0000008000017945 */ /* 0x000fe20003800000 */
[----:B------:R-:W-:Y:S01]  /*14580*/  IMAD.MOV.U32 R13, RZ, RZ, R24 ;  /* 0x000000ffff0d7224 */ /* 0x000fe200078e0018 */
[----:B------:R-:W-:Y:S01]  /*14590*/  MOV R12, RZ ;  /* 0x000000ff000c7202 */ /* 0x000fe20000000f00 */
[----:B------:R-:W-:Y:S02]  /*145a0*/  IMAD.MOV.U32 R11, RZ, RZ, 0x1c1f ;  /* 0x00001c1fff0b7424 */ /* 0x000fe400078e00ff */
[----:B------:R-:W-:-:S07]  /*145b0*/  IMAD.MOV.U32 R15, RZ, RZ, -0x1 ;  /* 0xffffffffff0f7424 */ /* 0x000fce00078e00ff */
[----:B01---5:R-:W-:Y:S05]  /*145c0*/  WARPSYNC.COLLECTIVE R15, `(.L_x_7890) ;  /* 0x000000000f087348 */ /* 0x023fea0003c00000 */
[----:B------:R2:W3:Y:S02]  /*145d0*/  SHFL.IDX P6, R14, R13, R12, R11 ;  /* 0x0000000c0d0e7389 */ /* 0x0004e400000c000b */
[----:B0123-5:R-:W-:Y:S01]  /*145e0*/  ENDCOLLECTIVE ;  /* 0x000000000000791b */ /* 0x02ffe20003800000 */
.L_x_7890:
[----:B------:R-:W-:Y:S05]  /*145f0*/  BSYNC B1 ;  /* 0x0000000000017941 */ /* 0x000fea0003800000 */
.L_x_7889:
[----:B------:R-:W-:Y:S05]  /*14600*/  BRA `(.L_x_7891) ;  /* 0xffffff1c00207947 */ /* 0x000fea000383ffff */
.L_x_7720:
[----:B------:R-:W-:Y:S01]  /*14610*/  BSSY B1, `(.L_x_7892) ;  /* 0x0000008000017945 */ /* 0x000fe20003800000 */
[----:B------:R-:W-:Y:S01]  /*14620*/  IMAD.MOV.U32 R13, RZ, RZ, R27 ;  /* 0x000000ffff0d7224 */ /* 0x000fe200078e001b */
[----:B------:R-:W-:Y:S01]  /*14630*/  MOV R11, 0x1c1f ;  /* 0x00001c1f000b7802 */ /* 0x000fe20000000f00 */
[----:B------:R-:W-:Y:S02]  /*14640*/  IMAD.MOV.U32 R12, RZ, RZ, RZ ;  /* 0x000000ffff0c7224 */ /* 0x000fe400078e00ff */
[----:B------:R-:W-:-:S07]  /*14650*/  IMAD.MOV.U32 R15, RZ, RZ, -0x1 ;  /* 0xffffffffff0f7424 */ /* 0x000fce00078e00ff */
[----:B01---5:R-:W-:Y:S05]  /*14660*/  WARPSYNC.COLLECTIVE R15, `(.L_x_7893) ;  /* 0x000000000f087348 */ /* 0x023fea0003c00000 */
[----:B------:R2:W3:Y:S02]  /*14670*/  SHFL.IDX P6, R14, R13, R12, R11 ;  /* 0x0000000c0d0e7389 */ /* 0x0004e400000c000b */
[----:B0123-5:R-:W-:Y:S01]  /*14680*/  ENDCOLLECTIVE ;  /* 0x000000000000791b */ /* 0x02ffe20003800000 */
.L_x_7893:
[----:B------:R-:W-:Y:S05]  /*14690*/  BSYNC B1 ;  /* 0x0000000000017941 */ /* 0x000fea0003800000 */
.L_x_7892:
[----:B------:R-:W-:Y:S05]  /*146a0*/  BRA `(.L_x_7894) ;  /* 0xffffff1c00007947 */ /* 0x000fea000383ffff */
.L_x_7721:
[----:B------:R-:W-:Y:S01]  /*146b0*/  BSSY B1, `(.L_x_7895) ;  /* 0x0000008000017945 */ /* 0x000fe20003800000 */
[----:B------:R-:W-:Y:S01]  /*146c0*/  IMAD.MOV.U32 R13, RZ, RZ, R26 ;  /* 0x000000ffff0d7224 */ /* 0x000fe200078e001a */
[----:B------:R-:W-:Y:S01]  /*146d0*/  MOV R15, 0xffffffff ;  /* 0xffffffff000f7802 */ /* 0x000fe20000000f00 */
[----:B------:R-:W-:Y:S02]  /*146e0*/  IMAD.MOV.U32 R12, RZ, RZ, RZ ;  /* 0x000000ffff0c7224 */ /* 0x000fe400078e00ff */
[----:B------:R-:W-:-:S07]  /*146f0*/  IMAD.MOV.U32 R11, RZ, RZ, 0x1c1f ;  /* 0x00001c1fff0b7424 */ /* 0x000fce00078e00ff */
[----:B01---5:R-:W-:Y:S05]  /*14700*/  WARPSYNC.COLLECTIVE R15, `(.L_x_7896) ;  /* 0x000000000f087348 */ /* 0x023fea0003c00000 */
[----:B------:R2:W3:Y:S02]  /*14710*/  SHFL.IDX P6, R14, R13, R12, R11 ;  /* 0x0000000c0d0e7389 */ /* 0x0004e400000c000b */
[----:B0123-5:R-:W-:Y:S01]  /*14720*/  ENDCOLLECTIVE ;  /* 0x000000000000791b */ /* 0x02ffe20003800000 */
.L_x_7896:
[----:B------:R-:W-:Y:S05]  /*14730*/  BSYNC B1 ;  /* 0x0000000000017941 */ /* 0x000fea0003800000 */
.L_x_7895:
[----:B------:R-:W-:Y:S05]  /*14740*/  BRA `(.L_x_7897) ;  /* 0xffffff1800e07947 */ /* 0x000fea000383ffff */
.L_x_7723:
[----:B-1----:R1:W2:Y:S02]  /*14750*/  SYNCS.PHASECHK.TRANS64.TRYWAIT P1, [R18+URZ+0x22800], R29 ;  /* 0x0228001d120075a7 */ /* 0x0022a4000802017f */
[----:B--2---:R-:W-:Y:S05]  /*14760*/  @!P1 NANOSLEEP.SYNCS 0x989680 ;  /* 0x009896800000995d */ /* 0x004fea0003900000 */
[----:B------:R-:W2:Y:S02]  /*14770*/  @!P1 SYNCS.PHASECHK.TRANS64 P1, [R18+URZ+0x22800], R29 ;  /* 0x0228001d120095a7 */ /* 0x000ea4000802007f */
[----:B--2---:R-:W-:Y:S05]  /*14780*/  @!P1 BRA `(.L_x_7723) ;  /* 0xfffffffc00f09947 */ /* 0x004fea000383ffff */
[----:B------:R-:W-:Y:S05]  /*14790*/  BRA `(.L_x_7898) ;  /* 0xffffff1c004c7947 */ /* 0x000fea000383ffff */
.L_x_7731:
[----:B------:R-:W-:Y:S01]  /*147a0*/  BSSY B1, `(.L_x_7899) ;  /* 0x0000008000017945 */ /* 0x000fe20003800000 */
[----:B------:R-:W-:Y:S02]  /*147b0*/  IMAD.MOV.U32 R13, RZ, RZ, R25 ;  /* 0x000000ffff0d7224 */ /* 0x000fe400078e0019 */
[----:B------:R-:W-:Y:S02]  /*147c0*/  IMAD.MOV.U32 R12, RZ, RZ, RZ ;  /* 0x000000ffff0c7224 */ /* 0x000fe400078e00ff */
[----:B------:R-:W-:Y:S02]  /*147d0*/  IMAD.MOV.U32 R11, RZ, RZ, 0x1c1f ;  /* 0x00001c1fff0b7424 */ /* 0x000fe400078e00ff */
[----:B------:R-:W-:-:S07]  /*147e0*/  IMAD.MOV.U32 R15, RZ, RZ, -0x1 ;  /* 0xffffffffff0f7424 */ /* 0x000fce00078e00ff */
[----:B01---5:R-:W-:Y:S05]  /*147f0*/  WARPSYNC.COLLECTIVE R15, `(.L_x_7900) ;  /* 0x000000000f087348 */ /* 0x023fea0003c00000 */
[----:B------:R2:W3:Y:S02]  /*14800*/  SHFL.IDX P6, R14, R13, R12, R11 ;  /* 0x0000000c0d0e7389 */ /* 0x0004e400000c000b */
[----:B0123-5:R-:W-:Y:S01]  /*14810*/  ENDCOLLECTIVE ;  /* 0x000000000000791b */ /* 0x02ffe20003800000 */
.L_x_7900:
[----:B------:R-:W-:Y:S05]  /*14820*/  BSYNC B1 ;  /* 0x0000000000017941 */ /* 0x000fea0003800000 */
.L_x_7899:
[----:B------:R-:W-:Y:S05]  /*14830*/  BRA `(.L_x_7901) ;  /* 0xffffff28001c7947 */ /* 0x000fea000383ffff */
.L_x_7732:
        /* <DEDUP_REMOVED lines=8> */
.L_x_7903:
[----:B------:R-:W-:Y:S05]  /*148c0*/  BSYNC B1 ;  /* 0x0000000000017941 */ /* 0x000fea0003800000 */
.L_x_7902:
[----:B------:R-:W-:Y:S05]  /*148d0*/  BRA `(.L_x_7904) ;  /* 0xffffff2800007947 */ /* 0x000fea000383ffff */
.L_x_7733:
        /* <DEDUP_REMOVED lines=8> */
.L_x_7906:
[----:B------:R-:W-:Y:S05]  /*14960*/  BSYNC B1 ;  /* 0x0000000000017941 */ /* 0x000fea0003800000 */
.L_x_7905:
[----:B------:R-:W-:Y:S05]  /*14970*/  BRA `(.L_x_7907) ;  /* 0xffffff2400e47947 */ /* 0x000fea000383ffff */
.L_x_7734:
        /* <DEDUP_REMOVED lines=8> */
.L_x_7909:
[----:B------:R-:W-:Y:S05]  /*14a00*/  BSYNC B1 ;  /* 0x0000000000017941 */ /* 0x000fea0003800000 */
.L_x_7908:
[----:B------:R-:W-:Y:S05]  /*14a10*/  BRA `(.L_x_7910) ;  /* 0xffffff2400c87947 */ /* 0x000fea000383ffff */
.L_x_7736:
[----:B-1----:R1:W2:Y:S02]  /*14a20*/  SYNCS.PHASECHK.TRANS64.TRYWAIT P1, [R18+URZ+0x22800], R3 ;  /* 0x02280003120075a7 */ /* 0x0022a4000802017f */
[----:B--2---:R-:W-:Y:S05]  /*14a30*/  @!P1 NANOSLEEP.SYNCS 0x989680 ;  /* 0x009896800000995d */ /* 0x004fea0003900000 */
[----:B------:R-:W2:Y:S02]  /*14a40*/  @!P1 SYNCS.PHASECHK.TRANS64 P1, [R18+URZ+0x22800], R3 ;  /* 0x02280003120095a7 */ /* 0x000ea4000802007f */
[----:B--2---:R-:W-:Y:S05]  /*14a50*/  @!P1 BRA `(.L_x_7736) ;  /* 0xfffffffc00f09947 */ /* 0x004fea000383ffff */
[----:B------:R-:W-:Y:S05]  /*14a60*/  BRA `(.L_x_7911) ;  /* 0xffffff28002c7947 */ /* 0x000fea000383ffff */
.L_x_7742:
[----:B-1----:R1:W3:Y:S02]  /*14a70*/  SYNCS.PHASECHK.TRANS64.TRYWAIT P1, [R13+URZ+0x22830], R14 ;  /* 0x0228300e0d0075a7 */ /* 0x0022e4000802017f */
[----:B---3--:R-:W-:Y:S05]  /*14a80*/  @!P1 NANOSLEEP.SYNCS 0x989680 ;  /* 0x009896800000995d */ /* 0x008fea0003900000 */
[----:B------:R-:W3:Y:S02]  /*14a90*/  @!P1 SYNCS.PHASECHK.TRANS64 P1, [R13+URZ+0x22830], R14 ;  /* 0x0228300e0d0095a7 */ /* 0x000ee4000802007f */
[----:B---3--:R-:W-:Y:S05]  /*14aa0*/  @!P1 BRA `(.L_x_7742) ;  /* 0xfffffffc00f09947 */ /* 0x008fea000383ffff */
[----:B------:R-:W-:Y:S05]  /*14ab0*/  BRA `(.L_x_7741) ;  /* 0xffffff3400447947 */ /* 0x000fea000383ffff */
.L_x_7747:
[----:B-1----:R1:W2:Y:S02]  /*14ac0*/  SYNCS.PHASECHK.TRANS64.TRYWAIT P2, [R13+URZ+0x22850], R14 ;  /* 0x0228500e0d0075a7 */ /* 0x0022a4000804017f */
[----:B--2---:R-:W-:Y:S05]  /*14ad0*/  @!P2 NANOSLEEP.SYNCS 0x989680 ;  /* 0x009896800000a95d */ /* 0x004fea0003900000 */
[----:B------:R-:W2:Y:S02]  /*14ae0*/  @!P2 SYNCS.PHASECHK.TRANS64 P2, [R13+URZ+0x22850], R14 ;  /* 0x0228500e0d00a5a7 */ /* 0x000ea4000804007f */
[----:B--2---:R-:W-:Y:S05]  /*14af0*/  @!P2 BRA `(.L_x_7747) ;  /* 0xfffffffc00f0a947 */ /* 0x004fea000383ffff */
[----:B------:R-:W-:Y:S05]  /*14b00*/  BRA `(.L_x_7746) ;  /* 0xffffff4800e47947 */ /* 0x000fea000383ffff */
.L_x_7752:
[----:B-1----:R1:W2:Y:S02]  /*14b10*/  SYNCS.PHASECHK.TRANS64.TRYWAIT P3, [R14+URZ+0x22830], R13 ;  /* 0x0228300d0e0075a7 */ /* 0x0022a4000806017f */
[----:B--2---:R-:W-:Y:S05]  /*14b20*/  @!P3 NANOSLEEP.SYNCS 0x989680 ;  /* 0x009896800000b95d */ /* 0x004fea0003900000 */
[----:B------:R-:W2:Y:S02]  /*14b30*/  @!P3 SYNCS.PHASECHK.TRANS64 P3, [R14+URZ+0x22830], R13 ;  /* 0x0228300d0e00b5a7 */ /* 0x000ea4000806007f */
[----:B--2---:R-:W-:Y:S05]  /*14b40*/  @!P3 BRA `(.L_x_7752) ;  /* 0xfffffffc00f0b947 */ /* 0x004fea000383ffff */
[----:B------:R-:W-:Y:S05]  /*14b50*/  BRA `(.L_x_7751) ;  /* 0xffffff5000207947 */ /* 0x000fea000383ffff */
.L_x_7757:
[----:B--2---:R2:W3:Y:S02]  /*14b60*/  SYNCS.PHASECHK.TRANS64.TRYWAIT P3, [R14+URZ+0x22850], R13 ;  /* 0x0228500d0e0075a7 */ /* 0x0044e4000806017f */
[----:B---3--:R-:W-:Y:S05]  /*14b70*/  @!P3 NANOSLEEP.SYNCS 0x989680 ;  /* 0x009896800000b95d */ /* 0x008fea0003900000 */
[----:B------:R-:W3:Y:S02]  /*14b80*/  @!P3 SYNCS.PHASECHK.TRANS64 P3, [R14+URZ+0x22850], R13 ;  /* 0x0228500d0e00b5a7 */ /* 0x000ee4000806007f */
[----:B---3--:R-:W-:Y:S05]  /*14b90*/  @!P3 BRA `(.L_x_7757) ;  /* 0xfffffffc00f0b947 */ /* 0x008fea000383ffff */
[----:B------:R-:W-:Y:S05]  /*14ba0*/  BRA `(.L_x_7756) ;  /* 0xffffff68007c7947 */ /* 0x000fea000383ffff */
.L_x_7790:
[----:B------:R-:W0:Y:S01]  /*14bb0*/  S2R R11, SR_TID.X ;  /* 0x00000000000b7919 */ /* 0x000e220000002100 */
[----:B------:R-:W-:Y:S01]  /*14bc0*/  BSSY B1, `(.L_x_7912) ;  /* 0x000000a000017945 */ /* 0x000fe20003800000 */
[----:B------:R-:W-:Y:S01]  /*14bd0*/  IMAD.MOV.U32 R12, RZ, RZ, RZ ;  /* 0x000000ffff0c7224 */ /* 0x000fe200078e00ff */
[----:B------:R-:W-:Y:S02]  /*14be0*/  MOV R15, 0xffffffff ;  /* 0xffffffff000f7802 */ /* 0x000fe40000000f00 */
[----:B0-----:R-:W-:-:S04]  /*14bf0*/  SHF.R.U32.HI R11, RZ, 0x5, R11 ;  /* 0x00000005ff0b7819 */ /* 0x001fc8000001160b */
[----:B------:R-:W-:-:S05]  /*14c00*/  LOP3.LUT R11, R11, 0x3, RZ, 0xc0, !PT ;  /* 0x000000030b0b7812 */ /* 0x000fca00078ec0ff */
[----:B------:R-:W-:Y:S02]  /*14c10*/  IMAD.MOV.U32 R13, RZ, RZ, R11 ;  /* 0x000000ffff0d7224 */ /* 0x000fe400078e000b */
[----:B------:R-:W-:-:S07]  /*14c20*/  IMAD.MOV.U32 R11, RZ, RZ, 0x1f ;  /* 0x0000001fff0b7424 */ /* 0x000fce00078e00ff */
[----:B-----5:R-:W-:Y:S05]  /*14c30*/  WARPSYNC.COLLECTIVE R15, `(.L_x_7913) ;  /* 0x000000000f087348 */ /* 0x020fea0003c00000 */
[----:B------:R0:W1:Y:S02]  /*14c40*/  SHFL.IDX P6, R14, R13, R12, R11 ;  /* 0x0000000c0d0e7389 */ /* 0x00006400000c000b */
[----:B01---5:R-:W-:Y:S01]  /*14c50*/  ENDCOLLECTIVE ;  /* 0x000000000000791b */ /* 0x023fe20003800000 */
.L_x_7913:
[----:B------:R-:W-:Y:S05]  /*14c60*/  BSYNC B1 ;  /* 0x0000000000017941 */ /* 0x000fea0003800000 */
.L_x_7912:
[----:B------:R-:W-:Y:S05]  /*14c70*/  BRA `(.L_x_7914) ;  /* 0xffffffb000507947 */ /* 0x000fea000383ffff */
.L_x_7791:
[----:B------:R-:W-:Y:S01]  /*14c80*/  BSSY B1, `(.L_x_7915) ;  /* 0x0000006000017945 */ /* 0x000fe20003800000 */
[----:B------:R-:W-:-:S07]  /*14c90*/  IMAD.MOV.U32 R15, RZ, RZ, -0x1 ;  /* 0xffffffffff0f7424 */ /* 0x000fce00078e00ff */
[----:B-----5:R-:W-:Y:S05]  /*14ca0*/  WARPSYNC.COLLECTIVE R15, `(.L_x_7916) ;  /* 0x000000000f0c7348 */ /* 0x020fea0003c00000 */
[----:B------:R-:W-:Y:S02]  /*14cb0*/  ELECT P6, UR62, PT ;  /* 0x00000000003e782f */ /* 0x000fe400038c0000 */
[----:B------:R-:W-:Y:S01]  /*14cc0*/  MOV R14, UR62 ;  /* 0x0000003e000e7c02 */ /* 0x000fe20008000f00 */
[----:B-----5:R-:W-:Y:S10]  /*14cd0*/  ENDCOLLECTIVE ;  /* 0x000000000000791b */ /* 0x020ff40003800000 */
.L_x_7916:
[----:B------:R-:W-:Y:S05]  /*14ce0*/  BSYNC B1 ;  /* 0x0000000000017941 */ /* 0x000fea0003800000 */
.L_x_7915:
[----:B------:R-:W-:Y:S05]  /*14cf0*/  BRA `(.L_x_7917) ;  /* 0xffffffb0003c7947 */ /* 0x000fea000383ffff */
.L_x_7793:
[----:B0-----:R0:W1:Y:S02]  /*14d00*/  SYNCS.PHASECHK.TRANS64.TRYWAIT P0, [R5+URZ+0x22820], R6 ;  /* 0x02282006050075a7 */ /* 0x001064000800017f */
[----:B-1----:R-:W-:Y:S05]  /*14d10*/  @!P0 NANOSLEEP.SYNCS 0x989680 ;  /* 0x009896800000895d */ /* 0x002fea0003900000 */
[----:B------:R-:W1:Y:S02]  /*14d20*/  @!P0 SYNCS.PHASECHK.TRANS64 P0, [R5+URZ+0x22820], R6 ;  /* 0x02282006050085a7 */ /* 0x000e64000800007f */
[----:B-1----:R-:W-:Y:S05]  /*14d30*/  @!P0 BRA `(.L_x_7793) ;  /* 0xfffffffc00f08947 */ /* 0x002fea000383ffff */
[----:B------:R-:W-:Y:S05]  /*14d40*/  BRA `(.L_x_7918) ;  /* 0xffffffb000587947 */ /* 0x000fea000383ffff */
.L_x_7796:
[----:B0-----:R0:W1:Y:S02]  /*14d50*/  SYNCS.PHASECHK.TRANS64.TRYWAIT P0, [R6+URZ+0x228a0], R9 ;  /* 0x0228a009060075a7 */ /* 0x001064000800017f */
[----:B-1----:R-:W-:Y:S05]  /*14d60*/  @!P0 NANOSLEEP.SYNCS 0x989680 ;  /* 0x009896800000895d */ /* 0x002fea0003900000 */
[----:B------:R-:W1:Y:S02]  /*14d70*/  @!P0 SYNCS.PHASECHK.TRANS64 P0, [R6+URZ+0x228a0], R9 ;  /* 0x0228a009060085a7 */ /* 0x000e64000800007f */
[----:B-1----:R-:W-:Y:S05]  /*14d80*/  @!P0 BRA `(.L_x_7796) ;  /* 0xfffffffc00f08947 */ /* 0x002fea000383ffff */
[----:B------:R-:W-:Y:S05]  /*14d90*/  BRA `(.L_x_7919) ;  /* 0xffffffb000687947 */ /* 0x000fea000383ffff */
.L_x_7798:
[----:B-1----:R1:W2:Y:S02]  /*14da0*/  SYNCS.PHASECHK.TRANS64.TRYWAIT P0, [R6+URZ+0x228c0], R9 ;  /* 0x0228c009060075a7 */ /* 0x0022a4000800017f */
[----:B--2---:R-:W-:Y:S05]  /*14db0*/  @!P0 NANOSLEEP.SYNCS 0x989680 ;  /* 0x009896800000895d */ /* 0x004fea0003900000 */
[----:B------:R-:W2:Y:S02]  /*14dc0*/  @!P0 SYNCS.PHASECHK.TRANS64 P0, [R6+URZ+0x228c0], R9 ;  /* 0x0228c009060085a7 */ /* 0x000ea4000800007f */
[----:B--2---:R-:W-:Y:S05]  /*14dd0*/  @!P0 BRA `(.L_x_7798) ;  /* 0xfffffffc00f08947 */ /* 0x004fea000383ffff */
[----:B------:R-:W-:Y:S05]  /*14de0*/  BRA `(.L_x_7920) ;  /* 0xffffffb000cc7947 */ /* 0x000fea000383ffff */
.L_x_7802:
[----:B0-----:R0:W1:Y:S02]  /*14df0*/  SYNCS.PHASECHK.TRANS64.TRYWAIT P0, [R7+URZ+0x228a0], R8 ;  /* 0x0228a008070075a7 */ /* 0x001064000800017f */
[----:B-1----:R-:W-:Y:S05]  /*14e00*/  @!P0 NANOSLEEP.SYNCS 0x989680 ;  /* 0x009896800000895d */ /* 0x002fea0003900000 */
[----:B------:R-:W1:Y:S02]  /*14e10*/  @!P0 SYNCS.PHASECHK.TRANS64 P0, [R7+URZ+0x228a0], R8 ;  /* 0x0228a008070085a7 */ /* 0x000e64000800007f */
[----:B-1----:R-:W-:Y:S05]  /*14e20*/  @!P0 BRA `(.L_x_7802) ;  /* 0xfffffffc00f08947 */ /* 0x002fea000383ffff */
[----:B------:R-:W-:Y:S05]  /*14e30*/  BRA `(.L_x_7921) ;  /* 0xffffffb400bc7947 */ /* 0x000fea000383ffff */
.L_x_7804:
[----:B-1----:R1:W2:Y:S02]  /*14e40*/  SYNCS.PHASECHK.TRANS64.TRYWAIT P1, [R7+URZ+0x228c0], R8 ;  /* 0x0228c008070075a7 */ /* 0x0022a4000802017f */
[----:B--2---:R-:W-:Y:S05]  /*14e50*/  @!P1 NANOSLEEP.SYNCS 0x989680 ;  /* 0x009896800000995d */ /* 0x004fea0003900000 */
[----:B------:R-:W2:Y:S02]  /*14e60*/  @!P1 SYNCS.PHASECHK.TRANS64 P1, [R7+URZ+0x228c0], R8 ;  /* 0x0228c008070095a7 */ /* 0x000ea4000802007f */
[----:B--2---:R-:W-:Y:S05]  /*14e70*/  @!P1 BRA `(.L_x_7804) ;  /* 0xfffffffc00f09947 */ /* 0x004fea000383ffff */
[----:B------:R-:W-:Y:S05]  /*14e80*/  BRA `(.L_x_7922) ;  /* 0xffffffb800187947 */ /* 0x000fea000383ffff */
.L_x_7814:
        /* <DEDUP_REMOVED lines=8> */
[----:B-1----:R-:W-:Y:S05]  /*14f10*/  WARPSYNC.COLLECTIVE R15, `(.L_x_7924) ;  /* 0x000000000f087348 */ /* 0x002fea0003c00000 */
[----:B------:R0:W2:Y:S02]  /*14f20*/  SHFL.IDX P6, R14, R13, R12, R11 ;  /* 0x0000000c0d0e7389 */ /* 0x0000a400000c000b */
[----:B012---:R-:W-:Y:S01]  /*14f30*/  ENDCOLLECTIVE ;  /* 0x000000000000791b */ /* 0x007fe20003800000 */
.L_x_7924:
[----:B------:R-:W-:Y:S05]  /*14f40*/  BSYNC B0 ;  /* 0x0000000000007941 */ /* 0x000fea0003800000 */
.L_x_7923:
[----:B------:R-:W-:Y:S05]  /*14f50*/  BRA `(.L_x_7925) ;  /* 0xffffffc000c47947 */ /* 0x000fea000383ffff */
.L_x_7815:
[----:B------:R-:W-:Y:S01]  /*14f60*/  BSSY B0, `(.L_x_7926) ;  /* 0x0000006000007945 */ /* 0x000fe20003800000 */
[----:B------:R-:W-:-:S07]  /*14f70*/  IMAD.MOV.U32 R15, RZ, RZ, -0x1 ;  /* 0xffffffffff0f7424 */ /* 0x000fce00078e00ff */
[----:B------:R-:W-:Y:S05]  /*14f80*/  WARPSYNC.COLLECTIVE R15, `(.L_x_7927) ;  /* 0x000000000f0c7348 */ /* 0x000fea0003c00000 */
[----:B------:R-:W-:Y:S02]  /*14f90*/  ELECT P6, UR62, PT ;  /* 0x00000000003e782f */ /* 0x000fe400038c0000 */
[----:B------:R-:W-:Y:S01]  /*14fa0*/  MOV R14, UR62 ;  /* 0x0000003e000e7c02 */ /* 0x000fe20008000f00 */
[----:B------:R-:W-:Y:S10]  /*14fb0*/  ENDCOLLECTIVE ;  /* 0x000000000000791b */ /* 0x000ff40003800000 */
.L_x_7927:
[----:B------:R-:W-:Y:S05]  /*14fc0*/  BSYNC B0 ;  /* 0x0000000000007941 */ /* 0x000fea0003800000 */
.L_x_7926:
[----:B------:R-:W-:Y:S05]  /*14fd0*/  BRA `(.L_x_7928) ;  /* 0xffffffc000bc7947 */ /* 0x000fea000383ffff */
.L_x_7818:
[----:B0-----:R0:W1:Y:S02]  /*14fe0*/  SYNCS.PHASECHK.TRANS64.TRYWAIT P0, [R5+URZ+0x22840], R7 ;  /* 0x02284007050075a7 */ /* 0x001064000800017f */
[----:B-1----:R-:W-:Y:S05]  /*14ff0*/  @!P0 NANOSLEEP.SYNCS 0x989680 ;  /* 0x009896800000895d */ /* 0x002fea0003900000 */
[----:B------:R-:W1:Y:S02]  /*15000*/  @!P0 SYNCS.PHASECHK.TRANS64 P0, [R5+URZ+0x22840], R7 ;  /* 0x02284007050085a7 */ /* 0x000e64000800007f */
[----:B-1----:R-:W-:Y:S05]  /*15010*/  @!P0 BRA `(.L_x_7818) ;  /* 0xfffffffc00f08947 */ /* 0x002fea000383ffff */
[----:B------:R-:W-:Y:S05]  /*15020*/  BRA `(.L_x_7929) ;  /* 0xffffffc4002c7947 */ /* 0x000fea000383ffff */
.L_x_7821:
        /* <DEDUP_REMOVED lines=8> */
.L_x_7824:
[----:B0-----:R0:W1:Y:S02]  /*150b0*/  SYNCS.PHASECHK.TRANS64.TRYWAIT P0, [R2+URZ+0x22860], R5 ;  /* 0x02286005020075a7 */ /* 0x001064000800017f */
[----:B-1----:R-:W-:Y:S05]  /*150c0*/  @!P0 NANOSLEEP.SYNCS 0x989680 ;  /* 0x009896800000895d */ /* 0x002fea0003900000 */
[----:B------:R-:W1:Y:S02]  /*150d0*/  @!P0 SYNCS.PHASECHK.TRANS64 P0, [R2+URZ+0x22860], R5 ;  /* 0x02286005020085a7 */ /* 0x000e64000800007f */
[----:B-1----:R-:W-:Y:S05]  /*150e0*/  @!P0 BRA `(.L_x_7824) ;  /* 0xfffffffc00f08947 */ /* 0x002fea000383ffff */
[----:B------:R-:W-:Y:S05]  /*150f0*/  BRA `(.L_x_7931) ;  /* 0xffffffc800287947 */ /* 0x000fea000383ffff */
.L_x_7833:
[----:B--2---:R2:W3:Y:S02]  /*15100*/  SYNCS.PHASECHK.TRANS64.TRYWAIT P0, [R2+URZ+0x22840], R7 ;  /* 0x02284007020075a7 */ /* 0x0044e4000800017f */
[----:B---3--:R-:W-:Y:S05]  /*15110*/  @!P0 NANOSLEEP.SYNCS 0x989680 ;  /* 0x009896800000895d */ /* 0x008fea0003900000 */
[----:B------:R-:W3:Y:S02]  /*15120*/  @!P0 SYNCS.PHASECHK.TRANS64 P0, [R2+URZ+0x22840], R7 ;  /* 0x02284007020085a7 */ /* 0x000ee4000800007f */
[----:B---3--:R-:W-:Y:S05]  /*15130*/  @!P0 BRA `(.L_x_7833) ;  /* 0xfffffffc00f08947 */ /* 0x008fea000383ffff */
[----:B------:R-:W-:Y:S05]  /*15140*/  BRA `(.L_x_7932) ;  /* 0xffffffcc00b07947 */ /* 0x000fea000383ffff */
.L_x_7835:
[----:B0-----:R0:W3:Y:S02]  /*15150*/  SYNCS.PHASECHK.TRANS64.TRYWAIT P0, [R2+URZ+0x22860], R7 ;  /* 0x02286007020075a7 */ /* 0x0010e4000800017f */
[----:B---3--:R-:W-:Y:S05]  /*15160*/  @!P0 NANOSLEEP.SYNCS 0x989680 ;  /* 0x009896800000895d */ /* 0x008fea0003900000 */
[----:B------:R-:W3:Y:S02]  /*15170*/  @!P0 SYNCS.PHASECHK.TRANS64 P0, [R2+URZ+0x22860], R7 ;  /* 0x02286007020085a7 */ /* 0x000ee4000800007f */
[----:B---3--:R-:W-:Y:S05]  /*15180*/  @!P0 BRA `(.L_x_7835) ;  /* 0xfffffffc00f08947 */ /* 0x008fea000383ffff */
[----:B------:R-:W-:Y:S05]  /*15190*/  BRA `(.L_x_7933) ;  /* 0xffffffd000207947 */ /* 0x000fea000383ffff */
.L_x_7840:
[----:B--2---:R2:W3:Y:S02]  /*151a0*/  SYNCS.PHASECHK.TRANS64.TRYWAIT P0, [R3+URZ+0x22840], R7 ;  /* 0x02284007030075a7 */ /* 0x0044e4000800017f */
[----:B---3--:R-:W-:Y:S05]  /*151b0*/  @!P0 NANOSLEEP.SYNCS 0x989680 ;  /* 0x009896800000895d */ /* 0x008fea0003900000 */
[----:B------:R-:W3:Y:S02]  /*151c0*/  @!P0 SYNCS.PHASECHK.TRANS64 P0, [R3+URZ+0x22840], R7 ;  /* 0x02284007030085a7 */ /* 0x000ee4000800007f */
[----:B---3--:R-:W-:Y:S05]  /*151d0*/  @!P0 BRA `(.L_x_7840) ;  /* 0xfffffffc00f08947 */ /* 0x008fea000383ffff */
[----:B------:R-:W-:Y:S05]  /*151e0*/  BRA `(.L_x_7934) ;  /* 0xffffffd4006c7947 */ /* 0x000fea000383ffff */
.L_x_7842:
[----:B0-----:R0:W3:Y:S02]  /*151f0*/  SYNCS.PHASECHK.TRANS64.TRYWAIT P1, [R3+URZ+0x22860], R7 ;  /* 0x02286007030075a7 */ /* 0x0010e4000802017f */
[----:B---3--:R-:W-:Y:S05]  /*15200*/  @!P1 NANOSLEEP.SYNCS 0x989680 ;  /* 0x009896800000995d */ /* 0x008fea0003900000 */
[----:B------:R-:W3:Y:S02]  /*15210*/  @!P1 SYNCS.PHASECHK.TRANS64 P1, [R3+URZ+0x22860], R7 ;  /* 0x02286007030095a7 */ /* 0x000ee4000802007f */
[----:B---3--:R-:W-:Y:S05]  /*15220*/  @!P1 BRA `(.L_x_7842) ;  /* 0xfffffffc00f09947 */ /* 0x008fea000383ffff */
[----:B------:R-:W-:Y:S05]  /*15230*/  BRA `(.L_x_7935) ;  /* 0xffffffd400d87947 */ /* 0x000fea000383ffff */
.L_x_7847:
[----:B---3--:R3:W4:Y:S02]  /*15240*/  SYNCS.PHASECHK.TRANS64.TRYWAIT P0, [R3+URZ+0x22840], R7 ;  /* 0x02284007030075a7 */ /* 0x008724000800017f */
[----:B----4-:R-:W-:Y:S05]  /*15250*/  @!P0 NANOSLEEP.SYNCS 0x989680 ;  /* 0x009896800000895d */ /* 0x010fea0003900000 */
[----:B------:R-:W4:Y:S02]  /*15260*/  @!P0 SYNCS.PHASECHK.TRANS64 P0, [R3+URZ+0x22840], R7 ;  /* 0x02284007030085a7 */ /* 0x000f24000800007f */
[----:B----4-:R-:W-:Y:S05]  /*15270*/  @!P0 BRA `(.L_x_7847) ;  /* 0xfffffffc00f08947 */ /* 0x010fea000383ffff */
[----:B------:R-:W-:Y:S05]  /*15280*/  BRA `(.L_x_7936) ;  /* 0xffffffdc00047947 */ /* 0x000fea000383ffff */
.L_x_7849:
[----:B0-----:R0:W2:Y:S02]  /*15290*/  SYNCS.PHASECHK.TRANS64.TRYWAIT P1, [R3+URZ+0x22860], R7 ;  /* 0x02286007030075a7 */ /* 0x0010a4000802017f */
[----:B--2---:R-:W-:Y:S05]  /*152a0*/  @!P1 NANOSLEEP.SYNCS 0x989680 ;  /* 0x009896800000995d */ /* 0x004fea0003900000 */
[----:B------:R-:W2:Y:S02]  /*152b0*/  @!P1 SYNCS.PHASECHK.TRANS64 P1, [R3+URZ+0x22860], R7 ;  /* 0x02286007030095a7 */ /* 0x000ea4000802007f */
[----:B--2---:R-:W-:Y:S05]  /*152c0*/  @!P1 BRA `(.L_x_7849) ;  /* 0xfffffffc00f09947 */ /* 0x004fea000383ffff */
[----:B------:R-:W-:Y:S05]  /*152d0*/  BRA `(.L_x_7937) ;  /* 0xffffffdc00747947 */ /* 0x000fea000383ffff */
.L_x_7854:
[----:B------:R-:W-:Y:S01]  /*152e0*/  BSSY B0, `(.L_x_7938) ;  /* 0x0000008000007945 */ /* 0x000fe20003800000 */
[----:B0-----:R-:W-:Y:S01]  /*152f0*/  IMAD.MOV.U32 R13, RZ, RZ, R16 ;  /* 0x000000ffff0d7224 */ /* 0x001fe200078e0010 */
[----:B------:R-:W-:Y:S01]  /*15300*/  MOV R15, 0xffffffff ;  /* 0xffffffff000f7802 */ /* 0x000fe20000000f00 */
[----:B------:R-:W-:Y:S02]  /*15310*/  IMAD.MOV.U32 R12, RZ, RZ, RZ ;  /* 0x000000ffff0c7224 */ /* 0x000fe400078e00ff */
[----:B--2---:R-:W-:-:S07]  /*15320*/  IMAD.MOV.U32 R11, RZ, RZ, 0x1f ;  /* 0x0000001fff0b7424 */ /* 0x004fce00078e00ff */
[----:B-1-3--:R-:W-:Y:S05]  /*15330*/  WARPSYNC.COLLECTIVE R15, `(.L_x_7939) ;  /* 0x000000000f087348 */ /* 0x00afea0003c00000 */
[----:B------:R0:W2:Y:S02]  /*15340*/  SHFL.IDX P6, R14, R13, R12, R11 ;  /* 0x0000000c0d0e7389 */ /* 0x0000a400000c000b */
[----:B0123--:R-:W-:Y:S01]  /*15350*/  ENDCOLLECTIVE ;  /* 0x000000000000791b */ /* 0x00ffe20003800000 */
.L_x_7939:
[----:B------:R-:W-:Y:S05]  /*15360*/  BSYNC B0 ;  /* 0x0000000000007941 */ /* 0x000fea0003800000 */
.L_x_7938:
        /* <DEDUP_REMOVED lines=8> */
.L_x_7940:
[----:B------:R-:W-:Y:S01]  /*153f0*/  IMAD.MOV.U32 R6, RZ, RZ, R14 ;  /* 0x000000ffff067224 */ /* 0x000fe200078e000e */
[----:B------:R-:W-:Y:S06]  /*15400*/  BRA `(.L_x_7941) ;  /* 0xffffffe000647947 */ /* 0x000fec000383ffff */
.L_x_7857:
[----:B------:R-:W-:Y:S01]  /*15410*/  BSSY B0, `(.L_x_7942) ;  /* 0x0000008000007945 */ /* 0x000fe20003800000 */
[----:B-----5:R-:W-:Y:S01]  /*15420*/  IMAD.MOV.U32 R13, RZ, RZ, R17 ;  /* 0x000000ffff0d7224 */ /* 0x020fe200078e0011 */
[----:B------:R-:W-:Y:S01]  /*15430*/  MOV R15, 0xffffffff ;  /* 0xffffffff000f7802 */ /* 0x000fe20000000f00 */
[----:B------:R-:W-:Y:S02]  /*15440*/  IMAD.MOV.U32 R12, RZ, RZ, 0x1 ;  /* 0x00000001ff0c7424 */ /* 0x000fe400078e00ff */
[----:B--2---:R-:W-:-:S07]  /*15450*/  IMAD.MOV.U32 R11, RZ, RZ, RZ ;  /* 0x000000ffff0b7224 */ /* 0x004fce00078e00ff */
[----:B01-34-:R-:W-:Y:S05]  /*15460*/  WARPSYNC.COLLECTIVE R15, `(.L_x_7943) ;  /* 0x000000000f087348 */ /* 0x01bfea0003c00000 */
[----:B------:R2:W0:Y:S02]  /*15470*/  SHFL.UP P6, R14, R13, R12, R11 ;  /* 0x0400000c0d0e7389 */ /* 0x00042400000c000b */
[----:B01234-:R-:W-:Y:S01]  /*15480*/  ENDCOLLECTIVE ;  /* 0x000000000000791b */ /* 0x01ffe20003800000 */
.L_x_7943:
[----:B------:R-:W-:Y:S05]  /*15490*/  BSYNC B0 ;  /* 0x0000000000007941 */ /* 0x000fea0003800000 */
.L_x_7942:
        /* <DEDUP_REMOVED lines=10> */
.L_x_7944:
        /* <DEDUP_REMOVED lines=8> */
.L_x_7945:
        /* <DEDUP_REMOVED lines=8> */
.L_x_7946:
        /* <DEDUP_REMOVED lines=8> */
.L_x_7947:
        /* <DEDUP_REMOVED lines=8> */
.L_x_7948:
[----:B------:R-:W-:Y:S05]  /*15740*/  BRA `(.L_x_7949) ;  /* 0xffffffe000287947 */ /* 0x000fea000383ffff */
.L_x_7862:
[----:B------:R-:W-:Y:S01]  /*15750*/  BSSY B0, `(.L_x_7950) ;  /* 0x0000008000007945 */ /* 0x000fe20003800000 */
[----:B-----5:R-:W-:Y:S01]  /*15760*/  IMAD.MOV.U32 R13, RZ, RZ, R17 ;  /* 0x000000ffff0d7224 */ /* 0x020fe200078e0011 */
[----:B--2---:R-:W-:Y:S01]  /*15770*/  MOV R11, RZ ;  /* 0x000000ff000b7202 */ /* 0x004fe20000000f00 */
[----:B------:R-:W-:Y:S02]  /*15780*/  IMAD.MOV.U32 R12, RZ, RZ, 0x1 ;  /* 0x00000001ff0c7424 */ /* 0x000fe400078e00ff */
[----:B------:R-:W-:-:S07]  /*15790*/  IMAD.MOV.U32 R15, RZ, RZ, -0x1 ;  /* 0xffffffffff0f7424 */ /* 0x000fce00078e00ff */
[----:B0-----:R-:W-:Y:S05]  /*157a0*/  WARPSYNC.COLLECTIVE R15, `(.L_x_7951) ;  /* 0x000000000f087348 */ /* 0x001fea0003c00000 */
[----:B------:R1:W2:Y:S02]  /*157b0*/  SHFL.UP P6, R14, R13, R12, R11 ;  /* 0x0400000c0d0e7389 */ /* 0x0002a400000c000b */
[----:B012---:R-:W-:Y:S01]  /*157c0*/  ENDCOLLECTIVE ;  /* 0x000000000000791b */ /* 0x007fe20003800000 */
.L_x_7951:
[----:B------:R-:W-:Y:S05]  /*157d0*/  BSYNC B0 ;  /* 0x0000000000007941 */ /* 0x000fea0003800000 */
.L_x_7950:
        /* <DEDUP_REMOVED lines=10> */
.L_x_7952:
        /* <DEDUP_REMOVED lines=8> */
.L_x_7953:
        /* <DEDUP_REMOVED lines=8> */
.L_x_7954:
        /* <DEDUP_REMOVED lines=8> */
.L_x_7955:
        /* <DEDUP_REMOVED lines=8> */
.L_x_7956:
[----:B------:R-:W-:Y:S05]  /*15a80*/  BRA `(.L_x_7957) ;  /* 0xffffffe0000c7947 */ /* 0x000fea000383ffff */
.L_x_7864:
[----:B------:R-:W-:Y:S01]  /*15a90*/  BSSY B0, `(.L_x_7958) ;  /* 0x0000006000007945 */ /* 0x000fe20003800000 */
[----:B------:R-:W-:Y:S01]  /*15aa0*/  PLOP3.LUT P6, PT, P6, PT, PT, 0x8, 0x0 ;  /* 0x000000000000781c */ /* 0x000fe200037ce170 */
[----:B------:R-:W-:-:S12]  /*15ab0*/  IMAD.MOV.U32 R15, RZ, RZ, -0x1 ;  /* 0xffffffffff0f7424 */ /* 0x000fd800078e00ff */
[----:B0-2---:R-:W-:Y:S05]  /*15ac0*/  WARPSYNC.COLLECTIVE R15, `(.L_x_7959) ;  /* 0x000000000f087348 */ /* 0x005fea0003c00000 */
[----:B------:R-:W-:Y:S01]  /*15ad0*/  VOTE.ANY R14, PT, P6 ;  /* 0x00000000000e7806 */ /* 0x000fe200030e0100 */
[----:B0-2---:R-:W-:Y:S06]  /*15ae0*/  ENDCOLLECTIVE ;  /* 0x000000000000791b */ /* 0x005fec0003800000 */
.L_x_7959:
[----:B------:R-:W-:Y:S05]  /*15af0*/  BSYNC B0 ;  /* 0x0000000000007941 */ /* 0x000fea0003800000 */
.L_x_7958:
        /* <DEDUP_REMOVED lines=9> */
.L_x_7960:
[----:B------:R-:W-:Y:S01]  /*15b90*/  MOV R17, R14 ;  /* 0x0000000e00117202 */ /* 0x000fe20000000f00 */
[----:B------:R-:W-:Y:S06]  /*15ba0*/  BRA `(.L_x_7961) ;  /* 0xffffffdc00fc7947 */ /* 0x000fec000383ffff */
.L_x_7866:
[----:B------:R-:W-:Y:S01]  /*15bb0*/  BSSY B0, `(.L_x_7962) ;  /* 0x0000007000007945 */ /* 0x000fe20003800000 */
[----:B------:R-:W-:Y:S02]  /*15bc0*/  IMAD.MOV.U32 R13, RZ, RZ, R2 ;  /* 0x000000ffff0d7224 */ /* 0x000fe400078e0002 */
[----:B--2---:R-:W-:Y:S02]  /*15bd0*/  IMAD.MOV.U32 R11, RZ, RZ, 0x1f ;  /* 0x0000001fff0b7424 */ /* 0x004fe400078e00ff */
[----:B------:R-:W-:-:S07]  /*15be0*/  IMAD.MOV.U32 R15, RZ, RZ, -0x1 ;  /* 0xffffffffff0f7424 */ /* 0x000fce00078e00ff */
[----:B01-3--:R-:W-:Y:S05]  /*15bf0*/  WARPSYNC.COLLECTIVE R15, `(.L_x_7963) ;  /* 0x000000000f087348 */ /* 0x00bfea0003c00000 */
[----:B------:R2:W4:Y:S02]  /*15c00*/  SHFL.IDX P6, R14, R13, R12, R11 ;  /* 0x0000000c0d0e7389 */ /* 0x00052400000c000b */
[----:B01234-:R-:W-:Y:S01]  /*15c10*/  ENDCOLLECTIVE ;  /* 0x000000000000791b */ /* 0x01ffe20003800000 */
.L_x_7963:
[----:B------:R-:W-:Y:S05]  /*15c20*/  BSYNC B0 ;  /* 0x0000000000007941 */ /* 0x000fea0003800000 */
.L_x_7962:
[----:B------:R-:W-:Y:S05]  /*15c30*/  BRA `(.L_x_7865) ;  /* 0xffffffdc00f47947 */ /* 0x000fea000383ffff */
.L_x_7870:
[----:B0-----:R0:W1:Y:S02]  /*15c40*/  SYNCS.PHASECHK.TRANS64.TRYWAIT P0, [R0+URZ+0x22820], R3 ;  /* 0x02282003000075a7 */ /* 0x001064000800017f */
[----:B-1----:R-:W-:Y:S05]  /*15c50*/  @!P0 NANOSLEEP.SYNCS 0x989680 ;  /* 0x009896800000895d */ /* 0x002fea0003900000 */
[----:B------:R-:W1:Y:S02]  /*15c60*/  @!P0 SYNCS.PHASECHK.TRANS64 P0, [R0+URZ+0x22820], R3 ;  /* 0x02282003000085a7 */ /* 0x000e64000800007f */
[----:B-1----:R-:W-:Y:S05]  /*15c70*/  @!P0 BRA `(.L_x_7870) ;  /* 0xfffffffc00f08947 */ /* 0x002fea000383ffff */
[----:B------:R-:W-:Y:S05]  /*15c80*/  BRA `(.L_x_7964) ;  /* 0xffffffe000d87947 */ /* 0x000fea000383ffff */
.L_x_7871:
[----:B------:R-:W1:Y:S01]  /*15c90*/  S2R R2, SR_TID.X ;  /* 0x0000000000027919 */ /* 0x000e620000002100 */
[----:B------:R-:W-:Y:S01]  /*15ca0*/  BSSY B0, `(.L_x_7965) ;  /* 0x000000a000007945 */ /* 0x000fe20003800000 */
[----:B------:R-:W-:Y:S01]  /*15cb0*/  MOV R12, RZ ;  /* 0x000000ff000c7202 */ /* 0x000fe20000000f00 */
[----:B--2---:R-:W-:Y:S02]  /*15cc0*/  IMAD.MOV.U32 R11, RZ, RZ, 0x1f ;  /* 0x0000001fff0b7424 */ /* 0x004fe400078e00ff */
[----:B------:R-:W-:Y:S01]  /*15cd0*/  IMAD.MOV.U32 R15, RZ, RZ, -0x1 ;  /* 0xffffffffff0f7424 */ /* 0x000fe200078e00ff */
[----:B-1----:R-:W-:-:S04]  /*15ce0*/  SHF.R.U32.HI R2, RZ, 0x5, R2 ;  /* 0x00000005ff027819 */ /* 0x002fc80000011602 */
[----:B------:R-:W-:-:S05]  /*15cf0*/  LOP3.LUT R2, R2, 0x3, RZ, 0xc0, !PT ;  /* 0x0000000302027812 */ /* 0x000fca00078ec0ff */
[----:B------:R-:W-:-:S07]  /*15d00*/  IMAD.MOV.U32 R13, RZ, RZ, R2 ;  /* 0x000000ffff0d7224 */ /* 0x000fce00078e0002 */
[----:B0-----:R-:W-:Y:S05]  /*15d10*/  WARPSYNC.COLLECTIVE R15, `(.L_x_7966) ;  /* 0x000000000f087348 */ /* 0x001fea0003c00000 */
[----:B------:R1:W2:Y:S02]  /*15d20*/  SHFL.IDX P6, R14, R13, R12, R11 ;  /* 0x0000000c0d0e7389 */ /* 0x0002a400000c000b */
[----:B012---:R-:W-:Y:S01]  /*15d30*/  ENDCOLLECTIVE ;  /* 0x000000000000791b */ /* 0x007fe20003800000 */
.L_x_7966:
[----:B------:R-:W-:Y:S05]  /*15d40*/  BSYNC B0 ;  /* 0x0000000000007941 */ /* 0x000fea0003800000 */
.L_x_7965:
[----:B------:R-:W-:Y:S05]  /*15d50*/  BRA `(.L_x_7967) ;  /* 0xffffffe000c07947 */ /* 0x000fea000383ffff */
.L_x_7872:
[----:B------:R-:W-:Y:S01]  /*15d60*/  BSSY B0, `(.L_x_7968) ;  /* 0x0000006000007945 */ /* 0x000fe20003800000 */
[----:B------:R-:W-:-:S07]  /*15d70*/  IMAD.MOV.U32 R15, RZ, RZ, -0x1 ;  /* 0xffffffffff0f7424 */ /* 0x000fce00078e00ff */
[----:B012---:R-:W-:Y:S05]  /*15d80*/  WARPSYNC.COLLECTIVE R15, `(.L_x_7969) ;  /* 0x000000000f0c7348 */ /* 0x007fea0003c00000 */
[----:B------:R-:W-:Y:S02]  /*15d90*/  ELECT P6, UR62, PT ;  /* 0x00000000003e782f */ /* 0x000fe400038c0000 */
[----:B------:R-:W-:Y:S01]  /*15da0*/  MOV R14, UR62 ;  /* 0x0000003e000e7c02 */ /* 0x000fe20008000f00 */
[----:B012---:R-:W-:Y:S10]  /*15db0*/  ENDCOLLECTIVE ;  /* 0x000000000000791b */ /* 0x007ff40003800000 */
.L_x_7969:
[----:B------:R-:W-:Y:S05]  /*15dc0*/  BSYNC B0 ;  /* 0x0000000000007941 */ /* 0x000fea0003800000 */
.L_x_7968:
[----:B------:R-:W-:Y:S05]  /*15dd0*/  BRA `(.L_x_7970) ;  /* 0xffffffe000b47947 */ /* 0x000fea000383ffff */
.L_x_7874:
[----:B0-----:R0:W1:Y:S02]  /*15de0*/  SYNCS.PHASECHK.TRANS64.TRYWAIT P0, [R6+URZ], R5 ;  /* 0x00000005060075a7 */ /* 0x001064000800017f */
[----:B-1----:R-:W-:Y:S05]  /*15df0*/  @!P0 NANOSLEEP.SYNCS 0x989680 ;  /* 0x009896800000895d */ /* 0x002fea0003900000 */
[----:B------:R-:W1:Y:S02]  /*15e00*/  @!P0 SYNCS.PHASECHK.TRANS64 P0, [R6+URZ], R5 ;  /* 0x00000005060085a7 */ /* 0x000e64000800007f */
[----:B-1----:R-:W-:Y:S05]  /*15e10*/  @!P0 BRA `(.L_x_7874) ;  /* 0xfffffffc00f08947 */ /* 0x002fea000383ffff */
[----:B------:R-:W-:Y:S05]  /*15e20*/  BRA `(.L_x_7971) ;  /* 0xffffffe000f07947 */ /* 0x000fea000383ffff */
.L_x_7875:
[----:B-1----:R1:W3:Y:S02]  /*15e30*/  SYNCS.PHASECHK.TRANS64.TRYWAIT P0, [R7+URZ], R2 ;  /* 0x00000002070075a7 */ /* 0x0022e4000800017f */
[----:B---3--:R-:W-:Y:S05]  /*15e40*/  @!P0 NANOSLEEP.SYNCS 0x989680 ;  /* 0x009896800000895d */ /* 0x008fea0003900000 */
[----:B------:R-:W3:Y:S02]  /*15e50*/  @!P0 SYNCS.PHASECHK.TRANS64 P0, [R7+URZ], R2 ;  /* 0x00000002070085a7 */ /* 0x000ee4000800007f */
[----:B---3--:R-:W-:Y:S05]  /*15e60*/  @!P0 BRA `(.L_x_7875) ;  /* 0xfffffffc00f08947 */ /* 0x008fea000383ffff */
[----:B------:R-:W-:Y:S05]  /*15e70*/  BRA `(.L_x_7972) ;  /* 0xffffffe000e47947 */ /* 0x000fea000383ffff */
.L_x_7877:
[----:B---3--:R3:W4:Y:S02]  /*15e80*/  SYNCS.PHASECHK.TRANS64.TRYWAIT P0, [R4+URZ], R5 ;  /* 0x00000005040075a7 */ /* 0x008724000800017f */
[----:B----4-:R-:W-:Y:S05]  /*15e90*/  @!P0 NANOSLEEP.SYNCS 0x989680 ;  /* 0x009896800000895d */ /* 0x010fea0003900000 */
[----:B------:R-:W4:Y:S02]  /*15ea0*/  @!P0 SYNCS.PHASECHK.TRANS64 P0, [R4+URZ], R5 ;  /* 0x00000005040085a7 */ /* 0x000f24000800007f */
[----:B----4-:R-:W-:Y:S05]  /*15eb0*/  @!P0 BRA `(.L_x_7877) ;  /* 0xfffffffc00f08947 */ /* 0x010fea000383ffff */
[----:B------:R-:W-:Y:S05]  /*15ec0*/  BRA `(.L_x_7973) ;  /* 0xffffffe000ec7947 */ /* 0x000fea000383ffff */
.L_x_7974:
        /* <DEDUP_REMOVED lines=11> */
.L_x_11961:


//--------------------- .text._ZN7cutlass13device_kernelIN5flash11enable_sm90INS1_16FlashAttnFwdSm90INS1_25CollectiveMainloopFwdSm90ILi2EN4cute5tupleIJNS5_1CILi1EEES8_S8_EEENS6_IJNS7_ILi128EEENS7_ILi96EEENS7_ILi64EEEEEELi256ENS_6half_tEfNS_4arch4Sm90ELb0ELb0ELb0ELb1ELb0ELb0ELb1ELb1ELb0ELb0ELb0ELb0EEENS1_21CollectiveEpilogueFwdINS6_IJSA_NS7_ILi256EEESB_EEES9_SE_SG_Li256ELb1ELb0ELb0ELb0EEENS1_36VarlenDynamicPersistentTileSchedulerILi128ELi96ELi256ELi32ELb0ELb0ELb1ELb0ELb1ELb1EEEEEEEEEvNT_6ParamsE --------------------------
	.section	.text._ZN7cutlass13device_kernelIN5flash11enable_sm90INS1_16FlashAttnFwdSm90INS1_25CollectiveMainloopFwdSm90ILi2EN4cute5tupleIJNS5_1CILi1EEES8_S8_EEENS6_IJNS7_ILi128EEENS7_ILi96EEENS7_ILi64EEEEEELi256ENS_6half_tEfNS_4arch4Sm90ELb0ELb0ELb0ELb1ELb0ELb0ELb1ELb1ELb0ELb0ELb0ELb0EEENS1_21CollectiveEpilogueFwdINS6_IJSA_NS7_ILi256EEESB_EEES9_SE_SG_Li256ELb1ELb0ELb0ELb0EEENS1_36VarlenDynamicPersistentTileSchedulerILi128ELi96ELi256ELi32ELb0ELb0ELb1ELb0ELb1ELb1EEEEEEEEEvNT_6ParamsE,"ax",@progbits
	.align	128
.text._ZN7cutlass13device_kernelIN5flash11enable_sm90INS1_16FlashAttnFwdSm90INS1_25CollectiveMainloopFwdSm90ILi2EN4cute5tupleIJNS5_1CILi1EEES8_S8_EEENS6_IJNS7_ILi128EEENS7_ILi96EEENS7_ILi64EEEEEELi256ENS_6half_tEfNS_4arch4Sm90ELb0ELb0ELb0ELb1ELb0ELb0ELb1ELb1ELb0ELb0ELb0ELb0EEENS1_21CollectiveEpilogueFwdINS6_IJSA_NS7_ILi256EEESB_EEES9_SE_SG_Li256ELb1ELb0ELb0ELb0EEENS1_36VarlenDynamicPersistentTileSchedulerILi128ELi96ELi256ELi32ELb0ELb0ELb1ELb0ELb1ELb1EEEEEEEEEvNT_6ParamsE:
        .type           _ZN7cutlass13device_kernelIN5flash11enable_sm90INS1_16FlashAttnFwdSm90INS1_25CollectiveMainloopFwdSm90ILi2EN4cute5tupleIJNS5_1CILi1EEES8_S8_EEENS6_IJNS7_ILi128EEENS7_ILi96EEENS7_ILi64EEEEEELi256ENS_6half_tEfNS_4arch4Sm90ELb0ELb0ELb0ELb1ELb0ELb0ELb1ELb1ELb0ELb0ELb0ELb0EEENS1_21CollectiveEpilogueFwdINS6_IJSA_NS7_ILi256EEESB_EEES9_SE_SG_Li256ELb1ELb0ELb0ELb0EEENS1_36VarlenDynamicPersistentTileSchedulerILi128ELi96ELi256ELi32ELb0ELb0ELb1ELb0ELb1ELb1EEEEEEEEEvNT_6ParamsE,@function
        .size           _ZN7cutlass13device_kernelIN5flash11enable_sm90INS1_16FlashAttnFwdSm90INS1_25CollectiveMainloopFwdSm90ILi2EN4cute5tupleIJNS5_1CILi1EEES8_S8_EEENS6_IJNS7_ILi128EEENS7_ILi96EEENS7_ILi64EEEEEELi256ENS_6half_tEfNS_4arch4Sm90ELb0ELb0ELb0ELb1ELb0ELb0ELb1ELb1ELb0ELb0ELb0ELb0EEENS1_21CollectiveEpilogueFwdINS6_IJSA_NS7_ILi256EEESB_EEES9_SE_SG_Li256ELb1ELb0ELb0ELb0EEENS1_36VarlenDynamicPersistentTileSchedulerILi128ELi96ELi256ELi32ELb0ELb0ELb1ELb0ELb1ELb1EEEEEEEEEvNT_6ParamsE,(.L_x_11962 - _ZN7cutlass13device_kernelIN5flash11enable_sm90INS1_16FlashAttnFwdSm90INS1_25CollectiveMainloopFwdSm90ILi2EN4cute5tupleIJNS5_1CILi1EEES8_S8_EEENS6_IJNS7_ILi128EEENS7_ILi96EEENS7_ILi64EEEEEELi256ENS_6half_tEfNS_4arch4Sm90ELb0ELb0ELb0ELb1ELb0ELb0ELb1ELb1ELb0ELb0ELb0ELb0EEENS1_21CollectiveEpilogueFwdINS6_IJSA_NS7_ILi256EEESB_EEES9_SE_SG_Li256ELb1ELb0ELb0ELb0EEENS1_36VarlenDynamicPersistentTileSchedulerILi128ELi96ELi256ELi32ELb0ELb0ELb1ELb0ELb1ELb1EEEEEEEEEvNT_6ParamsE)
        .other          _ZN7cutlass13device_kernelIN5flash11enable_sm90INS1_16FlashAttnFwdSm90INS1_25CollectiveMainloopFwdSm90ILi2EN4cute5tupleIJNS5_1CILi1EEES8_S8_EEENS6_IJNS7_ILi128EEENS7_ILi96EEENS7_ILi64EEEEEELi256ENS_6half_tEfNS_4arch4Sm90ELb0ELb0ELb0ELb1ELb0ELb0ELb1ELb1ELb0ELb0ELb0ELb0EEENS1_21CollectiveEpilogueFwdINS6_IJSA_NS7_ILi256EEESB_EEES9_SE_SG_Li256ELb1ELb0ELb0ELb0EEENS1_36VarlenDynamicPersistentTileSchedulerILi128ELi96ELi256ELi32ELb0ELb0ELb1ELb0ELb1ELb1EEEEEEEEEvNT_6ParamsE,@"STO_CUDA_ENTRY STV_DEFAULT"
_ZN7cutlass13device_kernelIN5flash11enable_sm90INS1_16FlashAttnFwdSm90INS1_25CollectiveMainloopFwdSm90ILi2EN4cute5tupleIJNS5_1CILi1EEES8_S8_EEENS6_IJNS7_ILi128EEENS7_ILi96EEENS7_ILi64EEEEEELi256ENS_6half_tEfNS_4arch4Sm90ELb0ELb0ELb0ELb1ELb0ELb0ELb1ELb1ELb0ELb0ELb0ELb0EEENS1_21CollectiveEpilogueFwdINS6_IJSA_NS7_ILi256EEESB_EEES9_SE_SG_Li256ELb1ELb0ELb0ELb0EEENS1_36VarlenDynamicPersistentTileSchedulerILi128ELi96ELi256ELi32ELb0ELb0ELb1ELb0ELb1ELb1EEEEEEEEEvNT_6ParamsE:
        /* <DEDUP_REMOVED lines=24> */
.L_x_7976:
[----:B------:R-:W-:Y:S05]  /*0180*/  BSYNC B0 ;  /* 0x0000000000007941 */ /* 0x000fea0003800000 */
.L_x_7975:
        /* <DEDUP_REMOVED lines=43> */
.L_x_7977:
        /* <DEDUP_REMOVED lines=22> */
.L_x_7978:
        /* <DEDUP_REMOVED lines=18> */
.L_x_7979:
        /* <DEDUP_REMOVED lines=22> */
.L_x_7980:
        /* <DEDUP_REMOVED lines=22> */
.L_x_7981:
[----:B0-----:R-:W-:Y:S01]  /*0980*/  UMOV UR4, 0x1 ;  /* 0x0000000100047882 */ /* 0x001fe20000000000 */
[----:B------:R-:W-:Y:S01]  /*0990*/  PLOP3.LUT P0, PT, PT, PT, UP0, 0x80, 0x0 ;  /* 0x000000000000781c */ /* 0x000fe20003f0f008 */
[----:B------:R-:W-:Y:S01]  /*09a0*/  USEL UR4, UR4, 0x2, !UP0 ;  /* 0x0000000204047887 */ /* 0x000fe2000c000000 */
[----:B------:R-:W-:Y:S01]  /*09b0*/  NOP ;  /* 0x0000000000007918 */ /* 0x000fe20000000000 */
[----:B------:R-:W-:-:S04]  /*09c0*/  ULDC.64 UR60, c[0x0][0x208] ;  /* 0x00008200003c7ab9 */ /* 0x000fc80000000a00 */
[----:B------:R-:W-:-:S05]  /*09d0*/  IMAD.U32 R2, RZ, RZ, UR4 ;  /* 0x00000004ff027e24 */ /* 0x000fca000f8e00ff */
[----:B------:R0:W-:Y:S01]  /*09e0*/  STL [R1+0x2c], R2 ;  /* 0x00002c0201007387 */ /* 0x0001e20000100800 */
[----:B-123--:R-:W-:Y:S06]  /*09f0*/  BAR.SYNC.DEFER_BLOCKING 0x0 ;  /* 0x0000000000007b1d */ /* 0x00efec0000010000 */
[----:B------:R-:W-:Y:S05]  /*0a00*/  @!P0 BRA `(.L_x_7982) ;  /* 0x0000008800e48947 */ /* 0x000fea0003800000 */
.L_x_7983:
[----:B------:R-:W-:-:S08]  /*0a10*/  NOP ;  /* 0x0000000000007918 */ /* 0x000fd00000000000 */
[----:B------:R-:W1:Y:S02]  /*0a20*/  USETMAXREG.TRY_ALLOC.CTAPOOL UP0, 0xf0 ;  /* 0x000000f0000079c8 */ /* 0x000e640008000600 */
[----:B-1----:R-:W-:-:S13]  /*0a30*/  PLOP3.LUT P0, PT, PT, PT, UP0, 0x80, 0x0 ;  /* 0x000000000000781c */ /* 0x002fda0003f0f008 */
[----:B------:R-:W-:Y:S05]  /*0a40*/  @!P0 BRA `(.L_x_7983) ;  /* 0xfffffffc00f08947 */ /* 0x000fea000383ffff */
[----:B------:R-:W1:Y:S01]  /*0a50*/  S2R R0, SR_TID.X ;  /* 0x0000000000007919 */ /* 0x000e620000002100 */
[----:B------:R-:W2:Y:S01]  /*0a60*/  S2UR UR5, SR_CgaCtaId ;  /* 0x00000000000579c3 */ /* 0x000ea20000008800 */
[----:B------:R-:W-:-:S07]  /*0a70*/  UMOV UR4, 0x400 ;  /* 0x0000040000047882 */ /* 0x000fce0000000000 */
[----:B------:R-:W-:Y:S06]  /*0a80*/  BAR.ARV 0x8, 0x120 ;  /* 0x0204800000007b1d */ /* 0x000fec0000002000 */
[----:B--2---:R-:W-:Y:S01]  /*0a90*/  ULEA UR4, UR5, UR4, 0x18 ;  /* 0x0000000405047291 */ /* 0x004fe2000f8ec03f */
[----:B-1----:R-:W-:-:S04]  /*0aa0*/  SHF.R.U32.HI R0, RZ, 0x7, R0 ;  /* 0x00000007ff007819 */ /* 0x002fc80000011600 */
[----:B------:R-:W-:-:S13]  /*0ab0*/  ISETP.NE.AND P0, PT, R0, 0x1, PT ;  /* 0x000000010000780c */ /* 0x000fda0003f05270 */
[----:B------:R-:W-:Y:S08]  /*0ac0*/  @!P0 BAR.ARV 0x9, 0x100 ;  /* 0x0244000000008b1d */ /* 0x000ff00000002000 */
[----:B------:R-:W-:Y:S06]  /*0ad0*/  BAR.SYNC.DEFER_BLOCKING 0x5, 0x120 ;  /* 0x0144800000007b1d */ /* 0x000fec0000010000 */
        /* <DEDUP_REMOVED lines=9> */
[----:B------:R-:W0:Y:S02]  /*0b70*/  S2R R0, SR_TID.X ;  /* 0x0000000000007919 */ /* 0x000e240000002100 */
[----:B0-----:R-:W-:-:S05]  /*0b80*/  VIADD R223, R0, 0xffffff80 ;  /* 0xffffff8000df7836 */ /* 0x001fca0000000000 */
[----:B------:R-:W-:-:S04]  /*0b90*/  SHF.R.S32.HI R0, RZ, 0x1f, R223 ;  /* 0x0000001fff007819 */ /* 0x000fc800000114df */
[CC--:B------:R-:W-:Y:S02]  /*0ba0*/  LEA.HI R3, R0.reuse, R223.reuse, RZ, 0x7 ;  /* 0x000000df00037211 */ /* 0x0c0fe400078f38ff */
[----:B------:R-:W-:Y:S02]  /*0bb0*/  LEA.HI R4, R0, R223, RZ, 0x5 ;  /* 0x000000df00047211 */ /* 0x000fe400078f28ff */
[----:B------:R-:W-:-:S03]  /*0bc0*/  SHF.R.S32.HI R218, RZ, 0x7, R3 ;  /* 0x00000007ffda7819 */ /* 0x000fc60000011403 */
[----:B------:R-:W-:Y:S01]  /*0bd0*/  IMAD.SHL.U32 R6, R4, 0x20, RZ ;  /* 0x0000002004067824 */ /* 0x000fe200078e00ff */
        /* <DEDUP_REMOVED lines=17> */
[----:B------:R-:W-:Y:S02]  /*0cf0*/  LEA.HI R2, R0, R223, RZ, 0x4 ;  /* 0x000000df00027211 */ /* 0x000fe400078f20ff */
[----:B------:R-:W-:Y:S02]  /*0d00*/  LOP3.LUT R10, R5, 0xfffffff8, RZ, 0xc0, !PT ;  /* 0xfffffff8050a7812 */ /* 0x000fe400078ec0ff */
[----:B------:R-:W-:Y:S02]  /*0d10*/  SHF.R.S32.HI R5, RZ, 0x4, R2 ;  /* 0x00000004ff057819 */ /* 0x000fe40000011402 */
[C---:B------:R-:W-:Y:S01]  /*0d20*/  LOP3.LUT R4, R2.reuse, 0x3fffff0, RZ, 0xc0, !PT ;  /* 0x03fffff002047812 */ /* 0x040fe200078ec0ff */
[----:B------:R-:W-:Y:S01]  /*0d30*/  IMAD.IADD R11, R7, 0x1, -R10 ;  /* 0x00000001070b7824 */ /* 0x000fe200078e0a0a */
[----:B------:R-:W-:-:S02]  /*0d40*/  LEA.HI R2, R2, R5, RZ, 0x1 ;  /* 0x0000000502027211 */ /* 0x000fc400078f08ff */
[----:B------:R-:W-:Y:S01]  /*0d50*/  LOP3.LUT R7, R6, 0xfffffc00, RZ, 0xc0, !PT ;  /* 0xfffffc0006077812 */ /* 0x000fe200078ec0ff */
[----:B------:R-:W-:Y:S01]  /*0d60*/  IMAD.IADD R4, R223, 0x1, -R4 ;  /* 0x00000001df047824 */ /* 0x000fe200078e0a04 */
[----:B------:R-:W-:Y:S01]  /*0d70*/  LOP3.LUT R2, R2, 0x1ffffffe, RZ, 0xc0, !PT ;  /* 0x1ffffffe02027812 */ /* 0x000fe200078ec0ff */
[----:B------:R-:W-:Y:S01]  /*0d80*/  IMAD R8, R8, 0x10, R11 ;  /* 0x0000001008087824 */ /* 0x000fe200078e020b */
[----:B------:R-:W-:Y:S01]  /*0d90*/  LEA.HI R0, R0, R223, RZ, 0x3 ;  /* 0x000000df00007211 */ /* 0x000fe200078f18ff */
[----:B------:R-:W-:Y:S01]  /*0da0*/  IMAD R7, R4, 0x40, R7 ;  /* 0x0000004004077824 */ /* 0x000fe200078e0207 */
[----:B------:R-:W-:Y:S01]  /*0db0*/  LOP3.LUT R4, R9, 0x7ffffffc, RZ, 0xc0, !PT ;  /* 0x7ffffffc09047812 */ /* 0x000fe200078ec0ff */
[----:B------:R-:W-:Y:S01]  /*0dc0*/  IMAD.IADD R2, R5, 0x1, -R2 ;  /* 0x0000000105027824 */ /* 0x000fe200078e0a02 */
[----:B------:R-:W-:Y:S01]  /*0dd0*/  SHF.R.S32.HI R22, RZ, 0x3, R0 ;  /* 0x00000003ff167819 */ /* 0x000fe20000011400 */
[----:B------:R-:W-:Y:S02]  /*0de0*/  IMAD R220, R3, 0x40, R8 ;  /* 0x0000004003dc7824 */ /* 0x000fe400078e0208 */
[----:B------:R-:W-:Y:S01]  /*0df0*/  IMAD R221, R2, 0x8, R7 ;  /* 0x0000000802dd7824 */ /* 0x000fe200078e0207 */
[----:B------:R-:W-:Y:S01]  /*0e00*/  LOP3.LUT R2, R0, 0x1ffffff8, RZ, 0xc0, !PT ;  /* 0x1ffffff800027812 */ /* 0x000fe200078ec0ff */
[----:B------:R-:W-:-:S02]  /*0e10*/  IMAD.MOV.U32 R5, RZ, RZ, R13 ;  /* 0x000000ffff057224 */ /* 0x000fc400078e000d */
[----:B------:R-:W-:Y:S02]  /*0e20*/  IMAD.MOV.U32 R7, RZ, RZ, R15 ;  /* 0x000000ffff077224 */ /* 0x000fe400078e000f */
[----:B------:R-:W-:Y:S02]  /*0e30*/  IMAD.IADD R2, R223, 0x1, -R2 ;  /* 0x00000001df027824 */ /* 0x000fe400078e0a02 */
[----:B------:R-:W-:Y:S02]  /*0e40*/  IMAD.IADD R219, R205, 0x1, -R4 ;  /* 0x00000001cddb7824 */ /* 0x000fe400078e0a04 */
[----:B------:R-:W-:-:S07]  /*0e50*/  IMAD.SHL.U32 R2, R2, 0x8, RZ ;  /* 0x0000000802027824 */ /* 0x000fce00078e00ff */
.L_x_8026:
[----:B01---5:R-:W0:Y:S01]  /*0e60*/  LDC.64 R8, c[0x0][0xd60] ;  /* 0x00035800ff087b82 */ /* 0x023e220000000a00 */
        /* <DEDUP_REMOVED lines=13> */
[----:B------:R-:W-:Y:S02]  /*0f40*/  @UP0 ULEA UR6, UP2, UR4, UR6, 0x2 ;  /* 0x0000000604060291 */ /* 0x000fe4000f84103f */
[----:B------:R-:W-:Y:S02]  /*0f50*/  @UP1 ULEA UR8, UP3, UR4, UR8, 0x2 ;  /* 0x0000000804081291 */ /* 0x000fe4000f86103f */
[----:B------:R-:W-:Y:S02]  /*0f60*/  @UP0 ULEA.HI.X UR7, UR4, UR7, UR10, 0x2, UP2 ;  /* 0x0000000704070291 */ /* 0x000fe400090f140a */
[----:B------:R-:W-:Y:S01]  /*0f70*/  IMAD.U32 R203, RZ, RZ, UR10 ;  /* 0x0000000affcb7e24 */ /* 0x000fe2000f8e00ff */
[----:B------:R-:W-:Y:S01]  /*0f80*/  @UP1 ULEA.HI.X UR9, UR4, UR9, UR10, 0x2, UP3 ;  /* 0x0000000904091291 */ /* 0x000fe200098f140a */
[----:B------:R-:W-:-:S02]  /*0f90*/  IMAD.U32 R6, RZ, RZ, UR6 ;  /* 0x00000006ff067e24 */ /* 0x000fc4000f8e00ff */
[----:B------:R-:W-:Y:S01]  /*0fa0*/  IMAD.U32 R8, RZ, RZ, UR8 ;  /* 0x00000008ff087e24 */ /* 0x000fe2000f8e00ff */
[----:B------:R-:W-:Y:S01]  /*0fb0*/  ULDC UR4, c[0x0][0x404] ;  /* 0x0001010000047ab9 */ /* 0x000fe20000000800 */
[----:B------:R-:W-:Y:S01]  /*0fc0*/  IMAD.U32 R7, RZ, RZ, UR7 ;  /* 0x00000007ff077e24 */ /* 0x000fe2000f8e00ff */
[----:B------:R-:W-:Y:S01]  /*0fd0*/  ULDC.64 UR6, c[0x0][0x3f8] ;  /* 0x0000fe0000067ab9 */ /* 0x000fe20000000a00 */
[----:B------:R-:W-:-:S03]  /*0fe0*/  IMAD.U32 R9, RZ, RZ, UR9 ;  /* 0x00000009ff097e24 */ /* 0x000fc6000f8e00ff */
[----:B------:R-:W2:Y:S04]  /*0ff0*/  @P0 LDG.E R6, desc[UR60][R6.64] ;  /* 0x0000003c06060981 */ /* 0x000ea8000c1e1900 */
[----:B---3--:R-:W3:Y:S01]  /*1000*/  @P1 LDG.E R8, desc[UR60][R8.64] ;  /* 0x0000003c08081981 */ /* 0x008ee2000c1e1900 */
[----:B------:R-:W-:Y:S01]  /*1010*/  UISETP.NE.U32.AND UP0, UPT, UR6, URZ, UPT ;  /* 0x0000003f0600728c */ /* 0x000fe2000bf05070 */
[----:B------:R-:W-:Y:S01]  /*1020*/  IMAD.MOV.U32 R200, RZ, RZ, R5 ;  /* 0x000000ffffc87224 */ /* 0x000fe200078e0005 */
[----:B------:R-:W-:Y:S01]  /*1030*/  UMOV UR52, URZ ;  /* 0x0000003f00347c82 */ /* 0x000fe20008000000 */
[----:B------:R-:W-:Y:S01]  /*1040*/  ULDC UR6, c[0x0][0x2e0] ;  /* 0x0000b80000067ab9 */ /* 0x000fe20000000800 */
[----:B------:R-:W-:Y:S01]  /*1050*/  UISETP.NE.AND.EX UP0, UPT, UR7, URZ, UPT, UP0 ;  /* 0x0000003f0700728c */ /* 0x000fe2000bf05300 */
[----:B------:R-:W-:Y:S01]  /*1060*/  IMAD.MOV.U32 R3, RZ, RZ, RZ ;  /* 0x000000ffff037224 */ /* 0x000fe200078e00ff */
[----:B------:R-:W-:Y:S01]  /*1070*/  CS2R R148, SRZ ;  /* 0x0000000000947805 */ /* 0x000fe2000001ff00 */
[----:B------:R-:W-:Y:S01]  /*1080*/  IMAD.MOV.U32 R150, RZ, RZ, RZ ;  /* 0x000000ffff967224 */ /* 0x000fe200078e00ff */
        /* <DEDUP_REMOVED lines=46> */
[----:B----4-:R-:W-:-:S02]  /*1370*/  CS2R R58, SRZ ;  /* 0x00000000003a7805 */ /* 0x010fc4000001ff00 */
        /* <DEDUP_REMOVED lines=9> */
[----:B------:R-:W-:Y:S02]  /*1410*/  IMAD.MOV.U32 R41, RZ, RZ, RZ ;  /* 0x000000ffff297224 */ /* 0x000fe400078e00ff */
[----:B------:R-:W-:Y:S01]  /*1420*/  IMAD.U32 R201, RZ, RZ, UR5 ;  /* 0x00000005ffc97e24 */ /* 0x000fe2000f8e00ff */
[----:B--2---:R-:W-:Y:S02]  /*1430*/  @P0 R2UR UR52, R6 ;  /* 0x00000000063402ca */ /* 0x004fe400000e0000 */
[----:B------:R-:W-:-:S02]  /*1440*/  PLOP3.LUT P0, PT, PT, PT, PT, 0x80, 0x0 ;  /* 0x000000000000781c */ /* 0x000fc40003f0f070 */
[----:B---3--:R-:W-:Y:S02]  /*1450*/  @P1 R2UR UR4, R8 ;  /* 0x00000000080412ca */ /* 0x008fe400000e0000 */
[----:B------:R-:W-:Y:S01]  /*1460*/  CS2R R8, SRZ ;  /* 0x0000000000087805 */ /* 0x000fe2000001ff00 */
[----:B------:R-:W-:-:S12]  /*1470*/  @P1 BRA `(.L_x_7984) ;  /* 0x0000000000381947 */ /* 0x000fd80003800000 */
[----:B------:R-:W-:Y:S02]  /*1480*/  ULDC.64 UR6, c[0x0][0xb00] ;  /* 0x0002c00000067ab9 */ /* 0x000fe40000000a00 */
[----:B------:R-:W-:-:S04]  /*1490*/  ISETP.NE.U32.AND P1, PT, RZ, UR6, PT ;  /* 0x00000006ff007c0c */ /* 0x000fc8000bf25070 */
[----:B------:R-:W-:-:S13]  /*14a0*/  ISETP.NE.AND.EX P1, PT, RZ, UR7, PT, P1 ;  /* 0x00000007ff007c0c */ /* 0x000fda000bf25310 */
[----:B------:R-:W-:Y:S05]  /*14b0*/  @!P1 BRA `(.L_x_7984) ;  /* 0x0000000000289947 */ /* 0x000fea0003800000 */
[----:B------:R-:W-:Y:S01]  /*14c0*/  R2UR UR6, R202 ;  /* 0x00000000ca0672ca */ /* 0x000fe200000e0000 */
[----:B------:R-:W-:-:S12]  /*14d0*/  ULDC.64 UR4, c[0x0][0xb00] ;  /* 0x0002c00000047ab9 */ /* 0x000fd80000000a00 */
        /* <DEDUP_REMOVED lines=8> */
.L_x_7984:
[----:B------:R-:W-:Y:S01]  /*1560*/  UIADD3 UR52, -UR52, UR4, URZ ;  /* 0x0000000434347290 */ /* 0x000fe2000fffe13f */
[----:B------:R-:W-:Y:S01]  /*1570*/  IMAD.MOV.U32 R40, RZ, RZ, RZ ;  /* 0x000000ffff287224 */ /* 0x000fe200078e00ff */
[----:B------:R-:W-:Y:S02]  /*1580*/  CS2R R164, SRZ ;  /* 0x0000000000a47805 */ /* 0x000fe4000001ff00 */
[----:B------:R-:W-:Y:S01]  /*1590*/  CS2R R34, SRZ ;  /* 0x0000000000227805 */ /* 0x000fe2000001ff00 */
[----:B------:R-:W-:Y:S01]  /*15a0*/  UISETP.GE.AND UP0, UPT, UR52, 0x1, UPT ;  /* 0x000000013400788c */ /* 0x000fe2000bf06270 */
[----:B------:R-:W-:Y:S01]  /*15b0*/  CS2R R36, SRZ ;  /* 0x0000000000247805 */ /* 0x000fe2000001ff00 */
[----:B------:R-:W-:Y:S01]  /*15c0*/  UIADD3 UR4, UR52, 0x5f, URZ ;  /* 0x0000005f34047890 */ /* 0x000fe2000fffe03f */
[----:B------:R-:W-:Y:S01]  /*15d0*/  CS2R R32, SRZ ;  /* 0x0000000000207805 */ /* 0x000fe2000001ff00 */
[----:B------:R-:W-:Y:S01]  /*15e0*/  IMAD.MOV.U32 R12, RZ, RZ, RZ ;  /* 0x000000ffff0c7224 */ /* 0x000fe200078e00ff */
[----:B------:R-:W-:-:S02]  /*15f0*/  CS2R R26, SRZ ;  /* 0x00000000001a7805 */ /* 0x000fc4000001ff00 */
[----:B------:R-:W-:Y:S01]  /*1600*/  PLOP3.LUT P1, PT, PT, PT, UP0, 0x80, 0x0 ;  /* 0x000000000000781c */ /* 0x000fe20003f2f008 */
[----:B------:R-:W-:Y:S01]  /*1610*/  UIMAD.WIDE UR4, UR4, 0x2aaaaaab, URZ ;  /* 0x2aaaaaab040478a5 */ /* 0x000fe2000f8e023f */
[----:B------:R-:W-:Y:S01]  /*1620*/  CS2R R28, SRZ ;  /* 0x00000000001c7805 */ /* 0x000fe2000001ff00 */
[----:B------:R-:W-:Y:S01]  /*1630*/  IMAD.MOV.U32 R166, RZ, RZ, RZ ;  /* 0x000000ffffa67224 */ /* 0x000fe200078e00ff */
[----:B------:R-:W-:Y:S01]  /*1640*/  CS2R R24, SRZ ;  /* 0x0000000000187805 */ /* 0x000fe2000001ff00 */
[----:B------:R-:W-:-:S04]  /*1650*/  USHF.R.U32.HI UR53, URZ, 0x1f, UR5 ;  /* 0x0000001f3f357899 */ /* 0x000fc80008011605 */
[----:B------:R-:W-:-:S04]  /*1660*/  ULEA.HI.SX32 UR53, UR5, UR53, 0x1c ;  /* 0x0000003505357291 */ /* 0x000fc8000f8fe23f */
[----:B------:R-:W-:Y:S08]  /*1670*/  @!P1 BRA `(.L_x_7985) ;  /* 0x0000005000ec9947 */ /* 0x000ff00003800000 */
[----:B------:R-:W0:Y:S01]  /*1680*/  S2R R4, SR_CgaCtaId ;  /* 0x0000000000047919 */ /* 0x000e220000008800 */
[----:B------:R-:W-:Y:S01]  /*1690*/  MOV R3, 0x400 ;  /* 0x0000040000037802 */ /* 0x000fe20000000f00 */
[----:B------:R-:W1:Y:S03]  /*16a0*/  SHFL.IDX PT, R0, R218, RZ, 0x1f ;  /* 0x00001fffda007589 */ /* 0x000e6600000e0000 */
[----:B0-----:R-:W-:Y:S02]  /*16b0*/  LEA R4, R4, R3, 0x18 ;  /* 0x0000000304047211 */ /* 0x001fe400078ec0ff */
[----:B-1----:R-:W-:-:S03]  /*16c0*/  LEA.HI R3, R0, R0, RZ, 0x1 ;  /* 0x0000000000037211 */ /* 0x002fc600078f08ff */
[----:B------:R-:W-:Y:S01]  /*16d0*/  VIADD R4, R4, 0x18400 ;  /* 0x0001840004047836 */ /* 0x000fe20000000000 */
[----:B------:R-:W-:-:S04]  /*16e0*/  LOP3.LUT R3, R3, 0xffffe, RZ, 0xc0, !PT ;  /* 0x000ffffe03037812 */ /* 0x000fc800078ec0ff */
[----:B------:R-:W-:Y:S01]  /*16f0*/  LOP3.LUT P0, RZ, R4, 0x1bf, RZ, 0xc0, !PT ;  /* 0x000001bf04ff7812 */ /* 0x000fe2000780c0ff */
[----:B------:R-:W-:-:S12]  /*1700*/  IMAD.IADD R16, R0, 0x1, -R3 ;  /* 0x0000000100107824 */ /* 0x000fd800078e0a03 */
        /* <DEDUP_REMOVED lines=17> */
.L_x_7986:
[----:B------:R-:W0:Y:S01]  /*1820*/  S2R R3, SR_CgaCtaId ;  /* 0x0000000000037919 */ /* 0x000e220000008800 */
[----:B------:R-:W-:Y:S02]  /*1830*/  R2UR UR5, R204 ;  /* 0x00000000cc0572ca */ /* 0x000fe400000e0000 */
[----:B------:R-:W-:Y:S01]  /*1840*/  MOV R0, 0x400 ;  /* 0x0000040000007802 */ /* 0x000fe20000000f00 */
[----:B------:R-:W1:Y:S10]  /*1850*/  S2R R17, SR_TID.X ;  /* 0x0000000000117919 */ /* 0x000e740000002100 */
[----:B------:R-:W-:-:S04]  /*1860*/  ULEA.HI UR4, UR5, UR5, URZ, 0x1 ;  /* 0x0000000505047291 */ /* 0x000fc8000f8f083f */
[----:B------:R-:W-:-:S04]  /*1870*/  ULOP3.LUT UR4, UR4, 0xfffffffe, URZ, 0xc0, !UPT ;  /* 0xfffffffe04047892 */ /* 0x000fc8000f8ec03f */
[----:B------:R-:W-:-:S06]  /*1880*/  UIADD3 UR4, UR5, -UR4, URZ ;  /* 0x8000000405047290 */ /* 0x000fcc000fffe03f */
[----:B------:R-:W-:Y:S01]  /*1890*/  IMAD.U32 R4, RZ, RZ, UR4 ;  /* 0x00000004ff047e24 */ /* 0x000fe2000f8e00ff */
[----:B0-----:R-:W-:-:S04]  /*18a0*/  LEA R5, R3, R0, 0x18 ;  /* 0x0000000003057211 */ /* 0x001fc800078ec0ff */
[----:B------:R-:W-:Y:S02]  /*18b0*/  SHF.L.U32 R0, R4, 0x1f, RZ ;  /* 0x0000001f04007819 */ /* 0x000fe400000006ff */
[----:B-1----:R-:W-:Y:S02]  /*18c0*/  SHF.R.U32.HI R17, RZ, 0x7, R17 ;  /* 0x00000007ff117819 */ /* 0x002fe40000011611 */
[----:B------:R-:W0:Y:S03]  /*18d0*/  SYNCS.PHASECHK.TRANS64.TRYWAIT P0, [R5+URZ+0x32400], R0 ;  /* 0x03240000050075a7 */ /* 0x000e26000800017f */
[----:B------:R-:W-:Y:S01]  /*18e0*/  VIADD R214, R17, 0x8 ;  /* 0x0000000811d67836 */ /* 0x000fe20000000000 */
[----:B0-----:R-:W-:Y:S06]  /*18f0*/  @!P0 BRA `(.L_x_7987) ;  /* 0x000000c4005c8947 */ /* 0x001fec0003800000 */
.L_x_8110:
[----:B------:R-:W-:Y:S05]  /*1900*/  WARPSYNC.ALL ;  /* 0x0000000000007948 */ /* 0x000fea0003800000 */
[----:B------:R-:W-:Y:S01]  /*1910*/  R2UR UR4, R222 ;  /* 0x00000000de0472ca */ /* 0x000fe200000e0000 */
[----:B------:R1:W-:-:S12]  /*1920*/  BAR.SYNC.DEFER_BLOCKING R214, 0x100 ;  /* 0x000400d60000751d */ /* 0x0003d80000010000 */
[----:B------:R-:W-:-:S05]  /*1930*/  IMAD.U32 R3, RZ, RZ, UR4 ;  /* 0x00000004ff037e24 */ /* 0x000fca000f8e00ff */
[----:B------:R-:W-:-:S13]  /*1940*/  ISETP.NE.AND P0, PT, R3, 0x3, PT ;  /* 0x000000030300780c */ /* 0x000fda0003f05270 */
[----:B-1----:R-:W-:Y:S05]  /*1950*/  @!P0 BRA `(.L_x_7988) ;  /* 0x0000000000048947 */ /* 0x002fea0003800000 */
[----:B------:R-:W-:Y:S01]  /*1960*/  BPT.TRAP 0x1 ;  /* 0x000000040000795c */ /* 0x000fe20000300000 */
.L_x_7988:
[----:B------:R-:W-:Y:S02]  /*1970*/  IMAD.U32 R4, RZ, RZ, UR36 ;  /* 0x00000024ff047e24 */ /* 0x000fe4000f8e00ff */
[----:B------:R-:W-:Y:S02]  /*1980*/  IMAD.U32 R6, RZ, RZ, UR37 ;  /* 0x00000025ff067e24 */ /* 0x000fe4000f8e00ff */
[----:B------:R-:W-:-:S03]  /*1990*/  IMAD R3, R4, 0x8, R5 ;  /* 0x0000000804037824 */ /* 0x000fc600078e0205 */
[----:B------:R-:W-:-:S04]  /*19a0*/  SHF.L.U32 R4, R6, 0x1f, RZ ;  /* 0x0000001f06047819 */ /* 0x000fc800000006ff */
[----:B------:R1:W2:Y:S01]  /*19b0*/  SYNCS.PHASECHK.TRANS64.TRYWAIT P1, [R3+URZ+0x32430], R4 ;  /* 0x03243004030075a7 */ /* 0x0002a2000802017f */
[----:B------:R-:W-:Y:S05]  /*19c0*/  @!P0 BRA `(.L_x_7989) ;  /* 0x0000000000048947 */ /* 0x000fea0003800000 */
[----:B------:R-:W-:Y:S01]  /*19d0*/  BPT.TRAP 0x1 ;  /* 0x000000040000795c */ /* 0x000fe20000300000 */
.L_x_7989:
[----:B------:R-:W-:Y:S01]  /*19e0*/  IMAD R16, R16, 0x2000, R5 ;  /* 0x0000200010107824 */ /* 0x000fe200078e0205 */
[----:B--2---:R-:W-:Y:S06]  /*19f0*/  @P1 BRA `(.L_x_7990) ;  /* 0x0000000000081947 */ /* 0x004fec0003800000 */
[----:B------:R-:W2:Y:S02]  /*1a00*/  SYNCS.PHASECHK.TRANS64.TRYWAIT P1, [R3+URZ+0x32430], R4 ;  /* 0x03243004030075a7 */ /* 0x000ea4000802017f */
[----:B--2---:R-:W-:Y:S05]  /*1a10*/  @!P1 BRA `(.L_x_7991) ;  /* 0x000000c400289947 */ /* 0x004fea0003800000 */
.L_x_7990:
[----:B------:R-:W-:Y:S01]  /*1a20*/  R2UR UR4, R5 ;  /* 0x00000000050472ca */ /* 0x000fe200000e0000 */
[----:B------:R-:W-:Y:S01]  /*1a30*/  WARPGROUP.ARRIVE ;  /* 0x00000000000079c5 */ /* 0x000fe20000000000 */
[----:B------:R-:W-:Y:S01]  /*1a40*/  R2UR UR5, R16 ;  /* 0x00000000100572ca */ /* 0x000fe200000e0000 */
[----:B------:R-:W-:Y:S01]  /*1a50*/  UMOV UR13, 0x40000040 ;  /* 0x40000040000d7882 */ /* 0x000fe20000000000 */
[----:B------:R-:W-:Y:S01]  /*1a60*/  UMOV UR15, 0x40000040 ;  /* 0x40000040000f7882 */ /* 0x000fe20000000000 */
[----:B------:R-:W-:-:S08]  /*1a70*/  IMAD.U32 R21, RZ, RZ, UR13 ;  /* 0x0000000dff157e24 */ /* 0x000fd0000f8e00ff */
[----:B------:R-:W-:Y:S02]  /*1a80*/  UIADD3 UR4, UR4, 0x1c400, URZ ;  /* 0x0001c40004047890 */ /* 0x000fe4000fffe03f */
[----:B------:R-:W-:Y:S02]  /*1a90*/  UIADD3 UR6, UR5, 0x18400, URZ ;  /* 0x0001840005067890 */ /* 0x000fe4000fffe03f */
[----:B------:R-:W-:Y:S02]  /*1aa0*/  USHF.R.U32.HI UR4, URZ, 0x4, UR4 ;  /* 0x000000043f047899 */ /* 0x000fe40008011604 */
[----:B------:R-:W-:Y:S02]  /*1ab0*/  USHF.R.U32.HI UR6, URZ, 0x4, UR6 ;  /* 0x000000043f067899 */ /* 0x000fe40008011606 */
[----:B------:R-:W-:Y:S02]  /*1ac0*/  ULOP3.LUT UR4, UR4, 0x3fff, URZ, 0xc0, !UPT ;  /* 0x00003fff04047892 */ /* 0x000fe4000f8ec03f */
[----:B------:R-:W-:-:S02]  /*1ad0*/  ULOP3.LUT UR6, UR6, 0x3fff, URZ, 0xc0, !UPT ;  /* 0x00003fff06067892 */ /* 0x000fc4000f8ec03f */
[----:B------:R-:W-:Y:S02]  /*1ae0*/  ULOP3.LUT UR39, UR4, 0x10000, URZ, 0xfc, !UPT ;  /* 0x0001000004277892 */ /* 0x000fe4000f8efc3f */
[----:B------:R-:W-:Y:S02]  /*1af0*/  ULOP3.LUT UR8, UR6, 0x10000, URZ, 0xfc, !UPT ;  /* 0x0001000006087892 */ /* 0x000fe4000f8efc3f */
[----:B------:R-:W-:Y:S02]  /*1b00*/  UIMAD UR4, UR36, 0x300, UR39 ;  /* 0x00000300240478a4 */ /* 0x000fe4000f8e0227 */
[----:B------:R-:W-:Y:S02]  /*1b10*/  UIADD3 UR6, UR8, 0x2, URZ ;  /* 0x0000000208067890 */ /* 0x000fe4000fffe03f */
[----:B------:R-:W-:Y:S01]  /*1b20*/  UIADD3 UR7, UR4, 0x2, URZ ;  /* 0x0000000204077890 */ /* 0x000fe2000fffe03f */
[----:B------:R-:W-:Y:S02]  /*1b30*/  UMOV UR12, UR8 ;  /* 0x00000008000c7c82 */ /* 0x000fe40008000000 */
[----:B------:R-:W-:Y:S01]  /*1b40*/  UMOV UR14, UR4 ;  /* 0x00000004000e7c82 */ /* 0x000fe20008000000 */
[----:B------:R-:W-:Y:S01]  /*1b50*/  IMAD.U32 R20, RZ, RZ, UR12 ;  /* 0x0000000cff147e24 */ /* 0x000fe2000f8e00ff */
[----:B------:R-:W-:Y:S01]  /*1b60*/  HGMMA.64x96x16.F32 R24, gdesc[UR12], RZ, !UPT, gsb0 ;  /* 0x016000000c1879f0 */ /* 0x000fe2000c0008ff */
[----:B------:R-:W-:Y:S01]  /*1b70*/  UMOV UR12, UR6 ;  /* 0x00000006000c7c82 */ /* 0x000fe20008000000 */
[----:B------:R-:W-:Y:S01]  /*1b80*/  UMOV UR13, 0x40000040 ;  /* 0x40000040000d7882 */ /* 0x000fe20000000000 */
[----:B------:R-:W-:Y:S01]  /*1b90*/  UMOV UR14, UR7 ;  /* 0x00000007000e7c82 */ /* 0x000fe20008000000 */
[----:B------:R-:W-:Y:S01]  /*1ba0*/  UMOV UR15, 0x40000040 ;  /* 0x40000040000f7882 */ /* 0x000fe20000000000 */
[----:B------:R-:W-:Y:S01]  /*1bb0*/  UIADD3 UR6, UR8, 0x4, URZ ;  /* 0x0000000408067890 */ /* 0x000fe2000fffe03f */
[----:B------:R-:W-:Y:S01]  /*1bc0*/  IMAD.U32 R18, RZ, RZ, UR12 ;  /* 0x0000000cff127e24 */ /* 0x000fe2000f8e00ff */
[----:B------:R-:W-:Y:S01]  /*1bd0*/  UIADD3 UR7, UR4, 0x4, URZ ;  /* 0x0000000404077890 */ /* 0x000fe2000fffe03f */
[----:B------:R-:W-:Y:S01]  /*1be0*/  IMAD.U32 R19, RZ, RZ, UR13 ;  /* 0x0000000dff137e24 */ /* 0x000fe2000f8e00ff */
[----:B------:R-:W-:Y:S01]  /*1bf0*/  UIADD3 UR4, UR4, 0x6, URZ ;  /* 0x0000000604047890 */ /* 0x000fe2000fffe03f */
[----:B------:R-:W-:-:S02]  /*1c00*/  WARPGROUP.DEPBAR.LE gsb0, 0x0 ;  /* 0x00008000000079c5 */ /* 0x000fc40000010000 */
[----:B------:R-:W-:-:S06]  /*1c10*/  WARPGROUP.ARRIVE ;  /* 0x00000000000079c5 */ /* 0x000fcc0000000000 */
[----:B------:R-:W-:Y:S01]  /*1c20*/  HGMMA.64x96x16.F32 R24, gdesc[UR12], R24, gsb0 ;  /* 0x016000000c1879f0 */ /* 0x000fe20008000818 */
[----:B------:R-:W-:Y:S01]  /*1c30*/  UMOV UR12, UR6 ;  /* 0x00000006000c7c82 */ /* 0x000fe20008000000 */
[----:B------:R-:W-:Y:S01]  /*1c40*/  UMOV UR13, 0x40000040 ;  /* 0x40000040000d7882 */ /* 0x000fe20000000000 */
[----:B------:R-:W-:Y:S01]  /*1c50*/  UMOV UR14, UR7 ;  /* 0x00000007000e7c82 */ /* 0x000fe20008000000 */
[----:B------:R-:W-:Y:S01]  /*1c60*/  UMOV UR15, 0x40000040 ;  /* 0x40000040000f7882 */ /* 0x000fe20000000000 */
[----:B------:R-:W-:Y:S01]  /*1c70*/  UIADD3 UR6, UR8, 0x6, URZ ;  /* 0x0000000608067890 */ /* 0x000fe2000fffe03f */
[----:B------:R-:W-:Y:S02]  /*1c80*/  IMAD.U32 R16, RZ, RZ, UR12 ;  /* 0x0000000cff107e24 */ /* 0x000fe4000f8e00ff */
[----:B------:R-:W-:Y:S01]  /*1c90*/  IMAD.U32 R17, RZ, RZ, UR13 ;  /* 0x0000000dff117e24 */ /* 0x000fe2000f8e00ff */
[----:B------:R-:W-:Y:S02]  /*1ca0*/  WARPGROUP.DEPBAR.LE gsb0, 0x0 ;  /* 0x00008000000079c5 */ /* 0x000fe40000010000 */
[----:B------:R-:W-:-:S06]  /*1cb0*/  WARPGROUP.ARRIVE ;  /* 0x00000000000079c5 */ /* 0x000fcc0000000000 */
[----:B------:R-:W-:Y:S01]  /*1cc0*/  HGMMA.64x96x16.F32 R24, gdesc[UR12], R24, gsb0 ;  /* 0x016000000c1879f0 */ /* 0x000fe20008000818 */
[----:B------:R-:W-:Y:S01]  /*1cd0*/  UMOV UR12, UR6 ;  /* 0x00000006000c7c82 */ /* 0x000fe20008000000 */
[----:B------:R-:W-:Y:S01]  /*1ce0*/  UMOV UR13, 0x40000040 ;  /* 0x40000040000d7882 */ /* 0x000fe20000000000 */
[----:B------:R-:W-:Y:S01]  /*1cf0*/  UMOV UR14, UR4 ;  /* 0x00000004000e7c82 */ /* 0x000fe20008000000 */
[----:B------:R-:W-:Y:S01]  /*1d00*/  UMOV UR15, 0x40000040 ;  /* 0x40000040000f7882 */ /* 0x000fe20000000000 */
[----:B------:R-:W-:Y:S02]  /*1d10*/  IMAD.U32 R14, RZ, RZ, UR12 ;  /* 0x0000000cff0e7e24 */ /* 0x000fe4000f8e00ff */
[----:B------:R-:W-:Y:S01]  /*1d20*/  IMAD.U32 R15, RZ, RZ, UR13 ;  /* 0x0000000dff0f7e24 */ /* 0x000fe2000f8e00ff */
[----:B------:R-:W-:Y:S02]  /*1d30*/  WARPGROUP.DEPBAR.LE gsb0, 0x0 ;  /* 0x00008000000079c5 */ /* 0x000fe40000010000 */
[----:B------:R-:W-:-:S06]  /*1d40*/  WARPGROUP.ARRIVE ;  /* 0x00000000000079c5 */ /* 0x000fcc0000000000 */
[----:B------:R-:W-:Y:S03]  /*1d50*/  HGMMA.64x96x16.F32 R24, gdesc[UR12], R24, gsb0 ;  /* 0x016000000c1879f0 */ /* 0x000fe60008000818 */
[----:B------:R-:W-:Y:S02]  /*1d60*/  WARPGROUP.DEPBAR.LE gsb0, 0x0 ;  /* 0x00008000000079c5 */ /* 0x000fe40000010000 */
[----:B------:R-:W3:Y:S02]  /*1d70*/  SYNCS.PHASECHK.TRANS64.TRYWAIT P1, [R5+URZ+0x32410], R0 ;  /* 0x03241000050075a7 */ /* 0x000ee4000802017f */
[----:B---3--:R-:W-:Y:S05]  /*1d80*/  @!P1 BRA `(.L_x_7992) ;  /* 0x000000c000609947 */ /* 0x008fea0003800000 */
.L_x_8111:
[----:B------:R-:W-:Y:S05]  /*1d90*/  @!P0 BRA `(.L_x_7993) ;  /* 0x0000000000048947 */ /* 0x000fea0003800000 */
[----:B------:R-:W-:Y:S01]  /*1da0*/  BPT.TRAP 0x1 ;  /* 0x000000040000795c */ /* 0x000fe20000300000 */
.L_x_7993:
[----:B------:R4:W0:Y:S01]  /*1db0*/  SYNCS.PHASECHK.TRANS64.TRYWAIT P1, [R3+URZ+0x32450], R4 ;  /* 0x03245004030075a7 */ /* 0x000822000802017f */
[----:B------:R-:W-:Y:S05]  /*1dc0*/  @!P0 BRA `(.L_x_7994) ;  /* 0x0000000000048947 */ /* 0x000fea0003800000 */
[----:B------:R-:W-:Y:S01]  /*1dd0*/  BPT.TRAP 0x1 ;  /* 0x000000040000795c */ /* 0x000fe20000300000 */
.L_x_7994:
[----:B0-----:R-:W-:Y:S05]  /*1de0*/  @P1 BRA `(.L_x_7995) ;  /* 0x0000000000081947 */ /* 0x001fea0003800000 */
[----:B------:R-:W0:Y:S02]  /*1df0*/  SYNCS.PHASECHK.TRANS64.TRYWAIT P1, [R3+URZ+0x32450], R4 ;  /* 0x03245004030075a7 */ /* 0x000e24000802017f */
[----:B0-----:R-:W-:Y:S05]  /*1e00*/  @!P1 BRA `(.L_x_7996) ;  /* 0x000000c000549947 */ /* 0x001fea0003800000 */
.L_x_7995:
[----:B------:R-:W-:Y:S01]  /*1e10*/  R2UR UR4, R5 ;  /* 0x00000000050472ca */ /* 0x000fe200000e0000 */
[----:B------:R-:W-:Y:S01]  /*1e20*/  UIADD3 UR5, UR5, 0x22400, URZ ;  /* 0x0002240005057890 */ /* 0x000fe2000fffe03f */
[----:B------:R-:W-:Y:S01]  /*1e30*/  WARPGROUP.ARRIVE ;  /* 0x00000000000079c5 */ /* 0x000fe20000000000 */
[----:B------:R-:W-:Y:S01]  /*1e40*/  UMOV UR9, 0x40000040 ;  /* 0x4000004000097882 */ /* 0x000fe20000000000 */
[----:B------:R-:W-:Y:S01]  /*1e50*/  UMOV UR11, 0x40000040 ;  /* 0x40000040000b7882 */ /* 0x000fe20000000000 */
[----:B------:R-:W-:Y:S01]  /*1e60*/  USHF.R.U32.HI UR5, URZ, 0x4, UR5 ;  /* 0x000000043f057899 */ /* 0x000fe20008011605 */
[----:B---3--:R-:W-:Y:S01]  /*1e70*/  IMAD.U32 R5, RZ, RZ, UR9 ;  /* 0x00000009ff057e24 */ /* 0x008fe2000f8e00ff */
[----:B------:R-:W-:Y:S01]  /*1e80*/  UMOV UR13, 0x40000040 ;  /* 0x40000040000d7882 */ /* 0x000fe20000000000 */
[----:B------:R-:W-:Y:S01]  /*1e90*/  UMOV UR15, 0x40000040 ;  /* 0x40000040000f7882 */ /* 0x000fe20000000000 */
[----:B------:R-:W-:Y:S01]  /*1ea0*/  IMAD.U32 R7, RZ, RZ, UR13 ;  /* 0x0000000dff077e24 */ /* 0x000fe2000f8e00ff */
[----:B------:R-:W-:Y:S01]  /*1eb0*/  UMOV UR17, 0x40000040 ;  /* 0x4000004000117882 */ /* 0x000fe20000000000 */
[----:B------:R-:W-:Y:S01]  /*1ec0*/  UMOV UR19, 0x40000040 ;  /* 0x4000004000137882 */ /* 0x000fe20000000000 */
[----:B------:R-:W-:Y:S01]  /*1ed0*/  UMOV UR21, 0x40000040 ;  /* 0x4000004000157882 */ /* 0x000fe20000000000 */
[----:B------:R-:W-:Y:S01]  /*1ee0*/  UIADD3 UR4, UR4, 0x400, URZ ;  /* 0x0000040004047890 */ /* 0x000fe2000fffe03f */
[----:B------:R-:W0:Y:S01]  /*1ef0*/  S2R R72, SR_TID.X ;  /* 0x0000000000487919 */ /* 0x000e220000002100 */
[----:B------:R-:W-:Y:S01]  /*1f00*/  UMOV UR23, 0x40000040 ;  /* 0x4000004000177882 */ /* 0x000fe20000000000 */
[----:B------:R-:W-:Y:S01]  /*1f10*/  UMOV UR25, 0x40000040 ;  /* 0x4000004000197882 */ /* 0x000fe20000000000 */
[----:B------:R-:W-:Y:S01]  /*1f20*/  USHF.R.U32.HI UR4, URZ, 0x4, UR4 ;  /* 0x000000043f047899 */ /* 0x000fe20008011604 */
[----:B------:R-:W-:Y:S01]  /*1f30*/  UMOV UR27, 0x40000040 ;  /* 0x40000040001b7882 */ /* 0x000fe20000000000 */
[----:B------:R-:W-:-:S02]  /*1f40*/  UMOV UR29, 0x40000040 ;  /* 0x40000040001d7882 */ /* 0x000fc40000000000 */
[----:B------:R-:W-:Y:S02]  /*1f50*/  ULOP3.LUT UR7, UR4, 0x3fff, URZ, 0xc0, !UPT ;  /* 0x00003fff04077892 */ /* 0x000fe4000f8ec03f */
[----:B------:R-:W-:Y:S02]  /*1f60*/  ULOP3.LUT UR4, UR5, 0x3fff, URZ, 0xc0, !UPT ;  /* 0x00003fff05047892 */ /* 0x000fe4000f8ec03f */
[----:B------:R-:W-:Y:S02]  /*1f70*/  ULOP3.LUT UR38, UR7, 0x10000, URZ, 0xfc, !UPT ;  /* 0x0001000007267892 */ /* 0x000fe4000f8efc3f */
[----:B------:R-:W-:Y:S02]  /*1f80*/  ULOP3.LUT UR4, UR4, 0x10000, URZ, 0xfc, !UPT ;  /* 0x0001000004047892 */ /* 0x000fe4000f8efc3f */
[----:B------:R-:W-:Y:S02]  /*1f90*/  UIMAD UR5, UR36, 0xc00, UR38 ;  /* 0x00000c00240578a4 */ /* 0x000fe4000f8e0226 */
[----:B------:R-:W-:-:S02]  /*1fa0*/  UIADD3 UR6, UR4, 0x2, URZ ;  /* 0x0000000204067890 */ /* 0x000fc4000fffe03f */
[----:B------:R-:W-:Y:S02]  /*1fb0*/  UIADD3 UR16, UR4, 0x406, URZ ;  /* 0x0000040604107890 */ /* 0x000fe4000fffe03f */
[----:B------:R-:W-:Y:S01]  /*1fc0*/  UMOV UR8, UR4 ;  /* 0x0000000400087c82 */ /* 0x000fe20008000000 */
[----:B------:R-:W-:Y:S01]  /*1fd0*/  UMOV UR10, UR5 ;  /* 0x00000005000a7c82 */ /* 0x000fe20008000000 */
[----:B-12-4-:R-:W-:Y:S01]  /*1fe0*/  IMAD.U32 R4, RZ, RZ, UR8 ;  /* 0x00000008ff047e24 */ /* 0x016fe2000f8e00ff */
[----:B------:R-:W-:Y:S01]  /*1ff0*/  HGMMA.64x96x16.F32 R24, gdesc[UR8], R24, gsb0 ;  /* 0x01600000081879f0 */ /* 0x000fe20008000818 */
[----:B------:R-:W-:Y:S01]  /*2000*/  UIADD3 UR8, UR5, 0x2, URZ ;  /* 0x0000000205087890 */ /* 0x000fe2000fffe03f */
[----:B------:R-:W-:Y:S01]  /*2010*/  UMOV UR12, UR6 ;  /* 0x00000006000c7c82 */ /* 0x000fe20008000000 */
[----:B------:R-:W-:Y:S01]  /*2020*/  UIADD3 UR6, UR4, 0x4, URZ ;  /* 0x0000000404067890 */ /* 0x000fe2000fffe03f */
[----:B------:R-:W-:Y:S01]  /*2030*/  IMAD.U32 R6, RZ, RZ, UR12 ;  /* 0x0000000cff067e24 */ /* 0x000fe2000f8e00ff */
[----:B------:R-:W-:-:S03]  /*2040*/  UIADD3 UR10, UR5, 0x302, URZ ;  /* 0x00000302050a7890 */ /* 0x000fc6000fffe03f */
[----:B------:R-:W-:Y:S01]  /*2050*/  UMOV UR14, UR8 ;  /* 0x00000008000e7c82 */ /* 0x000fe20008000000 */
[----:B------:R-:W-:Y:S01]  /*2060*/  UIADD3 UR8, UR5, 0x4, URZ ;  /* 0x0000000405087890 */ /* 0x000fe2000fffe03f */
[----:B------:R-:W-:Y:S01]  /*2070*/  UMOV UR9, 0x40000040 ;  /* 0x4000004000097882 */ /* 0x000fe20000000000 */
[----:B------:R-:W-:Y:S01]  /*2080*/  UMOV UR11, 0x40000040 ;  /* 0x40000040000b7882 */ /* 0x000fe20000000000 */
[----:B------:R-:W-:Y:S02]  /*2090*/  UIADD3 UR18, UR5, 0x306, URZ ;  /* 0x0000030605127890 */ /* 0x000fe4000fffe03f */
[----:B------:R-:W-:Y:S02]  /*20a0*/  UIADD3 UR20, UR4, 0x800, URZ ;  /* 0x0000080004147890 */ /* 0x000fe4000fffe03f */
[----:B------:R-:W-:Y:S02]  /*20b0*/  UIADD3 UR22, UR5, 0x600, URZ ;  /* 0x0000060005167890 */ /* 0x000fe4000fffe03f */
[----:B------:R-:W-:-:S02]  /*20c0*/  UIADD3 UR24, UR4, 0x802, URZ ;  /* 0x0000080204187890 */ /* 0x000fc4000fffe03f */
[----:B------:R-:W-:Y:S02]  /*20d0*/  UIADD3 UR26, UR5, 0x602, URZ ;  /* 0x00000602051a7890 */ /* 0x000fe4000fffe03f */
[----:B------:R-:W-:Y:S02]  /*20e0*/  UIADD3 UR28, UR4, 0x804, URZ ;  /* 0x00000804041c7890 */ /* 0x000fe4000fffe03f */
[----:B------:R-:W-:Y:S01]  /*20f0*/  UIADD3 UR30, UR5, 0x604, URZ ;  /* 0x00000604051e7890 */ /* 0x000fe2000fffe03f */
        /* <DEDUP_REMOVED lines=21> */
[----:B------:R-:W-:Y:S02]  /*2250*/  ULOP3.LUT UR7, UR7, 0x3000000, URZ, 0xfc, !UPT ;  /* 0x0300000007077892 */ /* 0x000fe4000f8efc3f */
[----:B------:R-:W-:Y:S01]  /*2260*/  UISETP.GE.AND UP0, UPT, UR52, 0x61, UPT ;  /* 0x000000613400788c */ /* 0x000fe2000bf06270 */
[----:B------:R-:W-:Y:S02]  /*2270*/  WARPGROUP.DEPBAR.LE gsb0, 0x0 ;  /* 0x00008000000079c5 */ /* 0x000fe40000010000 */
[----:B------:R-:W-:-:S06]  /*2280*/  WARPGROUP.ARRIVE ;  /* 0x00000000000079c5 */ /* 0x000fcc0000000000 */
[----:B------:R-:W-:Y:S01]  /*2290*/  HGMMA.64x96x16.F32 R24, gdesc[UR12], R24, gsb0 ;  /* 0x016000000c1879f0 */ /* 0x000fe20008000818 */
        /* <DEDUP_REMOVED lines=28> */
[----:B------:R-:W-:Y:S01]  /*2460*/  ULDC UR6, c[0x0][0xa80] ;  /* 0x0002a00000067ab9 */ /* 0x000fe20000000800 */
[----:B------:R-:W-:Y:S01]  /*2470*/  IMAD.U32 R13, RZ, RZ, UR13 ;  /* 0x0000000dff0d7e24 */ /* 0x000fe2000f8e00ff */
[----:B------:R-:W-:Y:S02]  /*2480*/  WARPGROUP.DEPBAR.LE gsb0, 0x0 ;  /* 0x00008000000079c5 */ /* 0x000fe40000010000 */
[----:B------:R-:W-:-:S06]  /*2490*/  WARPGROUP.ARRIVE ;  /* 0x00000000000079c5 */ /* 0x000fcc0000000000 */
[----:B------:R-:W-:Y:S01]  /*24a0*/  HGMMA.64x96x16.F32 R24, gdesc[UR12], R24, gsb0 ;  /* 0x016000000c1879f0 */ /* 0x000fe20008000818 */
[----:B------:R-:W-:Y:S02]  /*24b0*/  UIADD3 UR12, UR4, 0x404, URZ ;  /* 0x00000404040c7890 */ /* 0x000fe4000fffe03f */
[----:B------:R-:W-:Y:S01]  /*24c0*/  UIADD3 UR14, UR5, 0x304, URZ ;  /* 0x00000304050e7890 */ /* 0x000fe2000fffe03f */
[----:B------:R-:W-:Y:S01]  /*24d0*/  UMOV UR13, 0x40000040 ;  /* 0x40000040000d7882 */ /* 0x000fe20000000000 */
[----:B------:R-:W-:Y:S01]  /*24e0*/  UMOV UR15, 0x40000040 ;  /* 0x40000040000f7882 */ /* 0x000fe20000000000 */
[----:B------:R-:W-:-:S04]  /*24f0*/  UIMAD UR4, UR53, -0x60, UR52 ;  /* 0xffffffa0350478a4 */ /* 0x000fc8000f8e0234 */
[----:B------:R-:W-:-:S06]  /*2500*/  UIADD3 UR4, UR4, 0x60, URZ ;  /* 0x0000006004047890 */ /* 0x000fcc000fffe03f */
[----:B------:R-:W-:Y:S01]  /*2510*/  IMAD.U32 R0, RZ, RZ, UR4 ;  /* 0x00000004ff007e24 */ /* 0x000fe2000f8e00ff */
[----:B------:R-:W-:-:S03]  /*2520*/  UIMAD UR4, UR36, 0xc00, UR7 ;  /* 0x00000c00240478a4 */ /* 0x000fc6000f8e0207 */
        /* <DEDUP_REMOVED lines=10> */
[----:B------:R-:W-:Y:S01]  /*25d0*/  UMOV UR10, UR4 ;  /* 0x00000004000a7c82 */ /* 0x000fe20008000000 */
        /* <DEDUP_REMOVED lines=35> */
[----:B------:R-:W-:-:S02]  /*2810*/  FSEL R25, R30, -INF , P6 ;  /* 0xff8000001e197808 */ /* 0x000fc40003000000 */
[----:B------:R-:W-:Y:S02]  /*2820*/  FSEL R30, R29, -INF , P5 ;  /* 0xff8000001d1e7808 */ /* 0x000fe40002800000 */
[----:B------:R-:W-:Y:S02]  /*2830*/  FSEL R28, R28, -INF , P6 ;  /* 0xff8000001c1c7808 */ /* 0x000fe40003000000 */
[----:B------:R-:W-:Y:S02]  /*2840*/  FMNMX.FTZ R29, R24, R26, !PT ;  /* 0x0000001a181d7209 */ /* 0x000fe40007810000 */
[----:B------:R-:W-:Y:S02]  /*2850*/  FSEL R159, R32, -INF , P4 ;  /* 0xff800000209f7808 */ /* 0x000fe40002000000 */
[----:B------:R-:W-:Y:S02]  /*2860*/  FMNMX.FTZ R29, R28, R29, !PT ;  /* 0x0000001d1c1d7209 */ /* 0x000fe40007810000 */
[----:B------:R-:W-:-:S02]  /*2870*/  FSEL R161, R33, -INF , P3 ;  /* 0xff80000021a17808 */ /* 0x000fc40001800000 */
[----:B------:R-:W-:Y:S02]  /*2880*/  FMNMX.FTZ R32, R30, R29, !PT ;  /* 0x0000001d1e207209 */ /* 0x000fe40007810000 */
[----:B------:R-:W-:Y:S02]  /*2890*/  FSEL R27, R27, -INF , P1 ;  /* 0xff8000001b1b7808 */ /* 0x000fe40000800000 */
[----:B------:R-:W-:Y:S02]  /*28a0*/  FMNMX.FTZ R32, R159, R32, !PT ;  /* 0x000000209f207209 */ /* 0x000fe40007810000 */
[----:B------:R-:W-:Y:S02]  /*28b0*/  ISETP.GT.AND P2, PT, R0, 0x18, PT ;  /* 0x000000180000780c */ /* 0x000fe40003f44270 */
[----:B------:R-:W-:Y:S02]  /*28c0*/  FMNMX.FTZ R29, R161, R32, !PT ;  /* 0x00000020a11d7209 */ /* 0x000fe40007810000 */
[----:B------:R-:W-:-:S02]  /*28d0*/  FMNMX.FTZ R32, R73, R27, !PT ;  /* 0x0000001b49207209 */ /* 0x000fc40007810000 */
[----:B------:R-:W-:Y:S02]  /*28e0*/  ISETP.GT.AND P1, PT, R0, 0x19, PT ;  /* 0x000000190000780c */ /* 0x000fe40003f24270 */
[----:B------:R-:W-:Y:S02]  /*28f0*/  FSEL R164, R36, -INF , P2 ;  /* 0xff80000024a47808 */ /* 0x000fe40001000000 */
[----:B------:R-:W-:Y:S02]  /*2900*/  FSEL R31, R31, -INF , P5 ;  /* 0xff8000001f1f7808 */ /* 0x000fe40002800000 */
[----:B------:R-:W-:Y:S02]  /*2910*/  FMNMX.FTZ R32, R25, R32, !PT ;  /* 0x0000002019207209 */ /* 0x000fe40007810000 */
[----:B------:R-:W-:Y:S02]  /*2920*/  FSEL R168, R37, -INF , P1 ;  /* 0xff80000025a87808 */ /* 0x000fe40000800000 */
[----:B------:R-:W-:-:S02]  /*2930*/  FMNMX.FTZ R29, R164, R29, !PT ;  /* 0x0000001da41d7209 */ /* 0x000fc40007810000 */
[----:B------:R-:W-:Y:S02]  /*2940*/  FSEL R157, R34, -INF , P4 ;  /* 0xff800000229d7808 */ /* 0x000fe40002000000 */
[----:B------:R-:W-:Y:S02]  /*2950*/  FMNMX.FTZ R32, R31, R32, !PT ;  /* 0x000000201f207209 */ /* 0x000fe40007810000 */
[----:B------:R-:W-:Y:S02]  /*2960*/  FMNMX.FTZ R34, R168, R29, !PT ;  /* 0x0000001da8227209 */ /* 0x000fe40007810000 */
[----:B------:R-:W-:Y:S02]  /*2970*/  FSEL R160, R35, -INF , P3 ;  /* 0xff80000023a07808 */ /* 0x000fe40001800000 */
[----:B------:R-:W-:Y:S02]  /*2980*/  FMNMX.FTZ R29, R157, R32, !PT ;  /* 0x000000209d1d7209 */ /* 0x000fe40007810000 */
[----:B------:R-:W-:-:S02]  /*2990*/  ISETP.GT.AND P6, PT, R0, 0x20, PT ;  /* 0x000000200000780c */ /* 0x000fc40003fc4270 */
[----:B------:R-:W-:Y:S02]  /*29a0*/  FSEL R162, R38, -INF , P2 ;  /* 0xff80000026a27808 */ /* 0x000fe40001000000 */
[----:B------:R-:W-:Y:S02]  /*29b0*/  FMNMX.FTZ R29, R160, R29, !PT ;  /* 0x0000001da01d7209 */ /* 0x000fe40007810000 */
[----:B------:R-:W-:Y:S02]  /*29c0*/  ISETP.GT.AND P5, PT, R0, 0x21, PT ;  /* 0x000000210000780c */ /* 0x000fe40003fa4270 */
[----:B------:R-:W-:Y:S02]  /*29d0*/  FSEL R165, R40, -INF , P6 ;  /* 0xff80000028a57808 */ /* 0x000fe40003000000 */
        /* <DEDUP_REMOVED lines=96> */
[--C-:B------:R-:W-:Y:S01]  /*2fe0*/  FFMA.FTZ R194, R28, UR6, -R211.reuse ;  /* 0x000000061cc27c23 */ /* 0x100fe200080108d3 */
[----:B------:R-:W-:Y:S01]  /*2ff0*/  FSEL R212, R212, RZ, P1 ;  /* 0x000000ffd4d47208 */ /* 0x000fe20000800000 */
[--C-:B------:R-:W-:Y:S01]  /*3000*/  FFMA.FTZ R195, R30, UR6, -R211.reuse ;  /* 0x000000061ec37c23 */ /* 0x100fe200080108d3 */
[----:B0-----:R-:W-:Y:S01]  /*3010*/  LOP3.LUT P1, RZ, R72, 0x7f, RZ, 0xc0, !PT ;  /* 0x0000007f48ff7812 */ /* 0x001fe2000782c0ff */
[----:B------:R-:W-:Y:S01]  /*3020*/  MUFU.EX2 R192, R192 ;  /* 0x000000c000c07308 */ /* 0x000fe20000000800 */
[----:B------:R-:W-:Y:S01]  /*3030*/  SHF.R.U32.HI R72, RZ, 0x7, R72 ;  /* 0x00000007ff487819 */ /* 0x000fe20000011648 */
[--C-:B------:R-:W-:Y:S01]  /*3040*/  FFMA.FTZ R196, R73, UR6, -R212.reuse ;  /* 0x0000000649c47c23 */ /* 0x100fe200080108d4 */
[--C-:B------:R-:W-:Y:S01]  /*3050*/  FFMA.FTZ R197, R27, UR6, -R212.reuse ;  /* 0x000000061bc57c23 */ /* 0x100fe200080108d4 */
[--C-:B------:R-:W-:Y:S01]  /*3060*/  FFMA.FTZ R198, R25, UR6, -R212.reuse ;  /* 0x0000000619c67c23 */ /* 0x100fe200080108d4 */
[----:B------:R-:W-:Y:S01]  /*3070*/  IADD3 R158, -R72, 0xb, RZ ;  /* 0x0000000b489e7810 */ /* 0x000fe20007ffe1ff */
[----:B------:R-:W-:Y:S01]  /*3080*/  FFMA.FTZ R199, R31, UR6, -R212 ;  /* 0x000000061fc77c23 */ /* 0x000fe200080108d4 */
[--C-:B------:R-:W-:Y:S01]  /*3090*/  FFMA.FTZ R159, R159, UR6, -R211.reuse ;  /* 0x000000069f9f7c23 */ /* 0x100fe200080108d3 */
[----:B------:R-:W0:Y:S01]  /*30a0*/  MUFU.EX2 R193, R193 ;  /* 0x000000c100c17308 */ /* 0x000e220000000800 */
[--C-:B------:R-:W-:Y:S01]  /*30b0*/  FFMA.FTZ R161, R161, UR6, -R211.reuse ;  /* 0x00000006a1a17c23 */ /* 0x100fe200080108d3 */
[--C-:B------:R-:W-:Y:S01]  /*30c0*/  FFMA.FTZ R164, R164, UR6, -R211.reuse ;  /* 0x00000006a4a47c23 */ /* 0x100fe200080108d3 */
[----:B------:R-:W-:Y:S01]  /*30d0*/  FFMA.FTZ R168, R168, UR6, -R211 ;  /* 0x00000006a8a87c23 */ /* 0x000fe200080108d3 */
[----:B------:R-:W-:-:S02]  /*30e0*/  @!P1 VIADD R24, R3, 0x32440 ;  /* 0x0003244003189836 */ /* 0x000fc40000000000 */
[--C-:B------:R-:W-:Y:S01]  /*30f0*/  FFMA.FTZ R157, R157, UR6, -R212.reuse ;  /* 0x000000069d9d7c23 */ /* 0x100fe200080108d4 */
[--C-:B------:R-:W-:Y:S01]  /*3100*/  FFMA.FTZ R160, R160, UR6, -R212.reuse ;  /* 0x00000006a0a07c23 */ /* 0x100fe200080108d4 */
[----:B------:R-:W-:Y:S01]  /*3110*/  FFMA.FTZ R162, R162, UR6, -R212 ;  /* 0x00000006a2a27c23 */ /* 0x000fe200080108d4 */
[----:B------:R-:W-:Y:S01]  /*3120*/  MUFU.EX2 R194, R194 ;  /* 0x000000c200c27308 */ /* 0x000fe20000000800 */
[----:B------:R-:W-:Y:S01]  /*3130*/  @!P1 PRMT R24, RZ, 0x654, R24 ;  /* 0x00000654ff189816 */ /* 0x000fe20000000018 */
[----:B------:R1:W-:Y:S06]  /*3140*/  BAR.ARV R158, 0x100 ;  /* 0x0004009e0000751d */ /* 0x0003ec0000002000 */
[----:B------:R2:W-:Y:S01]  /*3150*/  @!P1 SYNCS.ARRIVE.TRANS64.RED.A1T0 RZ, [R24+URZ], RZ ;  /* 0x000000ff18ff99a7 */ /* 0x0005e2000810043f */
[----:B------:R-:W3:Y:S01]  /*3160*/  MUFU.EX2 R195, R195 ;  /* 0x000000c300c37308 */ /* 0x000ee20000000800 */
[----:B------:R4:W-:Y:S01]  /*3170*/  BAR.SYNC.DEFER_BLOCKING R214, 0x100 ;  /* 0x000400d60000751d */ /* 0x0009e20000010000 */
[----:B0-----:R-:W-:Y:S01]  /*3180*/  F2FP.F16.F32.PACK_AB R152, R193, R192 ;  /* 0x000000c0c198723e */ /* 0x001fe200000000ff */
[--C-:B------:R-:W-:Y:S01]  /*3190*/  FFMA.FTZ R166, R166, UR6, -R212.reuse ;  /* 0x00000006a6a67c23 */ /* 0x100fe200080108d4 */
[--C-:B------:R-:W-:Y:S01]  /*31a0*/  FFMA.FTZ R165, R165, UR6, -R211.reuse ;  /* 0x00000006a5a57c23 */ /* 0x100fe200080108d3 */
[--C-:B------:R-:W-:Y:S01]  /*31b0*/  FFMA.FTZ R163, R163, UR6, -R212.reuse ;  /* 0x00000006a3a37c23 */ /* 0x100fe200080108d4 */
[--C-:B------:R-:W-:Y:S01]  /*31c0*/  FFMA.FTZ R224, R175, UR6, -R212.reuse ;  /* 0x00000006afe07c23 */ /* 0x100fe200080108d4 */
[--C-:B------:R-:W-:Y:S01]  /*31d0*/  FFMA.FTZ R173, R173, UR6, -R211.reuse ;  /* 0x00000006adad7c23 */ /* 0x100fe200080108d3 */
[----:B------:R-:W-:Y:S01]  /*31e0*/  MUFU.EX2 R196, R196 ;  /* 0x000000c400c47308 */ /* 0x000fe20000000800 */
[--C-:B----4-:R-:W-:Y:S01]  /*31f0*/  FFMA.FTZ R214, R169, UR6, -R211.reuse ;  /* 0x00000006a9d67c23 */ /* 0x110fe200080108d3 */
[--C-:B------:R-:W-:Y:S01]  /*3200*/  FFMA.FTZ R169, R172, UR6, -R211.reuse ;  /* 0x00000006aca97c23 */ /* 0x100fe200080108d3 */
[--C-:B------:R-:W-:Y:S01]  /*3210*/  FFMA.FTZ R172, R176, UR6, -R211.reuse ;  /* 0x00000006b0ac7c23 */ /* 0x100fe200080108d3 */
[--C-:B------:R-:W-:Y:S01]  /*3220*/  FFMA.FTZ R176, R167, UR6, -R212.reuse ;  /* 0x00000006a7b07c23 */ /* 0x100fe200080108d4 */
[--C-:B------:R-:W-:Y:S01]  /*3230*/  FFMA.FTZ R167, R170, UR6, -R212.reuse ;  /* 0x00000006aaa77c23 */ /* 0x100fe200080108d4 */
[--C-:B------:R-:W-:Y:S01]  /*3240*/  FFMA.FTZ R170, R174, UR6, -R212.reuse ;  /* 0x00000006aeaa7c23 */ /* 0x100fe200080108d4 */
[--C-:B------:R-:W-:Y:S01]  /*3250*/  FFMA.FTZ R174, R177, UR6, -R211.reuse ;  /* 0x00000006b1ae7c23 */ /* 0x100fe200080108d3 */
[----:B------:R-:W0:Y:S01]  /*3260*/  MUFU.EX2 R197, R197 ;  /* 0x000000c500c57308 */ /* 0x000e220000000800 */
[----:B---3--:R-:W-:Y:S01]  /*3270*/  F2FP.F16.F32.PACK_AB R154, R195, R194 ;  /* 0x000000c2c39a723e */ /* 0x008fe200000000ff */
        /* <DEDUP_REMOVED lines=14> */
[----:B------:R-:W3:Y:S01]  /*3360*/  MUFU.EX2 R199, R199 ;  /* 0x000000c700c77308 */ /* 0x000ee20000000800 */
[----:B0-----:R-:W-:Y:S01]  /*3370*/  F2FP.F16.F32.PACK_AB R153, R197, R196 ;  /* 0x000000c4c599723e */ /* 0x001fe200000000ff */
[--C-:B------:R-:W-:Y:S01]  /*3380*/  FFMA.FTZ R187, R186, UR6, -R211.reuse ;  /* 0x00000006babb7c23 */ /* 0x100fe200080108d3 */
[--C-:B------:R-:W-:Y:S01]  /*3390*/  FFMA.FTZ R186, R189, UR6, -R211.reuse ;  /* 0x00000006bdba7c23 */ /* 0x100fe200080108d3 */
[--C-:B------:R-:W-:Y:S01]  /*33a0*/  FFMA.FTZ R189, R190, UR6, -R211.reuse ;  /* 0x00000006bebd7c23 */ /* 0x100fe200080108d3 */
[--C-:B------:R-:W-:Y:S01]  /*33b0*/  FFMA.FTZ R190, R206, UR6, -R212.reuse ;  /* 0x00000006cebe7c23 */ /* 0x100fe200080108d4 */
[----:B------:R-:W-:Y:S01]  /*33c0*/  FFMA.FTZ R180, R180, UR6, -R211 ;  /* 0x00000006b4b47c23 */ /* 0x000fe200080108d3 */
[--C-:B------:R-:W-:Y:S01]  /*33d0*/  FFMA.FTZ R191, R208, UR6, -R212.reuse ;  /* 0x00000006d0bf7c23 */ /* 0x100fe200080108d4 */
[----:B------:R-:W0:Y:S01]  /*33e0*/  MUFU.EX2 R159, R159 ;  /* 0x0000009f009f7308 */ /* 0x000e220000000800 */
[--C-:B------:R-:W-:Y:S01]  /*33f0*/  FFMA.FTZ R206, R209, UR6, -R212.reuse ;  /* 0x00000006d1ce7c23 */ /* 0x100fe200080108d4 */
[----:B------:R-:W-:Y:S01]  /*3400*/  FFMA.FTZ R207, R213, UR6, -R212 ;  /* 0x00000006d5cf7c23 */ /* 0x000fe200080108d4 */
[----:B------:R-:W-:Y:S01]  /*3410*/  FADD.FTZ R193, R192, R193 ;  /* 0x000000c1c0c17221 */ /* 0x000fe20000010000 */
[----:B------:R-:W-:Y:S01]  /*3420*/  FADD.FTZ R197, R196, R197 ;  /* 0x000000c5c4c57221 */ /* 0x000fe20000010000 */
[----:B------:R-:W-:-:S02]  /*3430*/  @!P1 VIADD R3, R3, 0x32460 ;  /* 0x0003246003039836 */ /* 0x000fc40000000000 */
[----:B------:R-:W-:Y:S01]  /*3440*/  FADD.FTZ R194, R194, R193 ;  /* 0x000000c1c2c27221 */ /* 0x000fe20000010000 */
[----:B------:R-:W4:Y:S01]  /*3450*/  MUFU.EX2 R161, R161 ;  /* 0x000000a100a17308 */ /* 0x000f220000000800 */
[----:B---3--:R-:W-:Y:S01]  /*3460*/  F2FP.F16.F32.PACK_AB R155, R199, R198 ;  /* 0x000000c6c79b723e */ /* 0x008fe200000000ff */
[----:B------:R-:W-:Y:S01]  /*3470*/  FADD.FTZ R198, R198, R197 ;  /* 0x000000c5c6c67221 */ /* 0x000fe20000010000 */
[----:B------:R-:W-:Y:S01]  /*3480*/  FADD.FTZ R194, R195, R194 ;  /* 0x000000c2c3c27221 */ /* 0x000fe20000010000 */
[----:B------:R-:W-:Y:S01]  /*3490*/  @!P1 PRMT R3, RZ, 0x654, R3 ;  /* 0x00000654ff039816 */ /* 0x000fe20000000003 */
[----:B--2---:R-:W-:Y:S01]  /*34a0*/  WARPGROUP.ARRIVE ;  /* 0x00000000000079c5 */ /* 0x004fe20000000000 */
[----:B------:R-:W-:Y:S02]  /*34b0*/  FADD.FTZ R198, R199, R198 ;  /* 0x000000c6c7c67221 */ /* 0x000fe40000010000 */
[----:B------:R-:W-:Y:S01]  /*34c0*/  MUFU.EX2 R164, R164 ;  /* 0x000000a400a47308 */ /* 0x000fe20000000800 */
[----:B0-----:R-:W-:-:S02]  /*34d0*/  FADD.FTZ R194, R159, R194 ;  /* 0x000000c29fc27221 */ /* 0x001fc40000010000 */
[----:B------:R-:W-:Y:S01]  /*34e0*/  HGMMA.64x256x16.F32 R24, R152, gdesc[UR8].tnspB, RZ, !UPT, gsb0 ;  /* 0x43e0000898187df0 */ /* 0x000fe2000c0008ff */
[----:B------:R-:W-:Y:S01]  /*34f0*/  UIADD3 UR10, UR4, 0x80, URZ ;  /* 0x00000080040a7890 */ /* 0x000fe2000fffe03f */
[----:B------:R-:W-:-:S03]  /*3500*/  UMOV UR11, 0x40000040 ;  /* 0x40000040000b7882 */ /* 0x000fc60000000000 */
[----:B------:R-:W-:Y:S08]  /*3510*/  MUFU.EX2 R168, R168 ;  /* 0x000000a800a87308 */ /* 0x000ff00000000800 */
[----:B------:R-:W-:Y:S08]  /*3520*/  MUFU.EX2 R157, R157 ;  /* 0x0000009d009d7308 */ /* 0x000ff00000000800 */
[----:B------:R-:W0:Y:S08]  /*3530*/  MUFU.EX2 R160, R160 ;  /* 0x000000a000a07308 */ /* 0x000e300000000800 */
[----:B------:R-:W-:Y:S08]  /*3540*/  MUFU.EX2 R162, R162 ;  /* 0x000000a200a27308 */ /* 0x000ff00000000800 */
[----:B------:R-:W2:Y:S08]  /*3550*/  MUFU.EX2 R166, R166 ;  /* 0x000000a600a67308 */ /* 0x000eb00000000800 */
[----:B------:R-:W-:Y:S08]  /*3560*/  MUFU.EX2 R165, R165 ;  /* 0x000000a500a57308 */ /* 0x000ff00000000800 */
[----:B------:R-:W3:Y:S08]  /*3570*/  MUFU.EX2 R214, R214 ;  /* 0x000000d600d67308 */ /* 0x000ef00000000800 */
[----:B------:R-:W-:Y:S08]  /*3580*/  MUFU.EX2 R169, R169 ;  /* 0x000000a900a97308 */ /* 0x000ff00000000800 */
[----:B------:R-:W-:Y:S08]  /*3590*/  MUFU.EX2 R172, R172 ;  /* 0x000000ac00ac7308 */ /* 0x000ff00000000800 */
[----:B------:R-:W-:Y:S08]  /*35a0*/  MUFU.EX2 R163, R163 ;  /* 0x000000a300a37308 */ /* 0x000ff00000000800 */
[----:B------:R-:W5:Y:S08]  /*35b0*/  MUFU.EX2 R176, R176 ;  /* 0x000000b000b07308 */ /* 0x000f700000000800 */
[----:B------:R-:W-:Y:S08]  /*35c0*/  MUFU.EX2 R167, R167 ;  /* 0x000000a700a77308 */ /* 0x000ff00000000800 */
[----:B------:R-:W1:Y:S08]  /*35d0*/  MUFU.EX2 R170, R170 ;  /* 0x000000aa00aa7308 */ /* 0x000e700000000800 */
[----:B------:R-:W-:Y:S08]  /*35e0*/  MUFU.EX2 R173, R173 ;  /* 0x000000ad00ad7308 */ /* 0x000ff00000000800 */
[----:B------:R-:W1:Y:S08]  /*35f0*/  MUFU.EX2 R174, R174 ;  /* 0x000000ae00ae7308 */ /* 0x000e700000000800 */
[----:B------:R-:W-:Y:S08]  /*3600*/  MUFU.EX2 R177, R177 ;  /* 0x000000b100b17308 */ /* 0x000ff00000000800 */
[----:B------:R-:W-:Y:S08]  /*3610*/  MUFU.EX2 R216, R216 ;  /* 0x000000d800d87308 */ /* 0x000ff00000000800 */
[----:B------:R-:W-:Y:S08]  /*3620*/  MUFU.EX2 R171, R171 ;  /* 0x000000ab00ab7308 */ /* 0x000ff00000000800 */
[----:B------:R-:W1:Y:S08]  /*3630*/  MUFU.EX2 R224, R224 ;  /* 0x000000e000e07308 */ /* 0x000e700000000800 */
        /* <DEDUP_REMOVED lines=14> */
[----:B------:R-:W-:Y:S01]  /*3720*/  MUFU.EX2 R190, R190 ;  /* 0x000000be00be7308 */ /* 0x000fe20000000800 */
[----:B------:R-:W-:-:S02]  /*3730*/  WARPGROUP.DEPBAR.LE gsb0, 0x0 ;  /* 0x00008000000079c5 */ /* 0x000fc40000010000 */
[C---:B----4-:R-:W-:Y:S01]  /*3740*/  F2FP.F16.F32.PACK_AB R152, R161.reuse, R159 ;  /* 0x0000009fa198723e */ /* 0x050fe200000000ff */
[----:B------:R-:W-:Y:S01]  /*3750*/  FADD.FTZ R161, R161, R194 ;  /* 0x000000c2a1a17221 */ /* 0x000fe20000010000 */
[----:B0-----:R-:W-:Y:S01]  /*3760*/  F2FP.F16.F32.PACK_AB R153, R160, R157 ;  /* 0x0000009da099723e */ /* 0x001fe200000000ff */
[----:B------:R-:W-:Y:S01]  /*3770*/  FADD.FTZ R157, R157, R198 ;  /* 0x000000c69d9d7221 */ /* 0x000fe20000010000 */
[----:B------:R-:W-:Y:S01]  /*3780*/  F2FP.F16.F32.PACK_AB R154, R168, R164 ;  /* 0x000000a4a89a723e */ /* 0x000fe200000000ff */
[----:B------:R-:W0:Y:S01]  /*3790*/  MUFU.EX2 R191, R191 ;  /* 0x000000bf00bf7308 */ /* 0x000e220000000800 */
[----:B--2---:R-:W-:Y:S01]  /*37a0*/  F2FP.F16.F32.PACK_AB R155, R166, R162 ;  /* 0x000000a2a69b723e */ /* 0x004fe200000000ff */
        /* <DEDUP_REMOVED lines=9> */
[----:B------:R-:W-:-:S03]  /*3840*/  UMOV UR11, 0x40000040 ;  /* 0x40000040000b7882 */ /* 0x000fc60000000000 */
[----:B------:R-:W2:Y:S01]  /*3850*/  MUFU.EX2 R207, R207 ;  /* 0x000000cf00cf7308 */ /* 0x000ea20000000800 */
[----:B------:R-:W-:Y:S02]  /*3860*/  WARPGROUP.DEPBAR.LE gsb0, 0x0 ;  /* 0x00008000000079c5 */ /* 0x000fe40000010000 */
[----:B---3--:R-:W-:Y:S01]  /*3870*/  F2FP.F16.F32.PACK_AB R152, R214, R165 ;  /* 0x000000a5d698723e */ /* 0x008fe200000000ff */
[----:B------:R-:W-:Y:S01]  /*3880*/  FADD.FTZ R165, R165, R168 ;  /* 0x000000a8a5a57221 */ /* 0x000fe20000010000 */
[----:B-----5:R-:W-:Y:S01]  /*3890*/  F2FP.F16.F32.PACK_AB R153, R176, R163 ;  /* 0x000000a3b099723e */ /* 0x020fe200000000ff */
[----:B------:R-:W-:Y:S01]  /*38a0*/  FADD.FTZ R163, R163, R166 ;  /* 0x000000a6a3a37221 */ /* 0x000fe20000010000 */
[----:B------:R-:W-:Y:S01]  /*38b0*/  F2FP.F16.F32.PACK_AB R154, R172, R169 ;  /* 0x000000a9ac9a723e */ /* 0x000fe200000000ff */
[----:B------:R-:W-:Y:S01]  /*38c0*/  FADD.FTZ R214, R214, R165 ;  /* 0x000000a5d6d67221 */ /* 0x000fe20000010000 */
[----:B-1----:R-:W-:Y:S01]  /*38d0*/  F2FP.F16.F32.PACK_AB R155, R170, R167 ;  /* 0x000000a7aa9b723e */ /* 0x002fe200000000ff */
        /* <DEDUP_REMOVED lines=46> */
[----:B0-----:R-:W-:Y:S01]  /*3bc0*/  F2FP.F16.F32.PACK_AB R153, R191, R190 ;  /* 0x000000bebf99723e */ /* 0x001fe200000000ff */
[----:B------:R-:W-:Y:S01]  /*3bd0*/  FADD.FTZ R190, R190, R185 ;  /* 0x000000b9bebe7221 */ /* 0x000fe20000010000 */
[----:B------:R-:W-:Y:S01]  /*3be0*/  F2FP.F16.F32.PACK_AB R154, R189, R186 ;  /* 0x000000babd9a723e */ /* 0x000fe200000000ff */
[----:B------:R-:W-:Y:S01]  /*3bf0*/  FADD.FTZ R187, R187, R180 ;  /* 0x000000b4bbbb7221 */ /* 0x000fe20000010000 */
[----:B--2---:R-:W-:Y:S01]  /*3c00*/  F2FP.F16.F32.PACK_AB R155, R207, R206 ;  /* 0x000000cecf9b723e */ /* 0x004fe200000000ff */
[----:B------:R-:W-:-:S02]  /*3c10*/  FADD.FTZ R191, R191, R190 ;  /* 0x000000bebfbf7221 */ /* 0x000fc40000010000 */
[----:B------:R-:W-:Y:S01]  /*3c20*/  FADD.FTZ R186, R186, R187 ;  /* 0x000000bbbaba7221 */ /* 0x000fe20000010000 */
[----:B------:R-:W-:Y:S01]  /*3c30*/  WARPGROUP.ARRIVE ;  /* 0x00000000000079c5 */ /* 0x000fe20000000000 */
[----:B------:R-:W-:-:S04]  /*3c40*/  FADD.FTZ R206, R206, R191 ;  /* 0x000000bfcece7221 */ /* 0x000fc80000010000 */
[----:B------:R-:W-:-:S08]  /*3c50*/  FADD.FTZ R207, R207, R206 ;  /* 0x000000cecfcf7221 */ /* 0x000fd00000010000 */
[----:B------:R-:W-:Y:S03]  /*3c60*/  HGMMA.64x256x16.F32 R24, R152, gdesc[UR8].tnspB, R24, gsb0 ;  /* 0x43e0000898187df0 */ /* 0x000fe60008000818 */
[----:B------:R-:W-:Y:S02]  /*3c70*/  WARPGROUP.DEPBAR.LE gsb0, 0x0 ;  /* 0x00008000000079c5 */ /* 0x000fe40000010000 */
[----:B------:R0:W-:Y:S02]  /*3c80*/  @!P1 SYNCS.ARRIVE.TRANS64.RED.A1T0 RZ, [R3+URZ], RZ ;  /* 0x000000ff03ff99a7 */ /* 0x0001e4000810043f */
[----:B0-----:R-:W-:Y:S01]  /*3c90*/  FADD.FTZ R3, R189, R186 ;  /* 0x000000babd037221 */ /* 0x001fe20000010000 */
[----:B------:R-:W-:Y:S06]  /*3ca0*/  @!P2 BRA `(.L_x_7997) ;  /* 0x0000002000cca947 */ /* 0x000fec0003800000 */
[----:B------:R-:W-:Y:S01]  /*3cb0*/  IMAD.MOV.U32 R213, RZ, RZ, R156 ;  /* 0x000000ffffd57224 */ /* 0x000fe200078e009c */
[----:B------:R-:W-:Y:S01]  /*3cc0*/  UIADD3 UR4, UR53, -0x2, URZ ;  /* 0xfffffffe35047890 */ /* 0x000fe2000fffe03f */
[----:B------:R-:W-:-:S11]  /*3cd0*/  IMAD.MOV.U32 R209, RZ, RZ, R0 ;  /* 0x000000ffffd17224 */ /* 0x000fd600078e0000 */
.L_x_8006:
        /* <DEDUP_REMOVED lines=10> */
.L_x_7998:
[----:B------:R-:W0:Y:S01]  /*3d80*/  S2UR UR6, SR_CgaCtaId ;  /* 0x00000000000679c3 */ /* 0x000e220000008800 */
[----:B------:R-:W-:Y:S01]  /*3d90*/  UMOV UR5, 0x400 ;  /* 0x0000040000057882 */ /* 0x000fe20000000000 */
[----:B------:R-:W-:-:S05]  /*3da0*/  IMAD.U32 R0, RZ, RZ, UR37 ;  /* 0x00000025ff007e24 */ /* 0x000fca000f8e00ff */
[----:B------:R-:W-:Y:S01]  /*3db0*/  SHF.L.U32 R0, R0, 0x1f, RZ ;  /* 0x0000001f00007819 */ /* 0x000fe200000006ff */
[----:B0-----:R-:W-:-:S04]  /*3dc0*/  ULEA UR5, UR6, UR5, 0x18 ;  /* 0x0000000506057291 */ /* 0x001fc8000f8ec03f */
[----:B------:R-:W-:-:S09]  /*3dd0*/  ULEA UR5, UR36, UR5, 0x3 ;  /* 0x0000000524057291 */ /* 0x000fd2000f8e183f */
[----:B------:R0:W1:Y:S01]  /*3de0*/  SYNCS.PHASECHK.TRANS64.TRYWAIT P3, [UR5+0x32430], R0 ;  /* 0x03243000ff0075a7 */ /* 0x0000620008060145 */
[----:B------:R-:W-:Y:S05]  /*3df0*/  @!P0 BRA `(.L_x_7999) ;  /* 0x0000000000048947 */ /* 0x000fea0003800000 */
[----:B------:R-:W-:Y:S01]  /*3e00*/  BPT.TRAP 0x1 ;  /* 0x000000040000795c */ /* 0x000fe20000300000 */
.L_x_7999:
[----:B-1----:R-:W-:Y:S05]  /*3e10*/  @P3 BRA `(.L_x_8000) ;  /* 0x0000000000083947 */ /* 0x002fea0003800000 */
[----:B------:R-:W1:Y:S02]  /*3e20*/  SYNCS.PHASECHK.TRANS64.TRYWAIT P3, [UR5+0x32430], R0 ;  /* 0x03243000ff0075a7 */ /* 0x000e640008060145 */
[----:B-1----:R-:W-:Y:S05]  /*3e30*/  @!P3 BRA `(.L_x_8001) ;  /* 0x000000a0005cb947 */ /* 0x002fea0003800000 */
.L_x_8000:
[----:B------:R-:W-:Y:S01]  /*3e40*/  R2UR UR52, R20 ;  /* 0x00000000143472ca */ /* 0x000fe200000e0000 */
[----:B------:R-:W-:Y:S01]  /*3e50*/  UIMAD UR6, UR36, 0x300, UR39 ;  /* 0x00000300240678a4 */ /* 0x000fe2000f8e0227 */
[----:B------:R-:W-:Y:S01]  /*3e60*/  R2UR UR53, R21 ;  /* 0x00000000153572ca */ /* 0x000fe200000e0000 */
[----:B-1----:R-:W-:Y:S01]  /*3e70*/  WARPGROUP.ARRIVE ;  /* 0x00000000000079c5 */ /* 0x002fe20000000000 */
[----:B------:R-:W-:-:S04]  /*3e80*/  UMOV UR55, 0x40000040 ;  /* 0x4000004000377882 */ /* 0x000fc80000000000 */
[----:B------:R-:W-:-:S07]  /*3e90*/  UMOV UR54, UR6 ;  /* 0x0000000600367c82 */ /* 0x000fce0008000000 */
[----:B------:R-:W-:Y:S01]  /*3ea0*/  HGMMA.64x96x16.F32 R152, gdesc[UR52], RZ, !UPT, gsb0 ;  /* 0x01600000349879f0 */ /* 0x000fe2000c0008ff */
[----:B------:R-:W-:Y:S01]  /*3eb0*/  R2UR UR52, R18 ;  /* 0x00000000123472ca */ /* 0x000fe200000e0000 */
[----:B------:R-:W-:Y:S01]  /*3ec0*/  UIADD3 UR54, UR6, 0x2, URZ ;  /* 0x0000000206367890 */ /* 0x000fe2000fffe03f */
[----:B------:R-:W-:Y:S01]  /*3ed0*/  R2UR UR53, R19 ;  /* 0x00000000133572ca */ /* 0x000fe200000e0000 */
[----:B------:R-:W-:Y:S01]  /*3ee0*/  UMOV UR55, 0x40000040 ;  /* 0x4000004000377882 */ /* 0x000fe20000000000 */
[----:B------:R-:W-:Y:S02]  /*3ef0*/  WARPGROUP.DEPBAR.LE gsb0, 0x0 ;  /* 0x00008000000079c5 */ /* 0x000fe40000010000 */
[----:B------:R-:W-:-:S09]  /*3f00*/  WARPGROUP.ARRIVE ;  /* 0x00000000000079c5 */ /* 0x000fd20000000000 */
[----:B------:R-:W-:Y:S01]  /*3f10*/  HGMMA.64x96x16.F32 R152, gdesc[UR52], R152, gsb0 ;  /* 0x01600000349879f0 */ /* 0x000fe20008000898 */
        /* <DEDUP_REMOVED lines=13> */
[----:B------:R-:W-:Y:S03]  /*3ff0*/  HGMMA.64x96x16.F32 R152, gdesc[UR52], R152, gsb0 ;  /* 0x01600000349879f0 */ /* 0x000fe60008000898 */
[----:B------:R-:W-:Y:S02]  /*4000*/  WARPGROUP.DEPBAR.LE gsb0, 0x0 ;  /* 0x00008000000079c5 */ /* 0x000fe40000010000 */
[----:B------:R-:W-:Y:S05]  /*4010*/  @!P0 BRA `(.L_x_8002) ;  /* 0x0000000000048947 */ /* 0x000fea0003800000 */
[----:B------:R-:W-:Y:S01]  /*4020*/  BPT.TRAP 0x1 ;  /* 0x000000040000795c */ /* 0x000fe20000300000 */
.L_x_8002:
[----:B------:R1:W2:Y:S01]  /*4030*/  SYNCS.PHASECHK.TRANS64.TRYWAIT P3, [UR5+0x32450], R0 ;  /* 0x03245000ff0075a7 */ /* 0x0002a20008060145 */
[----:B------:R-:W-:Y:S05]  /*4040*/  @!P0 BRA `(.L_x_8003) ;  /* 0x0000000000048947 */ /* 0x000fea0003800000 */
[----:B------:R-:W-:Y:S01]  /*4050*/  BPT.TRAP 0x1 ;  /* 0x000000040000795c */ /* 0x000fe20000300000 */
.L_x_8003:
[----:B--2---:R-:W-:Y:S05]  /*4060*/  @P3 BRA `(.L_x_8004) ;  /* 0x0000000000083947 */ /* 0x004fea0003800000 */
[----:B------:R-:W2:Y:S02]  /*4070*/  SYNCS.PHASECHK.TRANS64.TRYWAIT P3, [UR5+0x32450], R0 ;  /* 0x03245000ff0075a7 */ /* 0x000ea40008060145 */
[----:B--2---:R-:W-:Y:S05]  /*4080*/  @!P3 BRA `(.L_x_8005) ;  /* 0x0000009c00e0b947 */ /* 0x004fea0003800000 */
.L_x_8004:
[----:B------:R-:W-:Y:S01]  /*4090*/  R2UR UR52, R4 ;  /* 0x00000000043472ca */ /* 0x000fe200000e0000 */
[----:B------:R-:W-:Y:S01]  /*40a0*/  UIMAD UR6, UR36, 0xc00, UR38 ;  /* 0x00000c00240678a4 */ /* 0x000fe2000f8e0226 */
[----:B------:R-:W-:Y:S01]  /*40b0*/  R2UR UR53, R5 ;  /* 0x00000000053572ca */ /* 0x000fe200000e0000 */
[----:B------:R-:W-:Y:S01]  /*40c0*/  WARPGROUP.ARRIVE ;  /* 0x00000000000079c5 */ /* 0x000fe20000000000 */
[----:B------:R-:W-:Y:S01]  /*40d0*/  UMOV UR55, 0x40000040 ;  /* 0x4000004000377882 */ /* 0x000fe20000000000 */
[----:B------:R-:W-:-:S04]  /*40e0*/  UIADD3 UR10, UR6, 0x302, URZ ;  /* 0x00000302060a7890 */ /* 0x000fc8000fffe03f */
[----:B------:R-:W3:Y:S01]  /*40f0*/  S2R R216, SR_TID.X ;  /* 0x0000000000d87919 */ /* 0x000ee20000002100 */
[----:B------:R-:W-:Y:S01]  /*4100*/  UMOV UR11, 0x40000040 ;  /* 0x40000040000b7882 */ /* 0x000fe20000000000 */
[----:B------:R-:W-:Y:S01]  /*4110*/  UMOV UR54, UR6 ;  /* 0x0000000600367c82 */ /* 0x000fe20008000000 */
[----:B------:R-:W-:Y:S01]  /*4120*/  UIADD3 UR14, UR6, 0x304, URZ ;  /* 0x00000304060e7890 */ /* 0x000fe2000fffe03f */
[----:B------:R-:W-:Y:S01]  /*4130*/  UMOV UR15, 0x40000040 ;  /* 0x40000040000f7882 */ /* 0x000fe20000000000 */
[----:B------:R-:W-:Y:S01]  /*4140*/  UIADD3 UR18, UR6, 0x306, URZ ;  /* 0x0000030606127890 */ /* 0x000fe2000fffe03f */
[----:B------:R-:W-:Y:S01]  /*4150*/  UMOV UR19, 0x40000040 ;  /* 0x4000004000137882 */ /* 0x000fe20000000000 */
[----:B------:R-:W-:Y:S01]  /*4160*/  HGMMA.64x96x16.F32 R152, gdesc[UR52], R152, gsb0 ;  /* 0x01600000349879f0 */ /* 0x000fe20008000898 */
[----:B------:R-:W-:Y:S01]  /*4170*/  R2UR UR52, R6 ;  /* 0x00000000063472ca */ /* 0x000fe200000e0000 */
[----:B------:R-:W-:Y:S01]  /*4180*/  UIADD3 UR54, UR6, 0x2, URZ ;  /* 0x0000000206367890 */ /* 0x000fe2000fffe03f */
[----:B------:R-:W-:Y:S01]  /*4190*/  R2UR UR53, R7 ;  /* 0x00000000073572ca */ /* 0x000fe200000e0000 */
[----:B------:R-:W-:Y:S01]  /*41a0*/  UMOV UR55, 0x40000040 ;  /* 0x4000004000377882 */ /* 0x000fe20000000000 */
[----:B------:R-:W-:Y:S01]  /*41b0*/  UIADD3 UR22, UR6, 0x600, URZ ;  /* 0x0000060006167890 */ /* 0x000fe2000fffe03f */
        /* <DEDUP_REMOVED lines=12> */
[----:B---3--:R-:W-:Y:S01]  /*4280*/  SHF.R.U32.HI R224, RZ, 0x7, R216 ;  /* 0x00000007ffe07819 */ /* 0x008fe200000116d8 */
[----:B------:R-:W-:Y:S01]  /*4290*/  UMOV UR51, 0x40000040 ;  /* 0x4000004000337882 */ /* 0x000fe20000000000 */
        /* <DEDUP_REMOVED lines=24> */
[----:B------:R-:W-:Y:S01]  /*4420*/  UIADD3 UR54, UR6, 0x906, URZ ;  /* 0x0000090606367890 */ /* 0x000fe2000fffe03f */
[----:B------:R-:W-:Y:S01]  /*4430*/  UMOV UR52, UR56 ;  /* 0x0000003800347c82 */ /* 0x000fe20008000000 */
[----:B------:R-:W-:Y:S01]  /*4440*/  UMOV UR53, UR57 ;  /* 0x0000003900357c82 */ /* 0x000fe20008000000 */
[----:B------:R-:W-:Y:S01]  /*4450*/  UMOV UR55, 0x40000040 ;  /* 0x4000004000377882 */ /* 0x000fe20000000000 */
[----:B------:R-:W-:Y:S01]  /*4460*/  ULDC UR6, c[0x0][0xa80] ;  /* 0x0002a00000067ab9 */ /* 0x000fe20000000800 */
[----:B------:R-:W-:Y:S02]  /*4470*/  WARPGROUP.DEPBAR.LE gsb0, 0x0 ;  /* 0x00008000000079c5 */ /* 0x000fe40000010000 */
[----:B------:R-:W-:-:S06]  /*4480*/  WARPGROUP.ARRIVE ;  /* 0x00000000000079c5 */ /* 0x000fcc0000000000 */
[----:B------:R-:W-:Y:S01]  /*4490*/  HGMMA.64x96x16.F32 R152, gdesc[UR8], R152, gsb0 ;  /* 0x01600000089879f0 */ /* 0x000fe20008000898 */
[----:B------:R-:W-:Y:S02]  /*44a0*/  UMOV UR11, 0x40000040 ;  /* 0x40000040000b7882 */ /* 0x000fe40000000000 */
        /* <DEDUP_REMOVED lines=31> */
[----:B012---:R-:W-:-:S04]  /*46a0*/  FMNMX.FTZ R0, R152, R209, !PT ;  /* 0x000000d198007209 */ /* 0x007fc80007810000 */
        /* <DEDUP_REMOVED lines=42> */
[----:B------:R-:W0:Y:S01]  /*4950*/  SHFL.BFLY PT, R215, R206, 0x2, 0x1f ;  /* 0x0c401f00ced77f89 */ /* 0x000e2200000e0000 */
[----:B------:R-:W-:-:S04]  /*4960*/  FMNMX.FTZ R211, R191, R0, !PT ;  /* 0x00000000bfd37209 */ /* 0x000fc80007810000 */
[----:B------:R-:W-:-:S04]  /*4970*/  FMNMX.FTZ R0, R194, R211, !PT ;  /* 0x000000d3c2007209 */ /* 0x000fc80007810000 */
[----:B------:R-:W-:-:S04]  /*4980*/  FMNMX.FTZ R211, R195, R0, !PT ;  /* 0x00000000c3d37209 */ /* 0x000fc80007810000 */
[----:B------:R-:W-:-:S04]  /*4990*/  FMNMX.FTZ R0, R198, R211, !PT ;  /* 0x000000d3c6007209 */ /* 0x000fc80007810000 */
[----:B------:R-:W-:-:S05]  /*49a0*/  FMNMX.FTZ R208, R199, R0, !PT ;  /* 0x00000000c7d07209 */ /* 0x000fca0007810000 */
[----:B------:R-:W1:Y:S01]  /*49b0*/  SHFL.BFLY PT, R211, R208, 0x2, 0x1f ;  /* 0x0c401f00d0d37f89 */ /* 0x000e6200000e0000 */
[----:B0-----:R-:W-:-:S05]  /*49c0*/  FMNMX.FTZ R215, R206, R215, !PT ;  /* 0x000000d7ced77209 */ /* 0x001fca0007810000 */
[----:B------:R-:W0:Y:S01]  /*49d0*/  SHFL.BFLY PT, R0, R215, 0x1, 0x1f ;  /* 0x0c201f00d7007f89 */ /* 0x000e2200000e0000 */
[----:B-1----:R-:W-:-:S05]  /*49e0*/  FMNMX.FTZ R210, R208, R211, !PT ;  /* 0x000000d3d0d27209 */ /* 0x002fca0007810000 */
[----:B------:R-:W1:Y:S01]  /*49f0*/  SHFL.BFLY PT, R217, R210, 0x1, 0x1f ;  /* 0x0c201f00d2d97f89 */ /* 0x000e6200000e0000 */
[----:B0-----:R-:W-:-:S05]  /*4a00*/  FMNMX.FTZ R0, R215, R0, !PT ;  /* 0x00000000d7007209 */ /* 0x001fca0007810000 */
[C---:B------:R-:W-:Y:S01]  /*4a10*/  FMUL.FTZ R211, R0.reuse, UR6 ;  /* 0x0000000600d37c20 */ /* 0x040fe20008410000 */
[----:B------:R-:W-:-:S03]  /*4a20*/  FADD.FTZ R206, -R0, R209 ;  /* 0x000000d100ce7221 */ /* 0x000fc60000010100 */
[--C-:B------:R-:W-:Y:S01]  /*4a30*/  FFMA.FTZ R209, R153, UR6, -R211.reuse ;  /* 0x0000000699d17c23 */ /* 0x100fe200080108d3 */
[--C-:B------:R-:W-:Y:S01]  /*4a40*/  FFMA.FTZ R153, R156, UR6, -R211.reuse ;  /* 0x000000069c997c23 */ /* 0x100fe200080108d3 */
[--C-:B------:R-:W-:Y:S01]  /*4a50*/  FFMA.FTZ R214, R152, UR6, -R211.reuse ;  /* 0x0000000698d67c23 */ /* 0x100fe200080108d3 */
        /* <DEDUP_REMOVED lines=10> */
[----:B-1----:R-:W-:Y:S01]  /*4b00*/  FMNMX.FTZ R156, R210, R217, !PT ;  /* 0x000000d9d29c7209 */ /* 0x002fe20007810000 */
[----:B------:R-:W1:Y:S01]  /*4b10*/  MUFU.EX2 R206, R206 ;  /* 0x000000ce00ce7308 */ /* 0x000e620000000800 */
[----:B0-----:R-:W-:Y:S01]  /*4b20*/  IMAD.U32 R214, RZ, RZ, UR5 ;  /* 0x00000005ffd67e24 */ /* 0x001fe2000f8e00ff */
[----:B------:R-:W-:Y:S01]  /*4b30*/  UIMAD UR5, UR36, 0xc00, UR7 ;  /* 0x00000c00240578a4 */ /* 0x000fe2000f8e0207 */
[----:B------:R-:W-:Y:S01]  /*4b40*/  FFMA.FTZ R173, R173, UR6, -R211 ;  /* 0x00000006adad7c23 */ /* 0x000fe200080108d3 */
[C---:B------:R-:W-:Y:S01]  /*4b50*/  FADD.FTZ R152, -R156.reuse, R213 ;  /* 0x000000d59c987221 */ /* 0x040fe20000010100 */
[----:B------:R-:W-:Y:S01]  /*4b60*/  FMUL.FTZ R217, R156, UR6 ;  /* 0x000000069cd97c20 */ /* 0x000fe20008410000 */
[--C-:B------:R-:W-:Y:S01]  /*4b70*/  FFMA.FTZ R176, R176, UR6, -R211.reuse ;  /* 0x00000006b0b07c23 */ /* 0x100fe200080108d3 */
[----:B------:R-:W-:Y:S01]  /*4b80*/  FFMA.FTZ R177, R177, UR6, -R211 ;  /* 0x00000006b1b17c23 */ /* 0x000fe200080108d3 */
[----:B------:R-:W-:Y:S01]  /*4b90*/  FMUL.FTZ R212, R152, UR6 ;  /* 0x0000000698d47c20 */ /* 0x000fe20008410000 */
[----:B------:R-:W-:-:S02]  /*4ba0*/  @!P1 VIADD R152, R214, 0x32440 ;  /* 0x00032440d6989836 */ /* 0x000fc40000000000 */
[--C-:B------:R-:W-:Y:S01]  /*4bb0*/  FFMA.FTZ R216, R158, UR6, -R217.reuse ;  /* 0x000000069ed87c23 */ /* 0x100fe200080108d9 */
[----:B------:R-:W-:Y:S01]  /*4bc0*/  IADD3 R158, -R224, 0xb, RZ ;  /* 0x0000000be09e7810 */ /* 0x000fe20007ffe1ff */
[----:B------:R0:W-:Y:S01]  /*4bd0*/  MUFU.EX2 R210, R153 ;  /* 0x0000009900d27308 */ /* 0x0001e20000000800 */
[--C-:B------:R-:W-:Y:S01]  /*4be0*/  FFMA.FTZ R213, R154, UR6, -R217.reuse ;  /* 0x000000069ad57c23 */ /* 0x100fe200080108d9 */
[----:B------:R-:W-:Y:S01]  /*4bf0*/  @!P1 PRMT R152, RZ, 0x654, R152 ;  /* 0x00000654ff989816 */ /* 0x000fe20000000098 */
[--C-:B------:R-:W-:Y:S01]  /*4c00*/  FFMA.FTZ R215, R155, UR6, -R217.reuse ;  /* 0x000000069bd77c23 */ /* 0x100fe200080108d9 */
[--C-:B------:R-:W-:Y:S01]  /*4c10*/  FFMA.FTZ R159, R159, UR6, -R217.reuse ;  /* 0x000000069f9f7c23 */ /* 0x100fe200080108d9 */
[----:B------:R2:W-:Y:S06]  /*4c20*/  BAR.ARV R158, 0x100 ;  /* 0x0004009e0000751d */ /* 0x0005ec0000002000 */
[----:B0-----:R-:W-:Y:S01]  /*4c30*/  VIADD R153, R224, 0x8 ;  /* 0x00000008e0997836 */ /* 0x001fe20000000000 */
[----:B------:R0:W-:Y:S01]  /*4c40*/  @!P1 SYNCS.ARRIVE.TRANS64.RED.A1T0 RZ, [R152+URZ], RZ ;  /* 0x000000ff98ff99a7 */ /* 0x0001e2000810043f */
[----:B------:R-:W3:Y:S01]  /*4c50*/  MUFU.EX2 R212, R212 ;  /* 0x000000d400d47308 */ /* 0x000ee20000000800 */
[-C--:B-1----:R-:W-:Y:S01]  /*4c60*/  FMUL.FTZ R24, R24, R206.reuse ;  /* 0x000000ce18187220 */ /* 0x082fe20000410000 */
        /* <DEDUP_REMOVED lines=31> */
[----:B------:R4:W-:Y:S01]  /*4e60*/  BAR.SYNC.DEFER_BLOCKING R153, 0x100 ;  /* 0x000400990000751d */ /* 0x0009e20000010000 */
        /* <DEDUP_REMOVED lines=102> */
[----:B0-----:R-:W-:Y:S01]  /*54d0*/  F2FP.F16.F32.PACK_AB R152, R209, R208 ;  /* 0x000000d0d198723e */ /* 0x001fe200000000ff */
[----:B------:R-:W-:Y:S01]  /*54e0*/  UMOV UR10, UR5 ;  /* 0x00000005000a7c82 */ /* 0x000fe20008000000 */
[----:B-1----:R-:W-:Y:S01]  /*54f0*/  F2FP.F16.F32.PACK_AB R154, R157, R210 ;  /* 0x000000d29d9a723e */ /* 0x002fe200000000ff */
[--C-:B------:R-:W-:Y:S01]  /*5500*/  FFMA.FTZ R162, R162, UR6, -R217.reuse ;  /* 0x00000006a2a27c23 */ /* 0x100fe200080108d9 */
[----:B----4-:R-:W-:Y:S01]  /*5510*/  F2FP.F16.F32.PACK_AB R153, R215, R213 ;  /* 0x000000d5d799723e */ /* 0x010fe200000000ff */
[--C-:B------:R-:W-:Y:S01]  /*5520*/  FFMA.FTZ R163, R163, UR6, -R217.reuse ;  /* 0x00000006a3a37c23 */ /* 0x100fe200080108d9 */
[----:B-----5:R-:W-:Y:S01]  /*5530*/  F2FP.F16.F32.PACK_AB R155, R159, R216 ;  /* 0x000000d89f9b723e */ /* 0x020fe200000000ff */
[--C-:B------:R-:W-:Y:S01]  /*5540*/  FFMA.FTZ R166, R166, UR6, -R217.reuse ;  /* 0x00000006a6a67c23 */ /* 0x100fe200080108d9 */
[--C-:B------:R-:W-:Y:S01]  /*5550*/  FFMA.FTZ R167, R167, UR6, -R217.reuse ;  /* 0x00000006a7a77c23 */ /* 0x100fe200080108d9 */
[----:B------:R-:W-:Y:S01]  /*5560*/  MUFU.EX2 R160, R160 ;  /* 0x000000a000a07308 */ /* 0x000fe20000000800 */
[----:B------:R-:W-:Y:S01]  /*5570*/  WARPGROUP.ARRIVE ;  /* 0x00000000000079c5 */ /* 0x000fe20000000000 */
[--C-:B------:R-:W-:Y:S01]  /*5580*/  FFMA.FTZ R170, R170, UR6, -R217.reuse ;  /* 0x00000006aaaa7c23 */ /* 0x100fe200080108d9 */
[--C-:B------:R-:W-:Y:S01]  /*5590*/  FFMA.FTZ R171, R171, UR6, -R217.reuse ;  /* 0x00000006abab7c23 */ /* 0x100fe200080108d9 */
[--C-:B------:R-:W-:Y:S01]  /*55a0*/  FFMA.FTZ R174, R174, UR6, -R217.reuse ;  /* 0x00000006aeae7c23 */ /* 0x100fe200080108d9 */
[----:B------:R-:W-:Y:S01]  /*55b0*/  FFMA.FTZ R175, R175, UR6, -R217 ;  /* 0x00000006afaf7c23 */ /* 0x000fe200080108d9 */
[--C-:B------:R-:W-:Y:S01]  /*55c0*/  FFMA.FTZ R180, R180, UR6, -R211.reuse ;  /* 0x00000006b4b47c23 */ /* 0x100fe200080108d3 */
[----:B------:R-:W-:Y:S01]  /*55d0*/  HGMMA.64x256x16.F32 R24, R152, gdesc[UR8].tnspB, R24, gsb0 ;  /* 0x43e0000898187df0 */ /* 0x000fe20008000818 */
[----:B------:R-:W0:Y:S01]  /*55e0*/  MUFU.EX2 R161, R161 ;  /* 0x000000a100a17308 */ /* 0x000e220000000800 */
[----:B------:R-:W-:Y:S01]  /*55f0*/  UIADD3 UR10, UR5, 0x80, URZ ;  /* 0x00000080050a7890 */ /* 0x000fe2000fffe03f */
[----:B------:R-:W-:Y:S01]  /*5600*/  FFMA.FTZ R181, R181, UR6, -R211 ;  /* 0x00000006b5b57c23 */ /* 0x000fe200080108d3 */
[----:B------:R-:W-:Y:S01]  /*5610*/  UMOV UR11, 0x40000040 ;  /* 0x40000040000b7882 */ /* 0x000fe20000000000 */
[--C-:B------:R-:W-:Y:S01]  /*5620*/  FFMA.FTZ R178, R178, UR6, -R217.reuse ;  /* 0x00000006b2b27c23 */ /* 0x100fe200080108d9 */
[--C-:B------:R-:W-:Y:S01]  /*5630*/  FFMA.FTZ R179, R179, UR6, -R217.reuse ;  /* 0x00000006b3b37c23 */ /* 0x100fe200080108d9 */
[--C-:B------:R-:W-:Y:S01]  /*5640*/  FFMA.FTZ R182, R182, UR6, -R217.reuse ;  /* 0x00000006b6b67c23 */ /* 0x100fe200080108d9 */
[----:B------:R-:W-:Y:S01]  /*5650*/  FFMA.FTZ R183, R183, UR6, -R217 ;  /* 0x00000006b7b77c23 */ /* 0x000fe200080108d9 */
[----:B------:R-:W-:Y:S01]  /*5660*/  MUFU.EX2 R164, R164 ;  /* 0x000000a400a47308 */ /* 0x000fe20000000800 */
[--C-:B------:R-:W-:Y:S01]  /*5670*/  FFMA.FTZ R184, R184, UR6, -R211.reuse ;  /* 0x00000006b8b87c23 */ /* 0x100fe200080108d3 */
[--C-:B------:R-:W-:Y:S01]  /*5680*/  FFMA.FTZ R185, R185, UR6, -R211.reuse ;  /* 0x00000006b9b97c23 */ /* 0x100fe200080108d3 */
[--C-:B------:R-:W-:Y:S01]  /*5690*/  FFMA.FTZ R188, R188, UR6, -R211.reuse ;  /* 0x00000006bcbc7c23 */ /* 0x100fe200080108d3 */
[----:B------:R-:W-:Y:S01]  /*56a0*/  FFMA.FTZ R189, R189, UR6, -R211 ;  /* 0x00000006bdbd7c23 */ /* 0x000fe200080108d3 */
[--C-:B------:R-:W-:Y:S01]  /*56b0*/  FFMA.FTZ R186, R186, UR6, -R217.reuse ;  /* 0x00000006baba7c23 */ /* 0x100fe200080108d9 */
[--C-:B------:R-:W-:Y:S01]  /*56c0*/  FFMA.FTZ R187, R187, UR6, -R217.reuse ;  /* 0x00000006bbbb7c23 */ /* 0x100fe200080108d9 */
[--C-:B------:R-:W-:Y:S01]  /*56d0*/  FFMA.FTZ R190, R190, UR6, -R217.reuse ;  /* 0x00000006bebe7c23 */ /* 0x100fe200080108d9 */
[----:B------:R-:W1:Y:S01]  /*56e0*/  MUFU.EX2 R165, R165 ;  /* 0x000000a500a57308 */ /* 0x000e620000000800 */
        /* <DEDUP_REMOVED lines=10> */
[----:B------:R-:W-:Y:S01]  /*5790*/  FFMA.FTZ R206, R206, R3, R208 ;  /* 0x00000003cece7223 */ /* 0x000fe200000100d0 */
[----:B------:R-:W-:Y:S01]  /*57a0*/  FFMA.FTZ R212, R212, R207, R213 ;  /* 0x000000cfd4d47223 */ /* 0x000fe200000100d5 */
[----:B------:R-:W-:-:S02]  /*57b0*/  @!P1 VIADD R214, R214, 0x32460 ;  /* 0x00032460d6d69836 */ /* 0x000fc40000000000 */
[----:B------:R-:W-:Y:S01]  /*57c0*/  FADD.FTZ R209, R209, R206 ;  /* 0x000000ced1d17221 */ /* 0x000fe20000010000 */
[----:B------:R-:W3:Y:S01]  /*57d0*/  MUFU.EX2 R163, R163 ;  /* 0x000000a300a37308 */ /* 0x000ee20000000800 */
[----:B------:R-:W-:Y:S01]  /*57e0*/  FADD.FTZ R215, R215, R212 ;  /* 0x000000d4d7d77221 */ /* 0x000fe20000010000 */
[----:B------:R-:W-:Y:S01]  /*57f0*/  @!P1 PRMT R214, RZ, 0x654, R214 ;  /* 0x00000654ffd69816 */ /* 0x000fe200000000d6 */
[----:B------:R-:W-:Y:S01]  /*5800*/  FADD.FTZ R210, R210, R209 ;  /* 0x000000d1d2d27221 */ /* 0x000fe20000010000 */
[----:B------:R-:W-:Y:S02]  /*5810*/  IMAD.MOV.U32 R213, RZ, RZ, R156 ;  /* 0x000000ffffd57224 */ /* 0x000fe400078e009c */
[----:B------:R-:W-:Y:S01]  /*5820*/  FADD.FTZ R216, R216, R215 ;  /* 0x000000d7d8d87221 */ /* 0x000fe20000010000 */
[----:B------:R-:W-:Y:S02]  /*5830*/  IMAD.MOV.U32 R209, RZ, RZ, R0 ;  /* 0x000000ffffd17224 */ /* 0x000fe400078e0000 */
[----:B------:R-:W-:Y:S01]  /*5840*/  FADD.FTZ R157, R157, R210 ;  /* 0x000000d29d9d7221 */ /* 0x000fe20000010000 */
[----:B------:R-:W-:Y:S01]  /*5850*/  MUFU.EX2 R166, R166 ;  /* 0x000000a600a67308 */ /* 0x000fe20000000800 */
[----:B------:R-:W-:-:S07]  /*5860*/  FADD.FTZ R159, R159, R216 ;  /* 0x000000d89f9f7221 */ /* 0x000fce0000010000 */
[----:B------:R-:W4:Y:S08]  /*5870*/  MUFU.EX2 R167, R167 ;  /* 0x000000a700a77308 */ /* 0x000f300000000800 */
[----:B------:R-:W-:Y:S08]  /*5880*/  MUFU.EX2 R168, R168 ;  /* 0x000000a800a87308 */ /* 0x000ff00000000800 */
[----:B------:R-:W5:Y:S08]  /*5890*/  MUFU.EX2 R169, R169 ;  /* 0x000000a900a97308 */ /* 0x000f700000000800 */
[----:B------:R-:W-:Y:S08]  /*58a0*/  MUFU.EX2 R172, R172 ;  /* 0x000000ac00ac7308 */ /* 0x000ff00000000800 */
[----:B------:R-:W2:Y:S08]  /*58b0*/  MUFU.EX2 R173, R173 ;  /* 0x000000ad00ad7308 */ /* 0x000eb00000000800 */
        /* <DEDUP_REMOVED lines=22> */
[----:B------:R-:W-:Y:S01]  /*5a20*/  MUFU.EX2 R196, R196 ;  /* 0x000000c400c47308 */ /* 0x000fe20000000800 */
[----:B------:R-:W-:-:S02]  /*5a30*/  WARPGROUP.DEPBAR.LE gsb0, 0x0 ;  /* 0x00008000000079c5 */ /* 0x000fc40000010000 */
[----:B0-----:R-:W-:-:S05]  /*5a40*/  F2FP.F16.F32.PACK_AB R152, R161, R160 ;  /* 0x000000a0a198723e */ /* 0x001fca00000000ff */
[----:B------:R-:W0:Y:S01]  /*5a50*/  MUFU.EX2 R197, R197 ;  /* 0x000000c500c57308 */ /* 0x000e220000000800 */
[----:B-1----:R-:W-:Y:S01]  /*5a60*/  F2FP.F16.F32.PACK_AB R154, R165, R164 ;  /* 0x000000a4a59a723e */ /* 0x002fe200000000ff */
[----:B------:R-:W-:Y:S01]  /*5a70*/  FADD.FTZ R160, R160, R157 ;  /* 0x0000009da0a07221 */ /* 0x000fe20000010000 */
[----:B---3--:R-:W-:Y:S01]  /*5a80*/  F2FP.F16.F32.PACK_AB R153, R163, R162 ;  /* 0x000000a2a399723e */ /* 0x008fe200000000ff */
[----:B------:R-:W-:Y:S01]  /*5a90*/  FADD.FTZ R162, R162, R159 ;  /* 0x0000009fa2a27221 */ /* 0x000fe20000010000 */
[----:B----4-:R-:W-:Y:S01]  /*5aa0*/  F2FP.F16.F32.PACK_AB R155, R167, R166 ;  /* 0x000000a6a79b723e */ /* 0x010fe200000000ff */
[----:B------:R-:W-:Y:S02]  /*5ab0*/  FADD.FTZ R161, R161, R160 ;  /* 0x000000a0a1a17221 */ /* 0x000fe40000010000 */
[----:B------:R-:W-:Y:S01]  /*5ac0*/  MUFU.EX2 R194, R194 ;  /* 0x000000c200c27308 */ /* 0x000fe20000000800 */
[----:B------:R-:W-:Y:S01]  /*5ad0*/  WARPGROUP.ARRIVE ;  /* 0x00000000000079c5 */ /* 0x000fe20000000000 */
[----:B------:R-:W-:Y:S01]  /*5ae0*/  FADD.FTZ R163, R163, R162 ;  /* 0x000000a2a3a37221 */ /* 0x000fe20000010000 */
[----:B------:R-:W-:-:S03]  /*5af0*/  FADD.FTZ R164, R164, R161 ;  /* 0x000000a1a4a47221 */ /* 0x000fc60000010000 */
[----:B------:R-:W-:Y:S01]  /*5b00*/  FADD.FTZ R166, R166, R163 ;  /* 0x000000a3a6a67221 */ /* 0x000fe20000010000 */
[----:B------:R-:W-:Y:S01]  /*5b10*/  HGMMA.64x256x16.F32 R24, R152, gdesc[UR8].tnspB, R24, gsb0 ;  /* 0x43e0000898187df0 */ /* 0x000fe20008000818 */
[----:B------:R-:W-:Y:S01]  /*5b20*/  UIADD3 UR10, UR5, 0x100, URZ ;  /* 0x00000100050a7890 */ /* 0x000fe2000fffe03f */
[----:B------:R-:W1:Y:S01]  /*5b30*/  MUFU.EX2 R195, R195 ;  /* 0x000000c300c37308 */ /* 0x000e620000000800 */
[----:B------:R-:W-:Y:S01]  /*5b40*/  UMOV UR11, 0x40000040 ;  /* 0x40000040000b7882 */ /* 0x000fe20000000000 */
[----:B------:R-:W-:Y:S01]  /*5b50*/  FADD.FTZ R165, R165, R164 ;  /* 0x000000a4a5a57221 */ /* 0x000fe20000010000 */
[----:B------:R-:W-:-:S05]  /*5b60*/  FADD.FTZ R167, R167, R166 ;  /* 0x000000a6a7a77221 */ /* 0x000fca0000010000 */
[----:B------:R-:W-:Y:S08]  /*5b70*/  MUFU.EX2 R198, R198 ;  /* 0x000000c600c67308 */ /* 0x000ff00000000800 */
[----:B------:R-:W3:Y:S01]  /*5b80*/  MUFU.EX2 R199, R199 ;  /* 0x000000c700c77308 */ /* 0x000ee20000000800 */
[----:B------:R-:W-:Y:S02]  /*5b90*/  WARPGROUP.DEPBAR.LE gsb0, 0x0 ;  /* 0x00008000000079c5 */ /* 0x000fe40000010000 */
[----:B-----5:R-:W-:Y:S01]  /*5ba0*/  F2FP.F16.F32.PACK_AB R152, R169, R168 ;  /* 0x000000a8a998723e */ /* 0x020fe200000000ff */
[----:B------:R-:W-:Y:S01]  /*5bb0*/  FADD.FTZ R168, R168, R165 ;  /* 0x000000a5a8a87221 */ /* 0x000fe20000010000 */
[----:B--2---:R-:W-:-:S02]  /*5bc0*/  F2FP.F16.F32.PACK_AB R154, R173, R172 ;  /* 0x000000acad9a723e */ /* 0x004fc400000000ff */
[----:B------:R-:W-:Y:S01]  /*5bd0*/  F2FP.F16.F32.PACK_AB R153, R171, R170 ;  /* 0x000000aaab99723e */ /* 0x000fe200000000ff */
[----:B------:R-:W-:Y:S01]  /*5be0*/  FADD.FTZ R170, R170, R167 ;  /* 0x000000a7aaaa7221 */ /* 0x000fe20000010000 */
[----:B------:R-:W-:Y:S01]  /*5bf0*/  F2FP.F16.F32.PACK_AB R155, R175, R174 ;  /* 0x000000aeaf9b723e */ /* 0x000fe200000000ff */
[----:B------:R-:W-:Y:S02]  /*5c00*/  FADD.FTZ R169, R169, R168 ;  /* 0x000000a8a9a97221 */ /* 0x000fe40000010000 */
[----:B------:R-:W-:Y:S01]  /*5c10*/  FADD.FTZ R171, R171, R170 ;  /* 0x000000aaabab7221 */ /* 0x000fe20000010000 */
[----:B------:R-:W-:Y:S01]  /*5c20*/  WARPGROUP.ARRIVE ;  /* 0x00000000000079c5 */ /* 0x000fe20000000000 */
[----:B------:R-:W-:Y:S02]  /*5c30*/  FADD.FTZ R172, R172, R169 ;  /* 0x000000a9acac7221 */ /* 0x000fe40000010000 */
[----:B------:R-:W-:Y:S02]  /*5c40*/  FADD.FTZ R174, R174, R171 ;  /* 0x000000abaeae7221 */ /* 0x000fe40000010000 */
[----:B------:R-:W-:Y:S01]  /*5c50*/  FADD.FTZ R173, R173, R172 ;  /* 0x000000acadad7221 */ /* 0x000fe20000010000 */
[----:B------:R-:W-:Y:S01]  /*5c60*/  HGMMA.64x256x16.F32 R24, R152, gdesc[UR8].tnspB, R24, gsb0 ;  /* 0x43e0000898187df0 */ /* 0x000fe20008000818 */
[----:B------:R-:W-:Y:S01]  /*5c70*/  UIADD3 UR10, UR5, 0x180, URZ ;  /* 0x00000180050a7890 */ /* 0x000fe2000fffe03f */
[----:B------:R-:W-:Y:S01]  /*5c80*/  FADD.FTZ R175, R175, R174 ;  /* 0x000000aeafaf7221 */ /* 0x000fe20000010000 */
[----:B------:R-:W-:Y:S01]  /*5c90*/  UMOV UR11, 0x40000040 ;  /* 0x40000040000b7882 */ /* 0x000fe20000000000 */
[----:B------:R-:W-:-:S02]  /*5ca0*/  WARPGROUP.DEPBAR.LE gsb0, 0x0 ;  /* 0x00008000000079c5 */ /* 0x000fc40000010000 */
[----:B------:R-:W-:Y:S01]  /*5cb0*/  F2FP.F16.F32.PACK_AB R152, R177, R176 ;  /* 0x000000b0b198723e */ /* 0x000fe200000000ff */
[----:B------:R-:W-:Y:S01]  /*5cc0*/  FADD.FTZ R176, R176, R173 ;  /* 0x000000adb0b07221 */ /* 0x000fe20000010000 */
[----:B------:R-:W-:Y:S02]  /*5cd0*/  F2FP.F16.F32.PACK_AB R154, R181, R180 ;  /* 0x000000b4b59a723e */ /* 0x000fe400000000ff */
        /* <DEDUP_REMOVED lines=8> */
[----:B------:R-:W-:-:S07]  /*5d60*/  FADD.FTZ R181, R181, R180 ;  /* 0x000000b4b5b57221 */ /* 0x000fce0000010000 */
[----:B------:R-:W-:Y:S01]  /*5d70*/  HGMMA.64x256x16.F32 R24, R152, gdesc[UR8].tnspB, R24, gsb0 ;  /* 0x43e0000898187df0 */ /* 0x000fe20008000818 */
[----:B------:R-:W-:Y:S01]  /*5d80*/  UIADD3 UR10, UR5, 0x200, URZ ;  /* 0x00000200050a7890 */ /* 0x000fe2000fffe03f */
[----:B------:R-:W-:Y:S01]  /*5d90*/  FADD.FTZ R183, R183, R182 ;  /* 0x000000b6b7b77221 */ /* 0x000fe20000010000 */
[----:B------:R-:W-:Y:S01]  /*5da0*/  UMOV UR11, 0x40000040 ;  /* 0x40000040000b7882 */ /* 0x000fe20000000000 */
[----:B------:R-:W-:Y:S02]  /*5db0*/  WARPGROUP.DEPBAR.LE gsb0, 0x0 ;  /* 0x00008000000079c5 */ /* 0x000fe40000010000 */
[----:B------:R-:W-:Y:S01]  /*5dc0*/  F2FP.F16.F32.PACK_AB R152, R185, R184 ;  /* 0x000000b8b998723e */ /* 0x000fe200000000ff */
[----:B------:R-:W-:Y:S01]  /*5dd0*/  FADD.FTZ R184, R184, R181 ;  /* 0x000000b5b8b87221 */ /* 0x000fe20000010000 */
[----:B------:R-:W-:Y:S02]  /*5de0*/  F2FP.F16.F32.PACK_AB R154, R189, R188 ;  /* 0x000000bcbd9a723e */ /* 0x000fe400000000ff */
        /* <DEDUP_REMOVED lines=16> */
[----:B0-----:R-:W-:Y:S02]  /*5ef0*/  F2FP.F16.F32.PACK_AB R154, R197, R196 ;  /* 0x000000c4c59a723e */ /* 0x001fe400000000ff */
[----:B-1----:R-:W-:Y:S01]  /*5f00*/  F2FP.F16.F32.PACK_AB R153, R195, R194 ;  /* 0x000000c2c399723e */ /* 0x002fe200000000ff */
[----:B------:R-:W-:Y:S01]  /*5f10*/  FADD.FTZ R194, R194, R191 ;  /* 0x000000bfc2c27221 */ /* 0x000fe20000010000 */
[----:B---3--:R-:W-:Y:S01]  /*5f20*/  F2FP.F16.F32.PACK_AB R155, R199, R198 ;  /* 0x000000c6c79b723e */ /* 0x008fe200000000ff */
[----:B------:R-:W-:-:S02]  /*5f30*/  FADD.FTZ R193, R193, R192 ;  /* 0x000000c0c1c17221 */ /* 0x000fc40000010000 */
[----:B------:R-:W-:Y:S01]  /*5f40*/  FADD.FTZ R195, R195, R194 ;  /* 0x000000c2c3c37221 */ /* 0x000fe20000010000 */
[----:B------:R-:W-:Y:S01]  /*5f50*/  WARPGROUP.ARRIVE ;  /* 0x00000000000079c5 */ /* 0x000fe20000000000 */
[----:B------:R-:W-:Y:S02]  /*5f60*/  FADD.FTZ R196, R196, R193 ;  /* 0x000000c1c4c47221 */ /* 0x000fe40000010000 */
[----:B------:R-:W-:Y:S02]  /*5f70*/  FADD.FTZ R198, R198, R195 ;  /* 0x000000c3c6c67221 */ /* 0x000fe40000010000 */
[----:B------:R-:W-:-:S07]  /*5f80*/  FADD.FTZ R3, R197, R196 ;  /* 0x000000c4c5037221 */ /* 0x000fce0000010000 */
[----:B------:R-:W-:Y:S01]  /*5f90*/  HGMMA.64x256x16.F32 R24, R152, gdesc[UR8].tnspB, R24, gsb0 ;  /* 0x43e0000898187df0 */ /* 0x000fe20008000818 */
[----:B------:R-:W-:Y:S02]  /*5fa0*/  FADD.FTZ R207, R199, R198 ;  /* 0x000000c6c7cf7221 */ /* 0x000fe40000010000 */
[----:B------:R-:W-:Y:S02]  /*5fb0*/  WARPGROUP.DEPBAR.LE gsb0, 0x0 ;  /* 0x00008000000079c5 */ /* 0x000fe40000010000 */
[----:B------:R0:W-:Y:S01]  /*5fc0*/  @!P1 SYNCS.ARRIVE.TRANS64.RED.A1T0 RZ, [R214+URZ], RZ ;  /* 0x000000ffd6ff99a7 */ /* 0x0001e2000810043f */
[----:B------:R-:W-:Y:S05]  /*5fd0*/  @P2 BRA `(.L_x_8006) ;  /* 0xffffffdc00402947 */ /* 0x000fea000383ffff */
.L_x_7997:
[----:B------:R-:W1:Y:S01]  /*5fe0*/  SHFL.BFLY PT, R4, R3, 0x2, 0x1f ;  /* 0x0c401f0003047f89 */ /* 0x000e6200000e0000 */
[----:B------:R-:W-:Y:S01]  /*5ff0*/  IMAD.MOV.U32 R7, RZ, RZ, RZ ;  /* 0x000000ffff077224 */ /* 0x000fe200078e00ff */
[----:B------:R-:W-:Y:S01]  /*6000*/  R2UR UR4, R204 ;  /* 0x00000000cc0472ca */ /* 0x000fe200000e0000 */
[----:B------:R-:W-:Y:S01]  /*6010*/  UIADD3 UR36, UR36, 0x1, URZ ;  /* 0x0000000124247890 */ /* 0x000fe2000fffe03f */
[----:B------:R-:W2:Y:S01]  /*6020*/  SHFL.BFLY PT, R6, R207, 0x2, 0x1f ;  /* 0x0c401f00cf067f89 */ /* 0x000ea200000e0000 */
[----:B------:R-:W-:Y:S01]  /*6030*/  IMAD.U32 R14, RZ, RZ, UR6 ;  /* 0x00000006ff0e7e24 */ /* 0x000fe2000f8e00ff */
[----:B------:R3:W-:Y:S06]  /*6040*/  BAR.ARV R158, 0x100 ;  /* 0x0004009e0000751d */ /* 0x0007ec0000002000 */
[----:B------:R-:W-:Y:S01]  /*6050*/  UISETP.NE.AND UP0, UPT, UR36, 0x2, UPT ;  /* 0x000000022400788c */ /* 0x000fe2000bf05270 */
[----:B------:R-:W-:Y:S01]  /*6060*/  IMAD.MOV.U32 R9, RZ, RZ, -0x800000 ;  /* 0xff800000ff097424 */ /* 0x000fe200078e00ff */
[----:B------:R-:W-:Y:S06]  /*6070*/  BAR.ARV 0x8, 0x120 ;  /* 0x0204800000007b1d */ /* 0x000fec0000002000 */
[----:B------:R-:W-:Y:S01]  /*6080*/  UIADD3 UR4, UR4, 0x1, URZ ;  /* 0x0000000104047890 */ /* 0x000fe2000fffe03f */
[----:B------:R-:W-:-:S02]  /*6090*/  IMAD.MOV.U32 R8, RZ, RZ, -0x800000 ;  /* 0xff800000ff087424 */ /* 0x000fc400078e00ff */
[----:B-1----:R-:W-:Y:S01]  /*60a0*/  FADD.FTZ R4, R4, R3 ;  /* 0x0000000304047221 */ /* 0x002fe20000010000 */
[----:B------:R-:W-:Y:S01]  /*60b0*/  IMAD.MOV.U32 R3, RZ, RZ, RZ ;  /* 0x000000ffff037224 */ /* 0x000fe200078e00ff */
[----:B------:R-:W-:Y:S01]  /*60c0*/  PLOP3.LUT P0, PT, PT, PT, PT, 0x8, 0x0 ;  /* 0x000000000000781c */ /* 0x000fe20003f0e170 */
[----:B------:R-:W-:Y:S01]  /*60d0*/  USEL UR36, UR36, URZ, UP0 ;  /* 0x0000003f24247287 */ /* 0x000fe20008000000 */
[----:B--2---:R-:W-:Y:S01]  /*60e0*/  FADD.FTZ R6, R6, R207 ;  /* 0x000000cf06067221 */ /* 0x004fe20000010000 */
[----:B------:R-:W1:Y:S01]  /*60f0*/  SHFL.BFLY PT, R5, R4, 0x1, 0x1f ;  /* 0x0c201f0004057f89 */ /* 0x000e6200000e0000 */
[----:B------:R-:W-:Y:S01]  /*6100*/  IMAD.U32 R204, RZ, RZ, UR4 ;  /* 0x00000004ffcc7e24 */ /* 0x000fe2000f8e00ff */
[----:B------:R-:W-:-:S04]  /*6110*/  USEL UR4, URZ, 0x1, UP0 ;  /* 0x000000013f047887 */ /* 0x000fc80008000000 */
[----:B------:R-:W-:Y:S01]  /*6120*/  ULOP3.LUT UR37, UR37, UR4, URZ, 0x3c, !UPT ;  /* 0x0000000425257292 */ /* 0x000fe2000f8e3c3f */
[----:B-1----:R-:W-:Y:S02]  /*6130*/  FADD.FTZ R10, R4, R5 ;  /* 0x00000005040a7221 */ /* 0x002fe40000010000 */
[----:B------:R-:W1:Y:S03]  /*6140*/  SHFL.BFLY PT, R5, R6, 0x1, 0x1f ;  /* 0x0c201f0006057f89 */ /* 0x000e6600000e0000 */
[----:B------:R-:W-:-:S13]  /*6150*/  FSETP.NE.FTZ.AND P1, PT, R10, RZ, PT ;  /* 0x000000ff0a00720b */ /* 0x000fda0003f35000 */
[----:B------:R-:W2:Y:S01]  /*6160*/  @P1 MUFU.RCP R7, R10 ;  /* 0x0000000a00071308 */ /* 0x000ea20000001000 */
[----:B-1----:R-:W-:-:S07]  /*6170*/  FADD.FTZ R11, R6, R5 ;  /* 0x00000005060b7221 */ /* 0x002fce0000010000 */
[----:B------:R-:W1:Y:S01]  /*6180*/  @P1 MUFU.LG2 R4, R10 ;  /* 0x0000000a00041308 */ /* 0x000e620000000c00 */
[----:B------:R-:W-:Y:S01]  /*6190*/  IMAD.U32 R5, RZ, RZ, UR6 ;  /* 0x00000006ff057e24 */ /* 0x000fe2000f8e00ff */
[----:B------:R-:W-:-:S03]  /*61a0*/  FSETP.NE.FTZ.AND P2, PT, R11, RZ, PT ;  /* 0x000000ff0b00720b */ /* 0x000fc60003f55000 */
[----:B------:R-:W-:Y:S01]  /*61b0*/  @P1 FMUL.FTZ R5, R5, 0.69314718246459960938 ;  /* 0x3f31721805051820 */ /* 0x000fe20000410000 */
        /* <DEDUP_REMOVED lines=9> */
[----:B------:R-:W2:Y:S01]  /*6250*/  @P2 MUFU.LG2 R6, R11 ;  /* 0x0000000b00062308 */ /* 0x000ea20000000c00 */
[-C--:B------:R-:W-:Y:S01]  /*6260*/  FMUL.FTZ R41, R41, R7.reuse ;  /* 0x0000000729297220 */ /* 0x080fe20000410000 */
[-C--:B------:R-:W-:Y:S01]  /*6270*/  FMUL.FTZ R44, R44, R7.reuse ;  /* 0x000000072c2c7220 */ /* 0x080fe20000410000 */
[-C--:B------:R-:W-:Y:S01]  /*6280*/  FMUL.FTZ R45, R45, R7.reuse ;  /* 0x000000072d2d7220 */ /* 0x080fe20000410000 */
[-C--:B------:R-:W-:Y:S01]  /*6290*/  FMUL.FTZ R48, R48, R7.reuse ;  /* 0x0000000730307220 */ /* 0x080fe20000410000 */
[-C--:B------:R-:W-:Y:S01]  /*62a0*/  FMUL.FTZ R49, R49, R7.reuse ;  /* 0x0000000731317220 */ /* 0x080fe20000410000 */
[-C--:B------:R-:W-:Y:S01]  /*62b0*/  FMUL.FTZ R52, R52, R7.reuse ;  /* 0x0000000734347220 */ /* 0x080fe20000410000 */
[-C--:B------:R-:W-:Y:S01]  /*62c0*/  FMUL.FTZ R53, R53, R7.reuse ;  /* 0x0000000735357220 */ /* 0x080fe20000410000 */
[----:B------:R-:W4:Y:S01]  /*62d0*/  @P2 MUFU.RCP R3, R11 ;  /* 0x0000000b00032308 */ /* 0x000f220000001000 */
        /* <DEDUP_REMOVED lines=48> */
[----:B------:R-:W-:Y:S01]  /*65e0*/  @P2 FMUL.FTZ R14, R14, 0.69314718246459960938 ;  /* 0x3f3172180e0e2820 */ /* 0x000fe20000410000 */
[----:B-1----:R-:W-:Y:S01]  /*65f0*/  @P1 FMUL.FTZ R4, R4, 0.69314718246459960938 ;  /* 0x3f31721804041820 */ /* 0x002fe20000410000 */
[----:B--2---:R-:W-:Y:S01]  /*6600*/  @P2 FMUL.FTZ R7, R6, 0.69314718246459960938 ;  /* 0x3f31721806072820 */ /* 0x004fe20000410000 */
        /* <DEDUP_REMOVED lines=66> */
.L_x_7985:
[----:B------:R-:W1:Y:S01]  /*6a30*/  S2R R5, SR_CgaCtaId ;  /* 0x0000000000057919 */ /* 0x000e620000008800 */
[----:B------:R-:W-:Y:S01]  /*6a40*/  MOV R0, 0x400 ;  /* 0x0000040000007802 */ /* 0x000fe20000000f00 */
[----:B------:R-:W-:Y:S01]  /*6a50*/  BSSY B0, `(.L_x_8007) ;  /* 0x00002b0000007945 */ /* 0x000fe20003800000 */
[----:B------:R-:W-:Y:S02]  /*6a60*/  BAR.SYNC.DEFER_BLOCKING 0x5, 0x120 ;  /* 0x0144800000007b1d */ /* 0x000fe40000010000 */
[----:B-1----:R-:W-:-:S05]  /*6a70*/  LEA R0, R5, R0, 0x18 ;  /* 0x0000000005007211 */ /* 0x002fca00078ec0ff */
[----:B------:R-:W1:Y:S02]  /*6a80*/  LDS.128 R4, [R0+0x324d0] ;  /* 0x0324d00000047984 */ /* 0x000e640000000c00 */
[----:B-1----:R-:W-:Y:S01]  /*6a90*/  R2UR UR5, R6 ;  /* 0x00000000060572ca */ /* 0x002fe200000e0000 */
[----:B------:R-:W-:Y:S06]  /*6aa0*/  BAR.ARV 0x4, 0x120 ;  /* 0x0104800000007b1d */ /* 0x000fec0000002000 */
[----:B------:R-:W-:Y:S08]  /*6ab0*/  @P0 BRA `(.L_x_8008) ;  /* 0x0000001c00840947 */ /* 0x000ff00003800000 */
[----:B------:R-:W1:Y:S01]  /*6ac0*/  S2R R13, SR_SWINHI ;  /* 0x00000000000d7919 */ /* 0x000e620000002f00 */
[----:B------:R-:W-:Y:S02]  /*6ad0*/  R2UR UR4, R202 ;  /* 0x00000000ca0472ca */ /* 0x000fe400000e0000 */
[----:B------:R-:W-:Y:S01]  /*6ae0*/  R2UR UR6, R203 ;  /* 0x00000000cb0672ca */ /* 0x000fe200000e0000 */
[----:B------:R-:W-:Y:S01]  /*6af0*/  BAR.SYNC.DEFER_BLOCKING 0x1, 0x100 ;  /* 0x0044000000007b1d */ /* 0x000fe20000010000 */
[----:B------:R-:W-:Y:S02]  /*6b00*/  F2FP.F16.F32.PACK_AB R24, R25, R24 ;  /* 0x000000181918723e */ /* 0x000fe400000000ff */
[----:B------:R-:W-:Y:S02]  /*6b10*/  F2FP.F16.F32.PACK_AB R25, R166, R26 ;  /* 0x0000001aa619723e */ /* 0x000fe400000000ff */
[----:B------:R-:W-:Y:S02]  /*6b20*/  F2FP.F16.F32.PACK_AB R26, R29, R28 ;  /* 0x0000001c1d1a723e */ /* 0x000fe400000000ff */
[----:B------:R-:W-:-:S02]  /*6b30*/  F2FP.F16.F32.PACK_AB R32, R33, R32 ;  /* 0x000000202120723e */ /* 0x000fc400000000ff */
[----:B------:R-:W-:Y:S01]  /*6b40*/  F2FP.F16.F32.PACK_AB R27, R12, R27 ;  /* 0x0000001b0c1b723e */ /* 0x000fe200000000ff */
[----:B------:R-:W-:Y:S01]  /*6b50*/  USHF.L.U32 UR8, UR4, 0x2, URZ ;  /* 0x0000000204087899 */ /* 0x000fe2000800063f */
        /* <DEDUP_REMOVED lines=15> */
[----:B------:R-:W-:Y:S02]  /*6c50*/  MOV R10, R0 ;  /* 0x00000000000a7202 */ /* 0x000fe40000000f00 */
[----:B-1----:R-:W-:Y:S02]  /*6c60*/  MOV R11, R13 ;  /* 0x0000000d000b7202 */ /* 0x002fe40000000f00 */
[----:B------:R-:W-:Y:S02]  /*6c70*/  F2FP.F16.F32.PACK_AB R56, R57, R56 ;  /* 0x000000383938723e */ /* 0x000fe400000000ff */
[----:B------:R-:W-:Y:S01]  /*6c80*/  F2FP.F16.F32.PACK_AB R50, R53, R52 ;  /* 0x000000343532723e */ /* 0x000fe200000000ff */
[----:B------:R-:W-:Y:S01]  /*6c90*/  IMAD.WIDE R106, R221, 0x2, R10 ;  /* 0x00000002dd6a7825 */ /* 0x000fe200078e020a */
[----:B------:R-:W-:-:S02]  /*6ca0*/  F2FP.F16.F32.PACK_AB R51, R160, R51 ;  /* 0x00000033a033723e */ /* 0x000fc400000000ff */
[----:B------:R-:W-:Y:S02]  /*6cb0*/  F2FP.F16.F32.PACK_AB R57, R159, R58 ;  /* 0x0000003a9f39723e */ /* 0x000fe400000000ff */
[C---:B------:R-:W-:Y:S02]  /*6cc0*/  IADD3 R151, P1, R106.reuse, 0x20, RZ ;  /* 0x000000206a977810 */ /* 0x040fe40007f3e0ff */
[C---:B------:R-:W-:Y:S02]  /*6cd0*/  IADD3 R175, P0, R106.reuse, 0x40, RZ ;  /* 0x000000406aaf7810 */ /* 0x040fe40007f1e0ff */
[C---:B------:R-:W-:Y:S01]  /*6ce0*/  IADD3 R183, P5, R106.reuse, 0x4040, RZ ;  /* 0x000040406ab77810 */ /* 0x040fe20007fbe0ff */
[--C-:B------:R-:W-:Y:S01]  /*6cf0*/  IMAD.X R15, RZ, RZ, R107.reuse, P1 ;  /* 0x000000ffff0f7224 */ /* 0x100fe200008e066b */
[C---:B------:R-:W-:Y:S01]  /*6d00*/  IADD3 R177, P4, R106.reuse, 0x60, RZ ;  /* 0x000000606ab17810 */ /* 0x040fe20007f9e0ff */
[--C-:B------:R-:W-:Y:S01]  /*6d10*/  IMAD.X R17, RZ, RZ, R107.reuse, P0 ;  /* 0x000000ffff117224 */ /* 0x100fe200000e066b */
[C---:B------:R-:W-:Y:S01]  /*6d20*/  LOP3.LUT R13, R106.reuse, 0x380, RZ, 0xc0, !PT ;  /* 0x000003806a0d7812 */ /* 0x040fe200078ec0ff */
        /* <DEDUP_REMOVED lines=8> */
[----:B------:R-:W-:Y:S01]  /*6db0*/  LOP3.LUT R14, R151, 0x380, RZ, 0xc0, !PT ;  /* 0x00000380970e7812 */ /* 0x000fe200078ec0ff */
[--C-:B------:R-:W-:Y:S01]  /*6dc0*/  IMAD.X R47, RZ, RZ, R107.reuse, P2 ;  /* 0x000000ffff2f7224 */ /* 0x100fe200010e066b */
[----:B------:R-:W-:Y:S01]  /*6dd0*/  LOP3.LUT R16, R175, 0x380, RZ, 0xc0, !PT ;  /* 0x00000380af107812 */ /* 0x000fe200078ec0ff */
[----:B------:R-:W-:Y:S01]  /*6de0*/  IMAD.X R55, RZ, RZ, R107, P1 ;  /* 0x000000ffff377224 */ /* 0x000fe200008e066b */
[----:B------:R-:W-:Y:S02]  /*6df0*/  LOP3.LUT R18, R177, 0x380, RZ, 0xc0, !PT ;  /* 0x00000380b1127812 */ /* 0x000fe400078ec0ff */
[----:B------:R-:W-:-:S02]  /*6e00*/  IADD3 R4, P5, R106, 0xc020, RZ ;  /* 0x0000c0206a047810 */ /* 0x000fc40007fbe0ff */
[----:B------:R-:W-:Y:S02]  /*6e10*/  SHF.R.U64 R13, R13, 0x3, RZ ;  /* 0x000000030d0d7819 */ /* 0x000fe400000012ff */
[----:B------:R-:W-:Y:S01]  /*6e20*/  LOP3.LUT R20, R179, 0x380, RZ, 0xc0, !PT ;  /* 0x00000380b3147812 */ /* 0x000fe200078ec0ff */
[--C-:B------:R-:W-:Y:S01]  /*6e30*/  IMAD.X R99, RZ, RZ, R107.reuse, P5 ;  /* 0x000000ffff637224 */ /* 0x100fe200028e066b */
[----:B------:R-:W-:Y:S02]  /*6e40*/  IADD3 R189, P0, R106, 0x8020, RZ ;  /* 0x000080206abd7810 */ /* 0x000fe40007f1e0ff */
[----:B------:R-:W-:Y:S02]  /*6e50*/  SHF.R.U64 R14, R14, 0x3, RZ ;  /* 0x000000030e0e7819 */ /* 0x000fe400000012ff */
[----:B------:R-:W-:Y:S01]  /*6e60*/  LOP3.LUT R30, R181, 0x380, RZ, 0xc0, !PT ;  /* 0x00000380b51e7812 */ /* 0x000fe200078ec0ff */
[----:B------:R-:W-:Y:S01]  /*6e70*/  IMAD.X R63, RZ, RZ, R107, P0 ;  /* 0x000000ffff3f7224 */ /* 0x000fe200000e066b */
[----:B------:R-:W-:-:S02]  /*6e80*/  IADD3 R191, P4, R106, 0x8040, RZ ;  /* 0x000080406abf7810 */ /* 0x000fc40007f9e0ff */
[----:B------:R-:W-:Y:S02]  /*6e90*/  SHF.R.U64 R16, R16, 0x3, RZ ;  /* 0x0000000310107819 */ /* 0x000fe400000012ff */
[----:B------:R-:W-:Y:S01]  /*6ea0*/  LOP3.LUT R38, R183, 0x380, RZ, 0xc0, !PT ;  /* 0x00000380b7267812 */ /* 0x000fe200078ec0ff */
[--C-:B------:R-:W-:Y:S01]  /*6eb0*/  IMAD.X R71, RZ, RZ, R107.reuse, P4 ;  /* 0x000000ffff477224 */ /* 0x100fe200020e066b */
[C---:B------:R-:W-:Y:S02]  /*6ec0*/  IADD3 R193, P3, R106.reuse, 0x8060, RZ ;  /* 0x000080606ac17810 */ /* 0x040fe40007f7e0ff */
[C---:B------:R-:W-:Y:S02]  /*6ed0*/  IADD3 R195, P6, R106.reuse, 0xc000, RZ ;  /* 0x0000c0006ac37810 */ /* 0x040fe40007fde0ff */
[C---:B------:R-:W-:Y:S01]  /*6ee0*/  IADD3 R102, P2, R106.reuse, 0xc040, RZ ;  /* 0x0000c0406a667810 */ /* 0x040fe20007f5e0ff */
[--C-:B------:R-:W-:Y:S01]  /*6ef0*/  IMAD.X R79, RZ, RZ, R107.reuse, P3 ;  /* 0x000000ffff4f7224 */ /* 0x100fe200018e066b */
[----:B------:R-:W-:Y:S01]  /*6f00*/  IADD3 R6, P1, R106, 0xc060, RZ ;  /* 0x0000c0606a067810 */ /* 0x000fe20007f3e0ff */
[--C-:B------:R-:W-:Y:S01]  /*6f10*/  IMAD.X R95, RZ, RZ, R107.reuse, P6 ;  /* 0x000000ffff5f7224 */ /* 0x100fe200030e066b */
[----:B------:R-:W-:Y:S01]  /*6f20*/  SHF.R.U64 R18, R18, 0x3, RZ ;  /* 0x0000000312127819 */ /* 0x000fe200000012ff */
[----:B------:R-:W-:Y:S01]  /*6f30*/  IMAD.X R103, RZ, RZ, R107, P2 ;  /* 0x000000ffff677224 */ /* 0x000fe200010e066b */
[----:B------:R-:W-:-:S02]  /*6f40*/  LOP3.LUT R46, R185, 0x380, RZ, 0xc0, !PT ;  /* 0x00000380b92e7812 */ /* 0x000fc400078ec0ff */
[----:B------:R-:W-:Y:S01]  /*6f50*/  LOP3.LUT R106, R13, R106, RZ, 0x3c, !PT ;  /* 0x0000006a0d6a7212 */ /* 0x000fe200078e3cff */
[----:B------:R-:W-:Y:S01]  /*6f60*/  IMAD.X R13, RZ, RZ, R107, P1 ;  /* 0x000000ffff0d7224 */ /* 0x000fe200008e066b */
[----:B------:R-:W-:Y:S02]  /*6f70*/  SHF.R.U64 R20, R20, 0x3, RZ ;  /* 0x0000000314147819 */ /* 0x000fe400000012ff */
[----:B------:R-:W-:Y:S02]  /*6f80*/  LOP3.LUT R54, R187, 0x380, RZ, 0xc0, !PT ;  /* 0x00000380bb367812 */ /* 0x000fe400078ec0ff */
[----:B------:R-:W-:Y:S02]  /*6f90*/  LOP3.LUT R98, R4, 0x380, RZ, 0xc0, !PT ;  /* 0x0000038004627812 */ /* 0x000fe400078ec0ff */
[----:B------:R-:W-:Y:S02]  /*6fa0*/  LOP3.LUT R14, R14, R151, RZ, 0x3c, !PT ;  /* 0x000000970e0e7212 */ /* 0x000fe400078e3cff */
[----:B------:R-:W-:-:S02]  /*6fb0*/  SHF.R.U64 R30, R30, 0x3, RZ ;  /* 0x000000031e1e7819 */ /* 0x000fc400000012ff */
[----:B------:R-:W-:Y:S02]  /*6fc0*/  LOP3.LUT R62, R189, 0x380, RZ, 0xc0, !PT ;  /* 0x00000380bd3e7812 */ /* 0x000fe400078ec0ff */
        /* <DEDUP_REMOVED lines=9> */
[----:B------:R-:W-:Y:S02]  /*7060*/  LOP3.LUT R94, R195, 0x380, RZ, 0xc0, !PT ;  /* 0x00000380c35e7812 */ /* 0x000fe400078ec0ff */
[----:B------:R-:W-:-:S02]  /*7070*/  MOV R106, R106 ;  /* 0x0000006a006a7202 */ /* 0x000fc40000000f00 */
[----:B------:R-:W-:Y:S02]  /*7080*/  SHF.R.U64 R29, R98, 0x3, RZ ;  /* 0x00000003621d7819 */ /* 0x000fe400000012ff */
[----:B------:R-:W-:Y:S01]  /*7090*/  LOP3.LUT R30, R30, R181, RZ, 0x3c, !PT ;  /* 0x000000b51e1e7212 */ /* 0x000fe200078e3cff */
[----:B------:R1:W-:Y:S01]  /*70a0*/  STSM.16.M88.4 [R106], R24 ;  /* 0x000000186a007844 */ /* 0x0003e20000000200 */
[----:B------:R-:W-:Y:S02]  /*70b0*/  SHF.R.U64 R62, R62, 0x3, RZ ;  /* 0x000000033e3e7819 */ /* 0x000fe400000012ff */
[----:B------:R-:W-:Y:S02]  /*70c0*/  LOP3.LUT R107, R102, 0x380, RZ, 0xc0, !PT ;  /* 0x00000380666b7812 */ /* 0x000fe400078ec0ff */
[----:B------:R-:W-:Y:S02]  /*70d0*/  MOV R14, R14 ;  /* 0x0000000e000e7202 */ /* 0x000fe40000000f00 */
[----:B------:R-:W-:-:S02]  /*70e0*/  LOP3.LUT R38, R38, R183, RZ, 0x3c, !PT ;  /* 0x000000b726267212 */ /* 0x000fc400078e3cff */
[----:B------:R-:W-:Y:S01]  /*70f0*/  SHF.R.U64 R70, R70, 0x3, RZ ;  /* 0x0000000346467819 */ /* 0x000fe200000012ff */
[----:B------:R2:W-:Y:S01]  /*7100*/  STSM.16.M88.4 [R14], R32 ;  /* 0x000000200e007844 */ /* 0x0005e20000000200 */
[----:B------:R-:W-:Y:S02]  /*7110*/  MOV R16, R16 ;  /* 0x0000001000107202 */ /* 0x000fe40000000f00 */
[----:B------:R-:W-:Y:S02]  /*7120*/  LOP3.LUT R46, R46, R185, RZ, 0x3c, !PT ;  /* 0x000000b92e2e7212 */ /* 0x000fe400078e3cff */
[----:B------:R-:W-:Y:S01]  /*7130*/  SHF.R.U64 R78, R78, 0x3, RZ ;  /* 0x000000034e4e7819 */ /* 0x000fe200000012ff */
[----:B------:R3:W-:Y:S01]  /*7140*/  STSM.16.M88.4 [R16], R40 ;  /* 0x0000002810007844 */ /* 0x0007e20000000200 */
[----:B------:R-:W-:Y:S02]  /*7150*/  SHF.R.U64 R151, R151, 0x3, RZ ;  /* 0x0000000397977819 */ /* 0x000fe400000012ff */
[----:B------:R-:W-:-:S02]  /*7160*/  MOV R18, R18 ;  /* 0x0000001200127202 */ /* 0x000fc40000000f00 */
[----:B------:R-:W-:Y:S02]  /*7170*/  F2FP.F16.F32.PACK_AB R64, R65, R64 ;  /* 0x000000404140723e */ /* 0x000fe400000000ff */
[----:B------:R-:W-:Y:S01]  /*7180*/  LOP3.LUT R54, R54, R187, RZ, 0x3c, !PT ;  /* 0x000000bb36367212 */ /* 0x000fe200078e3cff */
[----:B------:R3:W-:Y:S01]  /*7190*/  STSM.16.M88.4 [R18], R48 ;  /* 0x0000003012007844 */ /* 0x0007e20000000200 */
[----:B------:R-:W-:Y:S02]  /*71a0*/  SHF.R.U64 R94, R94, 0x3, RZ ;  /* 0x000000035e5e7819 */ /* 0x000fe400000012ff */
[----:B------:R-:W-:Y:S02]  /*71b0*/  LOP3.LUT R98, R29, R4, RZ, 0x3c, !PT ;  /* 0x000000041d627212 */ /* 0x000fe400078e3cff */
[----:B------:R-:W-:Y:S02]  /*71c0*/  MOV R20, R20 ;  /* 0x0000001400147202 */ /* 0x000fe40000000f00 */
[----:B------:R-:W-:-:S02]  /*71d0*/  F2FP.F16.F32.PACK_AB R58, R61, R60 ;  /* 0x0000003c3d3a723e */ /* 0x000fc400000000ff */
[----:B------:R-:W-:Y:S02]  /*71e0*/  F2FP.F16.F32.PACK_AB R59, R158, R59 ;  /* 0x0000003b9e3b723e */ /* 0x000fe400000000ff */
[----:B------:R-:W-:Y:S02]  /*71f0*/  F2FP.F16.F32.PACK_AB R65, R157, R66 ;  /* 0x000000429d41723e */ /* 0x000fe400000000ff */
[----:B------:R-:W-:Y:S01]  /*7200*/  F2FP.F16.F32.PACK_AB R72, R73, R72 ;  /* 0x000000484948723e */ /* 0x000fe200000000ff */
[----:B------:R3:W-:Y:S01]  /*7210*/  STSM.16.M88.4 [R20], R56 ;  /* 0x0000003814007844 */ /* 0x0007e20000000200 */
        /* <DEDUP_REMOVED lines=13> */
[----:B------:R-:W-:Y:S01]  /*72f0*/  LOP3.LUT R78, R78, R193, RZ, 0x3c, !PT ;  /* 0x000000c14e4e7212 */ /* 0x000fe200078e3cff */
[----:B------:R3:W-:Y:S01]  /*7300*/  STSM.16.M88.4 [R38], R72 ;  /* 0x0000004826007844 */ /* 0x0007e20000000200 */
[----:B------:R-:W-:Y:S02]  /*7310*/  LOP3.LUT R12, R151, R6, RZ, 0x3c, !PT ;  /* 0x00000006970c7212 */ /* 0x000fe400078e3cff */
[----:B------:R-:W-:-:S02]  /*7320*/  MOV R46, R46 ;  /* 0x0000002e002e7202 */ /* 0x000fc40000000f00 */
[----:B------:R-:W-:Y:S02]  /*7330*/  F2FP.F16.F32.PACK_AB R82, R85, R84 ;  /* 0x000000545552723e */ /* 0x000fe400000000ff */
[----:B------:R-:W-:Y:S02]  /*7340*/  F2FP.F16.F32.PACK_AB R83, R83, R86 ;  /* 0x000000565353723e */ /* 0x000fe400000000ff */
[----:B------:R-:W-:Y:S02]  /*7350*/  LOP3.LUT R94, R94, R195, RZ, 0x3c, !PT ;  /* 0x000000c35e5e7212 */ /* 0x000fe400078e3cff */
[----:B------:R-:W-:Y:S01]  /*7360*/  MOV R54, R54 ;  /* 0x0000003600367202 */ /* 0x000fe20000000f00 */
[----:B------:R3:W-:Y:S01]  /*7370*/  STSM.16.M88.4 [R46], R80 ;  /* 0x000000502e007844 */ /* 0x0007e20000000200 */
[----:B------:R-:W-:Y:S02]  /*7380*/  MOV R6, R98 ;  /* 0x0000006200067202 */ /* 0x000fe40000000f00 */
[----:B------:R-:W-:-:S02]  /*7390*/  F2FP.F16.F32.PACK_AB R84, R89, R88 ;  /* 0x000000585954723e */ /* 0x000fc400000000ff */
        /* <DEDUP_REMOVED lines=15> */
[----:B-1----:R-:W-:Y:S02]  /*7490*/  F2FP.F16.F32.PACK_AB R106, R109, R108 ;  /* 0x0000006c6d6a723e */ /* 0x002fe400000000ff */
        /* <DEDUP_REMOVED lines=25> */
[----:B------:R-:W-:Y:S01]  /*7630*/  MOV R4, R12 ;  /* 0x0000000c00047202 */ /* 0x000fe20000000f00 */
[----:B------:R-:W-:Y:S01]  /*7640*/  IMAD.U32 R13, RZ, RZ, UR6 ;  /* 0x00000006ff0d7e24 */ /* 0x000fe2000f8e00ff */
[----:B------:R-:W-:Y:S01]  /*7650*/  F2FP.F16.F32.PACK_AB R146, R149, R148 ;  /* 0x000000949592723e */ /* 0x000fe200000000ff */
[----:B------:R3:W-:Y:S01]  /*7660*/  STSM.16.M88.4 [R102], R136 ;  /* 0x0000008866007844 */ /* 0x0007e20000000200 */
[----:B------:R-:W-:Y:S01]  /*7670*/  F2FP.F16.F32.PACK_AB R147, R3, R150 ;  /* 0x000000960393723e */ /* 0x000fe200000000ff */
[----:B------:R-:W-:Y:S01]  /*7680*/  ULDC.64 UR6, c[0x0][0xce0] ;  /* 0x0003380000067ab9 */ /* 0x000fe20000000a00 */
[----:B------:R-:W1:Y:S01]  /*7690*/  LDC R77, c[0x0][0xb88] ;  /* 0x0002e200ff4d7b82 */ /* 0x000e620000000800 */
[----:B------:R-:W-:Y:S01]  /*76a0*/  UISETP.NE.U32.AND UP1, UPT, UR6, URZ, UPT ;  /* 0x0000003f0600728c */ /* 0x000fe2000bf25070 */
[----:B------:R-:W-:Y:S01]  /*76b0*/  PLOP3.LUT P1, PT, PT, PT, UP0, 0x80, 0x0 ;  /* 0x000000000000781c */ /* 0x000fe20003f2f008 */
[----:B------:R3:W-:Y:S01]  /*76c0*/  STSM.16.M88.4 [R4], R144 ;  /* 0x0000009004007844 */ /* 0x0007e20000000200 */
[----:B------:R-:W-:-:S04]  /*76d0*/  IMAD.U32 R12, RZ, RZ, UR4 ;  /* 0x00000004ff0c7e24 */ /* 0x000fc8000f8e00ff */
[----:B------:R-:W-:Y:S01]  /*76e0*/  BAR.SYNC.DEFER_BLOCKING 0x1, 0x100 ;  /* 0x0044000000007b1d */ /* 0x000fe20000010000 */
[----:B------:R-:W-:Y:S01]  /*76f0*/  UISETP.NE.AND.EX UP1, UPT, UR7, URZ, UPT, UP1 ;  /* 0x0000003f0700728c */ /* 0x000fe2000bf25310 */
[----:B------:R-:W-:-:S05]  /*7700*/  IMAD R15, R22, 0x40, R2 ;  /* 0x00000040160f7824 */ /* 0x000fca00078e0202 */
[----:B------:R-:W-:-:S05]  /*7710*/  PLOP3.LUT P2, PT, PT, PT, UP1, 0x80, 0x0 ;  /* 0x000000000000781c */ /* 0x000fca0003f4f018 */
[----:B------:R-:W-:-:S04]  /*7720*/  @UP1 UIADD3 UR6, UP2, UR8, UR6, URZ ;  /* 0x0000000608061290 */ /* 0x000fc8000ff5e03f */
[----:B------:R-:W-:Y:S01]  /*7730*/  @UP1 UIADD3.X UR7, UR9, UR7, URZ, UP2, !UPT ;  /* 0x0000000709071290 */ /* 0x000fe200097fe43f */
[----:B------:R-:W-:-:S04]  /*7740*/  IMAD.WIDE R10, R15, 0x2, R10 ;  /* 0x000000020f0a7825 */ /* 0x000fc800078e020a */
[----:B--2---:R-:W-:Y:S01]  /*7750*/  IMAD.U32 R14, RZ, RZ, UR6 ;  /* 0x00000006ff0e7e24 */ /* 0x004fe2000f8e00ff */
[----:B------:R-:W2:Y:S01]  /*7760*/  @P1 LDG.E R3, desc[UR60][R12.64] ;  /* 0x0000003c0c031981 */ /* 0x000ea2000c1e1900 */
[----:B------:R-:W-:Y:S01]  /*7770*/  IMAD.U32 R15, RZ, RZ, UR7 ;  /* 0x00000007ff0f7e24 */ /* 0x000fe2000f8e00ff */
[----:B------:R-:W-:Y:S01]  /*7780*/  UMOV UR4, URZ ;  /* 0x0000003f00047c82 */ /* 0x000fe20008000000 */
[----:B------:R-:W-:-:S03]  /*7790*/  IADD3 R25, P0, R10, 0x1000, RZ ;  /* 0x000010000a197810 */ /* 0x000fc60007f1e0ff */
[----:B-1----:R3:W5:Y:S01]  /*77a0*/  @P2 LDG.E R77, desc[UR60][R14.64] ;  /* 0x0000003c0e4d2981 */ /* 0x002762000c1e1900 */
[----:B--2---:R-:W-:Y:S01]  /*77b0*/  @P1 R2UR UR4, R3 ;  /* 0x00000000030412ca */ /* 0x004fe200000e0000 */
[----:B---3--:R-:W-:-:S14]  /*77c0*/  @P2 BRA `(.L_x_8009) ;  /* 0x0000000000102947 */ /* 0x008fdc0003800000 */
[----:B------:R-:W-:Y:S05]  /*77d0*/  @!P1 BRA `(.L_x_8009) ;  /* 0x00000000000c9947 */ /* 0x000fea0003800000 */
[----:B------:R-:W2:Y:S04]  /*77e0*/  LDG.E R4, desc[UR60][R12.64] ;  /* 0x0000003c0c047981 */ /* 0x000ea8000c1e1900 */
[----:B-----5:R-:W2:Y:S02]  /*77f0*/  LDG.E R77, desc[UR60][R12.64+0x4] ;  /* 0x0000043c0c4d7981 */ /* 0x020ea4000c1e1900 */
[----:B--2---:R-:W-:-:S07]  /*7800*/  IMAD.IADD R77, R77, 0x1, -R4 ;  /* 0x000000014d4d7824 */ /* 0x004fce00078e0a04 */
.L_x_8009:
[----:B------:R-:W-:Y:S01]  /*7810*/  R2UR UR16, R201 ;  /* 0x00000000c91072ca */ /* 0x000fe200000e0000 */
[----:B------:R-:W-:Y:S01]  /*7820*/  ULDC.64 UR12, c[0x0][0xc70] ;  /* 0x00031c00000c7ab9 */ /* 0x000fe20000000a00 */
[----:B------:R-:W-:Y:S01]  /*7830*/  R2UR UR15, R203 ;  /* 0x00000000cb0f72ca */ /* 0x000fe200000e0000 */
[----:B------:R-:W-:Y:S01]  /*7840*/  USHF.R.S32.HI UR9, URZ, 0x1f, UR4 ;  /* 0x0000001f3f097899 */ /* 0x000fe20008011404 */
[----:B------:R-:W-:Y:S01]  /*7850*/  R2UR UR14, R202 ;  /* 0x00000000ca0e72ca */ /* 0x000fe200000e0000 */
[----:B------:R-:W-:Y:S01]  /*7860*/  UMOV UR8, UR4 ;  /* 0x0000000400087c82 */ /* 0x000fe20008000000 */
[----:B------:R-:W-:Y:S01]  /*7870*/  LOP3.LUT R24, R25, 0x380, RZ, 0xc0, !PT ;  /* 0x0000038019187812 */ /* 0x000fe200078ec0ff */
[----:B------:R-:W-:Y:S01]  /*7880*/  IMAD R6, R200, 0x80, R220 ;  /* 0x00000080c8067824 */ /* 0x000fe200078e02dc */
[C---:B------:R-:W-:Y:S02]  /*7890*/  IADD3 R17, P1, R10.reuse, 0x2000, RZ ;  /* 0x000020000a117810 */ /* 0x040fe40007f3e0ff */
[----:B------:R-:W-:-:S02]  /*78a0*/  IADD3 R13, P2, R10, 0x3000, RZ ;  /* 0x000030000a0d7810 */ /* 0x000fc40007f5e0ff */
[----:B------:R-:W-:Y:S01]  /*78b0*/  SHF.R.U64 R24, R24, 0x3, RZ ;  /* 0x0000000318187819 */ /* 0x000fe200000012ff */
[----:B------:R-:W-:Y:S01]  /*78c0*/  USHF.R.S32.HI UR11, URZ, 0x1f, UR16 ;  /* 0x0000001f3f0b7899 */ /* 0x000fe20008011410 */
[----:B------:R-:W-:Y:S01]  /*78d0*/  LOP3.LUT R16, R17, 0x380, RZ, 0xc0, !PT ;  /* 0x0000038011107812 */ /* 0x000fe200078ec0ff */
[----:B------:R-:W-:Y:S01]  /*78e0*/  USEL UR15, UR15, URZ, !UP0 ;  /* 0x0000003f0f0f7287 */ /* 0x000fe2000c000000 */
[----:B------:R-:W-:Y:S01]  /*78f0*/  LOP3.LUT R12, R13, 0x380, RZ, 0xc0, !PT ;  /* 0x000003800d0c7812 */ /* 0x000fe200078ec0ff */
[----:B------:R-:W-:Y:S01]  /*7900*/  UIMAD UR10, UR11, UR12, URZ ;  /* 0x0000000c0b0a72a4 */ /* 0x000fe2000f8e023f */
[----:B------:R-:W-:Y:S01]  /*7910*/  SHF.R.S32.HI R3, RZ, 0x1f, R6 ;  /* 0x0000001fff037819 */ /* 0x000fe20000011406 */
[----:B------:R-:W-:Y:S01]  /*7920*/  UIMAD.WIDE.U32 UR6, UR16, UR12, UR8 ;  /* 0x0000000c100672a5 */ /* 0x000fe2000f8e0008 */
[----:B------:R-:W-:Y:S01]  /*7930*/  LOP3.LUT R24, R24, R25, RZ, 0x3c, !PT ;  /* 0x0000001918187212 */ /* 0x000fe200078e3cff */
[----:B------:R-:W-:Y:S01]  /*7940*/  UIMAD UR10, UR16, UR13, UR10 ;  /* 0x0000000d100a72a4 */ /* 0x000fe2000f8e020a */
[----:B------:R-:W-:Y:S01]  /*7950*/  SHF.R.U64 R16, R16, 0x3, RZ ;  /* 0x0000000310107819 */ /* 0x000fe200000012ff */
[----:B------:R-:W-:Y:S01]  /*7960*/  USEL UR14, UR14, URZ, !UP0 ;  /* 0x0000003f0e0e7287 */ /* 0x000fe2000c000000 */
[----:B------:R-:W-:Y:S01]  /*7970*/  SHF.R.U64 R12, R12, 0x3, RZ ;  /* 0x000000030c0c7819 */ /* 0x000fe200000012ff */
[----:B------:R-:W-:Y:S01]  /*7980*/  ULDC.64 UR12, c[0x0][0xc78] ;  /* 0x00031e00000c7ab9 */ /* 0x000fe20000000a00 */
[----:B------:R-:W-:Y:S01]  /*7990*/  UIADD3 UR7, UR7, UR10, URZ ;  /* 0x0000000a07077290 */ /* 0x000fe2000fffe03f */
[--C-:B------:R-:W-:Y:S01]  /*79a0*/  IMAD.X R25, RZ, RZ, R11.reuse, P0 ;  /* 0x000000ffff197224 */ /* 0x100fe200000e060b */
[----:B------:R-:W-:Y:S01]  /*79b0*/  UIMAD UR8, UR15, UR12, URZ ;  /* 0x0000000c0f0872a4 */ /* 0x000fe2000f8e023f */
[----:B------:R-:W-:Y:S01]  /*79c0*/  IADD3 R69, P0, R10, 0x8000, RZ ;  /* 0x000080000a457810 */ /* 0x000fe20007f1e0ff */
[----:B------:R-:W-:Y:S01]  /*79d0*/  UIMAD.WIDE.U32 UR6, UR14, UR12, UR6 ;  /* 0x0000000c0e0672a5 */ /* 0x000fe2000f8e0006 */
[----:B------:R-:W-:Y:S01]  /*79e0*/  LOP3.LUT R16, R16, R17, RZ, 0x3c, !PT ;  /* 0x0000001110107212 */ /* 0x000fe200078e3cff */
[----:B------:R-:W-:Y:S01]  /*79f0*/  UIMAD UR8, UR14, UR13, UR8 ;  /* 0x0000000d0e0872a4 */ /* 0x000fe2000f8e0208 */
[----:B------:R-:W-:Y:S01]  /*7a00*/  LOP3.LUT R12, R12, R13, RZ, 0x3c, !PT ;  /* 0x0000000d0c0c7212 */ /* 0x000fe200078e3cff */
[--C-:B------:R-:W-:Y:S01]  /*7a10*/  IMAD.X R17, RZ, RZ, R11.reuse, P1 ;  /* 0x000000ffff117224 */ /* 0x100fe200008e060b */
[----:B------:R-:W-:Y:S01]  /*7a20*/  IADD3 R45, P6, R10, 0x4000, RZ ;  /* 0x000040000a2d7810 */ /* 0x000fe20007fde0ff */
[----:B------:R-:W-:Y:S01]  /*7a30*/  IMAD.X R13, RZ, RZ, R11, P2 ;  /* 0x000000ffff0d7224 */ /* 0x000fe200010e060b */
[----:B------:R-:W-:Y:S01]  /*7a40*/  IADD3 R4, P3, R6, UR6, RZ ;  /* 0x0000000606047c10 */ /* 0x000fe2000ff7e0ff */
[----:B------:R-:W-:Y:S01]  /*7a50*/  IMAD.U32 R14, RZ, RZ, UR8 ;  /* 0x00000008ff0e7e24 */ /* 0x000fe2000f8e00ff */
[----:B------:R-:W-:Y:S01]  /*7a60*/  IADD3 R61, P1, R10, 0x9000, RZ ;  /* 0x000090000a3d7810 */ /* 0x000fe20007f3e0ff */
[----:B------:R-:W-:Y:S01]  /*7a70*/  ULDC.64 UR12, c[0x0][0xba0] ;  /* 0x0002e800000c7ab9 */ /* 0x000fe20000000a00 */
[----:B------:R-:W-:-:S02]  /*7a80*/  LOP3.LUT R68, R69, 0x380, RZ, 0xc0, !PT ;  /* 0x0000038045447812 */ /* 0x000fc400078ec0ff */
[----:B------:R-:W-:Y:S01]  /*7a90*/  IADD3.X R3, R3, UR7, R14, P3, !PT ;  /* 0x0000000703037c10 */ /* 0x000fe20009ffe40e */
[----:B------:R-:W-:Y:S01]  /*7aa0*/  ULDC.64 UR6, c[0x0][0xc40] ;  /* 0x0003100000067ab9 */ /* 0x000fe20000000a00 */
[----:B------:R-:W-:Y:S02]  /*7ab0*/  IADD3 R49, P2, R10, 0xa000, RZ ;  /* 0x0000a0000a317810 */ /* 0x000fe40007f5e0ff */
[----:B------:R-:W-:Y:S02]  /*7ac0*/  LEA R50, P3, R4, UR6, 0x2 ;  /* 0x0000000604327c11 */ /* 0x000fe4000f8610ff */
[----:B------:R-:W-:Y:S02]  /*7ad0*/  IADD3 R41, P5, R10, 0x5000, RZ ;  /* 0x000050000a297810 */ /* 0x000fe40007fbe0ff */
[----:B------:R-:W-:Y:S01]  /*7ae0*/  LEA.HI.X R51, R4, UR7, R3, 0x2, P3 ;  /* 0x0000000704337c11 */ /* 0x000fe200098f1403 */
[----:B------:R-:W-:Y:S01]  /*7af0*/  VIADD R4, R6, 0x8 ;  /* 0x0000000806047836 */ /* 0x000fe20000000000 */
[----:B------:R-:W-:-:S02]  /*7b00*/  IADD3 R37, P4, R10, 0x6000, RZ ;  /* 0x000060000a257810 */ /* 0x000fc40007f9e0ff */
[----:B------:R-:W-:Y:S02]  /*7b10*/  IADD3 R29, P3, R10, 0x7000, RZ ;  /* 0x000070000a1d7810 */ /* 0x000fe40007f7e0ff */
[----:B------:R-:W-:Y:S02]  /*7b20*/  LOP3.LUT R44, R45, 0x380, RZ, 0xc0, !PT ;  /* 0x000003802d2c7812 */ /* 0x000fe400078ec0ff */
[----:B------:R-:W-:Y:S02]  /*7b30*/  LOP3.LUT R60, R61, 0x380, RZ, 0xc0, !PT ;  /* 0x000003803d3c7812 */ /* 0x000fe400078ec0ff */
[----:B------:R-:W-:Y:S02]  /*7b40*/  SHF.R.U64 R68, R68, 0x3, RZ ;  /* 0x0000000344447819 */ /* 0x000fe400000012ff */
[----:B------:R-:W-:Y:S02]  /*7b50*/  LOP3.LUT R48, R49, 0x380, RZ, 0xc0, !PT ;  /* 0x0000038031307812 */ /* 0x000fe400078ec0ff */
[----:B------:R-:W-:-:S02]  /*7b60*/  LOP3.LUT R40, R41, 0x380, RZ, 0xc0, !PT ;  /* 0x0000038029287812 */ /* 0x000fc400078ec0ff */
[----:B------:R-:W-:Y:S02]  /*7b70*/  LOP3.LUT R36, R37, 0x380, RZ, 0xc0, !PT ;  /* 0x0000038025247812 */ /* 0x000fe400078ec0ff */
[----:B------:R-:W-:Y:S02]  /*7b80*/  LOP3.LUT R28, R29, 0x380, RZ, 0xc0, !PT ;  /* 0x000003801d1c7812 */ /* 0x000fe400078ec0ff */
[----:B------:R-:W-:Y:S02]  /*7b90*/  SHF.R.U64 R44, R44, 0x3, RZ ;  /* 0x000000032c2c7819 */ /* 0x000fe400000012ff */
[----:B------:R-:W-:Y:S02]  /*7ba0*/  SHF.R.U64 R60, R60, 0x3, RZ ;  /* 0x000000033c3c7819 */ /* 0x000fe400000012ff */
[----:B------:R-:W-:Y:S01]  /*7bb0*/  LOP3.LUT R68, R68, R69, RZ, 0x3c, !PT ;  /* 0x0000004544447212 */ /* 0x000fe200078e3cff */
[----:B------:R-:W-:Y:S01]  /*7bc0*/  IMAD.X R69, RZ, RZ, R11, P0 ;  /* 0x000000ffff457224 */ /* 0x000fe200000e060b */
[----:B------:R-:W-:-:S02]  /*7bd0*/  SHF.R.U64 R48, R48, 0x3, RZ ;  /* 0x0000000330307819 */ /* 0x000fc400000012ff */
[----:B------:R-:W-:Y:S02]  /*7be0*/  LOP3.LUT P0, RZ, R205, 0x3, RZ, 0xc0, !PT ;  /* 0x00000003cdff7812 */ /* 0x000fe4000780c0ff */
        /* <DEDUP_REMOVED lines=8> */
[----:B------:R-:W-:Y:S01]  /*7c70*/  IMAD.X R49, RZ, RZ, R11, P2 ;  /* 0x000000ffff317224 */ /* 0x000fe200010e060b */
[----:B------:R-:W-:-:S02]  /*7c80*/  IADD3 R21, P6, R10, 0xb000, RZ ;  /* 0x0000b0000a157810 */ /* 0x000fc40007fde0ff */
[----:B-----5:R-:W-:Y:S02]  /*7c90*/  ISETP.GE.OR P1, PT, R6, R77, P0 ;  /* 0x0000004d0600720c */ /* 0x020fe40000726670 */
        /* <DEDUP_REMOVED lines=9> */
[C---:B------:R-:W-:Y:S01]  /*7d30*/  LOP3.LUT R15, R10.reuse, 0x380, RZ, 0xc0, !PT ;  /* 0x000003800a0f7812 */ /* 0x040fe200078ec0ff */
[----:B------:R-:W-:Y:S01]  /*7d40*/  UIMAD UR6, UR9, UR12, URZ ;  /* 0x0000000c090672a4 */ /* 0x000fe2000f8e023f */
[----:B------:R-:W-:Y:S01]  /*7d50*/  IADD3 R57, P3, R10, 0xe000, RZ ;  /* 0x0000e0000a397810 */ /* 0x000fe20007f7e0ff */
[----:B------:R-:W-:Y:S01]  /*7d60*/  IMAD.U32 R23, RZ, RZ, UR12 ;  /* 0x0000000cff177e24 */ /* 0x000fe2000f8e00ff */
[----:B------:R-:W-:Y:S01]  /*7d70*/  ISETP.GE.OR P0, PT, R4, R77, P0 ;  /* 0x0000004d0400720c */ /* 0x000fe20000706670 */
[----:B------:R-:W-:Y:S01]  /*7d80*/  IMAD.X R53, RZ, RZ, R11, P2 ;  /* 0x000000ffff357224 */ /* 0x000fe200010e060b */
[----:B------:R-:W-:Y:S01]  /*7d90*/  LOP3.LUT R20, R21, 0x380, RZ, 0xc0, !PT ;  /* 0x0000038015147812 */ /* 0x000fe200078ec0ff */
[----:B------:R-:W-:Y:S01]  /*7da0*/  @!P1 STG.E desc[UR60][R50.64], R9 ;  /* 0x0000000932009986 */ /* 0x000fe2000c10193c */
[----:B------:R-:W-:-:S02]  /*7db0*/  LOP3.LUT R3, R6, 0x380, RZ, 0xc0, !PT ;  /* 0x0000038006037812 */ /* 0x000fc400078ec0ff */
[----:B------:R-:W-:Y:S02]  /*7dc0*/  LOP3.LUT R72, R73, 0x380, RZ, 0xc0, !PT ;  /* 0x0000038049487812 */ /* 0x000fe400078ec0ff */
[----:B------:R-:W-:Y:S02]  /*7dd0*/  LOP3.LUT R64, R65, 0x380, RZ, 0xc0, !PT ;  /* 0x0000038041407812 */ /* 0x000fe400078ec0ff */
[----:B------:R-:W-:Y:S02]  /*7de0*/  LOP3.LUT R56, R57, 0x380, RZ, 0xc0, !PT ;  /* 0x0000038039387812 */ /* 0x000fe400078ec0ff */
[----:B------:R-:W-:Y:S01]  /*7df0*/  SHF.R.U64 R20, R20, 0x3, RZ ;  /* 0x0000000314147819 */ /* 0x000fe200000012ff */
[----:B------:R1:W-:Y:S01]  /*7e00*/  @!P0 STG.E desc[UR60][R50.64+0x20], R8 ;  /* 0x0000200832008986 */ /* 0x0003e2000c10193c */
[----:B------:R-:W-:Y:S02]  /*7e10*/  SHF.R.U64 R15, R15, 0x3, RZ ;  /* 0x000000030f0f7819 */ /* 0x000fe400000012ff */
[----:B------:R-:W-:Y:S01]  /*7e20*/  SHF.R.U64 R3, R3, 0x3, RZ ;  /* 0x0000000303037819 */ /* 0x000fe200000012ff */
[----:B------:R-:W-:Y:S01]  /*7e30*/  UIMAD UR6, UR4, UR13, UR6 ;  /* 0x0000000d040672a4 */ /* 0x000fe2000f8e0206 */
[----:B------:R-:W-:Y:S01]  /*7e40*/  SHF.R.U64 R72, R72, 0x3, RZ ;  /* 0x0000000348487819 */ /* 0x000fe200000012ff */
[----:B------:R-:W5:Y:S01]  /*7e50*/  LD.E.128 R24, desc[UR60][R24.64] ;  /* 0x0000003c18187980 */ /* 0x000f62000c101d00 */
[----:B------:R-:W-:-:S02]  /*7e60*/  SHF.R.U64 R64, R64, 0x3, RZ ;  /* 0x0000000340407819 */ /* 0x000fc400000012ff */
[----:B------:R-:W-:Y:S01]  /*7e70*/  SHF.R.U64 R56, R56, 0x3, RZ ;  /* 0x0000000338387819 */ /* 0x000fe200000012ff */
[----:B------:R-:W5:Y:S01]  /*7e80*/  LD.E.128 R16, desc[UR60][R16.64] ;  /* 0x0000003c10107980 */ /* 0x000f62000c101d00 */
[----:B------:R-:W-:Y:S01]  /*7e90*/  LOP3.LUT R20, R20, R21, RZ, 0x3c, !PT ;  /* 0x0000001514147212 */ /* 0x000fe200078e3cff */
[--C-:B------:R-:W-:Y:S01]  /*7ea0*/  IMAD.X R21, RZ, RZ, R11.reuse, P6 ;  /* 0x000000ffff157224 */ /* 0x100fe200030e060b */
[----:B------:R-:W-:Y:S01]  /*7eb0*/  LOP3.LUT R10, R15, R10, RZ, 0x3c, !PT ;  /* 0x0000000a0f0a7212 */ /* 0x000fe200078e3cff */
[----:B------:R-:W5:Y:S01]  /*7ec0*/  LD.E.128 R44, desc[UR60][R44.64] ;  /* 0x0000003c2c2c7980 */ /* 0x000f62000c101d00 */
[----:B------:R-:W-:Y:S02]  /*7ed0*/  LOP3.LUT R52, R3, R6, RZ, 0x3c, !PT ;  /* 0x0000000603347212 */ /* 0x000fe400078e3cff */
[--C-:B------:R-:W-:Y:S01]  /*7ee0*/  SHF.R.S32.HI R3, RZ, 0x1f, R2.reuse ;  /* 0x0000001fff037819 */ /* 0x100fe20000011402 */
[----:B------:R-:W5:Y:S01]  /*7ef0*/  LD.E.128 R32, desc[UR60][R10.64] ;  /* 0x0000003c0a207980 */ /* 0x000f62000c101d00 */
[----:B------:R-:W-:Y:S01]  /*7f00*/  LOP3.LUT R72, R72, R73, RZ, 0x3c, !PT ;  /* 0x0000004948487212 */ /* 0x000fe200078e3cff */
[--C-:B------:R-:W-:Y:S01]  /*7f10*/  IMAD.X R73, RZ, RZ, R11.reuse, P5 ;  /* 0x000000ffff497224 */ /* 0x100fe200028e060b */
[----:B------:R-:W-:Y:S01]  /*7f20*/  LOP3.LUT R64, R64, R65, RZ, 0x3c, !PT ;  /* 0x0000004140407212 */ /* 0x000fe200078e3cff */
[--C-:B------:R-:W-:Y:S01]  /*7f30*/  IMAD.X R65, RZ, RZ, R11.reuse, P4 ;  /* 0x000000ffff417224 */ /* 0x100fe200020e060b */
[----:B------:R-:W-:Y:S01]  /*7f40*/  LOP3.LUT R56, R56, R57, RZ, 0x3c, !PT ;  /* 0x0000003938387212 */ /* 0x000fe200078e3cff */
[----:B------:R-:W-:Y:S01]  /*7f50*/  IMAD.X R57, RZ, RZ, R11, P3 ;  /* 0x000000ffff397224 */ /* 0x000fe200018e060b */
[----:B------:R-:W5:Y:S04]  /*7f60*/  LD.E.128 R12, desc[UR60][R12.64] ;  /* 0x0000003c0c0c7980 */ /* 0x000f68000c101d00 */
[----:B-1----:R1:W5:Y:S04]  /*7f70*/  LD.E.128 R8, desc[UR60][R20.64] ;  /* 0x0000003c14087980 */ /* 0x002368000c101d00 */
[----:B------:R-:W5:Y:S04]  /*7f80*/  LD.E.128 R40, desc[UR60][R40.64] ;  /* 0x0000003c28287980 */ /* 0x000f68000c101d00 */
[----:B------:R-:W5:Y:S01]  /*7f90*/  LD.E.128 R36, desc[UR60][R36.64] ;  /* 0x0000003c24247980 */ /* 0x000f62000c101d00 */
[----:B-1----:R-:W-:-:S03]  /*7fa0*/  IMAD.WIDE.U32 R20, R23, UR4, R2 ;  /* 0x0000000417147c25 */ /* 0x002fc6000f8e0002 */
        /* <DEDUP_REMOVED lines=22> */
[CC--:B------:R-:W-:Y:S01]  /*8110*/  ISETP.GE.AND P3, PT, R22.reuse, R77.reuse, PT ;  /* 0x0000004d1600720c */ /* 0x0c0fe20003f66270 */
[----:B------:R-:W-:Y:S01]  /*8120*/  VIADD R21, R21, UR4 ;  /* 0x0000000415157c36 */ /* 0x000fe20008000000 */
[----:B------:R-:W-:Y:S01]  /*8130*/  UIMAD UR4, UR15, UR6, URZ ;  /* 0x000000060f0472a4 */ /* 0x000fe2000f8e023f */
[----:B------:R-:W-:Y:S02]  /*8140*/  VIADD R3, R22, 0x20 ;  /* 0x0000002016037836 */ /* 0x000fe40000000000 */
[----:B------:R-:W-:Y:S02]  /*8150*/  VIADD R0, R0, 0x32420 ;  /* 0x0003242000007836 */ /* 0x000fe40000000000 */
[----:B------:R-:W-:Y:S01]  /*8160*/  IMAD.U32 R79, RZ, RZ, UR6 ;  /* 0x00000006ff4f7e24 */ /* 0x000fe2000f8e00ff */
[----:B------:R-:W-:Y:S01]  /*8170*/  UIMAD UR4, UR14, UR7, UR4 ;  /* 0x000000070e0472a4 */ /* 0x000fe2000f8e0204 */
[----:B------:R-:W-:Y:S01]  /*8180*/  ISETP.GE.AND P0, PT, R3, R77, PT ;  /* 0x0000004d0300720c */ /* 0x000fe20003f06270 */
[----:B------:R-:W-:Y:S01]  /*8190*/  VIADD R3, R22, 0x40 ;  /* 0x0000004016037836 */ /* 0x000fe20000000000 */
[----:B------:R-:W-:Y:S01]  /*81a0*/  PRMT R0, RZ, 0x654, R0 ;  /* 0x00000654ff007816 */ /* 0x000fe20000000000 */
[----:B------:R-:W-:Y:S01]  /*81b0*/  IMAD.WIDE.U32 R78, R79, UR14, R20 ;  /* 0x0000000e4f4e7c25 */ /* 0x000fe2000f8e0014 */
[----:B------:R-:W-:-:S03]  /*81c0*/  SHF.R.S32.HI R23, RZ, 0x1f, R22 ;  /* 0x0000001fff177819 */ /* 0x000fc60000011416 */
[----:B------:R-:W-:Y:S01]  /*81d0*/  VIADD R4, R22, 0x60 ;  /* 0x0000006016047836 */ /* 0x000fe20000000000 */
[----:B-1----:R1:W-:Y:S01]  /*81e0*/  SYNCS.ARRIVE.TRANS64.RED.A1T0 RZ, [R0+URZ], RZ ;  /* 0x000000ff00ff79a7 */ /* 0x0023e2000810043f */
[----:B------:R-:W-:Y:S01]  /*81f0*/  VIADD R83, R79, UR4 ;  /* 0x000000044f537c36 */ /* 0x000fe20008000000 */
[----:B------:R-:W-:Y:S01]  /*8200*/  BSSY B1, `(.L_x_8010) ;  /* 0x000001b000017945 */ /* 0x000fe20003800000 */
[-C--:B------:R-:W-:Y:S02]  /*8210*/  ISETP.GE.AND P1, PT, R3, R77.reuse, PT ;  /* 0x0000004d0300720c */ /* 0x080fe40003f26270 */
[----:B------:R-:W-:Y:S01]  /*8220*/  ISETP.GE.AND P2, PT, R4, R77, PT ;  /* 0x0000004d0400720c */ /* 0x000fe20003f46270 */
[----:B------:R-:W-:Y:S01]  /*8230*/  IMAD.WIDE R76, R200, 0x80, R22 ;  /* 0x00000080c84c7825 */ /* 0x000fe200078e0216 */
[----:B------:R-:W-:Y:S11]  /*8240*/  @P3 BRA `(.L_x_8011) ;  /* 0x0000000000583947 */ /* 0x000ff60003800000 */
[----:B------:R-:W-:Y:S01]  /*8250*/  ULDC.64 UR6, c[0x0][0xbd8] ;  /* 0x0002f60000067ab9 */ /* 0x000fe20000000a00 */
[----:B------:R-:W-:Y:S01]  /*8260*/  IMAD.MOV.U32 R20, RZ, RZ, R78 ;  /* 0x000000ffff147224 */ /* 0x000fe200078e004e */
[----:B------:R-:W-:Y:S01]  /*8270*/  ULDC UR4, c[0x0][0xb8c] ;  /* 0x0002e30000047ab9 */ /* 0x000fe20000000800 */
[----:B------:R-:W-:Y:S01]  /*8280*/  IMAD R3, R77, UR6, RZ ;  /* 0x000000064d037c24 */ /* 0x000fe2000f8e02ff */
[C---:B------:R-:W-:Y:S01]  /*8290*/  ISETP.GE.AND P4, PT, R2.reuse, UR4, PT ;  /* 0x0000000402007c0c */ /* 0x040fe2000bf86270 */
[----:B------:R-:W-:Y:S02]  /*82a0*/  IMAD.MOV.U32 R21, RZ, RZ, R83 ;  /* 0x000000ffff157224 */ /* 0x000fe400078e0053 */
[----:B-1----:R-:W-:Y:S02]  /*82b0*/  VIADD R0, R2, 0x40 ;  /* 0x0000004002007836 */ /* 0x002fe40000000000 */
        /* <DEDUP_REMOVED lines=15> */
.L_x_8011:
[----:B------:R-:W-:Y:S05]  /*83b0*/  BSYNC B1 ;  /* 0x0000000000017941 */ /* 0x000fea0003800000 */
.L_x_8010:
[----:B------:R-:W-:Y:S04]  /*83c0*/  BSSY B1, `(.L_x_8012) ;  /* 0x000001a000017945 */ /* 0x000fe80003800000 */
[----:B------:R-:W-:Y:S05]  /*83d0*/  @P0 BRA `(.L_x_8013) ;  /* 0x0000000000600947 */ /* 0x000fea0003800000 */
[----:B------:R-:W-:Y:S01]  /*83e0*/  IADD3 R3, P0, R76, 0x20, RZ ;  /* 0x000000204c037810 */ /* 0x000fe20007f1e0ff */
[C---:B------:R-:W-:Y:S01]  /*83f0*/  VIADD R4, R2.reuse, 0x40 ;  /* 0x0000004002047836 */ /* 0x040fe20000000000 */
[----:B------:R-:W-:Y:S01]  /*8400*/  ULDC UR4, c[0x0][0xb8c] ;  /* 0x0002e30000047ab9 */ /* 0x000fe20000000800 */
[----:B------:R-:W-:Y:S01]  /*8410*/  ULDC.64 UR6, c[0x0][0xbd8] ;  /* 0x0002f60000067ab9 */ /* 0x000fe20000000a00 */
[----:B------:R-:W-:Y:S01]  /*8420*/  IMAD.MOV.U32 R20, RZ, RZ, R78 ;  /* 0x000000ffff147224 */ /* 0x000fe200078e004e */
[----:B------:R-:W-:Y:S01]  /*8430*/  ISETP.GE.AND P3, PT, R2, UR4, PT ;  /* 0x0000000402007c0c */ /* 0x000fe2000bf66270 */
[----:B-1----:R-:W-:Y:S01]  /*8440*/  IMAD.X R0, RZ, RZ, R77, P0 ;  /* 0x000000ffff007224 */ /* 0x002fe200000e064d */
        /* <DEDUP_REMOVED lines=10> */
[----:B--2--5:R-:W-:Y:S01]  /*84f0*/  LEA R32, P0, R20, UR6, 0x1 ;  /* 0x0000000614207c11 */ /* 0x024fe2000f8008ff */
[----:B------:R-:W-:-:S05]  /*8500*/  IMAD.IADD R3, R21, 0x1, R3 ;  /* 0x0000000115037824 */ /* 0x000fca00078e0203 */
[----:B------:R-:W-:-:S05]  /*8510*/  LEA.HI.X R33, R20, UR7, R3, 0x1, P0 ;  /* 0x0000000714217c11 */ /* 0x000fca00080f0c03 */
[----:B------:R3:W-:Y:S04]  /*8520*/  @!P3 STG.E.128 desc[UR60][R32.64], R24 ;  /* 0x000000182000b986 */ /* 0x0007e8000c101d3c */
[----:B------:R3:W-:Y:S04]  /*8530*/  @!P4 STG.E.128 desc[UR60][R32.64+0x80], R40 ;  /* 0x000080282000c986 */ /* 0x0007e8000c101d3c */
[----:B------:R3:W-:Y:S04]  /*8540*/  @!P5 STG.E.128 desc[UR60][R32.64+0x100], R60 ;  /* 0x0001003c2000d986 */ /* 0x0007e8000c101d3c */
[----:B------:R3:W-:Y:S02]  /*8550*/  @!P6 STG.E.128 desc[UR60][R32.64+0x180], R64 ;  /* 0x000180402000e986 */ /* 0x0007e4000c101d3c */
.L_x_8013:
[----:B------:R-:W-:Y:S05]  /*8560*/  BSYNC B1 ;  /* 0x0000000000017941 */ /* 0x000fea0003800000 */
.L_x_8012:
        /* <DEDUP_REMOVED lines=19> */
[----:B---3-5:R-:W-:Y:S01]  /*86a0*/  LEA R24, P0, R20, UR6, 0x1 ;  /* 0x0000000614187c11 */ /* 0x028fe2000f8008ff */
[----:B------:R-:W-:-:S05]  /*86b0*/  IMAD.IADD R3, R21, 0x1, R3 ;  /* 0x0000000115037824 */ /* 0x000fca00078e0203 */
[----:B------:R-:W-:-:S05]  /*86c0*/  LEA.HI.X R25, R20, UR7, R3, 0x1, P0 ;  /* 0x0000000714197c11 */ /* 0x000fca00080f0c03 */
[----:B------:R4:W-:Y:S04]  /*86d0*/  @!P1 STG.E.128 desc[UR60][R24.64], R16 ;  /* 0x0000001018009986 */ /* 0x0009e8000c101d3c */
[----:B------:R4:W-:Y:S04]  /*86e0*/  @!P3 STG.E.128 desc[UR60][R24.64+0x80], R36 ;  /* 0x000080241800b986 */ /* 0x0009e8000c101d3c */
[----:B------:R4:W-:Y:S04]  /*86f0*/  @!P4 STG.E.128 desc[UR60][R24.64+0x100], R48 ;  /* 0x000100301800c986 */ /* 0x0009e8000c101d3c */
[----:B------:R4:W-:Y:S02]  /*8700*/  @!P5 STG.E.128 desc[UR60][R24.64+0x180], R56 ;  /* 0x000180381800d986 */ /* 0x0009e4000c101d3c */
.L_x_8015:
[----:B------:R-:W-:Y:S05]  /*8710*/  BSYNC B1 ;  /* 0x0000000000017941 */ /* 0x000fea0003800000 */
.L_x_8014:
[----:B------:R-:W-:Y:S05]  /*8720*/  @P2 BRA `(.L_x_8016) ;  /* 0x0000000c00882947 */ /* 0x000fea0003800000 */
[----:B------:R-:W-:Y:S01]  /*8730*/  IADD3 R3, P0, R76, 0x60, RZ ;  /* 0x000000604c037810 */ /* 0x000fe20007f1e0ff */
[C---:B-1----:R-:W-:Y:S01]  /*8740*/  VIADD R0, R2.reuse, 0x40 ;  /* 0x0000004002007836 */ /* 0x042fe20000000000 */
[----:B------:R-:W-:Y:S01]  /*8750*/  ULDC UR4, c[0x0][0xb8c] ;  /* 0x0002e30000047ab9 */ /* 0x000fe20000000800 */
[----:B------:R-:W-:Y:S01]  /*8760*/  ULDC.64 UR6, c[0x0][0xbd8] ;  /* 0x0002f60000067ab9 */ /* 0x000fe20000000a00 */
[----:B----45:R-:W-:Y:S01]  /*8770*/  IMAD.MOV.U32 R16, RZ, RZ, R78 ;  /* 0x000000ffff107224 */ /* 0x030fe200078e004e */
        /* <DEDUP_REMOVED lines=21> */
.L_x_8008:
[----:B------:R-:W-:Y:S01]  /*88d0*/  R2UR UR4, R202 ;  /* 0x00000000ca0472ca */ /* 0x000fe200000e0000 */
[----:B------:R-:W-:Y:S01]  /*88e0*/  ULDC.64 UR6, c[0x0][0xcd8] ;  /* 0x0003360000067ab9 */ /* 0x000fe20000000a00 */
[----:B------:R-:W-:Y:S01]  /*88f0*/  R2UR UR9, R203 ;  /* 0x00000000cb0972ca */ /* 0x000fe200000e0000 */
[----:B------:R-:W-:Y:S01]  /*8900*/  UISETP.NE.U32.AND UP0, UPT, UR6, URZ, UPT ;  /* 0x0000003f0600728c */ /* 0x000fe2000bf05070 */
[----:B------:R-:W-:-:S03]  /*8910*/  IMAD.MOV.U32 R15, RZ, RZ, RZ ;  /* 0x000000ffff0f7224 */ /* 0x000fc600078e00ff */
[----:B------:R-:W-:-:S06]  /*8920*/  UISETP.NE.AND.EX UP0, UPT, UR7, URZ, UPT, UP0 ;  /* 0x0000003f0700728c */ /* 0x000fcc000bf05300 */
[----:B------:R-:W-:Y:S01]  /*8930*/  USHF.L.U32 UR8, UR4, 0x2, URZ ;  /* 0x0000000204087899 */ /* 0x000fe2000800063f */
[----:B------:R-:W1:Y:S01]  /*8940*/  LDC R13, c[0x0][0xb88] ;  /* 0x0002e200ff0d7b82 */ /* 0x000e620000000800 */
[----:B------:R-:W-:Y:S01]  /*8950*/  USHF.L.U64.HI UR9, UR4, 0x2, UR9 ;  /* 0x0000000204097899 */ /* 0x000fe20008010209 */
[----:B------:R-:W-:Y:S01]  /*8960*/  PLOP3.LUT P1, PT, PT, PT, UP0, 0x80, 0x0 ;  /* 0x000000000000781c */ /* 0x000fe20003f2f008 */
[----:B------:R-:W-:-:S04]  /*8970*/  UIADD3 UR4, UP1, UR8, UR6, URZ ;  /* 0x0000000608047290 */ /* 0x000fc8000ff3e03f */
        /* <DEDUP_REMOVED lines=11> */
[----:B------:R-:W-:-:S05]  /*8a30*/  IMAD.U32 R11, RZ, RZ, UR7 ;  /* 0x00000007ff0b7e24 */ /* 0x000fca000f8e00ff */
[----:B-1----:R2:W5:Y:S01]  /*8a40*/  @P2 LDG.E R13, desc[UR60][R10.64] ;  /* 0x0000003c0a0d2981 */ /* 0x002562000c1e1900 */
[----:B------:R-:W-:Y:S01]  /*8a50*/  ISETP.GE.AND P0, PT, R223, 0x80, PT ;  /* 0x00000080df00780c */ /* 0x000fe20003f06270 */
[----:B------:R-:W-:-:S12]  /*8a60*/  @P2 BRA `(.L_x_8017) ;  /* 0x0000000000102947 */ /* 0x000fd80003800000 */
[----:B------:R-:W-:Y:S05]  /*8a70*/  @!P1 BRA `(.L_x_8017) ;  /* 0x00000000000c9947 */ /* 0x000fea0003800000 */
[----:B------:R-:W3:Y:S04]  /*8a80*/  LDG.E R0, desc[UR60][R8.64] ;  /* 0x0000003c08007981 */ /* 0x000ee8000c1e1900 */
[----:B-----5:R-:W3:Y:S02]  /*8a90*/  LDG.E R13, desc[UR60][R8.64+0x4] ;  /* 0x0000043c080d7981 */ /* 0x020ee4000c1e1900 */
[----:B---3--:R-:W-:-:S07]  /*8aa0*/  IMAD.IADD R13, R13, 0x1, -R0 ;  /* 0x000000010d0d7824 */ /* 0x008fce00078e0a00 */
.L_x_8017:
        /* <DEDUP_REMOVED lines=10> */
[----:B------:R-:W1:Y:S02]  /*8b50*/  S2R R0, SR_TID.X ;  /* 0x0000000000007919 */ /* 0x000e640000002100 */
[----:B-1----:R-:W-:-:S04]  /*8b60*/  IMAD R0, R200, 0x80, R0 ;  /* 0x00000080c8007824 */ /* 0x002fc800078e0200 */
[----:B------:R-:W-:-:S05]  /*8b70*/  VIADD R0, R0, 0xffffff80 ;  /* 0xffffff8000007836 */ /* 0x000fca0000000000 */
[----:B------:R-:W-:-:S13]  /*8b80*/  ISETP.GE.AND P0, PT, R0, R13, PT ;  /* 0x0000000d0000720c */ /* 0x000fda0003f06270 */
[----:B------:R-:W-:Y:S05]  /*8b90*/  @P0 BRA `(.L_x_8019) ;  /* 0x0000000000500947 */ /* 0x000fea0003800000 */
[----:B------:R-:W-:Y:S01]  /*8ba0*/  R2UR UR6, R201 ;  /* 0x00000000c90672ca */ /* 0x000fe200000e0000 */
[----:B------:R-:W-:Y:S01]  /*8bb0*/  ULDC.64 UR10, c[0x0][0xc70] ;  /* 0x00031c00000a7ab9 */ /* 0x000fe20000000a00 */
[C---:B--2---:R-:W-:Y:S01]  /*8bc0*/  IADD3 R8, P0, R0.reuse, R15, RZ ;  /* 0x0000000f00087210 */ /* 0x044fe20007f1e0ff */
[----:B------:R-:W-:Y:S02]  /*8bd0*/  UIMAD UR4, UR7, UR10, URZ ;  /* 0x0000000a070472a4 */ /* 0x000fe4000f8e023f */
[----:B------:R-:W-:Y:S01]  /*8be0*/  IMAD.U32 R3, RZ, RZ, UR10 ;  /* 0x0000000aff037e24 */ /* 0x000fe2000f8e00ff */
[----:B------:R-:W-:-:S07]  /*8bf0*/  LEA.HI.X.SX32 R9, R0, R4, 0x1, P0 ;  /* 0x0000000400097211 */ /* 0x000fce00000f0eff */
        /* <DEDUP_REMOVED lines=14> */
.L_x_8019:
[----:B------:R-:W-:Y:S05]  /*8ce0*/  BSYNC B1 ;  /* 0x0000000000017941 */ /* 0x000fea0003800000 */
.L_x_8018:
[----:B------:R-:W-:Y:S01]  /*8cf0*/  R2UR UR6, R201 ;  /* 0x00000000c90672ca */ /* 0x000fe200000e0000 */
[----:B------:R-:W-:Y:S01]  /*8d00*/  ULDC.64 UR10, c[0x0][0xba0] ;  /* 0x0002e800000a7ab9 */ /* 0x000fe20000000a00 */
[----:B-1----:R-:W-:Y:S01]  /*8d10*/  IMAD.MOV.U32 R3, RZ, RZ, R17 ;  /* 0x000000ffff037224 */ /* 0x002fe200078e0011 */
[----:B------:R-:W-:Y:S01]  /*8d20*/  BSSY B1, `(.L_x_8020) ;  /* 0x0000032000017945 */ /* 0x000fe20003800000 */
[----:B------:R-:W-:Y:S02]  /*8d30*/  IMAD R0, R4, UR10, RZ ;  /* 0x0000000a04007c24 */ /* 0x000fe4000f8e02ff */
[----:B--2---:R-:W-:-:S04]  /*8d40*/  IMAD.WIDE.U32 R8, R15, UR10, R2 ;  /* 0x0000000a0f087c25 */ /* 0x004fc8000f8e0002 */
        /* <DEDUP_REMOVED lines=8> */
[----:B------:R-:W-:Y:S01]  /*8dd0*/  SHF.R.S32.HI R13, RZ, 0x1f, R22 ;  /* 0x0000001fff0d7819 */ /* 0x000fe20000011416 */
[----:B------:R-:W-:Y:S01]  /*8de0*/  IMAD.WIDE.U32 R8, R3, UR6, R8 ;  /* 0x0000000603087c25 */ /* 0x000fe2000f8e0008 */
[----:B------:R-:W-:-:S02]  /*8df0*/  ULDC.64 UR6, c[0x0][0xbe8] ;  /* 0x0002fa0000067ab9 */ /* 0x000fc40000000a00 */
        /* <DEDUP_REMOVED lines=16> */
[----:B------:R-:W-:Y:S01]  /*8f00*/  VIADD R4, R2, 0x80 ;  /* 0x0000008002047836 */ /* 0x000fe20000000000 */
[----:B------:R-:W-:Y:S01]  /*8f10*/  ULDC.64 UR6, c[0x0][0xbd8] ;  /* 0x0002f60000067ab9 */ /* 0x000fe20000000a00 */
[----:B------:R-:W-:Y:S01]  /*8f20*/  IMAD.MOV.U32 R8, RZ, RZ, R10 ;  /* 0x000000ffff087224 */ /* 0x000fe200078e000a */
[----:B------:R-:W-:Y:S01]  /*8f30*/  ISETP.GE.AND P4, PT, R3, UR4, PT ;  /* 0x0000000403007c0c */ /* 0x000fe2000bf86270 */
[----:B------:R-:W-:Y:S01]  /*8f40*/  IMAD R3, R13, UR6, RZ ;  /* 0x000000060d037c24 */ /* 0x000fe2000f8e02ff */
[----:B------:R-:W-:Y:S01]  /*8f50*/  ISETP.GE.AND P5, PT, R4, UR4, PT ;  /* 0x0000000404007c0c */ /* 0x000fe2000bfa6270 */
[C---:B------:R-:W-:Y:S01]  /*8f60*/  VIADD R4, R2.reuse, 0xc0 ;  /* 0x000000c002047836 */ /* 0x040fe20000000000 */
[----:B------:R-:W-:Y:S01]  /*8f70*/  ISETP.GE.AND P3, PT, R2, UR4, PT ;  /* 0x0000000402007c0c */ /* 0x000fe2000bf66270 */
[----:B------:R-:W-:-:S02]  /*8f80*/  IMAD.MOV.U32 R9, RZ, RZ, R17 ;  /* 0x000000ffff097224 */ /* 0x000fc400078e0011 */
        /* <DEDUP_REMOVED lines=11> */
.L_x_8021:
[----:B------:R-:W-:Y:S05]  /*9040*/  BSYNC B1 ;  /* 0x0000000000017941 */ /* 0x000fea0003800000 */
.L_x_8020:
[----:B------:R-:W-:Y:S01]  /*9050*/  BSSY B1, `(.L_x_8022) ;  /* 0x000001b000017945 */ /* 0x000fe20003800000 */
[----:B------:R-:W-:-:S03]  /*9060*/  ISETP.GE.AND P2, PT, R0, R15, PT ;  /* 0x0000000f0000720c */ /* 0x000fc60003f46270 */
[----:B------:R-:W-:Y:S10]  /*9070*/  @P1 BRA `(.L_x_8023) ;  /* 0x0000000000601947 */ /* 0x000ff40003800000 */
        /* <DEDUP_REMOVED lines=24> */
.L_x_8023:
[----:B------:R-:W-:Y:S05]  /*9200*/  BSYNC B1 ;  /* 0x0000000000017941 */ /* 0x000fea0003800000 */
.L_x_8022:
        /* <DEDUP_REMOVED lines=26> */
.L_x_8025:
[----:B------:R-:W-:Y:S05]  /*93b0*/  BSYNC B1 ;  /* 0x0000000000017941 */ /* 0x000fea0003800000 */
.L_x_8024:
        /* <DEDUP_REMOVED lines=25> */
.L_x_8016:
[----:B------:R-:W-:Y:S05]  /*9550*/  BSYNC B0 ;  /* 0x0000000000007941 */ /* 0x000fea0003800000 */
.L_x_8007:
[----:B------:R-:W-:Y:S02]  /*9560*/  ULDC UR4, c[0x0][0xd14] ;  /* 0x0003450000047ab9 */ /* 0x000fe40000000800 */
[----:B------:R-:W-:-:S13]  /*9570*/  ISETP.GE.AND P0, PT, R7, UR4, PT ;  /* 0x0000000407007c0c */ /* 0x000fda000bf06270 */
[----:B------:R-:W-:Y:S05]  /*9580*/  @!P0 BRA `(.L_x_8026) ;  /* 0xffffff7800348947 */ /* 0x000fea000383ffff */
[----:B------:R-:W-:Y:S05]  /*9590*/  EXIT ;  /* 0x000000000000794d */ /* 0x000fea0003800000 */
.L_x_7982:
        /* <DEDUP_REMOVED lines=61> */
.L_x_8031:
        /* <DEDUP_REMOVED lines=16> */
.L_x_8030:
[----:B------:R-:W-:Y:S05]  /*9a70*/  BSYNC B0 ;  /* 0x0000000000007941 */ /* 0x000fea0003800000 */
.L_x_8029:
        /* <DEDUP_REMOVED lines=26> */
.L_x_8027:
        /* <DEDUP_REMOVED lines=16> */
.L_x_8032:
        /* <DEDUP_REMOVED lines=25> */
.L_x_8028:
[----:B------:R-:W-:Y:S02]  /*9eb0*/  IMAD.MOV.U32 R17, RZ, RZ, RZ ;  /* 0x000000ffff117224 */ /* 0x000fe400078e00ff */
[----:B------:R-:W-:Y:S02]  /*9ec0*/  IMAD.U32 R16, RZ, RZ, UR6 ;  /* 0x00000006ff107e24 */ /* 0x000fe4000f8e00ff */
[----:B------:R-:W-:-:S07]  /*9ed0*/  IMAD.MOV.U32 R18, RZ, RZ, RZ ;  /* 0x000000ffff127224 */ /* 0x000fce00078e00ff */
.L_x_8033:
        /* <DEDUP_REMOVED lines=12> */
[----:B------:R0:W-:Y:S07]  /*9fa0*/  STL [R1+0x4], R0 ;  /* 0x0000040001007387 */ /* 0x0001ee0000100800 */
[----:B------:R-:W-:Y:S05]  /*9fb0*/  @P0 BRA `(.L_x_8034) ;  /* 0x0000003800b80947 */ /* 0x000fea0003800000 */
[----:B0-----:R-:W-:Y:S01]  /*9fc0*/  IMAD.MOV.U32 R0, RZ, RZ, 0x1 ;  /* 0x00000001ff007424 */ /* 0x001fe200078e00ff */
[----:B------:R0:W-:Y:S01]  /*9fd0*/  STL [R1], RZ ;  /* 0x000000ff01007387 */ /* 0x0001e20000100800 */
[----:B------:R-:W-:Y:S01]  /*9fe0*/  ULDC UR51, c[0x0][0xc] ;  /* 0x0000030000337ab9 */ /* 0x000fe20000000800 */
[----:B------:R-:W-:Y:S01]  /*9ff0*/  ULDC.64 UR48, c[0x0][0x198] ;  /* 0x0000660000307ab9 */ /* 0x000fe20000000a00 */
[----:B------:R-:W-:Y:S01]  /*a000*/  UMOV UR50, URZ ;  /* 0x0000003f00327c82 */ /* 0x000fe20008000000 */
[----:B------:R0:W-:Y:S04]  /*a010*/  STL [R1+0x4], R0 ;  /* 0x0000040001007387 */ /* 0x0001e80000100800 */
.L_x_8098:
        /* <DEDUP_REMOVED lines=51> */
.L_x_8035:
        /* <DEDUP_REMOVED lines=29> */
.L_x_8037:
        /* <DEDUP_REMOVED lines=23> */
.L_x_8039:
        /* <DEDUP_REMOVED lines=20> */
.L_x_8041:
        /* <DEDUP_REMOVED lines=16> */
.L_x_8040:
[----:B------:R-:W2:Y:S01]  /*a8d0*/  LDL.LU R2, [R1+0x18] ;  /* 0x0000180001027983 */ /* 0x000ea20000300800 */
[----:B------:R-:W-:Y:S01]  /*a8e0*/  ULDC.64 UR4, c[0x0][0xaf0] ;  /* 0x0002bc0000047ab9 */ /* 0x000fe20000000a00 */
[----:B------:R-:W0:Y:S02]  /*a8f0*/  LDC R4, c[0x0][0x428] ;  /* 0x00010a00ff047b82 */ /* 0x000e240000000800 */
        /* <DEDUP_REMOVED lines=22> */
[----:B------:R-:W2:Y:S01]  /*aa60*/  @P0 LDC R5, c[0x0][0x430] ;  /* 0x00010c00ff050b82 */ /* 0x000ea20000000800 */
[----:B0-----:R-:W-:-:S05]  /*aa70*/  @P0 IMAD.HI.U32 R6, R18, R7, RZ ;  /* 0x0000000712060227 */ /* 0x001fca00078e00ff */
[----:B--2---:R-:W-:Y:S02]  /*aa80*/  @P0 SHF.R.U32.HI R4, RZ, R5, R6 ;  /* 0x00000005ff040219 */ /* 0x004fe40000011606 */
[----:B------:R-:W-:-:S04]  /*aa90*/  ISETP.NE.U32.AND P0, PT, RZ, UR4, PT ;  /* 0x00000004ff007c0c */ /* 0x000fc8000bf05070 */
[----:B------:R-:W-:-:S04]  /*aaa0*/  ISETP.NE.AND.EX P0, PT, RZ, UR5, PT, P0 ;  /* 0x00000005ff007c0c */ /* 0x000fc8000bf05300 */
[----:B-1----:R-:W-:-:S09]  /*aab0*/  SEL R6, R9, RZ, !P0 ;  /* 0x000000ff09067207 */ /* 0x002fd20004000000 */
.L_x_8042:
        /* <DEDUP_REMOVED lines=17> */
.L_x_8114:
[----:B------:R-:W2:Y:S01]  /*abd0*/  LDL R8, [R1+0x14] ;  /* 0x0000140001087983 */ /* 0x000ea20000100800 */
[----:B------:R-:W-:Y:S01]  /*abe0*/  UMOV UR4, 0xffffffff ;  /* 0xffffffff00047882 */ /* 0x000fe20000000000 */
[----:B------:R-:W-:Y:S01]  /*abf0*/  SHF.R.S32.HI R5, RZ, 0x1f, R0 ;  /* 0x0000001fff057819 */ /* 0x000fe20000011400 */
[----:B--2---:R-:W-:Y:S01]  /*ac00*/  VIADD R9, R8, 0xffffffff ;  /* 0xffffffff08097836 */ /* 0x004fe20000000000 */
[----:B------:R-:W-:Y:S06]  /*ac10*/  BRA.DIV UR4, `(.L_x_8044) ;  /* 0x0000003604487947 */ /* 0x000fec000b800000 */
[----:B------:R-:W-:-:S13]  /*ac20*/  ELECT P6, URZ, PT ;  /* 0x00000000003f782f */ /* 0x000fda00038c0000 */
.L_x_8117:
        /* <DEDUP_REMOVED lines=24> */
.L_x_8046:
        /* <DEDUP_REMOVED lines=9> */
.L_x_8118:
        /* <DEDUP_REMOVED lines=11> */
.L_x_8048:
        /* <DEDUP_REMOVED lines=23> */
.L_x_8045:
        /* <DEDUP_REMOVED lines=16> */
[----:B------:R-:W-:Y:S01]  /*b160*/  IMAD.MOV.U32 R6, RZ, RZ, 0x4000 ;  /* 0x00004000ff067424 */ /* 0x000fe200078e00ff */
[----:B------:R-:W-:Y:S01]  /*b170*/  UMOV UR15, 0x12f00000 ;  /* 0x12f00000000f7882 */ /* 0x000fe20000000000 */
[----:B------:R-:W-:Y:S01]  /*b180*/  UMOV UR10, URZ ;  /* 0x0000003f000a7c82 */ /* 0x000fe20008000000 */
[----:B------:R-:W-:Y:S01]  /*b190*/  UIADD3.X UR7, URZ, UR49, URZ, UP0, !UPT ;  /* 0x000000313f077290 */ /* 0x000fe200087fe43f */
[----:B------:R0:W-:Y:S01]  /*b1a0*/  SYNCS.ARRIVE.TRANS64 RZ, [R8+URZ+0x32400], R6 ;  /* 0x0324000608ff79a7 */ /* 0x0001e2000800003f */
[----:B------:R-:W-:-:S02]  /*b1b0*/  UIADD3 UR8, UR16, 0x18400, URZ ;  /* 0x0001840010087890 */ /* 0x000fc4000fffe03f */
[----:B------:R-:W-:Y:S02]  /*b1c0*/  UIADD3 UR9, UR16, 0x32400, URZ ;  /* 0x0003240010097890 */ /* 0x000fe4000fffe03f */
[----:B------:R-:W-:Y:S02]  /*b1d0*/  UIADD3 UR40, UR16, 0x22400, URZ ;  /* 0x0002240010287890 */ /* 0x000fe4000fffe03f */
[----:B------:R-:W-:Y:S02]  /*b1e0*/  UIADD3 UR41, UR16, 0x32410, URZ ;  /* 0x0003241010297890 */ /* 0x000fe4000fffe03f */
[----:B------:R-:W-:Y:S01]  /*b1f0*/  UIADD3 UR32, UR16, 0x26400, URZ ;  /* 0x0002640010207890 */ /* 0x000fe2000fffe03f */
[----:B0-----:R-:W-:Y:S01]  /*b200*/  IMAD.MOV.U32 R6, RZ, RZ, 0x10000 ;  /* 0x00010000ff067424 */ /* 0x001fe200078e00ff */
[----:B------:R-:W-:Y:S01]  /*b210*/  UIADD3 UR24, UR16, 0x2a400, URZ ;  /* 0x0002a40010187890 */ /* 0x000fe2000fffe03f */
[----:B------:R0:W-:Y:S01]  /*b220*/  UTMALDG.4D [UR8], [UR4], desc[UR14] ;  /* 0x00000e08040075b4 */ /* 0x0001e20008019000 */
[----:B------:R-:W-:Y:S01]  /*b230*/  UIADD3 UR16, UR16, 0x2e400, URZ ;  /* 0x0002e40010107890 */ /* 0x000fe2000fffe03f */
[----:B------:R-:W-:Y:S01]  /*b240*/  UMOV UR43, UR11 ;  /* 0x0000000b002b7c82 */ /* 0x000fe20008000000 */
        /* <DEDUP_REMOVED lines=23> */
[----:B0-----:R-:W-:Y:S01]  /*b3c0*/  NOP ;  /* 0x0000000000007918 */ /* 0x001fe20000000000 */
.L_x_8050:
[----:B------:R-:W-:Y:S05]  /*b3d0*/  BSYNC B0 ;  /* 0x0000000000007941 */ /* 0x000fea0003800000 */
.L_x_8049:
        /* <DEDUP_REMOVED lines=8> */
.L_x_8119:
[----:B------:R-:W-:Y:S01]  /*b460*/  ULDC.64 UR38, c[0x0][0x3f8] ;  /* 0x0000fe0000267ab9 */ /* 0x000fe20000000a00 */
[----:B------:R-:W-:Y:S01]  /*b470*/  ULDC.64 UR46, c[0x0][0x408] ;  /* 0x00010200002e7ab9 */ /* 0x000fe20000000a00 */
        /* <DEDUP_REMOVED lines=11> */
.L_x_8120:
        /* <DEDUP_REMOVED lines=11> */
.L_x_8055:
        /* <DEDUP_REMOVED lines=38> */
.L_x_8053:
[----:B------:R-:W-:Y:S05]  /*b840*/  BSYNC B0 ;  /* 0x0000000000007941 */ /* 0x000fea0003800000 */
.L_x_8052:
        /* <DEDUP_REMOVED lines=46> */
.L_x_8062:
[----:B-1----:R-:W1:Y:S01]  /*bb30*/  S2R R3, SR_CgaCtaId ;  /* 0x0000000000037919 */ /* 0x002e620000008800 */
[----:B------:R-:W-:Y:S02]  /*bb40*/  MOV R2, 0x400 ;  /* 0x0000040000027802 */ /* 0x000fe40000000f00 */
[----:B------:R-:W-:Y:S02]  /*bb50*/  SHF.L.U32 R6, R14, 0x1f, RZ ;  /* 0x0000001f0e067819 */ /* 0x000fe400000006ff */
[----:B-1----:R-:W-:-:S05]  /*bb60*/  LEA R2, R3, R2, 0x18 ;  /* 0x0000000203027211 */ /* 0x002fca00078ec0ff */
[----:B------:R-:W-:-:S04]  /*bb70*/  IMAD R3, R15, 0x8, R2 ;  /* 0x000000080f037824 */ /* 0x000fc800078e0202 */
[----:B------:R-:W1:Y:S02]  /*bb80*/  SYNCS.PHASECHK.TRANS64.TRYWAIT P0, [R3+URZ+0x32440], R6 ;  /* 0x03244006030075a7 */ /* 0x000e64000800017f */
[----:B-1----:R-:W-:Y:S05]  /*bb90*/  @!P0 BRA `(.L_x_8063) ;  /* 0x0000002400d08947 */ /* 0x002fea0003800000 */
.L_x_8121:
        /* <DEDUP_REMOVED lines=11> */
.L_x_8064:
        /* <DEDUP_REMOVED lines=22> */
.L_x_8122:
        /* <DEDUP_REMOVED lines=8> */
.L_x_8066:
        /* <DEDUP_REMOVED lines=34> */
.L_x_8061:
[----:B------:R-:W-:Y:S05]  /*c050*/  BSYNC B2 ;  /* 0x0000000000027941 */ /* 0x000fea0003800000 */
.L_x_8060:
[----:B------:R-:W2:Y:S02]  /*c060*/  LDL.LU R2, [R1+0x14] ;  /* 0x0000140001027983 */ /* 0x000ea40000300800 */
[----:B--2---:R-:W-:-:S07]  /*c070*/  VIADD R8, R2, 0xfffffffd ;  /* 0xfffffffd02087836 */ /* 0x004fce0000000000 */
.L_x_8059:
[----:B------:R-:W-:Y:S05]  /*c080*/  BSYNC B1 ;  /* 0x0000000000017941 */ /* 0x000fea0003800000 */
.L_x_8058:
[----:B------:R-:W-:-:S05]  /*c090*/  IMAD.MOV R2, RZ, RZ, -R11 ;  /* 0x000000ffff027224 */ /* 0x000fca00078e0a0b */
[----:B------:R-:W-:-:S13]  /*c0a0*/  ISETP.NE.AND P0, PT, R9, R2, PT ;  /* 0x000000020900720c */ /* 0x000fda0003f05270 */
[----:B------:R-:W-:Y:S05]  /*c0b0*/  @!P0 BRA `(.L_x_8057) ;  /* 0x0000000c00908947 */ /* 0x000fea0003800000 */
.L_x_8081:
        /* <DEDUP_REMOVED lines=15> */
[----:B------:R-:W-:Y:S02]  /*c1b0*/  IMAD.MOV.U32 R11, RZ, RZ, R8 ;  /* 0x000000ffff0b7224 */ /* 0x000fe400078e0008 */
        /* <DEDUP_REMOVED lines=15> */
.L_x_8069:
[----:B------:R-:W2:Y:S01]  /*c2b0*/  S2R R3, SR_CgaCtaId ;  /* 0x0000000000037919 */ /* 0x000ea20000008800 */
[----:B------:R-:W-:-:S04]  /*c2c0*/  MOV R2, 0x400 ;  /* 0x0000040000027802 */ /* 0x000fc80000000f00 */
[----:B--2---:R-:W-:Y:S02]  /*c2d0*/  LEA R2, R3, R2, 0x18 ;  /* 0x0000000203027211 */ /* 0x004fe400078ec0ff */
[----:B------:R-:W-:-:S03]  /*c2e0*/  SHF.L.U32 R3, R10, 0x1f, RZ ;  /* 0x0000001f0a037819 */ /* 0x000fc600000006ff */
[----:B------:R-:W-:-:S04]  /*c2f0*/  IMAD R2, R9, 0x8, R2 ;  /* 0x0000000809027824 */ /* 0x000fc800078e0202 */
[----:B------:R-:W2:Y:S02]  /*c300*/  SYNCS.PHASECHK.TRANS64.TRYWAIT P0, [R2+URZ+0x32440], R3 ;  /* 0x03244003020075a7 */ /* 0x000ea4000800017f */
[----:B--2---:R-:W-:Y:S05]  /*c310*/  @!P0 BRA `(.L_x_8070) ;  /* 0x0000002000188947 */ /* 0x004fea0003800000 */
.L_x_8123:
        /* <DEDUP_REMOVED lines=11> */
.L_x_8071:
        /* <DEDUP_REMOVED lines=21> */
.L_x_8124:
        /* <DEDUP_REMOVED lines=8> */
.L_x_8073:
        /* <DEDUP_REMOVED lines=33> */
.L_x_8068:
[----:B------:R-:W-:Y:S05]  /*c7b0*/  BSYNC B1 ;  /* 0x0000000000017941 */ /* 0x000fea0003800000 */
.L_x_8067:
        /* <DEDUP_REMOVED lines=29> */
.L_x_8076:
[----:B------:R-:W3:Y:S01]  /*c990*/  S2R R3, SR_CgaCtaId ;  /* 0x0000000000037919 */ /* 0x000ee20000008800 */
[----:B------:R-:W-:-:S04]  /*c9a0*/  MOV R2, 0x400 ;  /* 0x0000040000027802 */ /* 0x000fc80000000f00 */
[----:B---3--:R-:W-:Y:S02]  /*c9b0*/  LEA R2, R3, R2, 0x18 ;  /* 0x0000000203027211 */ /* 0x008fe400078ec0ff */
[----:B------:R-:W-:-:S03]  /*c9c0*/  SHF.L.U32 R3, R11, 0x1f, RZ ;  /* 0x0000001f0b037819 */ /* 0x000fc600000006ff */
[----:B------:R-:W-:-:S04]  /*c9d0*/  IMAD R2, R12, 0x8, R2 ;  /* 0x000000080c027824 */ /* 0x000fc800078e0202 */
[----:B------:R-:W3:Y:S02]  /*c9e0*/  SYNCS.PHASECHK.TRANS64.TRYWAIT P0, [R2+URZ+0x32440], R3 ;  /* 0x03244003020075a7 */ /* 0x000ee4000800017f */
[----:B---3--:R-:W-:Y:S05]  /*c9f0*/  @!P0 BRA `(.L_x_8077) ;  /* 0x0000001800888947 */ /* 0x008fea0003800000 */
.L_x_8125:
        /* <DEDUP_REMOVED lines=11> */
.L_x_8078:
        /* <DEDUP_REMOVED lines=22> */
.L_x_8126:
        /* <DEDUP_REMOVED lines=8> */
.L_x_8080:
        /* <DEDUP_REMOVED lines=34> */
.L_x_8075:
[----:B------:R-:W-:Y:S05]  /*ceb0*/  BSYNC B1 ;  /* 0x0000000000017941 */ /* 0x000fea0003800000 */
.L_x_8074:
[C---:B------:R-:W-:Y:S01]  /*cec0*/  ISETP.GT.AND P0, PT, R8.reuse, 0x1, PT ;  /* 0x000000010800780c */ /* 0x040fe20003f04270 */
[----:B------:R-:W-:-:S04]  /*ced0*/  VIADD R2, R8, 0xfffffffe ;  /* 0xfffffffe08027836 */ /* 0x000fc80000000000 */
[----:B------:R-:W-:-:S08]  /*cee0*/  IMAD.MOV.U32 R8, RZ, RZ, R2 ;  /* 0x000000ffff087224 */ /* 0x000fd000078e0002 */
[----:B------:R-:W-:Y:S05]  /*cef0*/  @P0 BRA `(.L_x_8081) ;  /* 0xfffffff000700947 */ /* 0x000fea000383ffff */
.L_x_8057:
[----:B------:R-:W-:Y:S05]  /*cf00*/  BSYNC B0 ;  /* 0x0000000000007941 */ /* 0x000fea0003800000 */
.L_x_8056:
        /* <DEDUP_REMOVED lines=23> */
.L_x_8083:
[----:B------:R-:W-:Y:S05]  /*d080*/  BSYNC B0 ;  /* 0x0000000000007941 */ /* 0x000fea0003800000 */
.L_x_8082:
[----:B--2---:R-:W2:Y:S02]  /*d090*/  LDL.LU R2, [R1+0x4] ;  /* 0x0000040001027983 */ /* 0x004ea40000300800 */
[----:B--2---:R-:W-:-:S05]  /*d0a0*/  LOP3.LUT R2, R2, R0, RZ, 0x3c, !PT ;  /* 0x0000000002027212 */ /* 0x004fca00078e3cff */
[----:B------:R2:W-:Y:S02]  /*d0b0*/  STL [R1+0x4], R2 ;  /* 0x0000040201007387 */ /* 0x0005e40000100800 */
.L_x_8038:
[----:B------:R-:W-:Y:S05]  /*d0c0*/  BSYNC B6 ;  /* 0x0000000000067941 */ /* 0x000fea0003800000 */
.L_x_8036:
[----:B------:R-:W-:-:S03]  /*d0d0*/  UMOV UR4, 0xffffffff ;  /* 0xffffffff00047882 */ /* 0x000fc60000000000 */
[----:B------:R-:W-:Y:S05]  /*d0e0*/  BRA.DIV UR4, `(.L_x_8084) ;  /* 0x0000001204f47947 */ /* 0x000fea000b800000 */
[----:B------:R3:W4:Y:S04]  /*d0f0*/  SHFL.IDX PT, R4, R16, RZ, 0x1f ;  /* 0x00001fff10047589 */ /* 0x00072800000e0000 */
[----:B------:R3:W0:Y:S02]  /*d100*/  SHFL.IDX PT, R5, R16, 0x1, 0x1f ;  /* 0x00201f0010057f89 */ /* 0x00062400000e0000 */
.L_x_8130:
        /* <DEDUP_REMOVED lines=13> */
.L_x_8086:
[----:B------:R-:W-:Y:S05]  /*d1e0*/  BSYNC B0 ;  /* 0x0000000000007941 */ /* 0x000fea0003800000 */
.L_x_8085:
        /* <DEDUP_REMOVED lines=23> */
.L_x_8138:
[----:B------:R-:W-:Y:S02]  /*d360*/  ULDC UR4, c[0x0][0xd10] ;  /* 0x0003440000047ab9 */ /* 0x000fe40000000800 */
[----:B---3--:R-:W-:-:S04]  /*d370*/  IMAD.U32 R16, RZ, RZ, UR4 ;  /* 0x00000004ff107e24 */ /* 0x008fc8000f8e00ff */
[----:B--2---:R-:W-:-:S04]  /*d380*/  IMAD R6, R14, R16, RZ ;  /* 0x000000100e067224 */ /* 0x004fc800078e02ff */
[----:B------:R-:W-:-:S05]  /*d390*/  IMAD.IADD R5, R5, 0x1, R6 ;  /* 0x0000000105057824 */ /* 0x000fca00078e0206 */
[----:B----4-:R-:W-:-:S13]  /*d3a0*/  ISETP.GT.AND P0, PT, R5, R4, PT ;  /* 0x000000040500720c */ /* 0x010fda0003f04270 */
[----:B------:R-:W-:Y:S05]  /*d3b0*/  @P0 BRA `(.L_x_8088) ;  /* 0x0000000000b40947 */ /* 0x000fea0003800000 */
[----:B------:R-:W2:Y:S02]  /*d3c0*/  LDC R0, c[0x0][0xd14] ;  /* 0x00034500ff007b82 */ /* 0x000ea40000000800 */
.L_x_8093:
        /* <DEDUP_REMOVED lines=14> */
.L_x_8091:
[----:B------:R-:W-:Y:S05]  /*d4b0*/  BSYNC B0 ;  /* 0x0000000000007941 */ /* 0x000fea0003800000 */
.L_x_8090:
        /* <DEDUP_REMOVED lines=23> */
.L_x_8146:
[----:B------:R-:W-:Y:S02]  /*d630*/  ULDC UR4, c[0x0][0xd10] ;  /* 0x0003440000047ab9 */ /* 0x000fe40000000800 */
[----:B------:R-:W-:-:S04]  /*d640*/  IMAD.U32 R16, RZ, RZ, UR4 ;  /* 0x00000004ff107e24 */ /* 0x000fc8000f8e00ff */
[----:B--2---:R-:W-:-:S04]  /*d650*/  IMAD R6, R14, R16, RZ ;  /* 0x000000100e067224 */ /* 0x004fc800078e02ff */
[----:B------:R-:W-:-:S05]  /*d660*/  IMAD.IADD R5, R6, 0x1, R5 ;  /* 0x0000000106057824 */ /* 0x000fca00078e0205 */
[----:B------:R-:W-:-:S13]  /*d670*/  ISETP.GT.AND P0, PT, R5, R4, PT ;  /* 0x000000040500720c */ /* 0x000fda0003f04270 */
[----:B------:R-:W-:Y:S05]  /*d680*/  @!P0 BRA `(.L_x_8093) ;  /* 0xfffffffc00508947 */ /* 0x000fea000383ffff */
.L_x_8088:
        /* <DEDUP_REMOVED lines=8> */
.L_x_8150:
[----:B------:R-:W-:Y:S01]  /*d710*/  ISETP.NE.AND P0, PT, R7, RZ, PT ;  /* 0x000000ff0700720c */ /* 0x000fe20003f05270 */
[----:B------:R-:W-:-:S12]  /*d720*/  IMAD.MOV.U32 R14, RZ, RZ, RZ ;  /* 0x000000ffff0e7224 */ /* 0x000fd800078e00ff */
[----:B------:R-:W-:Y:S05]  /*d730*/  @!P0 BRA `(.L_x_8095) ;  /* 0x0000000000108947 */ /* 0x000fea0003800000 */
[----:B------:R-:W-:Y:S01]  /*d740*/  UMOV UR4, 0xffffffff ;  /* 0xffffffff00047882 */ /* 0x000fe20000000000 */
[----:B-1----:R-:W-:Y:S02]  /*d750*/  VIADD R12, R5, 0xffffffff ;  /* 0xffffffff050c7836 */ /* 0x002fe40000000000 */
[----:B------:R-:W-:Y:S05]  /*d760*/  BRA.DIV UR4, `(.L_x_8096) ;  /* 0x0000001604887947 */ /* 0x000fea000b800000 */
[----:B------:R4:W1:Y:S02]  /*d770*/  SHFL.IDX PT, R14, R2, R12, 0x1f ;  /* 0x00001f0c020e7589 */ /* 0x00086400000e0000 */
.L_x_8095:
        /* <DEDUP_REMOVED lines=31> */
.L_x_8089:
[----:B------:R-:W-:Y:S01]  /*d970*/  UMOV UR4, URZ ;  /* 0x0000003f00047c82 */ /* 0x000fe20008000000 */
[----:B------:R-:W-:Y:S01]  /*d980*/  UMOV UR5, URZ ;  /* 0x0000003f00057c82 */ /* 0x000fe20008000000 */
[----:B------:R-:W-:Y:S01]  /*d990*/  ULDC UR6, c[0x0][0xd14] ;  /* 0x0003450000067ab9 */ /* 0x000fe20000000800 */
[----:B------:R-:W-:Y:S02]  /*d9a0*/  IMAD.MOV.U32 R16, RZ, RZ, R4 ;  /* 0x000000ffff107224 */ /* 0x000fe400078e0004 */
[----:B------:R-:W-:Y:S02]  /*d9b0*/  IMAD.U32 R17, RZ, RZ, UR4 ;  /* 0x00000004ff117e24 */ /* 0x000fe4000f8e00ff */
[----:B------:R-:W-:Y:S02]  /*d9c0*/  IMAD.U32 R18, RZ, RZ, UR5 ;  /* 0x00000005ff127e24 */ /* 0x000fe4000f8e00ff */
[----:B------:R-:W-:-:S07]  /*d9d0*/  IMAD.U32 R19, RZ, RZ, UR6 ;  /* 0x00000006ff137e24 */ /* 0x000fce000f8e00ff */
.L_x_8097:
        /* <DEDUP_REMOVED lines=12> */
.L_x_8034:
[----:B------:R-:W3:Y:S01]  /*daa0*/  S2R R3, SR_CgaCtaId ;  /* 0x0000000000037919 */ /* 0x000ee20000008800 */
[----:B------:R-:W-:Y:S01]  /*dab0*/  UIADD3 UR4, UR50, 0x1, URZ ;  /* 0x0000000132047890 */ /* 0x000fe2000fffe03f */
[----:B0-----:R-:W-:-:S03]  /*dac0*/  MOV R0, 0x400 ;  /* 0x0000040000007802 */ /* 0x001fc60000000f00 */
[----:B------:R-:W-:-:S04]  /*dad0*/  ULEA.HI UR5, UR4, UR4, URZ, 0x1 ;  /* 0x0000000404057291 */ /* 0x000fc8000f8f083f */
[----:B------:R-:W-:-:S04]  /*dae0*/  ULOP3.LUT UR5, UR5, 0xfffffffe, URZ, 0xc0, !UPT ;  /* 0xfffffffe05057892 */ /* 0x000fc8000f8ec03f */
[----:B------:R-:W-:Y:S01]  /*daf0*/  UIADD3 UR5, UR4, -UR5, URZ ;  /* 0x8000000504057290 */ /* 0x000fe2000fffe03f */
[----:B---3--:R-:W-:-:S05]  /*db00*/  LEA R0, R3, R0, 0x18 ;  /* 0x0000000003007211 */ /* 0x008fca00078ec0ff */
[----:B------:R-:W-:-:S05]  /*db10*/  IMAD.U32 R3, RZ, RZ, UR5 ;  /* 0x00000005ff037e24 */ /* 0x000fca000f8e00ff */
[----:B------:R-:W-:-:S04]  /*db20*/  SHF.L.U32 R3, R3, 0x1f, RZ ;  /* 0x0000001f03037819 */ /* 0x000fc800000006ff */
[----:B------:R-:W0:Y:S02]  /*db30*/  SYNCS.PHASECHK.TRANS64.TRYWAIT P0, [R0+URZ+0x32420], R3 ;  /* 0x03242003000075a7 */ /* 0x000e24000800017f */
[----:B0-----:R-:W-:Y:S05]  /*db40*/  @!P0 BRA `(.L_x_8099) ;  /* 0x0000001000b48947 */ /* 0x001fea0003800000 */
.L_x_8153:
[----:B------:R-:W-:-:S03]  /*db50*/  UMOV UR4, 0xffffffff ;  /* 0xffffffff00047882 */ /* 0x000fc60000000000 */
[----:B------:R-:W-:Y:S05]  /*db60*/  BRA.DIV UR4, `(.L_x_8100) ;  /* 0x0000001204c07947 */ /* 0x000fea000b800000 */
[----:B--2---:R-:W2:Y:S02]  /*db70*/  S2R R2, SR_TID.X ;  /* 0x0000000000027919 */ /* 0x004ea40000002100 */
[----:B--2---:R-:W-:-:S04]  /*db80*/  SHF.R.U32.HI R2, RZ, 0x5, R2 ;  /* 0x00000005ff027819 */ /* 0x004fc80000011602 */
[----:B------:R-:W-:-:S05]  /*db90*/  LOP3.LUT R2, R2, 0x3, RZ, 0xc0, !PT ;  /* 0x0000000302027812 */ /* 0x000fca00078ec0ff */
[----:B------:R2:W3:Y:S02]  /*dba0*/  SHFL.IDX PT, R14, R2, RZ, 0x1f ;  /* 0x00001fff020e7589 */ /* 0x0004e400000e0000 */
.L_x_8156:
[----:B---3--:R-:W-:Y:S01]  /*dbb0*/  ISETP.NE.AND P0, PT, R14, RZ, PT ;  /* 0x000000ff0e00720c */ /* 0x008fe20003f05270 */
[----:B------:R-:W-:-:S12]  /*dbc0*/  BSSY B0, `(.L_x_8101) ;  /* 0x0000029000007945 */ /* 0x000fd80003800000 */
[----:B------:R-:W-:Y:S05]  /*dbd0*/  @P0 BRA `(.L_x_8102) ;  /* 0x00000000009c0947 */ /* 0x000fea0003800000 */
[----:B------:R-:W-:-:S03]  /*dbe0*/  UMOV UR4, 0xffffffff ;  /* 0xffffffff00047882 */ /* 0x000fc60000000000 */
[----:B------:R-:W-:Y:S05]  /*dbf0*/  BRA.DIV UR4, `(.L_x_8103) ;  /* 0x0000001204d07947 */ /* 0x000fea000b800000 */
[----:B------:R-:W-:-:S13]  /*dc00*/  ELECT P6, URZ, PT ;  /* 0x00000000003f782f */ /* 0x000fda00038c0000 */
.L_x_8159:
        /* <DEDUP_REMOVED lines=8> */
.L_x_8104:
        /* <DEDUP_REMOVED lines=14> */
.L_x_8160:
[----:B------:R-:W2:Y:S02]  /*dd70*/  SYNCS.PHASECHK.TRANS64.TRYWAIT P0, [R7+URZ], R2 ;  /* 0x00000002070075a7 */ /* 0x000ea4000800017f */
[----:B--2---:R-:W-:Y:S05]  /*dd80*/  @!P0 BRA `(.L_x_8106) ;  /* 0x0000001000a08947 */ /* 0x004fea0003800000 */
.L_x_8161:
[----:B------:R-:W-:Y:S05]  /*dd90*/  @!P2 BRA `(.L_x_8107) ;  /* 0x000000000004a947 */ /* 0x000fea0003800000 */
[----:B------:R-:W-:Y:S01]  /*dda0*/  BPT.TRAP 0x1 ;  /* 0x000000040000795c */ /* 0x000fe20000300000 */
.L_x_8107:
[----:B------:R-:W3:Y:S01]  /*ddb0*/  LDL.LU R4, [R1] ;  /* 0x0000000001047983 */ /* 0x000ee20000300800 */
[----:B------:R-:W-:-:S04]  /*ddc0*/  VIADD R0, R0, 0x32460 ;  /* 0x0003246000007836 */ /* 0x000fc80000000000 */
[----:B---3--:R-:W-:-:S04]  /*ddd0*/  IMAD R4, R4, 0x8, R0 ;  /* 0x0000000804047824 */ /* 0x008fc800078e0200 */
[----:B------:R-:W3:Y:S02]  /*dde0*/  SYNCS.PHASECHK.TRANS64.TRYWAIT P0, [R4+URZ], R5 ;  /* 0x00000005040075a7 */ /* 0x000ee4000800017f */
[----:B---3--:R-:W-:Y:S05]  /*ddf0*/  @!P0 BRA `(.L_x_8108) ;  /* 0x0000001000988947 */ /* 0x008fea0003800000 */
.L_x_8162:
[----:B------:R-:W-:-:S07]  /*de00*/  IMAD R3, R3, 0x8, R0 ;  /* 0x0000000803037824 */ /* 0x000fce00078e0200 */
.L_x_8109:
[----:B----4-:R4:W0:Y:S02]  /*de10*/  SYNCS.PHASECHK.TRANS64.TRYWAIT P0, [R3+URZ], R2 ;  /* 0x00000002030075a7 */ /* 0x010824000800017f */
[----:B0-----:R-:W-:Y:S05]  /*de20*/  @!P0 NANOSLEEP.SYNCS 0x989680 ;  /* 0x009896800000895d */ /* 0x001fea0003900000 */
[----:B------:R-:W0:Y:S02]  /*de30*/  @!P0 SYNCS.PHASECHK.TRANS64 P0, [R3+URZ], R2 ;  /* 0x00000002030085a7 */ /* 0x000e24000800007f */
[----:B0-----:R-:W-:Y:S05]  /*de40*/  @!P0 BRA `(.L_x_8109) ;  /* 0xfffffffc00f08947 */ /* 0x001fea000383ffff */
.L_x_8102:
[----:B------:R-:W-:Y:S05]  /*de50*/  BSYNC B0 ;  /* 0x0000000000007941 */ /* 0x000fea0003800000 */
.L_x_8101:
[----:B------:R-:W-:Y:S05]  /*de60*/  EXIT ;  /* 0x000000000000794d */ /* 0x000fea0003800000 */
.L_x_7987:
[----:B0-----:R0:W1:Y:S02]  /*de70*/  SYNCS.PHASECHK.TRANS64.TRYWAIT P0, [R5+URZ+0x32400], R0 ;  /* 0x03240000050075a7 */ /* 0x001064000800017f */
[----:B-1----:R-:W-:Y:S05]  /*de80*/  @!P0 NANOSLEEP.SYNCS 0x989680 ;  /* 0x009896800000895d */ /* 0x002fea0003900000 */
[----:B------:R-:W1:Y:S02]  /*de90*/  @!P0 SYNCS.PHASECHK.TRANS64 P0, [R5+URZ+0x32400], R0 ;  /* 0x03240000050085a7 */ /* 0x000e64000800007f */
[----:B-1----:R-:W-:Y:S05]  /*dea0*/  @!P0 BRA `(.L_x_7987) ;  /* 0xfffffffc00f08947 */ /* 0x002fea000383ffff */
[----:B------:R-:W-:Y:S05]  /*deb0*/  BRA `(.L_x_8110) ;  /* 0xffffff3800907947 */ /* 0x000fea000383ffff */
.L_x_7991:
[----:B--2---:R2:W3:Y:S02]  /*dec0*/  SYNCS.PHASECHK.TRANS64.TRYWAIT P1, [R3+URZ+0x32430], R4 ;  /* 0x03243004030075a7 */ /* 0x0044e4000802017f */
[----:B---3--:R-:W-:Y:S05]  /*ded0*/  @!P1 NANOSLEEP.SYNCS 0x989680 ;  /* 0x009896800000995d */ /* 0x008fea0003900000 */
[----:B------:R-:W3:Y:S02]  /*dee0*/  @!P1 SYNCS.PHASECHK.TRANS64 P1, [R3+URZ+0x32430], R4 ;  /* 0x03243004030095a7 */ /* 0x000ee4000802007f */
[----:B---3--:R-:W-:Y:S05]  /*def0*/  @!P1 BRA `(.L_x_7991) ;  /* 0xfffffffc00f09947 */ /* 0x008fea000383ffff */
[----:B------:R-:W-:Y:S05]  /*df00*/  BRA `(.L_x_7990) ;  /* 0xffffff3800c47947 */ /* 0x000fea000383ffff */
.L_x_7992:
[----:B---3--:R3:W4:Y:S02]  /*df10*/  SYNCS.PHASECHK.TRANS64.TRYWAIT P1, [R5+URZ+0x32410], R0 ;  /* 0x03241000050075a7 */ /* 0x008724000802017f */
[----:B----4-:R-:W-:Y:S05]  /*df20*/  @!P1 NANOSLEEP.SYNCS 0x989680 ;  /* 0x009896800000995d */ /* 0x010fea0003900000 */
[----:B------:R-:W4:Y:S02]  /*df30*/  @!P1 SYNCS.PHASECHK.TRANS64 P1, [R5+URZ+0x32410], R0 ;  /* 0x03241000050095a7 */ /* 0x000f24000802007f */
[----:B----4-:R-:W-:Y:S05]  /*df40*/  @!P1 BRA `(.L_x_7992) ;  /* 0xfffffffc00f09947 */ /* 0x010fea000383ffff */
[----:B------:R-:W-:Y:S05]  /*df50*/  BRA `(.L_x_8111) ;  /* 0xffffff3c008c7947 */ /* 0x000fea000383ffff */
.L_x_7996:
[----:B------:R0:W0:Y:S02]  /*df60*/  SYNCS.PHASECHK.TRANS64.TRYWAIT P1, [R3+URZ+0x32450], R4 ;  /* 0x03245004030075a7 */ /* 0x000024000802017f */
[----:B0-----:R-:W-:Y:S05]  /*df70*/  @!P1 NANOSLEEP.SYNCS 0x989680 ;  /* 0x009896800000995d */ /* 0x001fea0003900000 */
[----:B------:R-:W0:Y:S02]  /*df80*/  @!P1 SYNCS.PHASECHK.TRANS64 P1, [R3+URZ+0x32450], R4 ;  /* 0x03245004030095a7 */ /* 0x000e24000802007f */
[----:B0-----:R-:W-:Y:S05]  /*df90*/  @!P1 BRA `(.L_x_7996) ;  /* 0xfffffffc00f09947 */ /* 0x001fea000383ffff */
[----:B------:R-:W-:Y:S05]  /*dfa0*/  BRA `(.L_x_7995) ;  /* 0xffffff3c00987947 */ /* 0x000fea000383ffff */
.L_x_8001:
[----:B-1----:R-:W-:-:S04]  /*dfb0*/  IMAD.U32 R153, RZ, RZ, UR5 ;  /* 0x00000005ff997e24 */ /* 0x002fc8000f8e00ff */
[----:B------:R1:W2:Y:S03]  /*dfc0*/  SYNCS.PHASECHK.TRANS64.TRYWAIT P3, [R153+URZ+0x32430], R0 ;  /* 0x03243000990075a7 */ /* 0x0002a6000806017f */
[----:B--2---:R-:W-:Y:S05]  /*dfd0*/  @!P3 NANOSLEEP.SYNCS 0x989680 ;  /* 0x009896800000b95d */ /* 0x004fea0003900000 */
[----:B------:R-:W2:Y:S02]  /*dfe0*/  @!P3 SYNCS.PHASECHK.TRANS64 P3, [R153+URZ+0x32430], R0 ;  /* 0x032430009900b5a7 */ /* 0x000ea4000806007f */
[----:B--2---:R-:W-:Y:S05]  /*dff0*/  @!P3 BRA `(.L_x_8001) ;  /* 0xfffffffc00ecb947 */ /* 0x004fea000383ffff */
[----:B------:R-:W-:Y:S05]  /*e000*/  BRA `(.L_x_8000) ;  /* 0xffffff5c008c7947 */ /* 0x000fea000383ffff */
.L_x_8005:
[----:B--2---:R-:W-:-:S04]  /*e010*/  IMAD.U32 R211, RZ, RZ, UR5 ;  /* 0x00000005ffd37e24 */ /* 0x004fc8000f8e00ff */
[----:B------:R2:W3:Y:S03]  /*e020*/  SYNCS.PHASECHK.TRANS64.TRYWAIT P3, [R211+URZ+0x32450], R0 ;  /* 0x03245000d30075a7 */ /* 0x0004e6000806017f */
[----:B---3--:R-:W-:Y:S05]  /*e030*/  @!P3 NANOSLEEP.SYNCS 0x989680 ;  /* 0x009896800000b95d */ /* 0x008fea0003900000 */
[----:B------:R-:W3:Y:S02]  /*e040*/  @!P3 SYNCS.PHASECHK.TRANS64 P3, [R211+URZ+0x32450], R0 ;  /* 0x03245000d300b5a7 */ /* 0x000ee4000806007f */
[----:B---3--:R-:W-:Y:S05]  /*e050*/  @!P3 BRA `(.L_x_8005) ;  /* 0xfffffffc00ecb947 */ /* 0x008fea000383ffff */
[----:B------:R-:W-:Y:S05]  /*e060*/  BRA `(.L_x_8004) ;  /* 0xffffff6000087947 */ /* 0x000fea000383ffff */
.L_x_8043:
        /* <DEDUP_REMOVED lines=11> */
.L_x_8113:
[----:B------:R-:W-:Y:S05]  /*e120*/  BSYNC B0 ;  /* 0x0000000000007941 */ /* 0x000fea0003800000 */
.L_x_8112:
[----:B------:R-:W-:Y:S05]  /*e130*/  BRA `(.L_x_8114) ;  /* 0xffffffc800a47947 */ /* 0x000fea000383ffff */
.L_x_8044:
[----:B------:R-:W-:Y:S01]  /*e140*/  BSSY B0, `(.L_x_8115) ;  /* 0x0000006000007945 */ /* 0x000fe20003800000 */
[----:B------:R-:W-:-:S07]  /*e150*/  IMAD.MOV.U32 R15, RZ, RZ, -0x1 ;  /* 0xffffffffff0f7424 */ /* 0x000fce00078e00ff */
[----:B------:R-:W-:Y:S05]  /*e160*/  WARPSYNC.COLLECTIVE R15, `(.L_x_8116) ;  /* 0x000000000f0c7348 */ /* 0x000fea0003c00000 */
[----:B------:R-:W-:Y:S02]  /*e170*/  ELECT P6, UR62, PT ;  /* 0x00000000003e782f */ /* 0x000fe400038c0000 */
[----:B------:R-:W-:Y:S01]  /*e180*/  MOV R14, UR62 ;  /* 0x0000003e000e7c02 */ /* 0x000fe20008000f00 */
[----:B------:R-:W-:Y:S10]  /*e190*/  ENDCOLLECTIVE ;  /* 0x000000000000791b */ /* 0x000ff40003800000 */
.L_x_8116:
[----:B------:R-:W-:Y:S05]  /*e1a0*/  BSYNC B0 ;  /* 0x0000000000007941 */ /* 0x000fea0003800000 */
.L_x_8115:
[----:B------:R-:W-:Y:S05]  /*e1b0*/  BRA `(.L_x_8117) ;  /* 0xffffffc8009c7947 */ /* 0x000fea000383ffff */
.L_x_8047:
[----:B0-----:R0:W1:Y:S02]  /*e1c0*/  SYNCS.PHASECHK.TRANS64.TRYWAIT P0, [R8+URZ+0x32440], R10 ;  /* 0x0324400a080075a7 */ /* 0x001064000800017f */
[----:B-1----:R-:W-:Y:S05]  /*e1d0*/  @!P0 NANOSLEEP.SYNCS 0x989680 ;  /* 0x009896800000895d */ /* 0x002fea0003900000 */
[----:B------:R-:W1:Y:S02]  /*e1e0*/  @!P0 SYNCS.PHASECHK.TRANS64 P0, [R8+URZ+0x32440], R10 ;  /* 0x0324400a080085a7 */ /* 0x000e64000800007f */
[----:B-1----:R-:W-:Y:S05]  /*e1f0*/  @!P0 BRA `(.L_x_8047) ;  /* 0xfffffffc00f08947 */ /* 0x002fea000383ffff */
[----:B------:R-:W-:Y:S05]  /*e200*/  BRA `(.L_x_8118) ;  /* 0xffffffcc000c7947 */ /* 0x000fea000383ffff */
.L_x_8051:
        /* <DEDUP_REMOVED lines=8> */
.L_x_8054:
[----:B0-----:R0:W1:Y:S02]  /*e290*/  SYNCS.PHASECHK.TRANS64.TRYWAIT P0, [R8+URZ+0x32460], R6 ;  /* 0x03246006080075a7 */ /* 0x001064000800017f */
[----:B-1----:R-:W-:Y:S05]  /*e2a0*/  @!P0 NANOSLEEP.SYNCS 0x989680 ;  /* 0x009896800000895d */ /* 0x002fea0003900000 */
[----:B------:R-:W1:Y:S02]  /*e2b0*/  @!P0 SYNCS.PHASECHK.TRANS64 P0, [R8+URZ+0x32460], R6 ;  /* 0x03246006080085a7 */ /* 0x000e64000800007f */
[----:B-1----:R-:W-:Y:S05]  /*e2c0*/  @!P0 BRA `(.L_x_8054) ;  /* 0xfffffffc00f08947 */ /* 0x002fea000383ffff */
[----:B------:R-:W-:Y:S05]  /*e2d0*/  BRA `(.L_x_8120) ;  /* 0xffffffd000947947 */ /* 0x000fea000383ffff */
.L_x_8063:
[----:B-1----:R1:W2:Y:S02]  /*e2e0*/  SYNCS.PHASECHK.TRANS64.TRYWAIT P0, [R3+URZ+0x32440], R6 ;  /* 0x03244006030075a7 */ /* 0x0022a4000800017f */
[----:B--2---:R-:W-:Y:S05]  /*e2f0*/  @!P0 NANOSLEEP.SYNCS 0x989680 ;  /* 0x009896800000895d */ /* 0x004fea0003900000 */
[----:B------:R-:W2:Y:S02]  /*e300*/  @!P0 SYNCS.PHASECHK.TRANS64 P0, [R3+URZ+0x32440], R6 ;  /* 0x03244006030085a7 */ /* 0x000ea4000800007f */
[----:B--2---:R-:W-:Y:S05]  /*e310*/  @!P0 BRA `(.L_x_8063) ;  /* 0xfffffffc00f08947 */ /* 0x004fea000383ffff */
[----:B------:R-:W-:Y:S05]  /*e320*/  BRA `(.L_x_8121) ;  /* 0xffffffd8001c7947 */ /* 0x000fea000383ffff */
.L_x_8065:
[----:B--2---:R2:W3:Y:S02]  /*e330*/  SYNCS.PHASECHK.TRANS64.TRYWAIT P0, [R3+URZ+0x32460], R6 ;  /* 0x03246006030075a7 */ /* 0x0044e4000800017f */
[----:B---3--:R-:W-:Y:S05]  /*e340*/  @!P0 NANOSLEEP.SYNCS 0x989680 ;  /* 0x009896800000895d */ /* 0x008fea0003900000 */
[----:B------:R-:W3:Y:S02]  /*e350*/  @!P0 SYNCS.PHASECHK.TRANS64 P0, [R3+URZ+0x32460], R6 ;  /* 0x03246006030085a7 */ /* 0x000ee4000800007f */
[----:B---3--:R-:W-:Y:S05]  /*e360*/  @!P0 BRA `(.L_x_8065) ;  /* 0xfffffffc00f08947 */ /* 0x008fea000383ffff */
[----:B------:R-:W-:Y:S05]  /*e370*/  BRA `(.L_x_8122) ;  /* 0xffffffd8008c7947 */ /* 0x000fea000383ffff */
.L_x_8070:
[----:B--2---:R2:W3:Y:S02]  /*e380*/  SYNCS.PHASECHK.TRANS64.TRYWAIT P0, [R2+URZ+0x32440], R3 ;  /* 0x03244003020075a7 */ /* 0x0044e4000800017f */
[----:B---3--:R-:W-:Y:S05]  /*e390*/  @!P0 NANOSLEEP.SYNCS 0x989680 ;  /* 0x009896800000895d */ /* 0x008fea0003900000 */
[----:B------:R-:W3:Y:S02]  /*e3a0*/  @!P0 SYNCS.PHASECHK.TRANS64 P0, [R2+URZ+0x32440], R3 ;  /* 0x03244003020085a7 */ /* 0x000ee4000800007f */
[----:B---3--:R-:W-:Y:S05]  /*e3b0*/  @!P0 BRA `(.L_x_8070) ;  /* 0xfffffffc00f08947 */ /* 0x008fea000383ffff */
[----:B------:R-:W-:Y:S05]  /*e3c0*/  BRA `(.L_x_8123) ;  /* 0xffffffdc00d47947 */ /* 0x000fea000383ffff */
.L_x_8072:
[----:B-1----:R1:W3:Y:S02]  /*e3d0*/  SYNCS.PHASECHK.TRANS64.TRYWAIT P1, [R2+URZ+0x32460], R3 ;  /* 0x03246003020075a7 */ /* 0x0022e4000802017f */
[----:B---3--:R-:W-:Y:S05]  /*e3e0*/  @!P1 NANOSLEEP.SYNCS 0x989680 ;  /* 0x009896800000995d */ /* 0x008fea0003900000 */
[----:B------:R-:W3:Y:S02]  /*e3f0*/  @!P1 SYNCS.PHASECHK.TRANS64 P1, [R2+URZ+0x32460], R3 ;  /* 0x03246003020095a7 */ /* 0x000ee4000802007f */
[----:B---3--:R-:W-:Y:S05]  /*e400*/  @!P1 BRA `(.L_x_8072) ;  /* 0xfffffffc00f09947 */ /* 0x008fea000383ffff */
[----:B------:R-:W-:Y:S05]  /*e410*/  BRA `(.L_x_8124) ;  /* 0xffffffe000407947 */ /* 0x000fea000383ffff */
.L_x_8077:
[----:B---3--:R3:W4:Y:S02]  /*e420*/  SYNCS.PHASECHK.TRANS64.TRYWAIT P0, [R2+URZ+0x32440], R3 ;  /* 0x03244003020075a7 */ /* 0x008724000800017f */
[----:B----4-:R-:W-:Y:S05]  /*e430*/  @!P0 NANOSLEEP.SYNCS 0x989680 ;  /* 0x009896800000895d */ /* 0x010fea0003900000 */
[----:B------:R-:W4:Y:S02]  /*e440*/  @!P0 SYNCS.PHASECHK.TRANS64 P0, [R2+URZ+0x32440], R3 ;  /* 0x03244003020085a7 */ /* 0x000f24000800007f */
[----:B----4-:R-:W-:Y:S05]  /*e450*/  @!P0 BRA `(.L_x_8077) ;  /* 0xfffffffc00f08947 */ /* 0x010fea000383ffff */
[----:B------:R-:W-:Y:S05]  /*e460*/  BRA `(.L_x_8125) ;  /* 0xffffffe400647947 */ /* 0x000fea000383ffff */
.L_x_8079:
[----:B-1----:R1:W2:Y:S02]  /*e470*/  SYNCS.PHASECHK.TRANS64.TRYWAIT P1, [R2+URZ+0x32460], R3 ;  /* 0x03246003020075a7 */ /* 0x0022a4000802017f */
[----:B--2---:R-:W-:Y:S05]  /*e480*/  @!P1 NANOSLEEP.SYNCS 0x989680 ;  /* 0x009896800000995d */ /* 0x004fea0003900000 */
[----:B------:R-:W2:Y:S02]  /*e490*/  @!P1 SYNCS.PHASECHK.TRANS64 P1, [R2+URZ+0x32460], R3 ;  /* 0x03246003020095a7 */ /* 0x000ea4000802007f */
[----:B--2---:R-:W-:Y:S05]  /*e4a0*/  @!P1 BRA `(.L_x_8079) ;  /* 0xfffffffc00f09947 */ /* 0x004fea000383ffff */
[----:B------:R-:W-:Y:S05]  /*e4b0*/  BRA `(.L_x_8126) ;  /* 0xffffffe400d47947 */ /* 0x000fea000383ffff */
.L_x_8084:
        /* <DEDUP_REMOVED lines=8> */
.L_x_8128:
[----:B------:R-:W-:Y:S05]  /*e540*/  BSYNC B0 ;  /* 0x0000000000007941 */ /* 0x000fea0003800000 */
.L_x_8127:
        /* <DEDUP_REMOVED lines=8> */
.L_x_8129:
[----:B------:R-:W-:Y:S01]  /*e5d0*/  IMAD.MOV.U32 R5, RZ, RZ, R14 ;  /* 0x000000ffff057224 */ /* 0x000fe200078e000e */
[----:B------:R-:W-:Y:S06]  /*e5e0*/  BRA `(.L_x_8130) ;  /* 0xffffffe800c87947 */ /* 0x000fec000383ffff */
.L_x_8087:
        /* <DEDUP_REMOVED lines=8> */
.L_x_8132:
[----:B------:R-:W-:Y:S05]  /*e670*/  BSYNC B0 ;  /* 0x0000000000007941 */ /* 0x000fea0003800000 */
.L_x_8131:
        /* <DEDUP_REMOVED lines=10> */
.L_x_8133:
        /* <DEDUP_REMOVED lines=8> */
.L_x_8134:
        /* <DEDUP_REMOVED lines=8> */
.L_x_8135:
        /* <DEDUP_REMOVED lines=8> */
.L_x_8136:
        /* <DEDUP_REMOVED lines=8> */
.L_x_8137:
[----:B------:R-:W-:Y:S05]  /*e920*/  BRA `(.L_x_8138) ;  /* 0xffffffe8008c7947 */ /* 0x000fea000383ffff */
.L_x_8092:
        /* <DEDUP_REMOVED lines=8> */
.L_x_8140:
[----:B------:R-:W-:Y:S05]  /*e9b0*/  BSYNC B0 ;  /* 0x0000000000007941 */ /* 0x000fea0003800000 */
.L_x_8139:
        /* <DEDUP_REMOVED lines=10> */
.L_x_8141:
        /* <DEDUP_REMOVED lines=8> */
.L_x_8142:
        /* <DEDUP_REMOVED lines=8> */
.L_x_8143:
        /* <DEDUP_REMOVED lines=8> */
.L_x_8144:
        /* <DEDUP_REMOVED lines=8> */
.L_x_8145:
[----:B------:R-:W-:Y:S05]  /*ec60*/  BRA `(.L_x_8146) ;  /* 0xffffffe800707947 */ /* 0x000fea000383ffff */
.L_x_8094:
[----:B------:R-:W-:Y:S01]  /*ec70*/  BSSY B0, `(.L_x_8147) ;  /* 0x0000006000007945 */ /* 0x000fe20003800000 */
[----:B------:R-:W-:Y:S01]  /*ec80*/  PLOP3.LUT P6, PT, P6, PT, PT, 0x8, 0x0 ;  /* 0x000000000000781c */ /* 0x000fe200037ce170 */
[----:B------:R-:W-:-:S12]  /*ec90*/  IMAD.MOV.U32 R15, RZ, RZ, -0x1 ;  /* 0xffffffffff0f7424 */ /* 0x000fd800078e00ff */
[----:B01----:R-:W-:Y:S05]  /*eca0*/  WARPSYNC.COLLECTIVE R15, `(.L_x_8148) ;  /* 0x000000000f087348 */ /* 0x003fea0003c00000 */
[----:B------:R-:W-:Y:S01]  /*ecb0*/  VOTE.ANY R14, PT, P6 ;  /* 0x00000000000e7806 */ /* 0x000fe200030e0100 */
[----:B01----:R-:W-:Y:S06]  /*ecc0*/  ENDCOLLECTIVE ;  /* 0x000000000000791b */ /* 0x003fec0003800000 */
.L_x_8148:
[----:B------:R-:W-:Y:S05]  /*ecd0*/  BSYNC B0 ;  /* 0x0000000000007941 */ /* 0x000fea0003800000 */
.L_x_8147:
        /* <DEDUP_REMOVED lines=9> */
.L_x_8149:
[----:B------:R-:W-:Y:S01]  /*ed70*/  IMAD.MOV.U32 R17, RZ, RZ, R14 ;  /* 0x000000ffff117224 */ /* 0x000fe200078e000e */
[----:B------:R-:W-:Y:S06]  /*ed80*/  BRA `(.L_x_8150) ;  /* 0xffffffe800607947 */ /* 0x000fec000383ffff */
.L_x_8096:
[----:B------:R-:W-:Y:S01]  /*ed90*/  BSSY B0, `(.L_x_8151) ;  /* 0x0000007000007945 */ /* 0x000fe20003800000 */
[----:B------:R-:W-:Y:S02]  /*eda0*/  IMAD.MOV.U32 R13, RZ, RZ, R2 ;  /* 0x000000ffff0d7224 */ /* 0x000fe400078e0002 */
[----:B------:R-:W-:Y:S02]  /*edb0*/  IMAD.MOV.U32 R11, RZ, RZ, 0x1f ;  /* 0x0000001fff0b7424 */ /* 0x000fe400078e00ff */
[----:B------:R-:W-:-:S07]  /*edc0*/  IMAD.MOV.U32 R15, RZ, RZ, -0x1 ;  /* 0xffffffffff0f7424 */ /* 0x000fce00078e00ff */
[----:B0-23--:R-:W-:Y:S05]  /*edd0*/  WARPSYNC.COLLECTIVE R15, `(.L_x_8152) ;  /* 0x000000000f087348 */ /* 0x00dfea0003c00000 */
[----:B------:R1:W4:Y:S02]  /*ede0*/  SHFL.IDX P6, R14, R13, R12, R11 ;  /* 0x0000000c0d0e7389 */ /* 0x00032400000c000b */
[----:B01234-:R-:W-:Y:S01]  /*edf0*/  ENDCOLLECTIVE ;  /* 0x000000000000791b */ /* 0x01ffe20003800000 */
.L_x_8152:
[----:B------:R-:W-:Y:S05]  /*ee00*/  BSYNC B0 ;  /* 0x0000000000007941 */ /* 0x000fea0003800000 */
.L_x_8151:
[----:B------:R-:W-:Y:S05]  /*ee10*/  BRA `(.L_x_8095) ;  /* 0xffffffe800587947 */ /* 0x000fea000383ffff */
.L_x_8099:
[----:B0-----:R0:W3:Y:S02]  /*ee20*/  SYNCS.PHASECHK.TRANS64.TRYWAIT P0, [R0+URZ+0x32420], R3 ;  /* 0x03242003000075a7 */ /* 0x0010e4000800017f */
[----:B---3--:R-:W-:Y:S05]  /*ee30*/  @!P0 NANOSLEEP.SYNCS 0x989680 ;  /* 0x009896800000895d */ /* 0x008fea0003900000 */
[----:B------:R-:W3:Y:S02]  /*ee40*/  @!P0 SYNCS.PHASECHK.TRANS64 P0, [R0+URZ+0x32420], R3 ;  /* 0x03242003000085a7 */ /* 0x000ee4000800007f */
[----:B---3--:R-:W-:Y:S05]  /*ee50*/  @!P0 BRA `(.L_x_8099) ;  /* 0xfffffffc00f08947 */ /* 0x008fea000383ffff */
[----:B------:R-:W-:Y:S05]  /*ee60*/  BRA `(.L_x_8153) ;  /* 0xffffffec00387947 */ /* 0x000fea000383ffff */
.L_x_8100:
[----:B--2---:R-:W2:Y:S01]  /*ee70*/  S2R R2, SR_TID.X ;  /* 0x0000000000027919 */ /* 0x004ea20000002100 */
        /* <DEDUP_REMOVED lines=10> */
.L_x_8155:
[----:B------:R-:W-:Y:S05]  /*ef20*/  BSYNC B0 ;  /* 0x0000000000007941 */ /* 0x000fea0003800000 */
.L_x_8154:
[----:B------:R-:W-:Y:S05]  /*ef30*/  BRA `(.L_x_8156) ;  /* 0xffffffec001c7947 */ /* 0x000fea000383ffff */
.L_x_8103:
[----:B------:R-:W-:Y:S01]  /*ef40*/  BSSY B1, `(.L_x_8157) ;  /* 0x0000006000017945 */ /* 0x000fe20003800000 */
[----:B------:R-:W-:-:S07]  /*ef50*/  IMAD.MOV.U32 R15, RZ, RZ, -0x1 ;  /* 0xffffffffff0f7424 */ /* 0x000fce00078e00ff */
[----:B012---:R-:W-:Y:S05]  /*ef60*/  WARPSYNC.COLLECTIVE R15, `(.L_x_8158) ;  /* 0x000000000f0c7348 */ /* 0x007fea0003c00000 */
[----:B------:R-:W-:Y:S02]  /*ef70*/  ELECT P6, UR62, PT ;  /* 0x00000000003e782f */ /* 0x000fe400038c0000 */
[----:B------:R-:W-:Y:S01]  /*ef80*/  MOV R14, UR62 ;  /* 0x0000003e000e7c02 */ /* 0x000fe20008000f00 */
[----:B012---:R-:W-:Y:S10]  /*ef90*/  ENDCOLLECTIVE ;  /* 0x000000000000791b */ /* 0x007ff40003800000 */
.L_x_8158:
[----:B------:R-:W-:Y:S05]  /*efa0*/  BSYNC B1 ;  /* 0x0000000000017941 */ /* 0x000fea0003800000 */
.L_x_8157:
[----:B------:R-:W-:Y:S05]  /*efb0*/  BRA `(.L_x_8159) ;  /* 0xffffffec00147947 */ /* 0x000fea000383ffff */
.L_x_8105:
[----:B0-----:R0:W2:Y:S02]  /*efc0*/  SYNCS.PHASECHK.TRANS64.TRYWAIT P0, [R6+URZ], R5 ;  /* 0x00000005060075a7 */ /* 0x0010a4000800017f */
[----:B--2---:R-:W-:Y:S05]  /*efd0*/  @!P0 NANOSLEEP.SYNCS 0x989680 ;  /* 0x009896800000895d */ /* 0x004fea0003900000 */
[----:B------:R-:W2:Y:S02]  /*efe0*/  @!P0 SYNCS.PHASECHK.TRANS64 P0, [R6+URZ], R5 ;  /* 0x00000005060085a7 */ /* 0x000ea4000800007f */
[----:B--2---:R-:W-:Y:S05]  /*eff0*/  @!P0 BRA `(.L_x_8105) ;  /* 0xfffffffc00f08947 */ /* 0x004fea000383ffff */
[----:B------:R-:W-:Y:S05]  /*f000*/  BRA `(.L_x_8160) ;  /* 0xffffffec00587947 */ /* 0x000fea000383ffff */
.L_x_8106:
[----:B--2---:R2:W3:Y:S02]  /*f010*/  SYNCS.PHASECHK.TRANS64.TRYWAIT P0, [R7+URZ], R2 ;  /* 0x00000002070075a7 */ /* 0x0044e4000800017f */
[----:B---3--:R-:W-:Y:S05]  /*f020*/  @!P0 NANOSLEEP.SYNCS 0x989680 ;  /* 0x009896800000895d */ /* 0x008fea0003900000 */
[----:B------:R-:W3:Y:S02]  /*f030*/  @!P0 SYNCS.PHASECHK.TRANS64 P0, [R7+URZ], R2 ;  /* 0x00000002070085a7 */ /* 0x000ee4000800007f */
[----:B---3--:R-:W-:Y:S05]  /*f040*/  @!P0 BRA `(.L_x_8106) ;  /* 0xfffffffc00f08947 */ /* 0x008fea000383ffff */
[----:B------:R-:W-:Y:S05]  /*f050*/  BRA `(.L_x_8161) ;  /* 0xffffffec004c7947 */ /* 0x000fea000383ffff */
.L_x_8108:
[----:B---3--:R3:W4:Y:S02]  /*f060*/  SYNCS.PHASECHK.TRANS64.TRYWAIT P0, [R4+URZ], R5 ;  /* 0x00000005040075a7 */ /* 0x008724000800017f */
[----:B----4-:R-:W-:Y:S05]  /*f070*/  @!P0 NANOSLEEP.SYNCS 0x989680 ;  /* 0x009896800000895d */ /* 0x010fea0003900000 */
[----:B------:R-:W4:Y:S02]  /*f080*/  @!P0 SYNCS.PHASECHK.TRANS64 P0, [R4+URZ], R5 ;  /* 0x00000005040085a7 */ /* 0x000f24000800007f */
[----:B----4-:R-:W-:Y:S05]  /*f090*/  @!P0 BRA `(.L_x_8108) ;  /* 0xfffffffc00f08947 */ /* 0x010fea000383ffff */
[----:B------:R-:W-:Y:S05]  /*f0a0*/  BRA `(.L_x_8162) ;  /* 0xffffffec00547947 */ /* 0x000fea000383ffff */
.L_x_8163:
        /* <DEDUP_REMOVED lines=13> */
.L_x_11962:


//--------------------- .text._ZN7cutlass13device_kernelIN5flash11enable_sm90INS1_16FlashAttnFwdSm90INS1_25CollectiveMainloopFwdSm90ILi2EN4cute5tupleIJNS5_1CILi1EEES8_S8_EEENS6_IJNS7_ILi128EEENS7_ILi96EEENS7_ILi64EEEEEELi256ENS_6half_tEfNS_4arch4Sm90ELb0ELb0ELb0ELb1ELb0ELb1ELb1ELb1ELb0ELb0ELb0ELb0EEENS1_21CollectiveEpilogueFwdINS6_IJSA_NS7_ILi256EEESB_EEES9_SE_SG_Li256ELb1ELb0ELb0ELb0EEENS1_36VarlenDynamicPersistentTileSchedulerILi128ELi96ELi256ELi32ELb0ELb0ELb1ELb0ELb1ELb1EEEEEEEEEvNT_6ParamsE --------------------------
	.section	.text._ZN7cutlass13device_kernelIN5flash11enable_sm90INS1_16FlashAttnFwdSm90INS1_25CollectiveMainloopFwdSm90ILi2EN4cute5tupleIJNS5_1CILi1EEES8_S8_EEENS6_IJNS7_ILi128EEENS7_ILi96EEENS7_ILi64EEEEEELi256ENS_6half_tEfNS_4arch4Sm90ELb0ELb0ELb0ELb1ELb0ELb1ELb1ELb1ELb0ELb0ELb0ELb0EEENS1_21CollectiveEpilogueFwdINS6_IJSA_NS7_ILi256EEESB_EEES9_SE_SG_Li256ELb1ELb0ELb0ELb0EEENS1_36VarlenDynamicPersistentTileSchedulerILi128ELi96ELi256ELi32ELb0ELb0ELb1ELb0ELb1ELb1EEEEEEEEEvNT_6ParamsE,"ax",@progbits
	.align	128
.text._ZN7cutlass13device_kernelIN5flash11enable_sm90INS1_16FlashAttnFwdSm90INS1_25CollectiveMainloopFwdSm90ILi2EN4cute5tupleIJNS5_1CILi1EEES8_S8_EEENS6_IJNS7_ILi128EEENS7_ILi96EEENS7_ILi64EEEEEELi256ENS_6half_tEfNS_4arch4Sm90ELb0ELb0ELb0ELb1ELb0ELb1ELb1ELb1ELb0ELb0ELb0ELb0EEENS1_21CollectiveEpilogueFwdINS6_IJSA_NS7_ILi256EEESB_EEES9_SE_SG_Li256ELb1ELb0ELb0ELb0EEENS1_36VarlenDynamicPersistentTileSchedulerILi128ELi96ELi256ELi32ELb0ELb0ELb1ELb0ELb1ELb1EEEEEEEEEvNT_6ParamsE:
        .type           _ZN7cutlass13device_kernelIN5flash11enable_sm90INS1_16FlashAttnFwdSm90INS1_25CollectiveMainloopFwdSm90ILi2EN4cute5tupleIJNS5_1CILi1EEES8_S8_EEENS6_IJNS7_ILi128EEENS7_ILi96EEENS7_ILi64EEEEEELi256ENS_6half_tEfNS_4arch4Sm90ELb0ELb0ELb0ELb1ELb0ELb1ELb1ELb1ELb0ELb0ELb0ELb0EEENS1_21CollectiveEpilogueFwdINS6_IJSA_NS7_ILi256EEESB_EEES9_SE_SG_Li256ELb1ELb0ELb0ELb0EEENS1_36VarlenDynamicPersistentTileSchedulerILi128ELi96ELi256ELi32ELb0ELb0ELb1ELb0ELb1ELb1EEEEEEEEEvNT_6ParamsE,@function
        .size           _ZN7cutlass13device_kernelIN5flash11enable_sm90INS1_16FlashAttnFwdSm90INS1_25CollectiveMainloopFwdSm90ILi2EN4cute5tupleIJNS5_1CILi1EEES8_S8_EEENS6_IJNS7_ILi128EEENS7_ILi96EEENS7_ILi64EEEEEELi256ENS_6half_tEfNS_4arch4Sm90ELb0ELb0ELb0ELb1ELb0ELb1ELb1ELb1ELb0ELb0ELb0ELb0EEENS1_21CollectiveEpilogueFwdINS6_IJSA_NS7_ILi256EEESB_EEES9_SE_SG_Li256ELb1ELb0ELb0ELb0EEENS1_36VarlenDynamicPersistentTileSchedulerILi128ELi96ELi256ELi32ELb0ELb0ELb1ELb0ELb1ELb1EEEEEEEEEvNT_6ParamsE,(.L_x_11963 - _ZN7cutlass13device_kernelIN5flash11enable_sm90INS1_16FlashAttnFwdSm90INS1_25CollectiveMainloopFwdSm90ILi2EN4cute5tupleIJNS5_1CILi1EEES8_S8_EEENS6_IJNS7_ILi128EEENS7_ILi96EEENS7_ILi64EEEEEELi256ENS_6half_tEfNS_4arch4Sm90ELb0ELb0ELb0ELb1ELb0ELb1ELb1ELb1ELb0ELb0ELb0ELb0EEENS1_21CollectiveEpilogueFwdINS6_IJSA_NS7_ILi256EEESB_EEES9_SE_SG_Li256ELb1ELb0ELb0ELb0EEENS1_36VarlenDynamicPersistentTileSchedulerILi128ELi96ELi256ELi32ELb0ELb0ELb1ELb0ELb1ELb1EEEEEEEEEvNT_6ParamsE)
        .other          _ZN7cutlass13device_kernelIN5flash11enable_sm90INS1_16FlashAttnFwdSm90INS1_25CollectiveMainloopFwdSm90ILi2EN4cute5tupleIJNS5_1CILi1EEES8_S8_EEENS6_IJNS7_ILi128EEENS7_ILi96EEENS7_ILi64EEEEEELi256ENS_6half_tEfNS_4arch4Sm90ELb0ELb0ELb0ELb1ELb0ELb1ELb1ELb1ELb0ELb0ELb0ELb0EEENS1_21CollectiveEpilogueFwdINS6_IJSA_NS7_ILi256EEESB_EEES9_SE_SG_Li256ELb1ELb0ELb0ELb0EEENS1_36VarlenDynamicPersistentTileSchedulerILi128ELi96ELi256ELi32ELb0ELb0ELb1ELb0ELb1ELb1EEEEEEEEEvNT_6ParamsE,@"STO_CUDA_ENTRY STV_DEFAULT"
_ZN7cutlass13device_kernelIN5flash11enable_sm90INS1_16FlashAttnFwdSm90INS1_25CollectiveMainloopFwdSm90ILi2EN4cute5tupleIJNS5_1CILi1EEES8_S8_EEENS6_IJNS7_ILi128EEENS7_ILi96EEENS7_ILi64EEEEEELi256ENS_6half_tEfNS_4arch4Sm90ELb0ELb0ELb0ELb1ELb0ELb1ELb1ELb1ELb0ELb0ELb0ELb0EEENS1_21CollectiveEpilogueFwdINS6_IJSA_NS7_ILi256EEESB_EEES9_SE_SG_Li256ELb1ELb0ELb0ELb0EEENS1_36VarlenDynamicPersistentTileSchedulerILi128ELi96ELi256ELi32ELb0ELb0ELb1ELb0ELb1ELb1EEEEEEEEEvNT_6ParamsE:
        /* <DEDUP_REMOVED lines=30> */
.L_x_8165:
[----:B------:R-:W-:Y:S05]  /*01e0*/  BSYNC B0 ;  /* 0x0000000000007941 */ /* 0x000fea0003800000 */
.L_x_8164:
        /* <DEDUP_REMOVED lines=43> */
.L_x_8166:
        /* <DEDUP_REMOVED lines=22> */
.L_x_8167:
        /* <DEDUP_REMOVED lines=18> */
.L_x_8168:
        /* <DEDUP_REMOVED lines=22> */
.L_x_8169:
        /* <DEDUP_REMOVED lines=22> */
.L_x_8170:
        /* <DEDUP_REMOVED lines=10> */
.L_x_8173:
        /* <DEDUP_REMOVED lines=8> */
[----:B--2---:R-:W-:-:S06]  /*0b00*/  ULEA UR4, UR5, UR4, 0x18 ;  /* 0x0000000405047291 */ /* 0x004fcc000f8ec03f */
[----:B------:R-:W-:Y:S01]  /*0b10*/  IMAD.U32 R18, RZ, RZ, UR4 ;  /* 0x00000004ff127e24 */ /* 0x000fe2000f8e00ff */
[----:B-1----:R-:W-:Y:S01]  /*0b20*/  SHF.R.U32.HI R0, RZ, 0x7, R0 ;  /* 0x00000007ff007819 */ /* 0x002fe20000011600 */
[----:B------:R-:W-:-:S03]  /*0b30*/  ULDC UR4, c[0x0][0xd14] ;  /* 0x0003450000047ab9 */ /* 0x000fc60000000800 */
[----:B------:R-:W-:-:S13]  /*0b40*/  ISETP.NE.AND P0, PT, R0, 0x1, PT ;  /* 0x000000010000780c */ /* 0x000fda0003f05270 */
[----:B------:R-:W-:Y:S08]  /*0b50*/  @!P0 BAR.ARV 0x9, 0x100 ;  /* 0x0244000000008b1d */ /* 0x000ff00000002000 */
[----:B------:R-:W-:Y:S06]  /*0b60*/  BAR.SYNC.DEFER_BLOCKING 0x5, 0x120 ;  /* 0x0144800000007b1d */ /* 0x000fec0000010000 */
[----:B------:R-:W1:Y:S02]  /*0b70*/  LDS.128 R32, [R18+0x324d0] ;  /* 0x0324d00012207984 */ /* 0x000e640000000c00 */
[----:B------:R-:W-:Y:S06]  /*0b80*/  BAR.ARV 0x4, 0x120 ;  /* 0x0104800000007b1d */ /* 0x000fec0000002000 */
[----:B-1----:R-:W-:-:S13]  /*0b90*/  ISETP.GE.AND P0, PT, R35, UR4, PT ;  /* 0x0000000423007c0c */ /* 0x002fda000bf06270 */
[----:B------:R-:W-:Y:S05]  /*0ba0*/  @P0 BRA `(.L_x_8174) ;  /* 0x0000015000680947 */ /* 0x000fea0003800000 */
[----:B------:R-:W2:Y:S01]  /*0bb0*/  LDL R3, [R1+0x80] ;  /* 0x0000800001037983 */ /* 0x000ea20000100800 */
[----:B------:R-:W-:Y:S01]  /*0bc0*/  CS2R R22, SRZ ;  /* 0x0000000000167805 */ /* 0x000fe2000001ff00 */
[----:B------:R-:W-:Y:S01]  /*0bd0*/  IMAD.MOV.U32 R200, RZ, RZ, RZ ;  /* 0x000000ffffc87224 */ /* 0x000fe200078e00ff */
[----:B0-----:R-:W0:Y:S01]  /*0be0*/  S2R R2, SR_TID.X ;  /* 0x0000000000027919 */ /* 0x001e220000002100 */
[----:B------:R-:W-:Y:S02]  /*0bf0*/  IMAD.MOV.U32 R224, RZ, RZ, RZ ;  /* 0x000000ffffe07224 */ /* 0x000fe400078e00ff */
[----:B0-----:R-:W-:-:S05]  /*0c00*/  VIADD R237, R2, 0xffffff80 ;  /* 0xffffff8002ed7836 */ /* 0x001fca0000000000 */
[----:B------:R-:W-:-:S04]  /*0c10*/  SHF.R.S32.HI R0, RZ, 0x1f, R237 ;  /* 0x0000001fff007819 */ /* 0x000fc800000114ed */
[CC--:B------:R-:W-:Y:S02]  /*0c20*/  LEA.HI R2, R0.reuse, R237.reuse, RZ, 0x4 ;  /* 0x000000ed00027211 */ /* 0x0c0fe400078f20ff */
[----:B------:R-:W-:-:S04]  /*0c30*/  LEA.HI R217, R0, R237, RZ, 0x5 ;  /* 0x000000ed00d97211 */ /* 0x000fc800078f28ff */
[----:B------:R-:W-:Y:S02]  /*0c40*/  SHF.R.S32.HI R217, RZ, 0x5, R217 ;  /* 0x00000005ffd97819 */ /* 0x000fe400000114d9 */
[----:B--2---:R-:W-:Y:S02]  /*0c50*/  R2UR UR4, R3 ;  /* 0x00000000030472ca */ /* 0x004fe400000e0000 */
[----:B------:R-:W-:-:S04]  /*0c60*/  LEA.HI R3, R0, R237, RZ, 0x7 ;  /* 0x000000ed00037211 */ /* 0x000fc800078f38ff */
[----:B------:R-:W-:Y:S02]  /*0c70*/  LOP3.LUT R230, R3, 0xffffff80, RZ, 0xc0, !PT ;  /* 0xffffff8003e67812 */ /* 0x000fe400078ec0ff */
[----:B------:R-:W-:-:S03]  /*0c80*/  SHF.R.S32.HI R232, RZ, 0x7, R3 ;  /* 0x00000007ffe87819 */ /* 0x000fc60000011403 */
[----:B------:R-:W-:Y:S01]  /*0c90*/  IMAD.IADD R230, R237, 0x1, -R230 ;  /* 0x00000001ede67824 */ /* 0x000fe200078e0ae6 */
[----:B------:R-:W-:Y:S01]  /*0ca0*/  LEA.HI R3, R3, R232, RZ, 0x1 ;  /* 0x000000e803037211 */ /* 0x000fe200078f08ff */
[----:B------:R-:W-:-:S03]  /*0cb0*/  ULOP3.LUT UR4, UR4, 0x1, URZ, 0xfc, !UPT ;  /* 0x0000000104047892 */ /* 0x000fc6000f8efc3f */
        /* <DEDUP_REMOVED lines=9> */
[----:B------:R-:W-:Y:S02]  /*0d50*/  LOP3.LUT R233, R6, 0x7ffffffc, RZ, 0xc0, !PT ;  /* 0x7ffffffc06e97812 */ /* 0x000fe400078ec0ff */
[----:B------:R-:W-:Y:S02]  /*0d60*/  LOP3.LUT R9, R5, 0xfffffff8, RZ, 0xc0, !PT ;  /* 0xfffffff805097812 */ /* 0x000fe400078ec0ff */
[----:B------:R-:W-:Y:S01]  /*0d70*/  SHF.R.S32.HI R5, RZ, 0x4, R2 ;  /* 0x00000004ff057819 */ /* 0x000fe20000011402 */
[----:B------:R-:W-:Y:S01]  /*0d80*/  IMAD.IADD R233, R230, 0x1, -R233 ;  /* 0x00000001e6e97824 */ /* 0x000fe200078e0ae9 */
[----:B------:R-:W-:-:S02]  /*0d90*/  IADD3 R8, R4, -R9, RZ ;  /* 0x8000000904087210 */ /* 0x000fc40007ffe0ff */
[C---:B------:R-:W-:Y:S02]  /*0da0*/  LOP3.LUT R4, R2.reuse, 0x3fffff0, RZ, 0xc0, !PT ;  /* 0x03fffff002047812 */ /* 0x040fe400078ec0ff */
[----:B------:R-:W-:Y:S01]  /*0db0*/  LEA.HI R2, R2, R5, RZ, 0x1 ;  /* 0x0000000502027211 */ /* 0x000fe200078f08ff */
[----:B------:R-:W-:Y:S02]  /*0dc0*/  IMAD R8, R7, 0x10, R8 ;  /* 0x0000001007087824 */ /* 0x000fe400078e0208 */
[----:B------:R-:W-:Y:S01]  /*0dd0*/  IMAD.IADD R4, R237, 0x1, -R4 ;  /* 0x00000001ed047824 */ /* 0x000fe200078e0a04 */
[----:B------:R-:W-:Y:S01]  /*0de0*/  LOP3.LUT R2, R2, 0x1ffffffe, RZ, 0xc0, !PT ;  /* 0x1ffffffe02027812 */ /* 0x000fe200078ec0ff */
[----:B------:R-:W-:Y:S01]  /*0df0*/  IMAD R234, R3, 0x40, R8 ;  /* 0x0000004003ea7824 */ /* 0x000fe200078e0208 */
[CC--:B------:R-:W-:Y:S02]  /*0e00*/  LEA.HI R3, R0.reuse, R237.reuse, RZ, 0x2 ;  /* 0x000000ed00037211 */ /* 0x0c0fe400078f10ff */
[----:B------:R-:W-:Y:S01]  /*0e10*/  LEA.HI R0, R0, R237, RZ, 0x3 ;  /* 0x000000ed00007211 */ /* 0x000fe200078f18ff */
[----:B------:R-:W-:Y:S01]  /*0e20*/  IMAD.IADD R2, R5, 0x1, -R2 ;  /* 0x0000000105027824 */ /* 0x000fe200078e0a02 */
[--C-:B------:R-:W-:Y:S01]  /*0e30*/  SHF.R.S32.HI R19, RZ, 0x2, R3.reuse ;  /* 0x00000002ff137819 */ /* 0x100fe20000011403 */
[----:B------:R-:W-:Y:S01]  /*0e40*/  IMAD R5, R217, 0x10, R4 ;  /* 0x00000010d9057824 */ /* 0x000fe200078e0204 */
[----:B------:R-:W-:Y:S01]  /*0e50*/  SHF.R.S32.HI R8, RZ, 0x1f, R3 ;  /* 0x0000001fff087819 */ /* 0x000fe20000011403 */
[----:B------:R-:W-:Y:S01]  /*0e60*/  IMAD.U32 R4, RZ, RZ, UR4 ;  /* 0x00000004ff047e24 */ /* 0x000fe2000f8e00ff */
[----:B------:R-:W-:-:S02]  /*0e70*/  IADD3 R223, R19, 0x40, RZ ;  /* 0x0000004013df7810 */ /* 0x000fc40007ffe0ff */
[----:B------:R-:W-:Y:S02]  /*0e80*/  SHF.R.S32.HI R214, RZ, 0x3, R0 ;  /* 0x00000003ffd67819 */ /* 0x000fe40000011400 */
[----:B------:R0:W-:Y:S01]  /*0e90*/  STL [R1+0x7c], R4 ;  /* 0x00007c0401007387 */ /* 0x0001e20000100800 */
[----:B------:R-:W-:Y:S01]  /*0ea0*/  SHF.R.S32.HI R10, RZ, 0x1f, R223 ;  /* 0x0000001fff0a7819 */ /* 0x000fe200000114df */
[----:B------:R-:W-:Y:S01]  /*0eb0*/  IMAD.SHL.U32 R213, R223, 0x40, RZ ;  /* 0x00000040dfd57824 */ /* 0x000fe200078e00ff */
[----:B------:R-:W-:Y:S02]  /*0ec0*/  LOP3.LUT R0, R0, 0x1ffffff8, RZ, 0xc0, !PT ;  /* 0x1ffffff800007812 */ /* 0x000fe400078ec0ff */
[----:B------:R-:W-:Y:S02]  /*0ed0*/  LEA.HI R10, R10, R223, RZ, 0x3 ;  /* 0x000000df0a0a7211 */ /* 0x000fe400078f18ff */
[----:B------:R-:W-:Y:S01]  /*0ee0*/  LOP3.LUT R213, R213, 0x1c0, RZ, 0xc0, !PT ;  /* 0x000001c0d5d57812 */ /* 0x000fe200078ec0ff */
[----:B------:R-:W-:Y:S01]  /*0ef0*/  IMAD.IADD R0, R237, 0x1, -R0 ;  /* 0x00000001ed007824 */ /* 0x000fe200078e0a00 */
[----:B------:R-:W-:Y:S01]  /*0f00*/  LEA.HI R8, R8, R19, RZ, 0x3 ;  /* 0x0000001308087211 */ /* 0x000fe200078f18ff */
[----:B------:R-:W-:Y:S01]  /*0f10*/  IMAD.SHL.U32 R10, R10, 0x40, RZ ;  /* 0x000000400a0a7824 */ /* 0x000fe200078e00ff */
[----:B0-----:R-:W-:-:S02]  /*0f20*/  LOP3.LUT R4, R3, 0xfffffffc, RZ, 0xc0, !PT ;  /* 0xfffffffc03047812 */ /* 0x001fc400078ec0ff */
[----:B------:R-:W-:Y:S02]  /*0f30*/  SHF.R.U32.HI R236, RZ, 0x3, R213 ;  /* 0x00000003ffec7819 */ /* 0x000fe400000116d5 */
[----:B------:R-:W-:Y:S01]  /*0f40*/  LOP3.LUT R218, R10, 0xfffffe00, RZ, 0xc0, !PT ;  /* 0xfffffe000ada7812 */ /* 0x000fe200078ec0ff */
[----:B------:R-:W-:Y:S01]  /*0f50*/  IMAD.IADD R227, R237, 0x1, -R4 ;  /* 0x00000001ede37824 */ /* 0x000fe200078e0a04 */
[----:B------:R-:W-:Y:S01]  /*0f60*/  LEA R5, R5, R2, 0x3 ;  /* 0x0000000205057211 */ /* 0x000fe200078e18ff */
[----:B------:R-:W-:Y:S01]  /*0f70*/  IMAD.MOV.U32 R2, RZ, RZ, RZ ;  /* 0x000000ffff027224 */ /* 0x000fe200078e00ff */
[----:B------:R-:W-:Y:S01]  /*0f80*/  LOP3.LUT R8, R8, 0xfffffff8, RZ, 0xc0, !PT ;  /* 0xfffffff808087812 */ /* 0x000fe200078ec0ff */
[----:B------:R-:W-:Y:S01]  /*0f90*/  IMAD.SHL.U32 R16, R227, 0x8, RZ ;  /* 0x00000008e3107824 */ /* 0x000fe200078e00ff */
[----:B------:R-:W-:Y:S01]  /*0fa0*/  SHF.R.S32.HI R226, RZ, 0x1f, R19 ;  /* 0x0000001fffe27819 */ /* 0x000fe20000011413 */
[----:B------:R-:W-:Y:S01]  /*0fb0*/  IMAD.SHL.U32 R235, R5, 0x8, RZ ;  /* 0x0000000805eb7824 */ /* 0x000fe200078e00ff */
[----:B------:R-:W-:Y:S01]  /*0fc0*/  SHF.L.U32 R201, R0, 0x3, RZ ;  /* 0x0000000300c97819 */ /* 0x000fe200000006ff */
[----:B------:R-:W-:Y:S01]  /*0fd0*/  IMAD.IADD R228, R19, 0x1, -R8 ;  /* 0x0000000113e47824 */ /* 0x000fe200078e0a08 */
[----:B------:R-:W-:-:S02]  /*0fe0*/  LOP3.LUT R3, R213, 0x38, R16, 0xf8, !PT ;  /* 0x00000038d5037812 */ /* 0x000fc400078ef810 */
[----:B------:R-:W-:Y:S02]  /*0ff0*/  SHF.R.S32.HI R17, RZ, 0x1f, R16 ;  /* 0x0000001fff117819 */ /* 0x000fe40000011410 */
[----:B------:R-:W-:-:S05]  /*1000*/  LOP3.LUT R3, R218, R3, R236, 0xf6, !PT ;  /* 0x00000003da037212 */ /* 0x000fca00078ef6ec */
[----:B------:R-:W-:-:S07]  /*1010*/  IMAD R231, R3, 0x2, R18 ;  /* 0x0000000203e77824 */ /* 0x000fce00078e0212 */
.L_x_8309:
[----:B0----5:R-:W0:Y:S02]  /*1020*/  LDC.64 R4, c[0x0][0xd60] ;  /* 0x00035800ff047b82 */ /* 0x021e240000000a00 */
[----:B0-----:R-:W-:-:S05]  /*1030*/  IMAD.WIDE R4, R35, 0x4, R4 ;  /* 0x0000000423047825 */ /* 0x001fca00078e0204 */
[----:B--2---:R-:W2:Y:S01]  /*1040*/  LDG.E R222, desc[UR60][R4.64] ;  /* 0x0000003c04de7981 */ /* 0x004ea2000c1e1900 */
[----:B------:R-:W-:Y:S05]  /*1050*/  YIELD ;  /* 0x0000000000007946 */ /* 0x000fea0003800000 */
[----:B------:R-:W-:Y:S01]  /*1060*/  ULDC.64 UR8, c[0x0][0xb20] ;  /* 0x0002c80000087ab9 */ /* 0x000fe20000000a00 */
[----:B------:R-:W-:Y:S01]  /*1070*/  ULDC.64 UR4, c[0x0][0xb10] ;  /* 0x0002c40000047ab9 */ /* 0x000fe20000000a00 */
[----:B------:R-:W-:Y:S01]  /*1080*/  ISETP.NE.U32.AND P1, PT, RZ, UR8, PT ;  /* 0x00000008ff007c0c */ /* 0x000fe2000bf25070 */
[----:B------:R-:W-:Y:S01]  /*1090*/  ULDC.64 UR6, c[0x0][0xb00] ;  /* 0x0002c00000067ab9 */ /* 0x000fe20000000a00 */
[----:B------:R-:W-:Y:S01]  /*10a0*/  MOV R3, RZ ;  /* 0x000000ff00037202 */ /* 0x000fe20000000f00 */
[----:B------:R-:W-:Y:S01]  /*10b0*/  IMAD.MOV.U32 R35, RZ, RZ, RZ ;  /* 0x000000ffff237224 */ /* 0x000fe200078e00ff */
[----:B------:R-:W-:-:S02]  /*10c0*/  ISETP.NE.AND.EX P1, PT, RZ, UR9, PT, P1 ;  /* 0x00000009ff007c0c */ /* 0x000fc4000bf25310 */
[----:B------:R-:W-:-:S04]  /*10d0*/  ISETP.NE.U32.AND P0, PT, RZ, UR6, PT ;  /* 0x00000006ff007c0c */ /* 0x000fc8000bf05070 */
[----:B------:R-:W-:Y:S02]  /*10e0*/  ISETP.NE.AND.EX P0, PT, RZ, UR7, PT, P0 ;  /* 0x00000007ff007c0c */ /* 0x000fe4000bf05300 */
[----:B--2---:R-:W-:Y:S01]  /*10f0*/  SHF.R.S32.HI R229, RZ, 0x1f, R222 ;  /* 0x0000001fffe57819 */ /* 0x004fe200000114de */
[----:B------:R-:W-:-:S04]  /*1100*/  IMAD.SHL.U32 R220, R222, 0x4, RZ ;  /* 0x00000004dedc7824 */ /* 0x000fc800078e00ff */
[C---:B---3--:R-:W-:Y:S02]  /*1110*/  @P1 LEA R6, P2, R222.reuse, UR8, 0x2 ;  /* 0x00000008de061c11 */ /* 0x048fe4000f8410ff */
[C-C-:B------:R-:W-:Y:S02]  /*1120*/  SHF.L.U64.HI R221, R222.reuse, 0x2, R229.reuse ;  /* 0x00000002dedd7819 */ /* 0x140fe400000102e5 */
[----:B------:R-:W-:Y:S02]  /*1130*/  @P1 LEA.HI.X R7, R222, UR9, R229, 0x2, P2 ;  /* 0x00000009de071c11 */ /* 0x000fe400090f14e5 */
[----:B------:R-:W-:Y:S02]  /*1140*/  ISETP.NE.U32.AND P2, PT, RZ, UR4, PT ;  /* 0x00000004ff007c0c */ /* 0x000fe4000bf45070 */
[----:B------:R-:W-:Y:S01]  /*1150*/  IADD3 R8, P3, R220, UR6, RZ ;  /* 0x00000006dc087c10 */ /* 0x000fe2000ff7e0ff */
[----:B------:R0:W5:Y:S01]  /*1160*/  @P1 LDG.E R3, desc[UR60][R6.64] ;  /* 0x0000003c06031981 */ /* 0x000162000c1e1900 */
[----:B------:R-:W-:-:S02]  /*1170*/  ISETP.NE.AND.EX P2, PT, RZ, UR5, PT, P2 ;  /* 0x00000005ff007c0c */ /* 0x000fc4000bf45320 */
[----:B------:R-:W-:-:S05]  /*1180*/  IADD3.X R9, R221, UR7, RZ, P3, !PT ;  /* 0x00000007dd097c10 */ /* 0x000fca0009ffe4ff */
[----:B------:R0:W5:Y:S06]  /*1190*/  @P0 LDG.E R35, desc[UR60][R8.64] ;  /* 0x0000003c08230981 */ /* 0x00016c000c1e1900 */
[----:B------:R-:W-:Y:S01]  /*11a0*/  @P2 IADD3 R4, P1, R220, UR4, RZ ;  /* 0x00000004dc042c10 */ /* 0x000fe2000ff3e0ff */
[----:B------:R-:W-:Y:S02]  /*11b0*/  ULDC UR4, c[0x0][0x288] ;  /* 0x0000a20000047ab9 */ /* 0x000fe40000000800 */
[----:B------:R-:W-:Y:S01]  /*11c0*/  IMAD.U32 R99, RZ, RZ, UR4 ;  /* 0x00000004ff637e24 */ /* 0x000fe2000f8e00ff */
[----:B------:R-:W-:Y:S01]  /*11d0*/  @P2 IADD3.X R5, R221, UR5, RZ, P1, !PT ;  /* 0x00000005dd052c10 */ /* 0x000fe20008ffe4ff */
[----:B------:R-:W-:-:S04]  /*11e0*/  ULDC.64 UR4, c[0x0][0x3f8] ;  /* 0x0000fe0000047ab9 */ /* 0x000fc80000000a00 */
        /* <DEDUP_REMOVED lines=11> */
[----:B0---4-:R-:W-:Y:S06]  /*12a0*/  @P2 BRA `(.L_x_8175) ;  /* 0x0000000000242947 */ /* 0x011fec0003800000 */
        /* <DEDUP_REMOVED lines=9> */
.L_x_8175:
[----:B------:R-:W-:Y:S01]  /*1340*/  ULDC.64 UR4, c[0x0][0xb18] ;  /* 0x0002c60000047ab9 */ /* 0x000fe20000000a00 */
[----:B------:R-:W-:Y:S01]  /*1350*/  IMAD.MOV.U32 R225, RZ, RZ, R33 ;  /* 0x000000ffffe17224 */ /* 0x000fe200078e0021 */
[----:B------:R-:W-:Y:S01]  /*1360*/  ISETP.NE.U32.AND P1, PT, RZ, UR4, PT ;  /* 0x00000004ff007c0c */ /* 0x000fe2000bf25070 */
[----:B------:R-:W-:-:S03]  /*1370*/  IMAD.MOV.U32 R219, RZ, RZ, R34 ;  /* 0x000000ffffdb7224 */ /* 0x000fc600078e0022 */
[----:B------:R-:W-:-:S13]  /*1380*/  ISETP.NE.AND.EX P1, PT, RZ, UR5, PT, P1 ;  /* 0x00000005ff007c0c */ /* 0x000fda000bf25310 */
[----:B------:R-:W-:Y:S05]  /*1390*/  @!P1 BRA `(.L_x_8176) ;  /* 0x0000000000109947 */ /* 0x000fea0003800000 */
[----:B------:R-:W-:-:S04]  /*13a0*/  IADD3 R4, P0, R220, UR4, RZ ;  /* 0x00000004dc047c10 */ /* 0x000fc8000ff1e0ff */
[----:B------:R-:W-:-:S05]  /*13b0*/  IADD3.X R5, R221, UR5, RZ, P0, !PT ;  /* 0x00000005dd057c10 */ /* 0x000fca00087fe4ff */
[----:B------:R0:W5:Y:S01]  /*13c0*/  LDG.E R30, desc[UR60][R4.64] ;  /* 0x0000003c041e7981 */ /* 0x000162000c1e1900 */
[----:B------:R-:W-:Y:S05]  /*13d0*/  BRA `(.L_x_8177) ;  /* 0x0000000000107947 */ /* 0x000fea0003800000 */
.L_x_8176:
[----:B------:R-:W-:Y:S05]  /*13e0*/  @!P0 BRA `(.L_x_8177) ;  /* 0x00000000000c8947 */ /* 0x000fea0003800000 */
[----:B------:R-:W2:Y:S04]  /*13f0*/  LDG.E R5, desc[UR60][R8.64] ;  /* 0x0000003c08057981 */ /* 0x000ea8000c1e1900 */
[----:B------:R-:W2:Y:S02]  /*1400*/  LDG.E R30, desc[UR60][R8.64+0x4] ;  /* 0x0000043c081e7981 */ /* 0x000ea4000c1e1900 */
[----:B--2---:R-:W-:-:S07]  /*1410*/  IMAD.IADD R30, R30, 0x1, -R5 ;  /* 0x000000011e1e7824 */ /* 0x004fce00078e0a05 */
.L_x_8177:
        /* <DEDUP_REMOVED lines=9> */
[----:B------:R-:W-:Y:S01]  /*14b0*/  ISETP.NE.U32.AND P1, PT, RZ, UR4, PT ;  /* 0x00000004ff007c0c */ /* 0x000fe2000bf25070 */
[----:B------:R-:W-:-:S03]  /*14c0*/  IMAD.MOV.U32 R28, RZ, RZ, R30 ;  /* 0x000000ffff1c7224 */ /* 0x000fc600078e001e */
[----:B------:R-:W-:Y:S01]  /*14d0*/  ISETP.NE.AND.EX P1, PT, RZ, UR5, PT, P1 ;  /* 0x00000005ff007c0c */ /* 0x000fe2000bf25310 */
[----:B0-----:R-:W-:-:S05]  /*14e0*/  IMAD.MOV R4, RZ, RZ, -R8 ;  /* 0x000000ffff047224 */ /* 0x001fca00078e0a08 */
[----:B------:R-:W-:-:S07]  /*14f0*/  VIMNMX R4, RZ, R4, !PT ;  /* 0x00000004ff047248 */ /* 0x000fce0007fe0100 */
[----:B------:R-:W-:-:S04]  /*1500*/  @P1 IADD3 R6, P2, R220, UR4, RZ ;  /* 0x00000004dc061c10 */ /* 0x000fc8000ff5e0ff */
[----:B------:R-:W-:-:S05]  /*1510*/  @P1 IADD3.X R7, R221, UR5, RZ, P2, !PT ;  /* 0x00000005dd071c10 */ /* 0x000fca00097fe4ff */
[----:B------:R0:W5:Y:S01]  /*1520*/  @P1 LDG.E R28, desc[UR60][R6.64] ;  /* 0x0000003c061c1981 */ /* 0x000162000c1e1900 */
[----:B--2---:R-:W-:-:S05]  /*1530*/  @P0 IADD3 R29, -R0, R9, RZ ;  /* 0x00000009001d0210 */ /* 0x004fca0007ffe1ff */
[----:B------:R-:W-:-:S04]  /*1540*/  IMAD.IADD R199, R8, 0x1, R29 ;  /* 0x0000000108c77824 */ /* 0x000fc800078e021d */
[----:B------:R-:W-:-:S04]  /*1550*/  VIADD R0, R199, 0x5f ;  /* 0x0000005fc7007836 */ /* 0x000fc80000000000 */
        /* <DEDUP_REMOVED lines=36> */
.L_x_8180:
[----:B------:R-:W-:Y:S05]  /*17a0*/  BSYNC B6 ;  /* 0x0000000000067941 */ /* 0x000fea0003800000 */
.L_x_8179:
        /* <DEDUP_REMOVED lines=20> */
.L_x_8182:
[----:B------:R-:W-:Y:S05]  /*18f0*/  BSYNC B6 ;  /* 0x0000000000067941 */ /* 0x000fea0003800000 */
.L_x_8181:
[----:B------:R-:W-:Y:S01]  /*1900*/  ULDC.64 UR4, c[0x0][0xaf0] ;  /* 0x0002bc0000047ab9 */ /* 0x000fe20000000a00 */
[----:B------:R-:W0:Y:S01]  /*1910*/  LDC R0, c[0x0][0x428] ;  /* 0x00010a00ff007b82 */ /* 0x000e220000000800 */
[----:B------:R-:W-:-:S07]  /*1920*/  ISETP.NE.U32.AND P0, PT, RZ, UR4, PT ;  /* 0x00000004ff007c0c */ /* 0x000fce000bf05070 */
[----:B------:R-:W1:Y:S01]  /*1930*/  LDC.64 R12, c[0x0][0x2f0] ;  /* 0x0000bc00ff0c7b82 */ /* 0x000e620000000a00 */
[----:B------:R-:W-:Y:S01]  /*1940*/  ISETP.NE.AND.EX P0, PT, RZ, UR5, PT, P0 ;  /* 0x00000005ff007c0c */ /* 0x000fe2000bf05300 */
[----:B------:R-:W2:Y:S01]  /*1950*/  S2R R20, SR_TID.X ;  /* 0x0000000000147919 */ /* 0x000ea20000002100 */
[----:B------:R-:W-:Y:S01]  /*1960*/  IMAD.IADD R72, R35, 0x1, R30 ;  /* 0x0000000123487824 */ /* 0x000fe200078e021e */
[----:B------:R-:W-:-:S04]  /*1970*/  ULDC.64 UR6, c[0x0][0xb00] ;  /* 0x0002c00000067ab9 */ /* 0x000fc80000000a00 */
[----:B------:R-:W3:Y:S06]  /*1980*/  LDC R97, c[0x0][0x3d4] ;  /* 0x0000f500ff617b82 */ /* 0x000eec0000000800 */
[----:B------:R-:W-:Y:S02]  /*1990*/  @P0 IADD3 R4, P1, R220, UR4, RZ ;  /* 0x00000004dc040c10 */ /* 0x000fe4000ff3e0ff */
[----:B------:R-:W4:Y:S02]  /*19a0*/  LDC.64 R64, c[0x0][0x3e8] ;  /* 0x0000fa00ff407b82 */ /* 0x000f240000000a00 */
[----:B------:R-:W-:Y:S01]  /*19b0*/  @P0 IADD3.X R5, R221, UR5, RZ, P1, !PT ;  /* 0x00000005dd050c10 */ /* 0x000fe20008ffe4ff */
[----:B------:R-:W-:-:S04]  /*19c0*/  ULDC.64 UR4, c[0x0][0x2f8] ;  /* 0x0000be0000047ab9 */ /* 0x000fc80000000a00 */
[----:B------:R2:W3:Y:S01]  /*19d0*/  @P0 LDG.E R31, desc[UR60][R4.64] ;  /* 0x0000003c041f0981 */ /* 0x0004e2000c1e1900 */
[----:B0-----:R-:W-:Y:S01]  /*19e0*/  ISETP.NE.AND P0, PT, R0, 0x1, PT ;  /* 0x000000010000780c */ /* 0x001fe20003f05270 */
[----:B------:R-:W0:Y:S01]  /*19f0*/  LDC.64 R70, c[0x0][0x3d8] ;  /* 0x0000f600ff467b82 */ /* 0x000e220000000a00 */
[----:B------:R-:W-:Y:S01]  /*1a00*/  SHF.R.S32.HI R51, RZ, 0x1f, R72 ;  /* 0x0000001fff337819 */ /* 0x000fe20000011448 */
[C---:B------:R-:W-:Y:S01]  /*1a10*/  VIADD R10, R16.reuse, 0xc0 ;  /* 0x000000c0100a7836 */ /* 0x040fe20000000000 */
[----:B------:R-:W-:Y:S01]  /*1a20*/  SHF.R.S32.HI R98, RZ, 0x1f, R223 ;  /* 0x0000001fff627819 */ /* 0x000fe200000114df */
[----:B------:R-:W-:Y:S02]  /*1a30*/  VIADD R11, R16, 0xe0 ;  /* 0x000000e0100b7836 */ /* 0x000fe40000000000 */
[-C--:B-1----:R-:W-:Y:S02]  /*1a40*/  IMAD R6, R51, R12.reuse, RZ ;  /* 0x0000000c33067224 */ /* 0x082fe400078e02ff */
[----:B--2---:R-:W-:Y:S01]  /*1a50*/  IMAD.WIDE.U32 R4, R72, R12, RZ ;  /* 0x0000000c48047225 */ /* 0x004fe200078e00ff */
[----:B------:R-:W-:-:S03]  /*1a60*/  SHF.R.U32.HI R44, RZ, 0x7, R20 ;  /* 0x00000007ff2c7819 */ /* 0x000fc60000011614 */
[----:B------:R-:W1:Y:S01]  /*1a70*/  @P0 LDC R3, c[0x0][0x42c] ;  /* 0x00010b00ff030b82 */ /* 0x000e620000000800 */
[C---:B------:R-:W-:Y:S01]  /*1a80*/  ISETP.NE.AND P6, PT, R44.reuse, 0x1, PT ;  /* 0x000000012c00780c */ /* 0x040fe20003fc5270 */
[----:B------:R-:W-:Y:S01]  /*1a90*/  IMAD R79, R13, 0x60, RZ ;  /* 0x000000600d4f7824 */ /* 0x000fe200078e02ff */
[----:B------:R-:W-:Y:S01]  /*1aa0*/  IADD3 R100, R44, 0x8, RZ ;  /* 0x000000082c647810 */ /* 0x000fe20007ffe0ff */
[----:B----4-:R-:W-:-:S04]  /*1ab0*/  IMAD.WIDE.U32 R38, R19, R64, R16 ;  /* 0x0000004013267225 */ /* 0x010fc800078e0010 */
[----:B------:R-:W2:Y:S01]  /*1ac0*/  @P0 LDC R7, c[0x0][0x430] ;  /* 0x00010c00ff070b82 */ /* 0x000ea20000000800 */
[----:B------:R-:W-:Y:S02]  /*1ad0*/  IMAD.MOV.U32 R40, RZ, RZ, R38 ;  /* 0x000000ffff287224 */ /* 0x000fe400078e0026 */
[----:B------:R-:W-:Y:S01]  /*1ae0*/  IMAD.MOV.U32 R77, RZ, RZ, 0x20 ;  /* 0x00000020ff4d7424 */ /* 0x000fe200078e00ff */
[----:B0-----:R-:W-:Y:S01]  /*1af0*/  SHF.L.U64.HI R74, R70, 0x6, R71 ;  /* 0x00000006464a7819 */ /* 0x001fe20000010247 */
[----:B------:R-:W-:-:S04]  /*1b00*/  IMAD.WIDE.U32 R36, R19, R70, R16 ;  /* 0x0000004613247225 */ /* 0x000fc800078e0010 */
[----:B------:R-:W-:Y:S02]  /*1b10*/  IMAD.MOV.U32 R66, RZ, RZ, R36 ;  /* 0x000000ffff427224 */ /* 0x000fe400078e0024 */
[----:B------:R-:W-:Y:S02]  /*1b20*/  IMAD R81, R71, 0x60, RZ ;  /* 0x0000006047517824 */ /* 0x000fe400078e02ff */
[----:B------:R-:W-:Y:S02]  /*1b30*/  IMAD.SHL.U32 R75, R70, 0x40, RZ ;  /* 0x00000040464b7824 */ /* 0x000fe400078e00ff */
[----:B------:R-:W-:Y:S02]  /*1b40*/  IMAD R49, R65, 0x60, RZ ;  /* 0x0000006041317824 */ /* 0x000fe400078e02ff */
        /* <DEDUP_REMOVED lines=14> */
[----:B---3--:R-:W-:Y:S02]  /*1c30*/  SHF.R.S32.HI R0, RZ, 0x1f, R31 ;  /* 0x0000001fff007819 */ /* 0x008fe4000001141f */
[----:B------:R-:W-:Y:S02]  /*1c40*/  SEL R35, R31, RZ, !P0 ;  /* 0x000000ff1f237207 */ /* 0x000fe40004000000 */
[----:B------:R-:W-:-:S03]  /*1c50*/  SEL R32, R0, RZ, !P0 ;  /* 0x000000ff00207207 */ /* 0x000fc60004000000 */
[----:B------:R-:W-:-:S04]  /*1c60*/  IMAD.WIDE.U32 R14, R35, UR4, R4 ;  /* 0x00000004230e7c25 */ /* 0x000fc8000f8e0004 */
[----:B------:R-:W-:Y:S02]  /*1c70*/  IMAD R0, R32, UR4, RZ ;  /* 0x0000000420007c24 */ /* 0x000fe4000f8e02ff */
[----:B------:R-:W-:-:S04]  /*1c80*/  IMAD.WIDE.U32 R4, R19, R12, R16 ;  /* 0x0000000c13047225 */ /* 0x000fc800078e0010 */
[----:B------:R-:W-:Y:S01]  /*1c90*/  IMAD R3, R35, UR5, R0 ;  /* 0x0000000523037c24 */ /* 0x000fe2000f8e0200 */
[----:B------:R-:W-:Y:S05]  /*1ca0*/  @!P6 WARPSYNC.ALL ;  /* 0x000000000000e948 */ /* 0x000fea0003800000 */
[----:B------:R-:W-:Y:S01]  /*1cb0*/  VIADD R0, R16, 0x20 ;  /* 0x0000002010007836 */ /* 0x000fe20000000000 */
[----:B------:R-:W-:Y:S01]  /*1cc0*/  ULDC UR6, c[0x0][0x310] ;  /* 0x0000c40000067ab9 */ /* 0x000fe20000000800 */
[----:B------:R-:W-:Y:S01]  /*1cd0*/  IADD3 R3, R15, R3, RZ ;  /* 0x000000030f037210 */ /* 0x000fe20007ffe0ff */
[----:B------:R-:W-:Y:S01]  /*1ce0*/  ULDC.64 UR4, c[0x0][0x320] ;  /* 0x0000c80000047ab9 */ /* 0x000fe20000000a00 */
[----:B------:R-:W-:Y:S01]  /*1cf0*/  @!P6 BAR.SYNC.DEFER_BLOCKING 0x9, 0x100 ;  /* 0x024400000000eb1d */ /* 0x000fe20000010000 */
[----:B------:R-:W-:-:S02]  /*1d00*/  ISETP.GE.AND P1, PT, R0, UR6, PT ;  /* 0x0000000600007c0c */ /* 0x000fc4000bf26270 */
[----:B------:R-:W-:Y:S02]  /*1d10*/  IADD3 R4, P0, R14, R4, RZ ;  /* 0x000000040e047210 */ /* 0x000fe40007f1e0ff */
[----:B------:R-:W-:Y:S02]  /*1d20*/  SEL R7, RZ, 0xffffffff, P1 ;  /* 0xffffffffff077807 */ /* 0x000fe40000800000 */
[----:B------:R-:W-:Y:S02]  /*1d30*/  IADD3.X R5, R3, R5, R6, P0, !PT ;  /* 0x0000000503057210 */ /* 0x000fe400007fe406 */
[----:B------:R-:W-:Y:S01]  /*1d40*/  ISETP.GE.AND P0, PT, R16, UR6, PT ;  /* 0x0000000610007c0c */ /* 0x000fe2000bf06270 */
[----:B------:R-:W-:Y:S01]  /*1d50*/  IMAD.SHL.U32 R9, R7, 0x2, RZ ;  /* 0x0000000207097824 */ /* 0x000fe200078e00ff */
[----:B------:R-:W-:Y:S01]  /*1d60*/  ISETP.GE.AND P2, PT, R10, UR6, PT ;  /* 0x000000060a007c0c */ /* 0x000fe2000bf46270 */
[----:B------:R-:W-:Y:S01]  /*1d70*/  IMAD R7, R8, UR4, RZ ;  /* 0x0000000408077c24 */ /* 0x000fe2000f8e02ff */
[----:B------:R-:W-:-:S02]  /*1d80*/  SEL R6, RZ, 0x1, P0 ;  /* 0x00000001ff067807 */ /* 0x000fc40000000000 */
[----:B------:R-:W-:Y:S01]  /*1d90*/  IADD3 R8, R16, 0x80, RZ ;  /* 0x0000008010087810 */ /* 0x000fe20007ffe0ff */
[----:B------:R-:W-:Y:S01]  /*1da0*/  IMAD R31, R34, UR5, R7 ;  /* 0x00000005221f7c24 */ /* 0x000fe2000f8e0207 */
[----:B------:R-:W-:Y:S01]  /*1db0*/  LOP3.LUT R20, R9, 0x2, R6, 0xe2, !PT ;  /* 0x0000000209147812 */ /* 0x000fe200078ee206 */
[C---:B------:R-:W-:Y:S01]  /*1dc0*/  VIADD R6, R16.reuse, 0x40 ;  /* 0x0000004010067836 */ /* 0x040fe20000000000 */
[----:B------:R-:W-:Y:S01]  /*1dd0*/  ISETP.GE.AND P3, PT, R11, UR6, PT ;  /* 0x000000060b007c0c */ /* 0x000fe2000bf66270 */
[C---:B------:R-:W-:Y:S02]  /*1de0*/  VIADD R7, R16.reuse, 0x60 ;  /* 0x0000006010077836 */ /* 0x040fe40000000000 */
[----:B------:R-:W-:Y:S01]  /*1df0*/  VIADD R9, R16, 0xa0 ;  /* 0x000000a010097836 */ /* 0x000fe20000000000 */
[----:B------:R-:W-:Y:S01]  /*1e00*/  ISETP.GE.AND P0, PT, R6, UR6, PT ;  /* 0x0000000606007c0c */ /* 0x000fe2000bf06270 */
[----:B------:R-:W-:Y:S01]  /*1e10*/  IMAD.WIDE.U32 R10, R34, UR4, R16 ;  /* 0x00000004220a7c25 */ /* 0x000fe2000f8e0010 */
[----:B------:R-:W-:Y:S01]  /*1e20*/  ISETP.GE.AND P1, PT, R7, UR6, PT ;  /* 0x0000000607007c0c */ /* 0x000fe2000bf26270 */
[----:B------:R-:W-:Y:S01]  /*1e30*/  ULDC.64 UR4, c[0x0][0x328] ;  /* 0x0000ca0000047ab9 */ /* 0x000fe20000000a00 */
[----:B------:R-:W-:Y:S01]  /*1e40*/  SEL R21, RZ, 0x4, P0 ;  /* 0x00000004ff157807 */ /* 0x000fe20000000000 */
[----:B------:R-:W-:Y:S01]  /*1e50*/  IMAD.IADD R11, R11, 0x1, R31 ;  /* 0x000000010b0b7824 */ /* 0x000fe200078e021f */
[----:B------:R-:W-:Y:S01]  /*1e60*/  SEL R30, RZ, 0x8, P1 ;  /* 0x00000008ff1e7807 */ /* 0x000fe20000800000 */
[----:B------:R-:W-:Y:S01]  /*1e70*/  IMAD R31, R32, UR4, RZ ;  /* 0x00000004201f7c24 */ /* 0x000fe2000f8e02ff */
[----:B------:R-:W-:-:S02]  /*1e80*/  ISETP.GE.AND P0, PT, R8, UR6, PT ;  /* 0x0000000608007c0c */ /* 0x000fc4000bf06270 */
[----:B------:R-:W-:Y:S01]  /*1e90*/  ISETP.GE.AND P1, PT, R9, UR6, PT ;  /* 0x0000000609007c0c */ /* 0x000fe2000bf26270 */
[----:B------:R-:W-:Y:S01]  /*1ea0*/  IMAD R47, R35, UR5, R31 ;  /* 0x00000005232f7c24 */ /* 0x000fe2000f8e021f */
[----:B------:R-:W-:Y:S02]  /*1eb0*/  LOP3.LUT R20, R30, R20, R21, 0xfe, !PT ;  /* 0x000000141e147212 */ /* 0x000fe400078efe15 */
[----:B------:R-:W-:Y:S02]  /*1ec0*/  SEL R21, RZ, 0x10, P0 ;  /* 0x00000010ff157807 */ /* 0x000fe40000000000 */
[----:B------:R-:W-:Y:S02]  /*1ed0*/  SEL R30, RZ, 0x20, P1 ;  /* 0x00000020ff1e7807 */ /* 0x000fe40000800000 */
[----:B------:R-:W-:Y:S02]  /*1ee0*/  ISETP.GE.AND P0, PT, R16, R97, PT ;  /* 0x000000611000720c */ /* 0x000fe40003f06270 */
[----:B------:R-:W-:Y:S01]  /*1ef0*/  LOP3.LUT R32, R30, R20, R21, 0xfe, !PT ;  /* 0x000000141e207212 */ /* 0x000fe200078efe15 */
[----:B------:R-:W-:Y:S01]  /*1f00*/  IMAD.SHL.U32 R20, R227, 0x4, RZ ;  /* 0x00000004e3147824 */ /* 0x000fe200078e00ff */
[----:B------:R-:W-:Y:S01]  /*1f10*/  SEL R21, RZ, 0x40, P2 ;  /* 0x00000040ff157807 */ /* 0x000fe20001000000 */
[----:B------:R-:W-:Y:S01]  /*1f20*/  IMAD.WIDE.U32 R30, R35, UR4, R10 ;  /* 0x00000004231e7c25 */ /* 0x000fe2000f8e000a */
[----:B------:R-:W-:Y:S01]  /*1f30*/  SEL R43, R97, RZ, P0 ;  /* 0x000000ff612b7207 */ /* 0x000fe20000000000 */
[----:B------:R-:W-:Y:S01]  /*1f40*/  ULDC UR4, c[0x0][0x2e4] ;  /* 0x0000b90000047ab9 */ /* 0x000fe20000000800 */
[----:B------:R-:W-:Y:S01]  /*1f50*/  LOP3.LUT R94, R32, R21, RZ, 0xfc, !PT ;  /* 0x00000015205e7212 */ /* 0x000fe200078efcff */
[----:B------:R-:W-:Y:S01]  /*1f60*/  IMAD R32, R226, R64, RZ ;  /* 0x00000040e2207224 */ /* 0x000fe200078e02ff */
[----:B------:R-:W-:Y:S01]  /*1f70*/  SHF.R.S32.HI R21, RZ, 0x1f, R20 ;  /* 0x0000001fff157819 */ /* 0x000fe20000011414 */
[----:B------:R-:W-:Y:S01]  /*1f80*/  IMAD.IADD R43, R16, 0x1, R43 ;  /* 0x00000001102b7824 */ /* 0x000fe200078e022b */
[----:B------:R-:W-:Y:S01]  /*1f90*/  LOP3.LUT P1, RZ, R228, 0x4, RZ, 0xc0, !PT ;  /* 0x00000004e4ff7812 */ /* 0x000fe2000782c0ff */
[----:B------:R-:W-:Y:S01]  /*1fa0*/  IMAD R10, R226, R70, RZ ;  /* 0x00000046e20a7224 */ /* 0x000fe200078e02ff */
[C---:B------:R-:W-:Y:S01]  /*1fb0*/  IADD3 R72, P2, R19.reuse, R72, RZ ;  /* 0x0000004813487210 */ /* 0x040fe20007f5e0ff */
[C---:B------:R-:W-:Y:S01]  /*1fc0*/  IMAD R45, R19.reuse, R65, R32 ;  /* 0x00000041132d7224 */ /* 0x040fe200078e0220 */
[----:B------:R-:W-:Y:S01]  /*1fd0*/  SHF.R.S32.HI R32, RZ, 0x1f, R43 ;  /* 0x0000001fff207819 */ /* 0x000fe2000001142b */
[----:B------:R-:W-:Y:S01]  /*1fe0*/  IMAD R69, R19, R71, R10 ;  /* 0x0000004713457224 */ /* 0x000fe200078e020a */
[----:B------:R-:W-:Y:S01]  /*1ff0*/  SEL R77, R77, 0xffffffe0, !P1 ;  /* 0xffffffe04d4d7807 */ /* 0x000fe20004800000 */
[----:B------:R-:W-:Y:S01]  /*2000*/  IMAD.WIDE.U32 R10, R19, R70, R20 ;  /* 0x00000046130a7225 */ /* 0x000fe200078e0014 */
[----:B------:R-:W-:-:S02]  /*2010*/  LEA.HI R43, R32, R43, RZ, 0x3 ;  /* 0x0000002b202b7211 */ /* 0x000fc400078f18ff */
[----:B------:R-:W-:Y:S01]  /*2020*/  IADD3 R67, R69, R37, RZ ;  /* 0x0000002545437210 */ /* 0x000fe20007ffe0ff */
[----:B------:R-:W-:Y:S01]  /*2030*/  IMAD.SHL.U32 R32, R228, 0x40, RZ ;  /* 0x00000040e4207824 */ /* 0x000fe200078e00ff */
[----:B-----5:R-:W-:Y:S01]  /*2040*/  SHF.R.S32.HI R37, RZ, 0x1f, R28 ;  /* 0x0000001fff257819 */ /* 0x020fe2000001141c */
[----:B------:R-:W-:Y:S01]  /*2050*/  IMAD.IADD R41, R45, 0x1, R39 ;  /* 0x000000012d297824 */ /* 0x000fe200078e0227 */
[----:B------:R-:W-:Y:S01]  /*2060*/  MOV R68, R10 ;  /* 0x0000000a00447202 */ /* 0x000fe20000000f00 */
[-C--:B------:R-:W-:Y:S01]  /*2070*/  IMAD.WIDE.U32 R34, R19, R64.reuse, R20 ;  /* 0x0000004013227225 */ /* 0x080fe200078e0014 */
[----:B------:R-:W-:Y:S02]  /*2080*/  LOP3.LUT R32, R32, 0x1c0, RZ, 0xc0, !PT ;  /* 0x000001c020207812 */ /* 0x000fe400078ec0ff */
[----:B------:R-:W-:Y:S01]  /*2090*/  SHF.L.U64.HI R10, R12, 0x6, R13 ;  /* 0x000000060c0a7819 */ /* 0x000fe2000001020d */
[C---:B------:R-:W-:Y:S01]  /*20a0*/  IMAD R13, R37.reuse, R64, RZ ;  /* 0x00000040250d7224 */ /* 0x040fe200078e02ff */
[----:B------:R-:W-:Y:S01]  /*20b0*/  SHF.R.U32.HI R76, RZ, 0x3, R32 ;  /* 0x00000003ff4c7819 */ /* 0x000fe20000011620 */
[----:B------:R-:W-:Y:S01]  /*20c0*/  IMAD R42, R37, R70, RZ ;  /* 0x00000046252a7224 */ /* 0x000fe200078e02ff */
[----:B------:R-:W-:Y:S01]  /*20d0*/  SHF.R.S32.HI R85, RZ, 0x3, R43 ;  /* 0x00000003ff557819 */ /* 0x000fe2000001142b */
[----:B------:R-:W-:Y:S01]  /*20e0*/  IMAD.WIDE.U32 R36, R28, R64, R40 ;  /* 0x000000401c247225 */ /* 0x000fe200078e0028 */
[----:B------:R-:W-:-:S02]  /*20f0*/  LOP3.LUT R41, R32, 0x18, R16, 0xf8, !PT ;  /* 0x0000001820297812 */ /* 0x000fc400078ef810 */
[----:B------:R-:W-:Y:S01]  /*2100*/  LOP3.LUT R86, R43, 0xfffffff8, RZ, 0xc0, !PT ;  /* 0xfffffff82b567812 */ /* 0x000fe200078ec0ff */
[----:B------:R-:W-:Y:S01]  /*2110*/  IMAD.IADD R69, R11, 0x1, R69 ;  /* 0x000000010b457824 */ /* 0x000fe200078e0245 */
[----:B------:R-:W-:Y:S01]  /*2120*/  LOP3.LUT R78, R41, R76, RZ, 0x3c, !PT ;  /* 0x0000004c294e7212 */ /* 0x000fe200078e3cff */
[----:B------:R-:W-:Y:S01]  /*2130*/  IMAD.IADD R39, R35, 0x1, R45 ;  /* 0x0000000123277824 */ /* 0x000fe200078e022d */
[--C-:B------:R-:W-:Y:S01]  /*2140*/  LOP3.LUT R41, R32, 0x38, R43.reuse, 0xf8, !PT ;  /* 0x0000003820297812 */ /* 0x100fe200078ef82b */
[----:B------:R-:W-:Y:S01]  /*2150*/  IMAD.MOV.U32 R38, RZ, RZ, R34 ;  /* 0x000000ffff267224 */ /* 0x000fe200078e0022 */
[----:B------:R-:W-:Y:S01]  /*2160*/  LOP3.LUT R43, R213, 0x38, R43, 0xf8, !PT ;  /* 0x00000038d52b7812 */ /* 0x000fe200078ef82b */
[C---:B------:R-:W-:Y:S01]  /*2170*/  IMAD.SHL.U32 R11, R12.reuse, 0x40, RZ ;  /* 0x000000400c0b7824 */ /* 0x040fe200078e00ff */
[----:B------:R-:W-:Y:S01]  /*2180*/  SEL R93, RZ, 0xffffff80, P3 ;  /* 0xffffff80ff5d7807 */ /* 0x000fe20001800000 */
[----:B------:R-:W-:Y:S01]  /*2190*/  IMAD.WIDE.U32 R34, R12, 0x60, RZ ;  /* 0x000000600c227825 */ /* 0x000fe200078e00ff */
[----:B------:R-:W-:-:S02]  /*21a0*/  SHF.L.U64.HI R12, R64, 0x6, R65 ;  /* 0x00000006400c7819 */ /* 0x000fc40000010241 */
[----:B------:R-:W-:Y:S01]  /*21b0*/  LOP3.LUT R43, R43, R236, RZ, 0x3c, !PT ;  /* 0x000000ec2b2b7212 */ /* 0x000fe200078e3cff */
[C---:B------:R-:W-:Y:S01]  /*21c0*/  IMAD R87, R28.reuse, R65, R13 ;  /* 0x000000411c577224 */ /* 0x040fe200078e020d */
[----:B------:R-:W-:Y:S01]  /*21d0*/  LOP3.LUT R90, R41, R76, RZ, 0x3c, !PT ;  /* 0x0000004c295a7212 */ /* 0x000fe200078e3cff */
[----:B------:R-:W-:Y:S01]  /*21e0*/  IMAD R45, R28, R71, R42 ;  /* 0x000000471c2d7224 */ /* 0x000fe200078e022a */
[----:B------:R-:W-:Y:S01]  /*21f0*/  LOP3.LUT R93, R94, 0x80, R93, 0xc8, !PT ;  /* 0x000000805e5d7812 */ /* 0x000fe200078ec85d */
[-C--:B------:R-:W-:Y:S01]  /*2200*/  IMAD.WIDE.U32 R66, R28, R70.reuse, R66 ;  /* 0x000000461c427225 */ /* 0x080fe200078e0042 */
[----:B------:R-:W-:Y:S02]  /*2210*/  SHF.R.S32.HI R89, RZ, 0x1f, R86 ;  /* 0x0000001fff597819 */ /* 0x000fe40000011456 */
[----:B------:R-:W-:Y:S01]  /*2220*/  ISETP.GE.AND P1, PT, R16, UR4, PT ;  /* 0x0000000410007c0c */ /* 0x000fe2000bf26270 */
[----:B------:R-:W-:Y:S01]  /*2230*/  IMAD.WIDE.U32 R68, R28, R70, R68 ;  /* 0x000000461c447225 */ /* 0x000fe200078e0044 */
[----:B------:R-:W-:-:S02]  /*2240*/  LEA R90, R217, R90, 0x9 ;  /* 0x0000005ad95a7211 */ /* 0x000fc400078e48ff */
[----:B------:R-:W-:Y:S01]  /*2250*/  LOP3.LUT R94, R94, 0x40, RZ, 0xc0, !PT ;  /* 0x000000405e5e7812 */ /* 0x000fe200078ec0ff */
[----:B------:R-:W-:Y:S02]  /*2260*/  IMAD.SHL.U32 R13, R64, 0x40, RZ ;  /* 0x00000040400d7824 */ /* 0x000fe400078e00ff */
[----:B------:R-:W-:-:S04]  /*2270*/  IMAD.WIDE.U32 R38, R28, R64, R38 ;  /* 0x000000401c267225 */ /* 0x000fc800078e0026 */
[----:B------:R-:W-:-:S04]  /*2280*/  IMAD.WIDE.U32 R70, R70, 0x60, RZ ;  /* 0x0000006046467825 */ /* 0x000fc800078e00ff */
[----:B------:R-:W-:Y:S01]  /*2290*/  IMAD.WIDE.U32 R64, R64, 0x60, RZ ;  /* 0x0000006040407825 */ /* 0x000fe200078e00ff */
[----:B------:R-:W-:-:S03]  /*22a0*/  IADD3 R81, R71, R81, RZ ;  /* 0x0000005147517210 */ /* 0x000fc60007ffe0ff */
[----:B------:R-:W-:Y:S02]  /*22b0*/  IMAD R78, R217, 0x200, R78 ;  /* 0x00000200d94e7824 */ /* 0x000fe400078e024e */
[----:B------:R-:W-:Y:S01]  /*22c0*/  IMAD.X R73, R226, 0x1, R51, P2 ;  /* 0x00000001e2497824 */ /* 0x000fe200010e0633 */
[----:B------:R-:W-:Y:S01]  /*22d0*/  ISETP.GE.AND P2, PT, R0, UR4, PT ;  /* 0x0000000400007c0c */ /* 0x000fe2000bf46270 */
[----:B------:R-:W-:Y:S02]  /*22e0*/  IMAD.IADD R83, R87, 0x1, R37 ;  /* 0x0000000157537824 */ /* 0x000fe400078e0225 */
[----:B------:R-:W-:Y:S02]  /*22f0*/  IMAD.SHL.U32 R97, R97, 0x2, RZ ;  /* 0x0000000261617824 */ /* 0x000fe400078e00ff */
[----:B------:R-:W-:Y:S02]  /*2300*/  IMAD.IADD R79, R35, 0x1, R79 ;  /* 0x00000001234f7824 */ /* 0x000fe400078e024f */
[----:B------:R-:W-:-:S02]  /*2310*/  IMAD.IADD R80, R65, 0x1, R49 ;  /* 0x0000000141507824 */ /* 0x000fc400078e0231 */
[----:B------:R-:W-:Y:S02]  /*2320*/  IMAD.IADD R82, R77, 0x1, R78 ;  /* 0x000000014d527824 */ /* 0x000fe400078e024e */
[----:B------:R-:W-:Y:S02]  /*2330*/  IMAD.IADD R84, R45, 0x1, R67 ;  /* 0x000000012d547824 */ /* 0x000fe400078e0243 */
[----:B------:R-:W-:Y:S02]  /*2340*/  IMAD.IADD R87, R39, 0x1, R87 ;  /* 0x0000000127577824 */ /* 0x000fe400078e0257 */
[----:B------:R-:W-:Y:S02]  /*2350*/  IMAD.IADD R88, R69, 0x1, R45 ;  /* 0x0000000145587824 */ /* 0x000fe400078e022d */
[----:B------:R-:W-:Y:S02]  /*2360*/  IMAD.IADD R91, R218, 0x1, R43 ;  /* 0x00000001da5b7824 */ /* 0x000fe400078e022b */
[----:B------:R-:W-:-:S07]  /*2370*/  IMAD.IADD R92, R31, 0x1, R47 ;  /* 0x000000011f5c7824 */ /* 0x000fce00078e022f */
.L_x_8230:
        /* <DEDUP_REMOVED lines=9> */
[-C--:B------:R-:W-:Y:S01]  /*2410*/  IADD3 R26, P3, P4, R4, R104.reuse, R11 ;  /* 0x00000068041a7210 */ /* 0x080fe20007c7e00b */
[----:B------:R-:W-:Y:S01]  /*2420*/  IMAD R108, R2, 0x1800, R78 ;  /* 0x00001800026c7824 */ /* 0x000fe200078e024e */
[----:B------:R-:W-:Y:S01]  /*2430*/  IADD3 R41, P5, R4, R104, RZ ;  /* 0x0000006804297210 */ /* 0x000fe20007fbe0ff */
[----:B------:R-:W-:Y:S02]  /*2440*/  IMAD.IADD R58, R105, 0x1, R43 ;  /* 0x00000001693a7824 */ /* 0x000fe400078e022b */
[----:B------:R-:W-:Y:S01]  /*2450*/  IMAD R106, R2, 0x1800, R82 ;  /* 0x00001800026a7824 */ /* 0x000fe200078e0252 */
[----:B------:R-:W-:Y:S01]  /*2460*/  LEA R108, R108, R25, 0x1 ;  /* 0x000000196c6c7211 */ /* 0x000fe200078e08ff */
[----:B------:R-:W-:Y:S01]  /*2470*/  IMAD.X R42, R58, 0x1, R5, P5 ;  /* 0x000000013a2a7824 */ /* 0x000fe200028e0605 */
[----:B------:R-:W-:Y:S01]  /*2480*/  IADD3.X R40, R5, R58, R10, P3, P4 ;  /* 0x0000003a05287210 */ /* 0x000fe20001fe840a */
[----:B------:R-:W-:Y:S01]  /*2490*/  IMAD R106, R106, 0x2, R25 ;  /* 0x000000026a6a7824 */ /* 0x000fe200078e0219 */
[----:B0-----:R-:W-:-:S02]  /*24a0*/  LEA R48, P3, R26, R102, 0x1 ;  /* 0x000000661a307211 */ /* 0x001fc400078608ff */
[----:B------:R-:W-:Y:S02]  /*24b0*/  LEA R50, P5, R41, R102, 0x1 ;  /* 0x0000006629327211 */ /* 0x000fe400078a08ff */
[----:B------:R-:W-:Y:S01]  /*24c0*/  LEA.HI.X R49, R26, R103, R40, 0x1, P3 ;  /* 0x000000671a317211 */ /* 0x000fe200018f0c28 */
[----:B------:R-:W-:Y:S01]  /*24d0*/  IMAD.MOV.U32 R26, RZ, RZ, R53 ;  /* 0x000000ffff1a7224 */ /* 0x000fe200078e0035 */
[----:B-1----:R-:W-:Y:S02]  /*24e0*/  ISETP.GE.AND P3, PT, R107, 0x1, PT ;  /* 0x000000016b00780c */ /* 0x002fe40003f66270 */
[----:B------:R-:W-:Y:S02]  /*24f0*/  ISETP.GT.AND P4, PT, R53, R27, PT ;  /* 0x0000001b3500720c */ /* 0x000fe40003f84270 */
[----:B------:R-:W-:Y:S02]  /*2500*/  LEA.HI.X R51, R41, R103, R42, 0x1, P5 ;  /* 0x0000006729337211 */ /* 0x000fe400028f0c2a */
[----:B------:R-:W-:-:S07]  /*2510*/  P2R R96, PR, RZ, 0x10 ;  /* 0x00000010ff607803 */ /* 0x000fce0000000000 */
[----:B----4-:R-:W-:Y:S05]  /*2520*/  @!P3 BRA `(.L_x_8184) ;  /* 0x0000002400f4b947 */ /* 0x010fea0003800000 */
        /* <DEDUP_REMOVED lines=29> */
[----:B------:R-:W-:-:S04]  /*2700*/  IADD3 R53, P3, R38, R42, RZ ;  /* 0x0000002a26357210 */ /* 0x000fc80007f7e0ff */
[----:B------:R-:W-:Y:S02]  /*2710*/  IADD3.X R54, R110, R87, RZ, P3, !PT ;  /* 0x000000576e367210 */ /* 0x000fe40001ffe4ff */
        /* <DEDUP_REMOVED lines=8> */
[----:B------:R-:W-:-:S13]  /*27a0*/  ISETP.GE.AND P3, PT, R54, R107, PT ;  /* 0x0000006b3600720c */ /* 0x000fda0003f66270 */
[----:B------:R0:W5:Y:S04]  /*27b0*/  @!P3 LDG.E.64 R58, desc[UR60][R44.64+0x20] ;  /* 0x0000203c2c3ab981 */ /* 0x000168000c1e1b00 */
[----:B------:R0:W5:Y:S02]  /*27c0*/  @!P3 LDG.E.64 R56, desc[UR60][R52.64+0x20] ;  /* 0x0000203c3438b981 */ /* 0x000164000c1e1b00 */
.L_x_8187:
[----:B------:R-:W-:Y:S05]  /*27d0*/  BSYNC B1 ;  /* 0x0000000000017941 */ /* 0x000fea0003800000 */
.L_x_8186:
[----:B------:R-:W-:Y:S01]  /*27e0*/  ISETP.GE.AND P5, PT, R223, R101, PT ;  /* 0x00000065df00720c */ /* 0x000fe20003fa6270 */
[----:B------:R-:W-:Y:S01]  /*27f0*/  BSSY B1, `(.L_x_8188) ;  /* 0x000001c000017945 */ /* 0x000fe20003800000 */
[----:B0-----:R-:W-:Y:S02]  /*2800*/  CS2R R52, SRZ ;  /* 0x0000000000347805 */ /* 0x001fe4000001ff00 */
[----:B------:R-:W-:Y:S01]  /*2810*/  CS2R R44, SRZ ;  /* 0x00000000002c7805 */ /* 0x000fe2000001ff00 */
        /* <DEDUP_REMOVED lines=25> */
.L_x_8189:
[----:B------:R-:W-:Y:S05]  /*29b0*/  BSYNC B1 ;  /* 0x0000000000017941 */ /* 0x000fea0003800000 */
.L_x_8188:
[----:B0-----:R-:W2:Y:S01]  /*29c0*/  LDL R40, [R1+0x7c] ;  /* 0x00007c0001287983 */ /* 0x001ea20000100800 */
[----:B------:R-:W-:Y:S01]  /*29d0*/  MOV R41, R61 ;  /* 0x0000003d00297202 */ /* 0x000fe20000000f00 */
[----:B------:R-:W-:Y:S01]  /*29e0*/  IMAD.MOV.U32 R42, RZ, RZ, R62 ;  /* 0x000000ffff2a7224 */ /* 0x000fe200078e003e */
[----:B------:R-:W-:Y:S01]  /*29f0*/  PRMT R109, R104, 0x5410, R103 ;  /* 0x00005410686d7816 */ /* 0x000fe20000000067 */
[----:B------:R-:W-:-:S05]  /*2a00*/  IMAD.MOV.U32 R43, RZ, RZ, R63 ;  /* 0x000000ffff2b7224 */ /* 0x000fca00078e003f */
[----:B------:R-:W-:Y:S01]  /*2a10*/  PRMT R120, R42, 0x5410, R43 ;  /* 0x000054102a787816 */ /* 0x000fe2000000002b */
[----:B-----5:R-:W-:Y:S02]  /*2a20*/  IMAD.MOV.U32 R42, RZ, RZ, R52 ;  /* 0x000000ffff2a7224 */ /* 0x020fe400078e0034 */
[----:B------:R-:W-:-:S05]  /*2a30*/  IMAD.MOV.U32 R43, RZ, RZ, R53 ;  /* 0x000000ffff2b7224 */ /* 0x000fca00078e0035 */
[----:B------:R-:W-:Y:S01]  /*2a40*/  PRMT R104, R42, 0x5410, R43 ;  /* 0x000054102a687816 */ /* 0x000fe2000000002b */
[----:B------:R-:W-:Y:S01]  /*2a50*/  IMAD.MOV.U32 R42, RZ, RZ, R54 ;  /* 0x000000ffff2a7224 */ /* 0x000fe200078e0036 */
[----:B------:R-:W-:-:S04]  /*2a60*/  MOV R43, R55 ;  /* 0x00000037002b7202 */ /* 0x000fc80000000f00 */
[----:B------:R-:W-:Y:S02]  /*2a70*/  PRMT R105, R42, 0x5410, R43 ;  /* 0x000054102a697816 */ /* 0x000fe4000000002b */
[----:B--2---:R-:W-:Y:S01]  /*2a80*/  R2UR UR4, R40 ;  /* 0x00000000280472ca */ /* 0x004fe200000e0000 */
[----:B------:R-:W-:-:S05]  /*2a90*/  IMAD.MOV.U32 R40, RZ, RZ, R60 ;  /* 0x000000ffff287224 */ /* 0x000fca00078e003c */
[----:B------:R-:W-:Y:S01]  /*2aa0*/  PRMT R117, R40, 0x5410, R41 ;  /* 0x0000541028757816 */ /* 0x000fe20000000029 */
[----:B------:R-:W-:Y:S02]  /*2ab0*/  IMAD.MOV.U32 R40, RZ, RZ, R56 ;  /* 0x000000ffff287224 */ /* 0x000fe400078e0038 */
[----:B------:R-:W-:-:S04]  /*2ac0*/  IMAD.MOV.U32 R41, RZ, RZ, R57 ;  /* 0x000000ffff297224 */ /* 0x000fc800078e0039 */
[----:B------:R-:W-:Y:S01]  /*2ad0*/  UISETP.NE.AND UP0, UPT, UR4, 0x3, UPT ;  /* 0x000000030400788c */ /* 0x000fe2000bf05270 */
[----:B------:R-:W-:Y:S01]  /*2ae0*/  PRMT R111, R40, 0x5410, R41 ;  /* 0x00005410286f7816 */ /* 0x000fe20000000029 */
[----:B------:R-:W-:Y:S01]  /*2af0*/  IMAD.MOV.U32 R40, RZ, RZ, R46 ;  /* 0x000000ffff287224 */ /* 0x000fe200078e002e */
[----:B------:R-:W-:-:S03]  /*2b00*/  MOV R41, R47 ;  /* 0x0000002f00297202 */ /* 0x000fc60000000f00 */
[----:B------:R-:W-:Y:S02]  /*2b10*/  PLOP3.LUT P3, PT, PT, PT, UP0, 0x80, 0x0 ;  /* 0x000000000000781c */ /* 0x000fe40003f6f008 */
[----:B------:R-:W-:Y:S01]  /*2b20*/  PRMT R102, R40, 0x5410, R41 ;  /* 0x0000541028667816 */ /* 0x000fe20000000029 */
[----:B------:R-:W-:Y:S02]  /*2b30*/  IMAD.MOV.U32 R40, RZ, RZ, R44 ;  /* 0x000000ffff287224 */ /* 0x000fe400078e002c */
[----:B------:R-:W-:-:S05]  /*2b40*/  IMAD.MOV.U32 R41, RZ, RZ, R45 ;  /* 0x000000ffff297224 */ /* 0x000fca00078e002d */
[----:B------:R-:W-:-:S03]  /*2b50*/  PRMT R103, R40, 0x5410, R41 ;  /* 0x0000541028677816 */ /* 0x000fc60000000029 */
[----:B------:R-:W-:Y:S05]  /*2b60*/  @!P3 BRA `(.L_x_8190) ;  /* 0x000000000004b947 */ /* 0x000fea0003800000 */
[----:B------:R-:W-:Y:S01]  /*2b70*/  BPT.TRAP 0x1 ;  /* 0x000000040000795c */ /* 0x000fe20000300000 */
.L_x_8190:
[----:B------:R-:W-:Y:S01]  /*2b80*/  IMAD R95, R2, 0x8, R18 ;  /* 0x00000008025f7824 */ /* 0x000fe200078e0212 */
[----:B------:R-:W-:Y:S01]  /*2b90*/  SHF.L.U32 R110, R23, 0x1f, RZ ;  /* 0x0000001f176e7819 */ /* 0x000fe200000006ff */
[----:B------:R-:W-:Y:S03]  /*2ba0*/  BSSY B1, `(.L_x_8191) ;  /* 0x0000003000017945 */ /* 0x000fe60003800000 */
[----:B------:R-:W0:Y:S02]  /*2bb0*/  SYNCS.PHASECHK.TRANS64.TRYWAIT P6, [R95+URZ+0x32490], R110 ;  /* 0x0324906e5f0075a7 */ /* 0x000e2400080c017f */
[----:B0-----:R-:W-:Y:S05]  /*2bc0*/  @!P6 BRA `(.L_x_8192) ;  /* 0x000001300068e947 */ /* 0x001fea0003800000 */
.L_x_8409:
[----:B------:R-:W-:Y:S05]  /*2bd0*/  BSYNC B1 ;  /* 0x0000000000017941 */ /* 0x000fea0003800000 */
.L_x_8191:
        /* <DEDUP_REMOVED lines=49> */
.L_x_8198:
[----:B------:R-:W-:Y:S05]  /*2ef0*/  BSYNC B3 ;  /* 0x0000000000037941 */ /* 0x000fea0003800000 */
.L_x_8197:
[----:B--2---:R1:W-:Y:S02]  /*2f00*/  STG.E.128 desc[UR60][R50.64], R40 ;  /* 0x0000002832007986 */ /* 0x0043e4000c101d3c */
.L_x_8196:
[----:B------:R-:W-:Y:S05]  /*2f10*/  BSYNC B2 ;  /* 0x0000000000027941 */ /* 0x000fea0003800000 */
.L_x_8195:
        /* <DEDUP_REMOVED lines=14> */
[--C-:B------:R-:W-:Y:S02]  /*3000*/  HADD2.F32 R57, -RZ, R43.reuse.H1_H1 ;  /* 0x3000002bff397230 */ /* 0x100fe40000004100 */
[----:B------:R-:W-:Y:S01]  /*3010*/  FMUL.FTZ R112, R42, R59 ;  /* 0x0000003b2a707220 */ /* 0x000fe20000410000 */
[----:B------:R-:W-:Y:S02]  /*3020*/  HADD2.F32 R43, -RZ, R43.H0_H0 ;  /* 0x2000002bff2b7230 */ /* 0x000fe40000004100 */
[----:B------:R-:W-:Y:S02]  /*3030*/  HADD2.F32 R41, -RZ, R41.H0_H0 ;  /* 0x20000029ff297230 */ /* 0x000fe40000004100 */
[-C--:B------:R-:W-:Y:S01]  /*3040*/  FMUL.FTZ R114, R57, R62.reuse ;  /* 0x0000003e39727220 */ /* 0x080fe20000410000 */
[----:B------:R-:W-:Y:S02]  /*3050*/  HADD2.F32 R58, -RZ, R58.H0_H0 ;  /* 0x2000003aff3a7230 */ /* 0x000fe40000004100 */
[----:B------:R-:W-:Y:S01]  /*3060*/  FMUL.FTZ R62, R43, R62 ;  /* 0x0000003e2b3e7220 */ /* 0x000fe20000410000 */
[----:B------:R-:W-:-:S02]  /*3070*/  HADD2.F32 R60, -RZ, R60.H0_H0 ;  /* 0x2000003cff3c7230 */ /* 0x000fc40000004100 */
[C---:B------:R-:W-:Y:S01]  /*3080*/  FMUL.FTZ R59, R41.reuse, R59 ;  /* 0x0000003b293b7220 */ /* 0x040fe20000410000 */
[----:B------:R-:W-:Y:S01]  /*3090*/  FFMA.FTZ R112, R41, R58, -R112 ;  /* 0x0000003a29707223 */ /* 0x000fe20000010870 */
[--C-:B------:R-:W-:Y:S02]  /*30a0*/  HADD2.F32 R41, -RZ, R40.reuse.H1_H1 ;  /* 0x30000028ff297230 */ /* 0x100fe40000004100 */
[----:B------:R-:W-:Y:S01]  /*30b0*/  FFMA.FTZ R63, R57, R60, R62 ;  /* 0x0000003c393f7223 */ /* 0x000fe2000001003e */
[----:B------:R-:W-:Y:S01]  /*30c0*/  FFMA.FTZ R61, R42, R58, R59 ;  /* 0x0000003a2a3d7223 */ /* 0x000fe2000001003b */
[--C-:B------:R-:W-:Y:S02]  /*30d0*/  HADD2.F32 R57, -RZ, R111.reuse.H0_H0 ;  /* 0x2000006fff397230 */ /* 0x100fe40000004100 */
[----:B------:R-:W-:Y:S01]  /*30e0*/  FFMA.FTZ R114, R43, R60, -R114 ;  /* 0x0000003c2b727223 */ /* 0x000fe20000010872 */
[----:B------:R-:W-:Y:S02]  /*30f0*/  HADD2.F32 R40, -RZ, R40.H0_H0 ;  /* 0x20000028ff287230 */ /* 0x000fe40000004100 */
[----:B------:R-:W-:-:S02]  /*3100*/  HADD2.F32 R111, -RZ, R111.H1_H1 ;  /* 0x3000006fff6f7230 */ /* 0x000fc40000004100 */
[CC--:B------:R-:W-:Y:S01]  /*3110*/  FMUL.FTZ R59, R41.reuse, R57.reuse ;  /* 0x00000039293b7220 */ /* 0x0c0fe20000410000 */
[--C-:B------:R-:W-:Y:S02]  /*3120*/  HADD2.F32 R42, -RZ, R56.reuse.H1_H1 ;  /* 0x30000038ff2a7230 */ /* 0x100fe40000004100 */
        /* <DEDUP_REMOVED lines=14> */
.L_x_8200:
[----:B------:R-:W-:Y:S05]  /*3210*/  BSYNC B2 ;  /* 0x0000000000027941 */ /* 0x000fea0003800000 */
.L_x_8199:
[----:B--2---:R2:W-:Y:S02]  /*3220*/  STG.E.128 desc[UR60][R50.64+0x40], R40 ;  /* 0x0000402832007986 */ /* 0x0045e4000c101d3c */
.L_x_8194:
[----:B------:R-:W-:Y:S05]  /*3230*/  BSYNC B1 ;  /* 0x0000000000017941 */ /* 0x000fea0003800000 */
.L_x_8193:
        /* <DEDUP_REMOVED lines=48> */
.L_x_8205:
[----:B------:R-:W-:Y:S05]  /*3540*/  BSYNC B2 ;  /* 0x0000000000027941 */ /* 0x000fea0003800000 */
.L_x_8204:
[----:B--2---:R3:W-:Y:S02]  /*3550*/  STG.E.128 desc[UR60][R48.64], R40 ;  /* 0x0000002830007986 */ /* 0x0047e4000c101d3c */
.L_x_8203:
[----:B------:R-:W-:Y:S05]  /*3560*/  BSYNC B1 ;  /* 0x0000000000017941 */ /* 0x000fea0003800000 */
.L_x_8202:
[----:B------:R-:W-:Y:S05]  /*3570*/  @P2 BRA `(.L_x_8201) ;  /* 0x0000001800502947 */ /* 0x000fea0003800000 */
[----:B-123--:R1:W2:Y:S01]  /*3580*/  LDS.128 R40, [R106+0x2000] ;  /* 0x002000006a287984 */ /* 0x00e2a20000000c00 */
[----:B------:R-:W-:Y:S01]  /*3590*/  IADD3 R50, R20, 0x10, RZ ;  /* 0x0000001014327810 */ /* 0x000fe20007ffe0ff */
[----:B------:R-:W-:Y:S03]  /*35a0*/  BSSY B1, `(.L_x_8206) ;  /* 0x000002c000017945 */ /* 0x000fe60003800000 */
        /* <DEDUP_REMOVED lines=43> */
.L_x_8207:
[----:B------:R-:W-:Y:S05]  /*3860*/  BSYNC B1 ;  /* 0x0000000000017941 */ /* 0x000fea0003800000 */
.L_x_8206:
[----:B--2---:R1:W-:Y:S01]  /*3870*/  STG.E.128 desc[UR60][R48.64+0x40], R40 ;  /* 0x0000402830007986 */ /* 0x0043e2000c101d3c */
[----:B------:R-:W-:Y:S05]  /*3880*/  BRA `(.L_x_8201) ;  /* 0x00000014008c7947 */ /* 0x000fea0003800000 */
.L_x_8185:
[----:B------:R-:W2:Y:S01]  /*3890*/  LDL R44, [R1+0x7c] ;  /* 0x00007c00012c7983 */ /* 0x000ea20000100800 */
[----:B------:R-:W-:-:S04]  /*38a0*/  ISETP.GE.AND P3, PT, R223, R101, PT ;  /* 0x00000065df00720c */ /* 0x000fc80003f66270 */
        /* <DEDUP_REMOVED lines=9> */
[----:B------:R-:W3:Y:S01]  /*3940*/  @!P4 LDC.64 R48, c[0x0][0x3e0] ;  /* 0x0000f800ff30cb82 */ /* 0x000ee20000000a00 */
[----:B------:R-:W-:-:S05]  /*3950*/  @!P4 IADD3 R40, P5, R66, R40, RZ ;  /* 0x000000284228c210 */ /* 0x000fca0007fbe0ff */
[----:B------:R-:W-:Y:S01]  /*3960*/  @!P4 IMAD.X R41, R95, 0x1, R84, P5 ;  /* 0x000000015f29c824 */ /* 0x000fe200028e0654 */
[----:B------:R-:W-:Y:S02]  /*3970*/  CS2R R46, SRZ ;  /* 0x00000000002e7805 */ /* 0x000fe4000001ff00 */
[----:B--2---:R-:W-:Y:S02]  /*3980*/  R2UR UR4, R44 ;  /* 0x000000002c0472ca */ /* 0x004fe400000e0000 */
[----:B------:R-:W2:Y:S02]  /*3990*/  @!P4 LDC.64 R44, c[0x0][0x3c8] ;  /* 0x0000f200ff2ccb82 */ /* 0x000ea40000000a00 */
[----:B--2---:R-:W-:-:S04]  /*39a0*/  @!P4 LEA R44, P5, R40, R44, 0x1 ;  /* 0x0000002c282cc211 */ /* 0x004fc800078a08ff */
[----:B------:R-:W-:Y:S02]  /*39b0*/  @!P4 LEA.HI.X R45, R40, R45, R41, 0x1, P5 ;  /* 0x0000002d282dc211 */ /* 0x000fe400028f0c29 */
[----:B------:R-:W-:-:S05]  /*39c0*/  @!P4 IADD3 R42, P5, R36, R42, RZ ;  /* 0x0000002a242ac210 */ /* 0x000fca0007fbe0ff */
[----:B------:R-:W-:Y:S01]  /*39d0*/  @!P4 IMAD.X R40, R110, 0x1, R83, P5 ;  /* 0x000000016e28c824 */ /* 0x000fe200028e0653 */
[----:B---3--:R-:W-:-:S04]  /*39e0*/  @!P4 LEA R48, P5, R42, R48, 0x1 ;  /* 0x000000302a30c211 */ /* 0x008fc800078a08ff */
[----:B------:R-:W-:Y:S02]  /*39f0*/  @!P4 LEA.HI.X R49, R42, R49, R40, 0x1, P5 ;  /* 0x000000312a31c211 */ /* 0x000fe400028f0c28 */
[----:B------:R-:W-:Y:S02]  /*3a00*/  CS2R R42, SRZ ;  /* 0x00000000002a7805 */ /* 0x000fe4000001ff00 */
[----:B------:R-:W-:-:S06]  /*3a10*/  CS2R R40, SRZ ;  /* 0x0000000000287805 */ /* 0x000fcc000001ff00 */
[----:B------:R2:W3:Y:S02]  /*3a20*/  @!P4 LDG.E.128 R40, desc[UR60][R44.64] ;  /* 0x0000003c2c28c981 */ /* 0x0004e4000c1e1d00 */
[----:B--2---:R-:W-:-:S06]  /*3a30*/  CS2R R44, SRZ ;  /* 0x00000000002c7805 */ /* 0x004fcc000001ff00 */
[----:B------:R2:W4:Y:S01]  /*3a40*/  @!P4 LDG.E.128 R44, desc[UR60][R48.64] ;  /* 0x0000003c302cc981 */ /* 0x000522000c1e1d00 */
[----:B0-----:R-:W-:-:S04]  /*3a50*/  @!P3 LEA R52, P4, R50, R52, 0x1 ;  /* 0x000000343234b211 */ /* 0x001fc800078808ff */
[----:B------:R-:W-:Y:S02]  /*3a60*/  @!P3 LEA.HI.X R53, R50, R53, R51, 0x1, P4 ;  /* 0x000000353235b211 */ /* 0x000fe400020f0c33 */
[----:B------:R-:W-:Y:S02]  /*3a70*/  CS2R R50, SRZ ;  /* 0x0000000000327805 */ /* 0x000fe4000001ff00 */
[C---:B-1----:R-:W-:Y:S02]  /*3a80*/  @!P3 LEA R56, P4, R54.reuse, R56, 0x1 ;  /* 0x000000383638b211 */ /* 0x042fe400078808ff */
[----:B--2---:R-:W-:Y:S02]  /*3a90*/  CS2R R48, SRZ ;  /* 0x0000000000307805 */ /* 0x004fe4000001ff00 */
[----:B------:R-:W-:Y:S02]  /*3aa0*/  @!P3 LEA.HI.X R57, R54, R57, R55, 0x1, P4 ;  /* 0x000000393639b211 */ /* 0x000fe400020f0c37 */
[----:B------:R-:W-:-:S02]  /*3ab0*/  CS2R R54, SRZ ;  /* 0x0000000000367805 */ /* 0x000fc4000001ff00 */
[----:B------:R0:W2:Y:S02]  /*3ac0*/  @!P3 LDG.E.128 R48, desc[UR60][R52.64] ;  /* 0x0000003c3430b981 */ /* 0x0000a4000c1e1d00 */
[----:B0-----:R-:W-:-:S06]  /*3ad0*/  CS2R R52, SRZ ;  /* 0x0000000000347805 */ /* 0x001fcc000001ff00 */
[----:B------:R0:W5:Y:S01]  /*3ae0*/  @!P3 LDG.E.128 R52, desc[UR60][R56.64] ;  /* 0x0000003c3834b981 */ /* 0x000162000c1e1d00 */
[----:B------:R-:W-:Y:S01]  /*3af0*/  UISETP.NE.AND UP0, UPT, UR4, 0x3, UPT ;  /* 0x000000030400788c */ /* 0x000fe2000bf05270 */
[----:B------:R-:W-:-:S05]  /*3b00*/  ISETP.GE.AND P4, PT, R16, R107, PT ;  /* 0x0000006b1000720c */ /* 0x000fca0003f86270 */
[----:B------:R-:W-:Y:S01]  /*3b10*/  PLOP3.LUT P3, PT, PT, PT, UP0, 0x80, 0x0 ;  /* 0x000000000000781c */ /* 0x000fe20003f6f008 */
[----:B---3--:R-:W-:Y:S01]  /*3b20*/  IMAD.MOV.U32 R59, RZ, RZ, R42 ;  /* 0x000000ffff3b7224 */ /* 0x008fe200078e002a */
[----:B------:R-:W-:Y:S01]  /*3b30*/  MOV R61, R40 ;  /* 0x00000028003d7202 */ /* 0x000fe20000000f00 */
[----:B------:R-:W-:Y:S02]  /*3b40*/  IMAD.MOV.U32 R60, RZ, RZ, R43 ;  /* 0x000000ffff3c7224 */ /* 0x000fe400078e002b */
[----:B------:R-:W-:Y:S01]  /*3b50*/  IMAD.MOV.U32 R62, RZ, RZ, R41 ;  /* 0x000000ffff3e7224 */ /* 0x000fe200078e0029 */
[----:B------:R-:W-:Y:S02]  /*3b60*/  PRMT R122, R122, 0x5410, R59 ;  /* 0x000054107a7a7816 */ /* 0x000fe4000000003b */
[----:B------:R-:W-:Y:S02]  /*3b70*/  PRMT R130, R60, 0x7610, R130 ;  /* 0x000076103c827816 */ /* 0x000fe40000000082 */
[----:B------:R-:W-:-:S02]  /*3b80*/  PRMT R124, R61, 0x7610, R124 ;  /* 0x000076103d7c7816 */ /* 0x000fc4000000007c */
[----:B------:R-:W-:Y:S01]  /*3b90*/  PRMT R125, R62, 0x7610, R125 ;  /* 0x000076103e7d7816 */ /* 0x000fe2000000007d */
[----:B----4-:R-:W-:Y:S02]  /*3ba0*/  IMAD.MOV.U32 R59, RZ, RZ, R46 ;  /* 0x000000ffff3b7224 */ /* 0x010fe400078e002e */
[----:B0-----:R-:W-:Y:S02]  /*3bb0*/  IMAD.MOV.U32 R57, RZ, RZ, R44 ;  /* 0x000000ffff397224 */ /* 0x001fe400078e002c */
[----:B------:R-:W-:Y:S01]  /*3bc0*/  IMAD.MOV.U32 R60, RZ, RZ, R45 ;  /* 0x000000ffff3c7224 */ /* 0x000fe200078e002d */
[----:B------:R-:W-:Y:S01]  /*3bd0*/  PRMT R122, R59, 0x7610, R122 ;  /* 0x000076103b7a7816 */ /* 0x000fe2000000007a */
[----:B------:R-:W-:Y:S01]  /*3be0*/  IMAD.MOV.U32 R56, RZ, RZ, R47 ;  /* 0x000000ffff387224 */ /* 0x000fe200078e002f */
[----:B------:R-:W-:Y:S02]  /*3bf0*/  PRMT R124, R124, 0x5410, R57 ;  /* 0x000054107c7c7816 */ /* 0x000fe40000000039 */
[----:B------:R-:W-:-:S02]  /*3c00*/  PRMT R125, R125, 0x5410, R60 ;  /* 0x000054107d7d7816 */ /* 0x000fc4000000003c */
[----:B------:R-:W-:Y:S01]  /*3c10*/  PRMT R130, R130, 0x5410, R56 ;  /* 0x0000541082827816 */ /* 0x000fe20000000038 */
[----:B--2---:R-:W-:Y:S01]  /*3c20*/  IMAD.MOV.U32 R57, RZ, RZ, R51 ;  /* 0x000000ffff397224 */ /* 0x004fe200078e0033 */
[----:B------:R-:W-:Y:S01]  /*3c30*/  MOV R56, R50 ;  /* 0x0000003200387202 */ /* 0x000fe20000000f00 */
[----:B------:R-:W-:Y:S02]  /*3c40*/  IMAD.MOV.U32 R59, RZ, RZ, R48 ;  /* 0x000000ffff3b7224 */ /* 0x000fe400078e0030 */
[----:B------:R-:W-:Y:S01]  /*3c50*/  IMAD.MOV.U32 R60, RZ, RZ, R49 ;  /* 0x000000ffff3c7224 */ /* 0x000fe200078e0031 */
[----:B------:R-:W-:-:S04]  /*3c60*/  PRMT R113, R56, 0x5410, R57 ;  /* 0x0000541038717816 */ /* 0x000fc80000000039 */
[----:B------:R-:W-:Y:S01]  /*3c70*/  PRMT R115, R59, 0x5410, R60 ;  /* 0x000054103b737816 */ /* 0x000fe2000000003c */
[----:B-----5:R-:W-:Y:S01]  /*3c80*/  IMAD.MOV.U32 R56, RZ, RZ, R54 ;  /* 0x000000ffff387224 */ /* 0x020fe200078e0036 */
[----:B------:R-:W-:Y:S01]  /*3c90*/  MOV R59, R52 ;  /* 0x00000034003b7202 */ /* 0x000fe20000000f00 */
[----:B------:R-:W-:Y:S02]  /*3ca0*/  IMAD.MOV.U32 R57, RZ, RZ, R55 ;  /* 0x000000ffff397224 */ /* 0x000fe400078e0037 */
[----:B------:R-:W-:-:S03]  /*3cb0*/  IMAD.MOV.U32 R60, RZ, RZ, R53 ;  /* 0x000000ffff3c7224 */ /* 0x000fc600078e0035 */
[----:B------:R-:W-:Y:S02]  /*3cc0*/  PRMT R117, R56, 0x5410, R57 ;  /* 0x0000541038757816 */ /* 0x000fe40000000039 */
[----:B------:R-:W-:Y:S01]  /*3cd0*/  PRMT R119, R59, 0x5410, R60 ;  /* 0x000054103b777816 */ /* 0x000fe2000000003c */
[----:B------:R-:W-:Y:S06]  /*3ce0*/  @!P3 BRA `(.L_x_8208) ;  /* 0x000000000004b947 */ /* 0x000fec0003800000 */
[----:B------:R-:W-:Y:S01]  /*3cf0*/  BPT.TRAP 0x1 ;  /* 0x000000040000795c */ /* 0x000fe20000300000 */
.L_x_8208:
        /* <DEDUP_REMOVED lines=9> */
.L_x_8410:
[----:B------:R-:W-:Y:S05]  /*3d90*/  BSYNC B1 ;  /* 0x0000000000017941 */ /* 0x000fea0003800000 */
.L_x_8209:
        /* <DEDUP_REMOVED lines=13> */
[----:B------:R-:W-:-:S04]  /*3e70*/  LEA.HI.SX32 R56, R56, R85, 0x1c ;  /* 0x0000005538387211 */ /* 0x000fc800078fe2ff */
[----:B------:R-:W-:-:S04]  /*3e80*/  SHF.L.U32 R121, R56, 0x3, RZ ;  /* 0x0000000338797819 */ /* 0x000fc800000006ff */
[----:B------:R-:W-:-:S04]  /*3e90*/  LOP3.LUT R57, R32, 0x38, R121, 0xf8, !PT ;  /* 0x0000003820397812 */ /* 0x000fc800078ef879 */
[----:B------:R-:W-:Y:S01]  /*3ea0*/  LOP3.LUT R56, R57, R76, RZ, 0x3c, !PT ;  /* 0x0000004c39387212 */ /* 0x000fe200078e3cff */
[----:B------:R-:W-:-:S04]  /*3eb0*/  IMAD R57, R2, 0x1800, R90 ;  /* 0x0000180002397824 */ /* 0x000fc800078e025a */
[----:B------:R-:W-:Y:S02]  /*3ec0*/  IMAD R59, R217, 0x200, R56 ;  /* 0x00000200d93b7824 */ /* 0x000fe400078e0238 */
[----:B------:R-:W-:Y:S02]  /*3ed0*/  IMAD R57, R57, 0x2, R18 ;  /* 0x0000000239397824 */ /* 0x000fe400078e0212 */
[----:B------:R-:W-:-:S04]  /*3ee0*/  IMAD R59, R2, 0x1800, R59 ;  /* 0x00001800023b7824 */ /* 0x000fc800078e023b */
[----:B------:R-:W-:Y:S02]  /*3ef0*/  IMAD R60, R59, 0x2, R18 ;  /* 0x000000023b3c7824 */ /* 0x000fe400078e0212 */
[----:B------:R-:W1:Y:S04]  /*3f00*/  LDS.128 R56, [R57+0x1c400] ;  /* 0x01c4000039387984 */ /* 0x000e680000000c00 */
[----:B------:R-:W2:Y:S01]  /*3f10*/  LDS.128 R60, [R60+0x1c400] ;  /* 0x01c400003c3c7984 */ /* 0x000ea20000000c00 */
[----:B------:R-:W-:Y:S05]  /*3f20*/  @P4 BRA `(.L_x_8214) ;  /* 0x0000000400484947 */ /* 0x000fea0003800000 */
[--C-:B------:R-:W-:Y:S01]  /*3f30*/  SHF.R.U64 R123, R44, 0x10, R45.reuse ;  /* 0x000000102c7b7819 */ /* 0x100fe2000000122d */
[----:B--2---:R-:W-:Y:S01]  /*3f40*/  HADD2.F32 R44, -RZ, R61.H1_H1 ;  /* 0x3000003dff2c7230 */ /* 0x004fe20000004100 */
[----:B------:R-:W-:Y:S02]  /*3f50*/  SHF.R.U32.HI R45, RZ, 0x10, R45 ;  /* 0x00000010ff2d7819 */ /* 0x000fe4000001162d */
[--C-:B------:R-:W-:Y:S01]  /*3f60*/  SHF.R.U64 R120, R40, 0x10, R41.reuse ;  /* 0x0000001028787819 */ /* 0x100fe20000001229 */
[----:B------:R-:W-:Y:S01]  /*3f70*/  HADD2.F32 R123, -RZ, R123.H0_H0 ;  /* 0x2000007bff7b7230 */ /* 0x000fe20000004100 */
[----:B------:R-:W-:Y:S02]  /*3f80*/  SHF.R.U32.HI R126, RZ, 0x10, R41 ;  /* 0x00000010ff7e7819 */ /* 0x000fe40000011629 */
[--C-:B------:R-:W-:Y:S01]  /*3f90*/  SHF.R.U64 R40, R42, 0x10, R43.reuse ;  /* 0x000000102a287819 */ /* 0x100fe2000000122b */
[----:B-1----:R-:W-:Y:S01]  /*3fa0*/  HADD2.F32 R42, -RZ, R57.H0_H0 ;  /* 0x20000039ff2a7230 */ /* 0x002fe20000004100 */
[----:B------:R-:W-:Y:S01]  /*3fb0*/  SHF.R.U32.HI R129, RZ, 0x10, R43 ;  /* 0x00000010ff817819 */ /* 0x000fe2000001162b */
[----:B------:R-:W-:Y:S01]  /*3fc0*/  HADD2.F32 R43, -RZ, R61.H0_H0 ;  /* 0x2000003dff2b7230 */ /* 0x000fe20000004100 */
[--C-:B------:R-:W-:Y:S01]  /*3fd0*/  SHF.R.U64 R41, R46, 0x10, R47.reuse ;  /* 0x000000102e297819 */ /* 0x100fe2000000122f */
[----:B------:R-:W-:Y:S01]  /*3fe0*/  HADD2.F32 R46, -RZ, R125.H0_H0 ;  /* 0x2000007dff2e7230 */ /* 0x000fe20000004100 */
[----:B------:R-:W-:Y:S01]  /*3ff0*/  SHF.R.U32.HI R127, RZ, 0x10, R47 ;  /* 0x00000010ff7f7819 */ /* 0x000fe2000001162f */
[----:B------:R-:W-:-:S02]  /*4000*/  HADD2.F32 R61, -RZ, R45.H0_H0 ;  /* 0x2000002dff3d7230 */ /* 0x000fc40000004100 */
[----:B------:R-:W-:Y:S02]  /*4010*/  HADD2.F32 R125, -RZ, R125.H1_H1 ;  /* 0x3000007dff7d7230 */ /* 0x000fe40000004100 */
[----:B------:R-:W-:Y:S02]  /*4020*/  HADD2.F32 R45, -RZ, R57.H1_H1 ;  /* 0x30000039ff2d7230 */ /* 0x000fe40000004100 */
[----:B------:R-:W-:Y:S01]  /*4030*/  FMUL.FTZ R128, R44, R61 ;  /* 0x0000003d2c807220 */ /* 0x000fe20000410000 */
[----:B------:R-:W-:Y:S02]  /*4040*/  HADD2.F32 R47, -RZ, R126.H0_H0 ;  /* 0x2000007eff2f7230 */ /* 0x000fe40000004100 */
[-C--:B------:R-:W-:Y:S01]  /*4050*/  FMUL.FTZ R57, R43, R125.reuse ;  /* 0x0000007d2b397220 */ /* 0x080fe20000410000 */
[C---:B------:R-:W-:Y:S01]  /*4060*/  FMUL.FTZ R126, R42.reuse, R125 ;  /* 0x0000007d2a7e7220 */ /* 0x040fe20000410000 */
[----:B------:R-:W-:Y:S02]  /*4070*/  FMUL.FTZ R61, R45, R61 ;  /* 0x0000003d2d3d7220 */ /* 0x000fe40000410000 */
[-C--:B------:R-:W-:Y:S01]  /*4080*/  FFMA.FTZ R42, R42, R46.reuse, -R57 ;  /* 0x0000002e2a2a7223 */ /* 0x080fe20000010839 */
[----:B------:R-:W-:Y:S01]  /*4090*/  FFMA.FTZ R43, R43, R46, R126 ;  /* 0x0000002e2b2b7223 */ /* 0x000fe2000001007e */
[-C--:B------:R-:W-:Y:S01]  /*40a0*/  FFMA.FTZ R44, R44, R47.reuse, R61 ;  /* 0x0000002f2c2c7223 */ /* 0x080fe2000001003d */
[----:B------:R-:W-:Y:S01]  /*40b0*/  FFMA.FTZ R45, R45, R47, -R128 ;  /* 0x0000002f2d2d7223 */ /* 0x000fe20000010880 */
[----:B------:R-:W-:-:S02]  /*40c0*/  HADD2.F32 R61, -RZ, R130.H1_H1 ;  /* 0x30000082ff3d7230 */ /* 0x000fc40000004100 */
[----:B------:R-:W-:Y:S01]  /*40d0*/  HADD2.F32 R46, -RZ, R59.H0_H0 ;  /* 0x2000003bff2e7230 */ /* 0x000fe20000004100 */
[----:B------:R-:W-:Y:S01]  /*40e0*/  F2FP.F16.F32.PACK_AB R43, R44, R43 ;  /* 0x0000002b2c2b723e */ /* 0x000fe200000000ff */
[--C-:B------:R-:W-:Y:S02]  /*40f0*/  HADD2.F32 R47, -RZ, R63.reuse.H0_H0 ;  /* 0x2000003fff2f7230 */ /* 0x100fe40000004100 */
[----:B------:R-:W-:Y:S02]  /*4100*/  HADD2.F32 R57, -RZ, R130.H0_H0 ;  /* 0x20000082ff397230 */ /* 0x000fe40000004100 */
[-C--:B------:R-:W-:Y:S01]  /*4110*/  FMUL.FTZ R130, R46, R61.reuse ;  /* 0x0000003d2e827220 */ /* 0x080fe20000410000 */
[----:B------:R-:W-:Y:S02]  /*4120*/  HADD2.F32 R63, -RZ, R63.H1_H1 ;  /* 0x3000003fff3f7230 */ /* 0x000fe40000004100 */
[----:B------:R-:W-:Y:S01]  /*4130*/  FMUL.FTZ R125, R47, R61 ;  /* 0x0000003d2f7d7220 */ /* 0x000fe20000410000 */
[----:B------:R-:W-:-:S02]  /*4140*/  HADD2.F32 R128, -RZ, R127.H0_H0 ;  /* 0x2000007fff807230 */ /* 0x000fc40000004100 */
[-C--:B------:R-:W-:Y:S01]  /*4150*/  FFMA.FTZ R130, R47, R57.reuse, R130 ;  /* 0x000000392f827223 */ /* 0x080fe20000010082 */
[----:B------:R-:W-:Y:S02]  /*4160*/  HADD2.F32 R59, -RZ, R59.H1_H1 ;  /* 0x3000003bff3b7230 */ /* 0x000fe40000004100 */
[----:B------:R-:W-:Y:S01]  /*4170*/  FFMA.FTZ R127, R46, R57, -R125 ;  /* 0x000000392e7f7223 */ /* 0x000fe2000001087d */
        /* <DEDUP_REMOVED lines=9> */
[----:B------:R-:W-:Y:S02]  /*4210*/  HADD2.F32 R124, -RZ, R124.H1_H1 ;  /* 0x3000007cff7c7230 */ /* 0x000fe40000004100 */
[----:B------:R-:W-:Y:S02]  /*4220*/  HADD2.F32 R56, -RZ, R56.H1_H1 ;  /* 0x30000038ff387230 */ /* 0x000fe40000004100 */
[----:B------:R-:W-:Y:S01]  /*4230*/  FMUL.FTZ R63, R60, R123 ;  /* 0x0000007b3c3f7220 */ /* 0x000fe20000410000 */
[----:B------:R-:W-:-:S02]  /*4240*/  HADD2.F32 R59, -RZ, R120.H0_H0 ;  /* 0x20000078ff3b7230 */ /* 0x000fc40000004100 */
[-C--:B------:R-:W-:Y:S01]  /*4250*/  FMUL.FTZ R61, R47, R124.reuse ;  /* 0x0000007c2f3d7220 */ /* 0x080fe20000410000 */
[----:B------:R-:W-:Y:S01]  /*4260*/  FMUL.FTZ R124, R46, R124 ;  /* 0x0000007c2e7c7220 */ /* 0x000fe20000410000 */
[----:B------:R-:W-:Y:S01]  /*4270*/  FMUL.FTZ R123, R56, R123 ;  /* 0x0000007b387b7220 */ /* 0x000fe20000410000 */
[----:B------:R-:W-:Y:S01]  /*4280*/  F2FP.F16.F32.PACK_AB R129, R129, R130 ;  /* 0x000000828181723e */ /* 0x000fe200000000ff */
[----:B------:R-:W-:Y:S01]  /*4290*/  FFMA.FTZ R61, R46, R57, -R61 ;  /* 0x000000392e3d7223 */ /* 0x000fe2000001083d */
[-C--:B------:R-:W-:Y:S01]  /*42a0*/  FFMA.FTZ R56, R56, R59.reuse, -R63 ;  /* 0x0000003b38387223 */ /* 0x080fe2000001083f */
[----:B------:R-:W-:Y:S01]  /*42b0*/  FFMA.FTZ R123, R60, R59, R123 ;  /* 0x0000003b3c7b7223 */ /* 0x000fe2000001007b */
[----:B------:R-:W-:Y:S01]  /*42c0*/  FFMA.FTZ R124, R47, R57, R124 ;  /* 0x000000392f7c7223 */ /* 0x000fe2000001007c */
[----:B------:R-:W-:Y:S02]  /*42d0*/  HADD2.F32 R59, -RZ, R41.H0_H0 ;  /* 0x20000029ff3b7230 */ /* 0x000fe40000004100 */
[----:B------:R-:W-:Y:S01]  /*42e0*/  HADD2.F32 R46, -RZ, R62.H0_H0 ;  /* 0x2000003eff2e7230 */ /* 0x000fe20000004100 */
[----:B------:R-:W-:Y:S01]  /*42f0*/  F2FP.F16.F32.PACK_AB R56, R56, R61 ;  /* 0x0000003d3838723e */ /* 0x000fe200000000ff */
[----:B------:R-:W-:Y:S01]  /*4300*/  HADD2.F32 R47, -RZ, R122.H1_H1 ;  /* 0x3000007aff2f7230 */ /* 0x000fe20000004100 */
[----:B------:R-:W-:Y:S01]  /*4310*/  F2FP.F16.F32.PACK_AB R60, R123, R124 ;  /* 0x0000007c7b3c723e */ /* 0x000fe200000000ff */
[----:B------:R-:W-:-:S02]  /*4320*/  HADD2.F32 R41, -RZ, R58.H0_H0 ;  /* 0x2000003aff297230 */ /* 0x000fc40000004100 */
[----:B------:R-:W-:Y:S02]  /*4330*/  HADD2.F32 R62, -RZ, R62.H1_H1 ;  /* 0x3000003eff3e7230 */ /* 0x000fe40000004100 */
[----:B------:R-:W-:Y:S02]  /*4340*/  HADD2.F32 R122, -RZ, R122.H0_H0 ;  /* 0x2000007aff7a7230 */ /* 0x000fe40000004100 */
[----:B------:R-:W-:Y:S02]  /*4350*/  HADD2.F32 R58, -RZ, R58.H1_H1 ;  /* 0x3000003aff3a7230 */ /* 0x000fe40000004100 */
[-C--:B------:R-:W-:Y:S01]  /*4360*/  FMUL.FTZ R125, R62, R59.reuse ;  /* 0x0000003b3e7d7220 */ /* 0x080fe20000410000 */
[----:B------:R-:W-:Y:S02]  /*4370*/  HADD2.F32 R57, -RZ, R40.H0_H0 ;  /* 0x20000028ff397230 */ /* 0x000fe40000004100 */
[-C--:B------:R-:W-:Y:S01]  /*4380*/  FMUL.FTZ R63, R41, R122.reuse ;  /* 0x0000007a293f7220 */ /* 0x080fe20000410000 */
[----:B------:R-:W-:Y:S01]  /*4390*/  FMUL.FTZ R40, R46, R122 ;  /* 0x0000007a2e287220 */ /* 0x000fe20000410000 */
[----:B------:R-:W-:Y:S01]  /*43a0*/  FMUL.FTZ R59, R58, R59 ;  /* 0x0000003b3a3b7220 */ /* 0x000fe20000410000 */
[----:B------:R-:W-:-:S02]  /*43b0*/  IMAD.MOV.U32 R61, RZ, RZ, R43 ;  /* 0x000000ffff3d7224 */ /* 0x000fc400078e002b */
[-C--:B------:R-:W-:Y:S01]  /*43c0*/  FFMA.FTZ R63, R46, R47.reuse, R63 ;  /* 0x0000002f2e3f7223 */ /* 0x080fe2000001003f */
[----:B------:R-:W-:Y:S01]  /*43d0*/  FFMA.FTZ R40, R41, R47, -R40 ;  /* 0x0000002f29287223 */ /* 0x000fe20000010828 */
[-C--:B------:R-:W-:Y:S01]  /*43e0*/  FFMA.FTZ R62, R62, R57.reuse, R59 ;  /* 0x000000393e3e7223 */ /* 0x080fe2000001003b */
[----:B------:R-:W-:Y:S01]  /*43f0*/  FFMA.FTZ R125, R58, R57, -R125 ;  /* 0x000000393a7d7223 */ /* 0x000fe2000001087d */
[----:B------:R-:W-:Y:S02]  /*4400*/  F2FP.F16.F32.PACK_AB R57, R45, R42 ;  /* 0x0000002a2d39723e */ /* 0x000fe400000000ff */
[----:B------:R-:W-:Y:S02]  /*4410*/  F2FP.F16.F32.PACK_AB R59, R132, R127 ;  /* 0x0000007f843b723e */ /* 0x000fe400000000ff */
[----:B------:R-:W-:Y:S01]  /*4420*/  F2FP.F16.F32.PACK_AB R62, R62, R63 ;  /* 0x0000003f3e3e723e */ /* 0x000fe200000000ff */
[----:B------:R-:W-:Y:S01]  /*4430*/  IMAD.MOV.U32 R63, RZ, RZ, R129 ;  /* 0x000000ffff3f7224 */ /* 0x000fe200078e0081 */
[----:B------:R-:W-:-:S07]  /*4440*/  F2FP.F16.F32.PACK_AB R58, R125, R40 ;  /* 0x000000287d3a723e */ /* 0x000fce00000000ff */
.L_x_8214:
[----:B------:R-:W-:Y:S05]  /*4450*/  BSYNC B2 ;  /* 0x0000000000027941 */ /* 0x000fea0003800000 */
.L_x_8213:
        /* <DEDUP_REMOVED lines=12> */
.L_x_8212:
[----:B------:R-:W-:Y:S05]  /*4520*/  BSYNC B1 ;  /* 0x0000000000017941 */ /* 0x000fea0003800000 */
.L_x_8211:
[C---:B------:R-:W-:Y:S01]  /*4530*/  ISETP.GE.OR P5, PT, R223.reuse, R101, P1 ;  /* 0x00000065df00720c */ /* 0x040fe20000fa6670 */
[-C--:B-12---:R-:W-:Y:S02]  /*4540*/  IMAD R40, R98, R106.reuse, RZ ;  /* 0x0000006a62287224 */ /* 0x086fe400078e02ff */
[----:B------:R-:W-:-:S04]  /*4550*/  IMAD.WIDE.U32 R104, R223, R106, R104 ;  /* 0x0000006adf687225 */ /* 0x000fc800078e0068 */
[----:B------:R-:W-:-:S06]  /*4560*/  IMAD R107, R223, R107, R40 ;  /* 0x0000006bdf6b7224 */ /* 0x000fcc00078e0228 */
[----:B------:R-:W-:Y:S05]  /*4570*/  @P5 BRA `(.L_x_8201) ;  /* 0x0000000800505947 */ /* 0x000fea0003800000 */
[----:B------:R-:W-:Y:S01]  /*4580*/  IADD3 R58, R105, R107, RZ ;  /* 0x0000006b693a7210 */ /* 0x000fe20007ffe0ff */
[----:B------:R-:W-:Y:S01]  /*4590*/  BSSY B1, `(.L_x_8215) ;  /* 0x000006c000017945 */ /* 0x000fe20003800000 */
[----:B------:R-:W-:Y:S02]  /*45a0*/  IADD3 R40, P5, P6, R14, R104, R86 ;  /* 0x000000680e287210 */ /* 0x000fe40007ebe056 */
[----:B------:R-:W-:Y:S02]  /*45b0*/  SEL R114, R97, R114, !P0 ;  /* 0x0000007261727207 */ /* 0x000fe40004000000 */
[----:B------:R-:W-:Y:S02]  /*45c0*/  IADD3.X R41, R3, R58, R89, P5, P6 ;  /* 0x0000003a03297210 */ /* 0x000fe40002fec459 */
[----:B------:R-:W-:-:S04]  /*45d0*/  LEA R56, P5, R40, R102, 0x1 ;  /* 0x0000006628387211 */ /* 0x000fc800078a08ff */
[----:B------:R-:W-:Y:S02]  /*45e0*/  LEA.HI.X R57, R40, R103, R41, 0x1, P5 ;  /* 0x0000006728397211 */ /* 0x000fe400028f0c29 */
[----:B------:R-:W-:-:S04]  /*45f0*/  SHF.R.S32.HI R41, RZ, 0x1f, R114 ;  /* 0x0000001fff297819 */ /* 0x000fc80000011472 */
[----:B------:R-:W-:-:S04]  /*4600*/  LEA.HI R114, R41, R114, RZ, 0x4 ;  /* 0x0000007229727211 */ /* 0x000fc800078f20ff */
[----:B------:R-:W-:-:S05]  /*4610*/  LEA.HI.SX32 R59, R114, R85, 0x1c ;  /* 0x00000055723b7211 */ /* 0x000fca00078fe2ff */
[----:B------:R-:W-:-:S05]  /*4620*/  IMAD.SHL.U32 R59, R59, 0x8, RZ ;  /* 0x000000083b3b7824 */ /* 0x000fca00078e00ff */
        /* <DEDUP_REMOVED lines=10> */
[----:B------:R-:W-:Y:S02]  /*46d0*/  SHF.R.U64 R108, R52, 0x10, R53 ;  /* 0x00000010346c7819 */ /* 0x000fe40000001235 */
[----:B------:R-:W-:Y:S02]  /*46e0*/  SHF.R.U64 R109, R48, 0x10, R49 ;  /* 0x00000010306d7819 */ /* 0x000fe40000001231 */
[----:B------:R-:W-:Y:S01]  /*46f0*/  SHF.R.U32.HI R52, RZ, 0x10, R53 ;  /* 0x00000010ff347819 */ /* 0x000fe20000011635 */
[----:B------:R-:W-:Y:S01]  /*4700*/  HADD2.F32 R53, -RZ, R119.H1_H1 ;  /* 0x30000077ff357230 */ /* 0x000fe20000004100 */
[----:B------:R-:W-:Y:S01]  /*4710*/  SHF.R.U32.HI R60, RZ, 0x10, R49 ;  /* 0x00000010ff3c7819 */ /* 0x000fe20000011631 */
[----:B--2---:R-:W-:Y:S01]  /*4720*/  IMAD.MOV.U32 R49, RZ, RZ, R44 ;  /* 0x000000ffff317224 */ /* 0x004fe200078e002c */
[----:B------:R-:W-:Y:S01]  /*4730*/  SHF.R.U64 R48, R50, 0x10, R51 ;  /* 0x0000001032307819 */ /* 0x000fe20000001233 */
[----:B------:R-:W-:Y:S01]  /*4740*/  IMAD.MOV.U32 R50, RZ, RZ, R46 ;  /* 0x000000ffff327224 */ /* 0x000fe200078e002e */
[----:B-1----:R-:W-:Y:S01]  /*4750*/  MOV R44, R42 ;  /* 0x0000002a002c7202 */ /* 0x002fe20000000f00 */
[----:B------:R-:W-:Y:S01]  /*4760*/  HADD2.F32 R46, -RZ, R45.H0_H0 ;  /* 0x2000002dff2e7230 */ /* 0x000fe20000004100 */
[----:B------:R-:W-:Y:S01]  /*4770*/  SHF.R.U64 R107, R54, 0x10, R55 ;  /* 0x00000010366b7819 */ /* 0x000fe20000001237 */
[----:B------:R-:W-:Y:S01]  /*4780*/  HADD2.F32 R42, -RZ, R41.H0_H0 ;  /* 0x20000029ff2a7230 */ /* 0x000fe20000004100 */
[----:B------:R-:W-:Y:S01]  /*4790*/  SHF.R.U32.HI R62, RZ, 0x10, R51 ;  /* 0x00000010ff3e7819 */ /* 0x000fe20000011633 */
[----:B------:R-:W-:Y:S01]  /*47a0*/  HADD2.F32 R45, -RZ, R45.H1_H1 ;  /* 0x3000002dff2d7230 */ /* 0x000fe20000004100 */
[----:B------:R-:W-:Y:S01]  /*47b0*/  SHF.R.U32.HI R61, RZ, 0x10, R55 ;  /* 0x00000010ff3d7819 */ /* 0x000fe20000011637 */
[----:B------:R-:W-:-:S02]  /*47c0*/  HADD2.F32 R54, -RZ, R52.H0_H0 ;  /* 0x20000034ff367230 */ /* 0x000fc40000004100 */
[-C--:B------:R-:W-:Y:S01]  /*47d0*/  FMUL.FTZ R55, R46, R53.reuse ;  /* 0x000000352e377220 */ /* 0x080fe20000410000 */
[----:B------:R-:W-:Y:S02]  /*47e0*/  HADD2.F32 R51, -RZ, R115.H1_H1 ;  /* 0x30000073ff337230 */ /* 0x000fe40000004100 */
[C---:B------:R-:W-:Y:S01]  /*47f0*/  FMUL.FTZ R53, R42.reuse, R53 ;  /* 0x000000352a357220 */ /* 0x040fe20000410000 */
[----:B------:R-:W-:Y:S02]  /*4800*/  HADD2.F32 R41, -RZ, R41.H1_H1 ;  /* 0x30000029ff297230 */ /* 0x000fe40000004100 */
[----:B------:R-:W-:Y:S02]  /*4810*/  HADD2.F32 R52, -RZ, R60.H0_H0 ;  /* 0x2000003cff347230 */ /* 0x000fe40000004100 */
[-C--:B------:R-:W-:Y:S01]  /*4820*/  FMUL.FTZ R60, R45, R54.reuse ;  /* 0x000000362d3c7220 */ /* 0x080fe20000410000 */
[-C--:B------:R-:W-:Y:S01]  /*4830*/  FFMA.FTZ R55, R42, R51.reuse, -R55 ;  /* 0x000000332a377223 */ /* 0x080fe20000010837 */
[----:B------:R-:W-:Y:S01]  /*4840*/  FFMA.FTZ R53, R46, R51, R53 ;  /* 0x000000332e357223 */ /* 0x000fe20000010035 */
[C---:B------:R-:W-:Y:S01]  /*4850*/  FMUL.FTZ R54, R41.reuse, R54 ;  /* 0x0000003629367220 */ /* 0x040fe20000410000 */
[----:B------:R-:W-:Y:S01]  /*4860*/  FFMA.FTZ R60, R41, R52, -R60 ;  /* 0x00000034293c7223 */ /* 0x000fe2000001083c */
[----:B------:R-:W-:-:S02]  /*4870*/  HADD2.F32 R51, -RZ, R117.H1_H1 ;  /* 0x30000075ff337230 */ /* 0x000fc40000004100 */
[----:B------:R-:W-:Y:S02]  /*4880*/  HADD2.F32 R42, -RZ, R47.H0_H0 ;  /* 0x2000002fff2a7230 */ /* 0x000fe40000004100 */
[----:B------:R-:W-:Y:S01]  /*4890*/  FFMA.FTZ R54, R45, R52, R54 ;  /* 0x000000342d367223 */ /* 0x000fe20000010036 */
[----:B------:R-:W-:Y:S02]  /*48a0*/  HADD2.F32 R41, -RZ, R43.H0_H0 ;  /* 0x2000002bff297230 */ /* 0x000fe40000004100 */
[----:B------:R-:W-:Y:S02]  /*48b0*/  HADD2.F32 R46, -RZ, R62.H0_H0 ;  /* 0x2000003eff2e7230 */ /* 0x000fe40000004100 */
[-C--:B------:R-:W-:Y:S01]  /*48c0*/  FMUL.FTZ R62, R42, R51.reuse ;  /* 0x000000332a3e7220 */ /* 0x080fe20000410000 */
[----:B------:R-:W-:Y:S02]  /*48d0*/  HADD2.F32 R45, -RZ, R113.H1_H1 ;  /* 0x30000071ff2d7230 */ /* 0x000fe40000004100 */
[----:B------:R-:W-:Y:S01]  /*48e0*/  FMUL.FTZ R51, R41, R51 ;  /* 0x0000003329337220 */ /* 0x000fe20000410000 */
[----:B------:R-:W-:Y:S01]  /*48f0*/  HADD2.F32 R47, -RZ, R47.H1_H1 ;  /* 0x3000002fff2f7230 */ /* 0x000fe20000004100 */
[----:B------:R-:W-:Y:S01]  /*4900*/  F2FP.F16.F32.PACK_AB R53, R54, R53 ;  /* 0x000000353635723e */ /* 0x000fe200000000ff */
        /* <DEDUP_REMOVED lines=10> */
[----:B------:R-:W-:Y:S02]  /*49b0*/  HADD2.F32 R49, -RZ, R49.H1_H1 ;  /* 0x30000031ff317230 */ /* 0x000fe40000004100 */
[----:B------:R-:W-:Y:S01]  /*49c0*/  FFMA.FTZ R106, R47, R46, R52 ;  /* 0x0000002e2f6a7223 */ /* 0x000fe20000010034 */
[----:B------:R-:W-:Y:S02]  /*49d0*/  HADD2.F32 R115, -RZ, R115.H0_H0 ;  /* 0x20000073ff737230 */ /* 0x000fe40000004100 */
[----:B------:R-:W-:Y:S01]  /*49e0*/  FMUL.FTZ R46, R42, R119 ;  /* 0x000000772a2e7220 */ /* 0x000fe20000410000 */
[--C-:B------:R-:W-:Y:S02]  /*49f0*/  HADD2.F32 R41, -RZ, R40.reuse.H0_H0 ;  /* 0x20000028ff297230 */ /* 0x100fe40000004100 */
[----:B------:R-:W-:Y:S01]  /*4a00*/  FMUL.FTZ R47, R49, R45 ;  /* 0x0000002d312f7220 */ /* 0x000fe20000410000 */
[----:B------:R-:W-:Y:S01]  /*4a10*/  HADD2.F32 R40, -RZ, R40.H1_H1 ;  /* 0x30000028ff287230 */ /* 0x000fe20000004100 */
[----:B------:R-:W-:Y:S01]  /*4a20*/  F2FP.F16.F32.PACK_AB R61, R106, R61 ;  /* 0x0000003d6a3d723e */ /* 0x000fe200000000ff */
[----:B------:R-:W-:-:S02]  /*4a30*/  HADD2.F32 R43, -RZ, R109.H0_H0 ;  /* 0x2000006dff2b7230 */ /* 0x000fc40000004100 */
[C---:B------:R-:W-:Y:S01]  /*4a40*/  FMUL.FTZ R119, R41.reuse, R119 ;  /* 0x0000007729777220 */ /* 0x040fe20000410000 */
[----:B------:R-:W-:Y:S01]  /*4a50*/  FFMA.FTZ R46, R41, R115, -R46 ;  /* 0x00000073292e7223 */ /* 0x000fe2000001082e */
        /* <DEDUP_REMOVED lines=27> */
[----:B------:R-:W-:Y:S01]  /*4c10*/  F2FP.F16.F32.PACK_AB R43, R63, R62 ;  /* 0x0000003e3f2b723e */ /* 0x000fe200000000ff */
[----:B------:R-:W-:Y:S01]  /*4c20*/  IMAD.MOV.U32 R42, RZ, RZ, R46 ;  /* 0x000000ffff2a7224 */ /* 0x000fe200078e002e */
[----:B------:R-:W-:Y:S01]  /*4c30*/  MOV R47, R61 ;  /* 0x0000003d002f7202 */ /* 0x000fe20000000f00 */
[----:B------:R-:W-:-:S07]  /*4c40*/  IMAD.MOV.U32 R46, RZ, RZ, R60 ;  /* 0x000000ffff2e7224 */ /* 0x000fce00078e003c */
.L_x_8216:
[----:B------:R-:W-:Y:S05]  /*4c50*/  BSYNC B1 ;  /* 0x0000000000017941 */ /* 0x000fea0003800000 */
.L_x_8215:
[----:B-1----:R4:W-:Y:S01]  /*4c60*/  STG.E.128 desc[UR60][R56.64], R40 ;  /* 0x0000002838007986 */ /* 0x0029e2000c101d3c */
[----:B------:R-:W-:-:S13]  /*4c70*/  ISETP.GE.AND P4, PT, R59, R112, PT ;  /* 0x000000703b00720c */ /* 0x000fda0003f86270 */
[----:B------:R-:W-:Y:S05]  /*4c80*/  @P4 BRA `(.L_x_8201) ;  /* 0x00000000008c4947 */ /* 0x000fea0003800000 */
[--C-:B----4-:R-:W-:Y:S02]  /*4c90*/  SHF.R.S32.HI R40, RZ, 0x1f, R59.reuse ;  /* 0x0000001fff287819 */ /* 0x110fe4000001143b */
[----:B------:R-:W-:-:S04]  /*4ca0*/  IADD3 R59, P4, P5, R14, R104, R59 ;  /* 0x000000680e3b7210 */ /* 0x000fc80007d9e03b */
[----:B------:R-:W-:Y:S02]  /*4cb0*/  IADD3.X R58, R3, R58, R40, P4, P5 ;  /* 0x0000003a033a7210 */ /* 0x000fe400027ea428 */
[----:B------:R-:W-:-:S04]  /*4cc0*/  LEA R102, P4, R59, R102, 0x1 ;  /* 0x000000663b667211 */ /* 0x000fc800078808ff */
[----:B------:R-:W-:-:S05]  /*4cd0*/  LEA.HI.X R103, R59, R103, R58, 0x1, P4 ;  /* 0x000000673b677211 */ /* 0x000fca00020f0c3a */
[----:B--2---:R1:W-:Y:S01]  /*4ce0*/  STG.E.128 desc[UR60][R102.64], R44 ;  /* 0x0000002c66007986 */ /* 0x0043e2000c101d3c */
[----:B------:R-:W-:Y:S05]  /*4cf0*/  BRA `(.L_x_8201) ;  /* 0x0000000000707947 */ /* 0x000fea0003800000 */
.L_x_8184:
[----:B------:R-:W2:Y:S02]  /*4d00*/  LDL R40, [R1+0x7c] ;  /* 0x00007c0001287983 */ /* 0x000ea40000100800 */
[----:B--2---:R-:W-:-:S13]  /*4d10*/  R2UR UR4, R40 ;  /* 0x00000000280472ca */ /* 0x004fda00000e0000 */
[----:B------:R-:W-:-:S06]  /*4d20*/  UISETP.NE.AND UP0, UPT, UR4, 0x3, UPT ;  /* 0x000000030400788c */ /* 0x000fcc000bf05270 */
[----:B------:R-:W-:-:S13]  /*4d30*/  PLOP3.LUT P3, PT, PT, PT, UP0, 0x80, 0x0 ;  /* 0x000000000000781c */ /* 0x000fda0003f6f008 */
[----:B------:R-:W-:Y:S05]  /*4d40*/  @!P3 BRA `(.L_x_8217) ;  /* 0x000000000004b947 */ /* 0x000fea0003800000 */
[----:B------:R-:W-:Y:S01]  /*4d50*/  BPT.TRAP 0x1 ;  /* 0x000000040000795c */ /* 0x000fe20000300000 */
.L_x_8217:
[----:B------:R-:W-:Y:S01]  /*4d60*/  IMAD R95, R2, 0x8, R18 ;  /* 0x00000008025f7824 */ /* 0x000fe200078e0212 */
[----:B------:R-:W-:Y:S01]  /*4d70*/  SHF.L.U32 R110, R23, 0x1f, RZ ;  /* 0x0000001f176e7819 */ /* 0x000fe200000006ff */
[----:B------:R-:W-:Y:S01]  /*4d80*/  IMAD R101, R26, -0x60, R29 ;  /* 0xffffffa01a657824 */ /* 0x000fe200078e021d */
[----:B------:R-:W-:Y:S02]  /*4d90*/  BSSY B1, `(.L_x_8218) ;  /* 0x0000004000017945 */ /* 0x000fe40003800000 */
[----:B------:R-:W0:Y:S02]  /*4da0*/  SYNCS.PHASECHK.TRANS64.TRYWAIT P4, [R95+URZ+0x32490], R110 ;  /* 0x0324906e5f0075a7 */ /* 0x000e24000808017f */
[----:B------:R-:W-:Y:S01]  /*4db0*/  VIMNMX R101, R101, 0x60, PT ;  /* 0x0000006065657848 */ /* 0x000fe20003fe0100 */
[----:B0-----:R-:W-:Y:S06]  /*4dc0*/  @!P4 BRA `(.L_x_8219) ;  /* 0x000001100010c947 */ /* 0x001fec0003800000 */
.L_x_8411:
[----:B------:R-:W-:Y:S05]  /*4dd0*/  BSYNC B1 ;  /* 0x0000000000017941 */ /* 0x000fea0003800000 */
.L_x_8218:
        /* <DEDUP_REMOVED lines=8> */
.L_x_8221:
[----:B------:R-:W-:Y:S05]  /*4e60*/  BSYNC B1 ;  /* 0x0000000000017941 */ /* 0x000fea0003800000 */
.L_x_8220:
[----:B------:R-:W-:Y:S05]  /*4e70*/  @P4 BRA `(.L_x_8201) ;  /* 0x0000000000104947 */ /* 0x000fea0003800000 */
[----:B-1----:R-:W1:Y:S04]  /*4e80*/  @!P1 LDS.128 R40, [R108+0x2000] ;  /* 0x002000006c289984 */ /* 0x002e680000000c00 */
[----:B------:R-:W2:Y:S04]  /*4e90*/  @!P2 LDS.128 R44, [R106+0x2000] ;  /* 0x002000006a2ca984 */ /* 0x000ea80000000c00 */
[----:B-1----:R3:W-:Y:S04]  /*4ea0*/  @!P1 STG.E.128 desc[UR60][R48.64], R40 ;  /* 0x0000002830009986 */ /* 0x0027e8000c101d3c */
[----:B--2---:R3:W-:Y:S02]  /*4eb0*/  @!P2 STG.E.128 desc[UR60][R48.64+0x40], R44 ;  /* 0x0000402c3000a986 */ /* 0x0047e4000c101d3c */
.L_x_8201:
[----:B------:R-:W-:Y:S05]  /*4ec0*/  BSYNC B0 ;  /* 0x0000000000007941 */ /* 0x000fea0003800000 */
.L_x_8183:
        /* <DEDUP_REMOVED lines=17> */
.L_x_8223:
[----:B------:R-:W-:Y:S05]  /*4fe0*/  BSYNC B0 ;  /* 0x0000000000007941 */ /* 0x000fea0003800000 */
.L_x_8222:
[----:B------:R-:W2:Y:S01]  /*4ff0*/  SYNCS.PHASECHK.TRANS64.TRYWAIT P3, [R95+URZ+0x324b0], R110 ;  /* 0x0324b06e5f0075a7 */ /* 0x000ea2000806017f */
[----:B------:R-:W-:Y:S01]  /*5000*/  ULDC.64 UR56, c[0x0][0x318] ;  /* 0x0000c60000387ab9 */ /* 0x000fe20000000a00 */
[----:B------:R-:W-:Y:S01]  /*5010*/  ULDC.64 UR58, c[0x0][0x308] ;  /* 0x0000c200003a7ab9 */ /* 0x000fe20000000a00 */
[----:B------:R-:W-:Y:S01]  /*5020*/  BSSY B0, `(.L_x_8224) ;  /* 0x0000003000007945 */ /* 0x000fe20003800000 */
[----:B-1----:R-:W-:-:S03]  /*5030*/  IMAD R40, R2, 0x6000, R78 ;  /* 0x0000600002287824 */ /* 0x002fc600078e024e */
[----:B--2---:R-:W-:Y:S05]  /*5040*/  @!P3 BRA `(.L_x_8225) ;  /* 0x0000010c0084b947 */ /* 0x004fea0003800000 */
.L_x_8412:
[----:B------:R-:W-:Y:S05]  /*5050*/  BSYNC B0 ;  /* 0x0000000000007941 */ /* 0x000fea0003800000 */
.L_x_8224:
[----:B------:R-:W-:Y:S01]  /*5060*/  ISETP.GE.AND P3, PT, R19, R101, PT ;  /* 0x000000651300720c */ /* 0x000fe20003f66270 */
[----:B------:R-:W-:Y:S01]  /*5070*/  IMAD.IADD R41, R77, 0x1, R40 ;  /* 0x000000014d297824 */ /* 0x000fe200078e0228 */
[----:B------:R-:W-:Y:S01]  /*5080*/  BSSY B0, `(.L_x_8226) ;  /* 0x0000026000007945 */ /* 0x000fe20003800000 */
[----:B------:R-:W-:Y:S02]  /*5090*/  IMAD R48, R40, 0x2, R24 ;  /* 0x0000000228307824 */ /* 0x000fe400078e0218 */
[----:B------:R-:W-:-:S04]  /*50a0*/  IMAD.WIDE R44, R26, 0x60, R72 ;  /* 0x000000601a2c7825 */ /* 0x000fc800078e0248 */
[----:B------:R-:W-:-:S04]  /*50b0*/  IMAD R49, R41, 0x2, R24 ;  /* 0x0000000229317824 */ /* 0x000fc800078e0218 */
[----:B------:R-:W-:Y:S05]  /*50c0*/  @P3 BRA `(.L_x_8227) ;  /* 0x0000000000843947 */ /* 0x000fea0003800000 */
[----:B------:R-:W-:Y:S01]  /*50d0*/  MOV R40, R30 ;  /* 0x0000001e00287202 */ /* 0x000fe20000000f00 */
[----:B------:R-:W-:Y:S01]  /*50e0*/  IMAD R43, R45, UR56, RZ ;  /* 0x000000382d2b7c24 */ /* 0x000fe2000f8e02ff */
[----:B------:R-:W-:Y:S01]  /*50f0*/  ULDC UR4, c[0x0][0x310] ;  /* 0x0000c40000047ab9 */ /* 0x000fe20000000800 */
        /* <DEDUP_REMOVED lines=30> */
.L_x_8227:
[----:B------:R-:W-:Y:S05]  /*52e0*/  BSYNC B0 ;  /* 0x0000000000007941 */ /* 0x000fea0003800000 */
.L_x_8226:
[----:B------:R-:W-:Y:S01]  /*52f0*/  ISETP.GE.AND P3, PT, R223, R101, PT ;  /* 0x00000065df00720c */ /* 0x000fe20003f66270 */
[----:B------:R-:W-:-:S12]  /*5300*/  BSSY B0, `(.L_x_8228) ;  /* 0x0000025000007945 */ /* 0x000fd80003800000 */
[----:B------:R-:W-:Y:S05]  /*5310*/  @P3 BRA `(.L_x_8229) ;  /* 0x00000000008c3947 */ /* 0x000fea0003800000 */
[----:B--2---:R-:W-:Y:S01]  /*5320*/  IADD3 R43, P3, R44, 0x40, RZ ;  /* 0x000000402c2b7810 */ /* 0x004fe20007f7e0ff */
[----:B------:R-:W-:Y:S01]  /*5330*/  IMAD.MOV.U32 R40, RZ, RZ, R30 ;  /* 0x000000ffff287224 */ /* 0x000fe200078e001e */
[----:B------:R-:W-:Y:S01]  /*5340*/  ULDC UR4, c[0x0][0x310] ;  /* 0x0000c40000047ab9 */ /* 0x000fe20000000800 */
[----:B------:R-:W-:Y:S02]  /*5350*/  IMAD.MOV.U32 R41, RZ, RZ, R92 ;  /* 0x000000ffff297224 */ /* 0x000fe400078e005c */
[----:B------:R-:W-:Y:S02]  /*5360*/  IMAD.X R44, RZ, RZ, R45, P3 ;  /* 0x000000ffff2c7224 */ /* 0x000fe400018e062d */
[----:B------:R-:W-:-:S04]  /*5370*/  IMAD.WIDE.U32 R40, R43, UR56, R40 ;  /* 0x000000382b287c25 */ /* 0x000fc8000f8e0028 */
[----:B------:R-:W-:-:S04]  /*5380*/  IMAD R44, R44, UR56, RZ ;  /* 0x000000382c2c7c24 */ /* 0x000fc8000f8e02ff */
[----:B------:R-:W-:Y:S01]  /*5390*/  IMAD R43, R43, UR57, R44 ;  /* 0x000000392b2b7c24 */ /* 0x000fe2000f8e022c */
[----:B------:R-:W-:-:S04]  /*53a0*/  LEA R44, P3, R40, UR58, 0x1 ;  /* 0x0000003a282c7c11 */ /* 0x000fc8000f8608ff */
[----:B------:R-:W-:-:S04]  /*53b0*/  IADD3 R41, R41, R43, RZ ;  /* 0x0000002b29297210 */ /* 0x000fc80007ffe0ff */
[----:B------:R-:W-:Y:S02]  /*53c0*/  LEA.HI.X R45, R40, UR59, R41, 0x1, P3 ;  /* 0x0000003b282d7c11 */ /* 0x000fe400098f0c29 */
        /* <DEDUP_REMOVED lines=24> */
.L_x_8229:
[----:B------:R-:W-:Y:S05]  /*5550*/  BSYNC B0 ;  /* 0x0000000000007941 */ /* 0x000fea0003800000 */
.L_x_8228:
        /* <DEDUP_REMOVED lines=8> */
[----:B------:R-:W-:-:S02]  /*55e0*/  VIADD R2, R2, 0x1 ;  /* 0x0000000102027836 */ /* 0x000fc40000000000 */
[----:B01----:R-:W-:-:S03]  /*55f0*/  @!P4 VIADD R95, R95, 0x324c0 ;  /* 0x000324c05f5fc836 */ /* 0x003fc60000000000 */
[C---:B------:R-:W-:Y:S02]  /*5600*/  ISETP.NE.AND P3, PT, R2.reuse, 0x2, PT ;  /* 0x000000020200780c */ /* 0x040fe40003f65270 */
[----:B------:R-:W-:Y:S02]  /*5610*/  @!P4 PRMT R95, RZ, 0x654, R95 ;  /* 0x00000654ff5fc816 */ /* 0x000fe4000000005f */
[----:B--23--:R-:W-:Y:S02]  /*5620*/  SEL R40, RZ, 0x1, P3 ;  /* 0x00000001ff287807 */ /* 0x00cfe40001800000 */
        /* <DEDUP_REMOVED lines=9> */
.L_x_8178:
[----:B------:R-:W-:Y:S02]  /*56c0*/  ISETP.GE.AND P2, PT, R199, 0x1, PT ;  /* 0x00000001c700780c */ /* 0x000fe40003f46270 */
[----:B------:R-:W-:Y:S02]  /*56d0*/  CS2R R6, SRZ ;  /* 0x0000000000067805 */ /* 0x000fe4000001ff00 */
[----:B------:R-:W-:Y:S02]  /*56e0*/  PLOP3.LUT P1, PT, PT, PT, PT, 0x80, 0x0 ;  /* 0x000000000000781c */ /* 0x000fe40003f2f070 */
        /* <DEDUP_REMOVED lines=36> */
[----:B----4-:R-:W-:Y:S02]  /*5930*/  CS2R R94, SRZ ;  /* 0x00000000005e7805 */ /* 0x010fe4000001ff00 */
        /* <DEDUP_REMOVED lines=27> */
[----:B------:R-:W-:-:S02]  /*5af0*/  IMAD.MOV.U32 R29, RZ, RZ, RZ ;  /* 0x000000ffff1d7224 */ /* 0x000fc400078e00ff */
[----:B------:R-:W-:Y:S02]  /*5b00*/  IMAD.MOV.U32 R27, RZ, RZ, RZ ;  /* 0x000000ffff1b7224 */ /* 0x000fe400078e00ff */
[----:B------:R-:W-:Y:S01]  /*5b10*/  IMAD.MOV.U32 R9, RZ, RZ, RZ ;  /* 0x000000ffff097224 */ /* 0x000fe200078e00ff */
[----:B------:R-:W-:Y:S06]  /*5b20*/  @P0 BRA `(.L_x_8231) ;  /* 0x00000000000c0947 */ /* 0x000fec0003800000 */
[----:B------:R-:W0:Y:S01]  /*5b30*/  FENCE.VIEW.ASYNC.G ;  /* 0x00000000000073c6 */ /* 0x000e220000000100 */
[----:B------:R-:W-:Y:S05]  /*5b40*/  WARPSYNC.ALL ;  /* 0x0000000000007948 */ /* 0x000fea0003800000 */
[----:B0-----:R-:W-:Y:S06]  /*5b50*/  BAR.ARV 0xc, 0x120 ;  /* 0x0304800000007b1d */ /* 0x001fec0000002000 */
.L_x_8231:
[----:B------:R-:W-:Y:S01]  /*5b60*/  IMAD.MOV.U32 R25, RZ, RZ, RZ ;  /* 0x000000ffff197224 */ /* 0x000fe200078e00ff */
[----:B------:R-:W-:Y:S01]  /*5b70*/  MOV R8, RZ ;  /* 0x000000ff00087202 */ /* 0x000fe20000000f00 */
[----:B------:R-:W-:Y:S06]  /*5b80*/  @!P2 BRA `(.L_x_8232) ;  /* 0x000000800024a947 */ /* 0x000fec0003800000 */
[----:B------:R-:W-:-:S03]  /*5b90*/  UMOV UR4, 0xffffffff ;  /* 0xffffffff00047882 */ /* 0x000fc60000000000 */
[----:B------:R-:W-:Y:S05]  /*5ba0*/  BRA.DIV UR4, `(.L_x_8233) ;  /* 0x0000010204c07947 */ /* 0x000fea000b800000 */
[----:B------:R0:W1:Y:S02]  /*5bb0*/  SHFL.IDX PT, R14, R232, RZ, 0x1f ;  /* 0x00001fffe80e7589 */ /* 0x00006400000e0000 */
.L_x_8415:
[----:B------:R-:W-:Y:S01]  /*5bc0*/  VIADD R24, R18, 0x18400 ;  /* 0x0001840012187836 */ /* 0x000fe20000000000 */
[----:B-1----:R-:W-:Y:S01]  /*5bd0*/  LEA.HI R0, R14, R14, RZ, 0x1 ;  /* 0x0000000e0e007211 */ /* 0x002fe200078f08ff */
[----:B------:R-:W-:Y:S03]  /*5be0*/  BSSY B6, `(.L_x_8234) ;  /* 0x0000015000067945 */ /* 0x000fe60003800000 */
[----:B------:R-:W-:Y:S02]  /*5bf0*/  LOP3.LUT P0, RZ, R24, 0x1bf, RZ, 0xc0, !PT ;  /* 0x000001bf18ff7812 */ /* 0x000fe4000780c0ff */
[----:B------:R-:W-:-:S05]  /*5c00*/  LOP3.LUT R35, R0, 0xffffe, RZ, 0xc0, !PT ;  /* 0x000ffffe00237812 */ /* 0x000fca00078ec0ff */
[----:B------:R-:W-:-:S06]  /*5c10*/  IMAD.IADD R35, R14, 0x1, -R35 ;  /* 0x000000010e237824 */ /* 0x000fcc00078e0a23 */
[----:B------:R-:W-:Y:S05]  /*5c20*/  @!P0 BRA `(.L_x_8235) ;  /* 0x0000000000408947 */ /* 0x000fea0003800000 */
        /* <DEDUP_REMOVED lines=16> */
.L_x_8235:
[----:B------:R-:W-:Y:S05]  /*5d30*/  BSYNC B6 ;  /* 0x0000000000067941 */ /* 0x000fea0003800000 */
.L_x_8234:
        /* <DEDUP_REMOVED lines=12> */
.L_x_8239:
[----:B--2---:R2:W3:Y:S02]  /*5e00*/  SYNCS.PHASECHK.TRANS64.TRYWAIT P0, [R18+URZ+0x32400], R3 ;  /* 0x03240003120075a7 */ /* 0x0044e4000800017f */
[----:B---3--:R-:W-:Y:S05]  /*5e10*/  @!P0 NANOSLEEP.SYNCS 0x989680 ;  /* 0x009896800000895d */ /* 0x008fea0003900000 */
[----:B------:R-:W3:Y:S02]  /*5e20*/  @!P0 SYNCS.PHASECHK.TRANS64 P0, [R18+URZ+0x32400], R3 ;  /* 0x03240003120085a7 */ /* 0x000ee4000800007f */
[----:B---3--:R-:W-:Y:S05]  /*5e30*/  @!P0 BRA `(.L_x_8239) ;  /* 0xfffffffc00f08947 */ /* 0x008fea000383ffff */
.L_x_8238:
[----:B------:R-:W-:Y:S05]  /*5e40*/  BSYNC B0 ;  /* 0x0000000000007941 */ /* 0x000fea0003800000 */
.L_x_8237:
[----:B------:R-:W-:Y:S05]  /*5e50*/  BRA `(.L_x_8240) ;  /* 0x00000020006c7947 */ /* 0x000fea0003800000 */
.L_x_8236:
[----:B-----5:R-:W-:Y:S01]  /*5e60*/  SHF.R.S32.HI R0, RZ, 0x1f, R28 ;  /* 0x0000001fff007819 */ /* 0x020fe2000001141c */
[----:B------:R-:W-:Y:S01]  /*5e70*/  ULDC.64 UR4, c[0x0][0x3d8] ;  /* 0x0000f60000047ab9 */ /* 0x000fe20000000a00 */
[----:B------:R-:W-:Y:S01]  /*5e80*/  ULDC.64 UR6, c[0x0][0x3e8] ;  /* 0x0000fa0000067ab9 */ /* 0x000fe20000000a00 */
[----:B------:R-:W-:Y:S01]  /*5e90*/  LOP3.LUT P0, RZ, R24, 0x3ff, RZ, 0xc0, !PT ;  /* 0x000003ff18ff7812 */ /* 0x000fe2000780c0ff */
[----:B------:R-:W-:Y:S01]  /*5ea0*/  IMAD.WIDE.U32 R4, R28, UR4, RZ ;  /* 0x000000041c047c25 */ /* 0x000fe2000f8e00ff */
[----:B------:R-:W-:Y:S03]  /*5eb0*/  BSSY B6, `(.L_x_8241) ;  /* 0x0000031000067945 */ /* 0x000fe60003800000 */
[C---:B------:R-:W-:Y:S02]  /*5ec0*/  IMAD R3, R0.reuse, UR4, RZ ;  /* 0x0000000400037c24 */ /* 0x040fe4000f8e02ff */
[----:B------:R-:W-:-:S02]  /*5ed0*/  IMAD R7, R0, UR6, RZ ;  /* 0x0000000600077c24 */ /* 0x000fc4000f8e02ff */
[----:B------:R-:W-:Y:S02]  /*5ee0*/  IMAD.SHL.U32 R24, R227, 0x4, RZ ;  /* 0x00000004e3187824 */ /* 0x000fe400078e00ff */
[C---:B------:R-:W-:Y:S01]  /*5ef0*/  IMAD R3, R28.reuse, UR5, R3 ;  /* 0x000000051c037c24 */ /* 0x040fe2000f8e0203 */
[----:B------:R-:W-:Y:S01]  /*5f00*/  ULDC.64 UR4, c[0x0][0x3c8] ;  /* 0x0000f20000047ab9 */ /* 0x000fe20000000a00 */
[----:B------:R-:W-:Y:S01]  /*5f10*/  IMAD R31, R28, UR7, R7 ;  /* 0x000000071c1f7c24 */ /* 0x000fe2000f8e0207 */
[----:B------:R-:W-:Y:S01]  /*5f20*/  IADD3 R0, P3, R24, R4, RZ ;  /* 0x0000000418007210 */ /* 0x000fe20007f7e0ff */
[----:B------:R-:W-:Y:S01]  /*5f30*/  IMAD.WIDE.U32 R6, R28, UR6, RZ ;  /* 0x000000061c067c25 */ /* 0x000fe2000f8e00ff */
[----:B------:R-:W-:Y:S01]  /*5f40*/  SHF.R.S32.HI R10, RZ, 0x1f, R24 ;  /* 0x0000001fff0a7819 */ /* 0x000fe20000011418 */
[----:B------:R-:W-:Y:S01]  /*5f50*/  ULDC.64 UR6, c[0x0][0x3e0] ;  /* 0x0000f80000067ab9 */ /* 0x000fe20000000a00 */
[----:B------:R-:W-:Y:S01]  /*5f60*/  LEA R28, P2, R4, UR4, 0x1 ;  /* 0x00000004041c7c11 */ /* 0x000fe2000f8408ff */
[----:B------:R-:W-:Y:S01]  /*5f70*/  IMAD.IADD R9, R3, 0x1, R5 ;  /* 0x0000000103097824 */ /* 0x000fe200078e0205 */
[----:B------:R-:W-:Y:S01]  /*5f80*/  IADD3 R8, P4, R24, R6, RZ ;  /* 0x0000000618087210 */ /* 0x000fe20007f9e0ff */
[----:B------:R-:W-:Y:S01]  /*5f90*/  IMAD.IADD R31, R31, 0x1, R7 ;  /* 0x000000011f1f7824 */ /* 0x000fe200078e0207 */
[----:B------:R-:W-:Y:S01]  /*5fa0*/  IADD3 R5, P1, R16, R4, RZ ;  /* 0x0000000410057210 */ /* 0x000fe20007f3e0ff */
[--C-:B------:R-:W-:Y:S01]  /*5fb0*/  IMAD.X R3, R10, 0x1, R9.reuse, P3 ;  /* 0x000000010a037824 */ /* 0x100fe200018e0609 */
[----:B------:R-:W-:Y:S01]  /*5fc0*/  LEA.HI.X R29, R4, UR5, R9, 0x1, P2 ;  /* 0x00000005041d7c11 */ /* 0x000fe200090f0c09 */
[----:B------:R-:W-:Y:S01]  /*5fd0*/  IMAD.X R7, R10, 0x1, R31, P4 ;  /* 0x000000010a077824 */ /* 0x000fe200020e061f */
[----:B------:R-:W-:-:S02]  /*5fe0*/  LEA R26, P2, R0, UR4, 0x1 ;  /* 0x00000004001a7c11 */ /* 0x000fc4000f8408ff */
[C---:B------:R-:W-:Y:S02]  /*5ff0*/  IADD3.X R4, R17.reuse, R9, RZ, P1, !PT ;  /* 0x0000000911047210 */ /* 0x040fe40000ffe4ff */
[----:B------:R-:W-:Y:S02]  /*6000*/  LEA.HI.X R27, R0, UR5, R3, 0x1, P2 ;  /* 0x00000005001b7c11 */ /* 0x000fe400090f0c03 */
[----:B------:R-:W-:Y:S02]  /*6010*/  IADD3 R0, P3, R16, R6, RZ ;  /* 0x0000000610007210 */ /* 0x000fe40007f7e0ff */
[----:B------:R-:W-:Y:S02]  /*6020*/  LEA R30, P2, R6, UR6, 0x1 ;  /* 0x00000006061e7c11 */ /* 0x000fe4000f8408ff */
[----:B------:R-:W-:Y:S01]  /*6030*/  LEA R40, P5, R8, UR6, 0x1 ;  /* 0x0000000608287c11 */ /* 0x000fe2000f8a08ff */
[----:B------:R-:W-:Y:S01]  /*6040*/  IMAD.X R3, R17, 0x1, R31, P3 ;  /* 0x0000000111037824 */ /* 0x000fe200018e061f */
[----:B------:R-:W-:-:S02]  /*6050*/  LEA R36, P4, R5, UR4, 0x1 ;  /* 0x0000000405247c11 */ /* 0x000fc4000f8808ff */
        /* <DEDUP_REMOVED lines=19> */
[----:B-1----:R-:W-:-:S07]  /*6190*/  IMAD.MOV.U32 R13, RZ, RZ, RZ ;  /* 0x000000ffff0d7224 */ /* 0x002fce00078e00ff */
[----:B------:R-:W-:-:S07]  /*61a0*/  LEPC R20, `(.L_x_8242) ;  /* 0x000000001014794e */ /* 0x000fce0000000000 */
[----:B0-2---:R-:W-:Y:S05]  /*61b0*/  CALL.ABS.NOINC R14 ;  /* 0x000000000e007343 */ /* 0x005fea0003c00000 */
.L_x_8242:
[----:B------:R-:W-:Y:S05]  /*61c0*/  BSYNC B6 ;  /* 0x0000000000067941 */ /* 0x000fea0003800000 */
.L_x_8241:
        /* <DEDUP_REMOVED lines=34> */
.L_x_8246:
[----:B------:R-:W-:Y:S05]  /*63f0*/  BSYNC B1 ;  /* 0x0000000000017941 */ /* 0x000fea0003800000 */
.L_x_8245:
[----:B------:R-:W-:-:S03]  /*6400*/  UMOV UR4, 0xffffffff ;  /* 0xffffffff00047882 */ /* 0x000fc60000000000 */
[----:B------:R-:W-:Y:S05]  /*6410*/  BRA.DIV UR4, `(.L_x_8247) ;  /* 0x000000fa04cc7947 */ /* 0x000fea000b800000 */
.L_x_8418:
[----:B------:R-:W-:-:S03]  /*6420*/  UMOV UR4, 0xffffffff ;  /* 0xffffffff00047882 */ /* 0x000fc60000000000 */
[----:B------:R-:W-:Y:S05]  /*6430*/  BRA.DIV UR4, `(.L_x_8248) ;  /* 0x000000fa04ec7947 */ /* 0x000fea000b800000 */
.L_x_8421:
[----:B------:R-:W-:-:S03]  /*6440*/  UMOV UR4, 0xffffffff ;  /* 0xffffffff00047882 */ /* 0x000fc60000000000 */
[----:B------:R-:W-:Y:S05]  /*6450*/  BRA.DIV UR4, `(.L_x_8249) ;  /* 0x000000fe040c7947 */ /* 0x000fea000b800000 */
.L_x_8424:
[----:B------:R-:W-:-:S03]  /*6460*/  UMOV UR4, 0xffffffff ;  /* 0xffffffff00047882 */ /* 0x000fc60000000000 */
[----:B------:R-:W-:Y:S05]  /*6470*/  BRA.DIV UR4, `(.L_x_8250) ;  /* 0x000000fe042c7947 */ /* 0x000fea000b800000 */
.L_x_8427:
[----:B------:R-:W2:Y:S01]  /*6480*/  SYNCS.PHASECHK.TRANS64.TRYWAIT P1, [R18+URZ+0x32400], R25 ;  /* 0x03240019120075a7 */ /* 0x000ea2000802017f */
[----:B------:R-:W-:Y:S01]  /*6490*/  LOP3.LUT P2, RZ, R228, 0x4, RZ, 0xc0, !PT ;  /* 0x00000004e4ff7812 */ /* 0x000fe2000784c0ff */
[----:B------:R-:W-:Y:S01]  /*64a0*/  IMAD R3, R217, 0x200, R10 ;  /* 0x00000200d9037824 */ /* 0x000fe200078e020a */
[--C-:B-----5:R-:W-:Y:S01]  /*64b0*/  SHF.R.U64 R33, R8, 0x10, R9.reuse ;  /* 0x0000001008217819 */ /* 0x120fe20000001209 */
[----:B------:R-:W-:Y:S01]  /*64c0*/  IMAD.MOV.U32 R30, RZ, RZ, R8 ;  /* 0x000000ffff1e7224 */ /* 0x000fe200078e0008 */
[----:B------:R-:W-:Y:S01]  /*64d0*/  SHF.R.U32.HI R12, RZ, 0x10, R9 ;  /* 0x00000010ff0c7819 */ /* 0x000fe20000011609 */
[----:B------:R-:W-:Y:S01]  /*64e0*/  IMAD R8, R3, 0x2, R18 ;  /* 0x0000000203087824 */ /* 0x000fe200078e0212 */
[----:B------:R-:W-:Y:S01]  /*64f0*/  SHF.R.U64 R36, R4, 0x10, R5 ;  /* 0x0000001004247819 */ /* 0x000fe20000001205 */
[----:B------:R-:W-:Y:S01]  /*6500*/  IMAD.MOV.U32 R11, RZ, RZ, R9 ;  /* 0x000000ffff0b7224 */ /* 0x000fe200078e0009 */
[--C-:B------:R-:W-:Y:S01]  /*6510*/  SHF.R.U32.HI R14, RZ, 0x10, R5.reuse ;  /* 0x00000010ff0e7819 */ /* 0x100fe20000011605 */
[----:B------:R-:W-:Y:S01]  /*6520*/  IMAD.MOV.U32 R9, RZ, RZ, R5 ;  /* 0x000000ffff097224 */ /* 0x000fe200078e0005 */
[----:B------:R-:W-:Y:S01]  /*6530*/  MOV R10, R21 ;  /* 0x00000015000a7202 */ /* 0x000fe20000000f00 */
[----:B------:R-:W-:Y:S01]  /*6540*/  IMAD.MOV.U32 R31, RZ, RZ, R20 ;  /* 0x000000ffff1f7224 */ /* 0x000fe200078e0014 */
[--C-:B------:R-:W-:Y:S01]  /*6550*/  SHF.R.U64 R34, R20, 0x10, R21.reuse ;  /* 0x0000001014227819 */ /* 0x100fe20000001215 */
[----:B-1----:R-:W-:Y:S01]  /*6560*/  IMAD.MOV.U32 R27, RZ, RZ, R4 ;  /* 0x000000ffff1b7224 */ /* 0x002fe200078e0004 */
        /* <DEDUP_REMOVED lines=17> */
.L_x_8428:
[----:B------:R-:W-:Y:S05]  /*6680*/  BSYNC B1 ;  /* 0x0000000000017941 */ /* 0x000fea0003800000 */
.L_x_8251:
[----:B------:R-:W-:Y:S01]  /*6690*/  BSSY B1, `(.L_x_8253) ;  /* 0x0000057000017945 */ /* 0x000fe20003800000 */
[----:B------:R-:W-:-:S03]  /*66a0*/  PRMT R37, R37, 0x5410, R6 ;  /* 0x0000541025257816 */ /* 0x000fc60000000006 */
[----:B------:R-:W-:Y:S05]  /*66b0*/  @P0 BRA `(.L_x_8254) ;  /* 0x0000000400500947 */ /* 0x000fea0003800000 */
[----:B------:R-:W2:Y:S01]  /*66c0*/  LDC R5, c[0x0][0x3d4] ;  /* 0x0000f500ff057b82 */ /* 0x000ea20000000800 */
[C---:B------:R-:W-:Y:S01]  /*66d0*/  VIADD R4, R24.reuse, 0x10 ;  /* 0x0000001018047836 */ /* 0x040fe20000000000 */
[----:B------:R-:W-:Y:S01]  /*66e0*/  BSSY B2, `(.L_x_8255) ;  /* 0x000002a000027945 */ /* 0x000fe20003800000 */
[----:B--2---:R-:W-:-:S03]  /*66f0*/  ISETP.GE.AND P0, PT, R24, R5, PT ;  /* 0x000000051800720c */ /* 0x004fc60003f06270 */
[----:B------:R-:W-:-:S10]  /*6700*/  ISETP.GE.AND P1, PT, R4, R5, PT ;  /* 0x000000050400720c */ /* 0x000fd40003f26270 */
[----:B------:R-:W-:Y:S05]  /*6710*/  @P0 BRA `(.L_x_8256) ;  /* 0x0000000000980947 */ /* 0x000fea0003800000 */
[----:B------:R-:W2:Y:S01]  /*6720*/  LDS.128 R4, [R8+0x18400] ;  /* 0x0184000008047984 */ /* 0x000ea20000000c00 */
[----:B------:R-:W-:Y:S02]  /*6730*/  HADD2.F32 R15, -RZ, R27.H0_H0 ;  /* 0x2000001bff0f7230 */ /* 0x000fe40000004100 */
[----:B------:R-:W-:Y:S02]  /*6740*/  HADD2.F32 R13, -RZ, R30.H0_H0 ;  /* 0x2000001eff0d7230 */ /* 0x000fe40000004100 */
[----:B------:R-:W-:Y:S02]  /*6750*/  HADD2.F32 R14, -RZ, R33.H0_H0 ;  /* 0x20000021ff0e7230 */ /* 0x000fe40000004100 */
[----:B------:R-:W-:Y:S02]  /*6760*/  HADD2.F32 R20, -RZ, R36.H0_H0 ;  /* 0x20000024ff147230 */ /* 0x000fe40000004100 */
[--C-:B--2---:R-:W-:Y:S02]  /*6770*/  HADD2.F32 R9, -RZ, R4.reuse.H0_H0 ;  /* 0x20000004ff097230 */ /* 0x104fe40000004100 */
[----:B------:R-:W-:-:S02]  /*6780*/  HADD2.F32 R4, -RZ, R4.H1_H1 ;  /* 0x30000004ff047230 */ /* 0x000fc40000004100 */
[--C-:B------:R-:W-:Y:S02]  /*6790*/  HADD2.F32 R10, -RZ, R5.reuse.H0_H0 ;  /* 0x20000005ff0a7230 */ /* 0x100fe40000004100 */
[----:B------:R-:W-:Y:S02]  /*67a0*/  HADD2.F32 R5, -RZ, R5.H1_H1 ;  /* 0x30000005ff057230 */ /* 0x000fe40000004100 */
[C---:B------:R-:W-:Y:S01]  /*67b0*/  FMUL.FTZ R26, R4.reuse, R15 ;  /* 0x0000000f041a7220 */ /* 0x040fe20000410000 */
[-C--:B------:R-:W-:Y:S01]  /*67c0*/  FMUL.FTZ R4, R4, R13.reuse ;  /* 0x0000000d04047220 */ /* 0x080fe20000410000 */
[--C-:B------:R-:W-:Y:S02]  /*67d0*/  HADD2.F32 R11, -RZ, R6.reuse.H0_H0 ;  /* 0x20000006ff0b7230 */ /* 0x100fe40000004100 */
[----:B------:R-:W-:Y:S02]  /*67e0*/  HADD2.F32 R12, -RZ, R7.H0_H0 ;  /* 0x20000007ff0c7230 */ /* 0x000fe40000004100 */
[----:B------:R-:W-:Y:S01]  /*67f0*/  FMUL.FTZ R21, R5, R20 ;  /* 0x0000001405157220 */ /* 0x000fe20000410000 */
[C---:B------:R-:W-:Y:S01]  /*6800*/  FFMA.FTZ R26, R9.reuse, R13, -R26 ;  /* 0x0000000d091a7223 */ /* 0x040fe2000001081a */
[----:B------:R-:W-:Y:S01]  /*6810*/  FFMA.FTZ R15, R9, R15, R4 ;  /* 0x0000000f090f7223 */ /* 0x000fe20000010004 */
[----:B-1----:R-:W-:Y:S01]  /*6820*/  FMUL.FTZ R25, R5, R14 ;  /* 0x0000000e05197220 */ /* 0x002fe20000410000 */
        /* <DEDUP_REMOVED lines=10> */
[----:B------:R-:W-:Y:S01]  /*68d0*/  FMUL.FTZ R25, R7, R13 ;  /* 0x0000000d07197220 */ /* 0x000fe20000410000 */
[----:B------:R-:W-:Y:S01]  /*68e0*/  FFMA.FTZ R6, R11, R4, -R14 ;  /* 0x000000040b067223 */ /* 0x000fe2000001080e */
[----:B------:R-:W-:Y:S01]  /*68f0*/  FMUL.FTZ R28, R7, R5 ;  /* 0x00000005071c7220 */ /* 0x000fe20000410000 */
        /* <DEDUP_REMOVED lines=8> */
.L_x_8256:
[----:B------:R-:W-:Y:S05]  /*6980*/  BSYNC B2 ;  /* 0x0000000000027941 */ /* 0x000fea0003800000 */
.L_x_8255:
[----:B------:R-:W-:Y:S05]  /*6990*/  @P1 BRA `(.L_x_8254) ;  /* 0x0000000000981947 */ /* 0x000fea0003800000 */
[----:B--2---:R-:W2:Y:S01]  /*69a0*/  LDS.128 R4, [R3] ;  /* 0x0000000003047984 */ /* 0x004ea20000000c00 */
        /* <DEDUP_REMOVED lines=37> */
.L_x_8254:
[----:B------:R-:W-:Y:S05]  /*6c00*/  BSYNC B1 ;  /* 0x0000000000017941 */ /* 0x000fea0003800000 */
.L_x_8253:
[----:B------:R-:W-:-:S13]  /*6c10*/  ISETP.GE.AND P0, PT, R223, R32, PT ;  /* 0x00000020df00720c */ /* 0x000fda0003f06270 */
[----:B------:R-:W-:Y:S05]  /*6c20*/  @P0 BRA `(.L_x_8257) ;  /* 0x0000001000d40947 */ /* 0x000fea0003800000 */
[----:B--23--:R-:W2:Y:S01]  /*6c30*/  LDC R5, c[0x0][0x3d4] ;  /* 0x0000f500ff057b82 */ /* 0x00cea20000000800 */
        /* <DEDUP_REMOVED lines=8> */
[--C-:B------:R-:W-:Y:S02]  /*6cc0*/  HADD2.F32 R26, -RZ, R36.reuse.H0_H0 ;  /* 0x20000024ff1a7230 */ /* 0x100fe40000004100 */
[----:B------:R-:W-:Y:S02]  /*6cd0*/  HADD2.F32 R24, -RZ, R33.H0_H0 ;  /* 0x20000021ff187230 */ /* 0x000fe40000004100 */
[----:B-1----:R-:W-:Y:S02]  /*6ce0*/  HADD2.F32 R25, -RZ, R27.H1_H1 ;  /* 0x3000001bff197230 */ /* 0x002fe40000004100 */
[----:B------:R-:W-:-:S02]  /*6cf0*/  HADD2.F32 R28, -RZ, R36.H1_H1 ;  /* 0x30000024ff1c7230 */ /* 0x000fc40000004100 */
[--C-:B--2---:R-:W-:Y:S02]  /*6d00*/  HADD2.F32 R9, -RZ, R4.reuse.H0_H0 ;  /* 0x20000004ff097230 */ /* 0x104fe40000004100 */
[----:B------:R-:W-:Y:S02]  /*6d10*/  HADD2.F32 R4, -RZ, R4.H1_H1 ;  /* 0x30000004ff047230 */ /* 0x000fe40000004100 */
[--C-:B------:R-:W-:Y:S02]  /*6d20*/  HADD2.F32 R10, -RZ, R5.reuse.H0_H0 ;  /* 0x20000005ff0a7230 */ /* 0x100fe40000004100 */
[----:B------:R-:W-:Y:S02]  /*6d30*/  HADD2.F32 R5, -RZ, R5.H1_H1 ;  /* 0x30000005ff057230 */ /* 0x000fe40000004100 */
[-C--:B------:R-:W-:Y:S01]  /*6d40*/  FMUL.FTZ R14, R21, R4.reuse ;  /* 0x00000004150e7220 */ /* 0x080fe20000410000 */
[----:B------:R-:W-:Y:S01]  /*6d50*/  FMUL.FTZ R20, R15, R4 ;  /* 0x000000040f147220 */ /* 0x000fe20000410000 */
[----:B------:R-:W-:-:S02]  /*6d60*/  HADD2.F32 R11, -RZ, R6.H0_H0 ;  /* 0x20000006ff0b7230 */ /* 0x000fc40000004100 */
[----:B------:R-:W-:Y:S01]  /*6d70*/  FMUL.FTZ R13, R26, R5 ;  /* 0x000000051a0d7220 */ /* 0x000fe20000410000 */
[----:B------:R-:W-:Y:S01]  /*6d80*/  FFMA.FTZ R4, R15, R9, -R14 ;  /* 0x000000090f047223 */ /* 0x000fe2000001080e */
[--C-:B------:R-:W-:Y:S02]  /*6d90*/  HADD2.F32 R12, -RZ, R7.reuse.H0_H0 ;  /* 0x20000007ff0c7230 */ /* 0x100fe40000004100 */
[C---:B------:R-:W-:Y:S01]  /*6da0*/  FMUL.FTZ R15, R24.reuse, R5 ;  /* 0x00000005180f7220 */ /* 0x040fe20000410000 */
[----:B------:R-:W-:Y:S02]  /*6db0*/  HADD2.F32 R6, -RZ, R6.H1_H1 ;  /* 0x30000006ff067230 */ /* 0x000fe40000004100 */
[----:B------:R-:W-:Y:S01]  /*6dc0*/  FFMA.FTZ R9, R21, R9, R20 ;  /* 0x0000000915097223 */ /* 0x000fe20000010014 */
[----:B------:R-:W-:Y:S02]  /*6dd0*/  HADD2.F32 R7, -RZ, R7.H1_H1 ;  /* 0x30000007ff077230 */ /* 0x000fe40000004100 */
[----:B------:R-:W-:Y:S01]  /*6de0*/  FFMA.FTZ R5, R24, R10, -R13 ;  /* 0x0000000a18057223 */ /* 0x000fe2000001080d */
[----:B------:R-:W-:-:S02]  /*6df0*/  HADD2.F32 R21, -RZ, R30.H1_H1 ;  /* 0x3000001eff157230 */ /* 0x000fc40000004100 */
[----:B------:R-:W-:Y:S01]  /*6e00*/  FFMA.FTZ R10, R26, R10, R15 ;  /* 0x0000000a1a0a7223 */ /* 0x000fe2000001000f */
[----:B------:R-:W-:Y:S02]  /*6e10*/  HADD2.F32 R24, -RZ, R33.H1_H1 ;  /* 0x30000021ff187230 */ /* 0x000fe40000004100 */
[-C--:B------:R-:W-:Y:S01]  /*6e20*/  FMUL.FTZ R14, R25, R6.reuse ;  /* 0x00000006190e7220 */ /* 0x080fe20000410000 */
[-C--:B------:R-:W-:Y:S01]  /*6e30*/  FMUL.FTZ R13, R28, R7.reuse ;  /* 0x000000071c0d7220 */ /* 0x080fe20000410000 */
[----:B------:R-:W-:Y:S01]  /*6e40*/  FMUL.FTZ R20, R21, R6 ;  /* 0x0000000615147220 */ /* 0x000fe20000410000 */
[----:B------:R-:W-:Y:S01]  /*6e50*/  F2FP.F16.F32.PACK_AB R4, R9, R4 ;  /* 0x000000040904723e */ /* 0x000fe200000000ff */
        /* <DEDUP_REMOVED lines=8> */
[----:B------:R2:W-:Y:S02]  /*6ee0*/  STS.128 [R8+0x1a400], R4 ;  /* 0x01a4000408007388 */ /* 0x0005e40000000c00 */
.L_x_8259:
[----:B------:R-:W-:Y:S05]  /*6ef0*/  BSYNC B1 ;  /* 0x0000000000017941 */ /* 0x000fea0003800000 */
.L_x_8258:
[----:B------:R-:W-:Y:S05]  /*6f00*/  @P1 BRA `(.L_x_8257) ;  /* 0x00000010001c1947 */ /* 0x000fea0003800000 */
[----:B--2---:R-:W2:Y:S01]  /*6f10*/  LDS.128 R4, [R3+0x2000] ;  /* 0x0020000003047984 */ /* 0x004ea20000000c00 */
[----:B------:R-:W-:Y:S02]  /*6f20*/  HADD2.F32 R14, -RZ, R31.H0_H0 ;  /* 0x2000001fff0e7230 */ /* 0x000fe40000004100 */
[----:B------:R-:W-:Y:S02]  /*6f30*/  HADD2.F32 R20, -RZ, R29.H0_H0 ;  /* 0x2000001dff147230 */ /* 0x000fe40000004100 */
[----:B-1----:R-:W-:Y:S02]  /*6f40*/  HADD2.F32 R25, -RZ, R37.H0_H0 ;  /* 0x20000025ff197230 */ /* 0x002fe40000004100 */
[----:B------:R-:W-:Y:S02]  /*6f50*/  HADD2.F32 R21, -RZ, R34.H0_H0 ;  /* 0x20000022ff157230 */ /* 0x000fe40000004100 */
[----:B------:R-:W-:Y:S02]  /*6f60*/  HADD2.F32 R24, -RZ, R29.H1_H1 ;  /* 0x3000001dff187230 */ /* 0x000fe40000004100 */
        /* <DEDUP_REMOVED lines=11> */
[C---:B------:R-:W-:Y:S01]  /*7020*/  FMUL.FTZ R8, R21.reuse, R5 ;  /* 0x0000000515087220 */ /* 0x040fe20000410000 */
[--C-:B------:R-:W-:Y:S02]  /*7030*/  HADD2.F32 R11, -RZ, R7.reuse.H0_H0 ;  /* 0x20000007ff0b7230 */ /* 0x100fe40000004100 */
[-C--:B------:R-:W-:Y:S01]  /*7040*/  FFMA.FTZ R5, R21, R9.reuse, -R12 ;  /* 0x0000000915057223 */ /* 0x080fe2000001080c */
[----:B------:R-:W-:Y:S02]  /*7050*/  HADD2.F32 R6, -RZ, R6.H1_H1 ;  /* 0x30000006ff067230 */ /* 0x000fe40000004100 */
[----:B------:R-:W-:Y:S01]  /*7060*/  FFMA.FTZ R8, R25, R9, R8 ;  /* 0x0000000919087223 */ /* 0x000fe20000010008 */
[----:B------:R-:W-:Y:S01]  /*7070*/  HADD2.F32 R7, -RZ, R7.H1_H1 ;  /* 0x30000007ff077230 */ /* 0x000fe20000004100 */
[----:B------:R-:W-:Y:S01]  /*7080*/  F2FP.F16.F32.PACK_AB R4, R15, R4 ;  /* 0x000000040f04723e */ /* 0x000fe200000000ff */
[----:B------:R-:W-:-:S02]  /*7090*/  HADD2.F32 R20, -RZ, R31.H1_H1 ;  /* 0x3000001fff147230 */ /* 0x000fc40000004100 */
[-C--:B------:R-:W-:Y:S01]  /*70a0*/  FMUL.FTZ R9, R24, R6.reuse ;  /* 0x0000000618097220 */ /* 0x080fe20000410000 */
[----:B------:R-:W-:Y:S02]  /*70b0*/  HADD2.F32 R21, -RZ, R34.H1_H1 ;  /* 0x30000022ff157230 */ /* 0x000fe40000004100 */
[----:B------:R-:W-:Y:S01]  /*70c0*/  FMUL.FTZ R12, R27, R7 ;  /* 0x000000071b0c7220 */ /* 0x000fe20000410000 */
[----:B------:R-:W-:Y:S01]  /*70d0*/  F2FP.F16.F32.PACK_AB R5, R8, R5 ;  /* 0x000000050805723e */ /* 0x000fe200000000ff */
[C---:B------:R-:W-:Y:S01]  /*70e0*/  FMUL.FTZ R13, R20.reuse, R6 ;  /* 0x00000006140d7220 */ /* 0x040fe20000410000 */
[-C--:B------:R-:W-:Y:S01]  /*70f0*/  FFMA.FTZ R6, R20, R10.reuse, -R9 ;  /* 0x0000000a14067223 */ /* 0x080fe20000010809 */
[C---:B------:R-:W-:Y:S01]  /*7100*/  FMUL.FTZ R14, R21.reuse, R7 ;  /* 0x00000007150e7220 */ /* 0x040fe20000410000 */
[-C--:B------:R-:W-:Y:S01]  /*7110*/  FFMA.FTZ R7, R21, R11.reuse, -R12 ;  /* 0x0000000b15077223 */ /* 0x080fe2000001080c */
[----:B------:R-:W-:Y:S02]  /*7120*/  FFMA.FTZ R13, R24, R10, R13 ;  /* 0x0000000a180d7223 */ /* 0x000fe4000001000d */
[----:B------:R-:W-:-:S03]  /*7130*/  FFMA.FTZ R14, R27, R11, R14 ;  /* 0x0000000b1b0e7223 */ /* 0x000fc6000001000e */
[----:B------:R-:W-:Y:S02]  /*7140*/  F2FP.F16.F32.PACK_AB R6, R13, R6 ;  /* 0x000000060d06723e */ /* 0x000fe400000000ff */
[----:B------:R-:W-:-:S05]  /*7150*/  F2FP.F16.F32.PACK_AB R7, R14, R7 ;  /* 0x000000070e07723e */ /* 0x000fca00000000ff */
[----:B------:R4:W-:Y:S01]  /*7160*/  STS.128 [R3+0x2000], R4 ;  /* 0x0020000403007388 */ /* 0x0009e20000000c00 */
[----:B------:R-:W-:Y:S05]  /*7170*/  BRA `(.L_x_8257) ;  /* 0x0000000c00807947 */ /* 0x000fea0003800000 */
.L_x_8244:
        /* <DEDUP_REMOVED lines=14> */
.L_x_8431:
[----:B------:R-:W-:Y:S01]  /*7260*/  UMOV UR4, 0xffffffff ;  /* 0xffffffff00047882 */ /* 0x000fe20000000000 */
[----:B------:R-:W-:Y:S02]  /*7270*/  LOP3.LUT R9, R0, 0xfffffffe, RZ, 0xc0, !PT ;  /* 0xfffffffe00097812 */ /* 0x000fe400078ec0ff */
[----:B------:R-:W-:Y:S05]  /*7280*/  BRA.DIV UR4, `(.L_x_8261) ;  /* 0x000000f2040c7947 */ /* 0x000fea000b800000 */
.L_x_8434:
[----:B------:R-:W-:Y:S01]  /*7290*/  UMOV UR4, 0xffffffff ;  /* 0xffffffff00047882 */ /* 0x000fe20000000000 */
[----:B------:R-:W-:Y:S02]  /*72a0*/  IMAD.IADD R0, R224, 0x1, -R9 ;  /* 0x00000001e0007824 */ /* 0x000fe400078e0a09 */
[----:B------:R-:W-:Y:S05]  /*72b0*/  BRA.DIV UR4, `(.L_x_8262) ;  /* 0x000000f204287947 */ /* 0x000fea000b800000 */
.L_x_8437:
[----:B------:R-:W-:Y:S01]  /*72c0*/  UMOV UR4, 0xffffffff ;  /* 0xffffffff00047882 */ /* 0x000fe20000000000 */
[----:B------:R-:W-:Y:S02]  /*72d0*/  SHF.L.U32 R9, R0, 0x1f, RZ ;  /* 0x0000001f00097819 */ /* 0x000fe400000006ff */
[----:B------:R-:W-:Y:S05]  /*72e0*/  BRA.DIV UR4, `(.L_x_8263) ;  /* 0x000000f204447947 */ /* 0x000fea000b800000 */
.L_x_8440:
[----:B------:R-:W2:Y:S01]  /*72f0*/  SYNCS.PHASECHK.TRANS64.TRYWAIT P1, [R18+URZ+0x32400], R9 ;  /* 0x03240009120075a7 */ /* 0x000ea2000802017f */
[-C--:B------:R-:W-:Y:S01]  /*7300*/  ISETP.GE.OR P2, PT, R19, R8.reuse, P0 ;  /* 0x000000081300720c */ /* 0x080fe20000746670 */
[----:B-----5:R-:W-:Y:S01]  /*7310*/  IMAD.MOV.U32 R40, RZ, RZ, R6 ;  /* 0x000000ffff287224 */ /* 0x020fe200078e0006 */
[----:B------:R-:W-:Y:S01]  /*7320*/  ISETP.GE.OR P0, PT, R223, R8, P0 ;  /* 0x00000008df00720c */ /* 0x000fe20000706670 */
[--C-:B------:R-:W-:Y:S01]  /*7330*/  IMAD.MOV.U32 R8, RZ, RZ, R5.reuse ;  /* 0x000000ffff087224 */ /* 0x100fe200078e0005 */
[----:B-1----:R-:W-:Y:S01]  /*7340*/  MOV R38, R4 ;  /* 0x0000000400267202 */ /* 0x002fe20000000f00 */
[----:B------:R-:W-:Y:S01]  /*7350*/  IMAD.MOV.U32 R41, RZ, RZ, R24 ;  /* 0x000000ffff297224 */ /* 0x000fe200078e0018 */
[----:B------:R-:W-:Y:S01]  /*7360*/  SHF.R.U64 R43, R4, 0x10, R5 ;  /* 0x00000010042b7819 */ /* 0x000fe20000001205 */
[----:B------:R-:W-:Y:S01]  /*7370*/  IMAD.MOV.U32 R4, RZ, RZ, R7 ;  /* 0x000000ffff047224 */ /* 0x000fe200078e0007 */
[----:B------:R-:W-:Y:S01]  /*7380*/  SHF.R.U32.HI R5, RZ, 0x10, R5 ;  /* 0x00000010ff057819 */ /* 0x000fe20000011605 */
[----:B------:R-:W-:Y:S01]  /*7390*/  BSSY B1, `(.L_x_8264) ;  /* 0x0000014000017945 */ /* 0x000fe20003800000 */
[----:B------:R-:W-:Y:S01]  /*73a0*/  SHF.R.U64 R44, R6, 0x10, R7 ;  /* 0x00000010062c7819 */ /* 0x000fe20000001207 */
[----:B------:R-:W-:Y:S01]  /*73b0*/  IMAD.IADD R3, R16, 0x1, R3 ;  /* 0x0000000110037824 */ /* 0x000fe200078e0203 */
[----:B------:R-:W-:-:S02]  /*73c0*/  SHF.R.U32.HI R6, RZ, 0x10, R7 ;  /* 0x00000010ff067819 */ /* 0x000fc40000011607 */
[----:B------:R-:W-:Y:S01]  /*73d0*/  PRMT R43, R43, 0x5410, R5 ;  /* 0x000054102b2b7816 */ /* 0x000fe20000000005 */
[----:B------:R-:W-:Y:S01]  /*73e0*/  IMAD.MOV.U32 R5, RZ, RZ, R27 ;  /* 0x000000ffff057224 */ /* 0x000fe200078e001b */
[----:B------:R-:W-:Y:S01]  /*73f0*/  PRMT R40, R40, 0x5410, R4 ;  /* 0x0000541028287816 */ /* 0x000fe20000000004 */
[--C-:B------:R-:W-:Y:S01]  /*7400*/  IMAD.MOV.U32 R4, RZ, RZ, R25.reuse ;  /* 0x000000ffff047224 */ /* 0x100fe200078e0019 */
[----:B------:R-:W-:Y:S02]  /*7410*/  PRMT R44, R44, 0x5410, R6 ;  /* 0x000054102c2c7816 */ /* 0x000fe40000000006 */
[--C-:B------:R-:W-:Y:S02]  /*7420*/  SHF.R.U64 R45, R24, 0x10, R25.reuse ;  /* 0x00000010182d7819 */ /* 0x100fe40000001219 */
[----:B------:R-:W-:Y:S02]  /*7430*/  SHF.R.U32.HI R6, RZ, 0x10, R25 ;  /* 0x00000010ff067819 */ /* 0x000fe40000011619 */
[----:B------:R-:W-:-:S02]  /*7440*/  MOV R42, R26 ;  /* 0x0000001a002a7202 */ /* 0x000fc40000000f00 */
[--C-:B------:R-:W-:Y:S02]  /*7450*/  SHF.R.U64 R46, R26, 0x10, R27.reuse ;  /* 0x000000101a2e7819 */ /* 0x100fe4000000121b */
[----:B------:R-:W-:Y:S02]  /*7460*/  SHF.R.U32.HI R7, RZ, 0x10, R27 ;  /* 0x00000010ff077819 */ /* 0x000fe4000001161b */
[----:B------:R-:W-:Y:S02]  /*7470*/  PRMT R38, R38, 0x5410, R8 ;  /* 0x0000541026267816 */ /* 0x000fe40000000008 */
[----:B------:R-:W-:Y:S02]  /*7480*/  PRMT R41, R41, 0x5410, R4 ;  /* 0x0000541029297816 */ /* 0x000fe40000000004 */
[----:B------:R-:W-:Y:S02]  /*7490*/  PRMT R45, R45, 0x5410, R6 ;  /* 0x000054102d2d7816 */ /* 0x000fe40000000006 */
[----:B------:R-:W-:-:S02]  /*74a0*/  PRMT R42, R42, 0x5410, R5 ;  /* 0x000054102a2a7816 */ /* 0x000fc40000000005 */
[----:B------:R-:W-:Y:S01]  /*74b0*/  PRMT R46, R46, 0x5410, R7 ;  /* 0x000054102e2e7816 */ /* 0x000fe20000000007 */
[----:B--2---:R-:W-:Y:S06]  /*74c0*/  @!P1 BRA `(.L_x_8265) ;  /* 0x000000ec00f49947 */ /* 0x004fec0003800000 */
.L_x_8441:
[----:B------:R-:W-:Y:S05]  /*74d0*/  BSYNC B1 ;  /* 0x0000000000017941 */ /* 0x000fea0003800000 */
.L_x_8264:
[----:B------:R-:W-:Y:S01]  /*74e0*/  BSSY B1, `(.L_x_8266) ;  /* 0x0000059000017945 */ /* 0x000fe20003800000 */
[----:B------:R-:W-:-:S03]  /*74f0*/  LOP3.LUT R3, R3, 0x38, RZ, 0xc0, !PT ;  /* 0x0000003803037812 */ /* 0x000fc600078ec0ff */
[----:B------:R-:W-:Y:S05]  /*7500*/  @P2 BRA `(.L_x_8267) ;  /* 0x0000000400582947 */ /* 0x000fea0003800000 */
[----:B------:R-:W-:Y:S02]  /*7510*/  IMAD.SHL.U32 R4, R228, 0x40, RZ ;  /* 0x00000040e4047824 */ /* 0x000fe400078e00ff */
[----:B------:R-:W-:Y:S02]  /*7520*/  HADD2.F32 R29, -RZ, R41.H0_H0 ;  /* 0x20000029ff1d7230 */ /* 0x000fe40000004100 */
[----:B------:R-:W-:Y:S01]  /*7530*/  HADD2.F32 R27, -RZ, R38.H0_H0 ;  /* 0x20000026ff1b7230 */ /* 0x000fe20000004100 */
[----:B------:R-:W-:Y:S01]  /*7540*/  LOP3.LUT R8, R4, 0x1c0, RZ, 0xc0, !PT ;  /* 0x000001c004087812 */ /* 0x000fe200078ec0ff */
[----:B------:R-:W-:-:S03]  /*7550*/  HADD2.F32 R31, -RZ, R45.H0_H0 ;  /* 0x2000002dff1f7230 */ /* 0x000fc60000004100 */
[----:B------:R-:W-:Y:S02]  /*7560*/  SHF.R.U32.HI R7, RZ, 0x3, R8 ;  /* 0x00000003ff077819 */ /* 0x000fe40000011608 */
[----:B------:R-:W-:Y:S02]  /*7570*/  LOP3.LUT R4, R8, 0x38, R16, 0xf8, !PT ;  /* 0x0000003808047812 */ /* 0x000fe400078ef810 */
[----:B------:R-:W-:Y:S02]  /*7580*/  LOP3.LUT R8, R7, R3, R8, 0x1e, !PT ;  /* 0x0000000307087212 */ /* 0x000fe400078e1e08 */
[----:B------:R-:W-:Y:S02]  /*7590*/  LOP3.LUT R4, R4, R7, RZ, 0x3c, !PT ;  /* 0x0000000704047212 */ /* 0x000fe400078e3cff */
[----:B-1----:R-:W-:-:S03]  /*75a0*/  LEA R9, R217, R8, 0x9 ;  /* 0x00000008d9097211 */ /* 0x002fc600078e48ff */
[----:B------:R-:W-:Y:S02]  /*75b0*/  IMAD R5, R217, 0x200, R4 ;  /* 0x00000200d9057824 */ /* 0x000fe400078e0204 */
[--C-:B------:R-:W-:Y:S02]  /*75c0*/  IMAD R36, R9, 0x2, R18.reuse ;  /* 0x0000000209247824 */ /* 0x100fe400078e0212 */
[----:B------:R-:W-:-:S03]  /*75d0*/  IMAD R34, R5, 0x2, R18 ;  /* 0x0000000205227824 */ /* 0x000fc600078e0212 */
[----:B------:R-:W1:Y:S04]  /*75e0*/  LDS.128 R8, [R36+0x18400] ;  /* 0x0184000024087984 */ /* 0x000e680000000c00 */
[----:B------:R-:W2:Y:S01]  /*75f0*/  LDS.128 R4, [R34+0x18400] ;  /* 0x0184000022047984 */ /* 0x000ea20000000c00 */
[--C-:B-1----:R-:W-:Y:S02]  /*7600*/  HADD2.F32 R20, -RZ, R8.reuse.H0_H0 ;  /* 0x20000008ff147230 */ /* 0x102fe40000004100 */
[----:B------:R-:W-:Y:S02]  /*7610*/  HADD2.F32 R8, -RZ, R8.H1_H1 ;  /* 0x30000008ff087230 */ /* 0x000fe40000004100 */
[----:B--2---:R-:W-:Y:S02]  /*7620*/  HADD2.F32 R12, -RZ, R4.H0_H0 ;  /* 0x20000004ff0c7230 */ /* 0x004fe40000004100 */
[C---:B------:R-:W-:Y:S01]  /*7630*/  FMUL.FTZ R33, R20.reuse, R29 ;  /* 0x0000001d14217220 */ /* 0x040fe20000410000 */
[----:B------:R-:W-:Y:S01]  /*7640*/  FMUL.FTZ R37, R20, R27 ;  /* 0x0000001b14257220 */ /* 0x000fe20000410000 */
[----:B------:R-:W-:-:S02]  /*7650*/  HADD2.F32 R21, -RZ, R9.H0_H0 ;  /* 0x20000009ff157230 */ /* 0x000fc40000004100 */
[----:B------:R-:W-:Y:S01]  /*7660*/  FMUL.FTZ R39, R8, R31 ;  /* 0x0000001f08277220 */ /* 0x000fe20000410000 */
[C---:B------:R-:W-:Y:S01]  /*7670*/  FFMA.FTZ R33, R12.reuse, R27, -R33 ;  /* 0x0000001b0c217223 */ /* 0x040fe20000010821 */
[----:B------:R-:W-:Y:S02]  /*7680*/  HADD2.F32 R27, -RZ, R43.H0_H0 ;  /* 0x2000002bff1b7230 */ /* 0x000fe40000004100 */
[----:B------:R-:W-:Y:S01]  /*7690*/  FFMA.FTZ R37, R12, R29, R37 ;  /* 0x0000001d0c257223 */ /* 0x000fe20000010025 */
[----:B------:R-:W-:Y:S02]  /*76a0*/  HADD2.F32 R20, -RZ, R41.H1_H1 ;  /* 0x30000029ff147230 */ /* 0x000fe40000004100 */
[----:B------:R-:W-:Y:S02]  /*76b0*/  HADD2.F32 R12, -RZ, R38.H1_H1 ;  /* 0x30000026ff0c7230 */ /* 0x000fe40000004100 */
[----:B------:R-:W-:Y:S01]  /*76c0*/  FMUL.FTZ R29, R8, R27 ;  /* 0x0000001b081d7220 */ /* 0x000fe20000410000 */
[----:B------:R-:W-:-:S02]  /*76d0*/  HADD2.F32 R4, -RZ, R4.H1_H1 ;  /* 0x30000004ff047230 */ /* 0x000fc40000004100 */
[C---:B------:R-:W-:Y:S01]  /*76e0*/  FMUL.FTZ R30, R21.reuse, R20 ;  /* 0x00000014151e7220 */ /* 0x040fe20000410000 */
[----:B------:R-:W-:Y:S02]  /*76f0*/  HADD2.F32 R13, -RZ, R5.H0_H0 ;  /* 0x20000005ff0d7230 */ /* 0x000fe40000004100 */
[----:B------:R-:W-:Y:S01]  /*7700*/  FMUL.FTZ R21, R21, R12 ;  /* 0x0000000c15157220 */ /* 0x000fe20000410000 */
[----:B------:R-:W-:Y:S02]  /*7710*/  HADD2.F32 R9, -RZ, R9.H1_H1 ;  /* 0x30000009ff097230 */ /* 0x000fe40000004100 */
[C---:B------:R-:W-:Y:S01]  /*7720*/  FFMA.FTZ R26, R4.reuse, R27, -R39 ;  /* 0x0000001b041a7223 */ /* 0x040fe20000010827 */
[----:B------:R-:W-:Y:S01]  /*7730*/  FFMA.FTZ R28, R4, R31, R29 ;  /* 0x0000001f041c7223 */ /* 0x000fe2000001001d */
[----:B------:R-:W-:Y:S02]  /*7740*/  HADD2.F32 R8, -RZ, R45.H1_H1 ;  /* 0x3000002dff087230 */ /* 0x000fe40000004100 */
[----:B------:R-:W-:Y:S01]  /*7750*/  FFMA.FTZ R20, R13, R20, R21 ;  /* 0x000000140d147223 */ /* 0x000fe20000010015 */
[----:B------:R-:W-:-:S02]  /*7760*/  HADD2.F32 R4, -RZ, R43.H1_H1 ;  /* 0x3000002bff047230 */ /* 0x000fc40000004100 */
[----:B------:R-:W-:Y:S01]  /*7770*/  FFMA.FTZ R30, R13, R12, -R30 ;  /* 0x0000000c0d1e7223 */ /* 0x000fe2000001081e */
[----:B------:R-:W-:Y:S02]  /*7780*/  HADD2.F32 R24, -RZ, R10.H0_H0 ;  /* 0x2000000aff187230 */ /* 0x000fe40000004100 */
[C---:B------:R-:W-:Y:S01]  /*7790*/  FMUL.FTZ R12, R9.reuse, R8 ;  /* 0x00000008090c7220 */ /* 0x040fe20000410000 */
[----:B------:R-:W-:Y:S02]  /*77a0*/  HADD2.F32 R21, -RZ, R42.H0_H0 ;  /* 0x2000002aff157230 */ /* 0x000fe40000004100 */
[----:B------:R-:W-:Y:S01]  /*77b0*/  FMUL.FTZ R32, R9, R4 ;  /* 0x0000000409207220 */ /* 0x000fe20000410000 */
[----:B------:R-:W-:Y:S02]  /*77c0*/  HADD2.F32 R5, -RZ, R5.H1_H1 ;  /* 0x30000005ff057230 */ /* 0x000fe40000004100 */
[----:B------:R-:W-:Y:S02]  /*77d0*/  HADD2.F32 R14, -RZ, R6.H0_H0 ;  /* 0x20000006ff0e7230 */ /* 0x000fe40000004100 */
[----:B------:R-:W-:Y:S01]  /*77e0*/  FMUL.FTZ R39, R24, R21 ;  /* 0x0000001518277220 */ /* 0x000fe20000410000 */
[----:B------:R-:W-:-:S02]  /*77f0*/  HADD2.F32 R13, -RZ, R40.H0_H0 ;  /* 0x20000028ff0d7230 */ /* 0x000fc40000004100 */
[C---:B------:R-:W-:Y:S01]  /*7800*/  FFMA.FTZ R29, R5.reuse, R4, -R12 ;  /* 0x00000004051d7223 */ /* 0x040fe2000001080c */
[----:B------:R-:W-:Y:S02]  /*7810*/  HADD2.F32 R10, -RZ, R10.H1_H1 ;  /* 0x3000000aff0a7230 */ /* 0x000fe40000004100 */
[----:B------:R-:W-:Y:S01]  /*7820*/  FFMA.FTZ R31, R5, R8, R32 ;  /* 0x00000008051f7223 */ /* 0x000fe20000010020 */
[----:B------:R-:W-:Y:S02]  /*7830*/  HADD2.F32 R27, -RZ, R46.H0_H0 ;  /* 0x2000002eff1b7230 */ /* 0x000fe40000004100 */
[-C--:B------:R-:W-:Y:S01]  /*7840*/  FMUL.FTZ R24, R24, R13.reuse ;  /* 0x0000000d18187220 */ /* 0x080fe20000410000 */
[----:B------:R-:W-:Y:S02]  /*7850*/  HADD2.F32 R9, -RZ, R44.H0_H0 ;  /* 0x2000002cff097230 */ /* 0x000fe40000004100 */
[----:B------:R-:W-:Y:S01]  /*7860*/  FFMA.FTZ R39, R14, R13, -R39 ;  /* 0x0000000d0e277223 */ /* 0x000fe20000010827 */
[----:B------:R-:W-:-:S02]  /*7870*/  HADD2.F32 R6, -RZ, R6.H1_H1 ;  /* 0x30000006ff067230 */ /* 0x000fc40000004100 */
[C---:B------:R-:W-:Y:S01]  /*7880*/  FMUL.FTZ R5, R10.reuse, R27 ;  /* 0x0000001b0a057220 */ /* 0x040fe20000410000 */
[--C-:B------:R-:W-:Y:S02]  /*7890*/  HADD2.F32 R25, -RZ, R11.reuse.H0_H0 ;  /* 0x2000000bff197230 */ /* 0x100fe40000004100 */
[----:B------:R-:W-:Y:S01]  /*78a0*/  FMUL.FTZ R13, R10, R9 ;  /* 0x000000090a0d7220 */ /* 0x000fe20000410000 */
[----:B------:R-:W-:Y:S02]  /*78b0*/  HADD2.F32 R11, -RZ, R11.H1_H1 ;  /* 0x3000000bff0b7230 */ /* 0x000fe40000004100 */
[----:B------:R-:W-:Y:S01]  /*78c0*/  FFMA.FTZ R24, R14, R21, R24 ;  /* 0x000000150e187223 */ /* 0x000fe20000010018 */
[----:B------:R-:W-:Y:S02]  /*78d0*/  HADD2.F32 R10, -RZ, R42.H1_H1 ;  /* 0x3000002aff0a7230 */ /* 0x000fe40000004100 */
[----:B------:R-:W-:Y:S01]  /*78e0*/  FFMA.FTZ R14, R6, R9, -R5 ;  /* 0x00000009060e7223 */ /* 0x000fe20000010805 */
[----:B------:R-:W-:-:S02]  /*78f0*/  HADD2.F32 R12, -RZ, R46.H1_H1 ;  /* 0x3000002eff0c7230 */ /* 0x000fc40000004100 */
[----:B------:R-:W-:Y:S01]  /*7900*/  FFMA.FTZ R13, R6, R27, R13 ;  /* 0x0000001b060d7223 */ /* 0x000fe2000001000d */
[----:B------:R-:W-:Y:S02]  /*7910*/  HADD2.F32 R4, -RZ, R40.H1_H1 ;  /* 0x30000028ff047230 */ /* 0x000fe40000004100 */
[----:B------:R-:W-:Y:S01]  /*7920*/  FMUL.FTZ R6, R25, R10 ;  /* 0x0000000a19067220 */ /* 0x000fe20000410000 */
[----:B------:R-:W-:Y:S02]  /*7930*/  HADD2.F32 R8, -RZ, R44.H1_H1 ;  /* 0x3000002cff087230 */ /* 0x000fe40000004100 */
[----:B------:R-:W-:Y:S01]  /*7940*/  FMUL.FTZ R32, R11, R12 ;  /* 0x0000000c0b207220 */ /* 0x000fe20000410000 */
[--C-:B------:R-:W-:Y:S02]  /*7950*/  HADD2.F32 R15, -RZ, R7.reuse.H0_H0 ;  /* 0x20000007ff0f7230 */ /* 0x100fe40000004100 */
[----:B------:R-:W-:Y:S01]  /*7960*/  FMUL.FTZ R25, R25, R4 ;  /* 0x0000000419197220 */ /* 0x000fe20000410000 */
[----:B------:R-:W-:-:S02]  /*7970*/  HADD2.F32 R7, -RZ, R7.H1_H1 ;  /* 0x30000007ff077230 */ /* 0x000fc40000004100 */
[----:B------:R-:W-:Y:S01]  /*7980*/  FMUL.FTZ R5, R11, R8 ;  /* 0x000000080b057220 */ /* 0x000fe20000410000 */
[----:B------:R-:W-:Y:S01]  /*7990*/  F2FP.F16.F32.PACK_AB R9, R31, R20 ;  /* 0x000000141f09723e */ /* 0x000fe200000000ff */
[C---:B------:R-:W-:Y:S01]  /*79a0*/  FFMA.FTZ R11, R15.reuse, R4, -R6 ;  /* 0x000000040f0b7223 */ /* 0x040fe20000010806 */
[----:B------:R-:W-:Y:S01]  /*79b0*/  FFMA.FTZ R25, R15, R10, R25 ;  /* 0x0000000a0f197223 */ /* 0x000fe20000010019 */
[C---:B------:R-:W-:Y:S01]  /*79c0*/  FFMA.FTZ R32, R7.reuse, R8, -R32 ;  /* 0x0000000807207223 */ /* 0x040fe20000010820 */
[----:B------:R-:W-:Y:S01]  /*79d0*/  FFMA.FTZ R12, R7, R12, R5 ;  /* 0x0000000c070c7223 */ /* 0x000fe20000010005 */
[----:B------:R-:W-:Y:S02]  /*79e0*/  F2FP.F16.F32.PACK_AB R4, R26, R33 ;  /* 0x000000211a04723e */ /* 0x000fe400000000ff */
[----:B------:R-:W-:Y:S02]  /*79f0*/  F2FP.F16.F32.PACK_AB R5, R29, R30 ;  /* 0x0000001e1d05723e */ /* 0x000fe400000000ff */
[----:B------:R-:W-:-:S02]  /*7a00*/  F2FP.F16.F32.PACK_AB R6, R14, R39 ;  /* 0x000000270e06723e */ /* 0x000fc400000000ff */
[----:B------:R-:W-:Y:S02]  /*7a10*/  F2FP.F16.F32.PACK_AB R7, R32, R11 ;  /* 0x0000000b2007723e */ /* 0x000fe400000000ff */
[----:B------:R-:W-:Y:S02]  /*7a20*/  F2FP.F16.F32.PACK_AB R8, R28, R37 ;  /* 0x000000251c08723e */ /* 0x000fe400000000ff */
[----:B------:R-:W-:Y:S01]  /*7a30*/  F2FP.F16.F32.PACK_AB R10, R13, R24 ;  /* 0x000000180d0a723e */ /* 0x000fe200000000ff */
[----:B------:R2:W-:Y:S01]  /*7a40*/  STS.128 [R34+0x18400], R4 ;  /* 0x0184000422007388 */ /* 0x0005e20000000c00 */
[----:B------:R-:W-:-:S05]  /*7a50*/  F2FP.F16.F32.PACK_AB R11, R12, R25 ;  /* 0x000000190c0b723e */ /* 0x000fca00000000ff */
[----:B------:R2:W-:Y:S02]  /*7a60*/  STS.128 [R36+0x18400], R8 ;  /* 0x0184000824007388 */ /* 0x0005e40000000c00 */
.L_x_8267:
[----:B------:R-:W-:Y:S05]  /*7a70*/  BSYNC B1 ;  /* 0x0000000000017941 */ /* 0x000fea0003800000 */
.L_x_8266:
[----:B------:R-:W-:Y:S05]  /*7a80*/  @P0 BRA `(.L_x_8257) ;  /* 0x00000004003c0947 */ /* 0x000fea0003800000 */
[----:B------:R-:W-:Y:S01]  /*7a90*/  LOP3.LUT R3, R236, R3, R213, 0x1e, !PT ;  /* 0x00000003ec037212 */ /* 0x000fe200078e1ed5 */
[----:B--2---:R-:W2:Y:S01]  /*7aa0*/  LDS.128 R4, [R231+0x18400] ;  /* 0x01840000e7047984 */ /* 0x004ea20000000c00 */
[----:B------:R-:W-:Y:S02]  /*7ab0*/  HADD2.F32 R26, -RZ, R38.H0_H0 ;  /* 0x20000026ff1a7230 */ /* 0x000fe40000004100 */
[----:B------:R-:W-:Y:S02]  /*7ac0*/  HADD2.F32 R28, -RZ, R41.H0_H0 ;  /* 0x20000029ff1c7230 */ /* 0x000fe40000004100 */
[----:B------:R-:W-:Y:S02]  /*7ad0*/  IMAD.IADD R3, R218, 0x1, R3 ;  /* 0x00000001da037824 */ /* 0x000fe400078e0203 */
[----:B------:R-:W-:Y:S02]  /*7ae0*/  HADD2.F32 R30, -RZ, R45.H0_H0 ;  /* 0x2000002dff1e7230 */ /* 0x000fe40000004100 */
[----:B------:R-:W-:-:S02]  /*7af0*/  IMAD R3, R3, 0x2, R18 ;  /* 0x0000000203037824 */ /* 0x000fc400078e0212 */
[----:B------:R-:W-:Y:S02]  /*7b00*/  HADD2.F32 R39, -RZ, R41.H1_H1 ;  /* 0x30000029ff277230 */ /* 0x000fe40000004100 */
[----:B------:R-:W-:Y:S01]  /*7b10*/  HADD2.F32 R37, -RZ, R38.H1_H1 ;  /* 0x30000026ff257230 */ /* 0x000fe20000004100 */
[----:B-1----:R-:W1:Y:S01]  /*7b20*/  LDS.128 R8, [R3+0x18400] ;  /* 0x0184000003087984 */ /* 0x002e620000000c00 */
[----:B------:R-:W-:Y:S02]  /*7b30*/  HADD2.F32 R41, -RZ, R45.H1_H1 ;  /* 0x3000002dff297230 */ /* 0x000fe40000004100 */
[----:B------:R-:W-:Y:S02]  /*7b40*/  HADD2.F32 R34, -RZ, R46.H0_H0 ;  /* 0x2000002eff227230 */ /* 0x000fe40000004100 */
[----:B------:R-:W-:Y:S02]  /*7b50*/  HADD2.F32 R32, -RZ, R42.H0_H0 ;  /* 0x2000002aff207230 */ /* 0x000fe40000004100 */
[----:B--2---:R-:W-:-:S02]  /*7b60*/  HADD2.F32 R12, -RZ, R4.H0_H0 ;  /* 0x20000004ff0c7230 */ /* 0x004fc40000004100 */
[----:B------:R-:W-:Y:S02]  /*7b70*/  HADD2.F32 R4, -RZ, R4.H1_H1 ;  /* 0x30000004ff047230 */ /* 0x000fe40000004100 */
[--C-:B------:R-:W-:Y:S02]  /*7b80*/  HADD2.F32 R13, -RZ, R5.reuse.H0_H0 ;  /* 0x20000005ff0d7230 */ /* 0x100fe40000004100 */
[----:B------:R-:W-:Y:S02]  /*7b90*/  HADD2.F32 R5, -RZ, R5.H1_H1 ;  /* 0x30000005ff057230 */ /* 0x000fe40000004100 */
[--C-:B------:R-:W-:Y:S02]  /*7ba0*/  HADD2.F32 R14, -RZ, R6.reuse.H0_H0 ;  /* 0x20000006ff0e7230 */ /* 0x100fe40000004100 */
[----:B------:R-:W-:Y:S02]  /*7bb0*/  HADD2.F32 R6, -RZ, R6.H1_H1 ;  /* 0x30000006ff067230 */ /* 0x000fe40000004100 */
[----:B------:R-:W-:-:S02]  /*7bc0*/  HADD2.F32 R15, -RZ, R7.H0_H0 ;  /* 0x20000007ff0f7230 */ /* 0x000fc40000004100 */
[--C-:B-1----:R-:W-:Y:S02]  /*7bd0*/  HADD2.F32 R20, -RZ, R8.reuse.H0_H0 ;  /* 0x20000008ff147230 */ /* 0x102fe40000004100 */
[----:B------:R-:W-:Y:S02]  /*7be0*/  HADD2.F32 R8, -RZ, R8.H1_H1 ;  /* 0x30000008ff087230 */ /* 0x000fe40000004100 */
[----:B------:R-:W-:Y:S02]  /*7bf0*/  HADD2.F32 R21, -RZ, R9.H0_H0 ;  /* 0x20000009ff157230 */ /* 0x000fe40000004100 */
[-C--:B------:R-:W-:Y:S01]  /*7c00*/  FMUL.FTZ R27, R28, R20.reuse ;  /* 0x000000141c1b7220 */ /* 0x080fe20000410000 */
[----:B------:R-:W-:Y:S01]  /*7c10*/  FMUL.FTZ R29, R26, R20 ;  /* 0x000000141a1d7220 */ /* 0x000fe20000410000 */
[----:B------:R-:W-:Y:S02]  /*7c20*/  HADD2.F32 R20, -RZ, R43.H0_H0 ;  /* 0x2000002bff147230 */ /* 0x000fe40000004100 */
[----:B------:R-:W-:Y:S01]  /*7c30*/  FMUL.FTZ R31, R30, R8 ;  /* 0x000000081e1f7220 */ /* 0x000fe20000410000 */
[----:B------:R-:W-:-:S02]  /*7c40*/  HADD2.F32 R9, -RZ, R9.H1_H1 ;  /* 0x30000009ff097230 */ /* 0x000fc40000004100 */
[----:B------:R-:W-:Y:S01]  /*7c50*/  FFMA.FTZ R27, R26, R12, -R27 ;  /* 0x0000000c1a1b7223 */ /* 0x000fe2000001081b */
[-C--:B------:R-:W-:Y:S01]  /*7c60*/  FMUL.FTZ R26, R37, R21.reuse ;  /* 0x00000015251a7220 */ /* 0x080fe20000410000 */
[C---:B------:R-:W-:Y:S01]  /*7c70*/  FMUL.FTZ R33, R20.reuse, R8 ;  /* 0x0000000814217220 */ /* 0x040fe20000410000 */
[----:B------:R-:W-:Y:S01]  /*7c80*/  FFMA.FTZ R8, R20, R4, -R31 ;  /* 0x0000000414087223 */ /* 0x000fe2000001081f */
[----:B------:R-:W-:Y:S01]  /*7c90*/  FMUL.FTZ R20, R39, R21 ;  /* 0x0000001527147220 */ /* 0x000fe20000410000 */
[----:B------:R-:W-:Y:S02]  /*7ca0*/  HADD2.F32 R21, -RZ, R43.H1_H1 ;  /* 0x3000002bff157230 */ /* 0x000fe40000004100 */
[----:B------:R-:W-:Y:S01]  /*7cb0*/  FFMA.FTZ R29, R28, R12, R29 ;  /* 0x0000000c1c1d7223 */ /* 0x000fe2000001001d */
[----:B------:R-:W-:Y:S01]  /*7cc0*/  FFMA.FTZ R12, R30, R4, R33 ;  /* 0x000000041e0c7223 */ /* 0x000fe20000010021 */
[----:B------:R-:W-:Y:S01]  /*7cd0*/  FMUL.FTZ R4, R41, R9 ;  /* 0x0000000929047220 */ /* 0x000fe20000410000 */
[----:B------:R-:W-:-:S02]  /*7ce0*/  HADD2.F32 R24, -RZ, R10.H0_H0 ;  /* 0x2000000aff187230 */ /* 0x000fc40000004100 */
[C---:B------:R-:W-:Y:S01]  /*7cf0*/  FMUL.FTZ R28, R21.reuse, R9 ;  /* 0x00000009151c7220 */ /* 0x040fe20000410000 */
[----:B------:R-:W-:Y:S02]  /*7d00*/  HADD2.F32 R10, -RZ, R10.H1_H1 ;  /* 0x3000000aff0a7230 */ /* 0x000fe40000004100 */
[----:B------:R-:W-:Y:S01]  /*7d10*/  FFMA.FTZ R9, R21, R5, -R4 ;  /* 0x0000000515097223 */ /* 0x000fe20000010804 */
[-C--:B------:R-:W-:Y:S01]  /*7d20*/  FFMA.FTZ R20, R37, R13.reuse, -R20 ;  /* 0x0000000d25147223 */ /* 0x080fe20000010814 */
[----:B------:R-:W-:Y:S01]  /*7d30*/  FFMA.FTZ R26, R39, R13, R26 ;  /* 0x0000000d271a7223 */ /* 0x000fe2000001001a */
[----:B------:R-:W-:Y:S02]  /*7d40*/  HADD2.F32 R4, -RZ, R44.H0_H0 ;  /* 0x2000002cff047230 */ /* 0x000fe40000004100 */
[----:B------:R-:W-:Y:S01]  /*7d50*/  FFMA.FTZ R13, R41, R5, R28 ;  /* 0x00000005290d7223 */ /* 0x000fe2000001001c */
[----:B------:R-:W-:Y:S02]  /*7d60*/  HADD2.F32 R30, -RZ, R40.H0_H0 ;  /* 0x20000028ff1e7230 */ /* 0x000fe40000004100 */
[----:B------:R-:W-:Y:S01]  /*7d70*/  FMUL.FTZ R5, R34, R10 ;  /* 0x0000000a22057220 */ /* 0x000fe20000410000 */
[----:B------:R-:W-:-:S02]  /*7d80*/  HADD2.F32 R25, -RZ, R11.H0_H0 ;  /* 0x2000000bff197230 */ /* 0x000fc40000004100 */
[----:B------:R-:W-:Y:S01]  /*7d90*/  FMUL.FTZ R33, R4, R10 ;  /* 0x0000000a04217220 */ /* 0x000fe20000410000 */
[----:B------:R-:W-:Y:S02]  /*7da0*/  HADD2.F32 R11, -RZ, R11.H1_H1 ;  /* 0x3000000bff0b7230 */ /* 0x000fe40000004100 */
[-C--:B------:R-:W-:Y:S01]  /*7db0*/  FMUL.FTZ R21, R32, R24.reuse ;  /* 0x0000001820157220 */ /* 0x080fe20000410000 */
[----:B------:R-:W-:Y:S01]  /*7dc0*/  FMUL.FTZ R31, R30, R24 ;  /* 0x000000181e1f7220 */ /* 0x000fe20000410000 */
[----:B------:R-:W-:Y:S01]  /*7dd0*/  FFMA.FTZ R10, R4, R6, -R5 ;  /* 0x00000006040a7223 */ /* 0x000fe20000010805 */
[----:B------:R-:W-:Y:S02]  /*7de0*/  HADD2.F32 R39, -RZ, R42.H1_H1 ;  /* 0x3000002aff277230 */ /* 0x000fe40000004100 */
[-C--:B------:R-:W-:Y:S01]  /*7df0*/  FFMA.FTZ R21, R30, R14.reuse, -R21 ;  /* 0x0000000e1e157223 */ /* 0x080fe20000010815 */
[----:B------:R-:W-:Y:S02]  /*7e00*/  HADD2.F32 R41, -RZ, R46.H1_H1 ;  /* 0x3000002eff297230 */ /* 0x000fe40000004100 */
[----:B------:R-:W-:Y:S01]  /*7e10*/  FFMA.FTZ R31, R32, R14, R31 ;  /* 0x0000000e201f7223 */ /* 0x000fe2000001001f */
[----:B------:R-:W-:-:S02]  /*7e20*/  HADD2.F32 R5, -RZ, R40.H1_H1 ;  /* 0x30000028ff057230 */ /* 0x000fc40000004100 */
[----:B------:R-:W-:Y:S01]  /*7e30*/  FFMA.FTZ R14, R34, R6, R33 ;  /* 0x00000006220e7223 */ /* 0x000fe20000010021 */
[----:B------:R-:W-:Y:S02]  /*7e40*/  HADD2.F32 R37, -RZ, R44.H1_H1 ;  /* 0x3000002cff257230 */ /* 0x000fe40000004100 */
        /* <DEDUP_REMOVED lines=19> */
.L_x_8257:
[----:B------:R-:W-:Y:S05]  /*7f80*/  BSYNC B0 ;  /* 0x0000000000007941 */ /* 0x000fea0003800000 */
.L_x_8243:
        /* <DEDUP_REMOVED lines=8> */
.L_x_8240:
[----:B-1234-:R-:W2:Y:S01]  /*8010*/  LDL R3, [R1+0x7c] ;  /* 0x00007c0001037983 */ /* 0x01eea20000100800 */
[----:B------:R-:W1:Y:S02]  /*8020*/  S2R R4, SR_TID.X ;  /* 0x0000000000047919 */ /* 0x000e640000002100 */
[----:B-1----:R-:W-:-:S05]  /*8030*/  SHF.R.U32.HI R4, RZ, 0x7, R4 ;  /* 0x00000007ff047819 */ /* 0x002fca0000011604 */
[----:B------:R-:W-:Y:S01]  /*8040*/  VIADD R170, R4, 0x8 ;  /* 0x0000000804aa7836 */ /* 0x000fe20000000000 */
[----:B--2---:R-:W-:-:S13]  /*8050*/  R2UR UR4, R3 ;  /* 0x00000000030472ca */ /* 0x004fda00000e0000 */
[----:B------:R-:W-:-:S05]  /*8060*/  IMAD.U32 R3, RZ, RZ, UR4 ;  /* 0x00000004ff037e24 */ /* 0x000fca000f8e00ff */
[----:B------:R-:W-:Y:S01]  /*8070*/  ISETP.NE.AND P0, PT, R3, 0x3, PT ;  /* 0x000000030300780c */ /* 0x000fe20003f05270 */
[----:B------:R-:W-:Y:S05]  /*8080*/  WARPSYNC.ALL ;  /* 0x0000000000007948 */ /* 0x000fea0003800000 */
[----:B------:R1:W-:Y:S07]  /*8090*/  BAR.SYNC.DEFER_BLOCKING R170, 0x100 ;  /* 0x000400aa0000751d */ /* 0x0003ee0000010000 */
[----:B-1----:R-:W-:Y:S05]  /*80a0*/  @!P0 BRA `(.L_x_8268) ;  /* 0x0000000000048947 */ /* 0x002fea0003800000 */
[----:B------:R-:W-:Y:S01]  /*80b0*/  BPT.TRAP 0x1 ;  /* 0x000000040000795c */ /* 0x000fe20000300000 */
.L_x_8268:
[----:B------:R-:W-:Y:S02]  /*80c0*/  LEA R3, R22, R18, 0x3 ;  /* 0x0000001216037211 */ /* 0x000fe400078e18ff */
[----:B------:R-:W-:-:S04]  /*80d0*/  SHF.L.U32 R6, R200, 0x1f, RZ ;  /* 0x0000001fc8067819 */ /* 0x000fc800000006ff */
[----:B------:R1:W2:Y:S01]  /*80e0*/  SYNCS.PHASECHK.TRANS64.TRYWAIT P1, [R3+URZ+0x32430], R6 ;  /* 0x03243006030075a7 */ /* 0x0002a2000802017f */
[----:B------:R-:W-:Y:S05]  /*80f0*/  @!P0 BRA `(.L_x_8269) ;  /* 0x0000000000048947 */ /* 0x000fea0003800000 */
[----:B------:R-:W-:Y:S01]  /*8100*/  BPT.TRAP 0x1 ;  /* 0x000000040000795c */ /* 0x000fe20000300000 */
.L_x_8269:
[----:B------:R-:W-:-:S05]  /*8110*/  VIADD R4, R18, 0x1c400 ;  /* 0x0001c40012047836 */ /* 0x000fca0000000000 */
[----:B------:R-:W-:-:S04]  /*8120*/  SHF.R.U32.HI R4, RZ, 0x4, R4 ;  /* 0x00000004ff047819 */ /* 0x000fc80000011604 */
[----:B------:R-:W-:Y:S01]  /*8130*/  LOP3.LUT R4, R4, 0x3fff, RZ, 0xc0, !PT ;  /* 0x00003fff04047812 */ /* 0x000fe200078ec0ff */
[----:B--2---:R-:W-:Y:S06]  /*8140*/  @P1 BRA `(.L_x_8270) ;  /* 0x0000000000081947 */ /* 0x004fec0003800000 */
[----:B------:R-:W2:Y:S02]  /*8150*/  SYNCS.PHASECHK.TRANS64.TRYWAIT P1, [R3+URZ+0x32430], R6 ;  /* 0x03243006030075a7 */ /* 0x000ea4000802017f */
[----:B--2---:R-:W-:Y:S05]  /*8160*/  @!P1 BRA `(.L_x_8271) ;  /* 0x000000e000e09947 */ /* 0x004fea0003800000 */
.L_x_8270:
[----:B------:R-:W-:Y:S05]  /*8170*/  WARPSYNC.ALL ;  /* 0x0000000000007948 */ /* 0x000fea0003800000 */
[----:B------:R-:W-:Y:S01]  /*8180*/  LOP3.LUT R216, R4, 0x10000, RZ, 0xfc, !PT ;  /* 0x0001000004d87812 */ /* 0x000fe200078efcff */
[----:B------:R-:W-:Y:S01]  /*8190*/  IMAD R35, R35, 0x2000, R18 ;  /* 0x0000200023237824 */ /* 0x000fe200078e0212 */
[----:B------:R-:W-:-:S03]  /*81a0*/  UMOV UR9, 0x40000040 ;  /* 0x4000004000097882 */ /* 0x000fc60000000000 */
[----:B------:R-:W-:Y:S01]  /*81b0*/  IMAD R4, R22, 0x300, R216 ;  /* 0x0000030016047824 */ /* 0x000fe200078e02d8 */
[----:B------:R-:W-:Y:S01]  /*81c0*/  BSSY B0, `(.L_x_8272) ;  /* 0x000003a000007945 */ /* 0x000fe20003800000 */
[----:B------:R-:W-:Y:S01]  /*81d0*/  IMAD.MOV.U32 R5, RZ, RZ, 0x40000040 ;  /* 0x40000040ff057424 */ /* 0x000fe200078e00ff */
[----:B------:R-:W-:Y:S01]  /*81e0*/  R2UR UR4, R35 ;  /* 0x00000000230472ca */ /* 0x000fe200000e0000 */
[----:B------:R-:W-:Y:S01]  /*81f0*/  IMAD.MOV.U32 R9, RZ, RZ, 0x40000040 ;  /* 0x40000040ff097424 */ /* 0x000fe200078e00ff */
[C---:B------:R-:W-:Y:S01]  /*8200*/  R2UR UR10, R4.reuse ;  /* 0x00000000040a72ca */ /* 0x040fe200000e0000 */
[----:B-----5:R-:W-:Y:S01]  /*8210*/  WARPGROUP.ARRIVE ;  /* 0x00000000000079c5 */ /* 0x020fe20000000000 */
[----:B------:R-:W-:Y:S01]  /*8220*/  R2UR UR11, R5 ;  /* 0x00000000050b72ca */ /* 0x000fe200000e0000 */
[----:B------:R-:W-:Y:S01]  /*8230*/  IMAD.U32 R11, RZ, RZ, UR9 ;  /* 0x00000009ff0b7e24 */ /* 0x000fe2000f8e00ff */
[----:B------:R-:W-:Y:S01]  /*8240*/  IADD3 R8, R4, 0x2, RZ ;  /* 0x0000000204087810 */ /* 0x000fe20007ffe0ff */
[----:B------:R-:W-:-:S06]  /*8250*/  IMAD.MOV.U32 R5, RZ, RZ, 0x40000040 ;  /* 0x40000040ff057424 */ /* 0x000fcc00078e00ff */
[----:B------:R-:W-:-:S04]  /*8260*/  UIADD3 UR5, UR4, 0x18400, URZ ;  /* 0x0001840004057890 */ /* 0x000fc8000fffe03f */
[----:B------:R-:W-:-:S04]  /*8270*/  USHF.R.U32.HI UR5, URZ, 0x4, UR5 ;  /* 0x000000043f057899 */ /* 0x000fc80008011605 */
[----:B------:R-:W-:-:S04]  /*8280*/  ULOP3.LUT UR5, UR5, 0x3fff, URZ, 0xc0, !UPT ;  /* 0x00003fff05057892 */ /* 0x000fc8000f8ec03f */
[----:B------:R-:W-:-:S04]  /*8290*/  ULOP3.LUT UR6, UR5, 0x10000, URZ, 0xfc, !UPT ;  /* 0x0001000005067892 */ /* 0x000fc8000f8efc3f */
[----:B------:R-:W-:-:S03]  /*82a0*/  UIADD3 UR5, UR6, 0x2, URZ ;  /* 0x0000000206057890 */ /* 0x000fc6000fffe03f */
[----:B------:R-:W-:Y:S02]  /*82b0*/  UMOV UR8, UR6 ;  /* 0x0000000600087c82 */ /* 0x000fe40008000000 */
[----:B------:R-:W-:Y:S01]  /*82c0*/  HGMMA.64x96x16.F32 R24, gdesc[UR8], RZ, !UPT, gsb0 ;  /* 0x01600000081879f0 */ /* 0x000fe2000c0008ff */
[----:B------:R-:W-:Y:S01]  /*82d0*/  R2UR UR10, R8 ;  /* 0x00000000080a72ca */ /* 0x000fe200000e0000 */
[----:B------:R-:W-:Y:S01]  /*82e0*/  IMAD.U32 R10, RZ, RZ, UR8 ;  /* 0x00000008ff0a7e24 */ /* 0x000fe2000f8e00ff */
[----:B------:R-:W-:Y:S01]  /*82f0*/  R2UR UR11, R9 ;  /* 0x00000000090b72ca */ /* 0x000fe200000e0000 */
[----:B------:R-:W-:Y:S01]  /*8300*/  UMOV UR8, UR5 ;  /* 0x0000000500087c82 */ /* 0x000fe20008000000 */
[----:B------:R-:W-:Y:S01]  /*8310*/  UMOV UR9, 0x40000040 ;  /* 0x4000004000097882 */ /* 0x000fe20000000000 */
[C---:B------:R-:W-:Y:S01]  /*8320*/  VIADD R8, R4.reuse, 0x4 ;  /* 0x0000000404087836 */ /* 0x040fe20000000000 */
[----:B------:R-:W-:Y:S01]  /*8330*/  UIADD3 UR5, UR6, 0x4, URZ ;  /* 0x0000000406057890 */ /* 0x000fe2000fffe03f */
[----:B------:R-:W-:Y:S01]  /*8340*/  IMAD.MOV.U32 R9, RZ, RZ, 0x40000040 ;  /* 0x40000040ff097424 */ /* 0x000fe200078e00ff */
[----:B------:R3:W-:Y:S01]  /*8350*/  STL.64 [R1+0x70], R10 ;  /* 0x0000700a01007387 */ /* 0x0007e20000100a00 */
[----:B------:R-:W-:-:S02]  /*8360*/  VIADD R4, R4, 0x6 ;  /* 0x0000000604047836 */ /* 0x000fc40000000000 */
[----:B---3--:R-:W-:Y:S02]  /*8370*/  IMAD.U32 R10, RZ, RZ, UR8 ;  /* 0x00000008ff0a7e24 */ /* 0x008fe4000f8e00ff */
[----:B------:R-:W-:-:S05]  /*8380*/  IMAD.U32 R11, RZ, RZ, UR9 ;  /* 0x00000009ff0b7e24 */ /* 0x000fca000f8e00ff */
[----:B------:R-:W-:Y:S01]  /*8390*/  STL.64 [R1+0x68], R10 ;  /* 0x0000680a01007387 */ /* 0x000fe20000100a00 */
[----:B------:R-:W-:Y:S02]  /*83a0*/  WARPGROUP.DEPBAR.LE gsb0, 0x0 ;  /* 0x00008000000079c5 */ /* 0x000fe40000010000 */
[----:B------:R-:W-:-:S06]  /*83b0*/  WARPGROUP.ARRIVE ;  /* 0x00000000000079c5 */ /* 0x000fcc0000000000 */
[----:B------:R-:W-:Y:S01]  /*83c0*/  HGMMA.64x96x16.F32 R24, gdesc[UR8], R24, gsb0 ;  /* 0x01600000081879f0 */ /* 0x000fe20008000818 */
[----:B------:R-:W-:Y:S01]  /*83d0*/  R2UR UR10, R8 ;  /* 0x00000000080a72ca */ /* 0x000fe200000e0000 */
[----:B------:R-:W-:Y:S01]  /*83e0*/  UMOV UR8, UR5 ;  /* 0x0000000500087c82 */ /* 0x000fe20008000000 */
[----:B------:R-:W-:Y:S01]  /*83f0*/  R2UR UR11, R9 ;  /* 0x00000000090b72ca */ /* 0x000fe200000e0000 */
[----:B------:R-:W-:Y:S01]  /*8400*/  UMOV UR9, 0x40000040 ;  /* 0x4000004000097882 */ /* 0x000fe20000000000 */
[----:B------:R-:W-:Y:S01]  /*8410*/  UIADD3 UR5, UR6, 0x6, URZ ;  /* 0x0000000606057890 */ /* 0x000fe2000fffe03f */
[----:B------:R-:W-:Y:S01]  /*8420*/  MOV R8, UR8 ;  /* 0x0000000800087c02 */ /* 0x000fe20008000f00 */
        /* <DEDUP_REMOVED lines=9> */
[----:B------:R-:W-:Y:S01]  /*84c0*/  SHF.L.U32 R5, R0, 0x1f, RZ ;  /* 0x0000001f00057819 */ /* 0x000fe200000006ff */
[----:B---3--:R-:W-:Y:S02]  /*84d0*/  IMAD.U32 R8, RZ, RZ, UR8 ;  /* 0x00000008ff087e24 */ /* 0x008fe4000f8e00ff */
[----:B------:R-:W-:-:S05]  /*84e0*/  IMAD.U32 R9, RZ, RZ, UR9 ;  /* 0x00000009ff097e24 */ /* 0x000fca000f8e00ff */
[----:B------:R3:W-:Y:S01]  /*84f0*/  STL.64 [R1+0x58], R8 ;  /* 0x0000580801007387 */ /* 0x0007e20000100a00 */
[----:B------:R-:W-:Y:S02]  /*8500*/  WARPGROUP.DEPBAR.LE gsb0, 0x0 ;  /* 0x00008000000079c5 */ /* 0x000fe40000010000 */
[----:B------:R-:W-:-:S06]  /*8510*/  WARPGROUP.ARRIVE ;  /* 0x00000000000079c5 */ /* 0x000fcc0000000000 */
[----:B------:R-:W-:Y:S03]  /*8520*/  HGMMA.64x96x16.F32 R24, gdesc[UR8], R24, gsb0 ;  /* 0x01600000081879f0 */ /* 0x000fe60008000818 */
[----:B------:R-:W-:Y:S02]  /*8530*/  WARPGROUP.DEPBAR.LE gsb0, 0x0 ;  /* 0x00008000000079c5 */ /* 0x000fe40000010000 */
[----:B------:R-:W4:Y:S02]  /*8540*/  SYNCS.PHASECHK.TRANS64.TRYWAIT P1, [R18+URZ+0x32410], R5 ;  /* 0x03241005120075a7 */ /* 0x000f24000802017f */
[----:B---34-:R-:W-:Y:S05]  /*8550*/  @!P1 BRA `(.L_x_8273) ;  /* 0x000000dc00f89947 */ /* 0x018fea0003800000 */
.L_x_8442:
[----:B------:R-:W-:Y:S05]  /*8560*/  BSYNC B0 ;  /* 0x0000000000007941 */ /* 0x000fea0003800000 */
.L_x_8272:
[----:B------:R-:W-:Y:S05]  /*8570*/  @!P0 BRA `(.L_x_8274) ;  /* 0x0000000000048947 */ /* 0x000fea0003800000 */
[----:B------:R-:W-:Y:S01]  /*8580*/  BPT.TRAP 0x1 ;  /* 0x000000040000795c */ /* 0x000fe20000300000 */
.L_x_8274:
[----:B------:R4:W0:Y:S01]  /*8590*/  SYNCS.PHASECHK.TRANS64.TRYWAIT P2, [R3+URZ+0x32450], R6 ;  /* 0x03245006030075a7 */ /* 0x000822000804017f */
[----:B------:R-:W-:Y:S05]  /*85a0*/  @!P0 BRA `(.L_x_8275) ;  /* 0x0000000000048947 */ /* 0x000fea0003800000 */
[----:B------:R-:W-:Y:S01]  /*85b0*/  BPT.TRAP 0x1 ;  /* 0x000000040000795c */ /* 0x000fe20000300000 */
.L_x_8275:
[----:B------:R-:W5:Y:S01]  /*85c0*/  S2R R0, SR_TID.X ;  /* 0x0000000000007919 */ /* 0x000f620000002100 */
[----:B------:R-:W-:Y:S01]  /*85d0*/  BSSY B0, `(.L_x_8276) ;  /* 0x0000006000007945 */ /* 0x000fe20003800000 */
[----:B-----5:R-:W-:-:S04]  /*85e0*/  LOP3.LUT R0, R0, 0x7f, RZ, 0xc0, !PT ;  /* 0x0000007f00007812 */ /* 0x020fc800078ec0ff */
[----:B------:R-:W-:Y:S01]  /*85f0*/  ISETP.NE.AND P1, PT, R0, RZ, PT ;  /* 0x000000ff0000720c */ /* 0x000fe20003f25270 */
[----:B0-----:R-:W-:-:S12]  /*8600*/  @P2 BRA `(.L_x_8277) ;  /* 0x0000000000082947 */ /* 0x001fd80003800000 */
[----:B------:R-:W0:Y:S02]  /*8610*/  SYNCS.PHASECHK.TRANS64.TRYWAIT P2, [R3+URZ+0x32450], R6 ;  /* 0x03245006030075a7 */ /* 0x000e24000804017f */
[----:B0-----:R-:W-:Y:S05]  /*8620*/  @!P2 BRA `(.L_x_8278) ;  /* 0x000000dc00d8a947 */ /* 0x001fea0003800000 */
.L_x_8277:
[----:B------:R-:W-:Y:S05]  /*8630*/  BSYNC B0 ;  /* 0x0000000000007941 */ /* 0x000fea0003800000 */
.L_x_8276:
[----:B------:R-:W-:Y:S05]  /*8640*/  WARPSYNC.ALL ;  /* 0x0000000000007948 */ /* 0x000fea0003800000 */
[----:B------:R-:W-:Y:S01]  /*8650*/  R2UR UR5, R18 ;  /* 0x00000000120572ca */ /* 0x000fe200000e0000 */
[----:B------:R-:W-:Y:S01]  /*8660*/  UIADD3 UR4, UR4, 0x22400, URZ ;  /* 0x0002240004047890 */ /* 0x000fe2000fffe03f */
[----:B---3--:R-:W-:Y:S01]  /*8670*/  MOV R5, 0xc00 ;  /* 0x00000c0000057802 */ /* 0x008fe20000000f00 */
[----:B------:R-:W-:Y:S01]  /*8680*/  WARPGROUP.ARRIVE ;  /* 0x00000000000079c5 */ /* 0x000fe20000000000 */
[----:B------:R-:W-:Y:S01]  /*8690*/  UMOV UR9, 0x40000040 ;  /* 0x4000004000097882 */ /* 0x000fe20000000000 */
[----:B------:R-:W-:Y:S01]  /*86a0*/  USHF.R.U32.HI UR4, URZ, 0x4, UR4 ;  /* 0x000000043f047899 */ /* 0x000fe20008011604 */
[----:B------:R-:W-:Y:S01]  /*86b0*/  MOV R7, 0x40000040 ;  /* 0x4000004000077802 */ /* 0x000fe20000000f00 */
[----:B------:R-:W-:Y:S01]  /*86c0*/  IMAD.U32 R9, RZ, RZ, UR9 ;  /* 0x00000009ff097e24 */ /* 0x000fe2000f8e00ff */
[----:B------:R-:W-:Y:S01]  /*86d0*/  UMOV UR53, 0x40000040 ;  /* 0x4000004000357882 */ /* 0x000fe20000000000 */
[----:B------:R-:W-:Y:S01]  /*86e0*/  ULOP3.LUT UR4, UR4, 0x3fff, URZ, 0xc0, !UPT ;  /* 0x00003fff04047892 */ /* 0x000fe2000f8ec03f */
[----:B------:R-:W0:Y:S01]  /*86f0*/  S2R R72, SR_TID.X ;  /* 0x0000000000487919 */ /* 0x000e220000002100 */
[----:B------:R-:W-:Y:S01]  /*8700*/  UMOV UR49, 0x40000040 ;  /* 0x4000004000317882 */ /* 0x000fe20000000000 */
[----:B------:R-:W-:Y:S01]  /*8710*/  UMOV UR45, 0x40000040 ;  /* 0x40000040002d7882 */ /* 0x000fe20000000000 */
[----:B------:R-:W-:-:S02]  /*8720*/  UIADD3 UR5, UR5, 0x400, URZ ;  /* 0x0000040005057890 */ /* 0x000fc4000fffe03f */
[----:B------:R-:W-:Y:S02]  /*8730*/  ULOP3.LUT UR4, UR4, 0x10000, URZ, 0xfc, !UPT ;  /* 0x0001000004047892 */ /* 0x000fe4000f8efc3f */
[----:B------:R-:W-:Y:S02]  /*8740*/  USHF.R.U32.HI UR5, URZ, 0x4, UR5 ;  /* 0x000000043f057899 */ /* 0x000fe40008011605 */
[----:B------:R-:W-:Y:S02]  /*8750*/  UIADD3 UR52, UR4, 0x806, URZ ;  /* 0x0000080604347890 */ /* 0x000fe4000fffe03f */
[----:B------:R-:W-:Y:S01]  /*8760*/  ULOP3.LUT UR5, UR5, 0x3fff, URZ, 0xc0, !UPT ;  /* 0x00003fff05057892 */ /* 0x000fe2000f8ec03f */
[----:B------:R-:W-:Y:S01]  /*8770*/  UMOV UR8, UR4 ;  /* 0x0000000400087c82 */ /* 0x000fe20008000000 */
[----:B------:R-:W-:Y:S01]  /*8780*/  UIADD3 UR48, UR4, 0xc00, URZ ;  /* 0x00000c0004307890 */ /* 0x000fe2000fffe03f */
[----:B------:R-:W-:Y:S01]  /*8790*/  IMAD.U32 R8, RZ, RZ, UR8 ;  /* 0x00000008ff087e24 */ /* 0x000fe2000f8e00ff */
[----:B------:R-:W-:-:S02]  /*87a0*/  ULOP3.LUT UR6, UR5, 0x10000, URZ, 0xfc, !UPT ;  /* 0x0001000005067892 */ /* 0x000fc4000f8efc3f */
[----:B------:R-:W-:Y:S02]  /*87b0*/  UIADD3 UR44, UR4, 0xc02, URZ ;  /* 0x00000c02042c7890 */ /* 0x000fe4000fffe03f */
[----:B------:R-:W-:Y:S02]  /*87c0*/  UIADD3 UR40, UR4, 0xc04, URZ ;  /* 0x00000c0404287890 */ /* 0x000fe4000fffe03f */
[----:B------:R-:W-:Y:S01]  /*87d0*/  IMAD R4, R22, R5, UR6 ;  /* 0x0000000616047e24 */ /* 0x000fe2000f8e0205 */
[----:B------:R-:W-:Y:S01]  /*87e0*/  UMOV UR41, 0x40000040 ;  /* 0x4000004000297882 */ /* 0x000fe20000000000 */
[----:B------:R-:W-:Y:S01]  /*87f0*/  IMAD.MOV.U32 R5, RZ, RZ, 0x40000040 ;  /* 0x40000040ff057424 */ /* 0x000fe200078e00ff */
[----:B------:R-:W-:Y:S01]  /*8800*/  UIADD3 UR36, UR4, 0xc06, URZ ;  /* 0x00000c0604247890 */ /* 0x000fe2000fffe03f */
[C---:B-12-4-:R-:W-:Y:S01]  /*8810*/  VIADD R6, R4.reuse, 0x2 ;  /* 0x0000000204067836 */ /* 0x056fe20000000000 */
[----:B------:R-:W-:Y:S01]  /*8820*/  R2UR UR10, R4 ;  /* 0x00000000040a72ca */ /* 0x000fe200000e0000 */
[----:B------:R-:W-:Y:S01]  /*8830*/  IMAD.U32 R0, RZ, RZ, UR6 ;  /* 0x00000006ff007e24 */ /* 0x000fe2000f8e00ff */
[----:B------:R-:W-:Y:S01]  /*8840*/  R2UR UR11, R5 ;  /* 0x00000000050b72ca */ /* 0x000fe200000e0000 */
[----:B------:R-:W-:Y:S01]  /*8850*/  UIADD3 UR6, UR4, 0x2, URZ ;  /* 0x0000000204067890 */ /* 0x000fe2000fffe03f */
[----:B------:R-:W-:Y:S01]  /*8860*/  MOV R5, 0x40000040 ;  /* 0x4000004000057802 */ /* 0x000fe20000000f00 */
[----:B------:R-:W-:Y:S01]  /*8870*/  UMOV UR37, 0x40000040 ;  /* 0x4000004000257882 */ /* 0x000fe20000000000 */
[----:B------:R-:W-:Y:S01]  /*8880*/  STL [R1+0x78], R0 ;  /* 0x0000780001007387 */ /* 0x000fe20000100800 */
[----:B0-----:R-:W-:-:S02]  /*8890*/  SHF.R.U32.HI R72, RZ, 0x7, R72 ;  /* 0x00000007ff487819 */ /* 0x001fc40000011648 */
[----:B------:R-:W-:Y:S01]  /*88a0*/  R2UR UR39, R5 ;  /* 0x00000000052772ca */ /* 0x000fe200000e0000 */
[----:B------:R0:W-:Y:S05]  /*88b0*/  STL.64 [R1+0x50], R8 ;  /* 0x0000500801007387 */ /* 0x0001ea0000100a00 */
[----:B------:R-:W-:Y:S01]  /*88c0*/  HGMMA.64x96x16.F32 R24, gdesc[UR8], R24, gsb0 ;  /* 0x01600000081879f0 */ /* 0x000fe20008000818 */
[----:B------:R-:W-:Y:S01]  /*88d0*/  R2UR UR10, R6 ;  /* 0x00000000060a72ca */ /* 0x000fe200000e0000 */
[----:B------:R-:W-:Y:S01]  /*88e0*/  UMOV UR8, UR6 ;  /* 0x0000000600087c82 */ /* 0x000fe20008000000 */
[----:B------:R-:W-:Y:S01]  /*88f0*/  R2UR UR11, R7 ;  /* 0x00000000070b72ca */ /* 0x000fe200000e0000 */
[----:B------:R-:W-:Y:S01]  /*8900*/  UMOV UR9, 0x40000040 ;  /* 0x4000004000097882 */ /* 0x000fe20000000000 */
[----:B------:R-:W-:Y:S01]  /*8910*/  VIADD R6, R4, 0x4 ;  /* 0x0000000404067836 */ /* 0x000fe20000000000 */
[----:B------:R-:W-:Y:S01]  /*8920*/  UIADD3 UR6, UR4, 0x4, URZ ;  /* 0x0000000404067890 */ /* 0x000fe2000fffe03f */
[----:B------:R-:W-:-:S02]  /*8930*/  IMAD.MOV.U32 R7, RZ, RZ, 0x40000040 ;  /* 0x40000040ff077424 */ /* 0x000fc400078e00ff */
[----:B0-----:R-:W-:Y:S02]  /*8940*/  IMAD.U32 R8, RZ, RZ, UR8 ;  /* 0x00000008ff087e24 */ /* 0x001fe4000f8e00ff */
[----:B------:R-:W-:Y:S02]  /*8950*/  IMAD.U32 R9, RZ, RZ, UR9 ;  /* 0x00000009ff097e24 */ /* 0x000fe4000f8e00ff */
[----:B------:R-:W-:-:S03]  /*8960*/  IMAD R0, R202, -0x60, R199 ;  /* 0xffffffa0ca007824 */ /* 0x000fc600078e02c7 */
[----:B------:R0:W-:Y:S01]  /*8970*/  STL.64 [R1+0x48], R8 ;  /* 0x0000480801007387 */ /* 0x0001e20000100a00 */
[----:B------:R-:W-:-:S04]  /*8980*/  VIADD R0, R0, 0x60 ;  /* 0x0000006000007836 */ /* 0x000fc80000000000 */
[----:B------:R-:W-:-:S05]  /*8990*/  IMAD R0, R233, -0x2, R0 ;  /* 0xfffffffee9007824 */ /* 0x000fca00078e0200 */
[C---:B------:R-:W-:Y:S02]  /*89a0*/  ISETP.GT.AND P3, PT, R0.reuse, RZ, PT ;  /* 0x000000ff0000720c */ /* 0x040fe40003f64270 */
[C---:B------:R-:W-:Y:S02]  /*89b0*/  ISETP.GT.AND P5, PT, R0.reuse, 0x1, PT ;  /* 0x000000010000780c */ /* 0x040fe40003fa4270 */
[C---:B------:R-:W-:Y:S02]  /*89c0*/  ISETP.GT.AND P4, PT, R0.reuse, 0x8, PT ;  /* 0x000000080000780c */ /* 0x040fe40003f84270 */
[----:B------:R-:W-:Y:S01]  /*89d0*/  ISETP.GT.AND P2, PT, R0, 0x9, PT ;  /* 0x000000090000780c */ /* 0x000fe20003f44270 */
        /* <DEDUP_REMOVED lines=23> */
[----:B0-----:R-:W-:Y:S02]  /*8b50*/  IMAD.U32 R8, RZ, RZ, UR8 ;  /* 0x00000008ff087e24 */ /* 0x001fe4000f8e00ff */
        /* <DEDUP_REMOVED lines=88> */
[----:B------:R-:W-:Y:S02]  /*90e0*/  IMAD.MOV.U32 R7, RZ, RZ, 0x40000040 ;  /* 0x40000040ff077424 */ /* 0x000fe400078e00ff */
[----:B0-----:R-:W-:Y:S01]  /*90f0*/  IMAD.U32 R8, RZ, RZ, UR8 ;  /* 0x00000008ff087e24 */ /* 0x001fe2000f8e00ff */
[----:B------:R-:W-:Y:S01]  /*9100*/  R2UR UR54, R6 ;  /* 0x00000000063672ca */ /* 0x000fe200000e0000 */
[----:B------:R-:W-:Y:S01]  /*9110*/  VIADD R6, R4, 0x900 ;  /* 0x0000090004067836 */ /* 0x000fe20000000000 */
[----:B------:R-:W-:Y:S01]  /*9120*/  R2UR UR55, R7 ;  /* 0x00000000073772ca */ /* 0x000fe200000e0000 */
[----:B------:R-:W-:Y:S01]  /*9130*/  IMAD.U32 R9, RZ, RZ, UR9 ;  /* 0x00000009ff097e24 */ /* 0x000fe2000f8e00ff */
[----:B------:R-:W-:-:S02]  /*9140*/  MOV R7, 0x40000040 ;  /* 0x4000004000077802 */ /* 0x000fc40000000f00 */
[----:B------:R-:W-:Y:S01]  /*9150*/  R2UR UR50, R6 ;  /* 0x00000000063272ca */ /* 0x000fe200000e0000 */
[----:B------:R-:W-:Y:S01]  /*9160*/  VIADD R6, R4, 0x902 ;  /* 0x0000090204067836 */ /* 0x000fe20000000000 */
[----:B------:R-:W-:Y:S01]  /*9170*/  R2UR UR51, R7 ;  /* 0x00000000073372ca */ /* 0x000fe200000e0000 */
[----:B------:R-:W-:Y:S01]  /*9180*/  IMAD.MOV.U32 R7, RZ, RZ, 0x40000040 ;  /* 0x40000040ff077424 */ /* 0x000fe200078e00ff */
[----:B------:R0:W-:Y:S02]  /*9190*/  STL.64 [R1], R8 ;  /* 0x0000000801007387 */ /* 0x0001e40000100a00 */
[----:B------:R-:W-:Y:S01]  /*91a0*/  R2UR UR46, R6 ;  /* 0x00000000062e72ca */ /* 0x000fe200000e0000 */
[C---:B------:R-:W-:Y:S01]  /*91b0*/  VIADD R6, R4.reuse, 0x904 ;  /* 0x0000090404067836 */ /* 0x040fe20000000000 */
[----:B------:R-:W-:Y:S01]  /*91c0*/  R2UR UR47, R7 ;  /* 0x00000000072f72ca */ /* 0x000fe200000e0000 */
[----:B------:R-:W-:Y:S02]  /*91d0*/  IMAD.MOV.U32 R7, RZ, RZ, 0x40000040 ;  /* 0x40000040ff077424 */ /* 0x000fe400078e00ff */
[----:B------:R-:W-:Y:S01]  /*91e0*/  VIADD R4, R4, 0x906 ;  /* 0x0000090604047836 */ /* 0x000fe20000000000 */
[----:B------:R-:W-:-:S02]  /*91f0*/  R2UR UR42, R6 ;  /* 0x00000000062a72ca */ /* 0x000fc400000e0000 */
[----:B------:R-:W-:Y:S02]  /*9200*/  R2UR UR43, R7 ;  /* 0x00000000072b72ca */ /* 0x000fe400000e0000 */
[----:B------:R-:W-:Y:S01]  /*9210*/  R2UR UR38, R4 ;  /* 0x00000000042672ca */ /* 0x000fe200000e0000 */
        /* <DEDUP_REMOVED lines=16> */
[----:B------:R-:W-:Y:S02]  /*9320*/  WARPGROUP.DEPBAR.LE gsb0, 0x0 ;  /* 0x00008000000079c5 */ /* 0x000fe40000010000 */
[----:B------:R-:W-:-:S06]  /*9330*/  WARPGROUP.ARRIVE ;  /* 0x00000000000079c5 */ /* 0x000fcc0000000000 */
[----:B------:R-:W-:Y:S01]  /*9340*/  HGMMA.64x96x16.F32 R24, gdesc[UR36], R24, gsb0 ;  /* 0x01600000241879f0 */ /* 0x000fe20008000818 */
[----:B------:R-:W-:Y:S01]  /*9350*/  ULDC UR38, c[0x0][0xa80] ;  /* 0x0002a00000267ab9 */ /* 0x000fe20000000800 */
[----:B------:R-:W-:Y:S01]  /*9360*/  ULOP3.LUT UR39, UR5, 0x3000000, URZ, 0xfc, !UPT ;  /* 0x0300000005277892 */ /* 0x000fe2000f8efc3f */
[----:B------:R-:W-:Y:S02]  /*9370*/  WARPGROUP.DEPBAR.LE gsb0, 0x0 ;  /* 0x00008000000079c5 */ /* 0x000fe40000010000 */
[----:B------:R-:W-:Y:S02]  /*9380*/  FSEL R5, R24, -INF , P3 ;  /* 0xff80000018057808 */ /* 0x000fe40001800000 */
[----:B------:R-:W-:Y:S02]  /*9390*/  FSEL R25, R25, -INF , P5 ;  /* 0xff80000019197808 */ /* 0x000fe40002800000 */
        /* <DEDUP_REMOVED lines=16> */
[----:B0-----:R-:W-:Y:S02]  /*94a0*/  FSEL R9, R36, -INF , P4 ;  /* 0xff80000024097808 */ /* 0x001fe40002000000 */
[----:B------:R-:W-:Y:S02]  /*94b0*/  FMNMX.FTZ R20, R6, R13, !PT ;  /* 0x0000000d06147209 */ /* 0x000fe40007810000 */
[----:B------:R-:W-:Y:S02]  /*94c0*/  FMNMX.FTZ R13, R26, R12, !PT ;  /* 0x0000000c1a0d7209 */ /* 0x000fe40007810000 */
[----:B------:R-:W-:-:S02]  /*94d0*/  FSEL R171, R34, -INF , P3 ;  /* 0xff80000022ab7808 */ /* 0x000fc40001800000 */
[----:B------:R-:W-:Y:S02]  /*94e0*/  ISETP.GT.AND P3, PT, R0, 0x20, PT ;  /* 0x000000200000780c */ /* 0x000fe40003f64270 */
[----:B------:R-:W-:Y:S02]  /*94f0*/  FSEL R11, R37, -INF , P2 ;  /* 0xff800000250b7808 */ /* 0x000fe40001000000 */
[----:B------:R-:W-:Y:S02]  /*9500*/  FMNMX.FTZ R28, R9, R20, !PT ;  /* 0x00000014091c7209 */ /* 0x000fe40007810000 */
[----:B------:R-:W-:Y:S02]  /*9510*/  FMNMX.FTZ R13, R30, R13, !PT ;  /* 0x0000000d1e0d7209 */ /* 0x000fe40007810000 */
[----:B------:R-:W-:Y:S02]  /*9520*/  FSEL R169, R35, -INF , P5 ;  /* 0xff80000023a97808 */ /* 0x000fe40002800000 */
[----:B------:R-:W-:-:S02]  /*9530*/  ISETP.GT.AND P5, PT, R0, 0x21, PT ;  /* 0x000000210000780c */ /* 0x000fc40003fa4270 */
[----:B------:R-:W-:Y:S02]  /*9540*/  FSEL R173, R40, -INF , P3 ;  /* 0xff80000028ad7808 */ /* 0x000fe40001800000 */
[----:B------:R-:W-:Y:S02]  /*9550*/  FMNMX.FTZ R32, R11, R28, !PT ;  /* 0x0000001c0b207209 */ /* 0x000fe40007810000 */
[----:B------:R-:W-:Y:S02]  /*9560*/  FMNMX.FTZ R28, R24, R13, !PT ;  /* 0x0000000d181c7209 */ /* 0x000fe40007810000 */
[----:B------:R-:W-:Y:S02]  /*9570*/  FSEL R8, R38, -INF , P4 ;  /* 0xff80000026087808 */ /* 0x000fe40002000000 */
[----:B------:R-:W-:Y:S02]  /*9580*/  ISETP.GT.AND P4, PT, R0, 0x28, PT ;  /* 0x000000280000780c */ /* 0x000fe40003f84270 */
[----:B------:R-:W-:-:S02]  /*9590*/  FSEL R172, R41, -INF , P5 ;  /* 0xff80000029ac7808 */ /* 0x000fc40002800000 */
[----:B------:R-:W-:Y:S02]  /*95a0*/  FMNMX.FTZ R13, R173, R32, !PT ;  /* 0x00000020ad0d7209 */ /* 0x000fe40007810000 */
[----:B------:R-:W-:Y:S02]  /*95b0*/  FMNMX.FTZ R28, R171, R28, !PT ;  /* 0x0000001cab1c7209 */ /* 0x000fe40007810000 */
[----:B------:R-:W-:Y:S02]  /*95c0*/  FSEL R10, R39, -INF , P2 ;  /* 0xff800000270a7808 */ /* 0x000fe40001000000 */
[----:B------:R-:W-:Y:S02]  /*95d0*/  ISETP.GT.AND P2, PT, R0, 0x29, PT ;  /* 0x000000290000780c */ /* 0x000fe40003f44270 */
[----:B------:R-:W-:Y:S02]  /*95e0*/  FSEL R15, R44, -INF , P4 ;  /* 0xff8000002c0f7808 */ /* 0x000fe40002000000 */
[----:B------:R-:W-:-:S02]  /*95f0*/  FMNMX.FTZ R32, R172, R13, !PT ;  /* 0x0000000dac207209 */ /* 0x000fc40007810000 */
[----:B------:R-:W-:Y:S02]  /*9600*/  FMNMX.FTZ R13, R169, R28, !PT ;  /* 0x0000001ca90d7209 */ /* 0x000fe40007810000 */
[----:B------:R-:W-:Y:S02]  /*9610*/  FSEL R177, R42, -INF , P3 ;  /* 0xff8000002ab17808 */ /* 0x000fe40001800000 */
[----:B------:R-:W-:Y:S02]  /*9620*/  ISETP.GT.AND P3, PT, R0, 0x30, PT ;  /* 0x000000300000780c */ /* 0x000fe40003f64270 */
[----:B------:R-:W-:Y:S02]  /*9630*/  FSEL R21, R45, -INF , P2 ;  /* 0xff8000002d157808 */ /* 0x000fe40001000000 */
[----:B------:R-:W-:Y:S02]  /*9640*/  FMNMX.FTZ R32, R15, R32, !PT ;  /* 0x000000200f207209 */ /* 0x000fe40007810000 */
[----:B------:R-:W-:-:S02]  /*9650*/  FMNMX.FTZ R13, R8, R13, !PT ;  /* 0x0000000d080d7209 */ /* 0x000fc40007810000 */
[----:B------:R-:W-:Y:S02]  /*9660*/  FSEL R174, R43, -INF , P5 ;  /* 0xff8000002bae7808 */ /* 0x000fe40002800000 */
[----:B------:R-:W-:Y:S02]  /*9670*/  ISETP.GT.AND P5, PT, R0, 0x31, PT ;  /* 0x000000310000780c */ /* 0x000fe40003fa4270 */
[----:B------:R-:W-:Y:S02]  /*9680*/  FSEL R178, R48, -INF , P3 ;  /* 0xff80000030b27808 */ /* 0x000fe40001800000 */
        /* <DEDUP_REMOVED lines=18> */
[----:B------:R-:W-:Y:S02]  /*97b0*/  FSEL R185, R56, -INF , P3 ;  /* 0xff80000038b97808 */ /* 0x000fe40001800000 */
[----:B------:R-:W-:Y:S02]  /*97c0*/  FMNMX.FTZ R28, R157, R28, !PT ;  /* 0x0000001c9d1c7209 */ /* 0x000fe40007810000 */
[----:B------:R-:W-:-:S02]  /*97d0*/  ISETP.GT.AND P5, PT, R0, 0x41, PT ;  /* 0x000000410000780c */ /* 0x000fc40003fa4270 */
[----:B------:R-:W-:Y:S02]  /*97e0*/  FMNMX.FTZ R13, R20, R13, !PT ;  /* 0x0000000d140d7209 */ /* 0x000fe40007810000 */
        /* <DEDUP_REMOVED lines=21> */
[----:B------:R-:W-:Y:S02]  /*9940*/  FSEL R159, R63, -INF , P2 ;  /* 0xff8000003f9f7808 */ /* 0x000fe40001000000 */
[----:B------:R-:W-:-:S02]  /*9950*/  ISETP.GT.AND P4, PT, R0, 0x58, PT ;  /* 0x000000580000780c */ /* 0x000fc40003f84270 */
[----:B------:R-:W-:Y:S02]  /*9960*/  ISETP.GT.AND P2, PT, R0, 0x59, PT ;  /* 0x000000590000780c */ /* 0x000fe40003f44270 */
[----:B------:R-:W-:Y:S02]  /*9970*/  FSEL R195, R65, -INF , P5 ;  /* 0xff80000041c37808 */ /* 0x000fe40002800000 */
[----:B------:R-:W-:Y:S02]  /*9980*/  FMNMX.FTZ R28, R196, R27, !PT ;  /* 0x0000001bc41c7209 */ /* 0x000fe40007810000 */
[----:B------:R-:W-:Y:S02]  /*9990*/  FMNMX.FTZ R0, R192, R13, !PT ;  /* 0x0000000dc0007209 */ /* 0x000fe40007810000 */
[----:B------:R-:W-:Y:S02]  /*99a0*/  FSEL R193, R68, -INF , P4 ;  /* 0xff80000044c17808 */ /* 0x000fe40002000000 */
[----:B------:R-:W-:-:S02]  /*99b0*/  FMNMX.FTZ R28, R195, R28, !PT ;  /* 0x0000001cc31c7209 */ /* 0x000fc40007810000 */
[----:B------:R-:W-:Y:S02]  /*99c0*/  FMNMX.FTZ R13, R191, R0, !PT ;  /* 0x00000000bf0d7209 */ /* 0x000fe40007810000 */
[----:B------:R-:W-:Y:S02]  /*99d0*/  FSEL R194, R69, -INF , P2 ;  /* 0xff80000045c27808 */ /* 0x000fe40001000000 */
[----:B------:R-:W-:Y:S02]  /*99e0*/  FMNMX.FTZ R27, R193, R28, !PT ;  /* 0x0000001cc11b7209 */ /* 0x000fe40007810000 */
[----:B------:R-:W-:Y:S02]  /*99f0*/  FMNMX.FTZ R0, R186, R13, !PT ;  /* 0x0000000dba007209 */ /* 0x000fe40007810000 */
[----:B------:R-:W-:Y:S02]  /*9a00*/  FMNMX.FTZ R27, R194, R27, !PT ;  /* 0x0000001bc21b7209 */ /* 0x000fe40007810000 */
[----:B------:R-:W-:-:S02]  /*9a10*/  FSEL R190, R66, -INF , P3 ;  /* 0xff80000042be7808 */ /* 0x000fc40001800000 */
[----:B------:R-:W-:Y:S01]  /*9a20*/  FMNMX.FTZ R13, R159, R0, !PT ;  /* 0x000000009f0d7209 */ /* 0x000fe20007810000 */
[----:B------:R-:W0:Y:S01]  /*9a30*/  SHFL.BFLY PT, R28, R27, 0x2, 0x1f ;  /* 0x0c401f001b1c7f89 */ /* 0x000e2200000e0000 */
[----:B------:R-:W-:Y:S02]  /*9a40*/  FSEL R189, R67, -INF , P5 ;  /* 0xff80000043bd7808 */ /* 0x000fe40002800000 */
[----:B------:R-:W-:Y:S02]  /*9a50*/  FMNMX.FTZ R0, R190, R13, !PT ;  /* 0x0000000dbe007209 */ /* 0x000fe40007810000 */
[----:B------:R-:W-:Y:S02]  /*9a60*/  FSEL R160, R70, -INF , P4 ;  /* 0xff80000046a07808 */ /* 0x000fe40002000000 */
[----:B------:R-:W-:Y:S02]  /*9a70*/  FMNMX.FTZ R13, R189, R0, !PT ;  /* 0x00000000bd0d7209 */ /* 0x000fe40007810000 */
[----:B------:R-:W-:-:S02]  /*9a80*/  FSEL R168, R71, -INF , P2 ;  /* 0xff80000047a87808 */ /* 0x000fc40001000000 */
[----:B------:R-:W-:-:S04]  /*9a90*/  FMNMX.FTZ R13, R160, R13, !PT ;  /* 0x0000000da00d7209 */ /* 0x000fc80007810000 */
[----:B------:R-:W-:-:S05]  /*9aa0*/  FMNMX.FTZ R13, R168, R13, !PT ;  /* 0x0000000da80d7209 */ /* 0x000fca0007810000 */
[----:B------:R-:W1:Y:S01]  /*9ab0*/  SHFL.BFLY PT, R0, R13, 0x2, 0x1f ;  /* 0x0c401f000d007f89 */ /* 0x000e6200000e0000 */
[----:B0-----:R-:W-:-:S05]  /*9ac0*/  FMNMX.FTZ R28, R27, R28, !PT ;  /* 0x0000001c1b1c7209 */ /* 0x001fca0007810000 */
[----:B------:R-:W0:Y:S01]  /*9ad0*/  SHFL.BFLY PT, R31, R28, 0x1, 0x1f ;  /* 0x0c201f001c1f7f89 */ /* 0x000e2200000e0000 */
[----:B-1----:R-:W-:Y:S01]  /*9ae0*/  FMNMX.FTZ R27, R13, R0, !PT ;  /* 0x000000000d1b7209 */ /* 0x002fe20007810000 */
[----:B------:R-:W-:-:S04]  /*9af0*/  IMAD.MOV.U32 R13, RZ, RZ, 0xc00 ;  /* 0x00000c00ff0d7424 */ /* 0x000fc800078e00ff */
[----:B------:R-:W1:Y:S01]  /*9b00*/  SHFL.BFLY PT, R32, R27, 0x1, 0x1f ;  /* 0x0c201f001b207f89 */ /* 0x000e6200000e0000 */
[----:B0-----:R-:W-:-:S04]  /*9b10*/  FMNMX.FTZ R0, R28, R31, !PT ;  /* 0x0000001f1c007209 */ /* 0x001fc80007810000 */
[C---:B------:R-:W-:Y:S01]  /*9b20*/  FSETP.NEU.FTZ.AND P2, PT, R0.reuse, -INF , PT ;  /* 0xff8000000000780b */ /* 0x040fe20003f5d000 */
[----:B------:R-:W-:-:S05]  /*9b30*/  FMUL.FTZ R162, R0, UR38 ;  /* 0x0000002600a27c20 */ /* 0x000fca0008410000 */
[----:B------:R-:W-:-:S05]  /*9b40*/  FSEL R162, R162, RZ, P2 ;  /* 0x000000ffa2a27208 */ /* 0x000fca0001000000 */
[--C-:B------:R-:W-:Y:S01]  /*9b50*/  FFMA.FTZ R197, R5, UR38, -R162.reuse ;  /* 0x0000002605c57c23 */ /* 0x100fe200080108a2 */
[--C-:B------:R-:W-:Y:S01]  /*9b60*/  FFMA.FTZ R165, R7, UR38, -R162.reuse ;  /* 0x0000002607a57c23 */ /* 0x100fe200080108a2 */
[----:B------:R-:W-:Y:S01]  /*9b70*/  IADD3 R7, -R72, 0xb, RZ ;  /* 0x0000000b48077810 */ /* 0x000fe20007ffe1ff */
[--C-:B------:R-:W-:Y:S01]  /*9b80*/  FFMA.FTZ R188, R25, UR38, -R162.reuse ;  /* 0x0000002619bc7c23 */ /* 0x100fe200080108a2 */
[--C-:B------:R-:W-:Y:S01]  /*9b90*/  FFMA.FTZ R161, R29, UR38, -R162.reuse ;  /* 0x000000261da17c23 */ /* 0x100fe200080108a2 */
[----:B-1----:R-:W-:Y:S01]  /*9ba0*/  FMNMX.FTZ R5, R27, R32, !PT ;  /* 0x000000201b057209 */ /* 0x002fe20007810000 */
[----:B------:R-:W-:Y:S01]  /*9bb0*/  MUFU.EX2 R197, R197 ;  /* 0x000000c500c57308 */ /* 0x000fe20000000800 */
[--C-:B------:R-:W-:Y:S01]  /*9bc0*/  FFMA.FTZ R4, R4, UR38, -R162.reuse ;  /* 0x0000002604047c23 */ /* 0x100fe200080108a2 */
[--C-:B------:R-:W-:Y:S01]  /*9bd0*/  FFMA.FTZ R6, R6, UR38, -R162.reuse ;  /* 0x0000002606067c23 */ /* 0x100fe200080108a2 */
[C---:B------:R-:W-:Y:S01]  /*9be0*/  FSETP.NEU.FTZ.AND P2, PT, R5.reuse, -INF , PT ;  /* 0xff8000000500780b */ /* 0x040fe20003f5d000 */
[----:B------:R-:W-:Y:S01]  /*9bf0*/  FMUL.FTZ R163, R5, UR38 ;  /* 0x0000002605a37c20 */ /* 0x000fe20008410000 */
[--C-:B------:R-:W-:Y:S01]  /*9c00*/  FFMA.FTZ R175, R21, UR38, -R162.reuse ;  /* 0x0000002615af7c23 */ /* 0x100fe200080108a2 */
[--C-:B------:R-:W-:Y:S01]  /*9c10*/  FFMA.FTZ R173, R173, UR38, -R162.reuse ;  /* 0x00000026adad7c23 */ /* 0x100fe200080108a2 */
[--C-:B------:R-:W-:Y:S01]  /*9c20*/  FFMA.FTZ R172, R172, UR38, -R162.reuse ;  /* 0x00000026acac7c23 */ /* 0x100fe200080108a2 */
[----:B------:R-:W0:Y:S01]  /*9c30*/  MUFU.EX2 R188, R188 ;  /* 0x000000bc00bc7308 */ /* 0x000e220000000800 */
[----:B------:R-:W-:Y:S01]  /*9c40*/  FSEL R163, R163, RZ, P2 ;  /* 0x000000ffa3a37208 */ /* 0x000fe20001000000 */
[--C-:B------:R-:W-:Y:S01]  /*9c50*/  FFMA.FTZ R15, R15, UR38, -R162.reuse ;  /* 0x000000260f0f7c23 */ /* 0x100fe200080108a2 */
[--C-:B------:R-:W-:Y:S01]  /*9c60*/  FFMA.FTZ R176, R176, UR38, -R162.reuse ;  /* 0x00000026b0b07c23 */ /* 0x100fe200080108a2 */
[--C-:B------:R-:W-:Y:S01]  /*9c70*/  FFMA.FTZ R156, R156, UR38, -R162.reuse ;  /* 0x000000269c9c7c23 */ /* 0x100fe200080108a2 */
[----:B------:R-:W-:Y:S01]  /*9c80*/  FFMA.FTZ R157, R157, UR38, -R162 ;  /* 0x000000269d9d7c23 */ /* 0x000fe200080108a2 */
        /* <DEDUP_REMOVED lines=11> */
[----:B------:R-:W-:Y:S01]  /*9d40*/  IMAD R12, R22, R13, UR39 ;  /* 0x00000027160c7e24 */ /* 0x000fe2000f8e020d */
[----:B0-----:R-:W-:Y:S01]  /*9d50*/  F2FP.F16.F32.PACK_AB R152, R188, R197 ;  /* 0x000000c5bc98723e */ /* 0x001fe200000000ff */
[----:B------:R-:W-:-:S02]  /*9d60*/  IMAD.MOV.U32 R13, RZ, RZ, 0x40000040 ;  /* 0x40000040ff0d7424 */ /* 0x000fc400078e00ff */
[--C-:B------:R-:W-:Y:S01]  /*9d70*/  FFMA.FTZ R169, R169, UR38, -R163.reuse ;  /* 0x00000026a9a97c23 */ /* 0x100fe200080108a3 */
[--C-:B------:R-:W-:Y:S01]  /*9d80*/  FFMA.FTZ R10, R10, UR38, -R163.reuse ;  /* 0x000000260a0a7c23 */ /* 0x100fe200080108a3 */
[----:B------:R-:W-:Y:S01]  /*9d90*/  R2UR UR6, R12 ;  /* 0x000000000c0672ca */ /* 0x000fe200000e0000 */
[----:B------:R-:W-:Y:S01]  /*9da0*/  MUFU.EX2 R166, R166 ;  /* 0x000000a600a67308 */ /* 0x000fe20000000800 */
[----:B------:R-:W-:Y:S01]  /*9db0*/  R2UR UR7, R13 ;  /* 0x000000000d0772ca */ /* 0x000fe200000e0000 */
[--C-:B----4-:R-:W-:Y:S01]  /*9dc0*/  FFMA.FTZ R170, R11, UR38, -R162.reuse ;  /* 0x000000260baa7c23 */ /* 0x110fe200080108a2 */
[--C-:B------:R-:W-:Y:S01]  /*9dd0*/  FFMA.FTZ R11, R171, UR38, -R163.reuse ;  /* 0x00000026ab0b7c23 */ /* 0x100fe200080108a3 */
[--C-:B------:R-:W-:Y:S01]  /*9de0*/  FFMA.FTZ R13, R9, UR38, -R162.reuse ;  /* 0x00000026090d7c23 */ /* 0x100fe200080108a2 */
[--C-:B------:R-:W-:Y:S01]  /*9df0*/  FFMA.FTZ R171, R8, UR38, -R163.reuse ;  /* 0x0000002608ab7c23 */ /* 0x100fe200080108a3 */
[----:B------:R-:W-:Y:S01]  /*9e00*/  VIADD R8, R12, 0x80 ;  /* 0x000000800c087836 */ /* 0x000fe20000000000 */
[----:B------:R-:W-:Y:S01]  /*9e10*/  MOV R9, 0x40000040 ;  /* 0x4000004000097802 */ /* 0x000fe20000000f00 */
        /* <DEDUP_REMOVED lines=26> */
[----:B------:R-:W-:Y:S01]  /*9fc0*/  FFMA.FTZ R162, R194, UR38, -R162 ;  /* 0x00000026c2a27c23 */ /* 0x000fe200080108a2 */
[--C-:B------:R-:W-:Y:S01]  /*9fd0*/  FFMA.FTZ R190, R190, UR38, -R163.reuse ;  /* 0x00000026bebe7c23 */ /* 0x100fe200080108a3 */
[--C-:B------:R-:W-:Y:S01]  /*9fe0*/  FFMA.FTZ R189, R189, UR38, -R163.reuse ;  /* 0x00000026bdbd7c23 */ /* 0x100fe200080108a3 */
[--C-:B------:R-:W-:Y:S01]  /*9ff0*/  FFMA.FTZ R160, R160, UR38, -R163.reuse ;  /* 0x00000026a0a07c23 */ /* 0x100fe200080108a3 */
[----:B------:R-:W-:Y:S01]  /*a000*/  FFMA.FTZ R163, R168, UR38, -R163 ;  /* 0x00000026a8a37c23 */ /* 0x000fe200080108a3 */
[----:B------:R-:W-:Y:S01]  /*a010*/  FADD.FTZ R188, R197, R188 ;  /* 0x000000bcc5bc7221 */ /* 0x000fe20000010000 */
[----:B------:R-:W4:Y:S01]  /*a020*/  MUFU.EX2 R6, R6 ;  /* 0x0000000600067308 */ /* 0x000f220000000800 */
[----:B---3--:R-:W-:Y:S01]  /*a030*/  F2FP.F16.F32.PACK_AB R155, R198, R164 ;  /* 0x000000a4c69b723e */ /* 0x008fe200000000ff */
[----:B------:R-:W-:Y:S01]  /*a040*/  FADD.FTZ R166, R166, R167 ;  /* 0x000000a7a6a67221 */ /* 0x000fe20000010000 */
[----:B------:R-:W-:Y:S01]  /*a050*/  FADD.FTZ R188, R165, R188 ;  /* 0x000000bca5bc7221 */ /* 0x000fe20000010000 */
[----:B------:R-:W-:Y:S01]  /*a060*/  ISETP.GE.AND P2, PT, R199, 0x61, PT ;  /* 0x00000061c700780c */ /* 0x000fe20003f46270 */
[----:B--2---:R-:W-:Y:S01]  /*a070*/  WARPGROUP.ARRIVE ;  /* 0x00000000000079c5 */ /* 0x004fe20000000000 */
[----:B------:R-:W-:Y:S01]  /*a080*/  FADD.FTZ R164, R164, R166 ;  /* 0x000000a6a4a47221 */ /* 0x000fe20000010000 */
[----:B------:R-:W-:Y:S01]  /*a090*/  FADD.FTZ R161, R161, R188 ;  /* 0x000000bca1a17221 */ /* 0x000fe20000010000 */
[----:B------:R-:W2:Y:S01]  /*a0a0*/  MUFU.EX2 R13, R13 ;  /* 0x0000000d000d7308 */ /* 0x000ea20000000800 */
[----:B------:R-:W-:-:S02]  /*a0b0*/  @!P1 VIADD R3, R3, 0x32460 ;  /* 0x0003246003039836 */ /* 0x000fc40000000000 */
[----:B------:R-:W-:Y:S01]  /*a0c0*/  FADD.FTZ R164, R198, R164 ;  /* 0x000000a4c6a47221 */ /* 0x000fe20000010000 */
[----:B------:R-:W-:Y:S01]  /*a0d0*/  HGMMA.64x256x16.F32 R24, R152, gdesc[UR4].tnspB, RZ, !UPT, gsb0 ;  /* 0x43e0000498187df0 */ /* 0x000fe2000c0008ff */
[----:B------:R-:W-:Y:S01]  /*a0e0*/  R2UR UR6, R8 ;  /* 0x00000000080672ca */ /* 0x000fe200000e0000 */
[----:B------:R-:W-:Y:S01]  /*a0f0*/  VIADD R8, R12, 0x100 ;  /* 0x000001000c087836 */ /* 0x000fe20000000000 */
[----:B------:R-:W-:Y:S01]  /*a100*/  R2UR UR7, R9 ;  /* 0x00000000090772ca */ /* 0x000fe200000e0000 */
[----:B------:R-:W-:Y:S01]  /*a110*/  IMAD.MOV.U32 R9, RZ, RZ, 0x40000040 ;  /* 0x40000040ff097424 */ /* 0x000fe200078e00ff */
[----:B------:R-:W3:Y:S01]  /*a120*/  MUFU.EX2 R170, R170 ;  /* 0x000000aa00aa7308 */ /* 0x000ee20000000800 */
[----:B0-----:R-:W-:Y:S01]  /*a130*/  FADD.FTZ R161, R4, R161 ;  /* 0x000000a104a17221 */ /* 0x001fe20000010000 */
[----:B------:R-:W-:-:S03]  /*a140*/  @!P1 PRMT R3, RZ, 0x654, R3 ;  /* 0x00000654ff039816 */ /* 0x000fc60000000003 */
[----:B----4-:R-:W-:-:S03]  /*a150*/  FADD.FTZ R161, R6, R161 ;  /* 0x000000a106a17221 */ /* 0x010fc60000010000 */
[----:B------:R-:W0:Y:S01]  /*a160*/  MUFU.EX2 R11, R11 ;  /* 0x0000000b000b7308 */ /* 0x000e220000000800 */
[----:B--2---:R-:W-:-:S07]  /*a170*/  FADD.FTZ R161, R13, R161 ;  /* 0x000000a10da17221 */ /* 0x004fce0000010000 */
[----:B------:R-:W2:Y:S01]  /*a180*/  MUFU.EX2 R169, R169 ;  /* 0x000000a900a97308 */ /* 0x000ea20000000800 */
[----:B---3--:R-:W-:-:S07]  /*a190*/  FADD.FTZ R161, R170, R161 ;  /* 0x000000a1aaa17221 */ /* 0x008fce0000010000 */
[----:B------:R-:W3:Y:S01]  /*a1a0*/  MUFU.EX2 R171, R171 ;  /* 0x000000ab00ab7308 */ /* 0x000ee20000000800 */
[----:B0-----:R-:W-:-:S07]  /*a1b0*/  FADD.FTZ R164, R11, R164 ;  /* 0x000000a40ba47221 */ /* 0x001fce0000010000 */
[----:B------:R-:W0:Y:S01]  /*a1c0*/  MUFU.EX2 R10, R10 ;  /* 0x0000000a000a7308 */ /* 0x000e220000000800 */
[----:B--2---:R-:W-:-:S07]  /*a1d0*/  FADD.FTZ R164, R169, R164 ;  /* 0x000000a4a9a47221 */ /* 0x004fce0000010000 */
[----:B------:R-:W2:Y:S01]  /*a1e0*/  MUFU.EX2 R173, R173 ;  /* 0x000000ad00ad7308 */ /* 0x000ea20000000800 */
[----:B---3--:R-:W-:-:S07]  /*a1f0*/  FADD.FTZ R164, R171, R164 ;  /* 0x000000a4aba47221 */ /* 0x008fce0000010000 */
[----:B------:R-:W3:Y:S01]  /*a200*/  MUFU.EX2 R172, R172 ;  /* 0x000000ac00ac7308 */ /* 0x000ee20000000800 */
[----:B0-----:R-:W-:-:S07]  /*a210*/  FADD.FTZ R164, R10, R164 ;  /* 0x000000a40aa47221 */ /* 0x001fce0000010000 */
[----:B------:R-:W-:Y:S01]  /*a220*/  MUFU.EX2 R15, R15 ;  /* 0x0000000f000f7308 */ /* 0x000fe20000000800 */
[----:B--2---:R-:W-:-:S07]  /*a230*/  FADD.FTZ R161, R173, R161 ;  /* 0x000000a1ada17221 */ /* 0x004fce0000010000 */
[----:B------:R-:W-:Y:S08]  /*a240*/  MUFU.EX2 R175, R175 ;  /* 0x000000af00af7308 */ /* 0x000ff00000000800 */
[----:B------:R-:W-:Y:S08]  /*a250*/  MUFU.EX2 R21, R21 ;  /* 0x0000001500157308 */ /* 0x000ff00000000800 */
[----:B------:R-:W0:Y:S08]  /*a260*/  MUFU.EX2 R174, R174 ;  /* 0x000000ae00ae7308 */ /* 0x000e300000000800 */
[----:B------:R-:W-:Y:S08]  /*a270*/  MUFU.EX2 R14, R14 ;  /* 0x0000000e000e7308 */ /* 0x000ff00000000800 */
[----:B------:R-:W2:Y:S08]  /*a280*/  MUFU.EX2 R20, R20 ;  /* 0x0000001400147308 */ /* 0x000eb00000000800 */
[----:B------:R-:W-:Y:S08]  /*a290*/  MUFU.EX2 R177, R177 ;  /* 0x000000b100b17308 */ /* 0x000ff00000000800 */
[----:B------:R-:W4:Y:S08]  /*a2a0*/  MUFU.EX2 R176, R176 ;  /* 0x000000b000b07308 */ /* 0x000f300000000800 */
        /* <DEDUP_REMOVED lines=20> */
[----:B------:R-:W-:Y:S02]  /*a3f0*/  F2FP.F16.F32.PACK_AB R152, R6, R4 ;  /* 0x000000040698723e */ /* 0x000fe400000000ff */
[----:B------:R-:W-:Y:S02]  /*a400*/  F2FP.F16.F32.PACK_AB R153, R169, R11 ;  /* 0x0000000ba999723e */ /* 0x000fe400000000ff */
[----:B------:R-:W-:Y:S01]  /*a410*/  F2FP.F16.F32.PACK_AB R154, R170, R13 ;  /* 0x0000000daa9a723e */ /* 0x000fe200000000ff */
[----:B------:R-:W1:Y:S01]  /*a420*/  MUFU.EX2 R189, R189 ;  /* 0x000000bd00bd7308 */ /* 0x000e620000000800 */
[----:B------:R-:W-:-:S04]  /*a430*/  F2FP.F16.F32.PACK_AB R155, R10, R171 ;  /* 0x000000ab0a9b723e */ /* 0x000fc800000000ff */
[----:B------:R-:W-:-:S03]  /*a440*/  WARPGROUP.ARRIVE ;  /* 0x00000000000079c5 */ /* 0x000fc60000000000 */
[----:B------:R-:W-:Y:S03]  /*a450*/  MUFU.EX2 R160, R160 ;  /* 0x000000a000a07308 */ /* 0x000fe60000000800 */
[----:B------:R-:W-:Y:S01]  /*a460*/  HGMMA.64x256x16.F32 R24, R152, gdesc[UR4].tnspB, R24, gsb0 ;  /* 0x43e0000498187df0 */ /* 0x000fe20008000818 */
[----:B------:R-:W-:Y:S01]  /*a470*/  R2UR UR6, R8 ;  /* 0x00000000080672ca */ /* 0x000fe200000e0000 */
[----:B------:R-:W-:Y:S01]  /*a480*/  VIADD R8, R12, 0x180 ;  /* 0x000001800c087836 */ /* 0x000fe20000000000 */
[----:B------:R-:W-:Y:S01]  /*a490*/  R2UR UR7, R9 ;  /* 0x00000000090772ca */ /* 0x000fe200000e0000 */
[----:B------:R-:W-:Y:S01]  /*a4a0*/  IMAD.MOV.U32 R9, RZ, RZ, 0x40000040 ;  /* 0x40000040ff097424 */ /* 0x000fe200078e00ff */
[----:B------:R-:W-:Y:S02]  /*a4b0*/  WARPGROUP.DEPBAR.LE gsb0, 0x0 ;  /* 0x00008000000079c5 */ /* 0x000fe40000010000 */
[C---:B---3--:R-:W-:Y:S01]  /*a4c0*/  F2FP.F16.F32.PACK_AB R152, R172.reuse, R173 ;  /* 0x000000adac98723e */ /* 0x048fe200000000ff */
        /* <DEDUP_REMOVED lines=10> */
[----:B------:R-:W-:-:S06]  /*a570*/  FADD.FTZ R21, R20, R21 ;  /* 0x0000001514157221 */ /* 0x000fcc0000010000 */
[----:B------:R-:W-:Y:S01]  /*a580*/  HGMMA.64x256x16.F32 R24, R152, gdesc[UR4].tnspB, R24, gsb0 ;  /* 0x43e0000498187df0 */ /* 0x000fe20008000818 */
[----:B------:R-:W-:Y:S01]  /*a590*/  R2UR UR6, R8 ;  /* 0x00000000080672ca */ /* 0x000fe200000e0000 */
[----:B------:R-:W-:Y:S01]  /*a5a0*/  VIADD R8, R12, 0x200 ;  /* 0x000002000c087836 */ /* 0x000fe20000000000 */
[----:B------:R-:W-:Y:S02]  /*a5b0*/  R2UR UR7, R9 ;  /* 0x00000000090772ca */ /* 0x000fe400000e0000 */
[----:B------:R-:W-:Y:S01]  /*a5c0*/  MOV R9, 0x40000040 ;  /* 0x4000004000097802 */ /* 0x000fe20000000f00 */
[----:B------:R-:W-:Y:S02]  /*a5d0*/  WARPGROUP.DEPBAR.LE gsb0, 0x0 ;  /* 0x00008000000079c5 */ /* 0x000fe40000010000 */
[----:B----4-:R-:W-:Y:S01]  /*a5e0*/  F2FP.F16.F32.PACK_AB R152, R176, R177 ;  /* 0x000000b1b098723e */ /* 0x010fe200000000ff */
        /* <DEDUP_REMOVED lines=13> */
[----:B------:R-:W-:Y:S01]  /*a6c0*/  R2UR UR6, R8 ;  /* 0x00000000080672ca */ /* 0x000fe200000e0000 */
[----:B------:R-:W-:Y:S01]  /*a6d0*/  VIADD R8, R12, 0x280 ;  /* 0x000002800c087836 */ /* 0x000fe20000000000 */
[----:B------:R-:W-:Y:S01]  /*a6e0*/  R2UR UR7, R9 ;  /* 0x00000000090772ca */ /* 0x000fe200000e0000 */
[----:B------:R-:W0:Y:S01]  /*a6f0*/  MUFU.EX2 R12, R163 ;  /* 0x000000a3000c7308 */ /* 0x000e220000000800 */
[----:B------:R-:W-:Y:S01]  /*a700*/  IMAD.MOV.U32 R9, RZ, RZ, 0x40000040 ;  /* 0x40000040ff097424 */ /* 0x000fe200078e00ff */
        /* <DEDUP_REMOVED lines=15> */
[----:B------:R-:W-:Y:S02]  /*a800*/  R2UR UR6, R8 ;  /* 0x00000000080672ca */ /* 0x000fe400000e0000 */
[----:B------:R-:W-:Y:S01]  /*a810*/  R2UR UR7, R9 ;  /* 0x00000000090772ca */ /* 0x000fe200000e0000 */
[----:B------:R-:W-:Y:S02]  /*a820*/  WARPGROUP.DEPBAR.LE gsb0, 0x0 ;  /* 0x00008000000079c5 */ /* 0x000fe40000010000 */
[----:B------:R-:W-:Y:S01]  /*a830*/  F2FP.F16.F32.PACK_AB R152, R192, R191 ;  /* 0x000000bfc098723e */ /* 0x000fe200000000ff */
[----:B------:R-:W-:Y:S01]  /*a840*/  FADD.FTZ R191, R191, R182 ;  /* 0x000000b6bfbf7221 */ /* 0x000fe20000010000 */
[C---:B------:R-:W-:Y:S01]  /*a850*/  F2FP.F16.F32.PACK_AB R153, R189.reuse, R190 ;  /* 0x000000bebd99723e */ /* 0x040fe200000000ff */
[----:B------:R-:W-:Y:S01]  /*a860*/  FADD.FTZ R190, R190, R159 ;  /* 0x0000009fbebe7221 */ /* 0x000fe20000010000 */
[----:B------:R-:W-:Y:S01]  /*a870*/  F2FP.F16.F32.PACK_AB R154, R162, R193 ;  /* 0x000000c1a29a723e */ /* 0x000fe200000000ff */
[----:B------:R-:W-:Y:S01]  /*a880*/  FADD.FTZ R192, R192, R191 ;  /* 0x000000bfc0c07221 */ /* 0x000fe20000010000 */
[----:B0-----:R-:W-:Y:S01]  /*a890*/  F2FP.F16.F32.PACK_AB R155, R12, R160 ;  /* 0x000000a00c9b723e */ /* 0x001fe200000000ff */
[----:B------:R-:W-:-:S02]  /*a8a0*/  FADD.FTZ R189, R189, R190 ;  /* 0x000000bebdbd7221 */ /* 0x000fc40000010000 */
[----:B------:R-:W-:Y:S01]  /*a8b0*/  FADD.FTZ R193, R193, R192 ;  /* 0x000000c0c1c17221 */ /* 0x000fe20000010000 */
[----:B------:R-:W-:Y:S01]  /*a8c0*/  WARPGROUP.ARRIVE ;  /* 0x00000000000079c5 */ /* 0x000fe20000000000 */
[----:B------:R-:W-:Y:S02]  /*a8d0*/  FADD.FTZ R189, R160, R189 ;  /* 0x000000bda0bd7221 */ /* 0x000fe40000010000 */
[----:B------:R-:W-:Y:S02]  /*a8e0*/  FADD.FTZ R14, R162, R193 ;  /* 0x000000c1a20e7221 */ /* 0x000fe40000010000 */
[----:B------:R-:W-:-:S07]  /*a8f0*/  FADD.FTZ R8, R12, R189 ;  /* 0x000000bd0c087221 */ /* 0x000fce0000010000 */
[----:B------:R-:W-:Y:S03]  /*a900*/  HGMMA.64x256x16.F32 R24, R152, gdesc[UR4].tnspB, R24, gsb0 ;  /* 0x43e0000498187df0 */ /* 0x000fe60008000818 */
[----:B------:R-:W-:Y:S02]  /*a910*/  WARPGROUP.DEPBAR.LE gsb0, 0x0 ;  /* 0x00008000000079c5 */ /* 0x000fe40000010000 */
[----:B------:R0:W-:Y:S01]  /*a920*/  @!P1 SYNCS.ARRIVE.TRANS64.RED.A1T0 RZ, [R3+URZ], RZ ;  /* 0x000000ff03ff99a7 */ /* 0x0001e2000810043f */
[----:B------:R-:W-:Y:S05]  /*a930*/  @!P2 BRA `(.L_x_8279) ;  /* 0x000000280028a947 */ /* 0x000fea0003800000 */
[----:B0-----:R-:W-:Y:S01]  /*a940*/  VIADD R3, R202, 0xfffffffe ;  /* 0xfffffffeca037836 */ /* 0x001fe20000000000 */
[----:B------:R-:W-:Y:S01]  /*a950*/  MOV R9, R0 ;  /* 0x0000000000097202 */ /* 0x000fe20000000f00 */
[----:B------:R-:W-:-:S07]  /*a960*/  IMAD.MOV.U32 R11, RZ, RZ, R5 ;  /* 0x000000ffff0b7224 */ /* 0x000fce00078e0005 */
.L_x_8289:
[----:B------:R-:W-:Y:S01]  /*a970*/  VIADD R22, R22, 0x1 ;  /* 0x0000000116167836 */ /* 0x000fe20000000000 */
[----:B------:R-:W-:Y:S05]  /*a980*/  YIELD ;  /* 0x0000000000007946 */ /* 0x000fea0003800000 */
[----:B------:R-:W-:Y:S02]  /*a990*/  ISETP.NE.AND P3, PT, R22, 0x2, PT ;  /* 0x000000021600780c */ /* 0x000fe40003f65270 */
[C---:B------:R-:W-:Y:S01]  /*a9a0*/  ISETP.GT.AND P2, PT, R3.reuse, RZ, PT ;  /* 0x000000ff0300720c */ /* 0x040fe20003f44270 */
[----:B------:R-:W-:Y:S01]  /*a9b0*/  VIADD R3, R3, 0xffffffff ;  /* 0xffffffff03037836 */ /* 0x000fe20000000000 */
[----:B------:R-:W-:-:S02]  /*a9c0*/  SEL R5, RZ, 0x1, P3 ;  /* 0x00000001ff057807 */ /* 0x000fc40001800000 */
[----:B------:R-:W-:Y:S02]  /*a9d0*/  SEL R22, R22, RZ, P3 ;  /* 0x000000ff16167207 */ /* 0x000fe40001800000 */
[----:B------:R-:W-:Y:S01]  /*a9e0*/  LOP3.LUT R200, R200, R5, RZ, 0x3c, !PT ;  /* 0x00000005c8c87212 */ /* 0x000fe200078e3cff */
[----:B-1----:R-:W-:Y:S06]  /*a9f0*/  @!P0 BRA `(.L_x_8280) ;  /* 0x0000000000048947 */ /* 0x002fec0003800000 */
[----:B------:R-:W-:Y:S01]  /*aa00*/  BPT.TRAP 0x1 ;  /* 0x000000040000795c */ /* 0x000fe20000300000 */
.L_x_8280:
[----:B------:R-:W-:Y:S01]  /*aa10*/  IMAD R6, R22, 0x8, R18 ;  /* 0x0000000816067824 */ /* 0x000fe200078e0212 */
[----:B------:R-:W-:-:S04]  /*aa20*/  SHF.L.U32 R0, R200, 0x1f, RZ ;  /* 0x0000001fc8007819 */ /* 0x000fc800000006ff */
[----:B------:R0:W1:Y:S01]  /*aa30*/  SYNCS.PHASECHK.TRANS64.TRYWAIT P3, [R6+URZ+0x32430], R0 ;  /* 0x03243000060075a7 */ /* 0x000062000806017f */
[----:B------:R-:W-:Y:S05]  /*aa40*/  @!P0 BRA `(.L_x_8281) ;  /* 0x0000000000048947 */ /* 0x000fea0003800000 */
[----:B------:R-:W-:Y:S01]  /*aa50*/  BPT.TRAP 0x1 ;  /* 0x000000040000795c */ /* 0x000fe20000300000 */
.L_x_8281:
[----:B------:R-:W-:Y:S02]  /*aa60*/  IMAD R4, R22, 0x300, R216 ;  /* 0x0000030016047824 */ /* 0x000fe400078e02d8 */
[----:B------:R-:W-:Y:S01]  /*aa70*/  IMAD.MOV.U32 R5, RZ, RZ, 0x40000040 ;  /* 0x40000040ff057424 */ /* 0x000fe200078e00ff */
[----:B-1----:R-:W-:Y:S06]  /*aa80*/  @P3 BRA `(.L_x_8282) ;  /* 0x0000000000083947 */ /* 0x002fec0003800000 */
[----:B------:R-:W1:Y:S02]  /*aa90*/  SYNCS.PHASECHK.TRANS64.TRYWAIT P3, [R6+URZ+0x32430], R0 ;  /* 0x03243000060075a7 */ /* 0x000e64000806017f */
[----:B-1----:R-:W-:Y:S05]  /*aaa0*/  @!P3 BRA `(.L_x_8283) ;  /* 0x000000b800ccb947 */ /* 0x002fea0003800000 */
.L_x_8282:
[----:B------:R-:W2:Y:S04]  /*aab0*/  LDL.64 R152, [R1+0x70] ;  /* 0x0000700001987983 */ /* 0x000ea80000100a00 */
[----:B------:R-:W3:Y:S04]  /*aac0*/  LDL.64 R204, [R1+0x68] ;  /* 0x0000680001cc7983 */ /* 0x000ee80000100a00 */
[----:B------:R-:W4:Y:S01]  /*aad0*/  LDL.64 R202, [R1+0x60] ;  /* 0x0000600001ca7983 */ /* 0x000f220000100a00 */
[----:B------:R-:W-:Y:S05]  /*aae0*/  WARPSYNC.ALL ;  /* 0x0000000000007948 */ /* 0x000fea0003800000 */
[----:B------:R-:W5:Y:S01]  /*aaf0*/  LDL.64 R20, [R1+0x58] ;  /* 0x0000580001147983 */ /* 0x000f620000100a00 */
[C---:B------:R-:W-:Y:S01]  /*ab00*/  R2UR UR6, R4.reuse ;  /* 0x00000000040672ca */ /* 0x040fe200000e0000 */
[----:B------:R-:W-:Y:S01]  /*ab10*/  VIADD R12, R4, 0x2 ;  /* 0x00000002040c7836 */ /* 0x000fe20000000000 */
[----:B------:R-:W-:Y:S01]  /*ab20*/  R2UR UR7, R5 ;  /* 0x00000000050772ca */ /* 0x000fe200000e0000 */
[----:B------:R-:W-:Y:S01]  /*ab30*/  IMAD.MOV.U32 R5, RZ, RZ, 0x40000040 ;  /* 0x40000040ff057424 */ /* 0x000fe200078e00ff */
[----:B------:R-:W-:-:S02]  /*ab40*/  MOV R13, 0x40000040 ;  /* 0x40000040000d7802 */ /* 0x000fc40000000f00 */
[----:B--2---:R-:W-:Y:S02]  /*ab50*/  R2UR UR4, R152 ;  /* 0x00000000980472ca */ /* 0x004fe400000e0000 */
[----:B------:R-:W-:Y:S02]  /*ab60*/  R2UR UR5, R153 ;  /* 0x00000000990572ca */ /* 0x000fe400000e0000 */
[----:B------:R-:W-:-:S11]  /*ab70*/  WARPGROUP.ARRIVE ;  /* 0x00000000000079c5 */ /* 0x000fd60000000000 */
[----:B------:R-:W-:Y:S01]  /*ab80*/  HGMMA.64x96x16.F32 R152, gdesc[UR4], RZ, !UPT, gsb0 ;  /* 0x01600000049879f0 */ /* 0x000fe2000c0008ff */
[----:B------:R-:W-:Y:S01]  /*ab90*/  R2UR UR6, R12 ;  /* 0x000000000c0672ca */ /* 0x000fe200000e0000 */
[----:B------:R-:W-:Y:S01]  /*aba0*/  VIADD R12, R4, 0x4 ;  /* 0x00000004040c7836 */ /* 0x000fe20000000000 */
[----:B------:R-:W-:Y:S01]  /*abb0*/  R2UR UR7, R13 ;  /* 0x000000000d0772ca */ /* 0x000fe200000e0000 */
[----:B------:R-:W-:Y:S01]  /*abc0*/  IMAD.MOV.U32 R13, RZ, RZ, 0x40000040 ;  /* 0x40000040ff0d7424 */ /* 0x000fe200078e00ff */
[----:B---3--:R-:W-:Y:S01]  /*abd0*/  R2UR UR4, R204 ;  /* 0x00000000cc0472ca */ /* 0x008fe200000e0000 */
[----:B------:R-:W-:Y:S01]  /*abe0*/  VIADD R4, R4, 0x6 ;  /* 0x0000000604047836 */ /* 0x000fe20000000000 */
[----:B------:R-:W-:Y:S01]  /*abf0*/  R2UR UR5, R205 ;  /* 0x00000000cd0572ca */ /* 0x000fe200000e0000 */
[----:B------:R-:W-:Y:S02]  /*ac00*/  WARPGROUP.DEPBAR.LE gsb0, 0x0 ;  /* 0x00008000000079c5 */ /* 0x000fe40000010000 */
[----:B------:R-:W-:-:S10]  /*ac10*/  WARPGROUP.ARRIVE ;  /* 0x00000000000079c5 */ /* 0x000fd40000000000 */
[----:B------:R-:W-:Y:S01]  /*ac20*/  HGMMA.64x96x16.F32 R152, gdesc[UR4], R152, gsb0 ;  /* 0x01600000049879f0 */ /* 0x000fe20008000898 */
[----:B------:R-:W-:Y:S02]  /*ac30*/  R2UR UR6, R12 ;  /* 0x000000000c0672ca */ /* 0x000fe400000e0000 */
[----:B------:R-:W-:Y:S02]  /*ac40*/  R2UR UR7, R13 ;  /* 0x000000000d0772ca */ /* 0x000fe400000e0000 */
[----:B----4-:R-:W-:Y:S02]  /*ac50*/  R2UR UR4, R202 ;  /* 0x00000000ca0472ca */ /* 0x010fe400000e0000 */
[----:B------:R-:W-:Y:S01]  /*ac60*/  R2UR UR5, R203 ;  /* 0x00000000cb0572ca */ /* 0x000fe200000e0000 */
[----:B------:R-:W-:Y:S02]  /*ac70*/  WARPGROUP.DEPBAR.LE gsb0, 0x0 ;  /* 0x00008000000079c5 */ /* 0x000fe40000010000 */
[----:B------:R-:W-:-:S10]  /*ac80*/  WARPGROUP.ARRIVE ;  /* 0x00000000000079c5 */ /* 0x000fd40000000000 */
[----:B------:R-:W-:Y:S01]  /*ac90*/  HGMMA.64x96x16.F32 R152, gdesc[UR4], R152, gsb0 ;  /* 0x01600000049879f0 */ /* 0x000fe20008000898 */
[----:B------:R-:W-:Y:S02]  /*aca0*/  R2UR UR6, R4 ;  /* 0x00000000040672ca */ /* 0x000fe400000e0000 */
[----:B------:R-:W-:Y:S02]  /*acb0*/  R2UR UR7, R5 ;  /* 0x00000000050772ca */ /* 0x000fe400000e0000 */
[----:B-----5:R-:W-:Y:S02]  /*acc0*/  R2UR UR4, R20 ;  /* 0x00000000140472ca */ /* 0x020fe400000e0000 */
[----:B------:R-:W-:Y:S01]  /*acd0*/  R2UR UR5, R21 ;  /* 0x00000000150572ca */ /* 0x000fe200000e0000 */
[----:B------:R-:W-:Y:S02]  /*ace0*/  WARPGROUP.DEPBAR.LE gsb0, 0x0 ;  /* 0x00008000000079c5 */ /* 0x000fe40000010000 */
[----:B------:R-:W-:-:S10]  /*acf0*/  WARPGROUP.ARRIVE ;  /* 0x00000000000079c5 */ /* 0x000fd40000000000 */
[----:B------:R-:W-:Y:S03]  /*ad00*/  HGMMA.64x96x16.F32 R152, gdesc[UR4], R152, gsb0 ;  /* 0x01600000049879f0 */ /* 0x000fe60008000898 */
[----:B------:R-:W-:Y:S02]  /*ad10*/  WARPGROUP.DEPBAR.LE gsb0, 0x0 ;  /* 0x00008000000079c5 */ /* 0x000fe40000010000 */
[----:B------:R-:W-:Y:S05]  /*ad20*/  @!P0 BRA `(.L_x_8284) ;  /* 0x0000000000048947 */ /* 0x000fea0003800000 */
[----:B------:R-:W-:Y:S01]  /*ad30*/  BPT.TRAP 0x1 ;  /* 0x000000040000795c */ /* 0x000fe20000300000 */
.L_x_8284:
[----:B------:R2:W3:Y:S01]  /*ad40*/  SYNCS.PHASECHK.TRANS64.TRYWAIT P3, [R6+URZ+0x32450], R0 ;  /* 0x03245000060075a7 */ /* 0x0004e2000806017f */
[----:B------:R-:W-:Y:S05]  /*ad50*/  @!P0 BRA `(.L_x_8285) ;  /* 0x0000000000048947 */ /* 0x000fea0003800000 */
[----:B------:R-:W-:Y:S01]  /*ad60*/  BPT.TRAP 0x1 ;  /* 0x000000040000795c */ /* 0x000fe20000300000 */
.L_x_8285:
[----:B------:R-:W-:Y:S04]  /*ad70*/  BSSY B0, `(.L_x_8286) ;  /* 0x0000004000007945 */ /* 0x000fe80003800000 */
[----:B---3--:R-:W-:Y:S05]  /*ad80*/  @P3 BRA `(.L_x_8287) ;  /* 0x0000000000083947 */ /* 0x008fea0003800000 */
[----:B------:R-:W3:Y:S02]  /*ad90*/  SYNCS.PHASECHK.TRANS64.TRYWAIT P3, [R6+URZ+0x32450], R0 ;  /* 0x03245000060075a7 */ /* 0x000ee4000806017f */
[----:B---3--:R-:W-:Y:S05]  /*ada0*/  @!P3 BRA `(.L_x_8288) ;  /* 0x000000b80020b947 */ /* 0x008fea0003800000 */
.L_x_8287:
[----:B------:R-:W-:Y:S05]  /*adb0*/  BSYNC B0 ;  /* 0x0000000000007941 */ /* 0x000fea0003800000 */
.L_x_8286:
[----:B------:R-:W-:Y:S05]  /*adc0*/  WARPSYNC.ALL ;  /* 0x0000000000007948 */ /* 0x000fea0003800000 */
[----:B------:R-:W4:Y:S04]  /*add0*/  LDL R4, [R1+0x78] ;  /* 0x0000780001047983 */ /* 0x000f280000100800 */
[----:B------:R-:W5:Y:S04]  /*ade0*/  LDL.64 R206, [R1+0x50] ;  /* 0x0000500001ce7983 */ /* 0x000f680000100a00 */
[----:B------:R-:W2:Y:S04]  /*adf0*/  LDL.64 R204, [R1+0x48] ;  /* 0x0000480001cc7983 */ /* 0x000ea80000100a00 */
[----:B------:R-:W3:Y:S01]  /*ae00*/  LDL.64 R202, [R1+0x40] ;  /* 0x0000400001ca7983 */ /* 0x000ee20000100a00 */
[----:B------:R-:W-:Y:S01]  /*ae10*/  MOV R5, 0x40000040 ;  /* 0x4000004000057802 */ /* 0x000fe20000000f00 */
[----:B------:R-:W-:Y:S01]  /*ae20*/  WARPGROUP.ARRIVE ;  /* 0x00000000000079c5 */ /* 0x000fe20000000000 */
[----:B------:R-:W-:Y:S01]  /*ae30*/  IMAD.MOV.U32 R13, RZ, RZ, 0x40000040 ;  /* 0x40000040ff0d7424 */ /* 0x000fe200078e00ff */
[----:B------:R-:W3:Y:S01]  /*ae40*/  LDL.64 R210, [R1+0x20] ;  /* 0x0000200001d27983 */ /* 0x000ee20000100a00 */
[----:B------:R-:W-:-:S03]  /*ae50*/  R2UR UR7, R5 ;  /* 0x00000000050772ca */ /* 0x000fc600000e0000 */
[----:B------:R-:W3:Y:S01]  /*ae60*/  LDL.64 R208, [R1+0x18] ;  /* 0x0000180001d07983 */ /* 0x000ee20000100a00 */
[----:B----4-:R-:W-:Y:S01]  /*ae70*/  R2UR UR4, R4 ;  /* 0x00000000040472ca */ /* 0x010fe200000e0000 */
[----:B------:R-:W-:Y:S01]  /*ae80*/  IMAD.MOV.U32 R4, RZ, RZ, 0xc00 ;  /* 0x00000c00ff047424 */ /* 0x000fe200078e00ff */
[----:B-----5:R-:W-:-:S11]  /*ae90*/  R2UR UR5, R207 ;  /* 0x00000000cf0572ca */ /* 0x020fd600000e0000 */
[----:B------:R-:W-:Y:S01]  /*aea0*/  IMAD R4, R22, R4, UR4 ;  /* 0x0000000416047e24 */ /* 0x000fe2000f8e0204 */
[----:B------:R-:W-:Y:S02]  /*aeb0*/  R2UR UR4, R206 ;  /* 0x00000000ce0472ca */ /* 0x000fe400000e0000 */
[----:B------:R-:W4:Y:S02]  /*aec0*/  LDL.64 R206, [R1+0x38] ;  /* 0x0000380001ce7983 */ /* 0x000f240000100a00 */
[----:B------:R-:W-:-:S13]  /*aed0*/  R2UR UR6, R4 ;  /* 0x00000000040672ca */ /* 0x000fda00000e0000 */
[----:B------:R-:W-:Y:S01]  /*aee0*/  HGMMA.64x96x16.F32 R152, gdesc[UR4], R152, gsb0 ;  /* 0x01600000049879f0 */ /* 0x000fe20008000898 */
[----:B------:R-:W-:Y:S01]  /*aef0*/  VIADD R12, R4, 0x2 ;  /* 0x00000002040c7836 */ /* 0x000fe20000000000 */
[----:B--2---:R-:W-:Y:S02]  /*af00*/  R2UR UR4, R204 ;  /* 0x00000000cc0472ca */ /* 0x004fe400000e0000 */
[----:B------:R-:W-:Y:S02]  /*af10*/  R2UR UR5, R205 ;  /* 0x00000000cd0572ca */ /* 0x000fe400000e0000 */
[----:B------:R-:W2:Y:S01]  /*af20*/  LDL.64 R204, [R1+0x30] ;  /* 0x0000300001cc7983 */ /* 0x000ea20000100a00 */
[----:B------:R-:W-:Y:S02]  /*af30*/  R2UR UR6, R12 ;  /* 0x000000000c0672ca */ /* 0x000fe400000e0000 */
[----:B------:R-:W-:Y:S01]  /*af40*/  R2UR UR7, R13 ;  /* 0x000000000d0772ca */ /* 0x000fe200000e0000 */
[----:B------:R-:W-:-:S02]  /*af50*/  VIADD R12, R4, 0x4 ;  /* 0x00000004040c7836 */ /* 0x000fc40000000000 */
[----:B------:R-:W-:Y:S01]  /*af60*/  IMAD.MOV.U32 R13, RZ, RZ, 0x40000040 ;  /* 0x40000040ff0d7424 */ /* 0x000fe200078e00ff */
[----:B------:R-:W-:Y:S02]  /*af70*/  WARPGROUP.DEPBAR.LE gsb0, 0x0 ;  /* 0x00008000000079c5 */ /* 0x000fe40000010000 */
[----:B------:R-:W-:-:S07]  /*af80*/  WARPGROUP.ARRIVE ;  /* 0x00000000000079c5 */ /* 0x000fce0000000000 */
[----:B------:R-:W-:Y:S01]  /*af90*/  HGMMA.64x96x16.F32 R152, gdesc[UR4], R152, gsb0 ;  /* 0x01600000049879f0 */ /* 0x000fe20008000898 */
[----:B---3--:R-:W-:Y:S02]  /*afa0*/  R2UR UR4, R202 ;  /* 0x00000000ca0472ca */ /* 0x008fe400000e0000 */
[----:B------:R-:W-:Y:S02]  /*afb0*/  R2UR UR5, R203 ;  /* 0x00000000cb0572ca */ /* 0x000fe400000e0000 */
[----:B------:R-:W3:Y:S01]  /*afc0*/  LDL.64 R202, [R1+0x28] ;  /* 0x0000280001ca7983 */ /* 0x000ee20000100a00 */
        /* <DEDUP_REMOVED lines=11> */
[----:B------:R-:W-:Y:S02]  /*b080*/  WARPGROUP.DEPBAR.LE gsb0, 0x0 ;  /* 0x00008000000079c5 */ /* 0x000fe40000010000 */
[----:B------:R-:W-:Y:S01]  /*b090*/  WARPGROUP.ARRIVE ;  /* 0x00000000000079c5 */ /* 0x000fe20000000000 */
[----:B------:R-:W-:Y:S01]  /*b0a0*/  VIADD R12, R4, 0x300 ;  /* 0x00000300040c7836 */ /* 0x000fe20000000000 */
[----:B------:R-:W4:Y:S08]  /*b0b0*/  LDL.64 R206, [R1+0x10] ;  /* 0x0000100001ce7983 */ /* 0x000f300000100a00 */
[----:B------:R-:W-:Y:S01]  /*b0c0*/  HGMMA.64x96x16.F32 R152, gdesc[UR4], R152, gsb0 ;  /* 0x01600000049879f0 */ /* 0x000fe20008000898 */
[----:B------:R-:W-:Y:S01]  /*b0d0*/  IMAD.MOV.U32 R13, RZ, RZ, 0x40000040 ;  /* 0x40000040ff0d7424 */ /* 0x000fe200078e00ff */
[----:B------:R-:W-:-:S02]  /*b0e0*/  R2UR UR6, R12 ;  /* 0x000000000c0672ca */ /* 0x000fc400000e0000 */
[----:B--2---:R-:W-:Y:S02]  /*b0f0*/  R2UR UR4, R204 ;  /* 0x00000000cc0472ca */ /* 0x004fe400000e0000 */
[----:B------:R-:W-:Y:S02]  /*b100*/  R2UR UR7, R13 ;  /* 0x000000000d0772ca */ /* 0x000fe400000e0000 */
[----:B------:R-:W-:Y:S01]  /*b110*/  R2UR UR5, R205 ;  /* 0x00000000cd0572ca */ /* 0x000fe200000e0000 */
[----:B------:R-:W-:Y:S01]  /*b120*/  VIADD R12, R4, 0x302 ;  /* 0x00000302040c7836 */ /* 0x000fe20000000000 */
[----:B------:R-:W2:Y:S01]  /*b130*/  LDL.64 R204, [R1+0x8] ;  /* 0x0000080001cc7983 */ /* 0x000ea20000100a00 */
[----:B------:R-:W-:Y:S01]  /*b140*/  IMAD.MOV.U32 R13, RZ, RZ, 0x40000040 ;  /* 0x40000040ff0d7424 */ /* 0x000fe200078e00ff */
[----:B------:R-:W-:Y:S02]  /*b150*/  WARPGROUP.DEPBAR.LE gsb0, 0x0 ;  /* 0x00008000000079c5 */ /* 0x000fe40000010000 */
[----:B------:R-:W-:-:S07]  /*b160*/  WARPGROUP.ARRIVE ;  /* 0x00000000000079c5 */ /* 0x000fce0000000000 */
[----:B------:R-:W-:Y:S01]  /*b170*/  HGMMA.64x96x16.F32 R152, gdesc[UR4], R152, gsb0 ;  /* 0x01600000049879f0 */ /* 0x000fe20008000898 */
[----:B------:R-:W-:Y:S02]  /*b180*/  R2UR UR6, R12 ;  /* 0x000000000c0672ca */ /* 0x000fe400000e0000 */
[----:B------:R-:W-:Y:S02]  /*b190*/  R2UR UR7, R13 ;  /* 0x000000000d0772ca */ /* 0x000fe400000e0000 */
[----:B---3--:R-:W-:Y:S02]  /*b1a0*/  R2UR UR4, R202 ;  /* 0x00000000ca0472ca */ /* 0x008fe400000e0000 */
[----:B------:R-:W-:Y:S01]  /*b1b0*/  R2UR UR5, R203 ;  /* 0x00000000cb0572ca */ /* 0x000fe200000e0000 */
[----:B------:R-:W-:Y:S01]  /*b1c0*/  VIADD R12, R4, 0x304 ;  /* 0x00000304040c7836 */ /* 0x000fe20000000000 */
[----:B------:R-:W-:Y:S01]  /*b1d0*/  MOV R13, 0x40000040 ;  /* 0x40000040000d7802 */ /* 0x000fe20000000f00 */
[----:B------:R-:W3:Y:S01]  /*b1e0*/  LDL.64 R202, [R1] ;  /* 0x0000000001ca7983 */ /* 0x000ee20000100a00 */
        /* <DEDUP_REMOVED lines=32> */
[----:B--2---:R-:W-:Y:S02]  /*b3f0*/  R2UR UR4, R204 ;  /* 0x00000000cc0472ca */ /* 0x004fe400000e0000 */
        /* <DEDUP_REMOVED lines=57> */
[----:B------:R-:W-:Y:S03]  /*b790*/  HGMMA.64x96x16.F32 R152, gdesc[UR4], R152, gsb0 ;  /* 0x01600000049879f0 */ /* 0x000fe60008000898 */
[----:B------:R-:W-:Y:S02]  /*b7a0*/  WARPGROUP.DEPBAR.LE gsb0, 0x0 ;  /* 0x00008000000079c5 */ /* 0x000fe40000010000 */
[----:B------:R-:W-:-:S04]  /*b7b0*/  FMNMX.FTZ R5, R154, R11, !PT ;  /* 0x0000000b9a057209 */ /* 0x000fc80007810000 */
[----:B------:R-:W-:-:S04]  /*b7c0*/  FMNMX.FTZ R5, R155, R5, !PT ;  /* 0x000000059b057209 */ /* 0x000fc80007810000 */
[----:B------:R-:W-:Y:S02]  /*b7d0*/  FMNMX.FTZ R5, R158, R5, !PT ;  /* 0x000000059e057209 */ /* 0x000fe40007810000 */
[----:B01----:R-:W-:Y:S02]  /*b7e0*/  FMNMX.FTZ R0, R152, R9, !PT ;  /* 0x0000000998007209 */ /* 0x003fe40007810000 */
        /* <DEDUP_REMOVED lines=44> */
[----:B------:R-:W-:-:S05]  /*bab0*/  FMNMX.FTZ R0, R197, R0, !PT ;  /* 0x00000000c5007209 */ /* 0x000fca0007810000 */
[----:B------:R-:W1:Y:S01]  /*bac0*/  SHFL.BFLY PT, R4, R0, 0x2, 0x1f ;  /* 0x0c401f0000047f89 */ /* 0x000e6200000e0000 */
[----:B------:R-:W2:Y:S01]  /*bad0*/  S2R R15, SR_TID.X ;  /* 0x00000000000f7919 */ /* 0x000ea20000002100 */
[----:B0-----:R-:W-:Y:S01]  /*bae0*/  FMNMX.FTZ R7, R7, R5, !PT ;  /* 0x0000000507077209 */ /* 0x001fe20007810000 */
[----:B------:R-:W-:-:S05]  /*baf0*/  IMAD.MOV.U32 R5, RZ, RZ, 0x40000040 ;  /* 0x40000040ff057424 */ /* 0x000fca00078e00ff */
[----:B------:R-:W-:Y:S02]  /*bb00*/  R2UR UR7, R5 ;  /* 0x00000000050772ca */ /* 0x000fe400000e0000 */
[----:B------:R-:W0:Y:S01]  /*bb10*/  SHFL.BFLY PT, R5, R7, 0x1, 0x1f ;  /* 0x0c201f0007057f89 */ /* 0x000e2200000e0000 */
[----:B-1----:R-:W-:-:S05]  /*bb20*/  FMNMX.FTZ R0, R0, R4, !PT ;  /* 0x0000000400007209 */ /* 0x002fca0007810000 */
[----:B------:R-:W1:Y:S01]  /*bb30*/  SHFL.BFLY PT, R10, R0, 0x1, 0x1f ;  /* 0x0c201f00000a7f89 */ /* 0x000e6200000e0000 */
[----:B------:R-:W-:Y:S01]  /*bb40*/  UMOV UR38, UR42 ;  /* 0x0000002a00267c82 */ /* 0x000fe20008000000 */
[----:B------:R-:W-:Y:S01]  /*bb50*/  @!P1 VIADD R13, R6, 0x32440 ;  /* 0x00032440060d9836 */ /* 0x000fe20000000000 */
[----:B--2---:R-:W-:Y:S02]  /*bb60*/  SHF.R.U32.HI R15, RZ, 0x7, R15 ;  /* 0x00000007ff0f7819 */ /* 0x004fe4000001160f */
[----:B0-----:R-:W-:-:S05]  /*bb70*/  FMNMX.FTZ R5, R7, R5, !PT ;  /* 0x0000000507057209 */ /* 0x001fca0007810000 */
[----:B------:R-:W-:-:S04]  /*bb80*/  FADD.FTZ R7, -R5, R11 ;  /* 0x0000000b05077221 */ /* 0x000fc80000010100 */
[----:B------:R-:W-:Y:S01]  /*bb90*/  FMUL.FTZ R7, R7, UR38 ;  /* 0x0000002607077c20 */ /* 0x000fe20008410000 */
[----:B-1----:R-:W-:-:S03]  /*bba0*/  FMNMX.FTZ R0, R0, R10, !PT ;  /* 0x0000000a00007209 */ /* 0x002fc60007810000 */
[----:B------:R0:W-:Y:S01]  /*bbb0*/  MUFU.EX2 R12, R7 ;  /* 0x00000007000c7308 */ /* 0x0001e20000000800 */
[----:B------:R-:W-:Y:S01]  /*bbc0*/  @!P1 PRMT R13, RZ, 0x654, R13 ;  /* 0x00000654ff0d9816 */ /* 0x000fe2000000000d */
[C---:B------:R-:W-:Y:S01]  /*bbd0*/  FADD.FTZ R9, -R0.reuse, R9 ;  /* 0x0000000900097221 */ /* 0x040fe20000010100 */
[----:B------:R-:W-:Y:S01]  /*bbe0*/  FMUL.FTZ R10, R0, UR38 ;  /* 0x00000026000a7c20 */ /* 0x000fe20008410000 */
[----:B------:R-:W-:Y:S01]  /*bbf0*/  FMUL.FTZ R11, R5, UR38 ;  /* 0x00000026050b7c20 */ /* 0x000fe20008410000 */
[----:B0-----:R-:W-:Y:S01]  /*bc00*/  IADD3 R7, -R15, 0xb, RZ ;  /* 0x0000000b0f077810 */ /* 0x001fe20007ffe1ff */
[----:B------:R-:W-:-:S04]  /*bc10*/  FMUL.FTZ R9, R9, UR38 ;  /* 0x0000002609097c20 */ /* 0x000fc80008410000 */
[----:B------:R1:W-:Y:S06]  /*bc20*/  BAR.ARV R7, 0x100 ;  /* 0x000400070000751d */ /* 0x0003ec0000002000 */
[----:B------:R0:W-:Y:S01]  /*bc30*/  @!P1 SYNCS.ARRIVE.TRANS64.RED.A1T0 RZ, [R13+URZ], RZ ;  /* 0x000000ff0dff99a7 */ /* 0x0001e2000810043f */
[--C-:B------:R-:W-:Y:S01]  /*bc40*/  FFMA.FTZ R207, R152, UR38, -R10.reuse ;  /* 0x0000002698cf7c23 */ /* 0x100fe2000801080a */
[--C-:B------:R-:W-:Y:S01]  /*bc50*/  FFMA.FTZ R208, R153, UR38, -R10.reuse ;  /* 0x0000002699d07c23 */ /* 0x100fe2000801080a */
[--C-:B------:R-:W-:Y:S01]  /*bc60*/  FFMA.FTZ R211, R156, UR38, -R10.reuse ;  /* 0x000000269cd37c23 */ /* 0x100fe2000801080a */
[----:B------:R-:W-:Y:S01]  /*bc70*/  FFMA.FTZ R212, R157, UR38, -R10 ;  /* 0x000000269dd47c23 */ /* 0x000fe2000801080a */
[--C-:B------:R-:W-:Y:S01]  /*bc80*/  FFMA.FTZ R202, R154, UR38, -R11.reuse ;  /* 0x000000269aca7c23 */ /* 0x100fe2000801080b */
[----:B------:R-:W-:Y:S01]  /*bc90*/  FFMA.FTZ R206, R155, UR38, -R11 ;  /* 0x000000269bce7c23 */ /* 0x000fe2000801080b */
[----:B0-----:R-:W-:-:S02]  /*bca0*/  VIADD R13, R15, 0x8 ;  /* 0x000000080f0d7836 */ /* 0x001fc40000000000 */
[--C-:B------:R-:W-:Y:S01]  /*bcb0*/  FFMA.FTZ R205, R158, UR38, -R11.reuse ;  /* 0x000000269ecd7c23 */ /* 0x100fe2000801080b */
[----:B------:R-:W-:Y:S01]  /*bcc0*/  FFMA.FTZ R210, R159, UR38, -R11 ;  /* 0x000000269fd27c23 */ /* 0x000fe2000801080b */
[----:B------:R-:W0:Y:S01]  /*bcd0*/  MUFU.EX2 R9, R9 ;  /* 0x0000000900097308 */ /* 0x000e220000000800 */
[----:B------:R2:W-:Y:S01]  /*bce0*/  BAR.SYNC.DEFER_BLOCKING R13, 0x100 ;  /* 0x0004000d0000751d */ /* 0x0005e20000010000 */
[----:B------:R-:W-:-:S06]  /*bcf0*/  IMAD.MOV.U32 R4, RZ, RZ, 0xc00 ;  /* 0x00000c00ff047424 */ /* 0x000fcc00078e00ff */
[----:B------:R-:W-:Y:S08]  /*bd00*/  MUFU.EX2 R207, R207 ;  /* 0x000000cf00cf7308 */ /* 0x000ff00000000800 */
[----:B------:R-:W3:Y:S08]  /*bd10*/  MUFU.EX2 R208, R208 ;  /* 0x000000d000d07308 */ /* 0x000ef00000000800 */
[----:B------:R-:W-:Y:S08]  /*bd20*/  MUFU.EX2 R211, R211 ;  /* 0x000000d300d37308 */ /* 0x000ff00000000800 */
[----:B------:R-:W4:Y:S08]  /*bd30*/  MUFU.EX2 R212, R212 ;  /* 0x000000d400d47308 */ /* 0x000f300000000800 */
[----:B------:R-:W-:Y:S08]  /*bd40*/  MUFU.EX2 R202, R202 ;  /* 0x000000ca00ca7308 */ /* 0x000ff00000000800 */
[----:B------:R-:W5:Y:S08]  /*bd50*/  MUFU.EX2 R206, R206 ;  /* 0x000000ce00ce7308 */ /* 0x000f700000000800 */
[----:B------:R-:W-:Y:S08]  /*bd60*/  MUFU.EX2 R205, R205 ;  /* 0x000000cd00cd7308 */ /* 0x000ff00000000800 */
[----:B------:R-:W1:Y:S01]  /*bd70*/  MUFU.EX2 R210, R210 ;  /* 0x000000d200d27308 */ /* 0x000e620000000800 */
[----:B------:R-:W-:-:S02]  /*bd80*/  IMAD R4, R22, R4, UR39 ;  /* 0x0000002716047e24 */ /* 0x000fc4000f8e0204 */
[-C--:B0-----:R-:W-:Y:S01]  /*bd90*/  FMUL.FTZ R24, R24, R9.reuse ;  /* 0x0000000918187220 */ /* 0x081fe20000410000 */
[-C--:B------:R-:W-:Y:S01]  /*bda0*/  FMUL.FTZ R25, R25, R9.reuse ;  /* 0x0000000919197220 */ /* 0x080fe20000410000 */
[-C--:B------:R-:W-:Y:S01]  /*bdb0*/  FMUL.FTZ R28, R28, R9.reuse ;  /* 0x000000091c1c7220 */ /* 0x080fe20000410000 */
[-C--:B------:R-:W-:Y:S01]  /*bdc0*/  FMUL.FTZ R29, R29, R9.reuse ;  /* 0x000000091d1d7220 */ /* 0x080fe20000410000 */
[----:B------:R-:W-:Y:S01]  /*bdd0*/  R2UR UR6, R4 ;  /* 0x00000000040672ca */ /* 0x000fe200000e0000 */
        /* <DEDUP_REMOVED lines=124> */
[----:B---3--:R-:W-:-:S02]  /*c5a0*/  F2FP.F16.F32.PACK_AB R152, R208, R207 ;  /* 0x000000cfd098723e */ /* 0x008fc400000000ff */
[----:B----4-:R-:W-:Y:S02]  /*c5b0*/  F2FP.F16.F32.PACK_AB R154, R212, R211 ;  /* 0x000000d3d49a723e */ /* 0x010fe400000000ff */
[----:B-----5:R-:W-:Y:S02]  /*c5c0*/  F2FP.F16.F32.PACK_AB R153, R206, R202 ;  /* 0x000000cace99723e */ /* 0x020fe400000000ff */
[----:B-1----:R-:W-:-:S04]  /*c5d0*/  F2FP.F16.F32.PACK_AB R155, R210, R205 ;  /* 0x000000cdd29b723e */ /* 0x002fc800000000ff */
[----:B------:R-:W-:-:S06]  /*c5e0*/  WARPGROUP.ARRIVE ;  /* 0x00000000000079c5 */ /* 0x000fcc0000000000 */
[----:B------:R-:W-:Y:S01]  /*c5f0*/  HGMMA.64x256x16.F32 R24, R152, gdesc[UR4].tnspB, R24, gsb0 ;  /* 0x43e0000498187df0 */ /* 0x000fe20008000818 */
[--C-:B------:R-:W-:Y:S01]  /*c600*/  FFMA.FTZ R209, R164, UR38, -R10.reuse ;  /* 0x00000026a4d17c23 */ /* 0x100fe2000801080a */
[--C-:B------:R-:W-:Y:S01]  /*c610*/  FFMA.FTZ R204, R160, UR38, -R10.reuse ;  /* 0x00000026a0cc7c23 */ /* 0x100fe2000801080a */
[--C-:B------:R-:W-:Y:S01]  /*c620*/  FFMA.FTZ R203, R161, UR38, -R10.reuse ;  /* 0x00000026a1cb7c23 */ /* 0x100fe2000801080a */
[----:B------:R-:W-:Y:S01]  /*c630*/  FFMA.FTZ R164, R165, UR38, -R10 ;  /* 0x00000026a5a47c23 */ /* 0x000fe2000801080a */
[--C-:B------:R-:W-:Y:S01]  /*c640*/  FFMA.FTZ R156, R162, UR38, -R11.reuse ;  /* 0x00000026a29c7c23 */ /* 0x100fe2000801080b */
[--C-:B------:R-:W-:Y:S01]  /*c650*/  FFMA.FTZ R163, R163, UR38, -R11.reuse ;  /* 0x00000026a3a37c23 */ /* 0x100fe2000801080b */
[--C-:B--2---:R-:W-:Y:S01]  /*c660*/  FFMA.FTZ R13, R166, UR38, -R11.reuse ;  /* 0x00000026a60d7c23 */ /* 0x104fe2000801080b */
[----:B------:R-:W-:Y:S01]  /*c670*/  FFMA.FTZ R15, R167, UR38, -R11 ;  /* 0x00000026a70f7c23 */ /* 0x000fe2000801080b */
[----:B------:R-:W-:Y:S08]  /*c680*/  MUFU.EX2 R204, R204 ;  /* 0x000000cc00cc7308 */ /* 0x000ff00000000800 */
[----:B------:R-:W0:Y:S08]  /*c690*/  MUFU.EX2 R203, R203 ;  /* 0x000000cb00cb7308 */ /* 0x000e300000000800 */
[----:B------:R-:W-:Y:S08]  /*c6a0*/  MUFU.EX2 R209, R209 ;  /* 0x000000d100d17308 */ /* 0x000ff00000000800 */
[----:B------:R-:W-:Y:S08]  /*c6b0*/  MUFU.EX2 R164, R164 ;  /* 0x000000a400a47308 */ /* 0x000ff00000000800 */
[----:B------:R-:W-:Y:S08]  /*c6c0*/  MUFU.EX2 R156, R156 ;  /* 0x0000009c009c7308 */ /* 0x000ff00000000800 */
[----:B------:R-:W1:Y:S08]  /*c6d0*/  MUFU.EX2 R163, R163 ;  /* 0x000000a300a37308 */ /* 0x000e700000000800 */
[----:B------:R-:W-:Y:S08]  /*c6e0*/  MUFU.EX2 R13, R13 ;  /* 0x0000000d000d7308 */ /* 0x000ff00000000800 */
[----:B------:R-:W2:Y:S01]  /*c6f0*/  MUFU.EX2 R15, R15 ;  /* 0x0000000f000f7308 */ /* 0x000ea20000000800 */
[----:B------:R-:W-:Y:S01]  /*c700*/  VIADD R20, R4, 0x80 ;  /* 0x0000008004147836 */ /* 0x000fe20000000000 */
[----:B------:R-:W-:-:S04]  /*c710*/  MOV R21, 0x40000040 ;  /* 0x4000004000157802 */ /* 0x000fc80000000f00 */
[----:B------:R-:W-:Y:S02]  /*c720*/  R2UR UR6, R20 ;  /* 0x00000000140672ca */ /* 0x000fe400000e0000 */
[----:B------:R-:W-:Y:S01]  /*c730*/  R2UR UR7, R21 ;  /* 0x00000000150772ca */ /* 0x000fe200000e0000 */
[--C-:B------:R-:W-:Y:S01]  /*c740*/  FFMA.FTZ R20, R168, UR38, -R10.reuse ;  /* 0x00000026a8147c23 */ /* 0x100fe2000801080a */
[--C-:B------:R-:W-:Y:S01]  /*c750*/  FFMA.FTZ R21, R169, UR38, -R10.reuse ;  /* 0x00000026a9157c23 */ /* 0x100fe2000801080a */
[--C-:B------:R-:W-:Y:S01]  /*c760*/  FFMA.FTZ R157, R172, UR38, -R10.reuse ;  /* 0x00000026ac9d7c23 */ /* 0x100fe2000801080a */
[----:B------:R-:W-:Y:S01]  /*c770*/  FFMA.FTZ R158, R173, UR38, -R10 ;  /* 0x00000026ad9e7c23 */ /* 0x000fe2000801080a */
[--C-:B------:R-:W-:Y:S01]  /*c780*/  FFMA.FTZ R159, R170, UR38, -R11.reuse ;  /* 0x00000026aa9f7c23 */ /* 0x100fe2000801080b */
[--C-:B------:R-:W-:Y:S01]  /*c790*/  FFMA.FTZ R160, R171, UR38, -R11.reuse ;  /* 0x00000026aba07c23 */ /* 0x100fe2000801080b */
[--C-:B------:R-:W-:Y:S01]  /*c7a0*/  FFMA.FTZ R161, R174, UR38, -R11.reuse ;  /* 0x00000026aea17c23 */ /* 0x100fe2000801080b */
[----:B------:R-:W-:Y:S01]  /*c7b0*/  FFMA.FTZ R162, R175, UR38, -R11 ;  /* 0x00000026afa27c23 */ /* 0x000fe2000801080b */
[----:B------:R-:W-:Y:S08]  /*c7c0*/  MUFU.EX2 R20, R20 ;  /* 0x0000001400147308 */ /* 0x000ff00000000800 */
[----:B------:R-:W3:Y:S08]  /*c7d0*/  MUFU.EX2 R21, R21 ;  /* 0x0000001500157308 */ /* 0x000ef00000000800 */
[----:B------:R-:W-:Y:S01]  /*c7e0*/  MUFU.EX2 R157, R157 ;  /* 0x0000009d009d7308 */ /* 0x000fe20000000800 */
[----:B------:R-:W-:-:S02]  /*c7f0*/  WARPGROUP.DEPBAR.LE gsb0, 0x0 ;  /* 0x00008000000079c5 */ /* 0x000fc40000010000 */
[----:B0-----:R-:W-:Y:S02]  /*c800*/  F2FP.F16.F32.PACK_AB R152, R203, R204 ;  /* 0x000000cccb98723e */ /* 0x001fe400000000ff */
[----:B-1----:R-:W-:Y:S02]  /*c810*/  F2FP.F16.F32.PACK_AB R153, R163, R156 ;  /* 0x0000009ca399723e */ /* 0x002fe400000000ff */
[----:B------:R-:W-:Y:S02]  /*c820*/  F2FP.F16.F32.PACK_AB R154, R164, R209 ;  /* 0x000000d1a49a723e */ /* 0x000fe400000000ff */
[----:B--2---:R-:W-:-:S04]  /*c830*/  F2FP.F16.F32.PACK_AB R155, R15, R13 ;  /* 0x0000000d0f9b723e */ /* 0x004fc800000000ff */
[----:B------:R-:W-:-:S06]  /*c840*/  WARPGROUP.ARRIVE ;  /* 0x00000000000079c5 */ /* 0x000fcc0000000000 */
[----:B------:R-:W-:Y:S01]  /*c850*/  HGMMA.64x256x16.F32 R24, R152, gdesc[UR4].tnspB, R24, gsb0 ;  /* 0x43e0000498187df0 */ /* 0x000fe20008000818 */
[----:B------:R-:W-:Y:S08]  /*c860*/  MUFU.EX2 R158, R158 ;  /* 0x0000009e009e7308 */ /* 0x000ff00000000800 */
[----:B------:R-:W-:Y:S08]  /*c870*/  MUFU.EX2 R159, R159 ;  /* 0x0000009f009f7308 */ /* 0x000ff00000000800 */
[----:B------:R-:W0:Y:S08]  /*c880*/  MUFU.EX2 R160, R160 ;  /* 0x000000a000a07308 */ /* 0x000e300000000800 */
[----:B------:R-:W-:Y:S08]  /*c890*/  MUFU.EX2 R161, R161 ;  /* 0x000000a100a17308 */ /* 0x000ff00000000800 */
[----:B------:R-:W1:Y:S01]  /*c8a0*/  MUFU.EX2 R162, R162 ;  /* 0x000000a200a27308 */ /* 0x000e620000000800 */
[----:B------:R-:W-:Y:S01]  /*c8b0*/  FFMA.FTZ R207, R9, R14, R207 ;  /* 0x0000000e09cf7223 */ /* 0x000fe200000100cf */
[----:B------:R-:W-:Y:S01]  /*c8c0*/  FFMA.FTZ R202, R12, R8, R202 ;  /* 0x000000080cca7223 */ /* 0x000fe200000100ca */
[----:B------:R-:W-:-:S02]  /*c8d0*/  VIADD R8, R4, 0x180 ;  /* 0x0000018004087836 */ /* 0x000fc40000000000 */
[----:B------:R-:W-:Y:S02]  /*c8e0*/  IMAD.MOV.U32 R9, RZ, RZ, 0x40000040 ;  /* 0x40000040ff097424 */ /* 0x000fe400078e00ff */
[--C-:B------:R-:W-:Y:S01]  /*c8f0*/  FFMA.FTZ R12, R180, UR38, -R10.reuse ;  /* 0x00000026b40c7c23 */ /* 0x100fe2000801080a */
[----:B------:R-:W-:Y:S01]  /*c900*/  FFMA.FTZ R14, R181, UR38, -R10 ;  /* 0x00000026b50e7c23 */ /* 0x000fe2000801080a */
[--C-:B------:R-:W-:Y:S01]  /*c910*/  FFMA.FTZ R165, R178, UR38, -R11.reuse ;  /* 0x00000026b2a57c23 */ /* 0x100fe2000801080b */
[--C-:B------:R-:W-:Y:S01]  /*c920*/  FFMA.FTZ R166, R179, UR38, -R11.reuse ;  /* 0x00000026b3a67c23 */ /* 0x100fe2000801080b */
[--C-:B------:R-:W-:Y:S01]  /*c930*/  FFMA.FTZ R167, R182, UR38, -R11.reuse ;  /* 0x00000026b6a77c23 */ /* 0x100fe2000801080b */
[----:B------:R-:W-:Y:S01]  /*c940*/  FFMA.FTZ R168, R183, UR38, -R11 ;  /* 0x00000026b7a87c23 */ /* 0x000fe2000801080b */
[----:B------:R-:W-:Y:S08]  /*c950*/  MUFU.EX2 R12, R12 ;  /* 0x0000000c000c7308 */ /* 0x000ff00000000800 */
[----:B------:R-:W-:Y:S08]  /*c960*/  MUFU.EX2 R14, R14 ;  /* 0x0000000e000e7308 */ /* 0x000ff00000000800 */
[----:B------:R-:W-:Y:S08]  /*c970*/  MUFU.EX2 R165, R165 ;  /* 0x000000a500a57308 */ /* 0x000ff00000000800 */
[----:B------:R-:W-:Y:S08]  /*c980*/  MUFU.EX2 R166, R166 ;  /* 0x000000a600a67308 */ /* 0x000ff00000000800 */
[----:B------:R-:W-:Y:S08]  /*c990*/  MUFU.EX2 R167, R167 ;  /* 0x000000a700a77308 */ /* 0x000ff00000000800 */
[----:B------:R-:W-:Y:S01]  /*c9a0*/  MUFU.EX2 R168, R168 ;  /* 0x000000a800a87308 */ /* 0x000fe20000000800 */
[----:B------:R-:W-:-:S02]  /*c9b0*/  WARPGROUP.DEPBAR.LE gsb0, 0x0 ;  /* 0x00008000000079c5 */ /* 0x000fc40000010000 */
[----:B------:R-:W-:Y:S02]  /*c9c0*/  VIADD R152, R4, 0x100 ;  /* 0x0000010004987836 */ /* 0x000fe40000000000 */
[----:B------:R-:W-:-:S03]  /*c9d0*/  IMAD.MOV.U32 R153, RZ, RZ, 0x40000040 ;  /* 0x40000040ff997424 */ /* 0x000fc600078e00ff */
[----:B------:R-:W-:Y:S02]  /*c9e0*/  R2UR UR6, R152 ;  /* 0x00000000980672ca */ /* 0x000fe400000e0000 */
[----:B------:R-:W-:Y:S02]  /*c9f0*/  R2UR UR7, R153 ;  /* 0x00000000990772ca */ /* 0x000fe400000e0000 */
[----:B---3--:R-:W-:Y:S02]  /*ca00*/  F2FP.F16.F32.PACK_AB R152, R21, R20 ;  /* 0x000000141598723e */ /* 0x008fe400000000ff */
[----:B0-----:R-:W-:Y:S02]  /*ca10*/  F2FP.F16.F32.PACK_AB R153, R160, R159 ;  /* 0x0000009fa099723e */ /* 0x001fe400000000ff */
[----:B------:R-:W-:Y:S02]  /*ca20*/  F2FP.F16.F32.PACK_AB R154, R158, R157 ;  /* 0x0000009d9e9a723e */ /* 0x000fe400000000ff */
[----:B-1----:R-:W-:-:S04]  /*ca30*/  F2FP.F16.F32.PACK_AB R155, R162, R161 ;  /* 0x000000a1a29b723e */ /* 0x002fc800000000ff */
[----:B------:R-:W-:-:S06]  /*ca40*/  WARPGROUP.ARRIVE ;  /* 0x00000000000079c5 */ /* 0x000fcc0000000000 */
[----:B------:R-:W-:Y:S01]  /*ca50*/  HGMMA.64x256x16.F32 R24, R152, gdesc[UR4].tnspB, R24, gsb0 ;  /* 0x43e0000498187df0 */ /* 0x000fe20008000818 */
[----:B------:R-:W-:Y:S01]  /*ca60*/  R2UR UR6, R8 ;  /* 0x00000000080672ca */ /* 0x000fe200000e0000 */
[--C-:B------:R-:W-:Y:S01]  /*ca70*/  FFMA.FTZ R8, R176, UR38, -R10.reuse ;  /* 0x00000026b0087c23 */ /* 0x100fe2000801080a */
[----:B------:R-:W-:Y:S01]  /*ca80*/  R2UR UR7, R9 ;  /* 0x00000000090772ca */ /* 0x000fe200000e0000 */
[----:B------:R-:W-:-:S04]  /*ca90*/  FFMA.FTZ R9, R177, UR38, -R10 ;  /* 0x00000026b1097c23 */ /* 0x000fc8000801080a */
[----:B------:R-:W-:Y:S08]  /*caa0*/  MUFU.EX2 R8, R8 ;  /* 0x0000000800087308 */ /* 0x000ff00000000800 */
[----:B------:R-:W0:Y:S01]  /*cab0*/  MUFU.EX2 R9, R9 ;  /* 0x0000000900097308 */ /* 0x000e220000000800 */
        /* <DEDUP_REMOVED lines=9> */
[----:B------:R-:W1:Y:S08]  /*cb50*/  MUFU.EX2 R185, R185 ;  /* 0x000000b900b97308 */ /* 0x000e700000000800 */
[----:B------:R-:W-:Y:S08]  /*cb60*/  MUFU.EX2 R188, R188 ;  /* 0x000000bc00bc7308 */ /* 0x000ff00000000800 */
[----:B------:R-:W-:Y:S08]  /*cb70*/  MUFU.EX2 R189, R189 ;  /* 0x000000bd00bd7308 */ /* 0x000ff00000000800 */
[----:B------:R-:W-:Y:S08]  /*cb80*/  MUFU.EX2 R169, R169 ;  /* 0x000000a900a97308 */ /* 0x000ff00000000800 */
[----:B------:R-:W2:Y:S08]  /*cb90*/  MUFU.EX2 R170, R170 ;  /* 0x000000aa00aa7308 */ /* 0x000eb00000000800 */
[----:B------:R-:W-:Y:S08]  /*cba0*/  MUFU.EX2 R171, R171 ;  /* 0x000000ab00ab7308 */ /* 0x000ff00000000800 */
[----:B------:R-:W3:Y:S01]  /*cbb0*/  MUFU.EX2 R172, R172 ;  /* 0x000000ac00ac7308 */ /* 0x000ee20000000800 */
[----:B------:R-:W-:-:S02]  /*cbc0*/  WARPGROUP.DEPBAR.LE gsb0, 0x0 ;  /* 0x00008000000079c5 */ /* 0x000fc40000010000 */
[----:B0-----:R-:W-:Y:S02]  /*cbd0*/  F2FP.F16.F32.PACK_AB R152, R9, R8 ;  /* 0x000000080998723e */ /* 0x001fe400000000ff */
[----:B------:R-:W-:Y:S02]  /*cbe0*/  F2FP.F16.F32.PACK_AB R153, R166, R165 ;  /* 0x000000a5a699723e */ /* 0x000fe400000000ff */
[----:B------:R-:W-:Y:S02]  /*cbf0*/  F2FP.F16.F32.PACK_AB R154, R14, R12 ;  /* 0x0000000c0e9a723e */ /* 0x000fe400000000ff */
[----:B------:R-:W-:-:S04]  /*cc00*/  F2FP.F16.F32.PACK_AB R155, R168, R167 ;  /* 0x000000a7a89b723e */ /* 0x000fc800000000ff */
        /* <DEDUP_REMOVED lines=10> */
[----:B------:R0:W-:Y:S08]  /*ccb0*/  MUFU.EX2 R173, R10 ;  /* 0x0000000a00ad7308 */ /* 0x0001f00000000800 */
[----:B------:R-:W-:Y:S01]  /*ccc0*/  MUFU.EX2 R192, R192 ;  /* 0x000000c000c07308 */ /* 0x000fe20000000800 */
[----:B0-----:R-:W-:-:S07]  /*ccd0*/  VIADD R10, R4, 0x280 ;  /* 0x00000280040a7836 */ /* 0x001fce0000000000 */
[----:B------:R-:W0:Y:S08]  /*cce0*/  MUFU.EX2 R193, R193 ;  /* 0x000000c100c17308 */ /* 0x000e300000000800 */
[----:B------:R-:W-:Y:S08]  /*ccf0*/  MUFU.EX2 R196, R196 ;  /* 0x000000c400c47308 */ /* 0x000ff00000000800 */
[----:B------:R-:W-:Y:S08]  /*cd00*/  MUFU.EX2 R194, R194 ;  /* 0x000000c200c27308 */ /* 0x000ff00000000800 */
[----:B------:R-:W4:Y:S08]  /*cd10*/  MUFU.EX2 R195, R195 ;  /* 0x000000c300c37308 */ /* 0x000f300000000800 */
[----:B------:R-:W-:Y:S01]  /*cd20*/  MUFU.EX2 R198, R198 ;  /* 0x000000c600c67308 */ /* 0x000fe20000000800 */
[----:B------:R-:W-:-:S02]  /*cd30*/  WARPGROUP.DEPBAR.LE gsb0, 0x0 ;  /* 0x00008000000079c5 */ /* 0x000fc40000010000 */
[----:B------:R-:W-:Y:S01]  /*cd40*/  VIADD R152, R4, 0x200 ;  /* 0x0000020004987836 */ /* 0x000fe20000000000 */
[----:B------:R-:W-:-:S04]  /*cd50*/  MOV R153, 0x40000040 ;  /* 0x4000004000997802 */ /* 0x000fc80000000f00 */
[----:B------:R-:W-:Y:S02]  /*cd60*/  R2UR UR6, R152 ;  /* 0x00000000980672ca */ /* 0x000fe400000e0000 */
[----:B------:R-:W-:Y:S02]  /*cd70*/  R2UR UR7, R153 ;  /* 0x00000000990772ca */ /* 0x000fe400000e0000 */
[----:B-1----:R-:W-:Y:S02]  /*cd80*/  F2FP.F16.F32.PACK_AB R152, R185, R184 ;  /* 0x000000b8b998723e */ /* 0x002fe400000000ff */
[----:B--2---:R-:W-:Y:S02]  /*cd90*/  F2FP.F16.F32.PACK_AB R153, R170, R169 ;  /* 0x000000a9aa99723e */ /* 0x004fe400000000ff */
[----:B------:R-:W-:Y:S02]  /*cda0*/  F2FP.F16.F32.PACK_AB R154, R189, R188 ;  /* 0x000000bcbd9a723e */ /* 0x000fe400000000ff */
[----:B---3--:R-:W-:-:S04]  /*cdb0*/  F2FP.F16.F32.PACK_AB R155, R172, R171 ;  /* 0x000000abac9b723e */ /* 0x008fc800000000ff */
[----:B------:R-:W-:-:S06]  /*cdc0*/  WARPGROUP.ARRIVE ;  /* 0x00000000000079c5 */ /* 0x000fcc0000000000 */
[----:B------:R-:W-:Y:S01]  /*cdd0*/  HGMMA.64x256x16.F32 R24, R152, gdesc[UR4].tnspB, R24, gsb0 ;  /* 0x43e0000498187df0 */ /* 0x000fe20008000818 */
[----:B------:R1:W2:Y:S01]  /*cde0*/  MUFU.EX2 R4, R11 ;  /* 0x0000000b00047308 */ /* 0x0002a20000000800 */
[----:B------:R-:W-:Y:S01]  /*cdf0*/  R2UR UR6, R10 ;  /* 0x000000000a0672ca */ /* 0x000fe200000e0000 */
[----:B-1----:R-:W-:-:S05]  /*ce00*/  IMAD.MOV.U32 R11, RZ, RZ, 0x40000040 ;  /* 0x40000040ff0b7424 */ /* 0x002fca00078e00ff */
[----:B------:R-:W-:Y:S01]  /*ce10*/  R2UR UR7, R11 ;  /* 0x000000000b0772ca */ /* 0x000fe200000e0000 */
        /* <DEDUP_REMOVED lines=38> */
[----:B------:R-:W-:-:S05]  /*d080*/  @!P1 VIADD R6, R6, 0x32460 ;  /* 0x0003246006069836 */ /* 0x000fca0000000000 */
[----:B------:R-:W-:Y:S01]  /*d090*/  @!P1 PRMT R6, RZ, 0x654, R6 ;  /* 0x00000654ff069816 */ /* 0x000fe20000000006 */
[----:B------:R-:W-:Y:S02]  /*d0a0*/  WARPGROUP.DEPBAR.LE gsb0, 0x0 ;  /* 0x00008000000079c5 */ /* 0x000fe40000010000 */
[----:B0-----:R-:W-:Y:S02]  /*d0b0*/  F2FP.F16.F32.PACK_AB R152, R193, R192 ;  /* 0x000000c0c198723e */ /* 0x001fe400000000ff */
[----:B----4-:R-:W-:Y:S02]  /*d0c0*/  F2FP.F16.F32.PACK_AB R153, R195, R194 ;  /* 0x000000c2c399723e */ /* 0x010fe400000000ff */
[----:B------:R-:W-:Y:S02]  /*d0d0*/  F2FP.F16.F32.PACK_AB R154, R173, R196 ;  /* 0x000000c4ad9a723e */ /* 0x000fe400000000ff */
[----:B--2---:R-:W-:-:S04]  /*d0e0*/  F2FP.F16.F32.PACK_AB R155, R4, R198 ;  /* 0x000000c6049b723e */ /* 0x004fc800000000ff */
[----:B------:R-:W-:-:S06]  /*d0f0*/  WARPGROUP.ARRIVE ;  /* 0x00000000000079c5 */ /* 0x000fcc0000000000 */
[----:B------:R-:W-:Y:S01]  /*d100*/  HGMMA.64x256x16.F32 R24, R152, gdesc[UR4].tnspB, R24, gsb0 ;  /* 0x43e0000498187df0 */ /* 0x000fe20008000818 */
[----:B------:R-:W-:Y:S01]  /*d110*/  FADD.FTZ R192, R192, R189 ;  /* 0x000000bdc0c07221 */ /* 0x000fe20000010000 */
[----:B------:R-:W-:-:S03]  /*d120*/  FADD.FTZ R194, R194, R171 ;  /* 0x000000abc2c27221 */ /* 0x000fc60000010000 */
[----:B------:R-:W-:Y:S01]  /*d130*/  FADD.FTZ R193, R193, R192 ;  /* 0x000000c0c1c17221 */ /* 0x000fe20000010000 */
[----:B------:R-:W-:-:S03]  /*d140*/  FADD.FTZ R195, R195, R194 ;  /* 0x000000c2c3c37221 */ /* 0x000fc60000010000 */
[----:B------:R-:W-:Y:S01]  /*d150*/  FADD.FTZ R14, R196, R193 ;  /* 0x000000c1c40e7221 */ /* 0x000fe20000010000 */
[----:B------:R-:W-:Y:S01]  /*d160*/  FADD.FTZ R195, R198, R195 ;  /* 0x000000c3c6c37221 */ /* 0x000fe20000010000 */
[----:B------:R-:W-:Y:S02]  /*d170*/  IMAD.MOV.U32 R11, RZ, RZ, R5 ;  /* 0x000000ffff0b7224 */ /* 0x000fe400078e0005 */
[----:B------:R-:W-:Y:S01]  /*d180*/  FADD.FTZ R14, R173, R14 ;  /* 0x0000000ead0e7221 */ /* 0x000fe20000010000 */
[----:B------:R-:W-:Y:S01]  /*d190*/  FADD.FTZ R8, R4, R195 ;  /* 0x000000c304087221 */ /* 0x000fe20000010000 */
[----:B------:R-:W-:Y:S01]  /*d1a0*/  IMAD.MOV.U32 R9, RZ, RZ, R0 ;  /* 0x000000ffff097224 */ /* 0x000fe200078e0000 */
[----:B------:R-:W-:Y:S02]  /*d1b0*/  WARPGROUP.DEPBAR.LE gsb0, 0x0 ;  /* 0x00008000000079c5 */ /* 0x000fe40000010000 */
[----:B------:R1:W-:Y:S01]  /*d1c0*/  @!P1 SYNCS.ARRIVE.TRANS64.RED.A1T0 RZ, [R6+URZ], RZ ;  /* 0x000000ff06ff99a7 */ /* 0x0003e2000810043f */
[----:B------:R-:W-:Y:S05]  /*d1d0*/  @P2 BRA `(.L_x_8289) ;  /* 0xffffffd400e42947 */ /* 0x000fea000383ffff */
.L_x_8279:
[----:B------:R-:W-:Y:S05]  /*d1e0*/  WARPSYNC.ALL ;  /* 0x0000000000007948 */ /* 0x000fea0003800000 */
[----:B0-----:R-:W0:Y:S01]  /*d1f0*/  SHFL.BFLY PT, R3, R14, 0x2, 0x1f ;  /* 0x0c401f000e037f89 */ /* 0x001e2200000e0000 */
[----:B-1----:R-:W-:Y:S01]  /*d200*/  MOV R6, RZ ;  /* 0x000000ff00067202 */ /* 0x002fe20000000f00 */
[----:B------:R-:W-:Y:S01]  /*d210*/  VIADD R22, R22, 0x1 ;  /* 0x0000000116167836 */ /* 0x000fe20000000000 */
[----:B------:R1:W-:Y:S08]  /*d220*/  BAR.ARV R7, 0x100 ;  /* 0x000400070000751d */ /* 0x0003f00000002000 */
[----:B------:R-:W-:Y:S06]  /*d230*/  BAR.ARV 0x8, 0x120 ;  /* 0x0204800000007b1d */ /* 0x000fec0000002000 */
[----:B------:R-:W-:Y:S01]  /*d240*/  ISETP.NE.AND P0, PT, R22, 0x2, PT ;  /* 0x000000021600780c */ /* 0x000fe20003f05270 */
[----:B-1----:R-:W-:Y:S01]  /*d250*/  IMAD.MOV.U32 R7, RZ, RZ, -0x800000 ;  /* 0xff800000ff077424 */ /* 0x002fe200078e00ff */
[----:B------:R-:W1:Y:S01]  /*d260*/  SHFL.BFLY PT, R9, R8, 0x2, 0x1f ;  /* 0x0c401f0008097f89 */ /* 0x000e6200000e0000 */
[----:B------:R-:W-:Y:S01]  /*d270*/  PLOP3.LUT P1, PT, PT, PT, PT, 0x8, 0x0 ;  /* 0x000000000000781c */ /* 0x000fe20003f2e170 */
[----:B------:R-:W-:Y:S01]  /*d280*/  VIADD R224, R224, 0x1 ;  /* 0x00000001e0e07836 */ /* 0x000fe20000000000 */
[----:B------:R-:W-:Y:S01]  /*d290*/  SEL R22, R22, RZ, P0 ;  /* 0x000000ff16167207 */ /* 0x000fe20000000000 */
[----:B0-----:R-:W-:-:S05]  /*d2a0*/  FADD.FTZ R3, R3, R14 ;  /* 0x0000000e03037221 */ /* 0x001fca0000010000 */
[----:B------:R-:W0:Y:S01]  /*d2b0*/  SHFL.BFLY PT, R4, R3, 0x1, 0x1f ;  /* 0x0c201f0003047f89 */ /* 0x000e2200000e0000 */
[----:B-1----:R-:W-:-:S05]  /*d2c0*/  FADD.FTZ R10, R9, R8 ;  /* 0x00000008090a7221 */ /* 0x002fca0000010000 */
[----:B------:R-:W1:Y:S01]  /*d2d0*/  SHFL.BFLY PT, R11, R10, 0x1, 0x1f ;  /* 0x0c201f000a0b7f89 */ /* 0x000e6200000e0000 */
[----:B0-----:R-:W-:Y:S01]  /*d2e0*/  FADD.FTZ R9, R3, R4 ;  /* 0x0000000403097221 */ /* 0x001fe20000010000 */
[----:B------:R-:W-:Y:S01]  /*d2f0*/  IMAD.MOV.U32 R4, RZ, RZ, RZ ;  /* 0x000000ffff047224 */ /* 0x000fe200078e00ff */
[----:B------:R-:W-:-:S03]  /*d300*/  SEL R3, RZ, 0x1, P0 ;  /* 0x00000001ff037807 */ /* 0x000fc60000000000 */
[----:B------:R-:W-:Y:S02]  /*d310*/  FSETP.NE.FTZ.AND P2, PT, R9, RZ, PT ;  /* 0x000000ff0900720b */ /* 0x000fe40003f55000 */
[----:B------:R-:W-:-:S11]  /*d320*/  LOP3.LUT R200, R200, R3, RZ, 0x3c, !PT ;  /* 0x00000003c8c87212 */ /* 0x000fd600078e3cff */
[----:B------:R-:W0:Y:S01]  /*d330*/  @P2 MUFU.RCP R6, R9 ;  /* 0x0000000900062308 */ /* 0x000e220000001000 */
[----:B-1----:R-:W-:-:S05]  /*d340*/  FADD.FTZ R11, R10, R11 ;  /* 0x0000000b0a0b7221 */ /* 0x002fca0000010000 */
[----:B------:R-:W-:Y:S01]  /*d350*/  FSETP.NE.FTZ.AND P3, PT, R11, RZ, PT ;  /* 0x000000ff0b00720b */ /* 0x000fe20003f75000 */
[-C--:B0-----:R-:W-:Y:S01]  /*d360*/  FMUL.FTZ R10, R28, R6.reuse ;  /* 0x000000061c0a7220 */ /* 0x081fe20000410000 */
[-C--:B------:R-:W-:Y:S01]  /*d370*/  FMUL.FTZ R8, R24, R6.reuse ;  /* 0x0000000618087220 */ /* 0x080fe20000410000 */
[----:B------:R-:W0:Y:S01]  /*d380*/  @P2 MUFU.LG2 R28, R9 ;  /* 0x00000009001c2308 */ /* 0x000e220000000c00 */
[-C--:B------:R-:W-:Y:S01]  /*d390*/  FMUL.FTZ R24, R32, R6.reuse ;  /* 0x0000000620187220 */ /* 0x080fe20000410000 */
[-C--:B------:R-:W-:Y:S01]  /*d3a0*/  FMUL.FTZ R3, R33, R6.reuse ;  /* 0x0000000621037220 */ /* 0x080fe20000410000 */
[----:B------:R-:W-:Y:S02]  /*d3b0*/  IMAD.U32 R33, RZ, RZ, UR38 ;  /* 0x00000026ff217e24 */ /* 0x000fe4000f8e00ff */
[-C--:B------:R-:W-:Y:S01]  /*d3c0*/  FMUL.FTZ R161, R48, R6.reuse ;  /* 0x0000000630a17220 */ /* 0x080fe20000410000 */
[----:B------:R-:W-:Y:S02]  /*d3d0*/  IMAD.U32 R32, RZ, RZ, UR38 ;  /* 0x00000026ff207e24 */ /* 0x000fe4000f8e00ff */
[-C--:B------:R-:W-:Y:S01]  /*d3e0*/  FMUL.FTZ R165, R64, R6.reuse ;  /* 0x0000000640a57220 */ /* 0x080fe20000410000 */
[----:B------:R-:W-:Y:S01]  /*d3f0*/  @P2 FMUL.FTZ R33, R33, 0.69314718246459960938 ;  /* 0x3f31721821212820 */ /* 0x000fe20000410000 */
[----:B------:R-:W1:Y:S01]  /*d400*/  @P3 MUFU.RCP R4, R11 ;  /* 0x0000000b00043308 */ /* 0x000e620000001000 */
[----:B------:R-:W-:Y:S01]  /*d410*/  @P3 FMUL.FTZ R32, R32, 0.69314718246459960938 ;  /* 0x3f31721820203820 */ /* 0x000fe20000410000 */
[-C--:B------:R-:W-:Y:S01]  /*d420*/  FMUL.FTZ R170, R84, R6.reuse ;  /* 0x0000000654aa7220 */ /* 0x080fe20000410000 */
[-C--:B------:R-:W-:Y:S01]  /*d430*/  FMUL.FTZ R25, R25, R6.reuse ;  /* 0x0000000619197220 */ /* 0x080fe20000410000 */
[-C--:B------:R-:W-:Y:S01]  /*d440*/  FMUL.FTZ R29, R29, R6.reuse ;  /* 0x000000061d1d7220 */ /* 0x080fe20000410000 */
[-C--:B------:R-:W-:Y:S01]  /*d450*/  FMUL.FTZ R36, R36, R6.reuse ;  /* 0x0000000624247220 */ /* 0x080fe20000410000 */
[-C--:B------:R-:W-:Y:S01]  /*d460*/  FMUL.FTZ R37, R37, R6.reuse ;  /* 0x0000000625257220 */ /* 0x080fe20000410000 */
[-C--:B------:R-:W-:Y:S01]  /*d470*/  FMUL.FTZ R159, R40, R6.reuse ;  /* 0x00000006289f7220 */ /* 0x080fe20000410000 */
[----:B------:R-:W2:Y:S01]  /*d480*/  @P3 MUFU.LG2 R18, R11 ;  /* 0x0000000b00123308 */ /* 0x000ea20000000c00 */
[----:B0-----:R-:W-:Y:S01]  /*d490*/  @P2 FMUL.FTZ R28, R28, 0.69314718246459960938 ;  /* 0x3f3172181c1c2820 */ /* 0x001fe20000410000 */
[-C--:B------:R-:W-:Y:S01]  /*d4a0*/  FMUL.FTZ R41, R41, R6.reuse ;  /* 0x0000000629297220 */ /* 0x080fe20000410000 */
[-C--:B------:R-:W-:Y:S01]  /*d4b0*/  FMUL.FTZ R160, R44, R6.reuse ;  /* 0x000000062ca07220 */ /* 0x080fe20000410000 */
[-C--:B------:R-:W-:Y:S01]  /*d4c0*/  FMUL.FTZ R45, R45, R6.reuse ;  /* 0x000000062d2d7220 */ /* 0x080fe20000410000 */
[-C--:B------:R-:W-:Y:S01]  /*d4d0*/  FMUL.FTZ R49, R49, R6.reuse ;  /* 0x0000000631317220 */ /* 0x080fe20000410000 */
[-C--:B------:R-:W-:Y:S01]  /*d4e0*/  FMUL.FTZ R162, R52, R6.reuse ;  /* 0x0000000634a27220 */ /* 0x080fe20000410000 */
[-C--:B------:R-:W-:Y:S01]  /*d4f0*/  FMUL.FTZ R53, R53, R6.reuse ;  /* 0x0000000635357220 */ /* 0x080fe20000410000 */
[----:B------:R-:W-:Y:S01]  /*d500*/  FMUL.FTZ R163, R56, R6 ;  /* 0x0000000638a37220 */ /* 0x000fe20000410000 */
[----:B-1----:R-:W-:Y:S01]  /*d510*/  FMUL.FTZ R14, R35, R4 ;  /* 0x00000004230e7220 */ /* 0x002fe20000410000 */
        /* <DEDUP_REMOVED lines=46> */
[----:B------:R-:W-:Y:S01]  /*d800*/  MOV R6, 0xff800000 ;  /* 0xff80000000067802 */ /* 0x000fe20000000f00 */
        /* <DEDUP_REMOVED lines=65> */
.L_x_8232:
        /* <DEDUP_REMOVED lines=35> */
[C---:B-----5:R-:W-:Y:S02]  /*de50*/  IADD3 R28, P3, R126.reuse, 0x60, RZ ;  /* 0x000000607e1c7810 */ /* 0x060fe40007f7e0ff */
[----:B------:R-:W-:Y:S01]  /*de60*/  IADD3 R0, P1, R126, 0x20, RZ ;  /* 0x000000207e007810 */ /* 0x000fe20007f3e0ff */
[--C-:B------:R-:W-:Y:S01]  /*de70*/  IMAD.X R101, RZ, RZ, R127.reuse, P2 ;  /* 0x000000ffff657224 */ /* 0x100fe200010e067f */
[----:B------:R-:W-:Y:S01]  /*de80*/  LOP3.LUT R100, R26, 0x380, RZ, 0xc0, !PT ;  /* 0x000003801a647812 */ /* 0x000fe200078ec0ff */
[--C-:B------:R-:W-:Y:S01]  /*de90*/  IMAD.X R105, RZ, RZ, R127.reuse, P3 ;  /* 0x000000ffff697224 */ /* 0x100fe200018e067f */
[----:B------:R-:W-:Y:S01]  /*dea0*/  LOP3.LUT R104, R28, 0x380, RZ, 0xc0, !PT ;  /* 0x000003801c687812 */ /* 0x000fe200078ec0ff */
[----:B------:R-:W-:Y:S01]  /*deb0*/  IMAD.X R97, RZ, RZ, R127, P1 ;  /* 0x000000ffff617224 */ /* 0x000fe200008e067f */
[----:B------:R-:W-:-:S02]  /*dec0*/  SHF.R.U64 R100, R100, 0x3, RZ ;  /* 0x0000000364647819 */ /* 0x000fc400000012ff */
[----:B------:R-:W-:Y:S02]  /*ded0*/  IADD3 R92, P1, R126, 0x4060, RZ ;  /* 0x000040607e5c7810 */ /* 0x000fe40007f3e0ff */
[----:B------:R-:W-:Y:S02]  /*dee0*/  SHF.R.U64 R104, R104, 0x3, RZ ;  /* 0x0000000368687819 */ /* 0x000fe400000012ff */
[C---:B------:R-:W-:Y:S01]  /*def0*/  IADD3 R30, P4, R126.reuse, 0x4000, RZ ;  /* 0x000040007e1e7810 */ /* 0x040fe20007f9e0ff */
[--C-:B------:R-:W-:Y:S01]  /*df00*/  IMAD.X R113, RZ, RZ, R127.reuse, P1 ;  /* 0x000000ffff717224 */ /* 0x100fe200008e067f */
[----:B-1----:R-:W-:Y:S02]  /*df10*/  IADD3 R32, P5, R126, 0x4020, RZ ;  /* 0x000040207e207810 */ /* 0x002fe40007fbe0ff */
[----:B------:R-:W-:Y:S02]  /*df20*/  LOP3.LUT R100, R100, R26, RZ, 0x3c, !PT ;  /* 0x0000001a64647212 */ /* 0x000fe400078e3cff */
[----:B------:R-:W-:Y:S01]  /*df30*/  LOP3.LUT R104, R104, R28, RZ, 0x3c, !PT ;  /* 0x0000001c68687212 */ /* 0x000fe200078e3cff */
[----:B------:R-:W-:Y:S01]  /*df40*/  IMAD.X R109, RZ, RZ, R127, P5 ;  /* 0x000000ffff6d7224 */ /* 0x000fe200028e067f */
[----:B------:R-:W-:-:S02]  /*df50*/  LOP3.LUT R26, R92, 0x380, RZ, 0xc0, !PT ;  /* 0x000003805c1a7812 */ /* 0x000fc400078ec0ff */
[----:B------:R-:W-:Y:S02]  /*df60*/  LOP3.LUT R28, R30, 0x380, RZ, 0xc0, !PT ;  /* 0x000003801e1c7812 */ /* 0x000fe400078ec0ff */
[----:B------:R-:W-:Y:S02]  /*df70*/  LOP3.LUT R96, R0, 0x380, RZ, 0xc0, !PT ;  /* 0x0000038000607812 */ /* 0x000fe400078ec0ff */
[----:B------:R-:W-:Y:S02]  /*df80*/  SHF.R.U64 R26, R26, 0x3, RZ ;  /* 0x000000031a1a7819 */ /* 0x000fe400000012ff */
[C---:B------:R-:W-:Y:S02]  /*df90*/  LOP3.LUT R93, R126.reuse, 0x380, RZ, 0xc0, !PT ;  /* 0x000003807e5d7812 */ /* 0x040fe400078ec0ff */
[----:B------:R-:W-:Y:S02]  /*dfa0*/  IADD3 R120, P5, R126, 0x8060, RZ ;  /* 0x000080607e787810 */ /* 0x000fe40007fbe0ff */
[----:B------:R-:W-:-:S02]  /*dfb0*/  SHF.R.U64 R28, R28, 0x3, RZ ;  /* 0x000000031c1c7819 */ /* 0x000fc400000012ff */
[C---:B------:R-:W-:Y:S01]  /*dfc0*/  IADD3 R88, P0, R126.reuse, 0x4040, RZ ;  /* 0x000040407e587810 */ /* 0x040fe20007f1e0ff */
[--C-:B------:R-:W-:Y:S01]  /*dfd0*/  IMAD.X R121, RZ, RZ, R127.reuse, P5 ;  /* 0x000000ffff797224 */ /* 0x100fe200028e067f */
[C---:B------:R-:W-:Y:S02]  /*dfe0*/  IADD3 R99, P2, R126.reuse, 0x8000, RZ ;  /* 0x000080007e637810 */ /* 0x040fe40007f5e0ff */
[----:B------:R-:W-:Y:S01]  /*dff0*/  IADD3 R116, P3, R126, 0x8020, RZ ;  /* 0x000080207e747810 */ /* 0x000fe20007f7e0ff */
[--C-:B------:R-:W-:Y:S01]  /*e000*/  IMAD.X R111, RZ, RZ, R127.reuse, P0 ;  /* 0x000000ffff6f7224 */ /* 0x100fe200000e067f */
[----:B------:R-:W-:Y:S01]  /*e010*/  SHF.R.U64 R96, R96, 0x3, RZ ;  /* 0x0000000360607819 */ /* 0x000fe200000012ff */
[--C-:B------:R-:W-:Y:S01]  /*e020*/  IMAD.X R115, RZ, RZ, R127.reuse, P2 ;  /* 0x000000ffff737224 */ /* 0x100fe200010e067f */
[----:B------:R-:W-:Y:S01]  /*e030*/  LOP3.LUT R112, R26, R92, RZ, 0x3c, !PT ;  /* 0x0000005c1a707212 */ /* 0x000fe200078e3cff */
[----:B------:R-:W-:Y:S01]  /*e040*/  IMAD.X R117, RZ, RZ, R127, P3 ;  /* 0x000000ffff757224 */ /* 0x000fe200018e067f */
[----:B------:R-:W-:-:S02]  /*e050*/  SHF.R.U64 R93, R93, 0x3, RZ ;  /* 0x000000035d5d7819 */ /* 0x000fc400000012ff */
[----:B------:R-:W-:Y:S02]  /*e060*/  LOP3.LUT R106, R28, R30, RZ, 0x3c, !PT ;  /* 0x0000001e1c6a7212 */ /* 0x000fe400078e3cff */
[----:B------:R-:W-:Y:S02]  /*e070*/  LOP3.LUT R26, R120, 0x380, RZ, 0xc0, !PT ;  /* 0x00000380781a7812 */ /* 0x000fe400078ec0ff */
[----:B------:R-:W-:Y:S02]  /*e080*/  LOP3.LUT R28, R99, 0x380, RZ, 0xc0, !PT ;  /* 0x00000380631c7812 */ /* 0x000fe400078ec0ff */
[----:B------:R-:W-:Y:S02]  /*e090*/  LOP3.LUT R30, R116, 0x380, RZ, 0xc0, !PT ;  /* 0x00000380741e7812 */ /* 0x000fe400078ec0ff */
[----:B------:R-:W-:Y:S02]  /*e0a0*/  IADD3.X R107, RZ, R127, RZ, P4, !PT ;  /* 0x0000007fff6b7210 */ /* 0x000fe400027fe4ff */
[----:B------:R-:W-:-:S02]  /*e0b0*/  IADD3 R118, P4, R126, 0x8040, RZ ;  /* 0x000080407e767810 */ /* 0x000fc40007f9e0ff */
[C---:B------:R-:W-:Y:S02]  /*e0c0*/  IADD3 R122, P0, R126.reuse, 0xc000, RZ ;  /* 0x0000c0007e7a7810 */ /* 0x040fe40007f1e0ff */
[C---:B------:R-:W-:Y:S02]  /*e0d0*/  IADD3 R124, P1, R126.reuse, 0xc020, RZ ;  /* 0x0000c0207e7c7810 */ /* 0x040fe40007f3e0ff */
        /* <DEDUP_REMOVED lines=9> */
[----:B------:R-:W-:Y:S02]  /*e170*/  SHF.R.U64 R26, R26, 0x3, RZ ;  /* 0x000000031a1a7819 */ /* 0x000fe400000012ff */
[----:B------:R-:W-:Y:S02]  /*e180*/  SHF.R.U64 R28, R28, 0x3, RZ ;  /* 0x000000031c1c7819 */ /* 0x000fe400000012ff */
[----:B------:R-:W-:Y:S02]  /*e190*/  SHF.R.U64 R30, R30, 0x3, RZ ;  /* 0x000000031e1e7819 */ /* 0x000fe400000012ff */
[----:B------:R-:W-:Y:S02]  /*e1a0*/  LOP3.LUT R108, R32, 0x380, RZ, 0xc0, !PT ;  /* 0x00000380206c7812 */ /* 0x000fe400078ec0ff */
[----:B------:R-:W-:Y:S02]  /*e1b0*/  SHF.R.U64 R0, R0, 0x3, RZ ;  /* 0x0000000300007819 */ /* 0x000fe400000012ff */
[----:B------:R-:W-:-:S02]  /*e1c0*/  LOP3.LUT R120, R26, R120, RZ, 0x3c, !PT ;  /* 0x000000781a787212 */ /* 0x000fc400078e3cff */
[----:B------:R-:W-:Y:S02]  /*e1d0*/  MOV R126, R126 ;  /* 0x0000007e007e7202 */ /* 0x000fe40000000f00 */
[----:B------:R-:W-:Y:S02]  /*e1e0*/  LOP3.LUT R114, R28, R99, RZ, 0x3c, !PT ;  /* 0x000000631c727212 */ /* 0x000fe400078e3cff */
[----:B------:R-:W-:Y:S01]  /*e1f0*/  LOP3.LUT R116, R30, R116, RZ, 0x3c, !PT ;  /* 0x000000741e747212 */ /* 0x000fe200078e3cff */
[----:B------:R1:W-:Y:S01]  /*e200*/  STSM.16.M88.4 [R126], R8 ;  /* 0x000000087e007844 */ /* 0x0003e20000000200 */
[----:B------:R-:W-:Y:S02]  /*e210*/  LOP3.LUT R26, R182, 0x380, RZ, 0xc0, !PT ;  /* 0x00000380b61a7812 */ /* 0x000fe400078ec0ff */
[----:B------:R-:W-:Y:S02]  /*e220*/  LOP3.LUT R28, R122, 0x380, RZ, 0xc0, !PT ;  /* 0x000003807a1c7812 */ /* 0x000fe400078ec0ff */
[----:B------:R-:W-:-:S02]  /*e230*/  LOP3.LUT R30, R124, 0x380, RZ, 0xc0, !PT ;  /* 0x000003807c1e7812 */ /* 0x000fc400078ec0ff */
[----:B------:R-:W-:Y:S02]  /*e240*/  SHF.R.U64 R108, R108, 0x3, RZ ;  /* 0x000000036c6c7819 */ /* 0x000fe400000012ff */
[----:B------:R-:W-:Y:S02]  /*e250*/  LOP3.LUT R110, R0, R88, RZ, 0x3c, !PT ;  /* 0x00000058006e7212 */ /* 0x000fe400078e3cff */
[----:B------:R-:W-:Y:S02]  /*e260*/  LOP3.LUT R0, R118, 0x380, RZ, 0xc0, !PT ;  /* 0x0000038076007812 */ /* 0x000fe400078ec0ff */
[----:B------:R-:W-:Y:S02]  /*e270*/  SHF.R.U64 R26, R26, 0x3, RZ ;  /* 0x000000031a1a7819 */ /* 0x000fe400000012ff */
[----:B------:R-:W-:Y:S02]  /*e280*/  SHF.R.U64 R28, R28, 0x3, RZ ;  /* 0x000000031c1c7819 */ /* 0x000fe400000012ff */
[----:B------:R-:W-:-:S02]  /*e290*/  SHF.R.U64 R30, R30, 0x3, RZ ;  /* 0x000000031e1e7819 */ /* 0x000fc400000012ff */
[----:B------:R-:W-:Y:S02]  /*e2a0*/  MOV R96, R96 ;  /* 0x0000006000607202 */ /* 0x000fe40000000f00 */
[----:B-1----:R-:W-:Y:S02]  /*e2b0*/  F2FP.F16.F32.PACK_AB R8, R3, R24 ;  /* 0x000000180308723e */ /* 0x002fe400000000ff */
[----:B------:R-:W-:Y:S02]  /*e2c0*/  F2FP.F16.F32.PACK_AB R9, R14, R12 ;  /* 0x0000000c0e09723e */ /* 0x000fe400000000ff */
[----:B------:R-:W-:Y:S02]  /*e2d0*/  F2FP.F16.F32.PACK_AB R10, R37, R36 ;  /* 0x00000024250a723e */ /* 0x000fe400000000ff */
[----:B------:R-:W-:Y:S02]  /*e2e0*/  F2FP.F16.F32.PACK_AB R11, R39, R38 ;  /* 0x00000026270b723e */ /* 0x000fe400000000ff */
[----:B------:R-:W-:-:S02]  /*e2f0*/  LOP3.LUT R108, R108, R32, RZ, 0x3c, !PT ;  /* 0x000000206c6c7212 */ /* 0x000fc400078e3cff */
[----:B------:R-:W-:Y:S01]  /*e300*/  MOV R100, R100 ;  /* 0x0000006400647202 */ /* 0x000fe20000000f00 */
[----:B------:R1:W-:Y:S01]  /*e310*/  STSM.16.M88.4 [R96], R8 ;  /* 0x0000000860007844 */ /* 0x0003e20000000200 */
[----:B------:R-:W-:Y:S02]  /*e320*/  F2FP.F16.F32.PACK_AB R12, R41, R159 ;  /* 0x0000009f290c723e */ /* 0x000fe400000000ff */
[----:B------:R-:W-:Y:S02]  /*e330*/  F2FP.F16.F32.PACK_AB R14, R45, R160 ;  /* 0x000000a02d0e723e */ /* 0x000fe400000000ff */
[----:B------:R-:W-:Y:S02]  /*e340*/  SHF.R.U64 R0, R0, 0x3, RZ ;  /* 0x0000000300007819 */ /* 0x000fe400000012ff */
[----:B------:R-:W-:Y:S01]  /*e350*/  LOP3.LUT R92, R26, R182, RZ, 0x3c, !PT ;  /* 0x000000b61a5c7212 */ /* 0x000fe200078e3cff */
[----:B------:R2:W-:Y:S01]  /*e360*/  STSM.16.M88.4 [R100], R12 ;  /* 0x0000000c64007844 */ /* 0x0005e20000000200 */
[----:B------:R-:W-:-:S02]  /*e370*/  LOP3.LUT R122, R28, R122, RZ, 0x3c, !PT ;  /* 0x0000007a1c7a7212 */ /* 0x000fc400078e3cff */
[----:B------:R-:W-:Y:S02]  /*e380*/  LOP3.LUT R124, R30, R124, RZ, 0x3c, !PT ;  /* 0x0000007c1e7c7212 */ /* 0x000fe400078e3cff */
[----:B------:R-:W-:Y:S02]  /*e390*/  MOV R104, R104 ;  /* 0x0000006800687202 */ /* 0x000fe40000000f00 */
[----:B------:R-:W-:Y:S02]  /*e3a0*/  F2FP.F16.F32.PACK_AB R24, R49, R161 ;  /* 0x000000a13118723e */ /* 0x000fe400000000ff */
[----:B------:R-:W-:Y:S02]  /*e3b0*/  F2FP.F16.F32.PACK_AB R26, R53, R162 ;  /* 0x000000a2351a723e */ /* 0x000fe400000000ff */
[----:B------:R-:W-:Y:S02]  /*e3c0*/  MOV R106, R106 ;  /* 0x0000006a006a7202 */ /* 0x000fe40000000f00 */
[----:B------:R-:W-:Y:S01]  /*e3d0*/  F2FP.F16.F32.PACK_AB R28, R57, R163 ;  /* 0x000000a3391c723e */ /* 0x000fe200000000ff */
[----:B------:R-:W-:Y:S01]  /*e3e0*/  STSM.16.M88.4 [R104], R24 ;  /* 0x0000001868007844 */ /* 0x000fe20000000200 */
[----:B------:R-:W-:-:S02]  /*e3f0*/  F2FP.F16.F32.PACK_AB R30, R61, R164 ;  /* 0x000000a43d1e723e */ /* 0x000fc400000000ff */
[----:B------:R-:W-:Y:S02]  /*e400*/  MOV R108, R108 ;  /* 0x0000006c006c7202 */ /* 0x000fe40000000f00 */
[----:B-1----:R-:W-:Y:S01]  /*e410*/  F2FP.F16.F32.PACK_AB R8, R65, R165 ;  /* 0x000000a54108723e */ /* 0x002fe200000000ff */
[----:B------:R-:W-:Y:S01]  /*e420*/  STSM.16.M88.4 [R106], R28 ;  /* 0x0000001c6a007844 */ /* 0x000fe20000000200 */
[----:B------:R-:W-:Y:S02]  /*e430*/  F2FP.F16.F32.PACK_AB R9, R67, R66 ;  /* 0x000000424309723e */ /* 0x000fe400000000ff */
[----:B------:R-:W-:Y:S02]  /*e440*/  F2FP.F16.F32.PACK_AB R10, R69, R166 ;  /* 0x000000a6450a723e */ /* 0x000fe400000000ff */
[----:B------:R-:W-:Y:S02]  /*e450*/  F2FP.F16.F32.PACK_AB R11, R71, R70 ;  /* 0x00000046470b723e */ /* 0x000fe400000000ff */
[----:B------:R-:W-:-:S02]  /*e460*/  LOP3.LUT R118, R0, R118, RZ, 0x3c, !PT ;  /* 0x0000007600767212 */ /* 0x000fc400078e3cff */
[----:B------:R-:W-:Y:S01]  /*e470*/  IADD3.X R119, RZ, R127, RZ, P4, !PT ;  /* 0x0000007fff777210 */ /* 0x000fe200027fe4ff */
[----:B------:R1:W-:Y:S01]  /*e480*/  STSM.16.M88.4 [R108], R8 ;  /* 0x000000086c007844 */ /* 0x0003e20000000200 */
[----:B------:R-:W-:Y:S02]  /*e490*/  LOP3.LUT R0, R181, 0x380, RZ, 0xc0, !PT ;  /* 0x00000380b5007812 */ /* 0x000fe400078ec0ff */
[----:B------:R-:W-:Y:S02]  /*e4a0*/  MOV R110, R110 ;  /* 0x0000006e006e7202 */ /* 0x000fe40000000f00 */
[----:B--2---:R-:W-:Y:S02]  /*e4b0*/  F2FP.F16.F32.PACK_AB R12, R73, R167 ;  /* 0x000000a7490c723e */ /* 0x004fe400000000ff */
[----:B------:R-:W-:Y:S02]  /*e4c0*/  F2FP.F16.F32.PACK_AB R13, R75, R74 ;  /* 0x0000004a4b0d723e */ /* 0x000fe400000000ff */
[----:B------:R-:W-:-:S02]  /*e4d0*/  F2FP.F16.F32.PACK_AB R14, R77, R168 ;  /* 0x000000a84d0e723e */ /* 0x000fc400000000ff */
[----:B------:R-:W-:Y:S02]  /*e4e0*/  F2FP.F16.F32.PACK_AB R15, R79, R78 ;  /* 0x0000004e4f0f723e */ /* 0x000fe400000000ff */
[----:B------:R-:W-:Y:S02]  /*e4f0*/  MOV R112, R112 ;  /* 0x0000007000707202 */ /* 0x000fe40000000f00 */
[----:B------:R-:W-:Y:S01]  /*e500*/  F2FP.F16.F32.PACK_AB R36, R81, R169 ;  /* 0x000000a95124723e */ /* 0x000fe200000000ff */
[----:B------:R2:W-:Y:S01]  /*e510*/  STSM.16.M88.4 [R110], R12 ;  /* 0x0000000c6e007844 */ /* 0x0005e20000000200 */
[----:B------:R-:W-:Y:S02]  /*e520*/  F2FP.F16.F32.PACK_AB R37, R83, R82 ;  /* 0x000000525325723e */ /* 0x000fe400000000ff */
[----:B------:R-:W-:Y:S02]  /*e530*/  F2FP.F16.F32.PACK_AB R38, R85, R170 ;  /* 0x000000aa5526723e */ /* 0x000fe400000000ff */
[----:B------:R-:W-:-:S02]  /*e540*/  F2FP.F16.F32.PACK_AB R39, R87, R86 ;  /* 0x000000565727723e */ /* 0x000fc400000000ff */
[----:B------:R-:W-:Y:S02]  /*e550*/  MOV R114, R114 ;  /* 0x0000007200727202 */ /* 0x000fe40000000f00 */
[----:B------:R-:W-:Y:S01]  /*e560*/  F2FP.F16.F32.PACK_AB R49, R91, R90 ;  /* 0x0000005a5b31723e */ /* 0x000fe200000000ff */
[----:B------:R-:W-:Y:S01]  /*e570*/  STSM.16.M88.4 [R112], R36 ;  /* 0x0000002470007844 */ /* 0x000fe20000000200 */
[----:B------:R-:W-:Y:S02]  /*e580*/  MOV R116, R116 ;  /* 0x0000007400747202 */ /* 0x000fe40000000f00 */
[----:B------:R-:W-:Y:S01]  /*e590*/  F2FP.F16.F32.PACK_AB R65, R20, R98 ;  /* 0x000000621441723e */ /* 0x000fe200000000ff */
[----:B------:R-:W-:Y:S01]  /*e5a0*/  STSM.16.M88.4 [R114], R48 ;  /* 0x0000003072007844 */ /* 0x000fe20000000200 */
[----:B------:R-:W-:Y:S02]  /*e5b0*/  F2FP.F16.F32.PACK_AB R66, R152, R174 ;  /* 0x000000ae9842723e */ /* 0x000fe400000000ff */
[----:B------:R-:W-:-:S02]  /*e5c0*/  F2FP.F16.F32.PACK_AB R67, R103, R102 ;  /* 0x000000666743723e */ /* 0x000fc400000000ff */
[----:B------:R-:W-:Y:S02]  /*e5d0*/  SHF.R.U64 R0, R0, 0x3, RZ ;  /* 0x0000000300007819 */ /* 0x000fe400000012ff */
[----:B------:R-:W-:Y:S01]  /*e5e0*/  MOV R118, R118 ;  /* 0x0000007600767202 */ /* 0x000fe20000000f00 */
[----:B------:R-:W-:Y:S01]  /*e5f0*/  STSM.16.M88.4 [R116], R64 ;  /* 0x0000004074007844 */ /* 0x000fe20000000200 */
[----:B-1----:R-:W-:Y:S02]  /*e600*/  F2FP.F16.F32.PACK_AB R8, R153, R175 ;  /* 0x000000af9908723e */ /* 0x002fe400000000ff */
[----:B------:R-:W-:Y:S02]  /*e610*/  F2FP.F16.F32.PACK_AB R9, R40, R21 ;  /* 0x000000152809723e */ /* 0x000fe400000000ff */
[----:B------:R-:W-:Y:S02]  /*e620*/  F2FP.F16.F32.PACK_AB R10, R154, R176 ;  /* 0x000000b09a0a723e */ /* 0x000fe400000000ff */
[----:B------:R-:W-:-:S02]  /*e630*/  F2FP.F16.F32.PACK_AB R11, R44, R43 ;  /* 0x0000002b2c0b723e */ /* 0x000fc400000000ff */
[----:B------:R-:W-:Y:S02]  /*e640*/  LOP3.LUT R88, R0, R181, RZ, 0x3c, !PT ;  /* 0x000000b500587212 */ /* 0x000fe400078e3cff */
[----:B------:R-:W-:Y:S01]  /*e650*/  MOV R120, R120 ;  /* 0x0000007800787202 */ /* 0x000fe20000000f00 */
[----:B------:R1:W-:Y:S01]  /*e660*/  STSM.16.M88.4 [R118], R8 ;  /* 0x0000000876007844 */ /* 0x0003e20000000200 */
[----:B--2---:R-:W-:Y:S02]  /*e670*/  F2FP.F16.F32.PACK_AB R12, R155, R177 ;  /* 0x000000b19b0c723e */ /* 0x004fe400000000ff */
[----:B------:R-:W-:Y:S02]  /*e680*/  F2FP.F16.F32.PACK_AB R13, R52, R47 ;  /* 0x0000002f340d723e */ /* 0x000fe400000000ff */
[----:B------:R-:W-:Y:S02]  /*e690*/  F2FP.F16.F32.PACK_AB R14, R156, R178 ;  /* 0x000000b29c0e723e */ /* 0x000fe400000000ff */
[----:B------:R-:W-:-:S02]  /*e6a0*/  F2FP.F16.F32.PACK_AB R15, R60, R56 ;  /* 0x000000383c0f723e */ /* 0x000fc400000000ff */
[----:B------:R-:W-:Y:S02]  /*e6b0*/  MOV R122, R122 ;  /* 0x0000007a007a7202 */ /* 0x000fe40000000f00 */
[----:B------:R-:W-:Y:S01]  /*e6c0*/  F2FP.F16.F32.PACK_AB R24, R157, R179 ;  /* 0x000000b39d18723e */ /* 0x000fe200000000ff */
[----:B------:R2:W-:Y:S01]  /*e6d0*/  STSM.16.M88.4 [R120], R12 ;  /* 0x0000000c78007844 */ /* 0x0005e20000000200 */
[----:B------:R-:W-:Y:S02]  /*e6e0*/  F2FP.F16.F32.PACK_AB R25, R72, R68 ;  /* 0x000000444819723e */ /* 0x000fe400000000ff */
[----:B------:R-:W-:Y:S02]  /*e6f0*/  F2FP.F16.F32.PACK_AB R26, R158, R180 ;  /* 0x000000b49e1a723e */ /* 0x000fe400000000ff */
[----:B------:R-:W-:Y:S02]  /*e700*/  F2FP.F16.F32.PACK_AB R27, R80, R76 ;  /* 0x0000004c501b723e */ /* 0x000fe400000000ff */
[----:B------:R-:W-:-:S02]  /*e710*/  ISETP.NE.U32.AND P0, PT, RZ, UR4, PT ;  /* 0x00000004ff007c0c */ /* 0x000fc4000bf05070 */
[----:B-1----:R-:W-:Y:S01]  /*e720*/  IADD3 R8, P1, R220, UR4, RZ ;  /* 0x00000004dc087c10 */ /* 0x002fe2000ff3e0ff */
[----:B------:R1:W-:Y:S01]  /*e730*/  STSM.16.M88.4 [R122], R24 ;  /* 0x000000187a007844 */ /* 0x0003e20000000200 */
[----:B------:R-:W-:Y:S02]  /*e740*/  MOV R124, R124 ;  /* 0x0000007c007c7202 */ /* 0x000fe40000000f00 */
[----:B------:R-:W-:Y:S02]  /*e750*/  F2FP.F16.F32.PACK_AB R28, R129, R128 ;  /* 0x00000080811c723e */ /* 0x000fe400000000ff */
        /* <DEDUP_REMOVED lines=8> */
[----:B------:R-:W-:Y:S01]  /*e7e0*/  MOV R92, R92 ;  /* 0x0000005c005c7202 */ /* 0x000fe20000000f00 */
[----:B------:R1:W-:Y:S01]  /*e7f0*/  STSM.16.M88.4 [R88], R136 ;  /* 0x0000008858007844 */ /* 0x0003e20000000200 */
        /* <DEDUP_REMOVED lines=18> */
[----:B--2---:R-:W-:Y:S01]  /*e920*/  IADD3 R15, P4, R4, 0x1000, RZ ;  /* 0x00001000040f7810 */ /* 0x004fe20007f9e0ff */
[----:B------:R-:W-:-:S12]  /*e930*/  @P1 BRA `(.L_x_8292) ;  /* 0x0000000000101947 */ /* 0x000fd80003800000 */
[----:B------:R-:W-:Y:S05]  /*e940*/  @!P0 BRA `(.L_x_8292) ;  /* 0x00000000000c8947 */ /* 0x000fea0003800000 */
[----:B------:R-:W2:Y:S04]  /*e950*/  LDG.E R3, desc[UR60][R8.64] ;  /* 0x0000003c08037981 */ /* 0x000ea8000c1e1900 */
[----:B-----5:R-:W2:Y:S02]  /*e960*/  LDG.E R0, desc[UR60][R8.64+0x4] ;  /* 0x0000043c08007981 */ /* 0x020ea4000c1e1900 */
[----:B--2---:R-:W-:-:S07]  /*e970*/  IMAD.IADD R0, R0, 0x1, -R3 ;  /* 0x0000000100007824 */ /* 0x004fce00078e0a03 */
.L_x_8292:
[----:B------:R-:W-:Y:S01]  /*e980*/  SHF.R.S32.HI R3, RZ, 0x1f, R219 ;  /* 0x0000001fff037819 */ /* 0x000fe200000114db */
[----:B------:R-:W-:Y:S01]  /*e990*/  ULDC.64 UR4, c[0x0][0xc70] ;  /* 0x00031c0000047ab9 */ /* 0x000fe20000000a00 */
[----:B-----5:R-:W-:Y:S02]  /*e9a0*/  SHF.R.S32.HI R21, RZ, 0x1f, R20 ;  /* 0x0000001fff157819 */ /* 0x020fe40000011414 */
[----:B------:R-:W-:Y:S01]  /*e9b0*/  IADD3 R13, P5, R4, 0x2000, RZ ;  /* 0x00002000040d7810 */ /* 0x000fe20007fbe0ff */
[----:B------:R-:W-:Y:S01]  /*e9c0*/  IMAD R10, R3, UR4, RZ ;  /* 0x00000004030a7c24 */ /* 0x000fe2000f8e02ff */
[----:B-1----:R-:W-:Y:S02]  /*e9d0*/  LOP3.LUT R8, R15, 0x380, RZ, 0xc0, !PT ;  /* 0x000003800f087812 */ /* 0x002fe400078ec0ff */
[----:B------:R-:W-:Y:S01]  /*e9e0*/  LOP3.LUT R12, R13, 0x380, RZ, 0xc0, !PT ;  /* 0x000003800d0c7812 */ /* 0x000fe200078ec0ff */
[C---:B------:R-:W-:Y:S01]  /*e9f0*/  IMAD R9, R219.reuse, UR5, R10 ;  /* 0x00000005db097c24 */ /* 0x040fe2000f8e020a */
[----:B------:R-:W-:Y:S01]  /*ea00*/  SHF.R.U64 R8, R8, 0x3, RZ ;  /* 0x0000000308087819 */ /* 0x000fe200000012ff */
[----:B------:R-:W-:Y:S01]  /*ea10*/  IMAD.WIDE.U32 R10, R219, UR4, R20 ;  /* 0x00000004db0a7c25 */ /* 0x000fe2000f8e0014 */
[----:B------:R-:W-:Y:S01]  /*ea20*/  SEL R229, R229, RZ, !P0 ;  /* 0x000000ffe5e57207 */ /* 0x000fe20004000000 */
[----:B------:R-:W-:Y:S01]  /*ea30*/  ULDC.64 UR4, c[0x0][0xc78] ;  /* 0x00031e0000047ab9 */ /* 0x000fe20000000a00 */
[----:B------:R-:W-:Y:S01]  /*ea40*/  SEL R222, R222, RZ, !P0 ;  /* 0x000000ffdede7207 */ /* 0x000fe20004000000 */
[----:B------:R-:W-:Y:S01]  /*ea50*/  IMAD.IADD R11, R11, 0x1, R9 ;  /* 0x000000010b0b7824 */ /* 0x000fe200078e0209 */
[----:B------:R-:W-:Y:S01]  /*ea60*/  IADD3 R25, P0, R4, 0x3000, RZ ;  /* 0x0000300004197810 */ /* 0x000fe20007f1e0ff */
[----:B------:R-:W-:Y:S01]  /*ea70*/  IMAD R9, R229, UR4, RZ ;  /* 0x00000004e5097c24 */ /* 0x000fe2000f8e02ff */
[----:B------:R-:W-:Y:S01]  /*ea80*/  LOP3.LUT R8, R8, R15, RZ, 0x3c, !PT ;  /* 0x0000000f08087212 */ /* 0x000fe200078e3cff */
[----:B------:R-:W-:Y:S01]  /*ea90*/  IMAD R15, R225, 0x80, R234 ;  /* 0x00000080e10f7824 */ /* 0x000fe200078e02ea */
[----:B------:R-:W-:Y:S01]  /*eaa0*/  SHF.R.U64 R12, R12, 0x3, RZ ;  /* 0x000000030c0c7819 */ /* 0x000fe200000012ff */
[----:B------:R-:W-:Y:S01]  /*eab0*/  IMAD.WIDE.U32 R10, R222, UR4, R10 ;  /* 0x00000004de0a7c25 */ /* 0x000fe2000f8e000a */
[----:B------:R-:W-:-:S02]  /*eac0*/  IADD3 R29, P1, R4, 0x4000, RZ ;  /* 0x00004000041d7810 */ /* 0x000fc40007f3e0ff */
[----:B------:R-:W-:Y:S02]  /*ead0*/  LOP3.LUT R24, R25, 0x380, RZ, 0xc0, !PT ;  /* 0x0000038019187812 */ /* 0x000fe400078ec0ff */
[----:B------:R-:W-:Y:S01]  /*eae0*/  LOP3.LUT R12, R12, R13, RZ, 0x3c, !PT ;  /* 0x0000000d0c0c7212 */ /* 0x000fe200078e3cff */
[----:B------:R-:W-:Y:S01]  /*eaf0*/  IMAD R13, R222, UR5, R9 ;  /* 0x00000005de0d7c24 */ /* 0x000fe2000f8e0209 */
[----:B------:R-:W-:Y:S01]  /*eb00*/  IADD3 R37, P2, R4, 0x5000, RZ ;  /* 0x0000500004257810 */ /* 0x000fe20007f5e0ff */
[----:B------:R-:W-:Y:S01]  /*eb10*/  ULDC.64 UR4, c[0x0][0xc40] ;  /* 0x0003100000047ab9 */ /* 0x000fe20000000a00 */
[----:B------:R-:W-:Y:S02]  /*eb20*/  SHF.R.S32.HI R9, RZ, 0x1f, R15 ;  /* 0x0000001fff097819 */ /* 0x000fe4000001140f */
[----:B------:R-:W-:Y:S02]  /*eb30*/  IADD3 R10, P3, R15, R10, RZ ;  /* 0x0000000a0f0a7210 */ /* 0x000fe40007f7e0ff */
[----:B------:R-:W-:-:S02]  /*eb40*/  LOP3.LUT R28, R29, 0x380, RZ, 0xc0, !PT ;  /* 0x000003801d1c7812 */ /* 0x000fc400078ec0ff */
[----:B------:R-:W-:Y:S02]  /*eb50*/  SHF.R.U64 R24, R24, 0x3, RZ ;  /* 0x0000000318187819 */ /* 0x000fe400000012ff */
[----:B------:R-:W-:Y:S02]  /*eb60*/  LOP3.LUT R36, R37, 0x380, RZ, 0xc0, !PT ;  /* 0x0000038025247812 */ /* 0x000fe400078ec0ff */
[----:B------:R-:W-:Y:S01]  /*eb70*/  IADD3.X R9, R9, R11, R13, P3, !PT ;  /* 0x0000000b09097210 */ /* 0x000fe20001ffe40d */
[--C-:B------:R-:W-:Y:S01]  /*eb80*/  IMAD.X R13, RZ, RZ, R5.reuse, P5 ;  /* 0x000000ffff0d7224 */ /* 0x100fe200028e0605 */
[----:B------:R-:W-:Y:S01]  /*eb90*/  SHF.R.U64 R28, R28, 0x3, RZ ;  /* 0x000000031c1c7819 */ /* 0x000fe200000012ff */
[----:B------:R-:W-:Y:S01]  /*eba0*/  VIADD R11, R15, 0x8 ;  /* 0x000000080f0b7836 */ /* 0x000fe20000000000 */
[----:B------:R-:W-:Y:S02]  /*ebb0*/  LEA R58, P3, R10, UR4, 0x2 ;  /* 0x000000040a3a7c11 */ /* 0x000fe4000f8610ff */
[----:B------:R-:W-:Y:S01]  /*ebc0*/  LOP3.LUT R24, R24, R25, RZ, 0x3c, !PT ;  /* 0x0000001918187212 */ /* 0x000fe200078e3cff */
[----:B------:R-:W-:Y:S01]  /*ebd0*/  IMAD.X R25, RZ, RZ, R5, P0 ;  /* 0x000000ffff197224 */ /* 0x000fe200000e0605 */
[----:B------:R-:W-:-:S02]  /*ebe0*/  SHF.R.U64 R36, R36, 0x3, RZ ;  /* 0x0000000324247819 */ /* 0x000fc400000012ff */
[----:B------:R-:W-:Y:S02]  /*ebf0*/  IADD3 R53, P0, R4, 0x9000, RZ ;  /* 0x0000900004357810 */ /* 0x000fe40007f1e0ff */
[----:B------:R-:W-:Y:S01]  /*ec00*/  LOP3.LUT R28, R28, R29, RZ, 0x3c, !PT ;  /* 0x0000001d1c1c7212 */ /* 0x000fe200078e3cff */
[----:B------:R-:W-:Y:S01]  /*ec10*/  IMAD.X R29, RZ, RZ, R5, P1 ;  /* 0x000000ffff1d7224 */ /* 0x000fe200008e0605 */
[----:B------:R-:W-:Y:S01]  /*ec20*/  LEA.HI.X R59, R10, UR5, R9, 0x2, P3 ;  /* 0x000000050a3b7c11 */ /* 0x000fe200098f1409 */
[----:B------:R-:W-:Y:S01]  /*ec30*/  ULDC.64 UR4, c[0x0][0xba0] ;  /* 0x0002e80000047ab9 */ /* 0x000fe20000000a00 */
[----:B------:R-:W-:Y:S01]  /*ec40*/  LOP3.LUT R36, R36, R37, RZ, 0x3c, !PT ;  /* 0x0000002524247212 */ /* 0x000fe200078e3cff */
[----:B------:R-:W-:Y:S01]  /*ec50*/  IMAD.X R37, RZ, RZ, R5, P2 ;  /* 0x000000ffff257224 */ /* 0x000fe200010e0605 */
[----:B------:R-:W-:Y:S02]  /*ec60*/  IADD3.X R9, RZ, R5, RZ, P4, !PT ;  /* 0x00000005ff097210 */ /* 0x000fe400027fe4ff */
[----:B------:R-:W-:-:S02]  /*ec70*/  IADD3 R41, P3, R4, 0x6000, RZ ;  /* 0x0000600004297810 */ /* 0x000fc40007f7e0ff */
[C---:B------:R-:W-:Y:S02]  /*ec80*/  IADD3 R45, P4, R4.reuse, 0x7000, RZ ;  /* 0x00007000042d7810 */ /* 0x040fe40007f9e0ff */
[C---:B------:R-:W-:Y:S02]  /*ec90*/  IADD3 R49, P5, R4.reuse, 0x8000, RZ ;  /* 0x0000800004317810 */ /* 0x040fe40007fbe0ff */
[----:B------:R-:W-:Y:S02]  /*eca0*/  LOP3.LUT R52, R53, 0x380, RZ, 0xc0, !PT ;  /* 0x0000038035347812 */ /* 0x000fe400078ec0ff */
[C---:B------:R-:W-:Y:S02]  /*ecb0*/  IADD3 R57, P1, R4.reuse, 0xa000, RZ ;  /* 0x0000a00004397810 */ /* 0x040fe40007f3e0ff */
[----:B------:R-:W-:Y:S02]  /*ecc0*/  IADD3 R61, P2, R4, 0xb000, RZ ;  /* 0x0000b000043d7810 */ /* 0x000fe40007f5e0ff */
[----:B------:R-:W-:-:S02]  /*ecd0*/  LOP3.LUT R40, R41, 0x380, RZ, 0xc0, !PT ;  /* 0x0000038029287812 */ /* 0x000fc400078ec0ff */
[----:B------:R-:W-:Y:S02]  /*ece0*/  LOP3.LUT R44, R45, 0x380, RZ, 0xc0, !PT ;  /* 0x000003802d2c7812 */ /* 0x000fe400078ec0ff */
[----:B------:R-:W-:Y:S02]  /*ecf0*/  LOP3.LUT R48, R49, 0x380, RZ, 0xc0, !PT ;  /* 0x0000038031307812 */ /* 0x000fe400078ec0ff */
[----:B------:R-:W-:Y:S02]  /*ed00*/  SHF.R.U64 R52, R52, 0x3, RZ ;  /* 0x0000000334347819 */ /* 0x000fe400000012ff */
[----:B------:R-:W-:Y:S02]  /*ed10*/  LOP3.LUT R56, R57, 0x380, RZ, 0xc0, !PT ;  /* 0x0000038039387812 */ /* 0x000fe400078ec0ff */
[----:B------:R-:W-:Y:S02]  /*ed20*/  LOP3.LUT R60, R61, 0x380, RZ, 0xc0, !PT ;  /* 0x000003803d3c7812 */ /* 0x000fe400078ec0ff */
[----:B------:R-:W-:-:S02]  /*ed30*/  SHF.R.U64 R40, R40, 0x3, RZ ;  /* 0x0000000328287819 */ /* 0x000fc400000012ff */
[----:B------:R-:W-:Y:S02]  /*ed40*/  SHF.R.U64 R44, R44, 0x3, RZ ;  /* 0x000000032c2c7819 */ /* 0x000fe400000012ff */
[----:B------:R-:W-:Y:S02]  /*ed50*/  SHF.R.U64 R48, R48, 0x3, RZ ;  /* 0x0000000330307819 */ /* 0x000fe400000012ff */
[----:B------:R-:W-:Y:S01]  /*ed60*/  LOP3.LUT R52, R52, R53, RZ, 0x3c, !PT ;  /* 0x0000003534347212 */ /* 0x000fe200078e3cff */
[----:B------:R-:W-:Y:S01]  /*ed70*/  IMAD.X R53, RZ, RZ, R5, P0 ;  /* 0x000000ffff357224 */ /* 0x000fe200000e0605 */
[----:B------:R-:W-:Y:S02]  /*ed80*/  SHF.R.U64 R56, R56, 0x3, RZ ;  /* 0x0000000338387819 */ /* 0x000fe400000012ff */
[----:B------:R-:W-:Y:S02]  /*ed90*/  SHF.R.U64 R60, R60, 0x3, RZ ;  /* 0x000000033c3c7819 */ /* 0x000fe400000012ff */
[----:B------:R-:W-:-:S02]  /*eda0*/  LOP3.LUT P0, RZ, R230, 0x3, RZ, 0xc0, !PT ;  /* 0x00000003e6ff7812 */ /* 0x000fc4000780c0ff */
[----:B------:R-:W-:Y:S01]  /*edb0*/  LOP3.LUT R40, R40, R41, RZ, 0x3c, !PT ;  /* 0x0000002928287212 */ /* 0x000fe200078e3cff */
[--C-:B------:R-:W-:Y:S01]  /*edc0*/  IMAD.X R41, RZ, RZ, R5.reuse, P3 ;  /* 0x000000ffff297224 */ /* 0x100fe200018e0605 */
[----:B------:R-:W-:Y:S02]  /*edd0*/  LOP3.LUT R44, R44, R45, RZ, 0x3c, !PT ;  /* 0x0000002d2c2c7212 */ /* 0x000fe400078e3cff */
[----:B------:R-:W-:Y:S01]  /*ede0*/  LOP3.LUT R48, R48, R49, RZ, 0x3c, !PT ;  /* 0x0000003130307212 */ /* 0x000fe200078e3cff */
[--C-:B------:R-:W-:Y:S01]  /*edf0*/  IMAD.X R49, RZ, RZ, R5.reuse, P5 ;  /* 0x000000ffff317224 */ /* 0x100fe200028e0605 */
[----:B------:R-:W-:Y:S01]  /*ee00*/  LOP3.LUT R56, R56, R57, RZ, 0x3c, !PT ;  /* 0x0000003938387212 */ /* 0x000fe200078e3cff */
[--C-:B------:R-:W-:Y:S01]  /*ee10*/  IMAD.X R57, RZ, RZ, R5.reuse, P1 ;  /* 0x000000ffff397224 */ /* 0x100fe200008e0605 */
[----:B------:R-:W-:Y:S02]  /*ee20*/  IADD3.X R45, RZ, R5, RZ, P4, !PT ;  /* 0x00000005ff2d7210 */ /* 0x000fe400027fe4ff */
[----:B------:R-:W-:Y:S01]  /*ee30*/  LOP3.LUT R60, R60, R61, RZ, 0x3c, !PT ;  /* 0x0000003d3c3c7212 */ /* 0x000fe200078e3cff */
[----:B------:R-:W-:Y:S01]  /*ee40*/  IMAD.X R61, RZ, RZ, R5, P2 ;  /* 0x000000ffff3d7224 */ /* 0x000fe200010e0605 */
[----:B------:R-:W-:-:S02]  /*ee50*/  IADD3 R65, P3, R4, 0xc000, RZ ;  /* 0x0000c00004417810 */ /* 0x000fc40007f7e0ff */
[C---:B------:R-:W-:Y:S02]  /*ee60*/  IADD3 R69, P4, R4.reuse, 0xd000, RZ ;  /* 0x0000d00004457810 */ /* 0x040fe40007f9e0ff */
[C---:B------:R-:W-:Y:S02]  /*ee70*/  IADD3 R73, P5, R4.reuse, 0xe000, RZ ;  /* 0x0000e00004497810 */ /* 0x040fe40007fbe0ff */
[-C--:B------:R-:W-:Y:S02]  /*ee80*/  ISETP.GE.OR P1, PT, R15, R0.reuse, P0 ;  /* 0x000000000f00720c */ /* 0x080fe40000726670 */
[C---:B------:R-:W-:Y:S02]  /*ee90*/  LOP3.LUT R10, R4.reuse, 0x380, RZ, 0xc0, !PT ;  /* 0x00000380040a7812 */ /* 0x040fe400078ec0ff */
[----:B------:R-:W-:Y:S02]  /*eea0*/  IADD3 R15, P2, R4, 0xf000, RZ ;  /* 0x0000f000040f7810 */ /* 0x000fe40007f5e0ff */
[----:B------:R-:W-:-:S02]  /*eeb0*/  ISETP.GE.OR P0, PT, R11, R0, P0 ;  /* 0x000000000b00720c */ /* 0x000fc40000706670 */
[----:B------:R-:W-:Y:S01]  /*eec0*/  LOP3.LUT R64, R65, 0x380, RZ, 0xc0, !PT ;  /* 0x0000038041407812 */ /* 0x000fe200078ec0ff */
[----:B------:R-:W-:Y:S01]  /*eed0*/  IMAD.X R77, RZ, RZ, R5, P2 ;  /* 0x000000ffff4d7224 */ /* 0x000fe200010e0605 */
[----:B------:R-:W-:Y:S02]  /*eee0*/  LOP3.LUT R68, R69, 0x380, RZ, 0xc0, !PT ;  /* 0x0000038045447812 */ /* 0x000fe400078ec0ff */
[----:B------:R-:W-:Y:S01]  /*eef0*/  LOP3.LUT R72, R73, 0x380, RZ, 0xc0, !PT ;  /* 0x0000038049487812 */ /* 0x000fe200078ec0ff */
[----:B------:R-:W-:Y:S01]  /*ef00*/  @!P1 STG.E desc[UR60][R58.64], R7 ;  /* 0x000000073a009986 */ /* 0x000fe2000c10193c */
[----:B------:R-:W-:Y:S02]  /*ef10*/  SHF.R.U64 R11, R10, 0x3, RZ ;  /* 0x000000030a0b7819 */ /* 0x000fe400000012ff */
[----:B------:R-:W-:Y:S02]  /*ef20*/  LOP3.LUT R10, R15, 0x380, RZ, 0xc0, !PT ;  /* 0x000003800f0a7812 */ /* 0x000fe400078ec0ff */
[----:B------:R-:W-:Y:S01]  /*ef30*/  SHF.R.U64 R64, R64, 0x3, RZ ;  /* 0x0000000340407819 */ /* 0x000fe200000012ff */
[----:B------:R1:W-:Y:S01]  /*ef40*/  @!P0 STG.E desc[UR60][R58.64+0x20], R6 ;  /* 0x000020063a008986 */ /* 0x0003e2000c10193c */
[----:B------:R-:W-:-:S02]  /*ef50*/  SHF.R.U64 R68, R68, 0x3, RZ ;  /* 0x0000000344447819 */ /* 0x000fc400000012ff */
[----:B------:R-:W-:Y:S01]  /*ef60*/  SHF.R.U64 R72, R72, 0x3, RZ ;  /* 0x0000000348487819 */ /* 0x000fe200000012ff */
[----:B------:R-:W5:Y:S01]  /*ef70*/  LD.E.128 R24, desc[UR60][R24.64] ;  /* 0x0000003c18187980 */ /* 0x000f62000c101d00 */
[----:B------:R-:W-:Y:S02]  /*ef80*/  SHF.R.U64 R10, R10, 0x3, RZ ;  /* 0x000000030a0a7819 */ /* 0x000fe400000012ff */
[----:B------:R-:W-:Y:S01]  /*ef90*/  LOP3.LUT R64, R64, R65, RZ, 0x3c, !PT ;  /* 0x0000004140407212 */ /* 0x000fe200078e3cff */
[----:B------:R-:W5:Y:S01]  /*efa0*/  LD.E.128 R28, desc[UR60][R28.64] ;  /* 0x0000003c1c1c7980 */ /* 0x000f62000c101d00 */
        /* <DEDUP_REMOVED lines=10> */
[----:B-1----:R-:W5:Y:S04]  /*f050*/  LD.E.128 R4, desc[UR60][R4.64] ;  /* 0x0000003c04047980 */ /* 0x002f68000c101d00 */
        /* <DEDUP_REMOVED lines=17> */
[----:B-1----:R-:W1:Y:S01]  /*f170*/  FENCE.VIEW.ASYNC.S ;  /* 0x00000000000073c6 */ /* 0x002e620000000000 */
[----:B------:R-:W-:-:S02]  /*f180*/  IMAD.MOV.U32 R80, RZ, RZ, R201 ;  /* 0x000000ffff507224 */ /* 0x000fc400078e00c9 */
[C---:B------:R-:W-:Y:S02]  /*f190*/  IMAD R21, R20.reuse, UR5, R21 ;  /* 0x0000000514157c24 */ /* 0x040fe4000f8e0215 */
[----:B------:R-:W-:Y:S01]  /*f1a0*/  IMAD.WIDE.U32 R80, R20, UR4, R80 ;  /* 0x0000000414507c25 */ /* 0x000fe2000f8e0050 */
[----:B------:R-:W-:-:S03]  /*f1b0*/  ULDC.64 UR4, c[0x0][0xbe0] ;  /* 0x0002f80000047ab9 */ /* 0x000fc60000000a00 */
[----:B------:R-:W-:Y:S02]  /*f1c0*/  IMAD R85, R225, -0x80, R0 ;  /* 0xffffff80e1557824 */ /* 0x000fe400078e0200 */
[C---:B------:R-:W-:Y:S02]  /*f1d0*/  VIADD R0, R214.reuse, 0x40 ;  /* 0x00000040d6007836 */ /* 0x040fe40000000000 */
[----:B------:R-:W-:Y:S01]  /*f1e0*/  IMAD R20, R3, UR4, RZ ;  /* 0x0000000403147c24 */ /* 0x000fe2000f8e02ff */
[-C--:B------:R-:W-:Y:S01]  /*f1f0*/  ISETP.GE.AND P3, PT, R214, R85.reuse, PT ;  /* 0x00000055d600720c */ /* 0x080fe20003f66270 */
[----:B------:R-:W-:Y:S01]  /*f200*/  IMAD.IADD R81, R81, 0x1, R21 ;  /* 0x0000000151517824 */ /* 0x000fe200078e0215 */
[----:B------:R-:W-:Y:S01]  /*f210*/  ISETP.GE.AND P0, PT, R0, R85, PT ;  /* 0x000000550000720c */ /* 0x000fe20003f06270 */
[C---:B------:R-:W-:Y:S02]  /*f220*/  IMAD R83, R219.reuse, UR5, R20 ;  /* 0x00000005db537c24 */ /* 0x040fe4000f8e0214 */
[----:B------:R-:W-:Y:S01]  /*f230*/  IMAD.WIDE.U32 R20, R219, UR4, R80 ;  /* 0x00000004db147c25 */ /* 0x000fe2000f8e0050 */
[----:B------:R-:W-:-:S03]  /*f240*/  ULDC.64 UR4, c[0x0][0xbe8] ;  /* 0x0002fa0000047ab9 */ /* 0x000fc60000000a00 */
[----:B------:R-:W-:Y:S02]  /*f250*/  VIADD R0, R18, 0x32420 ;  /* 0x0003242012007836 */ /* 0x000fe40000000000 */
[----:B------:R-:W-:Y:S02]  /*f260*/  IMAD.IADD R21, R21, 0x1, R83 ;  /* 0x0000000115157824 */ /* 0x000fe400078e0253 */
[----:B------:R-:W-:Y:S01]  /*f270*/  IMAD R229, R229, UR4, RZ ;  /* 0x00000004e5e57c24 */ /* 0x000fe2000f8e02ff */
[----:B------:R-:W-:Y:S01]  /*f280*/  PRMT R0, RZ, 0x654, R0 ;  /* 0x00000654ff007816 */ /* 0x000fe20000000000 */
[----:B------:R-:W-:Y:S01]  /*f290*/  VIADD R3, R214, 0x60 ;  /* 0x00000060d6037836 */ /* 0x000fe20000000000 */
[----:B------:R-:W-:Y:S01]  /*f2a0*/  SHF.R.S32.HI R215, RZ, 0x1f, R214 ;  /* 0x0000001fffd77819 */ /* 0x000fe200000114d6 */
[----:B------:R-:W-:Y:S01]  /*f2b0*/  IMAD R229, R222, UR5, R229 ;  /* 0x00000005dee57c24 */ /* 0x000fe2000f8e02e5 */
[----:B------:R-:W-:Y:S01]  /*f2c0*/  IADD3 R32, R214, 0x20, RZ ;  /* 0x00000020d6207810 */ /* 0x000fe20007ffe0ff */
[----:B------:R-:W-:Y:S01]  /*f2d0*/  IMAD.WIDE.U32 R20, R222, UR4, R20 ;  /* 0x00000004de147c25 */ /* 0x000fe2000f8e0014 */
[----:B-1----:R1:W-:Y:S01]  /*f2e0*/  SYNCS.ARRIVE.TRANS64.RED.A1T0 RZ, [R0+URZ], RZ ;  /* 0x000000ff00ff79a7 */ /* 0x0023e2000810043f */
[----:B------:R-:W-:Y:S01]  /*f2f0*/  BSSY B1, `(.L_x_8293) ;  /* 0x000001c000017945 */ /* 0x000fe20003800000 */
[-C--:B------:R-:W-:Y:S01]  /*f300*/  ISETP.GE.AND P2, PT, R32, R85.reuse, PT ;  /* 0x000000552000720c */ /* 0x080fe20003f46270 */
[----:B------:R-:W-:Y:S01]  /*f310*/  IMAD.WIDE R82, R225, 0x80, R214 ;  /* 0x00000080e1527825 */ /* 0x000fe200078e02d6 */
[----:B------:R-:W-:-:S03]  /*f320*/  ISETP.GE.AND P1, PT, R3, R85, PT ;  /* 0x000000550300720c */ /* 0x000fc60003f26270 */
[----:B------:R-:W-:Y:S01]  /*f330*/  IMAD.IADD R229, R21, 0x1, R229 ;  /* 0x0000000115e57824 */ /* 0x000fe200078e02e5 */
[----:B-1----:R-:W-:Y:S09]  /*f340*/  @P3 BRA `(.L_x_8294) ;  /* 0x0000000000583947 */ /* 0x002ff20003800000 */
[----:B------:R-:W-:Y:S01]  /*f350*/  ULDC.64 UR4, c[0x0][0xbd8] ;  /* 0x0002f60000047ab9 */ /* 0x000fe20000000a00 */
[----:B------:R-:W-:Y:S01]  /*f360*/  MOV R80, R20 ;  /* 0x0000001400507202 */ /* 0x000fe20000000f00 */
[----:B------:R-:W-:Y:S01]  /*f370*/  IMAD R3, R83, UR4, RZ ;  /* 0x0000000453037c24 */ /* 0x000fe2000f8e02ff */
[----:B------:R-:W-:Y:S01]  /*f380*/  ULDC UR6, c[0x0][0xb8c] ;  /* 0x0002e30000067ab9 */ /* 0x000fe20000000800 */
[----:B------:R-:W-:Y:S01]  /*f390*/  IMAD.MOV.U32 R81, RZ, RZ, R229 ;  /* 0x000000ffff517224 */ /* 0x000fe200078e00e5 */
[----:B------:R-:W-:Y:S01]  /*f3a0*/  ISETP.GE.AND P5, PT, R201, UR6, PT ;  /* 0x00000006c9007c0c */ /* 0x000fe2000bfa6270 */
[C---:B------:R-:W-:Y:S02]  /*f3b0*/  IMAD R3, R82.reuse, UR5, R3 ;  /* 0x0000000552037c24 */ /* 0x040fe4000f8e0203 */
[----:B------:R-:W-:Y:S01]  /*f3c0*/  IMAD.WIDE.U32 R80, R82, UR4, R80 ;  /* 0x0000000452507c25 */ /* 0x000fe2000f8e0050 */
[----:B------:R-:W-:-:S03]  /*f3d0*/  ULDC.64 UR4, c[0x0][0xb80] ;  /* 0x0002e00000047ab9 */ /* 0x000fc60000000a00 */
[----:B------:R-:W-:Y:S01]  /*f3e0*/  IMAD.IADD R3, R81, 0x1, R3 ;  /* 0x0000000151037824 */ /* 0x000fe200078e0203 */
[----:B------:R-:W-:Y:S01]  /*f3f0*/  LEA R84, P3, R80, UR4, 0x1 ;  /* 0x0000000450547c11 */ /* 0x000fe2000f8608ff */
[----:B------:R-:W-:-:S03]  /*f400*/  VIADD R0, R201, 0x40 ;  /* 0x00000040c9007836 */ /* 0x000fc60000000000 */
[----:B------:R-:W-:Y:S01]  /*f410*/  LEA.HI.X R85, R80, UR5, R3, 0x1, P3 ;  /* 0x0000000550557c11 */ /* 0x000fe200098f0c03 */
[C---:B------:R-:W-:Y:S01]  /*f420*/  VIADD R3, R201.reuse, 0x80 ;  /* 0x00000080c9037836 */ /* 0x040fe20000000000 */
[----:B------:R-:W-:Y:S01]  /*f430*/  ISETP.GE.AND P4, PT, R0, UR6, PT ;  /* 0x0000000600007c0c */ /* 0x000fe2000bf86270 */
[----:B------:R-:W-:Y:S02]  /*f440*/  VIADD R0, R201, 0xc0 ;  /* 0x000000c0c9007836 */ /* 0x000fe40000000000 */
[----:B-----5:R1:W-:Y:S01]  /*f450*/  @!P5 STG.E.128 desc[UR60][R84.64], R4 ;  /* 0x000000045400d986 */ /* 0x0203e2000c101d3c */
[----:B------:R-:W-:Y:S02]  /*f460*/  ISETP.GE.AND P3, PT, R3, UR6, PT ;  /* 0x0000000603007c0c */ /* 0x000fe4000bf66270 */
[----:B------:R-:W-:-:S07]  /*f470*/  ISETP.GE.AND P5, PT, R0, UR6, PT ;  /* 0x0000000600007c0c */ /* 0x000fce000bfa6270 */
[----:B------:R1:W-:Y:S04]  /*f480*/  @!P4 STG.E.128 desc[UR60][R84.64+0x80], R28 ;  /* 0x0000801c5400c986 */ /* 0x0003e8000c101d3c */
[----:B------:R1:W-:Y:S04]  /*f490*/  @!P3 STG.E.128 desc[UR60][R84.64+0x100], R48 ;  /* 0x000100305400b986 */ /* 0x0003e8000c101d3c */
[----:B------:R1:W-:Y:S02]  /*f4a0*/  @!P5 STG.E.128 desc[UR60][R84.64+0x180], R64 ;  /* 0x000180405400d986 */ /* 0x0003e4000c101d3c */
.L_x_8294:
[----:B------:R-:W-:Y:S05]  /*f4b0*/  BSYNC B1 ;  /* 0x0000000000017941 */ /* 0x000fea0003800000 */
.L_x_8293:
[----:B------:R-:W-:Y:S04]  /*f4c0*/  BSSY B1, `(.L_x_8295) ;  /* 0x000001a000017945 */ /* 0x000fe80003800000 */
[----:B------:R-:W-:Y:S05]  /*f4d0*/  @P2 BRA `(.L_x_8296) ;  /* 0x0000000000602947 */ /* 0x000fea0003800000 */
[----:B------:R-:W-:Y:S01]  /*f4e0*/  IADD3 R3, P2, R82, 0x20, RZ ;  /* 0x0000002052037810 */ /* 0x000fe20007f5e0ff */
[----:B------:R-:W-:Y:S01]  /*f4f0*/  ULDC.64 UR4, c[0x0][0xbd8] ;  /* 0x0002f60000047ab9 */ /* 0x000fe20000000a00 */
[----:B-1---5:R-:W-:Y:S01]  /*f500*/  IMAD.MOV.U32 R4, RZ, RZ, R20 ;  /* 0x000000ffff047224 */ /* 0x022fe200078e0014 */
[----:B------:R-:W-:Y:S01]  /*f510*/  ULDC UR6, c[0x0][0xb8c] ;  /* 0x0002e30000067ab9 */ /* 0x000fe20000000800 */
[----:B------:R-:W-:Y:S01]  /*f520*/  IADD3.X R0, RZ, R83, RZ, P2, !PT ;  /* 0x00000053ff007210 */ /* 0x000fe200017fe4ff */
[----:B------:R-:W-:Y:S01]  /*f530*/  IMAD.MOV.U32 R5, RZ, RZ, R229 ;  /* 0x000000ffff057224 */ /* 0x000fe200078e00e5 */
[C---:B------:R-:W-:Y:S01]  /*f540*/  ISETP.GE.AND P4, PT, R201.reuse, UR6, PT ;  /* 0x00000006c9007c0c */ /* 0x040fe2000bf86270 */
[----:B------:R-:W-:Y:S02]  /*f550*/  VIADD R6, R201, 0x40 ;  /* 0x00000040c9067836 */ /* 0x000fe40000000000 */
[----:B------:R-:W-:Y:S02]  /*f560*/  IMAD R0, R0, UR4, RZ ;  /* 0x0000000400007c24 */ /* 0x000fe4000f8e02ff */
[----:B------:R-:W-:Y:S01]  /*f570*/  IMAD.WIDE.U32 R4, R3, UR4, R4 ;  /* 0x0000000403047c25 */ /* 0x000fe2000f8e0004 */
[----:B------:R-:W-:-:S03]  /*f580*/  ISETP.GE.AND P3, PT, R6, UR6, PT ;  /* 0x0000000606007c0c */ /* 0x000fc6000bf66270 */
[----:B------:R-:W-:Y:S01]  /*f590*/  IMAD R3, R3, UR5, R0 ;  /* 0x0000000503037c24 */ /* 0x000fe2000f8e0200 */
[----:B------:R-:W-:Y:S01]  /*f5a0*/  ULDC.64 UR4, c[0x0][0xb80] ;  /* 0x0002e00000047ab9 */ /* 0x000fe20000000a00 */
[----:B------:R-:W-:Y:S01]  /*f5b0*/  VIADD R0, R201, 0x80 ;  /* 0x00000080c9007836 */ /* 0x000fe20000000000 */
[----:B------:R-:W-:Y:S01]  /*f5c0*/  LEA R6, P5, R4, UR4, 0x1 ;  /* 0x0000000404067c11 */ /* 0x000fe2000f8a08ff */
[----:B------:R-:W-:Y:S01]  /*f5d0*/  IMAD.IADD R3, R5, 0x1, R3 ;  /* 0x0000000105037824 */ /* 0x000fe200078e0203 */
[----:B------:R-:W-:Y:S02]  /*f5e0*/  IADD3 R5, R201, 0xc0, RZ ;  /* 0x000000c0c9057810 */ /* 0x000fe40007ffe0ff */
[----:B------:R-:W-:Y:S02]  /*f5f0*/  ISETP.GE.AND P2, PT, R0, UR6, PT ;  /* 0x0000000600007c0c */ /* 0x000fe4000bf46270 */
[----:B------:R-:W-:Y:S02]  /*f600*/  LEA.HI.X R7, R4, UR5, R3, 0x1, P5 ;  /* 0x0000000504077c11 */ /* 0x000fe4000a8f0c03 */
[----:B------:R-:W-:-:S03]  /*f610*/  ISETP.GE.AND P5, PT, R5, UR6, PT ;  /* 0x0000000605007c0c */ /* 0x000fc6000bfa6270 */
[----:B------:R2:W-:Y:S04]  /*f620*/  @!P4 STG.E.128 desc[UR60][R6.64], R8 ;  /* 0x000000080600c986 */ /* 0x0005e8000c101d3c */
[----:B------:R2:W-:Y:S04]  /*f630*/  @!P3 STG.E.128 desc[UR60][R6.64+0x80], R36 ;  /* 0x000080240600b986 */ /* 0x0005e8000c101d3c */
[----:B------:R2:W-:Y:S04]  /*f640*/  @!P2 STG.E.128 desc[UR60][R6.64+0x100], R52 ;  /* 0x000100340600a986 */ /* 0x0005e8000c101d3c */
[----:B------:R2:W-:Y:S02]  /*f650*/  @!P5 STG.E.128 desc[UR60][R6.64+0x180], R68 ;  /* 0x000180440600d986 */ /* 0x0005e4000c101d3c */
.L_x_8296:
[----:B------:R-:W-:Y:S05]  /*f660*/  BSYNC B1 ;  /* 0x0000000000017941 */ /* 0x000fea0003800000 */
.L_x_8295:
        /* <DEDUP_REMOVED lines=9> */
[C---:B--2---:R-:W-:Y:S01]  /*f700*/  VIADD R6, R201.reuse, 0xc0 ;  /* 0x000000c0c9067836 */ /* 0x044fe20000000000 */
[----:B------:R-:W-:Y:S01]  /*f710*/  ISETP.GE.AND P3, PT, R4, UR6, PT ;  /* 0x0000000604007c0c */ /* 0x000fe2000bf66270 */
[----:B------:R-:W-:Y:S01]  /*f720*/  IMAD.MOV.U32 R4, RZ, RZ, R20 ;  /* 0x000000ffff047224 */ /* 0x000fe200078e0014 */
[----:B------:R-:W-:Y:S01]  /*f730*/  MOV R5, R229 ;  /* 0x000000e500057202 */ /* 0x000fe20000000f00 */
[----:B------:R-:W-:Y:S01]  /*f740*/  IMAD R0, R0, UR4, RZ ;  /* 0x0000000400007c24 */ /* 0x000fe2000f8e02ff */
[----:B------:R-:W-:-:S02]  /*f750*/  ISETP.GE.AND P2, PT, R201, UR6, PT ;  /* 0x00000006c9007c0c */ /* 0x000fc4000bf46270 */
[----:B------:R-:W-:Y:S01]  /*f760*/  ISETP.GE.AND P5, PT, R6, UR6, PT ;  /* 0x0000000606007c0c */ /* 0x000fe2000bfa6270 */
[----:B------:R-:W-:-:S04]  /*f770*/  IMAD.WIDE.U32 R4, R3, UR4, R4 ;  /* 0x0000000403047c25 */ /* 0x000fc8000f8e0004 */
        /* <DEDUP_REMOVED lines=9> */
.L_x_8298:
[----:B------:R-:W-:Y:S05]  /*f810*/  BSYNC B1 ;  /* 0x0000000000017941 */ /* 0x000fea0003800000 */
.L_x_8297:
[----:B------:R-:W-:Y:S05]  /*f820*/  @P1 BRA `(.L_x_8299) ;  /* 0x0000000c00441947 */ /* 0x000fea0003800000 */
[----:B------:R-:W-:Y:S01]  /*f830*/  IADD3 R3, P0, R82, 0x60, RZ ;  /* 0x0000006052037810 */ /* 0x000fe20007f1e0ff */
[C---:B------:R-:W-:Y:S01]  /*f840*/  VIADD R0, R201.reuse, 0x40 ;  /* 0x00000040c9007836 */ /* 0x040fe20000000000 */
[----:B------:R-:W-:Y:S01]  /*f850*/  ULDC.64 UR4, c[0x0][0xbd8] ;  /* 0x0002f60000047ab9 */ /* 0x000fe20000000a00 */
[----:B------:R-:W-:Y:S01]  /*f860*/  ULDC UR6, c[0x0][0xb8c] ;  /* 0x0002e30000067ab9 */ /* 0x000fe20000000800 */
[----:B-1---5:R-:W-:Y:S01]  /*f870*/  IMAD.MOV.U32 R4, RZ, RZ, R20 ;  /* 0x000000ffff047224 */ /* 0x022fe200078e0014 */
[C---:B------:R-:W-:Y:S01]  /*f880*/  ISETP.GE.AND P1, PT, R201.reuse, UR6, PT ;  /* 0x00000006c9007c0c */ /* 0x040fe2000bf26270 */
[----:B------:R-:W-:Y:S01]  /*f890*/  IMAD.X R82, RZ, RZ, R83, P0 ;  /* 0x000000ffff527224 */ /* 0x000fe200000e0653 */
[----:B------:R-:W-:Y:S01]  /*f8a0*/  ISETP.GE.AND P2, PT, R0, UR6, PT ;  /* 0x0000000600007c0c */ /* 0x000fe2000bf46270 */
[----:B------:R-:W-:Y:S01]  /*f8b0*/  IMAD.MOV.U32 R5, RZ, RZ, R229 ;  /* 0x000000ffff057224 */ /* 0x000fe200078e00e5 */
[----:B------:R-:W-:Y:S01]  /*f8c0*/  IADD3 R0, R201, 0x80, RZ ;  /* 0x00000080c9007810 */ /* 0x000fe20007ffe0ff */
[----:B------:R-:W-:-:S02]  /*f8d0*/  IMAD R82, R82, UR4, RZ ;  /* 0x0000000452527c24 */ /* 0x000fc4000f8e02ff */
[----:B------:R-:W-:Y:S01]  /*f8e0*/  IMAD.WIDE.U32 R4, R3, UR4, R4 ;  /* 0x0000000403047c25 */ /* 0x000fe2000f8e0004 */
[----:B------:R-:W-:-:S03]  /*f8f0*/  ISETP.GE.AND P3, PT, R0, UR6, PT ;  /* 0x0000000600007c0c */ /* 0x000fc6000bf66270 */
[----:B------:R-:W-:Y:S01]  /*f900*/  IMAD R3, R3, UR5, R82 ;  /* 0x0000000503037c24 */ /* 0x000fe2000f8e0252 */
[----:B------:R-:W-:Y:S01]  /*f910*/  ULDC.64 UR4, c[0x0][0xb80] ;  /* 0x0002e00000047ab9 */ /* 0x000fe20000000a00 */
[----:B------:R-:W-:Y:S01]  /*f920*/  VIADD R0, R201, 0xc0 ;  /* 0x000000c0c9007836 */ /* 0x000fe20000000000 */
[----:B--23--:R-:W-:Y:S01]  /*f930*/  LEA R6, P0, R4, UR4, 0x1 ;  /* 0x0000000404067c11 */ /* 0x00cfe2000f8008ff */
        /* <DEDUP_REMOVED lines=9> */
.L_x_8291:
        /* <DEDUP_REMOVED lines=21> */
.L_x_8300:
        /* <DEDUP_REMOVED lines=8> */
[----:B--2---:R-:W-:-:S05]  /*fba0*/  LEA R4, R225, R4, 0x7 ;  /* 0x00000004e1047211 */ /* 0x004fca00078e38ff */
        /* <DEDUP_REMOVED lines=20> */
.L_x_8302:
[----:B------:R-:W-:Y:S05]  /*fcf0*/  BSYNC B1 ;  /* 0x0000000000017941 */ /* 0x000fea0003800000 */
.L_x_8301:
[----:B------:R-:W-:Y:S01]  /*fd00*/  ULDC.64 UR4, c[0x0][0xba0] ;  /* 0x0002e80000047ab9 */ /* 0x000fe20000000a00 */
[----:B--23--:R-:W-:Y:S01]  /*fd10*/  MOV R5, R10 ;  /* 0x0000000a00057202 */ /* 0x00cfe20000000f00 */
[----:B------:R-:W-:Y:S01]  /*fd20*/  IMAD.MOV.U32 R4, RZ, RZ, R201 ;  /* 0x000000ffff047224 */ /* 0x000fe200078e00c9 */
[----:B------:R-:W-:Y:S01]  /*fd30*/  BSSY B1, `(.L_x_8303) ;  /* 0x000002e000017945 */ /* 0x000fe20003800000 */
[----:B------:R-:W-:Y:S02]  /*fd40*/  IMAD R6, R8, UR4, RZ ;  /* 0x0000000408067c24 */ /* 0x000fe4000f8e02ff */
        /* <DEDUP_REMOVED lines=17> */
[----:B------:R-:W-:Y:S02]  /*fe60*/  IMAD.MOV.U32 R8, RZ, RZ, R214 ;  /* 0x000000ffff087224 */ /* 0x000fe400078e00d6 */
[----:B------:R-:W-:Y:S01]  /*fe70*/  VIADD R0, R214, 0x40 ;  /* 0x00000040d6007836 */ /* 0x000fe20000000000 */
[----:B------:R-:W-:Y:S01]  /*fe80*/  IADD3 R13, R7, R3, RZ ;  /* 0x00000003070d7210 */ /* 0x000fe20007ffe0ff */
[----:B------:R-:W-:Y:S01]  /*fe90*/  IMAD.WIDE R8, R225, 0x80, R8 ;  /* 0x00000080e1087825 */ /* 0x000fe200078e0208 */
        /* <DEDUP_REMOVED lines=23> */
.L_x_8304:
[----:B------:R-:W-:Y:S05]  /*10010*/  BSYNC B1 ;  /* 0x0000000000017941 */ /* 0x000fea0003800000 */
.L_x_8303:
[----:B------:R-:W-:Y:S01]  /*10020*/  BSSY B1, `(.L_x_8305) ;  /* 0x000001c000017945 */ /* 0x000fe20003800000 */
[----:B------:R-:W-:Y:S01]  /*10030*/  ISETP.GE.AND P1, PT, R0, R11, PT ;  /* 0x0000000b0000720c */ /* 0x000fe20003f26270 */
[----:B------:R-:W-:Y:S02]  /*10040*/  VIADD R10, R214, 0x60 ;  /* 0x00000060d60a7836 */ /* 0x000fe40000000000 */
[----:B------:R-:W-:Y:S10]  /*10050*/  @P0 BRA `(.L_x_8306) ;  /* 0x0000000000600947 */ /* 0x000ff40003800000 */
[----:B------:R-:W-:Y:S01]  /*10060*/  IADD3 R3, P0, R8, 0x20, RZ ;  /* 0x0000002008037810 */ /* 0x000fe20007f1e0ff */
[C---:B------:R-:W-:Y:S01]  /*10070*/  VIADD R4, R201.reuse, 0x40 ;  /* 0x00000040c9047836 */ /* 0x040fe20000000000 */
[----:B------:R-:W-:Y:S01]  /*10080*/  ULDC UR6, c[0x0][0xb8c] ;  /* 0x0002e30000067ab9 */ /* 0x000fe20000000800 */
[C---:B------:R-:W-:Y:S01]  /*10090*/  VIADD R5, R201.reuse, 0x80 ;  /* 0x00000080c9057836 */ /* 0x040fe20000000000 */
[----:B------:R-:W-:Y:S01]  /*100a0*/  ULDC.64 UR4, c[0x0][0xbd8] ;  /* 0x0002f60000047ab9 */ /* 0x000fe20000000a00 */
[----:B------:R-:W-:Y:S01]  /*100b0*/  IMAD.X R0, RZ, RZ, R9, P0 ;  /* 0x000000ffff007224 */ /* 0x000fe200000e0609 */
[----:B------:R-:W-:Y:S01]  /*100c0*/  ISETP.GE.AND P3, PT, R4, UR6, PT ;  /* 0x0000000604007c0c */ /* 0x000fe2000bf66270 */
[----:B------:R-:W-:Y:S01]  /*100d0*/  VIADD R12, R201, 0xc0 ;  /* 0x000000c0c90c7836 */ /* 0x000fe20000000000 */
        /* <DEDUP_REMOVED lines=16> */
.L_x_8306:
[----:B------:R-:W-:Y:S05]  /*101e0*/  BSYNC B1 ;  /* 0x0000000000017941 */ /* 0x000fea0003800000 */
.L_x_8305:
        /* <DEDUP_REMOVED lines=13> */
[C---:B------:R-:W-:Y:S01]  /*102c0*/  IADD3 R10, R201.reuse, 0xc0, RZ ;  /* 0x000000c0c90a7810 */ /* 0x040fe20007ffe0ff */
        /* <DEDUP_REMOVED lines=13> */
.L_x_8308:
[----:B------:R-:W-:Y:S05]  /*103a0*/  BSYNC B1 ;  /* 0x0000000000017941 */ /* 0x000fea0003800000 */
.L_x_8307:
[----:B------:R-:W-:Y:S05]  /*103b0*/  @P0 BRA `(.L_x_8299) ;  /* 0x0000000000600947 */ /* 0x000fea0003800000 */
[----:B------:R-:W-:Y:S01]  /*103c0*/  IADD3 R3, P0, R8, 0x60, RZ ;  /* 0x0000006008037810 */ /* 0x000fe20007f1e0ff */
[----:B------:R-:W-:Y:S01]  /*103d0*/  ULDC UR6, c[0x0][0xb8c] ;  /* 0x0002e30000067ab9 */ /* 0x000fe20000000800 */
[C---:B------:R-:W-:Y:S01]  /*103e0*/  IADD3 R0, R201.reuse, 0x40, RZ ;  /* 0x00000040c9007810 */ /* 0x040fe20007ffe0ff */
[----:B------:R-:W-:Y:S01]  /*103f0*/  ULDC.64 UR4, c[0x0][0xbd8] ;  /* 0x0002f60000047ab9 */ /* 0x000fe20000000a00 */
[----:B------:R-:W-:Y:S01]  /*10400*/  IMAD.MOV.U32 R4, RZ, RZ, R6 ;  /* 0x000000ffff047224 */ /* 0x000fe200078e0006 */
[C---:B------:R-:W-:Y:S01]  /*10410*/  ISETP.GE.AND P1, PT, R201.reuse, UR6, PT ;  /* 0x00000006c9007c0c */ /* 0x040fe2000bf26270 */
        /* <DEDUP_REMOVED lines=18> */
.L_x_8299:
[----:B------:R-:W-:Y:S05]  /*10540*/  BSYNC B0 ;  /* 0x0000000000007941 */ /* 0x000fea0003800000 */
.L_x_8290:
[----:B------:R-:W-:Y:S02]  /*10550*/  ULDC UR4, c[0x0][0xd14] ;  /* 0x0003450000047ab9 */ /* 0x000fe40000000800 */
[----:B-1----:R-:W-:-:S13]  /*10560*/  ISETP.GE.AND P0, PT, R35, UR4, PT ;  /* 0x0000000423007c0c */ /* 0x002fda000bf06270 */
[----:B------:R-:W-:Y:S05]  /*10570*/  @!P0 BRA `(.L_x_8309) ;  /* 0xffffff0800a88947 */ /* 0x000fea000383ffff */
[----:B------:R-:W-:Y:S05]  /*10580*/  BRA `(.L_x_8174) ;  /* 0x0000005400f07947 */ /* 0x000fea0003800000 */
.L_x_8172:
[----:B------:R-:W-:-:S08]  /*10590*/  NOP ;  /* 0x0000000000007918 */ /* 0x000fd00000000000 */
[----:B0-----:R-:W0:-:S00]  /*105a0*/  USETMAXREG.DEALLOC.CTAPOOL 0x18 ;  /* 0x00000018000079c8 */ /* 0x001e0000080e0500 */
        /* <DEDUP_REMOVED lines=59> */
.L_x_8314:
        /* <DEDUP_REMOVED lines=16> */
.L_x_8313:
[----:B------:R-:W-:Y:S05]  /*10a60*/  BSYNC B0 ;  /* 0x0000000000007941 */ /* 0x000fea0003800000 */
.L_x_8312:
        /* <DEDUP_REMOVED lines=26> */
.L_x_8310:
        /* <DEDUP_REMOVED lines=16> */
.L_x_8315:
        /* <DEDUP_REMOVED lines=25> */
.L_x_8311:
[----:B------:R-:W-:Y:S01]  /*10ea0*/  IMAD.MOV.U32 R17, RZ, RZ, RZ ;  /* 0x000000ffff117224 */ /* 0x000fe200078e00ff */
[----:B------:R-:W-:Y:S01]  /*10eb0*/  MOV R16, UR6 ;  /* 0x0000000600107c02 */ /* 0x000fe20008000f00 */
[----:B------:R-:W-:-:S07]  /*10ec0*/  IMAD.MOV.U32 R18, RZ, RZ, RZ ;  /* 0x000000ffff127224 */ /* 0x000fce00078e00ff */
.L_x_8316:
        /* <DEDUP_REMOVED lines=15> */
[----:B------:R0:W-:Y:S01]  /*10fc0*/  STL [R1+0x4], RZ ;  /* 0x000004ff01007387 */ /* 0x0001e20000100800 */
[----:B------:R-:W-:Y:S01]  /*10fd0*/  ULDC.64 UR48, c[0x0][0x198] ;  /* 0x0000660000307ab9 */ /* 0x000fe20000000a00 */
[----:B------:R-:W-:Y:S01]  /*10fe0*/  ULDC UR51, c[0x0][0xc] ;  /* 0x0000030000337ab9 */ /* 0x000fe20000000800 */
[----:B------:R-:W-:Y:S01]  /*10ff0*/  UMOV UR50, URZ ;  /* 0x0000003f00327c82 */ /* 0x000fe20008000000 */
[----:B------:R0:W-:Y:S04]  /*11000*/  STL [R1+0xc], R0 ;  /* 0x00000c0001007387 */ /* 0x0001e80000100800 */
[----:B------:R0:W-:Y:S04]  /*11010*/  STL [R1], RZ ;  /* 0x000000ff01007387 */ /* 0x0001e80000100800 */
[----:B------:R0:W-:Y:S02]  /*11020*/  STL [R1+0x8], R0 ;  /* 0x0000080001007387 */ /* 0x0001e40000100800 */
.L_x_8399:
[----:B-1-3--:R-:W1:Y:S02]  /*11030*/  LDC.64 R2, c[0x0][0xd60] ;  /* 0x00035800ff027b82 */ /* 0x00ae640000000a00 */
[----:B-1----:R-:W-:-:S05]  /*11040*/  IMAD.WIDE R2, R19, 0x4, R2 ;  /* 0x0000000413027825 */ /* 0x002fca00078e0202 */
[----:B--2---:R-:W0:Y:S01]  /*11050*/  LDG.E R11, desc[UR60][R2.64] ;  /* 0x0000003c020b7981 */ /* 0x004e22000c1e1900 */
[----:B------:R-:W-:Y:S05]  /*11060*/  YIELD ;  /* 0x0000000000007946 */ /* 0x000fea0003800000 */
[----:B------:R-:W-:Y:S01]  /*11070*/  ULDC.64 UR4, c[0x0][0xb20] ;  /* 0x0002c80000047ab9 */ /* 0x000fe20000000a00 */
        /* <DEDUP_REMOVED lines=42> */
[----:B-1----:R-:W-:-:S06]  /*11320*/  IMAD.U32 R0, RZ, RZ, UR4 ;  /* 0x00000004ff007e24 */ /* 0x002fcc000f8e00ff */
[----:B------:R0:W5:Y:S01]  /*11330*/  @P1 LDG.E R0, desc[UR60][R8.64] ;  /* 0x0000003c08001981 */ /* 0x000162000c1e1900 */
[----:B------:R-:W-:Y:S01]  /*11340*/  ISETP.NE.U32.AND P0, PT, RZ, UR6, PT ;  /* 0x00000006ff007c0c */ /* 0x000fe2000bf05070 */
[----:B------:R-:W-:Y:S02]  /*11350*/  ULDC UR4, c[0x0][0x338] ;  /* 0x0000ce0000047ab9 */ /* 0x000fe40000000800 */
[----:B------:R-:W-:Y:S01]  /*11360*/  IMAD.U32 R6, RZ, RZ, UR4 ;  /* 0x00000004ff067e24 */ /* 0x000fe2000f8e00ff */
[----:B------:R-:W-:Y:S01]  /*11370*/  ISETP.NE.AND.EX P0, PT, RZ, UR7, PT, P0 ;  /* 0x00000007ff007c0c */ /* 0x000fe2000bf05300 */
[----:B------:R-:W-:-:S12]  /*11380*/  @P1 BRA `(.L_x_8318) ;  /* 0x0000000000101947 */ /* 0x000fd80003800000 */
[----:B------:R-:W-:Y:S05]  /*11390*/  @!P2 BRA `(.L_x_8318) ;  /* 0x00000000000ca947 */ /* 0x000fea0003800000 */
[----:B-----5:R-:W2:Y:S04]  /*113a0*/  LDG.E R0, desc[UR60][R2.64] ;  /* 0x0000003c02007981 */ /* 0x020ea8000c1e1900 */
[----:B0-----:R-:W2:Y:S02]  /*113b0*/  LDG.E R2, desc[UR60][R2.64+0x4] ;  /* 0x0000043c02027981 */ /* 0x001ea4000c1e1900 */
[----:B--2---:R-:W-:-:S07]  /*113c0*/  IMAD.IADD R0, R2, 0x1, -R0 ;  /* 0x0000000102007824 */ /* 0x004fce00078e0a00 */
.L_x_8318:
[----:B0-----:R-:W2:Y:S04]  /*113d0*/  @P0 LDG.E R2, desc[UR60][R4.64] ;  /* 0x0000003c04020981 */ /* 0x001ea8000c1e1900 */
[----:B------:R-:W2:Y:S01]  /*113e0*/  @P0 LDG.E R3, desc[UR60][R4.64+0x4] ;  /* 0x0000043c04030981 */ /* 0x000ea2000c1e1900 */
[----:B-----5:R-:W-:Y:S01]  /*113f0*/  IADD3 R0, -R7, R0, RZ ;  /* 0x0000000007007210 */ /* 0x020fe20007ffe1ff */
        /* <DEDUP_REMOVED lines=14> */
[----:B------:R-:W-:-:S05]  /*114e0*/  SHF.R.U32.HI R2, RZ, 0x6, R9 ;  /* 0x00000006ff027819 */ /* 0x000fca0000011609 */
[----:B------:R-:W-:Y:S02]  /*114f0*/  IMAD.MOV.U32 R0, RZ, RZ, R2 ;  /* 0x000000ffff007224 */ /* 0x000fe400078e0002 */
[----:B------:R-:W-:-:S04]  /*11500*/  @P1 VIADD R3, R6, 0x5f ;  /* 0x0000005f06031836 */ /* 0x000fc80000000000 */
[----:B------:R-:W-:-:S05]  /*11510*/  @P1 IMAD.HI R3, R3, 0x2aaaaaab, RZ ;  /* 0x2aaaaaab03031827 */ /* 0x000fca00078e02ff */
[----:B------:R-:W-:-:S04]  /*11520*/  @P1 SHF.R.U32.HI R6, RZ, 0x1f, R3 ;  /* 0x0000001fff061819 */ /* 0x000fc80000011603 */
[----:B------:R-:W-:Y:S02]  /*11530*/  @P1 LEA.HI.SX32 R0, R3, R6, 0x1c ;  /* 0x0000000603001211 */ /* 0x000fe400078fe2ff */
[----:B------:R-:W-:-:S06]  /*11540*/  MOV R6, RZ ;  /* 0x000000ff00067202 */ /* 0x000fcc0000000f00 */
        /* <DEDUP_REMOVED lines=17> */
.L_x_8445:
[----:B------:R-:W-:-:S03]  /*11660*/  UMOV UR4, 0xffffffff ;  /* 0xffffffff00047882 */ /* 0x000fc60000000000 */
[----:B------:R-:W-:Y:S05]  /*11670*/  BRA.DIV UR4, `(.L_x_8322) ;  /* 0x0000005204347947 */ /* 0x000fea000b800000 */
[----:B------:R-:W-:-:S13]  /*11680*/  ELECT P6, URZ, PT ;  /* 0x00000000003f782f */ /* 0x000fda00038c0000 */
.L_x_8448:
[----:B------:R-:W0:Y:S01]  /*11690*/  S2R R5, SR_CgaCtaId ;  /* 0x0000000000057919 */ /* 0x000e220000008800 */
[----:B------:R-:W-:Y:S01]  /*116a0*/  UIADD3 UR4, UR50, 0x1, URZ ;  /* 0x0000000132047890 */ /* 0x000fe2000fffe03f */
[----:B------:R-:W-:-:S03]  /*116b0*/  MOV R7, 0x400 ;  /* 0x0000040000077802 */ /* 0x000fc60000000f00 */
[----:B------:R-:W-:-:S04]  /*116c0*/  ULEA.HI UR5, UR4, UR4, URZ, 0x1 ;  /* 0x0000000404057291 */ /* 0x000fc8000f8f083f */
[----:B------:R-:W-:-:S04]  /*116d0*/  ULOP3.LUT UR5, UR5, 0xfffffffe, URZ, 0xc0, !UPT ;  /* 0xfffffffe05057892 */ /* 0x000fc8000f8ec03f */
[----:B------:R-:W-:Y:S01]  /*116e0*/  UIADD3 UR5, UR4, -UR5, URZ ;  /* 0x8000000504057290 */ /* 0x000fe2000fffe03f */
[----:B0-----:R-:W-:-:S05]  /*116f0*/  LEA R5, R5, R7, 0x18 ;  /* 0x0000000705057211 */ /* 0x001fca00078ec0ff */
[----:B------:R-:W-:-:S05]  /*11700*/  IMAD.U32 R7, RZ, RZ, UR5 ;  /* 0x00000005ff077e24 */ /* 0x000fca000f8e00ff */
[----:B------:R-:W-:-:S04]  /*11710*/  SHF.L.U32 R7, R7, 0x1f, RZ ;  /* 0x0000001f07077819 */ /* 0x000fc800000006ff */
[----:B------:R-:W0:Y:S02]  /*11720*/  SYNCS.PHASECHK.TRANS64.TRYWAIT P0, [R5+URZ+0x32420], R7 ;  /* 0x03242007050075a7 */ /* 0x000e24000800017f */
[----:B0-----:R-:W-:Y:S05]  /*11730*/  @!P0 BRA `(.L_x_8323) ;  /* 0x0000005000248947 */ /* 0x001fea0003800000 */
.L_x_8449:
        /* <DEDUP_REMOVED lines=8> */
.L_x_8450:
        /* <DEDUP_REMOVED lines=11> */
.L_x_8327:
        /* <DEDUP_REMOVED lines=19> */
.L_x_8451:
        /* <DEDUP_REMOVED lines=8> */
.L_x_8329:
        /* <DEDUP_REMOVED lines=31> */
.L_x_8325:
[----:B------:R-:W-:Y:S05]  /*11c10*/  BSYNC B1 ;  /* 0x0000000000017941 */ /* 0x000fea0003800000 */
.L_x_8324:
        /* <DEDUP_REMOVED lines=13> */
[C---:B-----5:R-:W-:Y:S02]  /*11cf0*/  IMAD R6, R0.reuse, 0x60, R6 ;  /* 0x0000006000067824 */ /* 0x060fe400078e0206 */
[----:B------:R-:W-:Y:S02]  /*11d00*/  VIADD R0, R0, 0xffffffff ;  /* 0xffffffff00007836 */ /* 0x000fe40000000000 */
[----:B------:R-:W-:-:S07]  /*11d10*/  VIADD R6, R6, 0xffffff40 ;  /* 0xffffff4006067836 */ /* 0x000fce0000000000 */
.L_x_8336:
[----:B------:R-:W-:Y:S05]  /*11d20*/  YIELD ;  /* 0x0000000000007946 */ /* 0x000fea0003800000 */
[----:B------:R-:W-:Y:S04]  /*11d30*/  BSSY B1, `(.L_x_8330) ;  /* 0x000004b000017945 */ /* 0x000fe80003800000 */
[----:B-1----:R-:W-:Y:S05]  /*11d40*/  @!P6 BRA `(.L_x_8331) ;  /* 0x000000040024e947 */ /* 0x002fea0003800000 */
[----:B------:R-:W2:Y:S04]  /*11d50*/  LDL R7, [R1+0x4] ;  /* 0x0000040001077983 */ /* 0x000ea80000100800 */
[----:B------:R-:W3:Y:S01]  /*11d60*/  LDL R8, [R1+0xc] ;  /* 0x00000c0001087983 */ /* 0x000ee20000100800 */
[----:B--2---:R-:W-:Y:S02]  /*11d70*/  LEA R7, R7, R5, 0x3 ;  /* 0x0000000507077211 */ /* 0x004fe400078e18ff */
[----:B---3--:R-:W-:-:S04]  /*11d80*/  SHF.L.U32 R8, R8, 0x1f, RZ ;  /* 0x0000001f08087819 */ /* 0x008fc800000006ff */
[----:B------:R-:W0:Y:S02]  /*11d90*/  SYNCS.PHASECHK.TRANS64.TRYWAIT P0, [R7+URZ+0x324a0], R8 ;  /* 0x0324a008070075a7 */ /* 0x000e24000800017f */
[----:B0-----:R-:W-:Y:S05]  /*11da0*/  @!P0 BRA `(.L_x_8332) ;  /* 0x0000004800c48947 */ /* 0x001fea0003800000 */
.L_x_8452:
        /* <DEDUP_REMOVED lines=11> */
.L_x_8333:
        /* <DEDUP_REMOVED lines=17> */
.L_x_8453:
        /* <DEDUP_REMOVED lines=8> */
.L_x_8335:
        /* <DEDUP_REMOVED lines=31> */
.L_x_8331:
[----:B------:R-:W-:Y:S05]  /*121e0*/  BSYNC B1 ;  /* 0x0000000000017941 */ /* 0x000fea0003800000 */
.L_x_8330:
        /* <DEDUP_REMOVED lines=13> */
.L_x_8320:
[----:B------:R-:W-:Y:S05]  /*122c0*/  BSYNC B0 ;  /* 0x0000000000007941 */ /* 0x000fea0003800000 */
.L_x_8319:
[----:B-1----:R-:W2:Y:S01]  /*122d0*/  LDL R7, [R1+0x2c] ;  /* 0x00002c0001077983 */ /* 0x002ea20000100800 */
        /* <DEDUP_REMOVED lines=11> */
[----:B0-----:R-:W0:Y:S01]  /*12390*/  LDC.64 R2, c[0x0][0xd38] ;  /* 0x00034e00ff027b82 */ /* 0x001e220000000a00 */
[----:B------:R-:W1:Y:S08]  /*123a0*/  FLO.U32 R0, UR4 ;  /* 0x0000000400007d00 */ /* 0x000e7000080e0000 */
[----:B------:R-:W0:Y:S01]  /*123b0*/  POPC R5, UR4 ;  /* 0x0000000400057d09 */ /* 0x000e220008000000 */
        /* <DEDUP_REMOVED lines=8> */
.L_x_8338:
[----:B------:R-:W0:Y:S01]  /*12440*/  S2R R0, SR_CgaCtaId ;  /* 0x0000000000007919 */ /* 0x000e220000008800 */
[----:B------:R-:W-:-:S04]  /*12450*/  MOV R2, 0x400 ;  /* 0x0000040000027802 */ /* 0x000fc80000000f00 */
[----:B0-----:R-:W-:-:S04]  /*12460*/  LEA R3, R0, R2, 0x18 ;  /* 0x0000000200037211 */ /* 0x001fc800078ec0ff */
[----:B------:R-:W-:Y:S01]  /*12470*/  IADD3 R0, R3, 0x1c400, RZ ;  /* 0x0001c40003007810 */ /* 0x000fe20007ffe0ff */
[----:B------:R0:W-:Y:S03]  /*12480*/  STL [R1+0x18], R3 ;  /* 0x0000180301007387 */ /* 0x0001e60000100800 */
        /* <DEDUP_REMOVED lines=10> */
[----:B-----5:R-:W-:Y:S02]  /*12530*/  IMAD.U32 R6, RZ, RZ, UR8 ;  /* 0x00000008ff067e24 */ /* 0x020fe4000f8e00ff */
[----:B------:R-:W-:-:S02]  /*12540*/  IMAD.U32 R7, RZ, RZ, UR9 ;  /* 0x00000009ff077e24 */ /* 0x000fc4000f8e00ff */
[----:B------:R-:W-:Y:S02]  /*12550*/  IMAD.U32 R10, RZ, RZ, UR4 ;  /* 0x00000004ff0a7e24 */ /* 0x000fe4000f8e00ff */
[----:B------:R-:W-:Y:S02]  /*12560*/  IMAD.MOV.U32 R8, RZ, RZ, 0x70 ;  /* 0x00000070ff087424 */ /* 0x000fe400078e00ff */
[----:B------:R-:W-:Y:S02]  /*12570*/  IMAD.MOV.U32 R12, RZ, RZ, 0x1 ;  /* 0x00000001ff0c7424 */ /* 0x000fe400078e00ff */
[----:B------:R-:W-:-:S07]  /*12580*/  IMAD.MOV.U32 R13, RZ, RZ, RZ ;  /* 0x000000ffff0d7224 */ /* 0x000fce00078e00ff */
[----:B------:R-:W-:-:S07]  /*12590*/  LEPC R20, `(.L_x_8340) ;  /* 0x000000001014794e */ /* 0x000fce0000000000 */
[----:B0-----:R-:W-:Y:S05]  /*125a0*/  CALL.ABS.NOINC R2 ;  /* 0x0000000002007343 */ /* 0x001fea0003c00000 */
.L_x_8340:
        /* <DEDUP_REMOVED lines=11> */
[----:B-----5:R-:W-:Y:S01]  /*12660*/  IMAD.U32 R6, RZ, RZ, UR8 ;  /* 0x00000008ff067e24 */ /* 0x020fe2000f8e00ff */
        /* <DEDUP_REMOVED lines=8> */
.L_x_8342:
        /* <DEDUP_REMOVED lines=16> */
.L_x_8341:
[----:B------:R-:W2:Y:S01]  /*127f0*/  LDL.LU R2, [R1+0x24] ;  /* 0x0000240001027983 */ /* 0x000ea20000300800 */
[----:B------:R-:W-:-:S03]  /*12800*/  ULDC.64 UR4, c[0x0][0xaf0] ;  /* 0x0002bc0000047ab9 */ /* 0x000fc60000000a00 */
[----:B------:R-:W3:Y:S04]  /*12810*/  LDL.LU R0, [R1+0x28] ;  /* 0x0000280001007983 */ /* 0x000ee80000300800 */
[----:B------:R-:W4:Y:S04]  /*12820*/  LDL.LU R4, [R1+0x34] ;  /* 0x0000340001047983 */ /* 0x000f280000300800 */
[----:B-----5:R-:W4:Y:S01]  /*12830*/  LDL.LU R6, [R1+0x1c] ;  /* 0x00001c0001067983 */ /* 0x020f220000300800 */
        /* <DEDUP_REMOVED lines=20> */
[----:B-1----:R-:W1:Y:S01]  /*12980*/  @P0 LDC R2, c[0x0][0x430] ;  /* 0x00010c00ff020b82 */ /* 0x002e620000000800 */
[----:B0-----:R-:W-:-:S05]  /*12990*/  @P0 IMAD.HI.U32 R3, R18, R5, RZ ;  /* 0x0000000512030227 */ /* 0x001fca00078e00ff */
[----:B-1----:R-:W-:Y:S02]  /*129a0*/  @P0 SHF.R.U32.HI R4, RZ, R2, R3 ;  /* 0x00000002ff040219 */ /* 0x002fe40000011603 */
[----:B------:R-:W-:-:S04]  /*129b0*/  ISETP.NE.U32.AND P0, PT, RZ, UR4, PT ;  /* 0x00000004ff007c0c */ /* 0x000fc8000bf05070 */
[----:B------:R-:W-:-:S04]  /*129c0*/  ISETP.NE.AND.EX P0, PT, RZ, UR5, PT, P0 ;  /* 0x00000005ff007c0c */ /* 0x000fc8000bf05300 */
[----:B------:R-:W-:-:S09]  /*129d0*/  SEL R2, R6, RZ, !P0 ;  /* 0x000000ff06027207 */ /* 0x000fd20004000000 */
.L_x_8343:
        /* <DEDUP_REMOVED lines=17> */
.L_x_8456:
[----:B------:R-:W2:Y:S01]  /*12af0*/  LDL R3, [R1+0x20] ;  /* 0x0000200001037983 */ /* 0x000ea20000100800 */
[----:B------:R-:W-:Y:S01]  /*12b00*/  UMOV UR4, 0xffffffff ;  /* 0xffffffff00047882 */ /* 0x000fe20000000000 */
[----:B------:R-:W-:Y:S01]  /*12b10*/  SHF.R.S32.HI R8, RZ, 0x1f, R0 ;  /* 0x0000001fff087819 */ /* 0x000fe20000011400 */
[----:B--2---:R-:W-:Y:S01]  /*12b20*/  VIADD R3, R3, 0xffffffff ;  /* 0xffffffff03037836 */ /* 0x004fe20000000000 */
[----:B------:R-:W-:Y:S06]  /*12b30*/  BRA.DIV UR4, `(.L_x_8345) ;  /* 0x0000003e04bc7947 */ /* 0x000fec000b800000 */
[----:B------:R-:W-:-:S13]  /*12b40*/  ELECT P6, URZ, PT ;  /* 0x00000000003f782f */ /* 0x000fda00038c0000 */
.L_x_8459:
        /* <DEDUP_REMOVED lines=24> */
.L_x_8347:
        /* <DEDUP_REMOVED lines=9> */
.L_x_8460:
        /* <DEDUP_REMOVED lines=11> */
.L_x_8349:
        /* <DEDUP_REMOVED lines=23> */
.L_x_8346:
        /* <DEDUP_REMOVED lines=55> */
.L_x_8351:
[----:B------:R-:W-:Y:S05]  /*132f0*/  BSYNC B0 ;  /* 0x0000000000007941 */ /* 0x000fea0003800000 */
.L_x_8350:
        /* <DEDUP_REMOVED lines=8> */
.L_x_8461:
        /* <DEDUP_REMOVED lines=13> */
.L_x_8462:
        /* <DEDUP_REMOVED lines=11> */
.L_x_8356:
        /* <DEDUP_REMOVED lines=38> */
.L_x_8354:
[----:B------:R-:W-:Y:S05]  /*13760*/  BSYNC B0 ;  /* 0x0000000000007941 */ /* 0x000fea0003800000 */
.L_x_8353:
        /* <DEDUP_REMOVED lines=46> */
.L_x_8363:
[----:B------:R-:W2:Y:S01]  /*13a50*/  S2R R7, SR_CgaCtaId ;  /* 0x0000000000077919 */ /* 0x000ea20000008800 */
[----:B------:R-:W-:-:S04]  /*13a60*/  MOV R2, 0x400 ;  /* 0x0000040000027802 */ /* 0x000fc80000000f00 */
[----:B--2---:R-:W-:Y:S02]  /*13a70*/  LEA R2, R7, R2, 0x18 ;  /* 0x0000000207027211 */ /* 0x004fe400078ec0ff */
[----:B------:R-:W-:-:S03]  /*13a80*/  SHF.L.U32 R7, R12, 0x1f, RZ ;  /* 0x0000001f0c077819 */ /* 0x000fc600000006ff */
[----:B------:R-:W-:-:S04]  /*13a90*/  IMAD R2, R13, 0x8, R2 ;  /* 0x000000080d027824 */ /* 0x000fc800078e0202 */
[----:B------:R-:W2:Y:S02]  /*13aa0*/  SYNCS.PHASECHK.TRANS64.TRYWAIT P0, [R2+URZ+0x32440], R7 ;  /* 0x03244007020075a7 */ /* 0x000ea4000800017f */
[----:B--2---:R-:W-:Y:S05]  /*13ab0*/  @!P0 BRA `(.L_x_8364) ;  /* 0x0000003000448947 */ /* 0x004fea0003800000 */
.L_x_8463:
[----:B------:R-:W3:Y:S02]  /*13ac0*/  S2R R10, SR_TID.X ;  /* 0x00000000000a7919 */ /* 0x000ee40000002100 */
[----:B---3--:R-:W-:-:S04]  /*13ad0*/  LOP3.LUT R10, R10, 0x7f, RZ, 0xc0, !PT ;  /* 0x0000007f0a0a7812 */ /* 0x008fc800078ec0ff */
[----:B------:R-:W-:-:S13]  /*13ae0*/  ISETP.NE.AND P1, PT, R10, RZ, PT ;  /* 0x000000ff0a00720c */ /* 0x000fda0003f25270 */
[----:B------:R-:W-:Y:S05]  /*13af0*/  @P1 BRA `(.L_x_8365) ;  /* 0x00000000001c1947 */ /* 0x000fea0003800000 */
[----:B------:R-:W3:Y:S02]  /*13b00*/  S2R R10, SR_TID.X ;  /* 0x00000000000a7919 */ /* 0x000ee40000002100 */
[----:B---3--:R-:W-:-:S04]  /*13b10*/  LOP3.LUT R10, R10, 0x1f, RZ, 0xc0, !PT ;  /* 0x0000001f0a0a7812 */ /* 0x008fc800078ec0ff */
[----:B------:R-:W-:Y:S02]  /*13b20*/  ISETP.NE.AND P0, PT, R10, RZ, PT ;  /* 0x000000ff0a00720c */ /* 0x000fe40003f05270 */
[----:B------:R-:W-:-:S04]  /*13b30*/  MOV R10, 0x3000 ;  /* 0x00003000000a7802 */ /* 0x000fc80000000f00 */
[----:B------:R3:W-:Y:S07]  /*13b40*/  SYNCS.ARRIVE.TRANS64 RZ, [R2+URZ+0x32430], R10 ;  /* 0x0324300a02ff79a7 */ /* 0x0007ee000800003f */
[----:B------:R-:W-:Y:S05]  /*13b50*/  @!P0 BRA `(.L_x_8365) ;  /* 0x0000000000048947 */ /* 0x000fea0003800000 */
[----:B------:R-:W-:Y:S01]  /*13b60*/  BPT.TRAP 0x1 ;  /* 0x000000040000795c */ /* 0x000fe20000300000 */
.L_x_8365:
        /* <DEDUP_REMOVED lines=22> */
.L_x_8464:
        /* <DEDUP_REMOVED lines=8> */
.L_x_8367:
        /* <DEDUP_REMOVED lines=34> */
.L_x_8362:
[----:B------:R-:W-:Y:S05]  /*13f70*/  BSYNC B2 ;  /* 0x0000000000027941 */ /* 0x000fea0003800000 */
.L_x_8361:
[----:B------:R-:W2:Y:S02]  /*13f80*/  LDL.LU R2, [R1+0x20] ;  /* 0x0000200001027983 */ /* 0x000ea40000300800 */
[----:B--2---:R-:W-:-:S07]  /*13f90*/  VIADD R5, R2, 0xfffffffd ;  /* 0xfffffffd02057836 */ /* 0x004fce0000000000 */
.L_x_8360:
[----:B------:R-:W-:Y:S05]  /*13fa0*/  BSYNC B1 ;  /* 0x0000000000017941 */ /* 0x000fea0003800000 */
.L_x_8359:
[----:B------:R-:W-:-:S05]  /*13fb0*/  IMAD.MOV R2, RZ, RZ, -R9 ;  /* 0x000000ffff027224 */ /* 0x000fca00078e0a09 */
[----:B------:R-:W-:-:S13]  /*13fc0*/  ISETP.NE.AND P0, PT, R3, R2, PT ;  /* 0x000000020300720c */ /* 0x000fda0003f05270 */
[----:B------:R-:W-:Y:S05]  /*13fd0*/  @!P0 BRA `(.L_x_8358) ;  /* 0x0000000c008c8947 */ /* 0x000fea0003800000 */
.L_x_8382:
        /* <DEDUP_REMOVED lines=10> */
[----:B------:R-:W-:Y:S02]  /*14080*/  ISETP.NE.U32.AND P0, PT, RZ, UR38, PT ;  /* 0x00000026ff007c0c */ /* 0x000fe4000bf05070 */
[----:B------:R-:W-:Y:S02]  /*14090*/  MOV R11, R5 ;  /* 0x00000005000b7202 */ /* 0x000fe40000000f00 */
[----:B------:R-:W-:-:S13]  /*140a0*/  ISETP.NE.AND.EX P0, PT, RZ, UR39, PT, P0 ;  /* 0x00000027ff007c0c */ /* 0x000fda000bf05300 */
[----:B------:R-:W-:Y:S05]  /*140b0*/  @!P0 BRA `(.L_x_8370) ;  /* 0x0000000000408947 */ /* 0x000fea0003800000 */
[----:B------:R-:W2:Y:S02]  /*140c0*/  LDC R6, c[0x0][0x41c] ;  /* 0x00010700ff067b82 */ /* 0x000ea40000000800 */
        /* <DEDUP_REMOVED lines=15> */
.L_x_8370:
[----:B------:R-:W3:Y:S01]  /*141c0*/  S2R R3, SR_CgaCtaId ;  /* 0x0000000000037919 */ /* 0x000ee20000008800 */
[----:B------:R-:W-:Y:S02]  /*141d0*/  MOV R2, 0x400 ;  /* 0x0000040000027802 */ /* 0x000fe40000000f00 */
[----:B--2---:R-:W-:Y:S02]  /*141e0*/  SHF.L.U32 R7, R10, 0x1f, RZ ;  /* 0x0000001f0a077819 */ /* 0x004fe400000006ff */
[----:B---3--:R-:W-:-:S05]  /*141f0*/  LEA R2, R3, R2, 0x18 ;  /* 0x0000000203027211 */ /* 0x008fca00078ec0ff */
[----:B------:R-:W-:-:S04]  /*14200*/  IMAD R3, R9, 0x8, R2 ;  /* 0x0000000809037824 */ /* 0x000fc800078e0202 */
[----:B------:R-:W2:Y:S02]  /*14210*/  SYNCS.PHASECHK.TRANS64.TRYWAIT P0, [R3+URZ+0x32440], R7 ;  /* 0x03244007030075a7 */ /* 0x000ea4000800017f */
[----:B--2---:R-:W-:Y:S05]  /*14220*/  @!P0 BRA `(.L_x_8371) ;  /* 0x0000002800908947 */ /* 0x004fea0003800000 */
.L_x_8465:
        /* <DEDUP_REMOVED lines=11> */
.L_x_8372:
        /* <DEDUP_REMOVED lines=21> */
.L_x_8466:
        /* <DEDUP_REMOVED lines=8> */
.L_x_8374:
        /* <DEDUP_REMOVED lines=33> */
.L_x_8369:
[----:B------:R-:W-:Y:S05]  /*146c0*/  BSYNC B1 ;  /* 0x0000000000017941 */ /* 0x000fea0003800000 */
.L_x_8368:
        /* <DEDUP_REMOVED lines=13> */
[----:B------:R-:W3:Y:S02]  /*147a0*/  LDC R6, c[0x0][0x41c] ;  /* 0x00010700ff067b82 */ /* 0x000ee40000000800 */
        /* <DEDUP_REMOVED lines=15> */
.L_x_8377:
[----:B------:R-:W4:Y:S01]  /*148a0*/  S2R R3, SR_CgaCtaId ;  /* 0x0000000000037919 */ /* 0x000f220000008800 */
[----:B------:R-:W-:Y:S02]  /*148b0*/  MOV R2, 0x400 ;  /* 0x0000040000027802 */ /* 0x000fe40000000f00 */
[----:B---3--:R-:W-:Y:S02]  /*148c0*/  SHF.L.U32 R7, R10, 0x1f, RZ ;  /* 0x0000001f0a077819 */ /* 0x008fe400000006ff */
[----:B----4-:R-:W-:-:S05]  /*148d0*/  LEA R2, R3, R2, 0x18 ;  /* 0x0000000203027211 */ /* 0x010fca00078ec0ff */
[----:B------:R-:W-:-:S04]  /*148e0*/  IMAD R3, R11, 0x8, R2 ;  /* 0x000000080b037824 */ /* 0x000fc800078e0202 */
[----:B------:R-:W3:Y:S02]  /*148f0*/  SYNCS.PHASECHK.TRANS64.TRYWAIT P0, [R3+URZ+0x32440], R7 ;  /* 0x03244007030075a7 */ /* 0x000ee4000800017f */
[----:B---3--:R-:W-:Y:S05]  /*14900*/  @!P0 BRA `(.L_x_8378) ;  /* 0x0000002400008947 */ /* 0x008fea0003800000 */
.L_x_8467:
        /* <DEDUP_REMOVED lines=11> */
.L_x_8379:
        /* <DEDUP_REMOVED lines=22> */
.L_x_8468:
        /* <DEDUP_REMOVED lines=8> */
.L_x_8381:
        /* <DEDUP_REMOVED lines=34> */
.L_x_8376:
[----:B------:R-:W-:Y:S05]  /*14dc0*/  BSYNC B1 ;  /* 0x0000000000017941 */ /* 0x000fea0003800000 */
.L_x_8375:
[C---:B------:R-:W-:Y:S02]  /*14dd0*/  ISETP.GT.AND P0, PT, R5.reuse, 0x1, PT ;  /* 0x000000010500780c */ /* 0x040fe40003f04270 */
[----:B------:R-:W-:-:S05]  /*14de0*/  IADD3 R2, R5, -0x2, RZ ;  /* 0xfffffffe05027810 */ /* 0x000fca0007ffe0ff */
[----:B------:R-:W-:-:S06]  /*14df0*/  IMAD.MOV.U32 R5, RZ, RZ, R2 ;  /* 0x000000ffff057224 */ /* 0x000fcc00078e0002 */
[----:B------:R-:W-:Y:S05]  /*14e00*/  @P0 BRA `(.L_x_8382) ;  /* 0xfffffff000740947 */ /* 0x000fea000383ffff */
.L_x_8358:
[----:B------:R-:W-:Y:S05]  /*14e10*/  BSYNC B0 ;  /* 0x0000000000007941 */ /* 0x000fea0003800000 */
.L_x_8357:
        /* <DEDUP_REMOVED lines=23> */
.L_x_8384:
[----:B------:R-:W-:Y:S05]  /*14f90*/  BSYNC B0 ;  /* 0x0000000000007941 */ /* 0x000fea0003800000 */
.L_x_8383:
[----:B---3--:R-:W3:Y:S02]  /*14fa0*/  LDL.LU R2, [R1+0x8] ;  /* 0x0000080001027983 */ /* 0x008ee40000300800 */
[----:B---3--:R-:W-:-:S05]  /*14fb0*/  LOP3.LUT R2, R2, R0, RZ, 0x3c, !PT ;  /* 0x0000000002027212 */ /* 0x008fca00078e3cff */
[----:B------:R3:W-:Y:S02]  /*14fc0*/  STL [R1+0x8], R2 ;  /* 0x0000080201007387 */ /* 0x0007e40000100800 */
.L_x_8339:
[----:B------:R-:W-:Y:S05]  /*14fd0*/  BSYNC B6 ;  /* 0x0000000000067941 */ /* 0x000fea0003800000 */
.L_x_8337:
[----:B------:R-:W-:-:S03]  /*14fe0*/  UMOV UR4, 0xffffffff ;  /* 0xffffffff00047882 */ /* 0x000fc60000000000 */
[----:B------:R-:W-:Y:S05]  /*14ff0*/  BRA.DIV UR4, `(.L_x_8385) ;  /* 0x0000001e046c7947 */ /* 0x000fea000b800000 */
[----:B0-----:R0:W4:Y:S04]  /*15000*/  SHFL.IDX PT, R4, R16, RZ, 0x1f ;  /* 0x00001fff10047589 */ /* 0x00112800000e0000 */
[----:B------:R0:W0:Y:S02]  /*15010*/  SHFL.IDX PT, R5, R16, 0x1, 0x1f ;  /* 0x00201f0010057f89 */ /* 0x00002400000e0000 */
.L_x_8472:
[----:B------:R-:W1:Y:S01]  /*15020*/  S2R R0, SR_TID.X ;  /* 0x0000000000007919 */ /* 0x000e620000002100 */
[----:B------:R-:W-:Y:S01]  /*15030*/  ULDC UR4, c[0x0][0xd14] ;  /* 0x0003450000047ab9 */ /* 0x000fe20000000800 */
[----:B------:R-:W-:Y:S01]  /*15040*/  BSSY B0, `(.L_x_8386) ;  /* 0x000000b000007945 */ /* 0x000fe20003800000 */
[----:B------:R-:W-:Y:S02]  /*15050*/  MOV R17, RZ ;  /* 0x000000ff00117202 */ /* 0x000fe40000000f00 */
        /* <DEDUP_REMOVED lines=9> */
.L_x_8387:
[----:B------:R-:W-:Y:S05]  /*150f0*/  BSYNC B0 ;  /* 0x0000000000007941 */ /* 0x000fea0003800000 */
.L_x_8386:
        /* <DEDUP_REMOVED lines=9> */
[----:B-1-3--:R-:W-:Y:S02]  /*15190*/  SEL R2, R14, RZ, P1 ;  /* 0x000000ff0e027207 */ /* 0x00afe40000800000 */
        /* <DEDUP_REMOVED lines=13> */
.L_x_8480:
[----:B------:R-:W-:Y:S02]  /*15270*/  ULDC UR4, c[0x0][0xd10] ;  /* 0x0003440000047ab9 */ /* 0x000fe40000000800 */
[----:B------:R-:W-:-:S04]  /*15280*/  IMAD.U32 R16, RZ, RZ, UR4 ;  /* 0x00000004ff107e24 */ /* 0x000fc8000f8e00ff */
[----:B-1----:R-:W-:-:S04]  /*15290*/  IMAD R2, R14, R16, RZ ;  /* 0x000000100e027224 */ /* 0x002fc800078e02ff */
[----:B------:R-:W-:-:S05]  /*152a0*/  IMAD.IADD R5, R5, 0x1, R2 ;  /* 0x0000000105057824 */ /* 0x000fca00078e0202 */
[----:B----4-:R-:W-:-:S13]  /*152b0*/  ISETP.GT.AND P0, PT, R5, R4, PT ;  /* 0x000000040500720c */ /* 0x010fda0003f04270 */
[----:B------:R-:W-:Y:S05]  /*152c0*/  @P0 BRA `(.L_x_8389) ;  /* 0x0000000000b40947 */ /* 0x000fea0003800000 */
[----:B------:R-:W1:Y:S02]  /*152d0*/  LDC R0, c[0x0][0xd14] ;  /* 0x00034500ff007b82 */ /* 0x000e640000000800 */
.L_x_8394:
        /* <DEDUP_REMOVED lines=14> */
.L_x_8392:
[----:B------:R-:W-:Y:S05]  /*153c0*/  BSYNC B0 ;  /* 0x0000000000007941 */ /* 0x000fea0003800000 */
.L_x_8391:
        /* <DEDUP_REMOVED lines=23> */
.L_x_8488:
[----:B------:R-:W-:Y:S02]  /*15540*/  ULDC UR4, c[0x0][0xd10] ;  /* 0x0003440000047ab9 */ /* 0x000fe40000000800 */
[----:B------:R-:W-:-:S04]  /*15550*/  IMAD.U32 R16, RZ, RZ, UR4 ;  /* 0x00000004ff107e24 */ /* 0x000fc8000f8e00ff */
[----:B-1----:R-:W-:-:S04]  /*15560*/  IMAD R2, R14, R16, RZ ;  /* 0x000000100e027224 */ /* 0x002fc800078e02ff */
[----:B------:R-:W-:-:S05]  /*15570*/  IMAD.IADD R5, R2, 0x1, R5 ;  /* 0x0000000102057824 */ /* 0x000fca00078e0205 */
[----:B------:R-:W-:-:S13]  /*15580*/  ISETP.GT.AND P0, PT, R5, R4, PT ;  /* 0x000000040500720c */ /* 0x000fda0003f04270 */
[----:B------:R-:W-:Y:S05]  /*15590*/  @!P0 BRA `(.L_x_8394) ;  /* 0xfffffffc00508947 */ /* 0x000fea000383ffff */
.L_x_8389:
        /* <DEDUP_REMOVED lines=8> */
.L_x_8492:
[----:B------:R-:W-:Y:S01]  /*15620*/  ISETP.NE.AND P0, PT, R6, RZ, PT ;  /* 0x000000ff0600720c */ /* 0x000fe20003f05270 */
[----:B------:R-:W-:-:S12]  /*15630*/  IMAD.MOV.U32 R14, RZ, RZ, RZ ;  /* 0x000000ffff0e7224 */ /* 0x000fd800078e00ff */
[----:B------:R-:W-:Y:S05]  /*15640*/  @!P0 BRA `(.L_x_8396) ;  /* 0x0000000000108947 */ /* 0x000fea0003800000 */
[----:B------:R-:W-:Y:S01]  /*15650*/  UMOV UR4, 0xffffffff ;  /* 0xffffffff00047882 */ /* 0x000fe20000000000 */
[----:B------:R-:W-:Y:S02]  /*15660*/  IADD3 R12, R5, -0x1, RZ ;  /* 0xffffffff050c7810 */ /* 0x000fe40007ffe0ff */
[----:B------:R-:W-:Y:S05]  /*15670*/  BRA.DIV UR4, `(.L_x_8397) ;  /* 0x0000002204007947 */ /* 0x000fea000b800000 */
[----:B------:R4:W0:Y:S02]  /*15680*/  SHFL.IDX PT, R14, R3, R12, 0x1f ;  /* 0x00001f0c030e7589 */ /* 0x00082400000e0000 */
.L_x_8396:
[----:B---3--:R-:W-:Y:S01]  /*15690*/  IABS R6, R17 ;  /* 0x0000001100067213 */ /* 0x008fe20000000000 */
[----:B0-----:R-:W-:Y:S02]  /*156a0*/  IMAD R16, R14, R16, R2 ;  /* 0x000000100e107224 */ /* 0x001fe400078e0202 */
[----:B------:R-:W-:Y:S01]  /*156b0*/  IMAD.MOV.U32 R2, RZ, RZ, RZ ;  /* 0x000000ffff027224 */ /* 0x000fe200078e00ff */
[----:B------:R-:W0:Y:S01]  /*156c0*/  I2F.RP R7, R6 ;  /* 0x0000000600077306 */ /* 0x000e220000209400 */
[----:B------:R-:W-:-:S07]  /*156d0*/  IMAD.IADD R19, R5, 0x1, R19 ;  /* 0x0000000105137824 */ /* 0x000fce00078e0213 */
[----:B0-----:R-:W0:Y:S02]  /*156e0*/  MUFU.RCP R7, R7 ;  /* 0x0000000700077308 */ /* 0x001e240000001000 */
[----:B0-----:R-:W-:-:S06]  /*156f0*/  VIADD R8, R7, 0xffffffe ;  /* 0x0ffffffe07087836 */ /* 0x001fcc0000000000 */
[----:B----4-:R-:W0:Y:S02]  /*15700*/  F2I.FTZ.U32.TRUNC.NTZ R3, R8 ;  /* 0x0000000800037305 */ /* 0x010e24000021f000 */
        /* <DEDUP_REMOVED lines=23> */
.L_x_8390:
[----:B------:R-:W-:Y:S01]  /*15880*/  UMOV UR4, URZ ;  /* 0x0000003f00047c82 */ /* 0x000fe20008000000 */
[----:B------:R-:W-:Y:S01]  /*15890*/  UMOV UR5, URZ ;  /* 0x0000003f00057c82 */ /* 0x000fe20008000000 */
[----:B------:R-:W-:Y:S01]  /*158a0*/  ULDC UR6, c[0x0][0xd14] ;  /* 0x0003450000067ab9 */ /* 0x000fe20000000800 */
[----:B------:R-:W-:Y:S01]  /*158b0*/  IMAD.MOV.U32 R16, RZ, RZ, R4 ;  /* 0x000000ffff107224 */ /* 0x000fe200078e0004 */
[----:B------:R-:W-:Y:S01]  /*158c0*/  MOV R18, UR5 ;  /* 0x0000000500127c02 */ /* 0x000fe20008000f00 */
[----:B------:R-:W-:Y:S02]  /*158d0*/  IMAD.U32 R17, RZ, RZ, UR4 ;  /* 0x00000004ff117e24 */ /* 0x000fe4000f8e00ff */
[----:B------:R-:W-:-:S07]  /*158e0*/  IMAD.U32 R19, RZ, RZ, UR6 ;  /* 0x00000006ff137e24 */ /* 0x000fce000f8e00ff */
.L_x_8398:
        /* <DEDUP_REMOVED lines=12> */
.L_x_8317:
[----:B------:R-:W4:Y:S01]  /*159b0*/  S2R R3, SR_CgaCtaId ;  /* 0x0000000000037919 */ /* 0x000f220000008800 */
[----:B------:R-:W-:Y:S01]  /*159c0*/  UIADD3 UR4, UR50, 0x1, URZ ;  /* 0x0000000132047890 */ /* 0x000fe2000fffe03f */
[----:B0-----:R-:W-:-:S03]  /*159d0*/  MOV R0, 0x400 ;  /* 0x0000040000007802 */ /* 0x001fc60000000f00 */
[----:B------:R-:W-:-:S04]  /*159e0*/  ULEA.HI UR5, UR4, UR4, URZ, 0x1 ;  /* 0x0000000404057291 */ /* 0x000fc8000f8f083f */
[----:B------:R-:W-:-:S04]  /*159f0*/  ULOP3.LUT UR5, UR5, 0xfffffffe, URZ, 0xc0, !UPT ;  /* 0xfffffffe05057892 */ /* 0x000fc8000f8ec03f */
[----:B------:R-:W-:Y:S01]  /*15a00*/  UIADD3 UR5, UR4, -UR5, URZ ;  /* 0x8000000504057290 */ /* 0x000fe2000fffe03f */
[----:B----4-:R-:W-:-:S05]  /*15a10*/  LEA R0, R3, R0, 0x18 ;  /* 0x0000000003007211 */ /* 0x010fca00078ec0ff */
[----:B------:R-:W-:-:S05]  /*15a20*/  IMAD.U32 R3, RZ, RZ, UR5 ;  /* 0x00000005ff037e24 */ /* 0x000fca000f8e00ff */
[----:B------:R-:W-:-:S04]  /*15a30*/  SHF.L.U32 R3, R3, 0x1f, RZ ;  /* 0x0000001f03037819 */ /* 0x000fc800000006ff */
[----:B------:R-:W0:Y:S02]  /*15a40*/  SYNCS.PHASECHK.TRANS64.TRYWAIT P0, [R0+URZ+0x32420], R3 ;  /* 0x03242003000075a7 */ /* 0x000e24000800017f */
[----:B0-----:R-:W-:Y:S05]  /*15a50*/  @!P0 BRA `(.L_x_8400) ;  /* 0x0000001c002c8947 */ /* 0x001fea0003800000 */
.L_x_8495:
[----:B------:R-:W-:-:S03]  /*15a60*/  UMOV UR4, 0xffffffff ;  /* 0xffffffff00047882 */ /* 0x000fc60000000000 */
[----:B------:R-:W-:Y:S05]  /*15a70*/  BRA.DIV UR4, `(.L_x_8401) ;  /* 0x0000001e04387947 */ /* 0x000fea000b800000 */
[----:B---3--:R-:W3:Y:S02]  /*15a80*/  S2R R2, SR_TID.X ;  /* 0x0000000000027919 */ /* 0x008ee40000002100 */
[----:B---3--:R-:W-:-:S04]  /*15a90*/  SHF.R.U32.HI R2, RZ, 0x5, R2 ;  /* 0x00000005ff027819 */ /* 0x008fc80000011602 */
[----:B------:R-:W-:-:S05]  /*15aa0*/  LOP3.LUT R2, R2, 0x3, RZ, 0xc0, !PT ;  /* 0x0000000302027812 */ /* 0x000fca00078ec0ff */
[----:B------:R3:W4:Y:S02]  /*15ab0*/  SHFL.IDX PT, R14, R2, RZ, 0x1f ;  /* 0x00001fff020e7589 */ /* 0x00072400000e0000 */
.L_x_8498:
[----:B----4-:R-:W-:-:S13]  /*15ac0*/  ISETP.NE.AND P0, PT, R14, RZ, PT ;  /* 0x000000ff0e00720c */ /* 0x010fda0003f05270 */
[----:B------:R-:W-:Y:S05]  /*15ad0*/  @P0 BRA `(.L_x_8174) ;  /* 0x00000000009c0947 */ /* 0x000fea0003800000 */
[----:B------:R-:W-:-:S03]  /*15ae0*/  UMOV UR4, 0xffffffff ;  /* 0xffffffff00047882 */ /* 0x000fc60000000000 */
[----:B------:R-:W-:Y:S05]  /*15af0*/  BRA.DIV UR4, `(.L_x_8402) ;  /* 0x0000001e044c7947 */ /* 0x000fea000b800000 */
[----:B------:R-:W-:-:S13]  /*15b00*/  ELECT P6, URZ, PT ;  /* 0x00000000003f782f */ /* 0x000fda00038c0000 */
.L_x_8501:
[----:B------:R-:W-:Y:S05]  /*15b10*/  @!P6 BRA `(.L_x_8174) ;  /* 0x00000000008ce947 */ /* 0x000fea0003800000 */
[----:B---3--:R-:W3:Y:S02]  /*15b20*/  LDL R2, [R1+0x80] ;  /* 0x0000800001027983 */ /* 0x008ee40000100800 */
[----:B---3--:R-:W-:-:S13]  /*15b30*/  R2UR UR4, R2 ;  /* 0x00000000020472ca */ /* 0x008fda00000e0000 */
[----:B------:R-:W-:-:S06]  /*15b40*/  ULOP3.LUT UR4, UR4, 0x2, URZ, 0xfc, !UPT ;  /* 0x0000000204047892 */ /* 0x000fcc000f8efc3f */
[----:B------:R-:W-:-:S05]  /*15b50*/  IMAD.U32 R2, RZ, RZ, UR4 ;  /* 0x00000004ff027e24 */ /* 0x000fca000f8e00ff */
[----:B------:R-:W-:-:S13]  /*15b60*/  ISETP.NE.AND P2, PT, R2, 0x3, PT ;  /* 0x000000030200780c */ /* 0x000fda0003f45270 */
[----:B------:R-:W-:Y:S05]  /*15b70*/  @!P2 BRA `(.L_x_8403) ;  /* 0x000000000004a947 */ /* 0x000fea0003800000 */
[----:B------:R-:W-:Y:S01]  /*15b80*/  BPT.TRAP 0x1 ;  /* 0x000000040000795c */ /* 0x000fe20000300000 */
.L_x_8403:
[----:B0-----:R-:W3:Y:S04]  /*15b90*/  LDL R3, [R1] ;  /* 0x0000000001037983 */ /* 0x001ee80000100800 */
[----:B------:R-:W1:Y:S01]  /*15ba0*/  LDL.LU R7, [R1+0x8] ;  /* 0x0000080001077983 */ /* 0x000e620000300800 */
[----:B------:R-:W-:-:S05]  /*15bb0*/  VIADD R2, R0, 0x32440 ;  /* 0x0003244000027836 */ /* 0x000fca0000000000 */
[C---:B---3--:R-:W-:Y:S01]  /*15bc0*/  LEA R6, R3.reuse, R2, 0x3 ;  /* 0x0000000203067211 */ /* 0x048fe200078e18ff */
[----:B------:R-:W-:Y:S01]  /*15bd0*/  VIADD R3, R3, 0x1 ;  /* 0x0000000103037836 */ /* 0x000fe20000000000 */
[----:B-1----:R-:W-:-:S04]  /*15be0*/  SHF.L.U32 R5, R7, 0x1f, RZ ;  /* 0x0000001f07057819 */ /* 0x002fc800000006ff */
        /* <DEDUP_REMOVED lines=8> */
.L_x_8502:
[----:B------:R-:W1:Y:S02]  /*15c70*/  SYNCS.PHASECHK.TRANS64.TRYWAIT P0, [R7+URZ], R2 ;  /* 0x00000002070075a7 */ /* 0x000e64000800017f */
[----:B-1----:R-:W-:Y:S05]  /*15c80*/  @!P0 BRA `(.L_x_8405) ;  /* 0x0000001c001c8947 */ /* 0x002fea0003800000 */
.L_x_8503:
[----:B------:R-:W-:Y:S05]  /*15c90*/  @!P2 BRA `(.L_x_8406) ;  /* 0x000000000004a947 */ /* 0x000fea0003800000 */
[----:B------:R-:W-:Y:S01]  /*15ca0*/  BPT.TRAP 0x1 ;  /* 0x000000040000795c */ /* 0x000fe20000300000 */
.L_x_8406:
[----:B------:R-:W3:Y:S01]  /*15cb0*/  LDL.LU R4, [R1] ;  /* 0x0000000001047983 */ /* 0x000ee20000300800 */
[----:B------:R-:W-:-:S04]  /*15cc0*/  VIADD R0, R0, 0x32460 ;  /* 0x0003246000007836 */ /* 0x000fc80000000000 */
[----:B---3--:R-:W-:-:S04]  /*15cd0*/  IMAD R4, R4, 0x8, R0 ;  /* 0x0000000804047824 */ /* 0x008fc800078e0200 */
[----:B------:R-:W3:Y:S02]  /*15ce0*/  SYNCS.PHASECHK.TRANS64.TRYWAIT P0, [R4+URZ], R5 ;  /* 0x00000005040075a7 */ /* 0x000ee4000800017f */
[----:B---3--:R-:W-:Y:S05]  /*15cf0*/  @!P0 BRA `(.L_x_8407) ;  /* 0x0000001c00148947 */ /* 0x008fea0003800000 */
.L_x_8504:
[----:B------:R-:W-:-:S07]  /*15d00*/  LEA R3, R3, R0, 0x3 ;  /* 0x0000000003037211 */ /* 0x000fce00078e18ff */
.L_x_8408:
[----:B----4-:R4:W0:Y:S02]  /*15d10*/  SYNCS.PHASECHK.TRANS64.TRYWAIT P0, [R3+URZ], R2 ;  /* 0x00000002030075a7 */ /* 0x010824000800017f */
[----:B0-----:R-:W-:Y:S05]  /*15d20*/  @!P0 NANOSLEEP.SYNCS 0x989680 ;  /* 0x009896800000895d */ /* 0x001fea0003900000 */
[----:B------:R-:W0:Y:S02]  /*15d30*/  @!P0 SYNCS.PHASECHK.TRANS64 P0, [R3+URZ], R2 ;  /* 0x00000002030085a7 */ /* 0x000e24000800007f */
[----:B0-----:R-:W-:Y:S05]  /*15d40*/  @!P0 BRA `(.L_x_8408) ;  /* 0xfffffffc00f08947 */ /* 0x001fea000383ffff */
.L_x_8174:
[----:B------:R-:W-:Y:S05]  /*15d50*/  BSYNC B7 ;  /* 0x0000000000077941 */ /* 0x000fea0003800000 */
.L_x_8171:
[----:B------:R-:W-:Y:S05]  /*15d60*/  EXIT ;  /* 0x000000000000794d */ /* 0x000fea0003800000 */
.L_x_8192:
[----:B0-----:R0:W1:Y:S02]  /*15d70*/  SYNCS.PHASECHK.TRANS64.TRYWAIT P6, [R95+URZ+0x32490], R110 ;  /* 0x0324906e5f0075a7 */ /* 0x00106400080c017f */
[----:B-1----:R-:W-:Y:S05]  /*15d80*/  @!P6 NANOSLEEP.SYNCS 0x989680 ;  /* 0x009896800000e95d */ /* 0x002fea0003900000 */
[----:B------:R-:W1:Y:S02]  /*15d90*/  @!P6 SYNCS.PHASECHK.TRANS64 P6, [R95+URZ+0x32490], R110 ;  /* 0x0324906e5f00e5a7 */ /* 0x000e6400080c007f */
[----:B-1----:R-:W-:Y:S05]  /*15da0*/  @!P6 BRA `(.L_x_8192) ;  /* 0xfffffffc00f0e947 */ /* 0x002fea000383ffff */
[----:B------:R-:W-:Y:S05]  /*15db0*/  BRA `(.L_x_8409) ;  /* 0xfffffecc00847947 */ /* 0x000fea000383ffff */
.L_x_8210:
[----:B0-----:R0:W1:Y:S02]  /*15dc0*/  SYNCS.PHASECHK.TRANS64.TRYWAIT P5, [R95+URZ+0x32490], R110 ;  /* 0x0324906e5f0075a7 */ /* 0x00106400080a017f */
[----:B-1----:R-:W-:Y:S05]  /*15dd0*/  @!P5 NANOSLEEP.SYNCS 0x989680 ;  /* 0x009896800000d95d */ /* 0x002fea0003900000 */
[----:B------:R-:W1:Y:S02]  /*15de0*/  @!P5 SYNCS.PHASECHK.TRANS64 P5, [R95+URZ+0x32490], R110 ;  /* 0x0324906e5f00d5a7 */ /* 0x000e6400080a007f */
[----:B-1----:R-:W-:Y:S05]  /*15df0*/  @!P5 BRA `(.L_x_8210) ;  /* 0xfffffffc00f0d947 */ /* 0x002fea000383ffff */
[----:B------:R-:W-:Y:S05]  /*15e00*/  BRA `(.L_x_8410) ;  /* 0xfffffedc00e07947 */ /* 0x000fea000383ffff */
.L_x_8219:
[----:B0-----:R0:W1:Y:S02]  /*15e10*/  SYNCS.PHASECHK.TRANS64.TRYWAIT P4, [R95+URZ+0x32490], R110 ;  /* 0x0324906e5f0075a7 */ /* 0x001064000808017f */
[----:B-1----:R-:W-:Y:S05]  /*15e20*/  @!P4 NANOSLEEP.SYNCS 0x989680 ;  /* 0x009896800000c95d */ /* 0x002fea0003900000 */
[----:B------:R-:W1:Y:S02]  /*15e30*/  @!P4 SYNCS.PHASECHK.TRANS64 P4, [R95+URZ+0x32490], R110 ;  /* 0x0324906e5f00c5a7 */ /* 0x000e64000808007f */
[----:B-1----:R-:W-:Y:S05]  /*15e40*/  @!P4 BRA `(.L_x_8219) ;  /* 0xfffffffc00f0c947 */ /* 0x002fea000383ffff */
[----:B------:R-:W-:Y:S05]  /*15e50*/  BRA `(.L_x_8411) ;  /* 0xfffffeec00dc7947 */ /* 0x000fea000383ffff */
.L_x_8225:
[----:B-1----:R1:W2:Y:S02]  /*15e60*/  SYNCS.PHASECHK.TRANS64.TRYWAIT P3, [R95+URZ+0x324b0], R110 ;  /* 0x0324b06e5f0075a7 */ /* 0x0022a4000806017f */
[----:B--2---:R-:W-:Y:S05]  /*15e70*/  @!P3 NANOSLEEP.SYNCS 0x989680 ;  /* 0x009896800000b95d */ /* 0x004fea0003900000 */
[----:B------:R-:W2:Y:S02]  /*15e80*/  @!P3 SYNCS.PHASECHK.TRANS64 P3, [R95+URZ+0x324b0], R110 ;  /* 0x0324b06e5f00b5a7 */ /* 0x000ea4000806007f */
[----:B--2---:R-:W-:Y:S05]  /*15e90*/  @!P3 BRA `(.L_x_8225) ;  /* 0xfffffffc00f0b947 */ /* 0x004fea000383ffff */
[----:B------:R-:W-:Y:S05]  /*15ea0*/  BRA `(.L_x_8412) ;  /* 0xfffffef000687947 */ /* 0x000fea000383ffff */
.L_x_8233:
        /* <DEDUP_REMOVED lines=8> */
.L_x_8414:
[----:B------:R-:W-:Y:S05]  /*15f30*/  BSYNC B0 ;  /* 0x0000000000007941 */ /* 0x000fea0003800000 */
.L_x_8413:
[----:B------:R-:W-:Y:S05]  /*15f40*/  BRA `(.L_x_8415) ;  /* 0xfffffefc001c7947 */ /* 0x000fea000383ffff */
.L_x_8247:
        /* <DEDUP_REMOVED lines=8> */
.L_x_8417:
[----:B------:R-:W-:Y:S05]  /*15fd0*/  BSYNC B1 ;  /* 0x0000000000017941 */ /* 0x000fea0003800000 */
.L_x_8416:
[----:B------:R-:W-:Y:S05]  /*15fe0*/  BRA `(.L_x_8418) ;  /* 0xffffff04000c7947 */ /* 0x000fea000383ffff */
.L_x_8248:
        /* <DEDUP_REMOVED lines=8> */
.L_x_8420:
[----:B------:R-:W-:Y:S05]  /*16070*/  BSYNC B1 ;  /* 0x0000000000017941 */ /* 0x000fea0003800000 */
.L_x_8419:
[----:B------:R-:W-:Y:S05]  /*16080*/  BRA `(.L_x_8421) ;  /* 0xffffff0000ec7947 */ /* 0x000fea000383ffff */
.L_x_8249:
        /* <DEDUP_REMOVED lines=8> */
.L_x_8423:
[----:B------:R-:W-:Y:S05]  /*16110*/  BSYNC B1 ;  /* 0x0000000000017941 */ /* 0x000fea0003800000 */
.L_x_8422:
[----:B------:R-:W-:Y:S05]  /*16120*/  BRA `(.L_x_8424) ;  /* 0xffffff0000cc7947 */ /* 0x000fea000383ffff */
.L_x_8250:
        /* <DEDUP_REMOVED lines=8> */
.L_x_8426:
[----:B------:R-:W-:Y:S05]  /*161b0*/  BSYNC B1 ;  /* 0x0000000000017941 */ /* 0x000fea0003800000 */
.L_x_8425:
[----:B------:R-:W-:Y:S05]  /*161c0*/  BRA `(.L_x_8427) ;  /* 0xffffff0000ac7947 */ /* 0x000fea000383ffff */
.L_x_8252:
[----:B-1----:R1:W2:Y:S02]  /*161d0*/  SYNCS.PHASECHK.TRANS64.TRYWAIT P1, [R18+URZ+0x32400], R25 ;  /* 0x03240019120075a7 */ /* 0x0022a4000802017f */
[----:B--2---:R-:W-:Y:S05]  /*161e0*/  @!P1 NANOSLEEP.SYNCS 0x989680 ;  /* 0x009896800000995d */ /* 0x004fea0003900000 */
[----:B------:R-:W2:Y:S02]  /*161f0*/  @!P1 SYNCS.PHASECHK.TRANS64 P1, [R18+URZ+0x32400], R25 ;  /* 0x03240019120095a7 */ /* 0x000ea4000802007f */
[----:B--2---:R-:W-:Y:S05]  /*16200*/  @!P1 BRA `(.L_x_8252) ;  /* 0xfffffffc00f09947 */ /* 0x004fea000383ffff */
[----:B------:R-:W-:Y:S05]  /*16210*/  BRA `(.L_x_8428) ;  /* 0xffffff0400187947 */ /* 0x000fea000383ffff */
.L_x_8260:
        /* <DEDUP_REMOVED lines=8> */
.L_x_8430:
[----:B------:R-:W-:Y:S05]  /*162a0*/  BSYNC B1 ;  /* 0x0000000000017941 */ /* 0x000fea0003800000 */
.L_x_8429:
[----:B------:R-:W-:Y:S05]  /*162b0*/  BRA `(.L_x_8431) ;  /* 0xffffff0c00e87947 */ /* 0x000fea000383ffff */
.L_x_8261:
        /* <DEDUP_REMOVED lines=8> */
.L_x_8433:
[----:B------:R-:W-:Y:S05]  /*16340*/  BSYNC B1 ;  /* 0x0000000000017941 */ /* 0x000fea0003800000 */
.L_x_8432:
[----:B------:R-:W-:Y:S05]  /*16350*/  BRA `(.L_x_8434) ;  /* 0xffffff0c00cc7947 */ /* 0x000fea000383ffff */
.L_x_8262:
        /* <DEDUP_REMOVED lines=8> */
.L_x_8436:
[----:B------:R-:W-:Y:S05]  /*163e0*/  BSYNC B1 ;  /* 0x0000000000017941 */ /* 0x000fea0003800000 */
.L_x_8435:
[----:B------:R-:W-:Y:S05]  /*163f0*/  BRA `(.L_x_8437) ;  /* 0xffffff0c00b07947 */ /* 0x000fea000383ffff */
.L_x_8263:
        /* <DEDUP_REMOVED lines=8> */
.L_x_8439:
[----:B------:R-:W-:Y:S05]  /*16480*/  BSYNC B1 ;  /* 0x0000000000017941 */ /* 0x000fea0003800000 */
.L_x_8438:
[----:B------:R-:W-:Y:S05]  /*16490*/  BRA `(.L_x_8440) ;  /* 0xffffff0c00947947 */ /* 0x000fea000383ffff */
.L_x_8265:
[----:B-1----:R1:W2:Y:S02]  /*164a0*/  SYNCS.PHASECHK.TRANS64.TRYWAIT P1, [R18+URZ+0x32400], R9 ;  /* 0x03240009120075a7 */ /* 0x0022a4000802017f */
[----:B--2---:R-:W-:Y:S05]  /*164b0*/  @!P1 NANOSLEEP.SYNCS 0x989680 ;  /* 0x009896800000995d */ /* 0x004fea0003900000 */
[----:B------:R-:W2:Y:S02]  /*164c0*/  @!P1 SYNCS.PHASECHK.TRANS64 P1, [R18+URZ+0x32400], R9 ;  /* 0x03240009120095a7 */ /* 0x000ea4000802007f */
[----:B--2---:R-:W-:Y:S05]  /*164d0*/  @!P1 BRA `(.L_x_8265) ;  /* 0xfffffffc00f09947 */ /* 0x004fea000383ffff */
[----:B------:R-:W-:Y:S05]  /*164e0*/  BRA `(.L_x_8441) ;  /* 0xffffff0c00f87947 */ /* 0x000fea000383ffff */
.L_x_8271:
[----:B--2---:R2:W3:Y:S02]  /*164f0*/  SYNCS.PHASECHK.TRANS64.TRYWAIT P1, [R3+URZ+0x32430], R6 ;  /* 0x03243006030075a7 */ /* 0x0044e4000802017f */
[----:B---3--:R-:W-:Y:S05]  /*16500*/  @!P1 NANOSLEEP.SYNCS 0x989680 ;  /* 0x009896800000995d */ /* 0x008fea0003900000 */
[----:B------:R-:W3:Y:S02]  /*16510*/  @!P1 SYNCS.PHASECHK.TRANS64 P1, [R3+URZ+0x32430], R6 ;  /* 0x03243006030095a7 */ /* 0x000ee4000802007f */
[----:B---3--:R-:W-:Y:S05]  /*16520*/  @!P1 BRA `(.L_x_8271) ;  /* 0xfffffffc00f09947 */ /* 0x008fea000383ffff */
[----:B------:R-:W-:Y:S05]  /*16530*/  BRA `(.L_x_8270) ;  /* 0xffffff1c000c7947 */ /* 0x000fea000383ffff */
.L_x_8273:
[----:B---3--:R3:W4:Y:S02]  /*16540*/  SYNCS.PHASECHK.TRANS64.TRYWAIT P1, [R18+URZ+0x32410], R5 ;  /* 0x03241005120075a7 */ /* 0x008724000802017f */
[----:B----4-:R-:W-:Y:S05]  /*16550*/  @!P1 NANOSLEEP.SYNCS 0x989680 ;  /* 0x009896800000995d */ /* 0x010fea0003900000 */
[----:B------:R-:W4:Y:S02]  /*16560*/  @!P1 SYNCS.PHASECHK.TRANS64 P1, [R18+URZ+0x32410], R5 ;  /* 0x03241005120095a7 */ /* 0x000f24000802007f */
[----:B----4-:R-:W-:Y:S05]  /*16570*/  @!P1 BRA `(.L_x_8273) ;  /* 0xfffffffc00f09947 */ /* 0x010fea000383ffff */
[----:B------:R-:W-:Y:S05]  /*16580*/  BRA `(.L_x_8442) ;  /* 0xffffff1c00f47947 */ /* 0x000fea000383ffff */
.L_x_8278:
[----:B------:R0:W0:Y:S02]  /*16590*/  SYNCS.PHASECHK.TRANS64.TRYWAIT P2, [R3+URZ+0x32450], R6 ;  /* 0x03245006030075a7 */ /* 0x000024000804017f */
[----:B0-----:R-:W-:Y:S05]  /*165a0*/  @!P2 NANOSLEEP.SYNCS 0x989680 ;  /* 0x009896800000a95d */ /* 0x001fea0003900000 */
[----:B------:R-:W0:Y:S02]  /*165b0*/  @!P2 SYNCS.PHASECHK.TRANS64 P2, [R3+URZ+0x32450], R6 ;  /* 0x032450060300a5a7 */ /* 0x000e24000804007f */
[----:B0-----:R-:W-:Y:S05]  /*165c0*/  @!P2 BRA `(.L_x_8278) ;  /* 0xfffffffc00f0a947 */ /* 0x001fea000383ffff */
[----:B------:R-:W-:Y:S05]  /*165d0*/  BRA `(.L_x_8277) ;  /* 0xffffff2000147947 */ /* 0x000fea000383ffff */
.L_x_8283:
[----:B-1----:R1:W2:Y:S02]  /*165e0*/  SYNCS.PHASECHK.TRANS64.TRYWAIT P3, [R6+URZ+0x32430], R0 ;  /* 0x03243000060075a7 */ /* 0x0022a4000806017f */
[----:B--2---:R-:W-:Y:S05]  /*165f0*/  @!P3 NANOSLEEP.SYNCS 0x989680 ;  /* 0x009896800000b95d */ /* 0x004fea0003900000 */
[----:B------:R-:W2:Y:S02]  /*16600*/  @!P3 SYNCS.PHASECHK.TRANS64 P3, [R6+URZ+0x32430], R0 ;  /* 0x032430000600b5a7 */ /* 0x000ea4000806007f */
[----:B--2---:R-:W-:Y:S05]  /*16610*/  @!P3 BRA `(.L_x_8283) ;  /* 0xfffffffc00f0b947 */ /* 0x004fea000383ffff */
[----:B------:R-:W-:Y:S05]  /*16620*/  BRA `(.L_x_8282) ;  /* 0xffffff4400207947 */ /* 0x000fea000383ffff */
.L_x_8288:
[----:B---3--:R3:W4:Y:S02]  /*16630*/  SYNCS.PHASECHK.TRANS64.TRYWAIT P3, [R6+URZ+0x32450], R0 ;  /* 0x03245000060075a7 */ /* 0x008724000806017f */
[----:B----4-:R-:W-:Y:S05]  /*16640*/  @!P3 NANOSLEEP.SYNCS 0x989680 ;  /* 0x009896800000b95d */ /* 0x010fea0003900000 */
[----:B------:R-:W4:Y:S02]  /*16650*/  @!P3 SYNCS.PHASECHK.TRANS64 P3, [R6+URZ+0x32450], R0 ;  /* 0x032450000600b5a7 */ /* 0x000f24000806007f */
[----:B----4-:R-:W-:Y:S05]  /*16660*/  @!P3 BRA `(.L_x_8288) ;  /* 0xfffffffc00f0b947 */ /* 0x010fea000383ffff */
[----:B------:R-:W-:Y:S05]  /*16670*/  BRA `(.L_x_8287) ;  /* 0xffffff4400cc7947 */ /* 0x000fea000383ffff */
.L_x_8321:
        /* <DEDUP_REMOVED lines=11> */
.L_x_8444:
[----:B------:R-:W-:Y:S05]  /*16730*/  BSYNC B1 ;  /* 0x0000000000017941 */ /* 0x000fea0003800000 */
.L_x_8443:
[----:B------:R-:W-:Y:S05]  /*16740*/  BRA `(.L_x_8445) ;  /* 0xffffffac00c47947 */ /* 0x000fea000383ffff */
.L_x_8322:
[----:B------:R-:W-:Y:S01]  /*16750*/  BSSY B1, `(.L_x_8446) ;  /* 0x0000006000017945 */ /* 0x000fe20003800000 */
[----:B------:R-:W-:-:S07]  /*16760*/  IMAD.MOV.U32 R15, RZ, RZ, -0x1 ;  /* 0xffffffffff0f7424 */ /* 0x000fce00078e00ff */
[----:B-----5:R-:W-:Y:S05]  /*16770*/  WARPSYNC.COLLECTIVE R15, `(.L_x_8447) ;  /* 0x000000000f0c7348 */ /* 0x020fea0003c00000 */
[----:B------:R-:W-:Y:S02]  /*16780*/  ELECT P6, UR62, PT ;  /* 0x00000000003e782f */ /* 0x000fe400038c0000 */
[----:B------:R-:W-:Y:S01]  /*16790*/  MOV R14, UR62 ;  /* 0x0000003e000e7c02 */ /* 0x000fe20008000f00 */
[----:B-----5:R-:W-:Y:S10]  /*167a0*/  ENDCOLLECTIVE ;  /* 0x000000000000791b */ /* 0x020ff40003800000 */
.L_x_8447:
[----:B------:R-:W-:Y:S05]  /*167b0*/  BSYNC B1 ;  /* 0x0000000000017941 */ /* 0x000fea0003800000 */
.L_x_8446:
[----:B------:R-:W-:Y:S05]  /*167c0*/  BRA `(.L_x_8448) ;  /* 0xffffffac00b07947 */ /* 0x000fea000383ffff */
.L_x_8323:
[----:B0-----:R0:W1:Y:S02]  /*167d0*/  SYNCS.PHASECHK.TRANS64.TRYWAIT P0, [R5+URZ+0x32420], R7 ;  /* 0x03242007050075a7 */ /* 0x001064000800017f */
[----:B-1----:R-:W-:Y:S05]  /*167e0*/  @!P0 NANOSLEEP.SYNCS 0x989680 ;  /* 0x009896800000895d */ /* 0x002fea0003900000 */
[----:B------:R-:W1:Y:S02]  /*167f0*/  @!P0 SYNCS.PHASECHK.TRANS64 P0, [R5+URZ+0x32420], R7 ;  /* 0x03242007050085a7 */ /* 0x000e64000800007f */
[----:B-1----:R-:W-:Y:S05]  /*16800*/  @!P0 BRA `(.L_x_8323) ;  /* 0xfffffffc00f08947 */ /* 0x002fea000383ffff */
[----:B------:R-:W-:Y:S05]  /*16810*/  BRA `(.L_x_8449) ;  /* 0xffffffac00c87947 */ /* 0x000fea000383ffff */
.L_x_8326:
[----:B0-----:R0:W1:Y:S02]  /*16820*/  SYNCS.PHASECHK.TRANS64.TRYWAIT P0, [R7+URZ+0x324a0], R9 ;  /* 0x0324a009070075a7 */ /* 0x001064000800017f */
[----:B-1----:R-:W-:Y:S05]  /*16830*/  @!P0 NANOSLEEP.SYNCS 0x989680 ;  /* 0x009896800000895d */ /* 0x002fea0003900000 */
[----:B------:R-:W1:Y:S02]  /*16840*/  @!P0 SYNCS.PHASECHK.TRANS64 P0, [R7+URZ+0x324a0], R9 ;  /* 0x0324a009070085a7 */ /* 0x000e64000800007f */
[----:B-1----:R-:W-:Y:S05]  /*16850*/  @!P0 BRA `(.L_x_8326) ;  /* 0xfffffffc00f08947 */ /* 0x002fea000383ffff */
[----:B------:R-:W-:Y:S05]  /*16860*/  BRA `(.L_x_8450) ;  /* 0xffffffac00d47947 */ /* 0x000fea000383ffff */
.L_x_8328:
[----:B-1----:R1:W2:Y:S02]  /*16870*/  SYNCS.PHASECHK.TRANS64.TRYWAIT P0, [R7+URZ+0x324c0], R9 ;  /* 0x0324c009070075a7 */ /* 0x0022a4000800017f */
[----:B--2---:R-:W-:Y:S05]  /*16880*/  @!P0 NANOSLEEP.SYNCS 0x989680 ;  /* 0x009896800000895d */ /* 0x004fea0003900000 */
[----:B------:R-:W2:Y:S02]  /*16890*/  @!P0 SYNCS.PHASECHK.TRANS64 P0, [R7+URZ+0x324c0], R9 ;  /* 0x0324c009070085a7 */ /* 0x000ea4000800007f */
[----:B--2---:R-:W-:Y:S05]  /*168a0*/  @!P0 BRA `(.L_x_8328) ;  /* 0xfffffffc00f08947 */ /* 0x004fea000383ffff */
[----:B------:R-:W-:Y:S05]  /*168b0*/  BRA `(.L_x_8451) ;  /* 0xffffffb000387947 */ /* 0x000fea000383ffff */
.L_x_8332:
[----:B0-----:R0:W1:Y:S02]  /*168c0*/  SYNCS.PHASECHK.TRANS64.TRYWAIT P0, [R7+URZ+0x324a0], R8 ;  /* 0x0324a008070075a7 */ /* 0x001064000800017f */
[----:B-1----:R-:W-:Y:S05]  /*168d0*/  @!P0 NANOSLEEP.SYNCS 0x989680 ;  /* 0x009896800000895d */ /* 0x002fea0003900000 */
[----:B------:R-:W1:Y:S02]  /*168e0*/  @!P0 SYNCS.PHASECHK.TRANS64 P0, [R7+URZ+0x324a0], R8 ;  /* 0x0324a008070085a7 */ /* 0x000e64000800007f */
[----:B-1----:R-:W-:Y:S05]  /*168f0*/  @!P0 BRA `(.L_x_8332) ;  /* 0xfffffffc00f08947 */ /* 0x002fea000383ffff */
[----:B------:R-:W-:Y:S05]  /*16900*/  BRA `(.L_x_8452) ;  /* 0xffffffb400287947 */ /* 0x000fea000383ffff */
.L_x_8334:
[----:B-1----:R1:W2:Y:S02]  /*16910*/  SYNCS.PHASECHK.TRANS64.TRYWAIT P1, [R7+URZ+0x324c0], R8 ;  /* 0x0324c008070075a7 */ /* 0x0022a4000802017f */
[----:B--2---:R-:W-:Y:S05]  /*16920*/  @!P1 NANOSLEEP.SYNCS 0x989680 ;  /* 0x009896800000995d */ /* 0x004fea0003900000 */
[----:B------:R-:W2:Y:S02]  /*16930*/  @!P1 SYNCS.PHASECHK.TRANS64 P1, [R7+URZ+0x324c0], R8 ;  /* 0x0324c008070095a7 */ /* 0x000ea4000802007f */
[----:B--2---:R-:W-:Y:S05]  /*16940*/  @!P1 BRA `(.L_x_8334) ;  /* 0xfffffffc00f09947 */ /* 0x004fea000383ffff */
[----:B------:R-:W-:Y:S05]  /*16950*/  BRA `(.L_x_8453) ;  /* 0xffffffb400847947 */ /* 0x000fea000383ffff */
.L_x_8344:
        /* <DEDUP_REMOVED lines=11> */
.L_x_8455:
[----:B------:R-:W-:Y:S05]  /*16a10*/  BSYNC B0 ;  /* 0x0000000000007941 */ /* 0x000fea0003800000 */
.L_x_8454:
[----:B------:R-:W-:Y:S05]  /*16a20*/  BRA `(.L_x_8456) ;  /* 0xffffffc000307947 */ /* 0x000fea000383ffff */
.L_x_8345:
[----:B------:R-:W-:Y:S01]  /*16a30*/  BSSY B0, `(.L_x_8457) ;  /* 0x0000006000007945 */ /* 0x000fe20003800000 */
[----:B------:R-:W-:-:S07]  /*16a40*/  IMAD.MOV.U32 R15, RZ, RZ, -0x1 ;  /* 0xffffffffff0f7424 */ /* 0x000fce00078e00ff */
[----:B------:R-:W-:Y:S05]  /*16a50*/  WARPSYNC.COLLECTIVE R15, `(.L_x_8458) ;  /* 0x000000000f0c7348 */ /* 0x000fea0003c00000 */
[----:B------:R-:W-:Y:S02]  /*16a60*/  ELECT P6, UR62, PT ;  /* 0x00000000003e782f */ /* 0x000fe400038c0000 */
[----:B------:R-:W-:Y:S01]  /*16a70*/  MOV R14, UR62 ;  /* 0x0000003e000e7c02 */ /* 0x000fe20008000f00 */
[----:B------:R-:W-:Y:S10]  /*16a80*/  ENDCOLLECTIVE ;  /* 0x000000000000791b */ /* 0x000ff40003800000 */
.L_x_8458:
[----:B------:R-:W-:Y:S05]  /*16a90*/  BSYNC B0 ;  /* 0x0000000000007941 */ /* 0x000fea0003800000 */
.L_x_8457:
[----:B------:R-:W-:Y:S05]  /*16aa0*/  BRA `(.L_x_8459) ;  /* 0xffffffc000287947 */ /* 0x000fea000383ffff */
.L_x_8348:
[----:B0-----:R0:W1:Y:S02]  /*16ab0*/  SYNCS.PHASECHK.TRANS64.TRYWAIT P0, [R5+URZ+0x32440], R7 ;  /* 0x03244007050075a7 */ /* 0x001064000800017f */
[----:B-1----:R-:W-:Y:S05]  /*16ac0*/  @!P0 NANOSLEEP.SYNCS 0x989680 ;  /* 0x009896800000895d */ /* 0x002fea0003900000 */
[----:B------:R-:W1:Y:S02]  /*16ad0*/  @!P0 SYNCS.PHASECHK.TRANS64 P0, [R5+URZ+0x32440], R7 ;  /* 0x03244007050085a7 */ /* 0x000e64000800007f */
[----:B-1----:R-:W-:Y:S05]  /*16ae0*/  @!P0 BRA `(.L_x_8348) ;  /* 0xfffffffc00f08947 */ /* 0x002fea000383ffff */
[----:B------:R-:W-:Y:S05]  /*16af0*/  BRA `(.L_x_8460) ;  /* 0xffffffc000987947 */ /* 0x000fea000383ffff */
.L_x_8352:
        /* <DEDUP_REMOVED lines=8> */
.L_x_8355:
[----:B0-----:R0:W1:Y:S02]  /*16b80*/  SYNCS.PHASECHK.TRANS64.TRYWAIT P0, [R2+URZ+0x32460], R5 ;  /* 0x03246005020075a7 */ /* 0x001064000800017f */
[----:B-1----:R-:W-:Y:S05]  /*16b90*/  @!P0 NANOSLEEP.SYNCS 0x989680 ;  /* 0x009896800000895d */ /* 0x002fea0003900000 */
[----:B------:R-:W1:Y:S02]  /*16ba0*/  @!P0 SYNCS.PHASECHK.TRANS64 P0, [R2+URZ+0x32460], R5 ;  /* 0x03246005020085a7 */ /* 0x000e64000800007f */
[----:B-1----:R-:W-:Y:S05]  /*16bb0*/  @!P0 BRA `(.L_x_8355) ;  /* 0xfffffffc00f08947 */ /* 0x002fea000383ffff */
[----:B------:R-:W-:Y:S05]  /*16bc0*/  BRA `(.L_x_8462) ;  /* 0xffffffc800207947 */ /* 0x000fea000383ffff */
.L_x_8364:
[----:B--2---:R2:W3:Y:S02]  /*16bd0*/  SYNCS.PHASECHK.TRANS64.TRYWAIT P0, [R2+URZ+0x32440], R7 ;  /* 0x03244007020075a7 */ /* 0x0044e4000800017f */
[----:B---3--:R-:W-:Y:S05]  /*16be0*/  @!P0 NANOSLEEP.SYNCS 0x989680 ;  /* 0x009896800000895d */ /* 0x008fea0003900000 */
[----:B------:R-:W3:Y:S02]  /*16bf0*/  @!P0 SYNCS.PHASECHK.TRANS64 P0, [R2+URZ+0x32440], R7 ;  /* 0x03244007020085a7 */ /* 0x000ee4000800007f */
[----:B---3--:R-:W-:Y:S05]  /*16c00*/  @!P0 BRA `(.L_x_8364) ;  /* 0xfffffffc00f08947 */ /* 0x008fea000383ffff */
[----:B------:R-:W-:Y:S05]  /*16c10*/  BRA `(.L_x_8463) ;  /* 0xffffffcc00a87947 */ /* 0x000fea000383ffff */
.L_x_8366:
[----:B0-----:R0:W3:Y:S02]  /*16c20*/  SYNCS.PHASECHK.TRANS64.TRYWAIT P0, [R2+URZ+0x32460], R7 ;  /* 0x03246007020075a7 */ /* 0x0010e4000800017f */
[----:B---3--:R-:W-:Y:S05]  /*16c30*/  @!P0 NANOSLEEP.SYNCS 0x989680 ;  /* 0x009896800000895d */ /* 0x008fea0003900000 */
[----:B------:R-:W3:Y:S02]  /*16c40*/  @!P0 SYNCS.PHASECHK.TRANS64 P0, [R2+URZ+0x32460], R7 ;  /* 0x03246007020085a7 */ /* 0x000ee4000800007f */
[----:B---3--:R-:W-:Y:S05]  /*16c50*/  @!P0 BRA `(.L_x_8366) ;  /* 0xfffffffc00f08947 */ /* 0x008fea000383ffff */
[----:B------:R-:W-:Y:S05]  /*16c60*/  BRA `(.L_x_8464) ;  /* 0xffffffd000187947 */ /* 0x000fea000383ffff */
.L_x_8371:
[----:B--2---:R2:W3:Y:S02]  /*16c70*/  SYNCS.PHASECHK.TRANS64.TRYWAIT P0, [R3+URZ+0x32440], R7 ;  /* 0x03244007030075a7 */ /* 0x0044e4000800017f */
[----:B---3--:R-:W-:Y:S05]  /*16c80*/  @!P0 NANOSLEEP.SYNCS 0x989680 ;  /* 0x009896800000895d */ /* 0x008fea0003900000 */
[----:B------:R-:W3:Y:S02]  /*16c90*/  @!P0 SYNCS.PHASECHK.TRANS64 P0, [R3+URZ+0x32440], R7 ;  /* 0x03244007030085a7 */ /* 0x000ee4000800007f */
[----:B---3--:R-:W-:Y:S05]  /*16ca0*/  @!P0 BRA `(.L_x_8371) ;  /* 0xfffffffc00f08947 */ /* 0x008fea000383ffff */
[----:B------:R-:W-:Y:S05]  /*16cb0*/  BRA `(.L_x_8465) ;  /* 0xffffffd4005c7947 */ /* 0x000fea000383ffff */
.L_x_8373:
[----:B0-----:R0:W3:Y:S02]  /*16cc0*/  SYNCS.PHASECHK.TRANS64.TRYWAIT P1, [R3+URZ+0x32460], R7 ;  /* 0x03246007030075a7 */ /* 0x0010e4000802017f */
[----:B---3--:R-:W-:Y:S05]  /*16cd0*/  @!P1 NANOSLEEP.SYNCS 0x989680 ;  /* 0x009896800000995d */ /* 0x008fea0003900000 */
[----:B------:R-:W3:Y:S02]  /*16ce0*/  @!P1 SYNCS.PHASECHK.TRANS64 P1, [R3+URZ+0x32460], R7 ;  /* 0x03246007030095a7 */ /* 0x000ee4000802007f */
[----:B---3--:R-:W-:Y:S05]  /*16cf0*/  @!P1 BRA `(.L_x_8373) ;  /* 0xfffffffc00f09947 */ /* 0x008fea000383ffff */
[----:B------:R-:W-:Y:S05]  /*16d00*/  BRA `(.L_x_8466) ;  /* 0xffffffd400c87947 */ /* 0x000fea000383ffff */
.L_x_8378:
[----:B---3--:R3:W4:Y:S02]  /*16d10*/  SYNCS.PHASECHK.TRANS64.TRYWAIT P0, [R3+URZ+0x32440], R7 ;  /* 0x03244007030075a7 */ /* 0x008724000800017f */
[----:B----4-:R-:W-:Y:S05]  /*16d20*/  @!P0 NANOSLEEP.SYNCS 0x989680 ;  /* 0x009896800000895d */ /* 0x010fea0003900000 */
[----:B------:R-:W4:Y:S02]  /*16d30*/  @!P0 SYNCS.PHASECHK.TRANS64 P0, [R3+URZ+0x32440], R7 ;  /* 0x03244007030085a7 */ /* 0x000f24000800007f */
[----:B----4-:R-:W-:Y:S05]  /*16d40*/  @!P0 BRA `(.L_x_8378) ;  /* 0xfffffffc00f08947 */ /* 0x010fea000383ffff */
[----:B------:R-:W-:Y:S05]  /*16d50*/  BRA `(.L_x_8467) ;  /* 0xffffffd800ec7947 */ /* 0x000fea000383ffff */
.L_x_8380:
[----:B0-----:R0:W2:Y:S02]  /*16d60*/  SYNCS.PHASECHK.TRANS64.TRYWAIT P1, [R3+URZ+0x32460], R7 ;  /* 0x03246007030075a7 */ /* 0x0010a4000802017f */
[----:B--2---:R-:W-:Y:S05]  /*16d70*/  @!P1 NANOSLEEP.SYNCS 0x989680 ;  /* 0x009896800000995d */ /* 0x004fea0003900000 */
[----:B------:R-:W2:Y:S02]  /*16d80*/  @!P1 SYNCS.PHASECHK.TRANS64 P1, [R3+URZ+0x32460], R7 ;  /* 0x03246007030095a7 */ /* 0x000ea4000802007f */
[----:B--2---:R-:W-:Y:S05]  /*16d90*/  @!P1 BRA `(.L_x_8380) ;  /* 0xfffffffc00f09947 */ /* 0x004fea000383ffff */
[----:B------:R-:W-:Y:S05]  /*16da0*/  BRA `(.L_x_8468) ;  /* 0xffffffdc005c7947 */ /* 0x000fea000383ffff */
.L_x_8385:
[----:B------:R-:W-:Y:S01]  /*16db0*/  BSSY B0, `(.L_x_8469) ;  /* 0x0000008000007945 */ /* 0x000fe20003800000 */
[----:B0-----:R-:W-:Y:S01]  /*16dc0*/  IMAD.MOV.U32 R13, RZ, RZ, R16 ;  /* 0x000000ffff0d7224 */ /* 0x001fe200078e0010 */
[----:B------:R-:W-:Y:S01]  /*16dd0*/  MOV R15, 0xffffffff ;  /* 0xffffffff000f7802 */ /* 0x000fe20000000f00 */
[----:B------:R-:W-:Y:S02]  /*16de0*/  IMAD.MOV.U32 R12, RZ, RZ, RZ ;  /* 0x000000ffff0c7224 */ /* 0x000fe400078e00ff */
[----:B--2---:R-:W-:-:S07]  /*16df0*/  IMAD.MOV.U32 R11, RZ, RZ, 0x1f ;  /* 0x0000001fff0b7424 */ /* 0x004fce00078e00ff */
[----:B-1-3-5:R-:W-:Y:S05]  /*16e00*/  WARPSYNC.COLLECTIVE R15, `(.L_x_8470) ;  /* 0x000000000f087348 */ /* 0x02afea0003c00000 */
[----:B------:R0:W2:Y:S02]  /*16e10*/  SHFL.IDX P6, R14, R13, R12, R11 ;  /* 0x0000000c0d0e7389 */ /* 0x0000a400000c000b */
[----:B0123-5:R-:W-:Y:S01]  /*16e20*/  ENDCOLLECTIVE ;  /* 0x000000000000791b */ /* 0x02ffe20003800000 */
.L_x_8470:
[----:B------:R-:W-:Y:S05]  /*16e30*/  BSYNC B0 ;  /* 0x0000000000007941 */ /* 0x000fea0003800000 */
.L_x_8469:
        /* <DEDUP_REMOVED lines=8> */
.L_x_8471:
[----:B------:R-:W-:Y:S01]  /*16ec0*/  IMAD.MOV.U32 R5, RZ, RZ, R14 ;  /* 0x000000ffff057224 */ /* 0x000fe200078e000e */
[----:B------:R-:W-:Y:S06]  /*16ed0*/  BRA `(.L_x_8472) ;  /* 0xffffffe000507947 */ /* 0x000fec000383ffff */
.L_x_8388:
        /* <DEDUP_REMOVED lines=8> */
.L_x_8474:
[----:B------:R-:W-:Y:S05]  /*16f60*/  BSYNC B0 ;  /* 0x0000000000007941 */ /* 0x000fea0003800000 */
.L_x_8473:
        /* <DEDUP_REMOVED lines=10> */
.L_x_8475:
        /* <DEDUP_REMOVED lines=8> */
.L_x_8476:
        /* <DEDUP_REMOVED lines=8> */
.L_x_8477:
        /* <DEDUP_REMOVED lines=8> */
.L_x_8478:
        /* <DEDUP_REMOVED lines=8> */
.L_x_8479:
[----:B------:R-:W-:Y:S05]  /*17210*/  BRA `(.L_x_8480) ;  /* 0xffffffe000147947 */ /* 0x000fea000383ffff */
.L_x_8393:
[----:B------:R-:W-:Y:S01]  /*17220*/  BSSY B0, `(.L_x_8481) ;  /* 0x0000008000007945 */ /* 0x000fe20003800000 */
[----:B-----5:R-:W-:Y:S01]  /*17230*/  IMAD.MOV.U32 R13, RZ, RZ, R17 ;  /* 0x000000ffff0d7224 */ /* 0x020fe200078e0011 */
[----:B--2---:R-:W-:Y:S01]  /*17240*/  MOV R11, RZ ;  /* 0x000000ff000b7202 */ /* 0x004fe20000000f00 */
[----:B------:R-:W-:Y:S02]  /*17250*/  IMAD.MOV.U32 R12, RZ, RZ, 0x1 ;  /* 0x00000001ff0c7424 */ /* 0x000fe400078e00ff */
[----:B------:R-:W-:-:S07]  /*17260*/  IMAD.MOV.U32 R15, RZ, RZ, -0x1 ;  /* 0xffffffffff0f7424 */ /* 0x000fce00078e00ff */
[----:B01----:R-:W-:Y:S05]  /*17270*/  WARPSYNC.COLLECTIVE R15, `(.L_x_8482) ;  /* 0x000000000f087348 */ /* 0x003fea0003c00000 */
[----:B------:R2:W3:Y:S02]  /*17280*/  SHFL.UP P6, R14, R13, R12, R11 ;  /* 0x0400000c0d0e7389 */ /* 0x0004e400000c000b */
[----:B0123--:R-:W-:Y:S01]  /*17290*/  ENDCOLLECTIVE ;  /* 0x000000000000791b */ /* 0x00ffe20003800000 */
.L_x_8482:
[----:B------:R-:W-:Y:S05]  /*172a0*/  BSYNC B0 ;  /* 0x0000000000007941 */ /* 0x000fea0003800000 */
.L_x_8481:
        /* <DEDUP_REMOVED lines=10> */
.L_x_8483:
        /* <DEDUP_REMOVED lines=8> */
.L_x_8484:
        /* <DEDUP_REMOVED lines=8> */
.L_x_8485:
        /* <DEDUP_REMOVED lines=8> */
.L_x_8486:
        /* <DEDUP_REMOVED lines=8> */
.L_x_8487:
[----:B------:R-:W-:Y:S05]  /*17550*/  BRA `(.L_x_8488) ;  /* 0xffffffdc00f87947 */ /* 0x000fea000383ffff */
.L_x_8395:
[----:B------:R-:W-:Y:S01]  /*17560*/  BSSY B0, `(.L_x_8489) ;  /* 0x0000006000007945 */ /* 0x000fe20003800000 */
[----:B------:R-:W-:Y:S01]  /*17570*/  PLOP3.LUT P6, PT, P6, PT, PT, 0x8, 0x0 ;  /* 0x000000000000781c */ /* 0x000fe200037ce170 */
[----:B------:R-:W-:-:S12]  /*17580*/  IMAD.MOV.U32 R15, RZ, RZ, -0x1 ;  /* 0xffffffffff0f7424 */ /* 0x000fd800078e00ff */
[----:B0-2---:R-:W-:Y:S05]  /*17590*/  WARPSYNC.COLLECTIVE R15, `(.L_x_8490) ;  /* 0x000000000f087348 */ /* 0x005fea0003c00000 */
[----:B------:R-:W-:Y:S01]  /*175a0*/  VOTE.ANY R14, PT, P6 ;  /* 0x00000000000e7806 */ /* 0x000fe200030e0100 */
[----:B0-2---:R-:W-:Y:S06]  /*175b0*/  ENDCOLLECTIVE ;  /* 0x000000000000791b */ /* 0x005fec0003800000 */
.L_x_8490:
[----:B------:R-:W-:Y:S05]  /*175c0*/  BSYNC B0 ;  /* 0x0000000000007941 */ /* 0x000fea0003800000 */
.L_x_8489:
        /* <DEDUP_REMOVED lines=9> */
.L_x_8491:
[----:B------:R-:W-:Y:S01]  /*17660*/  MOV R17, R14 ;  /* 0x0000000e00117202 */ /* 0x000fe20000000f00 */
[----:B------:R-:W-:Y:S06]  /*17670*/  BRA `(.L_x_8492) ;  /* 0xffffffdc00e87947 */ /* 0x000fec000383ffff */
.L_x_8397:
[----:B------:R-:W-:Y:S01]  /*17680*/  BSSY B0, `(.L_x_8493) ;  /* 0x0000007000007945 */ /* 0x000fe20003800000 */
[----:B------:R-:W-:Y:S02]  /*17690*/  IMAD.MOV.U32 R13, RZ, RZ, R3 ;  /* 0x000000ffff0d7224 */ /* 0x000fe400078e0003 */
[----:B--2---:R-:W-:Y:S02]  /*176a0*/  IMAD.MOV.U32 R11, RZ, RZ, 0x1f ;  /* 0x0000001fff0b7424 */ /* 0x004fe400078e00ff */
[----:B------:R-:W-:-:S07]  /*176b0*/  IMAD.MOV.U32 R15, RZ, RZ, -0x1 ;  /* 0xffffffffff0f7424 */ /* 0x000fce00078e00ff */
[----:B01-3--:R-:W-:Y:S05]  /*176c0*/  WARPSYNC.COLLECTIVE R15, `(.L_x_8494) ;  /* 0x000000000f087348 */ /* 0x00bfea0003c00000 */
[----:B------:R2:W4:Y:S02]  /*176d0*/  SHFL.IDX P6, R14, R13, R12, R11 ;  /* 0x0000000c0d0e7389 */ /* 0x00052400000c000b */
[----:B01234-:R-:W-:Y:S01]  /*176e0*/  ENDCOLLECTIVE ;  /* 0x000000000000791b */ /* 0x01ffe20003800000 */
.L_x_8494:
[----:B------:R-:W-:Y:S05]  /*176f0*/  BSYNC B0 ;  /* 0x0000000000007941 */ /* 0x000fea0003800000 */
.L_x_8493:
[----:B------:R-:W-:Y:S05]  /*17700*/  BRA `(.L_x_8396) ;  /* 0xffffffdc00e07947 */ /* 0x000fea000383ffff */
.L_x_8400:
[----:B0-----:R0:W4:Y:S02]  /*17710*/  SYNCS.PHASECHK.TRANS64.TRYWAIT P0, [R0+URZ+0x32420], R3 ;  /* 0x03242003000075a7 */ /* 0x001124000800017f */
[----:B----4-:R-:W-:Y:S05]  /*17720*/  @!P0 NANOSLEEP.SYNCS 0x989680 ;  /* 0x009896800000895d */ /* 0x010fea0003900000 */
[----:B------:R-:W4:Y:S02]  /*17730*/  @!P0 SYNCS.PHASECHK.TRANS64 P0, [R0+URZ+0x32420], R3 ;  /* 0x03242003000085a7 */ /* 0x000f24000800007f */
[----:B----4-:R-:W-:Y:S05]  /*17740*/  @!P0 BRA `(.L_x_8400) ;  /* 0xfffffffc00f08947 */ /* 0x010fea000383ffff */
[----:B------:R-:W-:Y:S05]  /*17750*/  BRA `(.L_x_8495) ;  /* 0xffffffe000c07947 */ /* 0x000fea000383ffff */
.L_x_8401:
[----:B---3--:R-:W3:Y:S01]  /*17760*/  S2R R2, SR_TID.X ;  /* 0x0000000000027919 */ /* 0x008ee20000002100 */
[----:B------:R-:W-:Y:S01]  /*17770*/  BSSY B0, `(.L_x_8496) ;  /* 0x000000a000007945 */ /* 0x000fe20003800000 */
[----:B------:R-:W-:Y:S01]  /*17780*/  MOV R12, RZ ;  /* 0x000000ff000c7202 */ /* 0x000fe20000000f00 */
[----:B--2---:R-:W-:Y:S02]  /*17790*/  IMAD.MOV.U32 R11, RZ, RZ, 0x1f ;  /* 0x0000001fff0b7424 */ /* 0x004fe400078e00ff */
[----:B------:R-:W-:Y:S01]  /*177a0*/  IMAD.MOV.U32 R15, RZ, RZ, -0x1 ;  /* 0xffffffffff0f7424 */ /* 0x000fe200078e00ff */
[----:B---3--:R-:W-:-:S04]  /*177b0*/  SHF.R.U32.HI R2, RZ, 0x5, R2 ;  /* 0x00000005ff027819 */ /* 0x008fc80000011602 */
[----:B------:R-:W-:-:S05]  /*177c0*/  LOP3.LUT R2, R2, 0x3, RZ, 0xc0, !PT ;  /* 0x0000000302027812 */ /* 0x000fca00078ec0ff */
[----:B------:R-:W-:-:S07]  /*177d0*/  IMAD.MOV.U32 R13, RZ, RZ, R2 ;  /* 0x000000ffff0d7224 */ /* 0x000fce00078e0002 */
[----:B01----:R-:W-:Y:S05]  /*177e0*/  WARPSYNC.COLLECTIVE R15, `(.L_x_8497) ;  /* 0x000000000f087348 */ /* 0x003fea0003c00000 */
[----:B------:R2:W3:Y:S02]  /*177f0*/  SHFL.IDX P6, R14, R13, R12, R11 ;  /* 0x0000000c0d0e7389 */ /* 0x0004e400000c000b */
[----:B0123--:R-:W-:Y:S01]  /*17800*/  ENDCOLLECTIVE ;  /* 0x000000000000791b */ /* 0x00ffe20003800000 */
.L_x_8497:
[----:B------:R-:W-:Y:S05]  /*17810*/  BSYNC B0 ;  /* 0x0000000000007941 */ /* 0x000fea0003800000 */
.L_x_8496:
[----:B------:R-:W-:Y:S05]  /*17820*/  BRA `(.L_x_8498) ;  /* 0xffffffe000a47947 */ /* 0x000fea000383ffff */
.L_x_8402:
[----:B------:R-:W-:Y:S01]  /*17830*/  BSSY B0, `(.L_x_8499) ;  /* 0x0000006000007945 */ /* 0x000fe20003800000 */
[----:B------:R-:W-:-:S07]  /*17840*/  IMAD.MOV.U32 R15, RZ, RZ, -0x1 ;  /* 0xffffffffff0f7424 */ /* 0x000fce00078e00ff */
[----:B0123--:R-:W-:Y:S05]  /*17850*/  WARPSYNC.COLLECTIVE R15, `(.L_x_8500) ;  /* 0x000000000f0c7348 */ /* 0x00ffea0003c00000 */
[----:B------:R-:W-:Y:S02]  /*17860*/  ELECT P6, UR62, PT ;  /* 0x00000000003e782f */ /* 0x000fe400038c0000 */
[----:B------:R-:W-:Y:S01]  /*17870*/  MOV R14, UR62 ;  /* 0x0000003e000e7c02 */ /* 0x000fe20008000f00 */
[----:B0123--:R-:W-:Y:S10]  /*17880*/  ENDCOLLECTIVE ;  /* 0x000000000000791b */ /* 0x00fff40003800000 */
.L_x_8500:
[----:B------:R-:W-:Y:S05]  /*17890*/  BSYNC B0 ;  /* 0x0000000000007941 */ /* 0x000fea0003800000 */
.L_x_8499:
[----:B------:R-:W-:Y:S05]  /*178a0*/  BRA `(.L_x_8501) ;  /* 0xffffffe000987947 */ /* 0x000fea000383ffff */
.L_x_8404:
[----:B0-----:R0:W1:Y:S02]  /*178b0*/  SYNCS.PHASECHK.TRANS64.TRYWAIT P0, [R6+URZ], R5 ;  /* 0x00000005060075a7 */ /* 0x001064000800017f */
[----:B-1----:R-:W-:Y:S05]  /*178c0*/  @!P0 NANOSLEEP.SYNCS 0x989680 ;  /* 0x009896800000895d */ /* 0x002fea0003900000 */
[----:B------:R-:W1:Y:S02]  /*178d0*/  @!P0 SYNCS.PHASECHK.TRANS64 P0, [R6+URZ], R5 ;  /* 0x00000005060085a7 */ /* 0x000e64000800007f */
[----:B-1----:R-:W-:Y:S05]  /*178e0*/  @!P0 BRA `(.L_x_8404) ;  /* 0xfffffffc00f08947 */ /* 0x002fea000383ffff */
[----:B------:R-:W-:Y:S05]  /*178f0*/  BRA `(.L_x_8502) ;  /* 0xffffffe000dc7947 */ /* 0x000fea000383ffff */
.L_x_8405:
[----:B-1----:R1:W3:Y:S02]  /*17900*/  SYNCS.PHASECHK.TRANS64.TRYWAIT P0, [R7+URZ], R2 ;  /* 0x00000002070075a7 */ /* 0x0022e4000800017f */
[----:B---3--:R-:W-:Y:S05]  /*17910*/  @!P0 NANOSLEEP.SYNCS 0x989680 ;  /* 0x009896800000895d */ /* 0x008fea0003900000 */
[----:B------:R-:W3:Y:S02]  /*17920*/  @!P0 SYNCS.PHASECHK.TRANS64 P0, [R7+URZ], R2 ;  /* 0x00000002070085a7 */ /* 0x000ee4000800007f */
[----:B---3--:R-:W-:Y:S05]  /*17930*/  @!P0 BRA `(.L_x_8405) ;  /* 0xfffffffc00f08947 */ /* 0x008fea000383ffff */
[----:B------:R-:W-:Y:S05]  /*17940*/  BRA `(.L_x_8503) ;  /* 0xffffffe000d07947 */ /* 0x000fea000383ffff */
.L_x_8407:
[----:B---3--:R3:W4:Y:S02]  /*17950*/  SYNCS.PHASECHK.TRANS64.TRYWAIT P0, [R4+URZ], R5 ;  /* 0x00000005040075a7 */ /* 0x008724000800017f */
[----:B----4-:R-:W-:Y:S05]  /*17960*/  @!P0 NANOSLEEP.SYNCS 0x989680 ;  /* 0x009896800000895d */ /* 0x010fea0003900000 */
[----:B------:R-:W4:Y:S02]  /*17970*/  @!P0 SYNCS.PHASECHK.TRANS64 P0, [R4+URZ], R5 ;  /* 0x00000005040085a7 */ /* 0x000f24000800007f */
[----:B----4-:R-:W-:Y:S05]  /*17980*/  @!P0 BRA `(.L_x_8407) ;  /* 0xfffffffc00f08947 */ /* 0x010fea000383ffff */
[----:B------:R-:W-:Y:S05]  /*17990*/  BRA `(.L_x_8504) ;  /* 0xffffffe000d87947 */ /* 0x000fea000383ffff */
.L_x_8505:
        /* <DEDUP_REMOVED lines=14> */
.L_x_11963:


//--------------------- .text._ZN7cutlass13device_kernelIN5flash11enable_sm90INS1_16FlashAttnFwdSm90INS1_25CollectiveMainloopFwdSm90ILi2EN4cute5tupleIJNS5_1CILi1EEES8_S8_EEENS6_IJNS7_ILi128EEENS7_ILi96EEENS7_ILi64EEEEEELi256ENS_6half_tEfNS_4arch4Sm90ELb0ELb1ELb0ELb0ELb0ELb0ELb0ELb1ELb0ELb0ELb0ELb0EEENS1_21CollectiveEpilogueFwdINS6_IJSA_NS7_ILi256EEESB_EEES9_SE_SG_Li256ELb0ELb0ELb0ELb0EEENS1_30DynamicPersistentTileSchedulerILi256ELi32ELb0ELb0ELb1EEEEEEEEEvNT_6ParamsE --------------------------
	.section	.text._ZN7cutlass13device_kernelIN5flash11enable_sm90INS1_16FlashAttnFwdSm90INS1_25CollectiveMainloopFwdSm90ILi2EN4cute5tupleIJNS5_1CILi1EEES8_S8_EEENS6_IJNS7_ILi128EEENS7_ILi96EEENS7_ILi64EEEEEELi256ENS_6half_tEfNS_4arch4Sm90ELb0ELb1ELb0ELb0ELb0ELb0ELb0ELb1ELb0ELb0ELb0ELb0EEENS1_21CollectiveEpilogueFwdINS6_IJSA_NS7_ILi256EEESB_EEES9_SE_SG_Li256ELb0ELb0ELb0ELb0EEENS1_30DynamicPersistentTileSchedulerILi256ELi32ELb0ELb0ELb1EEEEEEEEEvNT_6ParamsE,"ax",@progbits
	.align	128
.text._ZN7cutlass13device_kernelIN5flash11enable_sm90INS1_16FlashAttnFwdSm90INS1_25CollectiveMainloopFwdSm90ILi2EN4cute5tupleIJNS5_1CILi1EEES8_S8_EEENS6_IJNS7_ILi128EEENS7_ILi96EEENS7_ILi64EEEEEELi256ENS_6half_tEfNS_4arch4Sm90ELb0ELb1ELb0ELb0ELb0ELb0ELb0ELb1ELb0ELb0ELb0ELb0EEENS1_21CollectiveEpilogueFwdINS6_IJSA_NS7_ILi256EEESB_EEES9_SE_SG_Li256ELb0ELb0ELb0ELb0EEENS1_30DynamicPersistentTileSchedulerILi256ELi32ELb0ELb0ELb1EEEEEEEEEvNT_6ParamsE:
        .type           _ZN7cutlass13device_kernelIN5flash11enable_sm90INS1_16FlashAttnFwdSm90INS1_25CollectiveMainloopFwdSm90ILi2EN4cute5tupleIJNS5_1CILi1EEES8_S8_EEENS6_IJNS7_ILi128EEENS7_ILi96EEENS7_ILi64EEEEEELi256ENS_6half_tEfNS_4arch4Sm90ELb0ELb1ELb0ELb0ELb0ELb0ELb0ELb1ELb0ELb0ELb0ELb0EEENS1_21CollectiveEpilogueFwdINS6_IJSA_NS7_ILi256EEESB_EEES9_SE_SG_Li256ELb0ELb0ELb0ELb0EEENS1_30DynamicPersistentTileSchedulerILi256ELi32ELb0ELb0ELb1EEEEEEEEEvNT_6ParamsE,@function
        .size           _ZN7cutlass13device_kernelIN5flash11enable_sm90INS1_16FlashAttnFwdSm90INS1_25CollectiveMainloopFwdSm90ILi2EN4cute5tupleIJNS5_1CILi1EEES8_S8_EEENS6_IJNS7_ILi128EEENS7_ILi96EEENS7_ILi64EEEEEELi256ENS_6half_tEfNS_4arch4Sm90ELb0ELb1ELb0ELb0ELb0ELb0ELb0ELb1ELb0ELb0ELb0ELb0EEENS1_21CollectiveEpilogueFwdINS6_IJSA_NS7_ILi256EEESB_EEES9_SE_SG_Li256ELb0ELb0ELb0ELb0EEENS1_30DynamicPersistentTileSchedulerILi256ELi32ELb0ELb0ELb1EEEEEEEEEvNT_6ParamsE,(.L_x_11964 - _ZN7cutlass13device_kernelIN5flash11enable_sm90INS1_16FlashAttnFwdSm90INS1_25CollectiveMainloopFwdSm90ILi2EN4cute5tupleIJNS5_1CILi1EEES8_S8_EEENS6_IJNS7_ILi128EEENS7_ILi96EEENS7_ILi64EEEEEELi256ENS_6half_tEfNS_4arch4Sm90ELb0ELb1ELb0ELb0ELb0ELb0ELb0ELb1ELb0ELb0ELb0ELb0EEENS1_21CollectiveEpilogueFwdINS6_IJSA_NS7_ILi256EEESB_EEES9_SE_SG_Li256ELb0ELb0ELb0ELb0EEENS1_30DynamicPersistentTileSchedulerILi256ELi32ELb0ELb0ELb1EEEEEEEEEvNT_6ParamsE)
        .other          _ZN7cutlass13device_kernelIN5flash11enable_sm90INS1_16FlashAttnFwdSm90INS1_25CollectiveMainloopFwdSm90ILi2EN4cute5tupleIJNS5_1CILi1EEES8_S8_EEENS6_IJNS7_ILi128EEENS7_ILi96EEENS7_ILi64EEEEEELi256ENS_6half_tEfNS_4arch4Sm90ELb0ELb1ELb0ELb0ELb0ELb0ELb0ELb1ELb0ELb0ELb0ELb0EEENS1_21CollectiveEpilogueFwdINS6_IJSA_NS7_ILi256EEESB_EEES9_SE_SG_Li256ELb0ELb0ELb0ELb0EEENS1_30DynamicPersistentTileSchedulerILi256ELi32ELb0ELb0ELb1EEEEEEEEEvNT_6ParamsE,@"STO_CUDA_ENTRY STV_DEFAULT"
_ZN7cutlass13device_kernelIN5flash11enable_sm90INS1_16FlashAttnFwdSm90INS1_25CollectiveMainloopFwdSm90ILi2EN4cute5tupleIJNS5_1CILi1EEES8_S8_EEENS6_IJNS7_ILi128EEENS7_ILi96EEENS7_ILi64EEEEEELi256ENS_6half_tEfNS_4arch4Sm90ELb0ELb1ELb0ELb0ELb0ELb0ELb0ELb1ELb0ELb0ELb0ELb0EEENS1_21CollectiveEpilogueFwdINS6_IJSA_NS7_ILi256EEESB_EEES9_SE_SG_Li256ELb0ELb0ELb0ELb0EEENS1_30DynamicPersistentTileSchedulerILi256ELi32ELb0ELb0ELb1EEEEEEEEEvNT_6ParamsE:
[----:B------:R-:W1:Y:S01]  /*0000*/  LDC R1, c[0x0][0x28] ;  /* 0x00000a00ff017b82 */ /* 0x000e620000000800 */
[----:B------:R-:W2:Y:S01]  /*0010*/  S2R R3, SR_TID.X ;  /* 0x0000000000037919 */ /* 0x000ea20000002100 */
[----:B------:R-:W-:Y:S01]  /*0020*/  ELECT P0, URZ, PT ;  /* 0x00000000003f782f */ /* 0x000fe20003800000 */
[----:B------:R-:W-:Y:S01]  /*0030*/  BSSY B0, `(.L_x_8506) ;  /* 0x0000014000007945 */ /* 0x000fe20003800000 */
[--C-:B--2---:R-:W-:Y:S02]  /*0040*/  SHF.R.U32.HI R0, RZ, 0x5, R3.reuse ;  /* 0x00000005ff007819 */ /* 0x104fe40000011603 */
[----:B------:R-:W-:-:S03]  /*0050*/  SHF.R.U32.HI R23, RZ, 0x7, R3 ;  /* 0x00000007ff177819 */ /* 0x000fc60000011603 */
[----:B------:R-:W2:Y:S02]  /*0060*/  SHFL.IDX PT, R2, R0, RZ, 0x1f ;  /* 0x00001fff00027589 */ /* 0x000ea400000e0000 */
[----:B--2---:R-:W-:-:S13]  /*0070*/  ISETP.EQ.AND P0, PT, R2, RZ, P0 ;  /* 0x000000ff0200720c */ /* 0x004fda0000702270 */
        /* <DEDUP_REMOVED lines=15> */
.L_x_8507:
[----:B------:R-:W-:Y:S05]  /*0170*/  BSYNC B0 ;  /* 0x0000000000007941 */ /* 0x000fea0003800000 */
.L_x_8506:
        /* <DEDUP_REMOVED lines=37> */
.L_x_8508:
        /* <DEDUP_REMOVED lines=22> */
.L_x_8509:
        /* <DEDUP_REMOVED lines=18> */
.L_x_8510:
        /* <DEDUP_REMOVED lines=22> */
.L_x_8511:
        /* <DEDUP_REMOVED lines=22> */
.L_x_8512:
[----:B------:R-:W-:Y:S01]  /*0910*/  PLOP3.LUT P0, PT, PT, PT, UP0, 0x80, 0x0 ;  /* 0x000000000000781c */ /* 0x000fe20003f0f008 */
[----:B------:R-:W-:Y:S01]  /*0920*/  UMOV UR36, 0x1 ;  /* 0x0000000100247882 */ /* 0x000fe20000000000 */
[----:B------:R-:W-:Y:S01]  /*0930*/  NOP ;  /* 0x0000000000007918 */ /* 0x000fe20000000000 */
[----:B------:R-:W-:Y:S01]  /*0940*/  USEL UR36, UR36, 0x2, !UP0 ;  /* 0x0000000224247887 */ /* 0x000fe2000c000000 */
[----:B------:R-:W-:Y:S01]  /*0950*/  ULDC.64 UR48, c[0x0][0x208] ;  /* 0x0000820000307ab9 */ /* 0x000fe20000000a00 */
[----:B-123--:R-:W-:Y:S08]  /*0960*/  BAR.SYNC.DEFER_BLOCKING 0x0 ;  /* 0x0000000000007b1d */ /* 0x00eff00000010000 */
[----:B------:R-:W-:Y:S05]  /*0970*/  @!P0 BRA `(.L_x_8513) ;  /* 0x000000dc003c8947 */ /* 0x000fea0003800000 */
.L_x_8514:
[----:B------:R-:W-:-:S08]  /*0980*/  NOP ;  /* 0x0000000000007918 */ /* 0x000fd00000000000 */
[----:B------:R-:W1:Y:S02]  /*0990*/  USETMAXREG.TRY_ALLOC.CTAPOOL UP0, 0xf0 ;  /* 0x000000f0000079c8 */ /* 0x000e640008000600 */
[----:B-1----:R-:W-:-:S13]  /*09a0*/  PLOP3.LUT P0, PT, PT, PT, UP0, 0x80, 0x0 ;  /* 0x000000000000781c */ /* 0x002fda0003f0f008 */
[----:B------:R-:W-:Y:S05]  /*09b0*/  @!P0 BRA `(.L_x_8514) ;  /* 0xfffffffc00f08947 */ /* 0x000fea000383ffff */
[----:B------:R-:W1:Y:S08]  /*09c0*/  S2UR UR7, SR_CTAID.X ;  /* 0x00000000000779c3 */ /* 0x000e700000002500 */
[----:B------:R-:W-:Y:S08]  /*09d0*/  BAR.ARV 0x4, 0x120 ;  /* 0x0104800000007b1d */ /* 0x000ff00000002000 */
[----:B------:R-:W-:Y:S08]  /*09e0*/  BAR.ARV 0x8, 0x120 ;  /* 0x0204800000007b1d */ /* 0x000ff00000002000 */
[----:B------:R-:W1:Y:S01]  /*09f0*/  LDC R0, c[0x0][0xda8] ;  /* 0x00036a00ff007b82 */ /* 0x000e620000000800 */
[----:B------:R-:W-:-:S13]  /*0a00*/  ISETP.NE.AND P0, PT, R23, 0x1, PT ;  /* 0x000000011700780c */ /* 0x000fda0003f05270 */
[----:B------:R-:W-:Y:S06]  /*0a10*/  @!P0 BAR.ARV 0x9, 0x100 ;  /* 0x0244000000008b1d */ /* 0x000fec0000002000 */
[----:B-1----:R-:W-:-:S13]  /*0a20*/  ISETP.LE.AND P0, PT, R0, UR7, PT ;  /* 0x0000000700007c0c */ /* 0x002fda000bf03270 */
[----:B------:R-:W-:Y:S05]  /*0a30*/  @P0 EXIT ;  /* 0x000000000000094d */ /* 0x000fea0003800000 */
[----:B------:R-:W1:Y:S01]  /*0a40*/  S2R R2, SR_TID.X ;  /* 0x0000000000027919 */ /* 0x000e620000002100 */
[----:B------:R-:W2:Y:S01]  /*0a50*/  S2UR UR4, SR_CgaCtaId ;  /* 0x00000000000479c3 */ /* 0x000ea20000008800 */
[----:B------:R-:W-:Y:S01]  /*0a60*/  UMOV UR46, 0x400 ;  /* 0x00000400002e7882 */ /* 0x000fe20000000000 */
[----:B------:R-:W-:Y:S01]  /*0a70*/  ULOP3.LUT UR47, UR36, 0x1, URZ, 0xfc, !UPT ;  /* 0x00000001242f7892 */ /* 0x000fe2000f8efc3f */
[----:B------:R-:W-:Y:S01]  /*0a80*/  ULDC.64 UR50, c[0x0][0x198] ;  /* 0x0000660000327ab9 */ /* 0x000fe20000000a00 */
[----:B------:R-:W-:Y:S01]  /*0a90*/  UMOV UR37, URZ ;  /* 0x0000003f00257c82 */ /* 0x000fe20008000000 */
[----:B------:R-:W-:Y:S01]  /*0aa0*/  UMOV UR38, URZ ;  /* 0x0000003f00267c82 */ /* 0x000fe20008000000 */
[----:B------:R-:W-:Y:S02]  /*0ab0*/  UMOV UR39, URZ ;  /* 0x0000003f00277c82 */ /* 0x000fe40008000000 */
[----:B------:R-:W3:Y:S01]  /*0ac0*/  S2UR UR6, SR_SWINHI ;  /* 0x00000000000679c3 */ /* 0x000ee20000002f00 */
[----:B--2---:R-:W-:Y:S01]  /*0ad0*/  ULEA UR46, UR4, UR46, 0x18 ;  /* 0x0000002e042e7291 */ /* 0x004fe2000f8ec03f */
[----:B-1----:R-:W-:-:S06]  /*0ae0*/  VIADD R202, R2, 0xffffff80 ;  /* 0xffffff8002ca7836 */ /* 0x002fcc0000000000 */
[----:B------:R-:W-:Y:S01]  /*0af0*/  UMOV UR4, UR46 ;  /* 0x0000002e00047c82 */ /* 0x000fe20008000000 */
[----:B---3--:R-:W-:Y:S01]  /*0b00*/  UMOV UR5, UR6 ;  /* 0x0000000600057c82 */ /* 0x008fe20008000000 */
[----:B------:R-:W-:Y:S01]  /*0b10*/  IMAD.U32 R18, RZ, RZ, UR4 ;  /* 0x00000004ff127e24 */ /* 0x000fe2000f8e00ff */
[----:B------:R-:W-:Y:S01]  /*0b20*/  UMOV UR4, UR7 ;  /* 0x0000000700047c82 */ /* 0x000fe20008000000 */
[----:B------:R-:W-:Y:S01]  /*0b30*/  SHF.R.S32.HI R3, RZ, 0x1f, R202 ;  /* 0x0000001fff037819 */ /* 0x000fe200000114ca */
[----:B------:R-:W-:-:S03]  /*0b40*/  IMAD.U32 R19, RZ, RZ, UR5 ;  /* 0x00000005ff137e24 */ /* 0x000fc6000f8e00ff */
[CC--:B------:R-:W-:Y:S02]  /*0b50*/  LEA.HI R0, R3.reuse, R202.reuse, RZ, 0x7 ;  /* 0x000000ca03007211 */ /* 0x0c0fe400078f38ff */
[CC--:B------:R-:W-:Y:S02]  /*0b60*/  LEA.HI R2, R3.reuse, R202.reuse, RZ, 0x4 ;  /* 0x000000ca03027211 */ /* 0x0c0fe400078f20ff */
[----:B------:R-:W-:Y:S02]  /*0b70*/  LOP3.LUT R5, R0, 0xffffff80, RZ, 0xc0, !PT ;  /* 0xffffff8000057812 */ /* 0x000fe400078ec0ff */
[----:B------:R-:W-:Y:S02]  /*0b80*/  LEA.HI R4, R3, R202, RZ, 0x5 ;  /* 0x000000ca03047211 */ /* 0x000fe400078f28ff */
[----:B------:R-:W-:Y:S01]  /*0b90*/  LOP3.LUT R3, R2, 0x3fffff0, RZ, 0xc0, !PT ;  /* 0x03fffff002037812 */ /* 0x000fe200078ec0ff */
[----:B------:R-:W-:Y:S01]  /*0ba0*/  IMAD.IADD R6, R202, 0x1, -R5 ;  /* 0x00000001ca067824 */ /* 0x000fe200078e0a05 */
[----:B------:R-:W-:-:S02]  /*0bb0*/  SHF.R.S32.HI R5, RZ, 0x4, R2 ;  /* 0x00000004ff057819 */ /* 0x000fc40000011402 */
[----:B------:R-:W-:Y:S01]  /*0bc0*/  SHF.R.S32.HI R4, RZ, 0x5, R4 ;  /* 0x00000005ff047819 */ /* 0x000fe20000011404 */
[----:B------:R-:W-:Y:S01]  /*0bd0*/  IMAD.IADD R3, R202, 0x1, -R3 ;  /* 0x00000001ca037824 */ /* 0x000fe200078e0a03 */
[----:B------:R-:W-:Y:S02]  /*0be0*/  SHF.R.S32.HI R7, RZ, 0x1f, R6 ;  /* 0x0000001fff077819 */ /* 0x000fe40000011406 */
[----:B------:R-:W-:Y:S01]  /*0bf0*/  LEA.HI R2, R2, R5, RZ, 0x1 ;  /* 0x0000000502027211 */ /* 0x000fe200078f08ff */
[----:B------:R-:W-:Y:S01]  /*0c00*/  IMAD R11, R4, 0x10, R3 ;  /* 0x00000010040b7824 */ /* 0x000fe200078e0203 */
[----:B------:R-:W-:Y:S02]  /*0c10*/  LEA.HI R8, R7, R6, RZ, 0x2 ;  /* 0x0000000607087211 */ /* 0x000fe400078f10ff */
[----:B------:R-:W-:Y:S02]  /*0c20*/  LOP3.LUT R2, R2, 0x1ffffffe, RZ, 0xc0, !PT ;  /* 0x1ffffffe02027812 */ /* 0x000fe400078ec0ff */
[----:B------:R-:W-:-:S02]  /*0c30*/  SHF.R.S32.HI R9, RZ, 0x2, R8 ;  /* 0x00000002ff097819 */ /* 0x000fc40000011408 */
[----:B------:R-:W-:Y:S01]  /*0c40*/  SHF.R.S32.HI R10, RZ, 0x1f, R8 ;  /* 0x0000001fff0a7819 */ /* 0x000fe20000011408 */
[----:B------:R-:W-:Y:S01]  /*0c50*/  IMAD.IADD R2, R5, 0x1, -R2 ;  /* 0x0000000105027824 */ /* 0x000fe200078e0a02 */
[----:B------:R-:W-:Y:S02]  /*0c60*/  SHF.R.S32.HI R3, RZ, 0x7, R0 ;  /* 0x00000007ff037819 */ /* 0x000fe40000011400 */
[----:B------:R-:W-:Y:S01]  /*0c70*/  LEA.HI R10, R10, R9, RZ, 0x3 ;  /* 0x000000090a0a7211 */ /* 0x000fe200078f18ff */
[----:B------:R-:W-:Y:S01]  /*0c80*/  IMAD R2, R11, 0x8, R2 ;  /* 0x000000080b027824 */ /* 0x000fe200078e0202 */
[----:B------:R-:W-:Y:S02]  /*0c90*/  LEA.HI R0, R0, R3, RZ, 0x1 ;  /* 0x0000000300007211 */ /* 0x000fe400078f08ff */
[----:B------:R-:W-:Y:S01]  /*0ca0*/  LOP3.LUT R10, R10, 0xfffffff8, RZ, 0xc0, !PT ;  /* 0xfffffff80a0a7812 */ /* 0x000fe200078ec0ff */
[----:B------:R-:W-:Y:S01]  /*0cb0*/  IMAD.SHL.U32 R5, R2, 0x8, RZ ;  /* 0x0000000802057824 */ /* 0x000fe200078e00ff */
[----:B------:R-:W-:-:S02]  /*0cc0*/  LEA.HI R7, R7, R6, RZ, 0x5 ;  /* 0x0000000607077211 */ /* 0x000fc400078f28ff */
[----:B------:R-:W-:Y:S01]  /*0cd0*/  LOP3.LUT R0, R0, 0x3fffffe, RZ, 0xc0, !PT ;  /* 0x03fffffe00007812 */ /* 0x000fe200078ec0ff */
[----:B------:R-:W-:Y:S01]  /*0ce0*/  IMAD.IADD R10, R9, 0x1, -R10 ;  /* 0x00000001090a7824 */ /* 0x000fe200078e0a0a */
[----:B------:R-:W-:Y:S01]  /*0cf0*/  SHF.R.S32.HI R7, RZ, 0x5, R7 ;  /* 0x00000005ff077819 */ /* 0x000fe20000011407 */
[----:B------:R-:W-:Y:S01]  /*0d00*/  IMAD.WIDE R18, R5, 0x2, R18 ;  /* 0x0000000205127825 */ /* 0x000fe200078e0212 */
[----:B------:R-:W-:-:S03]  /*0d10*/  LOP3.LUT R9, R8, 0x7ffffffc, RZ, 0xc0, !PT ;  /* 0x7ffffffc08097812 */ /* 0x000fc600078ec0ff */
[----:B------:R-:W-:Y:S02]  /*0d20*/  IMAD.IADD R0, R3, 0x1, -R0 ;  /* 0x0000000103007824 */ /* 0x000fe400078e0a00 */
[----:B------:R-:W-:Y:S02]  /*0d30*/  IMAD R7, R7, 0x10, R10 ;  /* 0x0000001007077824 */ /* 0x000fe400078e020a */
[----:B------:R-:W-:Y:S02]  /*0d40*/  IMAD.IADD R9, R6, 0x1, -R9 ;  /* 0x0000000106097824 */ /* 0x000fe400078e0a09 */
[----:B------:R-:W-:Y:S02]  /*0d50*/  IMAD R201, R0, 0x40, R7 ;  /* 0x0000004000c97824 */ /* 0x000fe400078e0207 */
[----:B------:R-:W-:-:S07]  /*0d60*/  IMAD.SHL.U32 R16, R9, 0x2, RZ ;  /* 0x0000000209107824 */ /* 0x000fce00078e00ff */
.L_x_8607:
        /* <DEDUP_REMOVED lines=20> */
.L_x_8515:
[----:B------:R-:W-:Y:S01]  /*0eb0*/  ULDC UR6, c[0x0][0xdc4] ;  /* 0x0003710000067ab9 */ /* 0x000fe20000000800 */
[----:B------:R-:W-:Y:S01]  /*0ec0*/  UMOV UR41, UR7 ;  /* 0x0000000700297c82 */ /* 0x000fe20008000000 */
[----:B------:R-:W-:-:S11]  /*0ed0*/  UISETP.NE.AND UP0, UPT, UR6, 0x1, UPT ;  /* 0x000000010600788c */ /* 0x000fd6000bf05270 */
[----:B------:R-:W-:Y:S02]  /*0ee0*/  @UP0 ULDC.64 UR10, c[0x0][0xdc8] ;  /* 0x00037200000a0ab9 */ /* 0x000fe40000000a00 */
[----:B------:R-:W-:-:S04]  /*0ef0*/  UIMAD.WIDE.U32 UR4, UR7, UR10, URZ ;  /* 0x0000000a070472a5 */ /* 0x000fc8000f8e003f */
[----:B------:R-:W-:-:S04]  /*0f00*/  @UP0 USHF.R.U32.HI UR41, URZ, UR11, UR5 ;  /* 0x0000000b3f290299 */ /* 0x000fc80008011605 */
[----:B------:R-:W-:-:S12]  /*0f10*/  UIMAD UR4, UR41, UR6, URZ ;  /* 0x00000006290472a4 */ /* 0x000fd8000f8e023f */
.L_x_8516:
[----:B------:R-:W1:Y:S01]  /*0f20*/  LDC.64 R8, c[0x0][0x9e0] ;  /* 0x00027800ff087b82 */ /* 0x000e620000000a00 */
[----:B------:R-:W-:Y:S01]  /*0f30*/  ULDC UR43, c[0x0][0xdb8] ;  /* 0x00036e00002b7ab9 */ /* 0x000fe20000000800 */
[----:B------:R-:W-:Y:S02]  /*0f40*/  ULOP3.LUT UR5, URZ, UR41, URZ, 0x33, !UPT ;  /* 0x000000293f057292 */ /* 0x000fe4000f8e333f */
[----:B------:R-:W-:Y:S01]  /*0f50*/  UISETP.NE.AND UP1, UPT, UR43, 0x1, UPT ;  /* 0x000000012b00788c */ /* 0x000fe2000bf25270 */
[----:B------:R-:W-:Y:S01]  /*0f60*/  ULDC UR42, c[0x0][0xdac] ;  /* 0x00036b00002a7ab9 */ /* 0x000fe20000000800 */
[----:B------:R-:W-:Y:S02]  /*0f70*/  ULDC.64 UR10, c[0x0][0x3f8] ;  /* 0x0000fe00000a7ab9 */ /* 0x000fe40000000a00 */
[----:B------:R-:W2:Y:S01]  /*0f80*/  LDC R7, c[0x0][0x288] ;  /* 0x0000a200ff077b82 */ /* 0x000ea20000000800 */
[----:B------:R-:W-:Y:S02]  /*0f90*/  UIADD3 UR4, UR7, -UR4, URZ ;  /* 0x8000000407047290 */ /* 0x000fe4000fffe03f */
[----:B------:R-:W-:-:S02]  /*0fa0*/  UIADD3 UR42, UR5, UR42, URZ ;  /* 0x0000002a052a7290 */ /* 0x000fc4000fffe03f */
[----:B------:R-:W-:Y:S01]  /*0fb0*/  UISETP.NE.U32.AND UP0, UPT, UR10, URZ, UPT ;  /* 0x0000003f0a00728c */ /* 0x000fe2000bf05070 */
[----:B------:R-:W-:Y:S02]  /*0fc0*/  ULDC UR7, c[0x0][0xdc4] ;  /* 0x0003710000077ab9 */ /* 0x000fe40000000800 */
[----:B------:R-:W3:Y:S01]  /*0fd0*/  LDC R5, c[0x0][0x2e0] ;  /* 0x0000b800ff057b82 */ /* 0x000ee20000000800 */
[----:B------:R-:W-:Y:S02]  /*0fe0*/  USHF.L.U32 UR42, UR42, 0x7, URZ ;  /* 0x000000072a2a7899 */ /* 0x000fe4000800063f */
[----:B------:R-:W-:Y:S02]  /*0ff0*/  UIMAD UR8, UR8, UR7, UR4 ;  /* 0x00000007080872a4 */ /* 0x000fe4000f8e0204 */
[----:B------:R-:W-:Y:S01]  /*1000*/  UISETP.NE.AND.EX UP0, UPT, UR11, URZ, UPT, UP0 ;  /* 0x0000003f0b00728c */ /* 0x000fe2000bf05300 */
[----:B------:R-:W-:Y:S01]  /*1010*/  @UP1 ULDC UR4, c[0x0][0xdbc] ;  /* 0x00036f0000041ab9 */ /* 0x000fe20000000800 */
[----:B------:R-:W-:Y:S01]  /*1020*/  ULDC UR6, c[0x0][0x404] ;  /* 0x0001010000067ab9 */ /* 0x000fe20000000800 */
[----:B------:R-:W-:Y:S01]  /*1030*/  UIMAD.WIDE.U32 UR4, UR8, UR4, URZ ;  /* 0x00000004080472a5 */ /* 0x000fe2000f8e003f */
[----:B-1----:R-:W-:Y:S01]  /*1040*/  ISETP.GE.AND P1, PT, R9, 0x1, PT ;  /* 0x000000010900780c */ /* 0x002fe20003f26270 */
[----:B------:R-:W-:Y:S01]  /*1050*/  USEL UR6, UR6, 0x1, UP0 ;  /* 0x0000000106067887 */ /* 0x000fe20008000000 */
[----:B------:R-:W-:Y:S01]  /*1060*/  IMAD.U32 R200, RZ, RZ, UR42 ;  /* 0x0000002affc87e24 */ /* 0x000fe2000f8e00ff */
[----:B------:R-:W-:Y:S01]  /*1070*/  @UP1 ULDC UR7, c[0x0][0xdc0] ;  /* 0x0003700000071ab9 */ /* 0x000fe20000000800 */
[----:B------:R-:W-:Y:S01]  /*1080*/  UMOV UR44, UR8 ;  /* 0x00000008002c7c82 */ /* 0x000fe20008000000 */
[----:B------:R-:W-:-:S02]  /*1090*/  @UP1 USHF.R.U32.HI UR44, URZ, UR7, UR5 ;  /* 0x000000073f2c1299 */ /* 0x000fc40008011605 */
[----:B--2---:R-:W-:Y:S02]  /*10a0*/  IADD3 R22, R200, 0x80, -R7 ;  /* 0x00000080c8167810 */ /* 0x004fe40007ffe807 */
[----:B------:R-:W-:-:S04]  /*10b0*/  UIADD3 UR4, -UR44, URZ, URZ ;  /* 0x0000003f2c047290 */ /* 0x000fc8000fffe13f */
[----:B------:R-:W-:Y:S01]  /*10c0*/  UIMAD UR43, UR43, UR4, UR8 ;  /* 0x000000042b2b72a4 */ /* 0x000fe2000f8e0208 */
[----:B---3--:R-:W-:-:S04]  /*10d0*/  IMAD R17, R5, UR6, RZ ;  /* 0x0000000605117c24 */ /* 0x008fc8000f8e02ff */
[----:B------:R-:W-:-:S04]  /*10e0*/  IMAD.IADD R22, R17, 0x1, R22 ;  /* 0x0000000111167824 */ /* 0x000fc800078e0216 */
        /* <DEDUP_REMOVED lines=12> */
.L_x_8518:
[----:B------:R-:W-:-:S13]  /*11b0*/  ISETP.NE.AND P0, PT, R9, 0x1, PT ;  /* 0x000000010900780c */ /* 0x000fda0003f05270 */
[----:B------:R-:W1:Y:S02]  /*11c0*/  @P0 LDC.64 R10, c[0x0][0x9e8] ;  /* 0x00027a00ff0a0b82 */ /* 0x000e640000000a00 */
[----:B-1----:R-:W-:-:S05]  /*11d0*/  @P0 IMAD.HI.U32 R4, R3, R10, RZ ;  /* 0x0000000a03040227 */ /* 0x002fca00078e00ff */
[----:B------:R-:W-:-:S07]  /*11e0*/  @P0 SHF.R.U32.HI R3, RZ, R11, R4 ;  /* 0x0000000bff030219 */ /* 0x000fce0000011604 */
.L_x_8519:
[----:B------:R-:W-:-:S05]  /*11f0*/  IMAD R3, R3, R9, R9 ;  /* 0x0000000903037224 */ /* 0x000fca00078e0209 */
[----:B------:R-:W-:-:S07]  /*1200*/  VIMNMX R0, R0, R3, PT ;  /* 0x0000000300007248 */ /* 0x000fce0003fe0100 */
.L_x_8517:
[----:B------:R-:W-:Y:S01]  /*1210*/  IADD3 R4, -R7, UR42, RZ ;  /* 0x0000002a07047c10 */ /* 0x000fe2000fffe1ff */
[----:B------:R-:W-:Y:S01]  /*1220*/  VIADD R3, R0, 0x5f ;  /* 0x0000005f00037836 */ /* 0x000fe20000000000 */
[----:B------:R-:W-:Y:S01]  /*1230*/  ULDC UR4, c[0x0][0x9dc] ;  /* 0x0002770000047ab9 */ /* 0x000fe20000000800 */
[----:B------:R-:W-:Y:S02]  /*1240*/  VIADD R0, R17, 0x5f ;  /* 0x0000005f11007836 */ /* 0x000fe40000000000 */
[----:B------:R-:W-:Y:S02]  /*1250*/  IMAD R6, R5, UR6, R4 ;  /* 0x0000000605067c24 */ /* 0x000fe4000f8e0204 */
[----:B------:R-:W-:-:S04]  /*1260*/  IMAD.HI R4, R3, 0x2aaaaaab, RZ ;  /* 0x2aaaaaab03047827 */ /* 0x000fc800078e02ff */
[----:B------:R-:W-:Y:S01]  /*1270*/  IMAD.HI R0, R0, 0x2aaaaaab, RZ ;  /* 0x2aaaaaab00007827 */ /* 0x000fe200078e02ff */
[----:B------:R-:W-:-:S03]  /*1280*/  SHF.R.U32.HI R5, RZ, 0x1f, R4 ;  /* 0x0000001fff057819 */ /* 0x000fc60000011604 */
[----:B------:R-:W-:Y:S01]  /*1290*/  VIADD R7, R6, -UR4 ;  /* 0x8000000406077c36 */ /* 0x000fe20008000000 */
[----:B------:R-:W-:Y:S02]  /*12a0*/  SHF.R.U32.HI R3, RZ, 0x1f, R0 ;  /* 0x0000001fff037819 */ /* 0x000fe40000011600 */
[----:B------:R-:W-:Y:S02]  /*12b0*/  LEA.HI.SX32 R176, R4, R5, 0x1c ;  /* 0x0000000504b07211 */ /* 0x000fe400078fe2ff */
[----:B------:R-:W-:Y:S02]  /*12c0*/  LEA.HI.SX32 R3, R0, R3, 0x1c ;  /* 0x0000000300037211 */ /* 0x000fe400078fe2ff */
[----:B------:R-:W-:Y:S02]  /*12d0*/  R2UR UR4, R7 ;  /* 0x00000000070472ca */ /* 0x000fe400000e0000 */
[----:B------:R-:W-:Y:S01]  /*12e0*/  VIMNMX R176, R3, R176, PT ;  /* 0x000000b003b07248 */ /* 0x000fe20003fe0100 */
[----:B------:R-:W-:-:S12]  /*12f0*/  @!P1 BRA `(.L_x_8520) ;  /* 0x0000000000449947 */ /* 0x000fd80003800000 */
        /* <DEDUP_REMOVED lines=9> */
.L_x_8521:
[----:B------:R-:W-:-:S13]  /*1390*/  ISETP.NE.AND P0, PT, R9, 0x1, PT ;  /* 0x000000010900780c */ /* 0x000fda0003f05270 */
[----:B------:R-:W1:Y:S02]  /*13a0*/  @P0 LDC.64 R4, c[0x0][0x9e8] ;  /* 0x00027a00ff040b82 */ /* 0x000e640000000a00 */
[----:B-1----:R-:W-:-:S05]  /*13b0*/  @P0 IMAD.HI.U32 R0, R6, R4, RZ ;  /* 0x0000000406000227 */ /* 0x002fca00078e00ff */
[----:B------:R-:W-:-:S07]  /*13c0*/  @P0 SHF.R.U32.HI R6, RZ, R5, R0 ;  /* 0x00000005ff060219 */ /* 0x000fce0000011600 */
.L_x_8522:
[----:B------:R-:W-:-:S05]  /*13d0*/  IMAD R6, R6, R9, RZ ;  /* 0x0000000906067224 */ /* 0x000fca00078e02ff */
[----:B------:R-:W-:-:S13]  /*13e0*/  R2UR UR5, R6 ;  /* 0x00000000060572ca */ /* 0x000fda00000e0000 */
[----:B------:R-:W-:-:S04]  /*13f0*/  UISETP.LT.AND UP0, UPT, UR4, UR5, UPT ;  /* 0x000000050400728c */ /* 0x000fc8000bf01270 */
[----:B------:R-:W-:-:S12]  /*1400*/  USEL UR4, UR4, UR5, !UP0 ;  /* 0x0000000504047287 */ /* 0x000fd8000c000000 */
.L_x_8520:
[----:B------:R-:W-:Y:S01]  /*1410*/  UIMAD.WIDE UR4, UR4, 0x2aaaaaab, URZ ;  /* 0x2aaaaaab040478a5 */ /* 0x000fe2000f8e023f */
[----:B------:R-:W-:Y:S02]  /*1420*/  PLOP3.LUT P0, PT, PT, PT, PT, 0x80, 0x0 ;  /* 0x000000000000781c */ /* 0x000fe40003f0f070 */
[----:B------:R-:W-:Y:S01]  /*1430*/  CS2R R20, SRZ ;  /* 0x0000000000147805 */ /* 0x000fe2000001ff00 */
[----:B------:R-:W-:Y:S01]  /*1440*/  IMAD.MOV.U32 R0, RZ, RZ, RZ ;  /* 0x000000ffff007224 */ /* 0x000fe200078e00ff */
[----:B------:R-:W-:Y:S01]  /*1450*/  USHF.R.U32.HI UR4, URZ, 0x1f, UR5 ;  /* 0x0000001f3f047899 */ /* 0x000fe20008011605 */
[----:B------:R-:W-:Y:S02]  /*1460*/  CS2R R150, SRZ ;  /* 0x0000000000967805 */ /* 0x000fe4000001ff00 */
[----:B------:R-:W-:Y:S02]  /*1470*/  CS2R R148, SRZ ;  /* 0x0000000000947805 */ /* 0x000fe4000001ff00 */
[----:B------:R-:W-:Y:S01]  /*1480*/  CS2R R146, SRZ ;  /* 0x0000000000927805 */ /* 0x000fe2000001ff00 */
[----:B------:R-:W-:Y:S01]  /*1490*/  ULEA.HI.SX32 UR4, UR5, UR4, 0x1c ;  /* 0x0000000405047291 */ /* 0x000fe2000f8fe23f */
        /* <DEDUP_REMOVED lines=63> */
[----:B------:R-:W-:Y:S02]  /*1890*/  IMAD.MOV.U32 R29, RZ, RZ, RZ ;  /* 0x000000ffff1d7224 */ /* 0x000fe400078e00ff */
[----:B------:R-:W-:Y:S02]  /*18a0*/  IMAD.MOV.U32 R6, RZ, RZ, RZ ;  /* 0x000000ffff067224 */ /* 0x000fe400078e00ff */
[----:B------:R-:W-:Y:S01]  /*18b0*/  IMAD.MOV.U32 R172, RZ, RZ, RZ ;  /* 0x000000ffffac7224 */ /* 0x000fe200078e00ff */
[----:B------:R-:W-:Y:S06]  /*18c0*/  @!P1 BRA `(.L_x_8523) ;  /* 0x000000b000b89947 */ /* 0x000fec0003800000 */
[----:B------:R-:W-:Y:S01]  /*18d0*/  SHF.R.S32.HI R3, RZ, 0x1f, R202 ;  /* 0x0000001fff037819 */ /* 0x000fe200000114ca */
[----:B------:R-:W-:-:S03]  /*18e0*/  UIADD3 UR6, UR46, 0x18400, URZ ;  /* 0x000184002e067890 */ /* 0x000fc6000fffe03f */
[----:B------:R-:W-:Y:S01]  /*18f0*/  LEA.HI R3, R3, R202, RZ, 0x7 ;  /* 0x000000ca03037211 */ /* 0x000fe200078f38ff */
[----:B------:R-:W-:-:S03]  /*1900*/  ULOP3.LUT UP0, URZ, UR6, 0x1bf, URZ, 0xc0, !UPT ;  /* 0x000001bf063f7892 */ /* 0x000fc6000f80c03f */
[----:B------:R-:W-:-:S03]  /*1910*/  SHF.R.S32.HI R3, RZ, 0x7, R3 ;  /* 0x00000007ff037819 */ /* 0x000fc60000011403 */
[----:B------:R-:W-:-:S03]  /*1920*/  PLOP3.LUT P0, PT, PT, PT, UP0, 0x80, 0x0 ;  /* 0x000000000000781c */ /* 0x000fc60003f0f008 */
[----:B------:R-:W1:Y:S02]  /*1930*/  SHFL.IDX PT, R3, R3, RZ, 0x1f ;  /* 0x00001fff03037589 */ /* 0x000e6400000e0000 */
        /* <DEDUP_REMOVED lines=24> */
.L_x_8524:
[----:B------:R-:W-:Y:S01]  /*1ac0*/  ULEA.HI UR4, UR37, UR37, URZ, 0x1 ;  /* 0x0000002525047291 */ /* 0x000fe2000f8f083f */
[----:B------:R-:W-:-:S03]  /*1ad0*/  VIADD R9, R23, 0x8 ;  /* 0x0000000817097836 */ /* 0x000fc60000000000 */
[----:B------:R-:W-:-:S04]  /*1ae0*/  ULOP3.LUT UR4, UR4, 0xfffffffe, URZ, 0xc0, !UPT ;  /* 0xfffffffe04047892 */ /* 0x000fc8000f8ec03f */
[----:B------:R-:W-:-:S06]  /*1af0*/  UIADD3 UR4, UR37, -UR4, URZ ;  /* 0x8000000425047290 */ /* 0x000fcc000fffe03f */
[----:B------:R-:W-:-:S05]  /*1b00*/  IMAD.U32 R0, RZ, RZ, UR4 ;  /* 0x00000004ff007e24 */ /* 0x000fca000f8e00ff */
[----:B------:R-:W-:-:S04]  /*1b10*/  SHF.L.U32 R0, R0, 0x1f, RZ ;  /* 0x0000001f00007819 */ /* 0x000fc800000006ff */
[----:B------:R-:W1:Y:S02]  /*1b20*/  SYNCS.PHASECHK.TRANS64.TRYWAIT P0, [UR46+0x22800], R0 ;  /* 0x02280000ff0075a7 */ /* 0x000e64000800016e */
[----:B-1----:R-:W-:Y:S05]  /*1b30*/  @!P0 BRA `(.L_x_8525) ;  /* 0x000000f800b48947 */ /* 0x002fea0003800000 */
.L_x_8672:
[----:B-1----:R-:W-:Y:S01]  /*1b40*/  IMAD.U32 R0, RZ, RZ, UR47 ;  /* 0x0000002fff007e24 */ /* 0x002fe2000f8e00ff */
[----:B------:R-:W-:Y:S05]  /*1b50*/  WARPSYNC.ALL ;  /* 0x0000000000007948 */ /* 0x000fea0003800000 */
[----:B------:R1:W-:Y:S01]  /*1b60*/  BAR.SYNC.DEFER_BLOCKING R9, 0x100 ;  /* 0x000400090000751d */ /* 0x0003e20000010000 */
[----:B------:R-:W-:-:S13]  /*1b70*/  ISETP.NE.AND P0, PT, R0, 0x3, PT ;  /* 0x000000030000780c */ /* 0x000fda0003f05270 */
[----:B-1----:R-:W-:Y:S05]  /*1b80*/  @!P0 BRA `(.L_x_8526) ;  /* 0x0000000000048947 */ /* 0x002fea0003800000 */
[----:B------:R-:W-:Y:S01]  /*1b90*/  BPT.TRAP 0x1 ;  /* 0x000000040000795c */ /* 0x000fe20000300000 */
.L_x_8526:
[----:B------:R-:W-:Y:S01]  /*1ba0*/  ULEA UR21, UR39, UR46, 0x3 ;  /* 0x0000002e27157291 */ /* 0x000fe2000f8e183f */
[----:B------:R-:W-:-:S05]  /*1bb0*/  IMAD.U32 R11, RZ, RZ, UR38 ;  /* 0x00000026ff0b7e24 */ /* 0x000fca000f8e00ff */
[----:B------:R-:W-:-:S04]  /*1bc0*/  SHF.L.U32 R11, R11, 0x1f, RZ ;  /* 0x0000001f0b0b7819 */ /* 0x000fc800000006ff */
[----:B------:R1:W2:Y:S01]  /*1bd0*/  SYNCS.PHASECHK.TRANS64.TRYWAIT P1, [UR21+0x22830], R11 ;  /* 0x0228300bff0075a7 */ /* 0x0002a20008020155 */
[----:B------:R-:W-:Y:S05]  /*1be0*/  @!P0 BRA `(.L_x_8527) ;  /* 0x0000000000048947 */ /* 0x000fea0003800000 */
[----:B------:R-:W-:Y:S01]  /*1bf0*/  BPT.TRAP 0x1 ;  /* 0x000000040000795c */ /* 0x000fe20000300000 */
.L_x_8527:
[----:B--2---:R-:W-:Y:S05]  /*1c00*/  @P1 BRA `(.L_x_8528) ;  /* 0x0000000000081947 */ /* 0x004fea0003800000 */
[----:B------:R-:W2:Y:S02]  /*1c10*/  SYNCS.PHASECHK.TRANS64.TRYWAIT P1, [UR21+0x22830], R11 ;  /* 0x0228300bff0075a7 */ /* 0x000ea40008020155 */
[----:B--2---:R-:W-:Y:S05]  /*1c20*/  @!P1 BRA `(.L_x_8529) ;  /* 0x000000f800909947 */ /* 0x004fea0003800000 */
.L_x_8528:
[----:B------:R-:W-:Y:S01]  /*1c30*/  UIADD3 UR4, UR46, 0x1c400, URZ ;  /* 0x0001c4002e047890 */ /* 0x000fe2000fffe03f */
[----:B------:R-:W-:Y:S01]  /*1c40*/  WARPGROUP.ARRIVE ;  /* 0x00000000000079c5 */ /* 0x000fe20000000000 */
[----:B------:R-:W-:-:S05]  /*1c50*/  ULOP3.LUT UR16, UR45, 0x10000, URZ, 0xfc, !UPT ;  /* 0x000100002d107892 */ /* 0x000fca000f8efc3f */
[----:B--2---:R-:W2:Y:S01]  /*1c60*/  S2R R0, SR_TID.X ;  /* 0x0000000000007919 */ /* 0x004ea20000002100 */
[----:B------:R-:W-:Y:S01]  /*1c70*/  USHF.R.U32.HI UR4, URZ, 0x4, UR4 ;  /* 0x000000043f047899 */ /* 0x000fe20008011604 */
[----:B------:R-:W3:Y:S01]  /*1c80*/  LDC R12, c[0x0][0x288] ;  /* 0x0000a200ff0c7b82 */ /* 0x000ee20000000800 */
[----:B------:R-:W-:Y:S01]  /*1c90*/  UMOV UR17, 0x40000040 ;  /* 0x4000004000117882 */ /* 0x000fe20000000000 */
[----:B------:R-:W-:Y:S01]  /*1ca0*/  UMOV UR19, 0x40000040 ;  /* 0x4000004000137882 */ /* 0x000fe20000000000 */
[----:B------:R-:W-:Y:S01]  /*1cb0*/  ULOP3.LUT UR4, UR4, 0x3fff, URZ, 0xc0, !UPT ;  /* 0x00003fff04047892 */ /* 0x000fe2000f8ec03f */
[----:B------:R-:W-:Y:S01]  /*1cc0*/  IMAD.U32 R8, RZ, RZ, UR21 ;  /* 0x00000015ff087e24 */ /* 0x000fe2000f8e00ff */
[----:B------:R-:W-:Y:S01]  /*1cd0*/  UMOV UR5, 0x40000040 ;  /* 0x4000004000057882 */ /* 0x000fe20000000000 */
[----:B------:R-:W-:Y:S01]  /*1ce0*/  UMOV UR7, 0x40000040 ;  /* 0x4000004000077882 */ /* 0x000fe20000000000 */
[----:B------:R-:W-:Y:S01]  /*1cf0*/  ULOP3.LUT UR20, UR4, 0x10000, URZ, 0xfc, !UPT ;  /* 0x0001000004147892 */ /* 0x000fe2000f8efc3f */
[----:B------:R-:W-:Y:S01]  /*1d00*/  IMAD.MOV.U32 R3, RZ, RZ, -0x60 ;  /* 0xffffffa0ff037424 */ /* 0x000fe200078e00ff */
[----:B------:R-:W-:Y:S01]  /*1d10*/  UIADD3 UR4, UR16, 0x2, URZ ;  /* 0x0000000210047890 */ /* 0x000fe2000fffe03f */
[----:B------:R-:W-:Y:S01]  /*1d20*/  IADD3 R5, -R23, 0xb, RZ ;  /* 0x0000000b17057810 */ /* 0x000fe20007ffe1ff */
[----:B------:R-:W-:Y:S01]  /*1d30*/  UIMAD UR18, UR39, 0x300, UR20 ;  /* 0x00000300271278a4 */ /* 0x000fe2000f8e0214 */
[----:B------:R-:W-:Y:S01]  /*1d40*/  IMAD R6, R176, R3, 0x60 ;  /* 0x00000060b0067424 */ /* 0x000fe200078e0203 */
[----:B------:R-:W-:Y:S01]  /*1d50*/  UIADD3 UR8, UR16, 0x4, URZ ;  /* 0x0000000410087890 */ /* 0x000fe2000fffe03f */
[----:B------:R-:W-:Y:S01]  /*1d60*/  LOP3.LUT R2, R2, 0xfff7ffff, RZ, 0xc0, !PT ;  /* 0xfff7ffff02027812 */ /* 0x000fe200078ec0ff */
[----:B------:R-:W-:Y:S01]  /*1d70*/  UIADD3 UR6, UR18, 0x2, URZ ;  /* 0x0000000212067890 */ /* 0x000fe2000fffe03f */
[----:B------:R-:W-:Y:S01]  /*1d80*/  IMAD.IADD R3, R17, 0x1, R6 ;  /* 0x0000000111037824 */ /* 0x000fe200078e0206 */
[----:B------:R-:W-:Y:S01]  /*1d90*/  UIADD3 UR10, UR18, 0x4, URZ ;  /* 0x00000004120a7890 */ /* 0x000fe2000fffe03f */
[--C-:B------:R-:W-:Y:S01]  /*1da0*/  IMAD.IADD R15, R6, 0x1, -R16.reuse ;  /* 0x00000001060f7824 */ /* 0x100fe200078e0a10 */
[----:B------:R-:W-:Y:S01]  /*1db0*/  UMOV UR9, 0x40000040 ;  /* 0x4000004000097882 */ /* 0x000fe20000000000 */
[----:B------:R-:W-:Y:S01]  /*1dc0*/  HGMMA.64x96x16.F32 R24, gdesc[UR16], RZ, !UPT, gsb0 ;  /* 0x01600000101879f0 */ /* 0x000fe2000c0008ff */
[----:B------:R-:W-:Y:S01]  /*1dd0*/  UMOV UR11, 0x40000040 ;  /* 0x40000040000b7882 */ /* 0x000fe20000000000 */
[----:B------:R-:W-:Y:S01]  /*1de0*/  UIADD3 UR12, UR16, 0x6, URZ ;  /* 0x00000006100c7890 */ /* 0x000fe2000fffe03f */
[C---:B------:R-:W-:Y:S01]  /*1df0*/  IMAD.IADD R10, R3.reuse, 0x1, -R16 ;  /* 0x00000001030a7824 */ /* 0x040fe200078e0a10 */
[----:B------:R-:W-:Y:S01]  /*1e00*/  UIADD3 UR14, UR18, 0x6, URZ ;  /* 0x00000006120e7890 */ /* 0x000fe2000fffe03f */
[----:B---3--:R-:W-:Y:S01]  /*1e10*/  IADD3 R7, R3, 0x1, -R12 ;  /* 0x0000000103077810 */ /* 0x008fe20007ffe80c */
[----:B------:R-:W-:Y:S01]  /*1e20*/  UMOV UR13, 0x40000040 ;  /* 0x40000040000d7882 */ /* 0x000fe20000000000 */
[----:B------:R-:W-:Y:S01]  /*1e30*/  UMOV UR15, 0x40000040 ;  /* 0x40000040000f7882 */ /* 0x000fe20000000000 */
[----:B------:R-:W-:Y:S01]  /*1e40*/  ULDC UR22, c[0x0][0x9dc] ;  /* 0x0002770000167ab9 */ /* 0x000fe20000000800 */
[----:B--2---:R-:W-:-:S13]  /*1e50*/  LOP3.LUT P1, RZ, R0, 0x7f, RZ, 0xc0, !PT ;  /* 0x0000007f00ff7812 */ /* 0x004fda000782c0ff */
[----:B------:R-:W-:Y:S01]  /*1e60*/  @!P1 VIADD R0, R8, 0x22840 ;  /* 0x0002284008009836 */ /* 0x000fe20000000000 */
[----:B------:R-:W-:-:S04]  /*1e70*/  @P1 LOP3.LUT R2, R2, 0x80000, RZ, 0xfc, !PT ;  /* 0x0008000002021812 */ /* 0x000fc800078efcff */
[----:B------:R-:W-:Y:S01]  /*1e80*/  @!P1 PRMT R0, RZ, 0x654, R0 ;  /* 0x00000654ff009816 */ /* 0x000fe20000000000 */
[----:B------:R-:W-:Y:S02]  /*1e90*/  WARPGROUP.DEPBAR.LE gsb0, 0x0 ;  /* 0x00008000000079c5 */ /* 0x000fe40000010000 */
[----:B------:R-:W-:-:S06]  /*1ea0*/  WARPGROUP.ARRIVE ;  /* 0x00000000000079c5 */ /* 0x000fcc0000000000 */
[----:B------:R-:W-:Y:S01]  /*1eb0*/  HGMMA.64x96x16.F32 R24, gdesc[UR4], R24, gsb0 ;  /* 0x01600000041879f0 */ /* 0x000fe20008000818 */
[----:B------:R-:W-:Y:S02]  /*1ec0*/  ULOP3.LUT UR6, URZ, UR22, URZ, 0x33, !UPT ;  /* 0x000000163f067292 */ /* 0x000fe4000f8e333f */
[----:B------:R-:W-:Y:S02]  /*1ed0*/  WARPGROUP.DEPBAR.LE gsb0, 0x0 ;  /* 0x00008000000079c5 */ /* 0x000fe40000010000 */
[----:B------:R-:W-:-:S06]  /*1ee0*/  WARPGROUP.ARRIVE ;  /* 0x00000000000079c5 */ /* 0x000fcc0000000000 */
[----:B------:R-:W-:Y:S03]  /*1ef0*/  HGMMA.64x96x16.F32 R24, gdesc[UR8], R24, gsb0 ;  /* 0x01600000081879f0 */ /* 0x000fe60008000818 */
[----:B------:R-:W-:Y:S02]  /*1f00*/  WARPGROUP.DEPBAR.LE gsb0, 0x0 ;  /* 0x00008000000079c5 */ /* 0x000fe40000010000 */
[----:B------:R-:W-:-:S06]  /*1f10*/  WARPGROUP.ARRIVE ;  /* 0x00000000000079c5 */ /* 0x000fcc0000000000 */
[----:B------:R-:W-:Y:S01]  /*1f20*/  HGMMA.64x96x16.F32 R24, gdesc[UR12], R24, gsb0 ;  /* 0x016000000c1879f0 */ /* 0x000fe20008000818 */
[----:B------:R-:W-:Y:S02]  /*1f30*/  ULDC.64 UR14, c[0x0][0x9e0] ;  /* 0x00027800000e7ab9 */ /* 0x000fe40000000a00 */
[----:B------:R-:W-:Y:S01]  /*1f40*/  UISETP.GE.AND UP0, UPT, UR15, 0x1, UPT ;  /* 0x000000010f00788c */ /* 0x000fe2000bf06270 */
[----:B------:R-:W-:Y:S02]  /*1f50*/  WARPGROUP.DEPBAR.LE gsb0, 0x0 ;  /* 0x00008000000079c5 */ /* 0x000fe40000010000 */
[----:B------:R2:W-:Y:S06]  /*1f60*/  BAR.ARV R5, 0x100 ;  /* 0x000400050000751d */ /* 0x0005ec0000002000 */
[----:B------:R3:W-:Y:S01]  /*1f70*/  @!P1 SYNCS.ARRIVE.TRANS64.RED.A1T0 RZ, [R0+URZ], RZ ;  /* 0x000000ff00ff99a7 */ /* 0x0007e2000810043f */
[----:B------:R-:W-:Y:S01]  /*1f80*/  PLOP3.LUT P1, PT, PT, PT, UP0, 0x40, 0x0 ;  /* 0x000000000000781c */ /* 0x000fe20003f2e808 */
[----:B---3--:R-:W-:-:S02]  /*1f90*/  IMAD.IADD R0, R7, 0x1, -R16 ;  /* 0x0000000107007824 */ /* 0x008fc400078e0a10 */
[----:B------:R-:W-:Y:S02]  /*1fa0*/  VIADD R7, R201, UR42 ;  /* 0x0000002ac9077c36 */ /* 0x000fe40008000000 */
[C---:B------:R-:W-:Y:S02]  /*1fb0*/  VIADD R13, R0.reuse, UR14 ;  /* 0x0000000e000d7c36 */ /* 0x040fe40008000000 */
[----:B------:R-:W-:-:S03]  /*1fc0*/  VIADD R14, R0, UR6 ;  /* 0x00000006000e7c36 */ /* 0x000fc60008000000 */
[----:B------:R-:W-:Y:S01]  /*1fd0*/  VIADDMNMX R0, R7, R13, R10, PT ;  /* 0x0000000d07007246 */ /* 0x000fe2000380010a */
[----:B------:R-:W-:Y:S02]  /*1fe0*/  IMAD.IADD R3, R14, 0x1, R7 ;  /* 0x000000010e037824 */ /* 0x000fe400078e0207 */
[----:B--2---:R-:W-:Y:S05]  /*1ff0*/  @P1 BRA `(.L_x_8530) ;  /* 0x0000000000541947 */ /* 0x004fea0003800000 */
[----:B------:R-:W-:Y:S01]  /*2000*/  IADD3 R4, R7, -R12, R17 ;  /* 0x8000000c07047210 */ /* 0x000fe20007ffe011 */
        /* <DEDUP_REMOVED lines=11> */
.L_x_8532:
[----:B------:R-:W-:-:S06]  /*20c0*/  UISETP.NE.AND UP1, UPT, UR15, 0x1, UPT ;  /* 0x000000010f00788c */ /* 0x000fcc000bf25270 */
[----:B------:R-:W-:-:S05]  /*20d0*/  PLOP3.LUT P1, PT, PT, PT, UP1, 0x80, 0x0 ;  /* 0x000000000000781c */ /* 0x000fca0003f2f018 */
[----:B------:R-:W-:-:S08]  /*20e0*/  @UP1 ULDC.64 UR6, c[0x0][0x9e8] ;  /* 0x00027a0000061ab9 */ /* 0x000fd00000000a00 */
[----:B------:R-:W-:-:S05]  /*20f0*/  @P1 IMAD.HI.U32 R20, R4, UR6, RZ ;  /* 0x0000000604141c27 */ /* 0x000fca000f8e00ff */
[----:B------:R-:W-:-:S07]  /*2100*/  @P1 SHF.R.U32.HI R4, RZ, UR7, R20 ;  /* 0x00000007ff041c19 */ /* 0x000fce0008011614 */
.L_x_8533:
[----:B------:R-:W-:Y:S05]  /*2110*/  BSYNC B0 ;  /* 0x0000000000007941 */ /* 0x000fea0003800000 */
.L_x_8531:
[----:B------:R-:W-:-:S05]  /*2120*/  IMAD R4, R4, UR15, R15 ;  /* 0x0000000f04047c24 */ /* 0x000fca000f8e020f */
[----:B------:R-:W-:Y:S02]  /*2130*/  VIMNMX R3, R3, R4, !PT ;  /* 0x0000000403037248 */ /* 0x000fe40007fe0100 */
[----:B------:R-:W-:-:S07]  /*2140*/  VIADDMNMX R0, R4, UR15, R0, PT ;  /* 0x0000000f04007c46 */ /* 0x000fce000b800100 */
.L_x_8530:
[C---:B------:R-:W-:Y:S02]  /*2150*/  ISETP.GE.AND P1, PT, R6.reuse, 0x2, PT ;  /* 0x000000020600780c */ /* 0x040fe40003f26270 */
        /* <DEDUP_REMOVED lines=97> */
[C---:B------:R-:W-:Y:S02]  /*2770*/  ISETP.GE.AND P3, PT, R6.reuse, 0x52, PT ;  /* 0x000000520600780c */ /* 0x040fe40003f66270 */
[----:B------:R-:W-:Y:S02]  /*2780*/  ISETP.GE.AND P6, PT, R6, 0x1, PT ;  /* 0x000000010600780c */ /* 0x000fe40003fc6270 */
[----:B------:R-:W-:-:S04]  /*2790*/  ISETP.GT.AND P4, PT, R3, 0x51, !P3 ;  /* 0x000000510300780c */ /* 0x000fc80005f84270 */
[----:B------:R-:W-:-:S04]  /*27a0*/  ISETP.LT.OR P4, PT, R0, 0x52, P4 ;  /* 0x000000520000780c */ /* 0x000fc80002781670 */
        /* <DEDUP_REMOVED lines=8> */
[----:B------:R-:W-:Y:S01]  /*2830*/  ISETP.GE.AND P5, PT, R6, 0x5a, PT ;  /* 0x0000005a0600780c */ /* 0x000fe20003fa6270 */
[----:B------:R-:W-:-:S03]  /*2840*/  VIADD R6, R7, 0x8 ;  /* 0x0000000807067836 */ /* 0x000fc60000000000 */
[----:B------:R-:W-:Y:S01]  /*2850*/  P2R R24, PR, RZ, 0x20 ;  /* 0x00000020ff187803 */ /* 0x000fe20000000000 */
[----:B------:R-:W-:Y:S01]  /*2860*/  IMAD.IADD R4, R14, 0x1, R6 ;  /* 0x000000010e047824 */ /* 0x000fe200078e0206 */
[----:B------:R-:W-:-:S04]  /*2870*/  ISETP.GT.AND P5, PT, R3, 0x59, !P5 ;  /* 0x000000590300780c */ /* 0x000fc80006fa4270 */
[----:B------:R-:W-:Y:S02]  /*2880*/  ISETP.LT.OR P5, PT, R0, 0x5a, P5 ;  /* 0x0000005a0000780c */ /* 0x000fe40002fa1670 */
[----:B------:R-:W-:Y:S02]  /*2890*/  VIADDMNMX R0, R6, R13, R10, PT ;  /* 0x0000000d06007246 */ /* 0x000fe4000380010a */
[----:B------:R-:W-:Y:S02]  /*28a0*/  FSEL R94, R69, -INF , !P5 ;  /* 0xff800000455e7808 */ /* 0x000fe40006800000 */
[----:B------:R-:W-:-:S13]  /*28b0*/  PLOP3.LUT P5, PT, PT, PT, UP0, 0x40, 0x0 ;  /* 0x000000000000781c */ /* 0x000fda0003fae808 */
[----:B------:R-:W-:Y:S05]  /*28c0*/  @P5 BRA `(.L_x_8534) ;  /* 0x00000000005c5947 */ /* 0x000fea0003800000 */
        /* <DEDUP_REMOVED lines=13> */
.L_x_8536:
[----:B------:R-:W-:-:S06]  /*29a0*/  UISETP.NE.AND UP1, UPT, UR15, 0x1, UPT ;  /* 0x000000010f00788c */ /* 0x000fcc000bf25270 */
[----:B------:R-:W-:-:S05]  /*29b0*/  PLOP3.LUT P5, PT, PT, PT, UP1, 0x80, 0x0 ;  /* 0x000000000000781c */ /* 0x000fca0003faf018 */
[----:B------:R-:W-:-:S08]  /*29c0*/  @UP1 ULDC.64 UR6, c[0x0][0x9e8] ;  /* 0x00027a0000061ab9 */ /* 0x000fd00000000a00 */
[----:B------:R-:W-:Y:S01]  /*29d0*/  @P5 IMAD.HI.U32 R10, R3, UR6, RZ ;  /* 0x00000006030a5c27 */ /* 0x000fe2000f8e00ff */
[----:B------:R-:W-:-:S13]  /*29e0*/  PLOP3.LUT P5, PT, PT, PT, UP1, 0x80, 0x0 ;  /* 0x000000000000781c */ /* 0x000fda0003faf018 */
[----:B------:R-:W-:-:S07]  /*29f0*/  @P5 SHF.R.U32.HI R3, RZ, UR7, R10 ;  /* 0x00000007ff035c19 */ /* 0x000fce000801160a */
.L_x_8537:
[----:B------:R-:W-:Y:S05]  /*2a00*/  BSYNC B0 ;  /* 0x0000000000007941 */ /* 0x000fea0003800000 */
.L_x_8535:
[----:B------:R-:W-:-:S05]  /*2a10*/  IMAD R3, R3, UR15, R15 ;  /* 0x0000000f03037c24 */ /* 0x000fca000f8e020f */
[----:B------:R-:W-:Y:S02]  /*2a20*/  VIMNMX R4, R4, R3, !PT ;  /* 0x0000000304047248 */ /* 0x000fe40007fe0100 */
[----:B------:R-:W-:-:S07]  /*2a30*/  VIADDMNMX R0, R3, UR15, R0, PT ;  /* 0x0000000f03007c46 */ /* 0x000fce000b800100 */
.L_x_8534:
[C---:B------:R-:W-:Y:S01]  /*2a40*/  ISETP.GT.AND P1, PT, R4.reuse, 0x1, !P1 ;  /* 0x000000010400780c */ /* 0x040fe20004f24270 */
[----:B------:R-:W-:Y:S01]  /*2a50*/  ULDC UR10, c[0x0][0x988] ;  /* 0x00026200000a7ab9 */ /* 0x000fe20000000800 */
        /* <DEDUP_REMOVED lines=9> */
[----:B------:R-:W-:Y:S02]  /*2af0*/  FMNMX.FTZ R3, R20, R72, !PT ;  /* 0x0000004814037209 */ /* 0x000fe40007810000 */
[----:B------:R-:W-:-:S02]  /*2b00*/  FSEL R31, R31, -INF , !P1 ;  /* 0xff8000001f1f7808 */ /* 0x000fc40004800000 */
[----:B------:R-:W-:Y:S02]  /*2b10*/  ISETP.NE.AND P1, PT, R25, RZ, PT ;  /* 0x000000ff1900720c */ /* 0x000fe40003f25270 */
[----:B------:R-:W-:Y:S02]  /*2b20*/  ISETP.NE.AND P5, PT, R33, RZ, PT ;  /* 0x000000ff2100720c */ /* 0x000fe40003fa5270 */
        /* <DEDUP_REMOVED lines=53> */
[----:B------:R-:W-:Y:S01]  /*2e80*/  ISETP.NE.AND P2, PT, R53, RZ, PT ;  /* 0x000000ff3500720c */ /* 0x000fe20003f45270 */
[----:B------:R-:W2:Y:S01]  /*2e90*/  SHFL.BFLY PT, R3, R10, 0x2, 0x1f ;  /* 0x0c401f000a037f89 */ /* 0x000ea200000e0000 */
[----:B------:R-:W-:Y:S02]  /*2ea0*/  ISETP.LT.OR P1, PT, R0, 0x31, P1 ;  /* 0x000000310000780c */ /* 0x000fe40000f21670 */
[----:B------:R-:W-:Y:S02]  /*2eb0*/  ISETP.NE.AND P5, PT, R83, RZ, PT ;  /* 0x000000ff5300720c */ /* 0x000fe40003fa5270 */
[----:B------:R-:W-:Y:S02]  /*2ec0*/  FSEL R50, R50, -INF , !P1 ;  /* 0xff80000032327808 */ /* 0x000fe40004800000 */
[----:B------:R-:W-:-:S02]  /*2ed0*/  ISETP.NE.AND P1, PT, R79, RZ, PT ;  /* 0x000000ff4f00720c */ /* 0x000fc40003f25270 */
[C---:B------:R-:W-:Y:S02]  /*2ee0*/  ISETP.GT.AND P6, PT, R4.reuse, RZ, !P6 ;  /* 0x000000ff0400720c */ /* 0x040fe400077c4270 */
[----:B------:R-:W-:Y:S02]  /*2ef0*/  ISETP.GT.AND P1, PT, R4, 0x31, !P1 ;  /* 0x000000310400780c */ /* 0x000fe40004f24270 */
[C---:B------:R-:W-:Y:S02]  /*2f00*/  ISETP.LT.OR P6, PT, R0.reuse, 0x1, P6 ;  /* 0x000000010000780c */ /* 0x040fe400037c1670 */
[----:B------:R-:W-:Y:S02]  /*2f10*/  ISETP.LT.OR P1, PT, R0, 0x32, P1 ;  /* 0x000000320000780c */ /* 0x000fe40000f21670 */
[----:B------:R-:W-:Y:S02]  /*2f20*/  FSEL R26, R26, -INF , !P6 ;  /* 0xff8000001a1a7808 */ /* 0x000fe40007000000 */
[----:B------:R-:W-:-:S02]  /*2f30*/  FSEL R51, R51, -INF , !P1 ;  /* 0xff80000033337808 */ /* 0x000fc40004800000 */
[----:B------:R-:W-:Y:S02]  /*2f40*/  ISETP.NE.AND P1, PT, R49, RZ, PT ;  /* 0x000000ff3100720c */ /* 0x000fe40003f25270 */
[----:B------:R-:W-:Y:S02]  /*2f50*/  ISETP.NE.AND P6, PT, R85, RZ, PT ;  /* 0x000000ff5500720c */ /* 0x000fe40003fc5270 */
[----:B------:R-:W-:Y:S02]  /*2f60*/  ISETP.GT.AND P1, PT, R4, 0x38, !P1 ;  /* 0x000000380400780c */ /* 0x000fe40004f24270 */
[----:B--2---:R-:W-:Y:S02]  /*2f70*/  FMNMX.FTZ R14, R10, R3, !PT ;  /* 0x000000030a0e7209 */ /* 0x004fe40007810000 */
[----:B------:R-:W-:Y:S02]  /*2f80*/  ISETP.LT.OR P1, PT, R0, 0x39, P1 ;  /* 0x000000390000780c */ /* 0x000fe40000f21670 */
[----:B------:R-:W-:Y:S01]  /*2f90*/  ISETP.GT.AND P3, PT, R4, 0x51, !P3 ;  /* 0x000000510400780c */ /* 0x000fe20005f64270 */
[----:B------:R-:W2:Y:S01]  /*2fa0*/  SHFL.BFLY PT, R3, R14, 0x1, 0x1f ;  /* 0x0c201f000e037f89 */ /* 0x000ea200000e0000 */
[----:B------:R-:W-:-:S02]  /*2fb0*/  FSEL R54, R54, -INF , !P1 ;  /* 0xff80000036367808 */ /* 0x000fc40004800000 */
[----:B------:R-:W-:Y:S02]  /*2fc0*/  ISETP.NE.AND P1, PT, R81, RZ, PT ;  /* 0x000000ff5100720c */ /* 0x000fe40003f25270 */
[C---:B------:R-:W-:Y:S02]  /*2fd0*/  ISETP.GT.AND P4, PT, R4.reuse, 0x58, !P4 ;  /* 0x000000580400780c */ /* 0x040fe40006784270 */
[----:B------:R-:W-:Y:S02]  /*2fe0*/  ISETP.GT.AND P1, PT, R4, 0x39, !P1 ;  /* 0x000000390400780c */ /* 0x000fe40004f24270 */
[C---:B------:R-:W-:Y:S02]  /*2ff0*/  ISETP.LT.OR P3, PT, R0.reuse, 0x52, P3 ;  /* 0x000000520000780c */ /* 0x040fe40001f61670 */
[C---:B------:R-:W-:Y:S02]  /*3000*/  ISETP.LT.OR P1, PT, R0.reuse, 0x3a, P1 ;  /* 0x0000003a0000780c */ /* 0x040fe40000f21670 */
[----:B------:R-:W-:-:S02]  /*3010*/  ISETP.LT.OR P4, PT, R0, 0x59, P4 ;  /* 0x000000590000780c */ /* 0x000fc40002781670 */
[----:B------:R-:W-:Y:S02]  /*3020*/  FSEL R55, R55, -INF , !P1 ;  /* 0xff80000037377808 */ /* 0x000fe40004800000 */
[----:B------:R-:W-:Y:S02]  /*3030*/  ISETP.GT.AND P1, PT, R4, 0x40, !P2 ;  /* 0x000000400400780c */ /* 0x000fe40005724270 */
[----:B------:R-:W-:Y:S02]  /*3040*/  ISETP.NE.AND P2, PT, R61, RZ, PT ;  /* 0x000000ff3d00720c */ /* 0x000fe40003f45270 */
[----:B------:R-:W-:Y:S02]  /*3050*/  ISETP.LT.OR P1, PT, R0, 0x41, P1 ;  /* 0x000000410000780c */ /* 0x000fe40000f21670 */
[----:B------:R-:W-:Y:S02]  /*3060*/  ISETP.GT.AND P2, PT, R4, 0x50, !P2 ;  /* 0x000000500400780c */ /* 0x000fe40005744270 */
[----:B------:R-:W-:-:S02]  /*3070*/  FSEL R58, R58, -INF , !P1 ;  /* 0xff8000003a3a7808 */ /* 0x000fc40004800000 */
[----:B------:R-:W-:Y:S02]  /*3080*/  ISETP.GT.AND P1, PT, R4, 0x41, !P5 ;  /* 0x000000410400780c */ /* 0x000fe40006f24270 */
[----:B--2---:R-:W-:Y:S02]  /*3090*/  FMNMX.FTZ R3, R14, R3, !PT ;  /* 0x000000030e037209 */ /* 0x004fe40007810000 */
[----:B------:R-:W-:Y:S02]  /*30a0*/  ISETP.LT.OR P1, PT, R0, 0x42, P1 ;  /* 0x000000420000780c */ /* 0x000fe40000f21670 */
[----:B------:R-:W-:Y:S01]  /*30b0*/  ISETP.NE.AND P5, PT, R57, RZ, PT ;  /* 0x000000ff3900720c */ /* 0x000fe20003fa5270 */
[----:B------:R-:W-:Y:S01]  /*30c0*/  FMUL.FTZ R13, R3, UR10 ;  /* 0x0000000a030d7c20 */ /* 0x000fe20008410000 */
[----:B------:R-:W-:Y:S02]  /*30d0*/  FSEL R59, R59, -INF , !P1 ;  /* 0xff8000003b3b7808 */ /* 0x000fe40004800000 */
[----:B------:R-:W-:-:S02]  /*30e0*/  FSETP.NEU.FTZ.AND P1, PT, R3, -INF , PT ;  /* 0xff8000000300780b */ /* 0x000fc40003f3d000 */
[----:B------:R-:W-:Y:S02]  /*30f0*/  ISETP.LT.OR P2, PT, R0, 0x51, P2 ;  /* 0x000000510000780c */ /* 0x000fe40001741670 */
[----:B------:R-:W-:Y:S02]  /*3100*/  FSEL R15, R13, RZ, P1 ;  /* 0x000000ff0d0f7208 */ /* 0x000fe40000800000 */
[----:B------:R-:W-:Y:S02]  /*3110*/  FMNMX.FTZ R13, R26, R27, !PT ;  /* 0x0000001b1a0d7209 */ /* 0x000fe40007810000 */
[----:B------:R-:W-:Y:S01]  /*3120*/  ISETP.GT.AND P1, PT, R4, 0x48, !P5 ;  /* 0x000000480400780c */ /* 0x000fe20006f24270 */
        /* <DEDUP_REMOVED lines=8> */
[----:B------:R-:W-:Y:S01]  /*31b0*/  FFMA.FTZ R33, R78, UR10, -R15 ;  /* 0x0000000a4e217c23 */ /* 0x000fe2000801080f */
[----:B------:R-:W-:-:S02]  /*31c0*/  FMNMX.FTZ R10, R34, R13, !PT ;  /* 0x0000000d220a7209 */ /* 0x000fc40007810000 */
[----:B------:R-:W-:Y:S01]  /*31d0*/  ISETP.GT.AND P1, PT, R4, 0x49, !P6 ;  /* 0x000000490400780c */ /* 0x000fe20007724270 */
[----:B------:R-:W3:Y:S01]  /*31e0*/  MUFU.EX2 R20, R20 ;  /* 0x0000001400147308 */ /* 0x000ee20000000800 */
[----:B------:R-:W-:Y:S01]  /*31f0*/  FMNMX.FTZ R13, R35, R10, !PT ;  /* 0x0000000a230d7209 */ /* 0x000fe20007810000 */
[--C-:B--2---:R-:W-:Y:S01]  /*3200*/  FFMA.FTZ R14, R76, UR10, -R15.reuse ;  /* 0x0000000a4c0e7c23 */ /* 0x104fe2000801080f */
[----:B------:R-:W-:Y:S01]  /*3210*/  ISETP.NE.AND P5, PT, R24, RZ, PT ;  /* 0x000000ff1800720c */ /* 0x000fe20003fa5270 */
[--C-:B------:R-:W-:Y:S01]  /*3220*/  FFMA.FTZ R24, R28, UR10, -R15.reuse ;  /* 0x0000000a1c187c23 */ /* 0x100fe2000801080f */
[----:B------:R-:W-:Y:S01]  /*3230*/  FMNMX.FTZ R10, R38, R13, !PT ;  /* 0x0000000d260a7209 */ /* 0x000fe20007810000 */
[--C-:B------:R-:W-:Y:S01]  /*3240*/  FFMA.FTZ R28, R32, UR10, -R15.reuse ;  /* 0x0000000a201c7c23 */ /* 0x100fe2000801080f */
[----:B------:R-:W-:Y:S01]  /*3250*/  ISETP.LT.OR P1, PT, R0, 0x4a, P1 ;  /* 0x0000004a0000780c */ /* 0x000fe20000f21670 */
[----:B------:R2:W-:Y:S01]  /*3260*/  MUFU.EX2 R29, R14 ;  /* 0x0000000e001d7308 */ /* 0x0005e20000000800 */
[----:B------:R-:W-:Y:S01]  /*3270*/  FMNMX.FTZ R13, R39, R10, !PT ;  /* 0x0000000a270d7209 */ /* 0x000fe20007810000 */
[--C-:B------:R-:W-:Y:S01]  /*3280*/  FFMA.FTZ R32, R36, UR10, -R15.reuse ;  /* 0x0000000a24207c23 */ /* 0x100fe2000801080f */
[----:B------:R-:W-:Y:S01]  /*3290*/  ISETP.GT.AND P5, PT, R4, 0x59, !P5 ;  /* 0x000000590400780c */ /* 0x000fe20006fa4270 */
[--C-:B------:R-:W-:Y:S01]  /*32a0*/  FFMA.FTZ R36, R48, UR10, -R15.reuse ;  /* 0x0000000a30247c23 */ /* 0x100fe2000801080f */
[----:B------:R-:W-:Y:S01]  /*32b0*/  FMNMX.FTZ R10, R42, R13, !PT ;  /* 0x0000000d2a0a7209 */ /* 0x000fe20007810000 */
[--C-:B------:R-:W-:Y:S01]  /*32c0*/  FFMA.FTZ R48, R56, UR10, -R15.reuse ;  /* 0x0000000a38307c23 */ /* 0x100fe2000801080f */
[----:B------:R-:W-:Y:S01]  /*32d0*/  FSEL R63, R63, -INF , !P1 ;  /* 0xff8000003f3f7808 */ /* 0x000fe20004800000 */
[----:B------:R-:W-:Y:S01]  /*32e0*/  MUFU.EX2 R24, R24 ;  /* 0x0000001800187308 */ /* 0x000fe20000000800 */
[----:B------:R-:W-:Y:S01]  /*32f0*/  FMNMX.FTZ R13, R43, R10, !PT ;  /* 0x0000000a2b0d7209 */ /* 0x000fe20007810000 */
[--C-:B--2---:R-:W-:Y:S01]  /*3300*/  FFMA.FTZ R14, R80, UR10, -R15.reuse ;  /* 0x0000000a500e7c23 */ /* 0x104fe2000801080f */
[----:B------:R-:W-:Y:S01]  /*3310*/  FSEL R66, R66, -INF , !P2 ;  /* 0xff80000042427808 */ /* 0x000fe20005000000 */
[----:B------:R-:W-:Y:S01]  /*3320*/  FFMA.FTZ R56, R92, UR10, -R15 ;  /* 0x0000000a5c387c23 */ /* 0x000fe2000801080f */
[----:B------:R-:W-:-:S02]  /*3330*/  FMNMX.FTZ R10, R46, R13, !PT ;  /* 0x0000000d2e0a7209 */ /* 0x000fc40007810000 */
[----:B------:R-:W-:Y:S01]  /*3340*/  FSEL R67, R67, -INF , !P3 ;  /* 0xff80000043437808 */ /* 0x000fe20005800000 */
[----:B------:R2:W-:Y:S01]  /*3350*/  MUFU.EX2 R37, R14 ;  /* 0x0000000e00257308 */ /* 0x0005e20000000800 */
[----:B------:R-:W-:Y:S02]  /*3360*/  FMNMX.FTZ R13, R47, R10, !PT ;  /* 0x0000000a2f0d7209 */ /* 0x000fe40007810000 */
[----:B------:R-:W-:Y:S02]  /*3370*/  ISETP.LT.OR P5, PT, R0, 0x5a, P5 ;  /* 0x0000005a0000780c */ /* 0x000fe40002fa1670 */
[----:B------:R-:W-:Y:S02]  /*3380*/  FMNMX.FTZ R10, R50, R13, !PT ;  /* 0x0000000d320a7209 */ /* 0x000fe40007810000 */
[----:B------:R-:W-:Y:S01]  /*3390*/  FSEL R70, R70, -INF , !P4 ;  /* 0xff80000046467808 */ /* 0x000fe20006000000 */
[----:B------:R-:W4:Y:S01]  /*33a0*/  MUFU.EX2 R25, R25 ;  /* 0x0000001900197308 */ /* 0x000f220000000800 */
[----:B------:R-:W-:Y:S01]  /*33b0*/  FMNMX.FTZ R13, R51, R10, !PT ;  /* 0x0000000a330d7209 */ /* 0x000fe20007810000 */
[----:B--2---:R-:W-:Y:S01]  /*33c0*/  FFMA.FTZ R14, R84, UR10, -R15 ;  /* 0x0000000a540e7c23 */ /* 0x004fe2000801080f */
[----:B------:R-:W-:-:S02]  /*33d0*/  FSEL R71, R71, -INF , !P5 ;  /* 0xff80000047477808 */ /* 0x000fc40006800000 */
[----:B------:R-:W-:Y:S02]  /*33e0*/  FMNMX.FTZ R10, R54, R13, !PT ;  /* 0x0000000d360a7209 */ /* 0x000fe40007810000 */
[----:B---3--:R-:W-:Y:S01]  /*33f0*/  F2FP.F16.F32.PACK_AB R152, R21, R20 ;  /* 0x000000141598723e */ /* 0x008fe200000000ff */
[----:B------:R2:W-:Y:S01]  /*3400*/  MUFU.EX2 R45, R14 ;  /* 0x0000000e002d7308 */ /* 0x0005e20000000800 */
[----:B------:R-:W-:-:S04]  /*3410*/  FMNMX.FTZ R13, R55, R10, !PT ;  /* 0x0000000a370d7209 */ /* 0x000fc80007810000 */
[----:B------:R-:W-:-:S03]  /*3420*/  FMNMX.FTZ R10, R58, R13, !PT ;  /* 0x0000000d3a0a7209 */ /* 0x000fc60007810000 */
[----:B------:R-:W3:Y:S01]  /*3430*/  MUFU.EX2 R28, R28 ;  /* 0x0000001c001c7308 */ /* 0x000ee20000000800 */
[----:B------:R-:W-:Y:S01]  /*3440*/  FMNMX.FTZ R13, R59, R10, !PT ;  /* 0x0000000a3b0d7209 */ /* 0x000fe20007810000 */
[--C-:B------:R-:W-:Y:S01]  /*3450*/  FFMA.FTZ R10, R40, UR10, -R15.reuse ;  /* 0x0000000a280a7c23 */ /* 0x100fe2000801080f */
[--C-:B------:R-:W-:Y:S01]  /*3460*/  FFMA.FTZ R40, R52, UR10, -R15.reuse ;  /* 0x0000000a34287c23 */ /* 0x100fe2000801080f */
[--C-:B--2---:R-:W-:Y:S01]  /*3470*/  FFMA.FTZ R14, R60, UR10, -R15.reuse ;  /* 0x0000000a3c0e7c23 */ /* 0x104fe2000801080f */
[----:B------:R-:W-:Y:S01]  /*3480*/  FMNMX.FTZ R4, R62, R13, !PT ;  /* 0x0000000d3e047209 */ /* 0x000fe20007810000 */
[----:B------:R-:W-:Y:S01]  /*3490*/  FFMA.FTZ R52, R90, UR10, -R15 ;  /* 0x0000000a5a347c23 */ /* 0x000fe2000801080f */
[----:B----4-:R-:W-:Y:S01]  /*34a0*/  F2FP.F16.F32.PACK_AB R154, R25, R24 ;  /* 0x00000018199a723e */ /* 0x010fe200000000ff */
[----:B------:R2:W-:Y:S01]  /*34b0*/  MUFU.EX2 R160, R10 ;  /* 0x0000000a00a07308 */ /* 0x0005e20000000800 */
[----:B------:R-:W-:-:S04]  /*34c0*/  FMNMX.FTZ R13, R63, R4, !PT ;  /* 0x000000043f0d7209 */ /* 0x000fc80007810000 */
[----:B------:R-:W-:-:S03]  /*34d0*/  FMNMX.FTZ R4, R66, R13, !PT ;  /* 0x0000000d42047209 */ /* 0x000fc60007810000 */
[----:B------:R-:W-:Y:S01]  /*34e0*/  MUFU.EX2 R57, R52 ;  /* 0x0000003400397308 */ /* 0x000fe20000000800 */
[----:B------:R-:W-:Y:S01]  /*34f0*/  FMNMX.FTZ R13, R67, R4, !PT ;  /* 0x00000004430d7209 */ /* 0x000fe20007810000 */
[--C-:B--2---:R-:W-:Y:S01]  /*3500*/  FFMA.FTZ R10, R82, UR10, -R15.reuse ;  /* 0x0000000a520a7c23 */ /* 0x104fe2000801080f */
[--C-:B------:R-:W-:Y:S01]  /*3510*/  FFMA.FTZ R4, R44, UR10, -R15.reuse ;  /* 0x0000000a2c047c23 */ /* 0x100fe2000801080f */
[----:B------:R-:W-:Y:S01]  /*3520*/  FFMA.FTZ R44, R86, UR10, -R15 ;  /* 0x0000000a562c7c23 */ /* 0x000fe2000801080f */
[----:B------:R-:W-:Y:S02]  /*3530*/  FMNMX.FTZ R0, R70, R13, !PT ;  /* 0x0000000d46007209 */ /* 0x000fe40007810000 */
[----:B---3--:R-:W-:Y:S01]  /*3540*/  F2FP.F16.F32.PACK_AB R156, R29, R28 ;  /* 0x0000001c1d9c723e */ /* 0x008fe200000000ff */
[----:B------:R-:W-:Y:S01]  /*3550*/  MUFU.EX2 R41, R10 ;  /* 0x0000000a00297308 */ /* 0x000fe20000000800 */
[----:B------:R-:W-:-:S05]  /*3560*/  FMNMX.FTZ R0, R71, R0, !PT ;  /* 0x0000000047007209 */ /* 0x000fca0007810000 */
[----:B------:R-:W2:Y:S02]  /*3570*/  SHFL.BFLY PT, R13, R0, 0x2, 0x1f ;  /* 0x0c401f00000d7f89 */ /* 0x000ea400000e0000 */
[----:B------:R3:W-:Y:S08]  /*3580*/  MUFU.EX2 R49, R44 ;  /* 0x0000002c00317308 */ /* 0x0007f00000000800 */
[----:B------:R-:W-:Y:S01]  /*3590*/  MUFU.EX2 R32, R32 ;  /* 0x0000002000207308 */ /* 0x000fe20000000800 */
[----:B---3--:R-:W-:-:S07]  /*35a0*/  FFMA.FTZ R44, R64, UR10, -R15 ;  /* 0x0000000a402c7c23 */ /* 0x008fce000801080f */
[----:B------:R-:W3:Y:S01]  /*35b0*/  MUFU.EX2 R33, R33 ;  /* 0x0000002100217308 */ /* 0x000ee20000000800 */
[----:B--2---:R-:W-:Y:S01]  /*35c0*/  FMNMX.FTZ R13, R0, R13, !PT ;  /* 0x0000000d000d7209 */ /* 0x004fe20007810000 */
[----:B------:R-:W-:-:S06]  /*35d0*/  FFMA.FTZ R0, R88, UR10, -R15 ;  /* 0x0000000a58007c23 */ /* 0x000fcc000801080f */
[----:B------:R-:W2:Y:S01]  /*35e0*/  MUFU.EX2 R4, R4 ;  /* 0x0000000400047308 */ /* 0x000ea20000000800 */
[----:B------:R-:W4:Y:S07]  /*35f0*/  SHFL.BFLY PT, R10, R13, 0x1, 0x1f ;  /* 0x0c201f000d0a7f89 */ /* 0x000f2e00000e0000 */
[----:B------:R5:W-:Y:S01]  /*3600*/  MUFU.EX2 R53, R0 ;  /* 0x0000000000357308 */ /* 0x000be20000000800 */
[----:B---3--:R-:W-:-:S07]  /*3610*/  F2FP.F16.F32.PACK_AB R158, R33, R32 ;  /* 0x00000020219e723e */ /* 0x008fce00000000ff */
[----:B------:R-:W-:Y:S01]  /*3620*/  MUFU.EX2 R61, R56 ;  /* 0x00000038003d7308 */ /* 0x000fe20000000800 */
[----:B--2---:R-:W-:-:S07]  /*3630*/  F2FP.F16.F32.PACK_AB R162, R41, R4 ;  /* 0x0000000429a2723e */ /* 0x004fce00000000ff */
[----:B------:R-:W-:Y:S01]  /*3640*/  MUFU.EX2 R36, R36 ;  /* 0x0000002400247308 */ /* 0x000fe20000000800 */
[----:B----4-:R-:W-:Y:S01]  /*3650*/  FMNMX.FTZ R10, R13, R10, !PT ;  /* 0x0000000a0d0a7209 */ /* 0x010fe20007810000 */
[--C-:B------:R-:W-:Y:S01]  /*3660*/  FFMA.FTZ R13, R68, UR10, -R15.reuse ;  /* 0x0000000a440d7c23 */ /* 0x100fe2000801080f */
[----:B------:R-:W-:Y:S02]  /*3670*/  FFMA.FTZ R15, R94, UR10, -R15 ;  /* 0x0000000a5e0f7c23 */ /* 0x000fe4000801080f */
[C---:B------:R-:W-:Y:S01]  /*3680*/  FSETP.NEU.FTZ.AND P1, PT, R10.reuse, -INF , PT ;  /* 0xff8000000a00780b */ /* 0x040fe20003f3d000 */
[----:B-----5:R-:W-:Y:S02]  /*3690*/  FMUL.FTZ R0, R10, UR10 ;  /* 0x0000000a0a007c20 */ /* 0x020fe40008410000 */
[----:B------:R2:W-:Y:S03]  /*36a0*/  MUFU.EX2 R174, R15 ;  /* 0x0000000f00ae7308 */ /* 0x0005e60000000800 */
[----:B------:R-:W-:-:S05]  /*36b0*/  FSEL R0, R0, RZ, P1 ;  /* 0x000000ff00007208 */ /* 0x000fca0000800000 */
[----:B------:R-:W-:Y:S01]  /*36c0*/  MUFU.EX2 R40, R40 ;  /* 0x0000002800287308 */ /* 0x000fe20000000800 */
[--C-:B------:R-:W-:Y:S01]  /*36d0*/  FFMA.FTZ R26, R26, UR10, -R0.reuse ;  /* 0x0000000a1a1a7c23 */ /* 0x100fe20008010800 */
[--C-:B------:R-:W-:Y:S01]  /*36e0*/  FFMA.FTZ R27, R27, UR10, -R0.reuse ;  /* 0x0000000a1b1b7c23 */ /* 0x100fe20008010800 */
[--C-:B------:R-:W-:Y:S01]  /*36f0*/  FFMA.FTZ R30, R30, UR10, -R0.reuse ;  /* 0x0000000a1e1e7c23 */ /* 0x100fe20008010800 */
[--C-:B------:R-:W-:Y:S01]  /*3700*/  FFMA.FTZ R31, R31, UR10, -R0.reuse ;  /* 0x0000000a1f1f7c23 */ /* 0x100fe20008010800 */
[----:B--2---:R-:W-:Y:S01]  /*3710*/  FADD.FTZ R15, R20, R21 ;  /* 0x00000015140f7221 */ /* 0x004fe20000010000 */
        /* <DEDUP_REMOVED lines=25> */
[--C-:B------:R-:W-:Y:S01]  /*38b0*/  FFMA.FTZ R66, R66, UR10, -R0.reuse ;  /* 0x0000000a42427c23 */ /* 0x100fe20008010800 */
[----:B------:R-:W4:Y:S01]  /*38c0*/  MUFU.EX2 R31, R31 ;  /* 0x0000001f001f7308 */ /* 0x000f220000000800 */
[----:B--2---:R-:W-:Y:S01]  /*38d0*/  FADD.FTZ R15, R26, R27 ;  /* 0x0000001b1a0f7221 */ /* 0x004fe20000010000 */
[----:B------:R-:W-:Y:S01]  /*38e0*/  FADD.FTZ R56, R160, R65 ;  /* 0x00000041a0387221 */ /* 0x000fe20000010000 */
[--C-:B------:R-:W-:Y:S01]  /*38f0*/  FFMA.FTZ R67, R67, UR10, -R0.reuse ;  /* 0x0000000a43437c23 */ /* 0x100fe20008010800 */
[--C-:B------:R-:W-:Y:S01]  /*3900*/  FFMA.FTZ R70, R70, UR10, -R0.reuse ;  /* 0x0000000a46467c23 */ /* 0x100fe20008010800 */
[----:B------:R-:W-:Y:S01]  /*3910*/  FFMA.FTZ R0, R71, UR10, -R0 ;  /* 0x0000000a47007c23 */ /* 0x000fe20008010800 */
[C---:B------:R-:W-:Y:S01]  /*3920*/  FADD.FTZ R65, R37.reuse, R56 ;  /* 0x0000003825417221 */ /* 0x040fe20000010000 */
        /* <DEDUP_REMOVED lines=9> */
[C---:B----4-:R-:W-:Y:S01]  /*39c0*/  FADD.FTZ R15, R31.reuse, R52 ;  /* 0x000000341f0f7221 */ /* 0x050fe20000010000 */
[----:B------:R-:W-:Y:S01]  /*39d0*/  FADD.FTZ R56, R36, R65 ;  /* 0x0000004124387221 */ /* 0x000fe20000010000 */
[----:B------:R-:W-:-:S03]  /*39e0*/  F2FP.F16.F32.PACK_AB R155, R31, R30 ;  /* 0x0000001e1f9b723e */ /* 0x000fc600000000ff */
[----:B------:R-:W-:Y:S02]  /*39f0*/  FADD.FTZ R65, R45, R56 ;  /* 0x000000382d417221 */ /* 0x000fe40000010000 */
[----:B------:R-:W4:Y:S01]  /*3a00*/  MUFU.EX2 R38, R38 ;  /* 0x0000002600267308 */ /* 0x000f220000000800 */
[----:B--2---:R-:W-:Y:S01]  /*3a10*/  FADD.FTZ R52, R34, R15 ;  /* 0x0000000f22347221 */ /* 0x004fe20000010000 */
[----:B------:R-:W-:-:S04]  /*3a20*/  FADD.FTZ R56, R40, R65 ;  /* 0x0000004128387221 */ /* 0x000fc80000010000 */
[----:B------:R-:W-:Y:S02]  /*3a30*/  FADD.FTZ R65, R49, R56 ;  /* 0x0000003831417221 */ /* 0x000fe40000010000 */
[----:B------:R-:W2:Y:S01]  /*3a40*/  MUFU.EX2 R39, R39 ;  /* 0x0000002700277308 */ /* 0x000ea20000000800 */
[C---:B---3--:R-:W-:Y:S01]  /*3a50*/  FADD.FTZ R15, R35.reuse, R52 ;  /* 0x00000034230f7221 */ /* 0x048fe20000010000 */
[----:B------:R-:W-:-:S06]  /*3a60*/  F2FP.F16.F32.PACK_AB R157, R35, R34 ;  /* 0x00000022239d723e */ /* 0x000fcc00000000ff */
[----:B------:R-:W3:Y:S01]  /*3a70*/  MUFU.EX2 R42, R42 ;  /* 0x0000002a002a7308 */ /* 0x000ee20000000800 */
[----:B----4-:R-:W-:-:S07]  /*3a80*/  FADD.FTZ R52, R38, R15 ;  /* 0x0000000f26347221 */ /* 0x010fce0000010000 */
[----:B------:R-:W4:Y:S01]  /*3a90*/  MUFU.EX2 R43, R43 ;  /* 0x0000002b002b7308 */ /* 0x000f220000000800 */
[C---:B--2---:R-:W-:Y:S01]  /*3aa0*/  FADD.FTZ R15, R39.reuse, R52 ;  /* 0x00000034270f7221 */ /* 0x044fe20000010000 */
[----:B------:R-:W-:-:S06]  /*3ab0*/  F2FP.F16.F32.PACK_AB R159, R39, R38 ;  /* 0x00000026279f723e */ /* 0x000fcc00000000ff */
[----:B------:R-:W2:Y:S01]  /*3ac0*/  MUFU.EX2 R46, R46 ;  /* 0x0000002e002e7308 */ /* 0x000ea20000000800 */
[----:B---3--:R-:W-:-:S07]  /*3ad0*/  FADD.FTZ R52, R42, R15 ;  /* 0x0000000f2a347221 */ /* 0x008fce0000010000 */
[----:B------:R-:W3:Y:S01]  /*3ae0*/  MUFU.EX2 R47, R47 ;  /* 0x0000002f002f7308 */ /* 0x000ee20000000800 */
[C---:B----4-:R-:W-:Y:S01]  /*3af0*/  FADD.FTZ R15, R43.reuse, R52 ;  /* 0x000000342b0f7221 */ /* 0x050fe20000010000 */
[----:B------:R-:W-:-:S06]  /*3b00*/  F2FP.F16.F32.PACK_AB R161, R43, R42 ;  /* 0x0000002a2ba1723e */ /* 0x000fcc00000000ff */
        /* <DEDUP_REMOVED lines=11> */
[----:B---3--:R-:W-:Y:S01]  /*3bc0*/  FADD.FTZ R52, R48, R65 ;  /* 0x0000004130347221 */ /* 0x008fe20000010000 */
[----:B------:R-:W-:-:S03]  /*3bd0*/  F2FP.F16.F32.PACK_AB R168, R53, R48 ;  /* 0x0000003035a8723e */ /* 0x000fc600000000ff */
[----:B------:R-:W-:-:S03]  /*3be0*/  FADD.FTZ R21, R53, R52 ;  /* 0x0000003435157221 */ /* 0x000fc60000010000 */
        /* <DEDUP_REMOVED lines=24> */
[----:B---3--:R-:W-:-:S04]  /*3d70*/  FADD.FTZ R21, R13, R20 ;  /* 0x000000140d157221 */ /* 0x008fc80000010000 */
[C---:B------:R-:W-:Y:S01]  /*3d80*/  FADD.FTZ R4, R174.reuse, R21 ;  /* 0x00000015ae047221 */ /* 0x040fe20000010000 */
[----:B------:R-:W-:Y:S02]  /*3d90*/  F2FP.F16.F32.PACK_AB R174, R174, R13 ;  /* 0x0000000daeae723e */ /* 0x000fe400000000ff */
[----:B------:R-:W3:Y:S01]  /*3da0*/  MUFU.EX2 R70, R70 ;  /* 0x0000004600467308 */ /* 0x000ee20000000800 */
[----:B----4-:R-:W-:-:S07]  /*3db0*/  FADD.FTZ R14, R66, R15 ;  /* 0x0000000f420e7221 */ /* 0x010fce0000010000 */
[----:B------:R3:W4:Y:S01]  /*3dc0*/  MUFU.EX2 R175, R0 ;  /* 0x0000000000af7308 */ /* 0x0007220000000800 */
[C---:B--2---:R-:W-:Y:S01]  /*3dd0*/  FADD.FTZ R13, R67.reuse, R14 ;  /* 0x0000000e430d7221 */ /* 0x044fe20000010000 */
[----:B------:R-:W-:-:S03]  /*3de0*/  F2FP.F16.F32.PACK_AB R173, R67, R66 ;  /* 0x0000004243ad723e */ /* 0x000fc600000000ff */
[----:B---3--:R-:W-:-:S04]  /*3df0*/  FADD.FTZ R0, R70, R13 ;  /* 0x0000000d46007221 */ /* 0x008fc80000010000 */
[C---:B----4-:R-:W-:Y:S01]  /*3e00*/  FADD.FTZ R0, R175.reuse, R0 ;  /* 0x00000000af007221 */ /* 0x050fe20000010000 */
[----:B------:R-:W-:Y:S01]  /*3e10*/  F2FP.F16.F32.PACK_AB R175, R175, R70 ;  /* 0x00000046afaf723e */ /* 0x000fe200000000ff */
[----:B------:R-:W-:Y:S06]  /*3e20*/  @!P0 BRA `(.L_x_8538) ;  /* 0x0000000000048947 */ /* 0x000fec0003800000 */
[----:B------:R-:W-:Y:S01]  /*3e30*/  BPT.TRAP 0x1 ;  /* 0x000000040000795c */ /* 0x000fe20000300000 */
.L_x_8538:
[----:B------:R2:W3:Y:S01]  /*3e40*/  SYNCS.PHASECHK.TRANS64.TRYWAIT P1, [UR21+0x22850], R11 ;  /* 0x0228500bff0075a7 */ /* 0x0004e20008020155 */
[----:B------:R-:W-:Y:S05]  /*3e50*/  @!P0 BRA `(.L_x_8539) ;  /* 0x0000000000048947 */ /* 0x000fea0003800000 */
[----:B------:R-:W-:Y:S01]  /*3e60*/  BPT.TRAP 0x1 ;  /* 0x000000040000795c */ /* 0x000fe20000300000 */
.L_x_8539:
[----:B---3--:R-:W-:Y:S05]  /*3e70*/  @P1 BRA `(.L_x_8540) ;  /* 0x0000000000081947 */ /* 0x008fea0003800000 */
[----:B------:R-:W3:Y:S02]  /*3e80*/  SYNCS.PHASECHK.TRANS64.TRYWAIT P1, [UR21+0x22850], R11 ;  /* 0x0228500bff0075a7 */ /* 0x000ee40008020155 */
[----:B---3--:R-:W-:Y:S05]  /*3e90*/  @!P1 BRA `(.L_x_8541) ;  /* 0x000000d8000c9947 */ /* 0x008fea0003800000 */
.L_x_8540:
[----:B------:R4:W-:Y:S01]  /*3ea0*/  BAR.SYNC.DEFER_BLOCKING R9, 0x100 ;  /* 0x000400090000751d */ /* 0x0009e20000010000 */
[----:B------:R-:W-:-:S04]  /*3eb0*/  UIADD3 UR6, UR46, 0x400, URZ ;  /* 0x000004002e067890 */ /* 0x000fc8000fffe03f */
[----:B------:R-:W-:Y:S01]  /*3ec0*/  USHF.R.U32.HI UR6, URZ, 0x4, UR6 ;  /* 0x000000043f067899 */ /* 0x000fe20008011606 */
[----:B------:R-:W-:Y:S01]  /*3ed0*/  UMOV UR7, 0x40000040 ;  /* 0x4000004000077882 */ /* 0x000fe20000000000 */
[----:B------:R-:W5:Y:S02]  /*3ee0*/  S2R R13, SR_TID.X ;  /* 0x00000000000d7919 */ /* 0x000f640000002100 */
[----:B------:R-:W-:Y:S01]  /*3ef0*/  ULOP3.LUT UR6, UR6, 0x3fff, URZ, 0xc0, !UPT ;  /* 0x00003fff06067892 */ /* 0x000fe2000f8ec03f */
[----:B----4-:R-:W-:-:S03]  /*3f00*/  IMAD.IADD R9, R17, 0x1, -R12 ;  /* 0x0000000111097824 */ /* 0x010fc600078e0a0c */
[----:B------:R-:W-:Y:S01]  /*3f10*/  ULOP3.LUT UR21, UR6, 0x3000000, URZ, 0xfc, !UPT ;  /* 0x0300000006157892 */ /* 0x000fe2000f8efc3f */
[----:B------:R-:W-:-:S03]  /*3f20*/  VIADD R12, R9, UR42 ;  /* 0x0000002a090c7c36 */ /* 0x000fc60008000000 */
[----:B------:R-:W-:Y:S01]  /*3f30*/  UIMAD UR11, UR39, 0xc00, UR21 ;  /* 0x00000c00270b78a4 */ /* 0x000fe2000f8e0215 */
[----:B------:R-:W-:-:S06]  /*3f40*/  WARPGROUP.ARRIVE ;  /* 0x00000000000079c5 */ /* 0x000fcc0000000000 */
[----:B------:R-:W-:Y:S02]  /*3f50*/  UMOV UR6, UR11 ;  /* 0x0000000b00067c82 */ /* 0x000fe40008000000 */
[----:B------:R-:W-:Y:S01]  /*3f60*/  HGMMA.64x256x16.F32 R24, R152, gdesc[UR4].tnspB, RZ, !UPT, gsb0 ;  /* 0x43e0000498187df0 */ /* 0x000fe2000c0008ff */
[----:B------:R-:W-:Y:S01]  /*3f70*/  UIADD3 UR6, UR11, 0x80, URZ ;  /* 0x000000800b067890 */ /* 0x000fe2000fffe03f */
[----:B------:R-:W-:Y:S01]  /*3f80*/  UMOV UR7, 0x40000040 ;  /* 0x4000004000077882 */ /* 0x000fe20000000000 */
[----:B-----5:R-:W-:-:S13]  /*3f90*/  LOP3.LUT P1, RZ, R13, 0x7f, RZ, 0xc0, !PT ;  /* 0x0000007f0dff7812 */ /* 0x020fda000782c0ff */
[----:B---3--:R-:W-:-:S05]  /*3fa0*/  @!P1 VIADD R8, R8, 0x22860 ;  /* 0x0002286008089836 */ /* 0x008fca0000000000 */
[----:B------:R-:W-:Y:S01]  /*3fb0*/  @!P1 PRMT R8, RZ, 0x654, R8 ;  /* 0x00000654ff089816 */ /* 0x000fe20000000008 */
[----:B------:R-:W-:Y:S02]  /*3fc0*/  WARPGROUP.DEPBAR.LE gsb0, 0x0 ;  /* 0x00008000000079c5 */ /* 0x000fe40000010000 */
        /* <DEDUP_REMOVED lines=26> */
[----:B------:R-:W-:-:S13]  /*4170*/  R2UR UR6, R12 ;  /* 0x000000000c0672ca */ /* 0x000fda00000e0000 */
[----:B------:R-:W-:Y:S01]  /*4180*/  UIADD3 UR14, UR6, UR14, URZ ;  /* 0x0000000e060e7290 */ /* 0x000fe2000fffe03f */
[----:B------:R-:W-:Y:S02]  /*4190*/  WARPGROUP.DEPBAR.LE gsb0, 0x0 ;  /* 0x00008000000079c5 */ /* 0x000fe40000010000 */
[----:B------:R3:W-:Y:S01]  /*41a0*/  @!P1 SYNCS.ARRIVE.TRANS64.RED.A1T0 RZ, [R8+URZ], RZ ;  /* 0x000000ff08ff99a7 */ /* 0x0007e2000810043f */
[----:B------:R-:W-:Y:S01]  /*41b0*/  PLOP3.LUT P1, PT, PT, PT, UP0, 0x40, 0x0 ;  /* 0x000000000000781c */ /* 0x000fe20003f2e808 */
[----:B---3--:R-:W-:-:S12]  /*41c0*/  VIADD R8, R176, 0xfffffffe ;  /* 0xfffffffeb0087836 */ /* 0x008fd80000000000 */
[----:B------:R-:W-:Y:S05]  /*41d0*/  @P1 BRA `(.L_x_8542) ;  /* 0x0000000000481947 */ /* 0x000fea0003800000 */
[C---:B------:R-:W-:Y:S01]  /*41e0*/  ISETP.GT.AND P1, PT, R12.reuse, RZ, PT ;  /* 0x000000ff0c00720c */ /* 0x040fe20003f24270 */
[----:B-12---:R-:W-:-:S05]  /*41f0*/  VIADD R11, R12, 0xffffffff ;  /* 0xffffffff0c0b7836 */ /* 0x006fca0000000000 */
        /* <DEDUP_REMOVED lines=9> */
.L_x_8543:
[----:B------:R-:W-:-:S11]  /*4290*/  UISETP.NE.AND UP1, UPT, UR15, 0x1, UPT ;  /* 0x000000010f00788c */ /* 0x000fd6000bf25270 */
[----:B------:R-:W-:Y:S02]  /*42a0*/  @UP1 ULDC.64 UR18, c[0x0][0x9e8] ;  /* 0x00027a0000121ab9 */ /* 0x000fe40000000a00 */
[----:B------:R-:W-:-:S04]  /*42b0*/  UIMAD.WIDE.U32 UR6, UR11, UR18, URZ ;  /* 0x000000120b0672a5 */ /* 0x000fc8000f8e003f */
[----:B------:R-:W-:-:S12]  /*42c0*/  @UP1 USHF.R.U32.HI UR11, URZ, UR19, UR7 ;  /* 0x000000133f0b1299 */ /* 0x000fd80008011607 */
.L_x_8544:
[----:B------:R-:W-:-:S04]  /*42d0*/  UIMAD UR11, UR11, UR15, UR15 ;  /* 0x0000000f0b0b72a4 */ /* 0x000fc8000f8e020f */
[----:B------:R-:W-:-:S04]  /*42e0*/  UISETP.LT.AND UP1, UPT, UR14, UR11, UPT ;  /* 0x0000000b0e00728c */ /* 0x000fc8000bf21270 */
[----:B------:R-:W-:-:S12]  /*42f0*/  USEL UR14, UR14, UR11, UP1 ;  /* 0x0000000b0e0e7287 */ /* 0x000fd80008800000 */
.L_x_8542:
[----:B------:R-:W-:-:S04]  /*4300*/  UIMAD.WIDE UR6, UR14, 0x2aaaaaab, URZ ;  /* 0x2aaaaaab0e0678a5 */ /* 0x000fc8000f8e023f */
[----:B------:R-:W-:-:S04]  /*4310*/  USHF.R.U32.HI UR6, URZ, 0x1f, UR7 ;  /* 0x0000001f3f067899 */ /* 0x000fc80008011607 */
[----:B------:R-:W-:-:S04]  /*4320*/  ULEA.HI.SX32 UR6, UR7, UR6, 0x1c ;  /* 0x0000000607067291 */ /* 0x000fc8000f8fe23f */
[----:B------:R-:W-:-:S04]  /*4330*/  UISETP.LT.AND UP1, UPT, UR40, UR6, UPT ;  /* 0x000000062800728c */ /* 0x000fc8000bf21270 */
[----:B------:R-:W-:-:S06]  /*4340*/  USEL UR23, UR40, UR6, !UP1 ;  /* 0x0000000628177287 */ /* 0x000fcc000c800000 */
[----:B------:R-:W-:-:S13]  /*4350*/  ISETP.GE.AND P1, PT, R8, UR23, PT ;  /* 0x0000001708007c0c */ /* 0x000fda000bf26270 */
[----:B------:R-:W-:Y:S05]  /*4360*/  @!P1 BRA `(.L_x_8545) ;  /* 0x0000002c00dc9947 */ /* 0x000fea0003800000 */
[----:B------:R-:W-:Y:S01]  /*4370*/  IMAD.IADD R13, R7, 0x1, R9 ;  /* 0x00000001070d7824 */ /* 0x000fe200078e0209 */
[----:B------:R-:W-:Y:S01]  /*4380*/  ULDC UR24, c[0x0][0x9e4] ;  /* 0x0002790000187ab9 */ /* 0x000fe20000000800 */
[----:B------:R-:W-:Y:S01]  /*4390*/  ULDC UR22, c[0x0][0x9dc] ;  /* 0x0002770000167ab9 */ /* 0x000fe20000000800 */
[----:B------:R-:W-:Y:S01]  /*43a0*/  ULDC UR26, c[0x0][0x988] ;  /* 0x00026200001a7ab9 */ /* 0x000fe20000000800 */
[----:B------:R-:W-:-:S05]  /*43b0*/  ULDC UR25, c[0x0][0x9e0] ;  /* 0x0002780000197ab9 */ /* 0x000fca0000000800 */
.L_x_8562:
[----:B------:R-:W-:-:S04]  /*43c0*/  UIADD3 UR39, UR39, 0x1, URZ ;  /* 0x0000000127277890 */ /* 0x000fc8000fffe03f */
[----:B------:R-:W-:-:S04]  /*43d0*/  UISETP.NE.AND UP1, UPT, UR39, 0x2, UPT ;  /* 0x000000022700788c */ /* 0x000fc8000bf25270 */
[----:B------:R-:W-:Y:S02]  /*43e0*/  USEL UR6, URZ, 0x1, UP1 ;  /* 0x000000013f067887 */ /* 0x000fe40008800000 */
[----:B------:R-:W-:Y:S02]  /*43f0*/  USEL UR39, UR39, URZ, UP1 ;  /* 0x0000003f27277287 */ /* 0x000fe40008800000 */
[----:B------:R-:W-:Y:S01]  /*4400*/  ULOP3.LUT UR38, UR38, UR6, URZ, 0x3c, !UPT ;  /* 0x0000000626267292 */ /* 0x000fe2000f8e3c3f */
[----:B-1----:R-:W-:Y:S11]  /*4410*/  @!P0 BRA `(.L_x_8546) ;  /* 0x0000000000048947 */ /* 0x002ff60003800000 */
[----:B------:R-:W-:Y:S01]  /*4420*/  BPT.TRAP 0x1 ;  /* 0x000000040000795c */ /* 0x000fe20000300000 */
.L_x_8546:
[----:B------:R-:W-:Y:S01]  /*4430*/  ULEA UR27, UR39, UR46, 0x3 ;  /* 0x0000002e271b7291 */ /* 0x000fe2000f8e183f */
[----:B------:R-:W-:-:S05]  /*4440*/  IMAD.U32 R12, RZ, RZ, UR38 ;  /* 0x00000026ff0c7e24 */ /* 0x000fca000f8e00ff */
[----:B------:R-:W-:-:S04]  /*4450*/  SHF.L.U32 R12, R12, 0x1f, RZ ;  /* 0x0000001f0c0c7819 */ /* 0x000fc800000006ff */
[----:B------:R3:W4:Y:S01]  /*4460*/  SYNCS.PHASECHK.TRANS64.TRYWAIT P1, [UR27+0x22830], R12 ;  /* 0x0228300cff0075a7 */ /* 0x000722000802015b */
[----:B------:R-:W-:Y:S05]  /*4470*/  @!P0 BRA `(.L_x_8547) ;  /* 0x0000000000048947 */ /* 0x000fea0003800000 */
[----:B------:R-:W-:Y:S01]  /*4480*/  BPT.TRAP 0x1 ;  /* 0x000000040000795c */ /* 0x000fe20000300000 */
.L_x_8547:
[----:B----4-:R-:W-:Y:S05]  /*4490*/  @P1 BRA `(.L_x_8548) ;  /* 0x0000000000081947 */ /* 0x010fea0003800000 */
[----:B------:R-:W4:Y:S02]  /*44a0*/  SYNCS.PHASECHK.TRANS64.TRYWAIT P1, [UR27+0x22830], R12 ;  /* 0x0228300cff0075a7 */ /* 0x000f24000802015b */
[----:B----4-:R-:W-:Y:S05]  /*44b0*/  @!P1 BRA `(.L_x_8549) ;  /* 0x000000d000989947 */ /* 0x010fea0003800000 */
.L_x_8548:
[----:B------:R-:W-:Y:S01]  /*44c0*/  UIMAD UR18, UR39, 0x300, UR20 ;  /* 0x00000300271278a4 */ /* 0x000fe2000f8e0214 */
[----:B------:R-:W-:Y:S01]  /*44d0*/  WARPGROUP.ARRIVE ;  /* 0x00000000000079c5 */ /* 0x000fe20000000000 */
[----:B------:R-:W-:Y:S01]  /*44e0*/  UMOV UR19, 0x40000040 ;  /* 0x4000004000137882 */ /* 0x000fe20000000000 */
[----:B------:R-:W-:Y:S01]  /*44f0*/  UMOV UR7, 0x40000040 ;  /* 0x4000004000077882 */ /* 0x000fe20000000000 */
[----:B------:R-:W-:-:S03]  /*4500*/  UIADD3 UR6, UR18, 0x2, URZ ;  /* 0x0000000212067890 */ /* 0x000fc6000fffe03f */
[----:B----4-:R-:W4:Y:S01]  /*4510*/  S2R R5, SR_TID.X ;  /* 0x0000000000057919 */ /* 0x010f220000002100 */
[----:B------:R-:W-:Y:S01]  /*4520*/  UIADD3 UR10, UR18, 0x4, URZ ;  /* 0x00000004120a7890 */ /* 0x000fe2000fffe03f */
[----:B------:R-:W5:Y:S01]  /*4530*/  LDC R20, c[0x0][0x288] ;  /* 0x0000a200ff147b82 */ /* 0x000f620000000800 */
[----:B------:R-:W-:Y:S01]  /*4540*/  UMOV UR11, 0x40000040 ;  /* 0x40000040000b7882 */ /* 0x000fe20000000000 */
[----:B------:R-:W-:Y:S01]  /*4550*/  HGMMA.64x96x16.F32 R152, gdesc[UR16], RZ, !UPT, gsb0 ;  /* 0x01600000109879f0 */ /* 0x000fe2000c0008ff */
[----:B------:R-:W-:Y:S01]  /*4560*/  UIADD3 UR14, UR18, 0x6, URZ ;  /* 0x00000006120e7890 */ /* 0x000fe2000fffe03f */
[----:B-12---:R-:W-:Y:S01]  /*4570*/  IMAD.U32 R11, RZ, RZ, UR27 ;  /* 0x0000001bff0b7e24 */ /* 0x006fe2000f8e00ff */
[----:B------:R-:W-:Y:S01]  /*4580*/  UMOV UR15, 0x40000040 ;  /* 0x40000040000f7882 */ /* 0x000fe20000000000 */
[----:B------:R-:W-:-:S05]  /*4590*/  IMAD R15, R8, -0x60, R17 ;  /* 0xffffffa0080f7824 */ /* 0x000fca00078e0211 */
[----:B-----5:R-:W-:-:S05]  /*45a0*/  IADD3 R15, R15, 0x1, -R20 ;  /* 0x000000010f0f7810 */ /* 0x020fca0007ffe814 */
[----:B------:R-:W-:Y:S01]  /*45b0*/  IMAD.IADD R15, R15, 0x1, -R16 ;  /* 0x000000010f0f7824 */ /* 0x000fe200078e0a10 */
[----:B----4-:R-:W-:Y:S02]  /*45c0*/  LOP3.LUT P1, RZ, R5, 0x7f, RZ, 0xc0, !PT ;  /* 0x0000007f05ff7812 */ /* 0x010fe4000782c0ff */
[----:B------:R-:W-:Y:S01]  /*45d0*/  IADD3 R5, -R23, 0xb, RZ ;  /* 0x0000000b17057810 */ /* 0x000fe20007ffe1ff */
[----:B------:R-:W-:-:S10]  /*45e0*/  VIADD R20, R15, UR25 ;  /* 0x000000190f147c36 */ /* 0x000fd40008000000 */
[----:B------:R-:W-:-:S05]  /*45f0*/  @!P1 VIADD R14, R11, 0x22840 ;  /* 0x000228400b0e9836 */ /* 0x000fca0000000000 */
        /* <DEDUP_REMOVED lines=10> */
[----:B------:R-:W-:Y:S03]  /*46a0*/  HGMMA.64x96x16.F32 R152, gdesc[UR12], R152, gsb0 ;  /* 0x016000000c9879f0 */ /* 0x000fe60008000898 */
[----:B------:R-:W-:Y:S02]  /*46b0*/  WARPGROUP.DEPBAR.LE gsb0, 0x0 ;  /* 0x00008000000079c5 */ /* 0x000fe40000010000 */
[----:B------:R1:W-:Y:S06]  /*46c0*/  BAR.ARV R5, 0x100 ;  /* 0x000400050000751d */ /* 0x0003ec0000002000 */
[----:B------:R2:W-:Y:S01]  /*46d0*/  @!P1 SYNCS.ARRIVE.TRANS64.RED.A1T0 RZ, [R14+URZ], RZ ;  /* 0x000000ff0eff99a7 */ /* 0x0005e2000810043f */
[----:B------:R-:W-:Y:S01]  /*46e0*/  PLOP3.LUT P1, PT, PT, PT, UP0, 0x40, 0x0 ;  /* 0x000000000000781c */ /* 0x000fe20003f2e808 */
[----:B--2---:R-:W-:-:S02]  /*46f0*/  VIADD R14, R15, UR6 ;  /* 0x000000060f0e7c36 */ /* 0x004fc40008000000 */
[C---:B------:R-:W-:Y:S02]  /*4700*/  IMAD.IADD R15, R7.reuse, 0x1, R20 ;  /* 0x00000001070f7824 */ /* 0x040fe400078e0214 */
[----:B------:R-:W-:-:S08]  /*4710*/  IMAD.IADD R21, R7, 0x1, R14 ;  /* 0x0000000107157824 */ /* 0x000fd000078e020e */
[----:B-1----:R-:W-:Y:S05]  /*4720*/  @P1 BRA `(.L_x_8550) ;  /* 0x00000000005c1947 */ /* 0x002fea0003800000 */
        /* <DEDUP_REMOVED lines=11> */
.L_x_8552:
[----:B------:R-:W-:-:S05]  /*47e0*/  IMAD.U32 R206, RZ, RZ, UR24 ;  /* 0x00000018ffce7e24 */ /* 0x000fca000f8e00ff */
[----:B------:R-:W-:-:S13]  /*47f0*/  ISETP.NE.AND P1, PT, R206, 0x1, PT ;  /* 0x00000001ce00780c */ /* 0x000fda0003f25270 */
[----:B------:R-:W1:Y:S01]  /*4800*/  @P1 LDC.64 R204, c[0x0][0x9e8] ;  /* 0x00027a00ffcc1b82 */ /* 0x000e620000000a00 */
[----:B------:R-:W-:-:S04]  /*4810*/  @P1 IMAD.IADD R203, R7, 0x1, R9 ;  /* 0x0000000107cb1824 */ /* 0x000fc800078e0209 */
[----:B-1----:R-:W-:-:S04]  /*4820*/  @P1 IMAD.HI.U32 R204, R203, R204, RZ ;  /* 0x000000cccbcc1227 */ /* 0x002fc800078e00ff */
[----:B------:R-:W-:Y:S01]  /*4830*/  IMAD.MOV.U32 R203, RZ, RZ, R13 ;  /* 0x000000ffffcb7224 */ /* 0x000fe200078e000d */
[----:B------:R-:W-:-:S07]  /*4840*/  @P1 SHF.R.U32.HI R203, RZ, R205, R204 ;  /* 0x000000cdffcb1219 */ /* 0x000fce00000116cc */
.L_x_8553:
[----:B------:R-:W-:Y:S05]  /*4850*/  BSYNC B0 ;  /* 0x0000000000007941 */ /* 0x000fea0003800000 */
.L_x_8551:
[----:B------:R-:W-:-:S04]  /*4860*/  IMAD R204, R8, -0x60, -R16 ;  /* 0xffffffa008cc7824 */ /* 0x000fc800078e0a10 */
[----:B------:R-:W-:-:S05]  /*4870*/  IMAD R204, R203, R206, R204 ;  /* 0x000000cecbcc7224 */ /* 0x000fca00078e02cc */
[----:B------:R-:W-:Y:S02]  /*4880*/  VIADDMNMX R15, R204, R206, R15, PT ;  /* 0x000000cecc0f7246 */ /* 0x000fe4000380010f */
[----:B------:R-:W-:-:S07]  /*4890*/  VIMNMX R21, R21, R204, !PT ;  /* 0x000000cc15157248 */ /* 0x000fce0007fe0100 */
.L_x_8550:
[----:B------:R-:W-:Y:S01]  /*48a0*/  IMAD R205, R8, -0x60, RZ ;  /* 0xffffffa008cd7824 */ /* 0x000fe200078e02ff */
[----:B------:R-:W-:Y:S01]  /*48b0*/  LOP3.LUT R2, R2, 0xfffbffff, RZ, 0xc0, !PT ;  /* 0xfffbffff02027812 */ /* 0x000fe200078ec0ff */
[C---:B------:R-:W-:Y:S02]  /*48c0*/  IMAD.IADD R20, R6.reuse, 0x1, R20 ;  /* 0x0000000106147824 */ /* 0x040fe400078e0214 */
[----:B------:R-:W-:Y:S01]  /*48d0*/  IMAD.IADD R203, R6, 0x1, R14 ;  /* 0x0000000106cb7824 */ /* 0x000fe200078e020e */
[C---:B------:R-:W-:Y:S02]  /*48e0*/  ISETP.GE.AND P1, PT, R205.reuse, 0x1, PT ;  /* 0x00000001cd00780c */ /* 0x040fe40003f26270 */
[----:B------:R-:W-:Y:S02]  /*48f0*/  ISETP.GE.AND P4, PT, R205, 0x9, PT ;  /* 0x00000009cd00780c */ /* 0x000fe40003f86270 */
[----:B------:R-:W-:-:S04]  /*4900*/  ISETP.GT.AND P2, PT, R21, RZ, !P1 ;  /* 0x000000ff1500720c */ /* 0x000fc80004f44270 */
[----:B------:R-:W-:-:S04]  /*4910*/  ISETP.LT.OR P2, PT, R15, 0x1, P2 ;  /* 0x000000010f00780c */ /* 0x000fc80001741670 */
[----:B------:R-:W-:Y:S02]  /*4920*/  FSEL R152, R152, -INF , !P2 ;  /* 0xff80000098987808 */ /* 0x000fe40005000000 */
[----:B------:R-:W-:Y:S02]  /*4930*/  @P1 LOP3.LUT R2, R2, 0x40000, RZ, 0xfc, !PT ;  /* 0x0004000002021812 */ /* 0x000fe400078efcff */
[----:B------:R-:W-:Y:S02]  /*4940*/  ISETP.GE.AND P1, PT, R205, 0x2, PT ;  /* 0x00000002cd00780c */ /* 0x000fe40003f26270 */
[----:B------:R-:W-:Y:S02]  /*4950*/  LOP3.LUT R2, R2, 0xfffffffd, RZ, 0xc0, !PT ;  /* 0xfffffffd02027812 */ /* 0x000fe400078ec0ff */
[----:B------:R-:W-:Y:S02]  /*4960*/  ISETP.GT.AND P3, PT, R21, 0x1, !P1 ;  /* 0x000000011500780c */ /* 0x000fe40004f64270 */
[----:B------:R-:W-:-:S02]  /*4970*/  @P4 LOP3.LUT R2, R2, 0x2, RZ, 0xfc, !PT ;  /* 0x0000000202024812 */ /* 0x000fc400078efcff */
[----:B------:R-:W-:Y:S02]  /*4980*/  ISETP.GT.AND P2, PT, R21, 0x8, !P4 ;  /* 0x000000081500780c */ /* 0x000fe40006744270 */
[----:B------:R-:W-:Y:S02]  /*4990*/  ISETP.GE.AND P4, PT, R205, 0xa, PT ;  /* 0x0000000acd00780c */ /* 0x000fe40003f86270 */
[C---:B------:R-:W-:Y:S02]  /*49a0*/  ISETP.LT.OR P3, PT, R15.reuse, 0x2, P3 ;  /* 0x000000020f00780c */ /* 0x040fe40001f61670 */
[----:B------:R-:W-:Y:S02]  /*49b0*/  ISETP.LT.OR P2, PT, R15, 0x9, P2 ;  /* 0x000000090f00780c */ /* 0x000fe40001741670 */
[----:B------:R-:W-:Y:S02]  /*49c0*/  FSEL R153, R153, -INF , !P3 ;  /* 0xff80000099997808 */ /* 0x000fe40005800000 */
[----:B------:R-:W-:-:S02]  /*49d0*/  ISETP.GE.AND P3, PT, R205, 0x11, PT ;  /* 0x00000011cd00780c */ /* 0x000fc40003f66270 */
[----:B------:R-:W-:Y:S02]  /*49e0*/  LOP3.LUT R2, R2, 0xfffffffb, RZ, 0xc0, !PT ;  /* 0xfffffffb02027812 */ /* 0x000fe400078ec0ff */
[----:B------:R-:W-:Y:S02]  /*49f0*/  FSEL R156, R156, -INF , !P2 ;  /* 0xff8000009c9c7808 */ /* 0x000fe40005000000 */
[----:B------:R-:W-:Y:S02]  /*4a00*/  ISETP.GT.AND P2, PT, R21, 0x9, !P4 ;  /* 0x000000091500780c */ /* 0x000fe40006744270 */
[----:B------:R-:W-:Y:S02]  /*4a10*/  @P4 LOP3.LUT R2, R2, 0x4, RZ, 0xfc, !PT ;  /* 0x0000000402024812 */ /* 0x000fe400078efcff */
[----:B------:R-:W-:Y:S02]  /*4a20*/  ISETP.LT.OR P2, PT, R15, 0xa, P2 ;  /* 0x0000000a0f00780c */ /* 0x000fe40001741670 */
[----:B------:R-:W-:-:S02]  /*4a30*/  LOP3.LUT R2, R2, 0xfffffff7, RZ, 0xc0, !PT ;  /* 0xfffffff702027812 */ /* 0x000fc400078ec0ff */
[----:B------:R-:W-:Y:S02]  /*4a40*/  FSEL R157, R157, -INF , !P2 ;  /* 0xff8000009d9d7808 */ /* 0x000fe40005000000 */
[----:B------:R-:W-:Y:S02]  /*4a50*/  @P3 LOP3.LUT R2, R2, 0x8, RZ, 0xfc, !PT ;  /* 0x0000000802023812 */ /* 0x000fe400078efcff */
[----:B------:R-:W-:Y:S02]  /*4a60*/  ISETP.GT.AND P2, PT, R21, 0x10, !P3 ;  /* 0x000000101500780c */ /* 0x000fe40005f44270 */
[----:B------:R-:W-:Y:S02]  /*4a70*/  ISETP.GE.AND P3, PT, R205, 0x12, PT ;  /* 0x00000012cd00780c */ /* 0x000fe40003f66270 */
[----:B------:R-:W-:Y:S02]  /*4a80*/  ISETP.LT.OR P2, PT, R15, 0x11, P2 ;  /* 0x000000110f00780c */ /* 0x000fe40001741670 */
[----:B------:R-:W-:-:S02]  /*4a90*/  LOP3.LUT R2, R2, 0xffffffef, RZ, 0xc0, !PT ;  /* 0xffffffef02027812 */ /* 0x000fc400078ec0ff */
[----:B------:R-:W-:Y:S02]  /*4aa0*/  FSEL R160, R160, -INF , !P2 ;  /* 0xff800000a0a07808 */ /* 0x000fe40005000000 */
[----:B------:R-:W-:-:S04]  /*4ab0*/  ISETP.GT.AND P2, PT, R21, 0x11, !P3 ;  /* 0x000000111500780c */ /* 0x000fc80005f44270 */
[----:B------:R-:W-:Y:S02]  /*4ac0*/  ISETP.LT.OR P2, PT, R15, 0x12, P2 ;  /* 0x000000120f00780c */ /* 0x000fe40001741670 */
[----:B------:R-:W-:Y:S02]  /*4ad0*/  @P3 LOP3.LUT R2, R2, 0x10, RZ, 0xfc, !PT ;  /* 0x0000001002023812 */ /* 0x000fe400078efcff */
[----:B------:R-:W-:Y:S02]  /*4ae0*/  ISETP.GE.AND P3, PT, R205, 0x19, PT ;  /* 0x00000019cd00780c */ /* 0x000fe40003f66270 */
[----:B------:R-:W-:Y:S02]  /*4af0*/  LOP3.LUT R2, R2, 0xfffdffff, RZ, 0xc0, !PT ;  /* 0xfffdffff02027812 */ /* 0x000fe400078ec0ff */
[----:B------:R-:W-:Y:S02]  /*4b00*/  FSEL R161, R161, -INF , !P2 ;  /* 0xff800000a1a17808 */ /* 0x000fe40005000000 */
[----:B------:R-:W-:-:S04]  /*4b10*/  ISETP.GT.AND P2, PT, R21, 0x18, !P3 ;  /* 0x000000181500780c */ /* 0x000fc80005f44270 */
[----:B------:R-:W-:-:S03]  /*4b20*/  ISETP.LT.OR P2, PT, R15, 0x19, P2 ;  /* 0x000000190f00780c */ /* 0x000fc60001741670 */
        /* <DEDUP_REMOVED lines=62> */
[----:B------:R-:W-:Y:S02]  /*4f10*/  FSEL R184, R184, -INF , !P2 ;  /* 0xff800000b8b87808 */ /* 0x000fe40005000000 */
[----:B------:R-:W-:Y:S02]  /*4f20*/  LOP3.LUT R2, R2, 0xffffffbf, RZ, 0xc0, !PT ;  /* 0xffffffbf02027812 */ /* 0x000fe400078ec0ff */
[----:B------:R-:W-:-:S04]  /*4f30*/  ISETP.GT.AND P2, PT, R21, 0x41, !P3 ;  /* 0x000000411500780c */ /* 0x000fc80005f44270 */
[----:B------:R-:W-:-:S03]  /*4f40*/  ISETP.LT.OR P2, PT, R15, 0x42, P2 ;  /* 0x000000420f00780c */ /* 0x000fc60001741670 */
[----:B------:R-:W-:Y:S02]  /*4f50*/  @P3 LOP3.LUT R2, R2, 0x40, RZ, 0xfc, !PT ;  /* 0x0000004002023812 */ /* 0x000fe400078efcff */
[----:B------:R-:W-:Y:S02]  /*4f60*/  ISETP.GE.AND P3, PT, R205, 0x49, PT ;  /* 0x00000049cd00780c */ /* 0x000fe40003f66270 */
[----:B------:R-:W-:Y:S02]  /*4f70*/  FSEL R185, R185, -INF , !P2 ;  /* 0xff800000b9b97808 */ /* 0x000fe40005000000 */
[----:B------:R-:W-:Y:S02]  /*4f80*/  ISETP.GT.AND P2, PT, R21, 0x48, !P3 ;  /* 0x000000481500780c */ /* 0x000fe40005f44270 */
[----:B------:R-:W-:Y:S02]  /*4f90*/  LOP3.LUT R2, R2, 0xffffffdf, RZ, 0xc0, !PT ;  /* 0xffffffdf02027812 */ /* 0x000fe400078ec0ff */
[----:B------:R-:W-:-:S04]  /*4fa0*/  ISETP.LT.OR P2, PT, R15, 0x49, P2 ;  /* 0x000000490f00780c */ /* 0x000fc80001741670 */
[----:B------:R-:W-:Y:S02]  /*4fb0*/  FSEL R188, R188, -INF , !P2 ;  /* 0xff800000bcbc7808 */ /* 0x000fe40005000000 */
[----:B------:R-:W-:Y:S02]  /*4fc0*/  ISETP.GE.AND P2, PT, R205, 0x4a, PT ;  /* 0x0000004acd00780c */ /* 0x000fe40003f46270 */
[----:B------:R-:W-:Y:S02]  /*4fd0*/  @P3 LOP3.LUT R2, R2, 0x20, RZ, 0xfc, !PT ;  /* 0x0000002002023812 */ /* 0x000fe400078efcff */
[----:B------:R-:W-:Y:S02]  /*4fe0*/  ISETP.GT.AND P3, PT, R21, 0x49, !P2 ;  /* 0x000000491500780c */ /* 0x000fe40005764270 */
[----:B------:R-:W-:Y:S02]  /*4ff0*/  LOP3.LUT R2, R2, 0xfffffffe, RZ, 0xc0, !PT ;  /* 0xfffffffe02027812 */ /* 0x000fe400078ec0ff */
        /* <DEDUP_REMOVED lines=14> */
[----:B------:R-:W-:-:S13]  /*50e0*/  ISETP.GE.AND P6, PT, R205, 0x5a, PT ;  /* 0x0000005acd00780c */ /* 0x000fda0003fc6270 */
[----:B------:R-:W-:Y:S02]  /*50f0*/  @P6 LOP3.LUT R2, R2, 0x1, RZ, 0xfc, !PT ;  /* 0x0000000102026812 */ /* 0x000fe400078efcff */
[----:B------:R-:W-:-:S04]  /*5100*/  ISETP.GT.AND P6, PT, R21, 0x59, !P6 ;  /* 0x000000591500780c */ /* 0x000fc800077c4270 */
[----:B------:R-:W-:-:S04]  /*5110*/  ISETP.LT.OR P6, PT, R15, 0x5a, P6 ;  /* 0x0000005a0f00780c */ /* 0x000fc800037c1670 */
[----:B------:R-:W-:Y:S02]  /*5120*/  FSEL R197, R197, -INF , !P6 ;  /* 0xff800000c5c57808 */ /* 0x000fe40007000000 */
[----:B------:R-:W-:-:S13]  /*5130*/  PLOP3.LUT P6, PT, PT, PT, UP0, 0x40, 0x0 ;  /* 0x000000000000781c */ /* 0x000fda0003fce808 */
[----:B------:R-:W-:Y:S05]  /*5140*/  @P6 BRA `(.L_x_8554) ;  /* 0x0000000000586947 */ /* 0x000fea0003800000 */
        /* <DEDUP_REMOVED lines=12> */
.L_x_8556:
[----:B------:R-:W-:-:S05]  /*5210*/  IMAD.U32 R207, RZ, RZ, UR24 ;  /* 0x00000018ffcf7e24 */ /* 0x000fca000f8e00ff */
[----:B------:R-:W-:-:S13]  /*5220*/  ISETP.NE.AND P6, PT, R207, 0x1, PT ;  /* 0x00000001cf00780c */ /* 0x000fda0003fc5270 */
[----:B------:R-:W1:Y:S02]  /*5230*/  @P6 LDC.64 R14, c[0x0][0x9e8] ;  /* 0x00027a00ff0e6b82 */ /* 0x000e640000000a00 */
[----:B-1----:R-:W-:-:S05]  /*5240*/  @P6 IMAD.HI.U32 R14, R21, R14, RZ ;  /* 0x0000000e150e6227 */ /* 0x002fca00078e00ff */
[----:B------:R-:W-:-:S07]  /*5250*/  @P6 SHF.R.U32.HI R21, RZ, R15, R14 ;  /* 0x0000000fff156219 */ /* 0x000fce000001160e */
.L_x_8557:
[----:B------:R-:W-:Y:S05]  /*5260*/  BSYNC B0 ;  /* 0x0000000000007941 */ /* 0x000fea0003800000 */
.L_x_8555:
[----:B------:R-:W-:-:S04]  /*5270*/  IMAD.IADD R14, R205, 0x1, -R16 ;  /* 0x00000001cd0e7824 */ /* 0x000fc800078e0a10 */
[----:B------:R-:W-:-:S05]  /*5280*/  IMAD R14, R21, R207, R14 ;  /* 0x000000cf150e7224 */ /* 0x000fca00078e020e */
[----:B------:R-:W-:Y:S02]  /*5290*/  VIADDMNMX R20, R14, R207, R20, PT ;  /* 0x000000cf0e147246 */ /* 0x000fe40003800114 */
[----:B------:R-:W-:-:S07]  /*52a0*/  VIMNMX R203, R203, R14, !PT ;  /* 0x0000000ecbcb7248 */ /* 0x000fce0007fe0100 */
.L_x_8554:
[----:B------:R-:W-:Y:S01]  /*52b0*/  ISETP.GT.AND P1, PT, R203, 0x1, !P1 ;  /* 0x00000001cb00780c */ /* 0x000fe20004f24270 */
[----:B------:R-:W-:Y:S01]  /*52c0*/  UMOV UR10, UR26 ;  /* 0x0000001a000a7c82 */ /* 0x000fe20008000000 */
[----:B------:R-:W-:Y:S02]  /*52d0*/  LOP3.LUT P6, RZ, R2, 0x10000, RZ, 0xc0, !PT ;  /* 0x0001000002ff7812 */ /* 0x000fe400078cc0ff */
[----:B------:R-:W-:Y:S02]  /*52e0*/  ISETP.LT.OR P1, PT, R20, 0x2, P1 ;  /* 0x000000021400780c */ /* 0x000fe40000f21670 */
[----:B------:R-:W-:Y:S02]  /*52f0*/  FMNMX.FTZ R14, R152, R3, !PT ;  /* 0x00000003980e7209 */ /* 0x000fe40007810000 */
[----:B------:R-:W-:Y:S02]  /*5300*/  FSEL R155, R155, -INF , !P1 ;  /* 0xff8000009b9b7808 */ /* 0x000fe40004800000 */
[----:B------:R-:W-:-:S02]  /*5310*/  LOP3.LUT P1, RZ, R2, 0x2, RZ, 0xc0, !PT ;  /* 0x0000000202ff7812 */ /* 0x000fc4000782c0ff */
[----:B------:R-:W-:Y:S02]  /*5320*/  FMNMX.FTZ R15, R153, R14, !PT ;  /* 0x0000000e990f7209 */ /* 0x000fe40007810000 */
[----:B------:R-:W-:Y:S02]  /*5330*/  ISETP.GT.AND P1, PT, R203, 0x8, !P1 ;  /* 0x00000008cb00780c */ /* 0x000fe40004f24270 */
[----:B------:R-:W-:Y:S02]  /*5340*/  FMNMX.FTZ R14, R156, R15, !PT ;  /* 0x0000000f9c0e7209 */ /* 0x000fe40007810000 */
[----:B------:R-:W-:Y:S02]  /*5350*/  ISETP.LT.OR P1, PT, R20, 0x9, P1 ;  /* 0x000000091400780c */ /* 0x000fe40000f21670 */
[----:B------:R-:W-:Y:S02]  /*5360*/  FMNMX.FTZ R15, R157, R14, !PT ;  /* 0x0000000e9d0f7209 */ /* 0x000fe40007810000 */
[----:B------:R-:W-:-:S02]  /*5370*/  FSEL R158, R158, -INF , !P1 ;  /* 0xff8000009e9e7808 */ /* 0x000fc40004800000 */
[----:B------:R-:W-:Y:S02]  /*5380*/  LOP3.LUT P1, RZ, R2, 0x4, RZ, 0xc0, !PT ;  /* 0x0000000402ff7812 */ /* 0x000fe4000782c0ff */
[----:B------:R-:W-:Y:S02]  /*5390*/  FMNMX.FTZ R14, R160, R15, !PT ;  /* 0x0000000fa00e7209 */ /* 0x000fe40007810000 */
[----:B------:R-:W-:Y:S02]  /*53a0*/  ISETP.GT.AND P1, PT, R203, 0x9, !P1 ;  /* 0x00000009cb00780c */ /* 0x000fe40004f24270 */
[----:B------:R-:W-:Y:S02]  /*53b0*/  FMNMX.FTZ R15, R161, R14, !PT ;  /* 0x0000000ea10f7209 */ /* 0x000fe40007810000 */
[----:B------:R-:W-:Y:S02]  /*53c0*/  ISETP.LT.OR P1, PT, R20, 0xa, P1 ;  /* 0x0000000a1400780c */ /* 0x000fe40000f21670 */
[----:B------:R-:W-:-:S02]  /*53d0*/  FMNMX.FTZ R14, R164, R15, !PT ;  /* 0x0000000fa40e7209 */ /* 0x000fc40007810000 */
[----:B------:R-:W-:Y:S02]  /*53e0*/  FSEL R159, R159, -INF , !P1 ;  /* 0xff8000009f9f7808 */ /* 0x000fe40004800000 */
[----:B------:R-:W-:Y:S02]  /*53f0*/  LOP3.LUT P1, RZ, R2, 0x8, RZ, 0xc0, !PT ;  /* 0x0000000802ff7812 */ /* 0x000fe4000782c0ff */
[----:B------:R-:W-:Y:S02]  /*5400*/  FMNMX.FTZ R15, R165, R14, !PT ;  /* 0x0000000ea50f7209 */ /* 0x000fe40007810000 */
[----:B------:R-:W-:Y:S02]  /*5410*/  ISETP.GT.AND P1, PT, R203, 0x10, !P1 ;  /* 0x00000010cb00780c */ /* 0x000fe40004f24270 */
[----:B------:R-:W-:Y:S02]  /*5420*/  FMNMX.FTZ R14, R168, R15, !PT ;  /* 0x0000000fa80e7209 */ /* 0x000fe40007810000 */
[----:B------:R-:W-:-:S02]  /*5430*/  ISETP.LT.OR P1, PT, R20, 0x11, P1 ;  /* 0x000000111400780c */ /* 0x000fc40000f21670 */
[----:B------:R-:W-:Y:S02]  /*5440*/  FMNMX.FTZ R15, R169, R14, !PT ;  /* 0x0000000ea90f7209 */ /* 0x000fe40007810000 */
[----:B------:R-:W-:Y:S02]  /*5450*/  FSEL R162, R162, -INF , !P1 ;  /* 0xff800000a2a27808 */ /* 0x000fe40004800000 */
[----:B------:R-:W-:Y:S02]  /*5460*/  LOP3.LUT P1, RZ, R2, 0x10, RZ, 0xc0, !PT ;  /* 0x0000001002ff7812 */ /* 0x000fe4000782c0ff */
[----:B------:R-:W-:Y:S02]  /*5470*/  FMNMX.FTZ R14, R172, R15, !PT ;  /* 0x0000000fac0e7209 */ /* 0x000fe40007810000 */
[----:B------:R-:W-:Y:S02]  /*5480*/  ISETP.GT.AND P1, PT, R203, 0x11, !P1 ;  /* 0x00000011cb00780c */ /* 0x000fe40004f24270 */
[----:B------:R-:W-:-:S02]  /*5490*/  FMNMX.FTZ R15, R173, R14, !PT ;  /* 0x0000000ead0f7209 */ /* 0x000fc40007810000 */
[----:B------:R-:W-:Y:S02]  /*54a0*/  ISETP.LT.OR P1, PT, R20, 0x12, P1 ;  /* 0x000000121400780c */ /* 0x000fe40000f21670 */
[----:B------:R-:W-:Y:S02]  /*54b0*/  FMNMX.FTZ R14, R176, R15, !PT ;  /* 0x0000000fb00e7209 */ /* 0x000fe40007810000 */
[----:B------:R-:W-:Y:S02]  /*54c0*/  FSEL R163, R163, -INF , !P1 ;  /* 0xff800000a3a37808 */ /* 0x000fe40004800000 */
[----:B------:R-:W-:Y:S02]  /*54d0*/  LOP3.LUT P1, RZ, R2, 0x20000, RZ, 0xc0, !PT ;  /* 0x0002000002ff7812 */ /* 0x000fe4000782c0ff */
        /* <DEDUP_REMOVED lines=18> */
[----:B------:R-:W-:Y:S02]  /*5600*/  LOP3.LUT P1, RZ, R2, 0x4000, RZ, 0xc0, !PT ;  /* 0x0000400002ff7812 */ /* 0x000fe4000782c0ff */
[----:B------:R-:W-:-:S02]  /*5610*/  FMNMX.FTZ R15, R193, R14, !PT ;  /* 0x0000000ec10f7209 */ /* 0x000fc40007810000 */
[----:B------:R-:W-:Y:S02]  /*5620*/  ISETP.GT.AND P1, PT, R203, 0x21, !P1 ;  /* 0x00000021cb00780c */ /* 0x000fe40004f24270 */
[----:B------:R-:W-:Y:S02]  /*5630*/  FMNMX.FTZ R14, R196, R15, !PT ;  /* 0x0000000fc40e7209 */ /* 0x000fe40007810000 */
[----:B------:R-:W-:Y:S02]  /*5640*/  ISETP.LT.OR P1, PT, R20, 0x22, P1 ;  /* 0x000000221400780c */ /* 0x000fe40000f21670 */
[----:B------:R-:W-:Y:S02]  /*5650*/  FMNMX.FTZ R15, R197, R14, !PT ;  /* 0x0000000ec50f7209 */ /* 0x000fe40007810000 */
[----:B------:R-:W-:Y:S02]  /*5660*/  FSEL R171, R171, -INF , !P1 ;  /* 0xff800000abab7808 */ /* 0x000fe40004800000 */
[C---:B------:R-:W-:Y:S01]  /*5670*/  LOP3.LUT P1, RZ, R2.reuse, 0x2000, RZ, 0xc0, !PT ;  /* 0x0000200002ff7812 */ /* 0x040fe2000782c0ff */
[----:B------:R-:W1:Y:S01]  /*5680*/  SHFL.BFLY PT, R14, R15, 0x2, 0x1f ;  /* 0x0c401f000f0e7f89 */ /* 0x000e6200000e0000 */
[----:B------:R-:W-:-:S02]  /*5690*/  LOP3.LUT P6, RZ, R2, 0x20, RZ, 0xc0, !PT ;  /* 0x0000002002ff7812 */ /* 0x000fc400078cc0ff */
[C---:B------:R-:W-:Y:S02]  /*56a0*/  ISETP.GT.AND P1, PT, R203.reuse, 0x28, !P1 ;  /* 0x00000028cb00780c */ /* 0x040fe40004f24270 */
[----:B------:R-:W-:Y:S02]  /*56b0*/  ISETP.GT.AND P2, PT, R203, 0x49, !P2 ;  /* 0x00000049cb00780c */ /* 0x000fe40005744270 */
[C---:B------:R-:W-:Y:S02]  /*56c0*/  ISETP.LT.OR P1, PT, R20.reuse, 0x29, P1 ;  /* 0x000000291400780c */ /* 0x040fe40000f21670 */
[----:B------:R-:W-:Y:S02]  /*56d0*/  ISETP.LT.OR P2, PT, R20, 0x4a, P2 ;  /* 0x0000004a1400780c */ /* 0x000fe40001741670 */
[----:B------:R-:W-:Y:S02]  /*56e0*/  FSEL R174, R174, -INF , !P1 ;  /* 0xff800000aeae7808 */ /* 0x000fe40004800000 */
[----:B------:R-:W-:-:S02]  /*56f0*/  LOP3.LUT P1, RZ, R2, 0x1000, RZ, 0xc0, !PT ;  /* 0x0000100002ff7812 */ /* 0x000fc4000782c0ff */
[C---:B------:R-:W-:Y:S02]  /*5700*/  ISETP.GT.AND P3, PT, R203.reuse, 0x50, !P3 ;  /* 0x00000050cb00780c */ /* 0x040fe40005f64270 */
[----:B------:R-:W-:Y:S02]  /*5710*/  ISETP.GT.AND P1, PT, R203, 0x29, !P1 ;  /* 0x00000029cb00780c */ /* 0x000fe40004f24270 */
[----:B------:R-:W-:Y:S02]  /*5720*/  FSEL R191, R191, -INF , !P2 ;  /* 0xff800000bfbf7808 */ /* 0x000fe40005000000 */
[----:B------:R-:W-:Y:S02]  /*5730*/  ISETP.LT.OR P1, PT, R20, 0x2a, P1 ;  /* 0x0000002a1400780c */ /* 0x000fe40000f21670 */
[----:B------:R-:W-:Y:S02]  /*5740*/  ISETP.GT.AND P4, PT, R203, 0x51, !P4 ;  /* 0x00000051cb00780c */ /* 0x000fe40006784270 */
[----:B------:R-:W-:-:S02]  /*5750*/  FSEL R175, R175, -INF , !P1 ;  /* 0xff800000afaf7808 */ /* 0x000fc40004800000 */
[----:B------:R-:W-:Y:S02]  /*5760*/  LOP3.LUT P1, RZ, R2, 0x800, RZ, 0xc0, !PT ;  /* 0x0000080002ff7812 */ /* 0x000fe4000782c0ff */
[----:B-1----:R-:W-:Y:S02]  /*5770*/  FMNMX.FTZ R21, R15, R14, !PT ;  /* 0x0000000e0f157209 */ /* 0x002fe40007810000 */
[C---:B------:R-:W-:Y:S02]  /*5780*/  ISETP.GT.AND P1, PT, R203.reuse, 0x30, !P1 ;  /* 0x00000030cb00780c */ /* 0x040fe40004f24270 */
[C---:B------:R-:W-:Y:S01]  /*5790*/  ISETP.LT.OR P3, PT, R20.reuse, 0x51, P3 ;  /* 0x000000511400780c */ /* 0x040fe20001f61670 */
[----:B------:R-:W1:Y:S01]  /*57a0*/  SHFL.BFLY PT, R14, R21, 0x1, 0x1f ;  /* 0x0c201f00150e7f89 */ /* 0x000e6200000e0000 */
[----:B------:R-:W-:Y:S02]  /*57b0*/  ISETP.LT.OR P1, PT, R20, 0x31, P1 ;  /* 0x000000311400780c */ /* 0x000fe40000f21670 */
[----:B------:R-:W-:-:S02]  /*57c0*/  ISETP.GT.AND P5, PT, R203, 0x58, !P5 ;  /* 0x00000058cb00780c */ /* 0x000fc40006fa4270 */
[----:B------:R-:W-:Y:S02]  /*57d0*/  FSEL R178, R178, -INF , !P1 ;  /* 0xff800000b2b27808 */ /* 0x000fe40004800000 */
[----:B------:R-:W-:Y:S02]  /*57e0*/  LOP3.LUT P1, RZ, R2, 0x400, RZ, 0xc0, !PT ;  /* 0x0000040002ff7812 */ /* 0x000fe4000782c0ff */
[----:B------:R-:W-:Y:S02]  /*57f0*/  ISETP.LT.OR P4, PT, R20, 0x52, P4 ;  /* 0x000000521400780c */ /* 0x000fe40002781670 */
[----:B------:R-:W-:Y:S02]  /*5800*/  ISETP.GT.AND P1, PT, R203, 0x31, !P1 ;  /* 0x00000031cb00780c */ /* 0x000fe40004f24270 */
[----:B------:R-:W-:Y:S02]  /*5810*/  FSEL R194, R194, -INF , !P3 ;  /* 0xff800000c2c27808 */ /* 0x000fe40005800000 */
[----:B------:R-:W-:-:S02]  /*5820*/  ISETP.LT.OR P1, PT, R20, 0x32, P1 ;  /* 0x000000321400780c */ /* 0x000fc40000f21670 */
[----:B------:R-:W-:Y:S02]  /*5830*/  ISETP.LT.OR P5, PT, R20, 0x59, P5 ;  /* 0x000000591400780c */ /* 0x000fe40002fa1670 */
[----:B------:R-:W-:Y:S02]  /*5840*/  FSEL R179, R179, -INF , !P1 ;  /* 0xff800000b3b37808 */ /* 0x000fe40004800000 */
[----:B------:R-:W-:Y:S02]  /*5850*/  LOP3.LUT P1, RZ, R2, 0x200, RZ, 0xc0, !PT ;  /* 0x0000020002ff7812 */ /* 0x000fe4000782c0ff */
[----:B------:R-:W-:Y:S02]  /*5860*/  FSEL R195, R195, -INF , !P4 ;  /* 0xff800000c3c37808 */ /* 0x000fe40006000000 */
[----:B------:R-:W-:Y:S02]  /*5870*/  ISETP.GT.AND P1, PT, R203, 0x38, !P1 ;  /* 0x00000038cb00780c */ /* 0x000fe40004f24270 */
[----:B-1----:R-:W-:-:S02]  /*5880*/  FMNMX.FTZ R14, R21, R14, !PT ;  /* 0x0000000e150e7209 */ /* 0x002fc40007810000 */
[----:B------:R-:W-:Y:S02]  /*5890*/  ISETP.LT.OR P1, PT, R20, 0x39, P1 ;  /* 0x000000391400780c */ /* 0x000fe40000f21670 */
[----:B------:R-:W-:Y:S01]  /*58a0*/  FSEL R198, R198, -INF , !P5 ;  /* 0xff800000c6c67808 */ /* 0x000fe20006800000 */
[----:B------:R-:W-:Y:S01]  /*58b0*/  FMUL.FTZ R204, R14, UR10 ;  /* 0x0000000a0ecc7c20 */ /* 0x000fe20008410000 */
[----:B------:R-:W-:Y:S02]  /*58c0*/  FSEL R182, R182, -INF , !P1 ;  /* 0xff800000b6b67808 */ /* 0x000fe40004800000 */
[----:B------:R-:W-:-:S04]  /*58d0*/  LOP3.LUT P1, RZ, R2, 0x100, RZ, 0xc0, !PT ;  /* 0x0000010002ff7812 */ /* 0x000fc8000782c0ff */
[----:B------:R-:W-:-:S04]  /*58e0*/  ISETP.GT.AND P1, PT, R203, 0x39, !P1 ;  /* 0x00000039cb00780c */ /* 0x000fc80004f24270 */
[----:B------:R-:W-:-:S04]  /*58f0*/  ISETP.LT.OR P1, PT, R20, 0x3a, P1 ;  /* 0x0000003a1400780c */ /* 0x000fc80000f21670 */
        /* <DEDUP_REMOVED lines=9> */
[----:B------:R-:W-:Y:S02]  /*5990*/  ISETP.GT.AND P1, PT, R203, 0x48, !P6 ;  /* 0x00000048cb00780c */ /* 0x000fe40007724270 */
[----:B------:R-:W-:Y:S02]  /*59a0*/  LOP3.LUT P6, RZ, R2, 0x40000, RZ, 0xc0, !PT ;  /* 0x0004000002ff7812 */ /* 0x000fe400078cc0ff */
[----:B------:R-:W-:-:S04]  /*59b0*/  ISETP.LT.OR P1, PT, R20, 0x49, P1 ;  /* 0x000000491400780c */ /* 0x000fc80000f21670 */
[----:B------:R-:W-:Y:S02]  /*59c0*/  FSEL R190, R190, -INF , !P1 ;  /* 0xff800000bebe7808 */ /* 0x000fe40004800000 */
[C---:B------:R-:W-:Y:S02]  /*59d0*/  ISETP.GT.AND P1, PT, R203.reuse, RZ, !P6 ;  /* 0x000000ffcb00720c */ /* 0x040fe40007724270 */
[----:B------:R-:W-:Y:S02]  /*59e0*/  LOP3.LUT P6, RZ, R2, 0x1, RZ, 0xc0, !PT ;  /* 0x0000000102ff7812 */ /* 0x000fe400078cc0ff */
[----:B------:R-:W-:Y:S02]  /*59f0*/  ISETP.LT.OR P1, PT, R20, 0x1, P1 ;  /* 0x000000011400780c */ /* 0x000fe40000f21670 */
[----:B------:R-:W-:Y:S02]  /*5a00*/  ISETP.GT.AND P2, PT, R203, 0x59, !P6 ;  /* 0x00000059cb00780c */ /* 0x000fe40007744270 */
[----:B------:R-:W-:-:S02]  /*5a10*/  FSEL R205, R154, -INF , !P1 ;  /* 0xff8000009acd7808 */ /* 0x000fc40004800000 */
[----:B------:R-:W-:Y:S02]  /*5a20*/  FSETP.NEU.FTZ.AND P1, PT, R14, -INF , PT ;  /* 0xff8000000e00780b */ /* 0x000fe40003f3d000 */
[----:B------:R-:W-:Y:S02]  /*5a30*/  ISETP.LT.OR P2, PT, R20, 0x5a, P2 ;  /* 0x0000005a1400780c */ /* 0x000fe40001741670 */
[----:B------:R-:W-:Y:S02]  /*5a40*/  FSEL R204, R204, RZ, P1 ;  /* 0x000000ffcccc7208 */ /* 0x000fe40000800000 */
[----:B------:R-:W-:-:S03]  /*5a50*/  FSEL R199, R199, -INF , !P2 ;  /* 0xff800000c7c77808 */ /* 0x000fc60005000000 */
[--C-:B------:R-:W-:Y:S01]  /*5a60*/  FFMA.FTZ R15, R152, UR10, -R204.reuse ;  /* 0x0000000a980f7c23 */ /* 0x100fe200080108cc */
[----:B------:R-:W-:Y:S01]  /*5a70*/  FMNMX.FTZ R152, R205, R10, !PT ;  /* 0x0000000acd987209 */ /* 0x000fe20007810000 */
[--C-:B------:R-:W-:Y:S01]  /*5a80*/  FFMA.FTZ R207, R156, UR10, -R204.reuse ;  /* 0x0000000a9ccf7c23 */ /* 0x100fe200080108cc */
[--C-:B------:R-:W-:Y:S01]  /*5a90*/  FFMA.FTZ R206, R153, UR10, -R204.reuse ;  /* 0x0000000a99ce7c23 */ /* 0x100fe200080108cc */
[----:B------:R-:W-:Y:S01]  /*5aa0*/  FFMA.FTZ R208, R160, UR10, -R204 ;  /* 0x0000000aa0d07c23 */ /* 0x000fe200080108cc */
[----:B------:R-:W-:Y:S01]  /*5ab0*/  FMNMX.FTZ R21, R155, R152, !PT ;  /* 0x000000989b157209 */ /* 0x000fe20007810000 */
[----:B------:R-:W-:Y:S03]  /*5ac0*/  MUFU.EX2 R15, R15 ;  /* 0x0000000f000f7308 */ /* 0x000fe60000000800 */
[----:B------:R-:W-:-:S04]  /*5ad0*/  FMNMX.FTZ R154, R158, R21, !PT ;  /* 0x000000159e9a7209 */ /* 0x000fc80007810000 */
[----:B------:R-:W-:Y:S01]  /*5ae0*/  FMNMX.FTZ R21, R159, R154, !PT ;  /* 0x0000009a9f157209 */ /* 0x000fe20007810000 */
[----:B------:R1:W-:Y:S03]  /*5af0*/  MUFU.EX2 R152, R206 ;  /* 0x000000ce00987308 */ /* 0x0003e60000000800 */
[----:B------:R-:W-:Y:S01]  /*5b00*/  FMNMX.FTZ R156, R162, R21, !PT ;  /* 0x00000015a29c7209 */ /* 0x000fe20007810000 */
[----:B------:R-:W-:-:S03]  /*5b10*/  FFMA.FTZ R21, R157, UR10, -R204 ;  /* 0x0000000a9d157c23 */ /* 0x000fc600080108cc */
[----:B------:R-:W-:Y:S01]  /*5b20*/  FMNMX.FTZ R153, R163, R156, !PT ;  /* 0x0000009ca3997209 */ /* 0x000fe20007810000 */
[----:B------:R2:W-:Y:S01]  /*5b30*/  MUFU.EX2 R154, R207 ;  /* 0x000000cf009a7308 */ /* 0x0005e20000000800 */
[----:B-1----:R-:W-:Y:S02]  /*5b40*/  FFMA.FTZ R206, R165, UR10, -R204 ;  /* 0x0000000aa5ce7c23 */ /* 0x002fe400080108cc */
[----:B------:R-:W-:-:S04]  /*5b50*/  FMNMX.FTZ R156, R166, R153, !PT ;  /* 0x00000099a69c7209 */ /* 0x000fc80007810000 */
[----:B------:R-:W-:Y:S01]  /*5b60*/  FMNMX.FTZ R153, R167, R156, !PT ;  /* 0x0000009ca7997209 */ /* 0x000fe20007810000 */
[----:B------:R-:W-:Y:S01]  /*5b70*/  MUFU.EX2 R21, R21 ;  /* 0x0000001500157308 */ /* 0x000fe20000000800 */
[--C-:B--2---:R-:W-:Y:S02]  /*5b80*/  FFMA.FTZ R207, R169, UR10, -R204.reuse ;  /* 0x0000000aa9cf7c23 */ /* 0x104fe400080108cc */
[----:B------:R-:W-:Y:S01]  /*5b90*/  FMNMX.FTZ R160, R170, R153, !PT ;  /* 0x00000099aaa07209 */ /* 0x000fe20007810000 */
[----:B------:R-:W-:-:S03]  /*5ba0*/  FFMA.FTZ R153, R161, UR10, -R204 ;  /* 0x0000000aa1997c23 */ /* 0x000fc600080108cc */
[----:B------:R-:W-:Y:S01]  /*5bb0*/  FMNMX.FTZ R157, R171, R160, !PT ;  /* 0x000000a0ab9d7209 */ /* 0x000fe20007810000 */
[----:B------:R-:W-:Y:S03]  /*5bc0*/  MUFU.EX2 R156, R208 ;  /* 0x000000d0009c7308 */ /* 0x000fe60000000800 */
[----:B------:R-:W-:Y:S01]  /*5bd0*/  FMNMX.FTZ R160, R174, R157, !PT ;  /* 0x0000009daea07209 */ /* 0x000fe20007810000 */
[----:B------:R-:W-:-:S03]  /*5be0*/  FFMA.FTZ R157, R164, UR10, -R204 ;  /* 0x0000000aa49d7c23 */ /* 0x000fc600080108cc */
[----:B------:R-:W-:Y:S01]  /*5bf0*/  FMNMX.FTZ R161, R175, R160, !PT ;  /* 0x000000a0afa17209 */ /* 0x000fe20007810000 */
[----:B------:R-:W-:Y:S03]  /*5c00*/  MUFU.EX2 R153, R153 ;  /* 0x0000009900997308 */ /* 0x000fe60000000800 */
[----:B------:R-:W-:-:S04]  /*5c10*/  FMNMX.FTZ R160, R178, R161, !PT ;  /* 0x000000a1b2a07209 */ /* 0x000fc80007810000 */
        /* <DEDUP_REMOVED lines=8> */
[----:B------:R-:W-:Y:S01]  /*5ca0*/  MUFU.EX2 R161, R161 ;  /* 0x000000a100a17308 */ /* 0x000fe20000000800 */
[--C-:B-1----:R-:W-:Y:S01]  /*5cb0*/  FFMA.FTZ R206, R173, UR10, -R204.reuse ;  /* 0x0000000aadce7c23 */ /* 0x102fe200080108cc */
[--C-:B------:R-:W-:Y:S01]  /*5cc0*/  FFMA.FTZ R173, R180, UR10, -R204.reuse ;  /* 0x0000000ab4ad7c23 */ /* 0x100fe200080108cc */
[----:B------:R-:W-:Y:S01]  /*5cd0*/  FMNMX.FTZ R168, R190, R165, !PT ;  /* 0x000000a5bea87209 */ /* 0x000fe20007810000 */
[--C-:B------:R-:W-:Y:S01]  /*5ce0*/  FFMA.FTZ R180, R185, UR10, -R204.reuse ;  /* 0x0000000ab9b47c23 */ /* 0x100fe200080108cc */
[--C-:B------:R-:W-:Y:S01]  /*5cf0*/  FFMA.FTZ R185, R192, UR10, -R204.reuse ;  /* 0x0000000ac0b97c23 */ /* 0x100fe200080108cc */
[----:B------:R-:W-:Y:S01]  /*5d00*/  FSEL R192, R14, RZ, P1 ;  /* 0x000000ff0ec07208 */ /* 0x000fe20000800000 */
[--C-:B------:R-:W-:Y:S01]  /*5d10*/  FFMA.FTZ R165, R172, UR10, -R204.reuse ;  /* 0x0000000aaca57c23 */ /* 0x100fe200080108cc */
[----:B------:R-:W-:Y:S01]  /*5d20*/  FMNMX.FTZ R169, R191, R168, !PT ;  /* 0x000000a8bfa97209 */ /* 0x000fe20007810000 */
[--C-:B------:R-:W-:Y:S01]  /*5d30*/  FFMA.FTZ R172, R177, UR10, -R204.reuse ;  /* 0x0000000ab1ac7c23 */ /* 0x100fe200080108cc */
[--C-:B------:R-:W-:Y:S01]  /*5d40*/  FFMA.FTZ R177, R184, UR10, -R204.reuse ;  /* 0x0000000ab8b17c23 */ /* 0x100fe200080108cc */
[----:B------:R-:W-:Y:S01]  /*5d50*/  FADD.FTZ R192, -R192, R3 ;  /* 0x00000003c0c07221 */ /* 0x000fe20000010100 */
[----:B------:R-:W-:Y:S01]  /*5d60*/  FMNMX.FTZ R168, R194, R169, !PT ;  /* 0x000000a9c2a87209 */ /* 0x000fe20007810000 */
[----:B------:R-:W-:Y:S01]  /*5d70*/  FFMA.FTZ R184, R189, UR10, -R204 ;  /* 0x0000000abdb87c23 */ /* 0x000fe200080108cc */
[----:B------:R-:W-:Y:S01]  /*5d80*/  MUFU.EX2 R164, R207 ;  /* 0x000000cf00a47308 */ /* 0x000fe20000000800 */
[----:B------:R-:W-:Y:S01]  /*5d90*/  FMUL.FTZ R192, R192, UR10 ;  /* 0x0000000ac0c07c20 */ /* 0x000fe20008410000 */
[----:B------:R-:W-:-:S04]  /*5da0*/  FMNMX.FTZ R169, R195, R168, !PT ;  /* 0x000000a8c3a97209 */ /* 0x000fc80007810000 */
        /* <DEDUP_REMOVED lines=8> */
[----:B------:R-:W-:Y:S01]  /*5e30*/  FFMA.FTZ R196, R197, UR10, -R204 ;  /* 0x0000000ac5c47c23 */ /* 0x000fe200080108cc */
[----:B------:R-:W2:Y:S01]  /*5e40*/  SHFL.BFLY PT, R203, R20, 0x2, 0x1f ;  /* 0x0c401f0014cb7f89 */ /* 0x000ea200000e0000 */
[----:B------:R-:W-:Y:S08]  /*5e50*/  MUFU.EX2 R165, R165 ;  /* 0x000000a500a57308 */ /* 0x000ff00000000800 */
        /* <DEDUP_REMOVED lines=20> */
[----:B------:R-:W2:Y:S01]  /*5fa0*/  SHFL.BFLY PT, R20, R203, 0x1, 0x1f ;  /* 0x0c201f00cb147f89 */ /* 0x000ea200000e0000 */
        /* <DEDUP_REMOVED lines=23> */
[----:B--2---:R-:W-:Y:S01]  /*6120*/  FMNMX.FTZ R20, R203, R20, !PT ;  /* 0x00000014cb147209 */ /* 0x004fe20007810000 */
[-C--:B------:R-:W-:Y:S01]  /*6130*/  FMUL.FTZ R96, R96, R192.reuse ;  /* 0x000000c060607220 */ /* 0x080fe20000410000 */
[-C--:B------:R-:W-:Y:S01]  /*6140*/  FMUL.FTZ R97, R97, R192.reuse ;  /* 0x000000c061617220 */ /* 0x080fe20000410000 */
[-C--:B------:R-:W-:Y:S01]  /*6150*/  FMUL.FTZ R100, R100, R192.reuse ;  /* 0x000000c064647220 */ /* 0x080fe20000410000 */
[C---:B------:R-:W-:Y:S01]  /*6160*/  FSETP.NEU.FTZ.AND P1, PT, R20.reuse, -INF , PT ;  /* 0xff8000001400780b */ /* 0x040fe20003f3d000 */
[----:B------:R-:W-:Y:S01]  /*6170*/  FMUL.FTZ R210, R20, UR10 ;  /* 0x0000000a14d27c20 */ /* 0x000fe20008410000 */
[----:B------:R-:W2:Y:S01]  /*6180*/  MUFU.EX2 R177, R177 ;  /* 0x000000b100b17308 */ /* 0x000ea20000000800 */
[-C--:B------:R-:W-:Y:S01]  /*6190*/  FMUL.FTZ R101, R101, R192.reuse ;  /* 0x000000c065657220 */ /* 0x080fe20000410000 */
[-C--:B------:R-:W-:Y:S01]  /*61a0*/  FMUL.FTZ R104, R104, R192.reuse ;  /* 0x000000c068687220 */ /* 0x080fe20000410000 */
[-C--:B------:R-:W-:Y:S01]  /*61b0*/  FMUL.FTZ R105, R105, R192.reuse ;  /* 0x000000c069697220 */ /* 0x080fe20000410000 */
[----:B------:R-:W-:Y:S01]  /*61c0*/  FSEL R210, R210, RZ, P1 ;  /* 0x000000ffd2d27208 */ /* 0x000fe20000800000 */
[-C--:B------:R-:W-:Y:S01]  /*61d0*/  FMUL.FTZ R108, R108, R192.reuse ;  /* 0x000000c06c6c7220 */ /* 0x080fe20000410000 */
[-C--:B------:R-:W-:Y:S01]  /*61e0*/  FMUL.FTZ R109, R109, R192.reuse ;  /* 0x000000c06d6d7220 */ /* 0x080fe20000410000 */
[----:B------:R-:W-:Y:S01]  /*61f0*/  FMUL.FTZ R112, R112, R192 ;  /* 0x000000c070707220 */ /* 0x000fe20000410000 */
[----:B------:R-:W5:Y:S01]  /*6200*/  MUFU.EX2 R180, R180 ;  /* 0x000000b400b47308 */ /* 0x000f620000000800 */
[--C-:B------:R-:W-:Y:S01]  /*6210*/  FFMA.FTZ R204, R155, UR10, -R210.reuse ;  /* 0x0000000a9bcc7c23 */ /* 0x100fe200080108d2 */
[----:B------:R-:W-:Y:S01]  /*6220*/  FFMA.FTZ R155, R192, R4, R15 ;  /* 0x00000004c09b7223 */ /* 0x000fe2000001000f */
[--C-:B------:R-:W-:Y:S01]  /*6230*/  FFMA.FTZ R208, R163, UR10, -R210.reuse ;  /* 0x0000000aa3d07c23 */ /* 0x100fe200080108d2 */
[--C-:B-1----:R-:W-:Y:S01]  /*6240*/  FFMA.FTZ R206, R159, UR10, -R210.reuse ;  /* 0x0000000a9fce7c23 */ /* 0x102fe200080108d2 */
[--C-:B------:R-:W-:Y:S01]  /*6250*/  FFMA.FTZ R159, R162, UR10, -R210.reuse ;  /* 0x0000000aa29f7c23 */ /* 0x100fe200080108d2 */
[----:B------:R-:W-:Y:S01]  /*6260*/  FADD.FTZ R193, R152, R155 ;  /* 0x0000009b98c17221 */ /* 0x000fe20000010000 */
[--C-:B------:R-:W-:Y:S01]  /*6270*/  FFMA.FTZ R155, R158, UR10, -R210.reuse ;  /* 0x0000000a9e9b7c23 */ /* 0x100fe200080108d2 */
[----:B------:R-:W1:Y:S01]  /*6280*/  MUFU.EX2 R181, R181 ;  /* 0x000000b500b57308 */ /* 0x000e620000000800 */
[--C-:B------:R-:W-:Y:S01]  /*6290*/  FFMA.FTZ R189, R205, UR10, -R210.reuse ;  /* 0x0000000acdbd7c23 */ /* 0x100fe200080108d2 */
[----:B------:R-:W-:Y:S01]  /*62a0*/  FADD.FTZ R4, R154, R193 ;  /* 0x000000c19a047221 */ /* 0x000fe20000010000 */
[C---:B------:R-:W-:Y:S01]  /*62b0*/  F2FP.F16.F32.PACK_AB R154, R21.reuse, R154 ;  /* 0x0000009a159a723e */ /* 0x040fe200000000ff */
[----:B------:R-:W-:Y:S01]  /*62c0*/  FFMA.FTZ R174, R174, UR10, -R210 ;  /* 0x0000000aaeae7c23 */ /* 0x000fe200080108d2 */
[----:B------:R-:W-:Y:S01]  /*62d0*/  F2FP.F16.F32.PACK_AB R152, R152, R15 ;  /* 0x0000000f9898723e */ /* 0x000fe200000000ff */
[----:B------:R-:W-:Y:S01]  /*62e0*/  FADD.FTZ R193, R21, R4 ;  /* 0x0000000415c17221 */ /* 0x000fe20000010000 */
[--C-:B------:R-:W-:Y:S01]  /*62f0*/  FFMA.FTZ R175, R175, UR10, -R210.reuse ;  /* 0x0000000aafaf7c23 */ /* 0x100fe200080108d2 */
[----:B------:R-:W3:Y:S01]  /*6300*/  MUFU.EX2 R184, R184 ;  /* 0x000000b800b87308 */ /* 0x000ee20000000800 */
[--C-:B------:R-:W-:Y:S01]  /*6310*/  FFMA.FTZ R179, R179, UR10, -R210.reuse ;  /* 0x0000000ab3b37c23 */ /* 0x100fe200080108d2 */
[----:B------:R-:W-:Y:S01]  /*6320*/  FADD.FTZ R4, R156, R193 ;  /* 0x000000c19c047221 */ /* 0x000fe20000010000 */
[--C-:B------:R-:W-:Y:S01]  /*6330*/  FFMA.FTZ R182, R182, UR10, -R210.reuse ;  /* 0x0000000ab6b67c23 */ /* 0x100fe200080108d2 */
[--C-:B------:R-:W-:Y:S01]  /*6340*/  FFMA.FTZ R183, R183, UR10, -R210.reuse ;  /* 0x0000000ab7b77c23 */ /* 0x100fe200080108d2 */
[----:B------:R-:W-:Y:S01]  /*6350*/  FFMA.FTZ R186, R186, UR10, -R210 ;  /* 0x0000000ababa7c23 */ /* 0x000fe200080108d2 */
[----:B------:R-:W-:Y:S01]  /*6360*/  FADD.FTZ R4, R153, R4 ;  /* 0x0000000499047221 */ /* 0x000fe20000010000 */
[--C-:B------:R-:W-:Y:S01]  /*6370*/  FFMA.FTZ R187, R187, UR10, -R210.reuse ;  /* 0x0000000abbbb7c23 */ /* 0x100fe200080108d2 */
[----:B------:R-:W-:Y:S01]  /*6380*/  MUFU.EX2 R185, R185 ;  /* 0x000000b900b97308 */ /* 0x000fe20000000800 */
[----:B------:R-:W-:Y:S01]  /*6390*/  FFMA.FTZ R190, R190, UR10, -R210 ;  /* 0x0000000abebe7c23 */ /* 0x000fe200080108d2 */
[----:B------:R-:W-:Y:S01]  /*63a0*/  FADD.FTZ R193, R157, R4 ;  /* 0x000000049dc17221 */ /* 0x000fe20000010000 */
[--C-:B------:R-:W-:Y:S01]  /*63b0*/  FFMA.FTZ R191, R191, UR10, -R210.reuse ;  /* 0x0000000abfbf7c23 */ /* 0x100fe200080108d2 */
[--C-:B------:R-:W-:Y:S01]  /*63c0*/  FFMA.FTZ R194, R194, UR10, -R210.reuse ;  /* 0x0000000ac2c27c23 */ /* 0x100fe200080108d2 */
[--C-:B------:R-:W-:Y:S01]  /*63d0*/  FFMA.FTZ R195, R195, UR10, -R210.reuse ;  /* 0x0000000ac3c37c23 */ /* 0x100fe200080108d2 */
[----:B------:R-:W-:Y:S01]  /*63e0*/  FADD.FTZ R4, R160, R193 ;  /* 0x000000c1a0047221 */ /* 0x000fe20000010000 */
[----:B------:R-:W-:Y:S01]  /*63f0*/  FSEL R193, R20, RZ, P1 ;  /* 0x000000ff14c17208 */ /* 0x000fe20000800000 */
[----:B------:R-:W-:Y:S01]  /*6400*/  MUFU.EX2 R188, R188 ;  /* 0x000000bc00bc7308 */ /* 0x000fe20000000800 */
[----:B------:R-:W-:Y:S01]  /*6410*/  FFMA.FTZ R198, R198, UR10, -R210 ;  /* 0x0000000ac6c67c23 */ /* 0x000fe200080108d2 */
[----:B------:R-:W-:Y:S01]  /*6420*/  FADD.FTZ R163, R161, R4 ;  /* 0x00000004a1a37221 */ /* 0x000fe20000010000 */
[--C-:B------:R-:W-:Y:S01]  /*6430*/  FFMA.FTZ R199, R199, UR10, -R210.reuse ;  /* 0x0000000ac7c77c23 */ /* 0x100fe200080108d2 */
[----:B------:R-:W-:Y:S01]  /*6440*/  F2FP.F16.F32.PACK_AB R156, R153, R156 ;  /* 0x0000009c999c723e */ /* 0x000fe200000000ff */
[-C--:B------:R-:W-:Y:S01]  /*6450*/  FMUL.FTZ R113, R113, R192.reuse ;  /* 0x000000c071717220 */ /* 0x080fe20000410000 */
[----:B------:R-:W-:Y:S01]  /*6460*/  FADD.FTZ R4, R164, R163 ;  /* 0x000000a3a4047221 */ /* 0x000fe20000010000 */
[----:B------:R-:W-:Y:S01]  /*6470*/  FFMA.FTZ R163, R166, UR10, -R210 ;  /* 0x0000000aa6a37c23 */ /* 0x000fe200080108d2 */
[----:B----4-:R-:W-:Y:S01]  /*6480*/  F2FP.F16.F32.PACK_AB R166, R176, R173 ;  /* 0x000000adb0a6723e */ /* 0x010fe200000000ff */
[----:B------:R-:W-:Y:S01]  /*6490*/  MUFU.EX2 R196, R196 ;  /* 0x000000c400c47308 */ /* 0x000fe20000000800 */
[----:B------:R-:W-:Y:S01]  /*64a0*/  FADD.FTZ R197, R165, R4 ;  /* 0x00000004a5c57221 */ /* 0x000fe20000010000 */
[----:B------:R-:W-:Y:S01]  /*64b0*/  FADD.FTZ R4, -R193, R10 ;  /* 0x0000000ac1047221 */ /* 0x000fe20000010100 */
[--C-:B------:R-:W-:Y:S01]  /*64c0*/  FFMA.FTZ R10, R167, UR10, -R210.reuse ;  /* 0x0000000aa70a7c23 */ /* 0x100fe200080108d2 */
[----:B------:R-:W-:Y:S01]  /*64d0*/  FFMA.FTZ R167, R170, UR10, -R210 ;  /* 0x0000000aaaa77c23 */ /* 0x000fe200080108d2 */
[----:B------:R-:W-:Y:S01]  /*64e0*/  FADD.FTZ R158, R168, R197 ;  /* 0x000000c5a89e7221 */ /* 0x000fe20000010000 */
[-C--:B------:R-:W-:Y:S01]  /*64f0*/  FMUL.FTZ R116, R116, R192.reuse ;  /* 0x000000c074747220 */ /* 0x080fe20000410000 */
[-C--:B------:R-:W-:Y:S01]  /*6500*/  FMUL.FTZ R117, R117, R192.reuse ;  /* 0x000000c075757220 */ /* 0x080fe20000410000 */
[----:B------:R-:W-:Y:S01]  /*6510*/  MUFU.EX2 R189, R189 ;  /* 0x000000bd00bd7308 */ /* 0x000fe20000000800 */
[----:B------:R-:W-:Y:S01]  /*6520*/  FADD.FTZ R193, R169, R158 ;  /* 0x0000009ea9c17221 */ /* 0x000fe20000010000 */
[--C-:B------:R-:W-:Y:S01]  /*6530*/  FFMA.FTZ R158, R171, UR10, -R210.reuse ;  /* 0x0000000aab9e7c23 */ /* 0x100fe200080108d2 */
[----:B------:R-:W-:Y:S01]  /*6540*/  FFMA.FTZ R171, R178, UR10, -R210 ;  /* 0x0000000ab2ab7c23 */ /* 0x000fe200080108d2 */
        /* <DEDUP_REMOVED lines=10> */
[----:B------:R-:W-:Y:S01]  /*65f0*/  FMUL.FTZ R176, R4, UR10 ;  /* 0x0000000a04b07c20 */ /* 0x000fe20008410000 */
[-C--:B------:R-:W-:Y:S01]  /*6600*/  FMUL.FTZ R132, R132, R192.reuse ;  /* 0x000000c084847220 */ /* 0x080fe20000410000 */
[----:B------:R-:W-:Y:S01]  /*6610*/  MUFU.EX2 R155, R155 ;  /* 0x0000009b009b7308 */ /* 0x000fe20000000800 */
[----:B--2---:R-:W-:Y:S01]  /*6620*/  FADD.FTZ R193, R177, R162 ;  /* 0x000000a2b1c17221 */ /* 0x004fe20000010000 */
[-C--:B------:R-:W-:Y:S01]  /*6630*/  FMUL.FTZ R133, R133, R192.reuse ;  /* 0x000000c085857220 */ /* 0x080fe20000410000 */
[-C--:B------:R-:W-:Y:S01]  /*6640*/  FMUL.FTZ R136, R136, R192.reuse ;  /* 0x000000c088887220 */ /* 0x080fe20000410000 */
[-C--:B------:R-:W-:Y:S01]  /*6650*/  FMUL.FTZ R137, R137, R192.reuse ;  /* 0x000000c089897220 */ /* 0x080fe20000410000 */
[----:B-----5:R-:W-:Y:S01]  /*6660*/  FADD.FTZ R162, R180, R193 ;  /* 0x000000c1b4a27221 */ /* 0x020fe20000010000 */
[-C--:B------:R-:W-:Y:S01]  /*6670*/  FMUL.FTZ R140, R140, R192.reuse ;  /* 0x000000c08c8c7220 */ /* 0x080fe20000410000 */
[-C--:B------:R-:W-:Y:S01]  /*6680*/  FMUL.FTZ R141, R141, R192.reuse ;  /* 0x000000c08d8d7220 */ /* 0x080fe20000410000 */
[----:B------:R-:W2:Y:S01]  /*6690*/  MUFU.EX2 R176, R176 ;  /* 0x000000b000b07308 */ /* 0x000ea20000000800 */
[----:B-1----:R-:W-:Y:S01]  /*66a0*/  FADD.FTZ R193, R181, R162 ;  /* 0x000000a2b5c17221 */ /* 0x002fe20000010000 */
[-C--:B------:R-:W-:Y:S01]  /*66b0*/  FMUL.FTZ R144, R144, R192.reuse ;  /* 0x000000c090907220 */ /* 0x080fe20000410000 */
[-C--:B------:R-:W-:Y:S01]  /*66c0*/  FMUL.FTZ R145, R145, R192.reuse ;  /* 0x000000c091917220 */ /* 0x080fe20000410000 */
[-C--:B------:R-:W-:Y:S01]  /*66d0*/  FMUL.FTZ R148, R148, R192.reuse ;  /* 0x000000c094947220 */ /* 0x080fe20000410000 */
[----:B---3--:R-:W-:Y:S01]  /*66e0*/  FADD.FTZ R162, R184, R193 ;  /* 0x000000c1b8a27221 */ /* 0x008fe20000010000 */
[----:B------:R-:W-:Y:S01]  /*66f0*/  FMUL.FTZ R149, R149, R192 ;  /* 0x000000c095957220 */ /* 0x000fe20000410000 */
[----:B----4-:R-:W-:Y:S01]  /*6700*/  F2FP.F16.F32.PACK_AB R153, R204, R189 ;  /* 0x000000bdcc99723e */ /* 0x010fe200000000ff */
[----:B------:R-:W1:Y:S01]  /*6710*/  MUFU.EX2 R206, R206 ;  /* 0x000000ce00ce7308 */ /* 0x000e620000000800 */
[----:B------:R-:W-:Y:S01]  /*6720*/  FADD.FTZ R21, R185, R162 ;  /* 0x000000a2b9157221 */ /* 0x000fe20000010000 */
[----:B------:R-:W-:-:S02]  /*6730*/  F2FP.F16.F32.PACK_AB R162, R168, R165 ;  /* 0x000000a5a8a2723e */ /* 0x000fc400000000ff */
[----:B------:R-:W-:Y:S01]  /*6740*/  F2FP.F16.F32.PACK_AB R168, R180, R177 ;  /* 0x000000b1b4a8723e */ /* 0x000fe200000000ff */
[----:B------:R-:W-:-:S03]  /*6750*/  FADD.FTZ R170, R188, R21 ;  /* 0x00000015bcaa7221 */ /* 0x000fc60000010000 */
[----:B------:R3:W-:Y:S01]  /*6760*/  MUFU.EX2 R15, R174 ;  /* 0x000000ae000f7308 */ /* 0x0007e20000000800 */
[----:B------:R-:W-:Y:S01]  /*6770*/  FADD.FTZ R21, R3, R170 ;  /* 0x000000aa03157221 */ /* 0x000fe20000010000 */
[----:B------:R-:W-:Y:S01]  /*6780*/  F2FP.F16.F32.PACK_AB R170, R184, R181 ;  /* 0x000000b5b8aa723e */ /* 0x000fe200000000ff */
[-C--:B--2---:R-:W-:Y:S01]  /*6790*/  FMUL.FTZ R26, R26, R176.reuse ;  /* 0x000000b01a1a7220 */ /* 0x084fe20000410000 */
[-C--:B------:R-:W-:Y:S01]  /*67a0*/  FMUL.FTZ R27, R27, R176.reuse ;  /* 0x000000b01b1b7220 */ /* 0x080fe20000410000 */
[----:B------:R-:W-:Y:S01]  /*67b0*/  FADD.FTZ R4, R196, R21 ;  /* 0x00000015c4047221 */ /* 0x000fe20000010000 */
[-C--:B------:R-:W-:Y:S01]  /*67c0*/  FMUL.FTZ R30, R30, R176.reuse ;  /* 0x000000b01e1e7220 */ /* 0x080fe20000410000 */
[----:B------:R-:W-:Y:S01]  /*67d0*/  FMUL.FTZ R31, R31, R176 ;  /* 0x000000b01f1f7220 */ /* 0x000fe20000410000 */
[----:B------:R-:W2:Y:S01]  /*67e0*/  MUFU.EX2 R159, R159 ;  /* 0x0000009f009f7308 */ /* 0x000ea20000000800 */
[----:B---3--:R-:W-:Y:S01]  /*67f0*/  F2FP.F16.F32.PACK_AB R174, R196, R3 ;  /* 0x00000003c4ae723e */ /* 0x008fe200000000ff */
[----:B------:R-:W-:Y:S01]  /*6800*/  FFMA.FTZ R3, R176, R0, R189 ;  /* 0x00000000b0037223 */ /* 0x000fe200000100bd */
[-C--:B------:R-:W-:Y:S01]  /*6810*/  FMUL.FTZ R34, R34, R176.reuse ;  /* 0x000000b022227220 */ /* 0x080fe20000410000 */
[-C--:B------:R-:W-:Y:S01]  /*6820*/  FMUL.FTZ R35, R35, R176.reuse ;  /* 0x000000b023237220 */ /* 0x080fe20000410000 */
[-C--:B------:R-:W-:Y:S01]  /*6830*/  FMUL.FTZ R38, R38, R176.reuse ;  /* 0x000000b026267220 */ /* 0x080fe20000410000 */
[----:B------:R-:W-:Y:S01]  /*6840*/  FADD.FTZ R0, R204, R3 ;  /* 0x00000003cc007221 */ /* 0x000fe20000010000 */
[-C--:B------:R-:W-:Y:S01]  /*6850*/  FMUL.FTZ R39, R39, R176.reuse ;  /* 0x000000b027277220 */ /* 0x080fe20000410000 */
[----:B------:R-:W3:Y:S01]  /*6860*/  MUFU.EX2 R208, R208 ;  /* 0x000000d000d07308 */ /* 0x000ee20000000800 */
[-C--:B------:R-:W-:Y:S01]  /*6870*/  FMUL.FTZ R42, R42, R176.reuse ;  /* 0x000000b02a2a7220 */ /* 0x080fe20000410000 */
[----:B------:R-:W-:Y:S01]  /*6880*/  FADD.FTZ R3, R155, R0 ;  /* 0x000000009b037221 */ /* 0x000fe20000010000 */
[----:B-1----:R-:W-:Y:S01]  /*6890*/  F2FP.F16.F32.PACK_AB R155, R206, R155 ;  /* 0x0000009bce9b723e */ /* 0x002fe200000000ff */
[-C--:B------:R-:W-:Y:S01]  /*68a0*/  FMUL.FTZ R43, R43, R176.reuse ;  /* 0x000000b02b2b7220 */ /* 0x080fe20000410000 */
[-C--:B------:R-:W-:Y:S01]  /*68b0*/  FMUL.FTZ R46, R46, R176.reuse ;  /* 0x000000b02e2e7220 */ /* 0x080fe20000410000 */
[----:B------:R-:W-:Y:S01]  /*68c0*/  FADD.FTZ R0, R206, R3 ;  /* 0x00000003ce007221 */ /* 0x000fe20000010000 */
[-C--:B------:R-:W-:Y:S01]  /*68d0*/  FMUL.FTZ R47, R47, R176.reuse ;  /* 0x000000b02f2f7220 */ /* 0x080fe20000410000 */
[----:B------:R-:W1:Y:S01]  /*68e0*/  MUFU.EX2 R163, R163 ;  /* 0x000000a300a37308 */ /* 0x000e620000000800 */
[-C--:B------:R-:W-:Y:S01]  /*68f0*/  FMUL.FTZ R50, R50, R176.reuse ;  /* 0x000000b032327220 */ /* 0x080fe20000410000 */
[----:B--2---:R-:W-:Y:S01]  /*6900*/  FADD.FTZ R3, R159, R0 ;  /* 0x000000009f037221 */ /* 0x004fe20000010000 */
        /* <DEDUP_REMOVED lines=21> */
[----:B------:R1:W4:Y:S01]  /*6a60*/  MUFU.EX2 R178, R158 ;  /* 0x0000009e00b27308 */ /* 0x0003220000000800 */
        /* <DEDUP_REMOVED lines=9> */
[----:B-1----:R-:W-:Y:S01]  /*6b00*/  F2FP.F16.F32.PACK_AB R158, R160, R157 ;  /* 0x0000009da09e723e */ /* 0x002fe200000000ff */
[-C--:B------:R-:W-:Y:S01]  /*6b10*/  FMUL.FTZ R98, R98, R176.reuse ;  /* 0x000000b062627220 */ /* 0x080fe20000410000 */
[----:B------:R-:W-:Y:S01]  /*6b20*/  F2FP.F16.F32.PACK_AB R160, R164, R161 ;  /* 0x000000a1a4a0723e */ /* 0x000fe200000000ff */
[-C--:B------:R-:W-:Y:S01]  /*6b30*/  FMUL.FTZ R99, R99, R176.reuse ;  /* 0x000000b063637220 */ /* 0x080fe20000410000 */
[----:B------:R-:W-:Y:S01]  /*6b40*/  F2FP.F16.F32.PACK_AB R164, R172, R169 ;  /* 0x000000a9aca4723e */ /* 0x000fe200000000ff */
[-C--:B------:R-:W-:Y:S01]  /*6b50*/  FMUL.FTZ R102, R102, R176.reuse ;  /* 0x000000b066667220 */ /* 0x080fe20000410000 */
[----:B------:R-:W-:Y:S01]  /*6b60*/  MUFU.EX2 R165, R171 ;  /* 0x000000ab00a57308 */ /* 0x000fe20000000800 */
[----:B----4-:R-:W-:Y:S01]  /*6b70*/  FADD.FTZ R184, R178, R3 ;  /* 0x00000003b2b87221 */ /* 0x010fe20000010000 */
[----:B------:R-:W-:Y:S01]  /*6b80*/  F2FP.F16.F32.PACK_AB R172, R188, R185 ;  /* 0x000000b9bcac723e */ /* 0x000fe200000000ff */
[-C--:B------:R-:W-:Y:S01]  /*6b90*/  FMUL.FTZ R103, R103, R176.reuse ;  /* 0x000000b067677220 */ /* 0x080fe20000410000 */
[----:B------:R-:W-:Y:S01]  /*6ba0*/  F2FP.F16.F32.PACK_AB R157, R208, R159 ;  /* 0x0000009fd09d723e */ /* 0x000fe200000000ff */
[----:B------:R-:W-:Y:S01]  /*6bb0*/  FADD.FTZ R3, R15, R184 ;  /* 0x000000b80f037221 */ /* 0x000fe20000010000 */
[----:B------:R-:W-:Y:S01]  /*6bc0*/  F2FP.F16.F32.PACK_AB R159, R10, R163 ;  /* 0x000000a30a9f723e */ /* 0x000fe200000000ff */
[-C--:B------:R-:W-:Y:S01]  /*6bd0*/  FMUL.FTZ R106, R106, R176.reuse ;  /* 0x000000b06a6a7220 */ /* 0x080fe20000410000 */
[----:B------:R-:W-:Y:S01]  /*6be0*/  MUFU.EX2 R180, R179 ;  /* 0x000000b300b47308 */ /* 0x000fe20000000800 */
[----:B------:R-:W-:Y:S01]  /*6bf0*/  F2FP.F16.F32.PACK_AB R161, R178, R167 ;  /* 0x000000a7b2a1723e */ /* 0x000fe200000000ff */
[-C--:B------:R-:W-:Y:S01]  /*6c00*/  FMUL.FTZ R107, R107, R176.reuse ;  /* 0x000000b06b6b7220 */ /* 0x080fe20000410000 */
[----:B--2---:R-:W-:Y:S01]  /*6c10*/  F2FP.F16.F32.PACK_AB R163, R210, R15 ;  /* 0x0000000fd2a3723e */ /* 0x004fe200000000ff */
        /* <DEDUP_REMOVED lines=24> */
[----:B------:R-:W-:-:S04]  /*6da0*/  FMUL.FTZ R151, R151, R176 ;  /* 0x000000b097977220 */ /* 0x000fc80000410000 */
[----:B------:R-:W4:Y:S01]  /*6db0*/  MUFU.EX2 R0, R187 ;  /* 0x000000bb00007308 */ /* 0x000f220000000800 */
[----:B--2---:R-:W-:Y:S01]  /*6dc0*/  FADD.FTZ R186, R210, R3 ;  /* 0x00000003d2ba7221 */ /* 0x004fe20000010000 */
[----:B-1----:R-:W-:-:S03]  /*6dd0*/  F2FP.F16.F32.PACK_AB R167, R183, R182 ;  /* 0x000000b6b7a7723e */ /* 0x002fc600000000ff */
[----:B------:R-:W-:Y:S01]  /*6de0*/  FADD.FTZ R3, R165, R186 ;  /* 0x000000baa5037221 */ /* 0x000fe20000010000 */
[C---:B------:R-:W-:Y:S02]  /*6df0*/  F2FP.F16.F32.PACK_AB R165, R180.reuse, R165 ;  /* 0x000000a5b4a5723e */ /* 0x040fe400000000ff */
[----:B------:R-:W1:Y:S01]  /*6e00*/  MUFU.EX2 R171, R190 ;  /* 0x000000be00ab7308 */ /* 0x000e620000000800 */
[----:B------:R-:W-:-:S04]  /*6e10*/  FADD.FTZ R3, R180, R3 ;  /* 0x00000003b4037221 */ /* 0x000fc80000010000 */
[----:B------:R-:W-:-:S03]  /*6e20*/  FADD.FTZ R188, R182, R3 ;  /* 0x00000003b6bc7221 */ /* 0x000fc60000010000 */
[----:B------:R-:W2:Y:S01]  /*6e30*/  MUFU.EX2 R184, R191 ;  /* 0x000000bf00b87308 */ /* 0x000ea20000000800 */
[----:B------:R-:W-:-:S04]  /*6e40*/  FADD.FTZ R188, R183, R188 ;  /* 0x000000bcb7bc7221 */ /* 0x000fc80000010000 */
[----:B---3--:R-:W-:Y:S01]  /*6e50*/  FADD.FTZ R3, R169, R188 ;  /* 0x000000bca9037221 */ /* 0x008fe20000010000 */
[C---:B----4-:R-:W-:Y:S02]  /*6e60*/  F2FP.F16.F32.PACK_AB R169, R0.reuse, R169 ;  /* 0x000000a900a9723e */ /* 0x050fe400000000ff */
[----:B------:R-:W3:Y:S01]  /*6e70*/  MUFU.EX2 R173, R194 ;  /* 0x000000c200ad7308 */ /* 0x000ee20000000800 */
[----:B------:R-:W-:-:S04]  /*6e80*/  FADD.FTZ R188, R0, R3 ;  /* 0x0000000300bc7221 */ /* 0x000fc80000010000 */
[----:B-1----:R-:W-:-:S03]  /*6e90*/  FADD.FTZ R3, R171, R188 ;  /* 0x000000bcab037221 */ /* 0x002fc60000010000 */
[----:B------:R-:W1:Y:S01]  /*6ea0*/  MUFU.EX2 R186, R195 ;  /* 0x000000c300ba7308 */ /* 0x000e620000000800 */
[C---:B--2---:R-:W-:Y:S01]  /*6eb0*/  FADD.FTZ R190, R184.reuse, R3 ;  /* 0x00000003b8be7221 */ /* 0x044fe20000010000 */
[----:B------:R-:W-:-:S06]  /*6ec0*/  F2FP.F16.F32.PACK_AB R171, R184, R171 ;  /* 0x000000abb8ab723e */ /* 0x000fcc00000000ff */
[----:B------:R-:W2:Y:S01]  /*6ed0*/  MUFU.EX2 R175, R198 ;  /* 0x000000c600af7308 */ /* 0x000ea20000000800 */
[----:B---3--:R-:W-:-:S07]  /*6ee0*/  FADD.FTZ R3, R173, R190 ;  /* 0x000000bead037221 */ /* 0x008fce0000010000 */
[----:B------:R-:W3:Y:S01]  /*6ef0*/  MUFU.EX2 R188, R199 ;  /* 0x000000c700bc7308 */ /* 0x000ee20000000800 */
[C---:B-1----:R-:W-:Y:S01]  /*6f00*/  FADD.FTZ R10, R186.reuse, R3 ;  /* 0x00000003ba0a7221 */ /* 0x042fe20000010000 */
[----:B------:R-:W-:-:S03]  /*6f10*/  F2FP.F16.F32.PACK_AB R173, R186, R173 ;  /* 0x000000adbaad723e */ /* 0x000fc600000000ff */
[----:B--2---:R-:W-:-:S04]  /*6f20*/  FADD.FTZ R3, R175, R10 ;  /* 0x0000000aaf037221 */ /* 0x004fc80000010000 */
[C---:B---3--:R-:W-:Y:S01]  /*6f30*/  FADD.FTZ R0, R188.reuse, R3 ;  /* 0x00000003bc007221 */ /* 0x048fe20000010000 */
[----:B------:R-:W-:Y:S01]  /*6f40*/  F2FP.F16.F32.PACK_AB R175, R188, R175 ;  /* 0x000000afbcaf723e */ /* 0x000fe200000000ff */
[----:B------:R-:W-:Y:S06]  /*6f50*/  @!P0 BRA `(.L_x_8558) ;  /* 0x0000000000048947 */ /* 0x000fec0003800000 */
[----:B------:R-:W-:Y:S01]  /*6f60*/  BPT.TRAP 0x1 ;  /* 0x000000040000795c */ /* 0x000fe20000300000 */
.L_x_8558:
[----:B------:R1:W2:Y:S01]  /*6f70*/  SYNCS.PHASECHK.TRANS64.TRYWAIT P1, [UR27+0x22850], R12 ;  /* 0x0228500cff0075a7 */ /* 0x0002a2000802015b */
[----:B------:R-:W-:Y:S05]  /*6f80*/  @!P0 BRA `(.L_x_8559) ;  /* 0x0000000000048947 */ /* 0x000fea0003800000 */
[----:B------:R-:W-:Y:S01]  /*6f90*/  BPT.TRAP 0x1 ;  /* 0x000000040000795c */ /* 0x000fe20000300000 */
.L_x_8559:
[----:B--2---:R-:W-:Y:S05]  /*6fa0*/  @P1 BRA `(.L_x_8560) ;  /* 0x0000000000081947 */ /* 0x004fea0003800000 */
[----:B------:R-:W2:Y:S02]  /*6fb0*/  SYNCS.PHASECHK.TRANS64.TRYWAIT P1, [UR27+0x22850], R12 ;  /* 0x0228500cff0075a7 */ /* 0x000ea4000802015b */
[----:B--2---:R-:W-:Y:S05]  /*6fc0*/  @!P1 BRA `(.L_x_8561) ;  /* 0x000000a400ec9947 */ /* 0x004fea0003800000 */
.L_x_8560:
[----:B------:R-:W-:Y:S01]  /*6fd0*/  VIADD R3, R23, 0x8 ;  /* 0x0000000817037836 */ /* 0x000fe20000000000 */
[----:B------:R-:W-:Y:S01]  /*6fe0*/  UIMAD UR11, UR39, 0xc00, UR21 ;  /* 0x00000c00270b78a4 */ /* 0x000fe2000f8e0215 */
[----:B------:R-:W3:Y:S01]  /*6ff0*/  S2R R10, SR_TID.X ;  /* 0x00000000000a7919 */ /* 0x000ee20000002100 */
[----:B------:R-:W-:Y:S02]  /*7000*/  UMOV UR7, 0x40000040 ;  /* 0x4000004000077882 */ /* 0x000fe40000000000 */
[----:B------:R4:W-:Y:S06]  /*7010*/  BAR.SYNC.DEFER_BLOCKING R3, 0x100 ;  /* 0x000400030000751d */ /* 0x0009ec0000010000 */
[----:B------:R-:W-:Y:S01]  /*7020*/  UMOV UR6, UR11 ;  /* 0x0000000b00067c82 */ /* 0x000fe20008000000 */
[----:B----4-:R-:W-:Y:S01]  /*7030*/  IMAD.MOV.U32 R3, RZ, RZ, R14 ;  /* 0x000000ffff037224 */ /* 0x010fe200078e000e */
[----:B------:R-:W-:Y:S01]  /*7040*/  WARPGROUP.ARRIVE ;  /* 0x00000000000079c5 */ /* 0x000fe20000000000 */
[----:B---3--:R-:W-:Y:S01]  /*7050*/  LOP3.LUT P1, RZ, R10, 0x7f, RZ, 0xc0, !PT ;  /* 0x0000007f0aff7812 */ /* 0x008fe2000782c0ff */
[----:B------:R-:W-:-:S04]  /*7060*/  IMAD.MOV.U32 R10, RZ, RZ, R20 ;  /* 0x000000ffff0a7224 */ /* 0x000fc800078e0014 */
[----:B------:R-:W-:Y:S01]  /*7070*/  HGMMA.64x256x16.F32 R24, R152, gdesc[UR4].tnspB, R24, gsb0 ;  /* 0x43e0000498187df0 */ /* 0x000fe20008000818 */
[----:B------:R-:W-:Y:S01]  /*7080*/  UIADD3 UR6, UR11, 0x80, URZ ;  /* 0x000000800b067890 */ /* 0x000fe2000fffe03f */
[----:B------:R-:W-:-:S06]  /*7090*/  UMOV UR7, 0x40000040 ;  /* 0x4000004000077882 */ /* 0x000fcc0000000000 */
[----:B--2---:R-:W-:-:S05]  /*70a0*/  @!P1 VIADD R11, R11, 0x22860 ;  /* 0x000228600b0b9836 */ /* 0x004fca0000000000 */
[----:B------:R-:W-:Y:S01]  /*70b0*/  @!P1 PRMT R11, RZ, 0x654, R11 ;  /* 0x00000654ff0b9816 */ /* 0x000fe2000000000b */
[----:B------:R-:W-:Y:S02]  /*70c0*/  WARPGROUP.DEPBAR.LE gsb0, 0x0 ;  /* 0x00008000000079c5 */ /* 0x000fe40000010000 */
[----:B------:R-:W-:-:S12]  /*70d0*/  WARPGROUP.ARRIVE ;  /* 0x00000000000079c5 */ /* 0x000fd80000000000 */
        /* <DEDUP_REMOVED lines=27> */
[C---:B------:R-:W-:Y:S01]  /*7290*/  ISETP.GT.AND P1, PT, R8.reuse, UR23, PT ;  /* 0x0000001708007c0c */ /* 0x040fe2000bf24270 */
[----:B------:R-:W-:-:S12]  /*72a0*/  VIADD R8, R8, 0xffffffff ;  /* 0xffffffff08087836 */ /* 0x000fd80000000000 */
[----:B---3--:R-:W-:Y:S05]  /*72b0*/  @P1 BRA `(.L_x_8562) ;  /* 0xffffffd000401947 */ /* 0x008fea000383ffff */
[----:B------:R-:W-:Y:S02]  /*72c0*/  IMAD.MOV.U32 R10, RZ, RZ, R20 ;  /* 0x000000ffff0a7224 */ /* 0x000fe400078e0014 */
[----:B------:R-:W-:-:S07]  /*72d0*/  IMAD.MOV.U32 R3, RZ, RZ, R14 ;  /* 0x000000ffff037224 */ /* 0x000fce00078e000e */
.L_x_8545:
[----:B-12---:R-:W1:Y:S01]  /*72e0*/  LDC R11, c[0x0][0x9e4] ;  /* 0x00027900ff0b7b82 */ /* 0x006e620000000800 */
[----:B------:R-:W-:Y:S01]  /*72f0*/  VIADD R12, R22, -UR22 ;  /* 0x80000016160c7c36 */ /* 0x000fe20008000000 */
[----:B------:R-:W-:-:S04]  /*7300*/  LOP3.LUT R2, R2, 0xffefffff, RZ, 0xc0, !PT ;  /* 0xffefffff02027812 */ /* 0x000fc800078ec0ff */
[----:B------:R-:W-:Y:S02]  /*7310*/  R2UR UR6, R12 ;  /* 0x000000000c0672ca */ /* 0x000fe400000e0000 */
[----:B-1----:R-:W-:-:S13]  /*7320*/  ISETP.GE.AND P1, PT, R11, 0x1, PT ;  /* 0x000000010b00780c */ /* 0x002fda0003f26270 */
[----:B------:R-:W-:Y:S01]  /*7330*/  @P1 LOP3.LUT R2, R2, 0x100000, RZ, 0xfc, !PT ;  /* 0x0010000002021812 */ /* 0x000fe200078efcff */
        /* <DEDUP_REMOVED lines=10> */
.L_x_8564:
[----:B------:R-:W-:-:S13]  /*73e0*/  ISETP.NE.AND P1, PT, R11, 0x1, PT ;  /* 0x000000010b00780c */ /* 0x000fda0003f25270 */
[----:B------:R-:W1:Y:S02]  /*73f0*/  @P1 LDC.64 R12, c[0x0][0x9e8] ;  /* 0x00027a00ff0c1b82 */ /* 0x000e640000000a00 */
[----:B-1----:R-:W-:-:S05]  /*7400*/  @P1 IMAD.HI.U32 R12, R22, R12, RZ ;  /* 0x0000000c160c1227 */ /* 0x002fca00078e00ff */
[----:B------:R-:W-:-:S07]  /*7410*/  @P1 SHF.R.U32.HI R22, RZ, R13, R12 ;  /* 0x0000000dff161219 */ /* 0x000fce000001160c */
.L_x_8565:
[----:B------:R-:W-:-:S05]  /*7420*/  IMAD R22, R22, R11, RZ ;  /* 0x0000000b16167224 */ /* 0x000fca00078e02ff */
[----:B------:R-:W-:-:S13]  /*7430*/  R2UR UR7, R22 ;  /* 0x00000000160772ca */ /* 0x000fda00000e0000 */
[----:B------:R-:W-:-:S04]  /*7440*/  UISETP.LT.AND UP0, UPT, UR6, UR7, UPT ;  /* 0x000000070600728c */ /* 0x000fc8000bf01270 */
[----:B------:R-:W-:-:S12]  /*7450*/  USEL UR6, UR6, UR7, !UP0 ;  /* 0x0000000706067287 */ /* 0x000fd8000c000000 */
.L_x_8563:
[----:B------:R-:W-:-:S04]  /*7460*/  UIADD3 UR6, UR6, 0x5f, URZ ;  /* 0x0000005f06067890 */ /* 0x000fc8000fffe03f */
[----:B------:R-:W-:-:S04]  /*7470*/  UIMAD.WIDE UR6, UR6, 0x2aaaaaab, URZ ;  /* 0x2aaaaaab060678a5 */ /* 0x000fc8000f8e023f */
[----:B------:R-:W-:-:S04]  /*7480*/  USHF.R.U32.HI UR6, URZ, 0x1f, UR7 ;  /* 0x0000001f3f067899 */ /* 0x000fc80008011607 */
[----:B------:R-:W-:-:S04]  /*7490*/  ULEA.HI.SX32 UR6, UR7, UR6, 0x1c ;  /* 0x0000000607067291 */ /* 0x000fc8000f8fe23f */
[----:B------:R-:W-:-:S04]  /*74a0*/  UISETP.LT.AND UP0, UPT, UR40, UR6, UPT ;  /* 0x000000062800728c */ /* 0x000fc8000bf01270 */
[----:B------:R-:W-:-:S06]  /*74b0*/  USEL UR22, UR40, UR6, !UP0 ;  /* 0x0000000628167287 */ /* 0x000fcc000c000000 */
[----:B------:R-:W-:-:S13]  /*74c0*/  ISETP.GE.AND P1, PT, R8, UR22, PT ;  /* 0x0000001608007c0c */ /* 0x000fda000bf26270 */
[----:B------:R-:W-:Y:S05]  /*74d0*/  @!P1 BRA `(.L_x_8566) ;  /* 0x0000001c00449947 */ /* 0x000fea0003800000 */
[----:B------:R-:W-:Y:S01]  /*74e0*/  IMAD.MOV.U32 R203, RZ, RZ, R10 ;  /* 0x000000ffffcb7224 */ /* 0x000fe200078e000a */
[----:B------:R-:W-:Y:S01]  /*74f0*/  ULDC UR23, c[0x0][0x988] ;  /* 0x0002620000177ab9 */ /* 0x000fe20000000800 */
[----:B------:R-:W-:Y:S02]  /*7500*/  IMAD.MOV.U32 R13, RZ, RZ, R3 ;  /* 0x000000ffff0d7224 */ /* 0x000fe400078e0003 */
[----:B------:R-:W-:-:S07]  /*7510*/  IMAD.MOV.U32 R12, RZ, RZ, R8 ;  /* 0x000000ffff0c7224 */ /* 0x000fce00078e0008 */
.L_x_8575:
[----:B------:R-:W-:Y:S01]  /*7520*/  UIADD3 UR39, UR39, 0x1, URZ ;  /* 0x0000000127277890 */ /* 0x000fe2000fffe03f */
[C---:B------:R-:W-:Y:S01]  /*7530*/  ISETP.GT.AND P1, PT, R12.reuse, UR22, PT ;  /* 0x000000160c007c0c */ /* 0x040fe2000bf24270 */
[----:B------:R-:W-:Y:S02]  /*7540*/  VIADD R12, R12, 0xffffffff ;  /* 0xffffffff0c0c7836 */ /* 0x000fe40000000000 */
[----:B------:R-:W-:-:S04]  /*7550*/  UISETP.NE.AND UP0, UPT, UR39, 0x2, UPT ;  /* 0x000000022700788c */ /* 0x000fc8000bf05270 */
[----:B------:R-:W-:Y:S02]  /*7560*/  USEL UR6, URZ, 0x1, UP0 ;  /* 0x000000013f067887 */ /* 0x000fe40008000000 */
[----:B------:R-:W-:Y:S02]  /*7570*/  USEL UR39, UR39, URZ, UP0 ;  /* 0x0000003f27277287 */ /* 0x000fe40008000000 */
[----:B------:R-:W-:Y:S01]  /*7580*/  ULOP3.LUT UR38, UR38, UR6, URZ, 0x3c, !UPT ;  /* 0x0000000626267292 */ /* 0x000fe2000f8e3c3f */
[----:B--2---:R-:W-:Y:S11]  /*7590*/  @!P0 BRA `(.L_x_8567) ;  /* 0x0000000000048947 */ /* 0x004ff60003800000 */
[----:B------:R-:W-:Y:S01]  /*75a0*/  BPT.TRAP 0x1 ;  /* 0x000000040000795c */ /* 0x000fe20000300000 */
.L_x_8567:
[----:B------:R-:W-:Y:S01]  /*75b0*/  ULEA UR24, UR39, UR46, 0x3 ;  /* 0x0000002e27187291 */ /* 0x000fe2000f8e183f */
[----:B------:R-:W-:-:S05]  /*75c0*/  IMAD.U32 R8, RZ, RZ, UR38 ;  /* 0x00000026ff087e24 */ /* 0x000fca000f8e00ff */
[----:B------:R-:W-:-:S04]  /*75d0*/  SHF.L.U32 R8, R8, 0x1f, RZ ;  /* 0x0000001f08087819 */ /* 0x000fc800000006ff */
[----:B------:R1:W2:Y:S01]  /*75e0*/  SYNCS.PHASECHK.TRANS64.TRYWAIT P2, [UR24+0x22830], R8 ;  /* 0x02283008ff0075a7 */ /* 0x0002a20008040158 */
[----:B------:R-:W-:Y:S05]  /*75f0*/  @!P0 BRA `(.L_x_8568) ;  /* 0x0000000000048947 */ /* 0x000fea0003800000 */
[----:B------:R-:W-:Y:S01]  /*7600*/  BPT.TRAP 0x1 ;  /* 0x000000040000795c */ /* 0x000fe20000300000 */
.L_x_8568:
[----:B--2---:R-:W-:Y:S05]  /*7610*/  @P2 BRA `(.L_x_8569) ;  /* 0x0000000000082947 */ /* 0x004fea0003800000 */
[----:B------:R-:W2:Y:S02]  /*7620*/  SYNCS.PHASECHK.TRANS64.TRYWAIT P2, [UR24+0x22830], R8 ;  /* 0x02283008ff0075a7 */ /* 0x000ea40008040158 */
[----:B--2---:R-:W-:Y:S05]  /*7630*/  @!P2 BRA `(.L_x_8570) ;  /* 0x000000a00064a947 */ /* 0x004fea0003800000 */
.L_x_8569:
[----:B------:R-:W-:Y:S01]  /*7640*/  UIMAD UR18, UR39, 0x300, UR20 ;  /* 0x00000300271278a4 */ /* 0x000fe2000f8e0214 */
[----:B------:R-:W-:Y:S01]  /*7650*/  WARPGROUP.ARRIVE ;  /* 0x00000000000079c5 */ /* 0x000fe20000000000 */
[----:B------:R-:W-:Y:S01]  /*7660*/  UMOV UR19, 0x40000040 ;  /* 0x4000004000137882 */ /* 0x000fe20000000000 */
[----:B------:R-:W-:Y:S01]  /*7670*/  UMOV UR7, 0x40000040 ;  /* 0x4000004000077882 */ /* 0x000fe20000000000 */
[----:B------:R-:W-:-:S03]  /*7680*/  UIADD3 UR6, UR18, 0x2, URZ ;  /* 0x0000000212067890 */ /* 0x000fc6000fffe03f */
[----:B------:R-:W3:Y:S01]  /*7690*/  S2R R207, SR_TID.X ;  /* 0x0000000000cf7919 */ /* 0x000ee20000002100 */
[----:B------:R-:W-:Y:S01]  /*76a0*/  UIADD3 UR10, UR18, 0x4, URZ ;  /* 0x00000004120a7890 */ /* 0x000fe2000fffe03f */
[----:B------:R-:W-:Y:S01]  /*76b0*/  UMOV UR11, 0x40000040 ;  /* 0x40000040000b7882 */ /* 0x000fe20000000000 */
[----:B------:R-:W-:Y:S01]  /*76c0*/  HGMMA.64x96x16.F32 R152, gdesc[UR16], RZ, !UPT, gsb0 ;  /* 0x01600000109879f0 */ /* 0x000fe2000c0008ff */
[----:B------:R-:W-:Y:S01]  /*76d0*/  UIADD3 UR14, UR18, 0x6, URZ ;  /* 0x00000006120e7890 */ /* 0x000fe2000fffe03f */
[----:B------:R-:W-:Y:S01]  /*76e0*/  UMOV UR15, 0x40000040 ;  /* 0x40000040000f7882 */ /* 0x000fe20000000000 */
[----:B---3--:R-:W-:Y:S01]  /*76f0*/  LOP3.LUT P2, RZ, R207, 0x7f, RZ, 0xc0, !PT ;  /* 0x0000007fcfff7812 */ /* 0x008fe2000784c0ff */
[----:B------:R-:W-:Y:S02]  /*7700*/  WARPGROUP.DEPBAR.LE gsb0, 0x0 ;  /* 0x00008000000079c5 */ /* 0x000fe40000010000 */
        /* <DEDUP_REMOVED lines=42> */
[----:B--2---:R-:W-:-:S05]  /*79b0*/  FMNMX.FTZ R20, R14, R3, !PT ;  /* 0x000000030e147209 */ /* 0x004fca0007810000 */
[----:B------:R-:W2:Y:S02]  /*79c0*/  SHFL.BFLY PT, R3, R20, 0x1, 0x1f ;  /* 0x0c201f0014037f89 */ /* 0x000ea400000e0000 */
[----:B--2---:R-:W-:-:S05]  /*79d0*/  FMNMX.FTZ R3, R20, R3, !PT ;  /* 0x0000000314037209 */ /* 0x004fca0007810000 */
[----:B------:R-:W-:-:S04]  /*79e0*/  FADD.FTZ R5, -R3, R13 ;  /* 0x0000000d03057221 */ /* 0x000fc80000010100 */
[----:B------:R-:W-:Y:S01]  /*79f0*/  FMUL.FTZ R13, R5, UR10 ;  /* 0x0000000a050d7c20 */ /* 0x000fe20008410000 */
[----:B------:R-:W-:-:S04]  /*7a00*/  FMUL.FTZ R5, R3, UR10 ;  /* 0x0000000a03057c20 */ /* 0x000fc80008410000 */
        /* <DEDUP_REMOVED lines=10> */
[--C-:B------:R-:W-:Y:S01]  /*7ab0*/  FFMA.FTZ R160, R168, UR10, -R5.reuse ;  /* 0x0000000aa8a07c23 */ /* 0x100fe20008010805 */
[--C-:B------:R-:W-:Y:S01]  /*7ac0*/  FFMA.FTZ R22, R172, UR10, -R5.reuse ;  /* 0x0000000aac167c23 */ /* 0x100fe20008010805 */
[----:B------:R-:W3:Y:S01]  /*7ad0*/  MUFU.EX2 R152, R152 ;  /* 0x0000009800987308 */ /* 0x000ee20000000800 */
[----:B------:R-:W-:Y:S01]  /*7ae0*/  FMNMX.FTZ R10, R174, R153, !PT ;  /* 0x00000099ae0a7209 */ /* 0x000fe20007810000 */
[--C-:B------:R-:W-:Y:S01]  /*7af0*/  FFMA.FTZ R153, R161, UR10, -R5.reuse ;  /* 0x0000000aa1997c23 */ /* 0x100fe20008010805 */
[--C-:B------:R-:W-:Y:S01]  /*7b00*/  FFMA.FTZ R164, R176, UR10, -R5.reuse ;  /* 0x0000000ab0a47c23 */ /* 0x100fe20008010805 */
[--C-:B------:R-:W-:Y:S01]  /*7b10*/  FFMA.FTZ R168, R180, UR10, -R5.reuse ;  /* 0x0000000ab4a87c23 */ /* 0x100fe20008010805 */
[----:B------:R-:W-:Y:S01]  /*7b20*/  FMNMX.FTZ R157, R175, R10, !PT ;  /* 0x0000000aaf9d7209 */ /* 0x000fe20007810000 */
[--C-:B------:R-:W-:Y:S01]  /*7b30*/  FFMA.FTZ R172, R184, UR10, -R5.reuse ;  /* 0x0000000ab8ac7c23 */ /* 0x100fe20008010805 */
[--C-:B------:R-:W-:Y:S01]  /*7b40*/  FFMA.FTZ R176, R188, UR10, -R5.reuse ;  /* 0x0000000abcb07c23 */ /* 0x100fe20008010805 */
[----:B------:R-:W4:Y:S01]  /*7b50*/  MUFU.EX2 R15, R15 ;  /* 0x0000000f000f7308 */ /* 0x000f220000000800 */
[----:B------:R-:W-:Y:S01]  /*7b60*/  FMNMX.FTZ R10, R178, R157, !PT ;  /* 0x0000009db20a7209 */ /* 0x000fe20007810000 */
[--C-:B------:R-:W-:Y:S01]  /*7b70*/  FFMA.FTZ R180, R192, UR10, -R5.reuse ;  /* 0x0000000ac0b47c23 */ /* 0x100fe20008010805 */
[--C-:B------:R-:W-:Y:S01]  /*7b80*/  FFMA.FTZ R184, R196, UR10, -R5.reuse ;  /* 0x0000000ac4b87c23 */ /* 0x100fe20008010805 */
[-C--:B--2---:R-:W-:Y:S01]  /*7b90*/  FMUL.FTZ R24, R24, R13.reuse ;  /* 0x0000000d18187220 */ /* 0x084fe20000410000 */
[----:B------:R-:W-:Y:S01]  /*7ba0*/  FMNMX.FTZ R157, R179, R10, !PT ;  /* 0x0000000ab39d7209 */ /* 0x000fe20007810000 */
[-C--:B------:R-:W-:Y:S01]  /*7bb0*/  FMUL.FTZ R25, R25, R13.reuse ;  /* 0x0000000d19197220 */ /* 0x080fe20000410000 */
[----:B------:R-:W-:Y:S01]  /*7bc0*/  FMUL.FTZ R28, R28, R13 ;  /* 0x0000000d1c1c7220 */ /* 0x000fe20000410000 */
[----:B------:R-:W2:Y:S01]  /*7bd0*/  MUFU.EX2 R14, R14 ;  /* 0x0000000e000e7308 */ /* 0x000ea20000000800 */
[----:B------:R-:W-:Y:S01]  /*7be0*/  FMNMX.FTZ R10, R182, R157, !PT ;  /* 0x0000009db60a7209 */ /* 0x000fe20007810000 */
[--C-:B------:R-:W-:Y:S01]  /*7bf0*/  FFMA.FTZ R157, R165, UR10, -R5.reuse ;  /* 0x0000000aa59d7c23 */ /* 0x100fe20008010805 */
[----:B---3--:R-:W-:Y:S01]  /*7c00*/  FFMA.FTZ R4, R13, R4, R152 ;  /* 0x000000040d047223 */ /* 0x008fe20000010098 */
[-C--:B------:R-:W-:Y:S01]  /*7c10*/  FMUL.FTZ R29, R29, R13.reuse ;  /* 0x0000000d1d1d7220 */ /* 0x080fe20000410000 */
[----:B------:R-:W-:Y:S01]  /*7c20*/  FMNMX.FTZ R161, R183, R10, !PT ;  /* 0x0000000ab7a17209 */ /* 0x000fe20007810000 */
[-C--:B------:R-:W-:Y:S01]  /*7c30*/  FMUL.FTZ R32, R32, R13.reuse ;  /* 0x0000000d20207220 */ /* 0x080fe20000410000 */
[----:B------:R-:W-:Y:S01]  /*7c40*/  FMUL.FTZ R33, R33, R13 ;  /* 0x0000000d21217220 */ /* 0x000fe20000410000 */
[----:B------:R-:W-:Y:S01]  /*7c50*/  MUFU.EX2 R21, R21 ;  /* 0x0000001500157308 */ /* 0x000fe20000000800 */
[----:B------:R-:W-:Y:S01]  /*7c60*/  FMNMX.FTZ R10, R186, R161, !PT ;  /* 0x000000a1ba0a7209 */ /* 0x000fe20007810000 */
[-C--:B------:R-:W-:Y:S01]  /*7c70*/  FMUL.FTZ R36, R36, R13.reuse ;  /* 0x0000000d24247220 */ /* 0x080fe20000410000 */
[----:B----4-:R-:W-:Y:S01]  /*7c80*/  F2FP.F16.F32.PACK_AB R152, R15, R152 ;  /* 0x000000980f98723e */ /* 0x010fe200000000ff */
[-C--:B------:R-:W-:Y:S01]  /*7c90*/  FMUL.FTZ R37, R37, R13.reuse ;  /* 0x0000000d25257220 */ /* 0x080fe20000410000 */
[----:B------:R-:W-:Y:S01]  /*7ca0*/  FMNMX.FTZ R161, R187, R10, !PT ;  /* 0x0000000abba17209 */ /* 0x000fe20007810000 */
[-C--:B------:R-:W-:Y:S01]  /*7cb0*/  FMUL.FTZ R40, R40, R13.reuse ;  /* 0x0000000d28287220 */ /* 0x080fe20000410000 */
[----:B------:R-:W-:Y:S01]  /*7cc0*/  FMUL.FTZ R41, R41, R13 ;  /* 0x0000000d29297220 */ /* 0x000fe20000410000 */
        /* <DEDUP_REMOVED lines=10> */
[-C--:B------:R-:W-:Y:S01]  /*7d70*/  FMUL.FTZ R44, R44, R13.reuse ;  /* 0x0000000d2c2c7220 */ /* 0x080fe20000410000 */
[-C--:B------:R-:W-:Y:S01]  /*7d80*/  FMUL.FTZ R45, R45, R13.reuse ;  /* 0x0000000d2d2d7220 */ /* 0x080fe20000410000 */
        /* <DEDUP_REMOVED lines=8> */
[----:B------:R-:W-:Y:S01]  /*7e10*/  FFMA.FTZ R181, R189, UR10, -R5 ;  /* 0x0000000abdb57c23 */ /* 0x000fe20008010805 */
[----:B------:R-:W-:Y:S01]  /*7e20*/  FMNMX.FTZ R10, R199, R10, !PT ;  /* 0x0000000ac70a7209 */ /* 0x000fe20007810000 */
[-C--:B------:R-:W-:Y:S01]  /*7e30*/  FMUL.FTZ R53, R53, R13.reuse ;  /* 0x0000000d35357220 */ /* 0x080fe20000410000 */
[-C--:B------:R-:W-:Y:S01]  /*7e40*/  FMUL.FTZ R56, R56, R13.reuse ;  /* 0x0000000d38387220 */ /* 0x080fe20000410000 */
[----:B------:R-:W3:Y:S01]  /*7e50*/  MUFU.EX2 R157, R157 ;  /* 0x0000009d009d7308 */ /* 0x000ee20000000800 */
[-C--:B------:R-:W-:Y:S01]  /*7e60*/  FMUL.FTZ R57, R57, R13.reuse ;  /* 0x0000000d39397220 */ /* 0x080fe20000410000 */
[----:B------:R-:W4:Y:S01]  /*7e70*/  SHFL.BFLY PT, R205, R10, 0x2, 0x1f ;  /* 0x0c401f000acd7f89 */ /* 0x000f2200000e0000 */
        /* <DEDUP_REMOVED lines=23> */
[----:B----4-:R-:W-:Y:S01]  /*7ff0*/  FMNMX.FTZ R205, R10, R205, !PT ;  /* 0x000000cd0acd7209 */ /* 0x010fe20007810000 */
[-C--:B------:R-:W-:Y:S01]  /*8000*/  FMUL.FTZ R100, R100, R13.reuse ;  /* 0x0000000d64647220 */ /* 0x080fe20000410000 */
[-C--:B------:R-:W-:Y:S01]  /*8010*/  FMUL.FTZ R101, R101, R13.reuse ;  /* 0x0000000d65657220 */ /* 0x080fe20000410000 */
[-C--:B------:R-:W-:Y:S01]  /*8020*/  FMUL.FTZ R104, R104, R13.reuse ;  /* 0x0000000d68687220 */ /* 0x080fe20000410000 */
[-C--:B------:R-:W-:Y:S01]  /*8030*/  FMUL.FTZ R105, R105, R13.reuse ;  /* 0x0000000d69697220 */ /* 0x080fe20000410000 */
[----:B------:R-:W4:Y:S01]  /*8040*/  SHFL.BFLY PT, R10, R205, 0x1, 0x1f ;  /* 0x0c201f00cd0a7f89 */ /* 0x000f2200000e0000 */
        /* <DEDUP_REMOVED lines=23> */
[----:B----4-:R-:W-:Y:S01]  /*81c0*/  FMNMX.FTZ R10, R205, R10, !PT ;  /* 0x0000000acd0a7209 */ /* 0x010fe20007810000 */
[----:B------:R-:W-:Y:S01]  /*81d0*/  MUFU.EX2 R168, R168 ;  /* 0x000000a800a87308 */ /* 0x000fe20000000800 */
[-C--:B------:R-:W-:Y:S01]  /*81e0*/  FMUL.FTZ R148, R148, R13.reuse ;  /* 0x0000000d94947220 */ /* 0x080fe20000410000 */
[----:B------:R-:W-:-:S02]  /*81f0*/  FMUL.FTZ R149, R149, R13 ;  /* 0x0000000d95957220 */ /* 0x000fc40000410000 */
[C---:B------:R-:W-:Y:S01]  /*8200*/  FADD.FTZ R5, -R10.reuse, R203 ;  /* 0x000000cb0a057221 */ /* 0x040fe20000010100 */
[----:B------:R-:W-:-:S03]  /*8210*/  FMUL.FTZ R203, R10, UR10 ;  /* 0x0000000a0acb7c20 */ /* 0x000fc60008410000 */
[----:B------:R-:W4:Y:S01]  /*8220*/  MUFU.EX2 R173, R173 ;  /* 0x000000ad00ad7308 */ /* 0x000f220000000800 */
        /* <DEDUP_REMOVED lines=24> */
[----:B------:R-:W-:Y:S01]  /*83b0*/  FADD.FTZ R203, R15, R4 ;  /* 0x000000040fcb7221 */ /* 0x000fe20000010000 */
[----:B------:R-:W-:Y:S01]  /*83c0*/  MUFU.EX2 R172, R172 ;  /* 0x000000ac00ac7308 */ /* 0x000fe20000000800 */
[----:B------:R-:W-:Y:S01]  /*83d0*/  FMUL.FTZ R5, R5, UR10 ;  /* 0x0000000a05057c20 */ /* 0x000fe20008410000 */
[----:B------:R-:W-:-:S02]  /*83e0*/  IMAD.U32 R183, RZ, RZ, UR24 ;  /* 0x00000018ffb77e24 */ /* 0x000fc4000f8e00ff */
[----:B--2---:R-:W-:Y:S01]  /*83f0*/  FADD.FTZ R4, R14, R203 ;  /* 0x000000cb0e047221 */ /* 0x004fe20000010000 */
[----:B---3--:R-:W-:Y:S01]  /*8400*/  F2FP.F16.F32.PACK_AB R158, R157, R20 ;  /* 0x000000149d9e723e */ /* 0x008fe200000000ff */
[----:B------:R-:W-:Y:S02]  /*8410*/  @!P2 VIADD R154, R183, 0x22840 ;  /* 0x00022840b79aa836 */ /* 0x000fe40000000000 */
[----:B------:R-:W-:Y:S01]  /*8420*/  FADD.FTZ R203, R21, R4 ;  /* 0x0000000415cb7221 */ /* 0x000fe20000010000 */
[----:B------:R-:W-:Y:S01]  /*8430*/  MUFU.EX2 R177, R177 ;  /* 0x000000b100b17308 */ /* 0x000fe20000000800 */
[----:B-----5:R-:W-:Y:S02]  /*8440*/  F2FP.F16.F32.PACK_AB R162, R165, R22 ;  /* 0x00000016a5a2723e */ /* 0x020fe400000000ff */
[----:B------:R-:W-:Y:S01]  /*8450*/  FADD.FTZ R4, R156, R203 ;  /* 0x000000cb9c047221 */ /* 0x000fe20000010000 */
[----:B------:R-:W-:Y:S02]  /*8460*/  @!P2 PRMT R154, RZ, 0x654, R154 ;  /* 0x00000654ff9aa816 */ /* 0x000fe4000000009a */
[C---:B------:R-:W-:Y:S01]  /*8470*/  F2FP.F16.F32.PACK_AB R156, R153.reuse, R156 ;  /* 0x0000009c999c723e */ /* 0x040fe200000000ff */
[----:B------:R-:W-:Y:S01]  /*8480*/  FADD.FTZ R203, R153, R4 ;  /* 0x0000000499cb7221 */ /* 0x000fe20000010000 */
[----:B------:R-:W-:Y:S01]  /*8490*/  MUFU.EX2 R176, R176 ;  /* 0x000000b000b07308 */ /* 0x000fe20000000800 */
[----:B----4-:R-:W-:-:S02]  /*84a0*/  F2FP.F16.F32.PACK_AB R166, R173, R168 ;  /* 0x000000a8ada6723e */ /* 0x010fc400000000ff */
[----:B------:R-:W-:-:S04]  /*84b0*/  FADD.FTZ R4, R20, R203 ;  /* 0x000000cb14047221 */ /* 0x000fc80000010000 */
[----:B------:R-:W-:Y:S01]  /*84c0*/  FADD.FTZ R203, R157, R4 ;  /* 0x000000049dcb7221 */ /* 0x000fe20000010000 */
[----:B------:R-:W2:Y:S03]  /*84d0*/  MUFU.EX2 R181, R181 ;  /* 0x000000b500b57308 */ /* 0x000ea60000000800 */
[----:B------:R-:W-:Y:S01]  /*84e0*/  FADD.FTZ R4, R160, R203 ;  /* 0x000000cba0047221 */ /* 0x000fe20000010000 */
[----:B------:R-:W-:-:S03]  /*84f0*/  F2FP.F16.F32.PACK_AB R160, R161, R160 ;  /* 0x000000a0a1a0723e */ /* 0x000fc600000000ff */
[----:B------:R-:W-:Y:S01]  /*8500*/  FADD.FTZ R203, R161, R4 ;  /* 0x00000004a1cb7221 */ /* 0x000fe20000010000 */
[----:B------:R-:W-:Y:S03]  /*8510*/  MUFU.EX2 R180, R180 ;  /* 0x000000b400b47308 */ /* 0x000fe60000000800 */
[----:B------:R-:W-:-:S04]  /*8520*/  FADD.FTZ R4, R22, R203 ;  /* 0x000000cb16047221 */ /* 0x000fc80000010000 */
[----:B------:R-:W-:Y:S01]  /*8530*/  FADD.FTZ R203, R165, R4 ;  /* 0x00000004a5cb7221 */ /* 0x000fe20000010000 */
[----:B------:R-:W3:Y:S01]  /*8540*/  MUFU.EX2 R185, R185 ;  /* 0x000000b900b97308 */ /* 0x000ee20000000800 */
[----:B--2---:R-:W-:Y:S02]  /*8550*/  F2FP.F16.F32.PACK_AB R170, R181, R176 ;  /* 0x000000b0b5aa723e */ /* 0x004fe400000000ff */
[----:B------:R-:W-:Y:S01]  /*8560*/  FADD.FTZ R4, R164, R203 ;  /* 0x000000cba4047221 */ /* 0x000fe20000010000 */
[----:B------:R-:W-:-:S03]  /*8570*/  F2FP.F16.F32.PACK_AB R164, R169, R164 ;  /* 0x000000a4a9a4723e */ /* 0x000fc600000000ff */
[----:B------:R-:W-:Y:S01]  /*8580*/  FADD.FTZ R203, R169, R4 ;  /* 0x00000004a9cb7221 */ /* 0x000fe20000010000 */
[----:B------:R2:W4:Y:S03]  /*8590*/  MUFU.EX2 R189, R5 ;  /* 0x0000000500bd7308 */ /* 0x0005260000000800 */
[----:B------:R-:W-:Y:S01]  /*85a0*/  FADD.FTZ R4, R168, R203 ;  /* 0x000000cba8047221 */ /* 0x000fe20000010000 */
[----:B------:R-:W-:-:S03]  /*85b0*/  F2FP.F16.F32.PACK_AB R168, R177, R172 ;  /* 0x000000acb1a8723e */ /* 0x000fc600000000ff */
[----:B------:R-:W-:Y:S01]  /*85c0*/  FADD.FTZ R203, R173, R4 ;  /* 0x00000004adcb7221 */ /* 0x000fe20000010000 */
[----:B------:R-:W5:Y:S01]  /*85d0*/  MUFU.EX2 R188, R188 ;  /* 0x000000bc00bc7308 */ /* 0x000f620000000800 */
[----:B--2---:R-:W-:Y:S02]  /*85e0*/  IADD3 R5, -R23, 0xb, RZ ;  /* 0x0000000b17057810 */ /* 0x004fe40007ffe1ff */
[----:B------:R-:W-:Y:S01]  /*85f0*/  FADD.FTZ R4, R172, R203 ;  /* 0x000000cbac047221 */ /* 0x000fe20000010000 */
[----:B---3--:R-:W-:Y:S02]  /*8600*/  F2FP.F16.F32.PACK_AB R172, R185, R180 ;  /* 0x000000b4b9ac723e */ /* 0x008fe400000000ff */
[----:B------:R2:W-:Y:S06]  /*8610*/  BAR.ARV R5, 0x100 ;  /* 0x000400050000751d */ /* 0x0005ec0000002000 */
[----:B------:R-:W-:Y:S01]  /*8620*/  FADD.FTZ R203, R177, R4 ;  /* 0x00000004b1cb7221 */ /* 0x000fe20000010000 */
[----:B------:R-:W3:Y:S01]  /*8630*/  MUFU.EX2 R184, R184 ;  /* 0x000000b800b87308 */ /* 0x000ee20000000800 */
[----:B------:R1:W-:Y:S01]  /*8640*/  @!P2 SYNCS.ARRIVE.TRANS64.RED.A1T0 RZ, [R154+URZ], RZ ;  /* 0x000000ff9affa9a7 */ /* 0x0003e2000810043f */
[-C--:B----4-:R-:W-:Y:S01]  /*8650*/  FMUL.FTZ R26, R26, R189.reuse ;  /* 0x000000bd1a1a7220 */ /* 0x090fe20000410000 */
[----:B------:R-:W-:Y:S01]  /*8660*/  FADD.FTZ R4, R176, R203 ;  /* 0x000000cbb0047221 */ /* 0x000fe20000010000 */
[----:B-----5:R-:W-:Y:S01]  /*8670*/  FFMA.FTZ R0, R189, R0, R188 ;  /* 0x00000000bd007223 */ /* 0x020fe200000100bc */
[-C--:B------:R-:W-:Y:S01]  /*8680*/  FMUL.FTZ R27, R27, R189.reuse ;  /* 0x000000bd1b1b7220 */ /* 0x080fe20000410000 */
[-C--:B------:R-:W-:Y:S01]  /*8690*/  FMUL.FTZ R30, R30, R189.reuse ;  /* 0x000000bd1e1e7220 */ /* 0x080fe20000410000 */
[----:B------:R-:W-:Y:S01]  /*86a0*/  FADD.FTZ R15, R181, R4 ;  /* 0x00000004b50f7221 */ /* 0x000fe20000010000 */
[----:B------:R-:W4:Y:S01]  /*86b0*/  MUFU.EX2 R155, R155 ;  /* 0x0000009b009b7308 */ /* 0x000f220000000800 */
[----:B-1----:R-:W-:Y:S01]  /*86c0*/  F2FP.F16.F32.PACK_AB R154, R21, R14 ;  /* 0x0000000e159a723e */ /* 0x002fe200000000ff */
[-C--:B------:R-:W-:Y:S01]  /*86d0*/  FMUL.FTZ R31, R31, R189.reuse ;  /* 0x000000bd1f1f7220 */ /* 0x080fe20000410000 */
[----:B------:R-:W-:Y:S01]  /*86e0*/  FADD.FTZ R4, R180, R15 ;  /* 0x0000000fb4047221 */ /* 0x000fe20000010000 */
[-C--:B------:R-:W-:Y:S01]  /*86f0*/  FMUL.FTZ R34, R34, R189.reuse ;  /* 0x000000bd22227220 */ /* 0x080fe20000410000 */
[-C--:B------:R-:W-:Y:S01]  /*8700*/  FMUL.FTZ R35, R35, R189.reuse ;  /* 0x000000bd23237220 */ /* 0x080fe20000410000 */
[-C--:B------:R-:W-:Y:S01]  /*8710*/  FMUL.FTZ R38, R38, R189.reuse ;  /* 0x000000bd26267220 */ /* 0x080fe20000410000 */
[----:B------:R-:W-:Y:S01]  /*8720*/  FADD.FTZ R15, R185, R4 ;  /* 0x00000004b90f7221 */ /* 0x000fe20000010000 */
[----:B------:R-:W1:Y:S01]  /*8730*/  MUFU.EX2 R192, R192 ;  /* 0x000000c000c07308 */ /* 0x000e620000000800 */
[-C--:B------:R-:W-:Y:S01]  /*8740*/  FMUL.FTZ R39, R39, R189.reuse ;  /* 0x000000bd27277220 */ /* 0x080fe20000410000 */
[-C--:B------:R-:W-:Y:S01]  /*8750*/  FMUL.FTZ R42, R42, R189.reuse ;  /* 0x000000bd2a2a7220 */ /* 0x080fe20000410000 */
[----:B---3--:R-:W-:Y:S01]  /*8760*/  FADD.FTZ R4, R184, R15 ;  /* 0x0000000fb8047221 */ /* 0x008fe20000010000 */
[-C--:B------:R-:W-:Y:S01]  /*8770*/  FMUL.FTZ R43, R43, R189.reuse ;  /* 0x000000bd2b2b7220 */ /* 0x080fe20000410000 */
[-C--:B------:R-:W-:Y:S01]  /*8780*/  FMUL.FTZ R46, R46, R189.reuse ;  /* 0x000000bd2e2e7220 */ /* 0x080fe20000410000 */
[-C--:B------:R-:W-:Y:S01]  /*8790*/  FMUL.FTZ R47, R47, R189.reuse ;  /* 0x000000bd2f2f7220 */ /* 0x080fe20000410000 */
[-C--:B------:R-:W-:Y:S01]  /*87a0*/  FMUL.FTZ R50, R50, R189.reuse ;  /* 0x000000bd32327220 */ /* 0x080fe20000410000 */
[----:B------:R-:W3:Y:S01]  /*87b0*/  MUFU.EX2 R159, R159 ;  /* 0x0000009f009f7308 */ /* 0x000ee20000000800 */
[C---:B----4-:R-:W-:Y:S01]  /*87c0*/  FADD.FTZ R15, R155.reuse, R0 ;  /* 0x000000009b0f7221 */ /* 0x050fe20000010000 */
[----:B------:R-:W-:Y:S01]  /*87d0*/  F2FP.F16.F32.PACK_AB R153, R155, R188 ;  /* 0x000000bc9b99723e */ /* 0x000fe200000000ff */
        /* <DEDUP_REMOVED lines=71> */
[----:B------:R-:W-:Y:S01]  /*8c50*/  FMUL.FTZ R151, R151, R189 ;  /* 0x000000bd97977220 */ /* 0x000fe20000410000 */
[----:B------:R-:W-:-:S05]  /*8c60*/  F2FP.F16.F32.PACK_AB R159, R204, R197 ;  /* 0x000000c5cc9f723e */ /* 0x000fca00000000ff */
        /* <DEDUP_REMOVED lines=9> */
[----:B-1----:R-:W-:-:S07]  /*8d00*/  FADD.FTZ R15, R179, R0 ;  /* 0x00000000b30f7221 */ /* 0x002fce0000010000 */
        /* <DEDUP_REMOVED lines=19> */
[----:B----4-:R-:W-:Y:S01]  /*8e40*/  FADD.FTZ R0, R198, R15 ;  /* 0x0000000fc6007221 */ /* 0x010fe20000010000 */
[C---:B-1----:R-:W-:Y:S01]  /*8e50*/  FADD.FTZ R4, R193.reuse, R4 ;  /* 0x00000004c1047221 */ /* 0x042fe20000010000 */
[----:B------:R-:W-:Y:S02]  /*8e60*/  F2FP.F16.F32.PACK_AB R174, R193, R184 ;  /* 0x000000b8c1ae723e */ /* 0x000fe400000000ff */
[C---:B---3--:R-:W-:Y:S01]  /*8e70*/  FADD.FTZ R0, R199.reuse, R0 ;  /* 0x00000000c7007221 */ /* 0x048fe20000010000 */
[----:B------:R-:W-:Y:S01]  /*8e80*/  F2FP.F16.F32.PACK_AB R175, R199, R198 ;  /* 0x000000c6c7af723e */ /* 0x000fe200000000ff */
[----:B--2---:R-:W-:Y:S06]  /*8e90*/  @!P0 BRA `(.L_x_8571) ;  /* 0x0000000000048947 */ /* 0x004fec0003800000 */
[----:B------:R-:W-:Y:S01]  /*8ea0*/  BPT.TRAP 0x1 ;  /* 0x000000040000795c */ /* 0x000fe20000300000 */
.L_x_8571:
[----:B------:R1:W2:Y:S01]  /*8eb0*/  SYNCS.PHASECHK.TRANS64.TRYWAIT P2, [UR24+0x22850], R8 ;  /* 0x02285008ff0075a7 */ /* 0x0002a20008040158 */
[----:B------:R-:W-:Y:S05]  /*8ec0*/  @!P0 BRA `(.L_x_8572) ;  /* 0x0000000000048947 */ /* 0x000fea0003800000 */
[----:B------:R-:W-:Y:S01]  /*8ed0*/  BPT.TRAP 0x1 ;  /* 0x000000040000795c */ /* 0x000fe20000300000 */
.L_x_8572:
[----:B--2---:R-:W-:Y:S05]  /*8ee0*/  @P2 BRA `(.L_x_8573) ;  /* 0x0000000000082947 */ /* 0x004fea0003800000 */
[----:B------:R-:W2:Y:S02]  /*8ef0*/  SYNCS.PHASECHK.TRANS64.TRYWAIT P2, [UR24+0x22850], R8 ;  /* 0x02285008ff0075a7 */ /* 0x000ea40008040158 */
[----:B--2---:R-:W-:Y:S05]  /*8f00*/  @!P2 BRA `(.L_x_8574) ;  /* 0x000000880048a947 */ /* 0x004fea0003800000 */
.L_x_8573:
[----:B-12---:R-:W-:Y:S01]  /*8f10*/  VIADD R8, R23, 0x8 ;  /* 0x0000000817087836 */ /* 0x006fe20000000000 */
[----:B------:R-:W-:Y:S01]  /*8f20*/  UIMAD UR11, UR39, 0xc00, UR21 ;  /* 0x00000c00270b78a4 */ /* 0x000fe2000f8e0215 */
[----:B------:R-:W1:Y:S01]  /*8f30*/  S2R R13, SR_TID.X ;  /* 0x00000000000d7919 */ /* 0x000e620000002100 */
[----:B------:R-:W-:Y:S01]  /*8f40*/  UMOV UR7, 0x40000040 ;  /* 0x4000004000077882 */ /* 0x000fe20000000000 */
[----:B------:R-:W-:Y:S01]  /*8f50*/  IMAD.MOV.U32 R203, RZ, RZ, R10 ;  /* 0x000000ffffcb7224 */ /* 0x000fe200078e000a */
[----:B------:R2:W-:Y:S06]  /*8f60*/  BAR.SYNC.DEFER_BLOCKING R8, 0x100 ;  /* 0x000400080000751d */ /* 0x0005ec0000010000 */
[----:B------:R-:W-:Y:S01]  /*8f70*/  UMOV UR6, UR11 ;  /* 0x0000000b00067c82 */ /* 0x000fe20008000000 */
[----:B------:R-:W-:Y:S01]  /*8f80*/  WARPGROUP.ARRIVE ;  /* 0x00000000000079c5 */ /* 0x000fe20000000000 */
[----:B-1----:R-:W-:Y:S01]  /*8f90*/  LOP3.LUT P2, RZ, R13, 0x7f, RZ, 0xc0, !PT ;  /* 0x0000007f0dff7812 */ /* 0x002fe2000784c0ff */
[----:B------:R-:W-:-:S04]  /*8fa0*/  IMAD.MOV.U32 R13, RZ, RZ, R3 ;  /* 0x000000ffff0d7224 */ /* 0x000fc800078e0003 */
[----:B------:R-:W-:Y:S01]  /*8fb0*/  HGMMA.64x256x16.F32 R24, R152, gdesc[UR4].tnspB, R24, gsb0 ;  /* 0x43e0000498187df0 */ /* 0x000fe20008000818 */
[----:B------:R-:W-:Y:S01]  /*8fc0*/  UIADD3 UR6, UR11, 0x80, URZ ;  /* 0x000000800b067890 */ /* 0x000fe2000fffe03f */
[----:B------:R-:W-:-:S06]  /*8fd0*/  UMOV UR7, 0x40000040 ;  /* 0x4000004000077882 */ /* 0x000fcc0000000000 */
[----:B------:R-:W-:-:S05]  /*8fe0*/  @!P2 VIADD R183, R183, 0x22860 ;  /* 0x00022860b7b7a836 */ /* 0x000fca0000000000 */
        /* <DEDUP_REMOVED lines=31> */
[----:B--2---:R-:W-:-:S07]  /*91e0*/  IMAD.MOV.U32 R8, RZ, RZ, R12 ;  /* 0x000000ffff087224 */ /* 0x004fce00078e000c */
.L_x_8566:
[----:B------:R-:W-:-:S13]  /*91f0*/  ISETP.GE.AND P1, PT, R8, UR40, PT ;  /* 0x0000002808007c0c */ /* 0x000fda000bf26270 */
[----:B------:R-:W-:Y:S05]  /*9200*/  @!P1 BRA `(.L_x_8576) ;  /* 0x0000002c00dc9947 */ /* 0x000fea0003800000 */
[----:B------:R-:W-:Y:S01]  /*9210*/  IMAD.MOV.U32 R22, RZ, RZ, R10 ;  /* 0x000000ffff167224 */ /* 0x000fe200078e000a */
[----:B------:R-:W-:Y:S01]  /*9220*/  ULDC UR24, c[0x0][0x9e4] ;  /* 0x0002790000187ab9 */ /* 0x000fe20000000800 */
[----:B------:R-:W-:Y:S01]  /*9230*/  IMAD.MOV.U32 R15, RZ, RZ, R3 ;  /* 0x000000ffff0f7224 */ /* 0x000fe200078e0003 */
[----:B------:R-:W-:Y:S01]  /*9240*/  ULDC UR25, c[0x0][0x9dc] ;  /* 0x0002770000197ab9 */ /* 0x000fe20000000800 */
[----:B------:R-:W-:Y:S01]  /*9250*/  IMAD.IADD R14, R7, 0x1, R9 ;  /* 0x00000001070e7824 */ /* 0x000fe200078e0209 */
[----:B------:R-:W-:Y:S01]  /*9260*/  ULDC UR22, c[0x0][0x988] ;  /* 0x0002620000167ab9 */ /* 0x000fe20000000800 */
[----:B------:R-:W-:-:S05]  /*9270*/  ULDC UR23, c[0x0][0x9e0] ;  /* 0x0002780000177ab9 */ /* 0x000fca0000000800 */
.L_x_8593:
[----:B------:R-:W-:-:S04]  /*9280*/  UIADD3 UR39, UR39, 0x1, URZ ;  /* 0x0000000127277890 */ /* 0x000fc8000fffe03f */
[----:B------:R-:W-:-:S04]  /*9290*/  UISETP.NE.AND UP0, UPT, UR39, 0x2, UPT ;  /* 0x000000022700788c */ /* 0x000fc8000bf05270 */
[----:B------:R-:W-:Y:S02]  /*92a0*/  USEL UR6, URZ, 0x1, UP0 ;  /* 0x000000013f067887 */ /* 0x000fe40008000000 */
[----:B------:R-:W-:Y:S02]  /*92b0*/  USEL UR39, UR39, URZ, UP0 ;  /* 0x0000003f27277287 */ /* 0x000fe40008000000 */
[----:B------:R-:W-:Y:S01]  /*92c0*/  ULOP3.LUT UR38, UR38, UR6, URZ, 0x3c, !UPT ;  /* 0x0000000626267292 */ /* 0x000fe2000f8e3c3f */
[----:B------:R-:W-:Y:S11]  /*92d0*/  @!P0 BRA `(.L_x_8577) ;  /* 0x0000000000048947 */ /* 0x000ff60003800000 */
[----:B------:R-:W-:Y:S01]  /*92e0*/  BPT.TRAP 0x1 ;  /* 0x000000040000795c */ /* 0x000fe20000300000 */
.L_x_8577:
[----:B------:R-:W-:Y:S01]  /*92f0*/  ULEA UR26, UR39, UR46, 0x3 ;  /* 0x0000002e271a7291 */ /* 0x000fe2000f8e183f */
[----:B------:R-:W-:-:S05]  /*9300*/  IMAD.U32 R13, RZ, RZ, UR38 ;  /* 0x00000026ff0d7e24 */ /* 0x000fca000f8e00ff */
[----:B------:R-:W-:-:S04]  /*9310*/  SHF.L.U32 R13, R13, 0x1f, RZ ;  /* 0x0000001f0d0d7819 */ /* 0x000fc800000006ff */
[----:B------:R1:W2:Y:S01]  /*9320*/  SYNCS.PHASECHK.TRANS64.TRYWAIT P1, [UR26+0x22830], R13 ;  /* 0x0228300dff0075a7 */ /* 0x0002a2000802015a */
[----:B------:R-:W-:Y:S05]  /*9330*/  @!P0 BRA `(.L_x_8578) ;  /* 0x0000000000048947 */ /* 0x000fea0003800000 */
[----:B------:R-:W-:Y:S01]  /*9340*/  BPT.TRAP 0x1 ;  /* 0x000000040000795c */ /* 0x000fe20000300000 */
.L_x_8578:
[----:B--2---:R-:W-:Y:S05]  /*9350*/  @P1 BRA `(.L_x_8579) ;  /* 0x0000000000081947 */ /* 0x004fea0003800000 */
[----:B------:R-:W2:Y:S02]  /*9360*/  SYNCS.PHASECHK.TRANS64.TRYWAIT P1, [UR26+0x22830], R13 ;  /* 0x0228300dff0075a7 */ /* 0x000ea4000802015a */
[----:B--2---:R-:W-:Y:S05]  /*9370*/  @!P1 BRA `(.L_x_8580) ;  /* 0x0000008400409947 */ /* 0x004fea0003800000 */
.L_x_8579:
[----:B------:R-:W-:Y:S01]  /*9380*/  UIMAD UR18, UR39, 0x300, UR20 ;  /* 0x00000300271278a4 */ /* 0x000fe2000f8e0214 */
[----:B------:R-:W-:Y:S01]  /*9390*/  WARPGROUP.ARRIVE ;  /* 0x00000000000079c5 */ /* 0x000fe20000000000 */
[----:B------:R-:W-:Y:S01]  /*93a0*/  UMOV UR19, 0x40000040 ;  /* 0x4000004000137882 */ /* 0x000fe20000000000 */
[----:B------:R-:W-:Y:S01]  /*93b0*/  UMOV UR7, 0x40000040 ;  /* 0x4000004000077882 */ /* 0x000fe20000000000 */
[----:B------:R-:W-:-:S03]  /*93c0*/  UIADD3 UR6, UR18, 0x2, URZ ;  /* 0x0000000212067890 */ /* 0x000fc6000fffe03f */
[----:B------:R-:W3:Y:S01]  /*93d0*/  S2R R3, SR_TID.X ;  /* 0x0000000000037919 */ /* 0x000ee20000002100 */
[----:B------:R-:W-:Y:S01]  /*93e0*/  UIADD3 UR10, UR18, 0x4, URZ ;  /* 0x00000004120a7890 */ /* 0x000fe2000fffe03f */
[----:B------:R-:W4:Y:S01]  /*93f0*/  LDC R21, c[0x0][0x288] ;  /* 0x0000a200ff157b82 */ /* 0x000f220000000800 */
[----:B------:R-:W-:Y:S01]  /*9400*/  UMOV UR11, 0x40000040 ;  /* 0x40000040000b7882 */ /* 0x000fe20000000000 */
[----:B------:R-:W-:Y:S01]  /*9410*/  HGMMA.64x96x16.F32 R152, gdesc[UR16], RZ, !UPT, gsb0 ;  /* 0x01600000109879f0 */ /* 0x000fe2000c0008ff */
[----:B------:R-:W-:Y:S01]  /*9420*/  UIADD3 UR14, UR18, 0x6, URZ ;  /* 0x00000006120e7890 */ /* 0x000fe2000fffe03f */
[----:B------:R-:W-:Y:S01]  /*9430*/  IMAD.U32 R12, RZ, RZ, UR26 ;  /* 0x0000001aff0c7e24 */ /* 0x000fe2000f8e00ff */
[----:B------:R-:W-:Y:S01]  /*9440*/  UMOV UR15, 0x40000040 ;  /* 0x40000040000f7882 */ /* 0x000fe20000000000 */
[----:B------:R-:W-:Y:S01]  /*9450*/  IADD3 R5, -R23, 0xb, RZ ;  /* 0x0000000b17057810 */ /* 0x000fe20007ffe1ff */
[----:B--2---:R-:W-:Y:S01]  /*9460*/  IMAD R10, R8, -0x60, R17 ;  /* 0xffffffa0080a7824 */ /* 0x004fe200078e0211 */
[----:B---3--:R-:W-:-:S13]  /*9470*/  LOP3.LUT P1, RZ, R3, 0x7f, RZ, 0xc0, !PT ;  /* 0x0000007f03ff7812 */ /* 0x008fda000782c0ff */
        /* <DEDUP_REMOVED lines=15> */
[----:B------:R-:W-:-:S02]  /*9570*/  ISETP.GE.AND P1, PT, R11, 0x1, PT ;  /* 0x000000010b00780c */ /* 0x000fc40003f26270 */
[----:B----4-:R-:W-:-:S05]  /*9580*/  IADD3 R3, R10, 0x1, -R21 ;  /* 0x000000010a037810 */ /* 0x010fca0007ffe815 */
[----:B------:R-:W-:-:S04]  /*9590*/  IMAD.IADD R3, R3, 0x1, -R16 ;  /* 0x0000000103037824 */ /* 0x000fc800078e0a10 */
[C---:B------:R-:W-:Y:S02]  /*95a0*/  VIADD R10, R3.reuse, UR23 ;  /* 0x00000017030a7c36 */ /* 0x040fe40008000000 */
[----:B------:R-:W-:Y:S02]  /*95b0*/  VIADD R203, R3, UR6 ;  /* 0x0000000603cb7c36 */ /* 0x000fe40008000000 */
[C---:B------:R-:W-:Y:S02]  /*95c0*/  IMAD.IADD R21, R7.reuse, 0x1, R10 ;  /* 0x0000000107157824 */ /* 0x040fe400078e020a */
[----:B------:R-:W-:Y:S01]  /*95d0*/  IMAD.IADD R20, R7, 0x1, R203 ;  /* 0x0000000107147824 */ /* 0x000fe200078e02cb */
[----:B--2---:R-:W-:Y:S06]  /*95e0*/  @!P1 BRA `(.L_x_8581) ;  /* 0x00000000005c9947 */ /* 0x004fec0003800000 */
[----:B------:R-:W-:Y:S01]  /*95f0*/  ISETP.GT.AND P1, PT, R14, -0x1, PT ;  /* 0xffffffff0e00780c */ /* 0x000fe20003f24270 */
[----:B------:R-:W-:-:S12]  /*9600*/  BSSY B0, `(.L_x_8582) ;  /* 0x0000011000007945 */ /* 0x000fd80003800000 */
        /* <DEDUP_REMOVED lines=9> */
.L_x_8583:
[----:B------:R-:W-:-:S05]  /*96a0*/  IMAD.U32 R206, RZ, RZ, UR24 ;  /* 0x00000018ffce7e24 */ /* 0x000fca000f8e00ff */
[----:B------:R-:W-:-:S13]  /*96b0*/  ISETP.NE.AND P1, PT, R206, 0x1, PT ;  /* 0x00000001ce00780c */ /* 0x000fda0003f25270 */
[----:B------:R-:W2:Y:S01]  /*96c0*/  @P1 LDC.64 R204, c[0x0][0x9e8] ;  /* 0x00027a00ffcc1b82 */ /* 0x000ea20000000a00 */
[----:B------:R-:W-:-:S04]  /*96d0*/  @P1 IMAD.IADD R3, R7, 0x1, R9 ;  /* 0x0000000107031824 */ /* 0x000fc800078e0209 */
[----:B--2---:R-:W-:-:S04]  /*96e0*/  @P1 IMAD.HI.U32 R204, R3, R204, RZ ;  /* 0x000000cc03cc1227 */ /* 0x004fc800078e00ff */
[----:B------:R-:W-:Y:S01]  /*96f0*/  IMAD.MOV.U32 R3, RZ, RZ, R14 ;  /* 0x000000ffff037224 */ /* 0x000fe200078e000e */
[----:B------:R-:W-:-:S07]  /*9700*/  @P1 SHF.R.U32.HI R3, RZ, R205, R204 ;  /* 0x000000cdff031219 */ /* 0x000fce00000116cc */
.L_x_8584:
[----:B------:R-:W-:Y:S05]  /*9710*/  BSYNC B0 ;  /* 0x0000000000007941 */ /* 0x000fea0003800000 */
.L_x_8582:
[----:B------:R-:W-:-:S04]  /*9720*/  IMAD R204, R8, -0x60, -R16 ;  /* 0xffffffa008cc7824 */ /* 0x000fc800078e0a10 */
[----:B------:R-:W-:-:S05]  /*9730*/  IMAD R204, R3, R206, R204 ;  /* 0x000000ce03cc7224 */ /* 0x000fca00078e02cc */
[----:B------:R-:W-:Y:S02]  /*9740*/  VIADDMNMX R21, R204, R206, R21, PT ;  /* 0x000000cecc157246 */ /* 0x000fe40003800115 */
[----:B------:R-:W-:-:S07]  /*9750*/  VIMNMX R20, R20, R204, !PT ;  /* 0x000000cc14147248 */ /* 0x000fce0007fe0100 */
.L_x_8581:
[----:B------:R-:W-:Y:S01]  /*9760*/  IMAD R3, R8, -0x60, RZ ;  /* 0xffffffa008037824 */ /* 0x000fe200078e02ff */
[----:B------:R-:W-:Y:S01]  /*9770*/  LOP3.LUT R2, R2, 0xfffbffff, RZ, 0xc0, !PT ;  /* 0xfffbffff02027812 */ /* 0x000fe200078ec0ff */
[C---:B------:R-:W-:Y:S02]  /*9780*/  IMAD.IADD R10, R6.reuse, 0x1, R10 ;  /* 0x00000001060a7824 */ /* 0x040fe400078e020a */
[----:B------:R-:W-:Y:S01]  /*9790*/  IMAD.IADD R203, R6, 0x1, R203 ;  /* 0x0000000106cb7824 */ /* 0x000fe200078e02cb */
[C---:B------:R-:W-:Y:S02]  /*97a0*/  ISETP.GE.AND P2, PT, R3.reuse, 0x1, PT ;  /* 0x000000010300780c */ /* 0x040fe40003f46270 */
[C---:B------:R-:W-:Y:S02]  /*97b0*/  ISETP.GE.AND P1, PT, R3.reuse, 0x2, PT ;  /* 0x000000020300780c */ /* 0x040fe40003f26270 */
[----:B------:R-:W-:Y:S02]  /*97c0*/  ISETP.GT.AND P3, PT, R20, RZ, !P2 ;  /* 0x000000ff1400720c */ /* 0x000fe40005764270 */
[----:B------:R-:W-:-:S02]  /*97d0*/  ISETP.GE.AND P4, PT, R3, 0x9, PT ;  /* 0x000000090300780c */ /* 0x000fc40003f86270 */
[----:B------:R-:W-:-:S04]  /*97e0*/  ISETP.LT.OR P3, PT, R21, 0x1, P3 ;  /* 0x000000011500780c */ /* 0x000fc80001f61670 */
[----:B------:R-:W-:Y:S02]  /*97f0*/  FSEL R152, R152, -INF , !P3 ;  /* 0xff80000098987808 */ /* 0x000fe40005800000 */
[----:B------:R-:W-:Y:S02]  /*9800*/  @P2 LOP3.LUT R2, R2, 0x40000, RZ, 0xfc, !PT ;  /* 0x0004000002022812 */ /* 0x000fe400078efcff */
[----:B------:R-:W-:Y:S02]  /*9810*/  ISETP.GT.AND P2, PT, R20, 0x1, !P1 ;  /* 0x000000011400780c */ /* 0x000fe40004f44270 */
[----:B------:R-:W-:Y:S02]  /*9820*/  ISETP.GE.AND P3, PT, R3, 0xa, PT ;  /* 0x0000000a0300780c */ /* 0x000fe40003f66270 */
[----:B------:R-:W-:Y:S02]  /*9830*/  ISETP.LT.OR P2, PT, R21, 0x2, P2 ;  /* 0x000000021500780c */ /* 0x000fe40001741670 */
[----:B------:R-:W-:-:S02]  /*9840*/  LOP3.LUT R2, R2, 0xfffffffd, RZ, 0xc0, !PT ;  /* 0xfffffffd02027812 */ /* 0x000fc400078ec0ff */
[----:B------:R-:W-:Y:S02]  /*9850*/  FSEL R153, R153, -INF , !P2 ;  /* 0xff80000099997808 */ /* 0x000fe40005000000 */
[----:B------:R-:W-:Y:S02]  /*9860*/  ISETP.GT.AND P2, PT, R20, 0x8, !P4 ;  /* 0x000000081400780c */ /* 0x000fe40006744270 */
[----:B------:R-:W-:Y:S02]  /*9870*/  @P4 LOP3.LUT R2, R2, 0x2, RZ, 0xfc, !PT ;  /* 0x0000000202024812 */ /* 0x000fe400078efcff */
[----:B------:R-:W-:Y:S02]  /*9880*/  ISETP.LT.OR P2, PT, R21, 0x9, P2 ;  /* 0x000000091500780c */ /* 0x000fe40001741670 */
[----:B------:R-:W-:Y:S02]  /*9890*/  LOP3.LUT R2, R2, 0xfffffffb, RZ, 0xc0, !PT ;  /* 0xfffffffb02027812 */ /* 0x000fe400078ec0ff */
[----:B------:R-:W-:-:S02]  /*98a0*/  FSEL R156, R156, -INF , !P2 ;  /* 0xff8000009c9c7808 */ /* 0x000fc40005000000 */
[----:B------:R-:W-:Y:S02]  /*98b0*/  @P3 LOP3.LUT R2, R2, 0x4, RZ, 0xfc, !PT ;  /* 0x0000000402023812 */ /* 0x000fe400078efcff */
[----:B------:R-:W-:Y:S02]  /*98c0*/  ISETP.GT.AND P2, PT, R20, 0x9, !P3 ;  /* 0x000000091400780c */ /* 0x000fe40005f44270 */
[----:B------:R-:W-:Y:S02]  /*98d0*/  ISETP.GE.AND P3, PT, R3, 0x11, PT ;  /* 0x000000110300780c */ /* 0x000fe40003f66270 */
[----:B------:R-:W-:Y:S02]  /*98e0*/  ISETP.LT.OR P2, PT, R21, 0xa, P2 ;  /* 0x0000000a1500780c */ /* 0x000fe40001741670 */
[----:B------:R-:W-:Y:S02]  /*98f0*/  LOP3.LUT R2, R2, 0xfffffff7, RZ, 0xc0, !PT ;  /* 0xfffffff702027812 */ /* 0x000fe400078ec0ff */
[----:B------:R-:W-:-:S02]  /*9900*/  FSEL R157, R157, -INF , !P2 ;  /* 0xff8000009d9d7808 */ /* 0x000fc40005000000 */
        /* <DEDUP_REMOVED lines=124> */
.L_x_8587:
[----:B------:R-:W-:-:S05]  /*a0d0*/  IMAD.U32 R206, RZ, RZ, UR24 ;  /* 0x00000018ffce7e24 */ /* 0x000fca000f8e00ff */
[----:B------:R-:W-:-:S13]  /*a0e0*/  ISETP.NE.AND P6, PT, R206, 0x1, PT ;  /* 0x00000001ce00780c */ /* 0x000fda0003fc5270 */
[----:B------:R-:W2:Y:S02]  /*a0f0*/  @P6 LDC.64 R20, c[0x0][0x9e8] ;  /* 0x00027a00ff146b82 */ /* 0x000ea40000000a00 */
[----:B--2---:R-:W-:-:S05]  /*a100*/  @P6 IMAD.HI.U32 R20, R204, R20, RZ ;  /* 0x00000014cc146227 */ /* 0x004fca00078e00ff */
[----:B------:R-:W-:-:S07]  /*a110*/  @P6 SHF.R.U32.HI R204, RZ, R21, R20 ;  /* 0x00000015ffcc6219 */ /* 0x000fce0000011614 */
.L_x_8588:
[----:B------:R-:W-:Y:S05]  /*a120*/  BSYNC B0 ;  /* 0x0000000000007941 */ /* 0x000fea0003800000 */
.L_x_8586:
[----:B------:R-:W-:-:S04]  /*a130*/  IMAD.IADD R3, R3, 0x1, -R16 ;  /* 0x0000000103037824 */ /* 0x000fc800078e0a10 */
[----:B------:R-:W-:-:S05]  /*a140*/  IMAD R3, R204, R206, R3 ;  /* 0x000000cecc037224 */ /* 0x000fca00078e0203 */
[----:B------:R-:W-:Y:S02]  /*a150*/  VIADDMNMX R10, R3, R206, R10, PT ;  /* 0x000000ce030a7246 */ /* 0x000fe4000380010a */
[----:B------:R-:W-:-:S07]  /*a160*/  VIMNMX R203, R203, R3, !PT ;  /* 0x00000003cbcb7248 */ /* 0x000fce0007fe0100 */
.L_x_8585:
        /* <DEDUP_REMOVED lines=61> */
[----:B------:R-:W2:Y:S01]  /*a540*/  SHFL.BFLY PT, R3, R20, 0x2, 0x1f ;  /* 0x0c401f0014037f89 */ /* 0x000ea200000e0000 */
        /* <DEDUP_REMOVED lines=10> */
[C---:B------:R-:W-:Y:S02]  /*a5f0*/  ISETP.LT.OR P1, PT, R10.reuse, 0x2a, P1 ;  /* 0x0000002a0a00780c */ /* 0x040fe40000f21670 */
[----:B------:R-:W-:Y:S02]  /*a600*/  ISETP.LT.OR P3, PT, R10, 0x51, P3 ;  /* 0x000000510a00780c */ /* 0x000fe40001f61670 */
[----:B------:R-:W-:-:S02]  /*a610*/  FSEL R175, R175, -INF , !P1 ;  /* 0xff800000afaf7808 */ /* 0x000fc40004800000 */
[----:B------:R-:W-:Y:S02]  /*a620*/  LOP3.LUT P1, RZ, R2, 0x800, RZ, 0xc0, !PT ;  /* 0x0000080002ff7812 */ /* 0x000fe4000782c0ff */
[----:B--2---:R-:W-:Y:S02]  /*a630*/  FMNMX.FTZ R206, R20, R3, !PT ;  /* 0x0000000314ce7209 */ /* 0x004fe40007810000 */
[C---:B------:R-:W-:Y:S02]  /*a640*/  ISETP.GT.AND P1, PT, R203.reuse, 0x30, !P1 ;  /* 0x00000030cb00780c */ /* 0x040fe40004f24270 */
[----:B------:R-:W-:Y:S01]  /*a650*/  ISETP.GT.AND P4, PT, R203, 0x51, !P4 ;  /* 0x00000051cb00780c */ /* 0x000fe20006784270 */
[----:B------:R-:W2:Y:S01]  /*a660*/  SHFL.BFLY PT, R3, R206, 0x1, 0x1f ;  /* 0x0c201f00ce037f89 */ /* 0x000ea200000e0000 */
[----:B------:R-:W-:Y:S02]  /*a670*/  ISETP.LT.OR P1, PT, R10, 0x31, P1 ;  /* 0x000000310a00780c */ /* 0x000fe40000f21670 */
[----:B------:R-:W-:-:S02]  /*a680*/  FSEL R194, R194, -INF , !P3 ;  /* 0xff800000c2c27808 */ /* 0x000fc40005800000 */
[----:B------:R-:W-:Y:S02]  /*a690*/  FSEL R178, R178, -INF , !P1 ;  /* 0xff800000b2b27808 */ /* 0x000fe40004800000 */
[----:B------:R-:W-:Y:S02]  /*a6a0*/  LOP3.LUT P1, RZ, R2, 0x400, RZ, 0xc0, !PT ;  /* 0x0000040002ff7812 */ /* 0x000fe4000782c0ff */
[C---:B------:R-:W-:Y:S02]  /*a6b0*/  ISETP.GT.AND P5, PT, R203.reuse, 0x58, !P5 ;  /* 0x00000058cb00780c */ /* 0x040fe40006fa4270 */
[----:B------:R-:W-:Y:S02]  /*a6c0*/  ISETP.GT.AND P1, PT, R203, 0x31, !P1 ;  /* 0x00000031cb00780c */ /* 0x000fe40004f24270 */
[C---:B------:R-:W-:Y:S02]  /*a6d0*/  ISETP.LT.OR P4, PT, R10.reuse, 0x52, P4 ;  /* 0x000000520a00780c */ /* 0x040fe40002781670 */
[----:B------:R-:W-:-:S02]  /*a6e0*/  ISETP.LT.OR P1, PT, R10, 0x32, P1 ;  /* 0x000000320a00780c */ /* 0x000fc40000f21670 */
[----:B------:R-:W-:Y:S02]  /*a6f0*/  ISETP.LT.OR P5, PT, R10, 0x59, P5 ;  /* 0x000000590a00780c */ /* 0x000fe40002fa1670 */
[----:B------:R-:W-:Y:S02]  /*a700*/  FSEL R179, R179, -INF , !P1 ;  /* 0xff800000b3b37808 */ /* 0x000fe40004800000 */
[----:B------:R-:W-:Y:S02]  /*a710*/  LOP3.LUT P1, RZ, R2, 0x200, RZ, 0xc0, !PT ;  /* 0x0000020002ff7812 */ /* 0x000fe4000782c0ff */
[----:B------:R-:W-:Y:S02]  /*a720*/  FSEL R195, R195, -INF , !P4 ;  /* 0xff800000c3c37808 */ /* 0x000fe40006000000 */
[----:B------:R-:W-:Y:S02]  /*a730*/  ISETP.GT.AND P1, PT, R203, 0x38, !P1 ;  /* 0x00000038cb00780c */ /* 0x000fe40004f24270 */
[----:B--2---:R-:W-:-:S02]  /*a740*/  FMNMX.FTZ R3, R206, R3, !PT ;  /* 0x00000003ce037209 */ /* 0x004fc40007810000 */
        /* <DEDUP_REMOVED lines=26> */
[----:B------:R-:W-:Y:S02]  /*a8f0*/  FMNMX.FTZ R20, R205, R22, !PT ;  /* 0x00000016cd147209 */ /* 0x000fe40007810000 */
[----:B------:R-:W-:Y:S02]  /*a900*/  FSEL R204, R204, RZ, P1 ;  /* 0x000000ffcccc7208 */ /* 0x000fe40000800000 */
[----:B------:R-:W-:-:S03]  /*a910*/  ISETP.LT.OR P2, PT, R10, 0x5a, P2 ;  /* 0x0000005a0a00780c */ /* 0x000fc60001741670 */
        /* <DEDUP_REMOVED lines=11> */
[----:B------:R-:W-:Y:S01]  /*a9d0*/  MUFU.EX2 R21, R21 ;  /* 0x0000001500157308 */ /* 0x000fe20000000800 */
[----:B------:R-:W-:-:S02]  /*a9e0*/  FFMA.FTZ R196, R196, UR10, -R204 ;  /* 0x0000000ac4c47c23 */ /* 0x000fc400080108cc */
        /* <DEDUP_REMOVED lines=28> */
[----:B--2---:R-:W-:Y:S01]  /*abb0*/  FMNMX.FTZ R168, R194, R169, !PT ;  /* 0x000000a9c2a87209 */ /* 0x004fe20007810000 */
[----:B------:R-:W-:-:S03]  /*abc0*/  FFMA.FTZ R169, R173, UR10, -R204 ;  /* 0x0000000aada97c23 */ /* 0x000fc600080108cc */
[----:B------:R-:W-:Y:S01]  /*abd0*/  FMNMX.FTZ R173, R195, R168, !PT ;  /* 0x000000a8c3ad7209 */ /* 0x000fe20007810000 */
[----:B------:R2:W-:Y:S01]  /*abe0*/  MUFU.EX2 R164, R172 ;  /* 0x000000ac00a47308 */ /* 0x0005e20000000800 */
        /* <DEDUP_REMOVED lines=8> */
[--C-:B--2---:R-:W-:Y:S01]  /*ac70*/  FFMA.FTZ R172, R180, UR10, -R204.reuse ;  /* 0x0000000ab4ac7c23 */ /* 0x104fe200080108cc */
[--C-:B------:R-:W-:Y:S01]  /*ac80*/  FFMA.FTZ R180, R188, UR10, -R204.reuse ;  /* 0x0000000abcb47c23 */ /* 0x100fe200080108cc */
[----:B------:R-:W-:Y:S01]  /*ac90*/  FSEL R188, R3, RZ, P1 ;  /* 0x000000ff03bc7208 */ /* 0x000fe20000800000 */
[----:B------:R-:W2:Y:S01]  /*aca0*/  SHFL.BFLY PT, R203, R10, 0x2, 0x1f ;  /* 0x0c401f000acb7f89 */ /* 0x000ea200000e0000 */
[--C-:B------:R-:W-:Y:S01]  /*acb0*/  FFMA.FTZ R177, R181, UR10, -R204.reuse ;  /* 0x0000000ab5b17c23 */ /* 0x100fe200080108cc */
[--C-:B------:R-:W-:Y:S01]  /*acc0*/  FFMA.FTZ R181, R185, UR10, -R204.reuse ;  /* 0x0000000ab9b57c23 */ /* 0x100fe200080108cc */
[--C-:B------:R-:W-:Y:S01]  /*acd0*/  FFMA.FTZ R185, R189, UR10, -R204.reuse ;  /* 0x0000000abdb97c23 */ /* 0x100fe200080108cc */
[----:B------:R-:W-:Y:S01]  /*ace0*/  FADD.FTZ R188, -R188, R15 ;  /* 0x0000000fbcbc7221 */ /* 0x000fe20000010100 */
[----:B------:R-:W-:Y:S01]  /*acf0*/  MUFU.EX2 R169, R169 ;  /* 0x000000a900a97308 */ /* 0x000fe20000000800 */
[----:B------:R-:W-:-:S02]  /*ad00*/  FFMA.FTZ R189, R193, UR10, -R204 ;  /* 0x0000000ac1bd7c23 */ /* 0x000fc400080108cc */
[----:B------:R-:W-:-:S05]  /*ad10*/  FMUL.FTZ R188, R188, UR10 ;  /* 0x0000000abcbc7c20 */ /* 0x000fca0008410000 */
[----:B------:R-:W-:Y:S08]  /*ad20*/  MUFU.EX2 R15, R196 ;  /* 0x000000c4000f7308 */ /* 0x000ff00000000800 */
[----:B------:R-:W3:Y:S01]  /*ad30*/  MUFU.EX2 R188, R188 ;  /* 0x000000bc00bc7308 */ /* 0x000ee20000000800 */
[----:B--2---:R-:W-:-:S05]  /*ad40*/  FMNMX.FTZ R203, R10, R203, !PT ;  /* 0x000000cb0acb7209 */ /* 0x004fca0007810000 */
[----:B------:R-:W2:Y:S02]  /*ad50*/  SHFL.BFLY PT, R10, R203, 0x1, 0x1f ;  /* 0x0c201f00cb0a7f89 */ /* 0x000ea400000e0000 */
[----:B------:R-:W4:Y:S08]  /*ad60*/  MUFU.EX2 R168, R168 ;  /* 0x000000a800a87308 */ /* 0x000f300000000800 */
[----:B------:R-:W5:Y:S01]  /*ad70*/  MUFU.EX2 R173, R173 ;  /* 0x000000ad00ad7308 */ /* 0x000f620000000800 */
        /* <DEDUP_REMOVED lines=14> */
[----:B--2---:R-:W-:Y:S01]  /*ae60*/  FMNMX.FTZ R10, R203, R10, !PT ;  /* 0x0000000acb0a7209 */ /* 0x004fe20007810000 */
[----:B------:R-:W2:Y:S01]  /*ae70*/  MUFU.EX2 R177, R177 ;  /* 0x000000b100b17308 */ /* 0x000ea20000000800 */
[-C--:B------:R-:W-:Y:S01]  /*ae80*/  FMUL.FTZ R49, R49, R188.reuse ;  /* 0x000000bc31317220 */ /* 0x080fe20000410000 */
        /* <DEDUP_REMOVED lines=9> */
[-C--:B------:R-:W-:Y:S01]  /*af20*/  FMUL.FTZ R61, R61, R188.reuse ;  /* 0x000000bc3d3d7220 */ /* 0x080fe20000410000 */
[-C--:B------:R-:W-:Y:S01]  /*af30*/  FMUL.FTZ R64, R64, R188.reuse ;  /* 0x000000bc40407220 */ /* 0x080fe20000410000 */
[----:B------:R-:W-:Y:S01]  /*af40*/  FMUL.FTZ R65, R65, R188 ;  /* 0x000000bc41417220 */ /* 0x000fe20000410000 */
[--C-:B------:R-:W-:Y:S01]  /*af50*/  FFMA.FTZ R196, R155, UR10, -R208.reuse ;  /* 0x0000000a9bc47c23 */ /* 0x100fe200080108d0 */
[----:B------:R-:W-:Y:S01]  /*af60*/  FFMA.FTZ R155, R188, R4, R21 ;  /* 0x00000004bc9b7223 */ /* 0x000fe20000010015 */
[--C-:B------:R-:W-:Y:S01]  /*af70*/  FFMA.FTZ R204, R159, UR10, -R208.reuse ;  /* 0x0000000a9fcc7c23 */ /* 0x100fe200080108d0 */
[--C-:B------:R-:W-:Y:S01]  /*af80*/  FFMA.FTZ R159, R162, UR10, -R208.reuse ;  /* 0x0000000aa29f7c23 */ /* 0x100fe200080108d0 */
[----:B------:R-:W1:Y:S01]  /*af90*/  MUFU.EX2 R181, R181 ;  /* 0x000000b500b57308 */ /* 0x000e620000000800 */
[----:B------:R-:W-:Y:S01]  /*afa0*/  FADD.FTZ R197, R152, R155 ;  /* 0x0000009b98c57221 */ /* 0x000fe20000010000 */
[--C-:B------:R-:W-:Y:S01]  /*afb0*/  FFMA.FTZ R193, R205, UR10, -R208.reuse ;  /* 0x0000000acdc17c23 */ /* 0x100fe200080108d0 */
[--C-:B------:R-:W-:Y:S01]  /*afc0*/  FFMA.FTZ R155, R158, UR10, -R208.reuse ;  /* 0x0000000a9e9b7c23 */ /* 0x100fe200080108d0 */
[--C-:B------:R-:W-:Y:S01]  /*afd0*/  FFMA.FTZ R206, R163, UR10, -R208.reuse ;  /* 0x0000000aa3ce7c23 */ /* 0x100fe200080108d0 */
[----:B------:R-:W-:Y:S01]  /*afe0*/  FADD.FTZ R4, R154, R197 ;  /* 0x000000c59a047221 */ /* 0x000fe20000010000 */
[C---:B------:R-:W-:Y:S01]  /*aff0*/  F2FP.F16.F32.PACK_AB R154, R153.reuse, R154 ;  /* 0x0000009a999a723e */ /* 0x040fe200000000ff */
[----:B------:R-:W-:Y:S01]  /*b000*/  FFMA.FTZ R163, R166, UR10, -R208 ;  /* 0x0000000aa6a37c23 */ /* 0x000fe200080108d0 */
[----:B------:R-:W1:Y:S01]  /*b010*/  MUFU.EX2 R180, R180 ;  /* 0x000000b400b47308 */ /* 0x000e620000000800 */
[----:B------:R-:W-:Y:S01]  /*b020*/  FADD.FTZ R197, R153, R4 ;  /* 0x0000000499c57221 */ /* 0x000fe20000010000 */
[--C-:B------:R-:W-:Y:S01]  /*b030*/  FFMA.FTZ R174, R174, UR10, -R208.reuse ;  /* 0x0000000aaeae7c23 */ /* 0x100fe200080108d0 */
[----:B------:R-:W-:Y:S01]  /*b040*/  F2FP.F16.F32.PACK_AB R152, R152, R21 ;  /* 0x000000159898723e */ /* 0x000fe200000000ff */
[--C-:B------:R-:W-:Y:S01]  /*b050*/  FFMA.FTZ R158, R171, UR10, -R208.reuse ;  /* 0x0000000aab9e7c23 */ /* 0x100fe200080108d0 */
[----:B------:R-:W-:Y:S01]  /*b060*/  FADD.FTZ R4, R156, R197 ;  /* 0x000000c59c047221 */ /* 0x000fe20000010000 */
[--C-:B------:R-:W-:Y:S01]  /*b070*/  FFMA.FTZ R171, R178, UR10, -R208.reuse ;  /* 0x0000000ab2ab7c23 */ /* 0x100fe200080108d0 */
[----:B------:R-:W-:Y:S01]  /*b080*/  FFMA.FTZ R175, R175, UR10, -R208 ;  /* 0x0000000aafaf7c23 */ /* 0x000fe200080108d0 */
[----:B------:R-:W1:Y:S01]  /*b090*/  MUFU.EX2 R185, R185 ;  /* 0x000000b900b97308 */ /* 0x000e620000000800 */
[----:B------:R-:W-:Y:S01]  /*b0a0*/  FADD.FTZ R197, R157, R4 ;  /* 0x000000049dc57221 */ /* 0x000fe20000010000 */
[--C-:B------:R-:W-:Y:S01]  /*b0b0*/  FFMA.FTZ R179, R179, UR10, -R208.reuse ;  /* 0x0000000ab3b37c23 */ /* 0x100fe200080108d0 */
[--C-:B------:R-:W-:Y:S01]  /*b0c0*/  FFMA.FTZ R182, R182, UR10, -R208.reuse ;  /* 0x0000000ab6b67c23 */ /* 0x100fe200080108d0 */
        /* <DEDUP_REMOVED lines=10> */
[----:B------:R-:W-:Y:S01]  /*b170*/  FSEL R197, R10, RZ, P1 ;  /* 0x000000ff0ac57208 */ /* 0x000fe20000800000 */
[----:B------:R-:W-:Y:S01]  /*b180*/  FFMA.FTZ R195, R195, UR10, -R208 ;  /* 0x0000000ac3c37c23 */ /* 0x000fe200080108d0 */
[----:B------:R-:W1:Y:S01]  /*b190*/  MUFU.EX2 R189, R189 ;  /* 0x000000bd00bd7308 */ /* 0x000e620000000800 */
[C---:B------:R-:W-:Y:S01]  /*b1a0*/  FADD.FTZ R203, R165.reuse, R4 ;  /* 0x00000004a5cb7221 */ /* 0x040fe20000010000 */
[----:B------:R-:W-:Y:S01]  /*b1b0*/  F2FP.F16.F32.PACK_AB R160, R165, R160 ;  /* 0x000000a0a5a0723e */ /* 0x000fe200000000ff */
[--C-:B------:R-:W-:Y:S01]  /*b1c0*/  FFMA.FTZ R198, R198, UR10, -R208.reuse ;  /* 0x0000000ac6c67c23 */ /* 0x100fe200080108d0 */
[----:B------:R-:W-:Y:S01]  /*b1d0*/  FFMA.FTZ R199, R199, UR10, -R208 ;  /* 0x0000000ac7c77c23 */ /* 0x000fe200080108d0 */
[----:B------:R-:W-:Y:S01]  /*b1e0*/  FADD.FTZ R4, R164, R203 ;  /* 0x000000cba4047221 */ /* 0x000fe20000010000 */
[----:B------:R-:W-:Y:S01]  /*b1f0*/  F2FP.F16.F32.PACK_AB R156, R157, R156 ;  /* 0x0000009c9d9c723e */ /* 0x000fe200000000ff */
[-C--:B------:R-:W-:Y:S01]  /*b200*/  FMUL.FTZ R68, R68, R188.reuse ;  /* 0x000000bc44447220 */ /* 0x080fe20000410000 */
[----:B------:R-:W1:Y:S01]  /*b210*/  MUFU.EX2 R192, R192 ;  /* 0x000000c000c07308 */ /* 0x000e620000000800 */
[----:B------:R-:W-:Y:S01]  /*b220*/  FADD.FTZ R203, R169, R4 ;  /* 0x00000004a9cb7221 */ /* 0x000fe20000010000 */
[----:B------:R-:W-:Y:S01]  /*b230*/  FADD.FTZ R4, -R197, R22 ;  /* 0x00000016c5047221 */ /* 0x000fe20000010100 */
[--C-:B------:R-:W-:Y:S01]  /*b240*/  FFMA.FTZ R22, R167, UR10, -R208.reuse ;  /* 0x0000000aa7167c23 */ /* 0x100fe200080108d0 */
[----:B------:R-:W-:Y:S01]  /*b250*/  FFMA.FTZ R167, R170, UR10, -R208 ;  /* 0x0000000aaaa77c23 */ /* 0x000fe200080108d0 */
[----:B----4-:R-:W-:Y:S01]  /*b260*/  FADD.FTZ R162, R168, R203 ;  /* 0x000000cba8a27221 */ /* 0x010fe20000010000 */
[-C--:B------:R-:W-:Y:S01]  /*b270*/  FMUL.FTZ R69, R69, R188.reuse ;  /* 0x000000bc45457220 */ /* 0x080fe20000410000 */
[-C--:B------:R-:W-:Y:S01]  /*b280*/  FMUL.FTZ R72, R72, R188.reuse ;  /* 0x000000bc48487220 */ /* 0x080fe20000410000 */
[----:B------:R-:W-:Y:S01]  /*b290*/  MUFU.EX2 R193, R193 ;  /* 0x000000c100c17308 */ /* 0x000fe20000000800 */
[----:B-----5:R-:W-:Y:S01]  /*b2a0*/  FADD.FTZ R197, R173, R162 ;  /* 0x000000a2adc57221 */ /* 0x020fe20000010000 */
[-C--:B------:R-:W-:Y:S01]  /*b2b0*/  FMUL.FTZ R73, R73, R188.reuse ;  /* 0x000000bc49497220 */ /* 0x080fe20000410000 */
[-C--:B------:R-:W-:Y:S01]  /*b2c0*/  FMUL.FTZ R76, R76, R188.reuse ;  /* 0x000000bc4c4c7220 */ /* 0x080fe20000410000 */
[-C--:B------:R-:W-:Y:S01]  /*b2d0*/  FMUL.FTZ R77, R77, R188.reuse ;  /* 0x000000bc4d4d7220 */ /* 0x080fe20000410000 */
[----:B---3--:R-:W-:Y:S01]  /*b2e0*/  FADD.FTZ R162, R172, R197 ;  /* 0x000000c5aca27221 */ /* 0x008fe20000010000 */
[-C--:B------:R-:W-:Y:S01]  /*b2f0*/  FMUL.FTZ R80, R80, R188.reuse ;  /* 0x000000bc50507220 */ /* 0x080fe20000410000 */
[-C--:B------:R-:W-:Y:S01]  /*b300*/  FMUL.FTZ R81, R81, R188.reuse ;  /* 0x000000bc51517220 */ /* 0x080fe20000410000 */
[----:B------:R-:W-:Y:S01]  /*b310*/  MUFU.EX2 R196, R196 ;  /* 0x000000c400c47308 */ /* 0x000fe20000000800 */
[----:B--2---:R-:W-:Y:S01]  /*b320*/  FADD.FTZ R197, R177, R162 ;  /* 0x000000a2b1c57221 */ /* 0x004fe20000010000 */
[-C--:B------:R-:W-:Y:S01]  /*b330*/  FMUL.FTZ R84, R84, R188.reuse ;  /* 0x000000bc54547220 */ /* 0x080fe20000410000 */
[-C--:B------:R-:W-:Y:S01]  /*b340*/  FMUL.FTZ R85, R85, R188.reuse ;  /* 0x000000bc55557220 */ /* 0x080fe20000410000 */
[-C--:B------:R-:W-:Y:S01]  /*b350*/  FMUL.FTZ R88, R88, R188.reuse ;  /* 0x000000bc58587220 */ /* 0x080fe20000410000 */
[----:B-1----:R-:W-:Y:S01]  /*b360*/  FADD.FTZ R162, R176, R197 ;  /* 0x000000c5b0a27221 */ /* 0x002fe20000010000 */
[-C--:B------:R-:W-:Y:S01]  /*b370*/  FMUL.FTZ R89, R89, R188.reuse ;  /* 0x000000bc59597220 */ /* 0x080fe20000410000 */
[-C--:B------:R-:W-:Y:S01]  /*b380*/  FMUL.FTZ R92, R92, R188.reuse ;  /* 0x000000bc5c5c7220 */ /* 0x080fe20000410000 */
[----:B------:R-:W-:Y:S01]  /*b390*/  MUFU.EX2 R155, R155 ;  /* 0x0000009b009b7308 */ /* 0x000fe20000000800 */
[----:B------:R-:W-:Y:S01]  /*b3a0*/  FADD.FTZ R197, R181, R162 ;  /* 0x000000a2b5c57221 */ /* 0x000fe20000010000 */
[-C--:B------:R-:W-:Y:S01]  /*b3b0*/  FMUL.FTZ R93, R93, R188.reuse ;  /* 0x000000bc5d5d7220 */ /* 0x080fe20000410000 */
[-C--:B------:R-:W-:Y:S01]  /*b3c0*/  FMUL.FTZ R96, R96, R188.reuse ;  /* 0x000000bc60607220 */ /* 0x080fe20000410000 */
[-C--:B------:R-:W-:Y:S01]  /*b3d0*/  FMUL.FTZ R97, R97, R188.reuse ;  /* 0x000000bc61617220 */ /* 0x080fe20000410000 */
[----:B------:R-:W-:Y:S01]  /*b3e0*/  FADD.FTZ R162, R180, R197 ;  /* 0x000000c5b4a27221 */ /* 0x000fe20000010000 */
[-C--:B------:R-:W-:Y:S01]  /*b3f0*/  FMUL.FTZ R100, R100, R188.reuse ;  /* 0x000000bc64647220 */ /* 0x080fe20000410000 */
[----:B------:R-:W-:Y:S01]  /*b400*/  FMUL.FTZ R101, R101, R188 ;  /* 0x000000bc65657220 */ /* 0x000fe20000410000 */
[----:B------:R-:W-:Y:S01]  /*b410*/  MUFU.EX2 R204, R204 ;  /* 0x000000cc00cc7308 */ /* 0x000fe20000000800 */
[----:B------:R-:W-:Y:S01]  /*b420*/  FADD.FTZ R153, R185, R162 ;  /* 0x000000a2b9997221 */ /* 0x000fe20000010000 */
[----:B------:R-:W-:Y:S01]  /*b430*/  F2FP.F16.F32.PACK_AB R162, R169, R164 ;  /* 0x000000a4a9a2723e */ /* 0x000fe200000000ff */
[----:B------:R-:W-:Y:S01]  /*b440*/  FMUL.FTZ R104, R104, R188 ;  /* 0x000000bc68687220 */ /* 0x000fe20000410000 */
[----:B------:R-:W-:Y:S01]  /*b450*/  F2FP.F16.F32.PACK_AB R164, R173, R168 ;  /* 0x000000a8ada4723e */ /* 0x000fe200000000ff */
[----:B------:R-:W-:Y:S01]  /*b460*/  FADD.FTZ R166, R184, R153 ;  /* 0x00000099b8a67221 */ /* 0x000fe20000010000 */
[----:B------:R-:W-:Y:S01]  /*b470*/  F2FP.F16.F32.PACK_AB R168, R181, R176 ;  /* 0x000000b0b5a8723e */ /* 0x000fe200000000ff */
[----:B------:R-:W-:Y:S01]  /*b480*/  FMUL.FTZ R176, R4, UR10 ;  /* 0x0000000a04b07c20 */ /* 0x000fe20008410000 */
[----:B------:R1:W-:Y:S01]  /*b490*/  MUFU.EX2 R21, R174 ;  /* 0x000000ae00157308 */ /* 0x0003e20000000800 */
[----:B------:R-:W-:Y:S01]  /*b4a0*/  FADD.FTZ R170, R189, R166 ;  /* 0x000000a6bdaa7221 */ /* 0x000fe20000010000 */
[----:B------:R-:W-:Y:S01]  /*b4b0*/  F2FP.F16.F32.PACK_AB R166, R177, R172 ;  /* 0x000000acb1a6723e */ /* 0x000fe200000000ff */
[----:B------:R-:W-:Y:S01]  /*b4c0*/  FMUL.FTZ R105, R105, R188 ;  /* 0x000000bc69697220 */ /* 0x000fe20000410000 */
[----:B------:R-:W-:Y:S01]  /*b4d0*/  F2FP.F16.F32.PACK_AB R172, R189, R184 ;  /* 0x000000b8bdac723e */ /* 0x000fe200000000ff */
[----:B------:R-:W-:Y:S01]  /*b4e0*/  FADD.FTZ R153, R15, R170 ;  /* 0x000000aa0f997221 */ /* 0x000fe20000010000 */
[----:B------:R-:W-:Y:S01]  /*b4f0*/  F2FP.F16.F32.PACK_AB R170, R185, R180 ;  /* 0x000000b4b9aa723e */ /* 0x000fe200000000ff */
[-C--:B------:R-:W-:Y:S01]  /*b500*/  FMUL.FTZ R108, R108, R188.reuse ;  /* 0x000000bc6c6c7220 */ /* 0x080fe20000410000 */
[----:B------:R-:W2:Y:S01]  /*b510*/  MUFU.EX2 R176, R176 ;  /* 0x000000b000b07308 */ /* 0x000ea20000000800 */
[C---:B-1----:R-:W-:Y:S01]  /*b520*/  F2FP.F16.F32.PACK_AB R174, R192.reuse, R15 ;  /* 0x0000000fc0ae723e */ /* 0x042fe200000000ff */
[----:B------:R-:W-:Y:S01]  /*b530*/  FADD.FTZ R4, R192, R153 ;  /* 0x00000099c0047221 */ /* 0x000fe20000010000 */
        /* <DEDUP_REMOVED lines=13> */
[----:B------:R-:W3:Y:S01]  /*b610*/  MUFU.EX2 R206, R206 ;  /* 0x000000ce00ce7308 */ /* 0x000ee20000000800 */
[----:B--2---:R-:W-:Y:S01]  /*b620*/  FFMA.FTZ R15, R176, R0, R193 ;  /* 0x00000000b00f7223 */ /* 0x004fe200000100c1 */
        /* <DEDUP_REMOVED lines=12> */
[----:B------:R-:W-:Y:S01]  /*b6f0*/  FMUL.FTZ R149, R149, R188 ;  /* 0x000000bc95957220 */ /* 0x000fe20000410000 */
[----:B------:R-:W-:Y:S01]  /*b700*/  F2FP.F16.F32.PACK_AB R153, R196, R193 ;  /* 0x000000c1c499723e */ /* 0x000fe200000000ff */
[----:B------:R-:W4:Y:S01]  /*b710*/  MUFU.EX2 R22, R22 ;  /* 0x0000001600167308 */ /* 0x000f220000000800 */
[----:B-1----:R-:W-:Y:S01]  /*b720*/  FADD.FTZ R15, R159, R0 ;  /* 0x000000009f0f7221 */ /* 0x002fe20000010000 */
[----:B---3--:R-:W-:Y:S01]  /*b730*/  F2FP.F16.F32.PACK_AB R157, R206, R159 ;  /* 0x0000009fce9d723e */ /* 0x008fe200000000ff */
[-C--:B------:R-:W-:Y:S01]  /*b740*/  FMUL.FTZ R26, R26, R176.reuse ;  /* 0x000000b01a1a7220 */ /* 0x080fe20000410000 */
[----:B------:R-:W-:Y:S01]  /*b750*/  F2FP.F16.F32.PACK_AB R155, R204, R155 ;  /* 0x0000009bcc9b723e */ /* 0x000fe200000000ff */
[----:B------:R-:W-:Y:S01]  /*b760*/  FADD.FTZ R0, R206, R15 ;  /* 0x0000000fce007221 */ /* 0x000fe20000010000 */
        /* <DEDUP_REMOVED lines=10> */
[----:B------:R2:W3:Y:S01]  /*b810*/  MUFU.EX2 R178, R158 ;  /* 0x0000009e00b27308 */ /* 0x0004e20000000800 */
[C---:B----4-:R-:W-:Y:S01]  /*b820*/  FADD.FTZ R184, R22.reuse, R15 ;  /* 0x0000000f16b87221 */ /* 0x050fe20000010000 */
[----:B------:R-:W-:Y:S01]  /*b830*/  F2FP.F16.F32.PACK_AB R159, R22, R163 ;  /* 0x000000a3169f723e */ /* 0x000fe200000000ff */
[-C--:B------:R-:W-:Y:S01]  /*b840*/  FMUL.FTZ R43, R43, R176.reuse ;  /* 0x000000b02b2b7220 */ /* 0x080fe20000410000 */
[-C--:B------:R-:W-:Y:S01]  /*b850*/  FMUL.FTZ R46, R46, R176.reuse ;  /* 0x000000b02e2e7220 */ /* 0x080fe20000410000 */
[-C--:B------:R-:W-:Y:S01]  /*b860*/  FMUL.FTZ R47, R47, R176.reuse ;  /* 0x000000b02f2f7220 */ /* 0x080fe20000410000 */
[-C--:B------:R-:W-:Y:S01]  /*b870*/  FMUL.FTZ R50, R50, R176.reuse ;  /* 0x000000b032327220 */ /* 0x080fe20000410000 */
[----:B------:R-:W-:Y:S01]  /*b880*/  FMUL.FTZ R51, R51, R176 ;  /* 0x000000b033337220 */ /* 0x000fe20000410000 */
[----:B------:R-:W-:Y:S01]  /*b890*/  MUFU.EX2 R165, R171 ;  /* 0x000000ab00a57308 */ /* 0x000fe20000000800 */
[----:B--2---:R-:W-:Y:S01]  /*b8a0*/  F2FP.F16.F32.PACK_AB R158, R161, R20 ;  /* 0x00000014a19e723e */ /* 0x004fe200000000ff */
[----:B-1----:R-:W-:Y:S01]  /*b8b0*/  FADD.FTZ R15, R167, R184 ;  /* 0x000000b8a70f7221 */ /* 0x002fe20000010000 */
        /* <DEDUP_REMOVED lines=10> */
[----:B------:R-:W-:Y:S01]  /*b960*/  FADD.FTZ R15, R21, R184 ;  /* 0x000000b8150f7221 */ /* 0x000fe20000010000 */
        /* <DEDUP_REMOVED lines=33> */
[----:B------:R-:W-:Y:S01]  /*bb80*/  FMUL.FTZ R123, R123, R176 ;  /* 0x000000b07b7b7220 */ /* 0x000fe20000410000 */
[----:B------:R-:W4:Y:S01]  /*bb90*/  MUFU.EX2 R0, R187 ;  /* 0x000000bb00007308 */ /* 0x000f220000000800 */
        /* <DEDUP_REMOVED lines=8> */
[----:B------:R-:W-:Y:S01]  /*bc20*/  FADD.FTZ R15, R180, R15 ;  /* 0x0000000fb40f7221 */ /* 0x000fe20000010000 */
[-C--:B------:R-:W-:Y:S01]  /*bc30*/  FMUL.FTZ R131, R131, R176.reuse ;  /* 0x000000b083837220 */ /* 0x080fe20000410000 */
[-C--:B------:R-:W-:Y:S01]  /*bc40*/  FMUL.FTZ R134, R134, R176.reuse ;  /* 0x000000b086867220 */ /* 0x080fe20000410000 */
[-C--:B------:R-:W-:Y:S01]  /*bc50*/  FMUL.FTZ R135, R135, R176.reuse ;  /* 0x000000b087877220 */ /* 0x080fe20000410000 */
[-C--:B------:R-:W-:Y:S01]  /*bc60*/  FMUL.FTZ R138, R138, R176.reuse ;  /* 0x000000b08a8a7220 */ /* 0x080fe20000410000 */
[-C--:B------:R-:W-:Y:S01]  /*bc70*/  FMUL.FTZ R139, R139, R176.reuse ;  /* 0x000000b08b8b7220 */ /* 0x080fe20000410000 */
[-C--:B------:R-:W-:Y:S01]  /*bc80*/  FMUL.FTZ R142, R142, R176.reuse ;  /* 0x000000b08e8e7220 */ /* 0x080fe20000410000 */
[----:B------:R-:W5:Y:S01]  /*bc90*/  MUFU.EX2 R184, R191 ;  /* 0x000000bf00b87308 */ /* 0x000f620000000800 */
[----:B-1----:R-:W-:Y:S01]  /*bca0*/  FADD.FTZ R190, R182, R15 ;  /* 0x0000000fb6be7221 */ /* 0x002fe20000010000 */
[-C--:B------:R-:W-:Y:S01]  /*bcb0*/  FMUL.FTZ R143, R143, R176.reuse ;  /* 0x000000b08f8f7220 */ /* 0x080fe20000410000 */
[-C--:B------:R-:W-:Y:S01]  /*bcc0*/  FMUL.FTZ R146, R146, R176.reuse ;  /* 0x000000b092927220 */ /* 0x080fe20000410000 */
[-C--:B------:R-:W-:Y:S01]  /*bcd0*/  FMUL.FTZ R147, R147, R176.reuse ;  /* 0x000000b093937220 */ /* 0x080fe20000410000 */
[----:B------:R-:W-:Y:S01]  /*bce0*/  FADD.FTZ R190, R183, R190 ;  /* 0x000000beb7be7221 */ /* 0x000fe20000010000 */
[-C--:B------:R-:W-:Y:S01]  /*bcf0*/  FMUL.FTZ R150, R150, R176.reuse ;  /* 0x000000b096967220 */ /* 0x080fe20000410000 */
[----:B------:R-:W-:Y:S01]  /*bd00*/  FMUL.FTZ R151, R151, R176 ;  /* 0x000000b097977220 */ /* 0x000fe20000410000 */
[----:B------:R-:W1:Y:S01]  /*bd10*/  MUFU.EX2 R173, R194 ;  /* 0x000000c200ad7308 */ /* 0x000e620000000800 */
[----:B---3--:R-:W-:Y:S01]  /*bd20*/  FADD.FTZ R15, R169, R190 ;  /* 0x000000bea90f7221 */ /* 0x008fe20000010000 */
[----:B----4-:R-:W-:-:S03]  /*bd30*/  F2FP.F16.F32.PACK_AB R169, R0, R169 ;  /* 0x000000a900a9723e */ /* 0x010fc600000000ff */
[----:B------:R-:W-:-:S03]  /*bd40*/  FADD.FTZ R190, R0, R15 ;  /* 0x0000000f00be7221 */ /* 0x000fc60000010000 */
[----:B------:R-:W3:Y:S01]  /*bd50*/  MUFU.EX2 R186, R195 ;  /* 0x000000c300ba7308 */ /* 0x000ee20000000800 */
[----:B--2---:R-:W-:Y:S01]  /*bd60*/  FADD.FTZ R15, R171, R190 ;  /* 0x000000beab0f7221 */ /* 0x004fe20000010000 */
[----:B-----5:R-:W-:-:S03]  /*bd70*/  F2FP.F16.F32.PACK_AB R171, R184, R171 ;  /* 0x000000abb8ab723e */ /* 0x020fc600000000ff */
[----:B------:R-:W-:-:S03]  /*bd80*/  FADD.FTZ R192, R184, R15 ;  /* 0x0000000fb8c07221 */ /* 0x000fc60000010000 */
[----:B------:R-:W2:Y:S01]  /*bd90*/  MUFU.EX2 R175, R198 ;  /* 0x000000c600af7308 */ /* 0x000ea20000000800 */
[----:B-1----:R-:W-:-:S07]  /*bda0*/  FADD.FTZ R15, R173, R192 ;  /* 0x000000c0ad0f7221 */ /* 0x002fce0000010000 */
[----:B------:R-:W1:Y:S01]  /*bdb0*/  MUFU.EX2 R190, R199 ;  /* 0x000000c700be7308 */ /* 0x000e620000000800 */
[C---:B---3--:R-:W-:Y:S01]  /*bdc0*/  FADD.FTZ R22, R186.reuse, R15 ;  /* 0x0000000fba167221 */ /* 0x048fe20000010000 */
[----:B------:R-:W-:-:S03]  /*bdd0*/  F2FP.F16.F32.PACK_AB R173, R186, R173 ;  /* 0x000000adbaad723e */ /* 0x000fc600000000ff */
[----:B--2---:R-:W-:-:S04]  /*bde0*/  FADD.FTZ R15, R175, R22 ;  /* 0x00000016af0f7221 */ /* 0x004fc80000010000 */
[C---:B-1----:R-:W-:Y:S01]  /*bdf0*/  FADD.FTZ R0, R190.reuse, R15 ;  /* 0x0000000fbe007221 */ /* 0x042fe20000010000 */
[----:B------:R-:W-:Y:S01]  /*be00*/  F2FP.F16.F32.PACK_AB R175, R190, R175 ;  /* 0x000000afbeaf723e */ /* 0x000fe200000000ff */
[----:B------:R-:W-:Y:S06]  /*be10*/  @!P0 BRA `(.L_x_8589) ;  /* 0x0000000000048947 */ /* 0x000fec0003800000 */
[----:B------:R-:W-:Y:S01]  /*be20*/  BPT.TRAP 0x1 ;  /* 0x000000040000795c */ /* 0x000fe20000300000 */
.L_x_8589:
[----:B------:R1:W2:Y:S01]  /*be30*/  SYNCS.PHASECHK.TRANS64.TRYWAIT P1, [UR26+0x22850], R13 ;  /* 0x0228500dff0075a7 */ /* 0x0002a2000802015a */
[----:B------:R-:W-:Y:S05]  /*be40*/  @!P0 BRA `(.L_x_8590) ;  /* 0x0000000000048947 */ /* 0x000fea0003800000 */
[----:B------:R-:W-:Y:S01]  /*be50*/  BPT.TRAP 0x1 ;  /* 0x000000040000795c */ /* 0x000fe20000300000 */
.L_x_8590:
[----:B--2---:R-:W-:Y:S05]  /*be60*/  @P1 BRA `(.L_x_8591) ;  /* 0x0000000000081947 */ /* 0x004fea0003800000 */
[----:B------:R-:W2:Y:S02]  /*be70*/  SYNCS.PHASECHK.TRANS64.TRYWAIT P1, [UR26+0x22850], R13 ;  /* 0x0228500dff0075a7 */ /* 0x000ea4000802015a */
[----:B--2---:R-:W-:Y:S05]  /*be80*/  @!P1 BRA `(.L_x_8592) ;  /* 0x0000005800949947 */ /* 0x004fea0003800000 */
.L_x_8591:
        /* <DEDUP_REMOVED lines=46> */
[----:B--2---:R-:W-:Y:S05]  /*c170*/  @P1 BRA `(.L_x_8593) ;  /* 0xffffffd000401947 */ /* 0x004fea000383ffff */
.L_x_8576:
[----:B------:R-:W1:Y:S01]  /*c180*/  SHFL.BFLY PT, R7, R4, 0x2, 0x1f ;  /* 0x0c401f0004077f89 */ /* 0x000e6200000e0000 */
[----:B------:R-:W-:Y:S01]  /*c190*/  IMAD.MOV.U32 R11, RZ, RZ, RZ ;  /* 0x000000ffff0b7224 */ /* 0x000fe200078e00ff */
[----:B------:R-:W-:Y:S01]  /*c1a0*/  UIADD3 UR39, UR39, 0x1, URZ ;  /* 0x0000000127277890 */ /* 0x000fe2000fffe03f */
[----:B------:R-:W-:Y:S01]  /*c1b0*/  IMAD.U32 R22, RZ, RZ, UR10 ;  /* 0x0000000aff167e24 */ /* 0x000fe2000f8e00ff */
[----:B------:R-:W2:Y:S01]  /*c1c0*/  SHFL.BFLY PT, R9, R0, 0x2, 0x1f ;  /* 0x0c401f0000097f89 */ /* 0x000ea200000e0000 */
[----:B------:R-:W-:Y:S01]  /*c1d0*/  IMAD.MOV.U32 R20, RZ, RZ, -0x800000 ;  /* 0xff800000ff147424 */ /* 0x000fe200078e00ff */
[----:B------:R-:W-:Y:S01]  /*c1e0*/  UISETP.NE.AND UP0, UPT, UR39, 0x2, UPT ;  /* 0x000000022700788c */ /* 0x000fe2000bf05270 */
[----:B------:R3:W-:Y:S06]  /*c1f0*/  BAR.ARV R5, 0x100 ;  /* 0x000400050000751d */ /* 0x0007ec0000002000 */
[----:B------:R-:W-:-:S02]  /*c200*/  USEL UR4, URZ, 0x1, UP0 ;  /* 0x000000013f047887 */ /* 0x000fc40008000000 */
[----:B------:R-:W-:Y:S06]  /*c210*/  BAR.ARV 0x8, 0x120 ;  /* 0x0204800000007b1d */ /* 0x000fec0000002000 */
[----:B------:R-:W-:Y:S01]  /*c220*/  PLOP3.LUT P0, PT, PT, PT, PT, 0x8, 0x0 ;  /* 0x000000000000781c */ /* 0x000fe20003f0e170 */
[----:B------:R-:W-:Y:S01]  /*c230*/  UIADD3 UR37, UR37, 0x1, URZ ;  /* 0x0000000125257890 */ /* 0x000fe2000fffe03f */
[----:B-1----:R-:W-:Y:S01]  /*c240*/  FADD.FTZ R6, R7, R4 ;  /* 0x0000000407067221 */ /* 0x002fe20000010000 */
[----:B------:R-:W-:Y:S02]  /*c250*/  USEL UR39, UR39, URZ, UP0 ;  /* 0x0000003f27277287 */ /* 0x000fe40008000000 */
[----:B------:R-:W-:Y:S01]  /*c260*/  ULOP3.LUT UR38, UR38, UR4, URZ, 0x3c, !UPT ;  /* 0x0000000426267292 */ /* 0x000fe2000f8e3c3f */
[----:B--2---:R-:W-:Y:S01]  /*c270*/  FADD.FTZ R9, R9, R0 ;  /* 0x0000000009097221 */ /* 0x004fe20000010000 */
[----:B------:R-:W1:Y:S01]  /*c280*/  SHFL.BFLY PT, R7, R6, 0x1, 0x1f ;  /* 0x0c201f0006077f89 */ /* 0x000e6200000e0000 */
[----:B------:R-:W-:-:S03]  /*c290*/  IMAD.MOV.U32 R0, RZ, RZ, -0x800000 ;  /* 0xff800000ff007424 */ /* 0x000fc600078e00ff */
[----:B------:R-:W2:Y:S01]  /*c2a0*/  SHFL.BFLY PT, R8, R9, 0x1, 0x1f ;  /* 0x0c201f0009087f89 */ /* 0x000ea200000e0000 */
[----:B-1----:R-:W-:Y:S01]  /*c2b0*/  FADD.FTZ R152, R6, R7 ;  /* 0x0000000706987221 */ /* 0x002fe20000010000 */
[----:B------:R-:W-:Y:S02]  /*c2c0*/  IMAD.MOV.U32 R7, RZ, RZ, RZ ;  /* 0x000000ffff077224 */ /* 0x000fe400078e00ff */
[----:B--2---:R-:W-:Y:S02]  /*c2d0*/  FADD.FTZ R17, R9, R8 ;  /* 0x0000000809117221 */ /* 0x004fe40000010000 */
[----:B------:R-:W-:-:S03]  /*c2e0*/  FSETP.NE.FTZ.AND P1, PT, R152, RZ, PT ;  /* 0x000000ff9800720b */ /* 0x000fc60003f35000 */
[----:B------:R-:W-:-:S10]  /*c2f0*/  FSETP.NE.FTZ.AND P2, PT, R17, RZ, PT ;  /* 0x000000ff1100720b */ /* 0x000fd40003f55000 */
[----:B------:R-:W1:Y:S01]  /*c300*/  @P1 MUFU.RCP R11, R152 ;  /* 0x00000098000b1308 */ /* 0x000e620000001000 */
[----:B------:R-:W-:-:S07]  /*c310*/  @P1 FMUL.FTZ R22, R22, 0.69314718246459960938 ;  /* 0x3f31721816161820 */ /* 0x000fce0000410000 */
        /* <DEDUP_REMOVED lines=67> */
[----:B------:R-:W1:Y:S01]  /*c750*/  @P1 MUFU.LG2 R11, R152 ;  /* 0x00000098000b1308 */ /* 0x000e620000000c00 */
[----:B--2---:R-:W-:Y:S01]  /*c760*/  @P2 FMUL.FTZ R17, R17, 0.69314718246459960938 ;  /* 0x3f31721811112820 */ /* 0x004fe20000410000 */
[-C--:B------:R-:W-:Y:S01]  /*c770*/  FMUL.FTZ R160, R79, R7.reuse ;  /* 0x000000074fa07220 */ /* 0x080fe20000410000 */
[----:B------:R-:W-:Y:S01]  /*c780*/  @P2 FMUL.FTZ R28, R28, 0.69314718246459960938 ;  /* 0x3f3172181c1c2820 */ /* 0x000fe20000410000 */
        /* <DEDUP_REMOVED lines=66> */
.L_x_8523:
        /* <DEDUP_REMOVED lines=8> */
[C---:B------:R-:W-:Y:S01]  /*cc30*/  IADD3 R27, P0, R18.reuse, 0x40, RZ ;  /* 0x00000040121b7810 */ /* 0x040fe20007f1e0ff */
[----:B------:R-:W-:Y:S01]  /*cc40*/  BAR.SYNC.DEFER_BLOCKING 0x1, 0x100 ;  /* 0x0044000000007b1d */ /* 0x000fe20000010000 */
[----:B------:R-:W-:Y:S01]  /*cc50*/  IADD3 R31, P1, R18, 0x60, RZ ;  /* 0x00000060121f7810 */ /* 0x000fe20007f3e0ff */
[----:B------:R-:W-:Y:S01]  /*cc60*/  USHF.R.S32.HI UR5, URZ, 0x1f, UR43 ;  /* 0x0000001f3f057899 */ /* 0x000fe2000801142b */
[----:B------:R-:W-:Y:S02]  /*cc70*/  LOP3.LUT R26, R27, 0x380, RZ, 0xc0, !PT ;  /* 0x000003801b1a7812 */ /* 0x000fe400078ec0ff */
[----:B------:R-:W-:Y:S01]  /*cc80*/  LOP3.LUT R30, R31, 0x380, RZ, 0xc0, !PT ;  /* 0x000003801f1e7812 */ /* 0x000fe200078ec0ff */
[----:B------:R-:W-:Y:S01]  /*cc90*/  ULDC.64 UR6, c[0x0][0xb70] ;  /* 0x0002dc0000067ab9 */ /* 0x000fe20000000a00 */
[----:B------:R-:W-:Y:S01]  /*cca0*/  SHF.R.U64 R26, R26, 0x3, RZ ;  /* 0x000000031a1a7819 */ /* 0x000fe200000012ff */
[----:B------:R-:W-:Y:S01]  /*ccb0*/  UIMAD.WIDE.U32 UR8, UR43, UR6, URZ ;  /* 0x000000062b0872a5 */ /* 0x000fe2000f8e003f */
[----:B------:R-:W-:Y:S01]  /*ccc0*/  SHF.R.U64 R30, R30, 0x3, RZ ;  /* 0x000000031e1e7819 */ /* 0x000fe200000012ff */
[----:B------:R-:W-:Y:S01]  /*ccd0*/  UIMAD UR5, UR5, UR6, URZ ;  /* 0x00000006050572a4 */ /* 0x000fe2000f8e023f */
[----:B------:R-:W-:Y:S01]  /*cce0*/  LOP3.LUT R26, R26, R27, RZ, 0x3c, !PT ;  /* 0x0000001b1a1a7212 */ /* 0x000fe200078e3cff */
[--C-:B------:R-:W-:Y:S01]  /*ccf0*/  IMAD.X R27, RZ, RZ, R19.reuse, P0 ;  /* 0x000000ffff1b7224 */ /* 0x100fe200000e0613 */
[----:B------:R-:W-:Y:S01]  /*cd00*/  IADD3 R3, P0, R18, 0x8020, RZ ;  /* 0x0000802012037810 */ /* 0x000fe20007f1e0ff */
[----:B------:R-:W-:Y:S01]  /*cd10*/  ULDC UR6, c[0x0][0xa88] ;  /* 0x0002a20000067ab9 */ /* 0x000fe20000000800 */
[----:B------:R-:W-:Y:S01]  /*cd20*/  LOP3.LUT R30, R30, R31, RZ, 0x3c, !PT ;  /* 0x0000001f1e1e7212 */ /* 0x000fe200078e3cff */
[----:B------:R-:W-:Y:S01]  /*cd30*/  IMAD.X R31, RZ, RZ, R19, P1 ;  /* 0x000000ffff1f7224 */ /* 0x000fe200008e0613 */
[----:B------:R-:W-:Y:S01]  /*cd40*/  IADD3 R7, P1, R18, 0x8040, RZ ;  /* 0x0000804012077810 */ /* 0x000fe20007f3e0ff */
[----:B------:R-:W-:Y:S01]  /*cd50*/  UIMAD UR5, UR43, UR7, UR5 ;  /* 0x000000072b0572a4 */ /* 0x000fe2000f8e0205 */
[----:B------:R-:W-:-:S02]  /*cd60*/  LOP3.LUT R28, R3, 0x380, RZ, 0xc0, !PT ;  /* 0x00000380031c7812 */ /* 0x000fc400078ec0ff */
[----:B------:R-:W-:Y:S01]  /*cd70*/  IADD3 R11, P6, R18, 0x20, RZ ;  /* 0x00000020120b7810 */ /* 0x000fe20007fde0ff */
[----:B------:R-:W-:Y:S01]  /*cd80*/  UIADD3 UR5, UR9, UR5, URZ ;  /* 0x0000000509057290 */ /* 0x000fe2000fffe03f */
[----:B------:R-:W-:Y:S02]  /*cd90*/  LOP3.LUT R48, R7, 0x380, RZ, 0xc0, !PT ;  /* 0x0000038007307812 */ /* 0x000fe400078ec0ff */
[----:B------:R-:W-:Y:S02]  /*cda0*/  SHF.R.U64 R28, R28, 0x3, RZ ;  /* 0x000000031c1c7819 */ /* 0x000fe400000012ff */
[----:B------:R-:W-:Y:S02]  /*cdb0*/  LOP3.LUT R10, R11, 0x380, RZ, 0xc0, !PT ;  /* 0x000003800b0a7812 */ /* 0x000fe400078ec0ff */
[----:B------:R-:W-:Y:S02]  /*cdc0*/  IADD3 R35, P2, R18, 0x4000, RZ ;  /* 0x0000400012237810 */ /* 0x000fe40007f5e0ff */
[----:B------:R-:W-:-:S02]  /*cdd0*/  SHF.R.U64 R48, R48, 0x3, RZ ;  /* 0x0000000330307819 */ /* 0x000fc400000012ff */
[----:B------:R-:W-:Y:S02]  /*cde0*/  LOP3.LUT R28, R28, R3, RZ, 0x3c, !PT ;  /* 0x000000031c1c7212 */ /* 0x000fe400078e3cff */
[----:B------:R-:W-:Y:S02]  /*cdf0*/  LOP3.LUT R59, R18, 0x380, RZ, 0xc0, !PT ;  /* 0x00000380123b7812 */ /* 0x000fe400078ec0ff */
[----:B------:R-:W-:Y:S02]  /*ce00*/  SHF.R.S32.HI R3, RZ, 0x1f, R202 ;  /* 0x0000001fff037819 */ /* 0x000fe400000114ca */
[----:B------:R-:W-:Y:S02]  /*ce10*/  SHF.R.U64 R10, R10, 0x3, RZ ;  /* 0x000000030a0a7819 */ /* 0x000fe400000012ff */
[----:B------:R-:W-:Y:S02]  /*ce20*/  LOP3.LUT R34, R35, 0x380, RZ, 0xc0, !PT ;  /* 0x0000038023227812 */ /* 0x000fe400078ec0ff */
[----:B------:R-:W-:-:S02]  /*ce30*/  LOP3.LUT R48, R48, R7, RZ, 0x3c, !PT ;  /* 0x0000000730307212 */ /* 0x000fc400078e3cff */
[----:B------:R-:W-:Y:S02]  /*ce40*/  SHF.R.U64 R59, R59, 0x3, RZ ;  /* 0x000000033b3b7819 */ /* 0x000fe400000012ff */
[----:B------:R-:W-:Y:S02]  /*ce50*/  LEA.HI R7, R3, R202, RZ, 0x7 ;  /* 0x000000ca03077211 */ /* 0x000fe400078f38ff */
[----:B------:R-:W-:Y:S01]  /*ce60*/  LOP3.LUT R10, R10, R11, RZ, 0x3c, !PT ;  /* 0x0000000b0a0a7212 */ /* 0x000fe200078e3cff */
[----:B------:R-:W-:Y:S01]  /*ce70*/  IMAD.X R11, RZ, RZ, R19, P6 ;  /* 0x000000ffff0b7224 */ /* 0x000fe200030e0613 */
[----:B------:R-:W-:Y:S02]  /*ce80*/  IADD3 R39, P3, R18, 0x4020, RZ ;  /* 0x0000402012277810 */ /* 0x000fe40007f7e0ff */
[----:B------:R-:W-:Y:S02]  /*ce90*/  SHF.R.U64 R34, R34, 0x3, RZ ;  /* 0x0000000322227819 */ /* 0x000fe400000012ff */
[----:B------:R-:W-:-:S02]  /*cea0*/  IADD3 R41, P4, R18, 0x4040, RZ ;  /* 0x0000404012297810 */ /* 0x000fc40007f9e0ff */
[C---:B------:R-:W-:Y:S02]  /*ceb0*/  IADD3 R43, P5, R18.reuse, 0x4060, RZ ;  /* 0x00004060122b7810 */ /* 0x040fe40007fbe0ff */
[----:B------:R-:W-:Y:S02]  /*cec0*/  IADD3 R47, P6, R18, 0x8000, RZ ;  /* 0x00008000122f7810 */ /* 0x000fe40007fde0ff */
[----:B------:R-:W-:Y:S01]  /*ced0*/  LOP3.LUT R58, R59, R18, RZ, 0x3c, !PT ;  /* 0x000000123b3a7212 */ /* 0x000fe200078e3cff */
[--C-:B------:R-:W-:Y:S01]  /*cee0*/  IMAD.MOV.U32 R59, RZ, RZ, R19.reuse ;  /* 0x000000ffff3b7224 */ /* 0x100fe200078e0013 */
[----:B------:R-:W-:Y:S02]  /*cef0*/  LOP3.LUT R7, R7, 0xffffff80, RZ, 0xc0, !PT ;  /* 0xffffff8007077812 */ /* 0x000fe400078ec0ff */
[----:B------:R-:W-:Y:S02]  /*cf00*/  LOP3.LUT R38, R39, 0x380, RZ, 0xc0, !PT ;  /* 0x0000038027267812 */ /* 0x000fe400078ec0ff */
[----:B------:R-:W-:Y:S01]  /*cf10*/  LOP3.LUT R34, R34, R35, RZ, 0x3c, !PT ;  /* 0x0000002322227212 */ /* 0x000fe200078e3cff */
[----:B------:R-:W-:Y:S01]  /*cf20*/  IMAD.X R35, RZ, RZ, R19, P2 ;  /* 0x000000ffff237224 */ /* 0x000fe200010e0613 */
[----:B------:R-:W-:Y:S01]  /*cf30*/  LOP3.LUT R40, R41, 0x380, RZ, 0xc0, !PT ;  /* 0x0000038029287812 */ /* 0x000fe200078ec0ff */
[----:B------:R-:W-:Y:S01]  /*cf40*/  IMAD.IADD R22, R202, 0x1, -R7 ;  /* 0x00000001ca167824 */ /* 0x000fe200078e0a07 */
[----:B------:R-:W-:-:S02]  /*cf50*/  LOP3.LUT R42, R43, 0x380, RZ, 0xc0, !PT ;  /* 0x000003802b2a7812 */ /* 0x000fc400078ec0ff */
[----:B------:R-:W-:Y:S02]  /*cf60*/  LOP3.LUT R46, R47, 0x380, RZ, 0xc0, !PT ;  /* 0x000003802f2e7812 */ /* 0x000fe400078ec0ff */
[----:B------:R-:W-:Y:S02]  /*cf70*/  SHF.R.U64 R38, R38, 0x3, RZ ;  /* 0x0000000326267819 */ /* 0x000fe400000012ff */
[----:B------:R-:W-:Y:S02]  /*cf80*/  SHF.R.U64 R40, R40, 0x3, RZ ;  /* 0x0000000328287819 */ /* 0x000fe400000012ff */
[----:B------:R-:W-:Y:S02]  /*cf90*/  MOV R59, R58 ;  /* 0x0000003a003b7202 */ /* 0x000fe40000000f00 */
[----:B------:R-:W-:Y:S02]  /*cfa0*/  F2FP.F16.F32.PACK_AB R4, R25, R4 ;  /* 0x000000041904723e */ /* 0x000fe400000000ff */
[----:B------:R-:W-:-:S02]  /*cfb0*/  F2FP.F16.F32.PACK_AB R5, R172, R5 ;  /* 0x00000005ac05723e */ /* 0x000fc400000000ff */
[----:B------:R-:W-:Y:S01]  /*cfc0*/  F2FP.F16.F32.PACK_AB R6, R29, R6 ;  /* 0x000000061d06723e */ /* 0x000fe200000000ff */
[--C-:B------:R-:W-:Y:S01]  /*cfd0*/  IMAD.X R29, RZ, RZ, R19.reuse, P0 ;  /* 0x000000ffff1d7224 */ /* 0x100fe200000e0613 */
[----:B------:R-:W-:Y:S01]  /*cfe0*/  F2FP.F16.F32.PACK_AB R7, R170, R49 ;  /* 0x00000031aa07723e */ /* 0x000fe200000000ff */
[--C-:B------:R-:W-:Y:S01]  /*cff0*/  IMAD.X R49, RZ, RZ, R19.reuse, P1 ;  /* 0x000000ffff317224 */ /* 0x100fe200008e0613 */
[----:B------:R-:W-:Y:S02]  /*d000*/  SHF.R.U64 R42, R42, 0x3, RZ ;  /* 0x000000032a2a7819 */ /* 0x000fe400000012ff */
[----:B------:R-:W-:Y:S01]  /*d010*/  SHF.R.U64 R46, R46, 0x3, RZ ;  /* 0x000000032e2e7819 */ /* 0x000fe200000012ff */
[----:B------:R1:W-:Y:S01]  /*d020*/  STSM.16.M88.4 [R59], R4 ;  /* 0x000000043b007844 */ /* 0x0003e20000000200 */
[----:B------:R-:W-:Y:S01]  /*d030*/  MOV R34, R34 ;  /* 0x0000002200227202 */ /* 0x000fe20000000f00 */
[----:B------:R-:W-:Y:S01]  /*d040*/  VIADD R35, R201, UR42 ;  /* 0x0000002ac9237c36 */ /* 0x000fe20008000000 */
[----:B------:R-:W-:Y:S01]  /*d050*/  LOP3.LUT R38, R38, R39, RZ, 0x3c, !PT ;  /* 0x0000002726267212 */ /* 0x000fe200078e3cff */
[--C-:B------:R-:W-:Y:S01]  /*d060*/  IMAD.X R39, RZ, RZ, R19.reuse, P3 ;  /* 0x000000ffff277224 */ /* 0x100fe200018e0613 */
[----:B------:R-:W-:Y:S01]  /*d070*/  LOP3.LUT R40, R40, R41, RZ, 0x3c, !PT ;  /* 0x0000002928287212 */ /* 0x000fe200078e3cff */
[----:B------:R-:W-:Y:S01]  /*d080*/  IMAD.X R41, RZ, RZ, R19, P4 ;  /* 0x000000ffff297224 */ /* 0x000fe200020e0613 */
[----:B------:R-:W-:-:S02]  /*d090*/  IADD3 R51, P2, R18, 0x8060, RZ ;  /* 0x0000806012337810 */ /* 0x000fc40007f5e0ff */
[----:B------:R-:W-:Y:S01]  /*d0a0*/  LOP3.LUT R42, R42, R43, RZ, 0x3c, !PT ;  /* 0x0000002b2a2a7212 */ /* 0x000fe200078e3cff */
[--C-:B------:R-:W-:Y:S01]  /*d0b0*/  IMAD.X R43, RZ, RZ, R19.reuse, P5 ;  /* 0x000000ffff2b7224 */ /* 0x100fe200028e0613 */
[----:B------:R-:W-:Y:S01]  /*d0c0*/  LOP3.LUT R46, R46, R47, RZ, 0x3c, !PT ;  /* 0x0000002f2e2e7212 */ /* 0x000fe200078e3cff */
[----:B------:R-:W-:Y:S01]  /*d0d0*/  IMAD.X R47, RZ, RZ, R19, P6 ;  /* 0x000000ffff2f7224 */ /* 0x000fe200030e0613 */
[C---:B------:R-:W-:Y:S02]  /*d0e0*/  IADD3 R53, P3, R18.reuse, 0xc000, RZ ;  /* 0x0000c00012357810 */ /* 0x040fe40007f7e0ff */
[C---:B------:R-:W-:Y:S01]  /*d0f0*/  IADD3 R55, P4, R18.reuse, 0xc020, RZ ;  /* 0x0000c02012377810 */ /* 0x040fe20007f9e0ff */
[----:B-1----:R-:W-:Y:S01]  /*d100*/  VIADD R4, R35, 0x8 ;  /* 0x0000000823047836 */ /* 0x002fe20000000000 */
[C---:B------:R-:W-:Y:S02]  /*d110*/  IADD3 R57, P5, R18.reuse, 0xc040, RZ ;  /* 0x0000c04012397810 */ /* 0x040fe40007fbe0ff */
[----:B------:R-:W-:-:S02]  /*d120*/  IADD3 R17, P6, R18, 0xc060, RZ ;  /* 0x0000c06012117810 */ /* 0x000fc40007fde0ff */
[----:B------:R-:W-:Y:S02]  /*d130*/  LOP3.LUT P0, RZ, R22, 0x3, RZ, 0xc0, !PT ;  /* 0x0000000316ff7812 */ /* 0x000fe4000780c0ff */
[----:B------:R-:W-:Y:S01]  /*d140*/  LOP3.LUT R50, R51, 0x380, RZ, 0xc0, !PT ;  /* 0x0000038033327812 */ /* 0x000fe200078ec0ff */
[----:B------:R-:W-:Y:S01]  /*d150*/  IMAD.X R59, RZ, RZ, R19, P6 ;  /* 0x000000ffff3b7224 */ /* 0x000fe200030e0613 */
[----:B------:R-:W-:Y:S02]  /*d160*/  LOP3.LUT R52, R53, 0x380, RZ, 0xc0, !PT ;  /* 0x0000038035347812 */ /* 0x000fe400078ec0ff */
[----:B------:R-:W-:Y:S02]  /*d170*/  LOP3.LUT R54, R55, 0x380, RZ, 0xc0, !PT ;  /* 0x0000038037367812 */ /* 0x000fe400078ec0ff */
[----:B------:R-:W-:Y:S02]  /*d180*/  LOP3.LUT R56, R57, 0x380, RZ, 0xc0, !PT ;  /* 0x0000038039387812 */ /* 0x000fe400078ec0ff */
[----:B------:R-:W-:-:S02]  /*d190*/  LOP3.LUT R58, R17, 0x380, RZ, 0xc0, !PT ;  /* 0x00000380113a7812 */ /* 0x000fc400078ec0ff */
[----:B------:R-:W-:Y:S02]  /*d1a0*/  ISETP.GE.OR P1, PT, R4, UR6, P0 ;  /* 0x0000000604007c0c */ /* 0x000fe40008726670 */
[----:B------:R-:W-:Y:S02]  /*d1b0*/  SHF.R.U64 R50, R50, 0x3, RZ ;  /* 0x0000000332327819 */ /* 0x000fe400000012ff */
[----:B------:R-:W-:Y:S02]  /*d1c0*/  MOV R94, R10 ;  /* 0x0000000a005e7202 */ /* 0x000fe40000000f00 */
[----:B------:R-:W-:Y:S02]  /*d1d0*/  F2FP.F16.F32.PACK_AB R4, R33, R32 ;  /* 0x000000202104723e */ /* 0x000fe400000000ff */
[----:B------:R-:W-:Y:S02]  /*d1e0*/  F2FP.F16.F32.PACK_AB R5, R171, R158 ;  /* 0x0000009eab05723e */ /* 0x000fe400000000ff */
[----:B------:R-:W-:-:S02]  /*d1f0*/  F2FP.F16.F32.PACK_AB R6, R37, R36 ;  /* 0x000000242506723e */ /* 0x000fc400000000ff */
[----:B------:R-:W-:Y:S02]  /*d200*/  F2FP.F16.F32.PACK_AB R7, R168, R157 ;  /* 0x0000009da807723e */ /* 0x000fe400000000ff */
[----:B------:R-:W-:Y:S02]  /*d210*/  F2FP.F16.F32.PACK_AB R8, R8, R9 ;  /* 0x000000090808723e */ /* 0x000fe400000000ff */
[----:B------:R-:W-:Y:S01]  /*d220*/  SHF.R.U64 R52, R52, 0x3, RZ ;  /* 0x0000000334347819 */ /* 0x000fe200000012ff */
[----:B------:R1:W-:Y:S01]  /*d230*/  STSM.16.M88.4 [R94], R4 ;  /* 0x000000045e007844 */ /* 0x0003e20000000200 */
[----:B------:R-:W-:Y:S02]  /*d240*/  MOV R87, R26 ;  /* 0x0000001a00577202 */ /* 0x000fe40000000f00 */
[----:B------:R-:W-:Y:S02]  /*d250*/  MOV R22, R30 ;  /* 0x0000001e00167202 */ /* 0x000fe40000000f00 */
[----:B------:R-:W-:Y:S01]  /*d260*/  F2FP.F16.F32.PACK_AB R9, R169, R156 ;  /* 0x0000009ca909723e */ /* 0x000fe200000000ff */
[----:B------:R-:W1:Y:S01]  /*d270*/  LDC.64 R30, c[0x0][0xb78] ;  /* 0x0002de00ff1e7b82 */ /* 0x000e620000000a00 */
[----:B------:R-:W-:-:S02]  /*d280*/  F2FP.F16.F32.PACK_AB R10, R45, R44 ;  /* 0x0000002c2d0a723e */ /* 0x000fc400000000ff */
[----:B------:R-:W-:Y:S02]  /*d290*/  F2FP.F16.F32.PACK_AB R11, R166, R155 ;  /* 0x0000009ba60b723e */ /* 0x000fe400000000ff */
[----:B------:R-:W-:Y:S02]  /*d2a0*/  F2FP.F16.F32.PACK_AB R12, R12, R13 ;  /* 0x0000000d0c0c723e */ /* 0x000fe400000000ff */
[----:B------:R-:W-:Y:S01]  /*d2b0*/  F2FP.F16.F32.PACK_AB R14, R14, R15 ;  /* 0x0000000f0e0e723e */ /* 0x000fe200000000ff */
[----:B------:R-:W-:Y:S01]  /*d2c0*/  STSM.16.M88.4 [R87], R8 ;  /* 0x0000000857007844 */ /* 0x000fe20000000200 */
[----:B------:R-:W-:Y:S02]  /*d2d0*/  SHF.R.U64 R54, R54, 0x3, RZ ;  /* 0x0000000336367819 */ /* 0x000fe400000012ff */
[----:B------:R-:W-:Y:S02]  /*d2e0*/  F2FP.F16.F32.PACK_AB R13, R167, R154 ;  /* 0x0000009aa70d723e */ /* 0x000fe400000000ff */
[----:B------:R-:W-:-:S02]  /*d2f0*/  F2FP.F16.F32.PACK_AB R15, R164, R153 ;  /* 0x00000099a40f723e */ /* 0x000fc400000000ff */
[----:B------:R-:W-:Y:S02]  /*d300*/  F2FP.F16.F32.PACK_AB R64, R65, R64 ;  /* 0x000000404140723e */ /* 0x000fe400000000ff */
[----:B------:R-:W-:Y:S01]  /*d310*/  SHF.R.U64 R56, R56, 0x3, RZ ;  /* 0x0000000338387819 */ /* 0x000fe200000012ff */
[----:B------:R-:W-:Y:S01]  /*d320*/  STSM.16.M88.4 [R22], R12 ;  /* 0x0000000c16007844 */ /* 0x000fe20000000200 */
[----:B------:R-:W-:Y:S02]  /*d330*/  SHF.R.U64 R58, R58, 0x3, RZ ;  /* 0x000000033a3a7819 */ /* 0x000fe400000012ff */
[----:B------:R-:W-:Y:S02]  /*d340*/  F2FP.F16.F32.PACK_AB R24, R24, R21 ;  /* 0x000000151818723e */ /* 0x000fe400000000ff */
[----:B------:R-:W-:Y:S02]  /*d350*/  F2FP.F16.F32.PACK_AB R25, R165, R152 ;  /* 0x00000098a519723e */ /* 0x000fe400000000ff */
[----:B------:R-:W-:-:S02]  /*d360*/  F2FP.F16.F32.PACK_AB R26, R61, R60 ;  /* 0x0000003c3d1a723e */ /* 0x000fc400000000ff */
[----:B------:R-:W-:Y:S02]  /*d370*/  F2FP.F16.F32.PACK_AB R27, R163, R62 ;  /* 0x0000003ea31b723e */ /* 0x000fe400000000ff */
[----:B------:R-:W-:Y:S02]  /*d380*/  F2FP.F16.F32.PACK_AB R65, R161, R66 ;  /* 0x00000042a141723e */ /* 0x000fe400000000ff */
[----:B------:R-:W-:Y:S01]  /*d390*/  F2FP.F16.F32.PACK_AB R72, R73, R72 ;  /* 0x000000484948723e */ /* 0x000fe200000000ff */
[----:B------:R-:W-:Y:S01]  /*d3a0*/  STSM.16.M88.4 [R34], R24 ;  /* 0x0000001822007844 */ /* 0x000fe20000000200 */
[----:B------:R-:W-:Y:S01]  /*d3b0*/  LOP3.LUT R50, R50, R51, RZ, 0x3c, !PT ;  /* 0x0000003332327212 */ /* 0x000fe200078e3cff */
[----:B------:R-:W-:Y:S01]  /*d3c0*/  IMAD.X R51, RZ, RZ, R19, P2 ;  /* 0x000000ffff337224 */ /* 0x000fe200010e0613 */
[----:B------:R-:W-:Y:S02]  /*d3d0*/  MOV R38, R38 ;  /* 0x0000002600267202 */ /* 0x000fe40000000f00 */
        /* <DEDUP_REMOVED lines=23> */
[----:B------:R-:W-:Y:S02]  /*d550*/  LOP3.LUT R58, R58, R17, RZ, 0x3c, !PT ;  /* 0x000000113a3a7212 */ /* 0x000fe400078e3cff */
[----:B------:R-:W-:-:S02]  /*d560*/  MOV R46, R46 ;  /* 0x0000002e002e7202 */ /* 0x000fc40000000f00 */
[----:B------:R-:W-:Y:S02]  /*d570*/  F2FP.F16.F32.PACK_AB R90, R93, R92 ;  /* 0x0000005c5d5a723e */ /* 0x000fe400000000ff */
[----:B------:R-:W-:Y:S02]  /*d580*/  F2FP.F16.F32.PACK_AB R91, R78, R91 ;  /* 0x0000005b4e5b723e */ /* 0x000fe400000000ff */
[----:B------:R-:W-:Y:S02]  /*d590*/  F2FP.F16.F32.PACK_AB R97, R63, R98 ;  /* 0x000000623f61723e */ /* 0x000fe400000000ff */
[----:B------:R-:W-:Y:S01]  /*d5a0*/  F2FP.F16.F32.PACK_AB R104, R105, R104 ;  /* 0x000000686968723e */ /* 0x000fe200000000ff */
[----:B------:R-:W-:Y:S01]  /*d5b0*/  STSM.16.M88.4 [R46], R88 ;  /* 0x000000582e007844 */ /* 0x000fe20000000200 */
[----:B------:R-:W-:Y:S01]  /*d5c0*/  MOV R17, R28 ;  /* 0x0000001c00117202 */ /* 0x000fe20000000f00 */
[----:B------:R-:W-:Y:S01]  /*d5d0*/  IMAD.U32 R29, RZ, RZ, UR9 ;  /* 0x00000009ff1d7e24 */ /* 0x000fe2000f8e00ff */
[----:B------:R-:W-:Y:S01]  /*d5e0*/  F2FP.F16.F32.PACK_AB R98, R101, R100 ;  /* 0x000000646562723e */ /* 0x000fe200000000ff */
[----:B------:R-:W-:Y:S01]  /*d5f0*/  IMAD.U32 R29, RZ, RZ, UR5 ;  /* 0x00000005ff1d7e24 */ /* 0x000fe2000f8e00ff */
[----:B------:R-:W-:Y:S01]  /*d600*/  F2FP.F16.F32.PACK_AB R99, R70, R99 ;  /* 0x000000634663723e */ /* 0x000fe200000000ff */
[----:B------:R-:W-:Y:S01]  /*d610*/  USHF.R.S32.HI UR5, URZ, 0x1f, UR44 ;  /* 0x0000001f3f057899 */ /* 0x000fe2000801142c */
[----:B------:R-:W-:Y:S01]  /*d620*/  F2FP.F16.F32.PACK_AB R105, R107, R106 ;  /* 0x0000006a6b69723e */ /* 0x000fe200000000ff */
[----:B------:R-:W-:Y:S01]  /*d630*/  IMAD.U32 R28, RZ, RZ, UR8 ;  /* 0x00000008ff1c7e24 */ /* 0x000fe2000f8e00ff */
[----:B------:R-:W-:Y:S01]  /*d640*/  F2FP.F16.F32.PACK_AB R112, R113, R112 ;  /* 0x000000707170723e */ /* 0x000fe200000000ff */
[----:B------:R-:W-:Y:S01]  /*d650*/  STSM.16.M88.4 [R17], R96 ;  /* 0x0000006011007844 */ /* 0x000fe20000000200 */
[----:B------:R-:W-:Y:S01]  /*d660*/  MOV R48, R48 ;  /* 0x0000003000307202 */ /* 0x000fe20000000f00 */
[C---:B-1----:R-:W-:Y:S01]  /*d670*/  IMAD R4, R30.reuse, UR5, RZ ;  /* 0x000000051e047c24 */ /* 0x042fe2000f8e02ff */
[----:B------:R-:W-:Y:S01]  /*d680*/  F2FP.F16.F32.PACK_AB R106, R109, R108 ;  /* 0x0000006c6d6a723e */ /* 0x000fe200000000ff */
[----:B------:R-:W-:Y:S01]  /*d690*/  IMAD.WIDE.U32 R28, R30, UR44, R28 ;  /* 0x0000002c1e1c7c25 */ /* 0x000fe2000f8e001c */
[----:B------:R-:W-:-:S02]  /*d6a0*/  F2FP.F16.F32.PACK_AB R107, R111, R110 ;  /* 0x0000006e6f6b723e */ /* 0x000fc400000000ff */
[----:B------:R-:W-:Y:S01]  /*d6b0*/  F2FP.F16.F32.PACK_AB R113, R115, R114 ;  /* 0x000000727371723e */ /* 0x000fe200000000ff */
[----:B------:R-:W-:Y:S01]  /*d6c0*/  IMAD R4, R31, UR44, R4 ;  /* 0x0000002c1f047c24 */ /* 0x000fe2000f8e0204 */
        /* <DEDUP_REMOVED lines=28> */
[----:B------:R-:W-:-:S02]  /*d890*/  LEA.HI R3, R3, R202, RZ, 0x5 ;  /* 0x000000ca03037211 */ /* 0x000fc400078f28ff */
[----:B------:R-:W-:Y:S01]  /*d8a0*/  SHF.R.S32.HI R5, RZ, 0x1f, R35 ;  /* 0x0000001fff057819 */ /* 0x000fe20000011423 */
[----:B------:R-:W-:Y:S01]  /*d8b0*/  STSM.16.M88.4 [R58], R144 ;  /* 0x000000903a007844 */ /* 0x000fe20000000200 */
[----:B------:R-:W-:Y:S02]  /*d8c0*/  SHF.R.S32.HI R3, RZ, 0x5, R3 ;  /* 0x00000005ff037819 */ /* 0x000fe40000011403 */
[C---:B------:R-:W-:Y:S01]  /*d8d0*/  IADD3 R6, P2, R35.reuse, R28, RZ ;  /* 0x0000001c23067210 */ /* 0x040fe20007f5e0ff */
[----:B------:R-:W-:Y:S01]  /*d8e0*/  @!PT LDS RZ, [RZ] ;  /* 0x00000000fffff984 */ /* 0x000fe20000000800 */
[----:B------:R-:W-:Y:S01]  /*d8f0*/  @!PT LDS RZ, [RZ] ;  /* 0x00000000fffff984 */ /* 0x000fe20000000800 */
[----:B------:R-:W-:Y:S01]  /*d900*/  @!PT LDS RZ, [RZ] ;  /* 0x00000000fffff984 */ /* 0x000fe20000000800 */
[----:B------:R-:W-:Y:S01]  /*d910*/  @!PT LDS RZ, [RZ] ;  /* 0x00000000fffff984 */ /* 0x000fe20000000800 */
[----:B------:R1:W-:Y:S06]  /*d920*/  MEMBAR.ALL.CTA ;  /* 0x0000000000007992 */ /* 0x0003ec0000008000 */
[----:B-1----:R-:W1:Y:S02]  /*d930*/  FENCE.VIEW.ASYNC.S ;  /* 0x00000000000073c6 */ /* 0x002e640000000000 */
[----:B-1----:R-:W-:Y:S06]  /*d940*/  BAR.ARV 0x1, 0x120 ;  /* 0x0044800000007b1d */ /* 0x002fec0000002000 */
[----:B------:R-:W-:Y:S01]  /*d950*/  ISETP.GE.OR P0, PT, R35, UR6, P0 ;  /* 0x0000000623007c0c */ /* 0x000fe20008706670 */
[----:B------:R-:W-:Y:S01]  /*d960*/  ULDC.64 UR6, c[0x0][0xb40] ;  /* 0x0002d00000067ab9 */ /* 0x000fe20000000a00 */
[----:B------:R-:W1:Y:S01]  /*d970*/  SHFL.IDX PT, R3, R3, RZ, 0x1f ;  /* 0x00001fff03037589 */ /* 0x000e6200000e0000 */
[----:B------:R-:W-:-:S02]  /*d980*/  IADD3.X R5, R5, R29, R4, P2, !PT ;  /* 0x0000001d05057210 */ /* 0x000fc400017fe404 */
[----:B------:R-:W-:-:S04]  /*d990*/  LEA R4, P2, R6, UR6, 0x2 ;  /* 0x0000000606047c11 */ /* 0x000fc8000f8410ff */
        /* <DEDUP_REMOVED lines=35> */
.L_x_8597:
[----:B------:R-:W-:Y:S05]  /*dbd0*/  BSYNC B0 ;  /* 0x0000000000007941 */ /* 0x000fea0003800000 */
.L_x_8596:
[----:B------:R-:W-:Y:S05]  /*dbe0*/  BRA `(.L_x_8595) ;  /* 0x0000000800907947 */ /* 0x000fea0003800000 */
.L_x_8594:
[----:B------:R-:W1:Y:S01]  /*dbf0*/  LDC.64 R12, c[0x0][0xae0] ;  /* 0x0002b800ff0c7b82 */ /* 0x000e620000000a00 */
[----:B------:R-:W-:Y:S01]  /*dc00*/  SHF.R.S32.HI R3, RZ, 0x1f, R202 ;  /* 0x0000001fff037819 */ /* 0x000fe200000114ca */
[----:B------:R-:W-:Y:S01]  /*dc10*/  USHF.R.S32.HI UR5, URZ, 0x1f, UR43 ;  /* 0x0000001f3f057899 */ /* 0x000fe2000801142b */
[----:B------:R-:W-:Y:S01]  /*dc20*/  ISETP.GT.AND P0, PT, R202, 0x7f, PT ;  /* 0x0000007fca00780c */ /* 0x000fe20003f04270 */
[----:B------:R-:W-:Y:S01]  /*dc30*/  USHF.R.S32.HI UR6, URZ, 0x1f, UR44 ;  /* 0x0000001f3f067899 */ /* 0x000fe2000801142c */
[----:B------:R-:W-:Y:S01]  /*dc40*/  LEA.HI R17, R3, R202, RZ, 0x3 ;  /* 0x000000ca03117211 */ /* 0x000fe200078f18ff */
[----:B------:R-:W-:Y:S02]  /*dc50*/  BSSY B0, `(.L_x_8598) ;  /* 0x000001e000007945 */ /* 0x000fe40003800000 */
[----:B------:R-:W2:Y:S01]  /*dc60*/  LDC R11, c[0x0][0xdac] ;  /* 0x00036b00ff0b7b82 */ /* 0x000ea20000000800 */
[----:B------:R-:W-:-:S05]  /*dc70*/  LOP3.LUT R3, R17, 0x1ffffff8, RZ, 0xc0, !PT ;  /* 0x1ffffff811037812 */ /* 0x000fca00078ec0ff */
[----:B------:R-:W-:Y:S02]  /*dc80*/  IMAD.IADD R3, R202, 0x1, -R3 ;  /* 0x00000001ca037824 */ /* 0x000fe400078e0a03 */
[----:B------:R-:W3:Y:S02]  /*dc90*/  LDC.64 R14, c[0x0][0xae8] ;  /* 0x0002ba00ff0e7b82 */ /* 0x000ee40000000a00 */
[----:B------:R-:W-:-:S05]  /*dca0*/  IMAD.SHL.U32 R8, R3, 0x8, RZ ;  /* 0x0000000803087824 */ /* 0x000fca00078e00ff */
[----:B------:R-:W-:Y:S01]  /*dcb0*/  SHF.R.S32.HI R9, RZ, 0x1f, R8 ;  /* 0x0000001fff097819 */ /* 0x000fe20000011408 */
[----:B-1----:R-:W-:Y:S01]  /*dcc0*/  IMAD R10, R12, UR5, RZ ;  /* 0x000000050c0a7c24 */ /* 0x002fe2000f8e02ff */
[----:B------:R-:W-:Y:S06]  /*dcd0*/  @P0 BRA `(.L_x_8599) ;  /* 0x0000000000540947 */ /* 0x000fec0003800000 */
[----:B------:R-:W1:Y:S01]  /*dce0*/  S2R R0, SR_TID.X ;  /* 0x0000000000007919 */ /* 0x000e620000002100 */
[----:B------:R-:W-:Y:S01]  /*dcf0*/  ULDC UR7, c[0x0][0xa88] ;  /* 0x0002a20000077ab9 */ /* 0x000fe20000000800 */
[----:B-1----:R-:W-:-:S04]  /*dd00*/  IADD3 R4, R200, -0x80, R0 ;  /* 0xffffff80c8047810 */ /* 0x002fc80007ffe000 */
[----:B------:R-:W-:-:S13]  /*dd10*/  ISETP.GE.AND P0, PT, R4, UR7, PT ;  /* 0x0000000704007c0c */ /* 0x000fda000bf06270 */
[----:B------:R-:W-:Y:S05]  /*dd20*/  @P0 BRA `(.L_x_8599) ;  /* 0x0000000000400947 */ /* 0x000fea0003800000 */
[----:B------:R-:W1:Y:S01]  /*dd30*/  LDC.64 R6, c[0x0][0xb70] ;  /* 0x0002dc00ff067b82 */ /* 0x000e620000000a00 */
[----:B------:R-:W-:Y:S01]  /*dd40*/  SHF.R.S32.HI R5, RZ, 0x1f, R4 ;  /* 0x0000001fff057819 */ /* 0x000fe20000011404 */
[----:B------:R-:W-:-:S06]  /*dd50*/  ULDC.64 UR8, c[0x0][0xb40] ;  /* 0x0002d00000087ab9 */ /* 0x000fcc0000000a00 */
[----:B------:R-:W4:Y:S01]  /*dd60*/  LDC.64 R20, c[0x0][0xb78] ;  /* 0x0002de00ff147b82 */ /* 0x000f220000000a00 */
[C---:B-1----:R-:W-:Y:S02]  /*dd70*/  IMAD R0, R6.reuse, UR5, RZ ;  /* 0x0000000506007c24 */ /* 0x042fe4000f8e02ff */
[----:B------:R-:W-:-:S04]  /*dd80*/  IMAD.WIDE.U32 R4, R6, UR43, R4 ;  /* 0x0000002b06047c25 */ /* 0x000fc8000f8e0004 */
[----:B------:R-:W-:Y:S02]  /*dd90*/  IMAD R3, R7, UR43, R0 ;  /* 0x0000002b07037c24 */ /* 0x000fe4000f8e0200 */
[C---:B----4-:R-:W-:Y:S02]  /*dda0*/  IMAD R0, R20.reuse, UR6, RZ ;  /* 0x0000000614007c24 */ /* 0x050fe4000f8e02ff */
        /* <DEDUP_REMOVED lines=8> */
.L_x_8599:
[----:B------:R-:W-:Y:S05]  /*de30*/  BSYNC B0 ;  /* 0x0000000000007941 */ /* 0x000fea0003800000 */
.L_x_8598:
[----:B------:R-:W-:Y:S01]  /*de40*/  ULDC UR5, c[0x0][0xa88] ;  /* 0x0002a20000057ab9 */ /* 0x000fe20000000800 */
[----:B------:R-:W-:Y:S01]  /*de50*/  SHF.R.S32.HI R4, RZ, 0x3, R17 ;  /* 0x00000003ff047819 */ /* 0x000fe20000011411 */
[----:B------:R-:W-:Y:S01]  /*de60*/  UIADD3 UR42, -UR42, UR5, URZ ;  /* 0x000000052a2a7290 */ /* 0x000fe2000fffe13f */
[----:B-1----:R-:W-:Y:S01]  /*de70*/  IMAD R3, R13, UR43, R10 ;  /* 0x0000002b0d037c24 */ /* 0x002fe2000f8e020a */
[----:B------:R-:W-:Y:S01]  /*de80*/  ULOP3.LUT UR41, URZ, UR41, URZ, 0x33, !UPT ;  /* 0x000000293f297292 */ /* 0x000fe2000f8e333f */
[----:B------:R-:W-:Y:S01]  /*de90*/  IMAD.WIDE.U32 R6, R12, UR43, R8 ;  /* 0x0000002b0c067c25 */ /* 0x000fe2000f8e0008 */
[----:B------:R-:W-:Y:S02]  /*dea0*/  BSSY B0, `(.L_x_8600) ;  /* 0x0000026000007945 */ /* 0x000fe40003800000 */
[C---:B------:R-:W-:Y:S01]  /*deb0*/  ISETP.GE.AND P2, PT, R4.reuse, UR42, PT ;  /* 0x0000002a04007c0c */ /* 0x040fe2000bf46270 */
[C---:B------:R-:W-:Y:S02]  /*dec0*/  VIADD R0, R4.reuse, 0x20 ;  /* 0x0000002004007836 */ /* 0x040fe40000000000 */
[----:B------:R-:W-:-:S02]  /*ded0*/  VIADD R5, R4, 0x40 ;  /* 0x0000004004057836 */ /* 0x000fc40000000000 */
[----:B------:R-:W-:Y:S01]  /*dee0*/  IMAD.IADD R7, R7, 0x1, R3 ;  /* 0x0000000107077824 */ /* 0x000fe200078e0203 */
[----:B------:R-:W-:Y:S01]  /*def0*/  ISETP.GE.AND P0, PT, R0, UR42, PT ;  /* 0x0000002a00007c0c */ /* 0x000fe2000bf06270 */
[C---:B---3--:R-:W-:Y:S01]  /*df00*/  IMAD R0, R14.reuse, UR6, RZ ;  /* 0x000000060e007c24 */ /* 0x048fe2000f8e02ff */
[----:B------:R-:W-:Y:S01]  /*df10*/  ISETP.GE.AND P1, PT, R5, UR42, PT ;  /* 0x0000002a05007c0c */ /* 0x000fe2000bf26270 */
[----:B--2---:R-:W-:Y:S01]  /*df20*/  VIADD R13, R11, UR41 ;  /* 0x000000290b0d7c36 */ /* 0x004fe20008000000 */
[----:B------:R-:W-:Y:S01]  /*df30*/  SHF.R.S32.HI R5, RZ, 0x1f, R4 ;  /* 0x0000001fff057819 */ /* 0x000fe20000011404 */
[----:B------:R-:W-:Y:S02]  /*df40*/  IMAD R3, R15, UR44, R0 ;  /* 0x0000002c0f037c24 */ /* 0x000fe4000f8e0200 */
[----:B------:R-:W-:-:S04]  /*df50*/  IMAD.WIDE.U32 R10, R14, UR44, R6 ;  /* 0x0000002c0e0a7c25 */ /* 0x000fc8000f8e0006 */
        /* <DEDUP_REMOVED lines=26> */
.L_x_8601:
[----:B------:R-:W-:Y:S05]  /*e100*/  BSYNC B0 ;  /* 0x0000000000007941 */ /* 0x000fea0003800000 */
.L_x_8600:
[----:B------:R-:W-:Y:S01]  /*e110*/  BSSY B0, `(.L_x_8602) ;  /* 0x000001b000007945 */ /* 0x000fe20003800000 */
[----:B------:R-:W-:-:S03]  /*e120*/  ISETP.GE.AND P2, PT, R0, UR42, PT ;  /* 0x0000002a00007c0c */ /* 0x000fc6000bf46270 */
        /* <DEDUP_REMOVED lines=18> */
[----:B-1----:R-:W-:Y:S01]  /*e250*/  LEA R14, P0, R4, UR6, 0x1 ;  /* 0x00000006040e7c11 */ /* 0x002fe2000f8008ff */
[----:B------:R-:W-:-:S05]  /*e260*/  IMAD.IADD R3, R5, 0x1, R3 ;  /* 0x0000000105037824 */ /* 0x000fca00078e0203 */
[----:B------:R-:W-:-:S05]  /*e270*/  LEA.HI.X R15, R4, UR7, R3, 0x1, P0 ;  /* 0x00000007040f7c11 */ /* 0x000fca00080f0c03 */
[----:B------:R2:W-:Y:S04]  /*e280*/  @!P3 STG.E.128 desc[UR48][R14.64], RZ ;  /* 0x000000ff0e00b986 */ /* 0x0005e8000c101d30 */
[----:B------:R2:W-:Y:S04]  /*e290*/  @!P4 STG.E.128 desc[UR48][R14.64+0x80], RZ ;  /* 0x000080ff0e00c986 */ /* 0x0005e8000c101d30 */
[----:B------:R2:W-:Y:S04]  /*e2a0*/  @!P5 STG.E.128 desc[UR48][R14.64+0x100], RZ ;  /* 0x000100ff0e00d986 */ /* 0x0005e8000c101d30 */
[----:B------:R2:W-:Y:S02]  /*e2b0*/  @!P6 STG.E.128 desc[UR48][R14.64+0x180], RZ ;  /* 0x000180ff0e00e986 */ /* 0x0005e4000c101d30 */
.L_x_8603:
[----:B------:R-:W-:Y:S05]  /*e2c0*/  BSYNC B0 ;  /* 0x0000000000007941 */ /* 0x000fea0003800000 */
.L_x_8602:
        /* <DEDUP_REMOVED lines=19> */
[----:B-12---:R-:W-:Y:S01]  /*e400*/  LEA R14, P0, R4, UR6, 0x1 ;  /* 0x00000006040e7c11 */ /* 0x006fe2000f8008ff */
[----:B------:R-:W-:-:S05]  /*e410*/  IMAD.IADD R3, R5, 0x1, R3 ;  /* 0x0000000105037824 */ /* 0x000fca00078e0203 */
[----:B------:R-:W-:-:S05]  /*e420*/  LEA.HI.X R15, R4, UR7, R3, 0x1, P0 ;  /* 0x00000007040f7c11 */ /* 0x000fca00080f0c03 */
[----:B------:R3:W-:Y:S04]  /*e430*/  @!P1 STG.E.128 desc[UR48][R14.64], RZ ;  /* 0x000000ff0e009986 */ /* 0x0007e8000c101d30 */
[----:B------:R3:W-:Y:S04]  /*e440*/  @!P3 STG.E.128 desc[UR48][R14.64+0x80], RZ ;  /* 0x000080ff0e00b986 */ /* 0x0007e8000c101d30 */
[----:B------:R3:W-:Y:S04]  /*e450*/  @!P4 STG.E.128 desc[UR48][R14.64+0x100], RZ ;  /* 0x000100ff0e00c986 */ /* 0x0007e8000c101d30 */
[----:B------:R3:W-:Y:S02]  /*e460*/  @!P5 STG.E.128 desc[UR48][R14.64+0x180], RZ ;  /* 0x000180ff0e00d986 */ /* 0x0007e4000c101d30 */
.L_x_8605:
[----:B------:R-:W-:Y:S05]  /*e470*/  BSYNC B0 ;  /* 0x0000000000007941 */ /* 0x000fea0003800000 */
.L_x_8604:
        /* <DEDUP_REMOVED lines=26> */
.L_x_8606:
[----:B------:R-:W-:Y:S05]  /*e620*/  BSYNC B0 ;  /* 0x0000000000007941 */ /* 0x000fea0003800000 */
.L_x_8595:
[----:B------:R-:W5:Y:S02]  /*e630*/  LDC R0, c[0x0][0xda8] ;  /* 0x00036a00ff007b82 */ /* 0x000f640000000800 */
[----:B-----5:R-:W-:-:S13]  /*e640*/  ISETP.LE.AND P0, PT, R0, UR4, PT ;  /* 0x0000000400007c0c */ /* 0x020fda000bf03270 */
[----:B------:R-:W-:Y:S05]  /*e650*/  @!P0 BRA `(.L_x_8607) ;  /* 0xffffff2400c48947 */ /* 0x000fea000383ffff */
[----:B------:R-:W-:Y:S05]  /*e660*/  EXIT ;  /* 0x000000000000794d */ /* 0x000fea0003800000 */
.L_x_8513:
        /* <DEDUP_REMOVED lines=13> */
[----:B------:R-:W1:Y:S01]  /*e740*/  S2R R2, SR_TID.X ;  /* 0x0000000000027919 */ /* 0x000e620000002100 */
[----:B------:R-:W-:Y:S01]  /*e750*/  IMAD.U32 R18, RZ, RZ, UR4 ;  /* 0x00000004ff127e24 */ /* 0x000fe2000f8e00ff */
[----:B------:R-:W-:Y:S01]  /*e760*/  ULDC UR44, c[0x0][0xc] ;  /* 0x00000300002c7ab9 */ /* 0x000fe20000000800 */
[----:B------:R-:W-:Y:S01]  /*e770*/  IMAD.MOV.U32 R17, RZ, RZ, 0x1 ;  /* 0x00000001ff117424 */ /* 0x000fe200078e00ff */
[----:B------:R-:W-:Y:S01]  /*e780*/  ULDC.64 UR46, c[0x0][0x198] ;  /* 0x00006600002e7ab9 */ /* 0x000fe20000000a00 */
[----:B------:R-:W-:Y:S01]  /*e790*/  IMAD.MOV.U32 R16, RZ, RZ, RZ ;  /* 0x000000ffff107224 */ /* 0x000fe200078e00ff */
[----:B------:R-:W-:Y:S01]  /*e7a0*/  UMOV UR45, URZ ;  /* 0x0000003f002d7c82 */ /* 0x000fe20008000000 */
[----:B-1----:R-:W-:-:S07]  /*e7b0*/  LOP3.LUT R19, R2, 0x1f, RZ, 0xc0, !PT ;  /* 0x0000001f02137812 */ /* 0x002fce00078ec0ff */
.L_x_8662:
        /* <DEDUP_REMOVED lines=21> */
.L_x_8609:
[----:B------:R-:W-:Y:S01]  /*e910*/  ULDC UR11, c[0x0][0xdc4] ;  /* 0x00037100000b7ab9 */ /* 0x000fe20000000800 */
[----:B------:R-:W-:Y:S01]  /*e920*/  UMOV UR8, UR9 ;  /* 0x0000000900087c82 */ /* 0x000fe20008000000 */
[----:B------:R-:W-:-:S11]  /*e930*/  UISETP.NE.AND UP0, UPT, UR11, 0x1, UPT ;  /* 0x000000010b00788c */ /* 0x000fd6000bf05270 */
[----:B------:R-:W-:Y:S02]  /*e940*/  @UP0 ULDC.64 UR12, c[0x0][0xdc8] ;  /* 0x00037200000c0ab9 */ /* 0x000fe40000000a00 */
[----:B------:R-:W-:-:S04]  /*e950*/  UIMAD.WIDE.U32 UR6, UR9, UR12, URZ ;  /* 0x0000000c090672a5 */ /* 0x000fc8000f8e003f */
[----:B------:R-:W-:-:S04]  /*e960*/  @UP0 USHF.R.U32.HI UR8, URZ, UR13, UR7 ;  /* 0x0000000d3f080299 */ /* 0x000fc80008011607 */
[----:B------:R-:W-:-:S12]  /*e970*/  UIMAD UR6, UR8, UR11, URZ ;  /* 0x0000000b080672a4 */ /* 0x000fd8000f8e023f */
.L_x_8610:
        /* <DEDUP_REMOVED lines=40> */
.L_x_8612:
[----:B------:R-:W-:-:S11]  /*ec00*/  UISETP.NE.AND UP0, UPT, UR7, 0x1, UPT ;  /* 0x000000010700788c */ /* 0x000fd6000bf05270 */
[----:B------:R-:W-:Y:S02]  /*ec10*/  @UP0 ULDC.64 UR14, c[0x0][0x9e8] ;  /* 0x00027a00000e0ab9 */ /* 0x000fe40000000a00 */
[----:B------:R-:W-:-:S04]  /*ec20*/  UIMAD.WIDE.U32 UR10, UR12, UR14, URZ ;  /* 0x0000000e0c0a72a5 */ /* 0x000fc8000f8e003f */
[----:B------:R-:W-:-:S12]  /*ec30*/  @UP0 USHF.R.U32.HI UR12, URZ, UR15, UR11 ;  /* 0x0000000f3f0c0299 */ /* 0x000fd8000801160b */
.L_x_8613:
[----:B------:R-:W-:-:S04]  /*ec40*/  UIMAD UR12, UR12, UR7, UR7 ;  /* 0x000000070c0c72a4 */ /* 0x000fc8000f8e0207 */
[----:B------:R-:W-:-:S04]  /*ec50*/  UISETP.LT.AND UP0, UPT, UR6, UR12, UPT ;  /* 0x0000000c0600728c */ /* 0x000fc8000bf01270 */
[----:B------:R-:W-:-:S12]  /*ec60*/  USEL UR6, UR6, UR12, UP0 ;  /* 0x0000000c06067287 */ /* 0x000fd80008000000 */
.L_x_8611:
        /* <DEDUP_REMOVED lines=26> */
.L_x_8615:
[----:B------:R-:W-:-:S11]  /*ee10*/  UISETP.NE.AND UP0, UPT, UR7, 0x1, UPT ;  /* 0x000000010700788c */ /* 0x000fd6000bf05270 */
[----:B------:R-:W-:Y:S02]  /*ee20*/  @UP0 ULDC.64 UR12, c[0x0][0x9e8] ;  /* 0x00027a00000c0ab9 */ /* 0x000fe40000000a00 */
[----:B------:R-:W-:-:S04]  /*ee30*/  UIMAD.WIDE.U32 UR8, UR6, UR12, URZ ;  /* 0x0000000c060872a5 */ /* 0x000fc8000f8e003f */
[----:B------:R-:W-:-:S12]  /*ee40*/  @UP0 USHF.R.U32.HI UR6, URZ, UR13, UR9 ;  /* 0x0000000d3f060299 */ /* 0x000fd80008011609 */
.L_x_8616:
[----:B------:R-:W-:-:S04]  /*ee50*/  UIMAD UR6, UR6, UR7, URZ ;  /* 0x00000007060672a4 */ /* 0x000fc8000f8e023f */
[----:B------:R-:W-:-:S04]  /*ee60*/  UISETP.LT.AND UP0, UPT, UR11, UR6, UPT ;  /* 0x000000060b00728c */ /* 0x000fc8000bf01270 */
[----:B------:R-:W-:-:S12]  /*ee70*/  USEL UR11, UR11, UR6, !UP0 ;  /* 0x000000060b0b7287 */ /* 0x000fd8000c000000 */
.L_x_8614:
        /* <DEDUP_REMOVED lines=25> */
.L_x_8618:
        /* <DEDUP_REMOVED lines=23> */
.L_x_8620:
        /* <DEDUP_REMOVED lines=20> */
.L_x_8622:
        /* <DEDUP_REMOVED lines=16> */
.L_x_8621:
        /* <DEDUP_REMOVED lines=29> */
.L_x_8674:
[----:B------:R-:W-:Y:S01]  /*f590*/  UMOV UR4, 0xffffffff ;  /* 0xffffffff00047882 */ /* 0x000fe20000000000 */
[----:B------:R-:W-:Y:S02]  /*f5a0*/  SHF.R.S32.HI R7, RZ, 0x1f, R6 ;  /* 0x0000001fff077819 */ /* 0x000fe40000011406 */
[----:B------:R-:W-:Y:S05]  /*f5b0*/  BRA.DIV UR4, `(.L_x_8624) ;  /* 0x0000002604087947 */ /* 0x000fea000b800000 */
[----:B------:R-:W-:-:S13]  /*f5c0*/  ELECT P6, URZ, PT ;  /* 0x00000000003f782f */ /* 0x000fda00038c0000 */
.L_x_8677:
        /* <DEDUP_REMOVED lines=21> */
.L_x_8626:
[----:B------:R-:W2:Y:S01]  /*f720*/  S2R R5, SR_TID.X ;  /* 0x0000000000057919 */ /* 0x000ea20000002100 */
[----:B-1----:R-:W-:Y:S02]  /*f730*/  LEA R8, R16, UR37, 0x3 ;  /* 0x0000002510087c11 */ /* 0x002fe4000f8e18ff */
[----:B--2---:R-:W-:Y:S02]  /*f740*/  LOP3.LUT R9, R5, 0x7f, RZ, 0xc0, !PT ;  /* 0x0000007f05097812 */ /* 0x004fe400078ec0ff */
[----:B------:R-:W-:Y:S02]  /*f750*/  SHF.L.U32 R5, R17, 0x1f, RZ ;  /* 0x0000001f11057819 */ /* 0x000fe400000006ff */
[----:B------:R-:W-:Y:S02]  /*f760*/  ISETP.NE.AND P3, PT, R9, RZ, PT ;  /* 0x000000ff0900720c */ /* 0x000fe40003f65270 */
[----:B------:R-:W1:Y:S02]  /*f770*/  SYNCS.PHASECHK.TRANS64.TRYWAIT P2, [R8+URZ+0x22840], R5 ;  /* 0x02284005080075a7 */ /* 0x000e64000804017f */
[----:B-1----:R-:W-:Y:S09]  /*f780*/  @!P2 BRA `(.L_x_8627) ;  /* 0x0000002000b4a947 */ /* 0x002ff20003800000 */
.L_x_8678:
[----:B------:R-:W-:Y:S05]  /*f790*/  @P3 BRA `(.L_x_8628) ;  /* 0x0000000000143947 */ /* 0x000fea0003800000 */
[----:B------:R-:W-:Y:S01]  /*f7a0*/  ISETP.NE.AND P2, PT, R19, RZ, PT ;  /* 0x000000ff1300720c */ /* 0x000fe20003f45270 */
[----:B-1----:R-:W-:-:S04]  /*f7b0*/  IMAD.MOV.U32 R5, RZ, RZ, 0x3000 ;  /* 0x00003000ff057424 */ /* 0x002fc800078e00ff */
[----:B------:R2:W-:Y:S08]  /*f7c0*/  SYNCS.ARRIVE.TRANS64 RZ, [R8+URZ+0x22830], R5 ;  /* 0x0228300508ff79a7 */ /* 0x0005f0000800003f */
[----:B------:R-:W-:Y:S05]  /*f7d0*/  @!P2 BRA `(.L_x_8628) ;  /* 0x000000000004a947 */ /* 0x000fea0003800000 */
[----:B------:R-:W-:Y:S01]  /*f7e0*/  BPT.TRAP 0x1 ;  /* 0x000000040000795c */ /* 0x000fe20000300000 */
.L_x_8628:
        /* <DEDUP_REMOVED lines=10> */
[----:B------:R-:W-:Y:S02]  /*f890*/  UIMAD UR8, UR8, 0x3000, UR37 ;  /* 0x00003000080878a4 */ /* 0x000fe4000f8e0225 */
[----:B------:R-:W-:Y:S02]  /*f8a0*/  UIADD3 UR9, UR9, 0x22830, URZ ;  /* 0x0002283009097890 */ /* 0x000fe4000fffe03f */
[----:B------:R-:W-:Y:S02]  /*f8b0*/  UIMAD UR11, UR11, 0x60, URZ ;  /* 0x000000600b0b78a4 */ /* 0x000fe4000f8e023f */
[----:B------:R-:W-:-:S09]  /*f8c0*/  UIADD3 UR8, UR8, 0x1c400, URZ ;  /* 0x0001c40008087890 */ /* 0x000fd2000fffe03f */
[----:B------:R3:W-:Y:S02]  /*f8d0*/  UTMALDG.4D [UR8], [UR4], desc[UR6] ;  /* 0x00000608040075b4 */ /* 0x0007e40008019000 */
[----:B---3--:R-:W-:Y:S01]  /*f8e0*/  NOP ;  /* 0x0000000000007918 */ /* 0x008fe20000000000 */
.L_x_8625:
        /* <DEDUP_REMOVED lines=24> */
.L_x_8679:
        /* <DEDUP_REMOVED lines=10> */
.L_x_8680:
[----:B------:R-:W-:Y:S05]  /*fb10*/  @P3 BRA `(.L_x_8633) ;  /* 0x0000000000143947 */ /* 0x000fea0003800000 */
[----:B------:R-:W-:Y:S01]  /*fb20*/  ISETP.NE.AND P2, PT, R19, RZ, PT ;  /* 0x000000ff1300720c */ /* 0x000fe20003f45270 */
[----:B-1----:R-:W-:-:S04]  /*fb30*/  IMAD.MOV.U32 R5, RZ, RZ, 0xc000 ;  /* 0x0000c000ff057424 */ /* 0x002fc800078e00ff */
[----:B------:R2:W-:Y:S08]  /*fb40*/  SYNCS.ARRIVE.TRANS64 RZ, [R8+URZ+0x22850], R5 ;  /* 0x0228500508ff79a7 */ /* 0x0005f0000800003f */
[----:B------:R-:W-:Y:S05]  /*fb50*/  @!P2 BRA `(.L_x_8633) ;  /* 0x000000000004a947 */ /* 0x000fea0003800000 */
[----:B------:R-:W-:Y:S01]  /*fb60*/  BPT.TRAP 0x1 ;  /* 0x000000040000795c */ /* 0x000fe20000300000 */
.L_x_8633:
        /* <DEDUP_REMOVED lines=10> */
[----:B------:R-:W-:-:S03]  /*fc10*/  UMOV UR18, 0x40 ;  /* 0x0000004000127882 */ /* 0x000fc60000000000 */
[----:B------:R-:W-:Y:S02]  /*fc20*/  UIMAD UR16, UR16, 0xc000, UR37 ;  /* 0x0000c000101078a4 */ /* 0x000fe4000f8e0225 */
[----:B------:R-:W-:Y:S02]  /*fc30*/  UIMAD UR11, UR11, 0x60, URZ ;  /* 0x000000600b0b78a4 */ /* 0x000fe4000f8e023f */
[----:B------:R-:W-:Y:S02]  /*fc40*/  UIADD3 UR9, UR9, 0x22850, URZ ;  /* 0x0002285009097890 */ /* 0x000fe4000fffe03f */
[----:B------:R-:W-:Y:S02]  /*fc50*/  UIADD3 UR8, UR16, 0x400, URZ ;  /* 0x0000040010087890 */ /* 0x000fe4000fffe03f */
[----:B------:R-:W-:Y:S02]  /*fc60*/  UIADD3 UR17, UR16, 0x3400, URZ ;  /* 0x0000340010117890 */ /* 0x000fe4000fffe03f */
[----:B------:R-:W-:-:S02]  /*fc70*/  UIADD3 UR19, UR16, 0x6400, URZ ;  /* 0x0000640010137890 */ /* 0x000fc4000fffe03f */
[----:B------:R-:W-:-:S03]  /*fc80*/  UIADD3 UR20, UR16, 0x9400, URZ ;  /* 0x0000940010147890 */ /* 0x000fc6000fffe03f */
[----:B------:R3:W-:Y:S01]  /*fc90*/  UTMALDG.4D [UR8], [UR6], desc[UR14] ;  /* 0x00000e08060075b4 */ /* 0x0007e20008019000 */
        /* <DEDUP_REMOVED lines=12> */
.L_x_8631:
[----:B------:R-:W-:Y:S05]  /*fd60*/  BSYNC B0 ;  /* 0x0000000000007941 */ /* 0x000fea0003800000 */
.L_x_8630:
        /* <DEDUP_REMOVED lines=38> */
.L_x_8638:
[----:B-1----:R-:W1:Y:S01]  /*ffd0*/  S2R R2, SR_TID.X ;  /* 0x0000000000027919 */ /* 0x002e620000002100 */
[----:B------:R-:W-:Y:S02]  /*ffe0*/  SHF.L.U32 R3, R17, 0x1f, RZ ;  /* 0x0000001f11037819 */ /* 0x000fe400000006ff */
[----:B-1----:R-:W-:Y:S02]  /*fff0*/  LOP3.LUT R5, R2, 0x7f, RZ, 0xc0, !PT ;  /* 0x0000007f02057812 */ /* 0x002fe400078ec0ff */
[----:B------:R-:W-:Y:S02]  /*10000*/  LEA R2, R16, UR37, 0x3 ;  /* 0x0000002510027c11 */ /* 0x000fe4000f8e18ff */
[----:B------:R-:W-:Y:S02]  /*10010*/  ISETP.NE.AND P2, PT, R5, RZ, PT ;  /* 0x000000ff0500720c */ /* 0x000fe40003f45270 */
[----:B------:R-:W1:Y:S02]  /*10020*/  SYNCS.PHASECHK.TRANS64.TRYWAIT P3, [R2+URZ+0x22840], R3 ;  /* 0x02284003020075a7 */ /* 0x000e64000806017f */
[----:B-1----:R-:W-:Y:S09]  /*10030*/  @!P3 BRA `(.L_x_8639) ;  /* 0x0000001800c8b947 */ /* 0x002ff20003800000 */
.L_x_8681:
[----:B------:R-:W-:Y:S05]  /*10040*/  @P2 BRA `(.L_x_8640) ;  /* 0x0000000000142947 */ /* 0x000fea0003800000 */
[----:B------:R-:W-:Y:S01]  /*10050*/  ISETP.NE.AND P3, PT, R19, RZ, PT ;  /* 0x000000ff1300720c */ /* 0x000fe20003f65270 */
[----:B------:R-:W-:-:S04]  /*10060*/  IMAD.MOV.U32 R5, RZ, RZ, 0x3000 ;  /* 0x00003000ff057424 */ /* 0x000fc800078e00ff */
[----:B------:R2:W-:Y:S08]  /*10070*/  SYNCS.ARRIVE.TRANS64 RZ, [R2+URZ+0x22830], R5 ;  /* 0x0228300502ff79a7 */ /* 0x0005f0000800003f */
[----:B------:R-:W-:Y:S05]  /*10080*/  @!P3 BRA `(.L_x_8640) ;  /* 0x000000000004b947 */ /* 0x000fea0003800000 */
[----:B------:R-:W-:Y:S01]  /*10090*/  BPT.TRAP 0x1 ;  /* 0x000000040000795c */ /* 0x000fe20000300000 */
.L_x_8640:
[----:B------:R-:W-:Y:S01]  /*100a0*/  R2UR UR8, R16 ;  /* 0x00000000100872ca */ /* 0x000fe200000e0000 */
        /* <DEDUP_REMOVED lines=10> */
[----:B------:R-:W-:Y:S02]  /*10150*/  UIMAD UR8, UR8, 0x3000, UR37 ;  /* 0x00003000080878a4 */ /* 0x000fe4000f8e0225 */
[----:B------:R-:W-:Y:S02]  /*10160*/  UIADD3 UR9, UR9, 0x22830, URZ ;  /* 0x0002283009097890 */ /* 0x000fe4000fffe03f */
[----:B------:R-:W-:-:S09]  /*10170*/  UIADD3 UR8, UR8, 0x1c400, URZ ;  /* 0x0001c40008087890 */ /* 0x000fd2000fffe03f */
[----:B------:R3:W-:Y:S01]  /*10180*/  UTMALDG.4D [UR8], [UR6], desc[UR14] ;  /* 0x00000e08060075b4 */ /* 0x0007e20008019000 */
[----:B------:R-:W4:Y:S02]  /*10190*/  SYNCS.PHASECHK.TRANS64.TRYWAIT P3, [R2+URZ+0x22860], R3 ;  /* 0x02286003020075a7 */ /* 0x000f24000806017f */
[----:B---34-:R-:W-:Y:S05]  /*101a0*/  @!P3 BRA `(.L_x_8641) ;  /* 0x000000180080b947 */ /* 0x018fea0003800000 */
.L_x_8682:
[----:B------:R-:W-:Y:S05]  /*101b0*/  @P2 BRA `(.L_x_8642) ;  /* 0x0000000000142947 */ /* 0x000fea0003800000 */
[----:B------:R-:W-:Y:S01]  /*101c0*/  ISETP.NE.AND P2, PT, R19, RZ, PT ;  /* 0x000000ff1300720c */ /* 0x000fe20003f45270 */
[----:B-1-3--:R-:W-:-:S04]  /*101d0*/  IMAD.MOV.U32 R3, RZ, RZ, 0xc000 ;  /* 0x0000c000ff037424 */ /* 0x00afc800078e00ff */
[----:B------:R4:W-:Y:S08]  /*101e0*/  SYNCS.ARRIVE.TRANS64 RZ, [R2+URZ+0x22850], R3 ;  /* 0x0228500302ff79a7 */ /* 0x0009f0000800003f */
[----:B------:R-:W-:Y:S05]  /*101f0*/  @!P2 BRA `(.L_x_8642) ;  /* 0x000000000004a947 */ /* 0x000fea0003800000 */
[----:B------:R-:W-:Y:S01]  /*10200*/  BPT.TRAP 0x1 ;  /* 0x000000040000795c */ /* 0x000fe20000300000 */
.L_x_8642:
        /* <DEDUP_REMOVED lines=12> */
[----:B------:R-:W-:Y:S02]  /*102d0*/  UIADD3 UR9, UR9, 0x22850, URZ ;  /* 0x0002285009097890 */ /* 0x000fe4000fffe03f */
[----:B------:R-:W-:Y:S02]  /*102e0*/  UIADD3 UR8, UR16, 0x400, URZ ;  /* 0x0000040010087890 */ /* 0x000fe4000fffe03f */
[----:B------:R-:W-:Y:S02]  /*102f0*/  UIADD3 UR17, UR16, 0x3400, URZ ;  /* 0x0000340010117890 */ /* 0x000fe4000fffe03f */
[----:B------:R-:W-:Y:S02]  /*10300*/  UIADD3 UR19, UR16, 0x6400, URZ ;  /* 0x0000640010137890 */ /* 0x000fe4000fffe03f */
[----:B------:R-:W-:-:S03]  /*10310*/  UIADD3 UR20, UR16, 0x9400, URZ ;  /* 0x0000940010147890 */ /* 0x000fc6000fffe03f */
[----:B------:R5:W-:Y:S01]  /*10320*/  UTMALDG.4D [UR8], [UR6], desc[UR14] ;  /* 0x00000e08060075b4 */ /* 0x000be20008019000 */
        /* <DEDUP_REMOVED lines=12> */
.L_x_8637:
[----:B------:R-:W-:Y:S05]  /*103f0*/  BSYNC B0 ;  /* 0x0000000000007941 */ /* 0x000fea0003800000 */
.L_x_8636:
[----:B------:R-:W-:-:S06]  /*10400*/  UIADD3 UR6, UR39, -0x3, URZ ;  /* 0xfffffffd27067890 */ /* 0x000fcc000fffe03f */
[----:B------:R-:W-:-:S07]  /*10410*/  IMAD.U32 R8, RZ, RZ, UR6 ;  /* 0x00000006ff087e24 */ /* 0x000fce000f8e00ff */
.L_x_8635:
[----:B------:R-:W-:Y:S01]  /*10420*/  ULOP3.LUT UR6, URZ, UR39, URZ, 0x33, !UPT ;  /* 0x000000273f067292 */ /* 0x000fe2000f8e333f */
[----:B------:R-:W-:Y:S01]  /*10430*/  VIADD R9, R9, 0xfffffffe ;  /* 0xfffffffe09097836 */ /* 0x000fe20000000000 */
[----:B------:R-:W-:Y:S04]  /*10440*/  BSSY B0, `(.L_x_8634) ;  /* 0x00000c3000007945 */ /* 0x000fe80003800000 */
[----:B------:R-:W-:-:S13]  /*10450*/  ISETP.NE.AND P2, PT, R9, UR6, PT ;  /* 0x0000000609007c0c */ /* 0x000fda000bf45270 */
[----:B------:R-:W-:Y:S05]  /*10460*/  @!P2 BRA `(.L_x_8643) ;  /* 0x0000000c0000a947 */ /* 0x000fea0003800000 */
.L_x_8658:
        /* <DEDUP_REMOVED lines=28> */
.L_x_8646:
[----:B------:R-:W1:Y:S01]  /*10630*/  S2R R2, SR_TID.X ;  /* 0x0000000000027919 */ /* 0x000e620000002100 */
[----:B------:R-:W-:Y:S02]  /*10640*/  LEA R3, R9, UR37, 0x3 ;  /* 0x0000002509037c11 */ /* 0x000fe4000f8e18ff */
[----:B-1----:R-:W-:Y:S02]  /*10650*/  LOP3.LUT R5, R2, 0x7f, RZ, 0xc0, !PT ;  /* 0x0000007f02057812 */ /* 0x002fe400078ec0ff */
[----:B------:R-:W-:Y:S02]  /*10660*/  SHF.L.U32 R2, R17, 0x1f, RZ ;  /* 0x0000001f11027819 */ /* 0x000fe400000006ff */
[----:B------:R-:W-:Y:S02]  /*10670*/  ISETP.NE.AND P2, PT, R5, RZ, PT ;  /* 0x000000ff0500720c */ /* 0x000fe40003f45270 */
[----:B------:R-:W1:Y:S02]  /*10680*/  SYNCS.PHASECHK.TRANS64.TRYWAIT P3, [R3+URZ+0x22840], R2 ;  /* 0x02284002030075a7 */ /* 0x000e64000806017f */
[----:B-1----:R-:W-:Y:S09]  /*10690*/  @!P3 BRA `(.L_x_8647) ;  /* 0x000000140058b947 */ /* 0x002ff20003800000 */
.L_x_8683:
[----:B------:R-:W-:Y:S05]  /*106a0*/  @P2 BRA `(.L_x_8648) ;  /* 0x0000000000142947 */ /* 0x000fea0003800000 */
[----:B------:R-:W-:Y:S01]  /*106b0*/  ISETP.NE.AND P3, PT, R19, RZ, PT ;  /* 0x000000ff1300720c */ /* 0x000fe20003f65270 */
[----:B------:R-:W-:-:S04]  /*106c0*/  IMAD.MOV.U32 R12, RZ, RZ, 0x3000 ;  /* 0x00003000ff0c7424 */ /* 0x000fc800078e00ff */
[----:B------:R2:W-:Y:S08]  /*106d0*/  SYNCS.ARRIVE.TRANS64 RZ, [R3+URZ+0x22830], R12 ;  /* 0x0228300c03ff79a7 */ /* 0x0005f0000800003f */
[----:B------:R-:W-:Y:S05]  /*106e0*/  @!P3 BRA `(.L_x_8648) ;  /* 0x000000000004b947 */ /* 0x000fea0003800000 */
[----:B------:R-:W-:Y:S01]  /*106f0*/  BPT.TRAP 0x1 ;  /* 0x000000040000795c */ /* 0x000fe20000300000 */
.L_x_8648:
        /* <DEDUP_REMOVED lines=17> */
.L_x_8684:
[----:B------:R-:W-:Y:S05]  /*10810*/  @P2 BRA `(.L_x_8650) ;  /* 0x0000000000142947 */ /* 0x000fea0003800000 */
[----:B------:R-:W-:Y:S01]  /*10820*/  ISETP.NE.AND P2, PT, R19, RZ, PT ;  /* 0x000000ff1300720c */ /* 0x000fe20003f45270 */
[----:B-1-3--:R-:W-:-:S04]  /*10830*/  IMAD.MOV.U32 R2, RZ, RZ, 0xc000 ;  /* 0x0000c000ff027424 */ /* 0x00afc800078e00ff */
[----:B------:R4:W-:Y:S08]  /*10840*/  SYNCS.ARRIVE.TRANS64 RZ, [R3+URZ+0x22850], R2 ;  /* 0x0228500203ff79a7 */ /* 0x0009f0000800003f */
[----:B------:R-:W-:Y:S05]  /*10850*/  @!P2 BRA `(.L_x_8650) ;  /* 0x000000000004a947 */ /* 0x000fea0003800000 */
[----:B------:R-:W-:Y:S01]  /*10860*/  BPT.TRAP 0x1 ;  /* 0x000000040000795c */ /* 0x000fe20000300000 */
.L_x_8650:
        /* <DEDUP_REMOVED lines=17> */
[----:B------:R5:W-:Y:S02]  /*10980*/  UTMALDG.4D [UR8], [UR6], desc[UR14] ;  /* 0x00000e08060075b4 */ /* 0x000be40008019000 */
[----:B-----5:R-:W-:Y:S01]  /*10990*/  UMOV UR8, UR17 ;  /* 0x0000001100087c82 */ /* 0x020fe20008000000 */
[----:B------:R-:W-:Y:S01]  /*109a0*/  UMOV UR10, UR19 ;  /* 0x00000013000a7c82 */ /* 0x000fe20008000000 */
[----:B------:R-:W-:Y:S01]  /*109b0*/  UMOV UR17, 0x80 ;  /* 0x0000008000117882 */ /* 0x000fe20000000000 */
        /* <DEDUP_REMOVED lines=9> */
.L_x_8645:
[----:B------:R-:W-:Y:S05]  /*10a50*/  BSYNC B1 ;  /* 0x0000000000017941 */ /* 0x000fea0003800000 */
.L_x_8644:
        /* <DEDUP_REMOVED lines=27> */
.L_x_8653:
[----:B------:R-:W1:Y:S01]  /*10c10*/  S2R R2, SR_TID.X ;  /* 0x0000000000027919 */ /* 0x000e620000002100 */
[----:B--2---:R-:W-:Y:S02]  /*10c20*/  SHF.L.U32 R3, R17, 0x1f, RZ ;  /* 0x0000001f11037819 */ /* 0x004fe400000006ff */
[----:B-1----:R-:W-:Y:S02]  /*10c30*/  LOP3.LUT R5, R2, 0x7f, RZ, 0xc0, !PT ;  /* 0x0000007f02057812 */ /* 0x002fe400078ec0ff */
[----:B------:R-:W-:Y:S02]  /*10c40*/  LEA R2, R16, UR37, 0x3 ;  /* 0x0000002510027c11 */ /* 0x000fe4000f8e18ff */
[----:B------:R-:W-:Y:S02]  /*10c50*/  ISETP.NE.AND P2, PT, R5, RZ, PT ;  /* 0x000000ff0500720c */ /* 0x000fe40003f45270 */
[----:B------:R-:W1:Y:S02]  /*10c60*/  SYNCS.PHASECHK.TRANS64.TRYWAIT P3, [R2+URZ+0x22840], R3 ;  /* 0x02284003020075a7 */ /* 0x000e64000806017f */
[----:B-1----:R-:W-:Y:S09]  /*10c70*/  @!P3 BRA `(.L_x_8654) ;  /* 0x000000100008b947 */ /* 0x002ff20003800000 */
.L_x_8685:
[----:B------:R-:W-:Y:S05]  /*10c80*/  @P2 BRA `(.L_x_8655) ;  /* 0x0000000000142947 */ /* 0x000fea0003800000 */
[----:B------:R-:W-:Y:S01]  /*10c90*/  ISETP.NE.AND P3, PT, R19, RZ, PT ;  /* 0x000000ff1300720c */ /* 0x000fe20003f65270 */
[----:B------:R-:W-:-:S04]  /*10ca0*/  IMAD.MOV.U32 R5, RZ, RZ, 0x3000 ;  /* 0x00003000ff057424 */ /* 0x000fc800078e00ff */
[----:B------:R2:W-:Y:S08]  /*10cb0*/  SYNCS.ARRIVE.TRANS64 RZ, [R2+URZ+0x22830], R5 ;  /* 0x0228300502ff79a7 */ /* 0x0005f0000800003f */
[----:B------:R-:W-:Y:S05]  /*10cc0*/  @!P3 BRA `(.L_x_8655) ;  /* 0x000000000004b947 */ /* 0x000fea0003800000 */
[----:B------:R-:W-:Y:S01]  /*10cd0*/  BPT.TRAP 0x1 ;  /* 0x000000040000795c */ /* 0x000fe20000300000 */
.L_x_8655:
[----:B------:R-:W-:Y:S01]  /*10ce0*/  R2UR UR8, R16 ;  /* 0x00000000100872ca */ /* 0x000fe200000e0000 */
[----:B--2---:R-:W-:Y:S01]  /*10cf0*/  IMAD R5, R10, 0x60, RZ ;  /* 0x000000600a057824 */ /* 0x004fe200078e02ff */
        /* <DEDUP_REMOVED lines=13> */
[----:B------:R-:W3:Y:S02]  /*10dd0*/  SYNCS.PHASECHK.TRANS64.TRYWAIT P3, [R2+URZ+0x22860], R3 ;  /* 0x02286003020075a7 */ /* 0x000ee4000806017f */
[----:B--23--:R-:W-:Y:S05]  /*10de0*/  @!P3 BRA `(.L_x_8656) ;  /* 0x0000000c00c0b947 */ /* 0x00cfea0003800000 */
.L_x_8686:
[----:B------:R-:W-:Y:S05]  /*10df0*/  @P2 BRA `(.L_x_8657) ;  /* 0x0000000000142947 */ /* 0x000fea0003800000 */
[----:B------:R-:W-:Y:S01]  /*10e00*/  ISETP.NE.AND P2, PT, R19, RZ, PT ;  /* 0x000000ff1300720c */ /* 0x000fe20003f45270 */
[----:B-12---:R-:W-:-:S04]  /*10e10*/  IMAD.MOV.U32 R3, RZ, RZ, 0xc000 ;  /* 0x0000c000ff037424 */ /* 0x006fc800078e00ff */
[----:B------:R3:W-:Y:S08]  /*10e20*/  SYNCS.ARRIVE.TRANS64 RZ, [R2+URZ+0x22850], R3 ;  /* 0x0228500302ff79a7 */ /* 0x0007f0000800003f */
[----:B------:R-:W-:Y:S05]  /*10e30*/  @!P2 BRA `(.L_x_8657) ;  /* 0x000000000004a947 */ /* 0x000fea0003800000 */
[----:B------:R-:W-:Y:S01]  /*10e40*/  BPT.TRAP 0x1 ;  /* 0x000000040000795c */ /* 0x000fe20000300000 */
.L_x_8657:
        /* <DEDUP_REMOVED lines=30> */
.L_x_8652:
[----:B------:R-:W-:Y:S05]  /*11030*/  BSYNC B1 ;  /* 0x0000000000017941 */ /* 0x000fea0003800000 */
.L_x_8651:
[----:B------:R-:W-:Y:S01]  /*11040*/  ISETP.GT.AND P2, PT, R9, UR38, PT ;  /* 0x0000002609007c0c */ /* 0x000fe2000bf44270 */
[----:B------:R-:W-:-:S12]  /*11050*/  VIADD R8, R8, 0xfffffffe ;  /* 0xfffffffe08087836 */ /* 0x000fd80000000000 */
[----:B------:R-:W-:Y:S05]  /*11060*/  @P2 BRA `(.L_x_8658) ;  /* 0xfffffff400002947 */ /* 0x000fea000383ffff */
.L_x_8643:
[----:B------:R-:W-:Y:S05]  /*11070*/  BSYNC B0 ;  /* 0x0000000000007941 */ /* 0x000fea0003800000 */
.L_x_8634:
[----:B------:R-:W-:Y:S01]  /*11080*/  VIADD R16, R16, 0x1 ;  /* 0x0000000110107836 */ /* 0x000fe20000000000 */
[----:B------:R-:W-:Y:S04]  /*11090*/  BSSY B0, `(.L_x_8659) ;  /* 0x0000011000007945 */ /* 0x000fe80003800000 */
        /* <DEDUP_REMOVED lines=16> */
.L_x_8660:
[----:B------:R-:W-:Y:S05]  /*111a0*/  BSYNC B0 ;  /* 0x0000000000007941 */ /* 0x000fea0003800000 */
.L_x_8659:
[----:B------:R-:W-:Y:S01]  /*111b0*/  SEL R16, R16, RZ, P0 ;  /* 0x000000ff10107207 */ /* 0x000fe20000000000 */
[----:B------:R-:W-:-:S07]  /*111c0*/  IMAD.MOV.U32 R13, RZ, RZ, R18 ;  /* 0x000000ffff0d7224 */ /* 0x000fce00078e0012 */
.L_x_8619:
[----:B------:R-:W-:Y:S05]  /*111d0*/  BSYNC B6 ;  /* 0x0000000000067941 */ /* 0x000fea0003800000 */
.L_x_8617:
[----:B------:R-:W-:-:S03]  /*111e0*/  UMOV UR6, 0xffffffff ;  /* 0xffffffff00067882 */ /* 0x000fc60000000000 */
[----:B------:R-:W-:Y:S05]  /*111f0*/  BRA.DIV UR6, `(.L_x_8661) ;  /* 0x0000000a06d07947 */ /* 0x000fea000b800000 */
[----:B------:R1:W1:Y:S02]  /*11200*/  SHFL.IDX PT, R14, R13, RZ, 0x1f ;  /* 0x00001fff0d0e7589 */ /* 0x00026400000e0000 */
.L_x_8689:
        /* <DEDUP_REMOVED lines=12> */
.L_x_8608:
        /* <DEDUP_REMOVED lines=11> */
.L_x_8690:
        /* <DEDUP_REMOVED lines=10> */
[----:B------:R-:W-:-:S05]  /*11420*/  IMAD.U32 R0, RZ, RZ, UR4 ;  /* 0x00000004ff007e24 */ /* 0x000fca000f8e00ff */
[----:B------:R-:W-:-:S13]  /*11430*/  ISETP.NE.AND P2, PT, R0, 0x3, PT ;  /* 0x000000030000780c */ /* 0x000fda0003f45270 */
[----:B------:R-:W-:Y:S05]  /*11440*/  @!P2 BRA `(.L_x_8666) ;  /* 0x000000000004a947 */ /* 0x000fea0003800000 */
[----:B------:R-:W-:Y:S01]  /*11450*/  BPT.TRAP 0x1 ;  /* 0x000000040000795c */ /* 0x000fe20000300000 */
.L_x_8666:
        /* <DEDUP_REMOVED lines=12> */
.L_x_8691:
[----:B------:R-:W2:Y:S02]  /*11520*/  SYNCS.PHASECHK.TRANS64.TRYWAIT P0, [R3+URZ], R0 ;  /* 0x00000000030075a7 */ /* 0x000ea4000800017f */
[----:B--2---:R-:W-:Y:S05]  /*11530*/  @!P0 BRA `(.L_x_8668) ;  /* 0x00000008004c8947 */ /* 0x004fea0003800000 */
.L_x_8692:
[----:B------:R-:W-:Y:S05]  /*11540*/  @!P2 BRA `(.L_x_8669) ;  /* 0x000000000004a947 */ /* 0x000fea0003800000 */
[----:B------:R-:W-:Y:S01]  /*11550*/  BPT.TRAP 0x1 ;  /* 0x000000040000795c */ /* 0x000fe20000300000 */
.L_x_8669:
[----:B--2---:R-:W-:-:S04]  /*11560*/  VIADD R3, R7, 0x22860 ;  /* 0x0002286007037836 */ /* 0x004fc80000000000 */
[----:B-1----:R-:W-:-:S04]  /*11570*/  IMAD R5, R16, 0x8, R3 ;  /* 0x0000000810057824 */ /* 0x002fc800078e0203 */
[----:B------:R-:W1:Y:S02]  /*11580*/  SYNCS.PHASECHK.TRANS64.TRYWAIT P0, [R5+URZ], R4 ;  /* 0x00000004050075a7 */ /* 0x000e64000800017f */
[----:B-1----:R-:W-:Y:S05]  /*11590*/  @!P0 BRA `(.L_x_8670) ;  /* 0x0000000800488947 */ /* 0x002fea0003800000 */
.L_x_8693:
[----:B------:R-:W-:-:S07]  /*115a0*/  IMAD R3, R2, 0x8, R3 ;  /* 0x0000000802037824 */ /* 0x000fce00078e0203 */
.L_x_8671:
[----:B--2---:R2:W3:Y:S02]  /*115b0*/  SYNCS.PHASECHK.TRANS64.TRYWAIT P0, [R3+URZ], R0 ;  /* 0x00000000030075a7 */ /* 0x0044e4000800017f */
[----:B---3--:R-:W-:Y:S05]  /*115c0*/  @!P0 NANOSLEEP.SYNCS 0x989680 ;  /* 0x009896800000895d */ /* 0x008fea0003900000 */
[----:B------:R-:W3:Y:S02]  /*115d0*/  @!P0 SYNCS.PHASECHK.TRANS64 P0, [R3+URZ], R0 ;  /* 0x00000000030085a7 */ /* 0x000ee4000800007f */
[----:B---3--:R-:W-:Y:S05]  /*115e0*/  @!P0 BRA `(.L_x_8671) ;  /* 0xfffffffc00f08947 */ /* 0x008fea000383ffff */
.L_x_8665:
[----:B------:R-:W-:Y:S05]  /*115f0*/  BSYNC B0 ;  /* 0x0000000000007941 */ /* 0x000fea0003800000 */
.L_x_8664:
[----:B------:R-:W-:Y:S05]  /*11600*/  EXIT ;  /* 0x000000000000794d */ /* 0x000fea0003800000 */
.L_x_8525:
[----:B-1----:R-:W-:-:S04]  /*11610*/  IMAD.U32 R3, RZ, RZ, UR46 ;  /* 0x0000002eff037e24 */ /* 0x002fc8000f8e00ff */
[----:B------:R1:W2:Y:S03]  /*11620*/  SYNCS.PHASECHK.TRANS64.TRYWAIT P0, [R3+URZ+0x22800], R0 ;  /* 0x02280000030075a7 */ /* 0x0002a6000800017f */
[----:B--2---:R-:W-:Y:S05]  /*11630*/  @!P0 NANOSLEEP.SYNCS 0x989680 ;  /* 0x009896800000895d */ /* 0x004fea0003900000 */
[----:B------:R-:W2:Y:S02]  /*11640*/  @!P0 SYNCS.PHASECHK.TRANS64 P0, [R3+URZ+0x22800], R0 ;  /* 0x02280000030085a7 */ /* 0x000ea4000800007f */
[----:B--2---:R-:W-:Y:S05]  /*11650*/  @!P0 BRA `(.L_x_8525) ;  /* 0xfffffffc00ec8947 */ /* 0x004fea000383ffff */
[----:B------:R-:W-:Y:S05]  /*11660*/  BRA `(.L_x_8672) ;  /* 0xffffff0400347947 */ /* 0x000fea000383ffff */
.L_x_8529:
[----:B--2---:R-:W-:-:S04]  /*11670*/  IMAD.U32 R0, RZ, RZ, UR21 ;  /* 0x00000015ff007e24 */ /* 0x004fc8000f8e00ff */
[----:B------:R2:W3:Y:S03]  /*11680*/  SYNCS.PHASECHK.TRANS64.TRYWAIT P1, [R0+URZ+0x22830], R11 ;  /* 0x0228300b000075a7 */ /* 0x0004e6000802017f */
[----:B---3--:R-:W-:Y:S05]  /*11690*/  @!P1 NANOSLEEP.SYNCS 0x989680 ;  /* 0x009896800000995d */ /* 0x008fea0003900000 */
[----:B------:R-:W3:Y:S02]  /*116a0*/  @!P1 SYNCS.PHASECHK.TRANS64 P1, [R0+URZ+0x22830], R11 ;  /* 0x0228300b000095a7 */ /* 0x000ee4000802007f */
[----:B---3--:R-:W-:Y:S05]  /*116b0*/  @!P1 BRA `(.L_x_8529) ;  /* 0xfffffffc00ec9947 */ /* 0x008fea000383ffff */
[----:B------:R-:W-:Y:S05]  /*116c0*/  BRA `(.L_x_8528) ;  /* 0xffffff0400587947 */ /* 0x000fea000383ffff */
.L_x_8541:
[----:B---3--:R3:W4:Y:S02]  /*116d0*/  SYNCS.PHASECHK.TRANS64.TRYWAIT P1, [R8+URZ+0x22850], R11 ;  /* 0x0228500b080075a7 */ /* 0x008724000802017f */
[----:B----4-:R-:W-:Y:S05]  /*116e0*/  @!P1 NANOSLEEP.SYNCS 0x989680 ;  /* 0x009896800000995d */ /* 0x010fea0003900000 */
[----:B------:R-:W4:Y:S02]  /*116f0*/  @!P1 SYNCS.PHASECHK.TRANS64 P1, [R8+URZ+0x22850], R11 ;  /* 0x0228500b080095a7 */ /* 0x000f24000802007f */
[----:B----4-:R-:W-:Y:S05]  /*11700*/  @!P1 BRA `(.L_x_8541) ;  /* 0xfffffffc00f09947 */ /* 0x010fea000383ffff */
[----:B------:R-:W-:Y:S05]  /*11710*/  BRA `(.L_x_8540) ;  /* 0xffffff2400e07947 */ /* 0x000fea000383ffff */
.L_x_8549:
[----:B----4-:R-:W-:-:S04]  /*11720*/  IMAD.U32 R5, RZ, RZ, UR27 ;  /* 0x0000001bff057e24 */ /* 0x010fc8000f8e00ff */
[----:B------:R4:W1:Y:S03]  /*11730*/  SYNCS.PHASECHK.TRANS64.TRYWAIT P1, [R5+URZ+0x22830], R12 ;  /* 0x0228300c050075a7 */ /* 0x000866000802017f */
[----:B-1----:R-:W-:Y:S05]  /*11740*/  @!P1 NANOSLEEP.SYNCS 0x989680 ;  /* 0x009896800000995d */ /* 0x002fea0003900000 */
[----:B------:R-:W1:Y:S02]  /*11750*/  @!P1 SYNCS.PHASECHK.TRANS64 P1, [R5+URZ+0x22830], R12 ;  /* 0x0228300c050095a7 */ /* 0x000e64000802007f */
[----:B-1----:R-:W-:Y:S05]  /*11760*/  @!P1 BRA `(.L_x_8549) ;  /* 0xfffffffc00ec9947 */ /* 0x002fea000383ffff */
[----:B------:R-:W-:Y:S05]  /*11770*/  BRA `(.L_x_8548) ;  /* 0xffffff2c00507947 */ /* 0x000fea000383ffff */
.L_x_8561:
[----:B--2---:R2:W3:Y:S02]  /*11780*/  SYNCS.PHASECHK.TRANS64.TRYWAIT P1, [R11+URZ+0x22850], R12 ;  /* 0x0228500c0b0075a7 */ /* 0x0044e4000802017f */
[----:B---3--:R-:W-:Y:S05]  /*11790*/  @!P1 NANOSLEEP.SYNCS 0x989680 ;  /* 0x009896800000995d */ /* 0x008fea0003900000 */
[----:B------:R-:W3:Y:S02]  /*117a0*/  @!P1 SYNCS.PHASECHK.TRANS64 P1, [R11+URZ+0x22850], R12 ;  /* 0x0228500c0b0095a7 */ /* 0x000ee4000802007f */
[----:B---3--:R-:W-:Y:S05]  /*117b0*/  @!P1 BRA `(.L_x_8561) ;  /* 0xfffffffc00f09947 */ /* 0x008fea000383ffff */
[----:B------:R-:W-:Y:S05]  /*117c0*/  BRA `(.L_x_8560) ;  /* 0xffffff5800007947 */ /* 0x000fea000383ffff */
.L_x_8570:
[----:B--2---:R-:W-:-:S04]  /*117d0*/  IMAD.U32 R3, RZ, RZ, UR24 ;  /* 0x00000018ff037e24 */ /* 0x004fc8000f8e00ff */
[----:B------:R2:W3:Y:S03]  /*117e0*/  SYNCS.PHASECHK.TRANS64.TRYWAIT P2, [R3+URZ+0x22830], R8 ;  /* 0x02283008030075a7 */ /* 0x0004e6000804017f */
[----:B---3--:R-:W-:Y:S05]  /*117f0*/  @!P2 NANOSLEEP.SYNCS 0x989680 ;  /* 0x009896800000a95d */ /* 0x008fea0003900000 */
[----:B------:R-:W3:Y:S02]  /*11800*/  @!P2 SYNCS.PHASECHK.TRANS64 P2, [R3+URZ+0x22830], R8 ;  /* 0x022830080300a5a7 */ /* 0x000ee4000804007f */
[----:B---3--:R-:W-:Y:S05]  /*11810*/  @!P2 BRA `(.L_x_8570) ;  /* 0xfffffffc00eca947 */ /* 0x008fea000383ffff */
[----:B------:R-:W-:Y:S05]  /*11820*/  BRA `(.L_x_8569) ;  /* 0xffffff5c00847947 */ /* 0x000fea000383ffff */
.L_x_8574:
[----:B--2---:R2:W3:Y:S02]  /*11830*/  SYNCS.PHASECHK.TRANS64.TRYWAIT P2, [R183+URZ+0x22850], R8 ;  /* 0x02285008b70075a7 */ /* 0x0044e4000804017f */
[----:B---3--:R-:W-:Y:S05]  /*11840*/  @!P2 NANOSLEEP.SYNCS 0x989680 ;  /* 0x009896800000a95d */ /* 0x008fea0003900000 */
[----:B------:R-:W3:Y:S02]  /*11850*/  @!P2 SYNCS.PHASECHK.TRANS64 P2, [R183+URZ+0x22850], R8 ;  /* 0x02285008b700a5a7 */ /* 0x000ee4000804007f */
[----:B---3--:R-:W-:Y:S05]  /*11860*/  @!P2 BRA `(.L_x_8574) ;  /* 0xfffffffc00f0a947 */ /* 0x008fea000383ffff */
[----:B------:R-:W-:Y:S05]  /*11870*/  BRA `(.L_x_8573) ;  /* 0xffffff7400a47947 */ /* 0x000fea000383ffff */
.L_x_8580:
[----:B--2---:R-:W-:-:S04]  /*11880*/  IMAD.U32 R10, RZ, RZ, UR26 ;  /* 0x0000001aff0a7e24 */ /* 0x004fc8000f8e00ff */
[----:B------:R2:W3:Y:S03]  /*11890*/  SYNCS.PHASECHK.TRANS64.TRYWAIT P1, [R10+URZ+0x22830], R13 ;  /* 0x0228300d0a0075a7 */ /* 0x0004e6000802017f */
[----:B---3--:R-:W-:Y:S05]  /*118a0*/  @!P1 NANOSLEEP.SYNCS 0x989680 ;  /* 0x009896800000995d */ /* 0x008fea0003900000 */
[----:B------:R-:W3:Y:S02]  /*118b0*/  @!P1 SYNCS.PHASECHK.TRANS64 P1, [R10+URZ+0x22830], R13 ;  /* 0x0228300d0a0095a7 */ /* 0x000ee4000802007f */
[----:B---3--:R-:W-:Y:S05]  /*118c0*/  @!P1 BRA `(.L_x_8580) ;  /* 0xfffffffc00ec9947 */ /* 0x008fea000383ffff */
[----:B------:R-:W-:Y:S05]  /*118d0*/  BRA `(.L_x_8579) ;  /* 0xffffff7800a87947 */ /* 0x000fea000383ffff */
.L_x_8592:
[----:B--2---:R2:W3:Y:S02]  /*118e0*/  SYNCS.PHASECHK.TRANS64.TRYWAIT P1, [R12+URZ+0x22850], R13 ;  /* 0x0228500d0c0075a7 */ /* 0x0044e4000802017f */
[----:B---3--:R-:W-:Y:S05]  /*118f0*/  @!P1 NANOSLEEP.SYNCS 0x989680 ;  /* 0x009896800000995d */ /* 0x008fea0003900000 */
[----:B------:R-:W3:Y:S02]  /*11900*/  @!P1 SYNCS.PHASECHK.TRANS64 P1, [R12+URZ+0x22850], R13 ;  /* 0x0228500d0c0095a7 */ /* 0x000ee4000802007f */
[----:B---3--:R-:W-:Y:S05]  /*11910*/  @!P1 BRA `(.L_x_8592) ;  /* 0xfffffffc00f09947 */ /* 0x008fea000383ffff */
[----:B------:R-:W-:Y:S05]  /*11920*/  BRA `(.L_x_8591) ;  /* 0xffffffa400587947 */ /* 0x000fea000383ffff */
.L_x_8623:
        /* <DEDUP_REMOVED lines=10> */
.L_x_8673:
[----:B------:R-:W-:Y:S05]  /*119d0*/  BRA `(.L_x_8674) ;  /* 0xffffffd800ec7947 */ /* 0x000fea000383ffff */
.L_x_8624:
[----:B------:R-:W-:Y:S01]  /*119e0*/  BSSY B0, `(.L_x_8675) ;  /* 0x0000006000007945 */ /* 0x000fe20003800000 */
[----:B------:R-:W-:-:S07]  /*119f0*/  IMAD.MOV.U32 R15, RZ, RZ, -0x1 ;  /* 0xffffffffff0f7424 */ /* 0x000fce00078e00ff */
[----:B------:R-:W-:Y:S05]  /*11a00*/  WARPSYNC.COLLECTIVE R15, `(.L_x_8676) ;  /* 0x000000000f0c7348 */ /* 0x000fea0003c00000 */
[----:B------:R-:W-:Y:S02]  /*11a10*/  ELECT P6, UR62, PT ;  /* 0x00000000003e782f */ /* 0x000fe400038c0000 */
[----:B------:R-:W-:Y:S01]  /*11a20*/  MOV R14, UR62 ;  /* 0x0000003e000e7c02 */ /* 0x000fe20008000f00 */
[----:B------:R-:W-:Y:S10]  /*11a30*/  ENDCOLLECTIVE ;  /* 0x000000000000791b */ /* 0x000ff40003800000 */
.L_x_8676:
[----:B------:R-:W-:Y:S05]  /*11a40*/  BSYNC B0 ;  /* 0x0000000000007941 */ /* 0x000fea0003800000 */
.L_x_8675:
[----:B------:R-:W-:Y:S05]  /*11a50*/  BRA `(.L_x_8677) ;  /* 0xffffffd800dc7947 */ /* 0x000fea000383ffff */
.L_x_8627:
[----:B-1----:R1:W2:Y:S02]  /*11a60*/  SYNCS.PHASECHK.TRANS64.TRYWAIT P2, [R8+URZ+0x22840], R5 ;  /* 0x02284005080075a7 */ /* 0x0022a4000804017f */
[----:B--2---:R-:W-:Y:S05]  /*11a70*/  @!P2 NANOSLEEP.SYNCS 0x989680 ;  /* 0x009896800000a95d */ /* 0x004fea0003900000 */
[----:B------:R-:W2:Y:S02]  /*11a80*/  @!P2 SYNCS.PHASECHK.TRANS64 P2, [R8+URZ+0x22840], R5 ;  /* 0x022840050800a5a7 */ /* 0x000ea4000804007f */
[----:B--2---:R-:W-:Y:S05]  /*11a90*/  @!P2 BRA `(.L_x_8627) ;  /* 0xfffffffc00f0a947 */ /* 0x004fea000383ffff */
[----:B------:R-:W-:Y:S05]  /*11aa0*/  BRA `(.L_x_8678) ;  /* 0xffffffdc00387947 */ /* 0x000fea000383ffff */
.L_x_8629:
[----:B-1----:R-:W-:-:S04]  /*11ab0*/  IMAD.U32 R8, RZ, RZ, UR37 ;  /* 0x00000025ff087e24 */ /* 0x002fc8000f8e00ff */
[----:B------:R1:W2:Y:S03]  /*11ac0*/  SYNCS.PHASECHK.TRANS64.TRYWAIT P2, [R8+URZ+0x22820], R5 ;  /* 0x02282005080075a7 */ /* 0x0002a6000804017f */
[----:B--2---:R-:W-:Y:S05]  /*11ad0*/  @!P2 NANOSLEEP.SYNCS 0x989680 ;  /* 0x009896800000a95d */ /* 0x004fea0003900000 */
[----:B------:R-:W2:Y:S02]  /*11ae0*/  @!P2 SYNCS.PHASECHK.TRANS64 P2, [R8+URZ+0x22820], R5 ;  /* 0x022820050800a5a7 */ /* 0x000ea4000804007f */
[----:B--2---:R-:W-:Y:S05]  /*11af0*/  @!P2 BRA `(.L_x_8629) ;  /* 0xfffffffc00eca947 */ /* 0x004fea000383ffff */
[----:B------:R-:W-:Y:S05]  /*11b00*/  BRA `(.L_x_8679) ;  /* 0xffffffdc00d87947 */ /* 0x000fea000383ffff */
.L_x_8632:
[----:B-1----:R1:W2:Y:S02]  /*11b10*/  SYNCS.PHASECHK.TRANS64.TRYWAIT P2, [R8+URZ+0x22860], R5 ;  /* 0x02286005080075a7 */ /* 0x0022a4000804017f */
[----:B--2---:R-:W-:Y:S05]  /*11b20*/  @!P2 NANOSLEEP.SYNCS 0x989680 ;  /* 0x009896800000a95d */ /* 0x004fea0003900000 */
[----:B------:R-:W2:Y:S02]  /*11b30*/  @!P2 SYNCS.PHASECHK.TRANS64 P2, [R8+URZ+0x22860], R5 ;  /* 0x022860050800a5a7 */ /* 0x000ea4000804007f */
[----:B--2---:R-:W-:Y:S05]  /*11b40*/  @!P2 BRA `(.L_x_8632) ;  /* 0xfffffffc00f0a947 */ /* 0x004fea000383ffff */
[----:B------:R-:W-:Y:S05]  /*11b50*/  BRA `(.L_x_8680) ;  /* 0xffffffdc00ec7947 */ /* 0x000fea000383ffff */
.L_x_8639:
[----:B-1----:R1:W2:Y:S02]  /*11b60*/  SYNCS.PHASECHK.TRANS64.TRYWAIT P3, [R2+URZ+0x22840], R3 ;  /* 0x02284003020075a7 */ /* 0x0022a4000806017f */
[----:B--2---:R-:W-:Y:S05]  /*11b70*/  @!P3 NANOSLEEP.SYNCS 0x989680 ;  /* 0x009896800000b95d */ /* 0x004fea0003900000 */
[----:B------:R-:W2:Y:S02]  /*11b80*/  @!P3 SYNCS.PHASECHK.TRANS64 P3, [R2+URZ+0x22840], R3 ;  /* 0x022840030200b5a7 */ /* 0x000ea4000806007f */
[----:B--2---:R-:W-:Y:S05]  /*11b90*/  @!P3 BRA `(.L_x_8639) ;  /* 0xfffffffc00f0b947 */ /* 0x004fea000383ffff */
[----:B------:R-:W-:Y:S05]  /*11ba0*/  BRA `(.L_x_8681) ;  /* 0xffffffe400247947 */ /* 0x000fea000383ffff */
.L_x_8641:
[----:B---3--:R3:W4:Y:S02]  /*11bb0*/  SYNCS.PHASECHK.TRANS64.TRYWAIT P3, [R2+URZ+0x22860], R3 ;  /* 0x02286003020075a7 */ /* 0x008724000806017f */
[----:B----4-:R-:W-:Y:S05]  /*11bc0*/  @!P3 NANOSLEEP.SYNCS 0x989680 ;  /* 0x009896800000b95d */ /* 0x010fea0003900000 */
[----:B------:R-:W4:Y:S02]  /*11bd0*/  @!P3 SYNCS.PHASECHK.TRANS64 P3, [R2+URZ+0x22860], R3 ;  /* 0x022860030200b5a7 */ /* 0x000f24000806007f */
[----:B----4-:R-:W-:Y:S05]  /*11be0*/  @!P3 BRA `(.L_x_8641) ;  /* 0xfffffffc00f0b947 */ /* 0x010fea000383ffff */
[----:B------:R-:W-:Y:S05]  /*11bf0*/  BRA `(.L_x_8682) ;  /* 0xffffffe4006c7947 */ /* 0x000fea000383ffff */
.L_x_8647:
[----:B-1----:R1:W2:Y:S02]  /*11c00*/  SYNCS.PHASECHK.TRANS64.TRYWAIT P3, [R3+URZ+0x22840], R2 ;  /* 0x02284002030075a7 */ /* 0x0022a4000806017f */
[----:B--2---:R-:W-:Y:S05]  /*11c10*/  @!P3 NANOSLEEP.SYNCS 0x989680 ;  /* 0x009896800000b95d */ /* 0x004fea0003900000 */
[----:B------:R-:W2:Y:S02]  /*11c20*/  @!P3 SYNCS.PHASECHK.TRANS64 P3, [R3+URZ+0x22840], R2 ;  /* 0x022840020300b5a7 */ /* 0x000ea4000806007f */
[----:B--2---:R-:W-:Y:S05]  /*11c30*/  @!P3 BRA `(.L_x_8647) ;  /* 0xfffffffc00f0b947 */ /* 0x004fea000383ffff */
[----:B------:R-:W-:Y:S05]  /*11c40*/  BRA `(.L_x_8683) ;  /* 0xffffffe800947947 */ /* 0x000fea000383ffff */
.L_x_8649:
[----:B---3--:R3:W4:Y:S02]  /*11c50*/  SYNCS.PHASECHK.TRANS64.TRYWAIT P3, [R3+URZ+0x22860], R2 ;  /* 0x02286002030075a7 */ /* 0x008724000806017f */
[----:B----4-:R-:W-:Y:S05]  /*11c60*/  @!P3 NANOSLEEP.SYNCS 0x989680 ;  /* 0x009896800000b95d */ /* 0x010fea0003900000 */
[----:B------:R-:W4:Y:S02]  /*11c70*/  @!P3 SYNCS.PHASECHK.TRANS64 P3, [R3+URZ+0x22860], R2 ;  /* 0x022860020300b5a7 */ /* 0x000f24000806007f */
[----:B----4-:R-:W-:Y:S05]  /*11c80*/  @!P3 BRA `(.L_x_8649) ;  /* 0xfffffffc00f0b947 */ /* 0x010fea000383ffff */
[----:B------:R-:W-:Y:S05]  /*11c90*/  BRA `(.L_x_8684) ;  /* 0xffffffe800dc7947 */ /* 0x000fea000383ffff */
.L_x_8654:
[----:B-1----:R1:W2:Y:S02]  /*11ca0*/  SYNCS.PHASECHK.TRANS64.TRYWAIT P3, [R2+URZ+0x22840], R3 ;  /* 0x02284003020075a7 */ /* 0x0022a4000806017f */
[----:B--2---:R-:W-:Y:S05]  /*11cb0*/  @!P3 NANOSLEEP.SYNCS 0x989680 ;  /* 0x009896800000b95d */ /* 0x004fea0003900000 */
[----:B------:R-:W2:Y:S02]  /*11cc0*/  @!P3 SYNCS.PHASECHK.TRANS64 P3, [R2+URZ+0x22840], R3 ;  /* 0x022840030200b5a7 */ /* 0x000ea4000806007f */
[----:B--2---:R-:W-:Y:S05]  /*11cd0*/  @!P3 BRA `(.L_x_8654) ;  /* 0xfffffffc00f0b947 */ /* 0x004fea000383ffff */
[----:B------:R-:W-:Y:S05]  /*11ce0*/  BRA `(.L_x_8685) ;  /* 0xffffffec00e47947 */ /* 0x000fea000383ffff */
.L_x_8656:
[----:B--2---:R2:W3:Y:S02]  /*11cf0*/  SYNCS.PHASECHK.TRANS64.TRYWAIT P3, [R2+URZ+0x22860], R3 ;  /* 0x02286003020075a7 */ /* 0x0044e4000806017f */
[----:B---3--:R-:W-:Y:S05]  /*11d00*/  @!P3 NANOSLEEP.SYNCS 0x989680 ;  /* 0x009896800000b95d */ /* 0x008fea0003900000 */
[----:B------:R-:W3:Y:S02]  /*11d10*/  @!P3 SYNCS.PHASECHK.TRANS64 P3, [R2+URZ+0x22860], R3 ;  /* 0x022860030200b5a7 */ /* 0x000ee4000806007f */
[----:B---3--:R-:W-:Y:S05]  /*11d20*/  @!P3 BRA `(.L_x_8656) ;  /* 0xfffffffc00f0b947 */ /* 0x008fea000383ffff */
[----:B------:R-:W-:Y:S05]  /*11d30*/  BRA `(.L_x_8686) ;  /* 0xfffffff0002c7947 */ /* 0x000fea000383ffff */
.L_x_8661:
[----:B------:R-:W-:Y:S01]  /*11d40*/  BSSY B0, `(.L_x_8687) ;  /* 0x0000007000007945 */ /* 0x000fe20003800000 */
[----:B--2---:R-:W-:Y:S02]  /*11d50*/  IMAD.MOV.U32 R12, RZ, RZ, RZ ;  /* 0x000000ffff0c7224 */ /* 0x004fe400078e00ff */
[----:B------:R-:W-:Y:S02]  /*11d60*/  IMAD.MOV.U32 R11, RZ, RZ, 0x1f ;  /* 0x0000001fff0b7424 */ /* 0x000fe400078e00ff */
[----:B------:R-:W-:-:S07]  /*11d70*/  IMAD.MOV.U32 R15, RZ, RZ, -0x1 ;  /* 0xffffffffff0f7424 */ /* 0x000fce00078e00ff */
[----:B-1-34-:R-:W-:Y:S05]  /*11d80*/  WARPSYNC.COLLECTIVE R15, `(.L_x_8688) ;  /* 0x000000000f087348 */ /* 0x01afea0003c00000 */
[----:B------:R2:W1:Y:S02]  /*11d90*/  SHFL.IDX P6, R14, R13, R12, R11 ;  /* 0x0000000c0d0e7389 */ /* 0x00046400000c000b */
[----:B-1234-:R-:W-:Y:S01]  /*11da0*/  ENDCOLLECTIVE ;  /* 0x000000000000791b */ /* 0x01efe20003800000 */
.L_x_8688:
[----:B------:R-:W-:Y:S05]  /*11db0*/  BSYNC B0 ;  /* 0x0000000000007941 */ /* 0x000fea0003800000 */
.L_x_8687:
[----:B------:R-:W-:Y:S05]  /*11dc0*/  BRA `(.L_x_8689) ;  /* 0xfffffff400107947 */ /* 0x000fea000383ffff */
.L_x_8663:
[----:B-1----:R1:W2:Y:S02]  /*11dd0*/  SYNCS.PHASECHK.TRANS64.TRYWAIT P0, [R7+URZ+0x22820], R0 ;  /* 0x02282000070075a7 */ /* 0x0022a4000800017f */
[----:B--2---:R-:W-:Y:S05]  /*11de0*/  @!P0 NANOSLEEP.SYNCS 0x989680 ;  /* 0x009896800000895d */ /* 0x004fea0003900000 */
[----:B------:R-:W2:Y:S02]  /*11df0*/  @!P0 SYNCS.PHASECHK.TRANS64 P0, [R7+URZ+0x22820], R0 ;  /* 0x02282000070085a7 */ /* 0x000ea4000800007f */
[----:B--2---:R-:W-:Y:S05]  /*11e00*/  @!P0 BRA `(.L_x_8663) ;  /* 0xfffffffc00f08947 */ /* 0x004fea000383ffff */
[----:B------:R-:W-:Y:S05]  /*11e10*/  BRA `(.L_x_8690) ;  /* 0xfffffff400587947 */ /* 0x000fea000383ffff */
.L_x_8667:
[----:B-1----:R1:W2:Y:S02]  /*11e20*/  SYNCS.PHASECHK.TRANS64.TRYWAIT P0, [R5+URZ], R4 ;  /* 0x00000004050075a7 */ /* 0x0022a4000800017f */
[----:B--2---:R-:W-:Y:S05]  /*11e30*/  @!P0 NANOSLEEP.SYNCS 0x989680 ;  /* 0x009896800000895d */ /* 0x004fea0003900000 */
[----:B------:R-:W2:Y:S02]  /*11e40*/  @!P0 SYNCS.PHASECHK.TRANS64 P0, [R5+URZ], R4 ;  /* 0x00000004050085a7 */ /* 0x000ea4000800007f */
[----:B--2---:R-:W-:Y:S05]  /*11e50*/  @!P0 BRA `(.L_x_8667) ;  /* 0xfffffffc00f08947 */ /* 0x004fea000383ffff */
[----:B------:R-:W-:Y:S05]  /*11e60*/  BRA `(.L_x_8691) ;  /* 0xfffffff400ac7947 */ /* 0x000fea000383ffff */
.L_x_8668:
[----:B--2---:R2:W3:Y:S02]  /*11e70*/  SYNCS.PHASECHK.TRANS64.TRYWAIT P0, [R3+URZ], R0 ;  /* 0x00000000030075a7 */ /* 0x0044e4000800017f */
[----:B---3--:R-:W-:Y:S05]  /*11e80*/  @!P0 NANOSLEEP.SYNCS 0x989680 ;  /* 0x009896800000895d */ /* 0x008fea0003900000 */
[----:B------:R-:W3:Y:S02]  /*11e90*/  @!P0 SYNCS.PHASECHK.TRANS64 P0, [R3+URZ], R0 ;  /* 0x00000000030085a7 */ /* 0x000ee4000800007f */
[----:B---3--:R-:W-:Y:S05]  /*11ea0*/  @!P0 BRA `(.L_x_8668) ;  /* 0xfffffffc00f08947 */ /* 0x008fea000383ffff */
[----:B------:R-:W-:Y:S05]  /*11eb0*/  BRA `(.L_x_8692) ;  /* 0xfffffff400a07947 */ /* 0x000fea000383ffff */
.L_x_8670:
[----:B-1----:R1:W2:Y:S02]  /*11ec0*/  SYNCS.PHASECHK.TRANS64.TRYWAIT P0, [R5+URZ], R4 ;  /* 0x00000004050075a7 */ /* 0x0022a4000800017f */
[----:B--2---:R-:W-:Y:S05]  /*11ed0*/  @!P0 NANOSLEEP.SYNCS 0x989680 ;  /* 0x009896800000895d */ /* 0x004fea0003900000 */
[----:B------:R-:W2:Y:S02]  /*11ee0*/  @!P0 SYNCS.PHASECHK.TRANS64 P0, [R5+URZ], R4 ;  /* 0x00000004050085a7 */ /* 0x000ea4000800007f */
[----:B--2---:R-:W-:Y:S05]  /*11ef0*/  @!P0 BRA `(.L_x_8670) ;  /* 0xfffffffc00f08947 */ /* 0x004fea000383ffff */
[----:B------:R-:W-:Y:S05]  /*11f00*/  BRA `(.L_x_8693) ;  /* 0xfffffff400a47947 */ /* 0x000fea000383ffff */
.L_x_8694:
        /* <DEDUP_REMOVED lines=15> */
.L_x_11964:


//--------------------- .text._ZN7cutlass13device_kernelIN5flash11enable_sm90INS1_16FlashAttnFwdSm90INS1_25CollectiveMainloopFwdSm90ILi2EN4cute5tupleIJNS5_1CILi1EEES8_S8_EEENS6_IJNS7_ILi128EEENS7_ILi96EEENS7_ILi64EEEEEELi256ENS_6half_tEfNS_4arch4Sm90ELb0ELb1ELb0ELb0ELb0ELb0ELb1ELb1ELb0ELb0ELb0ELb0EEENS1_21CollectiveEpilogueFwdINS6_IJSA_NS7_ILi256EEESB_EEES9_SE_SG_Li256ELb0ELb0ELb0ELb0EEENS1_30DynamicPersistentTileSchedulerILi256ELi32ELb0ELb0ELb1EEEEEEEEEvNT_6ParamsE --------------------------
	.section	.text._ZN7cutlass13device_kernelIN5flash11enable_sm90INS1_16FlashAttnFwdSm90INS1_25CollectiveMainloopFwdSm90ILi2EN4cute5tupleIJNS5_1CILi1EEES8_S8_EEENS6_IJNS7_ILi128EEENS7_ILi96EEENS7_ILi64EEEEEELi256ENS_6half_tEfNS_4arch4Sm90ELb0ELb1ELb0ELb0ELb0ELb0ELb1ELb1ELb0ELb0ELb0ELb0EEENS1_21CollectiveEpilogueFwdINS6_IJSA_NS7_ILi256EEESB_EEES9_SE_SG_Li256ELb0ELb0ELb0ELb0EEENS1_30DynamicPersistentTileSchedulerILi256ELi32ELb0ELb0ELb1EEEEEEEEEvNT_6ParamsE,"ax",@progbits
	.align	128
.text._ZN7cutlass13device_kernelIN5flash11enable_sm90INS1_16FlashAttnFwdSm90INS1_25CollectiveMainloopFwdSm90ILi2EN4cute5tupleIJNS5_1CILi1EEES8_S8_EEENS6_IJNS7_ILi128EEENS7_ILi96EEENS7_ILi64EEEEEELi256ENS_6half_tEfNS_4arch4Sm90ELb0ELb1ELb0ELb0ELb0ELb0ELb1ELb1ELb0ELb0ELb0ELb0EEENS1_21CollectiveEpilogueFwdINS6_IJSA_NS7_ILi256EEESB_EEES9_SE_SG_Li256ELb0ELb0ELb0ELb0EEENS1_30DynamicPersistentTileSchedulerILi256ELi32ELb0ELb0ELb1EEEEEEEEEvNT_6ParamsE:
        .type           _ZN7cutlass13device_kernelIN5flash11enable_sm90INS1_16FlashAttnFwdSm90INS1_25CollectiveMainloopFwdSm90ILi2EN4cute5tupleIJNS5_1CILi1EEES8_S8_EEENS6_IJNS7_ILi128EEENS7_ILi96EEENS7_ILi64EEEEEELi256ENS_6half_tEfNS_4arch4Sm90ELb0ELb1ELb0ELb0ELb0ELb0ELb1ELb1ELb0ELb0ELb0ELb0EEENS1_21CollectiveEpilogueFwdINS6_IJSA_NS7_ILi256EEESB_EEES9_SE_SG_Li256ELb0ELb0ELb0ELb0EEENS1_30DynamicPersistentTileSchedulerILi256ELi32ELb0ELb0ELb1EEEEEEEEEvNT_6ParamsE,@function
        .size           _ZN7cutlass13device_kernelIN5flash11enable_sm90INS1_16FlashAttnFwdSm90INS1_25CollectiveMainloopFwdSm90ILi2EN4cute5tupleIJNS5_1CILi1EEES8_S8_EEENS6_IJNS7_ILi128EEENS7_ILi96EEENS7_ILi64EEEEEELi256ENS_6half_tEfNS_4arch4Sm90ELb0ELb1ELb0ELb0ELb0ELb0ELb1ELb1ELb0ELb0ELb0ELb0EEENS1_21CollectiveEpilogueFwdINS6_IJSA_NS7_ILi256EEESB_EEES9_SE_SG_Li256ELb0ELb0ELb0ELb0EEENS1_30DynamicPersistentTileSchedulerILi256ELi32ELb0ELb0ELb1EEEEEEEEEvNT_6ParamsE,(.L_x_11965 - _ZN7cutlass13device_kernelIN5flash11enable_sm90INS1_16FlashAttnFwdSm90INS1_25CollectiveMainloopFwdSm90ILi2EN4cute5tupleIJNS5_1CILi1EEES8_S8_EEENS6_IJNS7_ILi128EEENS7_ILi96EEENS7_ILi64EEEEEELi256ENS_6half_tEfNS_4arch4Sm90ELb0ELb1ELb0ELb0ELb0ELb0ELb1ELb1ELb0ELb0ELb0ELb0EEENS1_21CollectiveEpilogueFwdINS6_IJSA_NS7_ILi256EEESB_EEES9_SE_SG_Li256ELb0ELb0ELb0ELb0EEENS1_30DynamicPersistentTileSchedulerILi256ELi32ELb0ELb0ELb1EEEEEEEEEvNT_6ParamsE)
        .other          _ZN7cutlass13device_kernelIN5flash11enable_sm90INS1_16FlashAttnFwdSm90INS1_25CollectiveMainloopFwdSm90ILi2EN4cute5tupleIJNS5_1CILi1EEES8_S8_EEENS6_IJNS7_ILi128EEENS7_ILi96EEENS7_ILi64EEEEEELi256ENS_6half_tEfNS_4arch4Sm90ELb0ELb1ELb0ELb0ELb0ELb0ELb1ELb1ELb0ELb0ELb0ELb0EEENS1_21CollectiveEpilogueFwdINS6_IJSA_NS7_ILi256EEESB_EEES9_SE_SG_Li256ELb0ELb0ELb0ELb0EEENS1_30DynamicPersistentTileSchedulerILi256ELi32ELb0ELb0ELb1EEEEEEEEEvNT_6ParamsE,@"STO_CUDA_ENTRY STV_DEFAULT"
_ZN7cutlass13device_kernelIN5flash11enable_sm90INS1_16FlashAttnFwdSm90INS1_25CollectiveMainloopFwdSm90ILi2EN4cute5tupleIJNS5_1CILi1EEES8_S8_EEENS6_IJNS7_ILi128EEENS7_ILi96EEENS7_ILi64EEEEEELi256ENS_6half_tEfNS_4arch4Sm90ELb0ELb1ELb0ELb0ELb0ELb0ELb1ELb1ELb0ELb0ELb0ELb0EEENS1_21CollectiveEpilogueFwdINS6_IJSA_NS7_ILi256EEESB_EEES9_SE_SG_Li256ELb0ELb0ELb0ELb0EEENS1_30DynamicPersistentTileSchedulerILi256ELi32ELb0ELb0ELb1EEEEEEEEEvNT_6ParamsE:
[----:B------:R-:W1:Y:S02]  /*0000*/  LDC R1, c[0x0][0x28] ;  /* 0x00000a00ff017b82 */ /* 0x000e640000000800 */
[----:B-1----:R-:W-:Y:S01]  /*0010*/  VIADD R1, R1, 0xfffffb90 ;  /* 0xfffffb9001017836 */ /* 0x002fe20000000000 */
[----:B------:R-:W1:Y:S01]  /*0020*/  S2R R3, SR_TID.X ;  /* 0x0000000000037919 */ /* 0x000e620000002100 */
[----:B------:R-:W-:Y:S01]  /*0030*/  ELECT P0, URZ, PT ;  /* 0x00000000003f782f */ /* 0x000fe20003800000 */
[----:B------:R-:W-:Y:S01]  /*0040*/  BSSY B0, `(.L_x_8695) ;  /* 0x000001b000007945 */ /* 0x000fe20003800000 */
[----:B------:R-:W-:Y:S02]  /*0050*/  ULDC UR4, c[0x0][0x20] ;  /* 0x0000080000047ab9 */ /* 0x000fe40000000800 */
[----:B------:R-:W-:Y:S01]  /*0060*/  IADD3 R16, P1, R1, UR4, RZ ;  /* 0x0000000401107c10 */ /* 0x000fe2000ff3e0ff */
[----:B------:R-:W-:-:S04]  /*0070*/  ULDC UR4, c[0x0][0x24] ;  /* 0x0000090000047ab9 */ /* 0x000fc80000000800 */
[----:B------:R-:W-:Y:S01]  /*0080*/  IMAD.X R17, RZ, RZ, UR4, P1 ;  /* 0x00000004ff117e24 */ /* 0x000fe200088e06ff */
        /* <DEDUP_REMOVED lines=22> */
.L_x_8696:
[----:B------:R-:W-:Y:S05]  /*01f0*/  BSYNC B0 ;  /* 0x0000000000007941 */ /* 0x000fea0003800000 */
.L_x_8695:
        /* <DEDUP_REMOVED lines=39> */
.L_x_8697:
        /* <DEDUP_REMOVED lines=22> */
.L_x_8698:
        /* <DEDUP_REMOVED lines=18> */
.L_x_8699:
        /* <DEDUP_REMOVED lines=22> */
.L_x_8700:
        /* <DEDUP_REMOVED lines=22> */
.L_x_8701:
[----:B------:R-:W-:Y:S01]  /*09b0*/  IADD3 R2, P0, R16, 0x70, RZ ;  /* 0x0000007010027810 */ /* 0x000fe20007f1e0ff */
[----:B------:R-:W-:Y:S01]  /*09c0*/  UMOV UR38, 0x1 ;  /* 0x0000000100267882 */ /* 0x000fe20000000000 */
[----:B------:R-:W-:Y:S01]  /*09d0*/  PLOP3.LUT P1, PT, PT, PT, UP0, 0x80, 0x0 ;  /* 0x000000000000781c */ /* 0x000fe20003f2f008 */
[----:B------:R-:W-:Y:S01]  /*09e0*/  NOP ;  /* 0x0000000000007918 */ /* 0x000fe20000000000 */
[----:B------:R-:W-:Y:S01]  /*09f0*/  USEL UR38, UR38, 0x2, !UP0 ;  /* 0x0000000226267887 */ /* 0x000fe2000c000000 */
[----:B------:R5:W-:Y:S01]  /*0a00*/  STL [R1+0x464], R2 ;  /* 0x0004640201007387 */ /* 0x000be20000100800 */
[----:B------:R-:W-:Y:S01]  /*0a10*/  ULDC.64 UR46, c[0x0][0x208] ;  /* 0x00008200002e7ab9 */ /* 0x000fe20000000a00 */
[----:B------:R-:W-:Y:S02]  /*0a20*/  IMAD.MOV.U32 R22, RZ, RZ, R16 ;  /* 0x000000ffff167224 */ /* 0x000fe400078e0010 */
[--C-:B------:R-:W-:Y:S02]  /*0a30*/  IMAD.MOV.U32 R23, RZ, RZ, R17.reuse ;  /* 0x000000ffff177224 */ /* 0x100fe400078e0011 */
[----:B-----5:R-:W-:-:S05]  /*0a40*/  IMAD.X R2, RZ, RZ, R17, P0 ;  /* 0x000000ffff027224 */ /* 0x020fca00000e0611 */
[----:B------:R1:W-:Y:S02]  /*0a50*/  STL [R1+0x460], R2 ;  /* 0x0004600201007387 */ /* 0x0003e40000100800 */
[----:B-1234-:R-:W-:Y:S06]  /*0a60*/  BAR.SYNC.DEFER_BLOCKING 0x0 ;  /* 0x0000000000007b1d */ /* 0x01efec0000010000 */
[----:B------:R-:W-:Y:S05]  /*0a70*/  @!P1 BRA `(.L_x_8702) ;  /* 0x000001f800409947 */ /* 0x000fea0003800000 */
.L_x_8703:
        /* <DEDUP_REMOVED lines=8> */
[----:B------:R-:W-:Y:S01]  /*0b00*/  ISETP.NE.AND P0, PT, R26, 0x1, PT ;  /* 0x000000011a00780c */ /* 0x000fe20003f05270 */
[----:B------:R2:W-:-:S12]  /*0b10*/  STL.64 [R1+0x210], RZ ;  /* 0x000210ff01007387 */ /* 0x0005d80000100a00 */
[----:B------:R-:W-:Y:S06]  /*0b20*/  @!P0 BAR.ARV 0x9, 0x100 ;  /* 0x0244000000008b1d */ /* 0x000fec0000002000 */
[C---:B------:R-:W-:Y:S02]  /*0b30*/  IADD3 R217, P1, R16.reuse, 0x210, RZ ;  /* 0x0000021010d97810 */ /* 0x040fe40007f3e0ff */
[----:B------:R-:W-:Y:S01]  /*0b40*/  IADD3 R219, P2, R16, 0x21c, RZ ;  /* 0x0000021c10db7810 */ /* 0x000fe20007f5e0ff */
[----:B------:R2:W-:Y:S01]  /*0b50*/  STL [R1+0x218], RZ ;  /* 0x000218ff01007387 */ /* 0x0005e20000100800 */
[----:B-1----:R-:W-:Y:S01]  /*0b60*/  ISETP.LE.AND P0, PT, R0, UR5, PT ;  /* 0x0000000500007c0c */ /* 0x002fe2000bf03270 */
[----:B------:R-:W-:-:S02]  /*0b70*/  IMAD.X R216, RZ, RZ, R17, P1 ;  /* 0x000000ffffd87224 */ /* 0x000fc400008e0611 */
[----:B------:R2:W-:Y:S01]  /*0b80*/  STL [R1+0x21c], RZ ;  /* 0x00021cff01007387 */ /* 0x0005e20000100800 */
[----:B------:R-:W-:-:S09]  /*0b90*/  IMAD.X R218, RZ, RZ, R17, P2 ;  /* 0x000000ffffda7224 */ /* 0x000fd200010e0611 */
[----:B--2---:R-:W-:Y:S05]  /*0ba0*/  @P0 EXIT ;  /* 0x000000000000094d */ /* 0x004fea0003800000 */
[----:B------:R-:W1:Y:S01]  /*0bb0*/  S2R R8, SR_TID.X ;  /* 0x0000000000087919 */ /* 0x000e620000002100 */
[----:B------:R-:W2:Y:S01]  /*0bc0*/  S2UR UR6, SR_CgaCtaId ;  /* 0x00000000000679c3 */ /* 0x000ea20000008800 */
[----:B------:R-:W-:Y:S01]  /*0bd0*/  UMOV UR50, 0x400 ;  /* 0x0000040000327882 */ /* 0x000fe20000000000 */
[----:B------:R-:W-:Y:S01]  /*0be0*/  IMAD.MOV.U32 R195, RZ, RZ, 0x2 ;  /* 0x00000002ffc37424 */ /* 0x000fe200078e00ff */
[C---:B------:R-:W-:Y:S01]  /*0bf0*/  IADD3 R203, -R26.reuse, 0xb, RZ ;  /* 0x0000000b1acb7810 */ /* 0x040fe20007ffe1ff */
[----:B------:R-:W-:Y:S01]  /*0c00*/  VIADD R208, R26, 0x8 ;  /* 0x000000081ad07836 */ /* 0x000fe20000000000 */
[----:B------:R-:W-:-:S03]  /*0c10*/  ULDC.64 UR36, c[0x0][0x198] ;  /* 0x0000660000247ab9 */ /* 0x000fc60000000a00 */
[----:B------:R-:W3:Y:S01]  /*0c20*/  S2UR UR4, SR_SWINHI ;  /* 0x00000000000479c3 */ /* 0x000ee20000002f00 */
[----:B--2---:R-:W-:Y:S01]  /*0c30*/  ULEA UR50, UR6, UR50, 0x18 ;  /* 0x0000003206327291 */ /* 0x004fe2000f8ec03f */
[----:B-1----:R-:W-:-:S06]  /*0c40*/  VIADD R197, R8, 0xffffff80 ;  /* 0xffffff8008c57836 */ /* 0x002fcc0000000000 */
[----:B------:R-:W-:Y:S01]  /*0c50*/  UMOV UR48, UR50 ;  /* 0x0000003200307c82 */ /* 0x000fe20008000000 */
[----:B---3--:R-:W-:Y:S01]  /*0c60*/  UMOV UR49, UR4 ;  /* 0x0000000400317c82 */ /* 0x008fe20008000000 */
[----:B------:R-:W-:Y:S01]  /*0c70*/  LOP3.LUT R8, R8, 0x7f, RZ, 0xc0, !PT ;  /* 0x0000007f08087812 */ /* 0x000fe200078ec0ff */
[----:B------:R-:W-:Y:S01]  /*0c80*/  UMOV UR4, UR5 ;  /* 0x0000000500047c82 */ /* 0x000fe20008000000 */
[----:B------:R-:W-:Y:S02]  /*0c90*/  SHF.R.S32.HI R0, RZ, 0x1f, R197 ;  /* 0x0000001fff007819 */ /* 0x000fe400000114c5 */
[----:B------:R-:W-:Y:S02]  /*0ca0*/  ISETP.NE.AND P0, PT, R8, RZ, PT ;  /* 0x000000ff0800720c */ /* 0x000fe40003f05270 */
[CC--:B------:R-:W-:Y:S02]  /*0cb0*/  LEA.HI R2, R0.reuse, R197.reuse, RZ, 0x4 ;  /* 0x000000c500027211 */ /* 0x0c0fe400078f20ff */
[----:B------:R-:W-:-:S02]  /*0cc0*/  LEA.HI R19, R0, R197, RZ, 0x7 ;  /* 0x000000c500137211 */ /* 0x000fc400078f38ff */
[----:B------:R-:W-:Y:S02]  /*0cd0*/  SHF.R.S32.HI R3, RZ, 0x4, R2 ;  /* 0x00000004ff037819 */ /* 0x000fe40000011402 */
[----:B------:R-:W-:Y:S02]  /*0ce0*/  LEA.HI R221, R0, R197, RZ, 0x5 ;  /* 0x000000c500dd7211 */ /* 0x000fe400078f28ff */
[C---:B------:R-:W-:Y:S02]  /*0cf0*/  LEA.HI R5, R2.reuse, R3, RZ, 0x1 ;  /* 0x0000000302057211 */ /* 0x040fe400078f08ff */
[----:B------:R-:W-:Y:S02]  /*0d00*/  LOP3.LUT R4, R2, 0x3fffff0, RZ, 0xc0, !PT ;  /* 0x03fffff002047812 */ /* 0x000fe400078ec0ff */
[----:B------:R-:W-:Y:S02]  /*0d10*/  LOP3.LUT R2, R19, 0xffffff80, RZ, 0xc0, !PT ;  /* 0xffffff8013027812 */ /* 0x000fe400078ec0ff */
[----:B------:R-:W-:Y:S01]  /*0d20*/  LOP3.LUT R6, R5, 0x1ffffffe, RZ, 0xc0, !PT ;  /* 0x1ffffffe05067812 */ /* 0x000fe200078ec0ff */
[C---:B------:R-:W-:Y:S01]  /*0d30*/  IMAD.IADD R4, R197.reuse, 0x1, -R4 ;  /* 0x00000001c5047824 */ /* 0x040fe200078e0a04 */
[----:B------:R-:W-:Y:S01]  /*0d40*/  SHF.R.S32.HI R221, RZ, 0x5, R221 ;  /* 0x00000005ffdd7819 */ /* 0x000fe200000114dd */
[----:B------:R-:W-:Y:S01]  /*0d50*/  IMAD.IADD R209, R197, 0x1, -R2 ;  /* 0x00000001c5d17824 */ /* 0x000fe200078e0a02 */
[----:B------:R-:W-:Y:S01]  /*0d60*/  SHF.R.S32.HI R220, RZ, 0x7, R19 ;  /* 0x00000007ffdc7819 */ /* 0x000fe20000011413 */
[----:B------:R-:W-:Y:S01]  /*0d70*/  IMAD.IADD R6, R3, 0x1, -R6 ;  /* 0x0000000103067824 */ /* 0x000fe200078e0a06 */
[----:B------:R-:W-:Y:S01]  /*0d80*/  LEA.HI R198, R0, R197, RZ, 0x3 ;  /* 0x000000c500c67211 */ /* 0x000fe200078f18ff */
[----:B------:R-:W-:Y:S01]  /*0d90*/  IMAD R3, R221, 0x10, R4 ;  /* 0x00000010dd037824 */ /* 0x000fe200078e0204 */
[----:B------:R-:W-:-:S02]  /*0da0*/  SHF.R.S32.HI R2, RZ, 0x1f, R209 ;  /* 0x0000001fff027819 */ /* 0x000fc400000114d1 */
[----:B------:R-:W-:Y:S01]  /*0db0*/  SEL R204, RZ, 0x1, P0 ;  /* 0x00000001ffcc7807 */ /* 0x000fe20000000000 */
[----:B------:R-:W-:Y:S01]  /*0dc0*/  IMAD R3, R3, 0x8, R6 ;  /* 0x0000000803037824 */ /* 0x000fe200078e0206 */
[CC--:B------:R-:W-:Y:S02]  /*0dd0*/  LEA.HI R27, R2.reuse, R209.reuse, RZ, 0x2 ;  /* 0x000000d1021b7211 */ /* 0x0c0fe400078f10ff */
[----:B------:R-:W-:Y:S01]  /*0de0*/  LEA.HI R2, R2, R209, RZ, 0x5 ;  /* 0x000000d102027211 */ /* 0x000fe200078f28ff */
[----:B------:R-:W-:Y:S01]  /*0df0*/  IMAD.SHL.U32 R194, R3, 0x8, RZ ;  /* 0x0000000803c27824 */ /* 0x000fe200078e00ff */
[--C-:B------:R-:W-:Y:S02]  /*0e00*/  SHF.R.S32.HI R3, RZ, 0x2, R27.reuse ;  /* 0x00000002ff037819 */ /* 0x100fe4000001141b */
[----:B------:R-:W-:Y:S01]  /*0e10*/  SHF.R.S32.HI R4, RZ, 0x1f, R27 ;  /* 0x0000001fff047819 */ /* 0x000fe2000001141b */
[----:B------:R-:W-:Y:S01]  /*0e20*/  IMAD.WIDE R194, R194, R195, UR48 ;  /* 0x00000030c2c27e25 */ /* 0x000fe2000f8e02c3 */
[----:B------:R-:W-:-:S02]  /*0e30*/  SHF.R.S32.HI R2, RZ, 0x5, R2 ;  /* 0x00000005ff027819 */ /* 0x000fc40000011402 */
[----:B------:R-:W-:Y:S02]  /*0e40*/  LEA.HI R4, R4, R3, RZ, 0x3 ;  /* 0x0000000304047211 */ /* 0x000fe400078f18ff */
[C---:B------:R-:W-:Y:S02]  /*0e50*/  IADD3 R9, P5, R194.reuse, 0x20, RZ ;  /* 0x00000020c2097810 */ /* 0x040fe40007fbe0ff */
[----:B------:R-:W-:Y:S02]  /*0e60*/  IADD3 R7, P6, R194, 0x40, RZ ;  /* 0x00000040c2077810 */ /* 0x000fe40007fde0ff */
[----:B------:R-:W-:Y:S02]  /*0e70*/  LOP3.LUT R4, R4, 0xfffffff8, RZ, 0xc0, !PT ;  /* 0xfffffff804047812 */ /* 0x000fe400078ec0ff */
[----:B------:R-:W-:Y:S02]  /*0e80*/  LOP3.LUT R6, R9, 0x380, RZ, 0xc0, !PT ;  /* 0x0000038009067812 */ /* 0x000fe400078ec0ff */
[----:B------:R-:W-:Y:S01]  /*0e90*/  LOP3.LUT R5, R7, 0x380, RZ, 0xc0, !PT ;  /* 0x0000038007057812 */ /* 0x000fe200078ec0ff */
[----:B------:R-:W-:Y:S01]  /*0ea0*/  IMAD.IADD R3, R3, 0x1, -R4 ;  /* 0x0000000103037824 */ /* 0x000fe200078e0a04 */
[----:B------:R-:W-:-:S02]  /*0eb0*/  SHF.R.U64 R6, R6, 0x3, RZ ;  /* 0x0000000306067819 */ /* 0x000fc400000012ff */
[----:B------:R-:W-:Y:S01]  /*0ec0*/  SHF.R.U64 R4, R5, 0x3, RZ ;  /* 0x0000000305047819 */ /* 0x000fe200000012ff */
[----:B------:R-:W-:Y:S01]  /*0ed0*/  IMAD R200, R2, 0x10, R3 ;  /* 0x0000001002c87824 */ /* 0x000fe200078e0203 */
[----:B------:R-:W-:Y:S01]  /*0ee0*/  IADD3 R11, P3, R194, 0x4020, RZ ;  /* 0x00004020c20b7810 */ /* 0x000fe20007f7e0ff */
[--C-:B------:R-:W-:Y:S01]  /*0ef0*/  IMAD.X R3, RZ, RZ, R195.reuse, P5 ;  /* 0x000000ffff037224 */ /* 0x100fe200028e06c3 */
[----:B------:R-:W-:Y:S01]  /*0f00*/  LOP3.LUT R2, R6, R9, RZ, 0x3c, !PT ;  /* 0x0000000906027212 */ /* 0x000fe200078e3cff */
[----:B------:R-:W-:Y:S01]  /*0f10*/  IMAD.X R5, RZ, RZ, R195, P6 ;  /* 0x000000ffff057224 */ /* 0x000fe200030e06c3 */
[----:B------:R-:W-:Y:S02]  /*0f20*/  LOP3.LUT R4, R4, R7, RZ, 0x3c, !PT ;  /* 0x0000000704047212 */ /* 0x000fe400078e3cff */
[C---:B------:R-:W-:Y:S02]  /*0f30*/  IADD3 R7, P1, R194.reuse, 0x60, RZ ;  /* 0x00000060c2077810 */ /* 0x040fe40007f3e0ff */
[----:B------:R-:W-:-:S02]  /*0f40*/  IADD3 R9, P2, R194, 0x4000, RZ ;  /* 0x00004000c2097810 */ /* 0x000fc40007f5e0ff */
[----:B------:R-:W-:Y:S02]  /*0f50*/  LOP3.LUT R10, R11, 0x380, RZ, 0xc0, !PT ;  /* 0x000003800b0a7812 */ /* 0x000fe400078ec0ff */
[----:B------:R-:W-:Y:S02]  /*0f60*/  LOP3.LUT R6, R7, 0x380, RZ, 0xc0, !PT ;  /* 0x0000038007067812 */ /* 0x000fe400078ec0ff */
[----:B------:R-:W-:Y:S02]  /*0f70*/  LOP3.LUT R8, R9, 0x380, RZ, 0xc0, !PT ;  /* 0x0000038009087812 */ /* 0x000fe400078ec0ff */
[----:B------:R-:W-:Y:S02]  /*0f80*/  SHF.R.U64 R10, R10, 0x3, RZ ;  /* 0x000000030a0a7819 */ /* 0x000fe400000012ff */
[----:B------:R-:W-:Y:S02]  /*0f90*/  SHF.R.U64 R6, R6, 0x3, RZ ;  /* 0x0000000306067819 */ /* 0x000fe400000012ff */
[----:B------:R-:W-:-:S02]  /*0fa0*/  SHF.R.U64 R8, R8, 0x3, RZ ;  /* 0x0000000308087819 */ /* 0x000fc400000012ff */
[----:B------:R-:W-:Y:S02]  /*0fb0*/  LOP3.LUT R10, R10, R11, RZ, 0x3c, !PT ;  /* 0x0000000b0a0a7212 */ /* 0x000fe400078e3cff */
[----:B------:R-:W-:Y:S02]  /*0fc0*/  IADD3 R11, P6, R194, 0x8000, RZ ;  /* 0x00008000c20b7810 */ /* 0x000fe40007fde0ff */
[----:B------:R-:W-:Y:S01]  /*0fd0*/  LOP3.LUT R6, R6, R7, RZ, 0x3c, !PT ;  /* 0x0000000706067212 */ /* 0x000fe200078e3cff */
[--C-:B------:R-:W-:Y:S01]  /*0fe0*/  IMAD.X R7, RZ, RZ, R195.reuse, P1 ;  /* 0x000000ffff077224 */ /* 0x100fe200008e06c3 */
[----:B------:R-:W-:Y:S01]  /*0ff0*/  LOP3.LUT R8, R8, R9, RZ, 0x3c, !PT ;  /* 0x0000000908087212 */ /* 0x000fe200078e3cff */
[----:B------:R-:W-:Y:S01]  /*1000*/  IMAD.X R9, RZ, RZ, R195, P2 ;  /* 0x000000ffff097224 */ /* 0x000fe200010e06c3 */
[----:B------:R-:W-:Y:S02]  /*1010*/  MOV R3, R2 ;  /* 0x0000000200037202 */ /* 0x000fe40000000f00 */
[----:B------:R-:W-:-:S02]  /*1020*/  MOV R2, R4 ;  /* 0x0000000400027202 */ /* 0x000fc40000000f00 */
[C---:B------:R-:W-:Y:S01]  /*1030*/  IADD3 R21, P1, R194.reuse, 0x8020, RZ ;  /* 0x00008020c2157810 */ /* 0x040fe20007f3e0ff */
[----:B------:R-:W-:Y:S01]  /*1040*/  STL [R1+0x46c], R3 ;  /* 0x00046c0301007387 */ /* 0x000fe20000100800 */
[C---:B------:R-:W-:Y:S02]  /*1050*/  IADD3 R25, P2, R194.reuse, 0x8040, RZ ;  /* 0x00008040c2197810 */ /* 0x040fe40007f5e0ff */
[C---:B------:R-:W-:Y:S01]  /*1060*/  IADD3 R13, P4, R194.reuse, 0x4040, RZ ;  /* 0x00004040c20d7810 */ /* 0x040fe20007f9e0ff */
[----:B------:R1:W-:Y:S01]  /*1070*/  STL [R1+0x468], R2 ;  /* 0x0004680201007387 */ /* 0x0003e20000100800 */
[----:B------:R-:W-:Y:S02]  /*1080*/  IADD3 R15, P5, R194, 0x4060, RZ ;  /* 0x00004060c20f7810 */ /* 0x000fe40007fbe0ff */
[----:B------:R-:W-:Y:S02]  /*1090*/  LOP3.LUT R18, R11, 0x380, RZ, 0xc0, !PT ;  /* 0x000003800b127812 */ /* 0x000fe400078ec0ff */
[----:B------:R-:W-:-:S02]  /*10a0*/  LOP3.LUT R20, R21, 0x380, RZ, 0xc0, !PT ;  /* 0x0000038015147812 */ /* 0x000fc400078ec0ff */
[----:B------:R-:W-:Y:S02]  /*10b0*/  LOP3.LUT R24, R25, 0x380, RZ, 0xc0, !PT ;  /* 0x0000038019187812 */ /* 0x000fe400078ec0ff */
[----:B------:R-:W-:Y:S02]  /*10c0*/  LOP3.LUT R12, R13, 0x380, RZ, 0xc0, !PT ;  /* 0x000003800d0c7812 */ /* 0x000fe400078ec0ff */
[----:B------:R-:W-:Y:S02]  /*10d0*/  LOP3.LUT R14, R15, 0x380, RZ, 0xc0, !PT ;  /* 0x000003800f0e7812 */ /* 0x000fe400078ec0ff */
[----:B------:R-:W-:Y:S02]  /*10e0*/  SHF.R.U64 R18, R18, 0x3, RZ ;  /* 0x0000000312127819 */ /* 0x000fe400000012ff */
[----:B-1----:R-:W-:Y:S01]  /*10f0*/  LEA.HI R2, R19, R220, RZ, 0x1 ;  /* 0x000000dc13027211 */ /* 0x002fe200078f08ff */
[----:B------:R-:W-:Y:S01]  /*1100*/  IMAD.X R19, RZ, RZ, R195, P6 ;  /* 0x000000ffff137224 */ /* 0x000fe200030e06c3 */
[----:B------:R-:W-:-:S02]  /*1110*/  SHF.R.U64 R20, R20, 0x3, RZ ;  /* 0x0000000314147819 */ /* 0x000fc400000012ff */
[----:B------:R-:W-:Y:S02]  /*1120*/  SHF.R.U64 R24, R24, 0x3, RZ ;  /* 0x0000000318187819 */ /* 0x000fe400000012ff */
[----:B------:R-:W-:Y:S02]  /*1130*/  SHF.R.U64 R12, R12, 0x3, RZ ;  /* 0x000000030c0c7819 */ /* 0x000fe400000012ff */
[----:B------:R-:W-:Y:S02]  /*1140*/  SHF.R.U64 R14, R14, 0x3, RZ ;  /* 0x000000030e0e7819 */ /* 0x000fe400000012ff */
[----:B------:R-:W-:Y:S01]  /*1150*/  LOP3.LUT R18, R18, R11, RZ, 0x3c, !PT ;  /* 0x0000000b12127212 */ /* 0x000fe200078e3cff */
[----:B------:R-:W-:Y:S01]  /*1160*/  IMAD.X R11, RZ, RZ, R195, P3 ;  /* 0x000000ffff0b7224 */ /* 0x000fe200018e06c3 */
[----:B------:R-:W-:Y:S02]  /*1170*/  LOP3.LUT R3, R2, 0x3fffffe, RZ, 0xc0, !PT ;  /* 0x03fffffe02037812 */ /* 0x000fe400078ec0ff */
[----:B------:R-:W-:-:S02]  /*1180*/  LOP3.LUT R2, R198, 0x1ffffff8, RZ, 0xc0, !PT ;  /* 0x1ffffff8c6027812 */ /* 0x000fc400078ec0ff */
[----:B------:R-:W-:Y:S01]  /*1190*/  LOP3.LUT R0, R27, 0x7ffffffc, RZ, 0xc0, !PT ;  /* 0x7ffffffc1b007812 */ /* 0x000fe200078ec0ff */
[----:B------:R-:W-:Y:S01]  /*11a0*/  IMAD.IADD R3, R220, 0x1, -R3 ;  /* 0x00000001dc037824 */ /* 0x000fe200078e0a03 */
        /* <DEDUP_REMOVED lines=8> */
[----:B------:R-:W-:Y:S01]  /*1230*/  MOV R232, R18 ;  /* 0x0000001200e87202 */ /* 0x000fe20000000f00 */
[----:B------:R-:W-:Y:S01]  /*1240*/  IMAD.IADD R2, R197, 0x1, -R2 ;  /* 0x00000001c5027824 */ /* 0x000fe200078e0a02 */
[C---:B------:R-:W-:Y:S01]  /*1250*/  IADD3 R18, P1, R16.reuse, 0x13c, RZ ;  /* 0x0000013c10127810 */ /* 0x040fe20007f3e0ff */
[----:B------:R-:W-:Y:S01]  /*1260*/  IMAD.IADD R0, R209, 0x1, -R0 ;  /* 0x00000001d1007824 */ /* 0x000fe200078e0a00 */
[----:B------:R-:W-:Y:S01]  /*1270*/  IADD3 R211, P2, R16, 0x220, RZ ;  /* 0x0000022010d37810 */ /* 0x000fe20007f5e0ff */
[----:B------:R-:W-:Y:S01]  /*1280*/  IMAD R200, R3, 0x40, R200 ;  /* 0x0000004003c87824 */ /* 0x000fe200078e02c8 */
[----:B------:R-:W-:Y:S01]  /*1290*/  MOV R237, R6 ;  /* 0x0000000600ed7202 */ /* 0x000fe20000000f00 */
[--C-:B------:R-:W-:Y:S01]  /*12a0*/  IMAD.X R165, RZ, RZ, R17.reuse, P1 ;  /* 0x000000ffffa57224 */ /* 0x100fe200008e0611 */
[----:B------:R-:W-:Y:S01]  /*12b0*/  MOV R236, R8 ;  /* 0x0000000800ec7202 */ /* 0x000fe20000000f00 */
[----:B------:R-:W-:Y:S01]  /*12c0*/  IMAD.X R210, RZ, RZ, R17, P2 ;  /* 0x000000ffffd27224 */ /* 0x000fe200010e0611 */
[----:B------:R-:W-:Y:S01]  /*12d0*/  MOV R235, R10 ;  /* 0x0000000a00eb7202 */ /* 0x000fe20000000f00 */
[----:B------:R-:W-:Y:S01]  /*12e0*/  IMAD.SHL.U32 R188, R2, 0x8, RZ ;  /* 0x0000000802bc7824 */ /* 0x000fe200078e00ff */
[----:B------:R-:W-:Y:S01]  /*12f0*/  MOV R234, R12 ;  /* 0x0000000c00ea7202 */ /* 0x000fe20000000f00 */
[----:B------:R-:W-:Y:S01]  /*1300*/  IMAD.SHL.U32 R201, R0, 0x2, RZ ;  /* 0x0000000200c97824 */ /* 0x000fe200078e00ff */
[----:B------:R-:W-:-:S02]  /*1310*/  MOV R233, R14 ;  /* 0x0000000e00e97202 */ /* 0x000fc40000000f00 */
[----:B------:R-:W-:Y:S02]  /*1320*/  MOV R231, R20 ;  /* 0x0000001400e77202 */ /* 0x000fe40000000f00 */
[----:B------:R-:W-:Y:S02]  /*1330*/  MOV R230, R24 ;  /* 0x0000001800e67202 */ /* 0x000fe40000000f00 */
[----:B------:R-:W-:-:S07]  /*1340*/  SHF.R.S32.HI R198, RZ, 0x3, R198 ;  /* 0x00000003ffc67819 */ /* 0x000fce00000114c6 */
.L_x_8822:
        /* <DEDUP_REMOVED lines=20> */
.L_x_8704:
[----:B------:R-:W-:Y:S01]  /*1490*/  ULDC UR6, c[0x0][0xec4] ;  /* 0x0003b10000067ab9 */ /* 0x000fe20000000800 */
[----:B------:R-:W-:Y:S01]  /*14a0*/  UMOV UR39, UR7 ;  /* 0x0000000700277c82 */ /* 0x000fe20008000000 */
[----:B------:R-:W-:-:S11]  /*14b0*/  UISETP.NE.AND UP0, UPT, UR6, 0x1, UPT ;  /* 0x000000010600788c */ /* 0x000fd6000bf05270 */
[----:B------:R-:W-:Y:S02]  /*14c0*/  @UP0 ULDC.64 UR10, c[0x0][0xec8] ;  /* 0x0003b200000a0ab9 */ /* 0x000fe40000000a00 */
[----:B------:R-:W-:-:S04]  /*14d0*/  UIMAD.WIDE.U32 UR4, UR7, UR10, URZ ;  /* 0x0000000a070472a5 */ /* 0x000fc8000f8e003f */
[----:B------:R-:W-:-:S04]  /*14e0*/  @UP0 USHF.R.U32.HI UR39, URZ, UR11, UR5 ;  /* 0x0000000b3f270299 */ /* 0x000fc80008011605 */
[----:B------:R-:W-:-:S12]  /*14f0*/  UIMAD UR4, UR39, UR6, URZ ;  /* 0x00000006270472a4 */ /* 0x000fd8000f8e023f */
.L_x_8705:
[----:B------:R-:W1:Y:S01]  /*1500*/  LDC R0, c[0x0][0xa80] ;  /* 0x0002a000ff007b82 */ /* 0x000e620000000800 */
[----:B------:R-:W-:Y:S01]  /*1510*/  ULOP3.LUT UR5, URZ, UR39, URZ, 0x33, !UPT ;  /* 0x000000273f057292 */ /* 0x000fe2000f8e333f */
[----:B------:R-:W-:Y:S01]  /*1520*/  IMAD.MOV.U32 R2, RZ, RZ, 0x3000 ;  /* 0x00003000ff027424 */ /* 0x000fe200078e00ff */
[----:B------:R-:W-:Y:S01]  /*1530*/  UIADD3 UR6, UP2, UR48, 0x32450, URZ ;  /* 0x0003245030067890 */ /* 0x000fe2000ff5e03f */
[----:B------:R-:W-:Y:S01]  /*1540*/  IMAD.U32 R3, RZ, RZ, UR38 ;  /* 0x00000026ff037e24 */ /* 0x000fe2000f8e00ff */
[----:B------:R-:W-:Y:S01]  /*1550*/  ULDC UR42, c[0x0][0xeac] ;  /* 0x0003ab00002a7ab9 */ /* 0x000fe20000000800 */
[----:B------:R-:W-:Y:S01]  /*1560*/  UIADD3 UR11, UP3, UR48, 0x32460, URZ ;  /* 0x00032460300b7890 */ /* 0x000fe2000ff7e03f */
[----:B------:R-:W-:Y:S01]  /*1570*/  IMAD.MOV.U32 R4, RZ, RZ, 0xc000 ;  /* 0x0000c000ff047424 */ /* 0x000fe200078e00ff */
[----:B------:R-:W-:Y:S01]  /*1580*/  UIADD3 UR42, UR5, UR42, URZ ;  /* 0x0000002a052a7290 */ /* 0x000fe2000fffe03f */
[----:B------:R-:W-:Y:S01]  /*1590*/  IMAD.U32 R8, RZ, RZ, UR6 ;  /* 0x00000006ff087e24 */ /* 0x000fe2000f8e00ff */
[----:B------:R-:W-:Y:S01]  /*15a0*/  UIADD3.X UR5, URZ, UR49, URZ, UP2, !UPT ;  /* 0x000000313f057290 */ /* 0x000fe200097fe43f */
[----:B------:R-:W-:Y:S01]  /*15b0*/  IMAD.U32 R5, RZ, RZ, UR38 ;  /* 0x00000026ff057e24 */ /* 0x000fe2000f8e00ff */
[----:B------:R-:W-:Y:S01]  /*15c0*/  UIADD3 UR9, UP0, UR48, 0x32430, URZ ;  /* 0x0003243030097890 */ /* 0x000fe2000ff1e03f */
[----:B------:R-:W-:Y:S01]  /*15d0*/  IMAD.MOV.U32 R6, RZ, RZ, R204 ;  /* 0x000000ffff067224 */ /* 0x000fe200078e00cc */
[----:B------:R-:W-:Y:S01]  /*15e0*/  UIADD3 UR10, UP1, UR48, 0x32440, URZ ;  /* 0x00032440300a7890 */ /* 0x000fe2000ff3e03f */
[----:B------:R-:W-:Y:S01]  /*15f0*/  IMAD.MOV.U32 R7, RZ, RZ, 0x100 ;  /* 0x00000100ff077424 */ /* 0x000fe200078e00ff */
[----:B------:R-:W-:Y:S01]  /*1600*/  UIADD3.X UR12, URZ, UR49, URZ, UP3, !UPT ;  /* 0x000000313f0c7290 */ /* 0x000fe20009ffe43f */
[----:B------:R-:W-:Y:S01]  /*1610*/  IMAD.U32 R9, RZ, RZ, UR5 ;  /* 0x00000005ff097e24 */ /* 0x000fe2000f8e00ff */
[----:B------:R-:W-:Y:S01]  /*1620*/  UIADD3.X UR5, URZ, UR49, URZ, UP0, !UPT ;  /* 0x000000313f057290 */ /* 0x000fe200087fe43f */
[----:B------:R2:W-:Y:S01]  /*1630*/  STL.64 [R1+0x18], R2 ;  /* 0x0000180201007387 */ /* 0x0005e20000100a00 */
[----:B------:R-:W-:Y:S01]  /*1640*/  UIADD3.X UR6, URZ, UR49, URZ, UP1, !UPT ;  /* 0x000000313f067290 */ /* 0x000fe20008ffe43f */
[----:B------:R-:W-:Y:S01]  /*1650*/  IMAD.U32 R10, RZ, RZ, UR11 ;  /* 0x0000000bff0a7e24 */ /* 0x000fe2000f8e00ff */
[----:B------:R-:W-:Y:S01]  /*1660*/  ULDC UR43, c[0x0][0xeb8] ;  /* 0x0003ae00002b7ab9 */ /* 0x000fe20000000800 */
[----:B------:R3:W-:Y:S01]  /*1670*/  STL.128 [R1+0x50], R4 ;  /* 0x0000500401007387 */ /* 0x0007e20000100c00 */
[----:B------:R-:W-:Y:S01]  /*1680*/  UISETP.NE.AND UP1, UPT, UR43, 0x1, UPT ;  /* 0x000000012b00788c */ /* 0x000fe2000bf25270 */
[----:B------:R-:W-:Y:S01]  /*1690*/  IMAD.MOV.U32 R205, RZ, RZ, 0x100 ;  /* 0x00000100ffcd7424 */ /* 0x000fe200078e00ff */
[----:B------:R-:W-:Y:S01]  /*16a0*/  UIADD3 UR7, UR7, -UR4, URZ ;  /* 0x8000000407077290 */ /* 0x000fe2000fffe03f */
[----:B------:R-:W-:Y:S01]  /*16b0*/  IMAD.MOV.U32 R206, RZ, RZ, 0x1 ;  /* 0x00000001ffce7424 */ /* 0x000fe200078e00ff */
[----:B-1----:R1:W-:Y:S01]  /*16c0*/  STL [R1+0x450], R0 ;  /* 0x0004500001007387 */ /* 0x0023e20000100800 */
[----:B------:R-:W-:Y:S01]  /*16d0*/  IMAD.MOV.U32 R207, RZ, RZ, RZ ;  /* 0x000000ffffcf7224 */ /* 0x000fe200078e00ff */
[----:B------:R-:W-:Y:S01]  /*16e0*/  ULDC UR40, c[0x0][0x404] ;  /* 0x0001010000287ab9 */ /* 0x000fe20000000800 */
[----:B--2---:R-:W-:Y:S01]  /*16f0*/  IMAD.U32 R2, RZ, RZ, UR10 ;  /* 0x0000000aff027e24 */ /* 0x004fe2000f8e00ff */
[----:B------:R-:W-:Y:S01]  /*1700*/  ULDC.64 UR10, c[0x0][0x3f8] ;  /* 0x0000fe00000a7ab9 */ /* 0x000fe20000000a00 */
[----:B------:R-:W-:Y:S01]  /*1710*/  IMAD.MOV.U32 R12, RZ, RZ, 0x1 ;  /* 0x00000001ff0c7424 */ /* 0x000fe200078e00ff */
[----:B------:R-:W-:Y:S01]  /*1720*/  UISETP.NE.U32.AND UP0, UPT, UR10, URZ, UPT ;  /* 0x0000003f0a00728c */ /* 0x000fe2000bf05070 */
[----:B------:R-:W-:Y:S01]  /*1730*/  IMAD.MOV.U32 R13, RZ, RZ, RZ ;  /* 0x000000ffff0d7224 */ /* 0x000fe200078e00ff */
[----:B------:R1:W-:Y:S01]  /*1740*/  STL.128 [R1+0x20], R204 ;  /* 0x000020cc01007387 */ /* 0x0003e20000100c00 */
[----:B------:R-:W-:Y:S01]  /*1750*/  IMAD.U32 R11, RZ, RZ, UR12 ;  /* 0x0000000cff0b7e24 */ /* 0x000fe2000f8e00ff */
[----:B------:R-:W-:Y:S01]  /*1760*/  UISETP.NE.AND.EX UP0, UPT, UR11, URZ, UPT, UP0 ;  /* 0x0000003f0b00728c */ /* 0x000fe2000bf05300 */
[----:B---3--:R-:W-:Y:S01]  /*1770*/  IMAD.U32 R6, RZ, RZ, UR42 ;  /* 0x0000002aff067e24 */ /* 0x008fe2000f8e00ff */
[----:B------:R1:W-:Y:S01]  /*1780*/  STL.64 [R1+0x60], R12 ;  /* 0x0000600c01007387 */ /* 0x0003e20000100a00 */
[----:B------:R-:W-:Y:S01]  /*1790*/  IMAD.U32 R4, RZ, RZ, UR9 ;  /* 0x00000009ff047e24 */ /* 0x000fe2000f8e00ff */
[----:B------:R-:W-:Y:S01]  /*17a0*/  ULDC UR11, c[0x0][0xec4] ;  /* 0x0003b100000b7ab9 */ /* 0x000fe20000000800 */
[----:B------:R-:W-:Y:S01]  /*17b0*/  IMAD.U32 R5, RZ, RZ, UR5 ;  /* 0x00000005ff057e24 */ /* 0x000fe2000f8e00ff */
[----:B------:R-:W-:Y:S01]  /*17c0*/  ULDC.64 UR4, c[0x0][0xad8] ;  /* 0x0002b60000047ab9 */ /* 0x000fe20000000a00 */
[----:B------:R-:W-:Y:S01]  /*17d0*/  IMAD.U32 R3, RZ, RZ, UR6 ;  /* 0x00000006ff037e24 */ /* 0x000fe2000f8e00ff */
[----:B------:R-:W-:Y:S01]  /*17e0*/  UISETP.GE.AND UP2, UPT, UR5, 0x1, UPT ;  /* 0x000000010500788c */ /* 0x000fe2000bf46270 */
[----:B------:R1:W-:Y:S01]  /*17f0*/  STL [R1+0x70], R6 ;  /* 0x0000700601007387 */ /* 0x0003e20000100800 */
[----:B------:R-:W-:Y:S01]  /*1800*/  UIMAD UR11, UR8, UR11, UR7 ;  /* 0x0000000b080b72a4 */ /* 0x000fe2000f8e0207 */
[C---:B------:R-:W-:Y:S01]  /*1810*/  IADD3 R36, P0, R16.reuse, 0x430, RZ ;  /* 0x0000043010247810 */ /* 0x040fe20007f1e0ff */
[----:B------:R-:W-:Y:S01]  /*1820*/  USHF.L.U32 UR42, UR42, 0x7, URZ ;  /* 0x000000072a2a7899 */ /* 0x000fe2000800063f */
[----:B------:R1:W-:Y:S01]  /*1830*/  STL.128 [R1+0x40], R8 ;  /* 0x0000400801007387 */ /* 0x0003e20000100c00 */
[----:B------:R-:W-:Y:S01]  /*1840*/  @UP1 ULDC UR8, c[0x0][0xebc] ;  /* 0x0003af0000081ab9 */ /* 0x000fe20000000800 */
[----:B------:R-:W-:Y:S01]  /*1850*/  USEL UR40, UR40, 0x1, UP0 ;  /* 0x0000000128287887 */ /* 0x000fe20008000000 */
[----:B------:R-:W-:Y:S01]  /*1860*/  PLOP3.LUT P2, PT, PT, PT, UP2, 0x80, 0x0 ;  /* 0x000000000000781c */ /* 0x000fe20003f4f028 */
[----:B------:R1:W-:Y:S01]  /*1870*/  STL.64 [R1+0x68], R10 ;  /* 0x0000680a01007387 */ /* 0x0003e20000100a00 */
[----:B------:R-:W-:Y:S01]  /*1880*/  UIMAD.WIDE.U32 UR8, UR11, UR8, URZ ;  /* 0x000000080b0872a5 */ /* 0x000fe2000f8e003f */
[----:B------:R-:W-:Y:S01]  /*1890*/  IADD3 R34, P1, R16, 0x38, RZ ;  /* 0x0000003810227810 */ /* 0x000fe20007f3e0ff */
[----:B------:R-:W-:Y:S01]  /*18a0*/  ULDC UR10, c[0x0][0x2e0] ;  /* 0x0000b800000a7ab9 */ /* 0x000fe20000000800 */
[----:B------:R1:W-:Y:S01]  /*18b0*/  STL.64 [R1+0x8], R4 ;  /* 0x0000080401007387 */ /* 0x0003e20000100a00 */
[----:B------:R-:W-:Y:S01]  /*18c0*/  ULDC UR6, c[0x0][0x288] ;  /* 0x0000a20000067ab9 */ /* 0x000fe20000000800 */
[----:B------:R-:W-:Y:S01]  /*18d0*/  @UP1 ULDC UR12, c[0x0][0xec0] ;  /* 0x0003b000000c1ab9 */ /* 0x000fe20000000800 */
[----:B------:R-:W-:Y:S01]  /*18e0*/  UMOV UR44, UR11 ;  /* 0x0000000b002c7c82 */ /* 0x000fe20008000000 */
[----:B------:R1:W-:Y:S01]  /*18f0*/  STL.64 [R1+0x10], R2 ;  /* 0x0000100201007387 */ /* 0x0003e20000100a00 */
[----:B------:R-:W-:Y:S01]  /*1900*/  UIADD3 UR7, UR42, 0x80, -UR6 ;  /* 0x000000802a077890 */ /* 0x000fe2000fffe806 */
[--C-:B------:R-:W-:Y:S01]  /*1910*/  IMAD.X R45, RZ, RZ, R17.reuse, P0 ;  /* 0x000000ffff2d7224 */ /* 0x100fe200000e0611 */
[----:B------:R-:W-:Y:S01]  /*1920*/  UIMAD UR40, UR40, UR10, URZ ;  /* 0x0000000a282872a4 */ /* 0x000fe2000f8e023f */
[----:B------:R1:W-:Y:S01]  /*1930*/  STL.64 [R1+0x30], R2 ;  /* 0x0000300201007387 */ /* 0x0003e20000100a00 */
[----:B------:R-:W-:Y:S01]  /*1940*/  @UP1 USHF.R.U32.HI UR44, URZ, UR12, UR9 ;  /* 0x0000000c3f2c1299 */ /* 0x000fe20008011609 */
[----:B------:R-:W-:Y:S01]  /*1950*/  IMAD.X R43, RZ, RZ, R17, P1 ;  /* 0x000000ffff2b7224 */ /* 0x000fe200008e0611 */
[----:B------:R-:W-:Y:S01]  /*1960*/  UIADD3 UR8, UR40, UR7, URZ ;  /* 0x0000000728087290 */ /* 0x000fe2000fffe03f */
[----:B------:R1:W-:Y:S01]  /*1970*/  STL.128 [R1+0x430], RZ ;  /* 0x000430ff01007387 */ /* 0x0003e20000100c00 */
[----:B------:R-:W-:-:S02]  /*1980*/  UIADD3 UR7, -UR44, URZ, URZ ;  /* 0x0000003f2c077290 */ /* 0x000fc4000fffe13f */
[----:B------:R-:W-:Y:S01]  /*1990*/  UIADD3 UR4, UR8, UR4, URZ ;  /* 0x0000000408047290 */ /* 0x000fe2000fffe03f */
[----:B------:R1:W-:Y:S01]  /*19a0*/  STL.128 [R1+0x440], RZ ;  /* 0x000440ff01007387 */ /* 0x0003e20000100c00 */
[----:B------:R-:W-:-:S03]  /*19b0*/  UIMAD UR43, UR43, UR7, UR11 ;  /* 0x000000072b2b72a4 */ /* 0x000fc6000f8e020b */
[----:B------:R1:W-:Y:S04]  /*19c0*/  STL.128 [R1+0x220], RZ ;  /* 0x000220ff01007387 */ /* 0x0003e80000100c00 */
        /* <DEDUP_REMOVED lines=31> */
[----:B------:R1:W-:Y:S04]  /*1bc0*/  STL.64 [R1], RZ ;  /* 0x000000ff01007387 */ /* 0x0003e80000100a00 */
[----:B------:R1:W-:Y:S01]  /*1bd0*/  STL.64 [R1+0x38], RZ ;  /* 0x000038ff01007387 */ /* 0x0003e20000100a00 */
        /* <DEDUP_REMOVED lines=11> */
.L_x_8707:
[----:B------:R-:W-:-:S11]  /*1c90*/  UISETP.NE.AND UP0, UPT, UR5, 0x1, UPT ;  /* 0x000000010500788c */ /* 0x000fd6000bf05270 */
[----:B------:R-:W-:Y:S02]  /*1ca0*/  @UP0 ULDC.64 UR10, c[0x0][0xae0] ;  /* 0x0002b800000a0ab9 */ /* 0x000fe40000000a00 */
[----:B------:R-:W-:-:S04]  /*1cb0*/  UIMAD.WIDE.U32 UR8, UR7, UR10, URZ ;  /* 0x0000000a070872a5 */ /* 0x000fc8000f8e003f */
[----:B------:R-:W-:-:S12]  /*1cc0*/  @UP0 USHF.R.U32.HI UR7, URZ, UR11, UR9 ;  /* 0x0000000b3f070299 */ /* 0x000fd80008011609 */
.L_x_8708:
[----:B------:R-:W-:-:S04]  /*1cd0*/  UIMAD UR7, UR7, UR5, UR5 ;  /* 0x00000005070772a4 */ /* 0x000fc8000f8e0205 */
[----:B------:R-:W-:-:S04]  /*1ce0*/  UISETP.LT.AND UP0, UPT, UR4, UR7, UPT ;  /* 0x000000070400728c */ /* 0x000fc8000bf01270 */
[----:B------:R-:W-:-:S12]  /*1cf0*/  USEL UR4, UR4, UR7, UP0 ;  /* 0x0000000704047287 */ /* 0x000fd80008000000 */
.L_x_8706:
[----:B------:R-:W-:Y:S02]  /*1d00*/  UIADD3 UR8, UR40, 0x5f, URZ ;  /* 0x0000005f28087890 */ /* 0x000fe4000fffe03f */
[----:B------:R-:W-:Y:S02]  /*1d10*/  UIADD3 UR10, UR4, 0x5f, URZ ;  /* 0x0000005f040a7890 */ /* 0x000fe4000fffe03f */
[----:B------:R-:W-:Y:S02]  /*1d20*/  UIMAD.WIDE UR8, UR8, 0x2aaaaaab, URZ ;  /* 0x2aaaaaab080878a5 */ /* 0x000fe4000f8e023f */
[----:B------:R-:W-:Y:S02]  /*1d30*/  UIMAD.WIDE UR10, UR10, 0x2aaaaaab, URZ ;  /* 0x2aaaaaab0a0a78a5 */ /* 0x000fe4000f8e023f */
[----:B------:R-:W-:Y:S02]  /*1d40*/  USHF.R.U32.HI UR4, URZ, 0x1f, UR9 ;  /* 0x0000001f3f047899 */ /* 0x000fe40008011609 */
[----:B------:R-:W-:-:S02]  /*1d50*/  USHF.R.U32.HI UR7, URZ, 0x1f, UR11 ;  /* 0x0000001f3f077899 */ /* 0x000fc4000801160b */
[----:B------:R-:W-:Y:S02]  /*1d60*/  ULEA.HI.SX32 UR4, UR9, UR4, 0x1c ;  /* 0x0000000409047291 */ /* 0x000fe4000f8fe23f */
[----:B------:R-:W-:Y:S02]  /*1d70*/  ULEA.HI.SX32 UR7, UR11, UR7, 0x1c ;  /* 0x000000070b077291 */ /* 0x000fe4000f8fe23f */
[----:B------:R-:W-:Y:S02]  /*1d80*/  UIADD3 UR6, UR40, -UR6, UR42 ;  /* 0x8000000628067290 */ /* 0x000fe4000fffe02a */
[----:B------:R-:W-:Y:S01]  /*1d90*/  UISETP.LT.AND UP0, UPT, UR4, UR7, UPT ;  /* 0x000000070400728c */ /* 0x000fe2000bf01270 */
[----:B------:R-:W-:Y:S02]  /*1da0*/  ULDC UR8, c[0x0][0xad4] ;  /* 0x0002b50000087ab9 */ /* 0x000fe40000000800 */
[----:B------:R-:W-:Y:S02]  /*1db0*/  UIADD3 UR8, UR6, -UR8, URZ ;  /* 0x8000000806087290 */ /* 0x000fe4000fffe03f */
        /* <DEDUP_REMOVED lines=13> */
.L_x_8710:
[----:B------:R-:W-:-:S11]  /*1e90*/  UISETP.NE.AND UP0, UPT, UR5, 0x1, UPT ;  /* 0x000000010500788c */ /* 0x000fd6000bf05270 */
[----:B------:R-:W-:Y:S02]  /*1ea0*/  @UP0 ULDC.64 UR10, c[0x0][0xae0] ;  /* 0x0002b800000a0ab9 */ /* 0x000fe40000000a00 */
[----:B------:R-:W-:-:S04]  /*1eb0*/  UIMAD.WIDE.U32 UR6, UR4, UR10, URZ ;  /* 0x0000000a040672a5 */ /* 0x000fc8000f8e003f */
[----:B------:R-:W-:-:S12]  /*1ec0*/  @UP0 USHF.R.U32.HI UR4, URZ, UR11, UR7 ;  /* 0x0000000b3f040299 */ /* 0x000fd80008011607 */
.L_x_8711:
[----:B------:R-:W-:-:S04]  /*1ed0*/  UIMAD UR4, UR4, UR5, URZ ;  /* 0x00000005040472a4 */ /* 0x000fc8000f8e023f */
[----:B------:R-:W-:-:S04]  /*1ee0*/  UISETP.LT.AND UP0, UPT, UR8, UR4, UPT ;  /* 0x000000040800728c */ /* 0x000fc8000bf01270 */
[----:B------:R-:W-:-:S12]  /*1ef0*/  USEL UR8, UR8, UR4, !UP0 ;  /* 0x0000000408087287 */ /* 0x000fd8000c000000 */
.L_x_8709:
[----:B------:R-:W-:Y:S01]  /*1f00*/  UIMAD.WIDE UR4, UR8, 0x2aaaaaab, URZ ;  /* 0x2aaaaaab080478a5 */ /* 0x000fe2000f8e023f */
[----:B------:R-:W-:-:S03]  /*1f10*/  PLOP3.LUT P0, PT, PT, PT, PT, 0x80, 0x0 ;  /* 0x000000000000781c */ /* 0x000fc60003f0f070 */
[----:B------:R-:W-:-:S04]  /*1f20*/  USHF.R.U32.HI UR4, URZ, 0x1f, UR5 ;  /* 0x0000001f3f047899 */ /* 0x000fc80008011605 */
[----:B------:R-:W-:-:S04]  /*1f30*/  ULEA.HI.SX32 UR4, UR5, UR4, 0x1c ;  /* 0x0000000405047291 */ /* 0x000fc8000f8fe23f */
[----:B------:R-:W-:-:S04]  /*1f40*/  UISETP.LT.AND UP0, UPT, URZ, UR4, UPT ;  /* 0x000000043f00728c */ /* 0x000fc8000bf01270 */
[----:B------:R-:W-:-:S04]  /*1f50*/  USEL UR41, URZ, UR4, !UP0 ;  /* 0x000000043f297287 */ /* 0x000fc8000c000000 */
[----:B------:R-:W-:-:S06]  /*1f60*/  UISETP.GT.AND UP0, UPT, UR45, UR41, UPT ;  /* 0x000000292d00728c */ /* 0x000fcc000bf04270 */
[----:B------:R-:W-:-:S13]  /*1f70*/  PLOP3.LUT P1, PT, PT, PT, UP0, 0x80, 0x0 ;  /* 0x000000000000781c */ /* 0x000fda0003f2f008 */
[----:B------:R-:W-:Y:S05]  /*1f80*/  @!P1 BRA `(.L_x_8712) ;  /* 0x000001c800d89947 */ /* 0x000fea0003800000 */
[----:B-1----:R-:W1:Y:S01]  /*1f90*/  SHFL.IDX PT, R0, R220, RZ, 0x1f ;  /* 0x00001fffdc007589 */ /* 0x002e6200000e0000 */
[----:B------:R-:W-:Y:S01]  /*1fa0*/  UIADD3 UR6, UR50, 0x18400, URZ ;  /* 0x0001840032067890 */ /* 0x000fe2000fffe03f */
[----:B------:R-:W-:Y:S01]  /*1fb0*/  IMAD.MOV.U32 R12, RZ, RZ, 0x1 ;  /* 0x00000001ff0c7424 */ /* 0x000fe200078e00ff */
[----:B------:R-:W-:Y:S01]  /*1fc0*/  UIADD3 UR5, UR50, 0x400, URZ ;  /* 0x0000040032057890 */ /* 0x000fe2000fffe03f */
[----:B------:R-:W-:Y:S01]  /*1fd0*/  IMAD.MOV.U32 R4, RZ, RZ, 0x1 ;  /* 0x00000001ff047424 */ /* 0x000fe200078e00ff */
[----:B------:R-:W-:Y:S01]  /*1fe0*/  UIADD3 UR4, UR50, 0x1c400, URZ ;  /* 0x0001c40032047890 */ /* 0x000fe2000fffe03f */
[----:B------:R-:W-:Y:S01]  /*1ff0*/  IMAD.MOV.U32 R5, RZ, RZ, RZ ;  /* 0x000000ffff057224 */ /* 0x000fe200078e00ff */
[----:B------:R-:W-:Y:S01]  /*2000*/  USHF.R.U32.HI UR5, URZ, 0x4, UR5 ;  /* 0x000000043f057899 */ /* 0x000fe20008011605 */
[----:B------:R-:W-:Y:S01]  /*2010*/  IMAD.MOV.U32 R6, RZ, RZ, 0x1 ;  /* 0x00000001ff067424 */ /* 0x000fe200078e00ff */
[----:B------:R-:W-:Y:S01]  /*2020*/  USHF.R.U32.HI UR4, URZ, 0x4, UR4 ;  /* 0x000000043f047899 */ /* 0x000fe20008011604 */
[----:B------:R-:W-:Y:S01]  /*2030*/  IMAD.MOV.U32 R7, RZ, RZ, RZ ;  /* 0x000000ffff077224 */ /* 0x000fe200078e00ff */
[----:B------:R-:W-:Y:S01]  /*2040*/  ULOP3.LUT UR5, UR5, 0x3fff, URZ, 0xc0, !UPT ;  /* 0x00003fff05057892 */ /* 0x000fe2000f8ec03f */
[----:B------:R-:W-:Y:S01]  /*2050*/  IMAD.MOV.U32 R13, RZ, RZ, RZ ;  /* 0x000000ffff0d7224 */ /* 0x000fe200078e00ff */
[----:B------:R-:W-:Y:S01]  /*2060*/  ULOP3.LUT UR4, UR4, 0x3fff, URZ, 0xc0, !UPT ;  /* 0x00003fff04047892 */ /* 0x000fe2000f8ec03f */
[----:B------:R-:W-:Y:S01]  /*2070*/  IMAD.MOV.U32 R9, RZ, RZ, 0x40000040 ;  /* 0x40000040ff097424 */ /* 0x000fe200078e00ff */
[----:B------:R-:W-:Y:S01]  /*2080*/  ULOP3.LUT UR7, UR5, 0x3000000, URZ, 0xfc, !UPT ;  /* 0x0300000005077892 */ /* 0x000fe2000f8efc3f */
[----:B------:R2:W-:Y:S01]  /*2090*/  STL.128 [R1+0x80], R4 ;  /* 0x0000800401007387 */ /* 0x0005e20000100c00 */
[----:B------:R-:W-:Y:S01]  /*20a0*/  ULOP3.LUT UR4, UR4, 0x10000, URZ, 0xfc, !UPT ;  /* 0x0001000004047892 */ /* 0x000fe2000f8efc3f */
[----:B------:R-:W-:Y:S01]  /*20b0*/  IMAD.MOV.U32 R11, RZ, RZ, 0x40000040 ;  /* 0x40000040ff0b7424 */ /* 0x000fe200078e00ff */
[----:B------:R-:W-:Y:S01]  /*20c0*/  ULOP3.LUT UR5, UR5, 0x10000, URZ, 0xfc, !UPT ;  /* 0x0001000005057892 */ /* 0x000fe2000f8efc3f */
[----:B------:R3:W-:Y:S01]  /*20d0*/  STL.64 [R1+0x90], R12 ;  /* 0x0000900c01007387 */ /* 0x0007e20000100a00 */
[----:B------:R-:W-:Y:S01]  /*20e0*/  IMAD.U32 R10, RZ, RZ, UR7 ;  /* 0x00000007ff0a7e24 */ /* 0x000fe2000f8e00ff */
[----:B------:R-:W-:Y:S01]  /*20f0*/  IADD3 R29, P5, R16, 0xa0, RZ ;  /* 0x000000a0101d7810 */ /* 0x000fe20007fbe0ff */
[----:B------:R-:W-:Y:S01]  /*2100*/  IMAD.U32 R8, RZ, RZ, UR4 ;  /* 0x00000004ff087e24 */ /* 0x000fe2000f8e00ff */
[----:B-1----:R-:W-:Y:S01]  /*2110*/  LEA.HI R2, R0, R0, RZ, 0x1 ;  /* 0x0000000000027211 */ /* 0x002fe200078f08ff */
[----:B------:R-:W-:Y:S01]  /*2120*/  IMAD.U32 R14, RZ, RZ, UR5 ;  /* 0x00000005ff0e7e24 */ /* 0x000fe2000f8e00ff */
[----:B------:R-:W-:Y:S01]  /*2130*/  ULOP3.LUT UP0, URZ, UR6, 0x1bf, URZ, 0xc0, !UPT ;  /* 0x000001bf063f7892 */ /* 0x000fe2000f80c03f */
[----:B------:R-:W-:Y:S01]  /*2140*/  IMAD.MOV.U32 R15, RZ, RZ, 0x40000040 ;  /* 0x40000040ff0f7424 */ /* 0x000fe200078e00ff */
[----:B------:R-:W-:Y:S01]  /*2150*/  LOP3.LUT R3, R2, 0x7fffe, RZ, 0xc0, !PT ;  /* 0x0007fffe02037812 */ /* 0x000fe200078ec0ff */
[----:B------:R1:W-:Y:S01]  /*2160*/  STL.128 [R1+0xa0], R8 ;  /* 0x0000a00801007387 */ /* 0x0003e20000100c00 */
[----:B------:R-:W-:Y:S01]  /*2170*/  IMAD.X R44, RZ, RZ, R17, P5 ;  /* 0x000000ffff2c7224 */ /* 0x000fe200028e0611 */
[----:B------:R-:W-:Y:S01]  /*2180*/  IADD3 R32, P1, R16, 0x118, RZ ;  /* 0x0000011810207810 */ /* 0x000fe20007f3e0ff */
[----:B--2---:R-:W-:Y:S01]  /*2190*/  IMAD.MOV.U32 R5, RZ, RZ, 0x40000040 ;  /* 0x40000040ff057424 */ /* 0x004fe200078e00ff */
[----:B------:R1:W-:Y:S01]  /*21a0*/  STL.64 [R1+0x78], RZ ;  /* 0x000078ff01007387 */ /* 0x0003e20000100a00 */
[----:B------:R-:W-:Y:S01]  /*21b0*/  IMAD.IADD R3, R0, 0x1, -R3 ;  /* 0x0000000100037824 */ /* 0x000fe200078e0a03 */
[----:B------:R-:W-:Y:S01]  /*21c0*/  PLOP3.LUT P5, PT, PT, PT, UP0, 0x80, 0x0 ;  /* 0x000000000000781c */ /* 0x000fe20003faf008 */
[----:B---3--:R-:W-:Y:S01]  /*21d0*/  IMAD.MOV.U32 R13, RZ, RZ, 0x40000040 ;  /* 0x40000040ff0d7424 */ /* 0x008fe200078e00ff */
[----:B------:R1:W-:Y:S01]  /*21e0*/  STL.128 [R1+0xb0], RZ ;  /* 0x0000b0ff01007387 */ /* 0x0003e20000100c00 */
[C---:B------:R-:W-:Y:S01]  /*21f0*/  IADD3 R30, P6, R16.reuse, 0x110, RZ ;  /* 0x00000110101e7810 */ /* 0x040fe20007fde0ff */
[--C-:B------:R-:W-:Y:S01]  /*2200*/  IMAD.X R33, RZ, RZ, R17.reuse, P1 ;  /* 0x000000ffff217224 */ /* 0x100fe200008e0611 */
[----:B------:R-:W-:Y:S01]  /*2210*/  LEA R3, R3, UR6, 0xd ;  /* 0x0000000603037c11 */ /* 0x000fe2000f8e68ff */
[----:B------:R1:W-:Y:S01]  /*2220*/  STL.128 [R1+0xc0], RZ ;  /* 0x0000c0ff01007387 */ /* 0x0003e20000100c00 */
[C---:B------:R-:W-:Y:S01]  /*2230*/  IADD3 R27, P0, R16.reuse, 0x98, RZ ;  /* 0x00000098101b7810 */ /* 0x040fe20007f1e0ff */
[----:B------:R-:W-:Y:S01]  /*2240*/  IMAD.X R39, RZ, RZ, R17, P6 ;  /* 0x000000ffff277224 */ /* 0x000fe200030e0611 */
[----:B------:R-:W-:Y:S01]  /*2250*/  SHF.R.U32.HI R0, RZ, 0x4, R3 ;  /* 0x00000004ff007819 */ /* 0x000fe20000011603 */
[----:B------:R-:W-:Y:S01]  /*2260*/  VIADD R2, R3, 0xa000 ;  /* 0x0000a00003027836 */ /* 0x000fe20000000000 */
[----:B------:R1:W-:Y:S01]  /*2270*/  STL.128 [R1+0xd0], RZ ;  /* 0x0000d0ff01007387 */ /* 0x0003e20000100c00 */
[----:B------:R-:W-:Y:S01]  /*2280*/  IADD3 R26, P4, R16, 0x90, RZ ;  /* 0x00000090101a7810 */ /* 0x000fe20007f9e0ff */
[--C-:B------:R-:W-:Y:S01]  /*2290*/  IMAD.X R42, RZ, RZ, R17.reuse, P0 ;  /* 0x000000ffff2a7224 */ /* 0x100fe200000e0611 */
[----:B------:R-:W-:Y:S01]  /*22a0*/  LOP3.LUT R0, R0, 0x3fff, RZ, 0xc0, !PT ;  /* 0x00003fff00007812 */ /* 0x000fe200078ec0ff */
[----:B------:R1:W-:Y:S01]  /*22b0*/  STL.128 [R1+0xe0], RZ ;  /* 0x0000e0ff01007387 */ /* 0x0003e20000100c00 */
[----:B------:R-:W-:Y:S01]  /*22c0*/  SHF.R.U32.HI R2, RZ, 0x4, R2 ;  /* 0x00000004ff027819 */ /* 0x000fe20000011602 */
[----:B------:R-:W-:Y:S01]  /*22d0*/  IMAD.X R37, RZ, RZ, R17, P4 ;  /* 0x000000ffff257224 */ /* 0x000fe200020e0611 */
[----:B------:R-:W-:Y:S01]  /*22e0*/  LOP3.LUT R4, R0, 0x10000, RZ, 0xfc, !PT ;  /* 0x0001000000047812 */ /* 0x000fe200078efcff */
[----:B------:R1:W-:Y:S01]  /*22f0*/  STL.128 [R1+0xf0], RZ ;  /* 0x0000f0ff01007387 */ /* 0x0003e20000100c00 */
[----:B------:R-:W-:-:S02]  /*2300*/  LOP3.LUT R2, R2, 0x3fff, RZ, 0xc0, !PT ;  /* 0x00003fff02027812 */ /* 0x000fc400078ec0ff */
[----:B------:R-:W-:Y:S01]  /*2310*/  IADD3 R28, P3, R16, 0x88, RZ ;  /* 0x00000088101c7810 */ /* 0x000fe20007f7e0ff */
[----:B------:R1:W-:Y:S01]  /*2320*/  STL.64 [R1+0x98], R4 ;  /* 0x0000980401007387 */ /* 0x0003e20000100a00 */
[----:B------:R-:W-:Y:S02]  /*2330*/  LOP3.LUT R2, R2, 0x10000, RZ, 0xfc, !PT ;  /* 0x0001000002027812 */ /* 0x000fe400078efcff */
[C---:B------:R-:W-:Y:S01]  /*2340*/  IADD3 R19, P2, R16.reuse, 0x80, RZ ;  /* 0x0000008010137810 */ /* 0x040fe20007f5e0ff */
[----:B------:R1:W-:Y:S01]  /*2350*/  STL.128 [R1+0x100], RZ ;  /* 0x000100ff01007387 */ /* 0x0003e20000100c00 */
[C---:B------:R-:W-:Y:S01]  /*2360*/  IADD3 R24, P1, R16.reuse, 0x78, RZ ;  /* 0x0000007810187810 */ /* 0x040fe20007f3e0ff */
[----:B------:R-:W-:Y:S01]  /*2370*/  IMAD.MOV.U32 R12, RZ, RZ, R2 ;  /* 0x000000ffff0c7224 */ /* 0x000fe200078e0002 */
[----:B------:R-:W-:Y:S01]  /*2380*/  IADD3 R35, P6, R16, 0xb0, RZ ;  /* 0x000000b010237810 */ /* 0x000fe20007fde0ff */
[--C-:B------:R-:W-:Y:S02]  /*2390*/  IMAD.X R41, RZ, RZ, R17.reuse, P3 ;  /* 0x000000ffff297224 */ /* 0x100fe400018e0611 */
[--C-:B------:R-:W-:Y:S01]  /*23a0*/  IMAD.X R38, RZ, RZ, R17.reuse, P2 ;  /* 0x000000ffff267224 */ /* 0x100fe200010e0611 */
[----:B------:R1:W-:Y:S01]  /*23b0*/  STL.128 [R1+0x110], R12 ;  /* 0x0001100c01007387 */ /* 0x0003e20000100c00 */
[----:B------:R-:W-:-:S02]  /*23c0*/  IMAD.X R25, RZ, RZ, R17, P1 ;  /* 0x000000ffff197224 */ /* 0x000fc400008e0611 */
[----:B------:R-:W-:Y:S01]  /*23d0*/  IMAD.X R40, RZ, RZ, R17, P6 ;  /* 0x000000ffff287224 */ /* 0x000fe200030e0611 */
[----:B------:R-:W-:Y:S06]  /*23e0*/  @!P5 BRA `(.L_x_8713) ;  /* 0x000000000040d947 */ /* 0x000fec0003800000 */
[----:B------:R-:W-:Y:S01]  /*23f0*/  MOV R0, 0x0 ;  /* 0x0000000000007802 */ /* 0x000fe20000000f00 */
[----:B------:R-:W-:Y:S01]  /*2400*/  ULDC.64 UR4, c[0x4][0x108] ;  /* 0x0100420000047ab9 */ /* 0x000fe20000000a00 */
[----:B------:R-:W-:Y:S01]  /*2410*/  ULDC.64 UR6, c[0x4][0x28] ;  /* 0x01000a0000067ab9 */ /* 0x000fe20000000a00 */
[----:B-1----:R-:W-:Y:S01]  /*2420*/  IMAD.U32 R4, RZ, RZ, UR4 ;  /* 0x00000004ff047e24 */ /* 0x002fe2000f8e00ff */
        /* <DEDUP_REMOVED lines=12> */
.L_x_8713:
[----:B------:R-:W2:Y:S01]  /*24f0*/  S2R R20, SR_TID.X ;  /* 0x0000000000147919 */ /* 0x000ea20000002100 */
[----:B-1----:R-:W1:Y:S01]  /*2500*/  LDC.64 R10, c[0x0][0x428] ;  /* 0x00010a00ff0a7b82 */ /* 0x002e620000000a00 */
[----:B------:R-:W-:Y:S01]  /*2510*/  IADD3 R8, P0, R16, 0x120, RZ ;  /* 0x0000012010087810 */ /* 0x000fe20007f1e0ff */
[----:B------:R-:W-:Y:S01]  /*2520*/  ULDC UR4, c[0x0][0x20] ;  /* 0x0000080000047ab9 */ /* 0x000fe20000000800 */
[----:B------:R-:W-:Y:S01]  /*2530*/  IMAD.U32 R7, RZ, RZ, UR40 ;  /* 0x00000028ff077e24 */ /* 0x000fe2000f8e00ff */
[----:B------:R-:W-:Y:S01]  /*2540*/  STL.64 [R1+0x130], R24 ;  /* 0x0001301801007387 */ /* 0x000fe20000100a00 */
[----:B------:R-:W-:Y:S02]  /*2550*/  VIADD R6, R18, -UR4 ;  /* 0x8000000412067c36 */ /* 0x000fe40008000000 */
[----:B------:R-:W-:Y:S01]  /*2560*/  IMAD.X R9, RZ, RZ, R17, P0 ;  /* 0x000000ffff097224 */ /* 0x000fe200000e0611 */
[----:B------:R-:W3:Y:S01]  /*2570*/  LDC R15, c[0x0][0xad4] ;  /* 0x0002b500ff0f7b82 */ /* 0x000ee20000000800 */
[----:B------:R-:W-:Y:S04]  /*2580*/  STL.64 [R1+0x120], R200 ;  /* 0x000120c801007387 */ /* 0x000fe80000100a00 */
[----:B------:R-:W-:Y:S03]  /*2590*/  STL.64 [R1+0x128], R8 ;  /* 0x0001280801007387 */ /* 0x000fe60000100a00 */
[----:B------:R-:W4:Y:S01]  /*25a0*/  LDC R13, c[0x0][0x430] ;  /* 0x00010c00ff0d7b82 */ /* 0x000f220000000800 */
[----:B------:R-:W-:Y:S04]  /*25b0*/  STL.U8 [R1+0x138], RZ ;  /* 0x000138ff01007387 */ /* 0x000fe80000100000 */
[----:B------:R5:W-:Y:S03]  /*25c0*/  STL [R6+0x8], R7 ;  /* 0x0000080706007387 */ /* 0x000be60000100800 */
[----:B------:R-:W5:Y:S01]  /*25d0*/  LDC.64 R4, c[0x0][0xad8] ;  /* 0x0002b600ff047b82 */ /* 0x000f620000000a00 */
[----:B-1----:R-:W-:Y:S04]  /*25e0*/  STL [R6+0x24], R10 ;  /* 0x0000240a06007387 */ /* 0x002fe80000100800 */
[----:B------:R-:W-:Y:S01]  /*25f0*/  STL [R6+0x28], R11 ;  /* 0x0000280b06007387 */ /* 0x000fe20000100800 */
[----:B--2---:R-:W-:-:S02]  /*2600*/  VIADD R197, R20, 0xffffff80 ;  /* 0xffffff8014c57836 */ /* 0x004fc40000000000 */
[----:B------:R-:W1:Y:S01]  /*2610*/  LDC.64 R2, c[0x0][0xae0] ;  /* 0x0002b800ff027b82 */ /* 0x000e620000000a00 */
[----:B---3--:R-:W-:Y:S04]  /*2620*/  STL [R6+0xc], R15 ;  /* 0x00000c0f06007387 */ /* 0x008fe80000100800 */
[----:B------:R-:W-:Y:S03]  /*2630*/  STL [R6+0x14], RZ ;  /* 0x000014ff06007387 */ /* 0x000fe60000100800 */
[----:B------:R-:W2:Y:S01]  /*2640*/  LDC R0, c[0x0][0x288] ;  /* 0x0000a200ff007b82 */ /* 0x000ea20000000800 */
[----:B----4-:R-:W-:Y:S04]  /*2650*/  STL [R6+0x2c], R13 ;  /* 0x00002c0d06007387 */ /* 0x010fe80000100800 */
[----:B------:R-:W-:Y:S04]  /*2660*/  STL [R6], R197 ;  /* 0x000000c506007387 */ /* 0x000fe80000100800 */
[----:B-----5:R-:W-:Y:S04]  /*2670*/  STL [R6+0x10], R4 ;  /* 0x0000100406007387 */ /* 0x020fe80000100800 */
[----:B------:R-:W-:Y:S04]  /*2680*/  STL [R6+0x18], R5 ;  /* 0x0000180506007387 */ /* 0x000fe80000100800 */
[----:B-1----:R-:W-:Y:S04]  /*2690*/  STL [R6+0x1c], R2 ;  /* 0x00001c0206007387 */ /* 0x002fe80000100800 */
[----:B------:R-:W-:Y:S04]  /*26a0*/  STL [R6+0x20], R3 ;  /* 0x0000200306007387 */ /* 0x000fe80000100800 */
[----:B--2---:R1:W-:Y:S04]  /*26b0*/  STL [R6+0x4], R0 ;  /* 0x0000040006007387 */ /* 0x0043e80000100800 */
[----:B------:R-:W1:Y:S01]  /*26c0*/  LDL R7, [R1+0x21c] ;  /* 0x00021c0001077983 */ /* 0x000e620000100800 */
[----:B------:R-:W-:Y:S03]  /*26d0*/  BSSY B0, `(.L_x_8714) ;  /* 0x0000008000007945 */ /* 0x000fe60003800000 */
[----:B------:R2:W-:Y:S01]  /*26e0*/  STL.U8 [R1+0x16c], RZ ;  /* 0x00016cff01007387 */ /* 0x0005e20000100000 */
[----:B-1----:R-:W-:-:S04]  /*26f0*/  LEA.HI R0, R7, R7, RZ, 0x1 ;  /* 0x0000000707007211 */ /* 0x002fc800078f08ff */
[----:B------:R-:W-:-:S05]  /*2700*/  LOP3.LUT R0, R0, 0xfffffffe, RZ, 0xc0, !PT ;  /* 0xfffffffe00007812 */ /* 0x000fca00078ec0ff */
[----:B------:R-:W-:-:S05]  /*2710*/  IMAD.IADD R0, R7, 0x1, -R0 ;  /* 0x0000000107007824 */ /* 0x000fca00078e0a00 */
[----:B------:R-:W-:-:S04]  /*2720*/  SHF.L.U32 R0, R0, 0x1f, RZ ;  /* 0x0000001f00007819 */ /* 0x000fc800000006ff */
[----:B------:R-:W1:Y:S02]  /*2730*/  SYNCS.PHASECHK.TRANS64.TRYWAIT P0, [UR50+0x32400], R0 ;  /* 0x03240000ff0075a7 */ /* 0x000e640008000172 */
[----:B-12---:R-:W-:Y:S05]  /*2740*/  @!P0 BRA `(.L_x_8715) ;  /* 0x0000020c00b48947 */ /* 0x006fea0003800000 */
.L_x_8889:
[----:B------:R-:W-:Y:S05]  /*2750*/  BSYNC B0 ;  /* 0x0000000000007941 */ /* 0x000fea0003800000 */
.L_x_8714:
[----:B------:R-:W2:Y:S04]  /*2760*/  LDL R31, [R1+0x1c] ;  /* 0x00001c00011f7983 */ /* 0x000ea80000100800 */
[----:B------:R3:W5:Y:S01]  /*2770*/  LDL.64 R24, [R1+0x210] ;  /* 0x0002100001187983 */ /* 0x0007620000100a00 */
[----:B------:R-:W-:Y:S01]  /*2780*/  IMAD.U32 R8, RZ, RZ, UR48 ;  /* 0x00000030ff087e24 */ /* 0x000fe2000f8e00ff */
[C---:B-1----:R-:W-:Y:S01]  /*2790*/  IADD3 R0, P2, R16.reuse, 0x420, RZ ;  /* 0x0000042010007810 */ /* 0x042fe20007f5e0ff */
[----:B------:R-:W-:Y:S01]  /*27a0*/  IMAD.U32 R9, RZ, RZ, UR49 ;  /* 0x00000031ff097e24 */ /* 0x000fe2000f8e00ff */
[----:B------:R-:W-:Y:S01]  /*27b0*/  IADD3 R20, P1, R16, 0x128, RZ ;  /* 0x0000012810147810 */ /* 0x000fe20007f3e0ff */
[----:B------:R-:W-:Y:S01]  /*27c0*/  IMAD.MOV.U32 R10, RZ, RZ, R219 ;  /* 0x000000ffff0a7224 */ /* 0x000fe200078e00db */
[----:B------:R-:W-:Y:S05]  /*27d0*/  WARPSYNC.ALL ;  /* 0x0000000000007948 */ /* 0x000fea0003800000 */
[----:B------:R-:W-:Y:S01]  /*27e0*/  IMAD.MOV.U32 R11, RZ, RZ, R218 ;  /* 0x000000ffff0b7224 */ /* 0x000fe200078e00da */
[----:B------:R-:W-:Y:S01]  /*27f0*/  BSSY B0, `(.L_x_8716) ;  /* 0x0000037000007945 */ /* 0x000fe20003800000 */
[----:B------:R-:W-:-:S02]  /*2800*/  IMAD.MOV.U32 R14, RZ, RZ, R19 ;  /* 0x000000ffff0e7224 */ /* 0x000fc400078e0013 */
[----:B------:R-:W-:Y:S01]  /*2810*/  IMAD.MOV.U32 R15, RZ, RZ, R38 ;  /* 0x000000ffff0f7224 */ /* 0x000fe200078e0026 */
[----:B------:R1:W-:Y:S01]  /*2820*/  STL.128 [R1+0x1a0], R8 ;  /* 0x0001a00801007387 */ /* 0x0003e20000100c00 */
[----:B------:R-:W-:Y:S02]  /*2830*/  IMAD.MOV.U32 R12, RZ, RZ, R217 ;  /* 0x000000ffff0c7224 */ /* 0x000fe400078e00d9 */
[----:B------:R-:W-:Y:S02]  /*2840*/  IMAD.MOV.U32 R13, RZ, RZ, R216 ;  /* 0x000000ffff0d7224 */ /* 0x000fe400078e00d8 */
[--C-:B------:R-:W-:Y:S02]  /*2850*/  IMAD.X R7, RZ, RZ, R17.reuse, P2 ;  /* 0x000000ffff077224 */ /* 0x100fe400010e0611 */
[----:B------:R-:W-:Y:S01]  /*2860*/  IMAD.X R21, RZ, RZ, R17, P1 ;  /* 0x000000ffff157224 */ /* 0x000fe200008e0611 */
[----:B------:R4:W-:Y:S01]  /*2870*/  STL.128 [R1+0x170], R12 ;  /* 0x0001700c01007387 */ /* 0x0009e20000100c00 */
[----:B------:R-:W-:Y:S01]  /*2880*/  IMAD.MOV.U32 R38, RZ, RZ, R20 ;  /* 0x000000ffff267224 */ /* 0x000fe200078e0014 */
[----:B------:R-:W-:Y:S01]  /*2890*/  IADD3 R20, P1, R16, 0x138, RZ ;  /* 0x0000013810147810 */ /* 0x000fe20007f3e0ff */
[----:B-1----:R-:W-:-:S02]  /*28a0*/  IMAD.MOV.U32 R8, RZ, RZ, R34 ;  /* 0x000000ffff087224 */ /* 0x002fc400078e0022 */
[----:B------:R-:W-:Y:S02]  /*28b0*/  IMAD.MOV.U32 R9, RZ, RZ, R43 ;  /* 0x000000ffff097224 */ /* 0x000fe400078e002b */
[----:B------:R-:W-:Y:S01]  /*28c0*/  IMAD.MOV.U32 R10, RZ, RZ, R26 ;  /* 0x000000ffff0a7224 */ /* 0x000fe200078e001a */
[----:B------:R3:W-:Y:S01]  /*28d0*/  BAR.SYNC.DEFER_BLOCKING R208, 0x100 ;  /* 0x000400d00000751d */ /* 0x0007e20000010000 */
[----:B------:R-:W-:Y:S01]  /*28e0*/  IMAD.MOV.U32 R11, RZ, RZ, R37 ;  /* 0x000000ffff0b7224 */ /* 0x000fe200078e0025 */
[----:B------:R-:W-:Y:S01]  /*28f0*/  IADD3 R26, P0, R16, 0x16c, RZ ;  /* 0x0000016c101a7810 */ /* 0x000fe20007f1e0ff */
[----:B----4-:R-:W-:Y:S02]  /*2900*/  IMAD.MOV.U32 R12, RZ, RZ, R27 ;  /* 0x000000ffff0c7224 */ /* 0x010fe400078e001b */
[----:B------:R-:W-:Y:S02]  /*2910*/  IMAD.MOV.U32 R13, RZ, RZ, R42 ;  /* 0x000000ffff0d7224 */ /* 0x000fe400078e002a */
[----:B------:R-:W-:Y:S01]  /*2920*/  IMAD.X R27, RZ, RZ, R17, P0 ;  /* 0x000000ffff1b7224 */ /* 0x000fe200000e0611 */
[----:B------:R1:W-:Y:S01]  /*2930*/  STL.128 [R1+0x1b0], R8 ;  /* 0x0001b00801007387 */ /* 0x0003e20000100c00 */
[----:B------:R-:W-:-:S02]  /*2940*/  IMAD.MOV.U32 R14, RZ, RZ, R29 ;  /* 0x000000ffff0e7224 */ /* 0x000fc400078e001d */
[----:B------:R-:W-:Y:S02]  /*2950*/  IMAD.MOV.U32 R15, RZ, RZ, R44 ;  /* 0x000000ffff0f7224 */ /* 0x000fe400078e002c */
[----:B------:R-:W-:-:S03]  /*2960*/  IMAD.MOV.U32 R37, RZ, RZ, R45 ;  /* 0x000000ffff257224 */ /* 0x000fc600078e002d */
[----:B------:R-:W-:Y:S01]  /*2970*/  STL.128 [R1+0x190], R12 ;  /* 0x0001900c01007387 */ /* 0x000fe20000100c00 */
[----:B-1----:R-:W-:Y:S02]  /*2980*/  IMAD.MOV.U32 R8, RZ, RZ, R30 ;  /* 0x000000ffff087224 */ /* 0x002fe400078e001e */
[----:B------:R-:W-:Y:S02]  /*2990*/  IMAD.MOV.U32 R9, RZ, RZ, R39 ;  /* 0x000000ffff097224 */ /* 0x000fe400078e0027 */
[----:B------:R-:W-:Y:S02]  /*29a0*/  IMAD.MOV.U32 R10, RZ, RZ, R32 ;  /* 0x000000ffff0a7224 */ /* 0x000fe400078e0020 */
[----:B------:R-:W-:Y:S02]  /*29b0*/  IMAD.MOV.U32 R11, RZ, RZ, R33 ;  /* 0x000000ffff0b7224 */ /* 0x000fe400078e0021 */
[----:B------:R-:W-:Y:S02]  /*29c0*/  IMAD.MOV.U32 R39, RZ, RZ, R21 ;  /* 0x000000ffff277224 */ /* 0x000fe400078e0015 */
[----:B------:R-:W-:Y:S01]  /*29d0*/  IMAD.X R21, RZ, RZ, R17, P1 ;  /* 0x000000ffff157224 */ /* 0x000fe200008e0611 */
[----:B------:R1:W-:Y:S04]  /*29e0*/  STL.128 [R1+0x1c0], R8 ;  /* 0x0001c00801007387 */ /* 0x0003e80000100c00 */
[----:B------:R-:W-:Y:S04]  /*29f0*/  STL.128 [R1+0x1e0], R36 ;  /* 0x0001e02401007387 */ /* 0x000fe80000100c00 */
[----:B------:R-:W-:Y:S01]  /*2a00*/  STL.128 [R1+0x180], R20 ;  /* 0x0001801401007387 */ /* 0x000fe20000100c00 */
[----:B-1----:R-:W-:-:S02]  /*2a10*/  IMAD.MOV.U32 R10, RZ, RZ, R26 ;  /* 0x000000ffff0a7224 */ /* 0x002fc400078e001a */
[----:B------:R-:W-:Y:S02]  /*2a20*/  IMAD.MOV.U32 R11, RZ, RZ, R27 ;  /* 0x000000ffff0b7224 */ /* 0x000fe400078e001b */
[----:B------:R-:W-:Y:S01]  /*2a30*/  IMAD.MOV.U32 R8, RZ, RZ, R0 ;  /* 0x000000ffff087224 */ /* 0x000fe200078e0000 */
[----:B------:R-:W-:Y:S01]  /*2a40*/  IADD3 R0, P0, R16, 0xa8, RZ ;  /* 0x000000a810007810 */ /* 0x000fe20007f1e0ff */
[----:B------:R-:W-:-:S04]  /*2a50*/  IMAD.MOV.U32 R9, RZ, RZ, R7 ;  /* 0x000000ffff097224 */ /* 0x000fc800078e0007 */
[----:B------:R-:W-:Y:S01]  /*2a60*/  IMAD.X R7, RZ, RZ, R17, P0 ;  /* 0x000000ffff077224 */ /* 0x000fe200000e0611 */
[----:B------:R1:W-:Y:S02]  /*2a70*/  STL.128 [R1+0x1d0], R8 ;  /* 0x0001d00801007387 */ /* 0x0003e40000100c00 */
[----:B-1----:R-:W-:Y:S02]  /*2a80*/  IMAD.MOV.U32 R10, RZ, RZ, R28 ;  /* 0x000000ffff0a7224 */ /* 0x002fe400078e001c */
[----:B------:R-:W-:Y:S02]  /*2a90*/  IMAD.MOV.U32 R11, RZ, RZ, R41 ;  /* 0x000000ffff0b7224 */ /* 0x000fe400078e0029 */
[----:B------:R-:W-:Y:S02]  /*2aa0*/  IMAD.MOV.U32 R8, RZ, RZ, R211 ;  /* 0x000000ffff087224 */ /* 0x000fe400078e00d3 */
[----:B------:R-:W-:-:S05]  /*2ab0*/  IMAD.MOV.U32 R9, RZ, RZ, R210 ;  /* 0x000000ffff097224 */ /* 0x000fca00078e00d2 */
[----:B------:R1:W-:Y:S02]  /*2ac0*/  STL.128 [R1+0x1f0], R8 ;  /* 0x0001f00801007387 */ /* 0x0003e40000100c00 */
[----:B-1----:R-:W-:Y:S02]  /*2ad0*/  IMAD.MOV.U32 R8, RZ, RZ, R35 ;  /* 0x000000ffff087224 */ /* 0x002fe400078e0023 */
[----:B------:R-:W-:Y:S02]  /*2ae0*/  IMAD.MOV.U32 R9, RZ, RZ, R40 ;  /* 0x000000ffff097224 */ /* 0x000fe400078e0028 */
[----:B------:R-:W-:Y:S02]  /*2af0*/  IMAD.MOV.U32 R10, RZ, RZ, R0 ;  /* 0x000000ffff0a7224 */ /* 0x000fe400078e0000 */
[----:B------:R-:W-:-:S05]  /*2b00*/  IMAD.MOV.U32 R11, RZ, RZ, R7 ;  /* 0x000000ffff0b7224 */ /* 0x000fca00078e0007 */
[----:B------:R3:W-:Y:S01]  /*2b10*/  STL.128 [R1+0x200], R8 ;  /* 0x0002000801007387 */ /* 0x0007e20000100c00 */
[----:B--2---:R-:W-:-:S04]  /*2b20*/  LOP3.LUT R0, R31, 0x1, RZ, 0xfc, !PT ;  /* 0x000000011f007812 */ /* 0x004fc800078efcff */
[----:B------:R-:W-:-:S13]  /*2b30*/  ISETP.NE.AND P1, PT, R0, 0x3, PT ;  /* 0x000000030000780c */ /* 0x000fda0003f25270 */
[----:B---3--:R-:W-:Y:S05]  /*2b40*/  @!P1 BRA `(.L_x_8717) ;  /* 0x0000000000049947 */ /* 0x008fea0003800000 */
[----:B------:R-:W-:Y:S01]  /*2b50*/  BPT.TRAP 0x1 ;  /* 0x000000040000795c */ /* 0x000fe20000300000 */
.L_x_8717:
[----:B------:R-:W-:Y:S05]  /*2b60*/  BSYNC B0 ;  /* 0x0000000000007941 */ /* 0x000fea0003800000 */
.L_x_8716:
[----:B------:R-:W2:Y:S01]  /*2b70*/  LDL.64 R8, [R1+0x8] ;  /* 0x0000080001087983 */ /* 0x000ea20000100a00 */
[----:B-----5:R-:W-:Y:S01]  /*2b80*/  SHF.L.U32 R25, R25, 0x1f, RZ ;  /* 0x0000001f19197819 */ /* 0x020fe200000006ff */
[----:B------:R-:W-:Y:S01]  /*2b90*/  BSSY B0, `(.L_x_8718) ;  /* 0x0000006000007945 */ /* 0x000fe20003800000 */
[----:B--2---:R-:W-:-:S05]  /*2ba0*/  MOV R7, R8 ;  /* 0x0000000800077202 */ /* 0x004fca0000000f00 */
[----:B------:R-:W-:-:S04]  /*2bb0*/  IMAD R24, R24, 0x8, R7 ;  /* 0x0000000818187824 */ /* 0x000fc800078e0207 */
[----:B------:R1:W2:Y:S01]  /*2bc0*/  SYNCS.PHASECHK.TRANS64.TRYWAIT P0, [R24+URZ], R25 ;  /* 0x00000019180075a7 */ /* 0x0002a2000800017f */
[----:B------:R-:W-:Y:S05]  /*2bd0*/  @!P1 BRA `(.L_x_8719) ;  /* 0x0000000000049947 */ /* 0x000fea0003800000 */
[----:B------:R-:W-:Y:S01]  /*2be0*/  BPT.TRAP 0x1 ;  /* 0x000000040000795c */ /* 0x000fe20000300000 */
.L_x_8719:
[----:B------:R-:W-:Y:S05]  /*2bf0*/  BSYNC B0 ;  /* 0x0000000000007941 */ /* 0x000fea0003800000 */
.L_x_8718:
[----:B------:R-:W-:Y:S04]  /*2c00*/  BSSY B0, `(.L_x_8720) ;  /* 0x0000004000007945 */ /* 0x000fe80003800000 */
[----:B--2---:R-:W-:Y:S05]  /*2c10*/  @P0 BRA `(.L_x_8721) ;  /* 0x0000000000080947 */ /* 0x004fea0003800000 */
[----:B------:R-:W2:Y:S02]  /*2c20*/  SYNCS.PHASECHK.TRANS64.TRYWAIT P0, [R24+URZ], R25 ;  /* 0x00000019180075a7 */ /* 0x000ea4000800017f */
[----:B--2---:R-:W-:Y:S05]  /*2c30*/  @!P0 BRA `(.L_x_8722) ;  /* 0x0000020800908947 */ /* 0x004fea0003800000 */
.L_x_8721:
[----:B------:R-:W-:Y:S05]  /*2c40*/  BSYNC B0 ;  /* 0x0000000000007941 */ /* 0x000fea0003800000 */
.L_x_8720:
[----:B------:R-:W3:Y:S04]  /*2c50*/  LDL R13, [R1+0x210] ;  /* 0x00021000010d7983 */ /* 0x000ee80000100800 */
[----:B------:R-:W3:Y:S01]  /*2c60*/  LDL.64 R8, [R1+0xa0] ;  /* 0x0000a00001087983 */ /* 0x000ee20000100a00 */
[----:B------:R-:W-:Y:S05]  /*2c70*/  WARPSYNC.ALL ;  /* 0x0000000000007948 */ /* 0x000fea0003800000 */
[----:B-12---:R-:W2:Y:S04]  /*2c80*/  LDL.64 R24, [R1+0x98] ;  /* 0x0000980001187983 */ /* 0x006ea80000100a00 */
[----:B------:R-:W4:Y:S04]  /*2c90*/  LDL.64 R10, [R1+0x98] ;  /* 0x00009800010a7983 */ /* 0x000f280000100a00 */
[----:B------:R-:W5:Y:S01]  /*2ca0*/  LDL.64 R14, [R1+0x98] ;  /* 0x00009800010e7983 */ /* 0x000f620000100a00 */
[----:B---3--:R-:W-:-:S03]  /*2cb0*/  IMAD R8, R13, 0x300, R8 ;  /* 0x000003000d087824 */ /* 0x008fc600078e0208 */
[----:B------:R-:W3:Y:S01]  /*2cc0*/  LDL.64 R20, [R1+0x98] ;  /* 0x0000980001147983 */ /* 0x000ee20000100a00 */
[----:B------:R-:W-:Y:S02]  /*2cd0*/  R2UR UR7, R9 ;  /* 0x00000000090772ca */ /* 0x000fe400000e0000 */
[C---:B------:R-:W-:Y:S01]  /*2ce0*/  R2UR UR6, R8.reuse ;  /* 0x00000000080672ca */ /* 0x040fe200000e0000 */
[----:B------:R-:W3:Y:S01]  /*2cf0*/  LDL R7, [R1+0x21c] ;  /* 0x00021c0001077983 */ /* 0x000ee20000100800 */
[----:B------:R-:W-:Y:S01]  /*2d00*/  VIADD R12, R8, 0x2 ;  /* 0x00000002080c7836 */ /* 0x000fe20000000000 */
[----:B------:R-:W-:Y:S01]  /*2d10*/  BSSY B0, `(.L_x_8723) ;  /* 0x000002e000007945 */ /* 0x000fe20003800000 */
[----:B------:R-:W-:Y:S01]  /*2d20*/  IMAD.MOV.U32 R13, RZ, RZ, R9 ;  /* 0x000000ffff0d7224 */ /* 0x000fe200078e0009 */
[----:B------:R1:W-:Y:S01]  /*2d30*/  STL [R1+0x80], RZ ;  /* 0x000080ff01007387 */ /* 0x0003e20000100800 */
[----:B--2---:R-:W-:Y:S02]  /*2d40*/  R2UR UR4, R24 ;  /* 0x00000000180472ca */ /* 0x004fe400000e0000 */
[----:B------:R-:W-:-:S02]  /*2d50*/  R2UR UR5, R25 ;  /* 0x00000000190572ca */ /* 0x000fc400000e0000 */
[----:B------:R-:W-:Y:S01]  /*2d60*/  WARPGROUP.ARRIVE ;  /* 0x00000000000079c5 */ /* 0x000fe20000000000 */
[----:B----4-:R-:W-:Y:S02]  /*2d70*/  VIADD R10, R10, 0x2 ;  /* 0x000000020a0a7836 */ /* 0x010fe40000000000 */
[----:B-----5:R-:W-:Y:S02]  /*2d80*/  VIADD R14, R14, 0x4 ;  /* 0x000000040e0e7836 */ /* 0x020fe40000000000 */
[----:B---3--:R-:W-:-:S06]  /*2d90*/  VIADD R20, R20, 0x6 ;  /* 0x0000000614147836 */ /* 0x008fcc0000000000 */
[----:B------:R-:W-:Y:S01]  /*2da0*/  HGMMA.64x96x16.F32 R24, gdesc[UR4], RZ, !UPT, gsb0 ;  /* 0x01600000041879f0 */ /* 0x000fe2000c0008ff */
[----:B------:R-:W-:Y:S02]  /*2db0*/  R2UR UR6, R12 ;  /* 0x000000000c0672ca */ /* 0x000fe400000e0000 */
[----:B------:R-:W-:Y:S02]  /*2dc0*/  R2UR UR7, R13 ;  /* 0x000000000d0772ca */ /* 0x000fe400000e0000 */
[----:B------:R-:W-:Y:S01]  /*2dd0*/  R2UR UR4, R10 ;  /* 0x000000000a0472ca */ /* 0x000fe200000e0000 */
[C---:B------:R-:W-:Y:S01]  /*2de0*/  VIADD R10, R8.reuse, 0x4 ;  /* 0x00000004080a7836 */ /* 0x040fe20000000000 */
[----:B------:R-:W-:Y:S01]  /*2df0*/  R2UR UR5, R11 ;  /* 0x000000000b0572ca */ /* 0x000fe200000e0000 */
[----:B------:R-:W-:Y:S01]  /*2e00*/  IMAD.MOV.U32 R11, RZ, RZ, R9 ;  /* 0x000000ffff0b7224 */ /* 0x000fe200078e0009 */
[----:B------:R-:W-:Y:S01]  /*2e10*/  LEA.HI R0, R7, R7, RZ, 0x1 ;  /* 0x0000000707007211 */ /* 0x000fe200078f08ff */
[----:B------:R-:W-:Y:S01]  /*2e20*/  VIADD R8, R8, 0x6 ;  /* 0x0000000608087836 */ /* 0x000fe20000000000 */
[----:B------:R-:W-:-:S02]  /*2e30*/  WARPGROUP.DEPBAR.LE gsb0, 0x0 ;  /* 0x00008000000079c5 */ /* 0x000fc40000010000 */
[----:B------:R-:W-:-:S07]  /*2e40*/  WARPGROUP.ARRIVE ;  /* 0x00000000000079c5 */ /* 0x000fce0000000000 */
        /* <DEDUP_REMOVED lines=11> */
[----:B------:R-:W-:Y:S02]  /*2f00*/  R2UR UR5, R21 ;  /* 0x00000000150572ca */ /* 0x000fe400000e0000 */
[----:B------:R-:W-:Y:S01]  /*2f10*/  LOP3.LUT R8, R0, 0xfffffffe, RZ, 0xc0, !PT ;  /* 0xfffffffe00087812 */ /* 0x000fe200078ec0ff */
[----:B------:R-:W-:-:S04]  /*2f20*/  IMAD.MOV.U32 R0, RZ, RZ, 0x1 ;  /* 0x00000001ff007424 */ /* 0x000fc800078e00ff */
[----:B------:R-:W-:Y:S01]  /*2f30*/  IMAD.IADD R7, R7, 0x1, -R8 ;  /* 0x0000000107077824 */ /* 0x000fe200078e0a08 */
[----:B------:R1:W-:Y:S04]  /*2f40*/  STL [R1+0x80], R0 ;  /* 0x0000800001007387 */ /* 0x0003e80000100800 */
[----:B------:R-:W-:Y:S01]  /*2f50*/  SHF.L.U32 R7, R7, 0x1f, RZ ;  /* 0x0000001f07077819 */ /* 0x000fe200000006ff */
[----:B------:R1:W-:Y:S04]  /*2f60*/  STL [R1+0x80], R0 ;  /* 0x0000800001007387 */ /* 0x0003e80000100800 */
[----:B------:R1:W-:Y:S04]  /*2f70*/  STL [R1+0x80], R0 ;  /* 0x0000800001007387 */ /* 0x0003e80000100800 */
[----:B------:R1:W-:Y:S01]  /*2f80*/  STL [R1+0x80], R0 ;  /* 0x0000800001007387 */ /* 0x0003e20000100800 */
[----:B------:R-:W-:-:S02]  /*2f90*/  WARPGROUP.DEPBAR.LE gsb0, 0x0 ;  /* 0x00008000000079c5 */ /* 0x000fc40000010000 */
[----:B------:R-:W-:-:S06]  /*2fa0*/  WARPGROUP.ARRIVE ;  /* 0x00000000000079c5 */ /* 0x000fcc0000000000 */
[----:B------:R-:W-:Y:S03]  /*2fb0*/  HGMMA.64x96x16.F32 R24, gdesc[UR4], R24, gsb0 ;  /* 0x01600000041879f0 */ /* 0x000fe60008000818 */
[----:B------:R-:W-:Y:S02]  /*2fc0*/  WARPGROUP.DEPBAR.LE gsb0, 0x0 ;  /* 0x00008000000079c5 */ /* 0x000fe40000010000 */
[----:B------:R-:W2:Y:S02]  /*2fd0*/  SYNCS.PHASECHK.TRANS64.TRYWAIT P0, [UR50+0x32410], R7 ;  /* 0x03241007ff0075a7 */ /* 0x000ea40008000172 */
[----:B-12---:R-:W-:Y:S05]  /*2fe0*/  @!P0 BRA `(.L_x_8724) ;  /* 0x0000020400b88947 */ /* 0x006fea0003800000 */
.L_x_8890:
[----:B------:R-:W-:Y:S05]  /*2ff0*/  BSYNC B0 ;  /* 0x0000000000007941 */ /* 0x000fea0003800000 */
.L_x_8723:
[----:B-1----:R-:W2:Y:S04]  /*3000*/  LDL R7, [R1+0x54] ;  /* 0x0000540001077983 */ /* 0x002ea80000100800 */
[----:B------:R1:W5:Y:S01]  /*3010*/  LDL.64 R8, [R1+0x210] ;  /* 0x0002100001087983 */ /* 0x0003620000100a00 */
[----:B------:R-:W-:Y:S01]  /*3020*/  BSSY B0, `(.L_x_8725) ;  /* 0x0000005000007945 */ /* 0x000fe20003800000 */
[----:B--2---:R-:W-:-:S04]  /*3030*/  LOP3.LUT R7, R7, 0x1, RZ, 0xfc, !PT ;  /* 0x0000000107077812 */ /* 0x004fc800078efcff */
[----:B------:R-:W-:-:S13]  /*3040*/  ISETP.NE.AND P1, PT, R7, 0x3, PT ;  /* 0x000000030700780c */ /* 0x000fda0003f25270 */
[----:B-1----:R-:W-:Y:S05]  /*3050*/  @!P1 BRA `(.L_x_8726) ;  /* 0x0000000000049947 */ /* 0x002fea0003800000 */
[----:B------:R-:W-:Y:S01]  /*3060*/  BPT.TRAP 0x1 ;  /* 0x000000040000795c */ /* 0x000fe20000300000 */
.L_x_8726:
[----:B------:R-:W-:Y:S05]  /*3070*/  BSYNC B0 ;  /* 0x0000000000007941 */ /* 0x000fea0003800000 */
.L_x_8725:
        /* <DEDUP_REMOVED lines=8> */
.L_x_8728:
[----:B------:R-:W-:Y:S05]  /*3100*/  BSYNC B0 ;  /* 0x0000000000007941 */ /* 0x000fea0003800000 */
.L_x_8727:
[----:B------:R-:W-:Y:S04]  /*3110*/  BSSY B0, `(.L_x_8729) ;  /* 0x0000004000007945 */ /* 0x000fe80003800000 */
[----:B--2---:R-:W-:Y:S05]  /*3120*/  @P0 BRA `(.L_x_8730) ;  /* 0x0000000000080947 */ /* 0x004fea0003800000 */
[----:B------:R-:W2:Y:S02]  /*3130*/  SYNCS.PHASECHK.TRANS64.TRYWAIT P0, [R8+URZ], R9 ;  /* 0x00000009080075a7 */ /* 0x000ea4000800017f */
[----:B--2---:R-:W-:Y:S05]  /*3140*/  @!P0 BRA `(.L_x_8731) ;  /* 0x0000020400788947 */ /* 0x004fea0003800000 */
.L_x_8730:
[----:B------:R-:W-:Y:S05]  /*3150*/  BSYNC B0 ;  /* 0x0000000000007941 */ /* 0x000fea0003800000 */
.L_x_8729:
[----:B------:R-:W3:Y:S04]  /*3160*/  LDL R19, [R1+0x210] ;  /* 0x0002100001137983 */ /* 0x000ee80000100800 */
[----:B-12---:R-:W3:Y:S04]  /*3170*/  LDL.64 R8, [R1+0x118] ;  /* 0x0001180001087983 */ /* 0x006ee80000100a00 */
[----:B------:R-:W2:Y:S04]  /*3180*/  LDL R7, [R1+0x90] ;  /* 0x0000900001077983 */ /* 0x000ea80000100800 */
[----:B------:R-:W4:Y:S04]  /*3190*/  LDL.64 R10, [R1+0x110] ;  /* 0x00011000010a7983 */ /* 0x000f280000100a00 */
[----:B------:R-:W5:Y:S04]  /*31a0*/  LDL.64 R12, [R1+0x110] ;  /* 0x00011000010c7983 */ /* 0x000f680000100a00 */
[----:B------:R-:W5:Y:S04]  /*31b0*/  LDL.64 R14, [R1+0x110] ;  /* 0x00011000010e7983 */ /* 0x000f680000100a00 */
[----:B------:R-:W5:Y:S01]  /*31c0*/  LDL.64 R20, [R1+0x110] ;  /* 0x0001100001147983 */ /* 0x000f620000100a00 */
[----:B------:R-:W-:Y:S05]  /*31d0*/  WARPSYNC.ALL ;  /* 0x0000000000007948 */ /* 0x000fea0003800000 */
[----:B------:R-:W-:Y:S01]  /*31e0*/  WARPGROUP.ARRIVE ;  /* 0x00000000000079c5 */ /* 0x000fe20000000000 */
[----:B------:R-:W5:Y:S01]  /*31f0*/  LDL.64 R72, [R1+0x110] ;  /* 0x0001100001487983 */ /* 0x000f620000100a00 */
[----:B---3--:R-:W-:Y:S01]  /*3200*/  IMAD R8, R19, 0xc00, R8 ;  /* 0x00000c0013087824 */ /* 0x008fe200078e0208 */
[----:B------:R-:W-:-:S02]  /*3210*/  R2UR UR7, R9 ;  /* 0x00000000090772ca */ /* 0x000fc400000e0000 */
[----:B--2---:R-:W-:Y:S02]  /*3220*/  ISETP.NE.U32.AND P0, PT, R7, RZ, PT ;  /* 0x000000ff0700720c */ /* 0x004fe40003f05070 */
[----:B------:R-:W-:Y:S02]  /*3230*/  R2UR UR6, R8 ;  /* 0x00000000080672ca */ /* 0x000fe400000e0000 */
[----:B----4-:R-:W-:Y:S02]  /*3240*/  R2UR UR4, R10 ;  /* 0x000000000a0472ca */ /* 0x010fe400000e0000 */
[----:B------:R-:W-:-:S07]  /*3250*/  R2UR UR5, R11 ;  /* 0x000000000b0572ca */ /* 0x000fce00000e0000 */
[----:B------:R-:W-:-:S06]  /*3260*/  VOTEU.ANY UP0, P0 ;  /* 0x00000000003f7886 */ /* 0x000fcc0000000100 */
[----:B------:R-:W-:Y:S01]  /*3270*/  HGMMA.64x96x16.F32 R24, gdesc[UR4], R24, UP0, gsb0 ;  /* 0x01600000041879f0 */ /* 0x000fe2000b800818 */
[----:B-----5:R-:W-:Y:S02]  /*3280*/  VIADD R12, R12, 0x2 ;  /* 0x000000020c0c7836 */ /* 0x020fe40000000000 */
[----:B------:R-:W-:Y:S02]  /*3290*/  VIADD R10, R8, 0x2 ;  /* 0x00000002080a7836 */ /* 0x000fe40000000000 */
[----:B------:R-:W-:Y:S01]  /*32a0*/  IMAD.MOV.U32 R11, RZ, RZ, R9 ;  /* 0x000000ffff0b7224 */ /* 0x000fe200078e0009 */
[----:B------:R-:W-:Y:S02]  /*32b0*/  R2UR UR4, R12 ;  /* 0x000000000c0472ca */ /* 0x000fe400000e0000 */
[----:B------:R-:W-:Y:S02]  /*32c0*/  R2UR UR6, R10 ;  /* 0x000000000a0672ca */ /* 0x000fe400000e0000 */
[----:B------:R-:W-:-:S02]  /*32d0*/  R2UR UR7, R11 ;  /* 0x000000000b0772ca */ /* 0x000fc400000e0000 */
[----:B------:R-:W-:Y:S02]  /*32e0*/  R2UR UR5, R13 ;  /* 0x000000000d0572ca */ /* 0x000fe400000e0000 */
[----:B------:R-:W2:Y:S01]  /*32f0*/  LDL.64 R12, [R1+0x110] ;  /* 0x00011000010c7983 */ /* 0x000ea20000100a00 */
[----:B------:R-:W-:Y:S02]  /*3300*/  WARPGROUP.DEPBAR.LE gsb0, 0x0 ;  /* 0x00008000000079c5 */ /* 0x000fe40000010000 */
[----:B------:R-:W-:-:S08]  /*3310*/  WARPGROUP.ARRIVE ;  /* 0x00000000000079c5 */ /* 0x000fd00000000000 */
[----:B------:R-:W-:Y:S01]  /*3320*/  HGMMA.64x96x16.F32 R24, gdesc[UR4], R24, gsb0 ;  /* 0x01600000041879f0 */ /* 0x000fe20008000818 */
[----:B------:R-:W-:Y:S02]  /*3330*/  VIADD R14, R14, 0x4 ;  /* 0x000000040e0e7836 */ /* 0x000fe40000000000 */
[----:B------:R-:W-:Y:S02]  /*3340*/  VIADD R10, R8, 0x4 ;  /* 0x00000004080a7836 */ /* 0x000fe40000000000 */
[----:B------:R-:W-:Y:S01]  /*3350*/  IMAD.MOV.U32 R11, RZ, RZ, R9 ;  /* 0x000000ffff0b7224 */ /* 0x000fe200078e0009 */
[----:B------:R-:W-:Y:S02]  /*3360*/  R2UR UR4, R14 ;  /* 0x000000000e0472ca */ /* 0x000fe400000e0000 */
[----:B------:R-:W-:Y:S02]  /*3370*/  R2UR UR6, R10 ;  /* 0x000000000a0672ca */ /* 0x000fe400000e0000 */
[----:B------:R-:W-:-:S02]  /*3380*/  R2UR UR7, R11 ;  /* 0x000000000b0772ca */ /* 0x000fc400000e0000 */
[----:B------:R-:W-:Y:S02]  /*3390*/  R2UR UR5, R15 ;  /* 0x000000000f0572ca */ /* 0x000fe400000e0000 */
[----:B------:R-:W3:Y:S01]  /*33a0*/  LDL.64 R14, [R1+0x110] ;  /* 0x00011000010e7983 */ /* 0x000ee20000100a00 */
        /* <DEDUP_REMOVED lines=10> */
[----:B------:R-:W4:Y:S01]  /*3450*/  LDL.64 R20, [R1+0x110] ;  /* 0x0001100001147983 */ /* 0x000f220000100a00 */
        /* <DEDUP_REMOVED lines=10> */
[----:B------:R-:W5:Y:S01]  /*3500*/  LDL.64 R72, [R1+0x110] ;  /* 0x0001100001487983 */ /* 0x000f620000100a00 */
[----:B------:R-:W-:Y:S02]  /*3510*/  WARPGROUP.DEPBAR.LE gsb0, 0x0 ;  /* 0x00008000000079c5 */ /* 0x000fe40000010000 */
[----:B------:R-:W-:-:S08]  /*3520*/  WARPGROUP.ARRIVE ;  /* 0x00000000000079c5 */ /* 0x000fd00000000000 */
[----:B------:R-:W-:Y:S01]  /*3530*/  HGMMA.64x96x16.F32 R24, gdesc[UR4], R24, gsb0 ;  /* 0x01600000041879f0 */ /* 0x000fe20008000818 */
[----:B--2---:R-:W-:Y:S02]  /*3540*/  VIADD R12, R12, 0x402 ;  /* 0x000004020c0c7836 */ /* 0x004fe40000000000 */
        /* <DEDUP_REMOVED lines=10> */
[----:B---3--:R-:W-:Y:S02]  /*35f0*/  VIADD R14, R14, 0x404 ;  /* 0x000004040e0e7836 */ /* 0x008fe40000000000 */
        /* <DEDUP_REMOVED lines=10> */
[----:B----4-:R-:W-:Y:S02]  /*36a0*/  VIADD R20, R20, 0x406 ;  /* 0x0000040614147836 */ /* 0x010fe40000000000 */
        /* <DEDUP_REMOVED lines=10> */
[----:B-----5:R-:W-:Y:S02]  /*3750*/  VIADD R72, R72, 0x800 ;  /* 0x0000080048487836 */ /* 0x020fe40000000000 */
        /* <DEDUP_REMOVED lines=49> */
[----:B------:R-:W-:Y:S01]  /*3a70*/  R2UR UR5, R73 ;  /* 0x00000000490572ca */ /* 0x000fe200000e0000 */
[----:B------:R-:W1:Y:S01]  /*3a80*/  S2R R74, SR_TID.X ;  /* 0x00000000004a7919 */ /* 0x000e620000002100 */
[----:B--2---:R-:W-:Y:S01]  /*3a90*/  VIADD R12, R12, 0xc02 ;  /* 0x00000c020c0c7836 */ /* 0x004fe20000000000 */
[----:B------:R-:W-:Y:S02]  /*3aa0*/  WARPGROUP.DEPBAR.LE gsb0, 0x0 ;  /* 0x00008000000079c5 */ /* 0x000fe40000010000 */
[----:B------:R-:W-:-:S08]  /*3ab0*/  WARPGROUP.ARRIVE ;  /* 0x00000000000079c5 */ /* 0x000fd00000000000 */
[----:B------:R-:W-:Y:S01]  /*3ac0*/  HGMMA.64x96x16.F32 R24, gdesc[UR4], R24, gsb0 ;  /* 0x01600000041879f0 */ /* 0x000fe20008000818 */
[----:B-1----:R-:W-:Y:S01]  /*3ad0*/  LOP3.LUT P1, RZ, R74, 0x7f, RZ, 0xc0, !PT ;  /* 0x0000007f4aff7812 */ /* 0x002fe2000782c0ff */
[----:B------:R-:W-:Y:S02]  /*3ae0*/  VIADD R10, R8, 0x902 ;  /* 0x00000902080a7836 */ /* 0x000fe40000000000 */
[----:B------:R-:W-:-:S10]  /*3af0*/  IMAD.MOV.U32 R11, RZ, RZ, R9 ;  /* 0x000000ffff0b7224 */ /* 0x000fd400078e0009 */
[----:B------:R-:W2:Y:S04]  /*3b00*/  @!P1 LDL.64 R74, [R1+0x30] ;  /* 0x00003000014a9983 */ /* 0x000ea80000100a00 */
[----:B------:R-:W5:Y:S01]  /*3b10*/  @!P1 LDL R7, [R1+0x210] ;  /* 0x0002100001079983 */ /* 0x000f620000100800 */
[----:B------:R-:W-:Y:S02]  /*3b20*/  R2UR UR6, R10 ;  /* 0x000000000a0672ca */ /* 0x000fe400000e0000 */
[----:B------:R-:W-:Y:S02]  /*3b30*/  R2UR UR7, R11 ;  /* 0x000000000b0772ca */ /* 0x000fe400000e0000 */
[----:B------:R-:W-:Y:S02]  /*3b40*/  R2UR UR4, R12 ;  /* 0x000000000c0472ca */ /* 0x000fe400000e0000 */
[----:B------:R-:W-:Y:S01]  /*3b50*/  R2UR UR5, R13 ;  /* 0x000000000d0572ca */ /* 0x000fe200000e0000 */
[----:B------:R-:W-:-:S02]  /*3b60*/  WARPGROUP.DEPBAR.LE gsb0, 0x0 ;  /* 0x00008000000079c5 */ /* 0x000fc40000010000 */
[----:B------:R-:W-:-:S10]  /*3b70*/  WARPGROUP.ARRIVE ;  /* 0x00000000000079c5 */ /* 0x000fd40000000000 */
[----:B------:R-:W-:Y:S01]  /*3b80*/  HGMMA.64x96x16.F32 R24, gdesc[UR4], R24, gsb0 ;  /* 0x01600000041879f0 */ /* 0x000fe20008000818 */
[----:B---3--:R-:W-:Y:S02]  /*3b90*/  VIADD R14, R14, 0xc04 ;  /* 0x00000c040e0e7836 */ /* 0x008fe40000000000 */
[----:B------:R-:W-:Y:S02]  /*3ba0*/  VIADD R10, R8, 0x904 ;  /* 0x00000904080a7836 */ /* 0x000fe40000000000 */
[----:B------:R-:W-:Y:S01]  /*3bb0*/  IMAD.MOV.U32 R11, RZ, RZ, R9 ;  /* 0x000000ffff0b7224 */ /* 0x000fe200078e0009 */
[----:B------:R-:W-:Y:S02]  /*3bc0*/  R2UR UR4, R14 ;  /* 0x000000000e0472ca */ /* 0x000fe400000e0000 */
[----:B------:R-:W-:Y:S02]  /*3bd0*/  R2UR UR6, R10 ;  /* 0x000000000a0672ca */ /* 0x000fe400000e0000 */
[----:B------:R-:W-:-:S02]  /*3be0*/  R2UR UR7, R11 ;  /* 0x000000000b0772ca */ /* 0x000fc400000e0000 */
[----:B------:R-:W-:Y:S01]  /*3bf0*/  R2UR UR5, R15 ;  /* 0x000000000f0572ca */ /* 0x000fe200000e0000 */
[----:B------:R-:W-:Y:S01]  /*3c00*/  VIADD R8, R8, 0x906 ;  /* 0x0000090608087836 */ /* 0x000fe20000000000 */
[----:B------:R-:W-:Y:S02]  /*3c10*/  WARPGROUP.DEPBAR.LE gsb0, 0x0 ;  /* 0x00008000000079c5 */ /* 0x000fe40000010000 */
[----:B------:R-:W-:-:S09]  /*3c20*/  WARPGROUP.ARRIVE ;  /* 0x00000000000079c5 */ /* 0x000fd20000000000 */
[----:B------:R-:W-:Y:S01]  /*3c30*/  HGMMA.64x96x16.F32 R24, gdesc[UR4], R24, gsb0 ;  /* 0x01600000041879f0 */ /* 0x000fe20008000818 */
[----:B----4-:R-:W-:Y:S01]  /*3c40*/  VIADD R20, R20, 0xc06 ;  /* 0x00000c0614147836 */ /* 0x010fe20000000000 */
[----:B------:R-:W-:Y:S02]  /*3c50*/  R2UR UR6, R8 ;  /* 0x00000000080672ca */ /* 0x000fe400000e0000 */
[----:B------:R-:W-:Y:S02]  /*3c60*/  R2UR UR7, R9 ;  /* 0x00000000090772ca */ /* 0x000fe400000e0000 */
[----:B------:R-:W-:Y:S02]  /*3c70*/  R2UR UR4, R20 ;  /* 0x00000000140472ca */ /* 0x000fe400000e0000 */
[----:B------:R-:W-:Y:S01]  /*3c80*/  R2UR UR5, R21 ;  /* 0x00000000150572ca */ /* 0x000fe200000e0000 */
[----:B------:R1:W-:Y:S04]  /*3c90*/  STL [R1+0x90], R0 ;  /* 0x0000900001007387 */ /* 0x0003e80000100800 */
[----:B------:R1:W-:Y:S01]  /*3ca0*/  STL [R1+0x90], R0 ;  /* 0x0000900001007387 */ /* 0x0003e20000100800 */
[----:B------:R-:W-:-:S02]  /*3cb0*/  WARPGROUP.DEPBAR.LE gsb0, 0x0 ;  /* 0x00008000000079c5 */ /* 0x000fc40000010000 */
[----:B------:R-:W-:-:S06]  /*3cc0*/  WARPGROUP.ARRIVE ;  /* 0x00000000000079c5 */ /* 0x000fcc0000000000 */
[----:B------:R-:W-:Y:S01]  /*3cd0*/  HGMMA.64x96x16.F32 R24, gdesc[UR4], R24, gsb0 ;  /* 0x01600000041879f0 */ /* 0x000fe20008000818 */
[----:B--2---:R-:W-:Y:S01]  /*3ce0*/  @!P1 MOV R74, R74 ;  /* 0x0000004a004a9202 */ /* 0x004fe20000000f00 */
[----:B------:R1:W-:Y:S04]  /*3cf0*/  STL [R1+0x90], R0 ;  /* 0x0000900001007387 */ /* 0x0003e80000100800 */
[----:B------:R1:W-:Y:S01]  /*3d00*/  STL [R1+0x90], R0 ;  /* 0x0000900001007387 */ /* 0x0003e20000100800 */
[----:B-----5:R-:W-:-:S03]  /*3d10*/  @!P1 IMAD R7, R7, 0x8, R74 ;  /* 0x0000000807079824 */ /* 0x020fc600078e024a */
[----:B------:R1:W-:Y:S04]  /*3d20*/  STL [R1+0x90], R0 ;  /* 0x0000900001007387 */ /* 0x0003e80000100800 */
[----:B------:R1:W-:Y:S04]  /*3d30*/  STL [R1+0x90], R0 ;  /* 0x0000900001007387 */ /* 0x0003e80000100800 */
[----:B------:R1:W-:Y:S04]  /*3d40*/  STL [R1+0x90], R0 ;  /* 0x0000900001007387 */ /* 0x0003e80000100800 */
[----:B------:R1:W-:Y:S01]  /*3d50*/  STL [R1+0x90], R0 ;  /* 0x0000900001007387 */ /* 0x0003e20000100800 */
[----:B------:R-:W-:-:S03]  /*3d60*/  @!P1 PRMT R7, RZ, 0x654, R7 ;  /* 0x00000654ff079816 */ /* 0x000fc60000000007 */
[----:B------:R1:W-:Y:S04]  /*3d70*/  STL [R1+0x90], R0 ;  /* 0x0000900001007387 */ /* 0x0003e80000100800 */
[----:B------:R1:W-:Y:S04]  /*3d80*/  STL [R1+0x90], R0 ;  /* 0x0000900001007387 */ /* 0x0003e80000100800 */
[----:B------:R1:W-:Y:S04]  /*3d90*/  STL [R1+0x90], R0 ;  /* 0x0000900001007387 */ /* 0x0003e80000100800 */
[----:B------:R1:W-:Y:S04]  /*3da0*/  STL [R1+0x90], R0 ;  /* 0x0000900001007387 */ /* 0x0003e80000100800 */
[----:B------:R1:W-:Y:S04]  /*3db0*/  STL [R1+0x90], R0 ;  /* 0x0000900001007387 */ /* 0x0003e80000100800 */
[----:B------:R1:W-:Y:S04]  /*3dc0*/  STL [R1+0x90], R0 ;  /* 0x0000900001007387 */ /* 0x0003e80000100800 */
[----:B------:R1:W-:Y:S04]  /*3dd0*/  STL [R1+0x90], R0 ;  /* 0x0000900001007387 */ /* 0x0003e80000100800 */
[----:B------:R1:W-:Y:S01]  /*3de0*/  STL [R1+0x90], R0 ;  /* 0x0000900001007387 */ /* 0x0003e20000100800 */
[----:B------:R-:W-:-:S02]  /*3df0*/  WARPGROUP.DEPBAR.LE gsb0, 0x0 ;  /* 0x00008000000079c5 */ /* 0x000fc40000010000 */
[----:B------:R1:W-:Y:S06]  /*3e00*/  BAR.ARV R203, 0x100 ;  /* 0x000400cb0000751d */ /* 0x0003ec0000002000 */
[----:B------:R2:W-:Y:S01]  /*3e10*/  @!P1 SYNCS.ARRIVE.TRANS64.RED.A1T0 RZ, [R7+URZ], RZ ;  /* 0x000000ff07ff99a7 */ /* 0x0005e2000810043f */
[----:B------:R-:W3:Y:S04]  /*3e20*/  LDL R15, [R1+0x70] ;  /* 0x00007000010f7983 */ /* 0x000ee80000100800 */
[----:B------:R-:W4:Y:S04]  /*3e30*/  LDL R11, [R6+0x8] ;  /* 0x00000800060b7983 */ /* 0x000f280000100800 */
[----:B--2---:R-:W2:Y:S04]  /*3e40*/  LDL R7, [R6] ;  /* 0x0000000006077983 */ /* 0x004ea80000100800 */
[----:B------:R-:W5:Y:S04]  /*3e50*/  LDL R19, [R6+0x18] ;  /* 0x0000180006137983 */ /* 0x000f680000100800 */
[----:B------:R-:W5:Y:S04]  /*3e60*/  LDL R12, [R6+0x4] ;  /* 0x00000400060c7983 */ /* 0x000f680000100800 */
[----:B------:R-:W5:Y:S04]  /*3e70*/  LDL R13, [R6+0xc] ;  /* 0x00000c00060d7983 */ /* 0x000f680000100800 */
[----:B------:R-:W5:Y:S04]  /*3e80*/  LDL R9, [R6+0x10] ;  /* 0x0000100006097983 */ /* 0x000f680000100800 */
[----:B------:R-:W5:Y:S01]  /*3e90*/  LDL R14, [R6+0x14] ;  /* 0x00001400060e7983 */ /* 0x000f620000100800 */
[----:B------:R-:W-:-:S02]  /*3ea0*/  UMOV UR4, 0xffffffa0 ;  /* 0xffffffa000047882 */ /* 0x000fc40000000000 */
[----:B------:R-:W-:Y:S01]  /*3eb0*/  UIMAD UR4, UR45, UR4, 0x60 ;  /* 0x000000602d0474a4 */ /* 0x000fe2000f8e0204 */
[----:B------:R-:W-:Y:S01]  /*3ec0*/  LOP3.LUT R166, R166, 0xffefffff, RZ, 0xc0, !PT ;  /* 0xffefffffa6a67812 */ /* 0x000fe200078ec0ff */
[----:B------:R-:W-:Y:S03]  /*3ed0*/  BSSY B0, `(.L_x_8732) ;  /* 0x000003f000007945 */ /* 0x000fe60003800000 */
[----:B------:R-:W-:Y:S02]  /*3ee0*/  @P1 LOP3.LUT R166, R166, 0x100000, RZ, 0xfc, !PT ;  /* 0x00100000a6a61812 */ /* 0x000fe400078efcff */
[----:B--2---:R-:W-:-:S04]  /*3ef0*/  SHF.R.S32.HI R8, RZ, 0x1f, R7 ;  /* 0x0000001fff087819 */ /* 0x004fc80000011407 */
[----:B------:R-:W-:-:S04]  /*3f00*/  LEA.HI R8, R8, R7, RZ, 0x7 ;  /* 0x0000000708087211 */ /* 0x000fc800078f38ff */
[----:B------:R-:W-:-:S05]  /*3f10*/  LOP3.LUT R10, R8, 0xffffff80, RZ, 0xc0, !PT ;  /* 0xffffff80080a7812 */ /* 0x000fca00078ec0ff */
[----:B------:R-:W-:-:S05]  /*3f20*/  IMAD.IADD R10, R7, 0x1, -R10 ;  /* 0x00000001070a7824 */ /* 0x000fca00078e0a0a */
[----:B------:R-:W-:-:S04]  /*3f30*/  SHF.R.S32.HI R21, RZ, 0x1f, R10 ;  /* 0x0000001fff157819 */ /* 0x000fc8000001140a */
[CC--:B------:R-:W-:Y:S02]  /*3f40*/  LEA.HI R20, R21.reuse, R10.reuse, RZ, 0x2 ;  /* 0x0000000a15147211 */ /* 0x0c0fe400078f10ff */
[----:B------:R-:W-:Y:S02]  /*3f50*/  LEA.HI R21, R21, R10, RZ, 0x5 ;  /* 0x0000000a15157211 */ /* 0x000fe400078f28ff */
[--C-:B------:R-:W-:Y:S02]  /*3f60*/  SHF.R.S32.HI R72, RZ, 0x2, R20.reuse ;  /* 0x00000002ff487819 */ /* 0x100fe40000011414 */
[----:B------:R-:W-:Y:S02]  /*3f70*/  SHF.R.S32.HI R7, RZ, 0x1f, R20 ;  /* 0x0000001fff077819 */ /* 0x000fe40000011414 */
[----:B------:R-:W-:Y:S02]  /*3f80*/  SHF.R.S32.HI R74, RZ, 0x5, R21 ;  /* 0x00000005ff4a7819 */ /* 0x000fe40000011415 */
[----:B------:R-:W-:-:S02]  /*3f90*/  LEA.HI R73, R7, R72, RZ, 0x3 ;  /* 0x0000004807497211 */ /* 0x000fc400078f18ff */
[----:B------:R-:W-:Y:S01]  /*3fa0*/  SHF.R.S32.HI R7, RZ, 0x7, R8 ;  /* 0x00000007ff077819 */ /* 0x000fe20000011408 */
[----:B---3--:R-:W-:Y:S01]  /*3fb0*/  IMAD R74, R15, 0x8, R74 ;  /* 0x000000080f4a7824 */ /* 0x008fe200078e024a */
[----:B------:R-:W-:Y:S01]  /*3fc0*/  LOP3.LUT R21, R20, 0x7ffffffc, RZ, 0xc0, !PT ;  /* 0x7ffffffc14157812 */ /* 0x000fe200078ec0ff */
[----:B----4-:R-:W-:Y:S01]  /*3fd0*/  VIADD R15, R11, UR4 ;  /* 0x000000040b0f7c36 */ /* 0x010fe20008000000 */
[----:B------:R-:W-:Y:S02]  /*3fe0*/  LOP3.LUT R73, R73, 0xfffffff8, RZ, 0xc0, !PT ;  /* 0xfffffff849497812 */ /* 0x000fe400078ec0ff */
[----:B------:R-:W-:Y:S01]  /*3ff0*/  LEA.HI R8, R8, R7, RZ, 0x1 ;  /* 0x0000000708087211 */ /* 0x000fe200078f08ff */
[----:B------:R-:W-:Y:S01]  /*4000*/  IMAD.IADD R21, R10, 0x1, -R21 ;  /* 0x000000010a157824 */ /* 0x000fe200078e0a15 */
[----:B-----5:R-:W-:Y:S01]  /*4010*/  ISETP.GE.AND P0, PT, R19, 0x1, PT ;  /* 0x000000011300780c */ /* 0x020fe20003f06270 */
[----:B------:R-:W-:Y:S01]  /*4020*/  IMAD.IADD R73, R72, 0x1, -R73 ;  /* 0x0000000148497824 */ /* 0x000fe200078e0a49 */
[----:B------:R-:W-:-:S02]  /*4030*/  LOP3.LUT R8, R8, 0x3fffffe, RZ, 0xc0, !PT ;  /* 0x03fffffe08087812 */ /* 0x000fc400078ec0ff */
[----:B------:R-:W-:Y:S01]  /*4040*/  IADD3 R10, -R12, 0x1, R15 ;  /* 0x000000010c0a7810 */ /* 0x000fe20007ffe10f */
[----:B------:R-:W-:Y:S01]  /*4050*/  IMAD.U32 R73, R74, 0x10, R73 ;  /* 0x000000104a497824 */ /* 0x000fe200078e0049 */
[----:B------:R-:W-:Y:S01]  /*4060*/  LOP3.LUT R13, RZ, R13, RZ, 0x33, !PT ;  /* 0x0000000dff0d7212 */ /* 0x000fe200078e33ff */
[----:B------:R-:W-:Y:S02]  /*4070*/  IMAD.IADD R8, R7, 0x1, -R8 ;  /* 0x0000000107087824 */ /* 0x000fe400078e0a08 */
[C---:B------:R-:W-:Y:S02]  /*4080*/  IMAD R10, R21.reuse, -0x2, R10 ;  /* 0xfffffffe150a7824 */ /* 0x040fe400078e020a */
[----:B------:R-:W-:Y:S02]  /*4090*/  IMAD R20, R21, -0x2, R15 ;  /* 0xfffffffe15147824 */ /* 0x000fe400078e020f */
[----:B------:R-:W-:Y:S02]  /*40a0*/  IMAD R73, R8, 0x40, R73 ;  /* 0x0000004008497824 */ /* 0x000fe400078e0249 */
[----:B------:R-:W-:-:S02]  /*40b0*/  IMAD.IADD R15, R10, 0x1, R9 ;  /* 0x000000010a0f7824 */ /* 0x000fc400078e0209 */
[----:B------:R-:W-:Y:S02]  /*40c0*/  IMAD.U32 R8, RZ, RZ, UR4 ;  /* 0x00000004ff087e24 */ /* 0x000fe4000f8e00ff */
[----:B------:R-:W-:Y:S02]  /*40d0*/  IMAD.IADD R72, R10, 0x1, R13 ;  /* 0x000000010a487824 */ /* 0x000fe400078e020d */
[----:B------:R-:W-:Y:S01]  /*40e0*/  VIADD R14, R14, UR4 ;  /* 0x000000040e0e7c36 */ /* 0x000fe20008000000 */
[----:B------:R-:W-:Y:S01]  /*40f0*/  VIADDMNMX R10, R73, R15, R20, PT ;  /* 0x0000000f490a7246 */ /* 0x000fe20003800114 */
[----:B------:R-:W-:Y:S02]  /*4100*/  IMAD R21, R21, -0x2, R8 ;  /* 0xfffffffe15157824 */ /* 0x000fe400078e0208 */
[----:B------:R-:W-:Y:S01]  /*4110*/  IMAD.IADD R7, R72, 0x1, R73 ;  /* 0x0000000148077824 */ /* 0x000fe200078e0249 */
[----:B-1----:R-:W-:Y:S06]  /*4120*/  @!P0 BRA `(.L_x_8733) ;  /* 0x0000000000648947 */ /* 0x002fec0003800000 */
[----:B------:R-:W-:Y:S01]  /*4130*/  IADD3 R8, R73, R11, -R12 ;  /* 0x0000000b49087210 */ /* 0x000fe20007ffe80c */
[----:B------:R-:W-:Y:S03]  /*4140*/  BSSY B1, `(.L_x_8734) ;  /* 0x0000014000017945 */ /* 0x000fe60003800000 */
[----:B------:R-:W-:-:S13]  /*4150*/  ISETP.GT.AND P0, PT, R8, -0x1, PT ;  /* 0xffffffff0800780c */ /* 0x000fda0003f04270 */
[----:B------:R-:W-:Y:S05]  /*4160*/  @P0 BRA `(.L_x_8735) ;  /* 0x00000000002c0947 */ /* 0x000fea0003800000 */
[----:B------:R-:W-:Y:S01]  /*4170*/  ISETP.NE.AND P0, PT, R19, 0x1, PT ;  /* 0x000000011300780c */ /* 0x000fe20003f05270 */
[----:B------:R-:W-:Y:S01]  /*4180*/  BSSY B2, `(.L_x_8736) ;  /* 0x0000007000027945 */ /* 0x000fe20003800000 */
[----:B------:R-:W-:-:S11]  /*4190*/  LOP3.LUT R8, RZ, R8, RZ, 0x33, !PT ;  /* 0x00000008ff087212 */ /* 0x000fd600078e33ff */
[----:B------:R-:W-:Y:S05]  /*41a0*/  @!P0 BRA `(.L_x_8737) ;  /* 0x0000000000108947 */ /* 0x000fea0003800000 */
[----:B------:R-:W2:Y:S04]  /*41b0*/  LDL R9, [R6+0x1c] ;  /* 0x00001c0006097983 */ /* 0x000ea80000100800 */
[----:B------:R-:W3:Y:S01]  /*41c0*/  LDL R13, [R6+0x20] ;  /* 0x00002000060d7983 */ /* 0x000ee20000100800 */
[----:B--2---:R-:W-:-:S05]  /*41d0*/  IMAD.HI.U32 R8, R8, R9, RZ ;  /* 0x0000000908087227 */ /* 0x004fca00078e00ff */
[----:B---3--:R-:W-:-:S07]  /*41e0*/  SHF.R.U32.HI R8, RZ, R13, R8 ;  /* 0x0000000dff087219 */ /* 0x008fce0000011608 */
.L_x_8737:
[----:B------:R-:W-:Y:S05]  /*41f0*/  BSYNC B2 ;  /* 0x0000000000027941 */ /* 0x000fea0003800000 */
.L_x_8736:
[----:B------:R-:W-:Y:S01]  /*4200*/  LOP3.LUT R8, RZ, R8, RZ, 0x33, !PT ;  /* 0x00000008ff087212 */ /* 0x000fe200078e33ff */
[----:B------:R-:W-:Y:S06]  /*4210*/  BRA `(.L_x_8738) ;  /* 0x0000000000187947 */ /* 0x000fec0003800000 */
.L_x_8735:
[----:B------:R-:W-:-:S13]  /*4220*/  ISETP.NE.AND P0, PT, R19, 0x1, PT ;  /* 0x000000011300780c */ /* 0x000fda0003f05270 */
[----:B------:R-:W-:Y:S05]  /*4230*/  @!P0 BRA `(.L_x_8738) ;  /* 0x0000000000108947 */ /* 0x000fea0003800000 */
[----:B------:R-:W2:Y:S04]  /*4240*/  LDL R9, [R6+0x1c] ;  /* 0x00001c0006097983 */ /* 0x000ea80000100800 */
[----:B------:R-:W3:Y:S01]  /*4250*/  LDL R13, [R6+0x20] ;  /* 0x00002000060d7983 */ /* 0x000ee20000100800 */
[----:B--2---:R-:W-:-:S05]  /*4260*/  IMAD.HI.U32 R8, R8, R9, RZ ;  /* 0x0000000908087227 */ /* 0x004fca00078e00ff */
[----:B---3--:R-:W-:-:S07]  /*4270*/  SHF.R.U32.HI R8, RZ, R13, R8 ;  /* 0x0000000dff087219 */ /* 0x008fce0000011608 */
.L_x_8738:
[----:B------:R-:W-:Y:S05]  /*4280*/  BSYNC B1 ;  /* 0x0000000000017941 */ /* 0x000fea0003800000 */
.L_x_8734:
[----:B------:R-:W-:-:S05]  /*4290*/  IMAD R8, R19, R8, R21 ;  /* 0x0000000813087224 */ /* 0x000fca00078e0215 */
[----:B------:R-:W-:Y:S02]  /*42a0*/  VIMNMX R7, R7, R8, !PT ;  /* 0x0000000807077248 */ /* 0x000fe40007fe0100 */
[----:B------:R-:W-:-:S07]  /*42b0*/  VIADDMNMX R10, R8, R19, R10, PT ;  /* 0x00000013080a7246 */ /* 0x000fce000380010a */
.L_x_8733:
[----:B------:R-:W-:Y:S05]  /*42c0*/  BSYNC B0 ;  /* 0x0000000000007941 */ /* 0x000fea0003800000 */
.L_x_8732:
[C---:B------:R-:W-:Y:S01]  /*42d0*/  ISETP.GE.AND P0, PT, R14.reuse, 0x2, PT ;  /* 0x000000020e00780c */ /* 0x040fe20003f06270 */
[----:B------:R-:W-:Y:S01]  /*42e0*/  VIADD R73, R73, 0x8 ;  /* 0x0000000849497836 */ /* 0x000fe20000000000 */
[C---:B------:R-:W-:Y:S01]  /*42f0*/  ISETP.GE.AND P4, PT, R14.reuse, 0xa, PT ;  /* 0x0000000a0e00780c */ /* 0x040fe20003f86270 */
[----:B------:R-:W-:Y:S01]  /*4300*/  BSSY B0, `(.L_x_8739) ;  /* 0x000008e000007945 */ /* 0x000fe20003800000 */
[C---:B------:R-:W-:Y:S02]  /*4310*/  ISETP.GT.AND P2, PT, R7.reuse, 0x1, !P0 ;  /* 0x000000010700780c */ /* 0x040fe40004744270 */
[----:B------:R-:W-:Y:S02]  /*4320*/  ISETP.GE.AND P1, PT, R14, 0x9, PT ;  /* 0x000000090e00780c */ /* 0x000fe40003f26270 */
[----:B------:R-:W-:Y:S02]  /*4330*/  ISETP.LT.OR P2, PT, R10, 0x2, P2 ;  /* 0x000000020a00780c */ /* 0x000fe40001741670 */
[----:B------:R-:W-:-:S02]  /*4340*/  ISETP.GT.AND P3, PT, R7, 0x8, !P1 ;  /* 0x000000080700780c */ /* 0x000fc40004f64270 */
[----:B------:R-:W-:Y:S02]  /*4350*/  FSEL R178, R25, -INF , !P2 ;  /* 0xff80000019b27808 */ /* 0x000fe40005000000 */
[----:B------:R-:W-:Y:S02]  /*4360*/  ISETP.GT.AND P2, PT, R7, 0x9, !P4 ;  /* 0x000000090700780c */ /* 0x000fe40006744270 */
[----:B------:R-:W-:Y:S02]  /*4370*/  P2R R25, PR, RZ, 0x10 ;  /* 0x00000010ff197803 */ /* 0x000fe40000000000 */
        /* <DEDUP_REMOVED lines=102> */
[----:B------:R-:W-:Y:S01]  /*49e0*/  ISETP.GT.AND P6, PT, R7, 0x59, !P6 ;  /* 0x000000590700780c */ /* 0x000fe200077c4270 */
[----:B------:R-:W-:-:S03]  /*49f0*/  IMAD.IADD R7, R72, 0x1, R73 ;  /* 0x0000000148077824 */ /* 0x000fc600078e0249 */
[----:B------:R-:W-:Y:S02]  /*4a00*/  ISETP.LT.OR P6, PT, R10, 0x5a, P6 ;  /* 0x0000005a0a00780c */ /* 0x000fe400037c1670 */
[----:B------:R-:W-:Y:S02]  /*4a10*/  VIADDMNMX R10, R73, R15, R20, PT ;  /* 0x0000000f490a7246 */ /* 0x000fe40003800114 */
[----:B------:R-:W-:Y:S02]  /*4a20*/  FSEL R177, R69, -INF , !P6 ;  /* 0xff80000045b17808 */ /* 0x000fe40007000000 */
[----:B------:R-:W-:-:S13]  /*4a30*/  ISETP.GE.AND P6, PT, R19, 0x1, PT ;  /* 0x000000011300780c */ /* 0x000fda0003fc6270 */
[----:B------:R-:W-:Y:S05]  /*4a40*/  @!P6 BRA `(.L_x_8740) ;  /* 0x000000000064e947 */ /* 0x000fea0003800000 */
        /* <DEDUP_REMOVED lines=12> */
.L_x_8744:
[----:B------:R-:W-:Y:S05]  /*4b10*/  BSYNC B2 ;  /* 0x0000000000027941 */ /* 0x000fea0003800000 */
.L_x_8743:
[----:B------:R-:W-:Y:S01]  /*4b20*/  LOP3.LUT R12, RZ, R12, RZ, 0x33, !PT ;  /* 0x0000000cff0c7212 */ /* 0x000fe200078e33ff */
[----:B------:R-:W-:Y:S06]  /*4b30*/  BRA `(.L_x_8745) ;  /* 0x0000000000187947 */ /* 0x000fec0003800000 */
.L_x_8742:
[----:B------:R-:W-:-:S13]  /*4b40*/  ISETP.NE.AND P6, PT, R19, 0x1, PT ;  /* 0x000000011300780c */ /* 0x000fda0003fc5270 */
[----:B------:R-:W-:Y:S05]  /*4b50*/  @!P6 BRA `(.L_x_8745) ;  /* 0x000000000010e947 */ /* 0x000fea0003800000 */
[----:B------:R-:W2:Y:S04]  /*4b60*/  LDL R11, [R6+0x1c] ;  /* 0x00001c00060b7983 */ /* 0x000ea80000100800 */
[----:B------:R-:W3:Y:S01]  /*4b70*/  LDL R13, [R6+0x20] ;  /* 0x00002000060d7983 */ /* 0x000ee20000100800 */
[----:B--2---:R-:W-:-:S05]  /*4b80*/  IMAD.HI.U32 R12, R12, R11, RZ ;  /* 0x0000000b0c0c7227 */ /* 0x004fca00078e00ff */
[----:B---3--:R-:W-:-:S07]  /*4b90*/  SHF.R.U32.HI R12, RZ, R13, R12 ;  /* 0x0000000dff0c7219 */ /* 0x008fce000001160c */
.L_x_8745:
[----:B------:R-:W-:Y:S05]  /*4ba0*/  BSYNC B1 ;  /* 0x0000000000017941 */ /* 0x000fea0003800000 */
.L_x_8741:
[----:B------:R-:W-:-:S05]  /*4bb0*/  IMAD R12, R19, R12, R21 ;  /* 0x0000000c130c7224 */ /* 0x000fca00078e0215 */
[----:B------:R-:W-:Y:S02]  /*4bc0*/  VIADDMNMX R10, R12, R19, R10, PT ;  /* 0x000000130c0a7246 */ /* 0x000fe4000380010a */
[----:B------:R-:W-:-:S07]  /*4bd0*/  VIMNMX R7, R7, R12, !PT ;  /* 0x0000000c07077248 */ /* 0x000fce0007fe0100 */
.L_x_8740:
[----:B------:R-:W-:Y:S05]  /*4be0*/  BSYNC B0 ;  /* 0x0000000000007941 */ /* 0x000fea0003800000 */
.L_x_8739:
[C---:B------:R-:W-:Y:S01]  /*4bf0*/  ISETP.GT.AND P0, PT, R7.reuse, 0x1, !P0 ;  /* 0x000000010700780c */ /* 0x040fe20004704270 */
[----:B------:R-:W2:Y:S01]  /*4c00*/  LDL R222, [R1+0x228] ;  /* 0x0002280001de7983 */ /* 0x000ea20000100800 */
[----:B------:R-:W-:Y:S02]  /*4c10*/  ISETP.GT.AND P1, PT, R7, 0x8, !P1 ;  /* 0x000000080700780c */ /* 0x000fe40004f24270 */
[C---:B------:R-:W-:Y:S01]  /*4c20*/  ISETP.LT.OR P0, PT, R10.reuse, 0x2, P0 ;  /* 0x000000020a00780c */ /* 0x040fe20000701670 */
[----:B------:R-:W3:Y:S01]  /*4c30*/  LDL R224, [R1+0x22c] ;  /* 0x00022c0001e07983 */ /* 0x000ee20000100800 */
[----:B------:R-:W-:Y:S02]  /*4c40*/  ISETP.LT.OR P1, PT, R10, 0x9, P1 ;  /* 0x000000090a00780c */ /* 0x000fe40000f21670 */
[----:B------:R-:W-:Y:S01]  /*4c50*/  FSEL R53, R27, -INF , !P0 ;  /* 0xff8000001b357808 */ /* 0x000fe20004000000 */
[----:B------:R-:W4:Y:S01]  /*4c60*/  LDL R20, [R1+0x450] ;  /* 0x0004500001147983 */ /* 0x000f220000100800 */
[----:B------:R-:W-:-:S02]  /*4c70*/  ISETP.NE.AND P0, PT, R25, RZ, PT ;  /* 0x000000ff1900720c */ /* 0x000fc40003f05270 */
[----:B------:R-:W-:Y:S01]  /*4c80*/  FSEL R49, R30, -INF , !P1 ;  /* 0xff8000001e317808 */ /* 0x000fe20004800000 */
[----:B------:R-:W5:Y:S01]  /*4c90*/  LDL R21, [R1+0x234] ;  /* 0x0002340001157983 */ /* 0x000f620000100800 */
[----:B------:R-:W-:Y:S02]  /*4ca0*/  ISETP.GT.AND P0, PT, R7, 0x9, !P0 ;  /* 0x000000090700780c */ /* 0x000fe40004704270 */
[----:B------:R-:W-:Y:S01]  /*4cb0*/  ISETP.NE.AND P1, PT, R32, RZ, PT ;  /* 0x000000ff2000720c */ /* 0x000fe20003f25270 */
[----:B------:R-:W4:Y:S01]  /*4cc0*/  LDL R15, [R1+0x210] ;  /* 0x00021000010f7983 */ /* 0x000f220000100800 */
[----:B------:R-:W-:Y:S02]  /*4cd0*/  ISETP.LT.OR P0, PT, R10, 0xa, P0 ;  /* 0x0000000a0a00780c */ /* 0x000fe40000701670 */
[----:B------:R-:W-:Y:S01]  /*4ce0*/  ISETP.NE.AND P6, PT, R36, RZ, PT ;  /* 0x000000ff2400720c */ /* 0x000fe20003fc5270 */
[----:B------:R-:W4:Y:S01]  /*4cf0*/  LDL R156, [R1+0x224] ;  /* 0x00022400019c7983 */ /* 0x000f220000100800 */
[----:B------:R-:W-:-:S02]  /*4d00*/  FSEL R45, R31, -INF , !P0 ;  /* 0xff8000001f2d7808 */ /* 0x000fc40004000000 */
[----:B------:R-:W-:Y:S01]  /*4d10*/  ISETP.NE.AND P0, PT, R28, RZ, PT ;  /* 0x000000ff1c00720c */ /* 0x000fe20003f05270 */
[----:B------:R-:W4:Y:S01]  /*4d20*/  LDL R25, [R1+0x238] ;  /* 0x0002380001197983 */ /* 0x000f220000100800 */
[C---:B------:R-:W-:Y:S02]  /*4d30*/  ISETP.GT.AND P5, PT, R7.reuse, RZ, !P5 ;  /* 0x000000ff0700720c */ /* 0x040fe40006fa4270 */
[----:B------:R-:W-:Y:S01]  /*4d40*/  ISETP.GT.AND P0, PT, R7, 0x10, !P0 ;  /* 0x000000100700780c */ /* 0x000fe20004704270 */
[----:B------:R-:W4:Y:S01]  /*4d50*/  LDL R116, [R1+0x220] ;  /* 0x0002200001747983 */ /* 0x000f220000100800 */
[C---:B------:R-:W-:Y:S02]  /*4d60*/  ISETP.LT.OR P5, PT, R10.reuse, 0x1, P5 ;  /* 0x000000010a00780c */ /* 0x040fe40002fa1670 */
[----:B------:R-:W-:Y:S01]  /*4d70*/  ISETP.LT.OR P0, PT, R10, 0x11, P0 ;  /* 0x000000110a00780c */ /* 0x000fe20000701670 */
[----:B------:R-:W4:Y:S01]  /*4d80*/  LDL R118, [R1+0x230] ;  /* 0x0002300001767983 */ /* 0x000f220000100800 */
[----:B------:R-:W-:-:S02]  /*4d90*/  FSEL R83, R26, -INF , !P5 ;  /* 0xff8000001a537808 */ /* 0x000fc40006800000 */
[----:B------:R-:W-:Y:S01]  /*4da0*/  FSEL R191, R34, -INF , !P0 ;  /* 0xff80000022bf7808 */ /* 0x000fe20004000000 */
[----:B------:R-:W4:Y:S01]  /*4db0*/  LDL R27, [R1+0x23c] ;  /* 0x00023c00011b7983 */ /* 0x000f220000100800 */
[----:B------:R-:W-:Y:S02]  /*4dc0*/  ISETP.NE.AND P0, PT, R29, RZ, PT ;  /* 0x000000ff1d00720c */ /* 0x000fe40003f05270 */
[----:B------:R-:W-:Y:S01]  /*4dd0*/  FMNMX.FTZ R11, R61, R178, !PT ;  /* 0x000000b23d0b7209 */ /* 0x000fe20007810000 */
[----:B------:R-:W4:Y:S01]  /*4de0*/  LDL R120, [R1+0x240] ;  /* 0x0002400001787983 */ /* 0x000f220000100800 */
[----:B------:R-:W-:Y:S02]  /*4df0*/  ISETP.GT.AND P0, PT, R7, 0x11, !P0 ;  /* 0x000000110700780c */ /* 0x000fe40004704270 */
[----:B------:R-:W-:Y:S01]  /*4e00*/  FMNMX.FTZ R6, R83, R53, !PT ;  /* 0x0000003553067209 */ /* 0x000fe20007810000 */
[----:B------:R-:W4:Y:S01]  /*4e10*/  LDL R29, [R1+0x244] ;  /* 0x00024400011d7983 */ /* 0x000f220000100800 */
[----:B------:R-:W-:-:S02]  /*4e20*/  ISETP.LT.OR P0, PT, R10, 0x12, P0 ;  /* 0x000000120a00780c */ /* 0x000fc40000701670 */
[----:B------:R-:W-:Y:S01]  /*4e30*/  FMNMX.FTZ R11, R154, R11, !PT ;  /* 0x0000000b9a0b7209 */ /* 0x000fe20007810000 */
[----:B------:R-:W4:Y:S01]  /*4e40*/  LDL R31, [R1+0x248] ;  /* 0x00024800011f7983 */ /* 0x000f220000100800 */
[----:B------:R-:W-:Y:S02]  /*4e50*/  FSEL R196, R35, -INF , !P0 ;  /* 0xff80000023c47808 */ /* 0x000fe40004000000 */
[----:B------:R-:W-:Y:S01]  /*4e60*/  ISETP.GT.AND P0, PT, R7, 0x18, !P1 ;  /* 0x000000180700780c */ /* 0x000fe20004f04270 */
[----:B------:R-:W4:Y:S01]  /*4e70*/  LDL R122, [R1+0x250] ;  /* 0x00025000017a7983 */ /* 0x000f220000100800 */
[----:B------:R-:W-:Y:S02]  /*4e80*/  FMNMX.FTZ R6, R49, R6, !PT ;  /* 0x0000000631067209 */ /* 0x000fe40007810000 */
[----:B------:R-:W-:Y:S01]  /*4e90*/  ISETP.LT.OR P0, PT, R10, 0x19, P0 ;  /* 0x000000190a00780c */ /* 0x000fe20000701670 */
[----:B------:R-:W4:Y:S01]  /*4ea0*/  LDL R35, [R1+0x258] ;  /* 0x0002580001237983 */ /* 0x000f220000100800 */
[----:B------:R-:W-:-:S02]  /*4eb0*/  FMNMX.FTZ R11, R152, R11, !PT ;  /* 0x0000000b980b7209 */ /* 0x000fc40007810000 */
        /* <DEDUP_REMOVED lines=30> */
[----:B------:R-:W-:Y:S01]  /*50a0*/  ISETP.NE.AND P0, PT, R40, RZ, PT ;  /* 0x000000ff2800720c */ /* 0x000fe20003f05270 */
[----:B------:R-:W4:Y:S01]  /*50b0*/  LDL R43, [R1+0x26c] ;  /* 0x00026c00012b7983 */ /* 0x000f220000100800 */
[----:B------:R-:W-:Y:S02]  /*50c0*/  FMNMX.FTZ R6, R213, R6, !PT ;  /* 0x00000006d5067209 */ /* 0x000fe40007810000 */
[----:B------:R-:W-:Y:S01]  /*50d0*/  ISETP.GT.AND P0, PT, R7, 0x28, !P0 ;  /* 0x000000280700780c */ /* 0x000fe20004704270 */
[----:B------:R-:W4:Y:S01]  /*50e0*/  LDL R132, [R1+0x2a0] ;  /* 0x0002a00001847983 */ /* 0x000f220000100800 */
[----:B------:R-:W-:-:S02]  /*50f0*/  FMNMX.FTZ R12, R162, R13, !PT ;  /* 0x0000000da20c7209 */ /* 0x000fc40007810000 */
[----:B------:R-:W-:Y:S01]  /*5100*/  ISETP.LT.OR P0, PT, R10, 0x29, P0 ;  /* 0x000000290a00780c */ /* 0x000fe20000701670 */
[----:B------:R-:W4:Y:S01]  /*5110*/  LDL R73, [R1+0x2a8] ;  /* 0x0002a80001497983 */ /* 0x000f220000100800 */
[----:B------:R-:W-:Y:S02]  /*5120*/  FMNMX.FTZ R11, R183, R6, !PT ;  /* 0x00000006b70b7209 */ /* 0x000fe40007810000 */
[----:B------:R-:W-:Y:S01]  /*5130*/  FSEL R192, R46, -INF , !P0 ;  /* 0xff8000002ec07808 */ /* 0x000fe20004000000 */
[----:B------:R-:W4:Y:S01]  /*5140*/  LDL R134, [R1+0x2b0] ;  /* 0x0002b00001867983 */ /* 0x000f220000100800 */
[----:B------:R-:W-:Y:S02]  /*5150*/  ISETP.NE.AND P0, PT, R41, RZ, PT ;  /* 0x000000ff2900720c */ /* 0x000fe40003f05270 */
[----:B------:R-:W-:Y:S01]  /*5160*/  FMNMX.FTZ R13, R167, R12, !PT ;  /* 0x0000000ca70d7209 */ /* 0x000fe20007810000 */
[----:B------:R-:W4:Y:S01]  /*5170*/  LDL R41, [R1+0x268] ;  /* 0x0002680001297983 */ /* 0x000f220000100800 */
[----:B------:R-:W-:-:S02]  /*5180*/  ISETP.GT.AND P0, PT, R7, 0x29, !P0 ;  /* 0x000000290700780c */ /* 0x000fc40004704270 */
[----:B------:R-:W-:Y:S01]  /*5190*/  FMNMX.FTZ R11, R186, R11, !PT ;  /* 0x0000000bba0b7209 */ /* 0x000fe20007810000 */
[----:B------:R-:W4:Y:S01]  /*51a0*/  LDL R77, [R1+0x2b4] ;  /* 0x0002b400014d7983 */ /* 0x000f220000100800 */
[----:B------:R-:W-:Y:S02]  /*51b0*/  ISETP.LT.OR P0, PT, R10, 0x2a, P0 ;  /* 0x0000002a0a00780c */ /* 0x000fe40000701670 */
[----:B------:R-:W-:Y:S01]  /*51c0*/  FMNMX.FTZ R6, R170, R13, !PT ;  /* 0x0000000daa067209 */ /* 0x000fe20007810000 */
[----:B------:R-:W4:Y:S01]  /*51d0*/  LDL R79, [R1+0x2b8] ;  /* 0x0002b800014f7983 */ /* 0x000f220000100800 */
[----:B------:R-:W-:Y:S02]  /*51e0*/  FSEL R202, R47, -INF , !P0 ;  /* 0xff8000002fca7808 */ /* 0x000fe40004000000 */
[----:B------:R-:W-:Y:S01]  /*51f0*/  ISETP.NE.AND P0, PT, R44, RZ, PT ;  /* 0x000000ff2c00720c */ /* 0x000fe20003f05270 */
[----:B------:R-:W4:Y:S01]  /*5200*/  LDL R47, [R1+0x274] ;  /* 0x00027400012f7983 */ /* 0x000f220000100800 */
[----:B------:R-:W-:-:S02]  /*5210*/  FMNMX.FTZ R11, R192, R11, !PT ;  /* 0x0000000bc00b7209 */ /* 0x000fc40007810000 */
[----:B------:R-:W-:Y:S01]  /*5220*/  ISETP.GT.AND P0, PT, R7, 0x30, !P0 ;  /* 0x000000300700780c */ /* 0x000fe20004704270 */
[----:B------:R-:W4:Y:S01]  /*5230*/  LDL R81, [R1+0x2bc] ;  /* 0x0002bc0001517983 */ /* 0x000f220000100800 */
[----:B------:R-:W-:Y:S02]  /*5240*/  FMNMX.FTZ R6, R173, R6, !PT ;  /* 0x00000006ad067209 */ /* 0x000fe40007810000 */
[----:B------:R-:W-:Y:S01]  /*5250*/  ISETP.LT.OR P0, PT, R10, 0x31, P0 ;  /* 0x000000310a00780c */ /* 0x000fe20000701670 */
[----:B------:R-:W4:Y:S01]  /*5260*/  LDL R136, [R1+0x2c0] ;  /* 0x0002c00001887983 */ /* 0x000f220000100800 */
[----:B------:R-:W-:Y:S02]  /*5270*/  ISETP.NE.AND P1, PT, R75, RZ, PT ;  /* 0x000000ff4b00720c */ /* 0x000fe40003f25270 */
[----:B------:R-:W-:Y:S01]  /*5280*/  FSEL R180, R50, -INF , !P0 ;  /* 0xff80000032b47808 */ /* 0x000fe20004000000 */
[----:B------:R-:W4:Y:S01]  /*5290*/  LDL R75, [R1+0x2ac] ;  /* 0x0002ac00014b7983 */ /* 0x000f220000100800 */
[----:B------:R-:W-:-:S02]  /*52a0*/  ISETP.NE.AND P0, PT, R48, RZ, PT ;  /* 0x000000ff3000720c */ /* 0x000fc40003f05270 */
[----:B------:R-:W-:Y:S01]  /*52b0*/  FMNMX.FTZ R11, R202, R11, !PT ;  /* 0x0000000bca0b7209 */ /* 0x000fe20007810000 */
[----:B------:R-:W4:Y:S01]  /*52c0*/  LDL R85, [R1+0x2c4] ;  /* 0x0002c40001557983 */ /* 0x000f220000100800 */
[----:B------:R-:W-:Y:S02]  /*52d0*/  ISETP.GT.AND P0, PT, R7, 0x31, !P0 ;  /* 0x000000310700780c */ /* 0x000fe40004704270 */
[----:B------:R-:W-:Y:S01]  /*52e0*/  FMNMX.FTZ R6, R159, R6, !PT ;  /* 0x000000069f067209 */ /* 0x000fe20007810000 */
[----:B------:R-:W4:Y:S01]  /*52f0*/  LDL R87, [R1+0x2c8] ;  /* 0x0002c80001577983 */ /* 0x000f220000100800 */
[----:B------:R-:W-:Y:S02]  /*5300*/  ISETP.LT.OR P0, PT, R10, 0x32, P0 ;  /* 0x000000320a00780c */ /* 0x000fe40000701670 */
[----:B------:R-:W-:Y:S01]  /*5310*/  FMNMX.FTZ R11, R180, R11, !PT ;  /* 0x0000000bb40b7209 */ /* 0x000fe20007810000 */
[----:B------:R-:W4:Y:S01]  /*5320*/  LDL R89, [R1+0x2cc] ;  /* 0x0002cc0001597983 */ /* 0x000f220000100800 */
[----:B------:R-:W-:-:S02]  /*5330*/  FSEL R182, R51, -INF , !P0 ;  /* 0xff80000033b67808 */ /* 0x000fc40004000000 */
[----:B------:R-:W-:Y:S01]  /*5340*/  ISETP.NE.AND P0, PT, R74, RZ, PT ;  /* 0x000000ff4a00720c */ /* 0x000fe20003f05270 */
[----:B------:R-:W4:Y:S01]  /*5350*/  LDL R51, [R1+0x278] ;  /* 0x0002780001337983 */ /* 0x000f220000100800 */
[----:B------:R-:W-:Y:S02]  /*5360*/  FMNMX.FTZ R6, R161, R6, !PT ;  /* 0x00000006a1067209 */ /* 0x000fe40007810000 */
[----:B------:R-:W-:Y:S01]  /*5370*/  ISETP.GT.AND P0, PT, R7, 0x38, !P0 ;  /* 0x000000380700780c */ /* 0x000fe20004704270 */
[----:B------:R-:W4:Y:S01]  /*5380*/  LDL R138, [R1+0x2d0] ;  /* 0x0002d000018a7983 */ /* 0x000f220000100800 */
[----:B------:R-:W-:Y:S02]  /*5390*/  ISETP.NE.AND P6, PT, R56, RZ, PT ;  /* 0x000000ff3800720c */ /* 0x000fe40003fc5270 */
        /* <DEDUP_REMOVED lines=23> */
[----:B------:R-:W-:Y:S02]  /*5510*/  ISETP.GT.AND P0, PT, R7, 0x41, !P6 ;  /* 0x000000410700780c */ /* 0x000fe40007704270 */
[----:B------:R-:W-:Y:S01]  /*5520*/  FMNMX.FTZ R13, R158, R13, !PT ;  /* 0x0000000d9e0d7209 */ /* 0x000fe20007810000 */
[----:B------:R-:W4:Y:S01]  /*5530*/  LDL R101, [R1+0x2ec] ;  /* 0x0002ec0001657983 */ /* 0x000f220000100800 */
[----:B------:R-:W-:Y:S02]  /*5540*/  ISETP.LT.OR P0, PT, R10, 0x42, P0 ;  /* 0x000000420a00780c */ /* 0x000fe40000701670 */
[----:B------:R-:W-:Y:S01]  /*5550*/  ISETP.NE.AND P1, PT, R60, RZ, PT ;  /* 0x000000ff3c00720c */ /* 0x000fe20003f25270 */
[----:B------:R-:W4:Y:S01]  /*5560*/  LDL R142, [R1+0x2f0] ;  /* 0x0002f000018e7983 */ /* 0x000f220000100800 */
[----:B------:R-:W-:-:S02]  /*5570*/  ISETP.NE.AND P6, PT, R14, RZ, PT ;  /* 0x000000ff0e00720c */ /* 0x000fc40003fc5270 */
[----:B------:R-:W-:Y:S01]  /*5580*/  FSEL R185, R59, -INF , !P0 ;  /* 0xff8000003bb97808 */ /* 0x000fe20004000000 */
[----:B------:R-:W4:Y:S01]  /*5590*/  LDL R14, [R1+0x354] ;  /* 0x00035400010e7983 */ /* 0x000f220000100800 */
[----:B------:R-:W-:Y:S02]  /*55a0*/  ISETP.GT.AND P0, PT, R7, 0x48, !P5 ;  /* 0x000000480700780c */ /* 0x000fe40006f04270 */
[----:B------:R-:W-:Y:S01]  /*55b0*/  FMNMX.FTZ R6, R181, R6, !PT ;  /* 0x00000006b5067209 */ /* 0x000fe20007810000 */
[----:B------:R-:W4:Y:S01]  /*55c0*/  LDL R59, [R1+0x288] ;  /* 0x00028800013b7983 */ /* 0x000f220000100800 */
[----:B------:R-:W-:Y:S02]  /*55d0*/  FMNMX.FTZ R13, R160, R13, !PT ;  /* 0x0000000da00d7209 */ /* 0x000fe40007810000 */
[C---:B------:R-:W-:Y:S01]  /*55e0*/  ISETP.GT.AND P1, PT, R7.reuse, 0x49, !P1 ;  /* 0x000000490700780c */ /* 0x040fe20004f24270 */
[----:B------:R-:W4:Y:S01]  /*55f0*/  LDL R103, [R1+0x2f4] ;  /* 0x0002f40001677983 */ /* 0x000f220000100800 */
[----:B------:R-:W-:-:S02]  /*5600*/  ISETP.GT.AND P2, PT, R7, 0x50, !P2 ;  /* 0x000000500700780c */ /* 0x000fc40005744270 */
[C---:B------:R-:W-:Y:S01]  /*5610*/  ISETP.GT.AND P3, PT, R7.reuse, 0x51, !P3 ;  /* 0x000000510700780c */ /* 0x040fe20005f64270 */
[----:B------:R-:W4:Y:S01]  /*5620*/  LDL R105, [R1+0x2f8] ;  /* 0x0002f80001697983 */ /* 0x000f220000100800 */
[C---:B------:R-:W-:Y:S02]  /*5630*/  ISETP.GT.AND P4, PT, R7.reuse, 0x58, !P4 ;  /* 0x000000580700780c */ /* 0x040fe40006784270 */
[----:B------:R-:W-:Y:S01]  /*5640*/  ISETP.GT.AND P5, PT, R7, 0x59, !P6 ;  /* 0x000000590700780c */ /* 0x000fe200077a4270 */
[----:B------:R-:W4:Y:S01]  /*5650*/  LDL R107, [R1+0x2fc] ;  /* 0x0002fc00016b7983 */ /* 0x000f220000100800 */
[----:B------:R-:W-:Y:S02]  /*5660*/  ISETP.LT.OR P0, PT, R10, 0x49, P0 ;  /* 0x000000490a00780c */ /* 0x000fe40000701670 */
[----:B------:R-:W-:Y:S01]  /*5670*/  FMNMX.FTZ R7, R185, R6, !PT ;  /* 0x00000006b9077209 */ /* 0x000fe20007810000 */
[----:B------:R-:W4:Y:S01]  /*5680*/  LDL R144, [R1+0x300] ;  /* 0x0003000001907983 */ /* 0x000f220000100800 */
[----:B------:R-:W-:-:S02]  /*5690*/  FMNMX.FTZ R6, R164, R13, !PT ;  /* 0x0000000da4067209 */ /* 0x000fc40007810000 */
[----:B------:R-:W-:Y:S01]  /*56a0*/  FSEL R190, R62, -INF , !P0 ;  /* 0xff8000003ebe7808 */ /* 0x000fe20004000000 */
[----:B------:R-:W4:Y:S01]  /*56b0*/  LDL R109, [R1+0x304] ;  /* 0x00030400016d7983 */ /* 0x000f220000100800 */
[----:B------:R-:W-:Y:S02]  /*56c0*/  FMNMX.FTZ R6, R169, R6, !PT ;  /* 0x00000006a9067209 */ /* 0x000fe40007810000 */
[----:B------:R-:W-:Y:S01]  /*56d0*/  FMNMX.FTZ R12, R190, R7, !PT ;  /* 0x00000007be0c7209 */ /* 0x000fe20007810000 */
[----:B------:R-:W4:Y:S01]  /*56e0*/  LDL R111, [R1+0x308] ;  /* 0x00030800016f7983 */ /* 0x000f220000100800 */
[C---:B------:R-:W-:Y:S02]  /*56f0*/  ISETP.LT.OR P1, PT, R10.reuse, 0x4a, P1 ;  /* 0x0000004a0a00780c */ /* 0x040fe40000f21670 */
[----:B------:R-:W-:Y:S01]  /*5700*/  FMNMX.FTZ R7, R171, R6, !PT ;  /* 0x00000006ab077209 */ /* 0x000fe20007810000 */
[----:B------:R-:W4:Y:S01]  /*5710*/  LDL R113, [R1+0x30c] ;  /* 0x00030c0001717983 */ /* 0x000f220000100800 */
[----:B------:R-:W-:-:S02]  /*5720*/  ISETP.LT.OR P2, PT, R10, 0x51, P2 ;  /* 0x000000510a00780c */ /* 0x000fc40001741670 */
[----:B------:R-:W-:Y:S01]  /*5730*/  FSEL R193, R63, -INF , !P1 ;  /* 0xff8000003fc17808 */ /* 0x000fe20004800000 */
[----:B------:R-:W4:Y:S01]  /*5740*/  LDL R146, [R1+0x310] ;  /* 0x0003100001927983 */ /* 0x000f220000100800 */
[----:B------:R-:W-:Y:S02]  /*5750*/  FMNMX.FTZ R6, R172, R7, !PT ;  /* 0x00000007ac067209 */ /* 0x000fe40007810000 */
[----:B------:R-:W-:Y:S01]  /*5760*/  ISETP.LT.OR P3, PT, R10, 0x52, P3 ;  /* 0x000000520a00780c */ /* 0x000fe20001f61670 */
[----:B------:R-:W4:Y:S01]  /*5770*/  LDL R63, [R1+0x28c] ;  /* 0x00028c00013f7983 */ /* 0x000f220000100800 */
[----:B------:R-:W-:Y:S02]  /*5780*/  FSEL R205, R66, -INF , !P2 ;  /* 0xff80000042cd7808 */ /* 0x000fe40005000000 */
[----:B------:R-:W-:Y:S01]  /*5790*/  FMNMX.FTZ R12, R193, R12, !PT ;  /* 0x0000000cc10c7209 */ /* 0x000fe20007810000 */
[----:B------:R-:W4:Y:S01]  /*57a0*/  LDL R115, [R1+0x314] ;  /* 0x0003140001737983 */ /* 0x000f220000100800 */
[----:B------:R-:W-:-:S02]  /*57b0*/  FMNMX.FTZ R6, R175, R6, !PT ;  /* 0x00000006af067209 */ /* 0x000fc40007810000 */
[C---:B------:R-:W-:Y:S01]  /*57c0*/  ISETP.LT.OR P4, PT, R10.reuse, 0x59, P4 ;  /* 0x000000590a00780c */ /* 0x040fe20002781670 */
[----:B------:R-:W4:Y:S01]  /*57d0*/  LDL R117, [R1+0x318] ;  /* 0x0003180001757983 */ /* 0x000f220000100800 */
[----:B------:R-:W-:Y:S02]  /*57e0*/  ISETP.LT.OR P5, PT, R10, 0x5a, P5 ;  /* 0x0000005a0a00780c */ /* 0x000fe40002fa1670 */
[----:B------:R-:W-:Y:S01]  /*57f0*/  FSEL R206, R67, -INF , !P3 ;  /* 0xff80000043ce7808 */ /* 0x000fe20005800000 */
[----:B------:R-:W4:Y:S01]  /*5800*/  LDL R119, [R1+0x31c] ;  /* 0x00031c0001777983 */ /* 0x000f220000100800 */
[----:B------:R-:W-:Y:S02]  /*5810*/  FMNMX.FTZ R11, R205, R12, !PT ;  /* 0x0000000ccd0b7209 */ /* 0x000fe40007810000 */
[----:B------:R-:W-:Y:S01]  /*5820*/  FMNMX.FTZ R10, R177, R6, !PT ;  /* 0x00000006b10a7209 */ /* 0x000fe20007810000 */
[----:B------:R-:W4:Y:S01]  /*5830*/  LDL R67, [R1+0x298] ;  /* 0x0002980001437983 */ /* 0x000f220000100800 */
[----:B------:R-:W-:-:S02]  /*5840*/  FSEL R212, R70, -INF , !P4 ;  /* 0xff80000046d47808 */ /* 0x000fc40006000000 */
[----:B------:R-:W-:Y:S01]  /*5850*/  FMNMX.FTZ R11, R206, R11, !PT ;  /* 0x0000000bce0b7209 */ /* 0x000fe20007810000 */
[----:B------:R-:W1:Y:S01]  /*5860*/  SHFL.BFLY PT, R7, R10, 0x2, 0x1f ;  /* 0x0c401f000a077f89 */ /* 0x000e6200000e0000 */
[----:B------:R-:W-:Y:S02]  /*5870*/  FSEL R215, R71, -INF , !P5 ;  /* 0xff80000047d77808 */ /* 0x000fe40006800000 */
[----:B------:R-:W-:Y:S01]  /*5880*/  FMNMX.FTZ R12, R212, R11, !PT ;  /* 0x0000000bd40c7209 */ /* 0x000fe20007810000 */
[----:B------:R-:W4:Y:S03]  /*5890*/  LDL R71, [R1+0x2a4] ;  /* 0x0002a40001477983 */ /* 0x000f260000100800 */
[----:B------:R-:W-:Y:S01]  /*58a0*/  FMNMX.FTZ R11, R215, R12, !PT ;  /* 0x0000000cd70b7209 */ /* 0x000fe20007810000 */
[----:B------:R-:W4:Y:S04]  /*58b0*/  LDL R148, [R1+0x320] ;  /* 0x0003200001947983 */ /* 0x000f280000100800 */
[----:B------:R-:W-:Y:S04]  /*58c0*/  STL.64 [R1+0x430], R10 ;  /* 0x0004300a01007387 */ /* 0x000fe80000100a00 */
[----:B------:R-:W5:Y:S04]  /*58d0*/  LDL R19, [R1+0x434] ;  /* 0x0004340001137983 */ /* 0x000f680000100800 */
[----:B------:R-:W4:Y:S01]  /*58e0*/  LDL R121, [R1+0x324] ;  /* 0x0003240001797983 */ /* 0x000f220000100800 */
[----:B-1----:R-:W-:-:S03]  /*58f0*/  FMNMX.FTZ R12, R10, R7, !PT ;  /* 0x000000070a0c7209 */ /* 0x002fc60007810000 */
[----:B------:R-:W4:Y:S04]  /*5900*/  LDL R123, [R1+0x328] ;  /* 0x00032800017b7983 */ /* 0x000f280000100800 */
[----:B------:R-:W1:Y:S04]  /*5910*/  SHFL.BFLY PT, R13, R12, 0x1, 0x1f ;  /* 0x0c201f000c0d7f89 */ /* 0x000e6800000e0000 */
[----:B------:R-:W4:Y:S04]  /*5920*/  LDL.64 R6, [R1+0xa8] ;  /* 0x0000a80001067983 */ /* 0x000f280000100a00 */
[----:B------:R-:W4:Y:S04]  /*5930*/  LDL R125, [R1+0x32c] ;  /* 0x00032c00017d7983 */ /* 0x000f280000100800 */
[----:B------:R-:W4:Y:S04]  /*5940*/  LDL R150, [R1+0x330] ;  /* 0x0003300001967983 */ /* 0x000f280000100800 */
[----:B------:R-:W4:Y:S04]  /*5950*/  LDL R127, [R1+0x334] ;  /* 0x00033400017f7983 */ /* 0x000f280000100800 */
[----:B------:R-:W4:Y:S01]  /*5960*/  LDL R129, [R1+0x338] ;  /* 0x0003380001817983 */ /* 0x000f220000100800 */
[----:B-1----:R-:W-:-:S03]  /*5970*/  FMNMX.FTZ R12, R12, R13, !PT ;  /* 0x0000000d0c0c7209 */ /* 0x002fc60007810000 */
[----:B------:R-:W4:Y:S04]  /*5980*/  LDL R110, [R1+0x33c] ;  /* 0x00033c00016e7983 */ /* 0x000f280000100800 */
[----:B------:R1:W-:Y:S04]  /*5990*/  STL [R1+0x430], R12 ;  /* 0x0004300c01007387 */ /* 0x0003e80000100800 */
[----:B------:R-:W4:Y:S04]  /*59a0*/  LDL R157, [R1+0x430] ;  /* 0x00043000019d7983 */ /* 0x000f280000100800 */
[----:B------:R-:W4:Y:S04]  /*59b0*/  LDL R13, [R1+0x24c] ;  /* 0x00024c00010d7983 */ /* 0x000f280000100800 */
[----:B-1----:R-:W4:Y:S04]  /*59c0*/  LDL R12, [R1+0x3c0] ;  /* 0x0003c000010c7983 */ /* 0x002f280000100800 */
[----:B------:R-:W4:Y:S04]  /*59d0*/  LDL R112, [R1+0x340] ;  /* 0x0003400001707983 */ /* 0x000f280000100800 */
        /* <DEDUP_REMOVED lines=44> */
[----:B--2---:R1:W-:Y:S04]  /*5ca0*/  STL [R1+0x228], R222 ;  /* 0x000228de01007387 */ /* 0x0043e80000100800 */
[----:B---3--:R2:W-:Y:S04]  /*5cb0*/  STL [R1+0x22c], R224 ;  /* 0x00022ce001007387 */ /* 0x0085e80000100800 */
[----:B------:R-:W3:Y:S04]  /*5cc0*/  LDL R226, [R1+0x400] ;  /* 0x0004000001e27983 */ /* 0x000ee80000100800 */
[----:B------:R-:W3:Y:S04]  /*5cd0*/  LDL R227, [R1+0x404] ;  /* 0x0004040001e37983 */ /* 0x000ee80000100800 */
[----:B------:R-:W3:Y:S04]  /*5ce0*/  LDL R228, [R1+0x408] ;  /* 0x0004080001e47983 */ /* 0x000ee80000100800 */
[----:B------:R-:W3:Y:S04]  /*5cf0*/  LDL R229, [R1+0x40c] ;  /* 0x00040c0001e57983 */ /* 0x000ee80000100800 */
[----:B-1----:R-:W3:Y:S04]  /*5d00*/  LDL R222, [R1+0x410] ;  /* 0x0004100001de7983 */ /* 0x002ee80000100800 */
[----:B------:R-:W3:Y:S04]  /*5d10*/  LDL R223, [R1+0x414] ;  /* 0x0004140001df7983 */ /* 0x000ee80000100800 */
[----:B--2---:R-:W2:Y:S04]  /*5d20*/  LDL R224, [R1+0x418] ;  /* 0x0004180001e07983 */ /* 0x004ea80000100800 */
[----:B------:R-:W2:Y:S04]  /*5d30*/  LDL R225, [R1+0x41c] ;  /* 0x00041c0001e17983 */ /* 0x000ea80000100800 */
[----:B-----5:R-:W1:Y:S02]  /*5d40*/  SHFL.BFLY PT, R10, R19, 0x2, 0x1f ;  /* 0x0c401f00130a7f89 */ /* 0x020e6400000e0000 */
[----:B-1----:R-:W-:-:S05]  /*5d50*/  FMNMX.FTZ R11, R10, R19, !PT ;  /* 0x000000130a0b7209 */ /* 0x002fca0007810000 */
[----:B------:R-:W1:Y:S04]  /*5d60*/  SHFL.BFLY PT, R10, R11, 0x1, 0x1f ;  /* 0x0c201f000b0a7f89 */ /* 0x000e6800000e0000 */
[----:B------:R5:W-:Y:S01]  /*5d70*/  STL [R1+0x234], R21 ;  /* 0x0002341501007387 */ /* 0x000be20000100800 */
[----:B----4-:R-:W-:Y:S01]  /*5d80*/  FSETP.NEU.FTZ.AND P0, PT, R157, -INF , PT ;  /* 0xff8000009d00780b */ /* 0x010fe20003f1d000 */
[----:B------:R-:W-:-:S05]  /*5d90*/  FMUL.FTZ R157, R20, R157 ;  /* 0x0000009d149d7220 */ /* 0x000fca0000410000 */
[----:B------:R-:W-:Y:S02]  /*5da0*/  FSEL R157, R157, RZ, P0 ;  /* 0x000000ff9d9d7208 */ /* 0x000fe40000000000 */
[----:B-1----:R-:W-:-:S03]  /*5db0*/  FMNMX.FTZ R10, R11, R10, !PT ;  /* 0x0000000a0b0a7209 */ /* 0x002fc60007810000 */
[-CC-:B-----5:R-:W-:Y:S01]  /*5dc0*/  FFMA.FTZ R21, R178, R20.reuse, -R157.reuse ;  /* 0x00000014b2157223 */ /* 0x1a0fe2000001089d */
[C---:B------:R-:W-:Y:S01]  /*5dd0*/  FSETP.NEU.FTZ.AND P0, PT, R10.reuse, -INF , PT ;  /* 0xff8000000a00780b */ /* 0x040fe20003f1d000 */
[-C--:B------:R-:W-:Y:S01]  /*5de0*/  FMUL.FTZ R178, R10, R20.reuse ;  /* 0x000000140ab27220 */ /* 0x080fe20000410000 */
[-CC-:B------:R-:W-:Y:S01]  /*5df0*/  FFMA.FTZ R11, R154, R20.reuse, -R157.reuse ;  /* 0x000000149a0b7223 */ /* 0x180fe2000001089d */
[----:B------:R1:W-:Y:S03]  /*5e00*/  STL [R1+0x354], R14 ;  /* 0x0003540e01007387 */ /* 0x0003e60000100800 */
[----:B------:R-:W-:Y:S01]  /*5e10*/  FSEL R178, R178, RZ, P0 ;  /* 0x000000ffb2b27208 */ /* 0x000fe20000000000 */
[----:B------:R-:W-:Y:S01]  /*5e20*/  IMAD R6, R15, 0xc00, R6 ;  /* 0x00000c000f067824 */ /* 0x000fe200078e0206 */
[----:B------:R4:W-:Y:S01]  /*5e30*/  STL [R1+0x224], R156 ;  /* 0x0002249c01007387 */ /* 0x0009e20000100800 */
[----:B------:R-:W-:-:S02]  /*5e40*/  FFMA.FTZ R19, R152, R20, -R157 ;  /* 0x0000001498137223 */ /* 0x000fc4000001089d */
[-CC-:B------:R-:W-:Y:S01]  /*5e50*/  FFMA.FTZ R15, R83, R20.reuse, -R178.reuse ;  /* 0x00000014530f7223 */ /* 0x180fe200000108b2 */
[----:B------:R5:W-:Y:S01]  /*5e60*/  STL [R1+0x24c], R13 ;  /* 0x00024c0d01007387 */ /* 0x000be20000100800 */
[----:B-1----:R1:W-:Y:S03]  /*5e70*/  MUFU.EX2 R14, R11 ;  /* 0x0000000b000e7308 */ /* 0x0023e60000000800 */
[----:B------:R5:W-:Y:S01]  /*5e80*/  STL [R1+0x238], R25 ;  /* 0x0002381901007387 */ /* 0x000be20000100800 */
[-C--:B----4-:R-:W-:Y:S01]  /*5e90*/  FFMA.FTZ R156, R61, R20.reuse, -R157 ;  /* 0x000000143d9c7223 */ /* 0x090fe2000001089d */
[-CC-:B-1----:R-:W-:Y:S01]  /*5ea0*/  FFMA.FTZ R11, R53, R20.reuse, -R178.reuse ;  /* 0x00000014350b7223 */ /* 0x182fe200000108b2 */
[-CC-:B-----5:R-:W-:Y:S01]  /*5eb0*/  FFMA.FTZ R13, R49, R20.reuse, -R178.reuse ;  /* 0x00000014310d7223 */ /* 0x1a0fe200000108b2 */
[----:B------:R-:W-:Y:S01]  /*5ec0*/  FFMA.FTZ R25, R45, R20, -R178 ;  /* 0x000000142d197223 */ /* 0x000fe200000108b2 */
[----:B------:R1:W-:Y:S02]  /*5ed0*/  STL [R1+0x3c0], R12 ;  /* 0x0003c00c01007387 */ /* 0x0003e40000100800 */
[----:B------:R-:W-:Y:S08]  /*5ee0*/  MUFU.EX2 R156, R156 ;  /* 0x0000009c009c7308 */ /* 0x000ff00000000800 */
[----:B------:R-:W4:Y:S08]  /*5ef0*/  MUFU.EX2 R21, R21 ;  /* 0x0000001500157308 */ /* 0x000f300000000800 */
[----:B------:R-:W5:Y:S08]  /*5f00*/  MUFU.EX2 R19, R19 ;  /* 0x0000001300137308 */ /* 0x000f700000000800 */
[----:B------:R-:W-:Y:S08]  /*5f10*/  MUFU.EX2 R15, R15 ;  /* 0x0000000f000f7308 */ /* 0x000ff00000000800 */
[----:B------:R-:W5:Y:S08]  /*5f20*/  MUFU.EX2 R11, R11 ;  /* 0x0000000b000b7308 */ /* 0x000f700000000800 */
[----:B------:R-:W-:Y:S08]  /*5f30*/  MUFU.EX2 R13, R13 ;  /* 0x0000000d000d7308 */ /* 0x000ff00000000800 */
[----:B-1----:R-:W1:Y:S01]  /*5f40*/  MUFU.EX2 R12, R25 ;  /* 0x00000019000c7308 */ /* 0x002e620000000800 */
[----:B------:R5:W-:Y:S01]  /*5f50*/  STL [R1+0x26c], R43 ;  /* 0x00026c2b01007387 */ /* 0x000be20000100800 */
[----:B------:R-:W-:-:S02]  /*5f60*/  R2UR UR6, R6 ;  /* 0x00000000060672ca */ /* 0x000fc400000e0000 */
[----:B------:R-:W-:Y:S01]  /*5f70*/  R2UR UR7, R7 ;  /* 0x00000000070772ca */ /* 0x000fe200000e0000 */
[----:B------:R1:W-:Y:S01]  /*5f80*/  STL [R1+0x3cc], R42 ;  /* 0x0003cc2a01007387 */ /* 0x0003e20000100800 */
[----:B----4-:R-:W-:Y:S02]  /*5f90*/  F2FP.F16.F32.PACK_AB R152, R21, R156 ;  /* 0x0000009c1598723e */ /* 0x010fe400000000ff */
[----:B-----5:R-:W-:Y:S01]  /*5fa0*/  F2FP.F16.F32.PACK_AB R154, R19, R14 ;  /* 0x0000000e139a723e */ /* 0x020fe200000000ff */
[----:B------:R-:W-:Y:S01]  /*5fb0*/  IMAD.MOV.U32 R43, RZ, RZ, R7 ;  /* 0x000000ffff2b7224 */ /* 0x000fe200078e0007 */
[----:B------:R-:W-:Y:S01]  /*5fc0*/  F2FP.F16.F32.PACK_AB R153, R11, R15 ;  /* 0x0000000f0b99723e */ /* 0x000fe200000000ff */
[----:B-1----:R-:W-:Y:S01]  /*5fd0*/  VIADD R42, R6, 0x80 ;  /* 0x00000080062a7836 */ /* 0x002fe20000000000 */
[----:B------:R-:W-:Y:S01]  /*5fe0*/  F2FP.F16.F32.PACK_AB R155, R12, R13 ;  /* 0x0000000d0c9b723e */ /* 0x000fe200000000ff */
[----:B------:R-:W-:Y:S01]  /*5ff0*/  STL [R1+0x220], R116 ;  /* 0x0002207401007387 */ /* 0x000fe20000100800 */
[----:B------:R-:W-:-:S02]  /*6000*/  R2UR UR11, R43 ;  /* 0x000000002b0b72ca */ /* 0x000fc400000e0000 */
[----:B------:R-:W-:Y:S01]  /*6010*/  R2UR UR10, R42 ;  /* 0x000000002a0a72ca */ /* 0x000fe200000e0000 */
[----:B------:R-:W-:Y:S04]  /*6020*/  STL [R1+0x230], R118 ;  /* 0x0002307601007387 */ /* 0x000fe80000100800 */
        /* <DEDUP_REMOVED lines=106> */
[----:B------:R1:W-:Y:S01]  /*66d0*/  STL [R1+0x3fc], R28 ;  /* 0x0003fc1c01007387 */ /* 0x0003e20000100800 */
[----:B------:R4:W-:Y:S06]  /*66e0*/  BAR.SYNC.DEFER_BLOCKING R208, 0x100 ;  /* 0x000400d00000751d */ /* 0x0009ec0000010000 */
[----:B-1----:R-:W-:-:S06]  /*66f0*/  WARPGROUP.ARRIVE ;  /* 0x00000000000079c5 */ /* 0x002fcc0000000000 */
[----:B------:R-:W-:Y:S01]  /*6700*/  HGMMA.64x256x16.F32 R24, R152, gdesc[UR4].tnspB, RZ, !UPT, gsb0 ;  /* 0x43e0000498187df0 */ /* 0x000fe2000c0008ff */
[----:B------:R1:W-:Y:S01]  /*6710*/  STL [R1+0x3f4], R214 ;  /* 0x0003f4d601007387 */ /* 0x0003e20000100800 */
[-CC-:B------:R-:W-:Y:S01]  /*6720*/  FFMA.FTZ R179, R8, R20.reuse, -R157.reuse ;  /* 0x0000001408b37223 */ /* 0x180fe2000001089d */
[-CC-:B------:R-:W-:Y:S01]  /*6730*/  FFMA.FTZ R174, R174, R20.reuse, -R157.reuse ;  /* 0x00000014aeae7223 */ /* 0x180fe2000001089d */
[-CC-:B------:R-:W-:Y:S01]  /*6740*/  FFMA.FTZ R176, R176, R20.reuse, -R157.reuse ;  /* 0x00000014b0b07223 */ /* 0x180fe2000001089d */
[-CC-:B------:R-:W-:Y:S01]  /*6750*/  FFMA.FTZ R191, R191, R20.reuse, -R178.reuse ;  /* 0x00000014bfbf7223 */ /* 0x180fe200000108b2 */
[-CC-:B------:R-:W-:Y:S01]  /*6760*/  FFMA.FTZ R196, R196, R20.reuse, -R178.reuse ;  /* 0x00000014c4c47223 */ /* 0x180fe200000108b2 */
[-CC-:B------:R-:W-:Y:S01]  /*6770*/  FFMA.FTZ R207, R207, R20.reuse, -R178.reuse ;  /* 0x00000014cfcf7223 */ /* 0x180fe200000108b2 */
[-CC-:B------:R-:W-:Y:S01]  /*6780*/  FFMA.FTZ R213, R213, R20.reuse, -R178.reuse ;  /* 0x00000014d5d57223 */ /* 0x180fe200000108b2 */
[-CC-:B-1----:R-:W-:Y:S01]  /*6790*/  FFMA.FTZ R214, R9, R20.reuse, -R157.reuse ;  /* 0x0000001409d67223 */ /* 0x182fe2000001089d */
[----:B------:R-:W-:Y:S08]  /*67a0*/  MUFU.EX2 R179, R179 ;  /* 0x000000b300b37308 */ /* 0x000ff00000000800 */
[----:B------:R-:W1:Y:S08]  /*67b0*/  MUFU.EX2 R214, R214 ;  /* 0x000000d600d67308 */ /* 0x000e700000000800 */
[----:B------:R-:W-:Y:S08]  /*67c0*/  MUFU.EX2 R174, R174 ;  /* 0x000000ae00ae7308 */ /* 0x000ff00000000800 */
[----:B------:R-:W5:Y:S08]  /*67d0*/  MUFU.EX2 R176, R176 ;  /* 0x000000b000b07308 */ /* 0x000f700000000800 */
[----:B------:R-:W-:Y:S08]  /*67e0*/  MUFU.EX2 R191, R191 ;  /* 0x000000bf00bf7308 */ /* 0x000ff00000000800 */
[----:B------:R-:W4:Y:S08]  /*67f0*/  MUFU.EX2 R196, R196 ;  /* 0x000000c400c47308 */ /* 0x000f300000000800 */
[----:B------:R-:W-:Y:S08]  /*6800*/  MUFU.EX2 R207, R207 ;  /* 0x000000cf00cf7308 */ /* 0x000ff00000000800 */
[----:B------:R-:W4:Y:S01]  /*6810*/  MUFU.EX2 R213, R213 ;  /* 0x000000d500d57308 */ /* 0x000f220000000800 */
[----:B---3--:R-:W-:Y:S04]  /*6820*/  STL [R1+0x400], R226 ;  /* 0x000400e201007387 */ /* 0x008fe80000100800 */
[----:B------:R-:W-:Y:S04]  /*6830*/  STL [R1+0x404], R227 ;  /* 0x000404e301007387 */ /* 0x000fe80000100800 */
[----:B------:R-:W-:Y:S04]  /*6840*/  STL [R1+0x408], R228 ;  /* 0x000408e401007387 */ /* 0x000fe80000100800 */
[----:B------:R-:W-:Y:S04]  /*6850*/  STL [R1+0x40c], R229 ;  /* 0x00040ce501007387 */ /* 0x000fe80000100800 */
[----:B------:R-:W-:Y:S04]  /*6860*/  STL [R1+0x410], R222 ;  /* 0x000410de01007387 */ /* 0x000fe80000100800 */
[----:B------:R-:W-:Y:S04]  /*6870*/  STL [R1+0x414], R223 ;  /* 0x000414df01007387 */ /* 0x000fe80000100800 */
[----:B--2---:R-:W-:Y:S04]  /*6880*/  STL [R1+0x418], R224 ;  /* 0x000418e001007387 */ /* 0x004fe80000100800 */
[----:B------:R-:W-:Y:S01]  /*6890*/  STL [R1+0x41c], R225 ;  /* 0x00041ce101007387 */ /* 0x000fe20000100800 */
[-CC-:B------:R-:W-:Y:S01]  /*68a0*/  FFMA.FTZ R162, R162, R20.reuse, -R157.reuse ;  /* 0x00000014a2a27223 */ /* 0x180fe2000001089d */
[-CC-:B------:R-:W-:Y:S01]  /*68b0*/  FFMA.FTZ R167, R167, R20.reuse, -R157.reuse ;  /* 0x00000014a7a77223 */ /* 0x180fe2000001089d */
[-CC-:B------:R-:W-:Y:S01]  /*68c0*/  FFMA.FTZ R170, R170, R20.reuse, -R157.reuse ;  /* 0x00000014aaaa7223 */ /* 0x180fe2000001089d */
[-C--:B------:R-:W-:Y:S01]  /*68d0*/  FFMA.FTZ R173, R173, R20.reuse, -R157 ;  /* 0x00000014adad7223 */ /* 0x080fe2000001089d */
[-CC-:B------:R-:W-:Y:S01]  /*68e0*/  FFMA.FTZ R183, R183, R20.reuse, -R178.reuse ;  /* 0x00000014b7b77223 */ /* 0x180fe200000108b2 */
[-CC-:B------:R-:W-:Y:S01]  /*68f0*/  FFMA.FTZ R186, R186, R20.reuse, -R178.reuse ;  /* 0x00000014baba7223 */ /* 0x180fe200000108b2 */
[-CC-:B------:R-:W-:Y:S01]  /*6900*/  FFMA.FTZ R192, R192, R20.reuse, -R178.reuse ;  /* 0x00000014c0c07223 */ /* 0x180fe200000108b2 */
[----:B------:R-:W-:Y:S01]  /*6910*/  FFMA.FTZ R202, R202, R20, -R178 ;  /* 0x00000014caca7223 */ /* 0x000fe200000108b2 */
[----:B------:R-:W-:Y:S01]  /*6920*/  MUFU.EX2 R162, R162 ;  /* 0x000000a200a27308 */ /* 0x000fe20000000800 */
[----:B------:R-:W-:-:S02]  /*6930*/  WARPGROUP.DEPBAR.LE gsb0, 0x0 ;  /* 0x00008000000079c5 */ /* 0x000fc40000010000 */
[----:B-1----:R-:W-:Y:S02]  /*6940*/  F2FP.F16.F32.PACK_AB R152, R214, R179 ;  /* 0x000000b3d698723e */ /* 0x002fe400000000ff */
[----:B-----5:R-:W-:Y:S02]  /*6950*/  F2FP.F16.F32.PACK_AB R154, R176, R174 ;  /* 0x000000aeb09a723e */ /* 0x020fe400000000ff */
[----:B----4-:R-:W-:Y:S02]  /*6960*/  F2FP.F16.F32.PACK_AB R153, R196, R191 ;  /* 0x000000bfc499723e */ /* 0x010fe400000000ff */
[----:B------:R-:W-:Y:S01]  /*6970*/  F2FP.F16.F32.PACK_AB R155, R213, R207 ;  /* 0x000000cfd59b723e */ /* 0x000fe200000000ff */
[----:B------:R-:W-:Y:S04]  /*6980*/  STL.128 [R1+0x220], R24 ;  /* 0x0002201801007387 */ /* 0x000fe80000100c00 */
        /* <DEDUP_REMOVED lines=30> */
[----:B------:R1:W-:Y:S02]  /*6b70*/  STL.128 [R1+0x410], R148 ;  /* 0x0004109401007387 */ /* 0x0003e40000100c00 */
[----:B-1----:R-:W-:-:S06]  /*6b80*/  WARPGROUP.ARRIVE ;  /* 0x00000000000079c5 */ /* 0x002fcc0000000000 */
[----:B------:R-:W-:Y:S01]  /*6b90*/  HGMMA.64x256x16.F32 R24, R152, gdesc[UR8].tnspB, R24, gsb0 ;  /* 0x43e0000898187df0 */ /* 0x000fe20008000818 */
[----:B------:R-:W1:Y:S08]  /*6ba0*/  MUFU.EX2 R167, R167 ;  /* 0x000000a700a77308 */ /* 0x000e700000000800 */
[----:B------:R-:W-:Y:S08]  /*6bb0*/  MUFU.EX2 R170, R170 ;  /* 0x000000aa00aa7308 */ /* 0x000ff00000000800 */
[----:B------:R-:W2:Y:S08]  /*6bc0*/  MUFU.EX2 R173, R173 ;  /* 0x000000ad00ad7308 */ /* 0x000eb00000000800 */
[----:B------:R-:W-:Y:S08]  /*6bd0*/  MUFU.EX2 R183, R183 ;  /* 0x000000b700b77308 */ /* 0x000ff00000000800 */
[----:B------:R-:W3:Y:S08]  /*6be0*/  MUFU.EX2 R186, R186 ;  /* 0x000000ba00ba7308 */ /* 0x000ef00000000800 */
[----:B------:R-:W-:Y:S08]  /*6bf0*/  MUFU.EX2 R192, R192 ;  /* 0x000000c000c07308 */ /* 0x000ff00000000800 */
[----:B------:R-:W4:Y:S01]  /*6c00*/  MUFU.EX2 R202, R202 ;  /* 0x000000ca00ca7308 */ /* 0x000f220000000800 */
[----:B------:R-:W-:-:S02]  /*6c10*/  VIADD R8, R6, 0x100 ;  /* 0x0000010006087836 */ /* 0x000fc40000000000 */
[----:B------:R-:W-:-:S03]  /*6c20*/  IMAD.MOV.U32 R9, RZ, RZ, R7 ;  /* 0x000000ffff097224 */ /* 0x000fc600078e0007 */
[----:B------:R-:W-:Y:S02]  /*6c30*/  R2UR UR6, R8 ;  /* 0x00000000080672ca */ /* 0x000fe400000e0000 */
[----:B------:R-:W-:Y:S01]  /*6c40*/  R2UR UR7, R9 ;  /* 0x00000000090772ca */ /* 0x000fe200000e0000 */
        /* <DEDUP_REMOVED lines=8> */
[----:B------:R-:W-:Y:S08]  /*6cd0*/  MUFU.EX2 R159, R159 ;  /* 0x0000009f009f7308 */ /* 0x000ff00000000800 */
[----:B------:R-:W5:Y:S08]  /*6ce0*/  MUFU.EX2 R161, R161 ;  /* 0x000000a100a17308 */ /* 0x000f700000000800 */
[----:B------:R-:W-:Y:S08]  /*6cf0*/  MUFU.EX2 R163, R163 ;  /* 0x000000a300a37308 */ /* 0x000ff00000000800 */
[----:B------:R-:W5:Y:S08]  /*6d00*/  MUFU.EX2 R168, R168 ;  /* 0x000000a800a87308 */ /* 0x000f700000000800 */
[----:B------:R-:W-:Y:S08]  /*6d10*/  MUFU.EX2 R180, R180 ;  /* 0x000000b400b47308 */ /* 0x000ff00000000800 */
[----:B------:R-:W5:Y:S01]  /*6d20*/  MUFU.EX2 R182, R182 ;  /* 0x000000b600b67308 */ /* 0x000f620000000800 */
[----:B------:R-:W-:-:S02]  /*6d30*/  WARPGROUP.DEPBAR.LE gsb0, 0x0 ;  /* 0x00008000000079c5 */ /* 0x000fc40000010000 */
[----:B-1----:R-:W-:Y:S02]  /*6d40*/  F2FP.F16.F32.PACK_AB R152, R167, R162 ;  /* 0x000000a2a798723e */ /* 0x002fe400000000ff */
[----:B--2---:R-:W-:Y:S02]  /*6d50*/  F2FP.F16.F32.PACK_AB R154, R173, R170 ;  /* 0x000000aaad9a723e */ /* 0x004fe400000000ff */
[----:B---3--:R-:W-:Y:S02]  /*6d60*/  F2FP.F16.F32.PACK_AB R153, R186, R183 ;  /* 0x000000b7ba99723e */ /* 0x008fe400000000ff */
[----:B----4-:R-:W-:Y:S01]  /*6d70*/  F2FP.F16.F32.PACK_AB R155, R202, R192 ;  /* 0x000000c0ca9b723e */ /* 0x010fe200000000ff */
        /* <DEDUP_REMOVED lines=34> */
[----:B------:R-:W-:Y:S08]  /*6fa0*/  MUFU.EX2 R184, R184 ;  /* 0x000000b800b87308 */ /* 0x000ff00000000800 */
[----:B------:R-:W1:Y:S01]  /*6fb0*/  MUFU.EX2 R187, R187 ;  /* 0x000000bb00bb7308 */ /* 0x000e620000000800 */
        /* <DEDUP_REMOVED lines=9> */
[----:B------:R-:W-:Y:S02]  /*7050*/  IMAD.MOV.U32 R9, RZ, RZ, R7 ;  /* 0x000000ffff097224 */ /* 0x000fe400078e0007 */
[-CC-:B------:R-:W-:Y:S01]  /*7060*/  FFMA.FTZ R190, R190, R20.reuse, -R178.reuse ;  /* 0x00000014bebe7223 */ /* 0x180fe200000108b2 */
[-CC-:B------:R-:W-:Y:S01]  /*7070*/  FFMA.FTZ R193, R193, R20.reuse, -R178.reuse ;  /* 0x00000014c1c17223 */ /* 0x180fe200000108b2 */
[-CC-:B------:R-:W-:Y:S01]  /*7080*/  FFMA.FTZ R171, R171, R20.reuse, -R157.reuse ;  /* 0x00000014abab7223 */ /* 0x180fe2000001089d */
[-C--:B------:R-:W-:Y:S01]  /*7090*/  FFMA.FTZ R175, R175, R20.reuse, -R157 ;  /* 0x00000014afaf7223 */ /* 0x080fe2000001089d */
[-CC-:B------:R-:W-:Y:S01]  /*70a0*/  FFMA.FTZ R205, R205, R20.reuse, -R178.reuse ;  /* 0x00000014cdcd7223 */ /* 0x180fe200000108b2 */
[-CC-:B------:R-:W-:Y:S01]  /*70b0*/  FFMA.FTZ R206, R206, R20.reuse, -R178.reuse ;  /* 0x00000014cece7223 */ /* 0x180fe200000108b2 */
[----:B------:R-:W-:Y:S01]  /*70c0*/  FFMA.FTZ R212, R212, R20, -R178 ;  /* 0x00000014d4d47223 */ /* 0x000fe200000108b2 */
[----:B------:R-:W-:Y:S08]  /*70d0*/  MUFU.EX2 R158, R158 ;  /* 0x0000009e009e7308 */ /* 0x000ff00000000800 */
[----:B------:R-:W2:Y:S08]  /*70e0*/  MUFU.EX2 R160, R160 ;  /* 0x000000a000a07308 */ /* 0x000eb00000000800 */
[----:B------:R-:W-:Y:S08]  /*70f0*/  MUFU.EX2 R164, R164 ;  /* 0x000000a400a47308 */ /* 0x000ff00000000800 */
[----:B------:R-:W3:Y:S08]  /*7100*/  MUFU.EX2 R169, R169 ;  /* 0x000000a900a97308 */ /* 0x000ef00000000800 */
[----:B------:R-:W-:Y:S01]  /*7110*/  MUFU.EX2 R181, R181 ;  /* 0x000000b500b57308 */ /* 0x000fe20000000800 */
[----:B------:R-:W-:Y:S01]  /*7120*/  VIADD R8, R6, 0x200 ;  /* 0x0000020006087836 */ /* 0x000fe20000000000 */
[----:B------:R-:W-:-:S02]  /*7130*/  WARPGROUP.DEPBAR.LE gsb0, 0x0 ;  /* 0x00008000000079c5 */ /* 0x000fc40000010000 */
[----:B-----5:R-:W-:Y:S02]  /*7140*/  F2FP.F16.F32.PACK_AB R152, R161, R159 ;  /* 0x0000009fa198723e */ /* 0x020fe400000000ff */
[----:B------:R-:W-:Y:S02]  /*7150*/  F2FP.F16.F32.PACK_AB R154, R168, R163 ;  /* 0x000000a3a89a723e */ /* 0x000fe400000000ff */
[----:B------:R-:W-:Y:S02]  /*7160*/  F2FP.F16.F32.PACK_AB R153, R182, R180 ;  /* 0x000000b4b699723e */ /* 0x000fe400000000ff */
[----:B-1----:R-:W-:Y:S01]  /*7170*/  F2FP.F16.F32.PACK_AB R155, R187, R184 ;  /* 0x000000b8bb9b723e */ /* 0x002fe200000000ff */
        /* <DEDUP_REMOVED lines=34> */
[----:B------:R-:W-:Y:S02]  /*73a0*/  R2UR UR7, R9 ;  /* 0x00000000090772ca */ /* 0x000fe400000e0000 */
[----:B------:R-:W-:Y:S01]  /*73b0*/  MUFU.EX2 R9, R193 ;  /* 0x000000c100097308 */ /* 0x000fe20000000800 */
[----:B------:R-:W-:Y:S01]  /*73c0*/  R2UR UR6, R8 ;  /* 0x00000000080672ca */ /* 0x000fe200000e0000 */
[----:B------:R-:W-:-:S06]  /*73d0*/  FADD.FTZ R21, R156, R21 ;  /* 0x000000159c157221 */ /* 0x000fcc0000010000 */
[----:B------:R-:W-:Y:S08]  /*73e0*/  MUFU.EX2 R8, R171 ;  /* 0x000000ab00087308 */ /* 0x000ff00000000800 */
[----:B------:R-:W-:Y:S08]  /*73f0*/  MUFU.EX2 R175, R175 ;  /* 0x000000af00af7308 */ /* 0x000ff00000000800 */
[----:B------:R-:W-:Y:S08]  /*7400*/  MUFU.EX2 R205, R205 ;  /* 0x000000cd00cd7308 */ /* 0x000ff00000000800 */
[----:B------:R-:W-:Y:S08]  /*7410*/  MUFU.EX2 R206, R206 ;  /* 0x000000ce00ce7308 */ /* 0x000ff00000000800 */
[----:B------:R-:W-:Y:S01]  /*7420*/  MUFU.EX2 R212, R212 ;  /* 0x000000d400d47308 */ /* 0x000fe20000000800 */
[----:B------:R-:W-:Y:S01]  /*7430*/  VIADD R6, R6, 0x280 ;  /* 0x0000028006067836 */ /* 0x000fe20000000000 */
[----:B------:R-:W-:-:S02]  /*7440*/  WARPGROUP.DEPBAR.LE gsb0, 0x0 ;  /* 0x00008000000079c5 */ /* 0x000fc40000010000 */
[-CC-:B------:R-:W-:Y:S01]  /*7450*/  FFMA.FTZ R152, R185, R20.reuse, -R178.reuse ;  /* 0x00000014b9987223 */ /* 0x180fe200000108b2 */
[-CC-:B------:R-:W-:Y:S01]  /*7460*/  FFMA.FTZ R185, R172, R20.reuse, -R157.reuse ;  /* 0x00000014acb97223 */ /* 0x180fe2000001089d */
[-C--:B------:R-:W-:Y:S01]  /*7470*/  FFMA.FTZ R157, R177, R20.reuse, -R157 ;  /* 0x00000014b19d7223 */ /* 0x080fe2000001089d */
[----:B------:R-:W-:Y:S01]  /*7480*/  FFMA.FTZ R178, R215, R20, -R178 ;  /* 0x00000014d7b27223 */ /* 0x000fe200000108b2 */
[----:B------:R2:W1:Y:S08]  /*7490*/  MUFU.EX2 R172, R152 ;  /* 0x0000009800ac7308 */ /* 0x0004700000000800 */
[----:B------:R-:W4:Y:S01]  /*74a0*/  MUFU.EX2 R20, R190 ;  /* 0x000000be00147308 */ /* 0x000f220000000800 */
[----:B--2---:R-:W-:-:S02]  /*74b0*/  F2FP.F16.F32.PACK_AB R152, R160, R158 ;  /* 0x0000009ea098723e */ /* 0x004fc400000000ff */
[----:B---3--:R-:W-:Y:S01]  /*74c0*/  F2FP.F16.F32.PACK_AB R154, R169, R164 ;  /* 0x000000a4a99a723e */ /* 0x008fe200000000ff */
[----:B------:R-:W-:Y:S01]  /*74d0*/  STL.128 [R1+0x220], R24 ;  /* 0x0002201801007387 */ /* 0x000fe20000100c00 */
[----:B-1----:R-:W-:-:S03]  /*74e0*/  F2FP.F16.F32.PACK_AB R153, R172, R181 ;  /* 0x000000b5ac99723e */ /* 0x002fc600000000ff */
[----:B------:R-:W-:Y:S04]  /*74f0*/  STL.128 [R1+0x230], R28 ;  /* 0x0002301c01007387 */ /* 0x000fe80000100c00 */
[----:B------:R-:W-:Y:S01]  /*7500*/  STL.128 [R1+0x240], R32 ;  /* 0x0002402001007387 */ /* 0x000fe20000100c00 */
[----:B----4-:R-:W-:-:S03]  /*7510*/  F2FP.F16.F32.PACK_AB R155, R9, R20 ;  /* 0x00000014099b723e */ /* 0x010fc600000000ff */
        /* <DEDUP_REMOVED lines=33> */
[----:B------:R-:W-:-:S02]  /*7730*/  R2UR UR6, R6 ;  /* 0x00000000060672ca */ /* 0x000fc400000e0000 */
[----:B------:R-:W-:Y:S01]  /*7740*/  R2UR UR7, R7 ;  /* 0x00000000070772ca */ /* 0x000fe200000e0000 */
[----:B------:R-:W2:Y:S02]  /*7750*/  S2R R227, SR_TID.X ;  /* 0x0000000000e37919 */ /* 0x000ea40000002100 */
[----:B--2---:R-:W-:-:S13]  /*7760*/  LOP3.LUT P6, RZ, R227, 0x7f, RZ, 0xc0, !PT ;  /* 0x0000007fe3ff7812 */ /* 0x004fda00078cc0ff */
[----:B------:R-:W2:Y:S01]  /*7770*/  @!P6 LDL.64 R6, [R1+0x68] ;  /* 0x000068000106e983 */ /* 0x000ea20000100a00 */
[----:B------:R-:W-:Y:S02]  /*7780*/  WARPGROUP.DEPBAR.LE gsb0, 0x0 ;  /* 0x00008000000079c5 */ /* 0x000fe40000010000 */
[----:B------:R-:W-:Y:S01]  /*7790*/  FADD.FTZ R152, R14, R21 ;  /* 0x000000150e987221 */ /* 0x000fe20000010000 */
[----:B------:R-:W-:Y:S02]  /*77a0*/  FADD.FTZ R14, R15, R11 ;  /* 0x0000000b0f0e7221 */ /* 0x000fe40000010000 */
[----:B------:R-:W3:Y:S01]  /*77b0*/  MUFU.EX2 R11, R178 ;  /* 0x000000b2000b7308 */ /* 0x000ee20000000800 */
[----:B------:R-:W-:Y:S01]  /*77c0*/  FADD.FTZ R152, R19, R152 ;  /* 0x0000009813987221 */ /* 0x000fe20000010000 */
[----:B-1----:R-:W-:Y:S02]  /*77d0*/  F2FP.F16.F32.PACK_AB R154, R156, R175 ;  /* 0x000000af9c9a723e */ /* 0x002fe400000000ff */
[----:B------:R-:W-:Y:S01]  /*77e0*/  F2FP.F16.F32.PACK_AB R153, R206, R205 ;  /* 0x000000cdce99723e */ /* 0x000fe200000000ff */
[----:B------:R-:W-:Y:S01]  /*77f0*/  FADD.FTZ R179, R179, R152 ;  /* 0x00000098b3b37221 */ /* 0x000fe20000010000 */
[----:B------:R-:W-:Y:S01]  /*7800*/  F2FP.F16.F32.PACK_AB R152, R185, R8 ;  /* 0x00000008b998723e */ /* 0x000fe200000000ff */
[----:B------:R-:W-:Y:S04]  /*7810*/  STL.128 [R1+0x220], R24 ;  /* 0x0002201801007387 */ /* 0x000fe80000100c00 */
[----:B------:R-:W-:Y:S01]  /*7820*/  STL.128 [R1+0x230], R28 ;  /* 0x0002301c01007387 */ /* 0x000fe20000100c00 */
[----:B---3--:R-:W-:-:S03]  /*7830*/  F2FP.F16.F32.PACK_AB R155, R11, R212 ;  /* 0x000000d40b9b723e */ /* 0x008fc600000000ff */
        /* <DEDUP_REMOVED lines=32> */
[----:B------:R-:W-:-:S04]  /*7a40*/  FADD.FTZ R13, R13, R14 ;  /* 0x0000000e0d0d7221 */ /* 0x000fc80000010000 */
[----:B------:R-:W-:Y:S02]  /*7a50*/  FADD.FTZ R190, R12, R13 ;  /* 0x0000000d0cbe7221 */ /* 0x000fe40000010000 */
[----:B------:R-:W3:Y:S02]  /*7a60*/  @!P6 LDL R13, [R1+0x210] ;  /* 0x00021000010de983 */ /* 0x000ee40000100800 */
        /* <DEDUP_REMOVED lines=36> */
[----:B------:R1:W-:Y:S04]  /*7cb0*/  STL.128 [R1+0x3a0], R120 ;  /* 0x0003a07801007387 */ /* 0x0003e80000100c00 */
[----:B------:R-:W-:Y:S04]  /*7cc0*/  STL.128 [R1+0x3b0], R124 ;  /* 0x0003b07c01007387 */ /* 0x000fe80000100c00 */
[----:B------:R-:W-:Y:S04]  /*7cd0*/  STL.128 [R1+0x3c0], R128 ;  /* 0x0003c08001007387 */ /* 0x000fe80000100c00 */
[----:B------:R-:W-:Y:S04]  /*7ce0*/  STL.128 [R1+0x3d0], R132 ;  /* 0x0003d08401007387 */ /* 0x000fe80000100c00 */
[----:B------:R-:W-:Y:S01]  /*7cf0*/  STL.128 [R1+0x3e0], R136 ;  /* 0x0003e08801007387 */ /* 0x000fe20000100c00 */
[----:B------:R-:W-:Y:S01]  /*7d00*/  FADD.FTZ R170, R170, R167 ;  /* 0x000000a7aaaa7221 */ /* 0x000fe20000010000 */
[----:B------:R-:W-:Y:S01]  /*7d10*/  FADD.FTZ R183, R192, R183 ;  /* 0x000000b7c0b77221 */ /* 0x000fe20000010000 */
[----:B--2---:R-:W-:Y:S01]  /*7d20*/  @!P6 MOV R6, R6 ;  /* 0x000000060006e202 */ /* 0x004fe20000000f00 */
[----:B------:R-:W-:Y:S01]  /*7d30*/  STL.128 [R1+0x3f0], R140 ;  /* 0x0003f08c01007387 */ /* 0x000fe20000100c00 */
[----:B-1----:R-:W1:Y:S03]  /*7d40*/  LDC R123, c[0x0][0x288] ;  /* 0x0000a200ff7b7b82 */ /* 0x002e660000000800 */
[----:B------:R-:W-:Y:S04]  /*7d50*/  STL.128 [R1+0x400], R144 ;  /* 0x0004009001007387 */ /* 0x000fe80000100c00 */
[----:B------:R2:W-:Y:S04]  /*7d60*/  STL.128 [R1+0x410], R148 ;  /* 0x0004109401007387 */ /* 0x0005e80000100c00 */
[----:B------:R-:W4:Y:S04]  /*7d70*/  LDL R171, [R1+0x220] ;  /* 0x0002200001ab7983 */ /* 0x000f280000100800 */
[----:B------:R-:W5:Y:S04]  /*7d80*/  LDL R155, [R1+0x224] ;  /* 0x00022400019b7983 */ /* 0x000f680000100800 */
        /* <DEDUP_REMOVED lines=60> */
[----:B--2---:R-:W2:Y:S04]  /*8150*/  LDL R150, [R1+0x318] ;  /* 0x0003180001967983 */ /* 0x004ea80000100800 */
[----:B------:R-:W2:Y:S04]  /*8160*/  LDL R148, [R1+0x31c] ;  /* 0x00031c0001947983 */ /* 0x000ea80000100800 */
        /* <DEDUP_REMOVED lines=63> */
[----:B------:R-:W2:Y:S01]  /*8560*/  LDL R14, [R1+0x41c] ;  /* 0x00041c00010e7983 */ /* 0x000ea20000100800 */
        /* <DEDUP_REMOVED lines=22> */
[----:B---3--:R-:W-:Y:S02]  /*86d0*/  @!P6 IMAD R13, R13, 0x8, R6 ;  /* 0x000000080d0de824 */ /* 0x008fe400078e0206 */
[----:B------:R-:W-:Y:S01]  /*86e0*/  FADD.FTZ R175, R175, R8 ;  /* 0x00000008afaf7221 */ /* 0x000fe20000010000 */
[----:B------:R-:W-:Y:S01]  /*86f0*/  FADD.FTZ R212, R212, R205 ;  /* 0x000000cdd4d47221 */ /* 0x000fe20000010000 */
[----:B------:R-:W-:Y:S02]  /*8700*/  STL [R1+0x88], RZ ;  /* 0x000088ff01007387 */ /* 0x000fe40000100800 */
[----:B------:R-:W-:Y:S01]  /*8710*/  FADD.FTZ R156, R156, R175 ;  /* 0x000000af9c9c7221 */ /* 0x000fe20000010000 */
[----:B------:R-:W-:Y:S01]  /*8720*/  FADD.FTZ R157, R11, R212 ;  /* 0x000000d40b9d7221 */ /* 0x000fe20000010000 */
[----:B------:R-:W-:Y:S01]  /*8730*/  STL [R1+0x88], R0 ;  /* 0x0000880001007387 */ /* 0x000fe20000100800 */
[----:B------:R-:W-:-:S03]  /*8740*/  @!P6 PRMT R13, RZ, 0x654, R13 ;  /* 0x00000654ff0de816 */ /* 0x000fc6000000000d */
[----:B------:R-:W-:Y:S04]  /*8750*/  STL [R1+0x88], R0 ;  /* 0x0000880001007387 */ /* 0x000fe80000100800 */
[----:B------:R-:W-:Y:S04]  /*8760*/  STL [R1+0x88], R0 ;  /* 0x0000880001007387 */ /* 0x000fe80000100800 */
[----:B------:R-:W-:Y:S04]  /*8770*/  STL [R1+0x88], R0 ;  /* 0x0000880001007387 */ /* 0x000fe80000100800 */
[----:B------:R-:W-:Y:S04]  /*8780*/  STL [R1+0x88], R0 ;  /* 0x0000880001007387 */ /* 0x000fe80000100800 */
[----:B------:R3:W-:Y:S04]  /*8790*/  STL [R1+0x88], R0 ;  /* 0x0000880001007387 */ /* 0x0007e80000100800 */
[----:B------:R1:W-:Y:S04]  /*87a0*/  STL [R1+0x434], R10 ;  /* 0x0004340a01007387 */ /* 0x0003e80000100800 */
[----:B------:R1:W-:Y:S04]  /*87b0*/  STL.64 [R1+0x440], R156 ;  /* 0x0004409c01007387 */ /* 0x0003e80000100a00 */
[----:B----4-:R4:W-:Y:S04]  /*87c0*/  STL [R1+0x220], R171 ;  /* 0x000220ab01007387 */ /* 0x0109e80000100800 */
[----:B-----5:R4:W-:Y:S04]  /*87d0*/  STL [R1+0x224], R155 ;  /* 0x0002249b01007387 */ /* 0x0209e80000100800 */
[----:B------:R4:W-:Y:S04]  /*87e0*/  STL [R1+0x228], R153 ;  /* 0x0002289901007387 */ /* 0x0009e80000100800 */
        /* <DEDUP_REMOVED lines=59> */
[----:B--2---:R4:W-:Y:S04]  /*8ba0*/  STL [R1+0x318], R150 ;  /* 0x0003189601007387 */ /* 0x0049e80000100800 */
        /* <DEDUP_REMOVED lines=65> */
[----:B------:R4:W-:Y:S03]  /*8fc0*/  @!P6 SYNCS.ARRIVE.TRANS64.RED.A1T0 RZ, [R13+URZ], RZ ;  /* 0x000000ff0dffe9a7 */ /* 0x0009e6000810043f */
[----:B---3--:R-:W2:Y:S01]  /*8fd0*/  LDL R0, [R1+0x70] ;  /* 0x0000700001007983 */ /* 0x008ea20000100800 */
[----:B------:R-:W-:Y:S01]  /*8fe0*/  ISETP.GE.AND P0, PT, R5, 0x1, PT ;  /* 0x000000010500780c */ /* 0x000fe20003f06270 */
[----:B------:R-:W-:-:S06]  /*8ff0*/  UIADD3 UR45, UR45, -0x2, URZ ;  /* 0xfffffffe2d2d7890 */ /* 0x000fcc000fffe03f */
[----:B-1----:R-:W-:Y:S02]  /*9000*/  IMAD.U32 R10, RZ, RZ, UR45 ;  /* 0x0000002dff0a7e24 */ /* 0x002fe4000f8e00ff */
[----:B--2---:R-:W-:-:S05]  /*9010*/  IMAD.SHL.U32 R0, R0, 0x80, RZ ;  /* 0x0000008000007824 */ /* 0x004fca00078e00ff */
[----:B------:R-:W-:-:S05]  /*9020*/  IADD3 R7, R0, UR40, -R123 ;  /* 0x0000002800077c10 */ /* 0x000fca000fffe87b */
[----:B------:R-:W-:Y:S01]  /*9030*/  IMAD.IADD R4, R7, 0x1, R4 ;  /* 0x0000000107047824 */ /* 0x000fe200078e0204 */
[----:B----4-:R-:W-:Y:S06]  /*9040*/  @!P0 BRA `(.L_x_8746) ;  /* 0x0000000000408947 */ /* 0x010fec0003800000 */
[C---:B------:R-:W-:Y:S01]  /*9050*/  ISETP.GT.AND P0, PT, R7.reuse, RZ, PT ;  /* 0x000000ff0700720c */ /* 0x040fe20003f04270 */
[----:B------:R-:W-:Y:S01]  /*9060*/  BSSY B0, `(.L_x_8747) ;  /* 0x000000c000007945 */ /* 0x000fe20003800000 */
[----:B------:R-:W-:-:S11]  /*9070*/  VIADD R6, R7, 0xffffffff ;  /* 0xffffffff07067836 */ /* 0x000fd60000000000 */
[----:B------:R-:W-:Y:S05]  /*9080*/  @P0 BRA `(.L_x_8748) ;  /* 0x0000000000180947 */ /* 0x000fea0003800000 */
[----:B------:R-:W-:Y:S01]  /*9090*/  ISETP.NE.AND P0, PT, R5, 0x1, PT ;  /* 0x000000010500780c */ /* 0x000fe20003f05270 */
[----:B------:R-:W-:-:S12]  /*90a0*/  IMAD.MOV R7, RZ, RZ, -R7 ;  /* 0x000000ffff077224 */ /* 0x000fd800078e0a07 */
[----:B------:R-:W-:-:S05]  /*90b0*/  @P0 IMAD.HI.U32 R2, R7, R2, RZ ;  /* 0x0000000207020227 */ /* 0x000fca00078e00ff */
[----:B------:R-:W-:-:S04]  /*90c0*/  @P0 SHF.R.U32.HI R7, RZ, R3, R2 ;  /* 0x00000003ff070219 */ /* 0x000fc80000011602 */
[----:B------:R-:W-:Y:S01]  /*90d0*/  LOP3.LUT R6, RZ, R7, RZ, 0x33, !PT ;  /* 0x00000007ff067212 */ /* 0x000fe200078e33ff */
[----:B------:R-:W-:Y:S06]  /*90e0*/  BRA `(.L_x_8749) ;  /* 0x00000000000c7947 */ /* 0x000fec0003800000 */
.L_x_8748:
[----:B------:R-:W-:-:S13]  /*90f0*/  ISETP.NE.AND P0, PT, R5, 0x1, PT ;  /* 0x000000010500780c */ /* 0x000fda0003f05270 */
[----:B------:R-:W-:-:S05]  /*9100*/  @P0 IMAD.HI.U32 R2, R6, R2, RZ ;  /* 0x0000000206020227 */ /* 0x000fca00078e00ff */
[----:B------:R-:W-:-:S07]  /*9110*/  @P0 SHF.R.U32.HI R6, RZ, R3, R2 ;  /* 0x00000003ff060219 */ /* 0x000fce0000011602 */
.L_x_8749:
[----:B------:R-:W-:Y:S05]  /*9120*/  BSYNC B0 ;  /* 0x0000000000007941 */ /* 0x000fea0003800000 */
.L_x_8747:
[----:B------:R-:W-:-:S05]  /*9130*/  IMAD R5, R6, R5, R5 ;  /* 0x0000000506057224 */ /* 0x000fca00078e0205 */
[----:B------:R-:W-:-:S07]  /*9140*/  VIMNMX R4, R4, R5, PT ;  /* 0x0000000504047248 */ /* 0x000fce0003fe0100 */
.L_x_8746:
[----:B------:R-:W-:Y:S01]  /*9150*/  IMAD.HI R4, R4, 0x2aaaaaab, RZ ;  /* 0x2aaaaaab04047827 */ /* 0x000fe200078e02ff */
[----:B------:R-:W-:Y:S04]  /*9160*/  BSSY B2, `(.L_x_8750) ;  /* 0x0000012000027945 */ /* 0x000fe80003800000 */
[----:B------:R-:W-:-:S04]  /*9170*/  SHF.R.U32.HI R3, RZ, 0x1f, R4 ;  /* 0x0000001fff037819 */ /* 0x000fc80000011604 */
[----:B------:R-:W-:-:S04]  /*9180*/  LEA.HI.SX32 R3, R4, R3, 0x1c ;  /* 0x0000000304037211 */ /* 0x000fc800078fe2ff */
[----:B------:R-:W-:-:S04]  /*9190*/  VIMNMX R193, R3, UR41, !PT ;  /* 0x0000002903c17c48 */ /* 0x000fc8000ffe0100 */
[----:B------:R-:W-:-:S13]  /*91a0*/  ISETP.GE.AND P0, PT, R10, R193, PT ;  /* 0x000000c10a00720c */ /* 0x000fda0003f06270 */
[----:B------:R-:W-:Y:S05]  /*91b0*/  @!P0 BRA `(.L_x_8751) ;  /* 0x0000000000308947 */ /* 0x000fea0003800000 */
[----:B------:R-:W-:Y:S01]  /*91c0*/  BSSY B1, `(.L_x_8752) ;  /* 0x0000009000017945 */ /* 0x000fe20003800000 */
.L_x_8754:
[----:B------:R-:W-:Y:S01]  /*91d0*/  BSSY B0, `(.L_x_8753) ;  /* 0x0000004000007945 */ /* 0x000fe20003800000 */
[----:B------:R-:W-:Y:S01]  /*91e0*/  VIADD R0, R16, 0x170 ;  /* 0x0000017010007836 */ /* 0x000fe20000000000 */
[----:B------:R-:W-:-:S07]  /*91f0*/  MOV R205, 0x9210 ;  /* 0x0000921000cd7802 */ /* 0x000fce0000000f00 */
[----:B------:R-:W-:Y:S05]  /*9200*/  CALL.REL.NOINC `($_ZN7cutlass13device_kernelIN5flash11enable_sm90INS1_16FlashAttnFwdSm90INS1_25CollectiveMainloopFwdSm90ILi2EN4cute5tupleIJNS5_1CILi1EEES8_S8_EEENS6_IJNS7_ILi128EEENS7_ILi96EEENS7_ILi64EEEEEELi256ENS_6half_tEfNS_4arch4Sm90ELb0ELb1ELb0ELb0ELb0ELb0ELb1ELb1ELb0ELb0ELb0ELb0EEENS1_21CollectiveEpilogueFwdINS6_IJSA_NS7_ILi256EEESB_EEES9_SE_SG_Li256ELb0ELb0ELb0ELb0EEENS1_30DynamicPersistentTileSchedulerILi256ELi32ELb0ELb0ELb1EEEEEEEEEvNT_6ParamsE$_ZZN5flash25CollectiveMainloopFwdSm90ILi2EN4cute5tupleIJNS1_1CILi1EEES4_S4_EEENS2_IJNS3_ILi128EEENS3_ILi96EEENS3_ILi64EEEEEELi256EN7cutlass6half_tEfNSA_4arch4Sm90ELb0ELb1ELb0ELb0ELb0ELb0ELb1ELb1ELb0ELb0ELb0ELb0EE3mmaINS_16FlashAttnFwdSm90ISE_NS_21CollectiveEpilogueFwdINS2_IJS6_NS3_ILi256EEES7_EEES5_SB_SD_Li256ELb0ELb0ELb0ELb0EEENS_30DynamicPersistentTileSchedulerILi256ELi32ELb0ELb0ELb1EEEE13SharedStorageENS1_6TensorINS1_11ArrayEngineIfLm128EEENS1_6LayoutINS2_IJNS2_IJNS3_ILi2EEEST_NS3_ILi32EEEEEES4_S4_EEENS2_IJNS2_IJS4_ST_NS3_ILi4EEEEEENS3_ILi0EEESZ_EEEEEEENS_7SoftmaxILi2ELi0EEEEEbRKNSE_6ParamsENSA_25PipelineTmaAsyncNoClusterILi2ENSA_16PipelineTmaAsyncILi2EEEEES1B_RNSA_13PipelineStateILj2EEERT0_RT1_iRiRKNS_16SeqlenInfoQKNewKILb0ELb0EEENS2_IJiiiiEEERT_ENKUliT_T0_T1_E_clIZSF_ISO_S12_S14_EbS17_S1B_S1B_S1E_S1G_S1I_iS1J_S1N_S1O_S1Q_EUlRS1R_iE1_NS3_ILb0EEENS3_ILb1EEEEEDaiS1R_S1S_S1T_) ;  /* 0x000001ac00207944 */ /* 0x000fea0003c00000 */
[----:B------:R-:W-:Y:S05]  /*9210*/  BSYNC B0 ;  /* 0x0000000000007941 */ /* 0x000fea0003800000 */
.L_x_8753:
[C---:B------:R-:W-:Y:S01]  /*9220*/  ISETP.GT.AND P0, PT, R10.reuse, R193, PT ;  /* 0x000000c10a00720c */ /* 0x040fe20003f04270 */
[----:B------:R-:W-:-:S12]  /*9230*/  VIADD R10, R10, 0xffffffff ;  /* 0xffffffff0a0a7836 */ /* 0x000fd80000000000 */
[----:B------:R-:W-:Y:S05]  /*9240*/  @P0 BRA `(.L_x_8754) ;  /* 0xfffffffc00e00947 */ /* 0x000fea000383ffff */
[----:B------:R-:W-:Y:S05]  /*9250*/  BSYNC B1 ;  /* 0x0000000000017941 */ /* 0x000fea0003800000 */
.L_x_8752:
[----:B------:R-:W2:Y:S02]  /*9260*/  LDL R0, [R1+0x70] ;  /* 0x0000700001007983 */ /* 0x000ea40000100800 */
[----:B--2---:R-:W-:-:S07]  /*9270*/  IMAD.SHL.U32 R0, R0, 0x80, RZ ;  /* 0x0000008000007824 */ /* 0x004fce00078e00ff */
.L_x_8751:
[----:B------:R-:W-:Y:S05]  /*9280*/  BSYNC B2 ;  /* 0x0000000000027941 */ /* 0x000fea0003800000 */
.L_x_8750:
[----:B------:R-:W1:Y:S01]  /*9290*/  LDC R5, c[0x0][0xadc] ;  /* 0x0002b700ff057b82 */ /* 0x000e620000000800 */
[----:B------:R-:W-:Y:S02]  /*92a0*/  ULDC UR4, c[0x0][0x288] ;  /* 0x0000a20000047ab9 */ /* 0x000fe40000000800 */
[----:B------:R-:W-:-:S06]  /*92b0*/  UIADD3 UR4, UR40, 0x80, -UR4 ;  /* 0x0000008028047890 */ /* 0x000fcc000fffe804 */
[----:B------:R-:W-:Y:S01]  /*92c0*/  VIADD R0, R0, UR4 ;  /* 0x0000000400007c36 */ /* 0x000fe20008000000 */
[----:B------:R-:W-:-:S03]  /*92d0*/  ULDC UR4, c[0x0][0xad4] ;  /* 0x0002b50000047ab9 */ /* 0x000fc60000000800 */
[----:B------:R-:W-:Y:S01]  /*92e0*/  VIADD R2, R0, -UR4 ;  /* 0x8000000400027c36 */ /* 0x000fe20008000000 */
[----:B-1----:R-:W-:-:S13]  /*92f0*/  ISETP.GE.AND P0, PT, R5, 0x1, PT ;  /* 0x000000010500780c */ /* 0x002fda0003f06270 */
[----:B------:R-:W-:Y:S05]  /*9300*/  @!P0 BRA `(.L_x_8755) ;  /* 0x0000000000448947 */ /* 0x000fea0003800000 */
        /* <DEDUP_REMOVED lines=10> */
.L_x_8757:
[----:B------:R-:W-:-:S13]  /*93b0*/  ISETP.NE.AND P0, PT, R5, 0x1, PT ;  /* 0x000000010500780c */ /* 0x000fda0003f05270 */
[----:B------:R-:W1:Y:S02]  /*93c0*/  @P0 LDC.64 R6, c[0x0][0xae0] ;  /* 0x0002b800ff060b82 */ /* 0x000e640000000a00 */
[----:B-1----:R-:W-:-:S05]  /*93d0*/  @P0 IMAD.HI.U32 R4, R0, R6, RZ ;  /* 0x0000000600040227 */ /* 0x002fca00078e00ff */
[----:B------:R-:W-:-:S07]  /*93e0*/  @P0 SHF.R.U32.HI R0, RZ, R7, R4 ;  /* 0x00000007ff000219 */ /* 0x000fce0000011604 */
.L_x_8758:
[----:B------:R-:W-:Y:S05]  /*93f0*/  BSYNC B0 ;  /* 0x0000000000007941 */ /* 0x000fea0003800000 */
.L_x_8756:
[----:B------:R-:W-:-:S05]  /*9400*/  IMAD R3, R0, R5, RZ ;  /* 0x0000000500037224 */ /* 0x000fca00078e02ff */
[----:B------:R-:W-:-:S07]  /*9410*/  VIMNMX R2, R2, R3, !PT ;  /* 0x0000000302027248 */ /* 0x000fce0007fe0100 */
.L_x_8755:
[----:B------:R-:W-:-:S04]  /*9420*/  VIADD R2, R2, 0x5f ;  /* 0x0000005f02027836 */ /* 0x000fc80000000000 */
[----:B------:R-:W-:-:S05]  /*9430*/  IMAD.HI R2, R2, 0x2aaaaaab, RZ ;  /* 0x2aaaaaab02027827 */ /* 0x000fca00078e02ff */
[----:B------:R-:W-:-:S04]  /*9440*/  SHF.R.U32.HI R3, RZ, 0x1f, R2 ;  /* 0x0000001fff037819 */ /* 0x000fc80000011602 */
[----:B------:R-:W-:-:S04]  /*9450*/  LEA.HI.SX32 R2, R2, R3, 0x1c ;  /* 0x0000000302027211 */ /* 0x000fc800078fe2ff */
[----:B------:R-:W-:-:S04]  /*9460*/  VIMNMX R2, R2, UR41, !PT ;  /* 0x0000002902027c48 */ /* 0x000fc8000ffe0100 */
[----:B------:R-:W-:-:S13]  /*9470*/  ISETP.GE.AND P0, PT, R10, R2, PT ;  /* 0x000000020a00720c */ /* 0x000fda0003f06270 */
[----:B------:R-:W-:Y:S05]  /*9480*/  @!P0 BRA `(.L_x_8759) ;  /* 0x0000009400e88947 */ /* 0x000fea0003800000 */
.L_x_8776:
[----:B-12---:R-:W2:Y:S04]  /*9490*/  LD.E R3, desc[UR46][R22.64+0x210] ;  /* 0x0002102e16037980 */ /* 0x006ea8000c101900 */
[----:B------:R-:W3:Y:S01]  /*94a0*/  LD.E R0, desc[UR46][R22.64+0x218] ;  /* 0x0002182e16007980 */ /* 0x000ee2000c101900 */
[----:B--2---:R-:W-:-:S05]  /*94b0*/  VIADD R3, R3, 0x1 ;  /* 0x0000000103037836 */ /* 0x004fca0000000000 */
[----:B------:R-:W-:-:S13]  /*94c0*/  ISETP.NE.AND P1, PT, R3, 0x2, PT ;  /* 0x000000020300780c */ /* 0x000fda0003f25270 */
[----:B------:R1:W5:Y:S04]  /*94d0*/  @P1 LD.E R9, desc[UR46][R22.64+0x214] ;  /* 0x0002142e16091980 */ /* 0x000368000c101900 */
[----:B------:R-:W2:Y:S01]  /*94e0*/  @!P1 LD.E R4, desc[UR46][R22.64+0x214] ;  /* 0x0002142e16049980 */ /* 0x000ea2000c101900 */
[----:B---3--:R-:W-:-:S03]  /*94f0*/  VIADD R7, R0, 0x1 ;  /* 0x0000000100077836 */ /* 0x008fc60000000000 */
[----:B------:R3:W-:Y:S04]  /*9500*/  ST.E desc[UR46][R22.64+0x210], R3 ;  /* 0x0002100316007985 */ /* 0x0007e8000c10192e */
[----:B------:R1:W-:Y:S04]  /*9510*/  ST.E desc[UR46][R22.64+0x218], R7 ;  /* 0x0002180716007985 */ /* 0x0003e8000c10192e */
[----:B------:R1:W-:Y:S01]  /*9520*/  @!P1 ST.E desc[UR46][R22.64+0x210], RZ ;  /* 0x000210ff16009985 */ /* 0x0003e2000c10192e */
[----:B--2---:R-:W-:-:S05]  /*9530*/  @!P1 LOP3.LUT R9, R4, 0x1, RZ, 0x3c, !PT ;  /* 0x0000000104099812 */ /* 0x004fca00078e3cff */
[----:B------:R1:W-:Y:S04]  /*9540*/  @!P1 ST.E desc[UR46][R22.64+0x214], R9 ;  /* 0x0002140916009985 */ /* 0x0003e8000c10192e */
[----:B------:R-:W2:Y:S04]  /*9550*/  LDL.64 R72, [R1+0x188] ;  /* 0x0001880001487983 */ /* 0x000ea80000100a00 */
[----:B--2---:R-:W2:Y:S01]  /*9560*/  LD.E R0, desc[UR46][R72.64+0x1c] ;  /* 0x00001c2e48007980 */ /* 0x004ea2000c101900 */
[----:B------:R-:W-:Y:S01]  /*9570*/  IMAD.MOV.U32 R5, RZ, RZ, R10 ;  /* 0x000000ffff057224 */ /* 0x000fe200078e000a */
[----:B------:R-:W-:Y:S05]  /*9580*/  YIELD ;  /* 0x0000000000007946 */ /* 0x000fea0003800000 */
[----:B------:R-:W-:Y:S01]  /*9590*/  BSSY B0, `(.L_x_8760) ;  /* 0x0000008000007945 */ /* 0x000fe20003800000 */
[----:B------:R-:W-:Y:S01]  /*95a0*/  VIADD R10, R10, 0xffffffff ;  /* 0xffffffff0a0a7836 */ /* 0x000fe20000000000 */
[----:B------:R-:W-:Y:S01]  /*95b0*/  ISETP.GT.AND P0, PT, R5, R2, PT ;  /* 0x000000020500720c */ /* 0x000fe20003f04270 */
[----:B---3--:R-:W-:Y:S01]  /*95c0*/  @!P1 IMAD.MOV.U32 R3, RZ, RZ, RZ ;  /* 0x000000ffff039224 */ /* 0x008fe200078e00ff */
[----:B--2---:R-:W-:-:S04]  /*95d0*/  LOP3.LUT R0, R0, 0x1, RZ, 0xfc, !PT ;  /* 0x0000000100007812 */ /* 0x004fc800078efcff */
[----:B------:R-:W-:-:S13]  /*95e0*/  ISETP.NE.AND P2, PT, R0, 0x3, PT ;  /* 0x000000030000780c */ /* 0x000fda0003f45270 */
[----:B-1----:R-:W-:Y:S05]  /*95f0*/  @!P2 BRA `(.L_x_8761) ;  /* 0x000000000004a947 */ /* 0x002fea0003800000 */
[----:B------:R-:W-:Y:S01]  /*9600*/  BPT.TRAP 0x1 ;  /* 0x000000040000795c */ /* 0x000fe20000300000 */
.L_x_8761:
[----:B------:R-:W-:Y:S05]  /*9610*/  BSYNC B0 ;  /* 0x0000000000007941 */ /* 0x000fea0003800000 */
.L_x_8760:
[----:B------:R-:W2:Y:S01]  /*9620*/  LD.E.64 R4, desc[UR46][R72.64+0x8] ;  /* 0x0000082e48047980 */ /* 0x000ea2000c101b00 */
[----:B-----5:R-:W-:Y:S02]  /*9630*/  SHF.L.U32 R8, R9, 0x1f, RZ ;  /* 0x0000001f09087819 */ /* 0x020fe400000006ff */
[----:B--2---:R-:W-:-:S05]  /*9640*/  MOV R4, R4 ;  /* 0x0000000400047202 */ /* 0x004fca0000000f00 */
[----:B------:R-:W-:-:S04]  /*9650*/  IMAD R3, R3, 0x8, R4 ;  /* 0x0000000803037824 */ /* 0x000fc800078e0204 */
[----:B------:R1:W2:Y:S01]  /*9660*/  SYNCS.PHASECHK.TRANS64.TRYWAIT P1, [R3+URZ], R8 ;  /* 0x00000008030075a7 */ /* 0x0002a2000802017f */
[----:B------:R-:W3:Y:S04]  /*9670*/  LD.E R4, desc[UR46][R72.64+0x1c] ;  /* 0x00001c2e48047980 */ /* 0x000ee8000c101900 */
[----:B------:R1:W5:Y:S04]  /*9680*/  LD.E R0, desc[UR46][R22.64+0x210] ;  /* 0x0002102e16007980 */ /* 0x000368000c101900 */
[----:B------:R1:W5:Y:S01]  /*9690*/  LD.E R6, desc[UR46][R22.64+0x214] ;  /* 0x0002142e16067980 */ /* 0x000362000c101900 */
[----:B------:R-:W-:Y:S01]  /*96a0*/  BSSY B0, `(.L_x_8762) ;  /* 0x0000005000007945 */ /* 0x000fe20003800000 */
[----:B---3--:R-:W-:-:S04]  /*96b0*/  LOP3.LUT R4, R4, 0x1, RZ, 0xfc, !PT ;  /* 0x0000000104047812 */ /* 0x008fc800078efcff */
[----:B------:R-:W-:-:S13]  /*96c0*/  ISETP.NE.AND P2, PT, R4, 0x3, PT ;  /* 0x000000030400780c */ /* 0x000fda0003f45270 */
[----:B-12---:R-:W-:Y:S05]  /*96d0*/  @!P2 BRA `(.L_x_8763) ;  /* 0x000000000004a947 */ /* 0x006fea0003800000 */
[----:B------:R-:W-:Y:S01]  /*96e0*/  BPT.TRAP 0x1 ;  /* 0x000000040000795c */ /* 0x000fe20000300000 */
.L_x_8763:
[----:B------:R-:W-:Y:S05]  /*96f0*/  BSYNC B0 ;  /* 0x0000000000007941 */ /* 0x000fea0003800000 */
.L_x_8762:
[----:B------:R-:W-:Y:S04]  /*9700*/  BSSY B0, `(.L_x_8764) ;  /* 0x0000008000007945 */ /* 0x000fe80003800000 */
[----:B------:R-:W-:Y:S05]  /*9710*/  @P1 BRA `(.L_x_8765) ;  /* 0x0000000000181947 */ /* 0x000fea0003800000 */
[----:B------:R-:W2:Y:S01]  /*9720*/  LD.E.64 R4, desc[UR46][R72.64+0x8] ;  /* 0x0000082e48047980 */ /* 0x000ea2000c101b00 */
[----:B-----5:R-:W-:Y:S02]  /*9730*/  SHF.L.U32 R3, R6, 0x1f, RZ ;  /* 0x0000001f06037819 */ /* 0x020fe400000006ff */
[----:B--2---:R-:W-:-:S05]  /*9740*/  MOV R5, R4 ;  /* 0x0000000400057202 */ /* 0x004fca0000000f00 */
[----:B------:R-:W-:-:S04]  /*9750*/  IMAD R0, R0, 0x8, R5 ;  /* 0x0000000800007824 */ /* 0x000fc800078e0205 */
[----:B------:R-:W1:Y:S02]  /*9760*/  SYNCS.PHASECHK.TRANS64.TRYWAIT P1, [R0+URZ], R3 ;  /* 0x00000003000075a7 */ /* 0x000e64000802017f */
[----:B-1----:R-:W-:Y:S05]  /*9770*/  @!P1 BRA `(.L_x_8766) ;  /* 0x000001a000009947 */ /* 0x002fea0003800000 */
.L_x_8765:
[----:B------:R-:W-:Y:S05]  /*9780*/  BSYNC B0 ;  /* 0x0000000000007941 */ /* 0x000fea0003800000 */
.L_x_8764:
[----:B------:R-:W2:Y:S04]  /*9790*/  LD.E R5, desc[UR46][R22.64+0x210] ;  /* 0x0002102e16057980 */ /* 0x000ea8000c101900 */
[----:B------:R-:W2:Y:S01]  /*97a0*/  LDL.64 R8, [R1+0xa0] ;  /* 0x0000a00001087983 */ /* 0x000ea20000100a00 */
[----:B------:R-:W-:Y:S05]  /*97b0*/  WARPSYNC.ALL ;  /* 0x0000000000007948 */ /* 0x000fea0003800000 */
[----:B------:R-:W3:Y:S04]  /*97c0*/  LDL.64 R20, [R1+0x98] ;  /* 0x0000980001147983 */ /* 0x000ee80000100a00 */
[----:B-----5:R-:W4:Y:S04]  /*97d0*/  LDL.64 R6, [R1+0x98] ;  /* 0x0000980001067983 */ /* 0x020f280000100a00 */
[----:B------:R-:W4:Y:S01]  /*97e0*/  LDL.64 R12, [R1+0x98] ;  /* 0x00009800010c7983 */ /* 0x000f220000100a00 */
[----:B--2---:R-:W-:-:S03]  /*97f0*/  IMAD R4, R5, 0x300, R8 ;  /* 0x0000030005047824 */ /* 0x004fc600078e0208 */
[----:B------:R-:W2:Y:S01]  /*9800*/  LDL.64 R14, [R1+0x98] ;  /* 0x00009800010e7983 */ /* 0x000ea20000100a00 */
[----:B------:R-:W-:Y:S01]  /*9810*/  IMAD.MOV.U32 R5, RZ, RZ, R9 ;  /* 0x000000ffff057224 */ /* 0x000fe200078e0009 */
[C---:B------:R-:W-:Y:S01]  /*9820*/  R2UR UR6, R4.reuse ;  /* 0x00000000040672ca */ /* 0x040fe200000e0000 */
[----:B------:R-:W-:Y:S01]  /*9830*/  WARPGROUP.ARRIVE ;  /* 0x00000000000079c5 */ /* 0x000fe20000000000 */
[----:B------:R-:W2:Y:S02]  /*9840*/  LDL R11, [R1+0x54] ;  /* 0x00005400010b7983 */ /* 0x000ea40000100800 */
[----:B------:R-:W-:Y:S01]  /*9850*/  R2UR UR7, R5 ;  /* 0x00000000050772ca */ /* 0x000fe200000e0000 */
[----:B------:R-:W-:Y:S02]  /*9860*/  VIADD R8, R4, 0x2 ;  /* 0x0000000204087836 */ /* 0x000fe40000000000 */
[----:B-1----:R-:W-:Y:S01]  /*9870*/  IMAD.MOV.U32 R0, RZ, RZ, 0x1 ;  /* 0x00000001ff007424 */ /* 0x002fe200078e00ff */
[----:B------:R1:W-:Y:S04]  /*9880*/  STL [R1+0x80], RZ ;  /* 0x000080ff01007387 */ /* 0x0003e80000100800 */
[----:B------:R1:W-:Y:S04]  /*9890*/  STL [R1+0x80], R0 ;  /* 0x0000800001007387 */ /* 0x0003e80000100800 */
[----:B------:R1:W-:Y:S04]  /*98a0*/  STL [R1+0x80], R0 ;  /* 0x0000800001007387 */ /* 0x0003e80000100800 */
[----:B------:R1:W-:Y:S04]  /*98b0*/  STL [R1+0x80], R0 ;  /* 0x0000800001007387 */ /* 0x0003e80000100800 */
[----:B------:R1:W-:Y:S01]  /*98c0*/  STL [R1+0x80], R0 ;  /* 0x0000800001007387 */ /* 0x0003e20000100800 */
[----:B---3--:R-:W-:-:S02]  /*98d0*/  R2UR UR4, R20 ;  /* 0x00000000140472ca */ /* 0x008fc400000e0000 */
[----:B------:R-:W-:-:S13]  /*98e0*/  R2UR UR5, R21 ;  /* 0x00000000150572ca */ /* 0x000fda00000e0000 */
[----:B------:R-:W-:Y:S01]  /*98f0*/  HGMMA.64x96x16.F32 R24, gdesc[UR4], RZ, !UPT, gsb0 ;  /* 0x01600000041879f0 */ /* 0x000fe2000c0008ff */
[----:B----4-:R-:W-:Y:S01]  /*9900*/  VIADD R6, R6, 0x2 ;  /* 0x0000000206067836 */ /* 0x010fe20000000000 */
[----:B------:R-:W-:Y:S02]  /*9910*/  R2UR UR6, R8 ;  /* 0x00000000080672ca */ /* 0x000fe400000e0000 */
[----:B------:R-:W-:Y:S02]  /*9920*/  R2UR UR7, R9 ;  /* 0x00000000090772ca */ /* 0x000fe400000e0000 */
[----:B------:R-:W-:Y:S02]  /*9930*/  R2UR UR4, R6 ;  /* 0x00000000060472ca */ /* 0x000fe400000e0000 */
[----:B------:R-:W-:Y:S01]  /*9940*/  R2UR UR5, R7 ;  /* 0x00000000070572ca */ /* 0x000fe200000e0000 */
[----:B------:R-:W-:Y:S02]  /*9950*/  VIADD R12, R12, 0x4 ;  /* 0x000000040c0c7836 */ /* 0x000fe40000000000 */
[----:B------:R-:W-:-:S02]  /*9960*/  VIADD R6, R4, 0x4 ;  /* 0x0000000404067836 */ /* 0x000fc40000000000 */
[----:B------:R-:W-:Y:S01]  /*9970*/  IMAD.MOV.U32 R7, RZ, RZ, R9 ;  /* 0x000000ffff077224 */ /* 0x000fe200078e0009 */
[----:B------:R-:W-:Y:S02]  /*9980*/  WARPGROUP.DEPBAR.LE gsb0, 0x0 ;  /* 0x00008000000079c5 */ /* 0x000fe40000010000 */
[----:B------:R1:W5:Y:S04]  /*9990*/  LD.E R3, desc[UR46][R22.64+0x210] ;  /* 0x0002102e16037980 */ /* 0x000368000c101900 */
[----:B------:R1:W5:Y:S01]  /*99a0*/  LD.E R5, desc[UR46][R22.64+0x214] ;  /* 0x0002142e16057980 */ /* 0x000362000c101900 */
[----:B------:R-:W-:-:S06]  /*99b0*/  WARPGROUP.ARRIVE ;  /* 0x00000000000079c5 */ /* 0x000fcc0000000000 */
[----:B------:R-:W-:Y:S01]  /*99c0*/  HGMMA.64x96x16.F32 R24, gdesc[UR4], R24, gsb0 ;  /* 0x01600000041879f0 */ /* 0x000fe20008000818 */
[----:B------:R-:W-:Y:S02]  /*99d0*/  R2UR UR6, R6 ;  /* 0x00000000060672ca */ /* 0x000fe400000e0000 */
[----:B------:R-:W-:Y:S02]  /*99e0*/  R2UR UR7, R7 ;  /* 0x00000000070772ca */ /* 0x000fe400000e0000 */
[----:B------:R-:W-:Y:S02]  /*99f0*/  R2UR UR4, R12 ;  /* 0x000000000c0472ca */ /* 0x000fe400000e0000 */
[----:B------:R-:W-:Y:S01]  /*9a00*/  R2UR UR5, R13 ;  /* 0x000000000d0572ca */ /* 0x000fe200000e0000 */
[----:B------:R-:W-:Y:S02]  /*9a10*/  VIADD R6, R4, 0x6 ;  /* 0x0000000604067836 */ /* 0x000fe40000000000 */
[----:B--2---:R-:W-:-:S02]  /*9a20*/  VIADD R14, R14, 0x6 ;  /* 0x000000060e0e7836 */ /* 0x004fc40000000000 */
[----:B------:R-:W-:Y:S01]  /*9a30*/  IMAD.MOV.U32 R7, RZ, RZ, R9 ;  /* 0x000000ffff077224 */ /* 0x000fe200078e0009 */
[----:B------:R-:W-:Y:S02]  /*9a40*/  WARPGROUP.DEPBAR.LE gsb0, 0x0 ;  /* 0x00008000000079c5 */ /* 0x000fe40000010000 */
[----:B------:R-:W-:-:S06]  /*9a50*/  WARPGROUP.ARRIVE ;  /* 0x00000000000079c5 */ /* 0x000fcc0000000000 */
[----:B------:R-:W-:Y:S01]  /*9a60*/  HGMMA.64x96x16.F32 R24, gdesc[UR4], R24, gsb0 ;  /* 0x01600000041879f0 */ /* 0x000fe20008000818 */
[----:B------:R-:W-:Y:S02]  /*9a70*/  R2UR UR6, R6 ;  /* 0x00000000060672ca */ /* 0x000fe400000e0000 */
[----:B------:R-:W-:Y:S02]  /*9a80*/  R2UR UR7, R7 ;  /* 0x00000000070772ca */ /* 0x000fe400000e0000 */
[----:B------:R-:W-:Y:S02]  /*9a90*/  R2UR UR4, R14 ;  /* 0x000000000e0472ca */ /* 0x000fe400000e0000 */
[----:B------:R-:W-:Y:S02]  /*9aa0*/  R2UR UR5, R15 ;  /* 0x000000000f0572ca */ /* 0x000fe400000e0000 */
[----:B------:R-:W-:-:S04]  /*9ab0*/  LOP3.LUT R11, R11, 0x1, RZ, 0xfc, !PT ;  /* 0x000000010b0b7812 */ /* 0x000fc800078efcff */
[----:B------:R-:W-:Y:S01]  /*9ac0*/  ISETP.NE.AND P2, PT, R11, 0x3, PT ;  /* 0x000000030b00780c */ /* 0x000fe20003f45270 */
[----:B------:R-:W-:Y:S02]  /*9ad0*/  WARPGROUP.DEPBAR.LE gsb0, 0x0 ;  /* 0x00008000000079c5 */ /* 0x000fe40000010000 */
[----:B------:R-:W-:-:S06]  /*9ae0*/  WARPGROUP.ARRIVE ;  /* 0x00000000000079c5 */ /* 0x000fcc0000000000 */
[----:B------:R-:W-:Y:S01]  /*9af0*/  HGMMA.64x96x16.F32 R24, gdesc[UR4], R24, gsb0 ;  /* 0x01600000041879f0 */ /* 0x000fe20008000818 */
[----:B------:R-:W-:Y:S02]  /*9b00*/  BSSY B0, `(.L_x_8767) ;  /* 0x0000004000007945 */ /* 0x000fe40003800000 */
[----:B------:R-:W-:Y:S02]  /*9b10*/  WARPGROUP.DEPBAR.LE gsb0, 0x0 ;  /* 0x00008000000079c5 */ /* 0x000fe40000010000 */
[----:B-1----:R-:W-:Y:S05]  /*9b20*/  @!P2 BRA `(.L_x_8768) ;  /* 0x000000000004a947 */ /* 0x002fea0003800000 */
[----:B------:R-:W-:Y:S01]  /*9b30*/  BPT.TRAP 0x1 ;  /* 0x000000040000795c */ /* 0x000fe20000300000 */
.L_x_8768:
[----:B------:R-:W-:Y:S05]  /*9b40*/  BSYNC B0 ;  /* 0x0000000000007941 */ /* 0x000fea0003800000 */
.L_x_8767:
[----:B------:R-:W2:Y:S01]  /*9b50*/  LDL.64 R6, [R1+0x40] ;  /* 0x0000400001067983 */ /* 0x000ea20000100a00 */
[----:B-----5:R-:W-:Y:S02]  /*9b60*/  SHF.L.U32 R8, R5, 0x1f, RZ ;  /* 0x0000001f05087819 */ /* 0x020fe400000006ff */
[----:B--2---:R-:W-:-:S05]  /*9b70*/  MOV R6, R6 ;  /* 0x0000000600067202 */ /* 0x004fca0000000f00 */
[----:B------:R-:W-:-:S04]  /*9b80*/  IMAD R3, R3, 0x8, R6 ;  /* 0x0000000803037824 */ /* 0x000fc800078e0206 */
[----:B------:R1:W2:Y:S01]  /*9b90*/  SYNCS.PHASECHK.TRANS64.TRYWAIT P1, [R3+URZ], R8 ;  /* 0x00000008030075a7 */ /* 0x0002a2000802017f */
[----:B------:R1:W5:Y:S04]  /*9ba0*/  LD.E R4, desc[UR46][R22.64+0x210] ;  /* 0x0002102e16047980 */ /* 0x000368000c101900 */
[----:B------:R1:W5:Y:S01]  /*9bb0*/  LD.E R5, desc[UR46][R22.64+0x214] ;  /* 0x0002142e16057980 */ /* 0x000362000c101900 */
[----:B------:R-:W-:Y:S04]  /*9bc0*/  BSSY B0, `(.L_x_8769) ;  /* 0x0000003000007945 */ /* 0x000fe80003800000 */
[----:B------:R-:W-:Y:S05]  /*9bd0*/  @!P2 BRA `(.L_x_8770) ;  /* 0x000000000004a947 */ /* 0x000fea0003800000 */
[----:B------:R-:W-:Y:S01]  /*9be0*/  BPT.TRAP 0x1 ;  /* 0x000000040000795c */ /* 0x000fe20000300000 */
.L_x_8770:
[----:B------:R-:W-:Y:S05]  /*9bf0*/  BSYNC B0 ;  /* 0x0000000000007941 */ /* 0x000fea0003800000 */
.L_x_8769:
[----:B------:R-:W-:Y:S04]  /*9c00*/  BSSY B0, `(.L_x_8771) ;  /* 0x0000006000007945 */ /* 0x000fe80003800000 */
[----:B--2---:R-:W-:Y:S05]  /*9c10*/  @P1 BRA `(.L_x_8772) ;  /* 0x0000000000101947 */ /* 0x004fea0003800000 */
[----:B-----5:R-:W-:Y:S01]  /*9c20*/  IMAD R4, R4, 0x8, R6 ;  /* 0x0000000804047824 */ /* 0x020fe200078e0206 */
[----:B------:R-:W-:-:S04]  /*9c30*/  SHF.L.U32 R5, R5, 0x1f, RZ ;  /* 0x0000001f05057819 */ /* 0x000fc800000006ff */
[----:B------:R-:W2:Y:S02]  /*9c40*/  SYNCS.PHASECHK.TRANS64.TRYWAIT P1, [R4+URZ], R5 ;  /* 0x00000005040075a7 */ /* 0x000ea4000802017f */
[----:B--2---:R-:W-:Y:S05]  /*9c50*/  @!P1 BRA `(.L_x_8773) ;  /* 0x0000019800dc9947 */ /* 0x004fea0003800000 */
.L_x_8772:
[----:B------:R-:W-:Y:S05]  /*9c60*/  BSYNC B0 ;  /* 0x0000000000007941 */ /* 0x000fea0003800000 */
.L_x_8771:
[----:B------:R-:W3:Y:S04]  /*9c70*/  LD.E R11, desc[UR46][R22.64+0x210] ;  /* 0x0002102e160b7980 */ /* 0x000ee8000c101900 */
[----:B------:R-:W3:Y:S04]  /*9c80*/  LDL.64 R6, [R1+0x118] ;  /* 0x0001180001067983 */ /* 0x000ee80000100a00 */
[----:B-1----:R-:W4:Y:S04]  /*9c90*/  LDL R3, [R1+0x90] ;  /* 0x0000900001037983 */ /* 0x002f280000100800 */
[----:B--2--5:R-:W2:Y:S04]  /*9ca0*/  LDL.64 R4, [R1+0x110] ;  /* 0x0001100001047983 */ /* 0x024ea80000100a00 */
[----:B------:R-:W2:Y:S04]  /*9cb0*/  LDL.64 R8, [R1+0x110] ;  /* 0x0001100001087983 */ /* 0x000ea80000100a00 */
[----:B------:R-:W2:Y:S04]  /*9cc0*/  LDL.64 R12, [R1+0x110] ;  /* 0x00011000010c7983 */ /* 0x000ea80000100a00 */
[----:B------:R-:W2:Y:S01]  /*9cd0*/  LDL.64 R14, [R1+0x110] ;  /* 0x00011000010e7983 */ /* 0x000ea20000100a00 */
[----:B------:R-:W-:Y:S05]  /*9ce0*/  WARPSYNC.ALL ;  /* 0x0000000000007948 */ /* 0x000fea0003800000 */
[----:B------:R-:W-:Y:S01]  /*9cf0*/  WARPGROUP.ARRIVE ;  /* 0x00000000000079c5 */ /* 0x000fe20000000000 */
[----:B------:R-:W2:Y:S01]  /*9d00*/  LDL.64 R20, [R1+0x110] ;  /* 0x0001100001147983 */ /* 0x000ea20000100a00 */
[----:B---3--:R-:W-:Y:S01]  /*9d10*/  IMAD R6, R11, 0xc00, R6 ;  /* 0x00000c000b067824 */ /* 0x008fe200078e0206 */
[----:B------:R-:W-:-:S02]  /*9d20*/  R2UR UR7, R7 ;  /* 0x00000000070772ca */ /* 0x000fc400000e0000 */
[----:B----4-:R-:W-:Y:S02]  /*9d30*/  ISETP.NE.U32.AND P1, PT, R3, RZ, PT ;  /* 0x000000ff0300720c */ /* 0x010fe40003f25070 */
[----:B------:R-:W-:Y:S02]  /*9d40*/  R2UR UR6, R6 ;  /* 0x00000000060672ca */ /* 0x000fe400000e0000 */
[----:B--2---:R-:W-:Y:S02]  /*9d50*/  R2UR UR4, R4 ;  /* 0x00000000040472ca */ /* 0x004fe400000e0000 */
[----:B------:R-:W-:-:S07]  /*9d60*/  R2UR UR5, R5 ;  /* 0x00000000050572ca */ /* 0x000fce00000e0000 */
[----:B------:R-:W-:-:S06]  /*9d70*/  VOTEU.ANY UP0, P1 ;  /* 0x00000000003f7886 */ /* 0x000fcc0000800100 */
[----:B------:R-:W-:Y:S01]  /*9d80*/  HGMMA.64x96x16.F32 R24, gdesc[UR4], R24, UP0, gsb0 ;  /* 0x01600000041879f0 */ /* 0x000fe2000b800818 */
[----:B------:R-:W-:Y:S02]  /*9d90*/  VIADD R8, R8, 0x2 ;  /* 0x0000000208087836 */ /* 0x000fe40000000000 */
        /* <DEDUP_REMOVED lines=126> */
[----:B------:R-:W-:Y:S01]  /*a580*/  R2UR UR5, R21 ;  /* 0x00000000150572ca */ /* 0x000fe200000e0000 */
[----:B--2---:R-:W-:Y:S01]  /*a590*/  VIADD R8, R8, 0xc02 ;  /* 0x00000c0208087836 */ /* 0x004fe20000000000 */
[----:B------:R-:W-:Y:S02]  /*a5a0*/  WARPGROUP.DEPBAR.LE gsb0, 0x0 ;  /* 0x00008000000079c5 */ /* 0x000fe40000010000 */
[----:B------:R-:W-:-:S09]  /*a5b0*/  WARPGROUP.ARRIVE ;  /* 0x00000000000079c5 */ /* 0x000fd20000000000 */
[----:B------:R-:W-:Y:S01]  /*a5c0*/  HGMMA.64x96x16.F32 R24, gdesc[UR4], R24, gsb0 ;  /* 0x01600000041879f0 */ /* 0x000fe20008000818 */
[----:B------:R-:W-:Y:S02]  /*a5d0*/  VIADD R4, R6, 0x902 ;  /* 0x0000090206047836 */ /* 0x000fe40000000000 */
[----:B------:R-:W-:Y:S01]  /*a5e0*/  IMAD.MOV.U32 R5, RZ, RZ, R7 ;  /* 0x000000ffff057224 */ /* 0x000fe200078e0007 */
[----:B------:R-:W-:Y:S02]  /*a5f0*/  R2UR UR4, R8 ;  /* 0x00000000080472ca */ /* 0x000fe400000e0000 */
[----:B------:R-:W-:Y:S02]  /*a600*/  R2UR UR6, R4 ;  /* 0x00000000040672ca */ /* 0x000fe400000e0000 */
[----:B------:R-:W-:Y:S02]  /*a610*/  R2UR UR7, R5 ;  /* 0x00000000050772ca */ /* 0x000fe400000e0000 */
[----:B------:R-:W-:Y:S01]  /*a620*/  R2UR UR5, R9 ;  /* 0x00000000090572ca */ /* 0x000fe200000e0000 */
[----:B---3--:R-:W-:-:S02]  /*a630*/  VIADD R12, R12, 0xc04 ;  /* 0x00000c040c0c7836 */ /* 0x008fc40000000000 */
[----:B------:R-:W-:Y:S01]  /*a640*/  VIADD R4, R6, 0x904 ;  /* 0x0000090406047836 */ /* 0x000fe20000000000 */
[----:B------:R-:W-:Y:S02]  /*a650*/  WARPGROUP.DEPBAR.LE gsb0, 0x0 ;  /* 0x00008000000079c5 */ /* 0x000fe40000010000 */
[----:B------:R-:W-:-:S07]  /*a660*/  WARPGROUP.ARRIVE ;  /* 0x00000000000079c5 */ /* 0x000fce0000000000 */
[----:B------:R-:W-:Y:S01]  /*a670*/  HGMMA.64x96x16.F32 R24, gdesc[UR4], R24, gsb0 ;  /* 0x01600000041879f0 */ /* 0x000fe20008000818 */
[----:B------:R-:W-:Y:S01]  /*a680*/  IMAD.MOV.U32 R5, RZ, RZ, R7 ;  /* 0x000000ffff057224 */ /* 0x000fe200078e0007 */
[----:B------:R-:W-:Y:S02]  /*a690*/  R2UR UR6, R4 ;  /* 0x00000000040672ca */ /* 0x000fe400000e0000 */
[----:B------:R-:W-:Y:S02]  /*a6a0*/  R2UR UR4, R12 ;  /* 0x000000000c0472ca */ /* 0x000fe400000e0000 */
[----:B------:R-:W-:Y:S02]  /*a6b0*/  R2UR UR7, R5 ;  /* 0x00000000050772ca */ /* 0x000fe400000e0000 */
[----:B------:R-:W-:Y:S01]  /*a6c0*/  R2UR UR5, R13 ;  /* 0x000000000d0572ca */ /* 0x000fe200000e0000 */
[----:B----4-:R-:W-:Y:S02]  /*a6d0*/  VIADD R14, R14, 0xc06 ;  /* 0x00000c060e0e7836 */ /* 0x010fe40000000000 */
[----:B------:R-:W-:-:S02]  /*a6e0*/  VIADD R4, R6, 0x906 ;  /* 0x0000090606047836 */ /* 0x000fc40000000000 */
[----:B------:R-:W-:Y:S01]  /*a6f0*/  IMAD.MOV.U32 R5, RZ, RZ, R7 ;  /* 0x000000ffff057224 */ /* 0x000fe200078e0007 */
[----:B------:R-:W-:Y:S02]  /*a700*/  WARPGROUP.DEPBAR.LE gsb0, 0x0 ;  /* 0x00008000000079c5 */ /* 0x000fe40000010000 */
[----:B------:R-:W-:-:S06]  /*a710*/  WARPGROUP.ARRIVE ;  /* 0x00000000000079c5 */ /* 0x000fcc0000000000 */
[----:B------:R-:W-:Y:S01]  /*a720*/  HGMMA.64x96x16.F32 R24, gdesc[UR4], R24, gsb0 ;  /* 0x01600000041879f0 */ /* 0x000fe20008000818 */
[----:B------:R-:W-:Y:S02]  /*a730*/  R2UR UR4, R14 ;  /* 0x000000000e0472ca */ /* 0x000fe400000e0000 */
[----:B------:R-:W-:Y:S02]  /*a740*/  R2UR UR5, R15 ;  /* 0x000000000f0572ca */ /* 0x000fe400000e0000 */
[----:B------:R-:W-:Y:S02]  /*a750*/  R2UR UR6, R4 ;  /* 0x00000000040672ca */ /* 0x000fe400000e0000 */
[----:B------:R-:W-:Y:S01]  /*a760*/  R2UR UR7, R5 ;  /* 0x00000000050772ca */ /* 0x000fe200000e0000 */
[----:B------:R-:W1:Y:S01]  /*a770*/  S2R R19, SR_TID.X ;  /* 0x0000000000137919 */ /* 0x000e620000002100 */
[----:B------:R-:W-:Y:S04]  /*a780*/  STL [R1+0x90], R0 ;  /* 0x0000900001007387 */ /* 0x000fe80000100800 */
[----:B------:R-:W-:Y:S01]  /*a790*/  STL [R1+0x90], R0 ;  /* 0x0000900001007387 */ /* 0x000fe20000100800 */
[----:B------:R-:W-:-:S02]  /*a7a0*/  WARPGROUP.DEPBAR.LE gsb0, 0x0 ;  /* 0x00008000000079c5 */ /* 0x000fc40000010000 */
[----:B------:R-:W-:-:S06]  /*a7b0*/  WARPGROUP.ARRIVE ;  /* 0x00000000000079c5 */ /* 0x000fcc0000000000 */
[----:B------:R-:W-:Y:S01]  /*a7c0*/  HGMMA.64x96x16.F32 R24, gdesc[UR4], R24, gsb0 ;  /* 0x01600000041879f0 */ /* 0x000fe20008000818 */
[----:B------:R-:W-:Y:S01]  /*a7d0*/  STL [R1+0x90], R0 ;  /* 0x0000900001007387 */ /* 0x000fe20000100800 */
[----:B-1----:R-:W-:-:S03]  /*a7e0*/  LOP3.LUT P2, RZ, R19, 0x7f, RZ, 0xc0, !PT ;  /* 0x0000007f13ff7812 */ /* 0x002fc6000784c0ff */
        /* <DEDUP_REMOVED lines=12> */
[----:B------:R-:W-:Y:S01]  /*a8b0*/  STL [R1+0x90], R0 ;  /* 0x0000900001007387 */ /* 0x000fe20000100800 */
[----:B------:R-:W-:-:S02]  /*a8c0*/  WARPGROUP.DEPBAR.LE gsb0, 0x0 ;  /* 0x00008000000079c5 */ /* 0x000fc40000010000 */
[----:B------:R1:W-:Y:S06]  /*a8d0*/  BAR.ARV R203, 0x100 ;  /* 0x000400cb0000751d */ /* 0x0003ec0000002000 */
[----:B------:R-:W2:Y:S04]  /*a8e0*/  @!P2 LD.E.64 R72, desc[UR46][R72.64+0x30] ;  /* 0x0000302e4848a980 */ /* 0x000ea8000c101b00 */
[----:B------:R-:W3:Y:S01]  /*a8f0*/  @!P2 LD.E R3, desc[UR46][R22.64+0x210] ;  /* 0x0002102e1603a980 */ /* 0x000ee2000c101900 */
[----:B--2---:R-:W-:-:S05]  /*a900*/  @!P2 MOV R4, R72 ;  /* 0x000000480004a202 */ /* 0x004fca0000000f00 */
[----:B---3--:R-:W-:-:S05]  /*a910*/  @!P2 IMAD R3, R3, 0x8, R4 ;  /* 0x000000080303a824 */ /* 0x008fca00078e0204 */
[----:B------:R-:W-:-:S04]  /*a920*/  @!P2 PRMT R3, RZ, 0x654, R3 ;  /* 0x00000654ff03a816 */ /* 0x000fc80000000003 */
[----:B------:R2:W-:Y:S01]  /*a930*/  @!P2 SYNCS.ARRIVE.TRANS64.RED.A1T0 RZ, [R3+URZ], RZ ;  /* 0x000000ff03ffa9a7 */ /* 0x0005e2000810043f */
[----:B------:R-:W3:Y:S04]  /*a940*/  LDL.64 R14, [R1+0x430] ;  /* 0x00043000010e7983 */ /* 0x000ee80000100a00 */
[----:B------:R-:W4:Y:S04]  /*a950*/  LDL R20, [R1+0x450] ;  /* 0x0004500001147983 */ /* 0x000f280000100800 */
[----:B------:R-:W4:Y:S01]  /*a960*/  LDL.64 R72, [R1+0x440] ;  /* 0x0004400001487983 */ /* 0x000f220000100a00 */
[----:B---3--:R-:W-:-:S04]  /*a970*/  FMNMX.FTZ R4, R24, R14, !PT ;  /* 0x0000000e18047209 */ /* 0x008fc80007810000 */
        /* <DEDUP_REMOVED lines=50> */
[----:B--2---:R-:W-:-:S03]  /*aca0*/  FMNMX.FTZ R6, R7, R8, !PT ;  /* 0x0000000807067209 */ /* 0x004fc60007810000 */
[----:B------:R-:W-:Y:S04]  /*acb0*/  STL.64 [R1+0x430], R4 ;  /* 0x0004300401007387 */ /* 0x000fe80000100a00 */
[----:B------:R-:W2:Y:S04]  /*acc0*/  LDL R7, [R1+0x434] ;  /* 0x0004340001077983 */ /* 0x000ea80000100800 */
[----:B------:R-:W-:Y:S04]  /*acd0*/  STL [R1+0x430], R6 ;  /* 0x0004300601007387 */ /* 0x000fe80000100800 */
[----:B------:R-:W3:Y:S04]  /*ace0*/  LDL R75, [R1+0x430] ;  /* 0x00043000014b7983 */ /* 0x000ee80000100800 */
[----:B--2---:R-:W2:Y:S01]  /*acf0*/  SHFL.BFLY PT, R4, R7, 0x2, 0x1f ;  /* 0x0c401f0007047f89 */ /* 0x004ea200000e0000 */
[----:B---3--:R-:W-:Y:S01]  /*ad00*/  FADD.FTZ R3, R14, -R75 ;  /* 0x8000004b0e037221 */ /* 0x008fe20000010000 */
[----:B----4-:R-:W-:-:S04]  /*ad10*/  FMUL.FTZ R75, R20, R75 ;  /* 0x0000004b144b7220 */ /* 0x010fc80000410000 */
[----:B------:R-:W-:Y:S01]  /*ad20*/  FFMA.FTZ R152, R24, R20, -R75 ;  /* 0x0000001418987223 */ /* 0x000fe2000001084b */
[----:B--2---:R-:W-:-:S05]  /*ad30*/  FMNMX.FTZ R5, R4, R7, !PT ;  /* 0x0000000704057209 */ /* 0x004fca0007810000 */
[----:B------:R-:W2:Y:S01]  /*ad40*/  SHFL.BFLY PT, R24, R5, 0x1, 0x1f ;  /* 0x0c201f0005187f89 */ /* 0x000ea200000e0000 */
[-CC-:B------:R-:W-:Y:S01]  /*ad50*/  FFMA.FTZ R155, R29, R20.reuse, -R75.reuse ;  /* 0x000000141d9b7223 */ /* 0x180fe2000001084b */
[-C--:B------:R-:W-:Y:S01]  /*ad60*/  FMUL.FTZ R21, R3, R20.reuse ;  /* 0x0000001403157220 */ /* 0x080fe20000410000 */
[-CC-:B------:R-:W-:Y:S01]  /*ad70*/  FFMA.FTZ R3, R25, R20.reuse, -R75.reuse ;  /* 0x0000001419037223 */ /* 0x180fe2000001084b */
[-CC-:B------:R-:W-:Y:S01]  /*ad80*/  FFMA.FTZ R12, R44, R20.reuse, -R75.reuse ;  /* 0x000000142c0c7223 */ /* 0x180fe2000001084b */
[----:B------:R-:W-:Y:S01]  /*ad90*/  MUFU.EX2 R152, R152 ;  /* 0x0000009800987308 */ /* 0x000fe20000000800 */
[----:B------:R-:W-:Y:S01]  /*ada0*/  FFMA.FTZ R154, R28, R20, -R75 ;  /* 0x000000141c9a7223 */ /* 0x000fe2000001084b */
[----:B--2---:R-:W-:-:S05]  /*adb0*/  FMNMX.FTZ R24, R5, R24, !PT ;  /* 0x0000001805187209 */ /* 0x004fca0007810000 */
[----:B------:R-:W-:Y:S01]  /*adc0*/  FMUL.FTZ R29, R24, R20 ;  /* 0x00000014181d7220 */ /* 0x000fe20000410000 */
[----:B------:R-:W-:-:S03]  /*add0*/  FADD.FTZ R25, R15, -R24 ;  /* 0x800000180f197221 */ /* 0x000fc60000010000 */
[-CC-:B------:R-:W-:Y:S01]  /*ade0*/  FFMA.FTZ R153, R26, R20.reuse, -R29.reuse ;  /* 0x000000141a997223 */ /* 0x180fe2000001081d */
[----:B------:R-:W-:Y:S01]  /*adf0*/  FMUL.FTZ R25, R20, R25 ;  /* 0x0000001914197220 */ /* 0x000fe20000410000 */
[-CC-:B------:R-:W-:Y:S01]  /*ae00*/  FFMA.FTZ R187, R27, R20.reuse, -R29.reuse ;  /* 0x000000141bbb7223 */ /* 0x180fe2000001081d */
[----:B------:R-:W-:Y:S01]  /*ae10*/  MUFU.EX2 R21, R21 ;  /* 0x0000001500157308 */ /* 0x000fe20000000800 */
[-CC-:B------:R-:W-:Y:S01]  /*ae20*/  FFMA.FTZ R186, R30, R20.reuse, -R29.reuse ;  /* 0x000000141eba7223 */ /* 0x180fe2000001081d */
[----:B------:R-:W-:-:S06]  /*ae30*/  FFMA.FTZ R190, R31, R20, -R29 ;  /* 0x000000141fbe7223 */ /* 0x000fcc000001081d */
[----:B------:R-:W-:Y:S08]  /*ae40*/  MUFU.EX2 R44, R25 ;  /* 0x00000019002c7308 */ /* 0x000ff00000000800 */
[----:B------:R-:W2:Y:S01]  /*ae50*/  MUFU.EX2 R153, R153 ;  /* 0x0000009900997308 */ /* 0x000ea20000000800 */
[----:B------:R-:W-:-:S07]  /*ae60*/  FFMA.FTZ R182, R34, R20, -R29 ;  /* 0x0000001422b67223 */ /* 0x000fce000001081d */
[----:B------:R-:W3:Y:S01]  /*ae70*/  MUFU.EX2 R187, R187 ;  /* 0x000000bb00bb7308 */ /* 0x000ee20000000800 */
[----:B------:R-:W-:-:S07]  /*ae80*/  FFMA.FTZ R13, R32, R20, -R75 ;  /* 0x00000014200d7223 */ /* 0x000fce000001084b */
[----:B------:R-:W4:Y:S01]  /*ae90*/  MUFU.EX2 R3, R3 ;  /* 0x0000000300037308 */ /* 0x000f220000000800 */
[----:B------:R-:W-:-:S07]  /*aea0*/  FFMA.FTZ R184, R35, R20, -R29 ;  /* 0x0000001423b87223 */ /* 0x000fce000001081d */
[----:B------:R-:W1:Y:S01]  /*aeb0*/  MUFU.EX2 R186, R186 ;  /* 0x000000ba00ba7308 */ /* 0x000e620000000800 */
[----:B------:R-:W-:-:S07]  /*aec0*/  FFMA.FTZ R163, R33, R20, -R75 ;  /* 0x0000001421a37223 */ /* 0x000fce000001084b */
[----:B------:R-:W1:Y:S01]  /*aed0*/  MUFU.EX2 R154, R154 ;  /* 0x0000009a009a7308 */ /* 0x000e620000000800 */
[----:B--2---:R-:W-:Y:S01]  /*aee0*/  FFMA.FTZ R26, R73, R44, R153 ;  /* 0x0000002c491a7223 */ /* 0x004fe20000010099 */
[----:B------:R-:W-:-:S06]  /*aef0*/  FFMA.FTZ R183, R38, R20, -R29 ;  /* 0x0000001426b77223 */ /* 0x000fcc000001081d */
[----:B------:R-:W2:Y:S01]  /*af00*/  MUFU.EX2 R190, R190 ;  /* 0x000000be00be7308 */ /* 0x000ea20000000800 */
[----:B------:R-:W-:Y:S01]  /*af10*/  FFMA.FTZ R72, R21, R72, R152 ;  /* 0x0000004815487223 */ /* 0x000fe20000010098 */
[----:B------:R-:W-:-:S06]  /*af20*/  FFMA.FTZ R14, R36, R20, -R75 ;  /* 0x00000014240e7223 */ /* 0x000fcc000001084b */
[----:B------:R-:W2:Y:S01]  /*af30*/  MUFU.EX2 R155, R155 ;  /* 0x0000009b009b7308 */ /* 0x000ea20000000800 */
[----:B---3--:R-:W-:Y:S01]  /*af40*/  FADD.FTZ R27, R187, R26 ;  /* 0x0000001abb1b7221 */ /* 0x008fe20000010000 */
[----:B------:R-:W-:-:S06]  /*af50*/  FFMA.FTZ R185, R39, R20, -R29 ;  /* 0x0000001427b97223 */ /* 0x000fcc000001081d */
[----:B------:R-:W3:Y:S01]  /*af60*/  MUFU.EX2 R182, R182 ;  /* 0x000000b600b67308 */ /* 0x000ee20000000800 */
[----:B----4-:R-:W-:Y:S01]  /*af70*/  FADD.FTZ R25, R3, R72 ;  /* 0x0000004803197221 */ /* 0x010fe20000010000 */
[----:B------:R-:W-:-:S06]  /*af80*/  FFMA.FTZ R162, R37, R20, -R75 ;  /* 0x0000001425a27223 */ /* 0x000fcc000001084b */
[----:B------:R-:W4:Y:S01]  /*af90*/  MUFU.EX2 R13, R13 ;  /* 0x0000000d000d7308 */ /* 0x000f220000000800 */
[----:B-1----:R-:W-:Y:S01]  /*afa0*/  FADD.FTZ R27, R186, R27 ;  /* 0x0000001bba1b7221 */ /* 0x002fe20000010000 */
[----:B------:R-:W-:-:S06]  /*afb0*/  FFMA.FTZ R178, R42, R20, -R29 ;  /* 0x000000142ab27223 */ /* 0x000fcc000001081d */
[----:B------:R-:W1:Y:S01]  /*afc0*/  MUFU.EX2 R184, R184 ;  /* 0x000000b800b87308 */ /* 0x000e620000000800 */
[----:B------:R-:W-:Y:S01]  /*afd0*/  FADD.FTZ R26, R154, R25 ;  /* 0x000000199a1a7221 */ /* 0x000fe20000010000 */
[----:B------:R-:W-:-:S06]  /*afe0*/  FFMA.FTZ R11, R40, R20, -R75 ;  /* 0x00000014280b7223 */ /* 0x000fcc000001084b */
[----:B------:R-:W1:Y:S01]  /*aff0*/  MUFU.EX2 R163, R163 ;  /* 0x000000a300a37308 */ /* 0x000e620000000800 */
[----:B--2---:R-:W-:Y:S01]  /*b000*/  FADD.FTZ R27, R190, R27 ;  /* 0x0000001bbe1b7221 */ /* 0x004fe20000010000 */
[----:B------:R-:W-:-:S06]  /*b010*/  FFMA.FTZ R180, R43, R20, -R29 ;  /* 0x000000142bb47223 */ /* 0x000fcc000001081d */
[----:B------:R-:W2:Y:S01]  /*b020*/  MUFU.EX2 R183, R183 ;  /* 0x000000b700b77308 */ /* 0x000ea20000000800 */
[----:B------:R-:W-:Y:S01]  /*b030*/  FADD.FTZ R26, R155, R26 ;  /* 0x0000001a9b1a7221 */ /* 0x000fe20000010000 */
[----:B------:R-:W-:-:S06]  /*b040*/  FFMA.FTZ R160, R41, R20, -R75 ;  /* 0x0000001429a07223 */ /* 0x000fcc000001084b */
[----:B------:R-:W2:Y:S01]  /*b050*/  MUFU.EX2 R14, R14 ;  /* 0x0000000e000e7308 */ /* 0x000ea20000000800 */
[----:B---3--:R-:W-:Y:S01]  /*b060*/  FADD.FTZ R27, R182, R27 ;  /* 0x0000001bb61b7221 */ /* 0x008fe20000010000 */
[----:B------:R-:W-:-:S06]  /*b070*/  FFMA.FTZ R179, R46, R20, -R29 ;  /* 0x000000142eb37223 */ /* 0x000fcc000001081d */
[----:B------:R-:W3:Y:S01]  /*b080*/  MUFU.EX2 R185, R185 ;  /* 0x000000b900b97308 */ /* 0x000ee20000000800 */
[----:B----4-:R-:W-:-:S07]  /*b090*/  FADD.FTZ R26, R13, R26 ;  /* 0x0000001a0d1a7221 */ /* 0x010fce0000010000 */
        /* <DEDUP_REMOVED lines=72> */
[----:B------:R-:W-:Y:S01]  /*b520*/  FFMA.FTZ R68, R68, R20, -R75 ;  /* 0x0000001444447223 */ /* 0x000fe2000001084b */
[----:B-1----:R-:W-:-:S06]  /*b530*/  FADD.FTZ R28, R174, R27 ;  /* 0x0000001bae1c7221 */ /* 0x002fcc0000010000 */
[----:B------:R-:W1:Y:S01]  /*b540*/  MUFU.EX2 R170, R170 ;  /* 0x000000aa00aa7308 */ /* 0x000e620000000800 */
[----:B------:R-:W-:Y:S01]  /*b550*/  FADD.FTZ R26, R156, R25 ;  /* 0x000000199c1a7221 */ /* 0x000fe20000010000 */
[----:B------:R-:W-:-:S06]  /*b560*/  FFMA.FTZ R177, R71, R20, -R29 ;  /* 0x0000001447b17223 */ /* 0x000fcc000001081d */
[----:B------:R-:W1:Y:S01]  /*b570*/  MUFU.EX2 R4, R4 ;  /* 0x0000000400047308 */ /* 0x000e620000000800 */
[----:B------:R-:W-:Y:S01]  /*b580*/  FFMA.FTZ R69, R69, R20, -R75 ;  /* 0x0000001445457223 */ /* 0x000fe2000001084b */
[----:B--2---:R-:W-:-:S06]  /*b590*/  FADD.FTZ R28, R169, R28 ;  /* 0x0000001ca91c7221 */ /* 0x004fcc0000010000 */
[----:B------:R-:W2:Y:S01]  /*b5a0*/  MUFU.EX2 R176, R176 ;  /* 0x000000b000b07308 */ /* 0x000ea20000000800 */
[----:B------:R-:W-:-:S07]  /*b5b0*/  FADD.FTZ R26, R7, R26 ;  /* 0x0000001a071a7221 */ /* 0x000fce0000010000 */
[----:B------:R-:W2:Y:S01]  /*b5c0*/  MUFU.EX2 R19, R19 ;  /* 0x0000001300137308 */ /* 0x000ea20000000800 */
[----:B---3--:R-:W-:Y:S01]  /*b5d0*/  FADD.FTZ R27, R175, R28 ;  /* 0x0000001caf1b7221 */ /* 0x008fe20000010000 */
[----:B----4-:R-:W-:-:S06]  /*b5e0*/  FADD.FTZ R25, R157, R26 ;  /* 0x0000001a9d197221 */ /* 0x010fcc0000010000 */
[----:B------:R-:W3:Y:S08]  /*b5f0*/  MUFU.EX2 R171, R171 ;  /* 0x000000ab00ab7308 */ /* 0x000ef00000000800 */
[----:B------:R-:W4:Y:S01]  /*b600*/  MUFU.EX2 R5, R68 ;  /* 0x0000004400057308 */ /* 0x000f220000000800 */
[----:B-1----:R-:W-:Y:S01]  /*b610*/  FADD.FTZ R27, R170, R27 ;  /* 0x0000001baa1b7221 */ /* 0x002fe20000010000 */
[----:B------:R-:W-:-:S06]  /*b620*/  FADD.FTZ R20, R4, R25 ;  /* 0x0000001904147221 */ /* 0x000fcc0000010000 */
[----:B------:R-:W1:Y:S08]  /*b630*/  MUFU.EX2 R177, R177 ;  /* 0x000000b100b17308 */ /* 0x000e700000000800 */
[----:B------:R-:W1:Y:S01]  /*b640*/  MUFU.EX2 R15, R69 ;  /* 0x00000045000f7308 */ /* 0x000e620000000800 */
[----:B--2---:R-:W-:Y:S01]  /*b650*/  FADD.FTZ R26, R176, R27 ;  /* 0x0000001bb01a7221 */ /* 0x004fe20000010000 */
[----:B------:R-:W-:-:S03]  /*b660*/  FADD.FTZ R20, R19, R20 ;  /* 0x0000001413147221 */ /* 0x000fc60000010000 */
[----:B---3--:R-:W-:Y:S01]  /*b670*/  FADD.FTZ R26, R171, R26 ;  /* 0x0000001aab1a7221 */ /* 0x008fe20000010000 */
[----:B----4-:R-:W-:-:S03]  /*b680*/  FADD.FTZ R20, R5, R20 ;  /* 0x0000001405147221 */ /* 0x010fc60000010000 */
[----:B-1----:R-:W-:Y:S01]  /*b690*/  FADD.FTZ R27, R177, R26 ;  /* 0x0000001ab11b7221 */ /* 0x002fe20000010000 */
[----:B------:R1:W-:Y:S01]  /*b6a0*/  STL [R1+0x434], R24 ;  /* 0x0004341801007387 */ /* 0x0003e20000100800 */
[----:B------:R-:W-:-:S05]  /*b6b0*/  FADD.FTZ R26, R15, R20 ;  /* 0x000000140f1a7221 */ /* 0x000fca0000010000 */
[----:B------:R2:W-:Y:S04]  /*b6c0*/  STL.64 [R1+0x440], R26 ;  /* 0x0004401a01007387 */ /* 0x0005e80000100a00 */
[----:B------:R-:W3:Y:S04]  /*b6d0*/  LD.E R25, desc[UR46][R22.64+0x41c] ;  /* 0x00041c2e16197980 */ /* 0x000ee8000c101900 */
[----:B------:R-:W4:Y:S04]  /*b6e0*/  LD.E R40, desc[UR46][R22.64+0x414] ;  /* 0x0004142e16287980 */ /* 0x000f28000c101900 */
[----:B------:R-:W4:Y:S04]  /*b6f0*/  LD.E R20, desc[UR46][R22.64+0x220] ;  /* 0x0002202e16147980 */ /* 0x000f28000c101900 */
[----:B------:R-:W4:Y:S04]  /*b700*/  LD.E R28, desc[UR46][R22.64+0x224] ;  /* 0x0002242e161c7980 */ /* 0x000f28000c101900 */
[----:B------:R-:W4:Y:S04]  /*b710*/  LD.E R30, desc[UR46][R22.64+0x230] ;  /* 0x0002302e161e7980 */ /* 0x000f28000c101900 */
[----:B------:R-:W4:Y:S04]  /*b720*/  LD.E R32, desc[UR46][R22.64+0x234] ;  /* 0x0002342e16207980 */ /* 0x000f28000c101900 */
[----:B------:R-:W4:Y:S04]  /*b730*/  LD.E R34, desc[UR46][R22.64+0x240] ;  /* 0x0002402e16227980 */ /* 0x000f28000c101900 */
[----:B------:R-:W4:Y:S04]  /*b740*/  LD.E R36, desc[UR46][R22.64+0x244] ;  /* 0x0002442e16247980 */ /* 0x000f28000c101900 */
[----:B------:R-:W4:Y:S04]  /*b750*/  LD.E R38, desc[UR46][R22.64+0x250] ;  /* 0x0002502e16267980 */ /* 0x000f28000c101900 */
[----:B-1----:R-:W4:Y:S04]  /*b760*/  LD.E R24, desc[UR46][R22.64+0x254] ;  /* 0x0002542e16187980 */ /* 0x002f28000c101900 */
        /* <DEDUP_REMOVED lines=54> */
[----:B--2---:R-:W2:Y:S04]  /*bad0*/  LD.E R26, desc[UR46][R22.64+0x410] ;  /* 0x0004102e161a7980 */ /* 0x004ea8000c101900 */
[----:B------:R-:W2:Y:S04]  /*bae0*/  LD.E R151, desc[UR46][R22.64+0x228] ;  /* 0x0002282e16977980 */ /* 0x000ea8000c101900 */
        /* <DEDUP_REMOVED lines=61> */
[----:B------:R-:W2:Y:S01]  /*bec0*/  LD.E R29, desc[UR46][R22.64+0x418] ;  /* 0x0004182e161d7980 */ /* 0x000ea2000c101900 */
[----:B---3--:R-:W-:Y:S01]  /*bed0*/  FMUL.FTZ R223, R44, R25 ;  /* 0x000000192cdf7220 */ /* 0x008fe20000410000 */
[C---:B----4-:R-:W-:Y:S01]  /*bee0*/  FMUL.FTZ R215, R21.reuse, R40 ;  /* 0x0000002815d77220 */ /* 0x050fe20000410000 */
[C---:B------:R-:W-:Y:S01]  /*bef0*/  FMUL.FTZ R25, R21.reuse, R20 ;  /* 0x0000001415197220 */ /* 0x040fe20000410000 */
[C---:B------:R-:W-:Y:S01]  /*bf00*/  FMUL.FTZ R191, R21.reuse, R28 ;  /* 0x0000001c15bf7220 */ /* 0x040fe20000410000 */
[C---:B------:R-:W-:Y:S01]  /*bf10*/  FMUL.FTZ R193, R21.reuse, R30 ;  /* 0x0000001e15c17220 */ /* 0x040fe20000410000 */
[----:B------:R1:W-:Y:S01]  /*bf20*/  ST.E desc[UR46][R22.64+0x41c], R223 ;  /* 0x00041cdf16007985 */ /* 0x0003e2000c10192e */
[C---:B------:R-:W-:Y:S01]  /*bf30*/  FMUL.FTZ R205, R21.reuse, R32 ;  /* 0x0000002015cd7220 */ /* 0x040fe20000410000 */
[C---:B------:R-:W-:Y:S01]  /*bf40*/  FMUL.FTZ R207, R21.reuse, R34 ;  /* 0x0000002215cf7220 */ /* 0x040fe20000410000 */
[C---:B------:R-:W-:Y:S01]  /*bf50*/  FMUL.FTZ R213, R21.reuse, R36 ;  /* 0x0000002415d57220 */ /* 0x040fe20000410000 */
[----:B------:R3:W-:Y:S01]  /*bf60*/  ST.E desc[UR46][R22.64+0x414], R215 ;  /* 0x000414d716007985 */ /* 0x0007e2000c10192e */
[C---:B------:R-:W-:Y:S01]  /*bf70*/  FMUL.FTZ R225, R21.reuse, R144 ;  /* 0x0000009015e17220 */ /* 0x040fe20000410000 */
[----:B------:R-:W-:-:S02]  /*bf80*/  FMUL.FTZ R227, R21, R146 ;  /* 0x0000009215e37220 */ /* 0x000fc40000410000 */
[----:B------:R4:W-:Y:S04]  /*bf90*/  ST.E desc[UR46][R22.64+0x220], R25 ;  /* 0x0002201916007985 */ /* 0x0009e8000c10192e */
[----:B------:R4:W-:Y:S01]  /*bfa0*/  ST.E desc[UR46][R22.64+0x224], R191 ;  /* 0x000224bf16007985 */ /* 0x0009e2000c10192e */
[C---:B-1----:R-:W-:Y:S01]  /*bfb0*/  FMUL.FTZ R223, R21.reuse, R142 ;  /* 0x0000008e15df7220 */ /* 0x042fe20000410000 */
[C---:B---3--:R-:W-:Y:S01]  /*bfc0*/  FMUL.FTZ R215, R21.reuse, R24 ;  /* 0x0000001815d77220 */ /* 0x048fe20000410000 */
[C---:B----4-:R-:W-:Y:S01]  /*bfd0*/  FMUL.FTZ R25, R21.reuse, R38 ;  /* 0x0000002615197220 */ /* 0x050fe20000410000 */
[C---:B------:R-:W-:Y:S01]  /*bfe0*/  FMUL.FTZ R191, R21.reuse, R148 ;  /* 0x0000009415bf7220 */ /* 0x040fe20000410000 */
[----:B------:R1:W-:Y:S04]  /*bff0*/  ST.E desc[UR46][R22.64+0x230], R193 ;  /* 0x000230c116007985 */ /* 0x0003e8000c10192e */
[----:B------:R3:W-:Y:S04]  /*c000*/  ST.E desc[UR46][R22.64+0x234], R205 ;  /* 0x000234cd16007985 */ /* 0x0007e8000c10192e */
[----:B------:R4:W-:Y:S04]  /*c010*/  ST.E desc[UR46][R22.64+0x240], R207 ;  /* 0x000240cf16007985 */ /* 0x0009e8000c10192e */
[----:B------:R4:W-:Y:S01]  /*c020*/  ST.E desc[UR46][R22.64+0x244], R213 ;  /* 0x000244d516007985 */ /* 0x0009e2000c10192e */
[----:B-1----:R-:W-:-:S03]  /*c030*/  FMUL.FTZ R193, R21, R150 ;  /* 0x0000009615c17220 */ /* 0x002fc60000410000 */
[----:B------:R1:W-:Y:S01]  /*c040*/  ST.E desc[UR46][R22.64+0x250], R25 ;  /* 0x0002501916007985 */ /* 0x0003e2000c10192e */
[----:B---3--:R-:W-:-:S03]  /*c050*/  FMUL.FTZ R205, R21, R140 ;  /* 0x0000008c15cd7220 */ /* 0x008fc60000410000 */
[----:B------:R3:W-:Y:S01]  /*c060*/  ST.E desc[UR46][R22.64+0x254], R215 ;  /* 0x000254d716007985 */ /* 0x0007e2000c10192e */
[----:B----4-:R-:W-:-:S03]  /*c070*/  FMUL.FTZ R207, R21, R138 ;  /* 0x0000008a15cf7220 */ /* 0x010fc60000410000 */
[----:B------:R4:W-:Y:S01]  /*c080*/  ST.E desc[UR46][R22.64+0x260], R223 ;  /* 0x000260df16007985 */ /* 0x0009e2000c10192e */
[----:B------:R-:W-:-:S03]  /*c090*/  FMUL.FTZ R213, R21, R136 ;  /* 0x0000008815d57220 */ /* 0x000fc60000410000 */
[----:B------:R4:W-:Y:S01]  /*c0a0*/  ST.E desc[UR46][R22.64+0x264], R225 ;  /* 0x000264e116007985 */ /* 0x0009e2000c10192e */
[----:B-1----:R-:W-:-:S03]  /*c0b0*/  FMUL.FTZ R25, R21, R134 ;  /* 0x0000008615197220 */ /* 0x002fc60000410000 */
[----:B------:R1:W-:Y:S01]  /*c0c0*/  ST.E desc[UR46][R22.64+0x270], R227 ;  /* 0x000270e316007985 */ /* 0x0003e2000c10192e */
[----:B---3--:R-:W-:-:S03]  /*c0d0*/  FMUL.FTZ R215, R21, R126 ;  /* 0x0000007e15d77220 */ /* 0x008fc60000410000 */
[----:B------:R3:W-:Y:S01]  /*c0e0*/  ST.E desc[UR46][R22.64+0x274], R191 ;  /* 0x000274bf16007985 */ /* 0x0007e2000c10192e */
[C---:B----4-:R-:W-:Y:S01]  /*c0f0*/  FMUL.FTZ R223, R21.reuse, R132 ;  /* 0x0000008415df7220 */ /* 0x050fe20000410000 */
[C---:B------:R-:W-:Y:S01]  /*c100*/  FMUL.FTZ R225, R21.reuse, R130 ;  /* 0x0000008215e17220 */ /* 0x040fe20000410000 */
[C---:B-1----:R-:W-:Y:S01]  /*c110*/  FMUL.FTZ R227, R21.reuse, R128 ;  /* 0x0000008015e37220 */ /* 0x042fe20000410000 */
[C---:B---3--:R-:W-:Y:S01]  /*c120*/  FMUL.FTZ R191, R21.reuse, R124 ;  /* 0x0000007c15bf7220 */ /* 0x048fe20000410000 */
        /* <DEDUP_REMOVED lines=59> */
[----:B---3--:R-:W-:Y:S01]  /*c4e0*/  FMUL.FTZ R191, R21, R64 ;  /* 0x0000004015bf7220 */ /* 0x008fe20000410000 */
[----:B------:R1:W-:Y:S01]  /*c4f0*/  ST.E desc[UR46][R22.64+0x370], R193 ;  /* 0x000370c116007985 */ /* 0x0003e2000c10192e */
[C---:B--2---:R-:W-:Y:S01]  /*c500*/  FMUL.FTZ R151, R44.reuse, R151 ;  /* 0x000000972c977220 */ /* 0x044fe20000410000 */
[C---:B------:R-:W-:Y:S02]  /*c510*/  FMUL.FTZ R149, R44.reuse, R149 ;  /* 0x000000952c957220 */ /* 0x040fe40000410000 */
[----:B------:R2:W-:Y:S01]  /*c520*/  ST.E desc[UR46][R22.64+0x374], R205 ;  /* 0x000374cd16007985 */ /* 0x0005e2000c10192e */
[C---:B------:R-:W-:Y:S01]  /*c530*/  FMUL.FTZ R147, R44.reuse, R147 ;  /* 0x000000932c937220 */ /* 0x040fe20000410000 */
[----:B------:R-:W-:-:S02]  /*c540*/  FMUL.FTZ R145, R44, R145 ;  /* 0x000000912c917220 */ /* 0x000fc40000410000 */
[----:B------:R3:W-:Y:S01]  /*c550*/  ST.E desc[UR46][R22.64+0x380], R207 ;  /* 0x000380cf16007985 */ /* 0x0007e2000c10192e */
[C---:B------:R-:W-:Y:S01]  /*c560*/  FMUL.FTZ R137, R44.reuse, R137 ;  /* 0x000000892c897220 */ /* 0x040fe20000410000 */
[C---:B------:R-:W-:Y:S02]  /*c570*/  FMUL.FTZ R143, R44.reuse, R143 ;  /* 0x0000008f2c8f7220 */ /* 0x040fe40000410000 */
[----:B------:R4:W-:Y:S01]  /*c580*/  ST.E desc[UR46][R22.64+0x384], R213 ;  /* 0x000384d516007985 */ /* 0x0009e2000c10192e */
[C---:B-1----:R-:W-:Y:S01]  /*c590*/  FMUL.FTZ R193, R21.reuse, R56 ;  /* 0x0000003815c17220 */ /* 0x042fe20000410000 */
[C---:B------:R-:W-:Y:S02]  /*c5a0*/  FMUL.FTZ R141, R44.reuse, R141 ;  /* 0x0000008d2c8d7220 */ /* 0x040fe40000410000 */
[----:B------:R1:W-:Y:S01]  /*c5b0*/  ST.E desc[UR46][R22.64+0x390], R25 ;  /* 0x0003901916007985 */ /* 0x0003e2000c10192e */
[----:B--2---:R-:W-:Y:S01]  /*c5c0*/  FMUL.FTZ R205, R21, R62 ;  /* 0x0000003e15cd7220 */ /* 0x004fe20000410000 */
[----:B------:R-:W-:-:S02]  /*c5d0*/  FMUL.FTZ R139, R44, R139 ;  /* 0x0000008b2c8b7220 */ /* 0x000fc40000410000 */
[----:B------:R2:W-:Y:S01]  /*c5e0*/  ST.E desc[UR46][R22.64+0x394], R215 ;  /* 0x000394d716007985 */ /* 0x0005e2000c10192e */
[C---:B---3--:R-:W-:Y:S01]  /*c5f0*/  FMUL.FTZ R207, R21.reuse, R60 ;  /* 0x0000003c15cf7220 */ /* 0x048fe20000410000 */
[C---:B------:R-:W-:Y:S02]  /*c600*/  FMUL.FTZ R135, R44.reuse, R135 ;  /* 0x000000872c877220 */ /* 0x040fe40000410000 */
[----:B------:R3:W-:Y:S01]  /*c610*/  ST.E desc[UR46][R22.64+0x3a0], R223 ;  /* 0x0003a0df16007985 */ /* 0x0007e2000c10192e */
[C---:B----4-:R-:W-:Y:S01]  /*c620*/  FMUL.FTZ R213, R21.reuse, R58 ;  /* 0x0000003a15d57220 */ /* 0x050fe20000410000 */
[C---:B------:R-:W-:Y:S02]  /*c630*/  FMUL.FTZ R127, R44.reuse, R127 ;  /* 0x0000007f2c7f7220 */ /* 0x040fe40000410000 */
[----:B------:R4:W-:Y:S01]  /*c640*/  ST.E desc[UR46][R22.64+0x3a4], R225 ;  /* 0x0003a4e116007985 */ /* 0x0009e2000c10192e */
[----:B-1----:R-:W-:Y:S01]  /*c650*/  FMUL.FTZ R25, R21, R54 ;  /* 0x0000003615197220 */ /* 0x002fe20000410000 */
[----:B------:R-:W-:-:S02]  /*c660*/  FMUL.FTZ R133, R44, R133 ;  /* 0x000000852c857220 */ /* 0x000fc40000410000 */
[----:B------:R1:W-:Y:S01]  /*c670*/  ST.E desc[UR46][R22.64+0x3b0], R227 ;  /* 0x0003b0e316007985 */ /* 0x0003e2000c10192e */
[C---:B--2---:R-:W-:Y:S01]  /*c680*/  FMUL.FTZ R215, R21.reuse, R46 ;  /* 0x0000002e15d77220 */ /* 0x044fe20000410000 */
[C---:B------:R-:W-:Y:S02]  /*c690*/  FMUL.FTZ R131, R44.reuse, R131 ;  /* 0x000000832c837220 */ /* 0x040fe40000410000 */
[----:B------:R2:W-:Y:S01]  /*c6a0*/  ST.E desc[UR46][R22.64+0x3b4], R191 ;  /* 0x0003b4bf16007985 */ /* 0x0005e2000c10192e */
[C---:B---3--:R-:W-:Y:S01]  /*c6b0*/  FMUL.FTZ R223, R21.reuse, R52 ;  /* 0x0000003415df7220 */ /* 0x048fe20000410000 */
[C---:B------:R-:W-:Y:S01]  /*c6c0*/  FMUL.FTZ R129, R44.reuse, R129 ;  /* 0x000000812c817220 */ /* 0x040fe20000410000 */
[C---:B------:R-:W-:Y:S01]  /*c6d0*/  FMUL.FTZ R125, R44.reuse, R125 ;  /* 0x0000007d2c7d7220 */ /* 0x040fe20000410000 */
[C---:B----4-:R-:W-:Y:S01]  /*c6e0*/  FMUL.FTZ R225, R21.reuse, R50 ;  /* 0x0000003215e17220 */ /* 0x050fe20000410000 */
[C---:B------:R-:W-:Y:S01]  /*c6f0*/  FMUL.FTZ R117, R44.reuse, R117 ;  /* 0x000000752c757220 */ /* 0x040fe20000410000 */
[C---:B------:R-:W-:Y:S01]  /*c700*/  FMUL.FTZ R123, R44.reuse, R123 ;  /* 0x0000007b2c7b7220 */ /* 0x040fe20000410000 */
[C---:B------:R-:W-:Y:S01]  /*c710*/  FMUL.FTZ R121, R44.reuse, R121 ;  /* 0x000000792c797220 */ /* 0x040fe20000410000 */
[C---:B-1----:R-:W-:Y:S01]  /*c720*/  FMUL.FTZ R227, R21.reuse, R48 ;  /* 0x0000003015e37220 */ /* 0x042fe20000410000 */
[C---:B------:R-:W-:Y:S01]  /*c730*/  FMUL.FTZ R119, R44.reuse, R119 ;  /* 0x000000772c777220 */ /* 0x040fe20000410000 */
[C---:B------:R-:W-:Y:S01]  /*c740*/  FMUL.FTZ R115, R44.reuse, R115 ;  /* 0x000000732c737220 */ /* 0x040fe20000410000 */
[C---:B------:R-:W-:Y:S01]  /*c750*/  FMUL.FTZ R107, R44.reuse, R107 ;  /* 0x0000006b2c6b7220 */ /* 0x040fe20000410000 */
[C---:B--2---:R-:W-:Y:S01]  /*c760*/  FMUL.FTZ R191, R21.reuse, R42 ;  /* 0x0000002a15bf7220 */ /* 0x044fe20000410000 */
[----:B------:R-:W-:Y:S01]  /*c770*/  FMUL.FTZ R21, R21, R26 ;  /* 0x0000001a15157220 */ /* 0x000fe20000410000 */
[C---:B------:R-:W-:Y:S01]  /*c780*/  FMUL.FTZ R113, R44.reuse, R113 ;  /* 0x000000712c717220 */ /* 0x040fe20000410000 */
        /* <DEDUP_REMOVED lines=41> */
[----:B------:R-:W-:Y:S01]  /*ca20*/  FMUL.FTZ R29, R44, R29 ;  /* 0x0000001d2c1d7220 */ /* 0x000fe20000410000 */
[----:B------:R-:W-:Y:S04]  /*ca30*/  ST.E desc[UR46][R22.64+0x3c0], R193 ;  /* 0x0003c0c116007985 */ /* 0x000fe8000c10192e */
        /* <DEDUP_REMOVED lines=9> */
[----:B------:R1:W-:Y:S04]  /*cad0*/  ST.E desc[UR46][R22.64+0x410], R21 ;  /* 0x0004101516007985 */ /* 0x0003e8000c10192e */
        /* <DEDUP_REMOVED lines=57> */
[----:B------:R3:W-:Y:S04]  /*ce70*/  ST.E desc[UR46][R22.64+0x3ec], R39 ;  /* 0x0003ec2716007985 */ /* 0x0007e8000c10192e */
[----:B------:R4:W-:Y:S04]  /*ce80*/  ST.E desc[UR46][R22.64+0x3f8], R35 ;  /* 0x0003f82316007985 */ /* 0x0009e8000c10192e */
[----:B------:R4:W-:Y:S04]  /*ce90*/  ST.E desc[UR46][R22.64+0x3fc], R27 ;  /* 0x0003fc1b16007985 */ /* 0x0009e8000c10192e */
[----:B------:R4:W-:Y:S04]  /*cea0*/  ST.E desc[UR46][R22.64+0x408], R33 ;  /* 0x0004082116007985 */ /* 0x0009e8000c10192e */
[----:B------:R4:W-:Y:S04]  /*ceb0*/  ST.E desc[UR46][R22.64+0x40c], R31 ;  /* 0x00040c1f16007985 */ /* 0x0009e8000c10192e */
[----:B------:R4:W-:Y:S01]  /*cec0*/  ST.E desc[UR46][R22.64+0x418], R29 ;  /* 0x0004181d16007985 */ /* 0x0009e2000c10192e */
[----:B------:R2:W-:Y:S06]  /*ced0*/  BAR.SYNC.DEFER_BLOCKING R208, 0x100 ;  /* 0x000400d00000751d */ /* 0x0005ec0000010000 */
[----:B-1----:R-:W4:Y:S04]  /*cee0*/  LD.E R21, desc[UR46][R22.64+0x220] ;  /* 0x0002202e16157980 */ /* 0x002f28000c101900 */
[----:B------:R-:W4:Y:S04]  /*cef0*/  LD.E R25, desc[UR46][R22.64+0x224] ;  /* 0x0002242e16197980 */ /* 0x000f28000c101900 */
[----:B--2---:R-:W2:Y:S04]  /*cf00*/  LD.E R37, desc[UR46][R22.64+0x228] ;  /* 0x0002282e16257980 */ /* 0x004ea8000c101900 */
[----:B---3--:R-:W3:Y:S04]  /*cf10*/  LD.E R39, desc[UR46][R22.64+0x22c] ;  /* 0x00022c2e16277980 */ /* 0x008ee8000c101900 */
[----:B------:R-:W3:Y:S04]  /*cf20*/  LD.E R41, desc[UR46][R22.64+0x230] ;  /* 0x0002302e16297980 */ /* 0x000ee8000c101900 */
[----:B----4-:R-:W4:Y:S04]  /*cf30*/  LD.E R35, desc[UR46][R22.64+0x234] ;  /* 0x0002342e16237980 */ /* 0x010f28000c101900 */
        /* <DEDUP_REMOVED lines=122> */
[----:B------:R-:W-:Y:S04]  /*d6e0*/  ST.E desc[UR46][R22.64+0x220], R21 ;  /* 0x0002201516007985 */ /* 0x000fe8000c10192e */
[----:B------:R-:W-:Y:S04]  /*d6f0*/  ST.E desc[UR46][R22.64+0x224], R25 ;  /* 0x0002241916007985 */ /* 0x000fe8000c10192e */
[----:B--2---:R-:W-:Y:S04]  /*d700*/  ST.E desc[UR46][R22.64+0x228], R37 ;  /* 0x0002282516007985 */ /* 0x004fe8000c10192e */
[----:B---3--:R-:W-:Y:S04]  /*d710*/  ST.E desc[UR46][R22.64+0x22c], R39 ;  /* 0x00022c2716007985 */ /* 0x008fe8000c10192e */
[----:B------:R-:W-:Y:S04]  /*d720*/  ST.E desc[UR46][R22.64+0x230], R41 ;  /* 0x0002302916007985 */ /* 0x000fe8000c10192e */
[----:B----4-:R-:W-:Y:S04]  /*d730*/  ST.E desc[UR46][R22.64+0x234], R35 ;  /* 0x0002342316007985 */ /* 0x010fe8000c10192e */
        /* <DEDUP_REMOVED lines=122> */
[----:B-1----:R-:W4:Y:S04]  /*dee0*/  LD.E R191, desc[UR46][R22.64+0x210] ;  /* 0x0002102e16bf7980 */ /* 0x002f28000c101900 */
[----:B--2---:R-:W2:Y:S04]  /*def0*/  LD.E.64 R20, desc[UR46][R22.64+0xa8] ;  /* 0x0000a82e16147980 */ /* 0x004ea8000c101b00 */
[----:B------:R-:W2:Y:S04]  /*df00*/  LDL R192, [R1+0x88] ;  /* 0x0000880001c07983 */ /* 0x000ea80000100800 */
[----:B---3--:R-:W3:Y:S04]  /*df10*/  LD.E R24, desc[UR46][R22.64+0x220] ;  /* 0x0002202e16187980 */ /* 0x008ee8000c101900 */
[----:B------:R-:W3:Y:S04]  /*df20*/  LD.E R25, desc[UR46][R22.64+0x224] ;  /* 0x0002242e16197980 */ /* 0x000ee8000c101900 */
[----:B----4-:R-:W3:Y:S04]  /*df30*/  LD.E R26, desc[UR46][R22.64+0x228] ;  /* 0x0002282e161a7980 */ /* 0x010ee8000c101900 */
[----:B------:R-:W3:Y:S04]  /*df40*/  LD.E R27, desc[UR46][R22.64+0x22c] ;  /* 0x00022c2e161b7980 */ /* 0x000ee8000c101900 */
        /* <DEDUP_REMOVED lines=123> */
[----:B------:R-:W3:Y:S01]  /*e700*/  LD.E R151, desc[UR46][R22.64+0x41c] ;  /* 0x00041c2e16977980 */ /* 0x000ee2000c101900 */
[----:B--2---:R-:W-:Y:S01]  /*e710*/  IMAD R20, R191, 0xc00, R20 ;  /* 0x00000c00bf147824 */ /* 0x004fe200078e0214 */
[----:B------:R-:W-:-:S02]  /*e720*/  ISETP.NE.U32.AND P1, PT, R192, RZ, PT ;  /* 0x000000ffc000720c */ /* 0x000fc40003f25070 */
[----:B------:R-:W-:Y:S02]  /*e730*/  R2UR UR7, R21 ;  /* 0x00000000150772ca */ /* 0x000fe400000e0000 */
[----:B------:R-:W-:Y:S02]  /*e740*/  R2UR UR6, R20 ;  /* 0x00000000140672ca */ /* 0x000fe400000e0000 */
[----:B------:R-:W-:Y:S02]  /*e750*/  F2FP.F16.F32.PACK_AB R154, R155, R154 ;  /* 0x0000009a9b9a723e */ /* 0x000fe400000000ff */
[----:B------:R-:W-:Y:S02]  /*e760*/  F2FP.F16.F32.PACK_AB R152, R3, R152 ;  /* 0x000000980398723e */ /* 0x000fe400000000ff */
[----:B------:R-:W-:Y:S02]  /*e770*/  F2FP.F16.F32.PACK_AB R153, R187, R153 ;  /* 0x00000099bb99723e */ /* 0x000fe400000000ff */
[----:B------:R-:W-:Y:S01]  /*e780*/  F2FP.F16.F32.PACK_AB R155, R190, R186 ;  /* 0x000000babe9b723e */ /* 0x000fe200000000ff */
[----:B------:R-:W-:-:S03]  /*e790*/  VOTEU.ANY UP0, P1 ;  /* 0x00000000003f7886 */ /* 0x000fc60000800100 */
[----:B---3--:R-:W-:-:S06]  /*e7a0*/  WARPGROUP.ARRIVE ;  /* 0x00000000000079c5 */ /* 0x008fcc0000000000 */
[----:B------:R-:W-:Y:S03]  /*e7b0*/  HGMMA.64x256x16.F32 R24, R152, gdesc[UR4].tnspB, R24, UP0, gsb0 ;  /* 0x43e0000498187df0 */ /* 0x000fe6000b800818 */
[----:B------:R-:W-:Y:S02]  /*e7c0*/  WARPGROUP.DEPBAR.LE gsb0, 0x0 ;  /* 0x00008000000079c5 */ /* 0x000fe40000010000 */
[----:B------:R-:W-:Y:S02]  /*e7d0*/  VIADD R154, R20, 0x80 ;  /* 0x00000080149a7836 */ /* 0x000fe40000000000 */
[----:B------:R-:W-:-:S03]  /*e7e0*/  IMAD.MOV.U32 R155, RZ, RZ, R21 ;  /* 0x000000ffff9b7224 */ /* 0x000fc600078e0015 */
[----:B------:R-:W-:Y:S02]  /*e7f0*/  R2UR UR6, R154 ;  /* 0x000000009a0672ca */ /* 0x000fe400000e0000 */
[----:B------:R-:W-:Y:S02]  /*e800*/  R2UR UR7, R155 ;  /* 0x000000009b0772ca */ /* 0x000fe400000e0000 */
[----:B------:R-:W-:Y:S02]  /*e810*/  F2FP.F16.F32.PACK_AB R152, R163, R13 ;  /* 0x0000000da398723e */ /* 0x000fe400000000ff */
[----:B------:R-:W-:Y:S02]  /*e820*/  F2FP.F16.F32.PACK_AB R153, R184, R182 ;  /* 0x000000b6b899723e */ /* 0x000fe400000000ff */
[----:B------:R-:W-:Y:S02]  /*e830*/  F2FP.F16.F32.PACK_AB R154, R162, R14 ;  /* 0x0000000ea29a723e */ /* 0x000fe400000000ff */
[----:B------:R-:W-:Y:S01]  /*e840*/  F2FP.F16.F32.PACK_AB R155, R185, R183 ;  /* 0x000000b7b99b723e */ /* 0x000fe200000000ff */
        /* <DEDUP_REMOVED lines=127> */
[----:B------:R1:W-:Y:S02]  /*f040*/  ST.E desc[UR46][R22.64+0x41c], R151 ;  /* 0x00041c9716007985 */ /* 0x0003e4000c10192e */
[----:B-1----:R-:W-:-:S06]  /*f050*/  WARPGROUP.ARRIVE ;  /* 0x00000000000079c5 */ /* 0x002fcc0000000000 */
[----:B------:R-:W-:Y:S01]  /*f060*/  HGMMA.64x256x16.F32 R24, R152, gdesc[UR4].tnspB, R24, gsb0 ;  /* 0x43e0000498187df0 */ /* 0x000fe20008000818 */
[----:B------:R-:W-:Y:S01]  /*f070*/  STL [R1+0x88], R0 ;  /* 0x0000880001007387 */ /* 0x000fe20000100800 */
[--C-:B------:R-:W-:Y:S01]  /*f080*/  IMAD.MOV.U32 R13, RZ, RZ, R21.reuse ;  /* 0x000000ffff0d7224 */ /* 0x100fe200078e0015 */
        /* <DEDUP_REMOVED lines=139> */
[----:B------:R-:W-:Y:S01]  /*f940*/  VIADD R12, R20, 0x180 ;  /* 0x00000180140c7836 */ /* 0x000fe20000000000 */
[----:B------:R-:W-:-:S04]  /*f950*/  R2UR UR7, R13 ;  /* 0x000000000d0772ca */ /* 0x000fc800000e0000 */
[----:B------:R-:W-:Y:S01]  /*f960*/  R2UR UR6, R12 ;  /* 0x000000000c0672ca */ /* 0x000fe200000e0000 */
[----:B------:R-:W-:Y:S01]  /*f970*/  STL [R1+0x88], R0 ;  /* 0x0000880001007387 */ /* 0x000fe20000100800 */
[----:B------:R-:W-:Y:S02]  /*f980*/  WARPGROUP.DEPBAR.LE gsb0, 0x0 ;  /* 0x00008000000079c5 */ /* 0x000fe40000010000 */
        /* <DEDUP_REMOVED lines=134> */
[----:B------:R-:W-:Y:S02]  /*101f0*/  VIADD R8, R20, 0x200 ;  /* 0x0000020014087836 */ /* 0x000fe40000000000 */
[----:B------:R-:W-:-:S03]  /*10200*/  IMAD.MOV.U32 R9, RZ, RZ, R21 ;  /* 0x000000ffff097224 */ /* 0x000fc600078e0015 */
[----:B------:R-:W-:Y:S02]  /*10210*/  R2UR UR6, R8 ;  /* 0x00000000080672ca */ /* 0x000fe400000e0000 */
[----:B------:R-:W-:Y:S01]  /*10220*/  R2UR UR7, R9 ;  /* 0x00000000090772ca */ /* 0x000fe200000e0000 */
[----:B------:R-:W-:Y:S01]  /*10230*/  STL [R1+0x88], R0 ;  /* 0x0000880001007387 */ /* 0x000fe20000100800 */
[----:B------:R-:W-:Y:S01]  /*10240*/  VIADD R20, R20, 0x280 ;  /* 0x0000028014147836 */ /* 0x000fe20000000000 */
[----:B------:R-:W-:Y:S02]  /*10250*/  WARPGROUP.DEPBAR.LE gsb0, 0x0 ;  /* 0x00008000000079c5 */ /* 0x000fe40000010000 */
[----:B------:R-:W-:Y:S02]  /*10260*/  F2FP.F16.F32.PACK_AB R152, R156, R6 ;  /* 0x000000069c98723e */ /* 0x000fe400000000ff */
[----:B------:R-:W-:Y:S02]  /*10270*/  F2FP.F16.F32.PACK_AB R153, R174, R168 ;  /* 0x000000a8ae99723e */ /* 0x000fe400000000ff */
[----:B------:R-:W-:-:S02]  /*10280*/  F2FP.F16.F32.PACK_AB R154, R157, R7 ;  /* 0x000000079d9a723e */ /* 0x000fc400000000ff */
        /* <DEDUP_REMOVED lines=131> */
[----:B------:R-:W-:Y:S02]  /*10ac0*/  R2UR UR6, R20 ;  /* 0x00000000140672ca */ /* 0x000fe400000e0000 */
[----:B------:R-:W-:Y:S01]  /*10ad0*/  R2UR UR7, R21 ;  /* 0x00000000150772ca */ /* 0x000fe200000e0000 */
[----:B------:R-:W-:Y:S01]  /*10ae0*/  STL [R1+0x88], R0 ;  /* 0x0000880001007387 */ /* 0x000fe20000100800 */
        /* <DEDUP_REMOVED lines=135> */
[----:B------:R-:W-:Y:S02]  /*11360*/  STL [R1+0x88], R0 ;  /* 0x0000880001007387 */ /* 0x000fe40000100800 */
[----:B------:R-:W-:Y:S02]  /*11370*/  WARPGROUP.DEPBAR.LE gsb0, 0x0 ;  /* 0x00008000000079c5 */ /* 0x000fe40000010000 */
[----:B------:R-:W-:Y:S04]  /*11380*/  ST.E desc[UR46][R22.64+0x220], R24 ;  /* 0x0002201816007985 */ /* 0x000fe8000c10192e */
[----:B------:R1:W-:Y:S04]  /*11390*/  ST.E desc[UR46][R22.64+0x224], R25 ;  /* 0x0002241916007985 */ /* 0x0003e8000c10192e */
        /* <DEDUP_REMOVED lines=126> */
[----:B------:R4:W-:Y:S04]  /*11b80*/  STL [R1+0x88], R0 ;  /* 0x0000880001007387 */ /* 0x0009e80000100800 */
        /* <DEDUP_REMOVED lines=10> */
[----:B--2---:R-:W2:Y:S04]  /*11c30*/  LD.E R27, desc[UR46][R22.64+0x248] ;  /* 0x0002482e161b7980 */ /* 0x004ea8000c101900 */
[----:B---3--:R-:W3:Y:S04]  /*11c40*/  LD.E R29, desc[UR46][R22.64+0x24c] ;  /* 0x00024c2e161d7980 */ /* 0x008ee8000c101900 */
        /* <DEDUP_REMOVED lines=126> */
[----:B--2---:R1:W-:Y:S04]  /*12430*/  ST.E desc[UR46][R22.64+0x248], R27 ;  /* 0x0002481b16007985 */ /* 0x0043e8000c10192e */
[----:B---3--:R1:W-:Y:S04]  /*12440*/  ST.E desc[UR46][R22.64+0x24c], R29 ;  /* 0x00024c1d16007985 */ /* 0x0083e8000c10192e */
[----:B----4-:R1:W-:Y:S04]  /*12450*/  ST.E desc[UR46][R22.64+0x250], R31 ;  /* 0x0002501f16007985 */ /* 0x0103e8000c10192e */
        /* <DEDUP_REMOVED lines=114> */
[----:B------:R1:W-:Y:S01]  /*12b80*/  ST.E desc[UR46][R22.64+0x41c], R64 ;  /* 0x00041c4016007985 */ /* 0x0003e2000c10192e */
[----:B------:R-:W-:Y:S04]  /*12b90*/  BSSY B0, `(.L_x_8774) ;  /* 0x0000008000007945 */ /* 0x000fe80003800000 */
[----:B------:R-:W-:Y:S05]  /*12ba0*/  @P2 BRA `(.L_x_8775) ;  /* 0x0000000000182947 */ /* 0x000fea0003800000 */
[----:B-1----:R-:W2:Y:S04]  /*12bb0*/  LDL.64 R4, [R1+0x68] ;  /* 0x0000680001047983 */ /* 0x002ea80000100a00 */
[----:B------:R-:W3:Y:S01]  /*12bc0*/  LD.E R0, desc[UR46][R22.64+0x210] ;  /* 0x0002102e16007980 */ /* 0x000ee2000c101900 */
[----:B--2---:R-:W-:-:S05]  /*12bd0*/  MOV R3, R4 ;  /* 0x0000000400037202 */ /* 0x004fca0000000f00 */
[----:B---3--:R-:W-:-:S05]  /*12be0*/  IMAD R0, R0, 0x8, R3 ;  /* 0x0000000800007824 */ /* 0x008fca00078e0203 */
[----:B------:R-:W-:-:S04]  /*12bf0*/  PRMT R0, RZ, 0x654, R0 ;  /* 0x00000654ff007816 */ /* 0x000fc80000000000 */
[----:B------:R2:W-:Y:S03]  /*12c00*/  SYNCS.ARRIVE.TRANS64.RED.A1T0 RZ, [R0+URZ], RZ ;  /* 0x000000ff00ff79a7 */ /* 0x0005e6000810043f */
.L_x_8775:
[----:B------:R-:W-:Y:S05]  /*12c10*/  BSYNC B0 ;  /* 0x0000000000007941 */ /* 0x000fea0003800000 */
.L_x_8774:
[----:B------:R-:W-:Y:S05]  /*12c20*/  @P0 BRA `(.L_x_8776) ;  /* 0xffffff6800180947 */ /* 0x000fea000383ffff */
.L_x_8759:
[----:B------:R-:W-:-:S13]  /*12c30*/  ISETP.GE.AND P0, PT, R10, UR41, PT ;  /* 0x000000290a007c0c */ /* 0x000fda000bf06270 */
[----:B------:R-:W-:Y:S05]  /*12c40*/  @!P0 BRA `(.L_x_8777) ;  /* 0x000000a800d48947 */ /* 0x000fea0003800000 */
[----:B-1----:R1:W5:Y:S02]  /*12c50*/  LDL.64 R2, [R1+0x170] ;  /* 0x0001700001027983 */ /* 0x0023640000100a00 */
.L_x_8808:
[----:B-----5:R-:W3:Y:S04]  /*12c60*/  LD.E R5, desc[UR46][R2.64] ;  /* 0x0000002e02057980 */ /* 0x020ee8000c101900 */
[----:B-12---:R-:W2:Y:S01]  /*12c70*/  LD.E R0, desc[UR46][R2.64+0x8] ;  /* 0x0000082e02007980 */ /* 0x006ea2000c101900 */
[----:B---3--:R-:W-:-:S05]  /*12c80*/  VIADD R5, R5, 0x1 ;  /* 0x0000000105057836 */ /* 0x008fca0000000000 */
[----:B------:R-:W-:-:S13]  /*12c90*/  ISETP.NE.AND P0, PT, R5, 0x2, PT ;  /* 0x000000020500780c */ /* 0x000fda0003f05270 */
[----:B------:R3:W5:Y:S04]  /*12ca0*/  @P0 LD.E R9, desc[UR46][R2.64+0x4] ;  /* 0x0000042e02090980 */ /* 0x000768000c101900 */
[----:B------:R-:W4:Y:S01]  /*12cb0*/  @!P0 LD.E R4, desc[UR46][R2.64+0x4] ;  /* 0x0000042e02048980 */ /* 0x000f22000c101900 */
[----:B--2---:R-:W-:-:S03]  /*12cc0*/  VIADD R7, R0, 0x1 ;  /* 0x0000000100077836 */ /* 0x004fc60000000000 */
[----:B------:R2:W-:Y:S04]  /*12cd0*/  ST.E desc[UR46][R2.64], R5 ;  /* 0x0000000502007985 */ /* 0x0005e8000c10192e */
[----:B------:R3:W-:Y:S04]  /*12ce0*/  ST.E desc[UR46][R2.64+0x8], R7 ;  /* 0x0000080702007985 */ /* 0x0007e8000c10192e */
[----:B------:R3:W-:Y:S01]  /*12cf0*/  @!P0 ST.E desc[UR46][R2.64], RZ ;  /* 0x000000ff02008985 */ /* 0x0007e2000c10192e */
[----:B----4-:R-:W-:-:S05]  /*12d00*/  @!P0 LOP3.LUT R9, R4, 0x1, RZ, 0x3c, !PT ;  /* 0x0000000104098812 */ /* 0x010fca00078e3cff */
[----:B------:R3:W-:Y:S04]  /*12d10*/  @!P0 ST.E desc[UR46][R2.64+0x4], R9 ;  /* 0x0000040902008985 */ /* 0x0007e8000c10192e */
[----:B------:R-:W4:Y:S04]  /*12d20*/  LDL.64 R72, [R1+0x188] ;  /* 0x0001880001487983 */ /* 0x000f280000100a00 */
[----:B----4-:R-:W4:Y:S01]  /*12d30*/  LD.E R0, desc[UR46][R72.64+0x1c] ;  /* 0x00001c2e48007980 */ /* 0x010f22000c101900 */
[----:B------:R-:W-:Y:S05]  /*12d40*/  YIELD ;  /* 0x0000000000007946 */ /* 0x000fea0003800000 */
[----:B------:R-:W-:Y:S01]  /*12d50*/  BSSY B0, `(.L_x_8778) ;  /* 0x0000006000007945 */ /* 0x000fe20003800000 */
[----:B--2---:R-:W-:Y:S01]  /*12d60*/  @!P0 IMAD.MOV.U32 R5, RZ, RZ, RZ ;  /* 0x000000ffff058224 */ /* 0x004fe200078e00ff */
[----:B----4-:R-:W-:-:S04]  /*12d70*/  LOP3.LUT R0, R0, 0x1, RZ, 0xfc, !PT ;  /* 0x0000000100007812 */ /* 0x010fc800078efcff */
[----:B------:R-:W-:-:S13]  /*12d80*/  ISETP.NE.AND P1, PT, R0, 0x3, PT ;  /* 0x000000030000780c */ /* 0x000fda0003f25270 */
[----:B---3--:R-:W-:Y:S05]  /*12d90*/  @!P1 BRA `(.L_x_8779) ;  /* 0x0000000000049947 */ /* 0x008fea0003800000 */
[----:B------:R-:W-:Y:S01]  /*12da0*/  BPT.TRAP 0x1 ;  /* 0x000000040000795c */ /* 0x000fe20000300000 */
.L_x_8779:
[----:B------:R-:W-:Y:S05]  /*12db0*/  BSYNC B0 ;  /* 0x0000000000007941 */ /* 0x000fea0003800000 */
.L_x_8778:
[----:B------:R-:W2:Y:S01]  /*12dc0*/  LD.E.64 R6, desc[UR46][R72.64+0x8] ;  /* 0x0000082e48067980 */ /* 0x000ea2000c101b00 */
[----:B-----5:R-:W-:Y:S02]  /*12dd0*/  SHF.L.U32 R8, R9, 0x1f, RZ ;  /* 0x0000001f09087819 */ /* 0x020fe400000006ff */
[----:B--2---:R-:W-:-:S05]  /*12de0*/  MOV R6, R6 ;  /* 0x0000000600067202 */ /* 0x004fca0000000f00 */
[----:B------:R-:W-:-:S04]  /*12df0*/  IMAD R5, R5, 0x8, R6 ;  /* 0x0000000805057824 */ /* 0x000fc800078e0206 */
[----:B------:R2:W3:Y:S01]  /*12e00*/  SYNCS.PHASECHK.TRANS64.TRYWAIT P0, [R5+URZ], R8 ;  /* 0x00000008050075a7 */ /* 0x0004e2000800017f */
[----:B------:R-:W4:Y:S04]  /*12e10*/  LD.E R4, desc[UR46][R72.64+0x1c] ;  /* 0x00001c2e48047980 */ /* 0x000f28000c101900 */
[----:B------:R2:W5:Y:S04]  /*12e20*/  LD.E R0, desc[UR46][R2.64] ;  /* 0x0000002e02007980 */ /* 0x000568000c101900 */
[----:B------:R2:W5:Y:S01]  /*12e30*/  LD.E R6, desc[UR46][R2.64+0x4] ;  /* 0x0000042e02067980 */ /* 0x000562000c101900 */
[----:B------:R-:W-:Y:S01]  /*12e40*/  BSSY B0, `(.L_x_8780) ;  /* 0x0000005000007945 */ /* 0x000fe20003800000 */
[----:B----4-:R-:W-:-:S04]  /*12e50*/  LOP3.LUT R4, R4, 0x1, RZ, 0xfc, !PT ;  /* 0x0000000104047812 */ /* 0x010fc800078efcff */
[----:B------:R-:W-:-:S13]  /*12e60*/  ISETP.NE.AND P1, PT, R4, 0x3, PT ;  /* 0x000000030400780c */ /* 0x000fda0003f25270 */
[----:B--23--:R-:W-:Y:S05]  /*12e70*/  @!P1 BRA `(.L_x_8781) ;  /* 0x0000000000049947 */ /* 0x00cfea0003800000 */
[----:B------:R-:W-:Y:S01]  /*12e80*/  BPT.TRAP 0x1 ;  /* 0x000000040000795c */ /* 0x000fe20000300000 */
.L_x_8781:
[----:B------:R-:W-:Y:S05]  /*12e90*/  BSYNC B0 ;  /* 0x0000000000007941 */ /* 0x000fea0003800000 */
.L_x_8780:
[----:B------:R-:W-:Y:S04]  /*12ea0*/  BSSY B0, `(.L_x_8782) ;  /* 0x0000008000007945 */ /* 0x000fe80003800000 */
[----:B------:R-:W-:Y:S05]  /*12eb0*/  @P0 BRA `(.L_x_8783) ;  /* 0x0000000000180947 */ /* 0x000fea0003800000 */
[----:B------:R-:W2:Y:S01]  /*12ec0*/  LD.E.64 R4, desc[UR46][R72.64+0x8] ;  /* 0x0000082e48047980 */ /* 0x000ea2000c101b00 */
[----:B-----5:R-:W-:Y:S02]  /*12ed0*/  SHF.L.U32 R7, R6, 0x1f, RZ ;  /* 0x0000001f06077819 */ /* 0x020fe400000006ff */
[----:B--2---:R-:W-:-:S05]  /*12ee0*/  MOV R5, R4 ;  /* 0x0000000400057202 */ /* 0x004fca0000000f00 */
[----:B------:R-:W-:-:S04]  /*12ef0*/  IMAD R0, R0, 0x8, R5 ;  /* 0x0000000800007824 */ /* 0x000fc800078e0205 */
[----:B------:R-:W2:Y:S02]  /*12f00*/  SYNCS.PHASECHK.TRANS64.TRYWAIT P0, [R0+URZ], R7 ;  /* 0x00000007000075a7 */ /* 0x000ea4000800017f */
[----:B--2---:R-:W-:Y:S05]  /*12f10*/  @!P0 BRA `(.L_x_8784) ;  /* 0x0000010800408947 */ /* 0x004fea0003800000 */
.L_x_8783:
[----:B------:R-:W-:Y:S05]  /*12f20*/  BSYNC B0 ;  /* 0x0000000000007941 */ /* 0x000fea0003800000 */
.L_x_8782:
[----:B------:R-:W3:Y:S04]  /*12f30*/  LD.E R5, desc[UR46][R2.64] ;  /* 0x0000002e02057980 */ /* 0x000ee8000c101900 */
[----:B------:R-:W3:Y:S01]  /*12f40*/  LDL.64 R8, [R1+0xa0] ;  /* 0x0000a00001087983 */ /* 0x000ee20000100a00 */
[----:B------:R-:W-:Y:S05]  /*12f50*/  WARPSYNC.ALL ;  /* 0x0000000000007948 */ /* 0x000fea0003800000 */
[----:B------:R-:W4:Y:S04]  /*12f60*/  LDL.64 R20, [R1+0x98] ;  /* 0x0000980001147983 */ /* 0x000f280000100a00 */
[----:B--2--5:R-:W2:Y:S04]  /*12f70*/  LDL.64 R6, [R1+0x98] ;  /* 0x0000980001067983 */ /* 0x024ea80000100a00 */
[----:B------:R-:W2:Y:S01]  /*12f80*/  LDL.64 R12, [R1+0x98] ;  /* 0x00009800010c7983 */ /* 0x000ea20000100a00 */
[----:B---3--:R-:W-:-:S03]  /*12f90*/  IMAD R4, R5, 0x300, R8 ;  /* 0x0000030005047824 */ /* 0x008fc600078e0208 */
[----:B------:R-:W3:Y:S01]  /*12fa0*/  LDL.64 R14, [R1+0x98] ;  /* 0x00009800010e7983 */ /* 0x000ee20000100a00 */
[----:B------:R-:W-:Y:S01]  /*12fb0*/  IMAD.MOV.U32 R5, RZ, RZ, R9 ;  /* 0x000000ffff057224 */ /* 0x000fe200078e0009 */
[C---:B------:R-:W-:Y:S01]  /*12fc0*/  R2UR UR6, R4.reuse ;  /* 0x00000000040672ca */ /* 0x040fe200000e0000 */
[----:B------:R-:W-:Y:S01]  /*12fd0*/  WARPGROUP.ARRIVE ;  /* 0x00000000000079c5 */ /* 0x000fe20000000000 */
[----:B------:R-:W3:Y:S02]  /*12fe0*/  LDL R19, [R1+0x54] ;  /* 0x0000540001137983 */ /* 0x000ee40000100800 */
[----:B------:R-:W-:Y:S01]  /*12ff0*/  R2UR UR7, R5 ;  /* 0x00000000050772ca */ /* 0x000fe200000e0000 */
[----:B------:R-:W-:Y:S02]  /*13000*/  VIADD R8, R4, 0x2 ;  /* 0x0000000204087836 */ /* 0x000fe40000000000 */
[----:B------:R-:W-:Y:S01]  /*13010*/  IMAD.MOV.U32 R0, RZ, RZ, 0x1 ;  /* 0x00000001ff007424 */ /* 0x000fe200078e00ff */
[----:B------:R1:W-:Y:S04]  /*13020*/  STL [R1+0x80], RZ ;  /* 0x000080ff01007387 */ /* 0x0003e80000100800 */
[----:B------:R1:W-:Y:S04]  /*13030*/  STL [R1+0x80], R0 ;  /* 0x0000800001007387 */ /* 0x0003e80000100800 */
[----:B------:R1:W-:Y:S04]  /*13040*/  STL [R1+0x80], R0 ;  /* 0x0000800001007387 */ /* 0x0003e80000100800 */
[----:B------:R1:W-:Y:S04]  /*13050*/  STL [R1+0x80], R0 ;  /* 0x0000800001007387 */ /* 0x0003e80000100800 */
[----:B------:R1:W-:Y:S01]  /*13060*/  STL [R1+0x80], R0 ;  /* 0x0000800001007387 */ /* 0x0003e20000100800 */
[----:B----4-:R-:W-:-:S02]  /*13070*/  R2UR UR4, R20 ;  /* 0x00000000140472ca */ /* 0x010fc400000e0000 */
[----:B------:R-:W-:-:S13]  /*13080*/  R2UR UR5, R21 ;  /* 0x00000000150572ca */ /* 0x000fda00000e0000 */
[----:B------:R-:W-:Y:S01]  /*13090*/  HGMMA.64x96x16.F32 R24, gdesc[UR4], RZ, !UPT, gsb0 ;  /* 0x01600000041879f0 */ /* 0x000fe2000c0008ff */
[----:B--2---:R-:W-:Y:S01]  /*130a0*/  VIADD R6, R6, 0x2 ;  /* 0x0000000206067836 */ /* 0x004fe20000000000 */
        /* <DEDUP_REMOVED lines=17> */
[----:B---3--:R-:W-:-:S02]  /*131c0*/  VIADD R14, R14, 0x6 ;  /* 0x000000060e0e7836 */ /* 0x008fc40000000000 */
        /* <DEDUP_REMOVED lines=17> */
.L_x_8786:
[----:B------:R-:W-:Y:S05]  /*132e0*/  BSYNC B0 ;  /* 0x0000000000007941 */ /* 0x000fea0003800000 */
.L_x_8785:
        /* <DEDUP_REMOVED lines=10> */
.L_x_8788:
[----:B------:R-:W-:Y:S05]  /*13390*/  BSYNC B0 ;  /* 0x0000000000007941 */ /* 0x000fea0003800000 */
.L_x_8787:
[----:B------:R-:W-:Y:S04]  /*133a0*/  BSSY B0, `(.L_x_8789) ;  /* 0x0000006000007945 */ /* 0x000fe80003800000 */
[----:B--2---:R-:W-:Y:S05]  /*133b0*/  @P0 BRA `(.L_x_8790) ;  /* 0x0000000000100947 */ /* 0x004fea0003800000 */
[----:B-----5:R-:W-:Y:S01]  /*133c0*/  IMAD R4, R4, 0x8, R7 ;  /* 0x0000000804047824 */ /* 0x020fe200078e0207 */
[----:B-1----:R-:W-:-:S04]  /*133d0*/  SHF.L.U32 R5, R6, 0x1f, RZ ;  /* 0x0000001f06057819 */ /* 0x002fc800000006ff */
[----:B------:R-:W1:Y:S02]  /*133e0*/  SYNCS.PHASECHK.TRANS64.TRYWAIT P0, [R4+URZ], R5 ;  /* 0x00000005040075a7 */ /* 0x000e64000800017f */
[----:B-1----:R-:W-:Y:S05]  /*133f0*/  @!P0 BRA `(.L_x_8791) ;  /* 0x00000104001c8947 */ /* 0x002fea0003800000 */
.L_x_8790:
[----:B------:R-:W-:Y:S05]  /*13400*/  BSYNC B0 ;  /* 0x0000000000007941 */ /* 0x000fea0003800000 */
.L_x_8789:
[----:B------:R-:W2:Y:S04]  /*13410*/  LD.E R11, desc[UR46][R2.64] ;  /* 0x0000002e020b7980 */ /* 0x000ea8000c101900 */
[----:B-----5:R-:W2:Y:S01]  /*13420*/  LDL.64 R6, [R1+0x118] ;  /* 0x0001180001067983 */ /* 0x020ea20000100a00 */
[----:B------:R-:W-:Y:S05]  /*13430*/  WARPSYNC.ALL ;  /* 0x0000000000007948 */ /* 0x000fea0003800000 */
[----:B------:R-:W3:Y:S04]  /*13440*/  LDL R19, [R1+0x90] ;  /* 0x0000900001137983 */ /* 0x000ee80000100800 */
[----:B-1----:R-:W4:Y:S04]  /*13450*/  LDL.64 R4, [R1+0x110] ;  /* 0x0001100001047983 */ /* 0x002f280000100a00 */
[----:B------:R-:W4:Y:S04]  /*13460*/  LDL.64 R8, [R1+0x110] ;  /* 0x0001100001087983 */ /* 0x000f280000100a00 */
[----:B------:R-:W4:Y:S01]  /*13470*/  LDL.64 R12, [R1+0x110] ;  /* 0x00011000010c7983 */ /* 0x000f220000100a00 */
[----:B--2---:R-:W-:-:S03]  /*13480*/  IMAD R6, R11, 0xc00, R6 ;  /* 0x00000c000b067824 */ /* 0x004fc600078e0206 */
[----:B------:R-:W2:Y:S01]  /*13490*/  LDL.64 R14, [R1+0x110] ;  /* 0x00011000010e7983 */ /* 0x000ea20000100a00 */
[----:B------:R-:W-:Y:S01]  /*134a0*/  R2UR UR7, R7 ;  /* 0x00000000070772ca */ /* 0x000fe200000e0000 */
[----:B------:R-:W-:Y:S01]  /*134b0*/  WARPGROUP.ARRIVE ;  /* 0x00000000000079c5 */ /* 0x000fe20000000000 */
[----:B------:R-:W-:Y:S01]  /*134c0*/  R2UR UR6, R6 ;  /* 0x00000000060672ca */ /* 0x000fe200000e0000 */
[----:B------:R-:W2:Y:S01]  /*134d0*/  LDL.64 R20, [R1+0x110] ;  /* 0x0001100001147983 */ /* 0x000ea20000100a00 */
[----:B---3--:R-:W-:Y:S02]  /*134e0*/  ISETP.NE.U32.AND P0, PT, R19, RZ, PT ;  /* 0x000000ff1300720c */ /* 0x008fe40003f05070 */
[----:B----4-:R-:W-:Y:S02]  /*134f0*/  R2UR UR4, R4 ;  /* 0x00000000040472ca */ /* 0x010fe400000e0000 */
[----:B------:R-:W-:-:S09]  /*13500*/  R2UR UR5, R5 ;  /* 0x00000000050572ca */ /* 0x000fd200000e0000 */
[----:B------:R-:W-:-:S05]  /*13510*/  VOTEU.ANY UP0, P0 ;  /* 0x00000000003f7886 */ /* 0x000fca0000000100 */
        /* <DEDUP_REMOVED lines=129> */
[----:B---3--:R-:W-:Y:S01]  /*13d30*/  VIADD R8, R8, 0xc02 ;  /* 0x00000c0208087836 */ /* 0x008fe20000000000 */
        /* <DEDUP_REMOVED lines=9> */
[----:B----4-:R-:W-:-:S02]  /*13dd0*/  VIADD R12, R12, 0xc04 ;  /* 0x00000c040c0c7836 */ /* 0x010fc40000000000 */
        /* <DEDUP_REMOVED lines=20> */
[----:B------:R2:W-:Y:S04]  /*13f20*/  STL [R1+0x90], R0 ;  /* 0x0000900001007387 */ /* 0x0005e80000100800 */
[----:B------:R2:W-:Y:S01]  /*13f30*/  STL [R1+0x90], R0 ;  /* 0x0000900001007387 */ /* 0x0005e20000100800 */
[----:B------:R-:W-:-:S02]  /*13f40*/  WARPGROUP.DEPBAR.LE gsb0, 0x0 ;  /* 0x00008000000079c5 */ /* 0x000fc40000010000 */
[----:B------:R-:W-:-:S06]  /*13f50*/  WARPGROUP.ARRIVE ;  /* 0x00000000000079c5 */ /* 0x000fcc0000000000 */
[----:B------:R-:W-:Y:S01]  /*13f60*/  HGMMA.64x96x16.F32 R24, gdesc[UR4], R24, gsb0 ;  /* 0x01600000041879f0 */ /* 0x000fe20008000818 */
[----:B------:R2:W-:Y:S01]  /*13f70*/  STL [R1+0x90], R0 ;  /* 0x0000900001007387 */ /* 0x0005e20000100800 */
[----:B-1----:R-:W-:-:S03]  /*13f80*/  LOP3.LUT P1, RZ, R212, 0x7f, RZ, 0xc0, !PT ;  /* 0x0000007fd4ff7812 */ /* 0x002fc6000782c0ff */
        /* <DEDUP_REMOVED lines=15> */
[----:B------:R-:W3:Y:S04]  /*14080*/  @!P1 LD.E.64 R72, desc[UR46][R72.64+0x30] ;  /* 0x0000302e48489980 */ /* 0x000ee8000c101b00 */
[----:B------:R-:W4:Y:S01]  /*14090*/  @!P1 LD.E R4, desc[UR46][R2.64] ;  /* 0x0000002e02049980 */ /* 0x000f22000c101900 */
[----:B------:R-:W-:-:S02]  /*140a0*/  ULDC UR4, c[0x0][0x20] ;  /* 0x0000080000047ab9 */ /* 0x000fc40000000800 */
[----:B------:R-:W-:Y:S01]  /*140b0*/  VIADD R13, R18, -UR4 ;  /* 0x80000004120d7c36 */ /* 0x000fe20008000000 */
[----:B---3--:R-:W-:-:S05]  /*140c0*/  @!P1 MOV R5, R72 ;  /* 0x0000004800059202 */ /* 0x008fca0000000f00 */
[----:B----4-:R-:W-:-:S05]  /*140d0*/  @!P1 IMAD R4, R4, 0x8, R5 ;  /* 0x0000000804049824 */ /* 0x010fca00078e0205 */
[----:B------:R-:W-:-:S04]  /*140e0*/  @!P1 PRMT R4, RZ, 0x654, R4 ;  /* 0x00000654ff049816 */ /* 0x000fc80000000004 */
[----:B------:R1:W-:Y:S01]  /*140f0*/  @!P1 SYNCS.ARRIVE.TRANS64.RED.A1T0 RZ, [R4+URZ], RZ ;  /* 0x000000ff04ff99a7 */ /* 0x0003e2000810043f */
[----:B------:R-:W1:Y:S04]  /*14100*/  LDL R6, [R13] ;  /* 0x000000000d067983 */ /* 0x000e680000100800 */
[----:B------:R-:W3:Y:S04]  /*14110*/  LDL R88, [R13+0x8] ;  /* 0x000008000d587983 */ /* 0x000ee80000100800 */
[----:B------:R-:W4:Y:S04]  /*14120*/  LDL R21, [R1+0x70] ;  /* 0x0000700001157983 */ /* 0x000f280000100800 */
[----:B------:R-:W2:Y:S04]  /*14130*/  LDL R12, [R13+0x18] ;  /* 0x000018000d0c7983 */ /* 0x000ea80000100800 */
[----:B------:R-:W2:Y:S04]  /*14140*/  LDL R7, [R13+0x4] ;  /* 0x000004000d077983 */ /* 0x000ea80000100800 */
[----:B------:R-:W2:Y:S04]  /*14150*/  LDL R9, [R13+0xc] ;  /* 0x00000c000d097983 */ /* 0x000ea80000100800 */
[----:B------:R-:W2:Y:S04]  /*14160*/  LDL R8, [R13+0x10] ;  /* 0x000010000d087983 */ /* 0x000ea80000100800 */
[----:B------:R-:W2:Y:S01]  /*14170*/  LDL R11, [R13+0x14] ;  /* 0x000014000d0b7983 */ /* 0x000ea20000100800 */
[----:B------:R-:W-:Y:S01]  /*14180*/  BSSY B0, `(.L_x_8792) ;  /* 0x000003d000007945 */ /* 0x000fe20003800000 */
[----:B-1----:R-:W-:-:S04]  /*14190*/  SHF.R.S32.HI R4, RZ, 0x1f, R6 ;  /* 0x0000001fff047819 */ /* 0x002fc80000011406 */
[----:B------:R-:W-:-:S04]  /*141a0*/  LEA.HI R4, R4, R6, RZ, 0x7 ;  /* 0x0000000604047211 */ /* 0x000fc800078f38ff */
[----:B------:R-:W-:-:S05]  /*141b0*/  LOP3.LUT R5, R4, 0xffffff80, RZ, 0xc0, !PT ;  /* 0xffffff8004057812 */ /* 0x000fca00078ec0ff */
[----:B------:R-:W-:-:S05]  /*141c0*/  IMAD.IADD R5, R6, 0x1, -R5 ;  /* 0x0000000106057824 */ /* 0x000fca00078e0a05 */
[----:B------:R-:W-:-:S04]  /*141d0*/  SHF.R.S32.HI R6, RZ, 0x1f, R5 ;  /* 0x0000001fff067819 */ /* 0x000fc80000011405 */
[----:B------:R-:W-:-:S04]  /*141e0*/  LEA.HI R14, R6, R5, RZ, 0x2 ;  /* 0x00000005060e7211 */ /* 0x000fc800078f10ff */
[--C-:B------:R-:W-:Y:S02]  /*141f0*/  SHF.R.S32.HI R19, RZ, 0x2, R14.reuse ;  /* 0x00000002ff137819 */ /* 0x100fe4000001140e */
[----:B------:R-:W-:Y:S02]  /*14200*/  SHF.R.S32.HI R20, RZ, 0x1f, R14 ;  /* 0x0000001fff147819 */ /* 0x000fe4000001140e */
[----:B------:R-:W-:Y:S02]  /*14210*/  SHF.R.S32.HI R15, RZ, 0x7, R4 ;  /* 0x00000007ff0f7819 */ /* 0x000fe40000011404 */
[----:B------:R-:W-:Y:S02]  /*14220*/  LEA.HI R20, R20, R19, RZ, 0x3 ;  /* 0x0000001314147211 */ /* 0x000fe400078f18ff */
[----:B------:R-:W-:Y:S02]  /*14230*/  LEA.HI R6, R6, R5, RZ, 0x5 ;  /* 0x0000000506067211 */ /* 0x000fe400078f28ff */
[----:B------:R-:W-:-:S02]  /*14240*/  LOP3.LUT R20, R20, 0xfffffff8, RZ, 0xc0, !PT ;  /* 0xfffffff814147812 */ /* 0x000fc400078ec0ff */
[----:B------:R-:W-:Y:S02]  /*14250*/  LEA.HI R4, R4, R15, RZ, 0x1 ;  /* 0x0000000f04047211 */ /* 0x000fe400078f08ff */
[----:B------:R-:W-:Y:S01]  /*14260*/  SHF.R.S32.HI R6, RZ, 0x5, R6 ;  /* 0x00000005ff067819 */ /* 0x000fe20000011406 */
[----:B------:R-:W-:Y:S01]  /*14270*/  IMAD.IADD R20, R19, 0x1, -R20 ;  /* 0x0000000113147824 */ /* 0x000fe200078e0a14 */
[----:B------:R-:W-:Y:S01]  /*14280*/  LOP3.LUT R14, R14, 0x7ffffffc, RZ, 0xc0, !PT ;  /* 0x7ffffffc0e0e7812 */ /* 0x000fe200078ec0ff */
[----:B---3--:R-:W-:Y:S01]  /*14290*/  IMAD R72, R10, -0x60, R88 ;  /* 0xffffffa00a487824 */ /* 0x008fe200078e0258 */
[----:B------:R-:W-:Y:S01]  /*142a0*/  LOP3.LUT R4, R4, 0x3fffffe, RZ, 0xc0, !PT ;  /* 0x03fffffe04047812 */ /* 0x000fe200078ec0ff */
[----:B----4-:R-:W-:Y:S01]  /*142b0*/  IMAD R19, R21, 0x8, R6 ;  /* 0x0000000815137824 */ /* 0x010fe200078e0206 */
[----:B--2---:R-:W-:Y:S01]  /*142c0*/  ISETP.GE.AND P0, PT, R12, 0x1, PT ;  /* 0x000000010c00780c */ /* 0x004fe20003f06270 */
[----:B------:R-:W-:Y:S01]  /*142d0*/  IMAD.IADD R14, R5, 0x1, -R14 ;  /* 0x00000001050e7824 */ /* 0x000fe200078e0a0e */
[----:B------:R-:W-:Y:S01]  /*142e0*/  IADD3 R5, -R7, 0x1, R72 ;  /* 0x0000000107057810 */ /* 0x000fe20007ffe148 */
[----:B------:R-:W-:-:S02]  /*142f0*/  IMAD.IADD R4, R15, 0x1, -R4 ;  /* 0x000000010f047824 */ /* 0x000fc400078e0a04 */
[----:B------:R-:W-:Y:S02]  /*14300*/  IMAD.U32 R19, R19, 0x10, R20 ;  /* 0x0000001013137824 */ /* 0x000fe400078e0014 */
[----:B------:R-:W-:Y:S02]  /*14310*/  IMAD R15, R14, -0x2, R5 ;  /* 0xfffffffe0e0f7824 */ /* 0x000fe400078e0205 */
[----:B------:R-:W-:Y:S01]  /*14320*/  IMAD R19, R4, 0x40, R19 ;  /* 0x0000004004137824 */ /* 0x000fe200078e0213 */
[----:B------:R-:W-:Y:S01]  /*14330*/  LOP3.LUT R4, RZ, R9, RZ, 0x33, !PT ;  /* 0x00000009ff047212 */ /* 0x000fe200078e33ff */
[----:B------:R-:W-:Y:S02]  /*14340*/  IMAD R5, R10, -0x60, RZ ;  /* 0xffffffa00a057824 */ /* 0x000fe400078e02ff */
[C---:B------:R-:W-:Y:S02]  /*14350*/  IMAD.IADD R8, R15.reuse, 0x1, R8 ;  /* 0x000000010f087824 */ /* 0x040fe400078e0208 */
[----:B------:R-:W-:-:S02]  /*14360*/  IMAD.IADD R90, R15, 0x1, R4 ;  /* 0x000000010f5a7824 */ /* 0x000fc400078e0204 */
[----:B------:R-:W-:Y:S02]  /*14370*/  IMAD R21, R14, -0x2, R5 ;  /* 0xfffffffe0e157824 */ /* 0x000fe400078e0205 */
[----:B------:R-:W-:Y:S02]  /*14380*/  IMAD R15, R10, -0x60, R11 ;  /* 0xffffffa00a0f7824 */ /* 0x000fe400078e020b */
[--C-:B------:R-:W-:Y:S02]  /*14390*/  IMAD.IADD R5, R8, 0x1, R19.reuse ;  /* 0x0000000108057824 */ /* 0x100fe400078e0213 */
[----:B------:R-:W-:Y:S01]  /*143a0*/  IMAD.IADD R4, R90, 0x1, R19 ;  /* 0x000000015a047824 */ /* 0x000fe200078e0213 */
[----:B------:R-:W-:Y:S06]  /*143b0*/  @!P0 BRA `(.L_x_8793) ;  /* 0x0000000000648947 */ /* 0x000fec0003800000 */
        /* <DEDUP_REMOVED lines=12> */
.L_x_8797:
[----:B------:R-:W-:Y:S05]  /*14480*/  BSYNC B2 ;  /* 0x0000000000027941 */ /* 0x000fea0003800000 */
.L_x_8796:
[----:B------:R-:W-:Y:S01]  /*14490*/  LOP3.LUT R9, RZ, R9, RZ, 0x33, !PT ;  /* 0x00000009ff097212 */ /* 0x000fe200078e33ff */
[----:B------:R-:W-:Y:S06]  /*144a0*/  BRA `(.L_x_8798) ;  /* 0x0000000000187947 */ /* 0x000fec0003800000 */
.L_x_8795:
[----:B------:R-:W-:-:S13]  /*144b0*/  ISETP.NE.AND P0, PT, R12, 0x1, PT ;  /* 0x000000010c00780c */ /* 0x000fda0003f05270 */
[----:B------:R-:W-:Y:S05]  /*144c0*/  @!P0 BRA `(.L_x_8798) ;  /* 0x0000000000108947 */ /* 0x000fea0003800000 */
[----:B------:R-:W2:Y:S04]  /*144d0*/  LDL R6, [R13+0x1c] ;  /* 0x00001c000d067983 */ /* 0x000ea80000100800 */
[----:B------:R-:W3:Y:S01]  /*144e0*/  LDL R14, [R13+0x20] ;  /* 0x000020000d0e7983 */ /* 0x000ee20000100800 */
[----:B--2---:R-:W-:-:S05]  /*144f0*/  IMAD.HI.U32 R9, R9, R6, RZ ;  /* 0x0000000609097227 */ /* 0x004fca00078e00ff */
[----:B---3--:R-:W-:-:S07]  /*14500*/  SHF.R.U32.HI R9, RZ, R14, R9 ;  /* 0x0000000eff097219 */ /* 0x008fce0000011609 */
.L_x_8798:
[----:B------:R-:W-:Y:S05]  /*14510*/  BSYNC B1 ;  /* 0x0000000000017941 */ /* 0x000fea0003800000 */
.L_x_8794:
[----:B------:R-:W-:-:S05]  /*14520*/  IMAD R9, R12, R9, R21 ;  /* 0x000000090c097224 */ /* 0x000fca00078e0215 */
[----:B------:R-:W-:Y:S02]  /*14530*/  VIMNMX R4, R4, R9, !PT ;  /* 0x0000000904047248 */ /* 0x000fe40007fe0100 */
[----:B------:R-:W-:-:S07]  /*14540*/  VIADDMNMX R5, R9, R12, R5, PT ;  /* 0x0000000c09057246 */ /* 0x000fce0003800105 */
.L_x_8793:
[----:B------:R-:W-:Y:S05]  /*14550*/  BSYNC B0 ;  /* 0x0000000000007941 */ /* 0x000fea0003800000 */
.L_x_8792:
[----:B------:R-:W-:Y:S01]  /*14560*/  ISETP.GE.AND P0, PT, R15, 0x2, PT ;  /* 0x000000020f00780c */ /* 0x000fe20003f06270 */
[----:B------:R-:W-:Y:S01]  /*14570*/  VIADD R19, R19, 0x8 ;  /* 0x0000000813137836 */ /* 0x000fe20000000000 */
[C---:B------:R-:W-:Y:S01]  /*14580*/  ISETP.GE.AND P4, PT, R15.reuse, 0xa, PT ;  /* 0x0000000a0f00780c */ /* 0x040fe20003f86270 */
[----:B------:R-:W-:Y:S01]  /*14590*/  BSSY B0, `(.L_x_8799) ;  /* 0x000008e000007945 */ /* 0x000fe20003800000 */
[----:B------:R-:W-:Y:S01]  /*145a0*/  ISETP.GT.AND P2, PT, R4, 0x1, !P0 ;  /* 0x000000010400780c */ /* 0x000fe20004744270 */
[----:B------:R-:W-:Y:S01]  /*145b0*/  IMAD.IADD R6, R90, 0x1, R19 ;  /* 0x000000015a067824 */ /* 0x000fe200078e0213 */
        /* <DEDUP_REMOVED lines=110> */
[----:B------:R-:W-:-:S03]  /*14ca0*/  IMAD.IADD R5, R8, 0x1, R19 ;  /* 0x0000000108057824 */ /* 0x000fc600078e0213 */
        /* <DEDUP_REMOVED lines=15> */
.L_x_8804:
[----:B------:R-:W-:Y:S05]  /*14da0*/  BSYNC B2 ;  /* 0x0000000000027941 */ /* 0x000fea0003800000 */
.L_x_8803:
[----:B------:R-:W-:Y:S01]  /*14db0*/  LOP3.LUT R7, RZ, R7, RZ, 0x33, !PT ;  /* 0x00000007ff077212 */ /* 0x000fe200078e33ff */
[----:B------:R-:W-:Y:S06]  /*14dc0*/  BRA `(.L_x_8805) ;  /* 0x0000000000187947 */ /* 0x000fec0003800000 */
.L_x_8802:
[----:B------:R-:W-:-:S13]  /*14dd0*/  ISETP.NE.AND P6, PT, R12, 0x1, PT ;  /* 0x000000010c00780c */ /* 0x000fda0003fc5270 */
[----:B------:R-:W-:Y:S05]  /*14de0*/  @!P6 BRA `(.L_x_8805) ;  /* 0x000000000010e947 */ /* 0x000fea0003800000 */
[----:B------:R-:W2:Y:S04]  /*14df0*/  LDL R4, [R13+0x1c] ;  /* 0x00001c000d047983 */ /* 0x000ea80000100800 */
[----:B------:R-:W3:Y:S01]  /*14e00*/  LDL R8, [R13+0x20] ;  /* 0x000020000d087983 */ /* 0x000ee20000100800 */
[----:B--2---:R-:W-:-:S05]  /*14e10*/  IMAD.HI.U32 R7, R7, R4, RZ ;  /* 0x0000000407077227 */ /* 0x004fca00078e00ff */
[----:B---3--:R-:W-:-:S07]  /*14e20*/  SHF.R.U32.HI R7, RZ, R8, R7 ;  /* 0x00000008ff077219 */ /* 0x008fce0000011607 */
.L_x_8805:
[----:B------:R-:W-:Y:S05]  /*14e30*/  BSYNC B1 ;  /* 0x0000000000017941 */ /* 0x000fea0003800000 */
.L_x_8801:
[----:B------:R-:W-:-:S05]  /*14e40*/  IMAD R7, R12, R7, R21 ;  /* 0x000000070c077224 */ /* 0x000fca00078e0215 */
[----:B------:R-:W-:Y:S02]  /*14e50*/  VIADDMNMX R5, R7, R12, R5, PT ;  /* 0x0000000c07057246 */ /* 0x000fe40003800105 */
[----:B------:R-:W-:-:S07]  /*14e60*/  VIMNMX R6, R6, R7, !PT ;  /* 0x0000000706067248 */ /* 0x000fce0007fe0100 */
.L_x_8800:
[----:B------:R-:W-:Y:S05]  /*14e70*/  BSYNC B0 ;  /* 0x0000000000007941 */ /* 0x000fea0003800000 */
.L_x_8799:
        /* <DEDUP_REMOVED lines=13> */
[----:B------:R-:W2:Y:S02]  /*14f50*/  LDL.64 R24, [R1+0x430] ;  /* 0x0004300001187983 */ /* 0x000ea40000100a00 */
        /* <DEDUP_REMOVED lines=11> */
[----:B------:R-:W-:Y:S02]  /*15010*/  ISETP.GT.AND P0, PT, R6, 0x19, !P6 ;  /* 0x000000190600780c */ /* 0x000fe40007704270 */
[----:B------:R-:W-:Y:S02]  /*15020*/  ISETP.NE.AND P6, PT, R9, RZ, PT ;  /* 0x000000ff0900720c */ /* 0x000fe40003fc5270 */
        /* <DEDUP_REMOVED lines=42> */
[C---:B------:R-:W-:Y:S02]  /*152d0*/  ISETP.GT.AND P0, PT, R6.reuse, RZ, !P6 ;  /* 0x000000ff0600720c */ /* 0x040fe40007704270 */
[C---:B------:R-:W-:Y:S02]  /*152e0*/  ISETP.GT.AND P2, PT, R6.reuse, 0x49, !P2 ;  /* 0x000000490600780c */ /* 0x040fe40005744270 */
[----:B------:R-:W-:Y:S02]  /*152f0*/  ISETP.LT.OR P0, PT, R5, 0x1, P0 ;  /* 0x000000010500780c */ /* 0x000fe40000701670 */
[----:B------:R-:W-:Y:S02]  /*15300*/  ISETP.GT.AND P3, PT, R6, 0x50, !P3 ;  /* 0x000000500600780c */ /* 0x000fe40005f64270 */
[----:B------:R-:W-:-:S02]  /*15310*/  FSEL R21, R26, -INF , !P0 ;  /* 0xff8000001a157808 */ /* 0x000fc40004000000 */
[----:B--2---:R-:W-:Y:S01]  /*15320*/  FMNMX.FTZ R4, R92, R24, !PT ;  /* 0x000000185c047209 */ /* 0x004fe20007810000 */
[----:B------:R-:W2:Y:S01]  /*15330*/  LDL R26, [R1+0x450] ;  /* 0x00045000011a7983 */ /* 0x000ea20000100800 */
[----:B------:R-:W-:Y:S02]  /*15340*/  ISETP.GT.AND P4, PT, R6, 0x51, !P4 ;  /* 0x000000510600780c */ /* 0x000fe40006784270 */
[----:B------:R-:W-:Y:S02]  /*15350*/  FMNMX.FTZ R4, R152, R4, !PT ;  /* 0x0000000498047209 */ /* 0x000fe40007810000 */
[----:B------:R-:W-:Y:S02]  /*15360*/  ISETP.NE.AND P6, PT, R15, RZ, PT ;  /* 0x000000ff0f00720c */ /* 0x000fe40003fc5270 */
        /* <DEDUP_REMOVED lines=37> */
[----:B------:R-:W-:Y:S02]  /*155c0*/  FMNMX.FTZ R4, R54, R7, !PT ;  /* 0x0000000736047209 */ /* 0x000fe40007810000 */
[----:B------:R-:W-:Y:S02]  /*155d0*/  ISETP.GT.AND P0, PT, R6, 0x48, !P1 ;  /* 0x000000480600780c */ /* 0x000fe40004f04270 */
[----:B------:R-:W-:Y:S02]  /*155e0*/  FMNMX.FTZ R7, R55, R4, !PT ;  /* 0x0000000437077209 */ /* 0x000fe40007810000 */
[C---:B------:R-:W-:Y:S02]  /*155f0*/  ISETP.LT.OR P0, PT, R5.reuse, 0x49, P0 ;  /* 0x000000490500780c */ /* 0x040fe40000701670 */
[----:B------:R-:W-:Y:S02]  /*15600*/  FMNMX.FTZ R4, R58, R7, !PT ;  /* 0x000000073a047209 */ /* 0x000fe40007810000 */
[----:B------:R-:W-:-:S02]  /*15610*/  ISETP.LT.OR P2, PT, R5, 0x4a, P2 ;  /* 0x0000004a0500780c */ /* 0x000fc40001741670 */
[----:B-1----:R-:W-:Y:S02]  /*15620*/  FMNMX.FTZ R11, R8, R9, !PT ;  /* 0x00000009080b7209 */ /* 0x002fe40007810000 */
[----:B------:R-:W-:Y:S02]  /*15630*/  FSEL R29, R62, -INF , !P0 ;  /* 0xff8000003e1d7808 */ /* 0x000fe40004000000 */
[----:B------:R-:W-:Y:S01]  /*15640*/  FMNMX.FTZ R4, R59, R4, !PT ;  /* 0x000000043b047209 */ /* 0x000fe20007810000 */
[----:B------:R-:W1:Y:S01]  /*15650*/  SHFL.BFLY PT, R12, R11, 0x1, 0x1f ;  /* 0x0c201f000b0c7f89 */ /* 0x000e6200000e0000 */
[----:B------:R-:W-:Y:S02]  /*15660*/  ISETP.LT.OR P3, PT, R5, 0x51, P3 ;  /* 0x000000510500780c */ /* 0x000fe40001f61670 */
[----:B------:R-:W-:Y:S02]  /*15670*/  FSEL R63, R63, -INF , !P2 ;  /* 0xff8000003f3f7808 */ /* 0x000fe40005000000 */
[----:B------:R-:W-:-:S02]  /*15680*/  FMNMX.FTZ R4, R29, R4, !PT ;  /* 0x000000041d047209 */ /* 0x000fc40007810000 */
[----:B------:R-:W-:Y:S02]  /*15690*/  ISETP.GT.AND P5, PT, R6, 0x58, !P5 ;  /* 0x000000580600780c */ /* 0x000fe40006fa4270 */
[----:B------:R-:W-:Y:S02]  /*156a0*/  ISETP.LT.OR P4, PT, R5, 0x52, P4 ;  /* 0x000000520500780c */ /* 0x000fe40002781670 */
[----:B------:R-:W-:Y:S02]  /*156b0*/  FSEL R66, R66, -INF , !P3 ;  /* 0xff80000042427808 */ /* 0x000fe40005800000 */
[----:B------:R-:W-:Y:S02]  /*156c0*/  FMNMX.FTZ R7, R63, R4, !PT ;  /* 0x000000043f077209 */ /* 0x000fe40007810000 */
[----:B------:R-:W-:Y:S02]  /*156d0*/  ISETP.GT.AND P0, PT, R6, 0x59, !P6 ;  /* 0x000000590600780c */ /* 0x000fe40007704270 */
[----:B------:R-:W-:-:S02]  /*156e0*/  ISETP.LT.OR P5, PT, R5, 0x59, P5 ;  /* 0x000000590500780c */ /* 0x000fc40002fa1670 */
[----:B------:R-:W-:Y:S02]  /*156f0*/  FSEL R67, R67, -INF , !P4 ;  /* 0xff80000043437808 */ /* 0x000fe40006000000 */
[----:B------:R-:W-:Y:S02]  /*15700*/  FMNMX.FTZ R4, R66, R7, !PT ;  /* 0x0000000742047209 */ /* 0x000fe40007810000 */
[----:B------:R-:W-:Y:S01]  /*15710*/  ISETP.LT.OR P0, PT, R5, 0x5a, P0 ;  /* 0x0000005a0500780c */ /* 0x000fe20000701670 */
[----:B------:R-:W3:Y:S01]  /*15720*/  LDL.64 R6, [R1+0x440] ;  /* 0x0004400001067983 */ /* 0x000ee20000100a00 */
[----:B------:R-:W-:Y:S02]  /*15730*/  FSEL R70, R70, -INF , !P5 ;  /* 0xff80000046467808 */ /* 0x000fe40006800000 */
[----:B------:R-:W-:Y:S02]  /*15740*/  FMNMX.FTZ R5, R67, R4, !PT ;  /* 0x0000000443057209 */ /* 0x000fe40007810000 */
[----:B------:R-:W-:-:S02]  /*15750*/  FSEL R71, R71, -INF , !P0 ;  /* 0xff80000047477808 */ /* 0x000fc40004000000 */
[----:B------:R-:W-:-:S04]  /*15760*/  FMNMX.FTZ R4, R70, R5, !PT ;  /* 0x0000000546047209 */ /* 0x000fc80007810000 */
[----:B------:R-:W-:Y:S02]  /*15770*/  FMNMX.FTZ R9, R71, R4, !PT ;  /* 0x0000000447097209 */ /* 0x000fe40007810000 */
[----:B-1----:R-:W-:-:S03]  /*15780*/  FMNMX.FTZ R4, R11, R12, !PT ;  /* 0x0000000c0b047209 */ /* 0x002fc60007810000 */
[----:B------:R-:W-:Y:S04]  /*15790*/  STL.64 [R1+0x430], R8 ;  /* 0x0004300801007387 */ /* 0x000fe80000100a00 */
[----:B------:R-:W4:Y:S04]  /*157a0*/  LDL R12, [R1+0x434] ;  /* 0x00043400010c7983 */ /* 0x000f280000100800 */
[----:B------:R1:W-:Y:S04]  /*157b0*/  STL [R1+0x430], R4 ;  /* 0x0004300401007387 */ /* 0x0003e80000100800 */
[----:B------:R-:W2:Y:S04]  /*157c0*/  LDL R13, [R1+0x430] ;  /* 0x00043000010d7983 */ /* 0x000ea80000100800 */
[----:B----4-:R-:W4:Y:S01]  /*157d0*/  SHFL.BFLY PT, R9, R12, 0x2, 0x1f ;  /* 0x0c401f000c097f89 */ /* 0x010f2200000e0000 */
[----:B--2---:R-:W-:Y:S01]  /*157e0*/  FMUL.FTZ R5, R26, R13 ;  /* 0x0000000d1a057220 */ /* 0x004fe20000410000 */
[----:B------:R-:W-:-:S04]  /*157f0*/  FSETP.NEU.FTZ.AND P0, PT, R13, -INF , PT ;  /* 0xff8000000d00780b */ /* 0x000fc80003f1d000 */
[----:B------:R-:W-:-:S05]  /*15800*/  FSEL R11, R5, RZ, P0 ;  /* 0x000000ff050b7208 */ /* 0x000fca0000000000 */
[----:B-1----:R-:W-:Y:S01]  /*15810*/  FFMA.FTZ R4, R86, R26, -R11 ;  /* 0x0000001a56047223 */ /* 0x002fe2000001080b */
[----:B----4-:R-:W-:-:S03]  /*15820*/  FMNMX.FTZ R9, R9, R12, !PT ;  /* 0x0000000c09097209 */ /* 0x010fc60007810000 */
[----:B------:R1:W-:Y:S02]  /*15830*/  MUFU.EX2 R153, R4 ;  /* 0x0000000400997308 */ /* 0x0003e40000000800 */
[----:B-1----:R-:W1:Y:S01]  /*15840*/  SHFL.BFLY PT, R4, R9, 0x1, 0x1f ;  /* 0x0c201f0009047f89 */ /* 0x002e6200000e0000 */
[----:B------:R-:W-:Y:S01]  /*15850*/  FSEL R13, R13, RZ, P0 ;  /* 0x000000ff0d0d7208 */ /* 0x000fe20000000000 */
[----:B------:R-:W-:-:S04]  /*15860*/  FFMA.FTZ R5, R92, R26, -R11 ;  /* 0x0000001a5c057223 */ /* 0x000fc8000001080b */
[----:B------:R-:W-:Y:S01]  /*15870*/  FADD.FTZ R13, R24, -R13 ;  /* 0x8000000d180d7221 */ /* 0x000fe20000010000 */
[----:B-1----:R-:W-:-:S04]  /*15880*/  FMNMX.FTZ R4, R9, R4, !PT ;  /* 0x0000000409047209 */ /* 0x002fc80007810000 */
[C---:B------:R-:W-:Y:S01]  /*15890*/  FSETP.NEU.FTZ.AND P0, PT, R4.reuse, -INF , PT ;  /* 0xff8000000400780b */ /* 0x040fe20003f1d000 */
[----:B------:R-:W-:-:S05]  /*158a0*/  FMUL.FTZ R8, R4, R26 ;  /* 0x0000001a04087220 */ /* 0x000fca0000410000 */
[----:B------:R-:W-:Y:S02]  /*158b0*/  FSEL R9, R8, RZ, P0 ;  /* 0x000000ff08097208 */ /* 0x000fe40000000000 */
[----:B------:R-:W-:Y:S01]  /*158c0*/  FSEL R8, R4, RZ, P0 ;  /* 0x000000ff04087208 */ /* 0x000fe20000000000 */
[-C--:B------:R-:W-:Y:S02]  /*158d0*/  FMUL.FTZ R13, R13, R26.reuse ;  /* 0x0000001a0d0d7220 */ /* 0x080fe40000410000 */
[-C--:B------:R-:W-:Y:S02]  /*158e0*/  FFMA.FTZ R206, R21, R26.reuse, -R9 ;  /* 0x0000001a15ce7223 */ /* 0x080fe40000010809 */
[----:B------:R-:W-:Y:S01]  /*158f0*/  FADD.FTZ R25, R25, -R8 ;  /* 0x8000000819197221 */ /* 0x000fe20000010000 */
[-CC-:B------:R-:W-:Y:S01]  /*15900*/  FFMA.FTZ R152, R152, R26.reuse, -R11.reuse ;  /* 0x0000001a98987223 */ /* 0x180fe2000001080b */
[-C--:B------:R-:W-:Y:S02]  /*15910*/  FFMA.FTZ R19, R28, R26.reuse, -R11 ;  /* 0x0000001a1c137223 */ /* 0x080fe4000001080b */
[----:B------:R-:W-:Y:S01]  /*15920*/  FMUL.FTZ R25, R26, R25 ;  /* 0x000000191a197220 */ /* 0x000fe20000410000 */
[-CC-:B------:R-:W-:Y:S01]  /*15930*/  FFMA.FTZ R205, R27, R26.reuse, -R9.reuse ;  /* 0x0000001a1bcd7223 */ /* 0x180fe20000010809 */
[----:B------:R-:W-:Y:S01]  /*15940*/  MUFU.EX2 R5, R5 ;  /* 0x0000000500057308 */ /* 0x000fe20000000800 */
[-C--:B------:R-:W-:Y:S01]  /*15950*/  FFMA.FTZ R155, R30, R26.reuse, -R9 ;  /* 0x0000001a1e9b7223 */ /* 0x080fe20000010809 */
[----:B------:R-:W-:-:S06]  /*15960*/  FFMA.FTZ R154, R154, R26, -R11 ;  /* 0x0000001a9a9a7223 */ /* 0x000fcc000001080b */
[----:B------:R-:W3:Y:S01]  /*15970*/  MUFU.EX2 R28, R13 ;  /* 0x0000000d001c7308 */ /* 0x000ee20000000800 */
[----:B------:R-:W-:-:S07]  /*15980*/  FFMA.FTZ R202, R31, R26, -R9 ;  /* 0x0000001a1fca7223 */ /* 0x000fce0000010809 */
[----:B------:R-:W-:Y:S08]  /*15990*/  MUFU.EX2 R206, R206 ;  /* 0x000000ce00ce7308 */ /* 0x000ff00000000800 */
[----:B------:R-:W1:Y:S01]  /*159a0*/  MUFU.EX2 R30, R25 ;  /* 0x00000019001e7308 */ /* 0x000e620000000800 */
[----:B------:R-:W-:-:S07]  /*159b0*/  FFMA.FTZ R196, R84, R26, -R11 ;  /* 0x0000001a54c47223 */ /* 0x000fce000001080b */
[----:B------:R-:W2:Y:S01]  /*159c0*/  MUFU.EX2 R152, R152 ;  /* 0x0000009800987308 */ /* 0x000ea20000000800 */
[----:B------:R-:W-:-:S07]  /*159d0*/  FFMA.FTZ R191, R34, R26, -R9 ;  /* 0x0000001a22bf7223 */ /* 0x000fce0000010809 */
[----:B------:R-:W4:Y:S01]  /*159e0*/  MUFU.EX2 R205, R205 ;  /* 0x000000cd00cd7308 */ /* 0x000f220000000800 */
[-CC-:B------:R-:W-:Y:S01]  /*159f0*/  FFMA.FTZ R193, R82, R26.reuse, -R11.reuse ;  /* 0x0000001a52c17223 */ /* 0x180fe2000001080b */
[----:B------:R-:W-:-:S06]  /*15a00*/  FFMA.FTZ R160, R20, R26, -R11 ;  /* 0x0000001a14a07223 */ /* 0x000fcc000001080b */
[----:B------:R-:W5:Y:S01]  /*15a10*/  MUFU.EX2 R154, R154 ;  /* 0x0000009a009a7308 */ /* 0x000f620000000800 */
[-C--:B------:R-:W-:Y:S01]  /*15a20*/  FFMA.FTZ R20, R14, R26.reuse, -R11 ;  /* 0x0000001a0e147223 */ /* 0x080fe2000001080b */
[----:B------:R-:W-:-:S06]  /*15a30*/  FFMA.FTZ R192, R35, R26, -R9 ;  /* 0x0000001a23c07223 */ /* 0x000fcc0000010809 */
[----:B------:R-:W5:Y:S01]  /*15a40*/  MUFU.EX2 R155, R155 ;  /* 0x0000009b009b7308 */ /* 0x000f620000000800 */
[-CC-:B------:R-:W-:Y:S01]  /*15a50*/  FFMA.FTZ R187, R80, R26.reuse, -R11.reuse ;  /* 0x0000001a50bb7223 */ /* 0x180fe2000001080b */
[-CC-:B------:R-:W-:Y:S01]  /*15a60*/  FFMA.FTZ R190, R78, R26.reuse, -R11.reuse ;  /* 0x0000001a4ebe7223 */ /* 0x180fe2000001080b */
[-CC-:B------:R-:W-:Y:S01]  /*15a70*/  FFMA.FTZ R183, R76, R26.reuse, -R11.reuse ;  /* 0x0000001a4cb77223 */ /* 0x180fe2000001080b */
[-CC-:B------:R-:W-:Y:S01]  /*15a80*/  FFMA.FTZ R184, R74, R26.reuse, -R11.reuse ;  /* 0x0000001a4ab87223 */ /* 0x180fe2000001080b */
[----:B------:R-:W-:-:S03]  /*15a90*/  FFMA.FTZ R180, R72, R26, -R11 ;  /* 0x0000001a48b47223 */ /* 0x000fc6000001080b */
[----:B------:R-:W5:Y:S01]  /*15aa0*/  MUFU.EX2 R202, R202 ;  /* 0x000000ca00ca7308 */ /* 0x000f620000000800 */
        /* <DEDUP_REMOVED lines=8> */
[-CC-:B------:R-:W-:Y:S01]  /*15b30*/  FFMA.FTZ R159, R60, R26.reuse, -R11.reuse ;  /* 0x0000001a3c9f7223 */ /* 0x180fe2000001080b */
[-CC-:B------:R-:W-:Y:S01]  /*15b40*/  FFMA.FTZ R15, R64, R26.reuse, -R11.reuse ;  /* 0x0000001a400f7223 */ /* 0x180fe2000001080b */
[----:B------:R-:W-:Y:S01]  /*15b50*/  FFMA.FTZ R14, R68, R26, -R11 ;  /* 0x0000001a440e7223 */ /* 0x000fe2000001080b */
[----:B---3--:R-:W-:Y:S01]  /*15b60*/  FFMA.FTZ R11, R28, R6, R5 ;  /* 0x000000061c0b7223 */ /* 0x008fe20000010005 */
[----:B-1----:R-:W-:Y:S01]  /*15b70*/  FFMA.FTZ R6, R7, R30, R206 ;  /* 0x0000001e07067223 */ /* 0x002fe200000100ce */
[----:B------:R-:W-:-:S02]  /*15b80*/  FFMA.FTZ R185, R38, R26, -R9 ;  /* 0x0000001a26b97223 */ /* 0x000fc40000010809 */
[----:B------:R-:W1:Y:S01]  /*15b90*/  MUFU.EX2 R191, R191 ;  /* 0x000000bf00bf7308 */ /* 0x000e620000000800 */
[----:B--2---:R-:W-:Y:S01]  /*15ba0*/  FADD.FTZ R11, R152, R11 ;  /* 0x0000000b980b7221 */ /* 0x004fe20000010000 */
[----:B----4-:R-:W-:Y:S01]  /*15bb0*/  FADD.FTZ R6, R205, R6 ;  /* 0x00000006cd067221 */ /* 0x010fe20000010000 */
[----:B------:R-:W-:-:S05]  /*15bc0*/  FFMA.FTZ R186, R39, R26, -R9 ;  /* 0x0000001a27ba7223 */ /* 0x000fca0000010809 */
[----:B------:R-:W2:Y:S01]  /*15bd0*/  MUFU.EX2 R193, R193 ;  /* 0x000000c100c17308 */ /* 0x000ea20000000800 */
[----:B-----5:R-:W-:Y:S01]  /*15be0*/  FADD.FTZ R8, R154, R11 ;  /* 0x0000000b9a087221 */ /* 0x020fe20000010000 */
[----:B------:R-:W-:-:S06]  /*15bf0*/  FADD.FTZ R7, R155, R6 ;  /* 0x000000069b077221 */ /* 0x000fcc0000010000 */
[----:B------:R-:W3:Y:S01]  /*15c00*/  MUFU.EX2 R192, R192 ;  /* 0x000000c000c07308 */ /* 0x000ee20000000800 */
[----:B------:R-:W-:Y:S01]  /*15c10*/  FFMA.FTZ R181, R42, R26, -R9 ;  /* 0x0000001a2ab57223 */ /* 0x000fe20000010809 */
[----:B------:R-:W-:-:S06]  /*15c20*/  FADD.FTZ R11, R153, R8 ;  /* 0x00000008990b7221 */ /* 0x000fcc0000010000 */
[----:B------:R-:W4:Y:S01]  /*15c30*/  MUFU.EX2 R187, R187 ;  /* 0x000000bb00bb7308 */ /* 0x000f220000000800 */
[----:B------:R-:W-:Y:S01]  /*15c40*/  FADD.FTZ R6, R202, R7 ;  /* 0x00000007ca067221 */ /* 0x000fe20000010000 */
[----:B------:R-:W-:-:S06]  /*15c50*/  FFMA.FTZ R182, R43, R26, -R9 ;  /* 0x0000001a2bb67223 */ /* 0x000fcc0000010809 */
[----:B------:R-:W5:Y:S01]  /*15c60*/  MUFU.EX2 R185, R185 ;  /* 0x000000b900b97308 */ /* 0x000f620000000800 */
[----:B------:R-:W-:Y:S01]  /*15c70*/  FADD.FTZ R8, R196, R11 ;  /* 0x0000000bc4087221 */ /* 0x000fe20000010000 */
[----:B-1----:R-:W-:-:S06]  /*15c80*/  FADD.FTZ R7, R191, R6 ;  /* 0x00000006bf077221 */ /* 0x002fcc0000010000 */
[----:B------:R-:W1:Y:S01]  /*15c90*/  MUFU.EX2 R190, R190 ;  /* 0x000000be00be7308 */ /* 0x000e620000000800 */
[----:B------:R-:W-:-:S07]  /*15ca0*/  FFMA.FTZ R177, R46, R26, -R9 ;  /* 0x0000001a2eb17223 */ /* 0x000fce0000010809 */
[----:B------:R-:W1:Y:S01]  /*15cb0*/  MUFU.EX2 R186, R186 ;  /* 0x000000ba00ba7308 */ /* 0x000e620000000800 */
[----:B--2---:R-:W-:Y:S01]  /*15cc0*/  FADD.FTZ R8, R193, R8 ;  /* 0x00000008c1087221 */ /* 0x004fe20000010000 */
[----:B---3--:R-:W-:-:S06]  /*15cd0*/  FADD.FTZ R6, R192, R7 ;  /* 0x00000007c0067221 */ /* 0x008fcc0000010000 */
[----:B------:R-:W2:Y:S01]  /*15ce0*/  MUFU.EX2 R183, R183 ;  /* 0x000000b700b77308 */ /* 0x000ea20000000800 */
[----:B------:R-:W-:-:S07]  /*15cf0*/  FFMA.FTZ R178, R47, R26, -R9 ;  /* 0x0000001a2fb27223 */ /* 0x000fce0000010809 */
[----:B------:R-:W3:Y:S01]  /*15d00*/  MUFU.EX2 R181, R181 ;  /* 0x000000b500b57308 */ /* 0x000ee20000000800 */
[----:B----4-:R-:W-:Y:S01]  /*15d10*/  FADD.FTZ R7, R187, R8 ;  /* 0x00000008bb077221 */ /* 0x010fe20000010000 */
[----:B-----5:R-:W-:-:S06]  /*15d20*/  FADD.FTZ R11, R185, R6 ;  /* 0x00000006b90b7221 */ /* 0x020fcc0000010000 */
[----:B------:R-:W4:Y:S01]  /*15d30*/  MUFU.EX2 R184, R184 ;  /* 0x000000b800b87308 */ /* 0x000f220000000800 */
[----:B------:R-:W-:-:S07]  /*15d40*/  FFMA.FTZ R171, R50, R26, -R9 ;  /* 0x0000001a32ab7223 */ /* 0x000fce0000010809 */
[----:B------:R-:W5:Y:S01]  /*15d50*/  MUFU.EX2 R182, R182 ;  /* 0x000000b600b67308 */ /* 0x000f620000000800 */
[----:B-1----:R-:W-:Y:S01]  /*15d60*/  FADD.FTZ R6, R190, R7 ;  /* 0x00000007be067221 */ /* 0x002fe20000010000 */
[----:B------:R-:W-:-:S06]  /*15d70*/  FADD.FTZ R8, R186, R11 ;  /* 0x0000000bba087221 */ /* 0x000fcc0000010000 */
        /* <DEDUP_REMOVED lines=55> */
[----:B------:R-:W4:Y:S08]  /*160f0*/  MUFU.EX2 R20, R20 ;  /* 0x0000001400147308 */ /* 0x000f300000000800 */
[----:B------:R-:W5:Y:S01]  /*16100*/  MUFU.EX2 R158, R158 ;  /* 0x0000009e009e7308 */ /* 0x000f620000000800 */
[----:B-1----:R-:W-:Y:S01]  /*16110*/  FADD.FTZ R6, R160, R7 ;  /* 0x00000007a0067221 */ /* 0x002fe20000010000 */
[----:B------:R-:W-:-:S06]  /*16120*/  FADD.FTZ R8, R164, R9 ;  /* 0x00000009a4087221 */ /* 0x000fcc0000010000 */
[----:B------:R-:W1:Y:S08]  /*16130*/  MUFU.EX2 R14, R14 ;  /* 0x0000000e000e7308 */ /* 0x000e700000000800 */
[----:B------:R-:W1:Y:S01]  /*16140*/  MUFU.EX2 R21, R21 ;  /* 0x0000001500157308 */ /* 0x000e620000000800 */
[----:B--2---:R-:W-:Y:S01]  /*16150*/  FADD.FTZ R7, R15, R6 ;  /* 0x000000060f077221 */ /* 0x004fe20000010000 */
[----:B---3--:R-:W-:-:S06]  /*16160*/  FADD.FTZ R9, R157, R8 ;  /* 0x000000089d097221 */ /* 0x008fcc0000010000 */
[----:B------:R-:W2:Y:S08]  /*16170*/  MUFU.EX2 R19, R19 ;  /* 0x0000001300137308 */ /* 0x000eb00000000800 */
[----:B------:R-:W3:Y:S01]  /*16180*/  MUFU.EX2 R156, R156 ;  /* 0x0000009c009c7308 */ /* 0x000ee20000000800 */
[----:B----4-:R-:W-:Y:S01]  /*16190*/  FADD.FTZ R7, R20, R7 ;  /* 0x0000000714077221 */ /* 0x010fe20000010000 */
[----:B-----5:R-:W-:-:S03]  /*161a0*/  FADD.FTZ R6, R158, R9 ;  /* 0x000000099e067221 */ /* 0x020fc60000010000 */
[----:B-1----:R-:W-:Y:S01]  /*161b0*/  FADD.FTZ R8, R14, R7 ;  /* 0x000000070e087221 */ /* 0x002fe20000010000 */
[----:B------:R-:W-:-:S03]  /*161c0*/  FADD.FTZ R7, R21, R6 ;  /* 0x0000000615077221 */ /* 0x000fc60000010000 */
[----:B--2---:R-:W-:Y:S01]  /*161d0*/  FADD.FTZ R6, R19, R8 ;  /* 0x0000000813067221 */ /* 0x004fe20000010000 */
[----:B------:R1:W-:Y:S01]  /*161e0*/  STL [R1+0x434], R4 ;  /* 0x0004340401007387 */ /* 0x0003e20000100800 */
[----:B---3--:R-:W-:-:S05]  /*161f0*/  FADD.FTZ R7, R156, R7 ;  /* 0x000000079c077221 */ /* 0x008fca0000010000 */
[----:B------:R2:W-:Y:S04]  /*16200*/  STL.64 [R1+0x440], R6 ;  /* 0x0004400601007387 */ /* 0x0005e80000100a00 */
[----:B------:R-:W3:Y:S04]  /*16210*/  LD.E R27, desc[UR46][R22.64+0x41c] ;  /* 0x00041c2e161b7980 */ /* 0x000ee8000c101900 */
[----:B------:R-:W4:Y:S04]  /*16220*/  LD.E R8, desc[UR46][R22.64+0x220] ;  /* 0x0002202e16087980 */ /* 0x000f28000c101900 */
[----:B------:R-:W5:Y:S04]  /*16230*/  LD.E R9, desc[UR46][R22.64+0x224] ;  /* 0x0002242e16097980 */ /* 0x000f68000c101900 */
[----:B------:R-:W5:Y:S04]  /*16240*/  LD.E R11, desc[UR46][R22.64+0x230] ;  /* 0x0002302e160b7980 */ /* 0x000f68000c101900 */
[----:B------:R-:W5:Y:S04]  /*16250*/  LD.E R13, desc[UR46][R22.64+0x240] ;  /* 0x0002402e160d7980 */ /* 0x000f68000c101900 */
[----:B------:R-:W5:Y:S04]  /*16260*/  LD.E R25, desc[UR46][R22.64+0x250] ;  /* 0x0002502e16197980 */ /* 0x000f68000c101900 */
[----:B-1----:R-:W5:Y:S04]  /*16270*/  LD.E R4, desc[UR46][R22.64+0x254] ;  /* 0x0002542e16047980 */ /* 0x002f68000c101900 */
[----:B------:R-:W5:Y:S04]  /*16280*/  LD.E R122, desc[UR46][R22.64+0x274] ;  /* 0x0002742e167a7980 */ /* 0x000f68000c101900 */
        /* <DEDUP_REMOVED lines=122> */
[C---:B-----5:R-:W-:Y:S01]  /*16a30*/  FMUL.FTZ R9, R28.reuse, R9 ;  /* 0x000000091c097220 */ /* 0x060fe20000410000 */
[C---:B------:R-:W-:Y:S01]  /*16a40*/  FMUL.FTZ R11, R28.reuse, R11 ;  /* 0x0000000b1c0b7220 */ /* 0x040fe20000410000 */
[C---:B------:R-:W-:Y:S01]  /*16a50*/  FMUL.FTZ R13, R28.reuse, R13 ;  /* 0x0000000d1c0d7220 */ /* 0x040fe20000410000 */
[C---:B------:R-:W-:Y:S01]  /*16a60*/  FMUL.FTZ R25, R28.reuse, R25 ;  /* 0x000000191c197220 */ /* 0x040fe20000410000 */
[----:B------:R1:W-:Y:S04]  /*16a70*/  ST.E desc[UR46][R22.64+0x220], R27 ;  /* 0x0002201b16007985 */ /* 0x0003e8000c10192e */
[----:B------:R3:W-:Y:S04]  /*16a80*/  ST.E desc[UR46][R22.64+0x224], R9 ;  /* 0x0002240916007985 */ /* 0x0007e8000c10192e */
[----:B------:R4:W-:Y:S04]  /*16a90*/  ST.E desc[UR46][R22.64+0x230], R11 ;  /* 0x0002300b16007985 */ /* 0x0009e8000c10192e */
[----:B------:R5:W-:Y:S01]  /*16aa0*/  ST.E desc[UR46][R22.64+0x240], R13 ;  /* 0x0002400d16007985 */ /* 0x000be2000c10192e */
[C---:B-1----:R-:W-:Y:S01]  /*16ab0*/  FMUL.FTZ R27, R28.reuse, R4 ;  /* 0x000000041c1b7220 */ /* 0x042fe20000410000 */
[C---:B---3--:R-:W-:Y:S01]  /*16ac0*/  FMUL.FTZ R9, R28.reuse, R122 ;  /* 0x0000007a1c097220 */ /* 0x048fe20000410000 */
[C---:B----4-:R-:W-:Y:S01]  /*16ad0*/  FMUL.FTZ R11, R28.reuse, R124 ;  /* 0x0000007c1c0b7220 */ /* 0x050fe20000410000 */
[C---:B-----5:R-:W-:Y:S01]  /*16ae0*/  FMUL.FTZ R13, R28.reuse, R114 ;  /* 0x000000721c0d7220 */ /* 0x060fe20000410000 */
[----:B------:R1:W-:Y:S04]  /*16af0*/  ST.E desc[UR46][R22.64+0x250], R25 ;  /* 0x0002501916007985 */ /* 0x0003e8000c10192e */
[----:B------:R3:W-:Y:S04]  /*16b00*/  ST.E desc[UR46][R22.64+0x254], R27 ;  /* 0x0002541b16007985 */ /* 0x0007e8000c10192e */
[----:B------:R4:W-:Y:S04]  /*16b10*/  ST.E desc[UR46][R22.64+0x274], R9 ;  /* 0x0002740916007985 */ /* 0x0009e8000c10192e */
[----:B------:R5:W-:Y:S01]  /*16b20*/  ST.E desc[UR46][R22.64+0x280], R11 ;  /* 0x0002800b16007985 */ /* 0x000be2000c10192e */
[----:B-1----:R-:W-:-:S03]  /*16b30*/  FMUL.FTZ R25, R28, R108 ;  /* 0x0000006c1c197220 */ /* 0x002fc60000410000 */
[----:B------:R1:W-:Y:S01]  /*16b40*/  ST.E desc[UR46][R22.64+0x284], R13 ;  /* 0x0002840d16007985 */ /* 0x0003e2000c10192e */
[C---:B---3--:R-:W-:Y:S01]  /*16b50*/  FMUL.FTZ R27, R28.reuse, R100 ;  /* 0x000000641c1b7220 */ /* 0x048fe20000410000 */
[C---:B----4-:R-:W-:Y:S01]  /*16b60*/  FMUL.FTZ R9, R28.reuse, R98 ;  /* 0x000000621c097220 */ /* 0x050fe20000410000 */
[C---:B-----5:R-:W-:Y:S01]  /*16b70*/  FMUL.FTZ R11, R28.reuse, R90 ;  /* 0x0000005a1c0b7220 */ /* 0x060fe20000410000 */
[C---:B-1----:R-:W-:Y:S01]  /*16b80*/  FMUL.FTZ R13, R28.reuse, R96 ;  /* 0x000000601c0d7220 */ /* 0x042fe20000410000 */
        /* <DEDUP_REMOVED lines=20> */
[----:B------:R1:W-:Y:S01]  /*16cd0*/  ST.E desc[UR46][R22.64+0x340], R25 ;  /* 0x0003401916007985 */ /* 0x0003e2000c10192e */
        /* <DEDUP_REMOVED lines=27> */
[C---:B-1----:R-:W-:Y:S01]  /*16e90*/  FMUL.FTZ R25, R28.reuse, R48 ;  /* 0x000000301c197220 */ /* 0x042fe20000410000 */
[C---:B---3--:R-:W-:Y:S01]  /*16ea0*/  FMUL.FTZ R27, R28.reuse, R40 ;  /* 0x000000281c1b7220 */ /* 0x048fe20000410000 */
[C---:B------:R-:W-:Y:S01]  /*16eb0*/  FMUL.FTZ R46, R28.reuse, R46 ;  /* 0x0000002e1c2e7220 */ /* 0x040fe20000410000 */
[C---:B------:R-:W-:Y:S01]  /*16ec0*/  FMUL.FTZ R44, R28.reuse, R44 ;  /* 0x0000002c1c2c7220 */ /* 0x040fe20000410000 */
[C---:B------:R-:W-:Y:S01]  /*16ed0*/  FMUL.FTZ R42, R28.reuse, R42 ;  /* 0x0000002a1c2a7220 */ /* 0x040fe20000410000 */
[C---:B----4-:R-:W-:Y:S01]  /*16ee0*/  FMUL.FTZ R9, R28.reuse, R38 ;  /* 0x000000261c097220 */ /* 0x050fe20000410000 */
[C---:B--2---:R-:W-:Y:S01]  /*16ef0*/  FMUL.FTZ R11, R28.reuse, R6 ;  /* 0x000000061c0b7220 */ /* 0x044fe20000410000 */
[C---:B-----5:R-:W-:Y:S01]  /*16f00*/  FMUL.FTZ R13, R28.reuse, R36 ;  /* 0x000000241c0d7220 */ /* 0x060fe20000410000 */
        /* <DEDUP_REMOVED lines=171> */
[----:B------:R4:W-:Y:S04]  /*179c0*/  ST.E desc[UR46][R22.64+0x3f8], R35 ;  /* 0x0003f82316007985 */ /* 0x0009e8000c10192e */
[----:B------:R5:W-:Y:S04]  /*179d0*/  ST.E desc[UR46][R22.64+0x3fc], R7 ;  /* 0x0003fc0716007985 */ /* 0x000be8000c10192e */
[----:B------:R5:W-:Y:S04]  /*179e0*/  ST.E desc[UR46][R22.64+0x408], R33 ;  /* 0x0004082116007985 */ /* 0x000be8000c10192e */
[----:B------:R5:W-:Y:S04]  /*179f0*/  ST.E desc[UR46][R22.64+0x40c], R31 ;  /* 0x00040c1f16007985 */ /* 0x000be8000c10192e */
[----:B------:R5:W-:Y:S01]  /*17a00*/  ST.E desc[UR46][R22.64+0x418], R29 ;  /* 0x0004181d16007985 */ /* 0x000be2000c10192e */
[----:B------:R3:W-:Y:S06]  /*17a10*/  BAR.SYNC.DEFER_BLOCKING R208, 0x100 ;  /* 0x000400d00000751d */ /* 0x0007ec0000010000 */
[----:B-1----:R-:W5:Y:S04]  /*17a20*/  LD.E R11, desc[UR46][R22.64+0x220] ;  /* 0x0002202e160b7980 */ /* 0x002f68000c101900 */
[----:B--2---:R-:W2:Y:S04]  /*17a30*/  LD.E R13, desc[UR46][R22.64+0x224] ;  /* 0x0002242e160d7980 */ /* 0x004ea8000c101900 */
[----:B------:R-:W2:Y:S04]  /*17a40*/  LD.E R25, desc[UR46][R22.64+0x228] ;  /* 0x0002282e16197980 */ /* 0x000ea8000c101900 */
[----:B------:R-:W2:Y:S04]  /*17a50*/  LD.E R27, desc[UR46][R22.64+0x22c] ;  /* 0x00022c2e161b7980 */ /* 0x000ea8000c101900 */
[----:B---3--:R-:W3:Y:S04]  /*17a60*/  LD.E R37, desc[UR46][R22.64+0x230] ;  /* 0x0002302e16257980 */ /* 0x008ee8000c101900 */
[----:B----4-:R-:W4:Y:S04]  /*17a70*/  LD.E R35, desc[UR46][R22.64+0x234] ;  /* 0x0002342e16237980 */ /* 0x010f28000c101900 */
[----:B-----5:R-:W5:Y:S04]  /*17a80*/  LD.E R7, desc[UR46][R22.64+0x238] ;  /* 0x0002382e16077980 */ /* 0x020f68000c101900 */
        /* <DEDUP_REMOVED lines=122> */
[----:B------:R-:W-:Y:S04]  /*18230*/  ST.E desc[UR46][R22.64+0x220], R11 ;  /* 0x0002200b16007985 */ /* 0x000fe8000c10192e */
[----:B--2---:R-:W-:Y:S04]  /*18240*/  ST.E desc[UR46][R22.64+0x224], R13 ;  /* 0x0002240d16007985 */ /* 0x004fe8000c10192e */
[----:B------:R-:W-:Y:S04]  /*18250*/  ST.E desc[UR46][R22.64+0x228], R25 ;  /* 0x0002281916007985 */ /* 0x000fe8000c10192e */
[----:B------:R-:W-:Y:S04]  /*18260*/  ST.E desc[UR46][R22.64+0x22c], R27 ;  /* 0x00022c1b16007985 */ /* 0x000fe8000c10192e */
[----:B---3--:R-:W-:Y:S04]  /*18270*/  ST.E desc[UR46][R22.64+0x230], R37 ;  /* 0x0002302516007985 */ /* 0x008fe8000c10192e */
[----:B----4-:R-:W-:Y:S04]  /*18280*/  ST.E desc[UR46][R22.64+0x234], R35 ;  /* 0x0002342316007985 */ /* 0x010fe8000c10192e */
[----:B-----5:R-:W-:Y:S04]  /*18290*/  ST.E desc[UR46][R22.64+0x238], R7 ;  /* 0x0002380716007985 */ /* 0x020fe8000c10192e */
        /* <DEDUP_REMOVED lines=121> */
[----:B-1----:R-:W5:Y:S04]  /*18a30*/  LD.E.64 R6, desc[UR46][R22.64+0xa8] ;  /* 0x0000a82e16067980 */ /* 0x002f68000c101b00 */
[----:B------:R-:W5:Y:S04]  /*18a40*/  LDL R4, [R1+0x88] ;  /* 0x0000880001047983 */ /* 0x000f680000100800 */
[----:B--2---:R-:W2:Y:S04]  /*18a50*/  LD.E R24, desc[UR46][R22.64+0x220] ;  /* 0x0002202e16187980 */ /* 0x004ea8000c101900 */
[----:B------:R-:W2:Y:S04]  /*18a60*/  LD.E R25, desc[UR46][R22.64+0x224] ;  /* 0x0002242e16197980 */ /* 0x000ea8000c101900 */
[----:B---3--:R-:W2:Y:S04]  /*18a70*/  LD.E R26, desc[UR46][R22.64+0x228] ;  /* 0x0002282e161a7980 */ /* 0x008ea8000c101900 */
[----:B------:R-:W2:Y:S04]  /*18a80*/  LD.E R27, desc[UR46][R22.64+0x22c] ;  /* 0x00022c2e161b7980 */ /* 0x000ea8000c101900 */
[----:B----4-:R-:W2:Y:S04]  /*18a90*/  LD.E R28, desc[UR46][R22.64+0x230] ;  /* 0x0002302e161c7980 */ /* 0x010ea8000c101900 */
[----:B------:R-:W2:Y:S04]  /*18aa0*/  LD.E R29, desc[UR46][R22.64+0x234] ;  /* 0x0002342e161d7980 */ /* 0x000ea8000c101900 */
[----:B-----5:R-:W2:Y:S04]  /*18ab0*/  LD.E R30, desc[UR46][R22.64+0x238] ;  /* 0x0002382e161e7980 */ /* 0x020ea8000c101900 */
        /* <DEDUP_REMOVED lines=121> */
[----:B------:R-:W-:Y:S01]  /*19250*/  IMAD R6, R9, 0xc00, R6 ;  /* 0x00000c0009067824 */ /* 0x000fe200078e0206 */
[----:B------:R-:W-:-:S02]  /*19260*/  ISETP.NE.U32.AND P0, PT, R4, RZ, PT ;  /* 0x000000ff0400720c */ /* 0x000fc40003f05070 */
[----:B------:R-:W-:Y:S02]  /*19270*/  R2UR UR7, R7 ;  /* 0x00000000070772ca */ /* 0x000fe400000e0000 */
[----:B------:R-:W-:Y:S02]  /*19280*/  R2UR UR6, R6 ;  /* 0x00000000060672ca */ /* 0x000fe400000e0000 */
[----:B------:R-:W-:Y:S02]  /*19290*/  F2FP.F16.F32.PACK_AB R154, R153, R154 ;  /* 0x0000009a999a723e */ /* 0x000fe400000000ff */
[----:B------:R-:W-:Y:S02]  /*192a0*/  F2FP.F16.F32.PACK_AB R152, R152, R5 ;  /* 0x000000059898723e */ /* 0x000fe400000000ff */
[----:B------:R-:W-:Y:S02]  /*192b0*/  F2FP.F16.F32.PACK_AB R153, R205, R206 ;  /* 0x000000cecd99723e */ /* 0x000fe400000000ff */
[----:B------:R-:W-:Y:S01]  /*192c0*/  F2FP.F16.F32.PACK_AB R155, R202, R155 ;  /* 0x0000009bca9b723e */ /* 0x000fe200000000ff */
[----:B------:R-:W-:Y:S01]  /*192d0*/  VOTEU.ANY UP0, P0 ;  /* 0x00000000003f7886 */ /* 0x000fe20000000100 */
[----:B------:R-:W-:-:S02]  /*192e0*/  VIADD R4, R6, 0x80 ;  /* 0x0000008006047836 */ /* 0x000fc40000000000 */
[----:B------:R-:W-:Y:S01]  /*192f0*/  IMAD.MOV.U32 R5, RZ, RZ, R7 ;  /* 0x000000ffff057224 */ /* 0x000fe200078e0007 */
[----:B--2---:R-:W-:-:S06]  /*19300*/  WARPGROUP.ARRIVE ;  /* 0x00000000000079c5 */ /* 0x004fcc0000000000 */
[----:B------:R-:W-:Y:S01]  /*19310*/  HGMMA.64x256x16.F32 R24, R152, gdesc[UR4].tnspB, R24, UP0, gsb0 ;  /* 0x43e0000498187df0 */ /* 0x000fe2000b800818 */
[----:B------:R-:W-:Y:S02]  /*19320*/  R2UR UR6, R4 ;  /* 0x00000000040672ca */ /* 0x000fe400000e0000 */
[----:B------:R-:W-:Y:S01]  /*19330*/  R2UR UR7, R5 ;  /* 0x00000000050772ca */ /* 0x000fe200000e0000 */
[----:B------:R-:W-:Y:S02]  /*19340*/  VIADD R4, R6, 0x100 ;  /* 0x0000010006047836 */ /* 0x000fe40000000000 */
[----:B------:R-:W-:Y:S01]  /*19350*/  IMAD.MOV.U32 R5, RZ, RZ, R7 ;  /* 0x000000ffff057224 */ /* 0x000fe200078e0007 */
[----:B------:R-:W-:Y:S02]  /*19360*/  WARPGROUP.DEPBAR.LE gsb0, 0x0 ;  /* 0x00008000000079c5 */ /* 0x000fe40000010000 */
[----:B------:R-:W-:Y:S02]  /*19370*/  F2FP.F16.F32.PACK_AB R152, R193, R196 ;  /* 0x000000c4c198723e */ /* 0x000fe400000000ff */
[----:B------:R-:W-:-:S02]  /*19380*/  F2FP.F16.F32.PACK_AB R154, R190, R187 ;  /* 0x000000bbbe9a723e */ /* 0x000fc400000000ff */
        /* <DEDUP_REMOVED lines=135> */
[----:B------:R-:W-:Y:S02]  /*19c00*/  VIADD R4, R6, 0x180 ;  /* 0x0000018006047836 */ /* 0x000fe40000000000 */
[----:B------:R-:W-:Y:S01]  /*19c10*/  IMAD.MOV.U32 R5, RZ, RZ, R7 ;  /* 0x000000ffff057224 */ /* 0x000fe200078e0007 */
[----:B------:R-:W-:Y:S02]  /*19c20*/  WARPGROUP.DEPBAR.LE gsb0, 0x0 ;  /* 0x00008000000079c5 */ /* 0x000fe40000010000 */
[----:B------:R-:W-:-:S02]  /*19c30*/  F2FP.F16.F32.PACK_AB R152, R184, R183 ;  /* 0x000000b7b898723e */ /* 0x000fc400000000ff */
        /* <DEDUP_REMOVED lines=276> */
[----:B------:R-:W-:Y:S01]  /*1ad80*/  VIADD R6, R6, 0x280 ;  /* 0x0000028006067836 */ /* 0x000fe20000000000 */
        /* <DEDUP_REMOVED lines=412> */
[----:B-1----:R-:W5:Y:S04]  /*1c750*/  LD.E R25, desc[UR46][R22.64+0x240] ;  /* 0x0002402e16197980 */ /* 0x002f68000c101900 */
[----:B--2---:R-:W2:Y:S04]  /*1c760*/  LD.E R27, desc[UR46][R22.64+0x244] ;  /* 0x0002442e161b7980 */ /* 0x004ea8000c101900 */
        /* <DEDUP_REMOVED lines=130> */
[----:B-----5:R1:W-:Y:S04]  /*1cf90*/  ST.E desc[UR46][R22.64+0x250], R33 ;  /* 0x0002502116007985 */ /* 0x0203e8000c10192e */
        /* <DEDUP_REMOVED lines=115> */
[----:B------:R-:W-:Y:S01]  /*1d6d0*/  LOP3.LUT P6, RZ, R212, 0x7f, RZ, 0xc0, !PT ;  /* 0x0000007fd4ff7812 */ /* 0x000fe200078cc0ff */
[----:B------:R-:W-:-:S12]  /*1d6e0*/  BSSY B0, `(.L_x_8806) ;  /* 0x0000008000007945 */ /* 0x000fd80003800000 */
[----:B-1----:R-:W-:Y:S05]  /*1d6f0*/  @P6 BRA `(.L_x_8807) ;  /* 0x0000000000186947 */ /* 0x002fea0003800000 */
[----:B------:R-:W2:Y:S04]  /*1d700*/  LDL.64 R4, [R1+0x68] ;  /* 0x0000680001047983 */ /* 0x000ea80000100a00 */
[----:B------:R-:W3:Y:S01]  /*1d710*/  LD.E R0, desc[UR46][R2.64] ;  /* 0x0000002e02007980 */ /* 0x000ee2000c101900 */
[----:B--2---:R-:W-:-:S05]  /*1d720*/  MOV R5, R4 ;  /* 0x0000000400057202 */ /* 0x004fca0000000f00 */
[----:B---3--:R-:W-:-:S05]  /*1d730*/  IMAD R0, R0, 0x8, R5 ;  /* 0x0000000800007824 */ /* 0x008fca00078e0205 */
[----:B------:R-:W-:-:S04]  /*1d740*/  PRMT R0, RZ, 0x654, R0 ;  /* 0x00000654ff007816 */ /* 0x000fc80000000000 */
[----:B------:R1:W-:Y:S03]  /*1d750*/  SYNCS.ARRIVE.TRANS64.RED.A1T0 RZ, [R0+URZ], RZ ;  /* 0x000000ff00ff79a7 */ /* 0x0003e6000810043f */
.L_x_8807:
[----:B------:R-:W-:Y:S05]  /*1d760*/  BSYNC B0 ;  /* 0x0000000000007941 */ /* 0x000fea0003800000 */
.L_x_8806:
[C---:B------:R-:W-:Y:S01]  /*1d770*/  ISETP.GT.AND P0, PT, R10.reuse, UR41, PT ;  /* 0x000000290a007c0c */ /* 0x040fe2000bf04270 */
[----:B------:R-:W-:-:S12]  /*1d780*/  VIADD R10, R10, 0xffffffff ;  /* 0xffffffff0a0a7836 */ /* 0x000fd80000000000 */
[----:B------:R-:W-:Y:S05]  /*1d790*/  @P0 BRA `(.L_x_8808) ;  /* 0xffffff5400300947 */ /* 0x000fea000383ffff */
.L_x_8777:
[----:B------:R-:W-:Y:S05]  /*1d7a0*/  WARPSYNC.ALL ;  /* 0x0000000000007948 */ /* 0x000fea0003800000 */
[----:B-1----:R-:W2:Y:S04]  /*1d7b0*/  LDL R5, [R1+0x440] ;  /* 0x0004400001057983 */ /* 0x002ea80000100800 */
[----:B------:R-:W3:Y:S04]  /*1d7c0*/  LDL R6, [R1+0x444] ;  /* 0x0004440001067983 */ /* 0x000ee80000100800 */
[----:B------:R-:W4:Y:S04]  /*1d7d0*/  LDL R132, [R1+0x210] ;  /* 0x0002100001847983 */ /* 0x000f280000100800 */
[----:B------:R-:W5:Y:S04]  /*1d7e0*/  LDL.64 R12, [R1+0x388] ;  /* 0x00038800010c7983 */ /* 0x000f680000100a00 */
        /* <DEDUP_REMOVED lines=60> */
[----:B------:R-:W5:Y:S04]  /*1dbb0*/  LDL R133, [R1+0x218] ;  /* 0x0002180001857983 */ /* 0x000f680000100800 */
[----:B--2---:R-:W1:Y:S02]  /*1dbc0*/  SHFL.BFLY PT, R0, R5, 0x2, 0x1f ;  /* 0x0c401f0005007f89 */ /* 0x004e6400000e0000 */
[----:B-1----:R-:W-:-:S05]  /*1dbd0*/  FADD.FTZ R0, R5, R0 ;  /* 0x0000000005007221 */ /* 0x002fca0000010000 */
[----:B------:R-:W1:Y:S02]  /*1dbe0*/  SHFL.BFLY PT, R3, R0, 0x1, 0x1f ;  /* 0x0c201f0000037f89 */ /* 0x000e6400000e0000 */
[----:B-1----:R-:W-:Y:S01]  /*1dbf0*/  FADD.FTZ R2, R0, R3 ;  /* 0x0000000300027221 */ /* 0x002fe20000010000 */
[----:B----4-:R-:W-:Y:S01]  /*1dc00*/  VIADD R132, R132, 0x1 ;  /* 0x0000000184847836 */ /* 0x010fe20000000000 */
[----:B------:R-:W2:Y:S04]  /*1dc10*/  LDL R0, [R1+0x21c] ;  /* 0x00021c0001007983 */ /* 0x000ea80000100800 */
[----:B------:R-:W-:Y:S04]  /*1dc20*/  STL [R1+0x440], R2 ;  /* 0x0004400201007387 */ /* 0x000fe80000100800 */
[----:B------:R-:W4:Y:S04]  /*1dc30*/  LDL R148, [R1+0x440] ;  /* 0x0004400001947983 */ /* 0x000f280000100800 */
[----:B---3--:R-:W1:Y:S02]  /*1dc40*/  SHFL.BFLY PT, R3, R6, 0x2, 0x1f ;  /* 0x0c401f0006037f89 */ /* 0x008e6400000e0000 */
[----:B-1----:R-:W-:Y:S01]  /*1dc50*/  FADD.FTZ R3, R3, R6 ;  /* 0x0000000603037221 */ /* 0x002fe20000010000 */
[----:B------:R-:W-:Y:S01]  /*1dc60*/  ISETP.NE.AND P2, PT, R132, 0x2, PT ;  /* 0x000000028400780c */ /* 0x000fe20003f45270 */
[----:B------:R-:W3:Y:S04]  /*1dc70*/  LDL.64 R6, [R1+0x418] ;  /* 0x0004180001067983 */ /* 0x000ee80000100a00 */
[----:B------:R-:W1:Y:S08]  /*1dc80*/  SHFL.BFLY PT, R4, R3, 0x1, 0x1f ;  /* 0x0c201f0003047f89 */ /* 0x000e7000000e0000 */
[----:B------:R-:W3:Y:S01]  /*1dc90*/  @!P2 LDL R19, [R1+0x214] ;  /* 0x000214000113a983 */ /* 0x000ee20000100800 */
[----:B-1----:R-:W-:-:S03]  /*1dca0*/  FADD.FTZ R140, R3, R4 ;  /* 0x00000004038c7221 */ /* 0x002fc60000010000 */
[----:B------:R-:W3:Y:S02]  /*1dcb0*/  LDL.64 R4, [R1+0x3e8] ;  /* 0x0003e80001047983 */ /* 0x000ee40000100a00 */
[----:B------:R-:W-:Y:S02]  /*1dcc0*/  FSETP.NE.FTZ.AND P1, PT, R140, RZ, PT ;  /* 0x000000ff8c00720b */ /* 0x000fe40003f35000 */
[----:B------:R-:W3:Y:S11]  /*1dcd0*/  LDL.64 R2, [R1+0x408] ;  /* 0x0004080001027983 */ /* 0x000ef60000100a00 */
[----:B------:R-:W3:Y:S04]  /*1dce0*/  @P1 LDL R143, [R1+0x450] ;  /* 0x00045000018f1983 */ /* 0x000ee80000100800 */
[----:B------:R-:W3:Y:S01]  /*1dcf0*/  @P1 LDL R145, [R1+0x434] ;  /* 0x0004340001911983 */ /* 0x000ee20000100800 */
[----:B------:R-:W-:-:S02]  /*1dd00*/  IMAD.MOV.U32 R142, RZ, RZ, -0x800000 ;  /* 0xff800000ff8e7424 */ /* 0x000fc400078e00ff */
[----:B------:R-:W-:Y:S01]  /*1dd10*/  IMAD.MOV.U32 R134, RZ, RZ, RZ ;  /* 0x000000ffff867224 */ /* 0x000fe200078e00ff */
[----:B------:R1:W-:Y:S08]  /*1dd20*/  BAR.ARV R203, 0x100 ;  /* 0x000400cb0000751d */ /* 0x0003f00000002000 */
[----:B------:R-:W-:Y:S06]  /*1dd30*/  BAR.ARV 0x8, 0x120 ;  /* 0x0204800000007b1d */ /* 0x000fec0000002000 */
[----:B----4-:R-:W-:-:S13]  /*1dd40*/  FSETP.NE.FTZ.AND P0, PT, R148, RZ, PT ;  /* 0x000000ff9400720b */ /* 0x010fda0003f15000 */
[----:B------:R-:W4:Y:S04]  /*1dd50*/  @P0 LDL R135, [R1+0x450] ;  /* 0x0004500001870983 */ /* 0x000f280000100800 */
[----:B------:R-:W3:Y:S01]  /*1dd60*/  @P0 LDL R144, [R1+0x430] ;  /* 0x0004300001900983 */ /* 0x000ee20000100800 */
[----:B------:R-:W1:Y:S02]  /*1dd70*/  @P0 MUFU.LG2 R141, R148 ;  /* 0x00000094008d0308 */ /* 0x000e640000000c00 */
[----:B-1----:R-:W-:-:S06]  /*1dd80*/  @P0 FMUL.FTZ R146, R141, 0.69314718246459960938 ;  /* 0x3f3172188d920820 */ /* 0x002fcc0000410000 */
[----:B------:R-:W1:Y:S08]  /*1dd90*/  @P1 MUFU.LG2 R147, R140 ;  /* 0x0000008c00931308 */ /* 0x000e700000000c00 */
[----:B------:R-:W5:Y:S01]  /*1dda0*/  @P0 MUFU.RCP R134, R148 ;  /* 0x0000009400860308 */ /* 0x000f620000001000 */
[----:B--2---:R-:W-:Y:S02]  /*1ddb0*/  VIADD R0, R0, 0x1 ;  /* 0x0000000100007836 */ /* 0x004fe40000000000 */
[----:B-1----:R-:W-:Y:S01]  /*1ddc0*/  @P1 FMUL.FTZ R147, R147, 0.69314718246459960938 ;  /* 0x3f31721893931820 */ /* 0x002fe20000410000 */
[----:B------:R-:W-:Y:S01]  /*1ddd0*/  STL [R1+0x444], R140 ;  /* 0x0004448c01007387 */ /* 0x000fe20000100800 */
[-C--:B-----5:R-:W-:Y:S01]  /*1dde0*/  FMUL.FTZ R139, R139, R134.reuse ;  /* 0x000000868b8b7220 */ /* 0x0a0fe20000410000 */
        /* <DEDUP_REMOVED lines=63> */
[----:B------:R-:W-:Y:S04]  /*1e1e0*/  STL [R1+0x210], R132 ;  /* 0x0002108401007387 */ /* 0x000fe80000100800 */
[----:B------:R-:W-:Y:S04]  /*1e1f0*/  STL.64 [R1+0x220], R138 ;  /* 0x0002208a01007387 */ /* 0x000fe80000100a00 */
        /* <DEDUP_REMOVED lines=31> */
[----:B------:R-:W-:Y:S04]  /*1e3f0*/  STL [R1+0x21c], R0 ;  /* 0x00021c0001007387 */ /* 0x000fe80000100800 */
[----:B------:R-:W-:Y:S01]  /*1e400*/  @!P2 STL [R1+0x210], RZ ;  /* 0x000210ff0100a387 */ /* 0x000fe20000100800 */
[----:B----4-:R-:W-:-:S04]  /*1e410*/  @P0 FMUL.FTZ R135, R135, 0.69314718246459960938 ;  /* 0x3f31721887870820 */ /* 0x010fc80000410000 */
[----:B---3--:R-:W-:Y:S01]  /*1e420*/  @P0 FFMA.FTZ R142, R135, R144, R146 ;  /* 0x00000090878e0223 */ /* 0x008fe20000010092 */
[----:B------:R-:W-:-:S06]  /*1e430*/  IMAD.MOV.U32 R135, RZ, RZ, RZ ;  /* 0x000000ffff877224 */ /* 0x000fcc00078e00ff */
[----:B------:R-:W1:Y:S01]  /*1e440*/  @P1 MUFU.RCP R135, R140 ;  /* 0x0000008c00871308 */ /* 0x000e620000001000 */
[----:B------:R-:W-:Y:S01]  /*1e450*/  @P1 FMUL.FTZ R146, R143, 0.69314718246459960938 ;  /* 0x3f3172188f921820 */ /* 0x000fe20000410000 */
[----:B------:R-:W-:-:S03]  /*1e460*/  IMAD.MOV.U32 R144, RZ, RZ, -0x800000 ;  /* 0xff800000ff907424 */ /* 0x000fc600078e00ff */
[----:B------:R-:W-:Y:S01]  /*1e470*/  @P1 FFMA.FTZ R144, R146, R145, R147 ;  /* 0x0000009192901223 */ /* 0x000fe20000010093 */
[----:B------:R-:W-:Y:S01]  /*1e480*/  STL [R1+0x440], R142 ;  /* 0x0004408e01007387 */ /* 0x000fe20000100800 */
[-C--:B-1----:R-:W-:Y:S01]  /*1e490*/  FMUL.FTZ R13, R13, R135.reuse ;  /* 0x000000870d0d7220 */ /* 0x082fe20000410000 */
[-C--:B------:R-:W-:Y:S01]  /*1e4a0*/  FMUL.FTZ R12, R12, R135.reuse ;  /* 0x000000870c0c7220 */ /* 0x080fe20000410000 */
[-C--:B------:R-:W-:Y:S01]  /*1e4b0*/  FMUL.FTZ R15, R15, R135.reuse ;  /* 0x000000870f0f7220 */ /* 0x080fe20000410000 */
[-C--:B------:R-:W-:Y:S01]  /*1e4c0*/  FMUL.FTZ R14, R14, R135.reuse ;  /* 0x000000870e0e7220 */ /* 0x080fe20000410000 */
[-C--:B------:R-:W-:Y:S01]  /*1e4d0*/  FMUL.FTZ R73, R73, R135.reuse ;  /* 0x0000008749497220 */ /* 0x080fe20000410000 */
[-C--:B------:R-:W-:Y:S01]  /*1e4e0*/  FMUL.FTZ R72, R72, R135.reuse ;  /* 0x0000008748487220 */ /* 0x080fe20000410000 */
[----:B------:R1:W-:Y:S01]  /*1e4f0*/  STL.64 [R1+0x388], R12 ;  /* 0x0003880c01007387 */ /* 0x0003e20000100a00 */
[-C--:B------:R-:W-:Y:S01]  /*1e500*/  FMUL.FTZ R71, R71, R135.reuse ;  /* 0x0000008747477220 */ /* 0x080fe20000410000 */
[-C--:B------:R-:W-:Y:S01]  /*1e510*/  FMUL.FTZ R70, R70, R135.reuse ;  /* 0x0000008746467220 */ /* 0x080fe20000410000 */
[-C--:B------:R-:W-:Y:S01]  /*1e520*/  FMUL.FTZ R59, R59, R135.reuse ;  /* 0x000000873b3b7220 */ /* 0x080fe20000410000 */
[----:B------:R2:W-:Y:S01]  /*1e530*/  STL.64 [R1+0x3c8], R14 ;  /* 0x0003c80e01007387 */ /* 0x0005e20000100a00 */
        /* <DEDUP_REMOVED lines=55> */
[----:B-1----:R-:W-:Y:S01]  /*1e8b0*/  VIADD R12, R133, 0x1 ;  /* 0x00000001850c7836 */ /* 0x002fe20000000000 */
[----:B--2---:R-:W-:Y:S01]  /*1e8c0*/  @!P2 LOP3.LUT R14, R19, 0x1, RZ, 0x3c, !PT ;  /* 0x00000001130ea812 */ /* 0x004fe200078e3cff */
[----:B------:R2:W-:Y:S04]  /*1e8d0*/  STL [R1+0x444], R144 ;  /* 0x0004449001007387 */ /* 0x0005e80000100800 */
[----:B------:R2:W-:Y:S04]  /*1e8e0*/  STL.64 [R1+0x228], R72 ;  /* 0x0002284801007387 */ /* 0x0005e80000100a00 */
        /* <DEDUP_REMOVED lines=29> */
[----:B------:R2:W-:Y:S04]  /*1eac0*/  STL [R1+0x218], R12 ;  /* 0x0002180c01007387 */ /* 0x0005e80000100800 */
[----:B------:R2:W-:Y:S01]  /*1ead0*/  @!P2 STL [R1+0x214], R14 ;  /* 0x0002140e0100a387 */ /* 0x0005e20000100800 */
[----:B------:R-:W-:-:S13]  /*1eae0*/  PLOP3.LUT P0, PT, PT, PT, PT, 0x8, 0x0 ;  /* 0x000000000000781c */ /* 0x000fda0003f0e170 */
.L_x_8712:
[----:B------:R-:W3:Y:S08]  /*1eaf0*/  S2UR UR4, SR_CgaCtaId ;  /* 0x00000000000479c3 */ /* 0x000ef00000008800 */
[----:B------:R-:W-:Y:S06]  /*1eb00*/  BAR.SYNC.DEFER_BLOCKING 0x5, 0x120 ;  /* 0x0144800000007b1d */ /* 0x000fec0000010000 */
[----:B------:R-:W-:-:S02]  /*1eb10*/  UMOV UR50, 0x400 ;  /* 0x0000040000327882 */ /* 0x000fc40000000000 */
[----:B---3--:R-:W-:-:S09]  /*1eb20*/  ULEA UR50, UR4, UR50, 0x18 ;  /* 0x0000003204327291 */ /* 0x008fd2000f8ec03f */
[----:B-1----:R-:W1:Y:S02]  /*1eb30*/  LDS R0, [UR50+0x324d0] ;  /* 0x0324d032ff007984 */ /* 0x002e640008000800 */
[----:B-1----:R-:W-:Y:S01]  /*1eb40*/  R2UR UR4, R0 ;  /* 0x00000000000472ca */ /* 0x002fe200000e0000 */
[----:B------:R-:W-:Y:S06]  /*1eb50*/  BAR.ARV 0x4, 0x120 ;  /* 0x0104800000007b1d */ /* 0x000fec0000002000 */
[----:B------:R-:W-:Y:S08]  /*1eb60*/  @P0 BRA `(.L_x_8809) ;  /* 0x0000000c00780947 */ /* 0x000ff00003800000 */
[----:B------:R-:W3:Y:S04]  /*1eb70*/  LDL.128 R136, [R1+0x220] ;  /* 0x0002200001887983 */ /* 0x000ee80000100c00 */
[----:B------:R-:W4:Y:S04]  /*1eb80*/  LDL.128 R128, [R1+0x240] ;  /* 0x0002400001807983 */ /* 0x000f280000100c00 */
[----:B------:R-:W5:Y:S04]  /*1eb90*/  LDL.128 R132, [R1+0x230] ;  /* 0x0002300001847983 */ /* 0x000f680000100c00 */
[----:B------:R-:W5:Y:S04]  /*1eba0*/  LDL.128 R120, [R1+0x260] ;  /* 0x0002600001787983 */ /* 0x000f680000100c00 */
[----:B--2---:R-:W2:Y:S04]  /*1ebb0*/  LDL.128 R72, [R1+0x320] ;  /* 0x0003200001487983 */ /* 0x004ea80000100c00 */
[----:B------:R-:W2:Y:S04]  /*1ebc0*/  LDL.128 R124, [R1+0x250] ;  /* 0x00025000017c7983 */ /* 0x000ea80000100c00 */
        /* <DEDUP_REMOVED lines=10> */
[----:B------:R-:W2:Y:S04]  /*1ec70*/  LDL R152, [R1+0x46c] ;  /* 0x00046c0001987983 */ /* 0x000ea80000100800 */
[----:B------:R-:W2:Y:S04]  /*1ec80*/  LDL.128 R84, [R1+0x2f0] ;  /* 0x0002f00001547983 */ /* 0x000ea80000100c00 */
[----:B------:R-:W2:Y:S04]  /*1ec90*/  LDL R151, [R1+0x468] ;  /* 0x0004680001977983 */ /* 0x000ea80000100800 */
        /* <DEDUP_REMOVED lines=12> */
[----:B------:R-:W2:Y:S01]  /*1ed60*/  LDL.128 R12, [R1+0x3f0] ;  /* 0x0003f000010c7983 */ /* 0x000ea20000100c00 */
[----:B------:R-:W-:Y:S01]  /*1ed70*/  VIADD R20, R200, UR42 ;  /* 0x0000002ac8147c36 */ /* 0x000fe20008000000 */
[----:B------:R-:W-:-:S02]  /*1ed80*/  ULDC UR5, c[0x0][0xb88] ;  /* 0x0002e20000057ab9 */ /* 0x000fc40000000800 */
[----:B------:R-:W2:Y:S04]  /*1ed90*/  LDL.128 R8, [R1+0x400] ;  /* 0x0004000001087983 */ /* 0x000ea80000100c00 */
[----:B------:R-:W2:Y:S01]  /*1eda0*/  LDL.128 R4, [R1+0x410] ;  /* 0x0004100001047983 */ /* 0x000ea20000100c00 */
[----:B------:R-:W-:Y:S01]  /*1edb0*/  LOP3.LUT P0, RZ, R209, 0x3, RZ, 0xc0, !PT ;  /* 0x00000003d1ff7812 */ /* 0x000fe2000780c0ff */
[----:B------:R-:W-:Y:S01]  /*1edc0*/  VIADD R0, R20, 0x8 ;  /* 0x0000000814007836 */ /* 0x000fe20000000000 */
[----:B------:R-:W-:Y:S01]  /*1edd0*/  IADD3 R142, P3, R194, 0xc040, RZ ;  /* 0x0000c040c28e7810 */ /* 0x000fe20007f7e0ff */
[----:B------:R-:W-:Y:S01]  /*1ede0*/  ULDC.64 UR6, c[0x0][0xc70] ;  /* 0x00031c0000067ab9 */ /* 0x000fe20000000a00 */
[----:B------:R-:W-:Y:S02]  /*1edf0*/  ISETP.GE.OR P1, PT, R20, UR5, P0 ;  /* 0x0000000514007c0c */ /* 0x000fe40008726670 */
[----:B------:R-:W-:-:S11]  /*1ee00*/  ISETP.GE.OR P0, PT, R0, UR5, P0 ;  /* 0x0000000500007c0c */ /* 0x000fd60008706670 */
[----:B------:R-:W2:Y:S04]  /*1ee10*/  @!P1 LDL R19, [R1+0x440] ;  /* 0x0004400001139983 */ /* 0x000ea80000100800 */
[----:B------:R-:W2:Y:S01]  /*1ee20*/  @!P0 LDL R0, [R1+0x444] ;  /* 0x0004440001008983 */ /* 0x000ea20000100800 */
[----:B------:R-:W-:Y:S02]  /*1ee30*/  IADD3 R3, P6, R194, 0x8060, RZ ;  /* 0x00008060c2037810 */ /* 0x000fe40007fde0ff */
[----:B------:R-:W-:Y:S02]  /*1ee40*/  LOP3.LUT R147, R142, 0x380, RZ, 0xc0, !PT ;  /* 0x000003808e937812 */ /* 0x000fe400078ec0ff */
[----:B------:R-:W-:Y:S02]  /*1ee50*/  LOP3.LUT R143, R194, 0x380, RZ, 0xc0, !PT ;  /* 0x00000380c28f7812 */ /* 0x000fe400078ec0ff */
[----:B------:R-:W-:-:S02]  /*1ee60*/  LOP3.LUT R2, R3, 0x380, RZ, 0xc0, !PT ;  /* 0x0000038003027812 */ /* 0x000fc400078ec0ff */
[----:B------:R-:W-:Y:S02]  /*1ee70*/  SHF.R.U64 R147, R147, 0x3, RZ ;  /* 0x0000000393937819 */ /* 0x000fe400000012ff */
[----:B------:R-:W-:Y:S02]  /*1ee80*/  SHF.R.U64 R143, R143, 0x3, RZ ;  /* 0x000000038f8f7819 */ /* 0x000fe400000012ff */
[----:B------:R-:W-:Y:S02]  /*1ee90*/  SHF.R.U64 R2, R2, 0x3, RZ ;  /* 0x0000000302027819 */ /* 0x000fe400000012ff */
[----:B------:R-:W-:Y:S02]  /*1eea0*/  LOP3.LUT R146, R147, R142, RZ, 0x3c, !PT ;  /* 0x0000008e93927212 */ /* 0x000fe400078e3cff */
[C---:B------:R-:W-:Y:S02]  /*1eeb0*/  IADD3 R141, P4, R194.reuse, 0xc020, RZ ;  /* 0x0000c020c28d7810 */ /* 0x040fe40007f9e0ff */
[----:B------:R-:W-:Y:S01]  /*1eec0*/  LOP3.LUT R142, R143, R194, RZ, 0x3c, !PT ;  /* 0x000000c28f8e7212 */ /* 0x000fe200078e3cff */
[----:B------:R-:W-:Y:S01]  /*1eed0*/  IMAD.MOV.U32 R143, RZ, RZ, R195 ;  /* 0x000000ffff8f7224 */ /* 0x000fe200078e00c3 */
[----:B------:R-:W-:-:S02]  /*1eee0*/  IADD3 R140, P5, R194, 0xc000, RZ ;  /* 0x0000c000c28c7810 */ /* 0x000fc40007fbe0ff */
[----:B------:R-:W-:Y:S02]  /*1eef0*/  LOP3.LUT R2, R2, R3, RZ, 0x3c, !PT ;  /* 0x0000000302027212 */ /* 0x000fe400078e3cff */
[----:B------:R-:W-:Y:S02]  /*1ef00*/  IADD3 R149, P2, R194, 0xc060, RZ ;  /* 0x0000c060c2957810 */ /* 0x000fe40007f5e0ff */
[----:B------:R-:W-:Y:S02]  /*1ef10*/  LOP3.LUT R3, R141, 0x380, RZ, 0xc0, !PT ;  /* 0x000003808d037812 */ /* 0x000fe400078ec0ff */
[----:B------:R-:W-:Y:S02]  /*1ef20*/  LOP3.LUT R21, R140, 0x380, RZ, 0xc0, !PT ;  /* 0x000003808c157812 */ /* 0x000fe400078ec0ff */
[----:B------:R-:W-:Y:S01]  /*1ef30*/  MOV R150, R142 ;  /* 0x0000008e00967202 */ /* 0x000fe20000000f00 */
[----:B------:R-:W-:Y:S01]  /*1ef40*/  USHF.R.S32.HI UR5, URZ, 0x1f, UR43 ;  /* 0x0000001f3f057899 */ /* 0x000fe2000801142b */
[----:B------:R-:W-:-:S02]  /*1ef50*/  LOP3.LUT R148, R149, 0x380, RZ, 0xc0, !PT ;  /* 0x0000038095947812 */ /* 0x000fc400078ec0ff */
[----:B------:R-:W-:Y:S02]  /*1ef60*/  SHF.R.U64 R144, R3, 0x3, RZ ;  /* 0x0000000303907819 */ /* 0x000fe400000012ff */
[----:B------:R-:W-:Y:S01]  /*1ef70*/  SHF.R.U64 R21, R21, 0x3, RZ ;  /* 0x0000000315157819 */ /* 0x000fe200000012ff */
[--C-:B------:R-:W-:Y:S01]  /*1ef80*/  IMAD.X R3, RZ, RZ, R195.reuse, P6 ;  /* 0x000000ffff037224 */ /* 0x100fe200030e06c3 */
[----:B------:R-:W-:Y:S01]  /*1ef90*/  SHF.R.U64 R148, R148, 0x3, RZ ;  /* 0x0000000394947819 */ /* 0x000fe200000012ff */
[----:B------:R-:W-:Y:S01]  /*1efa0*/  UIMAD UR5, UR5, UR6, URZ ;  /* 0x00000006050572a4 */ /* 0x000fe2000f8e023f */
[----:B------:R-:W-:Y:S01]  /*1efb0*/  LOP3.LUT R144, R144, R141, RZ, 0x3c, !PT ;  /* 0x0000008d90907212 */ /* 0x000fe200078e3cff */
[--C-:B------:R-:W-:Y:S01]  /*1efc0*/  IMAD.X R141, RZ, RZ, R195.reuse, P5 ;  /* 0x000000ffff8d7224 */ /* 0x100fe200028e06c3 */
[----:B------:R-:W-:Y:S01]  /*1efd0*/  LOP3.LUT R140, R21, R140, RZ, 0x3c, !PT ;  /* 0x0000008c158c7212 */ /* 0x000fe200078e3cff */
[--C-:B------:R-:W-:Y:S01]  /*1efe0*/  IMAD.X R145, RZ, RZ, R195.reuse, P4 ;  /* 0x000000ffff917224 */ /* 0x100fe200020e06c3 */
[----:B------:R-:W-:Y:S01]  /*1eff0*/  LOP3.LUT R148, R148, R149, RZ, 0x3c, !PT ;  /* 0x0000009594947212 */ /* 0x000fe200078e3cff */
[--C-:B------:R-:W-:Y:S01]  /*1f000*/  IMAD.X R147, RZ, RZ, R195.reuse, P3 ;  /* 0x000000ffff937224 */ /* 0x100fe200018e06c3 */
[----:B------:R-:W-:Y:S01]  /*1f010*/  UIMAD.WIDE.U32 UR8, UR43, UR6, URZ ;  /* 0x000000062b0872a5 */ /* 0x000fe2000f8e003f */
[----:B------:R-:W-:Y:S01]  /*1f020*/  IMAD.X R149, RZ, RZ, R195, P2 ;  /* 0x000000ffff957224 */ /* 0x000fe200010e06c3 */
[----:B------:R-:W-:Y:S01]  /*1f030*/  UIMAD UR5, UR43, UR7, UR5 ;  /* 0x000000072b0572a4 */ /* 0x000fe2000f8e0205 */
[----:B------:R-:W-:-:S02]  /*1f040*/  MOV R142, R2 ;  /* 0x00000002008e7202 */ /* 0x000fc40000000f00 */
[----:B------:R-:W-:Y:S01]  /*1f050*/  MOV R143, R140 ;  /* 0x0000008c008f7202 */ /* 0x000fe20000000f00 */
[----:B------:R-:W-:Y:S01]  /*1f060*/  UIADD3 UR5, UR9, UR5, URZ ;  /* 0x0000000509057290 */ /* 0x000fe2000fffe03f */
[----:B------:R-:W-:Y:S01]  /*1f070*/  MOV R21, R144 ;  /* 0x0000009000157202 */ /* 0x000fe20000000f00 */
[----:B------:R-:W-:Y:S01]  /*1f080*/  ULDC.64 UR6, c[0x0][0xc40] ;  /* 0x0003100000067ab9 */ /* 0x000fe20000000a00 */
[----:B------:R-:W-:Y:S02]  /*1f090*/  MOV R140, R146 ;  /* 0x00000092008c7202 */ /* 0x000fe40000000f00 */
[----:B------:R-:W-:Y:S01]  /*1f0a0*/  MOV R141, R148 ;  /* 0x00000094008d7202 */ /* 0x000fe20000000f00 */
[----:B------:R-:W-:Y:S02]  /*1f0b0*/  IMAD.U32 R3, RZ, RZ, UR9 ;  /* 0x00000009ff037e24 */ /* 0x000fe4000f8e00ff */
[----:B------:R-:W-:Y:S01]  /*1f0c0*/  IMAD.U32 R3, RZ, RZ, UR5 ;  /* 0x00000005ff037e24 */ /* 0x000fe2000f8e00ff */
[----:B------:R-:W-:Y:S01]  /*1f0d0*/  USHF.R.S32.HI UR5, URZ, 0x1f, UR44 ;  /* 0x0000001f3f057899 */ /* 0x000fe2000801142c */
[----:B------:R-:W-:Y:S01]  /*1f0e0*/  IMAD.U32 R2, RZ, RZ, UR8 ;  /* 0x00000008ff027e24 */ /* 0x000fe2000f8e00ff */
[----:B---3--:R-:W-:-:S02]  /*1f0f0*/  F2FP.F16.F32.PACK_AB R136, R137, R136 ;  /* 0x000000888988723e */ /* 0x008fc400000000ff */
[----:B------:R-:W-:Y:S02]  /*1f100*/  F2FP.F16.F32.PACK_AB R137, R139, R138 ;  /* 0x0000008a8b89723e */ /* 0x000fe400000000ff */
[----:B----4-:R-:W-:Y:S02]  /*1f110*/  F2FP.F16.F32.PACK_AB R128, R129, R128 ;  /* 0x000000808180723e */ /* 0x010fe400000000ff */
[----:B------:R-:W-:Y:S02]  /*1f120*/  F2FP.F16.F32.PACK_AB R129, R131, R130 ;  /* 0x000000828381723e */ /* 0x000fe400000000ff */
[----:B-----5:R-:W-:Y:S02]  /*1f130*/  F2FP.F16.F32.PACK_AB R138, R133, R132 ;  /* 0x00000084858a723e */ /* 0x020fe400000000ff */
[----:B------:R-:W-:Y:S01]  /*1f140*/  F2FP.F16.F32.PACK_AB R139, R135, R134 ;  /* 0x00000086878b723e */ /* 0x000fe200000000ff */
[----:B------:R-:W-:Y:S01]  /*1f150*/  BAR.SYNC.DEFER_BLOCKING 0x1, 0x100 ;  /* 0x0044000000007b1d */ /* 0x000fe20000010000 */
[----:B------:R-:W-:-:S02]  /*1f160*/  F2FP.F16.F32.PACK_AB R120, R121, R120 ;  /* 0x000000787978723e */ /* 0x000fc400000000ff */
[----:B------:R-:W-:Y:S02]  /*1f170*/  F2FP.F16.F32.PACK_AB R121, R123, R122 ;  /* 0x0000007a7b79723e */ /* 0x000fe400000000ff */
[----:B--2---:R-:W-:Y:S02]  /*1f180*/  F2FP.F16.F32.PACK_AB R72, R73, R72 ;  /* 0x000000484948723e */ /* 0x004fe400000000ff */
        /* <DEDUP_REMOVED lines=10> */
[----:B------:R-:W1:Y:S01]  /*1f230*/  LDC.64 R68, c[0x0][0xc78] ;  /* 0x00031e00ff447b82 */ /* 0x000e620000000a00 */
[----:B------:R-:W-:Y:S02]  /*1f240*/  F2FP.F16.F32.PACK_AB R114, R109, R108 ;  /* 0x0000006c6d72723e */ /* 0x000fe400000000ff */
[----:B------:R-:W-:Y:S02]  /*1f250*/  F2FP.F16.F32.PACK_AB R115, R111, R110 ;  /* 0x0000006e6f73723e */ /* 0x000fe400000000ff */
[----:B------:R-:W-:Y:S01]  /*1f260*/  F2FP.F16.F32.PACK_AB R96, R97, R96 ;  /* 0x000000606160723e */ /* 0x000fe200000000ff */
[----:B------:R-:W-:Y:S01]  /*1f270*/  STSM.16.M88.4 [R150], R136 ;  /* 0x0000008896007844 */ /* 0x000fe20000000200 */
        /* <DEDUP_REMOVED lines=13> */
[----:B------:R-:W-:Y:S01]  /*1f350*/  STSM.16.M88.4 [R151], R120 ;  /* 0x0000007897007844 */ /* 0x000fe20000000200 */
[----:B------:R-:W-:-:S03]  /*1f360*/  F2FP.F16.F32.PACK_AB R82, R77, R76 ;  /* 0x0000004c4d52723e */ /* 0x000fc600000000ff */
[----:B------:R-:W-:Y:S01]  /*1f370*/  STSM.16.M88.4 [R237], R112 ;  /* 0x00000070ed007844 */ /* 0x000fe20000000200 */
        /* <DEDUP_REMOVED lines=36> */
[----:B------:R-:W-:Y:S01]  /*1f5c0*/  F2FP.F16.F32.PACK_AB R11, R7, R6 ;  /* 0x00000006070b723e */ /* 0x000fe200000000ff */
[----:B------:R-:W-:Y:S04]  /*1f5d0*/  STSM.16.M88.4 [R143], R44 ;  /* 0x0000002c8f007844 */ /* 0x000fe80000000200 */
[----:B------:R-:W-:Y:S04]  /*1f5e0*/  STSM.16.M88.4 [R21], R36 ;  /* 0x0000002415007844 */ /* 0x000fe80000000200 */
[----:B------:R-:W-:Y:S04]  /*1f5f0*/  STSM.16.M88.4 [R140], R24 ;  /* 0x000000188c007844 */ /* 0x000fe80000000200 */
[----:B------:R-:W-:Y:S01]  /*1f600*/  STSM.16.M88.4 [R141], R8 ;  /* 0x000000088d007844 */ /* 0x000fe20000000200 */
[----:B------:R-:W-:Y:S01]  /*1f610*/  @!PT LDS RZ, [RZ] ;  /* 0x00000000fffff984 */ /* 0x000fe20000000800 */
[----:B------:R-:W-:Y:S01]  /*1f620*/  @!PT LDS RZ, [RZ] ;  /* 0x00000000fffff984 */ /* 0x000fe20000000800 */
[----:B------:R-:W-:Y:S01]  /*1f630*/  @!PT LDS RZ, [RZ] ;  /* 0x00000000fffff984 */ /* 0x000fe20000000800 */
[----:B------:R-:W-:Y:S01]  /*1f640*/  @!PT LDS RZ, [RZ] ;  /* 0x00000000fffff984 */ /* 0x000fe20000000800 */
[----:B------:R3:W-:Y:S06]  /*1f650*/  MEMBAR.ALL.CTA ;  /* 0x0000000000007992 */ /* 0x0007ec0000008000 */
[----:B---3--:R-:W3:Y:S01]  /*1f660*/  FENCE.VIEW.ASYNC.S ;  /* 0x00000000000073c6 */ /* 0x008ee20000000000 */
[----:B-1----:R-:W-:-:S02]  /*1f670*/  IMAD R40, R68, UR5, RZ ;  /* 0x0000000544287c24 */ /* 0x002fc4000f8e02ff */
[----:B------:R-:W-:Y:S01]  /*1f680*/  IMAD.WIDE.U32 R2, R68, UR44, R2 ;  /* 0x0000002c44027c25 */ /* 0x000fe2000f8e0002 */
[----:B---3--:R-:W1:Y:S01]  /*1f690*/  SHFL.IDX PT, R4, R221, RZ, 0x1f ;  /* 0x00001fffdd047589 */ /* 0x008e6200000e0000 */
[----:B--2---:R-:W-:Y:S02]  /*1f6a0*/  SHF.R.S32.HI R29, RZ, 0x1f, R20 ;  /* 0x0000001fff1d7819 */ /* 0x004fe40000011414 */
[----:B------:R-:W-:Y:S01]  /*1f6b0*/  IMAD R40, R69, UR44, R40 ;  /* 0x0000002c45287c24 */ /* 0x000fe2000f8e0228 */
[----:B------:R-:W-:Y:S06]  /*1f6c0*/  BAR.ARV 0x1, 0x120 ;  /* 0x0044800000007b1d */ /* 0x000fec0000002000 */
[----:B------:R-:W-:-:S04]  /*1f6d0*/  IADD3 R20, P2, R20, R2, RZ ;  /* 0x0000000214147210 */ /* 0x000fc80007f5e0ff */
[----:B------:R-:W-:Y:S02]  /*1f6e0*/  IADD3.X R29, R29, R3, R40, P2, !PT ;  /* 0x000000031d1d7210 */ /* 0x000fe400017fe428 */
        /* <DEDUP_REMOVED lines=36> */
.L_x_8812:
[----:B------:R-:W-:Y:S05]  /*1f930*/  BSYNC B0 ;  /* 0x0000000000007941 */ /* 0x000fea0003800000 */
.L_x_8811:
[----:B------:R-:W-:Y:S05]  /*1f940*/  BRA `(.L_x_8810) ;  /* 0x00000008007c7947 */ /* 0x000fea0003800000 */
.L_x_8809:
[----:B--2---:R-:W1:Y:S01]  /*1f950*/  LDC.64 R8, c[0x0][0xbe0] ;  /* 0x0002f800ff087b82 */ /* 0x004e620000000a00 */
[----:B------:R-:W-:Y:S01]  /*1f960*/  ISETP.GT.AND P0, PT, R197, 0x7f, PT ;  /* 0x0000007fc500780c */ /* 0x000fe20003f04270 */
[----:B------:R-:W-:Y:S01]  /*1f970*/  USHF.R.S32.HI UR5, URZ, 0x1f, UR43 ;  /* 0x0000001f3f057899 */ /* 0x000fe2000801142b */
[--C-:B------:R-:W-:Y:S01]  /*1f980*/  SHF.R.S32.HI R189, RZ, 0x1f, R188.reuse ;  /* 0x0000001fffbd7819 */ /* 0x100fe200000114bc */
[----:B------:R-:W-:Y:S01]  /*1f990*/  USHF.R.S32.HI UR6, URZ, 0x1f, UR44 ;  /* 0x0000001f3f067899 */ /* 0x000fe2000801142c */
[----:B------:R-:W-:Y:S03]  /*1f9a0*/  BSSY B0, `(.L_x_8813) ;  /* 0x000001c000007945 */ /* 0x000fe60003800000 */
[----:B------:R-:W2:Y:S08]  /*1f9b0*/  LDC R14, c[0x0][0xeac] ;  /* 0x0003ab00ff0e7b82 */ /* 0x000eb00000000800 */
[----:B------:R-:W3:Y:S01]  /*1f9c0*/  LDC.64 R10, c[0x0][0xbe8] ;  /* 0x0002fa00ff0a7b82 */ /* 0x000ee20000000a00 */
[----:B-1----:R-:W-:-:S04]  /*1f9d0*/  IMAD.WIDE.U32 R6, R8, UR43, R188 ;  /* 0x0000002b08067c25 */ /* 0x002fc8000f8e00bc */
[----:B------:R-:W-:Y:S01]  /*1f9e0*/  IMAD R8, R8, UR5, RZ ;  /* 0x0000000508087c24 */ /* 0x000fe2000f8e02ff */
[----:B------:R-:W-:Y:S06]  /*1f9f0*/  @P0 BRA `(.L_x_8814) ;  /* 0x0000000000580947 */ /* 0x000fec0003800000 */
[----:B------:R-:W1:Y:S01]  /*1fa00*/  S2R R0, SR_TID.X ;  /* 0x0000000000007919 */ /* 0x000e620000002100 */
[----:B------:R-:W-:Y:S01]  /*1fa10*/  IMAD.U32 R2, RZ, RZ, UR42 ;  /* 0x0000002aff027e24 */ /* 0x000fe2000f8e00ff */
[----:B------:R-:W-:-:S04]  /*1fa20*/  ULDC UR7, c[0x0][0xb88] ;  /* 0x0002e20000077ab9 */ /* 0x000fc80000000800 */
        /* <DEDUP_REMOVED lines=19> */
.L_x_8814:
[----:B------:R-:W-:Y:S05]  /*1fb60*/  BSYNC B0 ;  /* 0x0000000000007941 */ /* 0x000fea0003800000 */
.L_x_8813:
[----:B------:R-:W-:Y:S01]  /*1fb70*/  ULDC UR5, c[0x0][0xb88] ;  /* 0x0002e20000057ab9 */ /* 0x000fe20000000800 */
[C---:B------:R-:W-:Y:S01]  /*1fb80*/  VIADD R0, R198.reuse, 0x20 ;  /* 0x00000020c6007836 */ /* 0x040fe20000000000 */
[----:B------:R-:W-:Y:S01]  /*1fb90*/  UIADD3 UR42, -UR42, UR5, URZ ;  /* 0x000000052a2a7290 */ /* 0x000fe2000fffe13f */
[----:B-1----:R-:W-:Y:S01]  /*1fba0*/  IMAD R3, R9, UR43, R8 ;  /* 0x0000002b09037c24 */ /* 0x002fe2000f8e0208 */
[----:B------:R-:W-:Y:S01]  /*1fbb0*/  ULOP3.LUT UR39, URZ, UR39, URZ, 0x33, !UPT ;  /* 0x000000273f277292 */ /* 0x000fe2000f8e333f */
[C---:B------:R-:W-:Y:S01]  /*1fbc0*/  VIADD R2, R198.reuse, 0x40 ;  /* 0x00000040c6027836 */ /* 0x040fe20000000000 */
[----:B------:R-:W-:Y:S01]  /*1fbd0*/  SHF.R.S32.HI R199, RZ, 0x1f, R198 ;  /* 0x0000001fffc77819 */ /* 0x000fe200000114c6 */
[----:B------:R-:W-:Y:S01]  /*1fbe0*/  IMAD.IADD R7, R7, 0x1, R3 ;  /* 0x0000000107077824 */ /* 0x000fe200078e0203 */
[----:B------:R-:W-:Y:S01]  /*1fbf0*/  ISETP.GE.AND P2, PT, R198, UR42, PT ;  /* 0x0000002ac6007c0c */ /* 0x000fe2000bf46270 */
[----:B------:R-:W-:Y:S01]  /*1fc00*/  BSSY B0, `(.L_x_8815) ;  /* 0x0000021000007945 */ /* 0x000fe20003800000 */
[----:B------:R-:W-:Y:S01]  /*1fc10*/  ISETP.GE.AND P0, PT, R0, UR42, PT ;  /* 0x0000002a00007c0c */ /* 0x000fe2000bf06270 */
[----:B---3--:R-:W-:Y:S01]  /*1fc20*/  IMAD R0, R10, UR6, RZ ;  /* 0x000000060a007c24 */ /* 0x008fe2000f8e02ff */
[----:B------:R-:W-:Y:S01]  /*1fc30*/  ISETP.GE.AND P1, PT, R2, UR42, PT ;  /* 0x0000002a02007c0c */ /* 0x000fe2000bf26270 */
[----:B--2---:R-:W-:-:S02]  /*1fc40*/  VIADD R5, R14, UR39 ;  /* 0x000000270e057c36 */ /* 0x004fc40008000000 */
        /* <DEDUP_REMOVED lines=28> */
.L_x_8816:
[----:B------:R-:W-:Y:S05]  /*1fe10*/  BSYNC B0 ;  /* 0x0000000000007941 */ /* 0x000fea0003800000 */
.L_x_8815:
        /* <DEDUP_REMOVED lines=27> */
.L_x_8818:
[----:B------:R-:W-:Y:S05]  /*1ffd0*/  BSYNC B0 ;  /* 0x0000000000007941 */ /* 0x000fea0003800000 */
.L_x_8817:
[----:B------:R-:W-:Y:S04]  /*1ffe0*/  BSSY B0, `(.L_x_8819) ;  /* 0x000001a000007945 */ /* 0x000fe80003800000 */
[----:B------:R-:W-:Y:S05]  /*1fff0*/  @P1 BRA `(.L_x_8820) ;  /* 0x0000000000601947 */ /* 0x000fea0003800000 */
[----:B--2---:R-:W-:Y:S01]  /*20000*/  IADD3 R9, P0, R4, 0x40, RZ ;  /* 0x0000004004097810 */ /* 0x004fe20007f1e0ff */
        /* <DEDUP_REMOVED lines=23> */
.L_x_8820:
[----:B------:R-:W-:Y:S05]  /*20180*/  BSYNC B0 ;  /* 0x0000000000007941 */ /* 0x000fea0003800000 */
.L_x_8819:
        /* <DEDUP_REMOVED lines=26> */
.L_x_8821:
[----:B------:R-:W-:Y:S05]  /*20330*/  BSYNC B0 ;  /* 0x0000000000007941 */ /* 0x000fea0003800000 */
.L_x_8810:
[----:B------:R-:W5:Y:S02]  /*20340*/  LDC R0, c[0x0][0xea8] ;  /* 0x0003aa00ff007b82 */ /* 0x000f640000000800 */
[----:B-----5:R-:W-:-:S13]  /*20350*/  ISETP.LE.AND P0, PT, R0, UR4, PT ;  /* 0x0000000400007c0c */ /* 0x020fda000bf03270 */
[----:B------:R-:W-:Y:S05]  /*20360*/  @!P0 BRA `(.L_x_8822) ;  /* 0xfffffe0c00f88947 */ /* 0x000fea000383ffff */
[----:B------:R-:W-:Y:S05]  /*20370*/  EXIT ;  /* 0x000000000000794d */ /* 0x000fea0003800000 */
.L_x_8702:
[----:B------:R-:W-:-:S08]  /*20380*/  NOP ;  /* 0x0000000000007918 */ /* 0x000fd00000000000 */
[----:B------:R-:W1:-:S00]  /*20390*/  USETMAXREG.DEALLOC.CTAPOOL 0x18 ;  /* 0x00000018000079c8 */ /* 0x000e4000080e0500 */
[----:B-1----:R-:W-:-:S06]  /*203a0*/  LOP3.LUT R0, R0, 0x3, RZ, 0xc0, !PT ;  /* 0x0000000300007812 */ /* 0x002fcc00078ec0ff */
[----:B------:R-:W1:Y:S02]  /*203b0*/  SHFL.IDX PT, R0, R0, RZ, 0x1f ;  /* 0x00001fff00007589 */ /* 0x000e6400000e0000 */
[----:B-1----:R-:W-:-:S13]  /*203c0*/  ISETP.NE.AND P0, PT, R0, RZ, PT ;  /* 0x000000ff0000720c */ /* 0x002fda0003f05270 */
[----:B------:R-:W-:Y:S05]  /*203d0*/  @P0 EXIT ;  /* 0x000000000000094d */ /* 0x000fea0003800000 */
[----:B------:R-:W1:Y:S01]  /*203e0*/  S2UR UR4, SR_CTAID.X ;  /* 0x00000000000479c3 */ /* 0x000e620000002500 */
[----:B------:R2:W-:Y:S01]  /*203f0*/  STL [R1+0x468], RZ ;  /* 0x000468ff01007387 */ /* 0x0005e20000100800 */
[----:B------:R-:W-:Y:S02]  /*20400*/  IMAD.MOV.U32 R16, RZ, RZ, RZ ;  /* 0x000000ffff107224 */ /* 0x000fe400078e00ff */
[----:B------:R-:W-:-:S04]  /*20410*/  IMAD.MOV.U32 R17, RZ, RZ, 0x1 ;  /* 0x00000001ff117424 */ /* 0x000fc800078e00ff */
[----:B------:R-:W1:Y:S02]  /*20420*/  LDC R0, c[0x0][0xea8] ;  /* 0x0003aa00ff007b82 */ /* 0x000e640000000800 */
[----:B-1----:R-:W-:-:S13]  /*20430*/  ISETP.LE.AND P0, PT, R0, UR4, PT ;  /* 0x0000000400007c0c */ /* 0x002fda000bf03270 */
[----:B--2---:R-:W-:Y:S05]  /*20440*/  @P0 BRA `(.L_x_8823) ;  /* 0x0000002c00a40947 */ /* 0x004fea0003800000 */
[----:B------:R-:W-:Y:S01]  /*20450*/  IMAD.U32 R0, RZ, RZ, UR4 ;  /* 0x00000004ff007e24 */ /* 0x000fe2000f8e00ff */
[----:B------:R1:W-:Y:S01]  /*20460*/  STL [R1+0x468], RZ ;  /* 0x000468ff01007387 */ /* 0x0003e20000100800 */
[----:B------:R-:W-:Y:S01]  /*20470*/  IMAD.MOV.U32 R17, RZ, RZ, 0x1 ;  /* 0x00000001ff117424 */ /* 0x000fe200078e00ff */
[----:B------:R-:W-:Y:S01]  /*20480*/  ULDC UR44, c[0x0][0xc] ;  /* 0x00000300002c7ab9 */ /* 0x000fe20000000800 */
[----:B------:R-:W-:Y:S01]  /*20490*/  IMAD.MOV.U32 R16, RZ, RZ, RZ ;  /* 0x000000ffff107224 */ /* 0x000fe200078e00ff */
[----:B------:R1:W-:Y:S01]  /*204a0*/  STL [R1+0x460], R0 ;  /* 0x0004600001007387 */ /* 0x0003e20000100800 */
[----:B------:R-:W-:-:S05]  /*204b0*/  ULDC.64 UR48, c[0x0][0x198] ;  /* 0x0000660000307ab9 */ /* 0x000fca0000000a00 */
.L_x_8879:
[----:B--2---:R-:W2:Y:S01]  /*204c0*/  LDL R2, [R1+0x460] ;  /* 0x0004600001027983 */ /* 0x004ea20000100800 */
[----:B------:R-:W-:Y:S01]  /*204d0*/  ULDC UR10, c[0x0][0xed0] ;  /* 0x0003b400000a7ab9 */ /* 0x000fe20000000800 */
[----:B-1----:R-:W1:Y:S01]  /*204e0*/  LDC R0, c[0x0][0xee8] ;  /* 0x0003ba00ff007b82 */ /* 0x002e620000000800 */
[----:B------:R-:W-:-:S11]  /*204f0*/  UISETP.NE.AND UP0, UPT, UR10, 0x1, UPT ;  /* 0x000000010a00788c */ /* 0x000fd6000bf05270 */
[----:B------:R-:W-:Y:S01]  /*20500*/  @UP0 ULDC UR6, c[0x0][0xed4] ;  /* 0x0003b50000060ab9 */ /* 0x000fe20000000800 */
[----:B------:R-:W-:Y:S01]  /*20510*/  @UP0 ULDC UR11, c[0x0][0xed8] ;  /* 0x0003b600000b0ab9 */ /* 0x000fe20000000800 */
[C---:B--2---:R-:W-:Y:S02]  /*20520*/  R2UR UR8, R2.reuse ;  /* 0x00000000020872ca */ /* 0x044fe400000e0000 */
[----:B------:R-:W-:-:S11]  /*20530*/  R2UR UR9, R2 ;  /* 0x00000000020972ca */ /* 0x000fd600000e0000 */
[----:B------:R-:W-:-:S04]  /*20540*/  UIMAD.WIDE.U32 UR6, UR8, UR6, URZ ;  /* 0x00000006080672a5 */ /* 0x000fc8000f8e003f */
[----:B------:R-:W-:-:S04]  /*20550*/  @UP0 USHF.R.U32.HI UR8, URZ, UR11, UR7 ;  /* 0x0000000b3f080299 */ /* 0x000fc80008011607 */
[----:B------:R-:W-:Y:S02]  /*20560*/  UIADD3 UR6, -UR8, URZ, URZ ;  /* 0x0000003f08067290 */ /* 0x000fe4000fffe13f */
[----:B-1----:R-:W-:Y:S02]  /*20570*/  ISETP.LE.AND P0, PT, R0, UR8, PT ;  /* 0x0000000800007c0c */ /* 0x002fe4000bf03270 */
[----:B------:R-:W-:-:S11]  /*20580*/  UIMAD UR10, UR10, UR6, UR9 ;  /* 0x000000060a0a72a4 */ /* 0x000fd6000f8e0209 */
[----:B---3--:R-:W-:Y:S05]  /*20590*/  @!P0 BRA `(.L_x_8824) ;  /* 0x0000000000208947 */ /* 0x008fea0003800000 */
        /* <DEDUP_REMOVED lines=8> */
.L_x_8824:
[----:B------:R-:W-:Y:S01]  /*20620*/  ULDC UR11, c[0x0][0xec4] ;  /* 0x0003b100000b7ab9 */ /* 0x000fe20000000800 */
[----:B------:R-:W-:Y:S01]  /*20630*/  UMOV UR9, UR10 ;  /* 0x0000000a00097c82 */ /* 0x000fe20008000000 */
[----:B------:R-:W-:-:S11]  /*20640*/  UISETP.NE.AND UP0, UPT, UR11, 0x1, UPT ;  /* 0x000000010b00788c */ /* 0x000fd6000bf05270 */
[----:B------:R-:W-:Y:S02]  /*20650*/  @UP0 ULDC.64 UR12, c[0x0][0xec8] ;  /* 0x0003b200000c0ab9 */ /* 0x000fe40000000a00 */
[----:B------:R-:W-:-:S04]  /*20660*/  UIMAD.WIDE.U32 UR6, UR10, UR12, URZ ;  /* 0x0000000c0a0672a5 */ /* 0x000fc8000f8e003f */
[----:B------:R-:W-:-:S04]  /*20670*/  @UP0 USHF.R.U32.HI UR9, URZ, UR13, UR7 ;  /* 0x0000000d3f090299 */ /* 0x000fc80008011607 */
[----:B------:R-:W-:-:S12]  /*20680*/  UIMAD UR6, UR9, UR11, URZ ;  /* 0x0000000b090672a4 */ /* 0x000fd8000f8e023f */
.L_x_8825:
[----:B------:R-:W-:Y:S01]  /*20690*/  ULDC.64 UR12, c[0x0][0x3f8] ;  /* 0x0000fe00000c7ab9 */ /* 0x000fe20000000a00 */
[----:B------:R-:W-:Y:S02]  /*206a0*/  ULOP3.LUT UR9, URZ, UR9, URZ, 0x33, !UPT ;  /* 0x000000093f097292 */ /* 0x000fe4000f8e333f */
[----:B------:R-:W-:Y:S01]  /*206b0*/  UISETP.NE.U32.AND UP0, UPT, UR12, URZ, UPT ;  /* 0x0000003f0c00728c */ /* 0x000fe2000bf05070 */
[----:B------:R-:W-:Y:S02]  /*206c0*/  ULDC UR41, c[0x0][0xeac] ;  /* 0x0003ab0000297ab9 */ /* 0x000fe40000000800 */
[----:B------:R-:W-:Y:S01]  /*206d0*/  ULDC UR12, c[0x0][0xeb8] ;  /* 0x0003ae00000c7ab9 */ /* 0x000fe20000000800 */
[----:B------:R-:W-:Y:S02]  /*206e0*/  UIADD3 UR41, UR9, UR41, URZ ;  /* 0x0000002909297290 */ /* 0x000fe4000fffe03f */
[----:B------:R-:W-:Y:S02]  /*206f0*/  UISETP.NE.AND UP1, UPT, UR12, 0x1, UPT ;  /* 0x000000010c00788c */ /* 0x000fe4000bf25270 */
[----:B------:R-:W-:Y:S01]  /*20700*/  UIADD3 UR10, UR10, -UR6, URZ ;  /* 0x800000060a0a7290 */ /* 0x000fe2000fffe03f */
[----:B------:R-:W-:-:S02]  /*20710*/  ULDC UR11, c[0x0][0xec4] ;  /* 0x0003b100000b7ab9 */ /* 0x000fc40000000800 */
[----:B------:R-:W-:Y:S01]  /*20720*/  ULDC.64 UR6, c[0x0][0xad8] ;  /* 0x0002b60000067ab9 */ /* 0x000fe20000000a00 */
[----:B------:R-:W-:Y:S02]  /*20730*/  UISETP.NE.AND.EX UP0, UPT, UR13, URZ, UPT, UP0 ;  /* 0x0000003f0d00728c */ /* 0x000fe4000bf05300 */
[----:B------:R-:W-:Y:S02]  /*20740*/  UISETP.GE.AND UP2, UPT, UR7, 0x1, UPT ;  /* 0x000000010700788c */ /* 0x000fe4000bf46270 */
[----:B------:R-:W-:Y:S01]  /*20750*/  USHF.L.U32 UR41, UR41, 0x7, URZ ;  /* 0x0000000729297899 */ /* 0x000fe2000800063f */
[----:B------:R-:W-:Y:S01]  /*20760*/  ULDC UR13, c[0x0][0x404] ;  /* 0x00010100000d7ab9 */ /* 0x000fe20000000800 */
[----:B------:R-:W-:Y:S01]  /*20770*/  ULDC UR14, c[0x0][0x288] ;  /* 0x0000a200000e7ab9 */ /* 0x000fe20000000800 */
[----:B------:R-:W-:Y:S01]  /*20780*/  UIMAD UR11, UR8, UR11, UR10 ;  /* 0x0000000b080b72a4 */ /* 0x000fe2000f8e020a */
[----:B------:R-:W-:Y:S01]  /*20790*/  PLOP3.LUT P1, PT, PT, PT, UP2, 0x80, 0x0 ;  /* 0x000000000000781c */ /* 0x000fe20003f2f028 */
[----:B------:R-:W-:Y:S01]  /*207a0*/  USEL UR13, UR13, 0x1, UP0 ;  /* 0x000000010d0d7887 */ /* 0x000fe20008000000 */
[----:B------:R-:W-:Y:S01]  /*207b0*/  @UP1 ULDC UR8, c[0x0][0xebc] ;  /* 0x0003af0000081ab9 */ /* 0x000fe20000000800 */
[----:B------:R-:W-:Y:S01]  /*207c0*/  UIADD3 UR10, UR41, 0x80, -UR14 ;  /* 0x00000080290a7890 */ /* 0x000fe2000fffe80e */
[----:B------:R-:W-:Y:S01]  /*207d0*/  ULDC UR15, c[0x0][0x2e0] ;  /* 0x0000b800000f7ab9 */ /* 0x000fe20000000800 */
[----:B------:R-:W-:Y:S01]  /*207e0*/  UIMAD.WIDE.U32 UR8, UR11, UR8, URZ ;  /* 0x000000080b0872a5 */ /* 0x000fe2000f8e003f */
[----:B------:R-:W-:Y:S01]  /*207f0*/  @UP1 ULDC UR16, c[0x0][0xec0] ;  /* 0x0003b00000101ab9 */ /* 0x000fe20000000800 */
[----:B------:R-:W-:Y:S01]  /*20800*/  UIMAD UR10, UR13, UR15, UR10 ;  /* 0x0000000f0d0a72a4 */ /* 0x000fe2000f8e020a */
[----:B------:R-:W-:Y:S01]  /*20810*/  UMOV UR43, UR11 ;  /* 0x0000000b002b7c82 */ /* 0x000fe20008000000 */
[----:B------:R-:W-:-:S02]  /*20820*/  @UP1 USHF.R.U32.HI UR43, URZ, UR16, UR9 ;  /* 0x000000103f2b1299 */ /* 0x000fc40008011609 */
[----:B------:R-:W-:Y:S02]  /*20830*/  UIADD3 UR6, UR10, UR6, URZ ;  /* 0x000000060a067290 */ /* 0x000fe4000fffe03f */
[----:B------:R-:W-:-:S04]  /*20840*/  UIADD3 UR42, -UR43, URZ, URZ ;  /* 0x0000003f2b2a7290 */ /* 0x000fc8000fffe13f */
[----:B------:R-:W-:Y:S01]  /*20850*/  UIMAD UR42, UR12, UR42, UR11 ;  /* 0x0000002a0c2a72a4 */ /* 0x000fe2000f8e020b */
[----:B------:R-:W-:Y:S01]  /*20860*/  IMAD.U32 R0, RZ, RZ, UR6 ;  /* 0x00000006ff007e24 */ /* 0x000fe2000f8e00ff */
[----:B------:R-:W-:Y:S10]  /*20870*/  @!P1 BRA `(.L_x_8826) ;  /* 0x0000000000409947 */ /* 0x000ff40003800000 */
        /* <DEDUP_REMOVED lines=10> */
.L_x_8827:
[----:B------:R-:W-:-:S11]  /*20920*/  UISETP.NE.AND UP0, UPT, UR7, 0x1, UPT ;  /* 0x000000010700788c */ /* 0x000fd6000bf05270 */
[----:B------:R-:W-:Y:S02]  /*20930*/  @UP0 ULDC.64 UR10, c[0x0][0xae0] ;  /* 0x0002b800000a0ab9 */ /* 0x000fe40000000a00 */
[----:B------:R-:W-:-:S04]  /*20940*/  UIMAD.WIDE.U32 UR8, UR6, UR10, URZ ;  /* 0x0000000a060872a5 */ /* 0x000fc8000f8e003f */
[----:B------:R-:W-:-:S12]  /*20950*/  @UP0 USHF.R.U32.HI UR6, URZ, UR11, UR9 ;  /* 0x0000000b3f060299 */ /* 0x000fd80008011609 */
.L_x_8828:
[----:B------:R-:W-:-:S06]  /*20960*/  UIMAD UR6, UR6, UR7, UR7 ;  /* 0x00000007060672a4 */ /* 0x000fcc000f8e0207 */
[----:B------:R-:W-:-:S07]  /*20970*/  VIMNMX R0, R0, UR6, PT ;  /* 0x0000000600007c48 */ /* 0x000fce000bfe0100 */
.L_x_8826:
[----:B------:R-:W-:Y:S01]  /*20980*/  UIMAD UR8, UR13, UR15, 0x5f ;  /* 0x0000005f0d0874a4 */ /* 0x000fe2000f8e020f */
[----:B------:R-:W-:Y:S01]  /*20990*/  VIADD R0, R0, 0x5f ;  /* 0x0000005f00007836 */ /* 0x000fe20000000000 */
[----:B------:R-:W-:Y:S02]  /*209a0*/  UIADD3 UR10, UR41, -UR14, URZ ;  /* 0x8000000e290a7290 */ /* 0x000fe4000fffe03f */
[----:B------:R-:W-:Y:S01]  /*209b0*/  UIMAD.WIDE UR8, UR8, 0x2aaaaaab, URZ ;  /* 0x2aaaaaab080878a5 */ /* 0x000fe2000f8e023f */
[----:B------:R-:W-:Y:S01]  /*209c0*/  IMAD.HI R0, R0, 0x2aaaaaab, RZ ;  /* 0x2aaaaaab00007827 */ /* 0x000fe200078e02ff */
[----:B------:R-:W-:Y:S02]  /*209d0*/  UIMAD UR10, UR13, UR15, UR10 ;  /* 0x0000000f0d0a72a4 */ /* 0x000fe4000f8e020a */
[----:B------:R-:W-:Y:S02]  /*209e0*/  USHF.R.U32.HI UR6, URZ, 0x1f, UR9 ;  /* 0x0000001f3f067899 */ /* 0x000fe40008011609 */
[----:B------:R-:W-:Y:S01]  /*209f0*/  SHF.R.U32.HI R3, RZ, 0x1f, R0 ;  /* 0x0000001fff037819 */ /* 0x000fe20000011600 */
[----:B------:R-:W-:Y:S01]  /*20a00*/  ULDC UR11, c[0x0][0xad4] ;  /* 0x0002b500000b7ab9 */ /* 0x000fe20000000800 */
[----:B------:R-:W-:-:S02]  /*20a10*/  ULEA.HI.SX32 UR6, UR9, UR6, 0x1c ;  /* 0x0000000609067291 */ /* 0x000fc4000f8fe23f */
[----:B------:R-:W-:Y:S01]  /*20a20*/  LEA.HI.SX32 R3, R0, R3, 0x1c ;  /* 0x0000000300037211 */ /* 0x000fe200078fe2ff */
[----:B------:R-:W-:-:S03]  /*20a30*/  UIADD3 UR11, UR10, -UR11, URZ ;  /* 0x8000000b0a0b7290 */ /* 0x000fc6000fffe03f */
[----:B------:R-:W-:Y:S01]  /*20a40*/  VIMNMX R19, R3, UR6, PT ;  /* 0x0000000603137c48 */ /* 0x000fe2000bfe0100 */
[----:B------:R-:W-:Y:S08]  /*20a50*/  @!P1 BRA `(.L_x_8829) ;  /* 0x0000000000449947 */ /* 0x000ff00003800000 */
        /* <DEDUP_REMOVED lines=10> */
.L_x_8830:
[----:B------:R-:W-:-:S11]  /*20b00*/  UISETP.NE.AND UP0, UPT, UR7, 0x1, UPT ;  /* 0x000000010700788c */ /* 0x000fd6000bf05270 */
[----:B------:R-:W-:Y:S02]  /*20b10*/  @UP0 ULDC.64 UR12, c[0x0][0xae0] ;  /* 0x0002b800000c0ab9 */ /* 0x000fe40000000a00 */
[----:B------:R-:W-:-:S04]  /*20b20*/  UIMAD.WIDE.U32 UR8, UR10, UR12, URZ ;  /* 0x0000000c0a0872a5 */ /* 0x000fc8000f8e003f */
[----:B------:R-:W-:-:S12]  /*20b30*/  @UP0 USHF.R.U32.HI UR10, URZ, UR13, UR9 ;  /* 0x0000000d3f0a0299 */ /* 0x000fd80008011609 */
.L_x_8831:
[----:B------:R-:W-:-:S04]  /*20b40*/  UIMAD UR7, UR10, UR7, URZ ;  /* 0x000000070a0772a4 */ /* 0x000fc8000f8e023f */
[----:B------:R-:W-:-:S04]  /*20b50*/  UISETP.LT.AND UP0, UPT, UR11, UR7, UPT ;  /* 0x000000070b00728c */ /* 0x000fc8000bf01270 */
[----:B------:R-:W-:-:S12]  /*20b60*/  USEL UR11, UR11, UR7, !UP0 ;  /* 0x000000070b0b7287 */ /* 0x000fd8000c000000 */
.L_x_8829:
[----:B------:R-:W-:Y:S01]  /*20b70*/  UIMAD.WIDE UR6, UR11, 0x2aaaaaab, URZ ;  /* 0x2aaaaaab0b0678a5 */ /* 0x000fe2000f8e023f */
[----:B------:R-:W-:Y:S03]  /*20b80*/  BSSY B6, `(.L_x_8832) ;  /* 0x0000263000067945 */ /* 0x000fe60003800000 */
[----:B------:R-:W-:-:S04]  /*20b90*/  USHF.R.U32.HI UR6, URZ, 0x1f, UR7 ;  /* 0x0000001f3f067899 */ /* 0x000fc80008011607 */
[----:B------:R-:W-:-:S04]  /*20ba0*/  ULEA.HI.SX32 UR6, UR7, UR6, 0x1c ;  /* 0x0000000607067291 */ /* 0x000fc8000f8fe23f */
[----:B------:R-:W-:-:S04]  /*20bb0*/  UISETP.LT.AND UP0, UPT, URZ, UR6, UPT ;  /* 0x000000063f00728c */ /* 0x000fc8000bf01270 */
[----:B------:R-:W-:-:S06]  /*20bc0*/  USEL UR39, URZ, UR6, !UP0 ;  /* 0x000000063f277287 */ /* 0x000fcc000c000000 */
[----:B------:R-:W-:-:S13]  /*20bd0*/  ISETP.GT.AND P0, PT, R19, UR39, PT ;  /* 0x0000002713007c0c */ /* 0x000fda000bf04270 */
        /* <DEDUP_REMOVED lines=19> */
.L_x_8833:
[----:B------:R-:W1:Y:S01]  /*20d10*/  S2R R3, SR_CgaCtaId ;  /* 0x0000000000037919 */ /* 0x000e620000008800 */
[----:B------:R-:W-:-:S04]  /*20d20*/  MOV R18, 0x400 ;  /* 0x0000040000127802 */ /* 0x000fc80000000f00 */
[----:B-1----:R-:W-:-:S05]  /*20d30*/  LEA R18, R3, R18, 0x18 ;  /* 0x0000001203127211 */ /* 0x002fca00078ec0ff */
[----:B------:R-:W-:-:S05]  /*20d40*/  VIADD R0, R18, 0x1c400 ;  /* 0x0001c40012007836 */ /* 0x000fca0000000000 */
[----:B------:R-:W-:-:S13]  /*20d50*/  LOP3.LUT P0, RZ, R0, 0x3ff, RZ, 0xc0, !PT ;  /* 0x000003ff00ff7812 */ /* 0x000fda000780c0ff */
        /* <DEDUP_REMOVED lines=17> */
.L_x_8835:
[----:B------:R-:W-:-:S05]  /*20e70*/  VIADD R0, R18, 0x400 ;  /* 0x0000040012007836 */ /* 0x000fca0000000000 */
        /* <DEDUP_REMOVED lines=18> */
.L_x_8837:
        /* <DEDUP_REMOVED lines=16> */
.L_x_8836:
        /* <DEDUP_REMOVED lines=15> */
[----:B------:R-:W-:Y:S01]  /*21190*/  VIADD R8, R19, 0xffffffff ;  /* 0xffffffff13087836 */ /* 0x000fe20000000000 */
[----:B------:R-:W-:Y:S01]  /*211a0*/  ISETP.NE.AND P1, PT, R7, RZ, PT ;  /* 0x000000ff0700720c */ /* 0x000fe20003f25270 */
[----:B---3--:R-:W1:Y:S08]  /*211b0*/  LDC.64 R2, c[0x0][0x3f8] ;  /* 0x0000fe00ff027b82 */ /* 0x008e700000000a00 */
[----:B------:R-:W2:Y:S04]  /*211c0*/  @P0 LDC R4, c[0x0][0x42c] ;  /* 0x00010b00ff040b82 */ /* 0x000ea80000000800 */
[----:B------:R-:W-:-:S05]  /*211d0*/  VOTEU.ALL UP1, P1 ;  /* 0x00000000003f7886 */ /* 0x000fca0000820000 */
[----:B------:R-:W-:Y:S01]  /*211e0*/  @!UP1 UIADD3 UR4, UP0, UR48, 0x270, URZ ;  /* 0x0000027030049890 */ /* 0x000fe2000ff1e03f */
[----:B------:R-:W3:Y:S03]  /*211f0*/  @P0 LDC R5, c[0x0][0x430] ;  /* 0x00010c00ff050b82 */ /* 0x000ee60000000800 */
[----:B------:R-:W-:-:S09]  /*21200*/  @!UP1 UIADD3.X UR5, URZ, UR49, URZ, UP0, !UPT ;  /* 0x000000313f059290 */ /* 0x000fd200087fe43f */
[----:B------:R1:W-:Y:S01]  /*21210*/  @!UP1 UTMAPF.L2.4D [UR40], [UR4] ;  /* 0x00000028040095b8 */ /* 0x0003e20008018000 */
[----:B--2---:R-:W-:-:S05]  /*21220*/  @P0 IMAD.HI.U32 R4, R4, UR42, RZ ;  /* 0x0000002a04040c27 */ /* 0x004fca000f8e00ff */
[----:B---3--:R-:W-:Y:S02]  /*21230*/  @P0 SHF.R.U32.HI R0, RZ, R5, R4 ;  /* 0x00000005ff000219 */ /* 0x008fe40000011604 */
[----:B-1----:R-:W-:-:S04]  /*21240*/  ISETP.NE.U32.AND P0, PT, R2, RZ, PT ;  /* 0x000000ff0200720c */ /* 0x002fc80003f05070 */
[----:B------:R-:W-:-:S04]  /*21250*/  ISETP.NE.AND.EX P0, PT, R3, RZ, PT, P0 ;  /* 0x000000ff0300720c */ /* 0x000fc80003f05300 */
[----:B----4-:R-:W-:Y:S01]  /*21260*/  SEL R4, R6, RZ, !P0 ;  /* 0x000000ff06047207 */ /* 0x010fe20004000000 */
[----:B------:R-:W-:Y:S08]  /*21270*/  BRA.DIV UR6, `(.L_x_8838) ;  /* 0x0000002606907947 */ /* 0x000ff0000b800000 */
.L_x_8892:
[----:B------:R-:W-:Y:S01]  /*21280*/  UMOV UR4, 0xffffffff ;  /* 0xffffffff00047882 */ /* 0x000fe20000000000 */
[----:B------:R-:W-:Y:S02]  /*21290*/  SHF.R.S32.HI R7, RZ, 0x1f, R6 ;  /* 0x0000001fff077819 */ /* 0x000fe40000011406 */
[----:B------:R-:W-:Y:S05]  /*212a0*/  BRA.DIV UR4, `(.L_x_8839) ;  /* 0x0000002604b07947 */ /* 0x000fea000b800000 */
[----:B------:R-:W-:-:S13]  /*212b0*/  ELECT P6, URZ, PT ;  /* 0x00000000003f782f */ /* 0x000fda00038c0000 */
.L_x_8895:
[----:B------:R-:W-:Y:S05]  /*212c0*/  @!P6 BRA `(.L_x_8840) ;  /* 0x0000000000c8e947 */ /* 0x000fea0003800000 */
        /* <DEDUP_REMOVED lines=16> */
[----:B------:R-:W-:-:S04]  /*213d0*/  LEA R10, P2, R4, R2, 0x2 ;  /* 0x00000002040a7211 */ /* 0x000fc800078410ff */
[----:B------:R-:W-:-:S05]  /*213e0*/  LEA.HI.X R11, R4, R3, R5, 0x2, P2 ;  /* 0x00000003040b7211 */ /* 0x000fca00010f1405 */
[----:B------:R1:W5:Y:S04]  /*213f0*/  LDG.E R4, desc[UR46][R10.64] ;  /* 0x0000002e0a047981 */ /* 0x000368000c1e1900 */
.L_x_8841:
[----:B------:R-:W2:Y:S01]  /*21400*/  S2R R5, SR_TID.X ;  /* 0x0000000000057919 */ /* 0x000ea20000002100 */
[----:B-1----:R-:W-:Y:S01]  /*21410*/  IMAD R10, R16, 0x8, R18 ;  /* 0x00000008100a7824 */ /* 0x002fe200078e0212 */
[----:B--2---:R-:W-:Y:S02]  /*21420*/  LOP3.LUT R9, R5, 0x7f, RZ, 0xc0, !PT ;  /* 0x0000007f05097812 */ /* 0x004fe400078ec0ff */
[----:B------:R-:W-:Y:S02]  /*21430*/  SHF.L.U32 R5, R17, 0x1f, RZ ;  /* 0x0000001f11057819 */ /* 0x000fe400000006ff */
[----:B------:R-:W-:Y:S02]  /*21440*/  ISETP.NE.AND P3, PT, R9, RZ, PT ;  /* 0x000000ff0900720c */ /* 0x000fe40003f65270 */
[----:B------:R-:W1:Y:S02]  /*21450*/  SYNCS.PHASECHK.TRANS64.TRYWAIT P2, [R10+URZ+0x32440], R5 ;  /* 0x032440050a0075a7 */ /* 0x000e64000804017f */
[----:B-1----:R-:W-:Y:S09]  /*21460*/  @!P2 BRA `(.L_x_8842) ;  /* 0x000000240060a947 */ /* 0x002ff20003800000 */
.L_x_8896:
        /* <DEDUP_REMOVED lines=8> */
.L_x_8843:
[----:B-1----:R-:W-:Y:S01]  /*214f0*/  IMAD R5, R16, 0x3000, R18 ;  /* 0x0000300010057824 */ /* 0x002fe200078e0212 */
        /* <DEDUP_REMOVED lines=10> */
[----:B------:R-:W-:Y:S02]  /*215a0*/  UIADD3 UR9, UR9, 0x32430, URZ ;  /* 0x0003243009097890 */ /* 0x000fe4000fffe03f */
[----:B------:R-:W-:Y:S02]  /*215b0*/  UIMAD UR11, UR11, 0x60, URZ ;  /* 0x000000600b0b78a4 */ /* 0x000fe4000f8e023f */
[----:B------:R-:W-:-:S09]  /*215c0*/  UIADD3 UR8, UR8, 0x1c400, URZ ;  /* 0x0001c40008087890 */ /* 0x000fd2000fffe03f */
[----:B------:R1:W-:Y:S02]  /*215d0*/  UTMALDG.4D [UR8], [UR4], desc[UR6] ;  /* 0x00000608040075b4 */ /* 0x0003e40008019000 */
[----:B-1----:R-:W-:Y:S01]  /*215e0*/  NOP ;  /* 0x0000000000007918 */ /* 0x002fe20000000000 */
.L_x_8840:
[----:B------:R-:W2:Y:S01]  /*215f0*/  LDL.LU R9, [R1+0x468] ;  /* 0x0004680001097983 */ /* 0x000ea20000300800 */
[----:B------:R-:W-:Y:S05]  /*21600*/  WARPSYNC.ALL ;  /* 0x0000000000007948 */ /* 0x000fea0003800000 */
[----:B------:R-:W-:Y:S01]  /*21610*/  BAR.SYNC.DEFER_BLOCKING 0x8, 0x120 ;  /* 0x0204800000007b1d */ /* 0x000fe20000010000 */
[----:B------:R-:W-:-:S05]  /*21620*/  ELECT P2, URZ, PT ;  /* 0x00000000003f782f */ /* 0x000fca0003840000 */
[----:B------:R-:W-:Y:S01]  /*21630*/  BSSY B0, `(.L_x_8844) ;  /* 0x0000034000007945 */ /* 0x000fe20003800000 */
[----:B--2---:R-:W-:-:S05]  /*21640*/  VIADD R9, R9, 0x1 ;  /* 0x0000000109097836 */ /* 0x004fca0000000000 */
[----:B------:R1:W-:Y:S01]  /*21650*/  STL [R1+0x468], R9 ;  /* 0x0004680901007387 */ /* 0x0003e20000100800 */
[----:B------:R-:W-:-:S04]  /*21660*/  LEA.HI R5, R9, R9, RZ, 0x1 ;  /* 0x0000000909057211 */ /* 0x000fc800078f08ff */
[----:B------:R-:W-:-:S05]  /*21670*/  LOP3.LUT R5, R5, 0xfffffffe, RZ, 0xc0, !PT ;  /* 0xfffffffe05057812 */ /* 0x000fca00078ec0ff */
[----:B------:R-:W-:-:S05]  /*21680*/  IMAD.IADD R5, R9, 0x1, -R5 ;  /* 0x0000000109057824 */ /* 0x000fca00078e0a05 */
[----:B------:R-:W-:Y:S01]  /*21690*/  SHF.L.U32 R5, R5, 0x1f, RZ ;  /* 0x0000001f05057819 */ /* 0x000fe200000006ff */
[----:B-1----:R-:W-:Y:S06]  /*216a0*/  @!P2 BRA `(.L_x_8845) ;  /* 0x0000000000b0a947 */ /* 0x002fec0003800000 */
[----:B------:R-:W-:Y:S01]  /*216b0*/  R2UR UR17, R18 ;  /* 0x00000000121172ca */ /* 0x000fe200000e0000 */
[----:B------:R-:W-:Y:S01]  /*216c0*/  UIADD3 UR4, UP0, UR48, 0x270, URZ ;  /* 0x0000027030047890 */ /* 0x000fe2000ff1e03f */
[----:B------:R-:W-:Y:S01]  /*216d0*/  IMAD.MOV.U32 R9, RZ, RZ, 0x4000 ;  /* 0x00004000ff097424 */ /* 0x000fe200078e00ff */
[----:B------:R-:W-:Y:S01]  /*216e0*/  UMOV UR14, 0x0 ;  /* 0x00000000000e7882 */ /* 0x000fe20000000000 */
[----:B------:R-:W-:Y:S01]  /*216f0*/  UMOV UR15, 0x12f00000 ;  /* 0x12f00000000f7882 */ /* 0x000fe20000000000 */
[----:B------:R-:W-:Y:S01]  /*21700*/  UIADD3.X UR5, URZ, UR49, URZ, UP0, !UPT ;  /* 0x000000313f057290 */ /* 0x000fe200087fe43f */
[----:B------:R1:W-:Y:S01]  /*21710*/  SYNCS.ARRIVE.TRANS64 RZ, [R18+URZ+0x32400], R9 ;  /* 0x0324000912ff79a7 */ /* 0x0003e2000800003f */
[----:B------:R-:W-:Y:S01]  /*21720*/  UIADD3 UR6, UP0, UR48, 0x770, URZ ;  /* 0x0000077030067890 */ /* 0x000fe2000ff1e03f */
[----:B------:R-:W-:Y:S01]  /*21730*/  UMOV UR10, URZ ;  /* 0x0000003f000a7c82 */ /* 0x000fe20008000000 */
[----:B------:R-:W-:Y:S01]  /*21740*/  UMOV UR11, UR41 ;  /* 0x00000029000b7c82 */ /* 0x000fe20008000000 */
[----:B------:R-:W-:Y:S01]  /*21750*/  UMOV UR12, UR42 ;  /* 0x0000002a000c7c82 */ /* 0x000fe20008000000 */
[----:B------:R-:W-:-:S02]  /*21760*/  UMOV UR13, UR43 ;  /* 0x0000002b000d7c82 */ /* 0x000fc40008000000 */
[----:B------:R-:W-:Y:S02]  /*21770*/  UIADD3 UR8, UR17, 0x18400, URZ ;  /* 0x0001840011087890 */ /* 0x000fe4000fffe03f */
[----:B------:R-:W-:Y:S01]  /*21780*/  UIADD3 UR9, UR17, 0x32400, URZ ;  /* 0x0003240011097890 */ /* 0x000fe2000fffe03f */
[----:B-1----:R-:W-:Y:S01]  /*21790*/  IMAD.MOV.U32 R9, RZ, RZ, 0x10000 ;  /* 0x00010000ff097424 */ /* 0x002fe200078e00ff */
[----:B------:R-:W-:Y:S02]  /*217a0*/  UIADD3.X UR7, URZ, UR49, URZ, UP0, !UPT ;  /* 0x000000313f077290 */ /* 0x000fe400087fe43f */
[----:B------:R-:W-:Y:S02]  /*217b0*/  UIADD3 UR32, UR17, 0x22400, URZ ;  /* 0x0002240011207890 */ /* 0x000fe4000fffe03f */
[----:B------:R-:W-:Y:S02]  /*217c0*/  UIADD3 UR33, UR17, 0x32410, URZ ;  /* 0x0003241011217890 */ /* 0x000fe4000fffe03f */
[----:B------:R-:W-:Y:S01]  /*217d0*/  UIADD3 UR24, UR17, 0x26400, URZ ;  /* 0x0002640011187890 */ /* 0x000fe2000fffe03f */
[----:B------:R1:W-:Y:S01]  /*217e0*/  UTMALDG.4D [UR8], [UR4], desc[UR14] ;  /* 0x00000e08040075b4 */ /* 0x0003e20008019000 */
[----:B------:R-:W-:Y:S01]  /*217f0*/  UIADD3 UR16, UR17, 0x2a400, URZ ;  /* 0x0002a40011107890 */ /* 0x000fe2000fffe03f */
[----:B------:R2:W-:Y:S01]  /*21800*/  SYNCS.ARRIVE.TRANS64 RZ, [R18+URZ+0x32410], R9 ;  /* 0x0324100912ff79a7 */ /* 0x0005e2000800003f */
[----:B------:R-:W-:Y:S01]  /*21810*/  UMOV UR35, UR41 ;  /* 0x0000002900237c82 */ /* 0x000fe20008000000 */
[----:B------:R-:W-:Y:S01]  /*21820*/  UMOV UR36, UR42 ;  /* 0x0000002a00247c82 */ /* 0x000fe20008000000 */
[----:B------:R-:W-:Y:S01]  /*21830*/  UMOV UR37, UR43 ;  /* 0x0000002b00257c82 */ /* 0x000fe20008000000 */
[----:B------:R-:W-:Y:S01]  /*21840*/  UMOV UR34, UR10 ;  /* 0x0000000a00227c82 */ /* 0x000fe20008000000 */
[----:B------:R-:W-:Y:S01]  /*21850*/  UMOV UR26, 0x40 ;  /* 0x00000040001a7882 */ /* 0x000fe20000000000 */
[----:B------:R-:W-:Y:S01]  /*21860*/  UMOV UR27, UR41 ;  /* 0x00000029001b7c82 */ /* 0x000fe20008000000 */
[----:B------:R-:W-:Y:S01]  /*21870*/  UMOV UR28, UR42 ;  /* 0x0000002a001c7c82 */ /* 0x000fe20008000000 */
[----:B------:R-:W-:Y:S01]  /*21880*/  UMOV UR29, UR43 ;  /* 0x0000002b001d7c82 */ /* 0x000fe20008000000 */
[----:B------:R-:W-:Y:S01]  /*21890*/  UMOV UR25, UR33 ;  /* 0x0000002100197c82 */ /* 0x000fe20008000000 */
[----:B------:R-:W-:Y:S01]  /*218a0*/  UMOV UR18, 0x80 ;  /* 0x0000008000127882 */ /* 0x000fe20000000000 */
[----:B------:R-:W-:Y:S01]  /*218b0*/  UMOV UR19, UR41 ;  /* 0x0000002900137c82 */ /* 0x000fe20008000000 */
[----:B------:R-:W-:Y:S01]  /*218c0*/  UMOV UR20, UR42 ;  /* 0x0000002a00147c82 */ /* 0x000fe20008000000 */
[----:B------:R2:W-:Y:S01]  /*218d0*/  UTMALDG.4D [UR32], [UR6], desc[UR14] ;  /* 0x00000e20060075b4 */ /* 0x0005e20008019000 */
[----:B------:R-:W-:Y:S01]  /*218e0*/  UMOV UR21, UR43 ;  /* 0x0000002b00157c82 */ /* 0x000fe20008000000 */
[----:B------:R2:W-:Y:S01]  /*218f0*/  UTMALDG.4D [UR24], [UR6], desc[UR14] ;  /* 0x00000e18060075b4 */ /* 0x0005e20008019000 */
[----:B-1----:R-:W-:Y:S01]  /*21900*/  UIADD3 UR8, UR17, 0x2e400, URZ ;  /* 0x0002e40011087890 */ /* 0x002fe2000fffe03f */
[----:B------:R-:W-:-:S02]  /*21910*/  UMOV UR10, 0xc0 ;  /* 0x000000c0000a7882 */ /* 0x000fc40000000000 */
[----:B------:R-:W-:Y:S01]  /*21920*/  UMOV UR17, UR33 ;  /* 0x0000002100117c82 */ /* 0x000fe20008000000 */
[----:B------:R-:W-:Y:S01]  /*21930*/  UMOV UR9, UR33 ;  /* 0x0000002100097c82 */ /* 0x000fe20008000000 */
[----:B------:R2:W-:Y:S04]  /*21940*/  UTMALDG.4D [UR16], [UR6], desc[UR14] ;  /* 0x00000e10060075b4 */ /* 0x0005e80008019000 */
[----:B------:R2:W-:Y:S02]  /*21950*/  UTMALDG.4D [UR8], [UR6], desc[UR14] ;  /* 0x00000e08060075b4 */ /* 0x0005e40008019000 */
[----:B--2---:R-:W-:Y:S01]  /*21960*/  NOP ;  /* 0x0000000000007918 */ /* 0x004fe20000000000 */
.L_x_8845:
[----:B------:R-:W-:Y:S05]  /*21970*/  BSYNC B0 ;  /* 0x0000000000007941 */ /* 0x000fea0003800000 */
.L_x_8844:
[----:B------:R-:W1:Y:S02]  /*21980*/  SYNCS.PHASECHK.TRANS64.TRYWAIT P2, [R18+URZ+0x32420], R5 ;  /* 0x03242005120075a7 */ /* 0x000e64000804017f */
[----:B-1----:R-:W-:Y:S05]  /*21990*/  @!P2 BRA `(.L_x_8846) ;  /* 0x000000200028a947 */ /* 0x002fea0003800000 */
.L_x_8897:
[----:B------:R-:W-:Y:S01]  /*219a0*/  ULDC.64 UR4, c[0x0][0x408] ;  /* 0x0001020000047ab9 */ /* 0x000fe20000000a00 */
[----:B------:R-:W-:Y:S04]  /*219b0*/  BSSY B0, `(.L_x_8847) ;  /* 0x0000030000007945 */ /* 0x000fe80003800000 */
[----:B------:R-:W-:Y:S05]  /*219c0*/  @!P6 BRA `(.L_x_8848) ;  /* 0x0000000000b8e947 */ /* 0x000fea0003800000 */
[----:B------:R-:W-:Y:S01]  /*219d0*/  IMAD R10, R16, 0x8, R18 ;  /* 0x00000008100a7824 */ /* 0x000fe200078e0212 */
[----:B-1----:R-:W-:Y:S01]  /*219e0*/  SHF.L.U32 R5, R17, 0x1f, RZ ;  /* 0x0000001f11057819 */ /* 0x002fe200000006ff */
[----:B------:R-:W1:Y:S03]  /*219f0*/  S2R R9, SR_TID.X ;  /* 0x0000000000097919 */ /* 0x000e660000002100 */
[----:B------:R-:W2:Y:S01]  /*21a00*/  SYNCS.PHASECHK.TRANS64.TRYWAIT P2, [R10+URZ+0x32460], R5 ;  /* 0x032460050a0075a7 */ /* 0x000ea2000804017f */
[----:B-1----:R-:W-:-:S04]  /*21a10*/  LOP3.LUT R9, R9, 0x7f, RZ, 0xc0, !PT ;  /* 0x0000007f09097812 */ /* 0x002fc800078ec0ff */
[----:B------:R-:W-:Y:S01]  /*21a20*/  ISETP.NE.AND P3, PT, R9, RZ, PT ;  /* 0x000000ff0900720c */ /* 0x000fe20003f65270 */
[----:B--2---:R-:W-:-:S12]  /*21a30*/  @!P2 BRA `(.L_x_8849) ;  /* 0x000000200014a947 */ /* 0x004fd80003800000 */
.L_x_8898:
        /* <DEDUP_REMOVED lines=8> */
.L_x_8850:
[----:B-1----:R-:W-:Y:S01]  /*21ac0*/  IMAD R5, R16, 0xc000, R18 ;  /* 0x0000c00010057824 */ /* 0x002fe200078e0212 */
        /* <DEDUP_REMOVED lines=11> */
[----:B------:R-:W-:Y:S02]  /*21b80*/  UIMAD UR11, UR11, 0x60, URZ ;  /* 0x000000600b0b78a4 */ /* 0x000fe4000f8e023f */
[----:B------:R-:W-:Y:S02]  /*21b90*/  UIADD3 UR9, UR9, 0x32450, URZ ;  /* 0x0003245009097890 */ /* 0x000fe4000fffe03f */
        /* <DEDUP_REMOVED lines=17> */
.L_x_8848:
[----:B------:R-:W-:Y:S05]  /*21cb0*/  BSYNC B0 ;  /* 0x0000000000007941 */ /* 0x000fea0003800000 */
.L_x_8847:
[----:B------:R-:W-:-:S05]  /*21cc0*/  VIADD R8, R19, 0xfffffffe ;  /* 0xfffffffe13087836 */ /* 0x000fca0000000000 */
[----:B------:R-:W-:-:S13]  /*21cd0*/  ISETP.GE.AND P2, PT, R8, UR39, PT ;  /* 0x0000002708007c0c */ /* 0x000fda000bf46270 */
[----:B------:R-:W-:Y:S05]  /*21ce0*/  @!P2 BRA `(.L_x_8851) ;  /* 0x0000001000d4a947 */ /* 0x000fea0003800000 */
[----:B------:R-:W-:Y:S01]  /*21cf0*/  IMAD.MOV R10, RZ, RZ, -R19 ;  /* 0x000000ffff0a7224 */ /* 0x000fe200078e0a13 */
[----:B------:R-:W-:-:S04]  /*21d00*/  LOP3.LUT R9, RZ, UR39, RZ, 0x33, !PT ;  /* 0x00000027ff097c12 */ /* 0x000fc8000f8e33ff */
[----:B------:R-:W-:-:S05]  /*21d10*/  VIADDMNMX R9, R10, 0x1, R9, !PT ;  /* 0x000000010a097846 */ /* 0x000fca0007800109 */
[----:B-1----:R-:W-:-:S05]  /*21d20*/  IMAD.IADD R5, R19, 0x1, R9 ;  /* 0x0000000113057824 */ /* 0x002fca00078e0209 */
        /* <DEDUP_REMOVED lines=28> */
.L_x_8855:
[----:B-1----:R-:W1:Y:S01]  /*21ef0*/  S2R R2, SR_TID.X ;  /* 0x0000000000027919 */ /* 0x002e620000002100 */
[----:B------:R-:W-:Y:S02]  /*21f00*/  SHF.L.U32 R3, R17, 0x1f, RZ ;  /* 0x0000001f11037819 */ /* 0x000fe400000006ff */
[----:B-1----:R-:W-:Y:S01]  /*21f10*/  LOP3.LUT R5, R2, 0x7f, RZ, 0xc0, !PT ;  /* 0x0000007f02057812 */ /* 0x002fe200078ec0ff */
[----:B------:R-:W-:-:S03]  /*21f20*/  IMAD R2, R16, 0x8, R18 ;  /* 0x0000000810027824 */ /* 0x000fc600078e0212 */
[----:B------:R-:W-:Y:S01]  /*21f30*/  ISETP.NE.AND P2, PT, R5, RZ, PT ;  /* 0x000000ff0500720c */ /* 0x000fe20003f45270 */
[----:B------:R-:W1:Y:S02]  /*21f40*/  SYNCS.PHASECHK.TRANS64.TRYWAIT P3, [R2+URZ+0x32440], R3 ;  /* 0x03244003020075a7 */ /* 0x000e64000806017f */
[----:B-1----:R-:W-:Y:S10]  /*21f50*/  @!P3 BRA `(.L_x_8856) ;  /* 0x0000001800e0b947 */ /* 0x002ff40003800000 */
.L_x_8899:
        /* <DEDUP_REMOVED lines=8> */
.L_x_8857:
[----:B------:R-:W-:Y:S01]  /*21fe0*/  IMAD R5, R16, 0x3000, R18 ;  /* 0x0000300010057824 */ /* 0x000fe200078e0212 */
        /* <DEDUP_REMOVED lines=11> */
[----:B------:R-:W-:-:S04]  /*220a0*/  UIADD3 UR9, UR9, 0x32430, URZ ;  /* 0x0003243009097890 */ /* 0x000fc8000fffe03f */
[----:B------:R-:W-:-:S09]  /*220b0*/  UIADD3 UR8, UR8, 0x1c400, URZ ;  /* 0x0001c40008087890 */ /* 0x000fd2000fffe03f */
[----:B------:R2:W-:Y:S01]  /*220c0*/  UTMALDG.4D [UR8], [UR6], desc[UR14] ;  /* 0x00000e08060075b4 */ /* 0x0005e20008019000 */
[----:B------:R-:W3:Y:S02]  /*220d0*/  SYNCS.PHASECHK.TRANS64.TRYWAIT P3, [R2+URZ+0x32460], R3 ;  /* 0x03246003020075a7 */ /* 0x000ee4000806017f */
[----:B--23--:R-:W-:Y:S05]  /*220e0*/  @!P3 BRA `(.L_x_8858) ;  /* 0x000000180090b947 */ /* 0x00cfea0003800000 */
.L_x_8900:
        /* <DEDUP_REMOVED lines=8> */
.L_x_8859:
[----:B------:R-:W-:Y:S01]  /*22170*/  R2UR UR9, R2 ;  /* 0x00000000020972ca */ /* 0x000fe200000e0000 */
[----:B-12---:R-:W-:Y:S01]  /*22180*/  IMAD R2, R16, 0xc000, R18 ;  /* 0x0000c00010027824 */ /* 0x006fe200078e0212 */
        /* <DEDUP_REMOVED lines=9> */
[----:B------:R-:W-:-:S02]  /*22220*/  UMOV UR18, 0x40 ;  /* 0x0000004000127882 */ /* 0x000fc40000000000 */
[----:B------:R-:W-:-:S06]  /*22230*/  UIADD3 UR9, UR9, 0x32450, URZ ;  /* 0x0003245009097890 */ /* 0x000fcc000fffe03f */
        /* <DEDUP_REMOVED lines=17> */
.L_x_8854:
[----:B------:R-:W-:Y:S05]  /*22350*/  BSYNC B0 ;  /* 0x0000000000007941 */ /* 0x000fea0003800000 */
.L_x_8853:
[----:B------:R-:W-:-:S07]  /*22360*/  VIADD R8, R19, 0xfffffffd ;  /* 0xfffffffd13087836 */ /* 0x000fce0000000000 */
.L_x_8852:
[----:B------:R-:W-:Y:S01]  /*22370*/  VIADD R9, R9, 0xfffffffe ;  /* 0xfffffffe09097836 */ /* 0x000fe20000000000 */
[----:B------:R-:W-:Y:S01]  /*22380*/  LOP3.LUT R2, RZ, R19, RZ, 0x33, !PT ;  /* 0x00000013ff027212 */ /* 0x000fe200078e33ff */
[----:B------:R-:W-:Y:S03]  /*22390*/  BSSY B0, `(.L_x_8851) ;  /* 0x00000ca000007945 */ /* 0x000fe60003800000 */
[----:B------:R-:W-:-:S13]  /*223a0*/  ISETP.NE.AND P2, PT, R9, R2, PT ;  /* 0x000000020900720c */ /* 0x000fda0003f45270 */
[----:B------:R-:W-:Y:S05]  /*223b0*/  @!P2 BRA `(.L_x_8860) ;  /* 0x0000000c001ca947 */ /* 0x000fea0003800000 */
.L_x_8875:
[----:B------:R-:W-:Y:S01]  /*223c0*/  VIADD R9, R16, 0x1 ;  /* 0x0000000110097836 */ /* 0x000fe20000000000 */
[----:B------:R-:W-:Y:S05]  /*223d0*/  YIELD ;  /* 0x0000000000007946 */ /* 0x000fea0003800000 */
[----:B------:R-:W-:Y:S01]  /*223e0*/  ISETP.NE.AND P2, PT, R9, 0x2, PT ;  /* 0x000000020900780c */ /* 0x000fe20003f45270 */
[----:B------:R-:W-:Y:S03]  /*223f0*/  BSSY B1, `(.L_x_8861) ;  /* 0x000005e000017945 */ /* 0x000fe60003800000 */
[----:B------:R-:W-:-:S02]  /*22400*/  SEL R2, RZ, 0x1, P2 ;  /* 0x00000001ff027807 */ /* 0x000fc40001000000 */
        /* <DEDUP_REMOVED lines=22> */
.L_x_8863:
[----:B------:R-:W1:Y:S01]  /*22570*/  S2R R2, SR_TID.X ;  /* 0x0000000000027919 */ /* 0x000e620000002100 */
[----:B------:R-:W-:Y:S01]  /*22580*/  IMAD R3, R9, 0x8, R18 ;  /* 0x0000000809037824 */ /* 0x000fe200078e0212 */
[----:B-1----:R-:W-:Y:S02]  /*22590*/  LOP3.LUT R5, R2, 0x7f, RZ, 0xc0, !PT ;  /* 0x0000007f02057812 */ /* 0x002fe400078ec0ff */
[----:B------:R-:W-:Y:S02]  /*225a0*/  SHF.L.U32 R2, R17, 0x1f, RZ ;  /* 0x0000001f11027819 */ /* 0x000fe400000006ff */
[----:B------:R-:W-:Y:S02]  /*225b0*/  ISETP.NE.AND P2, PT, R5, RZ, PT ;  /* 0x000000ff0500720c */ /* 0x000fe40003f45270 */
[----:B------:R-:W1:Y:S02]  /*225c0*/  SYNCS.PHASECHK.TRANS64.TRYWAIT P3, [R3+URZ+0x32440], R2 ;  /* 0x03244002030075a7 */ /* 0x000e64000806017f */
[----:B-1----:R-:W-:Y:S09]  /*225d0*/  @!P3 BRA `(.L_x_8864) ;  /* 0x000000140068b947 */ /* 0x002ff20003800000 */
.L_x_8901:
        /* <DEDUP_REMOVED lines=8> */
.L_x_8865:
[----:B------:R-:W-:Y:S01]  /*22660*/  IMAD R5, R9, 0x3000, R18 ;  /* 0x0000300009057824 */ /* 0x000fe200078e0212 */
[----:B------:R-:W-:Y:S01]  /*22670*/  R2UR UR9, R3 ;  /* 0x00000000030972ca */ /* 0x000fe200000e0000 */
[----:B------:R-:W-:Y:S01]  /*22680*/  UIADD3 UR6, UP0, UR48, 0x370, URZ ;  /* 0x0000037030067890 */ /* 0x000fe2000ff1e03f */
[----:B------:R-:W-:Y:S01]  /*22690*/  R2UR UR12, R0 ;  /* 0x00000000000c72ca */ /* 0x000fe200000e0000 */
[----:B------:R-:W-:Y:S01]  /*226a0*/  UMOV UR14, 0x0 ;  /* 0x00000000000e7882 */ /* 0x000fe20000000000 */
[----:B------:R-:W-:Y:S01]  /*226b0*/  R2UR UR8, R5 ;  /* 0x00000000050872ca */ /* 0x000fe200000e0000 */
[----:B------:R-:W-:Y:S01]  /*226c0*/  IMAD R5, R10, 0x60, RZ ;  /* 0x000000600a057824 */ /* 0x000fe200078e02ff */
[----:B-----5:R-:W-:Y:S01]  /*226d0*/  R2UR UR13, R4 ;  /* 0x00000000040d72ca */ /* 0x020fe200000e0000 */
[----:B------:R-:W-:Y:S01]  /*226e0*/  UIADD3.X UR7, URZ, UR49, URZ, UP0, !UPT ;  /* 0x000000313f077290 */ /* 0x000fe200087fe43f */
[----:B------:R-:W-:Y:S02]  /*226f0*/  UMOV UR15, 0x14f00000 ;  /* 0x14f00000000f7882 */ /* 0x000fe40000000000 */
[----:B------:R-:W-:Y:S01]  /*22700*/  R2UR UR11, R5 ;  /* 0x00000000050b72ca */ /* 0x000fe200000e0000 */
[----:B------:R-:W-:-:S02]  /*22710*/  UMOV UR10, URZ ;  /* 0x0000003f000a7c82 */ /* 0x000fc40008000000 */
[----:B------:R-:W-:-:S04]  /*22720*/  UIADD3 UR9, UR9, 0x32430, URZ ;  /* 0x0003243009097890 */ /* 0x000fc8000fffe03f */
[----:B------:R-:W-:-:S09]  /*22730*/  UIADD3 UR8, UR8, 0x1c400, URZ ;  /* 0x0001c40008087890 */ /* 0x000fd2000fffe03f */
[----:B------:R2:W-:Y:S01]  /*22740*/  UTMALDG.4D [UR8], [UR6], desc[UR14] ;  /* 0x00000e08060075b4 */ /* 0x0005e20008019000 */
[----:B------:R-:W3:Y:S02]  /*22750*/  SYNCS.PHASECHK.TRANS64.TRYWAIT P3, [R3+URZ+0x32460], R2 ;  /* 0x03246002030075a7 */ /* 0x000ee4000806017f */
[----:B--23--:R-:W-:Y:S05]  /*22760*/  @!P3 BRA `(.L_x_8866) ;  /* 0x000000140018b947 */ /* 0x00cfea0003800000 */
.L_x_8902:
        /* <DEDUP_REMOVED lines=8> */
.L_x_8867:
        /* <DEDUP_REMOVED lines=12> */
[----:B------:R-:W-:-:S04]  /*228b0*/  UIADD3 UR9, UR9, 0x32450, URZ ;  /* 0x0003245009097890 */ /* 0x000fc8000fffe03f */
        /* <DEDUP_REMOVED lines=17> */
.L_x_8862:
[----:B------:R-:W-:Y:S05]  /*229d0*/  BSYNC B1 ;  /* 0x0000000000017941 */ /* 0x000fea0003800000 */
.L_x_8861:
[----:B------:R-:W-:Y:S01]  /*229e0*/  VIADD R9, R9, 0x1 ;  /* 0x0000000109097836 */ /* 0x000fe20000000000 */
[----:B------:R-:W-:Y:S04]  /*229f0*/  BSSY B1, `(.L_x_8868) ;  /* 0x0000060000017945 */ /* 0x000fe80003800000 */
[----:B------:R-:W-:-:S04]  /*22a00*/  ISETP.NE.AND P2, PT, R9, 0x2, PT ;  /* 0x000000020900780c */ /* 0x000fc80003f45270 */
[----:B------:R-:W-:Y:S02]  /*22a10*/  SEL R2, RZ, 0x1, P2 ;  /* 0x00000001ff027807 */ /* 0x000fe40001000000 */
[----:B------:R-:W-:Y:S01]  /*22a20*/  SEL R16, R9, RZ, P2 ;  /* 0x000000ff09107207 */ /* 0x000fe20001000000 */
[----:B------:R-:W-:Y:S01]  /*22a30*/  VIADD R9, R8, 0xffffffff ;  /* 0xffffffff08097836 */ /* 0x000fe20000000000 */
        /* <DEDUP_REMOVED lines=21> */
.L_x_8870:
[----:B------:R-:W1:Y:S01]  /*22b90*/  S2R R2, SR_TID.X ;  /* 0x0000000000027919 */ /* 0x000e620000002100 */
[----:B------:R-:W-:Y:S02]  /*22ba0*/  SHF.L.U32 R3, R17, 0x1f, RZ ;  /* 0x0000001f11037819 */ /* 0x000fe400000006ff */
[----:B-1----:R-:W-:Y:S01]  /*22bb0*/  LOP3.LUT R5, R2, 0x7f, RZ, 0xc0, !PT ;  /* 0x0000007f02057812 */ /* 0x002fe200078ec0ff */
[----:B------:R-:W-:-:S03]  /*22bc0*/  IMAD R2, R16, 0x8, R18 ;  /* 0x0000000810027824 */ /* 0x000fc600078e0212 */
[----:B------:R-:W-:Y:S01]  /*22bd0*/  ISETP.NE.AND P2, PT, R5, RZ, PT ;  /* 0x000000ff0500720c */ /* 0x000fe20003f45270 */
[----:B------:R-:W1:Y:S02]  /*22be0*/  SYNCS.PHASECHK.TRANS64.TRYWAIT P3, [R2+URZ+0x32440], R3 ;  /* 0x03244003020075a7 */ /* 0x000e64000806017f */
[----:B-1----:R-:W-:Y:S10]  /*22bf0*/  @!P3 BRA `(.L_x_8871) ;  /* 0x000000100008b947 */ /* 0x002ff40003800000 */
.L_x_8903:
        /* <DEDUP_REMOVED lines=8> */
.L_x_8872:
        /* <DEDUP_REMOVED lines=17> */
.L_x_8904:
        /* <DEDUP_REMOVED lines=8> */
.L_x_8874:
        /* <DEDUP_REMOVED lines=30> */
.L_x_8869:
[----:B------:R-:W-:Y:S05]  /*22ff0*/  BSYNC B1 ;  /* 0x0000000000017941 */ /* 0x000fea0003800000 */
.L_x_8868:
[----:B------:R-:W-:Y:S01]  /*23000*/  ISETP.GT.AND P2, PT, R9, UR39, PT ;  /* 0x0000002709007c0c */ /* 0x000fe2000bf44270 */
[----:B------:R-:W-:-:S12]  /*23010*/  VIADD R8, R8, 0xfffffffe ;  /* 0xfffffffe08087836 */ /* 0x000fd80000000000 */
[----:B------:R-:W-:Y:S05]  /*23020*/  @P2 BRA `(.L_x_8875) ;  /* 0xfffffff000e42947 */ /* 0x000fea000383ffff */
.L_x_8860:
[----:B------:R-:W-:Y:S05]  /*23030*/  BSYNC B0 ;  /* 0x0000000000007941 */ /* 0x000fea0003800000 */
.L_x_8851:
[----:B------:R2:W5:Y:S01]  /*23040*/  LDL R6, [R1+0x460] ;  /* 0x0004600001067983 */ /* 0x0005620000100800 */
[----:B------:R-:W-:Y:S01]  /*23050*/  VIADD R16, R16, 0x1 ;  /* 0x0000000110107836 */ /* 0x000fe20000000000 */
[----:B------:R-:W-:Y:S04]  /*23060*/  BSSY B0, `(.L_x_8876) ;  /* 0x0000012000007945 */ /* 0x000fe80003800000 */
[----:B------:R-:W-:-:S04]  /*23070*/  ISETP.NE.AND P0, PT, R16, 0x2, PT ;  /* 0x000000021000780c */ /* 0x000fc80003f05270 */
[----:B------:R-:W-:-:S04]  /*23080*/  SEL R0, RZ, 0x1, P0 ;  /* 0x00000001ff007807 */ /* 0x000fc80000000000 */
[----:B------:R-:W-:Y:S01]  /*23090*/  LOP3.LUT R17, R17, R0, RZ, 0x3c, !PT ;  /* 0x0000000011117212 */ /* 0x000fe200078e3cff */
[----:B--2---:R-:W-:Y:S06]  /*230a0*/  @P1 BRA `(.L_x_8877) ;  /* 0x0000000000341947 */ /* 0x004fec0003800000 */
        /* <DEDUP_REMOVED lines=11> */
[----:B-1---5:R-:W-:-:S05]  /*23160*/  IADD3 R6, R0, UR44, R7 ;  /* 0x0000002c00067c10 */ /* 0x022fca000fffe007 */
[----:B------:R2:W-:Y:S02]  /*23170*/  STL [R1+0x460], R6 ;  /* 0x0004600601007387 */ /* 0x0005e40000100800 */
.L_x_8877:
[----:B------:R-:W-:Y:S05]  /*23180*/  BSYNC B0 ;  /* 0x0000000000007941 */ /* 0x000fea0003800000 */
.L_x_8876:
[----:B------:R-:W-:Y:S01]  /*23190*/  SEL R16, R16, RZ, P0 ;  /* 0x000000ff10107207 */ /* 0x000fe20000000000 */
[----:B-----5:R-:W-:-:S07]  /*231a0*/  IMAD.MOV.U32 R13, RZ, RZ, R6 ;  /* 0x000000ffff0d7224 */ /* 0x020fce00078e0006 */
.L_x_8834:
[----:B------:R-:W-:Y:S05]  /*231b0*/  BSYNC B6 ;  /* 0x0000000000067941 */ /* 0x000fea0003800000 */
.L_x_8832:
[----:B------:R-:W-:-:S03]  /*231c0*/  UMOV UR6, 0xffffffff ;  /* 0xffffffff00067882 */ /* 0x000fc60000000000 */
[----:B------:R-:W-:Y:S05]  /*231d0*/  BRA.DIV UR6, `(.L_x_8878) ;  /* 0x0000000a06b87947 */ /* 0x000fea000b800000 */
[----:B------:R3:W4:Y:S02]  /*231e0*/  SHFL.IDX PT, R14, R13, RZ, 0x1f ;  /* 0x00001fff0d0e7589 */ /* 0x00072400000e0000 */
.L_x_8907:
[----:B------:R-:W5:Y:S01]  /*231f0*/  S2R R0, SR_TID.X ;  /* 0x0000000000007919 */ /* 0x000f620000002100 */
[----:B------:R-:W-:Y:S05]  /*23200*/  WARPSYNC.ALL ;  /* 0x0000000000007948 */ /* 0x000fea0003800000 */
[----:B------:R-:W-:Y:S01]  /*23210*/  BAR.SYNC.DEFER_BLOCKING 0x4, 0x120 ;  /* 0x0104800000007b1d */ /* 0x000fe20000010000 */
[----:B----4-:R-:W-:-:S05]  /*23220*/  IMAD.MOV.U32 R2, RZ, RZ, R14 ;  /* 0x000000ffff027224 */ /* 0x010fca00078e000e */
[----:B------:R-:W-:Y:S01]  /*23230*/  ULDC UR6, c[0x0][0xea8] ;  /* 0x0003aa0000067ab9 */ /* 0x000fe20000000800 */
[----:B------:R4:W-:Y:S01]  /*23240*/  STL [R1+0x460], R2 ;  /* 0x0004600201007387 */ /* 0x0009e20000100800 */
[----:B-----5:R-:W-:-:S04]  /*23250*/  LOP3.LUT R0, R0, 0x1f, RZ, 0xc0, !PT ;  /* 0x0000001f00007812 */ /* 0x020fc800078ec0ff */
[----:B------:R-:W-:-:S13]  /*23260*/  ISETP.NE.AND P0, PT, R0, RZ, PT ;  /* 0x000000ff0000720c */ /* 0x000fda0003f05270 */
[----:B------:R-:W5:Y:S01]  /*23270*/  @!P0 S2R R3, SR_CgaCtaId ;  /* 0x0000000000038919 */ /* 0x000f620000008800 */
[----:B------:R-:W-:-:S04]  /*23280*/  @!P0 MOV R0, 0x400 ;  /* 0x0000040000008802 */ /* 0x000fc80000000f00 */
[----:B-----5:R-:W-:-:S05]  /*23290*/  @!P0 LEA R0, R3, R0, 0x18 ;  /* 0x0000000003008211 */ /* 0x020fca00078ec0ff */
[----:B------:R4:W-:Y:S01]  /*232a0*/  @!P0 STS [R0+0x324d0], R13 ;  /* 0x0324d00d00008388 */ /* 0x0009e20000000800 */
[----:B------:R-:W-:Y:S06]  /*232b0*/  BAR.ARV 0x5, 0x120 ;  /* 0x0144800000007b1d */ /* 0x000fec0000002000 */
[----:B------:R-:W-:-:S13]  /*232c0*/  ISETP.GE.AND P0, PT, R2, UR6, PT ;  /* 0x0000000602007c0c */ /* 0x000fda000bf06270 */
[----:B----4-:R-:W-:Y:S05]  /*232d0*/  @!P0 BRA `(.L_x_8879) ;  /* 0xffffffd000788947 */ /* 0x010fea000383ffff */
.L_x_8823:
[----:B------:R-:W4:Y:S01]  /*232e0*/  LDL.LU R0, [R1+0x468] ;  /* 0x0004680001007983 */ /* 0x000f220000300800 */
[----:B-1----:R-:W1:Y:S01]  /*232f0*/  S2R R5, SR_CgaCtaId ;  /* 0x0000000000057919 */ /* 0x002e620000008800 */
[----:B----4-:R-:W-:-:S05]  /*23300*/  VIADD R0, R0, 0x1 ;  /* 0x0000000100007836 */ /* 0x010fca0000000000 */
[----:B------:R-:W-:-:S04]  /*23310*/  LEA.HI R2, R0, R0, RZ, 0x1 ;  /* 0x0000000000027211 */ /* 0x000fc800078f08ff */
[----:B------:R-:W-:Y:S02]  /*23320*/  LOP3.LUT R3, R2, 0xfffffffe, RZ, 0xc0, !PT ;  /* 0xfffffffe02037812 */ /* 0x000fe400078ec0ff */
[----:B------:R-:W-:-:S03]  /*23330*/  MOV R2, 0x400 ;  /* 0x0000040000027802 */ /* 0x000fc60000000f00 */
[----:B------:R-:W-:Y:S01]  /*23340*/  IMAD.IADD R0, R0, 0x1, -R3 ;  /* 0x0000000100007824 */ /* 0x000fe200078e0a03 */
[----:B-1----:R-:W-:-:S04]  /*23350*/  LEA R7, R5, R2, 0x18 ;  /* 0x0000000205077211 */ /* 0x002fc800078ec0ff */
[----:B------:R-:W-:-:S04]  /*23360*/  SHF.L.U32 R0, R0, 0x1f, RZ ;  /* 0x0000001f00007819 */ /* 0x000fc800000006ff */
[----:B------:R-:W1:Y:S02]  /*23370*/  SYNCS.PHASECHK.TRANS64.TRYWAIT P0, [R7+URZ+0x32420], R0 ;  /* 0x03242000070075a7 */ /* 0x000e64000800017f */
[----:B-1----:R-:W-:Y:S05]  /*23380*/  @!P0 BRA `(.L_x_8880) ;  /* 0x0000000800708947 */ /* 0x002fea0003800000 */
.L_x_8908:
[----:B------:R-:W4:Y:S02]  /*23390*/  S2R R2, SR_TID.X ;  /* 0x0000000000027919 */ /* 0x000f240000002100 */
[----:B----4-:R-:W-:-:S04]  /*233a0*/  SHF.R.U32.HI R2, RZ, 0x5, R2 ;  /* 0x00000005ff027819 */ /* 0x010fc80000011602 */
        /* <DEDUP_REMOVED lines=12> */
.L_x_8883:
        /* <DEDUP_REMOVED lines=12> */
.L_x_8909:
[----:B------:R-:W4:Y:S02]  /*23530*/  SYNCS.PHASECHK.TRANS64.TRYWAIT P0, [R3+URZ], R0 ;  /* 0x00000000030075a7 */ /* 0x000f24000800017f */
[----:B----4-:R-:W-:Y:S05]  /*23540*/  @!P0 BRA `(.L_x_8885) ;  /* 0x0000000800288947 */ /* 0x010fea0003800000 */
.L_x_8910:
[----:B------:R-:W-:Y:S05]  /*23550*/  @!P2 BRA `(.L_x_8886) ;  /* 0x000000000004a947 */ /* 0x000fea0003800000 */
[----:B------:R-:W-:Y:S01]  /*23560*/  BPT.TRAP 0x1 ;  /* 0x000000040000795c */ /* 0x000fe20000300000 */
.L_x_8886:
[----:B----4-:R-:W-:-:S04]  /*23570*/  VIADD R3, R7, 0x32460 ;  /* 0x0003246007037836 */ /* 0x010fc80000000000 */
[----:B-1----:R-:W-:-:S04]  /*23580*/  IMAD R5, R16, 0x8, R3 ;  /* 0x0000000810057824 */ /* 0x002fc800078e0203 */
[----:B------:R-:W1:Y:S02]  /*23590*/  SYNCS.PHASECHK.TRANS64.TRYWAIT P0, [R5+URZ], R4 ;  /* 0x00000004050075a7 */ /* 0x000e64000800017f */
[----:B-1----:R-:W-:Y:S05]  /*235a0*/  @!P0 BRA `(.L_x_8887) ;  /* 0x0000000800248947 */ /* 0x002fea0003800000 */
.L_x_8911:
[----:B------:R-:W-:-:S07]  /*235b0*/  IMAD R3, R2, 0x8, R3 ;  /* 0x0000000802037824 */ /* 0x000fce00078e0203 */
.L_x_8888:
[----:B----4-:R4:W1:Y:S02]  /*235c0*/  SYNCS.PHASECHK.TRANS64.TRYWAIT P0, [R3+URZ], R0 ;  /* 0x00000000030075a7 */ /* 0x010864000800017f */
[----:B-1----:R-:W-:Y:S05]  /*235d0*/  @!P0 NANOSLEEP.SYNCS 0x989680 ;  /* 0x009896800000895d */ /* 0x002fea0003900000 */
[----:B------:R-:W1:Y:S02]  /*235e0*/  @!P0 SYNCS.PHASECHK.TRANS64 P0, [R3+URZ], R0 ;  /* 0x00000000030085a7 */ /* 0x000e64000800007f */
[----:B-1----:R-:W-:Y:S05]  /*235f0*/  @!P0 BRA `(.L_x_8888) ;  /* 0xfffffffc00f08947 */ /* 0x002fea000383ffff */
.L_x_8882:
[----:B------:R-:W-:Y:S05]  /*23600*/  BSYNC B0 ;  /* 0x0000000000007941 */ /* 0x000fea0003800000 */
.L_x_8881:
[----:B------:R-:W-:Y:S05]  /*23610*/  EXIT ;  /* 0x000000000000794d */ /* 0x000fea0003800000 */
.L_x_8715:
[----:B-1----:R-:W-:-:S04]  /*23620*/  IMAD.U32 R7, RZ, RZ, UR50 ;  /* 0x00000032ff077e24 */ /* 0x002fc8000f8e00ff */
[----:B------:R1:W2:Y:S03]  /*23630*/  SYNCS.PHASECHK.TRANS64.TRYWAIT P0, [R7+URZ+0x32400], R0 ;  /* 0x03240000070075a7 */ /* 0x0002a6000800017f */
[----:B--2---:R-:W-:Y:S05]  /*23640*/  @!P0 NANOSLEEP.SYNCS 0x989680 ;  /* 0x009896800000895d */ /* 0x004fea0003900000 */
[----:B------:R-:W2:Y:S02]  /*23650*/  @!P0 SYNCS.PHASECHK.TRANS64 P0, [R7+URZ+0x32400], R0 ;  /* 0x03240000070085a7 */ /* 0x000ea4000800007f */
[----:B--2---:R-:W-:Y:S05]  /*23660*/  @!P0 BRA `(.L_x_8715) ;  /* 0xfffffffc00ec8947 */ /* 0x004fea000383ffff */
[----:B------:R-:W-:Y:S05]  /*23670*/  BRA `(.L_x_8889) ;  /* 0xfffffdf000347947 */ /* 0x000fea000383ffff */
.L_x_8722:
[----:B--2---:R2:W3:Y:S02]  /*23680*/  SYNCS.PHASECHK.TRANS64.TRYWAIT P0, [R24+URZ], R25 ;  /* 0x00000019180075a7 */ /* 0x0044e4000800017f */
[----:B---3--:R-:W-:Y:S05]  /*23690*/  @!P0 NANOSLEEP.SYNCS 0x989680 ;  /* 0x009896800000895d */ /* 0x008fea0003900000 */
[----:B------:R-:W3:Y:S02]  /*236a0*/  @!P0 SYNCS.PHASECHK.TRANS64 P0, [R24+URZ], R25 ;  /* 0x00000019180085a7 */ /* 0x000ee4000800007f */
[----:B---3--:R-:W-:Y:S05]  /*236b0*/  @!P0 BRA `(.L_x_8722) ;  /* 0xfffffffc00f08947 */ /* 0x008fea000383ffff */
[----:B------:R-:W-:Y:S05]  /*236c0*/  BRA `(.L_x_8721) ;  /* 0xfffffdf4005c7947 */ /* 0x000fea000383ffff */
.L_x_8724:
[----:B-1----:R-:W-:-:S04]  /*236d0*/  IMAD.U32 R8, RZ, RZ, UR50 ;  /* 0x00000032ff087e24 */ /* 0x002fc8000f8e00ff */
[----:B------:R1:W2:Y:S03]  /*236e0*/  SYNCS.PHASECHK.TRANS64.TRYWAIT P0, [R8+URZ+0x32410], R7 ;  /* 0x03241007080075a7 */ /* 0x0002a6000800017f */
[----:B--2---:R-:W-:Y:S05]  /*236f0*/  @!P0 NANOSLEEP.SYNCS 0x989680 ;  /* 0x009896800000895d */ /* 0x004fea0003900000 */
[----:B------:R-:W2:Y:S02]  /*23700*/  @!P0 SYNCS.PHASECHK.TRANS64 P0, [R8+URZ+0x32410], R7 ;  /* 0x03241007080085a7 */ /* 0x000ea4000800007f */
[----:B--2---:R-:W-:Y:S05]  /*23710*/  @!P0 BRA `(.L_x_8724) ;  /* 0xfffffffc00ec8947 */ /* 0x004fea000383ffff */
[----:B------:R-:W-:Y:S05]  /*23720*/  BRA `(.L_x_8890) ;  /* 0xfffffdf800307947 */ /* 0x000fea000383ffff */
.L_x_8731:
[----:B--2---:R2:W3:Y:S02]  /*23730*/  SYNCS.PHASECHK.TRANS64.TRYWAIT P0, [R8+URZ], R9 ;  /* 0x00000009080075a7 */ /* 0x0044e4000800017f */
[----:B---3--:R-:W-:Y:S05]  /*23740*/  @!P0 NANOSLEEP.SYNCS 0x989680 ;  /* 0x009896800000895d */ /* 0x008fea0003900000 */
[----:B------:R-:W3:Y:S02]  /*23750*/  @!P0 SYNCS.PHASECHK.TRANS64 P0, [R8+URZ], R9 ;  /* 0x00000009080085a7 */ /* 0x000ee4000800007f */
[----:B---3--:R-:W-:Y:S05]  /*23760*/  @!P0 BRA `(.L_x_8731) ;  /* 0xfffffffc00f08947 */ /* 0x008fea000383ffff */
[----:B------:R-:W-:Y:S05]  /*23770*/  BRA `(.L_x_8730) ;  /* 0xfffffdf800747947 */ /* 0x000fea000383ffff */
.L_x_8766:
[----:B-1----:R1:W2:Y:S02]  /*23780*/  SYNCS.PHASECHK.TRANS64.TRYWAIT P1, [R0+URZ], R3 ;  /* 0x00000003000075a7 */ /* 0x0022a4000802017f */
[----:B--2---:R-:W-:Y:S05]  /*23790*/  @!P1 NANOSLEEP.SYNCS 0x989680 ;  /* 0x009896800000995d */ /* 0x004fea0003900000 */
[----:B------:R-:W2:Y:S02]  /*237a0*/  @!P1 SYNCS.PHASECHK.TRANS64 P1, [R0+URZ], R3 ;  /* 0x00000003000095a7 */ /* 0x000ea4000802007f */
[----:B--2---:R-:W-:Y:S05]  /*237b0*/  @!P1 BRA `(.L_x_8766) ;  /* 0xfffffffc00f09947 */ /* 0x004fea000383ffff */
[----:B------:R-:W-:Y:S05]  /*237c0*/  BRA `(.L_x_8765) ;  /* 0xfffffe5c00ec7947 */ /* 0x000fea000383ffff */
.L_x_8773:
[----:B--2---:R2:W3:Y:S02]  /*237d0*/  SYNCS.PHASECHK.TRANS64.TRYWAIT P1, [R4+URZ], R5 ;  /* 0x00000005040075a7 */ /* 0x0044e4000802017f */
[----:B---3--:R-:W-:Y:S05]  /*237e0*/  @!P1 NANOSLEEP.SYNCS 0x989680 ;  /* 0x009896800000995d */ /* 0x008fea0003900000 */
[----:B------:R-:W3:Y:S02]  /*237f0*/  @!P1 SYNCS.PHASECHK.TRANS64 P1, [R4+URZ], R5 ;  /* 0x00000005040095a7 */ /* 0x000ee4000802007f */
[----:B---3--:R-:W-:Y:S05]  /*23800*/  @!P1 BRA `(.L_x_8773) ;  /* 0xfffffffc00f09947 */ /* 0x008fea000383ffff */
[----:B------:R-:W-:Y:S05]  /*23810*/  BRA `(.L_x_8772) ;  /* 0xfffffe6400107947 */ /* 0x000fea000383ffff */
.L_x_8784:
[----:B--2---:R2:W3:Y:S02]  /*23820*/  SYNCS.PHASECHK.TRANS64.TRYWAIT P0, [R0+URZ], R7 ;  /* 0x00000007000075a7 */ /* 0x0044e4000800017f */
[----:B---3--:R-:W-:Y:S05]  /*23830*/  @!P0 NANOSLEEP.SYNCS 0x989680 ;  /* 0x009896800000895d */ /* 0x008fea0003900000 */
[----:B------:R-:W3:Y:S02]  /*23840*/  @!P0 SYNCS.PHASECHK.TRANS64 P0, [R0+URZ], R7 ;  /* 0x00000007000085a7 */ /* 0x000ee4000800007f */
[----:B---3--:R-:W-:Y:S05]  /*23850*/  @!P0 BRA `(.L_x_8784) ;  /* 0xfffffffc00f08947 */ /* 0x008fea000383ffff */
[----:B------:R-:W-:Y:S05]  /*23860*/  BRA `(.L_x_8783) ;  /* 0xfffffef400ac7947 */ /* 0x000fea000383ffff */
.L_x_8791:
[----:B-1----:R1:W2:Y:S02]  /*23870*/  SYNCS.PHASECHK.TRANS64.TRYWAIT P0, [R4+URZ], R5 ;  /* 0x00000005040075a7 */ /* 0x0022a4000800017f */
[----:B--2---:R-:W-:Y:S05]  /*23880*/  @!P0 NANOSLEEP.SYNCS 0x989680 ;  /* 0x009896800000895d */ /* 0x004fea0003900000 */
[----:B------:R-:W2:Y:S02]  /*23890*/  @!P0 SYNCS.PHASECHK.TRANS64 P0, [R4+URZ], R5 ;  /* 0x00000005040085a7 */ /* 0x000ea4000800007f */
[----:B--2---:R-:W-:Y:S05]  /*238a0*/  @!P0 BRA `(.L_x_8791) ;  /* 0xfffffffc00f08947 */ /* 0x004fea000383ffff */
[----:B------:R-:W-:Y:S05]  /*238b0*/  BRA `(.L_x_8790) ;  /* 0xfffffef800d07947 */ /* 0x000fea000383ffff */
.L_x_8838:
        /* <DEDUP_REMOVED lines=10> */
.L_x_8891:
[----:B------:R-:W-:Y:S05]  /*23960*/  BRA `(.L_x_8892) ;  /* 0xffffffd800447947 */ /* 0x000fea000383ffff */
.L_x_8839:
[----:B------:R-:W-:Y:S01]  /*23970*/  BSSY B0, `(.L_x_8893) ;  /* 0x0000006000007945 */ /* 0x000fe20003800000 */
[----:B------:R-:W-:-:S07]  /*23980*/  IMAD.MOV.U32 R15, RZ, RZ, -0x1 ;  /* 0xffffffffff0f7424 */ /* 0x000fce00078e00ff */
[----:B------:R-:W-:Y:S05]  /*23990*/  WARPSYNC.COLLECTIVE R15, `(.L_x_8894) ;  /* 0x000000000f0c7348 */ /* 0x000fea0003c00000 */
[----:B------:R-:W-:Y:S02]  /*239a0*/  ELECT P6, UR62, PT ;  /* 0x00000000003e782f */ /* 0x000fe400038c0000 */
[----:B------:R-:W-:Y:S01]  /*239b0*/  MOV R14, UR62 ;  /* 0x0000003e000e7c02 */ /* 0x000fe20008000f00 */
[----:B------:R-:W-:Y:S10]  /*239c0*/  ENDCOLLECTIVE ;  /* 0x000000000000791b */ /* 0x000ff40003800000 */
.L_x_8894:
[----:B------:R-:W-:Y:S05]  /*239d0*/  BSYNC B0 ;  /* 0x0000000000007941 */ /* 0x000fea0003800000 */
.L_x_8893:
[----:B------:R-:W-:Y:S05]  /*239e0*/  BRA `(.L_x_8895) ;  /* 0xffffffd800347947 */ /* 0x000fea000383ffff */
.L_x_8842:
[----:B-1----:R1:W2:Y:S02]  /*239f0*/  SYNCS.PHASECHK.TRANS64.TRYWAIT P2, [R10+URZ+0x32440], R5 ;  /* 0x032440050a0075a7 */ /* 0x0022a4000804017f */
[----:B--2---:R-:W-:Y:S05]  /*23a00*/  @!P2 NANOSLEEP.SYNCS 0x989680 ;  /* 0x009896800000a95d */ /* 0x004fea0003900000 */
[----:B------:R-:W2:Y:S02]  /*23a10*/  @!P2 SYNCS.PHASECHK.TRANS64 P2, [R10+URZ+0x32440], R5 ;  /* 0x032440050a00a5a7 */ /* 0x000ea4000804007f */
[----:B--2---:R-:W-:Y:S05]  /*23a20*/  @!P2 BRA `(.L_x_8842) ;  /* 0xfffffffc00f0a947 */ /* 0x004fea000383ffff */
[----:B------:R-:W-:Y:S05]  /*23a30*/  BRA `(.L_x_8896) ;  /* 0xffffffd8008c7947 */ /* 0x000fea000383ffff */
.L_x_8846:
[----:B-1----:R1:W2:Y:S02]  /*23a40*/  SYNCS.PHASECHK.TRANS64.TRYWAIT P2, [R18+URZ+0x32420], R5 ;  /* 0x03242005120075a7 */ /* 0x0022a4000804017f */
[----:B--2---:R-:W-:Y:S05]  /*23a50*/  @!P2 NANOSLEEP.SYNCS 0x989680 ;  /* 0x009896800000a95d */ /* 0x004fea0003900000 */
[----:B------:R-:W2:Y:S02]  /*23a60*/  @!P2 SYNCS.PHASECHK.TRANS64 P2, [R18+URZ+0x32420], R5 ;  /* 0x032420051200a5a7 */ /* 0x000ea4000804007f */
[----:B--2---:R-:W-:Y:S05]  /*23a70*/  @!P2 BRA `(.L_x_8846) ;  /* 0xfffffffc00f0a947 */ /* 0x004fea000383ffff */
[----:B------:R-:W-:Y:S05]  /*23a80*/  BRA `(.L_x_8897) ;  /* 0xffffffdc00c47947 */ /* 0x000fea000383ffff */
.L_x_8849:
[----:B-1----:R1:W2:Y:S02]  /*23a90*/  SYNCS.PHASECHK.TRANS64.TRYWAIT P2, [R10+URZ+0x32460], R5 ;  /* 0x032460050a0075a7 */ /* 0x0022a4000804017f */
[----:B--2---:R-:W-:Y:S05]  /*23aa0*/  @!P2 NANOSLEEP.SYNCS 0x989680 ;  /* 0x009896800000a95d */ /* 0x004fea0003900000 */
[----:B------:R-:W2:Y:S02]  /*23ab0*/  @!P2 SYNCS.PHASECHK.TRANS64 P2, [R10+URZ+0x32460], R5 ;  /* 0x032460050a00a5a7 */ /* 0x000ea4000804007f */
[----:B--2---:R-:W-:Y:S05]  /*23ac0*/  @!P2 BRA `(.L_x_8849) ;  /* 0xfffffffc00f0a947 */ /* 0x004fea000383ffff */
[----:B------:R-:W-:Y:S05]  /*23ad0*/  BRA `(.L_x_8898) ;  /* 0xffffffdc00d87947 */ /* 0x000fea000383ffff */
.L_x_8856:
[----:B-1----:R1:W2:Y:S02]  /*23ae0*/  SYNCS.PHASECHK.TRANS64.TRYWAIT P3, [R2+URZ+0x32440], R3 ;  /* 0x03244003020075a7 */ /* 0x0022a4000806017f */
[----:B--2---:R-:W-:Y:S05]  /*23af0*/  @!P3 NANOSLEEP.SYNCS 0x989680 ;  /* 0x009896800000b95d */ /* 0x004fea0003900000 */
[----:B------:R-:W2:Y:S02]  /*23b00*/  @!P3 SYNCS.PHASECHK.TRANS64 P3, [R2+URZ+0x32440], R3 ;  /* 0x032440030200b5a7 */ /* 0x000ea4000806007f */
[----:B--2---:R-:W-:Y:S05]  /*23b10*/  @!P3 BRA `(.L_x_8856) ;  /* 0xfffffffc00f0b947 */ /* 0x004fea000383ffff */
[----:B------:R-:W-:Y:S05]  /*23b20*/  BRA `(.L_x_8899) ;  /* 0xffffffe4000c7947 */ /* 0x000fea000383ffff */
.L_x_8858:
[----:B--2---:R2:W3:Y:S02]  /*23b30*/  SYNCS.PHASECHK.TRANS64.TRYWAIT P3, [R2+URZ+0x32460], R3 ;  /* 0x03246003020075a7 */ /* 0x0044e4000806017f */
[----:B---3--:R-:W-:Y:S05]  /*23b40*/  @!P3 NANOSLEEP.SYNCS 0x989680 ;  /* 0x009896800000b95d */ /* 0x008fea0003900000 */
[----:B------:R-:W3:Y:S02]  /*23b50*/  @!P3 SYNCS.PHASECHK.TRANS64 P3, [R2+URZ+0x32460], R3 ;  /* 0x032460030200b5a7 */ /* 0x000ee4000806007f */
[----:B---3--:R-:W-:Y:S05]  /*23b60*/  @!P3 BRA `(.L_x_8858) ;  /* 0xfffffffc00f0b947 */ /* 0x008fea000383ffff */
[----:B------:R-:W-:Y:S05]  /*23b70*/  BRA `(.L_x_8900) ;  /* 0xffffffe4005c7947 */ /* 0x000fea000383ffff */
.L_x_8864:
[----:B-1----:R1:W2:Y:S02]  /*23b80*/  SYNCS.PHASECHK.TRANS64.TRYWAIT P3, [R3+URZ+0x32440], R2 ;  /* 0x03244002030075a7 */ /* 0x0022a4000806017f */
[----:B--2---:R-:W-:Y:S05]  /*23b90*/  @!P3 NANOSLEEP.SYNCS 0x989680 ;  /* 0x009896800000b95d */ /* 0x004fea0003900000 */
[----:B------:R-:W2:Y:S02]  /*23ba0*/  @!P3 SYNCS.PHASECHK.TRANS64 P3, [R3+URZ+0x32440], R2 ;  /* 0x032440020300b5a7 */ /* 0x000ea4000806007f */
[----:B--2---:R-:W-:Y:S05]  /*23bb0*/  @!P3 BRA `(.L_x_8864) ;  /* 0xfffffffc00f0b947 */ /* 0x004fea000383ffff */
[----:B------:R-:W-:Y:S05]  /*23bc0*/  BRA `(.L_x_8901) ;  /* 0xffffffe800847947 */ /* 0x000fea000383ffff */
.L_x_8866:
[----:B--2---:R2:W3:Y:S02]  /*23bd0*/  SYNCS.PHASECHK.TRANS64.TRYWAIT P3, [R3+URZ+0x32460], R2 ;  /* 0x03246002030075a7 */ /* 0x0044e4000806017f */
[----:B---3--:R-:W-:Y:S05]  /*23be0*/  @!P3 NANOSLEEP.SYNCS 0x989680 ;  /* 0x009896800000b95d */ /* 0x008fea0003900000 */
[----:B------:R-:W3:Y:S02]  /*23bf0*/  @!P3 SYNCS.PHASECHK.TRANS64 P3, [R3+URZ+0x32460], R2 ;  /* 0x032460020300b5a7 */ /* 0x000ee4000806007f */
[----:B---3--:R-:W-:Y:S05]  /*23c00*/  @!P3 BRA `(.L_x_8866) ;  /* 0xfffffffc00f0b947 */ /* 0x008fea000383ffff */
[----:B------:R-:W-:Y:S05]  /*23c10*/  BRA `(.L_x_8902) ;  /* 0xffffffe800d47947 */ /* 0x000fea000383ffff */
.L_x_8871:
[----:B-1----:R1:W2:Y:S02]  /*23c20*/  SYNCS.PHASECHK.TRANS64.TRYWAIT P3, [R2+URZ+0x32440], R3 ;  /* 0x03244003020075a7 */ /* 0x0022a4000806017f */
[----:B--2---:R-:W-:Y:S05]  /*23c30*/  @!P3 NANOSLEEP.SYNCS 0x989680 ;  /* 0x009896800000b95d */ /* 0x004fea0003900000 */
[----:B------:R-:W2:Y:S02]  /*23c40*/  @!P3 SYNCS.PHASECHK.TRANS64 P3, [R2+URZ+0x32440], R3 ;  /* 0x032440030200b5a7 */ /* 0x000ea4000806007f */
[----:B--2---:R-:W-:Y:S05]  /*23c50*/  @!P3 BRA `(.L_x_8871) ;  /* 0xfffffffc00f0b947 */ /* 0x004fea000383ffff */
[----:B------:R-:W-:Y:S05]  /*23c60*/  BRA `(.L_x_8903) ;  /* 0xffffffec00e47947 */ /* 0x000fea000383ffff */
.L_x_8873:
[----:B--2---:R2:W3:Y:S02]  /*23c70*/  SYNCS.PHASECHK.TRANS64.TRYWAIT P3, [R2+URZ+0x32460], R3 ;  /* 0x03246003020075a7 */ /* 0x0044e4000806017f */
[----:B---3--:R-:W-:Y:S05]  /*23c80*/  @!P3 NANOSLEEP.SYNCS 0x989680 ;  /* 0x009896800000b95d */ /* 0x008fea0003900000 */
[----:B------:R-:W3:Y:S02]  /*23c90*/  @!P3 SYNCS.PHASECHK.TRANS64 P3, [R2+URZ+0x32460], R3 ;  /* 0x032460030200b5a7 */ /* 0x000ee4000806007f */
[----:B---3--:R-:W-:Y:S05]  /*23ca0*/  @!P3 BRA `(.L_x_8873) ;  /* 0xfffffffc00f0b947 */ /* 0x008fea000383ffff */
[----:B------:R-:W-:Y:S05]  /*23cb0*/  BRA `(.L_x_8904) ;  /* 0xfffffff000347947 */ /* 0x000fea000383ffff */
.L_x_8878:
[----:B------:R-:W-:Y:S01]  /*23cc0*/  BSSY B0, `(.L_x_8905) ;  /* 0x0000007000007945 */ /* 0x000fe20003800000 */
[----:B------:R-:W-:Y:S02]  /*23cd0*/  IMAD.MOV.U32 R12, RZ, RZ, RZ ;  /* 0x000000ffff0c7224 */ /* 0x000fe400078e00ff */
[----:B------:R-:W-:Y:S02]  /*23ce0*/  IMAD.MOV.U32 R11, RZ, RZ, 0x1f ;  /* 0x0000001fff0b7424 */ /* 0x000fe400078e00ff */
[----:B------:R-:W-:-:S07]  /*23cf0*/  IMAD.MOV.U32 R15, RZ, RZ, -0x1 ;  /* 0xffffffffff0f7424 */ /* 0x000fce00078e00ff */
[----:B-12---:R-:W-:Y:S05]  /*23d00*/  WARPSYNC.COLLECTIVE R15, `(.L_x_8906) ;  /* 0x000000000f087348 */ /* 0x006fea0003c00000 */
[----:B------:R3:W4:Y:S02]  /*23d10*/  SHFL.IDX P6, R14, R13, R12, R11 ;  /* 0x0000000c0d0e7389 */ /* 0x00072400000c000b */
[----:B-1234-:R-:W-:Y:S01]  /*23d20*/  ENDCOLLECTIVE ;  /* 0x000000000000791b */ /* 0x01efe20003800000 */
.L_x_8906:
[----:B------:R-:W-:Y:S05]  /*23d30*/  BSYNC B0 ;  /* 0x0000000000007941 */ /* 0x000fea0003800000 */
.L_x_8905:
[----:B------:R-:W-:Y:S05]  /*23d40*/  BRA `(.L_x_8907) ;  /* 0xfffffff400287947 */ /* 0x000fea000383ffff */
.L_x_8880:
[----:B-1----:R1:W4:Y:S02]  /*23d50*/  SYNCS.PHASECHK.TRANS64.TRYWAIT P0, [R7+URZ+0x32420], R0 ;  /* 0x03242000070075a7 */ /* 0x002324000800017f */
[----:B----4-:R-:W-:Y:S05]  /*23d60*/  @!P0 NANOSLEEP.SYNCS 0x989680 ;  /* 0x009896800000895d */ /* 0x010fea0003900000 */
[----:B------:R-:W4:Y:S02]  /*23d70*/  @!P0 SYNCS.PHASECHK.TRANS64 P0, [R7+URZ+0x32420], R0 ;  /* 0x03242000070085a7 */ /* 0x000f24000800007f */
[----:B----4-:R-:W-:Y:S05]  /*23d80*/  @!P0 BRA `(.L_x_8880) ;  /* 0xfffffffc00f08947 */ /* 0x010fea000383ffff */
[----:B------:R-:W-:Y:S05]  /*23d90*/  BRA `(.L_x_8908) ;  /* 0xfffffff4007c7947 */ /* 0x000fea000383ffff */
.L_x_8884:
[----:B-1----:R1:W4:Y:S02]  /*23da0*/  SYNCS.PHASECHK.TRANS64.TRYWAIT P0, [R5+URZ], R4 ;  /* 0x00000004050075a7 */ /* 0x002324000800017f */
[----:B----4-:R-:W-:Y:S05]  /*23db0*/  @!P0 NANOSLEEP.SYNCS 0x989680 ;  /* 0x009896800000895d */ /* 0x010fea0003900000 */
[----:B------:R-:W4:Y:S02]  /*23dc0*/  @!P0 SYNCS.PHASECHK.TRANS64 P0, [R5+URZ], R4 ;  /* 0x00000004050085a7 */ /* 0x000f24000800007f */
[----:B----4-:R-:W-:Y:S05]  /*23dd0*/  @!P0 BRA `(.L_x_8884) ;  /* 0xfffffffc00f08947 */ /* 0x010fea000383ffff */
[----:B------:R-:W-:Y:S05]  /*23de0*/  BRA `(.L_x_8909) ;  /* 0xfffffff400d07947 */ /* 0x000fea000383ffff */
.L_x_8885:
[----:B----4-:R4:W1:Y:S02]  /*23df0*/  SYNCS.PHASECHK.TRANS64.TRYWAIT P0, [R3+URZ], R0 ;  /* 0x00000000030075a7 */ /* 0x010864000800017f */
[----:B-1----:R-:W-:Y:S05]  /*23e00*/  @!P0 NANOSLEEP.SYNCS 0x989680 ;  /* 0x009896800000895d */ /* 0x002fea0003900000 */
[----:B------:R-:W1:Y:S02]  /*23e10*/  @!P0 SYNCS.PHASECHK.TRANS64 P0, [R3+URZ], R0 ;  /* 0x00000000030085a7 */ /* 0x000e64000800007f */
[----:B-1----:R-:W-:Y:S05]  /*23e20*/  @!P0 BRA `(.L_x_8885) ;  /* 0xfffffffc00f08947 */ /* 0x002fea000383ffff */
[----:B------:R-:W-:Y:S05]  /*23e30*/  BRA `(.L_x_8910) ;  /* 0xfffffff400c47947 */ /* 0x000fea000383ffff */
.L_x_8887:
[----:B-1----:R1:W4:Y:S02]  /*23e40*/  SYNCS.PHASECHK.TRANS64.TRYWAIT P0, [R5+URZ], R4 ;  /* 0x00000004050075a7 */ /* 0x002324000800017f */
[----:B----4-:R-:W-:Y:S05]  /*23e50*/  @!P0 NANOSLEEP.SYNCS 0x989680 ;  /* 0x009896800000895d */ /* 0x010fea0003900000 */
[----:B------:R-:W4:Y:S02]  /*23e60*/  @!P0 SYNCS.PHASECHK.TRANS64 P0, [R5+URZ], R4 ;  /* 0x00000004050085a7 */ /* 0x000f24000800007f */
[----:B----4-:R-:W-:Y:S05]  /*23e70*/  @!P0 BRA `(.L_x_8887) ;  /* 0xfffffffc00f08947 */ /* 0x010fea000383ffff */
[----:B------:R-:W-:Y:S05]  /*23e80*/  BRA `(.L_x_8911) ;  /* 0xfffffff400c87947 */ /* 0x000fea000383ffff */
        .type           $_ZN7cutlass13device_kernelIN5flash11enable_sm90INS1_16FlashAttnFwdSm90INS1_25CollectiveMainloopFwdSm90ILi2EN4cute5tupleIJNS5_1CILi1EEES8_S8_EEENS6_IJNS7_ILi128EEENS7_ILi96EEENS7_ILi64EEEEEELi256ENS_6half_tEfNS_4arch4Sm90ELb0ELb1ELb0ELb0ELb0ELb0ELb1ELb1ELb0ELb0ELb0ELb0EEENS1_21CollectiveEpilogueFwdINS6_IJSA_NS7_ILi256EEESB_EEES9_SE_SG_Li256ELb0ELb0ELb0ELb0EEENS1_30DynamicPersistentTileSchedulerILi256ELi32ELb0ELb0ELb1EEEEEEEEEvNT_6ParamsE$_ZZN5flash25CollectiveMainloopFwdSm90ILi2EN4cute5tupleIJNS1_1CILi1EEES4_S4_EEENS2_IJNS3_ILi128EEENS3_ILi96EEENS3_ILi64EEEEEELi256EN7cutlass6half_tEfNSA_4arch4Sm90ELb0ELb1ELb0ELb0ELb0ELb0ELb1ELb1ELb0ELb0ELb0ELb0EE3mmaINS_16FlashAttnFwdSm90ISE_NS_21CollectiveEpilogueFwdINS2_IJS6_NS3_ILi256EEES7_EEES5_SB_SD_Li256ELb0ELb0ELb0ELb0EEENS_30DynamicPersistentTileSchedulerILi256ELi32ELb0ELb0ELb1EEEE13SharedStorageENS1_6TensorINS1_11ArrayEngineIfLm128EEENS1_6LayoutINS2_IJNS2_IJNS3_ILi2EEEST_NS3_ILi32EEEEEES4_S4_EEENS2_IJNS2_IJS4_ST_NS3_ILi4EEEEEENS3_ILi0EEESZ_EEEEEEENS_7SoftmaxILi2ELi0EEEEEbRKNSE_6ParamsENSA_25PipelineTmaAsyncNoClusterILi2ENSA_16PipelineTmaAsyncILi2EEEEES1B_RNSA_13PipelineStateILj2EEERT0_RT1_iRiRKNS_16SeqlenInfoQKNewKILb0ELb0EEENS2_IJiiiiEEERT_ENKUliT_T0_T1_E_clIZSF_ISO_S12_S14_EbS17_S1B_S1B_S1E_S1G_S1I_iS1J_S1N_S1O_S1Q_EUlRS1R_iE1_NS3_ILb0EEENS3_ILb1EEEEEDaiS1R_S1S_S1T_,@function
        .size           $_ZN7cutlass13device_kernelIN5flash11enable_sm90INS1_16FlashAttnFwdSm90INS1_25CollectiveMainloopFwdSm90ILi2EN4cute5tupleIJNS5_1CILi1EEES8_S8_EEENS6_IJNS7_ILi128EEENS7_ILi96EEENS7_ILi64EEEEEELi256ENS_6half_tEfNS_4arch4Sm90ELb0ELb1ELb0ELb0ELb0ELb0ELb1ELb1ELb0ELb0ELb0ELb0EEENS1_21CollectiveEpilogueFwdINS6_IJSA_NS7_ILi256EEESB_EEES9_SE_SG_Li256ELb0ELb0ELb0ELb0EEENS1_30DynamicPersistentTileSchedulerILi256ELi32ELb0ELb0ELb1EEEEEEEEEvNT_6ParamsE$_ZZN5flash25CollectiveMainloopFwdSm90ILi2EN4cute5tupleIJNS1_1CILi1EEES4_S4_EEENS2_IJNS3_ILi128EEENS3_ILi96EEENS3_ILi64EEEEEELi256EN7cutlass6half_tEfNSA_4arch4Sm90ELb0ELb1ELb0ELb0ELb0ELb0ELb1ELb1ELb0ELb0ELb0ELb0EE3mmaINS_16FlashAttnFwdSm90ISE_NS_21CollectiveEpilogueFwdINS2_IJS6_NS3_ILi256EEES7_EEES5_SB_SD_Li256ELb0ELb0ELb0ELb0EEENS_30DynamicPersistentTileSchedulerILi256ELi32ELb0ELb0ELb1EEEE13SharedStorageENS1_6TensorINS1_11ArrayEngineIfLm128EEENS1_6LayoutINS2_IJNS2_IJNS3_ILi2EEEST_NS3_ILi32EEEEEES4_S4_EEENS2_IJNS2_IJS4_ST_NS3_ILi4EEEEEENS3_ILi0EEESZ_EEEEEEENS_7SoftmaxILi2ELi0EEEEEbRKNSE_6ParamsENSA_25PipelineTmaAsyncNoClusterILi2ENSA_16PipelineTmaAsyncILi2EEEEES1B_RNSA_13PipelineStateILj2EEERT0_RT1_iRiRKNS_16SeqlenInfoQKNewKILb0ELb0EEENS2_IJiiiiEEERT_ENKUliT_T0_T1_E_clIZSF_ISO_S12_S14_EbS17_S1B_S1B_S1E_S1G_S1I_iS1J_S1N_S1O_S1Q_EUlRS1R_iE1_NS3_ILb0EEENS3_ILb1EEEEEDaiS1R_S1S_S1T_,(.L_x_11965 - $_ZN7cutlass13device_kernelIN5flash11enable_sm90INS1_16FlashAttnFwdSm90INS1_25CollectiveMainloopFwdSm90ILi2EN4cute5tupleIJNS5_1CILi1EEES8_S8_EEENS6_IJNS7_ILi128EEENS7_ILi96EEENS7_ILi64EEEEEELi256ENS_6half_tEfNS_4arch4Sm90ELb0ELb1ELb0ELb0ELb0ELb0ELb1ELb1ELb0ELb0ELb0ELb0EEENS1_21CollectiveEpilogueFwdINS6_IJSA_NS7_ILi256EEESB_EEES9_SE_SG_Li256ELb0ELb0ELb0ELb0EEENS1_30DynamicPersistentTileSchedulerILi256ELi32ELb0ELb0ELb1EEEEEEEEEvNT_6ParamsE$_ZZN5flash25CollectiveMainloopFwdSm90ILi2EN4cute5tupleIJNS1_1CILi1EEES4_S4_EEENS2_IJNS3_ILi128EEENS3_ILi96EEENS3_ILi64EEEEEELi256EN7cutlass6half_tEfNSA_4arch4Sm90ELb0ELb1ELb0ELb0ELb0ELb0ELb1ELb1ELb0ELb0ELb0ELb0EE3mmaINS_16FlashAttnFwdSm90ISE_NS_21CollectiveEpilogueFwdINS2_IJS6_NS3_ILi256EEES7_EEES5_SB_SD_Li256ELb0ELb0ELb0ELb0EEENS_30DynamicPersistentTileSchedulerILi256ELi32ELb0ELb0ELb1EEEE13SharedStorageENS1_6TensorINS1_11ArrayEngineIfLm128EEENS1_6LayoutINS2_IJNS2_IJNS3_ILi2EEEST_NS3_ILi32EEEEEES4_S4_EEENS2_IJNS2_IJS4_ST_NS3_ILi4EEEEEENS3_ILi0EEESZ_EEEEEEENS_7SoftmaxILi2ELi0EEEEEbRKNSE_6ParamsENSA_25PipelineTmaAsyncNoClusterILi2ENSA_16PipelineTmaAsyncILi2EEEEES1B_RNSA_13PipelineStateILj2EEERT0_RT1_iRiRKNS_16SeqlenInfoQKNewKILb0ELb0EEENS2_IJiiiiEEERT_ENKUliT_T0_T1_E_clIZSF_ISO_S12_S14_EbS17_S1B_S1B_S1E_S1G_S1I_iS1J_S1N_S1O_S1Q_EUlRS1R_iE1_NS3_ILb0EEENS3_ILb1EEEEEDaiS1R_S1S_S1T_)
$_ZN7cutlass13device_kernelIN5flash11enable_sm90INS1_16FlashAttnFwdSm90INS1_25CollectiveMainloopFwdSm90ILi2EN4cute5tupleIJNS5_1CILi1EEES8_S8_EEENS6_IJNS7_ILi128EEENS7_ILi96EEENS7_ILi64EEEEEELi256ENS_6half_tEfNS_4arch4Sm90ELb0ELb1ELb0ELb0ELb0ELb0ELb1ELb1ELb0ELb0ELb0ELb0EEENS1_21CollectiveEpilogueFwdINS6_IJSA_NS7_ILi256EEESB_EEES9_SE_SG_Li256ELb0ELb0ELb0ELb0EEENS1_30DynamicPersistentTileSchedulerILi256ELi32ELb0ELb0ELb1EEEEEEEEEvNT_6ParamsE$_ZZN5flash25CollectiveMainloopFwdSm90ILi2EN4cute5tupleIJNS1_1CILi1EEES4_S4_EEENS2_IJNS3_ILi128EEENS3_ILi96EEENS3_ILi64EEEEEELi256EN7cutlass6half_tEfNSA_4arch4Sm90ELb0ELb1ELb0ELb0ELb0ELb0ELb1ELb1ELb0ELb0ELb0ELb0EE3mmaINS_16FlashAttnFwdSm90ISE_NS_21CollectiveEpilogueFwdINS2_IJS6_NS3_ILi256EEES7_EEES5_SB_SD_Li256ELb0ELb0ELb0ELb0EEENS_30DynamicPersistentTileSchedulerILi256ELi32ELb0ELb0ELb1EEEE13SharedStorageENS1_6TensorINS1_11ArrayEngineIfLm128EEENS1_6LayoutINS2_IJNS2_IJNS3_ILi2EEEST_NS3_ILi32EEEEEES4_S4_EEENS2_IJNS2_IJS4_ST_NS3_ILi4EEEEEENS3_ILi0EEESZ_EEEEEEENS_7SoftmaxILi2ELi0EEEEEbRKNSE_6ParamsENSA_25PipelineTmaAsyncNoClusterILi2ENSA_16PipelineTmaAsyncILi2EEEEES1B_RNSA_13PipelineStateILj2EEERT0_RT1_iRiRKNS_16SeqlenInfoQKNewKILb0ELb0EEENS2_IJiiiiEEERT_ENKUliT_T0_T1_E_clIZSF_ISO_S12_S14_EbS17_S1B_S1B_S1E_S1G_S1I_iS1J_S1N_S1O_S1Q_EUlRS1R_iE1_NS3_ILb0EEENS3_ILb1EEEEEDaiS1R_S1S_S1T_:
[----:B------:R-:W-:Y:S05]  /*23e90*/  YIELD ;  /* 0x0000000000007946 */ /* 0x000fea0003800000 */
[----:B------:R-:W-:Y:S02]  /*23ea0*/  ULDC UR4, c[0x0][0x20] ;  /* 0x0000080000047ab9 */ /* 0x000fe40000000800 */
[----:B------:R-:W-:-:S05]  /*23eb0*/  VIADD R0, R0, -UR4 ;  /* 0x8000000400007c36 */ /* 0x000fca0008000000 */
[----:B------:R-:W2:Y:S01]  /*23ec0*/  LDL.64 R2, [R0] ;  /* 0x0000000000027983 */ /* 0x000ea20000100a00 */
[----:B------:R-:W1:Y:S02]  /*23ed0*/  LDC.64 R4, c[0x0][0x208] ;  /* 0x00008200ff047b82 */ /* 0x000e640000000a00 */
[----:B-1----:R-:W-:Y:S02]  /*23ee0*/  R2UR UR4, R4 ;  /* 0x00000000040472ca */ /* 0x002fe400000e0000 */
[----:B------:R-:W-:-:S13]  /*23ef0*/  R2UR UR5, R5 ;  /* 0x00000000050572ca */ /* 0x000fda00000e0000 */
[----:B--2---:R-:W2:Y:S01]  /*23f00*/  LD.E R6, desc[UR4][R2.64] ;  /* 0x0000000402067980 */ /* 0x004ea2000c101900 */
[----:B------:R-:W-:Y:S02]  /*23f10*/  R2UR UR4, R4 ;  /* 0x00000000040472ca */ /* 0x000fe400000e0000 */
[----:B------:R-:W-:Y:S01]  /*23f20*/  R2UR UR5, R5 ;  /* 0x00000000050572ca */ /* 0x000fe200000e0000 */
[----:B--2---:R-:W-:-:S12]  /*23f30*/  VIADD R11, R6, 0x1 ;  /* 0x00000001060b7836 */ /* 0x004fd80000000000 */
[----:B------:R-:W2:Y:S01]  /*23f40*/  LD.E R6, desc[UR4][R2.64+0x8] ;  /* 0x0000080402067980 */ /* 0x000ea2000c101900 */
[----:B------:R-:W-:-:S13]  /*23f50*/  ISETP.NE.AND P0, PT, R11, 0x2, PT ;  /* 0x000000020b00780c */ /* 0x000fda0003f05270 */
[----:B------:R-:W-:Y:S02]  /*23f60*/  @!P0 R2UR UR6, R4 ;  /* 0x00000000040682ca */ /* 0x000fe400000e0000 */
[----:B------:R-:W-:-:S13]  /*23f70*/  @!P0 R2UR UR7, R5 ;  /* 0x00000000050782ca */ /* 0x000fda00000e0000 */
[----:B------:R-:W3:Y:S01]  /*23f80*/  @!P0 LD.E R7, desc[UR6][R2.64+0x4] ;  /* 0x0000040602078980 */ /* 0x000ee2000c101900 */
[C---:B------:R-:W-:Y:S02]  /*23f90*/  R2UR UR4, R4.reuse ;  /* 0x00000000040472ca */ /* 0x040fe400000e0000 */
[C---:B------:R-:W-:Y:S02]  /*23fa0*/  R2UR UR5, R5.reuse ;  /* 0x00000000050572ca */ /* 0x040fe400000e0000 */
[C---:B------:R-:W-:Y:S02]  /*23fb0*/  R2UR UR6, R4.reuse ;  /* 0x00000000040672ca */ /* 0x040fe400000e0000 */
[C---:B------:R-:W-:Y:S02]  /*23fc0*/  R2UR UR7, R5.reuse ;  /* 0x00000000050772ca */ /* 0x040fe400000e0000 */
[----:B------:R-:W-:Y:S02]  /*23fd0*/  @!P0 R2UR UR8, R4 ;  /* 0x00000000040882ca */ /* 0x000fe400000e0000 */
[----:B------:R-:W-:-:S02]  /*23fe0*/  @!P0 R2UR UR9, R5 ;  /* 0x00000000050982ca */ /* 0x000fc400000e0000 */
[----:B------:R-:W-:Y:S02]  /*23ff0*/  @!P0 R2UR UR10, R4 ;  /* 0x00000000040a82ca */ /* 0x000fe400000e0000 */
[----:B------:R-:W-:Y:S01]  /*24000*/  @!P0 R2UR UR11, R5 ;  /* 0x00000000050b82ca */ /* 0x000fe200000e0000 */
[----:B------:R1:W-:Y:S08]  /*24010*/  ST.E desc[UR4][R2.64], R11 ;  /* 0x0000000b02007985 */ /* 0x0003f0000c101904 */
[----:B------:R4:W-:Y:S01]  /*24020*/  @!P0 ST.E desc[UR8][R2.64], RZ ;  /* 0x000000ff02008985 */ /* 0x0009e2000c101908 */
[----:B--2---:R-:W-:-:S05]  /*24030*/  VIADD R13, R6, 0x1 ;  /* 0x00000001060d7836 */ /* 0x004fca0000000000 */
[----:B------:R4:W-:Y:S01]  /*24040*/  ST.E desc[UR6][R2.64+0x8], R13 ;  /* 0x0000080d02007985 */ /* 0x0009e2000c101906 */
[----:B---3--:R-:W-:-:S05]  /*24050*/  @!P0 LOP3.LUT R15, R7, 0x1, RZ, 0x3c, !PT ;  /* 0x00000001070f8812 */ /* 0x008fca00078e3cff */
[----:B------:R4:W-:Y:S04]  /*24060*/  @!P0 ST.E desc[UR10][R2.64+0x4], R15 ;  /* 0x0000040f02008985 */ /* 0x0009e8000c10190a */
[----:B------:R-:W2:Y:S01]  /*24070*/  LDL.64 R8, [R0+0x18] ;  /* 0x0000180000087983 */ /* 0x000ea20000100a00 */
[----:B------:R-:W-:Y:S02]  /*24080*/  R2UR UR4, R4 ;  /* 0x00000000040472ca */ /* 0x000fe400000e0000 */
[----:B------:R-:W-:Y:S01]  /*24090*/  R2UR UR5, R5 ;  /* 0x00000000050572ca */ /* 0x000fe200000e0000 */
[----:B------:R-:W3:-:S12]  /*240a0*/  LDL.64 R6, [R0] ;  /* 0x0000000000067983 */ /* 0x000ed80000100a00 */
[----:B--2---:R-:W2:Y:S01]  /*240b0*/  LD.E R14, desc[UR4][R8.64+0x1c] ;  /* 0x00001c04080e7980 */ /* 0x004ea2000c101900 */
[C---:B------:R-:W-:Y:S02]  /*240c0*/  R2UR UR4, R4.reuse ;  /* 0x00000000040472ca */ /* 0x040fe400000e0000 */
[C---:B------:R-:W-:Y:S02]  /*240d0*/  R2UR UR5, R5.reuse ;  /* 0x00000000050572ca */ /* 0x040fe400000e0000 */
[----:B------:R-:W-:Y:S02]  /*240e0*/  R2UR UR6, R4 ;  /* 0x00000000040672ca */ /* 0x000fe400000e0000 */
[----:B------:R-:W-:Y:S01]  /*240f0*/  R2UR UR7, R5 ;  /* 0x00000000050772ca */ /* 0x000fe200000e0000 */
[----:B------:R-:W-:Y:S08]  /*24100*/  BSSY B3, `(.L_x_8912) ;  /* 0x0000007000037945 */ /* 0x000ff00003800000 */
[----:B---3--:R4:W5:Y:S04]  /*24110*/  LD.E R12, desc[UR4][R6.64] ;  /* 0x00000004060c7980 */ /* 0x008968000c101900 */
[----:B-1----:R4:W5:Y:S01]  /*24120*/  LD.E R11, desc[UR6][R6.64+0x4] ;  /* 0x00000406060b7980 */ /* 0x002962000c101900 */
[----:B--2---:R-:W-:-:S04]  /*24130*/  LOP3.LUT R14, R14, 0x1, RZ, 0xfc, !PT ;  /* 0x000000010e0e7812 */ /* 0x004fc800078efcff */
[----:B------:R-:W-:-:S13]  /*24140*/  ISETP.NE.AND P0, PT, R14, 0x3, PT ;  /* 0x000000030e00780c */ /* 0x000fda0003f05270 */
[----:B----4-:R-:W-:Y:S05]  /*24150*/  @!P0 BRA `(.L_x_8913) ;  /* 0x0000000000048947 */ /* 0x010fea0003800000 */
[----:B------:R-:W-:Y:S01]  /*24160*/  BPT.TRAP 0x1 ;  /* 0x000000040000795c */ /* 0x000fe20000300000 */
.L_x_8913:
[----:B------:R-:W-:Y:S05]  /*24170*/  BSYNC B3 ;  /* 0x0000000000037941 */ /* 0x000fea0003800000 */
.L_x_8912:
[----:B------:R-:W-:Y:S02]  /*24180*/  R2UR UR4, R4 ;  /* 0x00000000040472ca */ /* 0x000fe400000e0000 */
[----:B------:R-:W-:-:S13]  /*24190*/  R2UR UR5, R5 ;  /* 0x00000000050572ca */ /* 0x000fda00000e0000 */
[----:B------:R-:W2:Y:S01]  /*241a0*/  LD.E.64 R2, desc[UR4][R8.64+0x8] ;  /* 0x0000080408027980 */ /* 0x000ea2000c101b00 */
[----:B-----5:R-:W-:Y:S02]  /*241b0*/  SHF.L.U32 R13, R11, 0x1f, RZ ;  /* 0x0000001f0b0d7819 */ /* 0x020fe400000006ff */
[----:B--2---:R-:W-:-:S05]  /*241c0*/  MOV R3, R2 ;  /* 0x0000000200037202 */ /* 0x004fca0000000f00 */
[----:B------:R-:W-:-:S04]  /*241d0*/  IMAD R12, R12, 0x8, R3 ;  /* 0x000000080c0c7824 */ /* 0x000fc800078e0203 */
[----:B------:R1:W2:Y:S01]  /*241e0*/  SYNCS.PHASECHK.TRANS64.TRYWAIT P0, [R12+URZ], R13 ;  /* 0x0000000d0c0075a7 */ /* 0x0002a2000800017f */
[----:B------:R-:W3:Y:S01]  /*241f0*/  LD.E R11, desc[UR4][R8.64+0x1c] ;  /* 0x00001c04080b7980 */ /* 0x000ee2000c101900 */
[----:B------:R-:W-:Y:S02]  /*24200*/  R2UR UR6, R4 ;  /* 0x00000000040672ca */ /* 0x000fe400000e0000 */
[----:B------:R-:W-:Y:S01]  /*24210*/  R2UR UR7, R5 ;  /* 0x00000000050772ca */ /* 0x000fe200000e0000 */
[----:B------:R1:W5:Y:S01]  /*24220*/  LD.E R2, desc[UR4][R6.64] ;  /* 0x0000000406027980 */ /* 0x000362000c101900 */
[----:B------:R-:W-:Y:S11]  /*24230*/  BSSY B3, `(.L_x_8914) ;  /* 0x0000006000037945 */ /* 0x000ff60003800000 */
[----:B------:R1:W5:Y:S01]  /*24240*/  LD.E R3, desc[UR6][R6.64+0x4] ;  /* 0x0000040606037980 */ /* 0x000362000c101900 */
[----:B---3--:R-:W-:-:S04]  /*24250*/  LOP3.LUT R11, R11, 0x1, RZ, 0xfc, !PT ;  /* 0x000000010b0b7812 */ /* 0x008fc800078efcff */
[----:B------:R-:W-:-:S13]  /*24260*/  ISETP.NE.AND P1, PT, R11, 0x3, PT ;  /* 0x000000030b00780c */ /* 0x000fda0003f25270 */
[----:B-12---:R-:W-:Y:S05]  /*24270*/  @!P1 BRA `(.L_x_8915) ;  /* 0x0000000000049947 */ /* 0x006fea0003800000 */
[----:B------:R-:W-:Y:S01]  /*24280*/  BPT.TRAP 0x1 ;  /* 0x000000040000795c */ /* 0x000fe20000300000 */
.L_x_8915:
[----:B------:R-:W-:Y:S05]  /*24290*/  BSYNC B3 ;  /* 0x0000000000037941 */ /* 0x000fea0003800000 */
.L_x_8914:
[----:B------:R-:W-:Y:S04]  /*242a0*/  BSSY B3, `(.L_x_8916) ;  /* 0x000000a000037945 */ /* 0x000fe80003800000 */
[----:B------:R-:W-:Y:S05]  /*242b0*/  @P0 BRA `(.L_x_8917) ;  /* 0x0000000000200947 */ /* 0x000fea0003800000 */
[----:B------:R-:W-:Y:S02]  /*242c0*/  R2UR UR4, R4 ;  /* 0x00000000040472ca */ /* 0x000fe400000e0000 */
[----:B------:R-:W-:-:S13]  /*242d0*/  R2UR UR5, R5 ;  /* 0x00000000050572ca */ /* 0x000fda00000e0000 */
[----:B------:R-:W2:Y:S01]  /*242e0*/  LD.E.64 R8, desc[UR4][R8.64+0x8] ;  /* 0x0000080408087980 */ /* 0x000ea2000c101b00 */
[----:B-----5:R-:W-:Y:S02]  /*242f0*/  SHF.L.U32 R3, R3, 0x1f, RZ ;  /* 0x0000001f03037819 */ /* 0x020fe400000006ff */
[----:B--2---:R-:W-:-:S05]  /*24300*/  MOV R7, R8 ;  /* 0x0000000800077202 */ /* 0x004fca0000000f00 */
[----:B------:R-:W-:-:S04]  /*24310*/  IMAD R2, R2, 0x8, R7 ;  /* 0x0000000802027824 */ /* 0x000fc800078e0207 */
[----:B------:R-:W1:Y:S02]  /*24320*/  SYNCS.PHASECHK.TRANS64.TRYWAIT P0, [R2+URZ], R3 ;  /* 0x00000003020075a7 */ /* 0x000e64000800017f */
[----:B-1----:R-:W-:Y:S05]  /*24330*/  @!P0 BRA `(.L_x_8918) ;  /* 0x000001ac00f48947 */ /* 0x002fea0003800000 */
.L_x_8917:
[----:B------:R-:W-:Y:S05]  /*24340*/  BSYNC B3 ;  /* 0x0000000000037941 */ /* 0x000fea0003800000 */
.L_x_8916:
[----:B------:R-:W2:Y:S04]  /*24350*/  LDL.64 R8, [R0] ;  /* 0x0000000000087983 */ /* 0x000ea80000100a00 */
[----:B------:R-:W3:Y:S01]  /*24360*/  LDL.64 R6, [R0+0x28] ;  /* 0x0000280000067983 */ /* 0x000ee20000100a00 */
[C---:B------:R-:W-:Y:S02]  /*24370*/  R2UR UR6, R4.reuse ;  /* 0x00000000040672ca */ /* 0x040fe400000e0000 */
[C---:B------:R-:W-:Y:S01]  /*24380*/  R2UR UR7, R5.reuse ;  /* 0x00000000050772ca */ /* 0x040fe200000e0000 */
[----:B-1---5:R-:W4:Y:S01]  /*24390*/  LDL.64 R2, [R0+0x20] ;  /* 0x0000200000027983 */ /* 0x022f220000100a00 */
[C---:B------:R-:W-:Y:S02]  /*243a0*/  R2UR UR4, R4.reuse ;  /* 0x00000000040472ca */ /* 0x040fe400000e0000 */
[----:B------:R-:W-:Y:S01]  /*243b0*/  R2UR UR5, R5 ;  /* 0x00000000050572ca */ /* 0x000fe200000e0000 */
[----:B------:R-:W4:Y:S08]  /*243c0*/  LDL.64 R12, [R0+0x8] ;  /* 0x00000800000c7983 */ /* 0x000f300000100a00 */
[----:B--2---:R-:W2:Y:S04]  /*243d0*/  LD.E R9, desc[UR6][R8.64] ;  /* 0x0000000608097980 */ /* 0x004ea8000c101900 */
[----:B---3--:R-:W2:Y:S01]  /*243e0*/  LD.E.64 R14, desc[UR4][R6.64] ;  /* 0x00000004060e7980 */ /* 0x008ea2000c101b00 */
[----:B------:R-:W-:Y:S05]  /*243f0*/  WARPSYNC.ALL ;  /* 0x0000000000007948 */ /* 0x000fea0003800000 */
[----:B------:R-:W-:-:S02]  /*24400*/  R2UR UR4, R4 ;  /* 0x00000000040472ca */ /* 0x000fc400000e0000 */
[C---:B------:R-:W-:Y:S02]  /*24410*/  R2UR UR5, R5.reuse ;  /* 0x00000000050572ca */ /* 0x040fe400000e0000 */
[----:B------:R-:W-:Y:S02]  /*24420*/  R2UR UR6, R4 ;  /* 0x00000000040672ca */ /* 0x000fe400000e0000 */
[----:B------:R-:W-:-:S09]  /*24430*/  R2UR UR7, R5 ;  /* 0x00000000050772ca */ /* 0x000fd200000e0000 */
[----:B----4-:R1:W-:Y:S04]  /*24440*/  ST.E desc[UR4][R12.64], RZ ;  /* 0x000000ff0c007985 */ /* 0x0103e8000c101904 */
[----:B------:R-:W3:Y:S01]  /*24450*/  LD.E.64 R6, desc[UR6][R2.64] ;  /* 0x0000000602067980 */ /* 0x000ee2000c101b00 */
[----:B--2---:R-:W-:Y:S01]  /*24460*/  IMAD R8, R9, 0x300, R14 ;  /* 0x0000030009087824 */ /* 0x004fe200078e020e */
[----:B------:R-:W-:Y:S01]  /*24470*/  WARPGROUP.ARRIVE ;  /* 0x00000000000079c5 */ /* 0x000fe20000000000 */
[----:B------:R-:W-:Y:S01]  /*24480*/  IMAD.MOV.U32 R9, RZ, RZ, R15 ;  /* 0x000000ffff097224 */ /* 0x000fe200078e000f */
[----:B------:R-:W-:Y:S01]  /*24490*/  R2UR UR8, R4 ;  /* 0x00000000040872ca */ /* 0x000fe200000e0000 */
[----:B------:R-:W-:Y:S01]  /*244a0*/  IMAD.MOV.U32 R196, RZ, RZ, 0x1 ;  /* 0x00000001ffc47424 */ /* 0x000fe200078e00ff */
[----:B------:R-:W-:-:S02]  /*244b0*/  R2UR UR6, R8 ;  /* 0x00000000080672ca */ /* 0x000fc400000e0000 */
[----:B------:R-:W-:Y:S02]  /*244c0*/  R2UR UR7, R9 ;  /* 0x00000000090772ca */ /* 0x000fe400000e0000 */
[C---:B------:R-:W-:Y:S02]  /*244d0*/  R2UR UR9, R5.reuse ;  /* 0x00000000050972ca */ /* 0x040fe400000e0000 */
[----:B------:R-:W-:Y:S02]  /*244e0*/  R2UR UR10, R4 ;  /* 0x00000000040a72ca */ /* 0x000fe400000e0000 */
[----:B------:R-:W-:Y:S02]  /*244f0*/  R2UR UR11, R5 ;  /* 0x00000000050b72ca */ /* 0x000fe400000e0000 */
[----:B---3--:R-:W-:Y:S02]  /*24500*/  R2UR UR4, R6 ;  /* 0x00000000060472ca */ /* 0x008fe400000e0000 */
[----:B------:R-:W-:-:S13]  /*24510*/  R2UR UR5, R7 ;  /* 0x00000000070572ca */ /* 0x000fda00000e0000 */
[----:B------:R-:W-:Y:S03]  /*24520*/  HGMMA.64x96x16.F32 R24, gdesc[UR4], RZ, !UPT, gsb0 ;  /* 0x01600000041879f0 */ /* 0x000fe6000c0008ff */
[----:B------:R-:W-:Y:S02]  /*24530*/  WARPGROUP.DEPBAR.LE gsb0, 0x0 ;  /* 0x00008000000079c5 */ /* 0x000fe40000010000 */
[----:B------:R1:W-:Y:S04]  /*24540*/  ST.E desc[UR8][R12.64], R196 ;  /* 0x000000c40c007985 */ /* 0x0003e8000c101908 */
[----:B------:R-:W2:Y:S01]  /*24550*/  LD.E.64 R6, desc[UR10][R2.64] ;  /* 0x0000000a02067980 */ /* 0x000ea2000c101b00 */
[----:B------:R-:W-:Y:S01]  /*24560*/  VIADD R14, R8, 0x2 ;  /* 0x00000002080e7836 */ /* 0x000fe20000000000 */
[----:B------:R-:W-:Y:S01]  /*24570*/  R2UR UR7, R15 ;  /* 0x000000000f0772ca */ /* 0x000fe200000e0000 */
[----:B------:R-:W-:Y:S01]  /*24580*/  WARPGROUP.ARRIVE ;  /* 0x00000000000079c5 */ /* 0x000fe20000000000 */
[----:B------:R-:W-:-:S02]  /*24590*/  R2UR UR8, R4 ;  /* 0x00000000040872ca */ /* 0x000fc400000e0000 */
[----:B------:R-:W-:Y:S02]  /*245a0*/  R2UR UR6, R14 ;  /* 0x000000000e0672ca */ /* 0x000fe400000e0000 */
[C---:B------:R-:W-:Y:S02]  /*245b0*/  R2UR UR9, R5.reuse ;  /* 0x00000000050972ca */ /* 0x040fe400000e0000 */
[----:B------:R-:W-:Y:S02]  /*245c0*/  R2UR UR10, R4 ;  /* 0x00000000040a72ca */ /* 0x000fe400000e0000 */
[----:B------:R-:W-:Y:S01]  /*245d0*/  R2UR UR11, R5 ;  /* 0x00000000050b72ca */ /* 0x000fe200000e0000 */
[----:B--2---:R-:W-:Y:S01]  /*245e0*/  VIADD R6, R6, 0x2 ;  /* 0x0000000206067836 */ /* 0x004fe20000000000 */
[----:B------:R-:W-:-:S04]  /*245f0*/  R2UR UR5, R7 ;  /* 0x00000000070572ca */ /* 0x000fc800000e0000 */
[----:B------:R-:W-:-:S13]  /*24600*/  R2UR UR4, R6 ;  /* 0x00000000060472ca */ /* 0x000fda00000e0000 */
[----:B------:R-:W-:Y:S03]  /*24610*/  HGMMA.64x96x16.F32 R24, gdesc[UR4], R24, gsb0 ;  /* 0x01600000041879f0 */ /* 0x000fe60008000818 */
        /* <DEDUP_REMOVED lines=19> */
[----:B------:R-:W-:Y:S01]  /*24750*/  WARPGROUP.ARRIVE ;  /* 0x00000000000079c5 */ /* 0x000fe20000000000 */
[----:B------:R-:W-:Y:S01]  /*24760*/  IMAD.MOV.U32 R9, RZ, RZ, R15 ;  /* 0x000000ffff097224 */ /* 0x000fe200078e000f */
[----:B------:R-:W-:-:S02]  /*24770*/  R2UR UR8, R4 ;  /* 0x00000000040872ca */ /* 0x000fc400000e0000 */
[----:B------:R-:W-:Y:S02]  /*24780*/  R2UR UR6, R8 ;  /* 0x00000000080672ca */ /* 0x000fe400000e0000 */
        /* <DEDUP_REMOVED lines=8> */
[----:B------:R-:W2:Y:S01]  /*24810*/  LDL.64 R6, [R0+0x40] ;  /* 0x0000400000067983 */ /* 0x000ea20000100a00 */
[----:B------:R-:W-:-:S02]  /*24820*/  R2UR UR4, R4 ;  /* 0x00000000040472ca */ /* 0x000fc400000e0000 */
        /* <DEDUP_REMOVED lines=9> */
[----:B------:R1:W5:Y:S01]  /*248c0*/  LD.E R14, desc[UR6][R2.64+0x4] ;  /* 0x00000406020e7980 */ /* 0x000362000c101900 */
[----:B--2---:R-:W-:-:S04]  /*248d0*/  LOP3.LUT R8, R8, 0x1, RZ, 0xfc, !PT ;  /* 0x0000000108087812 */ /* 0x004fc800078efcff */
[----:B------:R-:W-:-:S13]  /*248e0*/  ISETP.NE.AND P0, PT, R8, 0x3, PT ;  /* 0x000000030800780c */ /* 0x000fda0003f05270 */
[----:B-1----:R-:W-:Y:S05]  /*248f0*/  @!P0 BRA `(.L_x_8920) ;  /* 0x0000000000048947 */ /* 0x002fea0003800000 */
[----:B------:R-:W-:Y:S01]  /*24900*/  BPT.TRAP 0x1 ;  /* 0x000000040000795c */ /* 0x000fe20000300000 */
.L_x_8920:
[----:B------:R-:W-:Y:S05]  /*24910*/  BSYNC B3 ;  /* 0x0000000000037941 */ /* 0x000fea0003800000 */
.L_x_8919:
        /* <DEDUP_REMOVED lines=17> */
.L_x_8922:
[----:B------:R-:W-:Y:S05]  /*24a30*/  BSYNC B3 ;  /* 0x0000000000037941 */ /* 0x000fea0003800000 */
.L_x_8921:
        /* <DEDUP_REMOVED lines=10> */
.L_x_8924:
[----:B------:R-:W-:Y:S05]  /*24ae0*/  BSYNC B3 ;  /* 0x0000000000037941 */ /* 0x000fea0003800000 */
.L_x_8923:
[----:B------:R-:W2:Y:S04]  /*24af0*/  LDL.64 R12, [R0] ;  /* 0x00000000000c7983 */ /* 0x000ea80000100a00 */
[----:B------:R-:W3:Y:S01]  /*24b00*/  LDL.64 R6, [R0+0x58] ;  /* 0x0000580000067983 */ /* 0x000ee20000100a00 */
[C---:B------:R-:W-:Y:S02]  /*24b10*/  R2UR UR6, R4.reuse ;  /* 0x00000000040672ca */ /* 0x040fe400000e0000 */
[C---:B------:R-:W-:Y:S01]  /*24b20*/  R2UR UR7, R5.reuse ;  /* 0x00000000050772ca */ /* 0x040fe200000e0000 */
[----:B------:R-:W4:Y:S01]  /*24b30*/  LDL.64 R2, [R0+0x48] ;  /* 0x0000480000027983 */ /* 0x000f220000100a00 */
[C---:B------:R-:W-:Y:S02]  /*24b40*/  R2UR UR4, R4.reuse ;  /* 0x00000000040472ca */ /* 0x040fe400000e0000 */
[C---:B------:R-:W-:Y:S01]  /*24b50*/  R2UR UR5, R5.reuse ;  /* 0x00000000050572ca */ /* 0x040fe200000e0000 */
[----:B-1---5:R-:W4:Y:S08]  /*24b60*/  LDL.64 R8, [R0+0x50] ;  /* 0x0000500000087983 */ /* 0x022f300000100a00 */
[----:B--2---:R-:W2:Y:S04]  /*24b70*/  LD.E R11, desc[UR6][R12.64] ;  /* 0x000000060c0b7980 */ /* 0x004ea8000c101900 */
[----:B---3--:R-:W2:Y:S01]  /*24b80*/  LD.E.64 R6, desc[UR4][R6.64] ;  /* 0x0000000406067980 */ /* 0x008ea2000c101b00 */
[----:B------:R-:W-:Y:S05]  /*24b90*/  WARPSYNC.ALL ;  /* 0x0000000000007948 */ /* 0x000fea0003800000 */
[----:B------:R-:W-:Y:S01]  /*24ba0*/  R2UR UR6, R4 ;  /* 0x00000000040672ca */ /* 0x000fe200000e0000 */
[----:B------:R-:W3:Y:S01]  /*24bb0*/  LDL R21, [R1+0x460] ;  /* 0x0004600001157983 */ /* 0x000ee20000100800 */
[----:B------:R-:W-:-:S02]  /*24bc0*/  R2UR UR7, R5 ;  /* 0x00000000050772ca */ /* 0x000fc400000e0000 */
[----:B------:R-:W-:Y:S01]  /*24bd0*/  R2UR UR4, R4 ;  /* 0x00000000040472ca */ /* 0x000fe200000e0000 */
[----:B------:R-:W3:Y:S01]  /*24be0*/  LDL R20, [R1+0x464] ;  /* 0x0004640001147983 */ /* 0x000ee20000100800 */
[----:B------:R-:W-:-:S09]  /*24bf0*/  R2UR UR5, R5 ;  /* 0x00000000050572ca */ /* 0x000fd200000e0000 */
[----:B----4-:R-:W4:Y:S04]  /*24c00*/  LD.E R14, desc[UR6][R2.64] ;  /* 0x00000006020e7980 */ /* 0x010f28000c101900 */
[----:B------:R-:W3:Y:S01]  /*24c10*/  LD.E.64 R12, desc[UR4][R8.64] ;  /* 0x00000004080c7980 */ /* 0x000ee2000c101b00 */
[----:B--2---:R-:W-:Y:S01]  /*24c20*/  IMAD R6, R11, 0xc00, R6 ;  /* 0x00000c000b067824 */ /* 0x004fe200078e0206 */
[----:B------:R-:W-:Y:S01]  /*24c30*/  R2UR UR7, R7 ;  /* 0x00000000070772ca */ /* 0x000fe200000e0000 */
[----:B------:R-:W-:Y:S01]  /*24c40*/  WARPGROUP.ARRIVE ;  /* 0x00000000000079c5 */ /* 0x000fe20000000000 */
[----:B------:R-:W-:Y:S02]  /*24c50*/  R2UR UR8, R4 ;  /* 0x00000000040872ca */ /* 0x000fe400000e0000 */
[----:B------:R-:W-:-:S02]  /*24c60*/  R2UR UR6, R6 ;  /* 0x00000000060672ca */ /* 0x000fc400000e0000 */
[C---:B------:R-:W-:Y:S02]  /*24c70*/  R2UR UR9, R5.reuse ;  /* 0x00000000050972ca */ /* 0x040fe400000e0000 */
[----:B------:R-:W-:Y:S02]  /*24c80*/  R2UR UR10, R4 ;  /* 0x00000000040a72ca */ /* 0x000fe400000e0000 */
[----:B------:R-:W-:Y:S02]  /*24c90*/  R2UR UR11, R5 ;  /* 0x00000000050b72ca */ /* 0x000fe400000e0000 */
[----:B----4-:R-:W-:Y:S02]  /*24ca0*/  ISETP.NE.U32.AND P0, PT, R14, RZ, PT ;  /* 0x000000ff0e00720c */ /* 0x010fe40003f05070 */
[----:B---3--:R-:W-:Y:S02]  /*24cb0*/  R2UR UR4, R12 ;  /* 0x000000000c0472ca */ /* 0x008fe400000e0000 */
[----:B------:R-:W-:-:S09]  /*24cc0*/  R2UR UR5, R13 ;  /* 0x000000000d0572ca */ /* 0x000fd200000e0000 */
[----:B------:R-:W-:-:S05]  /*24cd0*/  VOTEU.ANY UP0, P0 ;  /* 0x00000000003f7886 */ /* 0x000fca0000000100 */
[----:B------:R-:W-:Y:S03]  /*24ce0*/  HGMMA.64x96x16.F32 R24, gdesc[UR4], R24, UP0, gsb0 ;  /* 0x01600000041879f0 */ /* 0x000fe6000b800818 */
[----:B------:R-:W-:Y:S02]  /*24cf0*/  WARPGROUP.DEPBAR.LE gsb0, 0x0 ;  /* 0x00008000000079c5 */ /* 0x000fe40000010000 */
[----:B------:R-:W-:Y:S04]  /*24d00*/  ST.E desc[UR8][R2.64], R196 ;  /* 0x000000c402007985 */ /* 0x000fe8000c101908 */
[----:B------:R-:W2:Y:S01]  /*24d10*/  LD.E.64 R12, desc[UR10][R8.64] ;  /* 0x0000000a080c7980 */ /* 0x000ea2000c101b00 */
[----:B------:R-:W-:Y:S01]  /*24d20*/  VIADD R14, R6, 0x2 ;  /* 0x00000002060e7836 */ /* 0x000fe20000000000 */
[----:B------:R-:W-:Y:S01]  /*24d30*/  WARPGROUP.ARRIVE ;  /* 0x00000000000079c5 */ /* 0x000fe20000000000 */
[----:B------:R-:W-:Y:S01]  /*24d40*/  IMAD.MOV.U32 R15, RZ, RZ, R7 ;  /* 0x000000ffff0f7224 */ /* 0x000fe200078e0007 */
[----:B------:R-:W-:-:S02]  /*24d50*/  R2UR UR8, R4 ;  /* 0x00000000040872ca */ /* 0x000fc400000e0000 */
[----:B------:R-:W-:Y:S02]  /*24d60*/  R2UR UR6, R14 ;  /* 0x000000000e0672ca */ /* 0x000fe400000e0000 */
        /* <DEDUP_REMOVED lines=221> */
[----:B------:R-:W-:-:S05]  /*25b40*/  IMAD.MOV.U32 R13, RZ, RZ, R7 ;  /* 0x000000ffff0d7224 */ /* 0x000fca00078e0007 */
[----:B------:R-:W1:Y:S01]  /*25b50*/  S2R R202, SR_TID.X ;  /* 0x0000000000ca7919 */ /* 0x000e620000002100 */
[----:B------:R-:W-:Y:S02]  /*25b60*/  R2UR UR8, R4 ;  /* 0x00000000040872ca */ /* 0x000fe400000e0000 */
[----:B------:R-:W-:Y:S02]  /*25b70*/  R2UR UR6, R12 ;  /* 0x000000000c0672ca */ /* 0x000fe400000e0000 */
[----:B------:R-:W-:Y:S02]  /*25b80*/  R2UR UR7, R13 ;  /* 0x000000000d0772ca */ /* 0x000fe400000e0000 */
[----:B------:R-:W-:Y:S02]  /*25b90*/  R2UR UR9, R5 ;  /* 0x00000000050972ca */ /* 0x000fe400000e0000 */
[----:B------:R-:W-:Y:S02]  /*25ba0*/  LOP3.LUT R166, R166, 0xfffbffff, RZ, 0xc0, !PT ;  /* 0xfffbffffa6a67812 */ /* 0x000fe400078ec0ff */
[----:B-1----:R-:W-:Y:S01]  /*25bb0*/  LOP3.LUT P1, RZ, R202, 0x7f, RZ, 0xc0, !PT ;  /* 0x0000007fcaff7812 */ /* 0x002fe2000782c0ff */
[----:B--2---:R-:W-:-:S02]  /*25bc0*/  VIADD R6, R8, 0xc06 ;  /* 0x00000c0608067836 */ /* 0x004fc40000000000 */
[----:B------:R-:W-:Y:S01]  /*25bd0*/  IMAD.MOV.U32 R7, RZ, RZ, R9 ;  /* 0x000000ffff077224 */ /* 0x000fe200078e0009 */
[----:B------:R-:W-:Y:S02]  /*25be0*/  SHF.R.U32.HI R11, RZ, 0x7, R202 ;  /* 0x00000007ff0b7819 */ /* 0x000fe400000116ca */
[----:B------:R-:W-:Y:S02]  /*25bf0*/  R2UR UR4, R6 ;  /* 0x00000000060472ca */ /* 0x000fe400000e0000 */
[----:B------:R-:W-:Y:S01]  /*25c00*/  R2UR UR5, R7 ;  /* 0x00000000070572ca */ /* 0x000fe200000e0000 */
[----:B------:R-:W-:Y:S01]  /*25c10*/  IMAD.MOV.U32 R19, RZ, RZ, R165 ;  /* 0x000000ffff137224 */ /* 0x000fe200078e00a5 */
[C---:B------:R-:W-:Y:S02]  /*25c20*/  R2UR UR10, R4.reuse ;  /* 0x00000000040a72ca */ /* 0x040fe400000e0000 */
[----:B------:R-:W-:Y:S02]  /*25c30*/  R2UR UR11, R5 ;  /* 0x00000000050b72ca */ /* 0x000fe400000e0000 */
[----:B------:R-:W-:-:S02]  /*25c40*/  R2UR UR12, R4 ;  /* 0x00000000040c72ca */ /* 0x000fc400000e0000 */
[----:B------:R-:W-:Y:S01]  /*25c50*/  R2UR UR13, R5 ;  /* 0x00000000050d72ca */ /* 0x000fe200000e0000 */
[----:B------:R-:W-:Y:S01]  /*25c60*/  BSSY B3, `(.L_x_8926) ;  /* 0x000006d000037945 */ /* 0x000fe20003800000 */
[----:B------:R-:W-:-:S03]  /*25c70*/  @P1 LOP3.LUT R166, R166, 0x40000, RZ, 0xfc, !PT ;  /* 0x00040000a6a61812 */ /* 0x000fc600078efcff */
[----:B------:R-:W-:Y:S03]  /*25c80*/  HGMMA.64x96x16.F32 R24, gdesc[UR4], R24, gsb0 ;  /* 0x01600000041879f0 */ /* 0x000fe60008000818 */
[----:B------:R-:W-:Y:S02]  /*25c90*/  WARPGROUP.DEPBAR.LE gsb0, 0x0 ;  /* 0x00008000000079c5 */ /* 0x000fe40000010000 */
[----:B------:R1:W-:Y:S04]  /*25ca0*/  ST.E desc[UR8][R2.64], R196 ;  /* 0x000000c402007985 */ /* 0x0003e8000c101908 */
[----:B------:R-:W2:Y:S04]  /*25cb0*/  @!P1 LDL.64 R6, [R0+0x18] ;  /* 0x0000180000069983 */ /* 0x000ea80000100a00 */
[----:B------:R-:W3:Y:S01]  /*25cc0*/  @!P1 LDL.64 R8, [R0] ;  /* 0x0000000000089983 */ /* 0x000ee20000100a00 */
[----:B------:R-:W-:-:S02]  /*25cd0*/  @!P1 R2UR UR4, R4 ;  /* 0x00000000040492ca */ /* 0x000fc400000e0000 */
[C---:B------:R-:W-:Y:S02]  /*25ce0*/  @!P1 R2UR UR5, R5.reuse ;  /* 0x00000000050592ca */ /* 0x040fe400000e0000 */
[----:B------:R-:W-:Y:S02]  /*25cf0*/  @!P1 R2UR UR6, R4 ;  /* 0x00000000040692ca */ /* 0x000fe400000e0000 */
[----:B------:R-:W-:Y:S02]  /*25d00*/  @!P1 R2UR UR7, R5 ;  /* 0x00000000050792ca */ /* 0x000fe400000e0000 */
[----:B------:R-:W-:-:S05]  /*25d10*/  IADD3 R11, -R11, 0xb, RZ ;  /* 0x0000000b0b0b7810 */ /* 0x000fca0007ffe1ff */
[----:B------:R4:W-:Y:S06]  /*25d20*/  BAR.ARV R11, 0x100 ;  /* 0x0004000b0000751d */ /* 0x0009ec0000002000 */
[----:B--2---:R-:W1:Y:S04]  /*25d30*/  @!P1 LD.E.64 R6, desc[UR4][R6.64+0x30] ;  /* 0x0000300406069980 */ /* 0x004e68000c101b00 */
[----:B---3--:R-:W2:Y:S01]  /*25d40*/  @!P1 LD.E R8, desc[UR6][R8.64] ;  /* 0x0000000608089980 */ /* 0x008ea2000c101900 */
[----:B------:R-:W-:-:S02]  /*25d50*/  R2UR UR4, R4 ;  /* 0x00000000040472ca */ /* 0x000fc400000e0000 */
[C---:B------:R-:W-:Y:S02]  /*25d60*/  R2UR UR5, R5.reuse ;  /* 0x00000000050572ca */ /* 0x040fe400000e0000 */
[C---:B------:R-:W-:Y:S02]  /*25d70*/  R2UR UR6, R4.reuse ;  /* 0x00000000040672ca */ /* 0x040fe400000e0000 */
[C---:B------:R-:W-:Y:S02]  /*25d80*/  R2UR UR7, R5.reuse ;  /* 0x00000000050772ca */ /* 0x040fe400000e0000 */
[----:B------:R-:W-:Y:S02]  /*25d90*/  R2UR UR8, R4 ;  /* 0x00000000040872ca */ /* 0x000fe400000e0000 */
[----:B------:R-:W-:Y:S02]  /*25da0*/  R2UR UR9, R5 ;  /* 0x00000000050972ca */ /* 0x000fe400000e0000 */
[----:B-1----:R-:W-:-:S05]  /*25db0*/  @!P1 MOV R3, R6 ;  /* 0x0000000600039202 */ /* 0x002fca0000000f00 */
[----:B--2---:R-:W-:-:S05]  /*25dc0*/  @!P1 IMAD R2, R8, 0x8, R3 ;  /* 0x0000000808029824 */ /* 0x004fca00078e0203 */
[----:B------:R-:W-:-:S04]  /*25dd0*/  @!P1 PRMT R2, RZ, 0x654, R2 ;  /* 0x00000654ff029816 */ /* 0x000fc80000000002 */
[----:B------:R1:W-:Y:S01]  /*25de0*/  @!P1 SYNCS.ARRIVE.TRANS64.RED.A1T0 RZ, [R2+URZ], RZ ;  /* 0x000000ff02ff99a7 */ /* 0x0003e2000810043f */
[----:B------:R-:W2:Y:S01]  /*25df0*/  LD.E R12, desc[UR4][R18.64] ;  /* 0x00000004120c7980 */ /* 0x000ea2000c101900 */
[----:B------:R-:W-:Y:S02]  /*25e00*/  R2UR UR4, R4 ;  /* 0x00000000040472ca */ /* 0x000fe400000e0000 */
[----:B------:R-:W-:Y:S01]  /*25e10*/  R2UR UR5, R5 ;  /* 0x00000000050572ca */ /* 0x000fe200000e0000 */
[----:B------:R-:W-:Y:S01]  /*25e20*/  IMAD.MOV.U32 R3, RZ, RZ, R21 ;  /* 0x000000ffff037224 */ /* 0x000fe200078e0015 */
[----:B------:R-:W3:Y:S01]  /*25e30*/  LD.E R73, desc[UR12][R18.64+0x18] ;  /* 0x0000180c12497980 */ /* 0x000ee2000c101900 */
[----:B-1----:R-:W-:-:S03]  /*25e40*/  IMAD.MOV.U32 R2, RZ, RZ, R20 ;  /* 0x000000ffff027224 */ /* 0x002fc600078e0014 */
[----:B------:R-:W3:Y:S04]  /*25e50*/  LD.E R14, desc[UR6][R18.64+0x4] ;  /* 0x00000406120e7980 */ /* 0x000ee8000c101900 */
[----:B------:R1:W3:Y:S04]  /*25e60*/  LD.E R72, desc[UR10][R2.64] ;  /* 0x0000000a02487980 */ /* 0x0002e8000c101900 */
[----:B------:R-:W3:Y:S01]  /*25e70*/  LD.E R13, desc[UR4][R18.64+0x8] ;  /* 0x00000804120d7980 */ /* 0x000ee2000c101900 */
[C---:B------:R-:W-:Y:S02]  /*25e80*/  R2UR UR4, R4.reuse ;  /* 0x00000000040472ca */ /* 0x040fe400000e0000 */
[----:B------:R-:W-:Y:S01]  /*25e90*/  R2UR UR5, R5 ;  /* 0x00000000050572ca */ /* 0x000fe200000e0000 */
[----:B------:R-:W3:Y:S01]  /*25ea0*/  LD.E R20, desc[UR8][R18.64+0xc] ;  /* 0x00000c0812147980 */ /* 0x000ee2000c101900 */
[----:B------:R-:W-:-:S02]  /*25eb0*/  R2UR UR10, R4 ;  /* 0x00000000040a72ca */ /* 0x000fc400000e0000 */
[----:B------:R-:W-:-:S09]  /*25ec0*/  R2UR UR11, R5 ;  /* 0x00000000050b72ca */ /* 0x000fd200000e0000 */
[----:B------:R-:W3:Y:S04]  /*25ed0*/  LD.E R15, desc[UR4][R18.64+0x10] ;  /* 0x00001004120f7980 */ /* 0x000ee8000c101900 */
[----:B------:R-:W3:Y:S01]  /*25ee0*/  LD.E R21, desc[UR10][R18.64+0x14] ;  /* 0x0000140a12157980 */ /* 0x000ee2000c101900 */
[----:B--2---:R-:W-:-:S04]  /*25ef0*/  SHF.R.S32.HI R7, RZ, 0x1f, R12 ;  /* 0x0000001fff077819 */ /* 0x004fc8000001140c */
[----:B------:R-:W-:-:S04]  /*25f00*/  LEA.HI R7, R7, R12, RZ, 0x7 ;  /* 0x0000000c07077211 */ /* 0x000fc800078f38ff */
[----:B-1----:R-:W-:-:S05]  /*25f10*/  LOP3.LUT R3, R7, 0xffffff80, RZ, 0xc0, !PT ;  /* 0xffffff8007037812 */ /* 0x002fca00078ec0ff */
[----:B------:R-:W-:-:S05]  /*25f20*/  IMAD.IADD R3, R12, 0x1, -R3 ;  /* 0x000000010c037824 */ /* 0x000fca00078e0a03 */
[----:B------:R-:W-:-:S04]  /*25f30*/  SHF.R.S32.HI R2, RZ, 0x1f, R3 ;  /* 0x0000001fff027819 */ /* 0x000fc80000011403 */
[----:B------:R-:W-:-:S04]  /*25f40*/  LEA.HI R6, R2, R3, RZ, 0x2 ;  /* 0x0000000302067211 */ /* 0x000fc800078f10ff */
[--C-:B------:R-:W-:Y:S02]  /*25f50*/  SHF.R.S32.HI R8, RZ, 0x2, R6.reuse ;  /* 0x00000002ff087819 */ /* 0x100fe40000011406 */
[----:B----4-:R-:W-:Y:S02]  /*25f60*/  SHF.R.S32.HI R11, RZ, 0x1f, R6 ;  /* 0x0000001fff0b7819 */ /* 0x010fe40000011406 */
[----:B------:R-:W-:Y:S02]  /*25f70*/  LEA.HI R9, R2, R3, RZ, 0x5 ;  /* 0x0000000302097211 */ /* 0x000fe400078f28ff */
[----:B------:R-:W-:Y:S02]  /*25f80*/  SHF.R.S32.HI R2, RZ, 0x7, R7 ;  /* 0x00000007ff027819 */ /* 0x000fe40000011407 */
[----:B------:R-:W-:Y:S02]  /*25f90*/  LEA.HI R11, R11, R8, RZ, 0x3 ;  /* 0x000000080b0b7211 */ /* 0x000fe400078f18ff */
[----:B------:R-:W-:-:S02]  /*25fa0*/  SHF.R.S32.HI R9, RZ, 0x5, R9 ;  /* 0x00000005ff097819 */ /* 0x000fc40000011409 */
[----:B------:R-:W-:Y:S02]  /*25fb0*/  LEA.HI R7, R7, R2, RZ, 0x1 ;  /* 0x0000000207077211 */ /* 0x000fe400078f08ff */
[----:B------:R-:W-:Y:S01]  /*25fc0*/  LOP3.LUT R11, R11, 0xfffffff8, RZ, 0xc0, !PT ;  /* 0xfffffff80b0b7812 */ /* 0x000fe200078ec0ff */
[----:B---3--:R-:W-:Y:S01]  /*25fd0*/  IMAD R12, R10, -0x60, R13 ;  /* 0xffffffa00a0c7824 */ /* 0x008fe200078e020d */
[----:B------:R-:W-:Y:S01]  /*25fe0*/  LOP3.LUT R6, R6, 0x7ffffffc, RZ, 0xc0, !PT ;  /* 0x7ffffffc06067812 */ /* 0x000fe200078ec0ff */
[----:B------:R-:W-:Y:S01]  /*25ff0*/  IMAD R72, R72, 0x8, R9 ;  /* 0x0000000848487824 */ /* 0x000fe200078e0209 */
[----:B------:R-:W-:Y:S01]  /*26000*/  LOP3.LUT R7, R7, 0x3fffffe, RZ, 0xc0, !PT ;  /* 0x03fffffe07077812 */ /* 0x000fe200078ec0ff */
[----:B------:R-:W-:Y:S01]  /*26010*/  IMAD.IADD R11, R8, 0x1, -R11 ;  /* 0x00000001080b7824 */ /* 0x000fe200078e0a0b */
[----:B------:R-:W-:Y:S01]  /*26020*/  ISETP.GE.AND P0, PT, R73, 0x1, PT ;  /* 0x000000014900780c */ /* 0x000fe20003f06270 */
        /* <DEDUP_REMOVED lines=23> */
[C---:B------:R-:W-:Y:S02]  /*261a0*/  R2UR UR4, R4.reuse ;  /* 0x00000000040472ca */ /* 0x040fe400000e0000 */
[C---:B------:R-:W-:Y:S02]  /*261b0*/  R2UR UR5, R5.reuse ;  /* 0x00000000050572ca */ /* 0x040fe400000e0000 */
[----:B------:R-:W-:Y:S02]  /*261c0*/  R2UR UR6, R4 ;  /* 0x00000000040672ca */ /* 0x000fe400000e0000 */
[----:B------:R-:W-:-:S09]  /*261d0*/  R2UR UR7, R5 ;  /* 0x00000000050772ca */ /* 0x000fd200000e0000 */
[----:B------:R-:W2:Y:S04]  /*261e0*/  LD.E R7, desc[UR4][R18.64+0x1c] ;  /* 0x00001c0412077980 */ /* 0x000ea8000c101900 */
[----:B------:R-:W3:Y:S01]  /*261f0*/  LD.E R9, desc[UR6][R18.64+0x20] ;  /* 0x0000200612097980 */ /* 0x000ee2000c101900 */
[----:B--2---:R-:W-:-:S05]  /*26200*/  IMAD.HI.U32 R6, R6, R7, RZ ;  /* 0x0000000706067227 */ /* 0x004fca00078e00ff */
[----:B---3--:R-:W-:-:S07]  /*26210*/  SHF.R.U32.HI R6, RZ, R9, R6 ;  /* 0x00000009ff067219 */ /* 0x008fce0000011606 */
.L_x_8931:
[----:B------:R-:W-:Y:S05]  /*26220*/  BSYNC B5 ;  /* 0x0000000000057941 */ /* 0x000fea0003800000 */
.L_x_8930:
[----:B------:R-:W-:Y:S01]  /*26230*/  LOP3.LUT R6, RZ, R6, RZ, 0x33, !PT ;  /* 0x00000006ff067212 */ /* 0x000fe200078e33ff */
[----:B------:R-:W-:Y:S06]  /*26240*/  BRA `(.L_x_8932) ;  /* 0x0000000000287947 */ /* 0x000fec0003800000 */
.L_x_8929:
[----:B------:R-:W-:-:S13]  /*26250*/  ISETP.NE.AND P0, PT, R73, 0x1, PT ;  /* 0x000000014900780c */ /* 0x000fda0003f05270 */
        /* <DEDUP_REMOVED lines=9> */
.L_x_8932:
[----:B------:R-:W-:Y:S05]  /*262f0*/  BSYNC B4 ;  /* 0x0000000000047941 */ /* 0x000fea0003800000 */
.L_x_8928:
[----:B------:R-:W-:-:S05]  /*26300*/  IMAD R6, R73, R6, R20 ;  /* 0x0000000649067224 */ /* 0x000fca00078e0214 */
[----:B------:R-:W-:Y:S02]  /*26310*/  VIMNMX R3, R3, R6, !PT ;  /* 0x0000000603037248 */ /* 0x000fe40007fe0100 */
[----:B------:R-:W-:-:S07]  /*26320*/  VIADDMNMX R2, R6, R73, R2, PT ;  /* 0x0000004906027246 */ /* 0x000fce0003800102 */
.L_x_8927:
[----:B------:R-:W-:Y:S05]  /*26330*/  BSYNC B3 ;  /* 0x0000000000037941 */ /* 0x000fea0003800000 */
.L_x_8926:
[C---:B------:R-:W-:Y:S01]  /*26340*/  ISETP.GE.AND P1, PT, R21.reuse, 0x9, PT ;  /* 0x000000091500780c */ /* 0x040fe20003f26270 */
[----:B------:R-:W-:Y:S01]  /*26350*/  VIADD R8, R8, 0x8 ;  /* 0x0000000808087836 */ /* 0x000fe20000000000 */
[----:B------:R-:W-:Y:S01]  /*26360*/  ISETP.GE.AND P0, PT, R21, 0x2, PT ;  /* 0x000000021500780c */ /* 0x000fe20003f06270 */
[----:B------:R-:W-:Y:S01]  /*26370*/  BSSY B3, `(.L_x_8933) ;  /* 0x0000096000037945 */ /* 0x000fe20003800000 */
[----:B------:R-:W-:Y:S01]  /*26380*/  ISETP.GT.AND P2, PT, R3, 0x8, !P1 ;  /* 0x000000080300780c */ /* 0x000fe20004f44270 */
[--C-:B------:R-:W-:Y:S01]  /*26390*/  IMAD.IADD R12, R15, 0x1, R8.reuse ;  /* 0x000000010f0c7824 */ /* 0x100fe200078e0208 */
[----:B------:R-:W-:Y:S01]  /*263a0*/  ISETP.GT.AND P3, PT, R3, 0x1, !P0 ;  /* 0x000000010300780c */ /* 0x000fe20004764270 */
[----:B------:R-:W-:Y:S01]  /*263b0*/  IMAD.IADD R9, R75, 0x1, R8 ;  /* 0x000000014b097824 */ /* 0x000fe200078e0208 */
        /* <DEDUP_REMOVED lines=26> */
[C---:B------:R-:W-:Y:S02]  /*26560*/  ISETP.LT.OR P2, PT, R2.reuse, 0x1a, P2 ;  /* 0x0000001a0200780c */ /* 0x040fe40001741670 */
        /* <DEDUP_REMOVED lines=85> */
[----:B------:R-:W-:Y:S01]  /*26ac0*/  IADD3 R8, -R14, R13, R8 ;  /* 0x0000000d0e087210 */ /* 0x000fe20007ffe108 */
        /* <DEDUP_REMOVED lines=15> */
.L_x_8938:
[----:B------:R-:W-:Y:S05]  /*26bc0*/  BSYNC B5 ;  /* 0x0000000000057941 */ /* 0x000fea0003800000 */
.L_x_8937:
[----:B------:R-:W-:Y:S01]  /*26bd0*/  LOP3.LUT R8, RZ, R8, RZ, 0x33, !PT ;  /* 0x00000008ff087212 */ /* 0x000fe200078e33ff */
[----:B------:R-:W-:Y:S06]  /*26be0*/  BRA `(.L_x_8939) ;  /* 0x0000000000287947 */ /* 0x000fec0003800000 */
.L_x_8936:
        /* <DEDUP_REMOVED lines=10> */
.L_x_8939:
[----:B------:R-:W-:Y:S05]  /*26c90*/  BSYNC B4 ;  /* 0x0000000000047941 */ /* 0x000fea0003800000 */
.L_x_8935:
[----:B------:R-:W-:-:S05]  /*26ca0*/  IMAD R8, R73, R8, R20 ;  /* 0x0000000849087224 */ /* 0x000fca00078e0214 */
[----:B------:R-:W-:Y:S02]  /*26cb0*/  VIADDMNMX R12, R8, R73, R12, PT ;  /* 0x00000049080c7246 */ /* 0x000fe4000380010c */
[----:B------:R-:W-:-:S07]  /*26cc0*/  VIMNMX R9, R9, R8, !PT ;  /* 0x0000000809097248 */ /* 0x000fce0007fe0100 */
.L_x_8934:
[----:B------:R-:W-:Y:S05]  /*26cd0*/  BSYNC B3 ;  /* 0x0000000000037941 */ /* 0x000fea0003800000 */
.L_x_8933:
        /* <DEDUP_REMOVED lines=25> */
[----:B------:R-:W-:Y:S02]  /*26e70*/  R2UR UR4, R4 ;  /* 0x00000000040472ca */ /* 0x000fe400000e0000 */
[----:B------:R-:W-:Y:S02]  /*26e80*/  ISETP.LT.OR P0, PT, R12, 0x1a, P0 ;  /* 0x0000001a0c00780c */ /* 0x000fe40000701670 */
[----:B------:R-:W-:Y:S02]  /*26e90*/  R2UR UR5, R5 ;  /* 0x00000000050572ca */ /* 0x000fe400000e0000 */
[----:B------:R-:W-:-:S02]  /*26ea0*/  FSEL R39, R39, -INF , !P0 ;  /* 0xff80000027277808 */ /* 0x000fc40004000000 */
[----:B------:R-:W-:Y:S02]  /*26eb0*/  ISETP.GT.AND P0, PT, R9, 0x20, !P6 ;  /* 0x000000200900780c */ /* 0x000fe40007704270 */
[----:B------:R-:W-:Y:S02]  /*26ec0*/  ISETP.NE.AND P6, PT, R6, RZ, PT ;  /* 0x000000ff0600720c */ /* 0x000fe40003fc5270 */
[----:B------:R-:W2:Y:S01]  /*26ed0*/  LDL.64 R6, [R0+0x70] ;  /* 0x0000700000067983 */ /* 0x000ea20000100a00 */
[----:B------:R-:W-:Y:S02]  /*26ee0*/  ISETP.LT.OR P0, PT, R12, 0x21, P0 ;  /* 0x000000210c00780c */ /* 0x000fe40000701670 */
[----:B------:R-:W-:Y:S02]  /*26ef0*/  ISETP.NE.AND P1, PT, R89, RZ, PT ;  /* 0x000000ff5900720c */ /* 0x000fe40003f25270 */
        /* <DEDUP_REMOVED lines=40> */
[----:B------:R-:W-:Y:S02]  /*27180*/  ISETP.GT.AND P0, PT, R9, RZ, !P6 ;  /* 0x000000ff0900720c */ /* 0x000fe40007704270 */
[----:B------:R-:W-:Y:S02]  /*27190*/  ISETP.NE.AND P6, PT, R21, RZ, PT ;  /* 0x000000ff1500720c */ /* 0x000fe40003fc5270 */
[----:B------:R-:W-:-:S04]  /*271a0*/  ISETP.LT.OR P0, PT, R12, 0x1, P0 ;  /* 0x000000010c00780c */ /* 0x000fc80000701670 */
[----:B------:R-:W-:Y:S01]  /*271b0*/  FSEL R26, R26, -INF , !P0 ;  /* 0xff8000001a1a7808 */ /* 0x000fe20004000000 */
[----:B--2---:R-:W2:Y:S01]  /*271c0*/  LD.E.64 R2, desc[UR4][R6.64] ;  /* 0x0000000406027980 */ /* 0x004ea2000c101b00 */
[C---:B------:R-:W-:Y:S02]  /*271d0*/  ISETP.GT.AND P2, PT, R9.reuse, 0x49, !P2 ;  /* 0x000000490900780c */ /* 0x040fe40005744270 */
[C---:B------:R-:W-:Y:S01]  /*271e0*/  ISETP.GT.AND P3, PT, R9.reuse, 0x50, !P3 ;  /* 0x000000500900780c */ /* 0x040fe20005f64270 */
[----:B------:R-:W3:Y:S01]  /*271f0*/  LD.E R19, desc[UR4][R6.64+0x10] ;  /* 0x0000100406137980 */ /* 0x000ee2000c101900 */
[C---:B------:R-:W-:Y:S02]  /*27200*/  ISETP.GT.AND P4, PT, R9.reuse, 0x51, !P4 ;  /* 0x000000510900780c */ /* 0x040fe40006784270 */
[C---:B------:R-:W-:Y:S02]  /*27210*/  ISETP.GT.AND P5, PT, R9.reuse, 0x58, !P5 ;  /* 0x000000580900780c */ /* 0x040fe40006fa4270 */
[----:B------:R-:W-:-:S02]  /*27220*/  ISETP.GT.AND P0, PT, R9, 0x59, !P6 ;  /* 0x000000590900780c */ /* 0x000fc40007704270 */
[C---:B------:R-:W-:Y:S02]  /*27230*/  ISETP.LT.OR P2, PT, R12.reuse, 0x4a, P2 ;  /* 0x0000004a0c00780c */ /* 0x040fe40001741670 */
[C---:B------:R-:W-:Y:S02]  /*27240*/  ISETP.LT.OR P3, PT, R12.reuse, 0x51, P3 ;  /* 0x000000510c00780c */ /* 0x040fe40001f61670 */
[----:B------:R-:W-:Y:S02]  /*27250*/  FSEL R63, R63, -INF , !P2 ;  /* 0xff8000003f3f7808 */ /* 0x000fe40005000000 */
[----:B------:R-:W-:Y:S02]  /*27260*/  ISETP.LT.OR P4, PT, R12, 0x52, P4 ;  /* 0x000000520c00780c */ /* 0x000fe40002781670 */
[----:B------:R-:W-:Y:S02]  /*27270*/  FSEL R66, R66, -INF , !P3 ;  /* 0xff80000042427808 */ /* 0x000fe40005800000 */
[----:B------:R-:W-:-:S02]  /*27280*/  ISETP.LT.OR P5, PT, R12, 0x59, P5 ;  /* 0x000000590c00780c */ /* 0x000fc40002fa1670 */
[----:B------:R-:W-:Y:S02]  /*27290*/  ISETP.LT.OR P0, PT, R12, 0x5a, P0 ;  /* 0x0000005a0c00780c */ /* 0x000fe40000701670 */
[----:B------:R-:W-:Y:S02]  /*272a0*/  FSEL R67, R67, -INF , !P4 ;  /* 0xff80000043437808 */ /* 0x000fe40006000000 */
[----:B------:R-:W-:Y:S02]  /*272b0*/  FSEL R70, R70, -INF , !P5 ;  /* 0xff80000046467808 */ /* 0x000fe40006800000 */
[----:B------:R-:W-:Y:S02]  /*272c0*/  R2UR UR6, R4 ;  /* 0x00000000040672ca */ /* 0x000fe400000e0000 */
[----:B------:R-:W-:Y:S02]  /*272d0*/  R2UR UR7, R5 ;  /* 0x00000000050772ca */ /* 0x000fe400000e0000 */
[----:B------:R-:W-:-:S11]  /*272e0*/  FSEL R71, R71, -INF , !P0 ;  /* 0xff80000047477808 */ /* 0x000fd60004000000 */
[----:B------:R-:W4:Y:S01]  /*272f0*/  LD.E R20, desc[UR6][R6.64+0x14] ;  /* 0x0000140606147980 */ /* 0x000f22000c101900 */
[----:B--2---:R-:W-:Y:S02]  /*27300*/  FMNMX.FTZ R8, R11, R2, !PT ;  /* 0x000000020b087209 */ /* 0x004fe40007810000 */
        /* <DEDUP_REMOVED lines=46> */
[----:B------:R-:W-:-:S03]  /*275f0*/  FMNMX.FTZ R9, R71, R12, !PT ;  /* 0x0000000c47097209 */ /* 0x000fc60007810000 */
[----:B------:R-:W1:Y:S04]  /*27600*/  SHFL.BFLY PT, R13, R8, 0x2, 0x1f ;  /* 0x0c401f00080d7f89 */ /* 0x000e6800000e0000 */
[----:B------:R-:W-:Y:S04]  /*27610*/  ST.E.64 desc[UR4][R6.64], R8 ;  /* 0x0000000806007985 */ /* 0x000fe8000c101b04 */
[----:B------:R-:W2:Y:S01]  /*27620*/  LD.E R21, desc[UR6][R6.64+0x4] ;  /* 0x0000040606157980 */ /* 0x000ea2000c101900 */
[----:B-1----:R-:W-:-:S05]  /*27630*/  FMNMX.FTZ R13, R8, R13, !PT ;  /* 0x0000000d080d7209 */ /* 0x002fca0007810000 */
[----:B------:R-:W1:Y:S02]  /*27640*/  SHFL.BFLY PT, R12, R13, 0x1, 0x1f ;  /* 0x0c201f000d0c7f89 */ /* 0x000e6400000e0000 */
[----:B-1----:R-:W-:Y:S02]  /*27650*/  FMNMX.FTZ R15, R13, R12, !PT ;  /* 0x0000000c0d0f7209 */ /* 0x002fe40007810000 */
[----:B------:R-:W5:Y:S04]  /*27660*/  LD.E R12, desc[UR4][R6.64+0x20] ;  /* 0x00002004060c7980 */ /* 0x000f68000c101900 */
[----:B------:R-:W-:Y:S04]  /*27670*/  ST.E desc[UR4][R6.64], R15 ;  /* 0x0000000f06007985 */ /* 0x000fe8000c101904 */
[----:B------:R-:W3:Y:S01]  /*27680*/  LD.E R14, desc[UR6][R6.64] ;  /* 0x00000006060e7980 */ /* 0x000ee2000c101900 */
[----:B------:R-:W-:-:S02]  /*27690*/  R2UR UR8, R4 ;  /* 0x00000000040872ca */ /* 0x000fc400000e0000 */
[----:B------:R-:W-:Y:S01]  /*276a0*/  R2UR UR9, R5 ;  /* 0x00000000050972ca */ /* 0x000fe200000e0000 */
[----:B--2---:R-:W1:Y:S02]  /*276b0*/  SHFL.BFLY PT, R8, R21, 0x2, 0x1f ;  /* 0x0c401f0015087f89 */ /* 0x004e6400000e0000 */
[----:B-1----:R-:W-:-:S05]  /*276c0*/  FMNMX.FTZ R9, R8, R21, !PT ;  /* 0x0000001508097209 */ /* 0x002fca0007810000 */
[----:B------:R-:W1:Y:S02]  /*276d0*/  SHFL.BFLY PT, R8, R9, 0x1, 0x1f ;  /* 0x0c201f0009087f89 */ /* 0x000e6400000e0000 */
[----:B-1----:R-:W-:Y:S02]  /*276e0*/  FMNMX.FTZ R13, R9, R8, !PT ;  /* 0x00000008090d7209 */ /* 0x002fe40007810000 */
[C---:B---3--:R-:W-:Y:S02]  /*276f0*/  FSETP.NEU.FTZ.AND P0, PT, R14.reuse, -INF , PT ;  /* 0xff8000000e00780b */ /* 0x048fe40003f1d000 */
[C---:B------:R-:W-:Y:S02]  /*27700*/  FSETP.NEU.FTZ.AND P1, PT, R13.reuse, -INF , PT ;  /* 0xff8000000d00780b */ /* 0x040fe40003f3d000 */
[----:B------:R-:W-:Y:S02]  /*27710*/  FSEL R15, R14, RZ, P0 ;  /* 0x000000ff0e0f7208 */ /* 0x000fe40000000000 */
[----:B------:R-:W-:-:S03]  /*27720*/  FSEL R8, R13, RZ, P1 ;  /* 0x000000ff0d087208 */ /* 0x000fc60000800000 */
[----:B------:R-:W-:Y:S02]  /*27730*/  FADD.FTZ R15, R2, -R15 ;  /* 0x8000000f020f7221 */ /* 0x000fe40000010000 */
[----:B------:R-:W-:Y:S02]  /*27740*/  FADD.FTZ R3, R3, -R8 ;  /* 0x8000000803037221 */ /* 0x000fe40000010000 */
[----:B-----5:R-:W-:Y:S02]  /*27750*/  FMUL.FTZ R8, R15, R12 ;  /* 0x0000000c0f087220 */ /* 0x020fe40000410000 */
[----:B------:R-:W-:-:S04]  /*27760*/  FMUL.FTZ R12, R12, R3 ;  /* 0x000000030c0c7220 */ /* 0x000fc80000410000 */
[----:B------:R-:W1:Y:S08]  /*27770*/  MUFU.EX2 R8, R8 ;  /* 0x0000000800087308 */ /* 0x000e700000000800 */
[----:B------:R-:W4:Y:S01]  /*27780*/  MUFU.EX2 R9, R12 ;  /* 0x0000000c00097308 */ /* 0x000f220000000800 */
[----:B------:R-:W-:Y:S01]  /*27790*/  ST.E desc[UR4][R6.64+0x4], R13 ;  /* 0x0000040d06007985 */ /* 0x000fe2000c101904 */
[----:B-1----:R-:W-:Y:S01]  /*277a0*/  FMUL.FTZ R19, R8, R19 ;  /* 0x0000001308137220 */ /* 0x002fe20000410000 */
[----:B----4-:R-:W-:-:S04]  /*277b0*/  FMUL.FTZ R15, R9, R20 ;  /* 0x00000014090f7220 */ /* 0x010fc80000410000 */
[----:B------:R-:W-:Y:S04]  /*277c0*/  ST.E desc[UR6][R6.64+0x10], R19 ;  /* 0x0000101306007985 */ /* 0x000fe8000c101906 */
[----:B------:R1:W-:Y:S04]  /*277d0*/  ST.E desc[UR8][R6.64+0x14], R15 ;  /* 0x0000140f06007985 */ /* 0x0003e8000c101908 */
[----:B------:R-:W2:Y:S04]  /*277e0*/  LDL.64 R2, [R0+0x70] ;  /* 0x0000700000027983 */ /* 0x000ea80000100a00 */
[----:B--2---:R-:W1:Y:S04]  /*277f0*/  LD.E R14, desc[UR6][R2.64+0x20] ;  /* 0x00002006020e7980 */ /* 0x004e68000c101900 */
[----:B------:R-:W1:Y:S04]  /*27800*/  LD.E R12, desc[UR4][R2.64] ;  /* 0x00000004020c7980 */ /* 0x000e68000c101900 */
[----:B------:R-:W2:Y:S04]  /*27810*/  LD.E R21, desc[UR8][R2.64+0x4] ;  /* 0x0000040802157980 */ /* 0x000ea8000c101900 */
[----:B------:R-:W3:Y:S04]  /*27820*/  LD.E R24, desc[UR4][R2.64+0x10] ;  /* 0x0000100402187980 */ /* 0x000ee8000c101900 */
[----:B------:R-:W4:Y:S01]  /*27830*/  LD.E R72, desc[UR6][R2.64+0x14] ;  /* 0x0000140602487980 */ /* 0x000f22000c101900 */
[C---:B-1----:R-:W-:Y:S01]  /*27840*/  FMUL.FTZ R6, R12.reuse, R14 ;  /* 0x0000000e0c067220 */ /* 0x042fe20000410000 */
[----:B------:R-:W-:-:S02]  /*27850*/  FSETP.NEU.FTZ.AND P0, PT, R12, -INF , PT ;  /* 0xff8000000c00780b */ /* 0x000fc40003f1d000 */
[----:B--2---:R-:W-:Y:S01]  /*27860*/  FSETP.NEU.FTZ.AND P1, PT, R21, -INF , PT ;  /* 0xff8000001500780b */ /* 0x004fe20003f3d000 */
[----:B------:R-:W-:Y:S01]  /*27870*/  FMUL.FTZ R21, R14, R21 ;  /* 0x000000150e157220 */ /* 0x000fe20000410000 */
[----:B------:R-:W-:-:S04]  /*27880*/  FSEL R7, R6, RZ, P0 ;  /* 0x000000ff06077208 */ /* 0x000fc80000000000 */
[----:B------:R-:W-:Y:S01]  /*27890*/  FSEL R13, R21, RZ, P1 ;  /* 0x000000ff150d7208 */ /* 0x000fe20000800000 */
[-CC-:B------:R-:W-:Y:S01]  /*278a0*/  FFMA.FTZ R213, R11, R14.reuse, -R7.reuse ;  /* 0x0000000e0bd57223 */ /* 0x180fe20000010807 */
[----:B------:R-:W-:-:S03]  /*278b0*/  FFMA.FTZ R152, R25, R14, -R7 ;  /* 0x0000000e19987223 */ /* 0x000fc60000010807 */
[-CC-:B------:R-:W-:Y:S01]  /*278c0*/  FFMA.FTZ R153, R26, R14.reuse, -R13.reuse ;  /* 0x0000000e1a997223 */ /* 0x180fe2000001080d */
[-C--:B------:R-:W-:Y:S01]  /*278d0*/  FFMA.FTZ R206, R27, R14.reuse, -R13 ;  /* 0x0000000e1bce7223 */ /* 0x080fe2000001080d */
[----:B------:R-:W3:Y:S01]  /*278e0*/  MUFU.EX2 R213, R213 ;  /* 0x000000d500d57308 */ /* 0x000ee20000000800 */
[-C--:B------:R-:W-:Y:S01]  /*278f0*/  FFMA.FTZ R154, R28, R14.reuse, -R7 ;  /* 0x0000000e1c9a7223 */ /* 0x080fe20000010807 */
[-C--:B------:R-:W-:Y:S01]  /*27900*/  FFMA.FTZ R155, R30, R14.reuse, -R13 ;  /* 0x0000000e1e9b7223 */ /* 0x080fe2000001080d */
[----:B------:R-:W-:-:S05]  /*27910*/  FFMA.FTZ R207, R29, R14, -R7 ;  /* 0x0000000e1dcf7223 */ /* 0x000fca0000010807 */
[----:B------:R-:W4:Y:S01]  /*27920*/  MUFU.EX2 R153, R153 ;  /* 0x0000009900997308 */ /* 0x000f220000000800 */
[-C--:B------:R-:W-:Y:S01]  /*27930*/  FFMA.FTZ R158, R31, R14.reuse, -R13 ;  /* 0x0000000e1f9e7223 */ /* 0x080fe2000001080d */
[----:B------:R-:W-:-:S06]  /*27940*/  FFMA.FTZ R157, R32, R14, -R7 ;  /* 0x0000000e209d7223 */ /* 0x000fcc0000010807 */
[----:B------:R-:W1:Y:S08]  /*27950*/  MUFU.EX2 R152, R152 ;  /* 0x0000009800987308 */ /* 0x000e700000000800 */
[----:B------:R-:W2:Y:S01]  /*27960*/  MUFU.EX2 R206, R206 ;  /* 0x000000ce00ce7308 */ /* 0x000ea20000000800 */
[-C--:B------:R-:W-:Y:S01]  /*27970*/  FFMA.FTZ R34, R34, R14.reuse, -R13 ;  /* 0x0000000e22227223 */ /* 0x080fe2000001080d */
[----:B------:R-:W-:-:S06]  /*27980*/  FFMA.FTZ R156, R33, R14, -R7 ;  /* 0x0000000e219c7223 */ /* 0x000fcc0000010807 */
[----:B------:R-:W5:Y:S01]  /*27990*/  MUFU.EX2 R154, R154 ;  /* 0x0000009a009a7308 */ /* 0x000f620000000800 */
[----:B------:R-:W-:-:S07]  /*279a0*/  FFMA.FTZ R12, R35, R14, -R13 ;  /* 0x0000000e230c7223 */ /* 0x000fce000001080d */
[----:B------:R-:W5:Y:S01]  /*279b0*/  MUFU.EX2 R155, R155 ;  /* 0x0000009b009b7308 */ /* 0x000f620000000800 */
[-CC-:B------:R-:W-:Y:S01]  /*279c0*/  FFMA.FTZ R21, R36, R14.reuse, -R7.reuse ;  /* 0x0000000e24157223 */ /* 0x180fe20000010807 */
[-CC-:B------:R-:W-:Y:S01]  /*279d0*/  FFMA.FTZ R37, R37, R14.reuse, -R7.reuse ;  /* 0x0000000e25257223 */ /* 0x180fe20000010807 */
[-CC-:B------:R-:W-:Y:S01]  /*279e0*/  FFMA.FTZ R168, R40, R14.reuse, -R7.reuse ;  /* 0x0000000e28a87223 */ /* 0x180fe20000010807 */
[----:B------:R-:W-:-:S04]  /*279f0*/  FFMA.FTZ R167, R41, R14, -R7 ;  /* 0x0000000e29a77223 */ /* 0x000fc80000010807 */
        /* <DEDUP_REMOVED lines=34> */
[----:B------:R-:W5:Y:S01]  /*27c20*/  MUFU.EX2 R157, R157 ;  /* 0x0000009d009d7308 */ /* 0x000f620000000800 */
[----:B---3--:R-:W-:Y:S01]  /*27c30*/  FADD.FTZ R7, R213, R24 ;  /* 0x00000018d5077221 */ /* 0x008fe20000010000 */
[----:B----4-:R-:W-:-:S06]  /*27c40*/  FADD.FTZ R25, R153, R72 ;  /* 0x0000004899197221 */ /* 0x010fcc0000010000 */
[----:B------:R-:W3:Y:S01]  /*27c50*/  MUFU.EX2 R13, R34 ;  /* 0x00000022000d7308 */ /* 0x000ee20000000800 */
[----:B-1----:R-:W-:Y:S01]  /*27c60*/  FADD.FTZ R7, R152, R7 ;  /* 0x0000000798077221 */ /* 0x002fe20000010000 */
[----:B--2---:R-:W-:-:S06]  /*27c70*/  FADD.FTZ R6, R206, R25 ;  /* 0x00000019ce067221 */ /* 0x004fcc0000010000 */
[----:B------:R-:W1:Y:S01]  /*27c80*/  MUFU.EX2 R156, R156 ;  /* 0x0000009c009c7308 */ /* 0x000e620000000800 */
[----:B-----5:R-:W-:Y:S01]  /*27c90*/  FADD.FTZ R24, R154, R7 ;  /* 0x000000079a187221 */ /* 0x020fe20000010000 */
[----:B------:R-:W-:-:S06]  /*27ca0*/  FADD.FTZ R7, R155, R6 ;  /* 0x000000069b077221 */ /* 0x000fcc0000010000 */
[----:B------:R-:W2:Y:S01]  /*27cb0*/  MUFU.EX2 R12, R12 ;  /* 0x0000000c000c7308 */ /* 0x000ea20000000800 */
[----:B------:R-:W-:Y:S01]  /*27cc0*/  FADD.FTZ R24, R207, R24 ;  /* 0x00000018cf187221 */ /* 0x000fe20000010000 */
[----:B------:R-:W-:-:S06]  /*27cd0*/  FADD.FTZ R6, R158, R7 ;  /* 0x000000079e067221 */ /* 0x000fcc0000010000 */
[----:B------:R-:W4:Y:S08]  /*27ce0*/  MUFU.EX2 R21, R21 ;  /* 0x0000001500157308 */ /* 0x000f300000000800 */
[----:B------:R-:W5:Y:S01]  /*27cf0*/  MUFU.EX2 R160, R160 ;  /* 0x000000a000a07308 */ /* 0x000f620000000800 */
[----:B------:R-:W-:Y:S01]  /*27d00*/  FADD.FTZ R7, R157, R24 ;  /* 0x000000189d077221 */ /* 0x000fe20000010000 */
[----:B---3--:R-:W-:-:S06]  /*27d10*/  FADD.FTZ R25, R13, R6 ;  /* 0x000000060d197221 */ /* 0x008fcc0000010000 */
[----:B------:R-:W3:Y:S08]  /*27d20*/  MUFU.EX2 R14, R37 ;  /* 0x00000025000e7308 */ /* 0x000ef00000000800 */
[----:B------:R-:W3:Y:S01]  /*27d30*/  MUFU.EX2 R159, R159 ;  /* 0x0000009f009f7308 */ /* 0x000ee20000000800 */
[----:B-1----:R-:W-:Y:S01]  /*27d40*/  FADD.FTZ R6, R156, R7 ;  /* 0x000000079c067221 */ /* 0x002fe20000010000 */
[----:B--2---:R-:W-:-:S06]  /*27d50*/  FADD.FTZ R25, R12, R25 ;  /* 0x000000190c197221 */ /* 0x004fcc0000010000 */
[----:B------:R-:W1:Y:S08]  /*27d60*/  MUFU.EX2 R168, R168 ;  /* 0x000000a800a87308 */ /* 0x000e700000000800 */
[----:B------:R-:W2:Y:S01]  /*27d70*/  MUFU.EX2 R11, R11 ;  /* 0x0000000b000b7308 */ /* 0x000ea20000000800 */
[----:B----4-:R-:W-:Y:S01]  /*27d80*/  FADD.FTZ R7, R21, R6 ;  /* 0x0000000615077221 */ /* 0x010fe20000010000 */
[----:B-----5:R-:W-:-:S06]  /*27d90*/  FADD.FTZ R6, R160, R25 ;  /* 0x00000019a0067221 */ /* 0x020fcc0000010000 */
[----:B------:R-:W4:Y:S08]  /*27da0*/  MUFU.EX2 R167, R167 ;  /* 0x000000a700a77308 */ /* 0x000f300000000800 */
[----:B------:R-:W5:Y:S01]  /*27db0*/  MUFU.EX2 R171, R171 ;  /* 0x000000ab00ab7308 */ /* 0x000f620000000800 */
[----:B---3--:R-:W-:Y:S01]  /*27dc0*/  FADD.FTZ R7, R14, R7 ;  /* 0x000000070e077221 */ /* 0x008fe20000010000 */
[----:B------:R-:W-:-:S06]  /*27dd0*/  FADD.FTZ R6, R159, R6 ;  /* 0x000000069f067221 */ /* 0x000fcc0000010000 */
        /* <DEDUP_REMOVED lines=55> */
[----:B-----5:R-:W-:-:S03]  /*28150*/  FADD.FTZ R25, R163, R24 ;  /* 0x00000018a3197221 */ /* 0x020fc60000010000 */
[----:B---3--:R-:W-:Y:S01]  /*28160*/  FADD.FTZ R6, R190, R7 ;  /* 0x00000007be067221 */ /* 0x008fe20000010000 */
[----:B------:R-:W-:-:S03]  /*28170*/  FADD.FTZ R24, R162, R25 ;  /* 0x00000019a2187221 */ /* 0x000fc60000010000 */
[----:B-1----:R-:W-:Y:S01]  /*28180*/  FADD.FTZ R25, R187, R6 ;  /* 0x00000006bb197221 */ /* 0x002fe20000010000 */
[----:B--2---:R-:W-:-:S04]  /*28190*/  FADD.FTZ R27, R161, R24 ;  /* 0x00000018a11b7221 */ /* 0x004fc80000010000 */
[----:B------:R1:W-:Y:S04]  /*281a0*/  ST.E desc[UR4][R2.64+0x10], R25 ;  /* 0x0000101902007985 */ /* 0x0003e8000c101904 */
[----:B------:R2:W-:Y:S04]  /*281b0*/  ST.E desc[UR6][R2.64+0x14], R27 ;  /* 0x0000141b02007985 */ /* 0x0005e8000c101906 */
[----:B------:R-:W1:Y:S01]  /*281c0*/  LDL.64 R6, [R0+0x80] ;  /* 0x0000800000067983 */ /* 0x000e620000100a00 */
[----:B------:R-:W-:Y:S02]  /*281d0*/  R2UR UR10, R4 ;  /* 0x00000000040a72ca */ /* 0x000fe400000e0000 */
[----:B------:R-:W-:-:S02]  /*281e0*/  R2UR UR11, R5 ;  /* 0x00000000050b72ca */ /* 0x000fc400000e0000 */
[C---:B------:R-:W-:Y:S02]  /*281f0*/  R2UR UR12, R4.reuse ;  /* 0x00000000040c72ca */ /* 0x040fe400000e0000 */
[----:B------:R-:W-:Y:S01]  /*28200*/  R2UR UR13, R5 ;  /* 0x00000000050d72ca */ /* 0x000fe200000e0000 */
[----:B-1----:R-:W3:Y:S08]  /*28210*/  LD.E R25, desc[UR8][R6.64+0x10] ;  /* 0x0000100806197980 */ /* 0x002ef0000c101900 */
[----:B--2---:R-:W2:Y:S04]  /*28220*/  LD.E R3, desc[UR10][R6.64+0x14] ;  /* 0x0000140a06037980 */ /* 0x004ea8000c101900 */
[----:B------:R-:W4:Y:S01]  /*28230*/  LD.E R27, desc[UR12][R6.64+0x20] ;  /* 0x0000200c061b7980 */ /* 0x000f22000c101900 */
[----:B------:R-:W-:-:S02]  /*28240*/  R2UR UR18, R4 ;  /* 0x00000000041272ca */ /* 0x000fc400000e0000 */
[C---:B------:R-:W-:Y:S01]  /*28250*/  R2UR UR19, R5.reuse ;  /* 0x00000000051372ca */ /* 0x040fe200000e0000 */
[----:B------:R-:W5:Y:S01]  /*28260*/  LD.E R2, desc[UR6][R6.64+0x8] ;  /* 0x0000080606027980 */ /* 0x000f62000c101900 */
[C---:B------:R-:W-:Y:S02]  /*28270*/  R2UR UR14, R4.reuse ;  /* 0x00000000040e72ca */ /* 0x040fe400000e0000 */
[C---:B------:R-:W-:Y:S01]  /*28280*/  R2UR UR15, R5.reuse ;  /* 0x00000000050f72ca */ /* 0x040fe200000e0000 */
[----:B------:R-:W5:Y:S01]  /*28290*/  LD.E R29, desc[UR4][R6.64] ;  /* 0x00000004061d7980 */ /* 0x000f62000c101900 */
[----:B------:R-:W-:Y:S02]  /*282a0*/  R2UR UR16, R4 ;  /* 0x00000000041072ca */ /* 0x000fe400000e0000 */
[----:B------:R-:W-:Y:S01]  /*282b0*/  R2UR UR17, R5 ;  /* 0x00000000051172ca */ /* 0x000fe200000e0000 */
        /* <DEDUP_REMOVED lines=37> */
[----:B------:R-:W5:Y:S01]  /*28510*/  LD.E R105, desc[UR16][R6.64+0x144] ;  /* 0x0001441006697980 */ /* 0x000f62000c101900 */
[----:B---3--:R-:W-:-:S05]  /*28520*/  FMUL.FTZ R25, R8, R25 ;  /* 0x0000001908197220 */ /* 0x008fca0000410000 */
[----:B------:R1:W-:Y:S04]  /*28530*/  ST.E desc[UR8][R6.64+0x10], R25 ;  /* 0x0000101906007985 */ /* 0x0003e8000c101908 */
[----:B-1----:R-:W3:Y:S01]  /*28540*/  LD.E R25, desc[UR6][R6.64+0x154] ;  /* 0x0001540606197980 */ /* 0x002ee2000c101900 */
[C---:B--2---:R-:W-:Y:S01]  /*28550*/  FMUL.FTZ R3, R8.reuse, R3 ;  /* 0x0000000308037220 */ /* 0x044fe20000410000 */
[----:B----4-:R-:W-:-:S04]  /*28560*/  FMUL.FTZ R27, R8, R27 ;  /* 0x0000001b081b7220 */ /* 0x010fc80000410000 */
[----:B------:R1:W-:Y:S04]  /*28570*/  ST.E desc[UR10][R6.64+0x14], R3 ;  /* 0x0000140306007985 */ /* 0x0003e8000c10190a */
[----:B------:R2:W-:Y:S04]  /*28580*/  ST.E desc[UR12][R6.64+0x20], R27 ;  /* 0x0000201b06007985 */ /* 0x0005e8000c10190c */
[----:B-1----:R-:W4:Y:S04]  /*28590*/  LD.E R3, desc[UR18][R6.64+0x150] ;  /* 0x0001501206037980 */ /* 0x002f28000c101900 */
[----:B--2---:R-:W2:Y:S01]  /*285a0*/  LD.E R27, desc[UR6][R6.64+0x160] ;  /* 0x00016006061b7980 */ /* 0x004ea2000c101900 */
[----:B---3--:R-:W-:-:S05]  /*285b0*/  FMUL.FTZ R25, R8, R25 ;  /* 0x0000001908197220 */ /* 0x008fca0000410000 */
[----:B------:R1:W-:Y:S04]  /*285c0*/  ST.E desc[UR4][R6.64+0x154], R25 ;  /* 0x0001541906007985 */ /* 0x0003e8000c101904 */
[----:B-1----:R-:W3:Y:S01]  /*285d0*/  LD.E R25, desc[UR6][R6.64+0x170] ;  /* 0x0001700606197980 */ /* 0x002ee2000c101900 */
[C---:B----4-:R-:W-:Y:S01]  /*285e0*/  FMUL.FTZ R3, R8.reuse, R3 ;  /* 0x0000000308037220 */ /* 0x050fe20000410000 */
[----:B--2---:R-:W-:-:S04]  /*285f0*/  FMUL.FTZ R27, R8, R27 ;  /* 0x0000001b081b7220 */ /* 0x004fc80000410000 */
        /* <DEDUP_REMOVED lines=50> */
[----:B------:R5:W-:Y:S02]  /*28920*/  ST.E desc[UR4][R6.64+0x1e4], R25 ;  /* 0x0001e41906007985 */ /* 0x000be4000c101904 */
[----:B-----5:R-:W-:Y:S02]  /*28930*/  FMUL.FTZ R25, R9, R2 ;  /* 0x0000000209197220 */ /* 0x020fe40000410000 */
[----:B------:R-:W3:Y:S01]  /*28940*/  LD.E R2, desc[UR6][R6.64+0xc] ;  /* 0x00000c0606027980 */ /* 0x000ee2000c101900 */
[C---:B----4-:R-:W-:Y:S01]  /*28950*/  FMUL.FTZ R3, R8.reuse, R3 ;  /* 0x0000000308037220 */ /* 0x050fe20000410000 */
[----:B--2---:R-:W-:-:S04]  /*28960*/  FMUL.FTZ R27, R8, R27 ;  /* 0x0000001b081b7220 */ /* 0x004fc80000410000 */
[----:B------:R1:W-:Y:S04]  /*28970*/  ST.E desc[UR4][R6.64+0x1e0], R3 ;  /* 0x0001e00306007985 */ /* 0x0003e8000c101904 */
[----:B------:R3:W-:Y:S04]  /*28980*/  ST.E desc[UR4][R6.64+0x1f0], R27 ;  /* 0x0001f01b06007985 */ /* 0x0007e8000c101904 */
[----:B-1----:R-:W2:Y:S01]  /*28990*/  LD.E R3, desc[UR6][R6.64+0x1f4] ;  /* 0x0001f40606037980 */ /* 0x002ea2000c101900 */
[----:B---3--:R-:W-:-:S03]  /*289a0*/  FMUL.FTZ R27, R9, R2 ;  /* 0x00000002091b7220 */ /* 0x008fc60000410000 */
[----:B------:R-:W3:Y:S01]  /*289b0*/  LD.E R2, desc[UR6][R6.64+0x18] ;  /* 0x0000180606027980 */ /* 0x000ee2000c101900 */
[----:B--2---:R-:W-:-:S05]  /*289c0*/  FMUL.FTZ R3, R8, R3 ;  /* 0x0000000308037220 */ /* 0x004fca0000410000 */
[----:B------:R3:W-:Y:S02]  /*289d0*/  ST.E desc[UR4][R6.64+0x1f4], R3 ;  /* 0x0001f40306007985 */ /* 0x0007e4000c101904 */
[C---:B---3--:R-:W-:Y:S02]  /*289e0*/  FMUL.FTZ R3, R9.reuse, R2 ;  /* 0x0000000209037220 */ /* 0x048fe40000410000 */
[----:B------:R-:W2:Y:S04]  /*289f0*/  LD.E R2, desc[UR6][R6.64+0x1c] ;  /* 0x00001c0606027980 */ /* 0x000ea8000c101900 */
[----:B------:R2:W-:Y:S02]  /*28a00*/  ST.E desc[UR4][R6.64+0x8], R25 ;  /* 0x0000081906007985 */ /* 0x0005e4000c101904 */
[----:B--2---:R-:W-:-:S02]  /*28a10*/  FMUL.FTZ R25, R9, R2 ;  /* 0x0000000209197220 */ /* 0x004fc40000410000 */
[----:B------:R-:W2:Y:S04]  /*28a20*/  LD.E R2, desc[UR6][R6.64+0x28] ;  /* 0x0000280606027980 */ /* 0x000ea8000c101900 */
[----:B------:R2:W-:Y:S02]  /*28a30*/  ST.E desc[UR4][R6.64+0xc], R27 ;  /* 0x00000c1b06007985 */ /* 0x0005e4000c101904 */
[C---:B--2---:R-:W-:Y:S02]  /*28a40*/  FMUL.FTZ R27, R9.reuse, R2 ;  /* 0x00000002091b7220 */ /* 0x044fe40000410000 */
        /* <DEDUP_REMOVED lines=42> */
[----:B------:R-:W2:Y:S01]  /*28cf0*/  LD.E R2, desc[UR6][R6.64+0x9c] ;  /* 0x00009c0606027980 */ /* 0x000ea2000c101900 */
        /* <DEDUP_REMOVED lines=80> */
[----:B------:R3:W-:Y:S01]  /*29200*/  ST.E desc[UR4][R6.64+0x98], R25 ;  /* 0x0000981906007985 */ /* 0x0007e2000c101904 */
[----:B--2---:R-:W-:-:S05]  /*29210*/  FMUL.FTZ R27, R9, R2 ;  /* 0x00000002091b7220 */ /* 0x004fca0000410000 */
[----:B------:R2:W-:Y:S04]  /*29220*/  ST.E desc[UR4][R6.64+0x9c], R27 ;  /* 0x00009c1b06007985 */ /* 0x0005e8000c101904 */
[----:B------:R-:W1:Y:S02]  /*29230*/  LD.E R2, desc[UR6][R6.64+0xa8] ;  /* 0x0000a80606027980 */ /* 0x000e64000c101900 */
[----:B-1----:R-:W-:-:S05]  /*29240*/  FMUL.FTZ R3, R9, R2 ;  /* 0x0000000209037220 */ /* 0x002fca0000410000 */
[----:B------:R1:W-:Y:S04]  /*29250*/  ST.E desc[UR4][R6.64+0xa8], R3 ;  /* 0x0000a80306007985 */ /* 0x0003e8000c101904 */
[----:B------:R-:W3:Y:S02]  /*29260*/  LD.E R2, desc[UR6][R6.64+0xac] ;  /* 0x0000ac0606027980 */ /* 0x000ee4000c101900 */
[----:B---3--:R-:W-:-:S05]  /*29270*/  FMUL.FTZ R25, R9, R2 ;  /* 0x0000000209197220 */ /* 0x008fca0000410000 */
[----:B------:R3:W-:Y:S04]  /*29280*/  ST.E desc[UR4][R6.64+0xac], R25 ;  /* 0x0000ac1906007985 */ /* 0x0007e8000c101904 */
[----:B------:R-:W2:Y:S02]  /*29290*/  LD.E R2, desc[UR6][R6.64+0xb8] ;  /* 0x0000b80606027980 */ /* 0x000ea4000c101900 */
        /* <DEDUP_REMOVED lines=115> */
[----:B------:R-:W-:Y:S04]  /*299d0*/  ST.E desc[UR4][R6.64+0x1e8], R25 ;  /* 0x0001e81906007985 */ /* 0x000fe8000c101904 */
[----:B------:R-:W2:Y:S02]  /*299e0*/  LD.E R2, desc[UR6][R6.64+0x1ec] ;  /* 0x0001ec0606027980 */ /* 0x000ea4000c101900 */
[----:B--2---:R-:W-:-:S05]  /*299f0*/  FMUL.FTZ R27, R9, R2 ;  /* 0x00000002091b7220 */ /* 0x004fca0000410000 */
[----:B------:R2:W-:Y:S04]  /*29a00*/  ST.E desc[UR4][R6.64+0x1ec], R27 ;  /* 0x0001ec1b06007985 */ /* 0x0005e8000c101904 */
[----:B------:R-:W3:Y:S02]  /*29a10*/  LD.E R2, desc[UR6][R6.64+0x1f8] ;  /* 0x0001f80606027980 */ /* 0x000ee4000c101900 */
[----:B---3--:R-:W-:-:S05]  /*29a20*/  FMUL.FTZ R29, R9, R2 ;  /* 0x00000002091d7220 */ /* 0x008fca0000410000 */
[----:B------:R-:W-:Y:S04]  /*29a30*/  ST.E desc[UR4][R6.64+0x1f8], R29 ;  /* 0x0001f81d06007985 */ /* 0x000fe8000c101904 */
[----:B------:R-:W3:Y:S01]  /*29a40*/  LD.E R2, desc[UR6][R6.64+0x1fc] ;  /* 0x0001fc0606027980 */ /* 0x000ee2000c101900 */
[----:B------:R-:W-:Y:S01]  /*29a50*/  LEA.HI R28, R202, 0x8, RZ, 0x19 ;  /* 0x00000008ca1c7811 */ /* 0x000fe200078fc8ff */
[----:B---3--:R-:W-:-:S05]  /*29a60*/  FMUL.FTZ R9, R9, R2 ;  /* 0x0000000209097220 */ /* 0x008fca0000410000 */
[----:B------:R3:W-:Y:S04]  /*29a70*/  ST.E desc[UR4][R6.64+0x1fc], R9 ;  /* 0x0001fc0906007985 */ /* 0x0007e8000c101904 */
[----:B-1----:R-:W4:Y:S01]  /*29a80*/  LDL.64 R2, [R0+0x80] ;  /* 0x0000800000027983 */ /* 0x002f220000100a00 */
[----:B------:R1:W-:Y:S06]  /*29a90*/  BAR.SYNC.DEFER_BLOCKING R28, 0x100 ;  /* 0x0004001c0000751d */ /* 0x0003ec0000010000 */
[----:B--2---:R-:W2:Y:S04]  /*29aa0*/  LDL.64 R26, [R0] ;  /* 0x00000000001a7983 */ /* 0x004ea80000100a00 */
[----:B------:R-:W5:Y:S04]  /*29ab0*/  LDL.64 R24, [R0+0x98] ;  /* 0x0000980000187983 */ /* 0x000f680000100a00 */
[----:B---3--:R-:W3:Y:S04]  /*29ac0*/  LDL.64 R8, [R0+0x88] ;  /* 0x0000880000087983 */ /* 0x008ee80000100a00 */
[----:B----4-:R-:W4:Y:S04]  /*29ad0*/  LD.E R29, desc[UR4][R2.64] ;  /* 0x00000004021d7980 */ /* 0x010f28000c101900 */
[----:B--2---:R-:W2:Y:S04]  /*29ae0*/  LD.E R215, desc[UR6][R26.64] ;  /* 0x000000061ad77980 */ /* 0x004ea8000c101900 */
[----:B-----5:R-:W2:Y:S04]  /*29af0*/  LD.E.64 R6, desc[UR4][R24.64] ;  /* 0x0000000418067980 */ /* 0x020ea8000c101b00 */
[----:B----4-:R4:W-:Y:S04]  /*29b00*/  ST.E desc[UR8][R2.64], R29 ;  /* 0x0000001d02007985 */ /* 0x0109e8000c101908 */
[----:B------:R-:W5:Y:S04]  /*29b10*/  LD.E R31, desc[UR10][R2.64+0x4] ;  /* 0x0000040a021f7980 */ /* 0x000f68000c101900 */
[----:B-----5:R5:W-:Y:S04]  /*29b20*/  ST.E desc[UR4][R2.64+0x4], R31 ;  /* 0x0000041f02007985 */ /* 0x020be8000c101904 */
[----:B------:R-:W3:Y:S04]  /*29b30*/  LD.E R33, desc[UR6][R2.64+0x8] ;  /* 0x0000080602217980 */ /* 0x000ee8000c101900 */
[----:B---3--:R-:W-:Y:S04]  /*29b40*/  ST.E desc[UR4][R2.64+0x8], R33 ;  /* 0x0000082102007985 */ /* 0x008fe8000c101904 */
[----:B------:R-:W3:Y:S04]  /*29b50*/  LD.E R27, desc[UR6][R2.64+0xc] ;  /* 0x00000c06021b7980 */ /* 0x000ee8000c101900 */
[----:B---3--:R3:W-:Y:S04]  /*29b60*/  ST.E desc[UR4][R2.64+0xc], R27 ;  /* 0x00000c1b02007985 */ /* 0x0087e8000c101904 */
[----:B------:R-:W2:Y:S04]  /*29b70*/  LD.E R25, desc[UR6][R2.64+0x10] ;  /* 0x0000100602197980 */ /* 0x000ea8000c101900 */
[----:B--2---:R2:W-:Y:S04]  /*29b80*/  ST.E desc[UR4][R2.64+0x10], R25 ;  /* 0x0000101902007985 */ /* 0x0045e8000c101904 */
[----:B----4-:R-:W4:Y:S04]  /*29b90*/  LD.E R29, desc[UR6][R2.64+0x14] ;  /* 0x00001406021d7980 */ /* 0x010f28000c101900 */
[----:B----4-:R4:W-:Y:S04]  /*29ba0*/  ST.E desc[UR4][R2.64+0x14], R29 ;  /* 0x0000141d02007985 */ /* 0x0109e8000c101904 */
[----:B-----5:R-:W5:Y:S04]  /*29bb0*/  LD.E R31, desc[UR6][R2.64+0x18] ;  /* 0x00001806021f7980 */ /* 0x020f68000c101900 */
[----:B-----5:R5:W-:Y:S04]  /*29bc0*/  ST.E desc[UR4][R2.64+0x18], R31 ;  /* 0x0000181f02007985 */ /* 0x020be8000c101904 */
[----:B---3--:R-:W3:Y:S04]  /*29bd0*/  LD.E R27, desc[UR6][R2.64+0x1c] ;  /* 0x00001c06021b7980 */ /* 0x008ee8000c101900 */
[----:B---3--:R3:W-:Y:S04]  /*29be0*/  ST.E desc[UR4][R2.64+0x1c], R27 ;  /* 0x00001c1b02007985 */ /* 0x0087e8000c101904 */
[----:B--2---:R-:W2:Y:S04]  /*29bf0*/  LD.E R25, desc[UR6][R2.64+0x20] ;  /* 0x0000200602197980 */ /* 0x004ea8000c101900 */
        /* <DEDUP_REMOVED lines=234> */
[----:B----4-:R-:W-:Y:S04]  /*2aaa0*/  ST.E desc[UR4][R2.64+0x1f4], R29 ;  /* 0x0001f41d02007985 */ /* 0x010fe8000c101904 */
[----:B-----5:R-:W4:Y:S04]  /*2aab0*/  LD.E R31, desc[UR6][R2.64+0x1f8] ;  /* 0x0001f806021f7980 */ /* 0x020f28000c101900 */
[----:B----4-:R-:W-:Y:S04]  /*2aac0*/  ST.E desc[UR4][R2.64+0x1f8], R31 ;  /* 0x0001f81f02007985 */ /* 0x010fe8000c101904 */
[----:B---3--:R-:W3:Y:S01]  /*2aad0*/  LD.E R27, desc[UR6][R2.64+0x1fc] ;  /* 0x0001fc06021b7980 */ /* 0x008ee2000c101900 */
[----:B------:R-:W-:-:S02]  /*2aae0*/  R2UR UR20, R4 ;  /* 0x00000000041472ca */ /* 0x000fc400000e0000 */
[C---:B------:R-:W-:Y:S02]  /*2aaf0*/  R2UR UR21, R5.reuse ;  /* 0x00000000051572ca */ /* 0x040fe400000e0000 */
[C---:B------:R-:W-:Y:S02]  /*2ab00*/  R2UR UR22, R4.reuse ;  /* 0x00000000041672ca */ /* 0x040fe400000e0000 */
[C---:B------:R-:W-:Y:S02]  /*2ab10*/  R2UR UR23, R5.reuse ;  /* 0x00000000051772ca */ /* 0x040fe400000e0000 */
[C---:B------:R-:W-:Y:S02]  /*2ab20*/  R2UR UR24, R4.reuse ;  /* 0x00000000041872ca */ /* 0x040fe400000e0000 */
[----:B------:R-:W-:Y:S02]  /*2ab30*/  R2UR UR25, R5 ;  /* 0x00000000051972ca */ /* 0x000fe400000e0000 */
        /* <DEDUP_REMOVED lines=20> */
[----:B------:R-:W-:Y:S02]  /*2ac80*/  R2UR UR58, R4 ;  /* 0x00000000043a72ca */ /* 0x000fe400000e0000 */
[----:B------:R-:W-:Y:S01]  /*2ac90*/  R2UR UR59, R5 ;  /* 0x00000000053b72ca */ /* 0x000fe200000e0000 */
[----:B---3--:R3:W-:Y:S04]  /*2aca0*/  ST.E desc[UR4][R2.64+0x1fc], R27 ;  /* 0x0001fc1b02007985 */ /* 0x0087e8000c101904 */
[----:B------:R-:W4:Y:S04]  /*2acb0*/  LD.E R212, desc[UR6][R8.64] ;  /* 0x0000000608d47980 */ /* 0x000f28000c101900 */
[----:B------:R-:W5:Y:S04]  /*2acc0*/  LD.E R24, desc[UR8][R2.64] ;  /* 0x0000000802187980 */ /* 0x000f68000c101900 */
[----:B--2---:R-:W5:Y:S04]  /*2acd0*/  LD.E R25, desc[UR10][R2.64+0x4] ;  /* 0x0000040a02197980 */ /* 0x004f68000c101900 */
[----:B------:R-:W5:Y:S04]  /*2ace0*/  LD.E R26, desc[UR12][R2.64+0x8] ;  /* 0x0000080c021a7980 */ /* 0x000f68000c101900 */
[----:B---3--:R-:W5:Y:S04]  /*2acf0*/  LD.E R27, desc[UR14][R2.64+0xc] ;  /* 0x00000c0e021b7980 */ /* 0x008f68000c101900 */
        /* <DEDUP_REMOVED lines=124> */
[----:B------:R-:W-:Y:S01]  /*2b4c0*/  IMAD R6, R215, 0xc00, R6 ;  /* 0x00000c00d7067824 */ /* 0x000fe200078e0206 */
[----:B----4-:R-:W-:-:S02]  /*2b4d0*/  ISETP.NE.U32.AND P0, PT, R212, RZ, PT ;  /* 0x000000ffd400720c */ /* 0x010fc40003f05070 */
[----:B------:R-:W-:Y:S02]  /*2b4e0*/  R2UR UR7, R7 ;  /* 0x00000000070772ca */ /* 0x000fe400000e0000 */
[----:B------:R-:W-:Y:S02]  /*2b4f0*/  R2UR UR6, R6 ;  /* 0x00000000060672ca */ /* 0x000fe400000e0000 */
[----:B------:R-:W-:Y:S02]  /*2b500*/  F2FP.F16.F32.PACK_AB R152, R152, R213 ;  /* 0x000000d59898723e */ /* 0x000fe400000000ff */
[----:B------:R-:W-:Y:S02]  /*2b510*/  F2FP.F16.F32.PACK_AB R154, R207, R154 ;  /* 0x0000009acf9a723e */ /* 0x000fe400000000ff */
[----:B------:R-:W-:Y:S02]  /*2b520*/  F2FP.F16.F32.PACK_AB R153, R206, R153 ;  /* 0x00000099ce99723e */ /* 0x000fe400000000ff */
[----:B------:R-:W-:Y:S01]  /*2b530*/  F2FP.F16.F32.PACK_AB R155, R158, R155 ;  /* 0x0000009b9e9b723e */ /* 0x000fe200000000ff */
[----:B------:R-:W-:Y:S01]  /*2b540*/  VOTEU.ANY UP0, P0 ;  /* 0x00000000003f7886 */ /* 0x000fe20000000100 */
        /* <DEDUP_REMOVED lines=19> */
[----:B------:R-:W-:Y:S01]  /*2b680*/  R2UR UR25, R5 ;  /* 0x00000000051972ca */ /* 0x000fe200000e0000 */
[----:B-----5:R-:W-:-:S06]  /*2b690*/  WARPGROUP.ARRIVE ;  /* 0x00000000000079c5 */ /* 0x020fcc0000000000 */
[----:B------:R-:W-:Y:S01]  /*2b6a0*/  HGMMA.64x256x16.F32 R24, R152, gdesc[UR4].tnspB, R24, UP0, gsb0 ;  /* 0x43e0000498187df0 */ /* 0x000fe2000b800818 */
        /* <DEDUP_REMOVED lines=17> */
[----:B------:R-:W-:Y:S01]  /*2b7c0*/  R2UR UR55, R5 ;  /* 0x00000000053772ca */ /* 0x000fe200000e0000 */
[----:B------:R-:W-:-:S02]  /*2b7d0*/  WARPGROUP.DEPBAR.LE gsb0, 0x0 ;  /* 0x00008000000079c5 */ /* 0x000fc40000010000 */
[----:B------:R1:W-:Y:S01]  /*2b7e0*/  ST.E desc[UR4][R2.64], R24 ;  /* 0x0000001802007985 */ /* 0x0003e2000c101904 */
[C---:B------:R-:W-:Y:S02]  /*2b7f0*/  R2UR UR4, R4.reuse ;  /* 0x00000000040472ca */ /* 0x040fe400000e0000 */
[C---:B------:R-:W-:Y:S01]  /*2b800*/  R2UR UR5, R5.reuse ;  /* 0x00000000050572ca */ /* 0x040fe200000e0000 */
[----:B------:R2:W-:Y:S01]  /*2b810*/  ST.E desc[UR6][R2.64+0x4], R25 ;  /* 0x0000041902007985 */ /* 0x0005e2000c101906 */
[C---:B------:R-:W-:Y:S02]  /*2b820*/  R2UR UR6, R4.reuse ;  /* 0x00000000040672ca */ /* 0x040fe400000e0000 */
[C---:B------:R-:W-:Y:S01]  /*2b830*/  R2UR UR7, R5.reuse ;  /* 0x00000000050772ca */ /* 0x040fe200000e0000 */
[----:B------:R3:W-:Y:S01]  /*2b840*/  ST.E desc[UR8][R2.64+0x8], R26 ;  /* 0x0000081a02007985 */ /* 0x0007e2000c101908 */
[C---:B------:R-:W-:Y:S02]  /*2b850*/  R2UR UR8, R4.reuse ;  /* 0x00000000040872ca */ /* 0x040fe400000e0000 */
[----:B------:R-:W-:Y:S01]  /*2b860*/  R2UR UR9, R5 ;  /* 0x00000000050972ca */ /* 0x000fe200000e0000 */
[----:B------:R4:W-:Y:S01]  /*2b870*/  ST.E desc[UR10][R2.64+0xc], R27 ;  /* 0x00000c1b02007985 */ /* 0x0009e2000c10190a */
[----:B------:R-:W-:-:S02]  /*2b880*/  R2UR UR10, R4 ;  /* 0x00000000040a72ca */ /* 0x000fc400000e0000 */
        /* <DEDUP_REMOVED lines=27> */
[----:B------:R-:W-:Y:S01]  /*2ba40*/  R2UR UR7, R5 ;  /* 0x00000000050772ca */ /* 0x000fe200000e0000 */
[----:B------:R5:W-:Y:S04]  /*2ba50*/  ST.E desc[UR8][R2.64+0x34], R37 ;  /* 0x0000342502007985 */ /* 0x000be8000c101908 */
[----:B------:R5:W-:Y:S04]  /*2ba60*/  ST.E desc[UR10][R2.64+0x38], R38 ;  /* 0x0000382602007985 */ /* 0x000be8000c10190a */
[----:B------:R5:W-:Y:S04]  /*2ba70*/  ST.E desc[UR12][R2.64+0x3c], R39 ;  /* 0x00003c2702007985 */ /* 0x000be8000c10190c */
[----:B------:R5:W-:Y:S04]  /*2ba80*/  ST.E desc[UR14][R2.64+0x40], R40 ;  /* 0x0000402802007985 */ /* 0x000be8000c10190e */
[----:B------:R5:W-:Y:S04]  /*2ba90*/  ST.E desc[UR16][R2.64+0x44], R41 ;  /* 0x0000442902007985 */ /* 0x000be8000c101910 */
[----:B------:R5:W-:Y:S01]  /*2baa0*/  ST.E desc[UR18][R2.64+0x48], R42 ;  /* 0x0000482a02007985 */ /* 0x000be2000c101912 */
[----:B------:R-:W-:-:S03]  /*2bab0*/  R2UR UR8, R4 ;  /* 0x00000000040872ca */ /* 0x000fc600000e0000 */
[----:B------:R5:W-:Y:S01]  /*2bac0*/  ST.E desc[UR20][R2.64+0x4c], R43 ;  /* 0x00004c2b02007985 */ /* 0x000be2000c101914 */
[----:B------:R-:W-:-:S03]  /*2bad0*/  R2UR UR9, R5 ;  /* 0x00000000050972ca */ /* 0x000fc600000e0000 */
[----:B------:R5:W-:Y:S04]  /*2bae0*/  ST.E desc[UR22][R2.64+0x50], R44 ;  /* 0x0000502c02007985 */ /* 0x000be8000c101916 */
[----:B------:R5:W-:Y:S04]  /*2baf0*/  ST.E desc[UR24][R2.64+0x54], R45 ;  /* 0x0000542d02007985 */ /* 0x000be8000c101918 */
[----:B------:R5:W-:Y:S01]  /*2bb00*/  ST.E desc[UR4][R2.64+0x58], R46 ;  /* 0x0000582e02007985 */ /* 0x000be2000c101904 */
[C---:B------:R-:W-:Y:S02]  /*2bb10*/  R2UR UR4, R4.reuse ;  /* 0x00000000040472ca */ /* 0x040fe400000e0000 */
[----:B------:R-:W-:Y:S01]  /*2bb20*/  R2UR UR5, R5 ;  /* 0x00000000050572ca */ /* 0x000fe200000e0000 */
[----:B------:R5:W-:Y:S01]  /*2bb30*/  ST.E desc[UR6][R2.64+0x5c], R47 ;  /* 0x00005c2f02007985 */ /* 0x000be2000c101906 */
        /* <DEDUP_REMOVED lines=13> */
[C---:B------:R-:W-:Y:S01]  /*2bc10*/  R2UR UR21, R5.reuse ;  /* 0x00000000051572ca */ /* 0x040fe200000e0000 */
[----:B------:R5:W-:Y:S01]  /*2bc20*/  ST.E desc[UR8][R2.64+0x60], R48 ;  /* 0x0000603002007985 */ /* 0x000be2000c101908 */
[C---:B------:R-:W-:Y:S02]  /*2bc30*/  R2UR UR22, R4.reuse ;  /* 0x00000000041672ca */ /* 0x040fe400000e0000 */
[C---:B------:R-:W-:Y:S01]  /*2bc40*/  R2UR UR23, R5.reuse ;  /* 0x00000000051772ca */ /* 0x040fe200000e0000 */
[----:B------:R5:W-:Y:S01]  /*2bc50*/  ST.E desc[UR4][R2.64+0x64], R49 ;  /* 0x0000643102007985 */ /* 0x000be2000c101904 */
[C---:B------:R-:W-:Y:S02]  /*2bc60*/  R2UR UR24, R4.reuse ;  /* 0x00000000041872ca */ /* 0x040fe400000e0000 */
[----:B------:R-:W-:Y:S02]  /*2bc70*/  R2UR UR25, R5 ;  /* 0x00000000051972ca */ /* 0x000fe400000e0000 */
[----:B------:R-:W-:-:S02]  /*2bc80*/  R2UR UR8, R4 ;  /* 0x00000000040872ca */ /* 0x000fc400000e0000 */
[C---:B------:R-:W-:Y:S02]  /*2bc90*/  R2UR UR9, R5.reuse ;  /* 0x00000000050972ca */ /* 0x040fe400000e0000 */
[C---:B------:R-:W-:Y:S02]  /*2bca0*/  R2UR UR4, R4.reuse ;  /* 0x00000000040472ca */ /* 0x040fe400000e0000 */
[----:B------:R-:W-:Y:S01]  /*2bcb0*/  R2UR UR5, R5 ;  /* 0x00000000050572ca */ /* 0x000fe200000e0000 */
        /* <DEDUP_REMOVED lines=8> */
[----:B------:R5:W-:Y:S04]  /*2bd40*/  ST.E desc[UR20][R2.64+0x80], R56 ;  /* 0x0000803802007985 */ /* 0x000be8000c101914 */
[----:B------:R5:W-:Y:S04]  /*2bd50*/  ST.E desc[UR22][R2.64+0x84], R57 ;  /* 0x0000843902007985 */ /* 0x000be8000c101916 */
[----:B------:R5:W-:Y:S01]  /*2bd60*/  ST.E desc[UR24][R2.64+0x88], R58 ;  /* 0x0000883a02007985 */ /* 0x000be2000c101918 */
[----:B------:R-:W-:-:S03]  /*2bd70*/  R2UR UR10, R4 ;  /* 0x00000000040a72ca */ /* 0x000fc600000e0000 */
[----:B------:R5:W-:Y:S01]  /*2bd80*/  ST.E desc[UR8][R2.64+0x8c], R59 ;  /* 0x00008c3b02007985 */ /* 0x000be2000c101908 */
[C---:B------:R-:W-:Y:S02]  /*2bd90*/  R2UR UR8, R4.reuse ;  /* 0x00000000040872ca */ /* 0x040fe400000e0000 */
[C---:B------:R-:W-:Y:S01]  /*2bda0*/  R2UR UR9, R5.reuse ;  /* 0x00000000050972ca */ /* 0x040fe200000e0000 */
[----:B------:R5:W-:Y:S01]  /*2bdb0*/  ST.E desc[UR4][R2.64+0x90], R60 ;  /* 0x0000903c02007985 */ /* 0x000be2000c101904 */
        /* <DEDUP_REMOVED lines=289> */
[----:B------:R-:W-:Y:S01]  /*2cfd0*/  R2UR UR57, R5 ;  /* 0x00000000053972ca */ /* 0x000fe200000e0000 */
[----:B------:R-:W-:Y:S01]  /*2cfe0*/  ST.E desc[UR6][R8.64], R196 ;  /* 0x000000c408007985 */ /* 0x000fe2000c101906 */
[----:B------:R-:W-:-:S02]  /*2cff0*/  R2UR UR60, R4 ;  /* 0x00000000043c72ca */ /* 0x000fc400000e0000 */
[C---:B------:R-:W-:Y:S01]  /*2d000*/  R2UR UR61, R5.reuse ;  /* 0x00000000053d72ca */ /* 0x040fe200000e0000 */
[----:B-1----:R-:W5:Y:S01]  /*2d010*/  LD.E R24, desc[UR8][R2.64] ;  /* 0x0000000802187980 */ /* 0x002f62000c101900 */
[C---:B------:R-:W-:Y:S02]  /*2d020*/  R2UR UR58, R4.reuse ;  /* 0x00000000043a72ca */ /* 0x040fe400000e0000 */
[C---:B------:R-:W-:Y:S01]  /*2d030*/  R2UR UR59, R5.reuse ;  /* 0x00000000053b72ca */ /* 0x040fe200000e0000 */
[----:B--2---:R-:W2:Y:S01]  /*2d040*/  LD.E R25, desc[UR10][R2.64+0x4] ;  /* 0x0000040a02197980 */ /* 0x004ea2000c101900 */
[C---:B------:R-:W-:Y:S02]  /*2d050*/  R2UR UR4, R4.reuse ;  /* 0x00000000040472ca */ /* 0x040fe400000e0000 */
[----:B------:R-:W-:Y:S01]  /*2d060*/  R2UR UR5, R5 ;  /* 0x00000000050572ca */ /* 0x000fe200000e0000 */
[----:B---3--:R-:W2:Y:S01]  /*2d070*/  LD.E R26, desc[UR12][R2.64+0x8] ;  /* 0x0000080c021a7980 */ /* 0x008ea2000c101900 */
[----:B------:R-:W-:-:S02]  /*2d080*/  R2UR UR6, R4 ;  /* 0x00000000040672ca */ /* 0x000fc400000e0000 */
[C---:B------:R-:W-:Y:S01]  /*2d090*/  R2UR UR7, R5.reuse ;  /* 0x00000000050772ca */ /* 0x040fe200000e0000 */
[----:B----4-:R-:W2:Y:S01]  /*2d0a0*/  LD.E R27, desc[UR14][R2.64+0xc] ;  /* 0x00000c0e021b7980 */ /* 0x010ea2000c101900 */
[C---:B------:R-:W-:Y:S02]  /*2d0b0*/  R2UR UR8, R4.reuse ;  /* 0x00000000040872ca */ /* 0x040fe400000e0000 */
[C---:B------:R-:W-:Y:S01]  /*2d0c0*/  R2UR UR9, R5.reuse ;  /* 0x00000000050972ca */ /* 0x040fe200000e0000 */
[----:B-----5:R-:W2:Y:S01]  /*2d0d0*/  LD.E R28, desc[UR16][R2.64+0x10] ;  /* 0x00001010021c7980 */ /* 0x020ea2000c101900 */
[C---:B------:R-:W-:Y:S02]  /*2d0e0*/  R2UR UR10, R4.reuse ;  /* 0x00000000040a72ca */ /* 0x040fe400000e0000 */
[----:B------:R-:W-:Y:S01]  /*2d0f0*/  R2UR UR11, R5 ;  /* 0x00000000050b72ca */ /* 0x000fe200000e0000 */
[----:B------:R-:W2:Y:S01]  /*2d100*/  LD.E R29, desc[UR18][R2.64+0x14] ;  /* 0x00001412021d7980 */ /* 0x000ea2000c101900 */
[----:B------:R-:W-:-:S02]  /*2d110*/  R2UR UR12, R4 ;  /* 0x00000000040c72ca */ /* 0x000fc400000e0000 */
[C---:B------:R-:W-:Y:S01]  /*2d120*/  R2UR UR13, R5.reuse ;  /* 0x00000000050d72ca */ /* 0x040fe200000e0000 */
[----:B------:R-:W2:Y:S01]  /*2d130*/  LD.E R30, desc[UR20][R2.64+0x18] ;  /* 0x00001814021e7980 */ /* 0x000ea2000c101900 */
[C---:B------:R-:W-:Y:S02]  /*2d140*/  R2UR UR14, R4.reuse ;  /* 0x00000000040e72ca */ /* 0x040fe400000e0000 */
[C---:B------:R-:W-:Y:S01]  /*2d150*/  R2UR UR15, R5.reuse ;  /* 0x00000000050f72ca */ /* 0x040fe200000e0000 */
[----:B------:R-:W2:Y:S01]  /*2d160*/  LD.E R31, desc[UR22][R2.64+0x1c] ;  /* 0x00001c16021f7980 */ /* 0x000ea2000c101900 */
        /* <DEDUP_REMOVED lines=303> */
[----:B------:R-:W-:Y:S02]  /*2e460*/  R2UR UR56, R4 ;  /* 0x00000000043872ca */ /* 0x000fe400000e0000 */
[----:B------:R-:W-:Y:S01]  /*2e470*/  R2UR UR57, R5 ;  /* 0x00000000053972ca */ /* 0x000fe200000e0000 */
        /* <DEDUP_REMOVED lines=19> */
[----:B------:R-:W-:-:S02]  /*2e5b0*/  VIADD R152, R6, 0x80 ;  /* 0x0000008006987836 */ /* 0x000fc40000000000 */
[----:B------:R-:W-:Y:S01]  /*2e5c0*/  IMAD.MOV.U32 R153, RZ, RZ, R7 ;  /* 0x000000ffff997224 */ /* 0x000fe200078e0007 */
[----:B------:R-:W-:Y:S02]  /*2e5d0*/  F2FP.F16.F32.PACK_AB R156, R156, R157 ;  /* 0x0000009d9c9c723e */ /* 0x000fe400000000ff */
[----:B------:R-:W-:Y:S02]  /*2e5e0*/  R2UR UR6, R152 ;  /* 0x00000000980672ca */ /* 0x000fe400000e0000 */
[----:B------:R-:W-:Y:S02]  /*2e5f0*/  R2UR UR7, R153 ;  /* 0x00000000990772ca */ /* 0x000fe400000e0000 */
[----:B------:R-:W-:Y:S02]  /*2e600*/  F2FP.F16.F32.PACK_AB R158, R14, R21 ;  /* 0x000000150e9e723e */ /* 0x000fe400000000ff */
[----:B------:R-:W-:Y:S02]  /*2e610*/  F2FP.F16.F32.PACK_AB R157, R12, R13 ;  /* 0x0000000d0c9d723e */ /* 0x000fe400000000ff */
[----:B------:R-:W-:-:S02]  /*2e620*/  F2FP.F16.F32.PACK_AB R159, R159, R160 ;  /* 0x000000a09f9f723e */ /* 0x000fc400000000ff */
        /* <DEDUP_REMOVED lines=18> */
[----:B------:R-:W-:Y:S02]  /*2e750*/  R2UR UR24, R4 ;  /* 0x00000000041872ca */ /* 0x000fe400000e0000 */
[----:B------:R-:W-:Y:S01]  /*2e760*/  R2UR UR25, R5 ;  /* 0x00000000051972ca */ /* 0x000fe200000e0000 */
[----:B--2---:R-:W-:-:S06]  /*2e770*/  WARPGROUP.ARRIVE ;  /* 0x00000000000079c5 */ /* 0x004fcc0000000000 */
[----:B------:R-:W-:Y:S01]  /*2e780*/  HGMMA.64x256x16.F32 R24, R156, gdesc[UR4].tnspB, R24, gsb0 ;  /* 0x43e000049c187df0 */ /* 0x000fe20008000818 */
        /* <DEDUP_REMOVED lines=753> */
[----:B------:R-:W-:-:S03]  /*316a0*/  IMAD.MOV.U32 R13, RZ, RZ, R7 ;  /* 0x000000ffff0d7224 */ /* 0x000fc600078e0007 */
[----:B------:R-:W-:Y:S02]  /*316b0*/  R2UR UR6, R12 ;  /* 0x000000000c0672ca */ /* 0x000fe400000e0000 */
[----:B------:R-:W-:Y:S02]  /*316c0*/  R2UR UR7, R13 ;  /* 0x000000000d0772ca */ /* 0x000fe400000e0000 */
[----:B------:R-:W-:Y:S02]  /*316d0*/  F2FP.F16.F32.PACK_AB R152, R167, R168 ;  /* 0x000000a8a798723e */ /* 0x000fe400000000ff */
        /* <DEDUP_REMOVED lines=1602> */
[C---:B------:R-:W-:Y:S01]  /*37b00*/  R2UR UR51, R5.reuse ;  /* 0x00000000053372ca */ /* 0x040fe200000e0000 */
[----:B------:R-:W-:Y:S02]  /*37b10*/  WARPGROUP.DEPBAR.LE gsb0, 0x0 ;  /* 0x00008000000079c5 */ /* 0x000fe40000010000 */
        /* <DEDUP_REMOVED lines=351> */
[----:B------:R-:W-:Y:S01]  /*39110*/  ST.E desc[UR6][R2.64+0x1ec], R147 ;  /* 0x0001ec9302007985 */ /* 0x000fe2000c101906 */
[----:B------:R-:W-:-:S03]  /*39120*/  R2UR UR5, R5 ;  /* 0x00000000050572ca */ /* 0x000fc600000e0000 */
[----:B------:R-:W-:Y:S01]  /*39130*/  ST.E desc[UR8][R2.64+0x1f0], R148 ;  /* 0x0001f09402007985 */ /* 0x000fe2000c101908 */
[----:B------:R-:W-:-:S03]  /*39140*/  R2UR UR6, R4 ;  /* 0x00000000040672ca */ /* 0x000fc600000e0000 */
[----:B------:R-:W-:Y:S01]  /*39150*/  ST.E desc[UR10][R2.64+0x1f4], R149 ;  /* 0x0001f49502007985 */ /* 0x000fe2000c10190a */
[----:B------:R-:W-:-:S03]  /*39160*/  R2UR UR7, R5 ;  /* 0x00000000050772ca */ /* 0x000fc600000e0000 */
[----:B------:R-:W-:Y:S01]  /*39170*/  ST.E desc[UR12][R2.64+0x1f8], R150 ;  /* 0x0001f89602007985 */ /* 0x000fe2000c10190c */
[C---:B------:R-:W-:Y:S02]  /*39180*/  R2UR UR8, R4.reuse ;  /* 0x00000000040872ca */ /* 0x040fe400000e0000 */
[C---:B------:R-:W-:Y:S01]  /*39190*/  R2UR UR9, R5.reuse ;  /* 0x00000000050972ca */ /* 0x040fe200000e0000 */
[----:B------:R-:W-:Y:S01]  /*391a0*/  ST.E desc[UR14][R2.64+0x1fc], R151 ;  /* 0x0001fc9702007985 */ /* 0x000fe2000c10190e */
        /* <DEDUP_REMOVED lines=25> */
[----:B------:R-:W-:Y:S01]  /*39340*/  R2UR UR57, R5 ;  /* 0x00000000053972ca */ /* 0x000fe200000e0000 */
[----:B------:R5:W-:Y:S01]  /*39350*/  ST.E desc[UR4][R2.64+0x1e8], R146 ;  /* 0x0001e89202007985 */ /* 0x000be2000c101904 */
[----:B------:R-:W-:-:S03]  /*39360*/  R2UR UR60, R4 ;  /* 0x00000000043c72ca */ /* 0x000fc600000e0000 */
[----:B------:R-:W-:Y:S01]  /*39370*/  ST.E desc[UR6][R8.64], R196 ;  /* 0x000000c408007985 */ /* 0x000fe2000c101906 */
[C---:B------:R-:W-:Y:S02]  /*39380*/  R2UR UR61, R5.reuse ;  /* 0x00000000053d72ca */ /* 0x040fe400000e0000 */
        /* <DEDUP_REMOVED lines=324> */
[----:B------:R-:W-:Y:S01]  /*3a7d0*/  R2UR UR56, R4 ;  /* 0x00000000043872ca */ /* 0x000fe200000e0000 */
[----:B------:R-:W2:Y:S01]  /*3a7e0*/  LD.E R132, desc[UR4][R2.64+0x1b0] ;  /* 0x0001b00402847980 */ /* 0x000ea2000c101900 */
[----:B------:R-:W-:-:S03]  /*3a7f0*/  R2UR UR57, R5 ;  /* 0x00000000053972ca */ /* 0x000fc600000e0000 */
        /* <DEDUP_REMOVED lines=19> */
[----:B------:R-:W-:Y:S01]  /*3a930*/  VIADD R6, R6, 0x280 ;  /* 0x0000028006067836 */ /* 0x000fe20000000000 */
[----:B------:R-:W-:-:S04]  /*3a940*/  R2UR UR7, R7 ;  /* 0x00000000070772ca */ /* 0x000fc800000e0000 */
[----:B------:R-:W-:Y:S02]  /*3a950*/  R2UR UR6, R6 ;  /* 0x00000000060672ca */ /* 0x000fe400000e0000 */
[----:B------:R-:W-:Y:S02]  /*3a960*/  F2FP.F16.F32.PACK_AB R152, R191, R192 ;  /* 0x000000c0bf98723e */ /* 0x000fe400000000ff */
[----:B------:R-:W-:Y:S02]  /*3a970*/  F2FP.F16.F32.PACK_AB R154, R187, R190 ;  /* 0x000000bebb9a723e */ /* 0x000fe400000000ff */
[----:B------:R-:W-:Y:S02]  /*3a980*/  F2FP.F16.F32.PACK_AB R153, R163, R164 ;  /* 0x000000a4a399723e */ /* 0x000fe400000000ff */
[----:B------:R-:W-:Y:S02]  /*3a990*/  F2FP.F16.F32.PACK_AB R155, R161, R162 ;  /* 0x000000a2a19b723e */ /* 0x000fe400000000ff */
        /* <DEDUP_REMOVED lines=27> */
[----:B------:R-:W-:Y:S01]  /*3ab50*/  R2UR UR29, R5 ;  /* 0x00000000051d72ca */ /* 0x000fe200000e0000 */
[----:B------:R-:W-:-:S02]  /*3ab60*/  WARPGROUP.DEPBAR.LE gsb0, 0x0 ;  /* 0x00008000000079c5 */ /* 0x000fc40000010000 */
[----:B------:R-:W-:Y:S01]  /*3ab70*/  ST.E desc[UR4][R2.64], R24 ;  /* 0x0000001802007985 */ /* 0x000fe2000c101904 */
[C---:B------:R-:W-:Y:S02]  /*3ab80*/  R2UR UR4, R4.reuse ;  /* 0x00000000040472ca */ /* 0x040fe400000e0000 */
[C---:B------:R-:W-:Y:S01]  /*3ab90*/  R2UR UR5, R5.reuse ;  /* 0x00000000050572ca */ /* 0x040fe200000e0000 */
[----:B------:R-:W-:Y:S01]  /*3aba0*/  ST.E desc[UR6][R2.64+0x4], R25 ;  /* 0x0000041902007985 */ /* 0x000fe2000c101906 */
[C---:B------:R-:W-:Y:S02]  /*3abb0*/  R2UR UR6, R4.reuse ;  /* 0x00000000040672ca */ /* 0x040fe400000e0000 */
[----:B------:R-:W-:Y:S01]  /*3abc0*/  R2UR UR7, R5 ;  /* 0x00000000050772ca */ /* 0x000fe200000e0000 */
[----:B------:R-:W-:Y:S04]  /*3abd0*/  ST.E desc[UR8][R2.64+0x8], R26 ;  /* 0x0000081a02007985 */ /* 0x000fe8000c101908 */
[----:B------:R-:W-:Y:S04]  /*3abe0*/  ST.E desc[UR10][R2.64+0xc], R27 ;  /* 0x00000c1b02007985 */ /* 0x000fe8000c10190a */
[----:B------:R-:W-:Y:S01]  /*3abf0*/  ST.E desc[UR12][R2.64+0x10], R28 ;  /* 0x0000101c02007985 */ /* 0x000fe2000c10190c */
[----:B------:R-:W-:-:S03]  /*3ac00*/  R2UR UR8, R4 ;  /* 0x00000000040872ca */ /* 0x000fc600000e0000 */
[----:B------:R-:W-:Y:S01]  /*3ac10*/  ST.E desc[UR14][R2.64+0x14], R29 ;  /* 0x0000141d02007985 */ /* 0x000fe2000c10190e */
[----:B------:R-:W-:-:S03]  /*3ac20*/  R2UR UR9, R5 ;  /* 0x00000000050972ca */ /* 0x000fc600000e0000 */
[----:B------:R-:W-:Y:S04]  /*3ac30*/  ST.E desc[UR16][R2.64+0x18], R30 ;  /* 0x0000181e02007985 */ /* 0x000fe8000c101910 */
[----:B------:R-:W-:Y:S04]  /*3ac40*/  ST.E desc[UR18][R2.64+0x1c], R31 ;  /* 0x00001c1f02007985 */ /* 0x000fe8000c101912 */
[----:B------:R-:W-:Y:S04]  /*3ac50*/  ST.E desc[UR20][R2.64+0x20], R32 ;  /* 0x0000202002007985 */ /* 0x000fe8000c101914 */
[----:B------:R-:W-:Y:S04]  /*3ac60*/  ST.E desc[UR22][R2.64+0x24], R33 ;  /* 0x0000242102007985 */ /* 0x000fe8000c101916 */
        /* <DEDUP_REMOVED lines=19> */
[----:B------:R-:W-:Y:S01]  /*3ada0*/  ST.E desc[UR8][R2.64+0x34], R37 ;  /* 0x0000342502007985 */ /* 0x000fe2000c101908 */
        /* <DEDUP_REMOVED lines=8> */
[----:B------:R-:W-:Y:S01]  /*3ae30*/  R2UR UR5, R5 ;  /* 0x00000000050572ca */ /* 0x000fe200000e0000 */
[----:B------:R-:W-:Y:S04]  /*3ae40*/  ST.E desc[UR6][R2.64+0x3c], R39 ;  /* 0x00003c2702007985 */ /* 0x000fe8000c101906 */
[----:B------:R-:W-:Y:S04]  /*3ae50*/  ST.E desc[UR10][R2.64+0x40], R40 ;  /* 0x0000402802007985 */ /* 0x000fe8000c10190a */
[----:B------:R-:W-:Y:S04]  /*3ae60*/  ST.E desc[UR12][R2.64+0x44], R41 ;  /* 0x0000442902007985 */ /* 0x000fe8000c10190c */
        /* <DEDUP_REMOVED lines=8> */
[----:B------:R-:W-:Y:S01]  /*3aef0*/  ST.E desc[UR8][R2.64+0x60], R48 ;  /* 0x0000603002007985 */ /* 0x000fe2000c101908 */
[C---:B------:R-:W-:Y:S02]  /*3af00*/  R2UR UR8, R4.reuse ;  /* 0x00000000040872ca */ /* 0x040fe400000e0000 */
[----:B------:R-:W-:Y:S01]  /*3af10*/  R2UR UR9, R5 ;  /* 0x00000000050972ca */ /* 0x000fe200000e0000 */
[----:B------:R-:W-:Y:S01]  /*3af20*/  ST.E desc[UR4][R2.64+0x64], R49 ;  /* 0x0000643102007985 */ /* 0x000fe2000c101904 */
        /* <DEDUP_REMOVED lines=14> */
[----:B------:R-:W-:Y:S01]  /*3b010*/  ST.E desc[UR6][R2.64+0x68], R50 ;  /* 0x0000683202007985 */ /* 0x000fe2000c101906 */
        /* <DEDUP_REMOVED lines=288> */
[----:B------:R-:W2:Y:S01]  /*3c220*/  LD.E R7, desc[UR28][R2.64] ;  /* 0x0000001c02077980 */ /* 0x000ea2000c101900 */
[----:B------:R-:W-:-:S02]  /*3c230*/  R2UR UR4, R4 ;  /* 0x00000000040472ca */ /* 0x000fc400000e0000 */
[C---:B------:R-:W-:Y:S02]  /*3c240*/  R2UR UR5, R5.reuse ;  /* 0x00000000050572ca */ /* 0x040fe400000e0000 */
[----:B------:R-:W-:Y:S02]  /*3c250*/  R2UR UR6, R4 ;  /* 0x00000000040672ca */ /* 0x000fe400000e0000 */
[----:B------:R-:W-:-:S09]  /*3c260*/  R2UR UR7, R5 ;  /* 0x00000000050772ca */ /* 0x000fd200000e0000 */
[----:B--2---:R2:W-:Y:S04]  /*3c270*/  ST.E desc[UR4][R2.64], R7 ;  /* 0x0000000702007985 */ /* 0x0045e8000c101904 */
[----:B------:R-:W3:Y:S01]  /*3c280*/  LD.E R11, desc[UR6][R2.64+0x4] ;  /* 0x00000406020b7980 */ /* 0x000ee2000c101900 */
[C---:B------:R-:W-:Y:S02]  /*3c290*/  R2UR UR4, R4.reuse ;  /* 0x00000000040472ca */ /* 0x040fe400000e0000 */
[C---:B------:R-:W-:Y:S02]  /*3c2a0*/  R2UR UR5, R5.reuse ;  /* 0x00000000050572ca */ /* 0x040fe400000e0000 */
[----:B------:R-:W-:Y:S02]  /*3c2b0*/  R2UR UR6, R4 ;  /* 0x00000000040672ca */ /* 0x000fe400000e0000 */
[----:B------:R-:W-:-:S09]  /*3c2c0*/  R2UR UR7, R5 ;  /* 0x00000000050772ca */ /* 0x000fd200000e0000 */
[----:B---3--:R3:W-:Y:S04]  /*3c2d0*/  ST.E desc[UR4][R2.64+0x4], R11 ;  /* 0x0000040b02007985 */ /* 0x0087e8000c101904 */
[----:B------:R-:W4:Y:S01]  /*3c2e0*/  LD.E R13, desc[UR6][R2.64+0x8] ;  /* 0x00000806020d7980 */ /* 0x000f22000c101900 */
[C---:B------:R-:W-:Y:S02]  /*3c2f0*/  R2UR UR4, R4.reuse ;  /* 0x00000000040472ca */ /* 0x040fe400000e0000 */
[C---:B------:R-:W-:Y:S02]  /*3c300*/  R2UR UR5, R5.reuse ;  /* 0x00000000050572ca */ /* 0x040fe400000e0000 */
[----:B------:R-:W-:Y:S02]  /*3c310*/  R2UR UR6, R4 ;  /* 0x00000000040672ca */ /* 0x000fe400000e0000 */
[----:B------:R-:W-:-:S09]  /*3c320*/  R2UR UR7, R5 ;  /* 0x00000000050772ca */ /* 0x000fd200000e0000 */
[----:B----4-:R4:W-:Y:S04]  /*3c330*/  ST.E desc[UR4][R2.64+0x8], R13 ;  /* 0x0000080d02007985 */ /* 0x0109e8000c101904 */
[----:B-1----:R-:W5:Y:S01]  /*3c340*/  LD.E R9, desc[UR6][R2.64+0xc] ;  /* 0x00000c0602097980 */ /* 0x002f62000c101900 */
[C---:B------:R-:W-:Y:S02]  /*3c350*/  R2UR UR4, R4.reuse ;  /* 0x00000000040472ca */ /* 0x040fe400000e0000 */
[C---:B------:R-:W-:Y:S02]  /*3c360*/  R2UR UR5, R5.reuse ;  /* 0x00000000050572ca */ /* 0x040fe400000e0000 */
[----:B------:R-:W-:Y:S02]  /*3c370*/  R2UR UR6, R4 ;  /* 0x00000000040672ca */ /* 0x000fe400000e0000 */
[----:B------:R-:W-:-:S09]  /*3c380*/  R2UR UR7, R5 ;  /* 0x00000000050772ca */ /* 0x000fd200000e0000 */
[----:B-----5:R1:W-:Y:S04]  /*3c390*/  ST.E desc[UR4][R2.64+0xc], R9 ;  /* 0x00000c0902007985 */ /* 0x0203e8000c101904 */
[----:B--2---:R-:W2:Y:S01]  /*3c3a0*/  LD.E R7, desc[UR6][R2.64+0x10] ;  /* 0x0000100602077980 */ /* 0x004ea2000c101900 */
[C---:B------:R-:W-:Y:S02]  /*3c3b0*/  R2UR UR4, R4.reuse ;  /* 0x00000000040472ca */ /* 0x040fe400000e0000 */
[C---:B------:R-:W-:Y:S02]  /*3c3c0*/  R2UR UR5, R5.reuse ;  /* 0x00000000050572ca */ /* 0x040fe400000e0000 */
[----:B------:R-:W-:Y:S02]  /*3c3d0*/  R2UR UR6, R4 ;  /* 0x00000000040672ca */ /* 0x000fe400000e0000 */
[----:B------:R-:W-:-:S09]  /*3c3e0*/  R2UR UR7, R5 ;  /* 0x00000000050772ca */ /* 0x000fd200000e0000 */
[----:B--2---:R2:W-:Y:S04]  /*3c3f0*/  ST.E desc[UR4][R2.64+0x10], R7 ;  /* 0x0000100702007985 */ /* 0x0045e8000c101904 */
[----:B---3--:R-:W3:Y:S01]  /*3c400*/  LD.E R11, desc[UR6][R2.64+0x14] ;  /* 0x00001406020b7980 */ /* 0x008ee2000c101900 */
[C---:B------:R-:W-:Y:S02]  /*3c410*/  R2UR UR4, R4.reuse ;  /* 0x00000000040472ca */ /* 0x040fe400000e0000 */
[C---:B------:R-:W-:Y:S02]  /*3c420*/  R2UR UR5, R5.reuse ;  /* 0x00000000050572ca */ /* 0x040fe400000e0000 */
[----:B------:R-:W-:Y:S02]  /*3c430*/  R2UR UR6, R4 ;  /* 0x00000000040672ca */ /* 0x000fe400000e0000 */
[----:B------:R-:W-:-:S09]  /*3c440*/  R2UR UR7, R5 ;  /* 0x00000000050772ca */ /* 0x000fd200000e0000 */
[----:B---3--:R3:W-:Y:S04]  /*3c450*/  ST.E desc[UR4][R2.64+0x14], R11 ;  /* 0x0000140b02007985 */ /* 0x0087e8000c101904 */
[----:B----4-:R-:W4:Y:S01]  /*3c460*/  LD.E R13, desc[UR6][R2.64+0x18] ;  /* 0x00001806020d7980 */ /* 0x010f22000c101900 */
        /* <DEDUP_REMOVED lines=719> */
[----:B----4-:R-:W3:Y:S01]  /*3f160*/  LD.E R13, desc[UR6][R2.64+0x1f8] ;  /* 0x0001f806020d7980 */ /* 0x010ee2000c101900 */
[C---:B------:R-:W-:Y:S02]  /*3f170*/  R2UR UR4, R4.reuse ;  /* 0x00000000040472ca */ /* 0x040fe400000e0000 */
[C---:B------:R-:W-:Y:S02]  /*3f180*/  R2UR UR5, R5.reuse ;  /* 0x00000000050572ca */ /* 0x040fe400000e0000 */
[----:B------:R-:W-:Y:S02]  /*3f190*/  R2UR UR6, R4 ;  /* 0x00000000040672ca */ /* 0x000fe400000e0000 */
[----:B------:R-:W-:-:S02]  /*3f1a0*/  R2UR UR7, R5 ;  /* 0x00000000050772ca */ /* 0x000fc400000e0000 */
[----:B------:R-:W-:-:S07]  /*3f1b0*/  LOP3.LUT P6, RZ, R202, 0x7f, RZ, 0xc0, !PT ;  /* 0x0000007fcaff7812 */ /* 0x000fce00078cc0ff */
[----:B---3--:R2:W-:Y:S04]  /*3f1c0*/  ST.E desc[UR4][R2.64+0x1f8], R13 ;  /* 0x0001f80d02007985 */ /* 0x0085e8000c101904 */
[----:B-1----:R-:W3:Y:S01]  /*3f1d0*/  LD.E R9, desc[UR6][R2.64+0x1fc] ;  /* 0x0001fc0602097980 */ /* 0x002ee2000c101900 */
[----:B------:R-:W-:Y:S02]  /*3f1e0*/  R2UR UR4, R4 ;  /* 0x00000000040472ca */ /* 0x000fe400000e0000 */
[----:B------:R-:W-:-:S13]  /*3f1f0*/  R2UR UR5, R5 ;  /* 0x00000000050572ca */ /* 0x000fda00000e0000 */
[----:B---3--:R2:W-:Y:S01]  /*3f200*/  ST.E desc[UR4][R2.64+0x1fc], R9 ;  /* 0x0001fc0902007985 */ /* 0x0085e2000c101904 */
[----:B------:R-:W-:Y:S05]  /*3f210*/  @P6 BRA `(.L_x_8940) ;  /* 0x0000000000306947 */ /* 0x000fea0003800000 */
[----:B--2---:R-:W2:Y:S04]  /*3f220*/  LDL.64 R2, [R0+0x40] ;  /* 0x0000400000027983 */ /* 0x004ea80000100a00 */
[----:B------:R-:W3:Y:S01]  /*3f230*/  LDL.64 R6, [R0] ;  /* 0x0000000000067983 */ /* 0x000ee20000100a00 */
[C---:B------:R-:W-:Y:S02]  /*3f240*/  R2UR UR4, R4.reuse ;  /* 0x00000000040472ca */ /* 0x040fe400000e0000 */
[C---:B------:R-:W-:Y:S02]  /*3f250*/  R2UR UR5, R5.reuse ;  /* 0x00000000050572ca */ /* 0x040fe400000e0000 */
[----:B------:R-:W-:Y:S02]  /*3f260*/  R2UR UR6, R4 ;  /* 0x00000000040672ca */ /* 0x000fe400000e0000 */
[----:B------:R-:W-:-:S09]  /*3f270*/  R2UR UR7, R5 ;  /* 0x00000000050772ca */ /* 0x000fd200000e0000 */
[----:B--2---:R-:W2:Y:S04]  /*3f280*/  LD.E.64 R2, desc[UR4][R2.64+0x30] ;  /* 0x0000300402027980 */ /* 0x004ea8000c101b00 */
[----:B---3--:R-:W3:Y:S01]  /*3f290*/  LD.E R6, desc[UR6][R6.64] ;  /* 0x0000000606067980 */ /* 0x008ee2000c101900 */
[----:B--2---:R-:W-:-:S05]  /*3f2a0*/  MOV R5, R2 ;  /* 0x0000000200057202 */ /* 0x004fca0000000f00 */
[----:B---3--:R-:W-:-:S05]  /*3f2b0*/  IMAD R4, R6, 0x8, R5 ;  /* 0x0000000806047824 */ /* 0x008fca00078e0205 */
[----:B------:R-:W-:-:S04]  /*3f2c0*/  PRMT R4, RZ, 0x654, R4 ;  /* 0x00000654ff047816 */ /* 0x000fc80000000004 */
[----:B------:R1:W-:Y:S03]  /*3f2d0*/  SYNCS.ARRIVE.TRANS64.RED.A1T0 RZ, [R4+URZ], RZ ;  /* 0x000000ff04ff79a7 */ /* 0x0003e6000810043f */
.L_x_8940:
[----:B--2---:R-:W-:Y:S02]  /*3f2e0*/  IMAD.MOV.U32 R2, RZ, RZ, R205 ;  /* 0x000000ffff027224 */ /* 0x004fe400078e00cd */
[----:B------:R-:W-:-:S04]  /*3f2f0*/  IMAD.MOV.U32 R3, RZ, RZ, 0x0 ;  /* 0x00000000ff037424 */ /* 0x000fc800078e00ff */
[----:B-1----:R-:W-:Y:S05]  /*3f300*/  RET.REL.NODEC R2 `(_ZN7cutlass13device_kernelIN5flash11enable_sm90INS1_16FlashAttnFwdSm90INS1_25CollectiveMainloopFwdSm90ILi2EN4cute5tupleIJNS5_1CILi1EEES8_S8_EEENS6_IJNS7_ILi128EEENS7_ILi96EEENS7_ILi64EEEEEELi256ENS_6half_tEfNS_4arch4Sm90ELb0ELb1ELb0ELb0ELb0ELb0ELb1ELb1ELb0ELb0ELb0ELb0EEENS1_21CollectiveEpilogueFwdINS6_IJSA_NS7_ILi256EEESB_EEES9_SE_SG_Li256ELb0ELb0ELb0ELb0EEENS1_30DynamicPersistentTileSchedulerILi256ELi32ELb0ELb0ELb1EEEEEEEEEvNT_6ParamsE) ;  /* 0xfffffc0c023c7950 */ /* 0x002fea0003c3ffff */
.L_x_8918:
[----:B-1----:R1:W2:Y:S02]  /*3f310*/  SYNCS.PHASECHK.TRANS64.TRYWAIT P0, [R2+URZ], R3 ;  /* 0x00000003020075a7 */ /* 0x0022a4000800017f */
[----:B--2---:R-:W-:Y:S05]  /*3f320*/  @!P0 NANOSLEEP.SYNCS 0x989680 ;  /* 0x009896800000895d */ /* 0x004fea0003900000 */
[----:B------:R-:W2:Y:S02]  /*3f330*/  @!P0 SYNCS.PHASECHK.TRANS64 P0, [R2+URZ], R3 ;  /* 0x00000003020085a7 */ /* 0x000ea4000800007f */
[----:B--2---:R-:W-:Y:S05]  /*3f340*/  @!P0 BRA `(.L_x_8918) ;  /* 0xfffffffc00f08947 */ /* 0x004fea000383ffff */
[----:B------:R-:W-:Y:S05]  /*3f350*/  BRA `(.L_x_8917) ;  /* 0xfffffe4c00f87947 */ /* 0x000fea000383ffff */
.L_x_8925:
[----:B-1----:R1:W2:Y:S02]  /*3f360*/  SYNCS.PHASECHK.TRANS64.TRYWAIT P0, [R8+URZ], R9 ;  /* 0x00000009080075a7 */ /* 0x0022a4000800017f */
[----:B--2---:R-:W-:Y:S05]  /*3f370*/  @!P0 NANOSLEEP.SYNCS 0x989680 ;  /* 0x009896800000895d */ /* 0x004fea0003900000 */
[----:B------:R-:W2:Y:S02]  /*3f380*/  @!P0 SYNCS.PHASECHK.TRANS64 P0, [R8+URZ], R9 ;  /* 0x00000009080085a7 */ /* 0x000ea4000800007f */
[----:B--2---:R-:W-:Y:S05]  /*3f390*/  @!P0 BRA `(.L_x_8925) ;  /* 0xfffffffc00f08947 */ /* 0x004fea000383ffff */
[----:B------:R-:W-:Y:S05]  /*3f3a0*/  BRA `(.L_x_8924) ;  /* 0xfffffe5400cc7947 */ /* 0x000fea000383ffff */
.L_x_8941:
        /* <DEDUP_REMOVED lines=13> */
.L_x_11965:


//--------------------- .text._ZN7cutlass13device_kernelIN5flash11enable_sm90INS1_16FlashAttnFwdSm90INS1_25CollectiveMainloopFwdSm90ILi2EN4cute5tupleIJNS5_1CILi1EEES8_S8_EEENS6_IJNS7_ILi128EEENS7_ILi96EEENS7_ILi64EEEEEELi256ENS_6half_tEfNS_4arch4Sm90ELb0ELb1ELb0ELb1ELb0ELb0ELb0ELb1ELb0ELb0ELb0ELb0EEENS1_21CollectiveEpilogueFwdINS6_IJSA_NS7_ILi256EEESB_EEES9_SE_SG_Li256ELb1ELb0ELb0ELb0EEENS1_36VarlenDynamicPersistentTileSchedulerILi128ELi96ELi256ELi32ELb0ELb0ELb1ELb1ELb0ELb1EEEEEEEEEvNT_6ParamsE --------------------------
	.section	.text._ZN7cutlass13device_kernelIN5flash11enable_sm90INS1_16FlashAttnFwdSm90INS1_25CollectiveMainloopFwdSm90ILi2EN4cute5tupleIJNS5_1CILi1EEES8_S8_EEENS6_IJNS7_ILi128EEENS7_ILi96EEENS7_ILi64EEEEEELi256ENS_6half_tEfNS_4arch4Sm90ELb0ELb1ELb0ELb1ELb0ELb0ELb0ELb1ELb0ELb0ELb0ELb0EEENS1_21CollectiveEpilogueFwdINS6_IJSA_NS7_ILi256EEESB_EEES9_SE_SG_Li256ELb1ELb0ELb0ELb0EEENS1_36VarlenDynamicPersistentTileSchedulerILi128ELi96ELi256ELi32ELb0ELb0ELb1ELb1ELb0ELb1EEEEEEEEEvNT_6ParamsE,"ax",@progbits
	.align	128
.text._ZN7cutlass13device_kernelIN5flash11enable_sm90INS1_16FlashAttnFwdSm90INS1_25CollectiveMainloopFwdSm90ILi2EN4cute5tupleIJNS5_1CILi1EEES8_S8_EEENS6_IJNS7_ILi128EEENS7_ILi96EEENS7_ILi64EEEEEELi256ENS_6half_tEfNS_4arch4Sm90ELb0ELb1ELb0ELb1ELb0ELb0ELb0ELb1ELb0ELb0ELb0ELb0EEENS1_21CollectiveEpilogueFwdINS6_IJSA_NS7_ILi256EEESB_EEES9_SE_SG_Li256ELb1ELb0ELb0ELb0EEENS1_36VarlenDynamicPersistentTileSchedulerILi128ELi96ELi256ELi32ELb0ELb0ELb1ELb1ELb0ELb1EEEEEEEEEvNT_6ParamsE:
        .type           _ZN7cutlass13device_kernelIN5flash11enable_sm90INS1_16FlashAttnFwdSm90INS1_25CollectiveMainloopFwdSm90ILi2EN4cute5tupleIJNS5_1CILi1EEES8_S8_EEENS6_IJNS7_ILi128EEENS7_ILi96EEENS7_ILi64EEEEEELi256ENS_6half_tEfNS_4arch4Sm90ELb0ELb1ELb0ELb1ELb0ELb0ELb0ELb1ELb0ELb0ELb0ELb0EEENS1_21CollectiveEpilogueFwdINS6_IJSA_NS7_ILi256EEESB_EEES9_SE_SG_Li256ELb1ELb0ELb0ELb0EEENS1_36VarlenDynamicPersistentTileSchedulerILi128ELi96ELi256ELi32ELb0ELb0ELb1ELb1ELb0ELb1EEEEEEEEEvNT_6ParamsE,@function
        .size           _ZN7cutlass13device_kernelIN5flash11enable_sm90INS1_16FlashAttnFwdSm90INS1_25CollectiveMainloopFwdSm90ILi2EN4cute5tupleIJNS5_1CILi1EEES8_S8_EEENS6_IJNS7_ILi128EEENS7_ILi96EEENS7_ILi64EEEEEELi256ENS_6half_tEfNS_4arch4Sm90ELb0ELb1ELb0ELb1ELb0ELb0ELb0ELb1ELb0ELb0ELb0ELb0EEENS1_21CollectiveEpilogueFwdINS6_IJSA_NS7_ILi256EEESB_EEES9_SE_SG_Li256ELb1ELb0ELb0ELb0EEENS1_36VarlenDynamicPersistentTileSchedulerILi128ELi96ELi256ELi32ELb0ELb0ELb1ELb1ELb0ELb1EEEEEEEEEvNT_6ParamsE,(.L_x_11967 - _ZN7cutlass13device_kernelIN5flash11enable_sm90INS1_16FlashAttnFwdSm90INS1_25CollectiveMainloopFwdSm90ILi2EN4cute5tupleIJNS5_1CILi1EEES8_S8_EEENS6_IJNS7_ILi128EEENS7_ILi96EEENS7_ILi64EEEEEELi256ENS_6half_tEfNS_4arch4Sm90ELb0ELb1ELb0ELb1ELb0ELb0ELb0ELb1ELb0ELb0ELb0ELb0EEENS1_21CollectiveEpilogueFwdINS6_IJSA_NS7_ILi256EEESB_EEES9_SE_SG_Li256ELb1ELb0ELb0ELb0EEENS1_36VarlenDynamicPersistentTileSchedulerILi128ELi96ELi256ELi32ELb0ELb0ELb1ELb1ELb0ELb1EEEEEEEEEvNT_6ParamsE)
        .other          _ZN7cutlass13device_kernelIN5flash11enable_sm90INS1_16FlashAttnFwdSm90INS1_25CollectiveMainloopFwdSm90ILi2EN4cute5tupleIJNS5_1CILi1EEES8_S8_EEENS6_IJNS7_ILi128EEENS7_ILi96EEENS7_ILi64EEEEEELi256ENS_6half_tEfNS_4arch4Sm90ELb0ELb1ELb0ELb1ELb0ELb0ELb0ELb1ELb0ELb0ELb0ELb0EEENS1_21CollectiveEpilogueFwdINS6_IJSA_NS7_ILi256EEESB_EEES9_SE_SG_Li256ELb1ELb0ELb0ELb0EEENS1_36VarlenDynamicPersistentTileSchedulerILi128ELi96ELi256ELi32ELb0ELb0ELb1ELb1ELb0ELb1EEEEEEEEEvNT_6ParamsE,@"STO_CUDA_ENTRY STV_DEFAULT"
_ZN7cutlass13device_kernelIN5flash11enable_sm90INS1_16FlashAttnFwdSm90INS1_25CollectiveMainloopFwdSm90ILi2EN4cute5tupleIJNS5_1CILi1EEES8_S8_EEENS6_IJNS7_ILi128EEENS7_ILi96EEENS7_ILi64EEEEEELi256ENS_6half_tEfNS_4arch4Sm90ELb0ELb1ELb0ELb1ELb0ELb0ELb0ELb1ELb0ELb0ELb0ELb0EEENS1_21CollectiveEpilogueFwdINS6_IJSA_NS7_ILi256EEESB_EEES9_SE_SG_Li256ELb1ELb0ELb0ELb0EEENS1_36VarlenDynamicPersistentTileSchedulerILi128ELi96ELi256ELi32ELb0ELb0ELb1ELb1ELb0ELb1EEEEEEEEEvNT_6ParamsE:
        /* <DEDUP_REMOVED lines=21> */
.L_x_8943:
[----:B------:R-:W-:Y:S05]  /*0150*/  BSYNC B0 ;  /* 0x0000000000007941 */ /* 0x000fea0003800000 */
.L_x_8942:
        /* <DEDUP_REMOVED lines=41> */
.L_x_8944:
        /* <DEDUP_REMOVED lines=22> */
.L_x_8945:
        /* <DEDUP_REMOVED lines=18> */
.L_x_8946:
        /* <DEDUP_REMOVED lines=22> */
.L_x_8947:
        /* <DEDUP_REMOVED lines=22> */
.L_x_8948:
[----:B------:R-:W-:Y:S01]  /*0930*/  PLOP3.LUT P0, PT, PT, PT, UP0, 0x80, 0x0 ;  /* 0x000000000000781c */ /* 0x000fe20003f0f008 */
[----:B------:R-:W-:Y:S01]  /*0940*/  UMOV UR36, 0x1 ;  /* 0x0000000100247882 */ /* 0x000fe20000000000 */
[----:B------:R-:W-:Y:S01]  /*0950*/  NOP ;  /* 0x0000000000007918 */ /* 0x000fe20000000000 */
[----:B------:R-:W-:Y:S01]  /*0960*/  USEL UR36, UR36, 0x2, !UP0 ;  /* 0x0000000224247887 */ /* 0x000fe2000c000000 */
[----:B------:R-:W-:Y:S01]  /*0970*/  ULDC.64 UR38, c[0x0][0x208] ;  /* 0x0000820000267ab9 */ /* 0x000fe20000000a00 */
[----:B012-4-:R-:W-:Y:S08]  /*0980*/  BAR.SYNC.DEFER_BLOCKING 0x0 ;  /* 0x0000000000007b1d */ /* 0x017ff00000010000 */
[----:B------:R-:W-:Y:S05]  /*0990*/  @!P0 BRA `(.L_x_8949) ;  /* 0x000000ec00f08947 */ /* 0x000fea0003800000 */
.L_x_8950:
        /* <DEDUP_REMOVED lines=8> */
[----:B-1----:R-:W-:Y:S01]  /*0a20*/  ULEA UR4, UR5, UR4, 0x18 ;  /* 0x0000000405047291 */ /* 0x002fe2000f8ec03f */
[----:B0-----:R-:W-:-:S04]  /*0a30*/  SHF.R.U32.HI R0, RZ, 0x7, R0 ;  /* 0x00000007ff007819 */ /* 0x001fc80000011600 */
[----:B------:R-:W-:-:S13]  /*0a40*/  ISETP.NE.AND P0, PT, R0, 0x1, PT ;  /* 0x000000010000780c */ /* 0x000fda0003f05270 */
[----:B------:R-:W-:Y:S08]  /*0a50*/  @!P0 BAR.ARV 0x9, 0x100 ;  /* 0x0244000000008b1d */ /* 0x000ff00000002000 */
[----:B------:R-:W-:Y:S06]  /*0a60*/  BAR.SYNC.DEFER_BLOCKING 0x5, 0x120 ;  /* 0x0144800000007b1d */ /* 0x000fec0000010000 */
        /* <DEDUP_REMOVED lines=8> */
[----:B------:R-:W-:Y:S01]  /*0af0*/  R2UR UR5, R203 ;  /* 0x00000000cb0572ca */ /* 0x000fe200000e0000 */
[----:B------:R-:W-:Y:S01]  /*0b00*/  UMOV UR41, URZ ;  /* 0x0000003f00297c82 */ /* 0x000fe20008000000 */
[----:B------:R-:W-:Y:S01]  /*0b10*/  UMOV UR40, URZ ;  /* 0x0000003f00287c82 */ /* 0x000fe20008000000 */
[----:B------:R-:W-:Y:S01]  /*0b20*/  UMOV UR37, URZ ;  /* 0x0000003f00257c82 */ /* 0x000fe20008000000 */
[----:B0-----:R-:W-:-:S05]  /*0b30*/  VIADD R209, R0, 0xffffff80 ;  /* 0xffffff8000d17836 */ /* 0x001fca0000000000 */
[----:B------:R-:W-:-:S04]  /*0b40*/  SHF.R.S32.HI R0, RZ, 0x1f, R209 ;  /* 0x0000001fff007819 */ /* 0x000fc800000114d1 */
[CC--:B------:R-:W-:Y:S02]  /*0b50*/  LEA.HI R2, R0.reuse, R209.reuse, RZ, 0x7 ;  /* 0x000000d100027211 */ /* 0x0c0fe400078f38ff */
[----:B------:R-:W-:Y:S02]  /*0b60*/  LEA.HI R3, R0, R209, RZ, 0x4 ;  /* 0x000000d100037211 */ /* 0x000fe400078f20ff */
[----:B------:R-:W-:Y:S02]  /*0b70*/  LOP3.LUT R4, R2, 0xffffff80, RZ, 0xc0, !PT ;  /* 0xffffff8002047812 */ /* 0x000fe400078ec0ff */
[----:B------:R-:W-:-:S03]  /*0b80*/  SHF.R.S32.HI R207, RZ, 0x7, R2 ;  /* 0x00000007ffcf7819 */ /* 0x000fc60000011402 */
        /* <DEDUP_REMOVED lines=10> */
[----:B------:R-:W-:-:S04]  /*0c30*/  LEA.HI R4, R4, R5, RZ, 0x3 ;  /* 0x0000000504047211 */ /* 0x000fc800078f18ff */
[----:B------:R-:W-:Y:S02]  /*0c40*/  LOP3.LUT R6, R4, 0xfffffff8, RZ, 0xc0, !PT ;  /* 0xfffffff804067812 */ /* 0x000fe400078ec0ff */
[CC--:B------:R-:W-:Y:S02]  /*0c50*/  LEA.HI R4, R0.reuse, R209.reuse, RZ, 0x5 ;  /* 0x000000d100047211 */ /* 0x0c0fe400078f28ff */
[----:B------:R-:W-:Y:S01]  /*0c60*/  LEA.HI R0, R0, R209, RZ, 0x3 ;  /* 0x000000d100007211 */ /* 0x000fe200078f18ff */
[----:B------:R-:W-:Y:S01]  /*0c70*/  IMAD.IADD R9, R5, 0x1, -R6 ;  /* 0x0000000105097824 */ /* 0x000fe200078e0a06 */
[----:B------:R-:W-:Y:S01]  /*0c80*/  SHF.R.S32.HI R6, RZ, 0x4, R3 ;  /* 0x00000004ff067819 */ /* 0x000fe20000011403 */
[----:B------:R-:W-:Y:S01]  /*0c90*/  IMAD.SHL.U32 R5, R4, 0x20, RZ ;  /* 0x0000002004057824 */ /* 0x000fe200078e00ff */
[C---:B------:R-:W-:Y:S01]  /*0ca0*/  LOP3.LUT R4, R3.reuse, 0x3fffff0, RZ, 0xc0, !PT ;  /* 0x03fffff003047812 */ /* 0x040fe200078ec0ff */
[----:B------:R-:W-:Y:S01]  /*0cb0*/  IMAD R9, R8, 0x10, R9 ;  /* 0x0000001008097824 */ /* 0x000fe200078e0209 */
[----:B------:R-:W-:-:S02]  /*0cc0*/  LEA.HI R3, R3, R6, RZ, 0x1 ;  /* 0x0000000603037211 */ /* 0x000fc400078f08ff */
        /* <DEDUP_REMOVED lines=8> */
[----:B------:R-:W-:Y:S02]  /*0d50*/  IMAD.IADD R2, R209, 0x1, -R2 ;  /* 0x00000001d1027824 */ /* 0x000fe400078e0a02 */
[----:B------:R-:W-:Y:S01]  /*0d60*/  IMAD R208, R3, 0x8, R4 ;  /* 0x0000000803d07824 */ /* 0x000fe200078e0204 */
[----:B------:R-:W-:Y:S01]  /*0d70*/  LOP3.LUT R4, R7, 0x7ffffffc, RZ, 0xc0, !PT ;  /* 0x7ffffffc07047812 */ /* 0x000fe200078ec0ff */
[----:B------:R-:W-:-:S04]  /*0d80*/  IMAD.SHL.U32 R19, R2, 0x8, RZ ;  /* 0x0000000802137824 */ /* 0x000fc800078e00ff */
[----:B------:R-:W-:-:S04]  /*0d90*/  IMAD.IADD R4, R205, 0x1, -R4 ;  /* 0x00000001cd047824 */ /* 0x000fc800078e0a04 */
[----:B------:R-:W-:-:S07]  /*0da0*/  IMAD.SHL.U32 R16, R4, 0x2, RZ ;  /* 0x0000000204107824 */ /* 0x000fce00078e00ff */
.L_x_9050:
[----:B------:R-:W-:Y:S01]  /*0db0*/  ULDC.64 UR8, c[0x0][0xa28] ;  /* 0x00028a0000087ab9 */ /* 0x000fe20000000a00 */
[----:B0-----:R-:W0:Y:S01]  /*0dc0*/  LDC R18, c[0x0][0x288] ;  /* 0x0000a200ff127b82 */ /* 0x001e220000000800 */
[----:B------:R-:W-:Y:S01]  /*0dd0*/  UISETP.NE.U32.AND UP0, UPT, UR8, URZ, UPT ;  /* 0x0000003f0800728c */ /* 0x000fe2000bf05070 */
[----:B---3-5:R-:W-:-:S03]  /*0de0*/  IMAD.MOV.U32 R8, RZ, RZ, RZ ;  /* 0x000000ffff087224 */ /* 0x028fc600078e00ff */
[----:B------:R-:W-:-:S03]  /*0df0*/  UISETP.NE.AND.EX UP0, UPT, UR9, URZ, UPT, UP0 ;  /* 0x0000003f0900728c */ /* 0x000fc6000bf05300 */
[----:B------:R-:W-:Y:S01]  /*0e00*/  ULDC.64 UR8, c[0x0][0xa18] ;  /* 0x0002860000087ab9 */ /* 0x000fe20000000a00 */
[----:B-12-4-:R-:W1:Y:S01]  /*0e10*/  LDC.64 R10, c[0x0][0x3f8] ;  /* 0x0000fe00ff0a7b82 */ /* 0x016e620000000a00 */
[----:B------:R-:W-:Y:S01]  /*0e20*/  UISETP.NE.U32.AND UP1, UPT, UR8, URZ, UPT ;  /* 0x0000003f0800728c */ /* 0x000fe2000bf25070 */
[----:B------:R-:W-:-:S03]  /*0e30*/  PLOP3.LUT P0, PT, PT, PT, UP0, 0x80, 0x0 ;  /* 0x000000000000781c */ /* 0x000fc60003f0f008 */
[----:B------:R-:W-:-:S03]  /*0e40*/  UISETP.NE.AND.EX UP1, UPT, UR9, URZ, UPT, UP1 ;  /* 0x0000003f0900728c */ /* 0x000fc6000bf25310 */
[----:B------:R-:W-:Y:S01]  /*0e50*/  @UP0 ULDC.64 UR8, c[0x0][0xa28] ;  /* 0x00028a0000080ab9 */ /* 0x000fe20000000a00 */
[----:B------:R-:W2:Y:S01]  /*0e60*/  LDC R0, c[0x0][0x404] ;  /* 0x00010100ff007b82 */ /* 0x000ea20000000800 */
[----:B------:R-:W-:Y:S01]  /*0e70*/  @UP0 UIMAD.WIDE UR8, UR5, 0x4, UR8 ;  /* 0x00000004050808a5 */ /* 0x000fe2000f8e0208 */
[----:B------:R-:W-:-:S05]  /*0e80*/  PLOP3.LUT P2, PT, PT, PT, UP1, 0x80, 0x0 ;  /* 0x000000000000781c */ /* 0x000fca0003f4f018 */
[----:B------:R-:W-:Y:S01]  /*0e90*/  @UP1 ULDC.64 UR10, c[0x0][0xa18] ;  /* 0x00028600000a1ab9 */ /* 0x000fe20000000a00 */
[----:B------:R-:W-:Y:S01]  /*0ea0*/  IMAD.U32 R4, RZ, RZ, UR8 ;  /* 0x00000008ff047e24 */ /* 0x000fe2000f8e00ff */
[----:B------:R-:W3:Y:S01]  /*0eb0*/  LDC R17, c[0x0][0x2e0] ;  /* 0x0000b800ff117b82 */ /* 0x000ee20000000800 */
[----:B------:R-:W-:Y:S01]  /*0ec0*/  IMAD.U32 R5, RZ, RZ, UR9 ;  /* 0x00000009ff057e24 */ /* 0x000fe2000f8e00ff */
[----:B------:R-:W-:-:S04]  /*0ed0*/  @UP1 UIMAD.WIDE UR8, UR5, 0x4, UR10 ;  /* 0x00000004050818a5 */ /* 0x000fc8000f8e020a */
[----:B------:R4:W5:Y:S02]  /*0ee0*/  @P0 LDG.E R8, desc[UR38][R4.64] ;  /* 0x0000002604080981 */ /* 0x000964000c1e1900 */
[----:B------:R-:W-:Y:S02]  /*0ef0*/  IMAD.U32 R6, RZ, RZ, UR8 ;  /* 0x00000008ff067e24 */ /* 0x000fe4000f8e00ff */
[----:B------:R-:W-:Y:S01]  /*0f00*/  IMAD.U32 R7, RZ, RZ, UR9 ;  /* 0x00000009ff077e24 */ /* 0x000fe2000f8e00ff */
[----:B------:R-:W-:-:S04]  /*0f10*/  ULDC.64 UR8, c[0x0][0xa20] ;  /* 0x0002880000087ab9 */ /* 0x000fc80000000a00 */
[----:B0-----:R4:W5:Y:S01]  /*0f20*/  @P2 LDG.E R18, desc[UR38][R6.64] ;  /* 0x0000002606122981 */ /* 0x001962000c1e1900 */
[----:B-1----:R-:W-:Y:S01]  /*0f30*/  ISETP.NE.U32.AND P0, PT, R10, RZ, PT ;  /* 0x000000ff0a00720c */ /* 0x002fe20003f05070 */
[----:B------:R-:W-:Y:S01]  /*0f40*/  UMOV UR44, UR6 ;  /* 0x00000006002c7c82 */ /* 0x000fe20008000000 */
[----:B------:R-:W-:Y:S02]  /*0f50*/  ISETP.NE.U32.AND P1, PT, RZ, UR8, PT ;  /* 0x00000008ff007c0c */ /* 0x000fe4000bf25070 */
[----:B------:R-:W-:Y:S02]  /*0f60*/  ISETP.NE.AND.EX P0, PT, R11, RZ, PT, P0 ;  /* 0x000000ff0b00720c */ /* 0x000fe40003f05300 */
[----:B------:R-:W-:Y:S02]  /*0f70*/  ISETP.NE.AND.EX P1, PT, RZ, UR9, PT, P1 ;  /* 0x00000009ff007c0c */ /* 0x000fe4000bf25310 */
[----:B--2---:R-:W-:Y:S01]  /*0f80*/  SEL R0, R0, 0x1, P0 ;  /* 0x0000000100007807 */ /* 0x004fe20000000000 */
[----:B----4-:R-:W-:Y:S10]  /*0f90*/  @P2 BRA `(.L_x_8951) ;  /* 0x00000000002c2947 */ /* 0x010ff40003800000 */
        /* <DEDUP_REMOVED lines=8> */
[----:B-----5:R-:W2:Y:S04]  /*1020*/  LDG.E R18, desc[UR38][R4.64] ;  /* 0x0000002604127981 */ /* 0x020ea8000c1e1900 */
[----:B------:R-:W2:Y:S02]  /*1030*/  LDG.E R3, desc[UR38][R4.64+0x4] ;  /* 0x0000042604037981 */ /* 0x000ea4000c1e1900 */
[----:B--2---:R-:W-:-:S07]  /*1040*/  IMAD.IADD R18, R3, 0x1, -R18 ;  /* 0x0000000103127824 */ /* 0x004fce00078e0a12 */
.L_x_8951:
[----:B------:R-:W-:Y:S01]  /*1050*/  UMOV UR43, UR5 ;  /* 0x00000005002b7c82 */ /* 0x000fe20008000000 */
[----:B---3--:R-:W-:Y:S02]  /*1060*/  IMAD R17, R0, R17, RZ ;  /* 0x0000001100117224 */ /* 0x008fe400078e02ff */
[----:B------:R-:W-:Y:S01]  /*1070*/  IMAD.MOV.U32 R204, RZ, RZ, R201 ;  /* 0x000000ffffcc7224 */ /* 0x000fe200078e00c9 */
[----:B------:R-:W-:Y:S06]  /*1080*/  @!P1 BRA `(.L_x_8952) ;  /* 0x0000000000189947 */ /* 0x000fec0003800000 */
[----:B------:R-:W-:Y:S02]  /*1090*/  ULDC.64 UR6, c[0x0][0xa20] ;  /* 0x0002880000067ab9 */ /* 0x000fe40000000a00 */
[----:B------:R-:W-:-:S06]  /*10a0*/  UIMAD.WIDE UR4, UR5, 0x4, UR6 ;  /* 0x00000004050478a5 */ /* 0x000fcc000f8e0206 */
[----:B------:R-:W-:Y:S02]  /*10b0*/  IMAD.U32 R4, RZ, RZ, UR4 ;  /* 0x00000004ff047e24 */ /* 0x000fe4000f8e00ff */
[----:B------:R-:W-:-:S05]  /*10c0*/  IMAD.U32 R5, RZ, RZ, UR5 ;  /* 0x00000005ff057e24 */ /* 0x000fca000f8e00ff */
[----:B------:R0:W5:Y:S01]  /*10d0*/  LDG.E R17, desc[UR38][R4.64] ;  /* 0x0000002604117981 */ /* 0x000162000c1e1900 */
[----:B------:R-:W-:Y:S05]  /*10e0*/  BRA `(.L_x_8953) ;  /* 0x00000000002c7947 */ /* 0x000fea0003800000 */
.L_x_8952:
        /* <DEDUP_REMOVED lines=9> */
[----:B------:R-:W2:Y:S02]  /*1180*/  LDG.E R0, desc[UR38][R4.64+0x4] ;  /* 0x0000042604007981 */ /* 0x000ea4000c1e1900 */
[----:B--2---:R-:W-:-:S07]  /*1190*/  IMAD.IADD R17, R0, 0x1, -R17 ;  /* 0x0000000100117824 */ /* 0x004fce00078e0a11 */
.L_x_8953:
[----:B------:R-:W1:Y:S01]  /*11a0*/  LDC.64 R6, c[0x0][0x9e0] ;  /* 0x00027800ff067b82 */ /* 0x000e620000000a00 */
[----:B-----5:R-:W-:Y:S01]  /*11b0*/  IMAD.IADD R17, R17, 0x1, -R8 ;  /* 0x0000000111117824 */ /* 0x020fe200078e0a08 */
[----:B------:R-:W-:-:S04]  /*11c0*/  LEA R0, R201, 0x80, 0x7 ;  /* 0x00000080c9007811 */ /* 0x000fc800078e38ff */
[----:B------:R-:W-:Y:S02]  /*11d0*/  IADD3 R9, R17, R0, -R18 ;  /* 0x0000000011097210 */ /* 0x000fe40007ffe812 */
        /* <DEDUP_REMOVED lines=8> */
[----:B0-----:R-:W0:Y:S02]  /*1260*/  @P0 LDC.64 R4, c[0x0][0x9e8] ;  /* 0x00027a00ff040b82 */ /* 0x001e240000000a00 */
[----:B0-----:R-:W-:-:S05]  /*1270*/  @P0 IMAD.HI.U32 R4, R3, R4, RZ ;  /* 0x0000000403040227 */ /* 0x001fca00078e00ff */
[----:B------:R-:W-:-:S04]  /*1280*/  @P0 SHF.R.U32.HI R3, RZ, R5, R4 ;  /* 0x00000005ff030219 */ /* 0x000fc80000011604 */
[----:B------:R-:W-:Y:S01]  /*1290*/  LOP3.LUT R3, RZ, R3, RZ, 0x33, !PT ;  /* 0x00000003ff037212 */ /* 0x000fe200078e33ff */
[----:B------:R-:W-:Y:S06]  /*12a0*/  BRA `(.L_x_8956) ;  /* 0x0000000000107947 */ /* 0x000fec0003800000 */
.L_x_8955:
[----:B------:R-:W-:-:S13]  /*12b0*/  ISETP.NE.AND P0, PT, R7, 0x1, PT ;  /* 0x000000010700780c */ /* 0x000fda0003f05270 */
[----:B0-----:R-:W0:Y:S02]  /*12c0*/  @P0 LDC.64 R4, c[0x0][0x9e8] ;  /* 0x00027a00ff040b82 */ /* 0x001e240000000a00 */
[----:B0-----:R-:W-:-:S05]  /*12d0*/  @P0 IMAD.HI.U32 R4, R3, R4, RZ ;  /* 0x0000000403040227 */ /* 0x001fca00078e00ff */
[----:B------:R-:W-:-:S07]  /*12e0*/  @P0 SHF.R.U32.HI R3, RZ, R5, R4 ;  /* 0x00000005ff030219 */ /* 0x000fce0000011604 */
.L_x_8956:
[----:B------:R-:W-:-:S05]  /*12f0*/  IMAD R3, R3, R7, R7 ;  /* 0x0000000703037224 */ /* 0x000fca00078e0207 */
[----:B------:R-:W-:-:S07]  /*1300*/  VIMNMX R0, R0, R3, PT ;  /* 0x0000000300007248 */ /* 0x000fce0003fe0100 */
.L_x_8954:
[----:B------:R-:W-:Y:S01]  /*1310*/  VIADD R3, R0, 0x5f ;  /* 0x0000005f00037836 */ /* 0x000fe20000000000 */
[----:B------:R-:W-:Y:S01]  /*1320*/  ULDC UR4, c[0x0][0x9dc] ;  /* 0x0002770000047ab9 */ /* 0x000fe20000000800 */
[----:B0-----:R-:W-:Y:S02]  /*1330*/  IMAD R4, R201, 0x80, -R18 ;  /* 0x00000080c9047824 */ /* 0x001fe400078e0a12 */
[C---:B------:R-:W-:Y:S02]  /*1340*/  VIADD R0, R17.reuse, 0x5f ;  /* 0x0000005f11007836 */ /* 0x040fe40000000000 */
[----:B------:R-:W-:Y:S02]  /*1350*/  IMAD.IADD R6, R17, 0x1, R4 ;  /* 0x0000000111067824 */ /* 0x000fe400078e0204 */
        /* <DEDUP_REMOVED lines=19> */
.L_x_8958:
[----:B------:R-:W-:-:S13]  /*1490*/  ISETP.NE.AND P0, PT, R7, 0x1, PT ;  /* 0x000000010700780c */ /* 0x000fda0003f05270 */
[----:B------:R-:W0:Y:S02]  /*14a0*/  @P0 LDC.64 R4, c[0x0][0x9e8] ;  /* 0x00027a00ff040b82 */ /* 0x000e240000000a00 */
[----:B0-----:R-:W-:-:S05]  /*14b0*/  @P0 IMAD.HI.U32 R0, R6, R4, RZ ;  /* 0x0000000406000227 */ /* 0x001fca00078e00ff */
[----:B------:R-:W-:-:S07]  /*14c0*/  @P0 SHF.R.U32.HI R6, RZ, R5, R0 ;  /* 0x00000005ff060219 */ /* 0x000fce0000011600 */
.L_x_8959:
[----:B------:R-:W-:-:S05]  /*14d0*/  IMAD R6, R6, R7, RZ ;  /* 0x0000000706067224 */ /* 0x000fca00078e02ff */
[----:B------:R-:W-:-:S13]  /*14e0*/  R2UR UR5, R6 ;  /* 0x00000000060572ca */ /* 0x000fda00000e0000 */
[----:B------:R-:W-:-:S04]  /*14f0*/  UISETP.LT.AND UP0, UPT, UR4, UR5, UPT ;  /* 0x000000050400728c */ /* 0x000fc8000bf01270 */
[----:B------:R-:W-:-:S12]  /*1500*/  USEL UR4, UR4, UR5, !UP0 ;  /* 0x0000000504047287 */ /* 0x000fd8000c000000 */
.L_x_8957:
[----:B------:R-:W-:Y:S01]  /*1510*/  UIMAD.WIDE UR4, UR4, 0x2aaaaaab, URZ ;  /* 0x2aaaaaab040478a5 */ /* 0x000fe2000f8e023f */
[----:B------:R-:W-:Y:S02]  /*1520*/  PLOP3.LUT P0, PT, PT, PT, PT, 0x80, 0x0 ;  /* 0x000000000000781c */ /* 0x000fe40003f0f070 */
[----:B------:R-:W-:Y:S02]  /*1530*/  CS2R R44, SRZ ;  /* 0x00000000002c7805 */ /* 0x000fe4000001ff00 */
[----:B------:R-:W-:Y:S01]  /*1540*/  CS2R R150, SRZ ;  /* 0x0000000000967805 */ /* 0x000fe2000001ff00 */
        /* <DEDUP_REMOVED lines=67> */
[----:B------:R-:W-:Y:S01]  /*1980*/  CS2R R4, SRZ ;  /* 0x0000000000047805 */ /* 0x000fe2000001ff00 */
[----:B------:R-:W-:Y:S02]  /*1990*/  IMAD.MOV.U32 R7, RZ, RZ, RZ ;  /* 0x000000ffff077224 */ /* 0x000fe400078e00ff */
        /* <DEDUP_REMOVED lines=34> */
.L_x_8961:
[----:B------:R-:W0:Y:S01]  /*1bc0*/  S2R R0, SR_CgaCtaId ;  /* 0x0000000000007919 */ /* 0x000e220000008800 */
[----:B------:R-:W-:Y:S01]  /*1bd0*/  ULEA.HI UR4, UR41, UR41, URZ, 0x1 ;  /* 0x0000002929047291 */ /* 0x000fe2000f8f083f */
[----:B------:R-:W-:Y:S01]  /*1be0*/  MOV R9, 0x400 ;  /* 0x0000040000097802 */ /* 0x000fe20000000f00 */
[----:B------:R-:W1:Y:S02]  /*1bf0*/  S2R R20, SR_TID.X ;  /* 0x0000000000147919 */ /* 0x000e640000002100 */
        /* <DEDUP_REMOVED lines=9> */
.L_x_9144:
[----:B0-----:R-:W-:Y:S01]  /*1c90*/  IMAD.U32 R0, RZ, RZ, UR45 ;  /* 0x0000002dff007e24 */ /* 0x001fe2000f8e00ff */
[----:B------:R-:W-:Y:S05]  /*1ca0*/  WARPSYNC.ALL ;  /* 0x0000000000007948 */ /* 0x000fea0003800000 */
[----:B------:R0:W-:Y:S01]  /*1cb0*/  BAR.SYNC.DEFER_BLOCKING R10, 0x100 ;  /* 0x0004000a0000751d */ /* 0x0001e20000010000 */
[----:B------:R-:W-:-:S13]  /*1cc0*/  ISETP.NE.AND P0, PT, R0, 0x3, PT ;  /* 0x000000030000780c */ /* 0x000fda0003f05270 */
[----:B0-----:R-:W-:Y:S05]  /*1cd0*/  @!P0 BRA `(.L_x_8963) ;  /* 0x0000000000048947 */ /* 0x001fea0003800000 */
[----:B------:R-:W-:Y:S01]  /*1ce0*/  BPT.TRAP 0x1 ;  /* 0x000000040000795c */ /* 0x000fe20000300000 */
.L_x_8963:
[----:B------:R-:W-:Y:S02]  /*1cf0*/  IMAD.U32 R12, RZ, RZ, UR40 ;  /* 0x00000028ff0c7e24 */ /* 0x000fe4000f8e00ff */
[----:B------:R-:W-:-:S03]  /*1d00*/  IMAD.U32 R0, RZ, RZ, UR37 ;  /* 0x00000025ff007e24 */ /* 0x000fc6000f8e00ff */
[----:B------:R-:W-:Y:S01]  /*1d10*/  SHF.L.U32 R12, R12, 0x1f, RZ ;  /* 0x0000001f0c0c7819 */ /* 0x000fe200000006ff */
[----:B------:R-:W-:-:S04]  /*1d20*/  IMAD R7, R0, 0x8, R9 ;  /* 0x0000000800077824 */ /* 0x000fc800078e0209 */
[----:B------:R0:W1:Y:S01]  /*1d30*/  SYNCS.PHASECHK.TRANS64.TRYWAIT P1, [R7+URZ+0x22830], R12 ;  /* 0x0228300c070075a7 */ /* 0x000062000802017f */
[----:B------:R-:W-:Y:S05]  /*1d40*/  @!P0 BRA `(.L_x_8964) ;  /* 0x0000000000048947 */ /* 0x000fea0003800000 */
[----:B------:R-:W-:Y:S01]  /*1d50*/  BPT.TRAP 0x1 ;  /* 0x000000040000795c */ /* 0x000fe20000300000 */
.L_x_8964:
[----:B-1----:R-:W-:Y:S05]  /*1d60*/  @P1 BRA `(.L_x_8965) ;  /* 0x0000000000081947 */ /* 0x002fea0003800000 */
[----:B------:R-:W1:Y:S02]  /*1d70*/  SYNCS.PHASECHK.TRANS64.TRYWAIT P1, [R7+URZ+0x22830], R12 ;  /* 0x0228300c070075a7 */ /* 0x000e64000802017f */
[----:B-1----:R-:W-:Y:S05]  /*1d80*/  @!P1 BRA `(.L_x_8966) ;  /* 0x0000012800b49947 */ /* 0x002fea0003800000 */
.L_x_8965:
[----:B------:R-:W-:Y:S01]  /*1d90*/  R2UR UR4, R9 ;  /* 0x00000000090472ca */ /* 0x000fe200000e0000 */
[----:B------:R-:W-:Y:S01]  /*1da0*/  ULOP3.LUT UR20, UR46, 0x10000, URZ, 0xfc, !UPT ;  /* 0x000100002e147892 */ /* 0x000fe2000f8efc3f */
[----:B------:R-:W-:Y:S01]  /*1db0*/  WARPGROUP.ARRIVE ;  /* 0x00000000000079c5 */ /* 0x000fe20000000000 */
[----:B------:R-:W-:Y:S01]  /*1dc0*/  UMOV UR21, 0x40000040 ;  /* 0x4000004000157882 */ /* 0x000fe20000000000 */
[----:B------:R-:W-:Y:S01]  /*1dd0*/  UMOV UR23, 0x40000040 ;  /* 0x4000004000177882 */ /* 0x000fe20000000000 */
[----:B------:R-:W-:-:S03]  /*1de0*/  UIADD3 UR8, UR20, 0x2, URZ ;  /* 0x0000000214087890 */ /* 0x000fc6000fffe03f */
[----:B------:R-:W2:Y:S01]  /*1df0*/  S2R R0, SR_TID.X ;  /* 0x0000000000007919 */ /* 0x000ea20000002100 */
[----:B------:R-:W-:Y:S01]  /*1e00*/  UMOV UR9, 0x40000040 ;  /* 0x4000004000097882 */ /* 0x000fe20000000000 */
[----:B------:R-:W-:Y:S01]  /*1e10*/  UMOV UR11, 0x40000040 ;  /* 0x40000040000b7882 */ /* 0x000fe20000000000 */
[----:B------:R-:W-:Y:S01]  /*1e20*/  UIADD3 UR12, UR20, 0x4, URZ ;  /* 0x00000004140c7890 */ /* 0x000fe2000fffe03f */
[----:B------:R-:W-:Y:S01]  /*1e30*/  IMAD.MOV.U32 R3, RZ, RZ, -0x60 ;  /* 0xffffffa0ff037424 */ /* 0x000fe200078e00ff */
[----:B------:R-:W-:Y:S01]  /*1e40*/  UMOV UR13, 0x40000040 ;  /* 0x40000040000d7882 */ /* 0x000fe20000000000 */
[----:B------:R-:W-:Y:S01]  /*1e50*/  UMOV UR15, 0x40000040 ;  /* 0x40000040000f7882 */ /* 0x000fe20000000000 */
[----:B------:R-:W-:Y:S01]  /*1e60*/  UIADD3 UR4, UR4, 0x1c400, URZ ;  /* 0x0001c40004047890 */ /* 0x000fe2000fffe03f */
[----:B------:R-:W-:Y:S01]  /*1e70*/  IMAD R8, R176, R3, 0x60 ;  /* 0x00000060b0087424 */ /* 0x000fe200078e0203 */
[----:B------:R-:W-:Y:S01]  /*1e80*/  UIADD3 UR16, UR20, 0x6, URZ ;  /* 0x0000000614107890 */ /* 0x000fe2000fffe03f */
[----:B------:R-:W-:Y:S01]  /*1e90*/  LOP3.LUT R2, R2, 0xfff7ffff, RZ, 0xc0, !PT ;  /* 0xfff7ffff02027812 */ /* 0x000fe200078ec0ff */
[----:B------:R-:W-:Y:S01]  /*1ea0*/  USHF.R.U32.HI UR4, URZ, 0x4, UR4 ;  /* 0x000000043f047899 */ /* 0x000fe20008011604 */
[----:B------:R-:W-:Y:S01]  /*1eb0*/  IMAD.IADD R5, R17, 0x1, R8 ;  /* 0x0000000111057824 */ /* 0x000fe200078e0208 */
[----:B------:R-:W-:Y:S01]  /*1ec0*/  UMOV UR17, 0x40000040 ;  /* 0x4000004000117882 */ /* 0x000fe20000000000 */
[----:B------:R-:W-:Y:S01]  /*1ed0*/  UMOV UR19, 0x40000040 ;  /* 0x4000004000137882 */ /* 0x000fe20000000000 */
[----:B------:R-:W-:Y:S01]  /*1ee0*/  ULOP3.LUT UR4, UR4, 0x3fff, URZ, 0xc0, !UPT ;  /* 0x00003fff04047892 */ /* 0x000fe2000f8ec03f */
[--C-:B------:R-:W-:Y:S01]  /*1ef0*/  IMAD.IADD R11, R5, 0x1, -R16.reuse ;  /* 0x00000001050b7824 */ /* 0x100fe200078e0a10 */
[----:B------:R-:W-:Y:S01]  /*1f00*/  IADD3 R3, -R18, 0x1, R5 ;  /* 0x0000000112037810 */ /* 0x000fe20007ffe105 */
[----:B------:R-:W-:Y:S01]  /*1f10*/  ULDC UR7, c[0x0][0x9dc] ;  /* 0x0002770000077ab9 */ /* 0x000fe20000000800 */
[----:B------:R-:W-:Y:S01]  /*1f20*/  ULOP3.LUT UR4, UR4, 0x10000, URZ, 0xfc, !UPT ;  /* 0x0001000004047892 */ /* 0x000fe2000f8efc3f */
[----:B------:R-:W-:Y:S01]  /*1f30*/  IMAD.IADD R13, R8, 0x1, -R16 ;  /* 0x00000001080d7824 */ /* 0x000fe200078e0a10 */
[----:B------:R-:W-:-:S02]  /*1f40*/  ULOP3.LUT UR5, URZ, UR7, URZ, 0x33, !UPT ;  /* 0x000000073f057292 */ /* 0x000fc4000f8e333f */
[----:B------:R-:W-:-:S04]  /*1f50*/  UIMAD UR22, UR37, 0x300, UR4 ;  /* 0x00000300251678a4 */ /* 0x000fc8000f8e0204 */
[----:B------:R-:W-:Y:S02]  /*1f60*/  UIADD3 UR10, UR22, 0x2, URZ ;  /* 0x00000002160a7890 */ /* 0x000fe4000fffe03f */
[----:B------:R-:W-:Y:S02]  /*1f70*/  UIADD3 UR14, UR22, 0x4, URZ ;  /* 0x00000004160e7890 */ /* 0x000fe4000fffe03f */
[----:B------:R-:W-:Y:S02]  /*1f80*/  UIADD3 UR18, UR22, 0x6, URZ ;  /* 0x0000000616127890 */ /* 0x000fe4000fffe03f */
[----:B------:R-:W-:Y:S01]  /*1f90*/  HGMMA.64x96x16.F32 R24, gdesc[UR20], RZ, !UPT, gsb0 ;  /* 0x01600000141879f0 */ /* 0x000fe2000c0008ff */
[----:B--2---:R-:W-:Y:S02]  /*1fa0*/  LOP3.LUT P1, RZ, R0, 0x7f, RZ, 0xc0, !PT ;  /* 0x0000007f00ff7812 */ /* 0x004fe4000782c0ff */
[----:B------:R-:W-:-:S04]  /*1fb0*/  SHF.R.U32.HI R4, RZ, 0x7, R0 ;  /* 0x00000007ff047819 */ /* 0x000fc80000011600 */
[----:B------:R-:W-:-:S07]  /*1fc0*/  IADD3 R6, -R4, 0xb, RZ ;  /* 0x0000000b04067810 */ /* 0x000fce0007ffe1ff */
[----:B------:R-:W-:Y:S01]  /*1fd0*/  @!P1 VIADD R0, R7, 0x22840 ;  /* 0x0002284007009836 */ /* 0x000fe20000000000 */
[----:B------:R-:W-:-:S04]  /*1fe0*/  @P1 LOP3.LUT R2, R2, 0x80000, RZ, 0xfc, !PT ;  /* 0x0008000002021812 */ /* 0x000fc800078efcff */
[----:B------:R-:W-:Y:S01]  /*1ff0*/  @!P1 PRMT R0, RZ, 0x654, R0 ;  /* 0x00000654ff009816 */ /* 0x000fe20000000000 */
        /* <DEDUP_REMOVED lines=9> */
[----:B------:R-:W-:-:S06]  /*2090*/  WARPGROUP.ARRIVE ;  /* 0x00000000000079c5 */ /* 0x000fcc0000000000 */
[----:B------:R-:W-:Y:S03]  /*20a0*/  HGMMA.64x96x16.F32 R24, gdesc[UR16], R24, gsb0 ;  /* 0x01600000101879f0 */ /* 0x000fe60008000818 */
[----:B------:R-:W-:Y:S02]  /*20b0*/  WARPGROUP.DEPBAR.LE gsb0, 0x0 ;  /* 0x00008000000079c5 */ /* 0x000fe40000010000 */
[----:B------:R2:W-:Y:S06]  /*20c0*/  BAR.ARV R6, 0x100 ;  /* 0x000400060000751d */ /* 0x0005ec0000002000 */
[----:B------:R3:W-:Y:S01]  /*20d0*/  @!P1 SYNCS.ARRIVE.TRANS64.RED.A1T0 RZ, [R0+URZ], RZ ;  /* 0x000000ff00ff99a7 */ /* 0x0007e2000810043f */
[----:B------:R-:W-:Y:S01]  /*20e0*/  PLOP3.LUT P1, PT, PT, PT, UP0, 0x40, 0x0 ;  /* 0x000000000000781c */ /* 0x000fe20003f2e808 */
[----:B---3--:R-:W-:-:S02]  /*20f0*/  IMAD.IADD R0, R3, 0x1, -R16 ;  /* 0x0000000103007824 */ /* 0x008fc400078e0a10 */
[----:B------:R-:W-:Y:S02]  /*2100*/  IMAD R3, R201, 0x80, R206 ;  /* 0x00000080c9037824 */ /* 0x000fe400078e02ce */
[C---:B------:R-:W-:Y:S02]  /*2110*/  VIADD R14, R0.reuse, UR14 ;  /* 0x0000000e000e7c36 */ /* 0x040fe40008000000 */
[----:B------:R-:W-:-:S03]  /*2120*/  VIADD R20, R0, UR5 ;  /* 0x0000000500147c36 */ /* 0x000fc60008000000 */
[----:B------:R-:W-:Y:S01]  /*2130*/  VIADDMNMX R0, R3, R14, R11, PT ;  /* 0x0000000e03007246 */ /* 0x000fe2000380010b */
[----:B------:R-:W-:Y:S02]  /*2140*/  IMAD.IADD R4, R20, 0x1, R3 ;  /* 0x0000000114047824 */ /* 0x000fe400078e0203 */
[----:B--2---:R-:W-:Y:S05]  /*2150*/  @P1 BRA `(.L_x_8967) ;  /* 0x0000000000541947 */ /* 0x004fea0003800000 */
        /* <DEDUP_REMOVED lines=12> */
.L_x_8969:
[----:B------:R-:W-:-:S06]  /*2220*/  UISETP.NE.AND UP1, UPT, UR15, 0x1, UPT ;  /* 0x000000010f00788c */ /* 0x000fcc000bf25270 */
[----:B------:R-:W-:-:S05]  /*2230*/  PLOP3.LUT P1, PT, PT, PT, UP1, 0x80, 0x0 ;  /* 0x000000000000781c */ /* 0x000fca0003f2f018 */
[----:B------:R-:W-:-:S08]  /*2240*/  @UP1 ULDC.64 UR10, c[0x0][0x9e8] ;  /* 0x00027a00000a1ab9 */ /* 0x000fd00000000a00 */
[----:B------:R-:W-:-:S05]  /*2250*/  @P1 IMAD.HI.U32 R15, R5, UR10, RZ ;  /* 0x0000000a050f1c27 */ /* 0x000fca000f8e00ff */
[----:B------:R-:W-:-:S07]  /*2260*/  @P1 SHF.R.U32.HI R5, RZ, UR11, R15 ;  /* 0x0000000bff051c19 */ /* 0x000fce000801160f */
.L_x_8970:
[----:B------:R-:W-:Y:S05]  /*2270*/  BSYNC B0 ;  /* 0x0000000000007941 */ /* 0x000fea0003800000 */
.L_x_8968:
[----:B------:R-:W-:-:S05]  /*2280*/  IMAD R5, R5, UR15, R13 ;  /* 0x0000000f05057c24 */ /* 0x000fca000f8e020d */
[----:B------:R-:W-:Y:S02]  /*2290*/  VIMNMX R4, R4, R5, !PT ;  /* 0x0000000504047248 */ /* 0x000fe40007fe0100 */
[----:B------:R-:W-:-:S07]  /*22a0*/  VIADDMNMX R0, R5, UR15, R0, PT ;  /* 0x0000000f05007c46 */ /* 0x000fce000b800100 */
.L_x_8967:
        /* <DEDUP_REMOVED lines=134> */
.L_x_8973:
[----:B------:R-:W-:-:S06]  /*2b10*/  UISETP.NE.AND UP1, UPT, UR15, 0x1, UPT ;  /* 0x000000010f00788c */ /* 0x000fcc000bf25270 */
[----:B------:R-:W-:-:S05]  /*2b20*/  PLOP3.LUT P5, PT, PT, PT, UP1, 0x80, 0x0 ;  /* 0x000000000000781c */ /* 0x000fca0003faf018 */
[----:B------:R-:W-:-:S08]  /*2b30*/  @UP1 ULDC.64 UR10, c[0x0][0x9e8] ;  /* 0x00027a00000a1ab9 */ /* 0x000fd00000000a00 */
[----:B------:R-:W-:Y:S01]  /*2b40*/  @P5 IMAD.HI.U32 R8, R0, UR10, RZ ;  /* 0x0000000a00085c27 */ /* 0x000fe2000f8e00ff */
[----:B------:R-:W-:-:S13]  /*2b50*/  PLOP3.LUT P5, PT, PT, PT, UP1, 0x80, 0x0 ;  /* 0x000000000000781c */ /* 0x000fda0003faf018 */
[----:B------:R-:W-:-:S07]  /*2b60*/  @P5 SHF.R.U32.HI R0, RZ, UR11, R8 ;  /* 0x0000000bff005c19 */ /* 0x000fce0008011608 */
.L_x_8974:
[----:B------:R-:W-:Y:S05]  /*2b70*/  BSYNC B0 ;  /* 0x0000000000007941 */ /* 0x000fea0003800000 */
.L_x_8972:
[----:B------:R-:W-:-:S05]  /*2b80*/  IMAD R0, R0, UR15, R13 ;  /* 0x0000000f00007c24 */ /* 0x000fca000f8e020d */
[----:B------:R-:W-:Y:S02]  /*2b90*/  VIMNMX R5, R5, R0, !PT ;  /* 0x0000000005057248 */ /* 0x000fe40007fe0100 */
[----:B------:R-:W-:-:S07]  /*2ba0*/  VIADDMNMX R4, R0, UR15, R4, PT ;  /* 0x0000000f00047c46 */ /* 0x000fce000b800104 */
.L_x_8971:
        /* <DEDUP_REMOVED lines=82> */
[C---:B------:R-:W-:Y:S02]  /*30d0*/  ISETP.GT.AND P1, PT, R5.reuse, 0x38, !P1 ;  /* 0x000000380500780c */ /* 0x040fe40004f24270 */
        /* <DEDUP_REMOVED lines=12> */
[C---:B------:R-:W-:Y:S02]  /*31a0*/  ISETP.GT.AND P1, PT, R5.reuse, 0x40, !P2 ;  /* 0x000000400500780c */ /* 0x040fe40005724270 */
        /* <DEDUP_REMOVED lines=8> */
[C---:B------:R-:W-:Y:S01]  /*3230*/  FMUL.FTZ R11, R0.reuse, UR6 ;  /* 0x00000006000b7c20 */ /* 0x040fe20008410000 */
        /* <DEDUP_REMOVED lines=10> */
[--C-:B------:R-:W-:Y:S01]  /*32e0*/  FFMA.FTZ R20, R21, UR6, -R14.reuse ;  /* 0x0000000615147c23 */ /* 0x100fe2000801080e */
[----:B------:R-:W-:Y:S01]  /*32f0*/  FMNMX.FTZ R11, R31, R8, !PT ;  /* 0x000000081f0b7209 */ /* 0x000fe20007810000 */
[----:B------:R-:W-:Y:S01]  /*3300*/  MUFU.EX2 R15, R15 ;  /* 0x0000000f000f7308 */ /* 0x000fe20000000800 */
[----:B------:R-:W-:Y:S01]  /*3310*/  ISETP.NE.AND P5, PT, R24, RZ, PT ;  /* 0x000000ff1800720c */ /* 0x000fe20003fa5270 */
[--C-:B------:R-:W-:Y:S01]  /*3320*/  FFMA.FTZ R21, R29, UR6, -R14.reuse ;  /* 0x000000061d157c23 */ /* 0x100fe2000801080e */
[----:B------:R-:W-:Y:S01]  /*3330*/  FMNMX.FTZ R8, R34, R11, !PT ;  /* 0x0000000b22087209 */ /* 0x000fe20007810000 */
[--C-:B------:R-:W-:Y:S01]  /*3340*/  FFMA.FTZ R24, R73, UR6, -R14.reuse ;  /* 0x0000000649187c23 */ /* 0x100fe2000801080e */
[----:B------:R-:W-:Y:S01]  /*3350*/  FSEL R62, R62, -INF , !P1 ;  /* 0xff8000003e3e7808 */ /* 0x000fe20004800000 */
[--C-:B------:R-:W-:Y:S01]  /*3360*/  FFMA.FTZ R29, R41, UR6, -R14.reuse ;  /* 0x00000006291d7c23 */ /* 0x100fe2000801080e */
[----:B------:R-:W-:Y:S01]  /*3370*/  FMNMX.FTZ R11, R35, R8, !PT ;  /* 0x00000008230b7209 */ /* 0x000fe20007810000 */
[----:B------:R2:W-:Y:S01]  /*3380*/  MUFU.EX2 R152, R13 ;  /* 0x0000000d00987308 */ /* 0x0005e20000000800 */
[----:B------:R-:W-:Y:S01]  /*3390*/  ISETP.GT.AND P1, PT, R5, 0x49, !P6 ;  /* 0x000000490500780c */ /* 0x000fe20007724270 */
        /* <DEDUP_REMOVED lines=8> */
[--C-:B--2---:R-:W-:Y:S01]  /*3420*/  FFMA.FTZ R13, R33, UR6, -R14.reuse ;  /* 0x00000006210d7c23 */ /* 0x104fe2000801080e */
[----:B------:R-:W-:Y:S01]  /*3430*/  FMNMX.FTZ R8, R42, R11, !PT ;  /* 0x0000000b2a087209 */ /* 0x000fe20007810000 */
[--C-:B------:R-:W-:Y:S01]  /*3440*/  FFMA.FTZ R36, R81, UR6, -R14.reuse ;  /* 0x0000000651247c23 */ /* 0x100fe2000801080e */
[----:B------:R-:W-:Y:S01]  /*3450*/  FSEL R63, R63, -INF , !P1 ;  /* 0xff8000003f3f7808 */ /* 0x000fe20004800000 */
[--C-:B------:R-:W-:Y:S01]  /*3460*/  FFMA.FTZ R37, R83, UR6, -R14.reuse ;  /* 0x0000000653257c23 */ /* 0x100fe2000801080e */
[----:B------:R-:W-:Y:S01]  /*3470*/  FMNMX.FTZ R11, R43, R8, !PT ;  /* 0x000000082b0b7209 */ /* 0x000fe20007810000 */
[----:B------:R-:W2:Y:S01]  /*3480*/  MUFU.EX2 R21, R21 ;  /* 0x0000001500157308 */ /* 0x000ea20000000800 */
[----:B------:R-:W-:Y:S01]  /*3490*/  FSEL R66, R66, -INF , !P2 ;  /* 0xff80000042427808 */ /* 0x000fe20005000000 */
[--C-:B------:R-:W-:Y:S01]  /*34a0*/  FFMA.FTZ R40, R53, UR6, -R14.reuse ;  /* 0x0000000635287c23 */ /* 0x100fe2000801080e */
[----:B------:R-:W-:Y:S01]  /*34b0*/  FMNMX.FTZ R8, R46, R11, !PT ;  /* 0x0000000b2e087209 */ /* 0x000fe20007810000 */
[--C-:B------:R-:W-:Y:S01]  /*34c0*/  FFMA.FTZ R41, R85, UR6, -R14.reuse ;  /* 0x0000000655297c23 */ /* 0x100fe2000801080e */
[----:B------:R-:W-:Y:S01]  /*34d0*/  FSEL R67, R67, -INF , !P3 ;  /* 0xff80000043437808 */ /* 0x000fe20005800000 */
[--C-:B------:R-:W-:Y:S01]  /*34e0*/  FFMA.FTZ R44, R61, UR6, -R14.reuse ;  /* 0x000000063d2c7c23 */ /* 0x100fe2000801080e */
[----:B------:R-:W-:Y:S01]  /*34f0*/  FMNMX.FTZ R11, R47, R8, !PT ;  /* 0x000000082f0b7209 */ /* 0x000fe20007810000 */
[----:B------:R-:W-:Y:S01]  /*3500*/  MUFU.EX2 R24, R24 ;  /* 0x0000001800187308 */ /* 0x000fe20000000800 */
[----:B------:R-:W-:Y:S01]  /*3510*/  ISETP.LT.OR P5, PT, R4, 0x5a, P5 ;  /* 0x0000005a0400780c */ /* 0x000fe20002fa1670 */
[----:B------:R-:W-:Y:S01]  /*3520*/  FFMA.FTZ R48, R89, UR6, -R14 ;  /* 0x0000000659307c23 */ /* 0x000fe2000801080e */
[----:B------:R-:W-:-:S02]  /*3530*/  FMNMX.FTZ R8, R50, R11, !PT ;  /* 0x0000000b32087209 */ /* 0x000fc40007810000 */
[----:B------:R-:W-:Y:S02]  /*3540*/  FSEL R70, R70, -INF , !P4 ;  /* 0xff80000046467808 */ /* 0x000fe40006000000 */
[----:B------:R-:W-:Y:S01]  /*3550*/  FMNMX.FTZ R11, R51, R8, !PT ;  /* 0x00000008330b7209 */ /* 0x000fe20007810000 */
[----:B------:R3:W-:Y:S01]  /*3560*/  MUFU.EX2 R160, R29 ;  /* 0x0000001d00a07308 */ /* 0x0007e20000000800 */
[----:B------:R-:W-:Y:S02]  /*3570*/  FSEL R71, R71, -INF , !P5 ;  /* 0xff80000047477808 */ /* 0x000fe40006800000 */
[----:B------:R-:W-:Y:S02]  /*3580*/  FMNMX.FTZ R8, R54, R11, !PT ;  /* 0x0000000b36087209 */ /* 0x000fe40007810000 */
[----:B--2---:R-:W-:Y:S02]  /*3590*/  F2FP.F16.F32.PACK_AB R154, R21, R20 ;  /* 0x00000014159a723e */ /* 0x004fe400000000ff */
[----:B------:R-:W-:Y:S01]  /*35a0*/  FMNMX.FTZ R11, R55, R8, !PT ;  /* 0x00000008370b7209 */ /* 0x000fe20007810000 */
[----:B------:R2:W-:Y:S01]  /*35b0*/  MUFU.EX2 R33, R32 ;  /* 0x0000002000217308 */ /* 0x0005e20000000800 */
[--C-:B---3--:R-:W-:Y:S01]  /*35c0*/  FFMA.FTZ R29, R49, UR6, -R14.reuse ;  /* 0x00000006311d7c23 */ /* 0x108fe2000801080e */
[--C-:B------:R-:W-:Y:S01]  /*35d0*/  FFMA.FTZ R49, R65, UR6, -R14.reuse ;  /* 0x0000000641317c23 */ /* 0x100fe2000801080e */
[----:B------:R-:W-:Y:S01]  /*35e0*/  FMNMX.FTZ R8, R58, R11, !PT ;  /* 0x0000000b3a087209 */ /* 0x000fe20007810000 */
[----:B------:R-:W-:-:S03]  /*35f0*/  FFMA.FTZ R11, R77, UR6, -R14 ;  /* 0x000000064d0b7c23 */ /* 0x000fc6000801080e */
[----:B------:R-:W-:Y:S01]  /*3600*/  FMNMX.FTZ R5, R59, R8, !PT ;  /* 0x000000083b057209 */ /* 0x000fe20007810000 */
[----:B------:R-:W3:Y:S01]  /*3610*/  MUFU.EX2 R13, R13 ;  /* 0x0000000d000d7308 */ /* 0x000ee20000000800 */
[----:B--2---:R-:W-:Y:S02]  /*3620*/  FFMA.FTZ R32, R87, UR6, -R14 ;  /* 0x0000000657207c23 */ /* 0x004fe4000801080e */
[----:B------:R-:W-:-:S04]  /*3630*/  FMNMX.FTZ R8, R62, R5, !PT ;  /* 0x000000053e087209 */ /* 0x000fc80007810000 */
[----:B------:R-:W-:Y:S01]  /*3640*/  FMNMX.FTZ R5, R63, R8, !PT ;  /* 0x000000083f057209 */ /* 0x000fe20007810000 */
[----:B------:R-:W-:Y:S03]  /*3650*/  MUFU.EX2 R25, R25 ;  /* 0x0000001900197308 */ /* 0x000fe60000000800 */
[----:B------:R-:W-:-:S04]  /*3660*/  FMNMX.FTZ R8, R66, R5, !PT ;  /* 0x0000000542087209 */ /* 0x000fc80007810000 */
[----:B------:R-:W-:Y:S01]  /*3670*/  FMNMX.FTZ R5, R67, R8, !PT ;  /* 0x0000000843057209 */ /* 0x000fe20007810000 */
[----:B------:R-:W-:Y:S01]  /*3680*/  FFMA.FTZ R8, R79, UR6, -R14 ;  /* 0x000000064f087c23 */ /* 0x000fe2000801080e */
[----:B------:R-:W2:Y:S01]  /*3690*/  MUFU.EX2 R28, R28 ;  /* 0x0000001c001c7308 */ /* 0x000ea20000000800 */
[----:B---3--:R-:W-:Y:S02]  /*36a0*/  F2FP.F16.F32.PACK_AB R156, R13, R24 ;  /* 0x000000180d9c723e */ /* 0x008fe400000000ff */
[----:B------:R-:W-:-:S04]  /*36b0*/  FMNMX.FTZ R4, R70, R5, !PT ;  /* 0x0000000546047209 */ /* 0x000fc80007810000 */
[----:B------:R-:W-:Y:S01]  /*36c0*/  FMNMX.FTZ R4, R71, R4, !PT ;  /* 0x0000000447047209 */ /* 0x000fe20007810000 */
[----:B------:R3:W-:Y:S04]  /*36d0*/  MUFU.EX2 R162, R8 ;  /* 0x0000000800a27308 */ /* 0x0007e80000000800 */
[----:B------:R-:W4:Y:S04]  /*36e0*/  SHFL.BFLY PT, R5, R4, 0x2, 0x1f ;  /* 0x0c401f0004057f89 */ /* 0x000f2800000e0000 */
[----:B------:R-:W-:Y:S01]  /*36f0*/  MUFU.EX2 R11, R11 ;  /* 0x0000000b000b7308 */ /* 0x000fe20000000800 */
[----:B--2---:R-:W-:-:S07]  /*3700*/  F2FP.F16.F32.PACK_AB R158, R28, R25 ;  /* 0x000000191c9e723e */ /* 0x004fce00000000ff */
[----:B------:R-:W-:Y:S08]  /*3710*/  MUFU.EX2 R45, R44 ;  /* 0x0000002c002d7308 */ /* 0x000ff00000000800 */
[----:B------:R-:W-:Y:S01]  /*3720*/  MUFU.EX2 R36, R36 ;  /* 0x0000002400247308 */ /* 0x000fe20000000800 */
[----:B----4-:R-:W-:Y:S01]  /*3730*/  FMNMX.FTZ R5, R4, R5, !PT ;  /* 0x0000000504057209 */ /* 0x010fe20007810000 */
[----:B------:R-:W-:-:S06]  /*3740*/  FFMA.FTZ R4, R57, UR6, -R14 ;  /* 0x0000000639047c23 */ /* 0x000fcc000801080e */
[----:B------:R-:W2:Y:S01]  /*3750*/  MUFU.EX2 R29, R29 ;  /* 0x0000001d001d7308 */ /* 0x000ea20000000800 */
[----:B---3--:R-:W3:Y:S07]  /*3760*/  SHFL.BFLY PT, R8, R5, 0x1, 0x1f ;  /* 0x0c201f0005087f89 */ /* 0x008eee00000e0000 */
[----:B------:R-:W-:Y:S08]  /*3770*/  MUFU.EX2 R37, R37 ;  /* 0x0000002500257308 */ /* 0x000ff00000000800 */
[----:B------:R-:W4:Y:S01]  /*3780*/  MUFU.EX2 R40, R40 ;  /* 0x0000002800287308 */ /* 0x000f220000000800 */
[----:B--2---:R-:W-:-:S07]  /*3790*/  F2FP.F16.F32.PACK_AB R164, R29, R36 ;  /* 0x000000241da4723e */ /* 0x004fce00000000ff */
[----:B------:R-:W-:Y:S01]  /*37a0*/  MUFU.EX2 R41, R41 ;  /* 0x0000002900297308 */ /* 0x000fe20000000800 */
[----:B---3--:R-:W-:Y:S01]  /*37b0*/  FMNMX.FTZ R8, R5, R8, !PT ;  /* 0x0000000805087209 */ /* 0x008fe20007810000 */
[--C-:B------:R-:W-:Y:S01]  /*37c0*/  FFMA.FTZ R5, R91, UR6, -R14.reuse ;  /* 0x000000065b057c23 */ /* 0x100fe2000801080e */
[----:B------:R-:W-:Y:S02]  /*37d0*/  FFMA.FTZ R14, R69, UR6, -R14 ;  /* 0x00000006450e7c23 */ /* 0x000fe4000801080e */
[C---:B------:R-:W-:Y:S01]  /*37e0*/  FSETP.NEU.FTZ.AND P1, PT, R8.reuse, -INF , PT ;  /* 0xff8000000800780b */ /* 0x040fe20003f3d000 */
[----:B------:R-:W-:Y:S02]  /*37f0*/  FMUL.FTZ R52, R8, UR6 ;  /* 0x0000000608347c20 */ /* 0x000fe40008410000 */
[----:B------:R2:W-:Y:S01]  /*3800*/  MUFU.EX2 R174, R5 ;  /* 0x0000000500ae7308 */ /* 0x0005e20000000800 */
[----:B----4-:R-:W-:Y:S02]  /*3810*/  F2FP.F16.F32.PACK_AB R166, R40, R37 ;  /* 0x0000002528a6723e */ /* 0x010fe400000000ff */
[----:B------:R-:W-:-:S05]  /*3820*/  FSEL R52, R52, RZ, P1 ;  /* 0x000000ff34347208 */ /* 0x000fca0000800000 */
[--C-:B------:R-:W-:Y:S01]  /*3830*/  FFMA.FTZ R26, R26, UR6, -R52.reuse ;  /* 0x000000061a1a7c23 */ /* 0x100fe20008010834 */
[--C-:B------:R-:W-:Y:S01]  /*3840*/  FFMA.FTZ R27, R27, UR6, -R52.reuse ;  /* 0x000000061b1b7c23 */ /* 0x100fe20008010834 */
[--C-:B------:R-:W-:Y:S01]  /*3850*/  FFMA.FTZ R30, R30, UR6, -R52.reuse ;  /* 0x000000061e1e7c23 */ /* 0x100fe20008010834 */
[----:B------:R-:W-:Y:S01]  /*3860*/  FFMA.FTZ R31, R31, UR6, -R52 ;  /* 0x000000061f1f7c23 */ /* 0x000fe20008010834 */
[----:B--2---:R-:W-:Y:S01]  /*3870*/  FADD.FTZ R5, R15, R152 ;  /* 0x000000980f057221 */ /* 0x004fe20000010000 */
        /* <DEDUP_REMOVED lines=9> */
[----:B------:R-:W2:Y:S01]  /*3910*/  MUFU.EX2 R27, R27 ;  /* 0x0000001b001b7308 */ /* 0x000ea20000000800 */
        /* <DEDUP_REMOVED lines=8> */
[----:B------:R-:W-:Y:S01]  /*39a0*/  F2FP.F16.F32.PACK_AB R152, R152, R15 ;  /* 0x0000000f9898723e */ /* 0x000fe200000000ff */
[--C-:B------:R-:W-:Y:S01]  /*39b0*/  FFMA.FTZ R63, R63, UR6, -R52.reuse ;  /* 0x000000063f3f7c23 */ /* 0x100fe20008010834 */
[--C-:B------:R-:W-:Y:S01]  /*39c0*/  FFMA.FTZ R66, R66, UR6, -R52.reuse ;  /* 0x0000000642427c23 */ /* 0x100fe20008010834 */
[--C-:B------:R-:W-:Y:S01]  /*39d0*/  FFMA.FTZ R67, R67, UR6, -R52.reuse ;  /* 0x0000000643437c23 */ /* 0x100fe20008010834 */
[--C-:B------:R-:W-:Y:S01]  /*39e0*/  FFMA.FTZ R70, R70, UR6, -R52.reuse ;  /* 0x0000000646467c23 */ /* 0x100fe20008010834 */
[----:B------:R-:W-:-:S02]  /*39f0*/  FFMA.FTZ R52, R71, UR6, -R52 ;  /* 0x0000000647347c23 */ /* 0x000fc40008010834 */
[----:B------:R4:W-:Y:S01]  /*3a00*/  MUFU.EX2 R53, R14 ;  /* 0x0000000e00357308 */ /* 0x0009e20000000800 */
[----:B--2---:R-:W-:-:S07]  /*3a10*/  F2FP.F16.F32.PACK_AB R153, R27, R26 ;  /* 0x0000001a1b99723e */ /* 0x004fce00000000ff */
[----:B------:R-:W2:Y:S01]  /*3a20*/  MUFU.EX2 R31, R31 ;  /* 0x0000001f001f7308 */ /* 0x000ea20000000800 */
[----:B----4-:R-:W-:-:S04]  /*3a30*/  FADD.FTZ R14, R20, R5 ;  /* 0x00000005140e7221 */ /* 0x010fc80000010000 */
[----:B------:R-:W-:-:S03]  /*3a40*/  FADD.FTZ R5, R21, R14 ;  /* 0x0000000e15057221 */ /* 0x000fc60000010000 */
[----:B------:R-:W4:Y:S01]  /*3a50*/  MUFU.EX2 R34, R34 ;  /* 0x0000002200227308 */ /* 0x000f220000000800 */
[----:B------:R-:W-:Y:S01]  /*3a60*/  FADD.FTZ R14, R24, R5 ;  /* 0x00000005180e7221 */ /* 0x000fe20000010000 */
[----:B------:R-:W-:-:S03]  /*3a70*/  FADD.FTZ R5, R26, R27 ;  /* 0x0000001b1a057221 */ /* 0x000fc60000010000 */
[----:B------:R-:W-:Y:S01]  /*3a80*/  FADD.FTZ R44, R13, R14 ;  /* 0x0000000e0d2c7221 */ /* 0x000fe20000010000 */
[----:B---3--:R-:W-:Y:S02]  /*3a90*/  FADD.FTZ R14, R30, R5 ;  /* 0x000000051e0e7221 */ /* 0x008fe40000010000 */
[----:B------:R-:W3:Y:S01]  /*3aa0*/  MUFU.EX2 R35, R35 ;  /* 0x0000002300237308 */ /* 0x000ee20000000800 */
[----:B------:R-:W-:Y:S01]  /*3ab0*/  FADD.FTZ R57, R25, R44 ;  /* 0x0000002c19397221 */ /* 0x000fe20000010000 */
[C---:B--2---:R-:W-:Y:S01]  /*3ac0*/  FADD.FTZ R5, R31.reuse, R14 ;  /* 0x0000000e1f057221 */ /* 0x044fe20000010000 */
[----:B------:R-:W-:Y:S02]  /*3ad0*/  F2FP.F16.F32.PACK_AB R155, R31, R30 ;  /* 0x0000001e1f9b723e */ /* 0x000fe400000000ff */
[----:B------:R-:W-:-:S03]  /*3ae0*/  FADD.FTZ R44, R28, R57 ;  /* 0x000000391c2c7221 */ /* 0x000fc60000010000 */
[----:B------:R-:W2:Y:S01]  /*3af0*/  MUFU.EX2 R38, R38 ;  /* 0x0000002600267308 */ /* 0x000ea20000000800 */
[----:B----4-:R-:W-:Y:S01]  /*3b00*/  FADD.FTZ R14, R34, R5 ;  /* 0x00000005220e7221 */ /* 0x010fe20000010000 */
[----:B------:R-:W-:-:S04]  /*3b10*/  FADD.FTZ R57, R11, R44 ;  /* 0x0000002c0b397221 */ /* 0x000fc80000010000 */
[C---:B------:R-:W-:Y:S01]  /*3b20*/  FADD.FTZ R57, R160.reuse, R57 ;  /* 0x00000039a0397221 */ /* 0x040fe20000010000 */
[----:B------:R-:W-:Y:S01]  /*3b30*/  F2FP.F16.F32.PACK_AB R160, R160, R11 ;  /* 0x0000000ba0a0723e */ /* 0x000fe200000000ff */
[----:B------:R-:W4:Y:S01]  /*3b40*/  MUFU.EX2 R39, R39 ;  /* 0x0000002700277308 */ /* 0x000f220000000800 */
[----:B---3--:R-:W-:Y:S01]  /*3b50*/  FADD.FTZ R5, R35, R14 ;  /* 0x0000000e23057221 */ /* 0x008fe20000010000 */
[----:B------:R-:W-:Y:S01]  /*3b60*/  FADD.FTZ R44, R162, R57 ;  /* 0x00000039a22c7221 */ /* 0x000fe20000010000 */
[----:B------:R-:W-:Y:S02]  /*3b70*/  F2FP.F16.F32.PACK_AB R162, R33, R162 ;  /* 0x000000a221a2723e */ /* 0x000fe400000000ff */
[----:B------:R-:W-:Y:S01]  /*3b80*/  F2FP.F16.F32.PACK_AB R157, R35, R34 ;  /* 0x00000022239d723e */ /* 0x000fe200000000ff */
[----:B------:R-:W-:Y:S02]  /*3b90*/  FADD.FTZ R57, R33, R44 ;  /* 0x0000002c21397221 */ /* 0x000fe40000010000 */
[----:B------:R-:W3:Y:S01]  /*3ba0*/  MUFU.EX2 R42, R42 ;  /* 0x0000002a002a7308 */ /* 0x000ee20000000800 */
[----:B--2---:R-:W-:Y:S01]  /*3bb0*/  FADD.FTZ R14, R38, R5 ;  /* 0x00000005260e7221 */ /* 0x004fe20000010000 */
[----:B------:R-:W-:-:S04]  /*3bc0*/  FADD.FTZ R44, R36, R57 ;  /* 0x00000039242c7221 */ /* 0x000fc80000010000 */
[----:B------:R-:W-:Y:S02]  /*3bd0*/  FADD.FTZ R44, R29, R44 ;  /* 0x0000002c1d2c7221 */ /* 0x000fe40000010000 */
[----:B------:R-:W2:Y:S01]  /*3be0*/  MUFU.EX2 R43, R43 ;  /* 0x0000002b002b7308 */ /* 0x000ea20000000800 */
[----:B----4-:R-:W-:Y:S01]  /*3bf0*/  FADD.FTZ R5, R39, R14 ;  /* 0x0000000e27057221 */ /* 0x010fe20000010000 */
[----:B------:R-:W-:Y:S01]  /*3c00*/  FADD.FTZ R57, R37, R44 ;  /* 0x0000002c25397221 */ /* 0x000fe20000010000 */
[----:B------:R-:W-:-:S03]  /*3c10*/  F2FP.F16.F32.PACK_AB R159, R39, R38 ;  /* 0x00000026279f723e */ /* 0x000fc600000000ff */
[----:B------:R-:W-:Y:S02]  /*3c20*/  FADD.FTZ R44, R40, R57 ;  /* 0x00000039282c7221 */ /* 0x000fe40000010000 */
[----:B------:R-:W4:Y:S01]  /*3c30*/  MUFU.EX2 R46, R46 ;  /* 0x0000002e002e7308 */ /* 0x000f220000000800 */
[----:B---3--:R-:W-:Y:S01]  /*3c40*/  FADD.FTZ R14, R42, R5 ;  /* 0x000000052a0e7221 */ /* 0x008fe20000010000 */
[----:B------:R-:W-:-:S06]  /*3c50*/  FADD.FTZ R15, R41, R44 ;  /* 0x0000002c290f7221 */ /* 0x000fcc0000010000 */
[----:B------:R-:W3:Y:S01]  /*3c60*/  MUFU.EX2 R47, R47 ;  /* 0x0000002f002f7308 */ /* 0x000ee20000000800 */
[C---:B--2---:R-:W-:Y:S01]  /*3c70*/  FADD.FTZ R5, R43.reuse, R14 ;  /* 0x0000000e2b057221 */ /* 0x044fe20000010000 */
[----:B------:R-:W-:-:S06]  /*3c80*/  F2FP.F16.F32.PACK_AB R161, R43, R42 ;  /* 0x0000002a2ba1723e */ /* 0x000fcc00000000ff */
[----:B------:R-:W2:Y:S01]  /*3c90*/  MUFU.EX2 R50, R50 ;  /* 0x0000003200327308 */ /* 0x000ea20000000800 */
[----:B----4-:R-:W-:-:S07]  /*3ca0*/  FADD.FTZ R14, R46, R5 ;  /* 0x000000052e0e7221 */ /* 0x010fce0000010000 */
[----:B------:R-:W4:Y:S01]  /*3cb0*/  MUFU.EX2 R51, R51 ;  /* 0x0000003300337308 */ /* 0x000f220000000800 */
[C---:B---3--:R-:W-:Y:S01]  /*3cc0*/  FADD.FTZ R5, R47.reuse, R14 ;  /* 0x0000000e2f057221 */ /* 0x048fe20000010000 */
[----:B------:R-:W-:-:S06]  /*3cd0*/  F2FP.F16.F32.PACK_AB R163, R47, R46 ;  /* 0x0000002e2fa3723e */ /* 0x000fcc00000000ff */
[----:B------:R-:W3:Y:S01]  /*3ce0*/  MUFU.EX2 R4, R4 ;  /* 0x0000000400047308 */ /* 0x000ee20000000800 */
[----:B--2---:R-:W-:-:S07]  /*3cf0*/  FADD.FTZ R14, R50, R5 ;  /* 0x00000005320e7221 */ /* 0x004fce0000010000 */
[----:B------:R-:W2:Y:S01]  /*3d00*/  MUFU.EX2 R54, R54 ;  /* 0x0000003600367308 */ /* 0x000ea20000000800 */
[C---:B----4-:R-:W-:Y:S01]  /*3d10*/  FADD.FTZ R5, R51.reuse, R14 ;  /* 0x0000000e33057221 */ /* 0x050fe20000010000 */
[----:B------:R-:W-:-:S06]  /*3d20*/  F2FP.F16.F32.PACK_AB R165, R51, R50 ;  /* 0x0000003233a5723e */ /* 0x000fcc00000000ff */
[----:B------:R-:W4:Y:S01]  /*3d30*/  MUFU.EX2 R32, R32 ;  /* 0x0000002000207308 */ /* 0x000f220000000800 */
[C---:B---3--:R-:W-:Y:S01]  /*3d40*/  FADD.FTZ R15, R4.reuse, R15 ;  /* 0x0000000f040f7221 */ /* 0x048fe20000010000 */
[----:B------:R-:W-:-:S06]  /*3d50*/  F2FP.F16.F32.PACK_AB R168, R4, R41 ;  /* 0x0000002904a8723e */ /* 0x000fcc00000000ff */
[----:B------:R-:W3:Y:S01]  /*3d60*/  MUFU.EX2 R55, R55 ;  /* 0x0000003700377308 */ /* 0x000ee20000000800 */
[----:B--2---:R-:W-:-:S07]  /*3d70*/  FADD.FTZ R14, R54, R5 ;  /* 0x00000005360e7221 */ /* 0x004fce0000010000 */
[----:B------:R-:W2:Y:S01]  /*3d80*/  MUFU.EX2 R58, R58 ;  /* 0x0000003a003a7308 */ /* 0x000ea20000000800 */
[----:B----4-:R-:W-:Y:S01]  /*3d90*/  FADD.FTZ R20, R32, R15 ;  /* 0x0000000f20147221 */ /* 0x010fe20000010000 */
[----:B------:R-:W-:-:S03]  /*3da0*/  F2FP.F16.F32.PACK_AB R170, R45, R32 ;  /* 0x000000202daa723e */ /* 0x000fc600000000ff */
[----:B------:R-:W-:-:S03]  /*3db0*/  FADD.FTZ R11, R45, R20 ;  /* 0x000000142d0b7221 */ /* 0x000fc60000010000 */
[----:B------:R-:W4:Y:S01]  /*3dc0*/  MUFU.EX2 R48, R48 ;  /* 0x0000003000307308 */ /* 0x000f220000000800 */
[C---:B---3--:R-:W-:Y:S01]  /*3dd0*/  FADD.FTZ R5, R55.reuse, R14 ;  /* 0x0000000e37057221 */ /* 0x048fe20000010000 */
[----:B------:R-:W-:-:S06]  /*3de0*/  F2FP.F16.F32.PACK_AB R167, R55, R54 ;  /* 0x0000003637a7723e */ /* 0x000fcc00000000ff */
[----:B------:R-:W3:Y:S01]  /*3df0*/  MUFU.EX2 R59, R59 ;  /* 0x0000003b003b7308 */ /* 0x000ee20000000800 */
[----:B--2---:R-:W-:-:S07]  /*3e00*/  FADD.FTZ R14, R58, R5 ;  /* 0x000000053a0e7221 */ /* 0x004fce0000010000 */
[----:B------:R-:W2:Y:S01]  /*3e10*/  MUFU.EX2 R49, R49 ;  /* 0x0000003100317308 */ /* 0x000ea20000000800 */
[----:B----4-:R-:W-:-:S07]  /*3e20*/  FADD.FTZ R20, R48, R11 ;  /* 0x0000000b30147221 */ /* 0x010fce0000010000 */
[----:B------:R-:W4:Y:S01]  /*3e30*/  MUFU.EX2 R62, R62 ;  /* 0x0000003e003e7308 */ /* 0x000f220000000800 */
[C---:B---3--:R-:W-:Y:S01]  /*3e40*/  FADD.FTZ R5, R59.reuse, R14 ;  /* 0x0000000e3b057221 */ /* 0x048fe20000010000 */
[----:B------:R-:W-:-:S06]  /*3e50*/  F2FP.F16.F32.PACK_AB R169, R59, R58 ;  /* 0x0000003a3ba9723e */ /* 0x000fcc00000000ff */
[----:B------:R-:W3:Y:S01]  /*3e60*/  MUFU.EX2 R63, R63 ;  /* 0x0000003f003f7308 */ /* 0x000ee20000000800 */
[C---:B--2---:R-:W-:Y:S01]  /*3e70*/  FADD.FTZ R11, R49.reuse, R20 ;  /* 0x00000014310b7221 */ /* 0x044fe20000010000 */
[----:B------:R-:W-:-:S03]  /*3e80*/  F2FP.F16.F32.PACK_AB R172, R49, R48 ;  /* 0x0000003031ac723e */ /* 0x000fc600000000ff */
[----:B------:R-:W-:Y:S01]  /*3e90*/  FADD.FTZ R14, R174, R11 ;  /* 0x0000000bae0e7221 */ /* 0x000fe20000010000 */
[C---:B------:R-:W-:Y:S02]  /*3ea0*/  F2FP.F16.F32.PACK_AB R174, R53.reuse, R174 ;  /* 0x000000ae35ae723e */ /* 0x040fe400000000ff */
[----:B------:R-:W2:Y:S01]  /*3eb0*/  MUFU.EX2 R66, R66 ;  /* 0x0000004200427308 */ /* 0x000ea20000000800 */
[----:B----4-:R-:W-:Y:S01]  /*3ec0*/  FADD.FTZ R4, R62, R5 ;  /* 0x000000053e047221 */ /* 0x010fe20000010000 */
[----:B------:R-:W-:-:S06]  /*3ed0*/  FADD.FTZ R5, R53, R14 ;  /* 0x0000000e35057221 */ /* 0x000fcc0000010000 */
[----:B------:R-:W4:Y:S01]  /*3ee0*/  MUFU.EX2 R67, R67 ;  /* 0x0000004300437308 */ /* 0x000f220000000800 */
[C---:B---3--:R-:W-:Y:S01]  /*3ef0*/  FADD.FTZ R11, R63.reuse, R4 ;  /* 0x000000043f0b7221 */ /* 0x048fe20000010000 */
[----:B------:R-:W-:-:S06]  /*3f00*/  F2FP.F16.F32.PACK_AB R171, R63, R62 ;  /* 0x0000003e3fab723e */ /* 0x000fcc00000000ff */
[----:B------:R-:W3:Y:S01]  /*3f10*/  MUFU.EX2 R70, R70 ;  /* 0x0000004600467308 */ /* 0x000ee20000000800 */
[----:B--2---:R-:W-:-:S07]  /*3f20*/  FADD.FTZ R4, R66, R11 ;  /* 0x0000000b42047221 */ /* 0x004fce0000010000 */
[----:B------:R-:W2:Y:S01]  /*3f30*/  MUFU.EX2 R175, R52 ;  /* 0x0000003400af7308 */ /* 0x000ea20000000800 */
[C---:B----4-:R-:W-:Y:S01]  /*3f40*/  FADD.FTZ R11, R67.reuse, R4 ;  /* 0x00000004430b7221 */ /* 0x050fe20000010000 */
[----:B------:R-:W-:-:S03]  /*3f50*/  F2FP.F16.F32.PACK_AB R173, R67, R66 ;  /* 0x0000004243ad723e */ /* 0x000fc600000000ff */
[----:B---3--:R-:W-:-:S04]  /*3f60*/  FADD.FTZ R4, R70, R11 ;  /* 0x0000000b46047221 */ /* 0x008fc80000010000 */
[C---:B--2---:R-:W-:Y:S01]  /*3f70*/  FADD.FTZ R4, R175.reuse, R4 ;  /* 0x00000004af047221 */ /* 0x044fe20000010000 */
[----:B------:R-:W-:Y:S01]  /*3f80*/  F2FP.F16.F32.PACK_AB R175, R175, R70 ;  /* 0x00000046afaf723e */ /* 0x000fe200000000ff */
[----:B------:R-:W-:Y:S06]  /*3f90*/  @!P0 BRA `(.L_x_8975) ;  /* 0x0000000000048947 */ /* 0x000fec0003800000 */
[----:B------:R-:W-:Y:S01]  /*3fa0*/  BPT.TRAP 0x1 ;  /* 0x000000040000795c */ /* 0x000fe20000300000 */
.L_x_8975:
[----:B------:R2:W3:Y:S01]  /*3fb0*/  SYNCS.PHASECHK.TRANS64.TRYWAIT P1, [R7+URZ+0x22850], R12 ;  /* 0x0228500c070075a7 */ /* 0x0004e2000802017f */
[----:B------:R-:W-:Y:S05]  /*3fc0*/  @!P0 BRA `(.L_x_8976) ;  /* 0x0000000000048947 */ /* 0x000fea0003800000 */
[----:B------:R-:W-:Y:S01]  /*3fd0*/  BPT.TRAP 0x1 ;  /* 0x000000040000795c */ /* 0x000fe20000300000 */
.L_x_8976:
[----:B---3--:R-:W-:Y:S05]  /*3fe0*/  @P1 BRA `(.L_x_8977) ;  /* 0x0000000000081947 */ /* 0x008fea0003800000 */
[----:B------:R-:W3:Y:S02]  /*3ff0*/  SYNCS.PHASECHK.TRANS64.TRYWAIT P1, [R7+URZ+0x22850], R12 ;  /* 0x0228500c070075a7 */ /* 0x000ee4000802017f */
[----:B---3--:R-:W-:Y:S05]  /*4000*/  @!P1 BRA `(.L_x_8978) ;  /* 0x0000010800289947 */ /* 0x008fea0003800000 */
.L_x_8977:
[----:B------:R-:W-:Y:S01]  /*4010*/  R2UR UR5, R9 ;  /* 0x00000000090572ca */ /* 0x000fe200000e0000 */
[----:B------:R4:W-:Y:S06]  /*4020*/  BAR.SYNC.DEFER_BLOCKING R10, 0x100 ;  /* 0x0004000a0000751d */ /* 0x0009ec0000010000 */
[----:B------:R-:W-:Y:S01]  /*4030*/  UMOV UR11, 0x40000040 ;  /* 0x40000040000b7882 */ /* 0x000fe20000000000 */
[----:B------:R-:W5:Y:S01]  /*4040*/  S2R R11, SR_TID.X ;  /* 0x00000000000b7919 */ /* 0x000f620000002100 */
[----:B----4-:R-:W-:-:S04]  /*4050*/  IMAD.IADD R10, R17, 0x1, -R18 ;  /* 0x00000001110a7824 */ /* 0x010fc800078e0a12 */
        /* <DEDUP_REMOVED lines=10> */
[----:B-----5:R-:W-:Y:S01]  /*4100*/  LOP3.LUT P1, RZ, R11, 0x7f, RZ, 0xc0, !PT ;  /* 0x0000007f0bff7812 */ /* 0x020fe2000782c0ff */
[----:B------:R-:W-:-:S12]  /*4110*/  IMAD R11, R201, 0x80, R10 ;  /* 0x00000080c90b7824 */ /* 0x000fd800078e020a */
[----:B0123--:R-:W-:-:S05]  /*4120*/  @!P1 VIADD R7, R7, 0x22860 ;  /* 0x0002286007079836 */ /* 0x00ffca0000000000 */
        /* <DEDUP_REMOVED lines=33> */
[----:B0-----:R-:W-:-:S12]  /*4340*/  VIADD R7, R176, 0xfffffffe ;  /* 0xfffffffeb0077836 */ /* 0x001fd80000000000 */
[----:B------:R-:W-:Y:S05]  /*4350*/  @P1 BRA `(.L_x_8979) ;  /* 0x0000000000481947 */ /* 0x000fea0003800000 */
        /* <DEDUP_REMOVED lines=11> */
.L_x_8980:
[----:B------:R-:W-:-:S11]  /*4410*/  UISETP.NE.AND UP1, UPT, UR15, 0x1, UPT ;  /* 0x000000010f00788c */ /* 0x000fd6000bf25270 */
[----:B------:R-:W-:Y:S02]  /*4420*/  @UP1 ULDC.64 UR22, c[0x0][0x9e8] ;  /* 0x00027a0000161ab9 */ /* 0x000fe40000000a00 */
[----:B------:R-:W-:-:S04]  /*4430*/  UIMAD.WIDE.U32 UR10, UR18, UR22, URZ ;  /* 0x00000016120a72a5 */ /* 0x000fc8000f8e003f */
[----:B------:R-:W-:-:S12]  /*4440*/  @UP1 USHF.R.U32.HI UR18, URZ, UR23, UR11 ;  /* 0x000000173f121299 */ /* 0x000fd8000801160b */
.L_x_8981:
[----:B------:R-:W-:-:S04]  /*4450*/  UIMAD UR15, UR18, UR15, UR15 ;  /* 0x0000000f120f72a4 */ /* 0x000fc8000f8e020f */
[----:B------:R-:W-:-:S04]  /*4460*/  UISETP.LT.AND UP1, UPT, UR14, UR15, UPT ;  /* 0x0000000f0e00728c */ /* 0x000fc8000bf21270 */
[----:B------:R-:W-:-:S12]  /*4470*/  USEL UR14, UR14, UR15, UP1 ;  /* 0x0000000f0e0e7287 */ /* 0x000fd80008800000 */
.L_x_8979:
        /* <DEDUP_REMOVED lines=11> */
[----:B------:R-:W-:Y:S01]  /*4530*/  VIADD R13, R15, 0x8 ;  /* 0x000000080f0d7836 */ /* 0x000fe20000000000 */
[----:B------:R-:W-:-:S04]  /*4540*/  ULDC UR26, c[0x0][0x9e0] ;  /* 0x00027800001a7ab9 */ /* 0x000fc80000000800 */
[----:B------:R-:W-:-:S07]  /*4550*/  LOP3.LUT R11, RZ, R13, RZ, 0x33, !PT ;  /* 0x0000000dff0b7212 */ /* 0x000fce00078e33ff */
.L_x_8999:
[----:B------:R-:W-:-:S04]  /*4560*/  UIADD3 UR37, UR37, 0x1, URZ ;  /* 0x0000000125257890 */ /* 0x000fc8000fffe03f */
[----:B------:R-:W-:-:S04]  /*4570*/  UISETP.NE.AND UP1, UPT, UR37, 0x2, UPT ;  /* 0x000000022500788c */ /* 0x000fc8000bf25270 */
[----:B------:R-:W-:Y:S02]  /*4580*/  USEL UR10, URZ, 0x1, UP1 ;  /* 0x000000013f0a7887 */ /* 0x000fe40008800000 */
[----:B------:R-:W-:Y:S02]  /*4590*/  USEL UR37, UR37, URZ, UP1 ;  /* 0x0000003f25257287 */ /* 0x000fe40008800000 */
[----:B------:R-:W-:Y:S01]  /*45a0*/  ULOP3.LUT UR40, UR40, UR10, URZ, 0x3c, !UPT ;  /* 0x0000000a28287292 */ /* 0x000fe2000f8e3c3f */
[----:B01----:R-:W-:Y:S11]  /*45b0*/  @!P0 BRA `(.L_x_8983) ;  /* 0x0000000000048947 */ /* 0x003ff60003800000 */
[----:B------:R-:W-:Y:S01]  /*45c0*/  BPT.TRAP 0x1 ;  /* 0x000000040000795c */ /* 0x000fe20000300000 */
.L_x_8983:
        /* <DEDUP_REMOVED lines=9> */
.L_x_8984:
[----:B-1----:R-:W-:Y:S05]  /*4660*/  @P1 BRA `(.L_x_8985) ;  /* 0x0000000000081947 */ /* 0x002fea0003800000 */
[----:B------:R-:W1:Y:S02]  /*4670*/  SYNCS.PHASECHK.TRANS64.TRYWAIT P1, [UR27+0x22830], R12 ;  /* 0x0228300cff0075a7 */ /* 0x000e64000802015b */
[----:B-1----:R-:W-:Y:S05]  /*4680*/  @!P1 BRA `(.L_x_8986) ;  /* 0x00000100009c9947 */ /* 0x002fea0003800000 */
.L_x_8985:
[----:B------:R-:W-:Y:S01]  /*4690*/  UIMAD UR22, UR37, 0x300, UR4 ;  /* 0x00000300251678a4 */ /* 0x000fe2000f8e0204 */
[----:B------:R-:W-:Y:S01]  /*46a0*/  WARPGROUP.ARRIVE ;  /* 0x00000000000079c5 */ /* 0x000fe20000000000 */
[----:B------:R-:W-:Y:S01]  /*46b0*/  UMOV UR23, 0x40000040 ;  /* 0x4000004000177882 */ /* 0x000fe20000000000 */
[----:B------:R-:W-:Y:S01]  /*46c0*/  UMOV UR11, 0x40000040 ;  /* 0x40000040000b7882 */ /* 0x000fe20000000000 */
[----:B------:R-:W-:-:S03]  /*46d0*/  UIADD3 UR10, UR22, 0x2, URZ ;  /* 0x00000002160a7890 */ /* 0x000fc6000fffe03f */
[----:B------:R-:W2:Y:S01]  /*46e0*/  S2R R6, SR_TID.X ;  /* 0x0000000000067919 */ /* 0x000ea20000002100 */
[----:B------:R-:W-:Y:S01]  /*46f0*/  UIADD3 UR14, UR22, 0x4, URZ ;  /* 0x00000004160e7890 */ /* 0x000fe2000fffe03f */
[----:B-1----:R-:W-:Y:S01]  /*4700*/  IMAD.U32 R9, RZ, RZ, UR27 ;  /* 0x0000001bff097e24 */ /* 0x002fe2000f8e00ff */
[----:B------:R-:W-:Y:S01]  /*4710*/  UMOV UR15, 0x40000040 ;  /* 0x40000040000f7882 */ /* 0x000fe20000000000 */
[----:B------:R-:W-:Y:S01]  /*4720*/  HGMMA.64x96x16.F32 R152, gdesc[UR20], RZ, !UPT, gsb0 ;  /* 0x01600000149879f0 */ /* 0x000fe2000c0008ff */
[----:B------:R-:W-:Y:S01]  /*4730*/  UIADD3 UR18, UR22, 0x6, URZ ;  /* 0x0000000616127890 */ /* 0x000fe2000fffe03f */
[----:B------:R-:W-:Y:S01]  /*4740*/  IMAD R21, R7, -0x60, R17 ;  /* 0xffffffa007157824 */ /* 0x000fe200078e0211 */
[----:B------:R-:W-:-:S04]  /*4750*/  UMOV UR19, 0x40000040 ;  /* 0x4000004000137882 */ /* 0x000fc80000000000 */
[----:B------:R-:W-:-:S05]  /*4760*/  IADD3 R21, -R18, 0x1, R21 ;  /* 0x0000000112157810 */ /* 0x000fca0007ffe115 */
[----:B------:R-:W-:-:S04]  /*4770*/  IMAD.IADD R21, R21, 0x1, -R16 ;  /* 0x0000000115157824 */ /* 0x000fc800078e0a10 */
[----:B------:R-:W-:-:S04]  /*4780*/  VIADD R200, R21, UR26 ;  /* 0x0000001a15c87c36 */ /* 0x000fc80008000000 */
[----:B------:R-:W-:Y:S01]  /*4790*/  IMAD.IADD R210, R3, 0x1, R200 ;  /* 0x0000000103d27824 */ /* 0x000fe200078e02c8 */
[----:B--2---:R-:W-:Y:S02]  /*47a0*/  LOP3.LUT P1, RZ, R6, 0x7f, RZ, 0xc0, !PT ;  /* 0x0000007f06ff7812 */ /* 0x004fe4000782c0ff */
[----:B------:R-:W-:-:S04]  /*47b0*/  SHF.R.U32.HI R6, RZ, 0x7, R6 ;  /* 0x00000007ff067819 */ /* 0x000fc80000011606 */
[----:B------:R-:W-:-:S07]  /*47c0*/  IADD3 R6, -R6, 0xb, RZ ;  /* 0x0000000b06067810 */ /* 0x000fce0007ffe1ff */
        /* <DEDUP_REMOVED lines=16> */
[----:B--2---:R-:W-:-:S04]  /*48d0*/  VIADD R14, R21, UR10 ;  /* 0x0000000a150e7c36 */ /* 0x004fc80008000000 */
[----:B------:R-:W-:-:S08]  /*48e0*/  IMAD.IADD R202, R3, 0x1, R14 ;  /* 0x0000000103ca7824 */ /* 0x000fd000078e020e */
[----:B-1----:R-:W-:Y:S05]  /*48f0*/  @P1 BRA `(.L_x_8987) ;  /* 0x00000000005c1947 */ /* 0x002fea0003800000 */
[----:B------:R-:W-:Y:S01]  /*4900*/  ISETP.GT.AND P1, PT, R15, -0x1, PT ;  /* 0xffffffff0f00780c */ /* 0x000fe20003f24270 */
[----:B------:R-:W-:-:S12]  /*4910*/  BSSY B0, `(.L_x_8988) ;  /* 0x0000011000007945 */ /* 0x000fd80003800000 */
[----:B------:R-:W-:Y:S05]  /*4920*/  @P1 BRA `(.L_x_8989) ;  /* 0x0000000000241947 */ /* 0x000fea0003800000 */
[----:B------:R-:W-:Y:S02]  /*4930*/  IMAD.U32 R211, RZ, RZ, UR25 ;  /* 0x00000019ffd37e24 */ /* 0x000fe4000f8e00ff */
[----:B------:R-:W-:-:S03]  /*4940*/  IMAD.IADD R203, R3, 0x1, R10 ;  /* 0x0000000103cb7824 */ /* 0x000fc600078e020a */
[----:B------:R-:W-:Y:S02]  /*4950*/  ISETP.NE.AND P1, PT, R211, 0x1, PT ;  /* 0x00000001d300780c */ /* 0x000fe40003f25270 */
[----:B------:R-:W-:-:S11]  /*4960*/  LOP3.LUT R203, RZ, R203, RZ, 0x33, !PT ;  /* 0x000000cbffcb7212 */ /* 0x000fd600078e33ff */
[----:B------:R-:W1:Y:S02]  /*4970*/  @P1 LDC.64 R20, c[0x0][0x9e8] ;  /* 0x00027a00ff141b82 */ /* 0x000e640000000a00 */
[----:B-1----:R-:W-:-:S05]  /*4980*/  @P1 IMAD.HI.U32 R20, R203, R20, RZ ;  /* 0x00000014cb141227 */ /* 0x002fca00078e00ff */
[----:B------:R-:W-:-:S04]  /*4990*/  @P1 SHF.R.U32.HI R203, RZ, R21, R20 ;  /* 0x00000015ffcb1219 */ /* 0x000fc80000011614 */
[----:B------:R-:W-:Y:S01]  /*49a0*/  LOP3.LUT R20, RZ, R203, RZ, 0x33, !PT ;  /* 0x000000cbff147212 */ /* 0x000fe200078e33ff */
[----:B------:R-:W-:Y:S06]  /*49b0*/  BRA `(.L_x_8990) ;  /* 0x0000000000187947 */ /* 0x000fec0003800000 */
.L_x_8989:
[----:B------:R-:W-:-:S05]  /*49c0*/  IMAD.U32 R211, RZ, RZ, UR25 ;  /* 0x00000019ffd37e24 */ /* 0x000fca000f8e00ff */
[----:B------:R-:W-:-:S13]  /*49d0*/  ISETP.NE.AND P1, PT, R211, 0x1, PT ;  /* 0x00000001d300780c */ /* 0x000fda0003f25270 */
[----:B------:R-:W1:Y:S02]  /*49e0*/  @P1 LDC.64 R20, c[0x0][0x9e8] ;  /* 0x00027a00ff141b82 */ /* 0x000e640000000a00 */
[----:B-1----:R-:W-:-:S04]  /*49f0*/  @P1 IMAD.HI.U32 R212, R15, R20, RZ ;  /* 0x000000140fd41227 */ /* 0x002fc800078e00ff */
[----:B------:R-:W-:Y:S01]  /*4a00*/  IMAD.MOV.U32 R20, RZ, RZ, R15 ;  /* 0x000000ffff147224 */ /* 0x000fe200078e000f */
[----:B------:R-:W-:-:S07]  /*4a10*/  @P1 SHF.R.U32.HI R20, RZ, R21, R212 ;  /* 0x00000015ff141219 */ /* 0x000fce00000116d4 */
.L_x_8990:
[----:B------:R-:W-:Y:S05]  /*4a20*/  BSYNC B0 ;  /* 0x0000000000007941 */ /* 0x000fea0003800000 */
.L_x_8988:
[----:B------:R-:W-:-:S04]  /*4a30*/  IMAD R21, R7, -0x60, -R16 ;  /* 0xffffffa007157824 */ /* 0x000fc800078e0a10 */
[----:B------:R-:W-:-:S05]  /*4a40*/  IMAD R21, R20, R211, R21 ;  /* 0x000000d314157224 */ /* 0x000fca00078e0215 */
[----:B------:R-:W-:Y:S02]  /*4a50*/  VIADDMNMX R210, R21, R211, R210, PT ;  /* 0x000000d315d27246 */ /* 0x000fe400038001d2 */
[----:B------:R-:W-:-:S07]  /*4a60*/  VIMNMX R202, R202, R21, !PT ;  /* 0x00000015caca7248 */ /* 0x000fce0007fe0100 */
.L_x_8987:
[----:B------:R-:W-:Y:S01]  /*4a70*/  IMAD R211, R7, -0x60, RZ ;  /* 0xffffffa007d37824 */ /* 0x000fe200078e02ff */
[----:B------:R-:W-:Y:S02]  /*4a80*/  LOP3.LUT R2, R2, 0xfffbffff, RZ, 0xc0, !PT ;  /* 0xfffbffff02027812 */ /* 0x000fe400078ec0ff */
[----:B------:R-:W-:Y:S02]  /*4a90*/  IADD3 R200, R200, 0x8, R3 ;  /* 0x00000008c8c87810 */ /* 0x000fe40007ffe003 */
        /* <DEDUP_REMOVED lines=30> */
[----:B------:R-:W-:Y:S02]  /*4c80*/  IADD3 R152, R14, 0x8, R3 ;  /* 0x000000080e987810 */ /* 0x000fe40007ffe003 */
[----:B------:R-:W-:Y:S02]  /*4c90*/  ISETP.LT.OR P2, PT, R210, 0x12, P2 ;  /* 0x00000012d200780c */ /* 0x000fe40001741670 */
[----:B------:R-:W-:Y:S02]  /*4ca0*/  @P3 LOP3.LUT R2, R2, 0x10, RZ, 0xfc, !PT ;  /* 0x0000001002023812 */ /* 0x000fe400078efcff */
[----:B------:R-:W-:-:S02]  /*4cb0*/  ISETP.GE.AND P3, PT, R211, 0x19, PT ;  /* 0x00000019d300780c */ /* 0x000fc40003f66270 */
        /* <DEDUP_REMOVED lines=113> */
.L_x_8993:
[----:B------:R-:W-:Y:S02]  /*53d0*/  IMAD.U32 R202, RZ, RZ, UR25 ;  /* 0x00000019ffca7e24 */ /* 0x000fe4000f8e00ff */
[----:B------:R-:W-:-:S03]  /*53e0*/  IMAD.MOV.U32 R14, RZ, RZ, R13 ;  /* 0x000000ffff0e7224 */ /* 0x000fc600078e000d */
[----:B------:R-:W-:-:S13]  /*53f0*/  ISETP.NE.AND P6, PT, R202, 0x1, PT ;  /* 0x00000001ca00780c */ /* 0x000fda0003fc5270 */
[----:B------:R-:W1:Y:S02]  /*5400*/  @P6 LDC.64 R20, c[0x0][0x9e8] ;  /* 0x00027a00ff146b82 */ /* 0x000e640000000a00 */
[----:B-1----:R-:W-:-:S05]  /*5410*/  @P6 IMAD.HI.U32 R20, R13, R20, RZ ;  /* 0x000000140d146227 */ /* 0x002fca00078e00ff */
[----:B------:R-:W-:-:S07]  /*5420*/  @P6 SHF.R.U32.HI R14, RZ, R21, R20 ;  /* 0x00000015ff0e6219 */ /* 0x000fce0000011614 */
.L_x_8994:
[----:B------:R-:W-:Y:S05]  /*5430*/  BSYNC B0 ;  /* 0x0000000000007941 */ /* 0x000fea0003800000 */
.L_x_8992:
[----:B------:R-:W-:-:S04]  /*5440*/  IMAD.IADD R211, R211, 0x1, -R16 ;  /* 0x00000001d3d37824 */ /* 0x000fc800078e0a10 */
[----:B------:R-:W-:-:S05]  /*5450*/  IMAD R211, R14, R202, R211 ;  /* 0x000000ca0ed37224 */ /* 0x000fca00078e02d3 */
[----:B------:R-:W-:Y:S02]  /*5460*/  VIADDMNMX R200, R211, R202, R200, PT ;  /* 0x000000cad3c87246 */ /* 0x000fe400038001c8 */
[----:B------:R-:W-:-:S07]  /*5470*/  VIMNMX R152, R152, R211, !PT ;  /* 0x000000d398987248 */ /* 0x000fce0007fe0100 */
.L_x_8991:
[----:B------:R-:W-:Y:S02]  /*5480*/  ISETP.GT.AND P1, PT, R152, 0x1, !P1 ;  /* 0x000000019800780c */ /* 0x000fe40004f24270 */
        /* <DEDUP_REMOVED lines=76> */
[----:B------:R-:W-:Y:S01]  /*5950*/  ISETP.GT.AND P5, PT, R152, 0x58, !P5 ;  /* 0x000000589800780c */ /* 0x000fe20006fa4270 */
[----:B------:R-:W1:Y:S01]  /*5960*/  SHFL.BFLY PT, R21, R210, 0x1, 0x1f ;  /* 0x0c201f00d2157f89 */ /* 0x000e6200000e0000 */
[C---:B------:R-:W-:Y:S02]  /*5970*/  ISETP.LT.OR P1, PT, R200.reuse, 0x31, P1 ;  /* 0x00000031c800780c */ /* 0x040fe40000f21670 */
[----:B------:R-:W-:-:S02]  /*5980*/  ISETP.LT.OR P3, PT, R200, 0x51, P3 ;  /* 0x00000051c800780c */ /* 0x000fc40001f61670 */
        /* <DEDUP_REMOVED lines=9> */
[----:B-1----:R-:W-:Y:S02]  /*5a20*/  FMNMX.FTZ R14, R210, R21, !PT ;  /* 0x00000015d20e7209 */ /* 0x002fe40007810000 */
[----:B------:R-:W-:-:S03]  /*5a30*/  ISETP.GT.AND P1, PT, R152, 0x38, !P1 ;  /* 0x000000389800780c */ /* 0x000fc60004f24270 */
[----:B------:R-:W-:Y:S01]  /*5a40*/  FMUL.FTZ R20, R14, UR6 ;  /* 0x000000060e147c20 */ /* 0x000fe20008410000 */
        /* <DEDUP_REMOVED lines=18> */
[----:B------:R-:W-:Y:S02]  /*5b70*/  ISETP.GT.AND P1, PT, R152, RZ, !P6 ;  /* 0x000000ff9800720c */ /* 0x000fe40007724270 */
[----:B------:R-:W-:Y:S02]  /*5b80*/  LOP3.LUT P6, RZ, R2, 0x1, RZ, 0xc0, !PT ;  /* 0x0000000102ff7812 */ /* 0x000fe400078cc0ff */
[----:B------:R-:W-:Y:S02]  /*5b90*/  ISETP.LT.OR P1, PT, R200, 0x1, P1 ;  /* 0x00000001c800780c */ /* 0x000fe40000f21670 */
[----:B------:R-:W-:Y:S02]  /*5ba0*/  ISETP.GT.AND P2, PT, R152, 0x59, !P6 ;  /* 0x000000599800780c */ /* 0x000fe40007744270 */
[----:B------:R-:W-:-:S02]  /*5bb0*/  FSEL R21, R154, -INF , !P1 ;  /* 0xff8000009a157808 */ /* 0x000fc40004800000 */
[----:B------:R-:W-:Y:S02]  /*5bc0*/  FSETP.NEU.FTZ.AND P1, PT, R14, -INF , PT ;  /* 0xff8000000e00780b */ /* 0x000fe40003f3d000 */
[----:B------:R-:W-:Y:S02]  /*5bd0*/  FMNMX.FTZ R202, R21, R8, !PT ;  /* 0x0000000815ca7209 */ /* 0x000fe40007810000 */
[----:B------:R-:W-:Y:S02]  /*5be0*/  FSEL R20, R20, RZ, P1 ;  /* 0x000000ff14147208 */ /* 0x000fe40000800000 */
[----:B------:R-:W-:Y:S02]  /*5bf0*/  ISETP.LT.OR P2, PT, R200, 0x5a, P2 ;  /* 0x0000005ac800780c */ /* 0x000fe40001741670 */
        /* <DEDUP_REMOVED lines=24> */
[----:B------:R-:W-:-:S02]  /*5d80*/  FFMA.FTZ R197, R197, UR6, -R20 ;  /* 0x00000006c5c57c23 */ /* 0x000fc40008010814 */
        /* <DEDUP_REMOVED lines=19> */
[----:B------:R-:W-:Y:S01]  /*5ec0*/  FSEL R152, R195, -INF , !P4 ;  /* 0xff800000c3987808 */ /* 0x000fe20006000000 */
[----:B------:R-:W-:Y:S01]  /*5ed0*/  FFMA.FTZ R195, R176, UR6, -R20 ;  /* 0x00000006b0c37c23 */ /* 0x000fe20008010814 */
[----:B------:R-:W-:Y:S01]  /*5ee0*/  FMNMX.FTZ R203, R194, R203, !PT ;  /* 0x000000cbc2cb7209 */ /* 0x000fe20007810000 */
[----:B------:R-:W-:Y:S03]  /*5ef0*/  MUFU.EX2 R169, R169 ;  /* 0x000000a900a97308 */ /* 0x000fe60000000800 */
[----:B------:R-:W-:-:S04]  /*5f00*/  FMNMX.FTZ R203, R152, R203, !PT ;  /* 0x000000cb98cb7209 */ /* 0x000fc80007810000 */
[----:B------:R-:W-:Y:S01]  /*5f10*/  FMNMX.FTZ R198, R200, R203, !PT ;  /* 0x000000cbc8c67209 */ /* 0x000fe20007810000 */
[----:B------:R-:W-:Y:S03]  /*5f20*/  MUFU.EX2 R172, R172 ;  /* 0x000000ac00ac7308 */ /* 0x000fe60000000800 */
        /* <DEDUP_REMOVED lines=9> */
[--C-:B------:R-:W-:Y:S01]  /*5fc0*/  FFMA.FTZ R189, R192, UR6, -R20.reuse ;  /* 0x00000006c0bd7c23 */ /* 0x100fe20008010814 */
[----:B------:R-:W-:Y:S01]  /*5fd0*/  FFMA.FTZ R192, R193, UR6, -R20 ;  /* 0x00000006c1c07c23 */ /* 0x000fe20008010814 */
[----:B------:R-:W-:Y:S01]  /*5fe0*/  FSEL R193, R14, RZ, P1 ;  /* 0x000000ff0ec17208 */ /* 0x000fe20000800000 */
[----:B------:R-:W-:Y:S04]  /*5ff0*/  MUFU.EX2 R173, R173 ;  /* 0x000000ad00ad7308 */ /* 0x000fe80000000800 */
[----:B------:R-:W-:-:S04]  /*6000*/  FADD.FTZ R193, -R193, R0 ;  /* 0x00000000c1c17221 */ /* 0x000fc80000010100 */
[----:B------:R-:W-:Y:S01]  /*6010*/  FMUL.FTZ R193, R193, UR6 ;  /* 0x00000006c1c17c20 */ /* 0x000fe20008410000 */
[----:B------:R-:W-:Y:S01]  /*6020*/  MUFU.EX2 R0, R196 ;  /* 0x000000c400007308 */ /* 0x000fe20000000800 */
[----:B-1----:R-:W-:-:S07]  /*6030*/  FMNMX.FTZ R203, R176, R203, !PT ;  /* 0x000000cbb0cb7209 */ /* 0x002fce0007810000 */
[----:B------:R-:W1:Y:S01]  /*6040*/  MUFU.EX2 R193, R193 ;  /* 0x000000c100c17308 */ /* 0x000e620000000800 */
[----:B------:R-:W2:Y:S07]  /*6050*/  SHFL.BFLY PT, R176, R203, 0x1, 0x1f ;  /* 0x0c201f00cbb07f89 */ /* 0x000eae00000e0000 */
[----:B------:R-:W-:Y:S08]  /*6060*/  MUFU.EX2 R195, R195 ;  /* 0x000000c300c37308 */ /* 0x000ff00000000800 */
[----:B------:R-:W-:Y:S01]  /*6070*/  MUFU.EX2 R198, R198 ;  /* 0x000000c600c67308 */ /* 0x000fe20000000800 */
[----:B-1----:R-:W-:Y:S01]  /*6080*/  FFMA.FTZ R196, R193, R5, R154 ;  /* 0x00000005c1c47223 */ /* 0x002fe2000001009a */
[-C--:B------:R-:W-:Y:S01]  /*6090*/  FMUL.FTZ R24, R24, R193.reuse ;  /* 0x000000c118187220 */ /* 0x080fe20000410000 */
        /* <DEDUP_REMOVED lines=9> */
[----:B--2---:R-:W-:Y:S01]  /*6130*/  FMNMX.FTZ R176, R203, R176, !PT ;  /* 0x000000b0cbb07209 */ /* 0x004fe20007810000 */
[-C--:B------:R-:W-:Y:S01]  /*6140*/  FMUL.FTZ R40, R40, R193.reuse ;  /* 0x000000c128287220 */ /* 0x080fe20000410000 */
[-C--:B------:R-:W-:Y:S01]  /*6150*/  FMUL.FTZ R41, R41, R193.reuse ;  /* 0x000000c129297220 */ /* 0x080fe20000410000 */
[-C--:B------:R-:W-:Y:S01]  /*6160*/  FMUL.FTZ R44, R44, R193.reuse ;  /* 0x000000c12c2c7220 */ /* 0x080fe20000410000 */
[C---:B------:R-:W-:Y:S01]  /*6170*/  FSETP.NEU.FTZ.AND P1, PT, R176.reuse, -INF , PT ;  /* 0xff800000b000780b */ /* 0x040fe20003f3d000 */
[----:B------:R-:W-:Y:S01]  /*6180*/  FMUL.FTZ R203, R176, UR6 ;  /* 0x00000006b0cb7c20 */ /* 0x000fe20008410000 */
[----:B------:R-:W1:Y:S01]  /*6190*/  MUFU.EX2 R180, R180 ;  /* 0x000000b400b47308 */ /* 0x000e620000000800 */
[-C--:B------:R-:W-:Y:S01]  /*61a0*/  FMUL.FTZ R45, R45, R193.reuse ;  /* 0x000000c12d2d7220 */ /* 0x080fe20000410000 */
        /* <DEDUP_REMOVED lines=14> */
[----:B------:R-:W-:Y:S01]  /*6290*/  MUFU.EX2 R184, R184 ;  /* 0x000000b800b87308 */ /* 0x000fe20000000800 */
[----:B------:R-:W-:Y:S01]  /*62a0*/  FFMA.FTZ R163, R166, UR6, -R203 ;  /* 0x00000006a6a37c23 */ /* 0x000fe200080108cb */
[----:B-1----:R-:W-:Y:S01]  /*62b0*/  F2FP.F16.F32.PACK_AB R166, R180, R177 ;  /* 0x000000b1b4a6723e */ /* 0x002fe200000000ff */
[----:B------:R-:W-:Y:S01]  /*62c0*/  FADD.FTZ R158, R160, R5 ;  /* 0x00000005a09e7221 */ /* 0x000fe20000010000 */
        /* <DEDUP_REMOVED lines=16> */
[----:B------:R-:W-:Y:S01]  /*63d0*/  FSEL R5, R176, RZ, P1 ;  /* 0x000000ffb0057208 */ /* 0x000fe20000800000 */
[--C-:B------:R-:W-:Y:S01]  /*63e0*/  FFMA.FTZ R194, R194, UR6, -R203.reuse ;  /* 0x00000006c2c27c23 */ /* 0x100fe200080108cb */
[--C-:B------:R-:W-:Y:S01]  /*63f0*/  FFMA.FTZ R200, R200, UR6, -R203.reuse ;  /* 0x00000006c8c87c23 */ /* 0x100fe200080108cb */
[----:B------:R-:W-:Y:S01]  /*6400*/  FADD.FTZ R211, R169, R158 ;  /* 0x0000009ea9d37221 */ /* 0x000fe20000010000 */
[----:B------:R-:W2:Y:S01]  /*6410*/  MUFU.EX2 R189, R189 ;  /* 0x000000bd00bd7308 */ /* 0x000ea20000000800 */
[----:B------:R-:W-:Y:S01]  /*6420*/  FADD.FTZ R5, -R5, R8 ;  /* 0x0000000805057221 */ /* 0x000fe20000010100 */
[----:B------:R-:W-:Y:S01]  /*6430*/  FFMA.FTZ R8, R167, UR6, -R203 ;  /* 0x00000006a7087c23 */ /* 0x000fe200080108cb */
[----:B------:R-:W-:Y:S01]  /*6440*/  FADD.FTZ R158, R172, R211 ;  /* 0x000000d3ac9e7221 */ /* 0x000fe20000010000 */
[--C-:B------:R-:W-:Y:S01]  /*6450*/  FFMA.FTZ R167, R170, UR6, -R203.reuse ;  /* 0x00000006aaa77c23 */ /* 0x100fe200080108cb */
[--C-:B------:R-:W-:Y:S01]  /*6460*/  FFMA.FTZ R199, R199, UR6, -R203.reuse ;  /* 0x00000006c7c77c23 */ /* 0x100fe200080108cb */
[----:B------:R-:W-:Y:S01]  /*6470*/  FMUL.FTZ R57, R57, R193 ;  /* 0x000000c139397220 */ /* 0x000fe20000410000 */
[----:B------:R-:W-:Y:S01]  /*6480*/  FADD.FTZ R158, R173, R158 ;  /* 0x0000009ead9e7221 */ /* 0x000fe20000010000 */
[----:B------:R-:W3:Y:S01]  /*6490*/  MUFU.EX2 R192, R192 ;  /* 0x000000c000c07308 */ /* 0x000ee20000000800 */
[----:B-1----:R-:W-:Y:S01]  /*64a0*/  F2FP.F16.F32.PACK_AB R170, R188, R185 ;  /* 0x000000b9bcaa723e */ /* 0x002fe200000000ff */
[-C--:B------:R-:W-:Y:S01]  /*64b0*/  FMUL.FTZ R60, R60, R193.reuse ;  /* 0x000000c13c3c7220 */ /* 0x080fe20000410000 */
[----:B------:R-:W-:Y:S01]  /*64c0*/  FADD.FTZ R211, R195, R158 ;  /* 0x0000009ec3d37221 */ /* 0x000fe20000010000 */
[----:B------:R-:W-:Y:S01]  /*64d0*/  FFMA.FTZ R158, R171, UR6, -R203 ;  /* 0x00000006ab9e7c23 */ /* 0x000fe200080108cb */
[-C--:B------:R-:W-:Y:S01]  /*64e0*/  FMUL.FTZ R61, R61, R193.reuse ;  /* 0x000000c13d3d7220 */ /* 0x080fe20000410000 */
[-C--:B------:R-:W-:Y:S01]  /*64f0*/  FMUL.FTZ R64, R64, R193.reuse ;  /* 0x000000c140407220 */ /* 0x080fe20000410000 */
[----:B------:R-:W-:Y:S01]  /*6500*/  FADD.FTZ R162, R198, R211 ;  /* 0x000000d3c6a27221 */ /* 0x000fe20000010000 */
[----:B------:R-:W-:Y:S01]  /*6510*/  FFMA.FTZ R211, R175, UR6, -R203 ;  /* 0x00000006afd37c23 */ /* 0x000fe200080108cb */
[----:B------:R-:W-:Y:S01]  /*6520*/  MUFU.EX2 R21, R21 ;  /* 0x0000001500157308 */ /* 0x000fe20000000800 */
[-C--:B------:R-:W-:Y:S01]  /*6530*/  FMUL.FTZ R65, R65, R193.reuse ;  /* 0x000000c141417220 */ /* 0x080fe20000410000 */
[----:B------:R-:W-:Y:S01]  /*6540*/  FADD.FTZ R171, R177, R162 ;  /* 0x000000a2b1ab7221 */ /* 0x000fe20000010000 */
[-C--:B------:R-:W-:Y:S01]  /*6550*/  FMUL.FTZ R68, R68, R193.reuse ;  /* 0x000000c144447220 */ /* 0x080fe20000410000 */
[-C--:B------:R-:W-:Y:S01]  /*6560*/  FMUL.FTZ R69, R69, R193.reuse ;  /* 0x000000c145457220 */ /* 0x080fe20000410000 */
[-C--:B------:R-:W-:Y:S01]  /*6570*/  FMUL.FTZ R72, R72, R193.reuse ;  /* 0x000000c148487220 */ /* 0x080fe20000410000 */
[----:B------:R-:W-:Y:S01]  /*6580*/  FADD.FTZ R162, R180, R171 ;  /* 0x000000abb4a27221 */ /* 0x000fe20000010000 */
[----:B------:R-:W-:Y:S01]  /*6590*/  FMUL.FTZ R180, R5, UR6 ;  /* 0x0000000605b47c20 */ /* 0x000fe20008410000 */
[----:B------:R-:W-:Y:S01]  /*65a0*/  MUFU.EX2 R20, R20 ;  /* 0x0000001400147308 */ /* 0x000fe20000000800 */
[-C--:B------:R-:W-:Y:S01]  /*65b0*/  FMUL.FTZ R73, R73, R193.reuse ;  /* 0x000000c149497220 */ /* 0x080fe20000410000 */
[----:B------:R-:W-:Y:S01]  /*65c0*/  FADD.FTZ R171, R181, R162 ;  /* 0x000000a2b5ab7221 */ /* 0x000fe20000010000 */
[-C--:B------:R-:W-:Y:S01]  /*65d0*/  FMUL.FTZ R76, R76, R193.reuse ;  /* 0x000000c14c4c7220 */ /* 0x080fe20000410000 */
[-C--:B------:R-:W-:Y:S01]  /*65e0*/  FMUL.FTZ R77, R77, R193.reuse ;  /* 0x000000c14d4d7220 */ /* 0x080fe20000410000 */
[-C--:B------:R-:W-:Y:S01]  /*65f0*/  FMUL.FTZ R80, R80, R193.reuse ;  /* 0x000000c150507220 */ /* 0x080fe20000410000 */
[----:B------:R-:W-:Y:S01]  /*6600*/  FADD.FTZ R162, R184, R171 ;  /* 0x000000abb8a27221 */ /* 0x000fe20000010000 */
[----:B------:R-:W-:Y:S01]  /*6610*/  FFMA.FTZ R171, R152, UR6, -R203 ;  /* 0x0000000698ab7c23 */ /* 0x000fe200080108cb */
[----:B------:R-:W1:Y:S01]  /*6620*/  MUFU.EX2 R180, R180 ;  /* 0x000000b400b47308 */ /* 0x000e620000000800 */
[----:B------:R-:W-:Y:S01]  /*6630*/  F2FP.F16.F32.PACK_AB R152, R153, R154 ;  /* 0x0000009a9998723e */ /* 0x000fe200000000ff */
[----:B------:R-:W-:Y:S01]  /*6640*/  FADD.FTZ R203, R185, R162 ;  /* 0x000000a2b9cb7221 */ /* 0x000fe20000010000 */
[----:B------:R-:W-:Y:S01]  /*6650*/  F2FP.F16.F32.PACK_AB R154, R157, R156 ;  /* 0x0000009c9d9a723e */ /* 0x000fe200000000ff */
[----:B------:R-:W-:Y:S01]  /*6660*/  FMUL.FTZ R81, R81, R193 ;  /* 0x000000c151517220 */ /* 0x000fe20000410000 */
[----:B------:R-:W-:Y:S01]  /*6670*/  F2FP.F16.F32.PACK_AB R156, R161, R160 ;  /* 0x000000a0a19c723e */ /* 0x000fe200000000ff */
[----:B------:R-:W-:Y:S01]  /*6680*/  FADD.FTZ R162, R188, R203 ;  /* 0x000000cbbca27221 */ /* 0x000fe20000010000 */
[----:B------:R-:W-:Y:S01]  /*6690*/  F2FP.F16.F32.PACK_AB R160, R169, R168 ;  /* 0x000000a8a9a0723e */ /* 0x000fe200000000ff */
[----:B------:R-:W4:Y:S01]  /*66a0*/  MUFU.EX2 R155, R155 ;  /* 0x0000009b009b7308 */ /* 0x000f220000000800 */
[----:B------:R-:W-:Y:S01]  /*66b0*/  F2FP.F16.F32.PACK_AB R168, R184, R181 ;  /* 0x000000b5b8a8723e */ /* 0x000fe200000000ff */
[----:B--2---:R-:W-:Y:S01]  /*66c0*/  FADD.FTZ R153, R189, R162 ;  /* 0x000000a2bd997221 */ /* 0x004fe20000010000 */
[----:B------:R-:W-:Y:S01]  /*66d0*/  F2FP.F16.F32.PACK_AB R162, R173, R172 ;  /* 0x000000acada2723e */ /* 0x000fe200000000ff */
[----:B------:R-:W-:Y:S01]  /*66e0*/  FMUL.FTZ R84, R84, R193 ;  /* 0x000000c154547220 */ /* 0x000fe20000410000 */
[C---:B---3--:R-:W-:Y:S01]  /*66f0*/  F2FP.F16.F32.PACK_AB R172, R192.reuse, R189 ;  /* 0x000000bdc0ac723e */ /* 0x048fe200000000ff */
[----:B------:R-:W-:Y:S01]  /*6700*/  FADD.FTZ R153, R192, R153 ;  /* 0x00000099c0997221 */ /* 0x000fe20000010000 */
        /* <DEDUP_REMOVED lines=19> */
[----:B-1----:R-:W-:Y:S01]  /*6840*/  FFMA.FTZ R153, R180, R4, R21 ;  /* 0x00000004b4997223 */ /* 0x002fe20000010015 */
[-C--:B------:R-:W-:Y:S01]  /*6850*/  FMUL.FTZ R116, R116, R193.reuse ;  /* 0x000000c174747220 */ /* 0x080fe20000410000 */
[-C--:B------:R-:W-:Y:S01]  /*6860*/  FMUL.FTZ R117, R117, R193.reuse ;  /* 0x000000c175757220 */ /* 0x080fe20000410000 */
[-C--:B------:R-:W-:Y:S01]  /*6870*/  FMUL.FTZ R120, R120, R193.reuse ;  /* 0x000000c178787220 */ /* 0x080fe20000410000 */
[----:B------:R-:W-:Y:S01]  /*6880*/  FADD.FTZ R4, R20, R153 ;  /* 0x0000009914047221 */ /* 0x000fe20000010000 */
[-C--:B------:R-:W-:Y:S01]  /*6890*/  FMUL.FTZ R121, R121, R193.reuse ;  /* 0x000000c179797220 */ /* 0x080fe20000410000 */
[----:B------:R-:W1:Y:S01]  /*68a0*/  MUFU.EX2 R202, R202 ;  /* 0x000000ca00ca7308 */ /* 0x000e620000000800 */
[-C--:B------:R-:W-:Y:S01]  /*68b0*/  FMUL.FTZ R124, R124, R193.reuse ;  /* 0x000000c17c7c7220 */ /* 0x080fe20000410000 */
[----:B----4-:R-:W-:Y:S01]  /*68c0*/  FADD.FTZ R153, R155, R4 ;  /* 0x000000049b997221 */ /* 0x010fe20000010000 */
[-C--:B------:R-:W-:Y:S01]  /*68d0*/  FMUL.FTZ R125, R125, R193.reuse ;  /* 0x000000c17d7d7220 */ /* 0x080fe20000410000 */
[-C--:B------:R-:W-:Y:S01]  /*68e0*/  FMUL.FTZ R128, R128, R193.reuse ;  /* 0x000000c180807220 */ /* 0x080fe20000410000 */
[-C--:B------:R-:W-:Y:S01]  /*68f0*/  FMUL.FTZ R129, R129, R193.reuse ;  /* 0x000000c181817220 */ /* 0x080fe20000410000 */
[----:B--2---:R-:W-:Y:S01]  /*6900*/  FADD.FTZ R4, R196, R153 ;  /* 0x00000099c4047221 */ /* 0x004fe20000010000 */
[-C--:B------:R-:W-:Y:S01]  /*6910*/  FMUL.FTZ R132, R132, R193.reuse ;  /* 0x000000c184847220 */ /* 0x080fe20000410000 */
[----:B------:R-:W2:Y:S01]  /*6920*/  MUFU.EX2 R163, R163 ;  /* 0x000000a300a37308 */ /* 0x000ea20000000800 */
[-C--:B------:R-:W-:Y:S01]  /*6930*/  FMUL.FTZ R133, R133, R193.reuse ;  /* 0x000000c185857220 */ /* 0x080fe20000410000 */
[----:B-----5:R-:W-:Y:S01]  /*6940*/  FADD.FTZ R153, R159, R4 ;  /* 0x000000049f997221 */ /* 0x020fe20000010000 */
[-C--:B------:R-:W-:Y:S01]  /*6950*/  FMUL.FTZ R136, R136, R193.reuse ;  /* 0x000000c188887220 */ /* 0x080fe20000410000 */
[-C--:B------:R-:W-:Y:S01]  /*6960*/  FMUL.FTZ R137, R137, R193.reuse ;  /* 0x000000c189897220 */ /* 0x080fe20000410000 */
[-C--:B------:R-:W-:Y:S01]  /*6970*/  FMUL.FTZ R140, R140, R193.reuse ;  /* 0x000000c18c8c7220 */ /* 0x080fe20000410000 */
[-C--:B------:R-:W-:Y:S01]  /*6980*/  FMUL.FTZ R141, R141, R193.reuse ;  /* 0x000000c18d8d7220 */ /* 0x080fe20000410000 */
[----:B------:R-:W-:Y:S01]  /*6990*/  FMUL.FTZ R144, R144, R193 ;  /* 0x000000c190907220 */ /* 0x000fe20000410000 */
[----:B------:R-:W3:Y:S01]  /*69a0*/  MUFU.EX2 R8, R8 ;  /* 0x0000000800087308 */ /* 0x000ee20000000800 */
[C---:B-1----:R-:W-:Y:S01]  /*69b0*/  FADD.FTZ R4, R202.reuse, R153 ;  /* 0x00000099ca047221 */ /* 0x042fe20000010000 */
[----:B------:R-:W-:Y:S01]  /*69c0*/  F2FP.F16.F32.PACK_AB R157, R202, R159 ;  /* 0x0000009fca9d723e */ /* 0x000fe200000000ff */
[-C--:B------:R-:W-:Y:S01]  /*69d0*/  FMUL.FTZ R145, R145, R193.reuse ;  /* 0x000000c191917220 */ /* 0x080fe20000410000 */
[-C--:B------:R-:W-:Y:S01]  /*69e0*/  FMUL.FTZ R148, R148, R193.reuse ;  /* 0x000000c194947220 */ /* 0x080fe20000410000 */
[----:B------:R-:W-:Y:S01]  /*69f0*/  FMUL.FTZ R149, R149, R193 ;  /* 0x000000c195957220 */ /* 0x000fe20000410000 */
[----:B------:R-:W-:Y:S01]  /*6a00*/  F2FP.F16.F32.PACK_AB R155, R196, R155 ;  /* 0x0000009bc49b723e */ /* 0x000fe200000000ff */
        /* <DEDUP_REMOVED lines=17> */
[----:B------:R3:W4:Y:S01]  /*6b20*/  MUFU.EX2 R178, R158 ;  /* 0x0000009e00b27308 */ /* 0x0007220000000800 */
[----:B-1----:R-:W-:Y:S01]  /*6b30*/  FADD.FTZ R153, R167, R184 ;  /* 0x000000b8a7997221 */ /* 0x002fe20000010000 */
[-C--:B------:R-:W-:Y:S01]  /*6b40*/  FMUL.FTZ R50, R50, R180.reuse ;  /* 0x000000b432327220 */ /* 0x080fe20000410000 */
[-C--:B------:R-:W-:Y:S01]  /*6b50*/  FMUL.FTZ R51, R51, R180.reuse ;  /* 0x000000b433337220 */ /* 0x080fe20000410000 */
[-C--:B------:R-:W-:Y:S01]  /*6b60*/  FMUL.FTZ R54, R54, R180.reuse ;  /* 0x000000b436367220 */ /* 0x080fe20000410000 */
[-C--:B------:R-:W-:Y:S01]  /*6b70*/  FMUL.FTZ R55, R55, R180.reuse ;  /* 0x000000b437377220 */ /* 0x080fe20000410000 */
[-C--:B------:R-:W-:Y:S01]  /*6b80*/  FMUL.FTZ R58, R58, R180.reuse ;  /* 0x000000b43a3a7220 */ /* 0x080fe20000410000 */
[----:B------:R-:W-:Y:S01]  /*6b90*/  FMUL.FTZ R59, R59, R180 ;  /* 0x000000b43b3b7220 */ /* 0x000fe20000410000 */
[----:B------:R-:W-:Y:S01]  /*6ba0*/  MUFU.EX2 R182, R182 ;  /* 0x000000b600b67308 */ /* 0x000fe20000000800 */
[----:B---3--:R-:W-:Y:S01]  /*6bb0*/  F2FP.F16.F32.PACK_AB R158, R165, R164 ;  /* 0x000000a4a59e723e */ /* 0x008fe200000000ff */
[C---:B--2---:R-:W-:Y:S01]  /*6bc0*/  FADD.FTZ R5, R197.reuse, R174 ;  /* 0x000000aec5057221 */ /* 0x044fe20000010000 */
[----:B------:R-:W-:Y:S01]  /*6bd0*/  F2FP.F16.F32.PACK_AB R164, R198, R195 ;  /* 0x000000c3c6a4723e */ /* 0x000fe200000000ff */
[----:B------:R-:W-:Y:S01]  /*6be0*/  FMUL.FTZ R62, R62, R180 ;  /* 0x000000b43e3e7220 */ /* 0x000fe20000410000 */
[----:B------:R-:W-:Y:S01]  /*6bf0*/  F2FP.F16.F32.PACK_AB R174, R197, R0 ;  /* 0x00000000c5ae723e */ /* 0x000fe200000000ff */
[-C--:B------:R-:W-:Y:S01]  /*6c00*/  FMUL.FTZ R63, R63, R180.reuse ;  /* 0x000000b43f3f7220 */ /* 0x080fe20000410000 */
[-C--:B------:R-:W-:Y:S01]  /*6c10*/  FMUL.FTZ R66, R66, R180.reuse ;  /* 0x000000b442427220 */ /* 0x080fe20000410000 */
[----:B------:R-:W1:Y:S01]  /*6c20*/  MUFU.EX2 R198, R211 ;  /* 0x000000d300c67308 */ /* 0x000e620000000800 */
[C---:B----4-:R-:W-:Y:S01]  /*6c30*/  FADD.FTZ R184, R178.reuse, R153 ;  /* 0x00000099b2b87221 */ /* 0x050fe20000010000 */
[----:B------:R-:W-:Y:S01]  /*6c40*/  F2FP.F16.F32.PACK_AB R161, R178, R167 ;  /* 0x000000a7b2a1723e */ /* 0x000fe200000000ff */
[-C--:B------:R-:W-:Y:S01]  /*6c50*/  FMUL.FTZ R67, R67, R180.reuse ;  /* 0x000000b443437220 */ /* 0x080fe20000410000 */
[-C--:B------:R-:W-:Y:S01]  /*6c60*/  FMUL.FTZ R70, R70, R180.reuse ;  /* 0x000000b446467220 */ /* 0x080fe20000410000 */
[----:B------:R-:W-:Y:S01]  /*6c70*/  FADD.FTZ R153, R175, R184 ;  /* 0x000000b8af997221 */ /* 0x000fe20000010000 */
        /* <DEDUP_REMOVED lines=26> */
[----:B------:R2:W4:Y:S01]  /*6e20*/  MUFU.EX2 R169, R186 ;  /* 0x000000ba00a97308 */ /* 0x0005220000000800 */
[C---:B---3--:R-:W-:Y:S01]  /*6e30*/  FADD.FTZ R153, R0.reuse, R153 ;  /* 0x0000009900997221 */ /* 0x048fe20000010000 */
[----:B------:R-:W-:Y:S01]  /*6e40*/  F2FP.F16.F32.PACK_AB R165, R0, R165 ;  /* 0x000000a500a5723e */ /* 0x000fe200000000ff */
[-C--:B------:R-:W-:Y:S01]  /*6e50*/  FMUL.FTZ R111, R111, R180.reuse ;  /* 0x000000b46f6f7220 */ /* 0x080fe20000410000 */
[-C--:B------:R-:W-:Y:S01]  /*6e60*/  FMUL.FTZ R114, R114, R180.reuse ;  /* 0x000000b472727220 */ /* 0x080fe20000410000 */
[-C--:B------:R-:W-:Y:S01]  /*6e70*/  FMUL.FTZ R115, R115, R180.reuse ;  /* 0x000000b473737220 */ /* 0x080fe20000410000 */
[-C--:B------:R-:W-:Y:S01]  /*6e80*/  FMUL.FTZ R118, R118, R180.reuse ;  /* 0x000000b476767220 */ /* 0x080fe20000410000 */
[----:B------:R-:W-:Y:S01]  /*6e90*/  FMUL.FTZ R119, R119, R180 ;  /* 0x000000b477777220 */ /* 0x000fe20000410000 */
[----:B------:R-:W3:Y:S01]  /*6ea0*/  MUFU.EX2 R4, R187 ;  /* 0x000000bb00047308 */ /* 0x000ee20000000800 */
[----:B--2---:R-:W-:Y:S01]  /*6eb0*/  FADD.FTZ R186, R182, R153 ;  /* 0x00000099b6ba7221 */ /* 0x004fe20000010000 */
[----:B-1----:R-:W-:Y:S01]  /*6ec0*/  F2FP.F16.F32.PACK_AB R167, R183, R182 ;  /* 0x000000b6b7a7723e */ /* 0x002fe200000000ff */
[-C--:B------:R-:W-:Y:S01]  /*6ed0*/  FMUL.FTZ R122, R122, R180.reuse ;  /* 0x000000b47a7a7220 */ /* 0x080fe20000410000 */
[-C--:B------:R-:W-:Y:S01]  /*6ee0*/  FMUL.FTZ R123, R123, R180.reuse ;  /* 0x000000b47b7b7220 */ /* 0x080fe20000410000 */
[----:B------:R-:W-:Y:S01]  /*6ef0*/  FADD.FTZ R186, R183, R186 ;  /* 0x000000bab7ba7221 */ /* 0x000fe20000010000 */
        /* <DEDUP_REMOVED lines=19> */
[----:B-1----:R-:W-:Y:S01]  /*7030*/  FADD.FTZ R186, R190, R153 ;  /* 0x00000099beba7221 */ /* 0x002fe20000010000 */
[----:B------:R-:W-:Y:S01]  /*7040*/  F2FP.F16.F32.PACK_AB R153, R20, R21 ;  /* 0x000000151499723e */ /* 0x000fe200000000ff */
[----:B------:R-:W-:-:S05]  /*7050*/  FMUL.FTZ R151, R151, R180 ;  /* 0x000000b497977220 */ /* 0x000fca0000410000 */
[----:B------:R1:W4:Y:S01]  /*7060*/  MUFU.EX2 R184, R171 ;  /* 0x000000ab00b87308 */ /* 0x0003220000000800 */
[----:B--2---:R-:W-:-:S07]  /*7070*/  FADD.FTZ R186, R191, R186 ;  /* 0x000000babfba7221 */ /* 0x004fce0000010000 */
[----:B------:R-:W2:Y:S01]  /*7080*/  MUFU.EX2 R200, R200 ;  /* 0x000000c800c87308 */ /* 0x000ea20000000800 */
[----:B---3--:R-:W-:Y:S01]  /*7090*/  FADD.FTZ R21, R173, R186 ;  /* 0x000000baad157221 */ /* 0x008fe20000010000 */
[----:B-1----:R-:W-:-:S06]  /*70a0*/  F2FP.F16.F32.PACK_AB R171, R191, R190 ;  /* 0x000000bebfab723e */ /* 0x002fcc00000000ff */
[----:B------:R-:W1:Y:S01]  /*70b0*/  MUFU.EX2 R199, R199 ;  /* 0x000000c700c77308 */ /* 0x000e620000000800 */
[C---:B----4-:R-:W-:Y:S01]  /*70c0*/  FADD.FTZ R21, R184.reuse, R21 ;  /* 0x00000015b8157221 */ /* 0x050fe20000010000 */
[----:B------:R-:W-:-:S03]  /*70d0*/  F2FP.F16.F32.PACK_AB R173, R184, R173 ;  /* 0x000000adb8ad723e */ /* 0x000fc600000000ff */
[----:B--2---:R-:W-:-:S04]  /*70e0*/  FADD.FTZ R0, R200, R21 ;  /* 0x00000015c8007221 */ /* 0x004fc80000010000 */
[C---:B-1----:R-:W-:Y:S01]  /*70f0*/  FADD.FTZ R4, R199.reuse, R0 ;  /* 0x00000000c7047221 */ /* 0x042fe20000010000 */
[----:B------:R-:W-:Y:S01]  /*7100*/  F2FP.F16.F32.PACK_AB R175, R199, R200 ;  /* 0x000000c8c7af723e */ /* 0x000fe200000000ff */
[----:B------:R-:W-:Y:S06]  /*7110*/  @!P0 BRA `(.L_x_8995) ;  /* 0x0000000000048947 */ /* 0x000fec0003800000 */
[----:B------:R-:W-:Y:S01]  /*7120*/  BPT.TRAP 0x1 ;  /* 0x000000040000795c */ /* 0x000fe20000300000 */
.L_x_8995:
[----:B------:R1:W2:Y:S01]  /*7130*/  SYNCS.PHASECHK.TRANS64.TRYWAIT P1, [UR27+0x22850], R12 ;  /* 0x0228500cff0075a7 */ /* 0x0002a2000802015b */
[----:B------:R-:W-:Y:S05]  /*7140*/  @!P0 BRA `(.L_x_8996) ;  /* 0x0000000000048947 */ /* 0x000fea0003800000 */
[----:B------:R-:W-:Y:S01]  /*7150*/  BPT.TRAP 0x1 ;  /* 0x000000040000795c */ /* 0x000fe20000300000 */
.L_x_8996:
[----:B--2---:R-:W-:Y:S05]  /*7160*/  @P1 BRA `(.L_x_8997) ;  /* 0x0000000000081947 */ /* 0x004fea0003800000 */
[----:B------:R-:W2:Y:S02]  /*7170*/  SYNCS.PHASECHK.TRANS64.TRYWAIT P1, [UR27+0x22850], R12 ;  /* 0x0228500cff0075a7 */ /* 0x000ea4000802015b */
[----:B--2---:R-:W-:Y:S05]  /*7180*/  @!P1 BRA `(.L_x_8998) ;  /* 0x000000d400f49947 */ /* 0x004fea0003800000 */
.L_x_8997:
[----:B------:R-:W3:Y:S01]  /*7190*/  S2R R0, SR_TID.X ;  /* 0x0000000000007919 */ /* 0x000ee20000002100 */
[----:B------:R-:W-:Y:S01]  /*71a0*/  UIMAD UR14, UR37, 0xc00, UR5 ;  /* 0x00000c00250e78a4 */ /* 0x000fe2000f8e0205 */
[----:B------:R-:W-:Y:S01]  /*71b0*/  UMOV UR11, 0x40000040 ;  /* 0x40000040000b7882 */ /* 0x000fe20000000000 */
[----:B------:R-:W4:Y:S05]  /*71c0*/  S2R R8, SR_TID.X ;  /* 0x0000000000087919 */ /* 0x000f2a0000002100 */
[----:B------:R-:W-:Y:S01]  /*71d0*/  UMOV UR10, UR14 ;  /* 0x0000000e000a7c82 */ /* 0x000fe20008000000 */
[----:B---3--:R-:W-:Y:S02]  /*71e0*/  SHF.R.U32.HI R0, RZ, 0x7, R0 ;  /* 0x00000007ff007819 */ /* 0x008fe40000011600 */
[----:B----4-:R-:W-:-:S03]  /*71f0*/  LOP3.LUT P1, RZ, R8, 0x7f, RZ, 0xc0, !PT ;  /* 0x0000007f08ff7812 */ /* 0x010fc6000782c0ff */
[----:B------:R-:W-:Y:S02]  /*7200*/  VIADD R0, R0, 0x8 ;  /* 0x0000000800007836 */ /* 0x000fe40000000000 */
[----:B------:R-:W-:-:S03]  /*7210*/  IMAD.MOV.U32 R8, RZ, RZ, R176 ;  /* 0x000000ffff087224 */ /* 0x000fc600078e00b0 */
[----:B------:R3:W-:Y:S05]  /*7220*/  BAR.SYNC.DEFER_BLOCKING R0, 0x100 ;  /* 0x000400000000751d */ /* 0x0007ea0000010000 */
[----:B--2---:R-:W-:Y:S02]  /*7230*/  @!P1 VIADD R9, R9, 0x22860 ;  /* 0x0002286009099836 */ /* 0x004fe40000000000 */
[----:B---3--:R-:W-:-:S03]  /*7240*/  IMAD.MOV.U32 R0, RZ, RZ, R14 ;  /* 0x000000ffff007224 */ /* 0x008fc600078e000e */
[----:B------:R-:W-:Y:S01]  /*7250*/  @!P1 PRMT R9, RZ, 0x654, R9 ;  /* 0x00000654ff099816 */ /* 0x000fe20000000009 */
        /* <DEDUP_REMOVED lines=37> */
[----:B------:R-:W-:Y:S02]  /*74b0*/  IMAD.MOV.U32 R8, RZ, RZ, R176 ;  /* 0x000000ffff087224 */ /* 0x000fe400078e00b0 */
[----:B------:R-:W-:-:S07]  /*74c0*/  IMAD.MOV.U32 R0, RZ, RZ, R14 ;  /* 0x000000ffff007224 */ /* 0x000fce00078e000e */
.L_x_8982:
[----:B------:R-:W-:Y:S01]  /*74d0*/  IADD3 R10, R17, 0x80, -R18 ;  /* 0x00000080110a7810 */ /* 0x000fe20007ffe812 */
[----:B------:R-:W-:Y:S02]  /*74e0*/  ULDC UR15, c[0x0][0x9e4] ;  /* 0x00027900000f7ab9 */ /* 0x000fe40000000800 */
[----:B------:R-:W-:Y:S02]  /*74f0*/  UISETP.GE.AND UP0, UPT, UR15, 0x1, UPT ;  /* 0x000000010f00788c */ /* 0x000fe4000bf06270 */
[----:B------:R-:W-:-:S04]  /*7500*/  IMAD R10, R201, 0x80, R10 ;  /* 0x00000080c90a7824 */ /* 0x000fc800078e020a */
[----:B------:R-:W-:Y:S02]  /*7510*/  PLOP3.LUT P1, PT, PT, PT, UP0, 0x40, 0x0 ;  /* 0x000000000000781c */ /* 0x000fe40003f2e808 */
[----:B------:R-:W-:-:S13]  /*7520*/  R2UR UR10, R10 ;  /* 0x000000000a0a72ca */ /* 0x000fda00000e0000 */
[----:B------:R-:W-:Y:S01]  /*7530*/  UIADD3 UR14, UR10, -UR7, URZ ;  /* 0x800000070a0e7290 */ /* 0x000fe2000fffe03f */
[----:B------:R-:W-:Y:S11]  /*7540*/  @P1 BRA `(.L_x_9000) ;  /* 0x0000000000481947 */ /* 0x000ff60003800000 */
        /* <DEDUP_REMOVED lines=11> */
.L_x_9001:
[----:B------:R-:W-:-:S11]  /*7600*/  UISETP.NE.AND UP1, UPT, UR15, 0x1, UPT ;  /* 0x000000010f00788c */ /* 0x000fd6000bf25270 */
[----:B------:R-:W-:Y:S02]  /*7610*/  @UP1 ULDC.64 UR18, c[0x0][0x9e8] ;  /* 0x00027a0000121ab9 */ /* 0x000fe40000000a00 */
[----:B------:R-:W-:-:S04]  /*7620*/  UIMAD.WIDE.U32 UR10, UR7, UR18, URZ ;  /* 0x00000012070a72a5 */ /* 0x000fc8000f8e003f */
[----:B------:R-:W-:-:S12]  /*7630*/  @UP1 USHF.R.U32.HI UR7, URZ, UR19, UR11 ;  /* 0x000000133f071299 */ /* 0x000fd8000801160b */
.L_x_9002:
[----:B------:R-:W-:-:S04]  /*7640*/  UIMAD UR7, UR7, UR15, URZ ;  /* 0x0000000f070772a4 */ /* 0x000fc8000f8e023f */
[----:B------:R-:W-:-:S04]  /*7650*/  UISETP.LT.AND UP1, UPT, UR14, UR7, UPT ;  /* 0x000000070e00728c */ /* 0x000fc8000bf21270 */
[----:B------:R-:W-:-:S12]  /*7660*/  USEL UR14, UR14, UR7, !UP1 ;  /* 0x000000070e0e7287 */ /* 0x000fd8000c800000 */
.L_x_9000:
        /* <DEDUP_REMOVED lines=12> */
.L_x_9012:
        /* <DEDUP_REMOVED lines=9> */
.L_x_9004:
[----:B------:R-:W2:Y:S01]  /*77c0*/  S2UR UR11, SR_CgaCtaId ;  /* 0x00000000000b79c3 */ /* 0x000ea20000008800 */
[----:B------:R-:W-:Y:S01]  /*77d0*/  UMOV UR10, 0x400 ;  /* 0x00000400000a7882 */ /* 0x000fe20000000000 */
[----:B------:R-:W-:-:S05]  /*77e0*/  IMAD.U32 R7, RZ, RZ, UR40 ;  /* 0x00000028ff077e24 */ /* 0x000fca000f8e00ff */
[----:B------:R-:W-:Y:S01]  /*77f0*/  SHF.L.U32 R7, R7, 0x1f, RZ ;  /* 0x0000001f07077819 */ /* 0x000fe200000006ff */
[----:B--2---:R-:W-:-:S04]  /*7800*/  ULEA UR10, UR11, UR10, 0x18 ;  /* 0x0000000a0b0a7291 */ /* 0x004fc8000f8ec03f */
[----:B------:R-:W-:-:S09]  /*7810*/  ULEA UR24, UR37, UR10, 0x3 ;  /* 0x0000000a25187291 */ /* 0x000fd2000f8e183f */
[----:B------:R2:W3:Y:S01]  /*7820*/  SYNCS.PHASECHK.TRANS64.TRYWAIT P2, [UR24+0x22830], R7 ;  /* 0x02283007ff0075a7 */ /* 0x0004e20008040158 */
[----:B------:R-:W-:Y:S05]  /*7830*/  @!P0 BRA `(.L_x_9005) ;  /* 0x0000000000048947 */ /* 0x000fea0003800000 */
[----:B------:R-:W-:Y:S01]  /*7840*/  BPT.TRAP 0x1 ;  /* 0x000000040000795c */ /* 0x000fe20000300000 */
.L_x_9005:
[----:B---3--:R-:W-:Y:S05]  /*7850*/  @P2 BRA `(.L_x_9006) ;  /* 0x0000000000082947 */ /* 0x008fea0003800000 */
[----:B------:R-:W3:Y:S02]  /*7860*/  SYNCS.PHASECHK.TRANS64.TRYWAIT P2, [UR24+0x22830], R7 ;  /* 0x02283007ff0075a7 */ /* 0x000ee40008040158 */
[----:B---3--:R-:W-:Y:S05]  /*7870*/  @!P2 BRA `(.L_x_9007) ;  /* 0x000000d0004ca947 */ /* 0x008fea0003800000 */
.L_x_9006:
[----:B------:R-:W-:Y:S01]  /*7880*/  UIMAD UR22, UR37, 0x300, UR4 ;  /* 0x00000300251678a4 */ /* 0x000fe2000f8e0204 */
[----:B------:R-:W-:Y:S01]  /*7890*/  WARPGROUP.ARRIVE ;  /* 0x00000000000079c5 */ /* 0x000fe20000000000 */
[----:B------:R-:W-:Y:S01]  /*78a0*/  UMOV UR23, 0x40000040 ;  /* 0x4000004000177882 */ /* 0x000fe20000000000 */
[----:B------:R-:W-:Y:S01]  /*78b0*/  UMOV UR11, 0x40000040 ;  /* 0x40000040000b7882 */ /* 0x000fe20000000000 */
[----:B------:R-:W-:-:S03]  /*78c0*/  UIADD3 UR10, UR22, 0x2, URZ ;  /* 0x00000002160a7890 */ /* 0x000fc6000fffe03f */
[----:B------:R-:W4:Y:S01]  /*78d0*/  S2R R203, SR_TID.X ;  /* 0x0000000000cb7919 */ /* 0x000f220000002100 */
[----:B------:R-:W-:Y:S01]  /*78e0*/  UIADD3 UR14, UR22, 0x4, URZ ;  /* 0x00000004160e7890 */ /* 0x000fe2000fffe03f */
[----:B------:R-:W-:Y:S01]  /*78f0*/  UMOV UR15, 0x40000040 ;  /* 0x40000040000f7882 */ /* 0x000fe20000000000 */
[----:B------:R-:W-:Y:S01]  /*7900*/  HGMMA.64x96x16.F32 R152, gdesc[UR20], RZ, !UPT, gsb0 ;  /* 0x01600000149879f0 */ /* 0x000fe2000c0008ff */
[----:B------:R-:W-:Y:S01]  /*7910*/  UIADD3 UR18, UR22, 0x6, URZ ;  /* 0x0000000616127890 */ /* 0x000fe2000fffe03f */
[----:B------:R-:W-:Y:S01]  /*7920*/  UMOV UR19, 0x40000040 ;  /* 0x4000004000137882 */ /* 0x000fe20000000000 */
[----:B----4-:R-:W-:Y:S02]  /*7930*/  LOP3.LUT P2, RZ, R203, 0x7f, RZ, 0xc0, !PT ;  /* 0x0000007fcbff7812 */ /* 0x010fe4000784c0ff */
[----:B------:R-:W-:Y:S01]  /*7940*/  SHF.R.U32.HI R203, RZ, 0x7, R203 ;  /* 0x00000007ffcb7819 */ /* 0x000fe200000116cb */
        /* <DEDUP_REMOVED lines=10> */
[----:B---3--:R-:W-:Y:S02]  /*79f0*/  FMNMX.FTZ R0, R152, R11, !PT ;  /* 0x0000000b98007209 */ /* 0x008fe40007810000 */
        /* <DEDUP_REMOVED lines=23> */
[----:B01----:R-:W-:-:S05]  /*7b70*/  FMNMX.FTZ R12, R197, R0, !PT ;  /* 0x00000000c50c7209 */ /* 0x003fca0007810000 */
[----:B------:R-:W0:Y:S02]  /*7b80*/  SHFL.BFLY PT, R13, R12, 0x2, 0x1f ;  /* 0x0c401f000c0d7f89 */ /* 0x000e2400000e0000 */
[----:B0-----:R-:W-:-:S05]  /*7b90*/  FMNMX.FTZ R14, R12, R13, !PT ;  /* 0x0000000d0c0e7209 */ /* 0x001fca0007810000 */
[----:B------:R-:W0:Y:S02]  /*7ba0*/  SHFL.BFLY PT, R13, R14, 0x1, 0x1f ;  /* 0x0c201f000e0d7f89 */ /* 0x000e2400000e0000 */
[----:B0-----:R-:W-:Y:S02]  /*7bb0*/  FMNMX.FTZ R0, R14, R13, !PT ;  /* 0x0000000d0e007209 */ /* 0x001fe40007810000 */
[----:B------:R-:W-:-:S03]  /*7bc0*/  FMNMX.FTZ R13, R155, R8, !PT ;  /* 0x000000089b0d7209 */ /* 0x000fc60007810000 */
[----:B------:R-:W-:Y:S01]  /*7bd0*/  FADD.FTZ R6, -R0, R11 ;  /* 0x0000000b00067221 */ /* 0x000fe20000010100 */
[----:B------:R-:W-:-:S03]  /*7be0*/  FMNMX.FTZ R8, R158, R13, !PT ;  /* 0x0000000d9e087209 */ /* 0x000fc60007810000 */
[----:B------:R-:W-:Y:S01]  /*7bf0*/  FMUL.FTZ R10, R6, UR6 ;  /* 0x00000006060a7c20 */ /* 0x000fe20008410000 */
[----:B------:R-:W-:Y:S01]  /*7c00*/  FMNMX.FTZ R13, R159, R8, !PT ;  /* 0x000000089f0d7209 */ /* 0x000fe20007810000 */
[----:B------:R-:W-:-:S03]  /*7c10*/  FMUL.FTZ R6, R0, UR6 ;  /* 0x0000000600067c20 */ /* 0x000fc60008410000 */
        /* <DEDUP_REMOVED lines=17> */
[----:B------:R-:W-:Y:S01]  /*7d30*/  FFMA.FTZ R196, R196, UR6, -R6 ;  /* 0x00000006c4c47c23 */ /* 0x000fe20008010806 */
[----:B------:R-:W0:Y:S02]  /*7d40*/  MUFU.EX2 R10, R10 ;  /* 0x0000000a000a7308 */ /* 0x000e240000000800 */
[----:B------:R-:W-:-:S04]  /*7d50*/  FMNMX.FTZ R15, R171, R8, !PT ;  /* 0x00000008ab0f7209 */ /* 0x000fc80007810000 */
[----:B------:R-:W-:Y:S01]  /*7d60*/  FMNMX.FTZ R8, R174, R15, !PT ;  /* 0x0000000fae087209 */ /* 0x000fe20007810000 */
[--C-:B------:R-:W-:Y:S01]  /*7d70*/  FFMA.FTZ R15, R161, UR6, -R6.reuse ;  /* 0x00000006a10f7c23 */ /* 0x100fe20008010806 */
[--C-:B------:R-:W-:Y:S01]  /*7d80*/  FFMA.FTZ R161, R177, UR6, -R6.reuse ;  /* 0x00000006b1a17c23 */ /* 0x100fe20008010806 */
[----:B------:R-:W-:Y:S01]  /*7d90*/  FFMA.FTZ R177, R192, UR6, -R6 ;  /* 0x00000006c0b17c23 */ /* 0x000fe20008010806 */
[----:B------:R-:W-:Y:S01]  /*7da0*/  FMNMX.FTZ R21, R175, R8, !PT ;  /* 0x00000008af157209 */ /* 0x000fe20007810000 */
[----:B------:R-:W1:Y:S03]  /*7db0*/  MUFU.EX2 R11, R11 ;  /* 0x0000000b000b7308 */ /* 0x000e660000000800 */
[----:B------:R-:W-:Y:S01]  /*7dc0*/  FMNMX.FTZ R8, R178, R21, !PT ;  /* 0x00000015b2087209 */ /* 0x000fe20007810000 */
[----:B0-----:R-:W-:-:S03]  /*7dd0*/  FMUL.FTZ R24, R24, R10 ;  /* 0x0000000a18187220 */ /* 0x001fc60000410000 */
[----:B------:R-:W-:Y:S01]  /*7de0*/  FMNMX.FTZ R21, R179, R8, !PT ;  /* 0x00000008b3157209 */ /* 0x000fe20007810000 */
[----:B------:R-:W0:Y:S01]  /*7df0*/  MUFU.EX2 R152, R152 ;  /* 0x0000009800987308 */ /* 0x000e220000000800 */
[-C--:B------:R-:W-:Y:S01]  /*7e00*/  FMUL.FTZ R25, R25, R10.reuse ;  /* 0x0000000a19197220 */ /* 0x080fe20000410000 */
[----:B------:R-:W-:Y:S01]  /*7e10*/  FMUL.FTZ R28, R28, R10 ;  /* 0x0000000a1c1c7220 */ /* 0x000fe20000410000 */
[----:B------:R-:W-:Y:S01]  /*7e20*/  FMNMX.FTZ R8, R182, R21, !PT ;  /* 0x00000015b6087209 */ /* 0x000fe20007810000 */
[--C-:B------:R-:W-:Y:S01]  /*7e30*/  FFMA.FTZ R21, R165, UR6, -R6.reuse ;  /* 0x00000006a5157c23 */ /* 0x100fe20008010806 */
[--C-:B------:R-:W-:Y:S01]  /*7e40*/  FFMA.FTZ R165, R180, UR6, -R6.reuse ;  /* 0x00000006b4a57c23 */ /* 0x100fe20008010806 */
[--C-:B------:R-:W-:Y:S01]  /*7e50*/  FFMA.FTZ R180, R193, UR6, -R6.reuse ;  /* 0x00000006c1b47c23 */ /* 0x100fe20008010806 */
[----:B------:R-:W-:Y:S01]  /*7e60*/  FMNMX.FTZ R153, R183, R8, !PT ;  /* 0x00000008b7997209 */ /* 0x000fe20007810000 */
[----:B------:R-:W-:Y:S01]  /*7e70*/  MUFU.EX2 R12, R12 ;  /* 0x0000000c000c7308 */ /* 0x000fe20000000800 */
[----:B-1----:R-:W-:Y:S01]  /*7e80*/  FFMA.FTZ R5, R10, R5, R11 ;  /* 0x000000050a057223 */ /* 0x002fe2000001000b */
[-C--:B------:R-:W-:Y:S01]  /*7e90*/  FMUL.FTZ R29, R29, R10.reuse ;  /* 0x0000000a1d1d7220 */ /* 0x080fe20000410000 */
[----:B------:R-:W-:Y:S01]  /*7ea0*/  FMNMX.FTZ R8, R186, R153, !PT ;  /* 0x00000099ba087209 */ /* 0x000fe20007810000 */
[-C--:B------:R-:W-:Y:S01]  /*7eb0*/  FMUL.FTZ R32, R32, R10.reuse ;  /* 0x0000000a20207220 */ /* 0x080fe20000410000 */
[-C--:B------:R-:W-:Y:S01]  /*7ec0*/  FMUL.FTZ R33, R33, R10.reuse ;  /* 0x0000000a21217220 */ /* 0x080fe20000410000 */
[----:B------:R-:W-:Y:S01]  /*7ed0*/  FMUL.FTZ R36, R36, R10 ;  /* 0x0000000a24247220 */ /* 0x000fe20000410000 */
[----:B------:R-:W-:Y:S01]  /*7ee0*/  FMNMX.FTZ R153, R187, R8, !PT ;  /* 0x00000008bb997209 */ /* 0x000fe20007810000 */
[----:B------:R-:W-:Y:S01]  /*7ef0*/  MUFU.EX2 R13, R13 ;  /* 0x0000000d000d7308 */ /* 0x000fe20000000800 */
[C---:B0-----:R-:W-:Y:S01]  /*7f00*/  FADD.FTZ R5, R152.reuse, R5 ;  /* 0x0000000598057221 */ /* 0x041fe20000010000 */
[----:B------:R-:W-:Y:S01]  /*7f10*/  F2FP.F16.F32.PACK_AB R152, R152, R11 ;  /* 0x0000000b9898723e */ /* 0x000fe200000000ff */
[----:B------:R-:W-:Y:S01]  /*7f20*/  FMUL.FTZ R37, R37, R10 ;  /* 0x0000000a25257220 */ /* 0x000fe20000410000 */
[----:B------:R-:W-:Y:S01]  /*7f30*/  FMNMX.FTZ R8, R190, R153, !PT ;  /* 0x00000099be087209 */ /* 0x000fe20007810000 */
[--C-:B------:R-:W-:Y:S01]  /*7f40*/  FFMA.FTZ R153, R169, UR6, -R6.reuse ;  /* 0x00000006a9997c23 */ /* 0x100fe20008010806 */
[--C-:B------:R-:W-:Y:S01]  /*7f50*/  FFMA.FTZ R169, R184, UR6, -R6.reuse ;  /* 0x00000006b8a97c23 */ /* 0x100fe20008010806 */
[--C-:B------:R-:W-:Y:S01]  /*7f60*/  FFMA.FTZ R184, R197, UR6, -R6.reuse ;  /* 0x00000006c5b87c23 */ /* 0x100fe20008010806 */
[----:B------:R-:W-:Y:S01]  /*7f70*/  FMNMX.FTZ R157, R191, R8, !PT ;  /* 0x00000008bf9d7209 */ /* 0x000fe20007810000 */
[----:B------:R-:W-:Y:S01]  /*7f80*/  MUFU.EX2 R156, R156 ;  /* 0x0000009c009c7308 */ /* 0x000fe20000000800 */
[-C--:B------:R-:W-:Y:S01]  /*7f90*/  FMUL.FTZ R40, R40, R10.reuse ;  /* 0x0000000a28287220 */ /* 0x080fe20000410000 */
[-C--:B------:R-:W-:Y:S01]  /*7fa0*/  FMUL.FTZ R41, R41, R10.reuse ;  /* 0x0000000a29297220 */ /* 0x080fe20000410000 */
[----:B------:R-:W-:Y:S01]  /*7fb0*/  FMNMX.FTZ R8, R194, R157, !PT ;  /* 0x0000009dc2087209 */ /* 0x000fe20007810000 */
[-C--:B------:R-:W-:Y:S01]  /*7fc0*/  FMUL.FTZ R44, R44, R10.reuse ;  /* 0x0000000a2c2c7220 */ /* 0x080fe20000410000 */
[-C--:B------:R-:W-:Y:S01]  /*7fd0*/  FMUL.FTZ R45, R45, R10.reuse ;  /* 0x0000000a2d2d7220 */ /* 0x080fe20000410000 */
[----:B------:R-:W-:Y:S01]  /*7fe0*/  FMUL.FTZ R48, R48, R10 ;  /* 0x0000000a30307220 */ /* 0x000fe20000410000 */
[----:B------:R-:W-:Y:S01]  /*7ff0*/  FMNMX.FTZ R157, R195, R8, !PT ;  /* 0x00000008c39d7209 */ /* 0x000fe20007810000 */
[----:B------:R-:W-:Y:S01]  /*8000*/  MUFU.EX2 R15, R15 ;  /* 0x0000000f000f7308 */ /* 0x000fe20000000800 */
[-C--:B------:R-:W-:Y:S01]  /*8010*/  FMUL.FTZ R49, R49, R10.reuse ;  /* 0x0000000a31317220 */ /* 0x080fe20000410000 */
[-C--:B------:R-:W-:Y:S01]  /*8020*/  FMUL.FTZ R52, R52, R10.reuse ;  /* 0x0000000a34347220 */ /* 0x080fe20000410000 */
[----:B------:R-:W-:Y:S01]  /*8030*/  FMNMX.FTZ R8, R198, R157, !PT ;  /* 0x0000009dc6087209 */ /* 0x000fe20007810000 */
[--C-:B------:R-:W-:Y:S01]  /*8040*/  FFMA.FTZ R157, R173, UR6, -R6.reuse ;  /* 0x00000006ad9d7c23 */ /* 0x100fe20008010806 */
[-C--:B------:R-:W-:Y:S01]  /*8050*/  FMUL.FTZ R53, R53, R10.reuse ;  /* 0x0000000a35357220 */ /* 0x080fe20000410000 */
[----:B------:R-:W-:Y:S01]  /*8060*/  FMUL.FTZ R56, R56, R10 ;  /* 0x0000000a38387220 */ /* 0x000fe20000410000 */
[----:B------:R-:W-:Y:S01]  /*8070*/  FMNMX.FTZ R8, R199, R8, !PT ;  /* 0x00000008c7087209 */ /* 0x000fe20007810000 */
        /* <DEDUP_REMOVED lines=28> */
[----:B0-----:R-:W-:Y:S01]  /*8240*/  FMNMX.FTZ R181, R8, R173, !PT ;  /* 0x000000ad08b57209 */ /* 0x001fe20007810000 */
[----:B------:R-:W-:Y:S01]  /*8250*/  FFMA.FTZ R173, R188, UR6, -R6 ;  /* 0x00000006bcad7c23 */ /* 0x000fe20008010806 */
[-C--:B------:R-:W-:Y:S01]  /*8260*/  FMUL.FTZ R104, R104, R10.reuse ;  /* 0x0000000a68687220 */ /* 0x080fe20000410000 */
[-C--:B------:R-:W-:Y:S01]  /*8270*/  FMUL.FTZ R105, R105, R10.reuse ;  /* 0x0000000a69697220 */ /* 0x080fe20000410000 */
[----:B------:R-:W-:Y:S01]  /*8280*/  MUFU.EX2 R20, R20 ;  /* 0x0000001400147308 */ /* 0x000fe20000000800 */
[----:B------:R-:W0:Y:S01]  /*8290*/  SHFL.BFLY PT, R8, R181, 0x1, 0x1f ;  /* 0x0c201f00b5087f89 */ /* 0x000e2200000e0000 */
        /* <DEDUP_REMOVED lines=23> */
[----:B0-----:R-:W-:Y:S01]  /*8410*/  FMNMX.FTZ R8, R181, R8, !PT ;  /* 0x00000008b5087209 */ /* 0x001fe20007810000 */
[-C--:B------:R-:W-:Y:S01]  /*8420*/  FMUL.FTZ R148, R148, R10.reuse ;  /* 0x0000000a94947220 */ /* 0x080fe20000410000 */
[----:B------:R-:W-:-:S03]  /*8430*/  FMUL.FTZ R149, R149, R10 ;  /* 0x0000000a95957220 */ /* 0x000fc60000410000 */
[C---:B------:R-:W-:Y:S01]  /*8440*/  FMUL.FTZ R193, R8.reuse, UR6 ;  /* 0x0000000608c17c20 */ /* 0x040fe20008410000 */
[----:B------:R-:W-:Y:S01]  /*8450*/  FADD.FTZ R6, -R8, R201 ;  /* 0x000000c908067221 */ /* 0x000fe20000010100 */
[----:B------:R0:W-:Y:S02]  /*8460*/  MUFU.EX2 R181, R196 ;  /* 0x000000c400b57308 */ /* 0x0001e40000000800 */
[--C-:B------:R-:W-:Y:S01]  /*8470*/  FFMA.FTZ R188, R154, UR6, -R193.reuse ;  /* 0x000000069abc7c23 */ /* 0x100fe200080108c1 */
[----:B------:R-:W-:Y:S01]  /*8480*/  FMUL.FTZ R6, R6, UR6 ;  /* 0x0000000606067c20 */ /* 0x000fe20008410000 */
[--C-:B------:R-:W-:Y:S01]  /*8490*/  FFMA.FTZ R155, R155, UR6, -R193.reuse ;  /* 0x000000069b9b7c23 */ /* 0x100fe200080108c1 */
[--C-:B------:R-:W-:Y:S01]  /*84a0*/  FFMA.FTZ R189, R158, UR6, -R193.reuse ;  /* 0x000000069ebd7c23 */ /* 0x100fe200080108c1 */
[--C-:B------:R-:W-:Y:S01]  /*84b0*/  FFMA.FTZ R192, R159, UR6, -R193.reuse ;  /* 0x000000069fc07c23 */ /* 0x100fe200080108c1 */
[--C-:B------:R-:W-:Y:S01]  /*84c0*/  FFMA.FTZ R210, R175, UR6, -R193.reuse ;  /* 0x00000006afd27c23 */ /* 0x100fe200080108c1 */
[----:B------:R1:W-:Y:S01]  /*84d0*/  MUFU.EX2 R185, R6 ;  /* 0x0000000600b97308 */ /* 0x0003e20000000800 */
[--C-:B------:R-:W-:Y:S01]  /*84e0*/  FFMA.FTZ R175, R178, UR6, -R193.reuse ;  /* 0x00000006b2af7c23 */ /* 0x100fe200080108c1 */
[--C-:B------:R-:W-:Y:S01]  /*84f0*/  FFMA.FTZ R178, R179, UR6, -R193.reuse ;  /* 0x00000006b3b27c23 */ /* 0x100fe200080108c1 */
[--C-:B------:R-:W-:Y:S01]  /*8500*/  FFMA.FTZ R159, R162, UR6, -R193.reuse ;  /* 0x00000006a29f7c23 */ /* 0x100fe200080108c1 */
[----:B------:R-:W-:Y:S01]  /*8510*/  FFMA.FTZ R179, R182, UR6, -R193 ;  /* 0x00000006b6b37c23 */ /* 0x000fe200080108c1 */
[----:B------:R-:W-:-:S02]  /*8520*/  IMAD.U32 R182, RZ, RZ, UR24 ;  /* 0x00000018ffb67e24 */ /* 0x000fc4000f8e00ff */
[--C-:B0-----:R-:W-:Y:S01]  /*8530*/  FFMA.FTZ R196, R163, UR6, -R193.reuse ;  /* 0x00000006a3c47c23 */ /* 0x101fe200080108c1 */
[--C-:B------:R-:W-:Y:S01]  /*8540*/  FFMA.FTZ R163, R166, UR6, -R193.reuse ;  /* 0x00000006a6a37c23 */ /* 0x100fe200080108c1 */
[----:B------:R-:W0:Y:S01]  /*8550*/  MUFU.EX2 R188, R188 ;  /* 0x000000bc00bc7308 */ /* 0x000e220000000800 */
[----:B------:R-:W-:Y:S01]  /*8560*/  @!P2 VIADD R154, R182, 0x22840 ;  /* 0x00022840b69aa836 */ /* 0x000fe20000000000 */
[----:B-1----:R-:W-:Y:S01]  /*8570*/  IADD3 R6, -R203, 0xb, RZ ;  /* 0x0000000bcb067810 */ /* 0x002fe20007ffe1ff */
[--C-:B------:R-:W-:Y:S01]  /*8580*/  FFMA.FTZ R200, R167, UR6, -R193.reuse ;  /* 0x00000006a7c87c23 */ /* 0x100fe200080108c1 */
[--C-:B------:R-:W-:Y:S01]  /*8590*/  FFMA.FTZ R167, R170, UR6, -R193.reuse ;  /* 0x00000006aaa77c23 */ /* 0x100fe200080108c1 */
[--C-:B------:R-:W-:Y:S01]  /*85a0*/  FFMA.FTZ R202, R171, UR6, -R193.reuse ;  /* 0x00000006abca7c23 */ /* 0x100fe200080108c1 */
[----:B------:R-:W-:Y:S01]  /*85b0*/  @!P2 PRMT R154, RZ, 0x654, R154 ;  /* 0x00000654ff9aa816 */ /* 0x000fe2000000009a */
[----:B------:R1:W-:Y:S06]  /*85c0*/  BAR.ARV R6, 0x100 ;  /* 0x000400060000751d */ /* 0x0003ec0000002000 */
[----:B------:R-:W3:Y:S01]  /*85d0*/  MUFU.EX2 R155, R155 ;  /* 0x0000009b009b7308 */ /* 0x000ee20000000800 */
[----:B------:R4:W-:Y:S01]  /*85e0*/  @!P2 SYNCS.ARRIVE.TRANS64.RED.A1T0 RZ, [R154+URZ], RZ ;  /* 0x000000ff9affa9a7 */ /* 0x0009e2000810043f */
[--C-:B------:R-:W-:Y:S01]  /*85f0*/  FFMA.FTZ R171, R174, UR6, -R193.reuse ;  /* 0x00000006aeab7c23 */ /* 0x100fe200080108c1 */
[--C-:B------:R-:W-:Y:S01]  /*8600*/  FFMA.FTZ R212, R183, UR6, -R193.reuse ;  /* 0x00000006b7d47c23 */ /* 0x100fe200080108c1 */
[----:B0-----:R-:W-:Y:S01]  /*8610*/  FFMA.FTZ R4, R185, R4, R188 ;  /* 0x00000004b9047223 */ /* 0x001fe200000100bc */
[--C-:B------:R-:W-:Y:S01]  /*8620*/  FFMA.FTZ R183, R186, UR6, -R193.reuse ;  /* 0x00000006bab77c23 */ /* 0x100fe200080108c1 */
[--C-:B------:R-:W-:Y:S01]  /*8630*/  FFMA.FTZ R186, R187, UR6, -R193.reuse ;  /* 0x00000006bbba7c23 */ /* 0x100fe200080108c1 */
[----:B------:R-:W-:Y:S01]  /*8640*/  FFMA.FTZ R187, R190, UR6, -R193 ;  /* 0x00000006bebb7c23 */ /* 0x000fe200080108c1 */
[----:B------:R-:W0:Y:S01]  /*8650*/  MUFU.EX2 R189, R189 ;  /* 0x000000bd00bd7308 */ /* 0x000e220000000800 */
        /* <DEDUP_REMOVED lines=8> */
[----:B---3--:R-:W-:Y:S01]  /*86e0*/  FADD.FTZ R4, R155, R4 ;  /* 0x000000049b047221 */ /* 0x008fe20000010000 */
[----:B------:R-:W-:Y:S01]  /*86f0*/  FADD.FTZ R154, R156, R5 ;  /* 0x000000059c9a7221 */ /* 0x000fe20000010000 */
[----:B------:R-:W-:Y:S01]  /*8700*/  F2FP.F16.F32.PACK_AB R162, R157, R20 ;  /* 0x000000149da2723e */ /* 0x000fe200000000ff */
[-C--:B------:R-:W-:Y:S01]  /*8710*/  FMUL.FTZ R26, R26, R185.reuse ;  /* 0x000000b91a1a7220 */ /* 0x080fe20000410000 */
[C---:B------:R-:W-:Y:S01]  /*8720*/  F2FP.F16.F32.PACK_AB R156, R15.reuse, R156 ;  /* 0x0000009c0f9c723e */ /* 0x040fe200000000ff */
[----:B------:R-:W-:Y:S01]  /*8730*/  FADD.FTZ R5, R15, R154 ;  /* 0x0000009a0f057221 */ /* 0x000fe20000010000 */
[-C--:B------:R-:W-:Y:S01]  /*8740*/  FMUL.FTZ R27, R27, R185.reuse ;  /* 0x000000b91b1b7220 */ /* 0x080fe20000410000 */
[----:B------:R-:W3:Y:S01]  /*8750*/  MUFU.EX2 R159, R159 ;  /* 0x0000009f009f7308 */ /* 0x000ee20000000800 */
[----:B0-----:R-:W-:Y:S01]  /*8760*/  FADD.FTZ R11, R189, R4 ;  /* 0x00000004bd0b7221 */ /* 0x001fe20000010000 */
[----:B------:R-:W-:Y:S01]  /*8770*/  FADD.FTZ R154, R14, R5 ;  /* 0x000000050e9a7221 */ /* 0x000fe20000010000 */
[-C--:B------:R-:W-:Y:S01]  /*8780*/  FMUL.FTZ R30, R30, R185.reuse ;  /* 0x000000b91e1e7220 */ /* 0x080fe20000410000 */
[-C--:B------:R-:W-:Y:S01]  /*8790*/  FMUL.FTZ R31, R31, R185.reuse ;  /* 0x000000b91f1f7220 */ /* 0x080fe20000410000 */
[-C--:B------:R-:W-:Y:S01]  /*87a0*/  FMUL.FTZ R34, R34, R185.reuse ;  /* 0x000000b922227220 */ /* 0x080fe20000410000 */
[----:B------:R-:W-:Y:S01]  /*87b0*/  FADD.FTZ R5, R21, R154 ;  /* 0x0000009a15057221 */ /* 0x000fe20000010000 */
[-C--:B------:R-:W-:Y:S01]  /*87c0*/  FMUL.FTZ R35, R35, R185.reuse ;  /* 0x000000b923237220 */ /* 0x080fe20000410000 */
[----:B------:R-:W0:Y:S01]  /*87d0*/  MUFU.EX2 R196, R196 ;  /* 0x000000c400c47308 */ /* 0x000e220000000800 */
[----:B----4-:R-:W-:Y:S01]  /*87e0*/  FADD.FTZ R4, R192, R11 ;  /* 0x0000000bc0047221 */ /* 0x010fe20000010000 */
[----:B------:R-:W-:Y:S01]  /*87f0*/  FADD.FTZ R154, R160, R5 ;  /* 0x00000005a09a7221 */ /* 0x000fe20000010000 */
[----:B------:R-:W-:Y:S01]  /*8800*/  F2FP.F16.F32.PACK_AB R160, R153, R160 ;  /* 0x000000a099a0723e */ /* 0x000fe200000000ff */
[-C--:B------:R-:W-:Y:S01]  /*8810*/  FMUL.FTZ R38, R38, R185.reuse ;  /* 0x000000b926267220 */ /* 0x080fe20000410000 */
[-C--:B------:R-:W-:Y:S01]  /*8820*/  FMUL.FTZ R39, R39, R185.reuse ;  /* 0x000000b927277220 */ /* 0x080fe20000410000 */
[----:B------:R-:W-:Y:S01]  /*8830*/  FADD.FTZ R5, R153, R154 ;  /* 0x0000009a99057221 */ /* 0x000fe20000010000 */
[----:B------:R-:W-:Y:S01]  /*8840*/  F2FP.F16.F32.PACK_AB R153, R155, R188 ;  /* 0x000000bc9b99723e */ /* 0x000fe200000000ff */
[----:B------:R-:W4:Y:S01]  /*8850*/  MUFU.EX2 R163, R163 ;  /* 0x000000a300a37308 */ /* 0x000f220000000800 */
[----:B---3--:R-:W-:Y:S01]  /*8860*/  FADD.FTZ R11, R159, R4 ;  /* 0x000000049f0b7221 */ /* 0x008fe20000010000 */
[----:B------:R-:W-:Y:S01]  /*8870*/  FADD.FTZ R154, R20, R5 ;  /* 0x00000005149a7221 */ /* 0x000fe20000010000 */
[-C--:B------:R-:W-:Y:S01]  /*8880*/  FMUL.FTZ R42, R42, R185.reuse ;  /* 0x000000b92a2a7220 */ /* 0x080fe20000410000 */
[-C--:B------:R-:W-:Y:S01]  /*8890*/  FMUL.FTZ R43, R43, R185.reuse ;  /* 0x000000b92b2b7220 */ /* 0x080fe20000410000 */
[-C--:B------:R-:W-:Y:S01]  /*88a0*/  FMUL.FTZ R46, R46, R185.reuse ;  /* 0x000000b92e2e7220 */ /* 0x080fe20000410000 */
[----:B------:R-:W-:Y:S01]  /*88b0*/  FADD.FTZ R5, R157, R154 ;  /* 0x0000009a9d057221 */ /* 0x000fe20000010000 */
[----:B------:R-:W-:Y:S01]  /*88c0*/  FMUL.FTZ R47, R47, R185 ;  /* 0x000000b92f2f7220 */ /* 0x000fe20000410000 */
[----:B------:R-:W3:Y:S01]  /*88d0*/  MUFU.EX2 R200, R200 ;  /* 0x000000c800c87308 */ /* 0x000ee20000000800 */
[----:B0-----:R-:W-:Y:S01]  /*88e0*/  FADD.FTZ R4, R196, R11 ;  /* 0x0000000bc4047221 */ /* 0x001fe20000010000 */
[----:B------:R-:W-:Y:S01]  /*88f0*/  FADD.FTZ R154, R164, R5 ;  /* 0x00000005a49a7221 */ /* 0x000fe20000010000 */
[----:B------:R-:W-:Y:S01]  /*8900*/  F2FP.F16.F32.PACK_AB R157, R196, R159 ;  /* 0x0000009fc49d723e */ /* 0x000fe200000000ff */
[-C--:B------:R-:W-:Y:S01]  /*8910*/  FMUL.FTZ R50, R50, R185.reuse ;  /* 0x000000b932327220 */ /* 0x080fe20000410000 */
[C---:B------:R-:W-:Y:S01]  /*8920*/  F2FP.F16.F32.PACK_AB R164, R161.reuse, R164 ;  /* 0x000000a4a1a4723e */ /* 0x040fe200000000ff */
[----:B------:R-:W-:Y:S01]  /*8930*/  FADD.FTZ R154, R161, R154 ;  /* 0x0000009aa19a7221 */ /* 0x000fe20000010000 */
        /* <DEDUP_REMOVED lines=71> */
[----:B------:R-:W-:Y:S01]  /*8db0*/  FMUL.FTZ R151, R151, R185 ;  /* 0x000000b997977220 */ /* 0x000fe20000410000 */
[----:B------:R-:W-:Y:S01]  /*8dc0*/  F2FP.F16.F32.PACK_AB R155, R192, R189 ;  /* 0x000000bdc09b723e */ /* 0x000fe200000000ff */
[----:B------:R-:W0:Y:S01]  /*8dd0*/  MUFU.EX2 R212, R212 ;  /* 0x000000d400d47308 */ /* 0x000e220000000800 */
[----:B----4-:R-:W-:-:S07]  /*8de0*/  FADD.FTZ R11, R179, R4 ;  /* 0x00000004b30b7221 */ /* 0x010fce0000010000 */
[----:B------:R-:W4:Y:S01]  /*8df0*/  MUFU.EX2 R169, R169 ;  /* 0x000000a900a97308 */ /* 0x000f220000000800 */
[C---:B---3--:R-:W-:Y:S01]  /*8e00*/  FADD.FTZ R154, R168.reuse, R5 ;  /* 0x00000005a89a7221 */ /* 0x048fe20000010000 */
[----:B------:R-:W-:Y:S02]  /*8e10*/  F2FP.F16.F32.PACK_AB R166, R168, R165 ;  /* 0x000000a5a8a6723e */ /* 0x000fe400000000ff */
[----:B------:R-:W-:-:S04]  /*8e20*/  F2FP.F16.F32.PACK_AB R165, R178, R175 ;  /* 0x000000afb2a5723e */ /* 0x000fc800000000ff */
[----:B------:R-:W3:Y:S01]  /*8e30*/  MUFU.EX2 R183, R183 ;  /* 0x000000b700b77308 */ /* 0x000ee20000000800 */
[C---:B0-----:R-:W-:Y:S01]  /*8e40*/  FADD.FTZ R4, R212.reuse, R11 ;  /* 0x0000000bd4047221 */ /* 0x041fe20000010000 */
[----:B------:R-:W-:-:S06]  /*8e50*/  F2FP.F16.F32.PACK_AB R167, R212, R179 ;  /* 0x000000b3d4a7723e */ /* 0x000fcc00000000ff */
[----:B------:R-:W0:Y:S01]  /*8e60*/  MUFU.EX2 R172, R172 ;  /* 0x000000ac00ac7308 */ /* 0x000e220000000800 */
[----:B----4-:R-:W-:-:S07]  /*8e70*/  FADD.FTZ R5, R169, R154 ;  /* 0x0000009aa9057221 */ /* 0x010fce0000010000 */
[----:B------:R-:W4:Y:S01]  /*8e80*/  MUFU.EX2 R186, R186 ;  /* 0x000000ba00ba7308 */ /* 0x000f220000000800 */
[----:B---3--:R-:W-:-:S07]  /*8e90*/  FADD.FTZ R11, R183, R4 ;  /* 0x00000004b70b7221 */ /* 0x008fce0000010000 */
[----:B------:R-:W3:Y:S01]  /*8ea0*/  MUFU.EX2 R173, R173 ;  /* 0x000000ad00ad7308 */ /* 0x000ee20000000800 */
[C---:B0-----:R-:W-:Y:S01]  /*8eb0*/  FADD.FTZ R154, R172.reuse, R5 ;  /* 0x00000005ac9a7221 */ /* 0x041fe20000010000 */
[----:B------:R-:W-:-:S06]  /*8ec0*/  F2FP.F16.F32.PACK_AB R168, R172, R169 ;  /* 0x000000a9aca8723e */ /* 0x000fcc00000000ff */
[----:B------:R-:W0:Y:S01]  /*8ed0*/  MUFU.EX2 R187, R187 ;  /* 0x000000bb00bb7308 */ /* 0x000e220000000800 */
[C---:B----4-:R-:W-:Y:S01]  /*8ee0*/  FADD.FTZ R4, R186.reuse, R11 ;  /* 0x0000000bba047221 */ /* 0x050fe20000010000 */
[----:B------:R-:W-:-:S06]  /*8ef0*/  F2FP.F16.F32.PACK_AB R169, R186, R183 ;  /* 0x000000b7baa9723e */ /* 0x000fcc00000000ff */
[----:B------:R-:W4:Y:S01]  /*8f00*/  MUFU.EX2 R176, R176 ;  /* 0x000000b000b07308 */ /* 0x000f220000000800 */
[----:B---3--:R-:W-:Y:S01]  /*8f10*/  FADD.FTZ R5, R173, R154 ;  /* 0x0000009aad057221 */ /* 0x008fe20000010000 */
[----:B------:R-:W-:-:S06]  /*8f20*/  F2FP.F16.F32.PACK_AB R154, R13, R12 ;  /* 0x0000000c0d9a723e */ /* 0x000fcc00000000ff */
[----:B------:R-:W3:Y:S01]  /*8f30*/  MUFU.EX2 R190, R190 ;  /* 0x000000be00be7308 */ /* 0x000ee20000000800 */
[----:B0-----:R-:W-:-:S07]  /*8f40*/  FADD.FTZ R11, R187, R4 ;  /* 0x00000004bb0b7221 */ /* 0x001fce0000010000 */
[----:B------:R-:W0:Y:S01]  /*8f50*/  MUFU.EX2 R177, R177 ;  /* 0x000000b100b17308 */ /* 0x000e220000000800 */
[C---:B----4-:R-:W-:Y:S01]  /*8f60*/  FADD.FTZ R158, R176.reuse, R5 ;  /* 0x00000005b09e7221 */ /* 0x050fe20000010000 */
[----:B------:R-:W-:-:S06]  /*8f70*/  F2FP.F16.F32.PACK_AB R170, R176, R173 ;  /* 0x000000adb0aa723e */ /* 0x000fcc00000000ff */
[----:B------:R-:W4:Y:S01]  /*8f80*/  MUFU.EX2 R191, R191 ;  /* 0x000000bf00bf7308 */ /* 0x000f220000000800 */
[C---:B---3--:R-:W-:Y:S01]  /*8f90*/  FADD.FTZ R4, R190.reuse, R11 ;  /* 0x0000000bbe047221 */ /* 0x048fe20000010000 */
[----:B------:R-:W-:-:S06]  /*8fa0*/  F2FP.F16.F32.PACK_AB R171, R190, R187 ;  /* 0x000000bbbeab723e */ /* 0x000fcc00000000ff */
[----:B------:R-:W3:Y:S01]  /*8fb0*/  MUFU.EX2 R180, R180 ;  /* 0x000000b400b47308 */ /* 0x000ee20000000800 */
[----:B0-----:R-:W-:Y:S01]  /*8fc0*/  FADD.FTZ R5, R177, R158 ;  /* 0x0000009eb1057221 */ /* 0x001fe20000010000 */
[----:B------:R-:W-:-:S06]  /*8fd0*/  F2FP.F16.F32.PACK_AB R158, R21, R14 ;  /* 0x0000000e159e723e */ /* 0x000fcc00000000ff */
[----:B------:R-:W0:Y:S01]  /*8fe0*/  MUFU.EX2 R10, R195 ;  /* 0x000000c3000a7308 */ /* 0x000e220000000800 */
[----:B----4-:R-:W-:-:S07]  /*8ff0*/  FADD.FTZ R11, R191, R4 ;  /* 0x00000004bf0b7221 */ /* 0x010fce0000010000 */
[----:B------:R-:W4:Y:S01]  /*9000*/  MUFU.EX2 R198, R198 ;  /* 0x000000c600c67308 */ /* 0x000f220000000800 */
[C---:B---3--:R-:W-:Y:S01]  /*9010*/  FADD.FTZ R12, R180.reuse, R5 ;  /* 0x00000005b40c7221 */ /* 0x048fe20000010000 */
[----:B------:R-:W-:-:S03]  /*9020*/  F2FP.F16.F32.PACK_AB R172, R180, R177 ;  /* 0x000000b1b4ac723e */ /* 0x000fc600000000ff */
[----:B------:R-:W-:-:S03]  /*9030*/  FADD.FTZ R5, R181, R12 ;  /* 0x0000000cb5057221 */ /* 0x000fc60000010000 */
[----:B------:R-:W3:Y:S01]  /*9040*/  MUFU.EX2 R184, R184 ;  /* 0x000000b800b87308 */ /* 0x000ee20000000800 */
[C---:B0-----:R-:W-:Y:S01]  /*9050*/  FADD.FTZ R11, R10.reuse, R11 ;  /* 0x0000000b0a0b7221 */ /* 0x041fe20000010000 */
[----:B------:R-:W-:-:S06]  /*9060*/  F2FP.F16.F32.PACK_AB R173, R10, R191 ;  /* 0x000000bf0aad723e */ /* 0x000fcc00000000ff */
[----:B------:R-:W0:Y:S01]  /*9070*/  MUFU.EX2 R193, R193 ;  /* 0x000000c100c17308 */ /* 0x000e220000000800 */
[----:B----4-:R-:W-:Y:S01]  /*9080*/  FADD.FTZ R4, R198, R11 ;  /* 0x0000000bc6047221 */ /* 0x010fe20000010000 */
[C---:B---3--:R-:W-:Y:S01]  /*9090*/  FADD.FTZ R5, R184.reuse, R5 ;  /* 0x00000005b8057221 */ /* 0x048fe20000010000 */
[----:B------:R-:W-:Y:S02]  /*90a0*/  F2FP.F16.F32.PACK_AB R174, R184, R181 ;  /* 0x000000b5b8ae723e */ /* 0x000fe400000000ff */
[C---:B0-----:R-:W-:Y:S01]  /*90b0*/  FADD.FTZ R4, R193.reuse, R4 ;  /* 0x00000004c1047221 */ /* 0x041fe20000010000 */
[----:B------:R-:W-:Y:S01]  /*90c0*/  F2FP.F16.F32.PACK_AB R175, R193, R198 ;  /* 0x000000c6c1af723e */ /* 0x000fe200000000ff */
[----:B-1----:R-:W-:Y:S06]  /*90d0*/  @!P0 BRA `(.L_x_9008) ;  /* 0x0000000000048947 */ /* 0x002fec0003800000 */
[----:B------:R-:W-:Y:S01]  /*90e0*/  BPT.TRAP 0x1 ;  /* 0x000000040000795c */ /* 0x000fe20000300000 */
.L_x_9008:
[----:B------:R0:W1:Y:S01]  /*90f0*/  SYNCS.PHASECHK.TRANS64.TRYWAIT P2, [UR24+0x22850], R7 ;  /* 0x02285007ff0075a7 */ /* 0x0000620008040158 */
[----:B------:R-:W-:Y:S05]  /*9100*/  @!P0 BRA `(.L_x_9009) ;  /* 0x0000000000048947 */ /* 0x000fea0003800000 */
[----:B------:R-:W-:Y:S01]  /*9110*/  BPT.TRAP 0x1 ;  /* 0x000000040000795c */ /* 0x000fe20000300000 */
.L_x_9009:
[----:B-1----:R-:W-:Y:S05]  /*9120*/  @P2 BRA `(.L_x_9010) ;  /* 0x0000000000082947 */ /* 0x002fea0003800000 */
[----:B------:R-:W1:Y:S02]  /*9130*/  SYNCS.PHASECHK.TRANS64.TRYWAIT P2, [UR24+0x22850], R7 ;  /* 0x02285007ff0075a7 */ /* 0x000e640008040158 */
[----:B-1----:R-:W-:Y:S05]  /*9140*/  @!P2 BRA `(.L_x_9011) ;  /* 0x000000b80030a947 */ /* 0x002fea0003800000 */
.L_x_9010:
[----:B------:R-:W3:Y:S01]  /*9150*/  S2R R10, SR_TID.X ;  /* 0x00000000000a7919 */ /* 0x000ee20000002100 */
[----:B------:R-:W-:Y:S01]  /*9160*/  UIMAD UR14, UR37, 0xc00, UR5 ;  /* 0x00000c00250e78a4 */ /* 0x000fe2000f8e0205 */
[----:B------:R-:W-:Y:S01]  /*9170*/  IMAD.MOV.U32 R201, RZ, RZ, R8 ;  /* 0x000000ffffc97224 */ /* 0x000fe200078e0008 */
[----:B------:R-:W-:Y:S01]  /*9180*/  UMOV UR11, 0x40000040 ;  /* 0x40000040000b7882 */ /* 0x000fe20000000000 */
[----:B------:R-:W-:-:S04]  /*9190*/  IMAD.MOV.U32 R11, RZ, RZ, R0 ;  /* 0x000000ffff0b7224 */ /* 0x000fc800078e0000 */
[----:B------:R-:W-:Y:S01]  /*91a0*/  UMOV UR10, UR14 ;  /* 0x0000000e000a7c82 */ /* 0x000fe20008000000 */
[----:B---3--:R-:W-:-:S05]  /*91b0*/  SHF.R.U32.HI R10, RZ, 0x7, R10 ;  /* 0x00000007ff0a7819 */ /* 0x008fca000001160a */
[----:B012---:R-:W-:Y:S02]  /*91c0*/  VIADD R7, R10, 0x8 ;  /* 0x000000080a077836 */ /* 0x007fe40000000000 */
[----:B------:R-:W0:Y:S03]  /*91d0*/  S2R R10, SR_TID.X ;  /* 0x00000000000a7919 */ /* 0x000e260000002100 */
[----:B------:R2:W-:Y:S06]  /*91e0*/  BAR.SYNC.DEFER_BLOCKING R7, 0x100 ;  /* 0x000400070000751d */ /* 0x0005ec0000010000 */
[----:B------:R-:W-:Y:S01]  /*91f0*/  WARPGROUP.ARRIVE ;  /* 0x00000000000079c5 */ /* 0x000fe20000000000 */
[----:B0-----:R-:W-:-:S05]  /*9200*/  LOP3.LUT P2, RZ, R10, 0x7f, RZ, 0xc0, !PT ;  /* 0x0000007f0aff7812 */ /* 0x001fca000784c0ff */
        /* <DEDUP_REMOVED lines=36> */
.L_x_9003:
[----:B------:R-:W-:-:S13]  /*9450*/  ISETP.GE.AND P1, PT, R7, UR42, PT ;  /* 0x0000002a07007c0c */ /* 0x000fda000bf26270 */
[----:B------:R-:W-:Y:S05]  /*9460*/  @!P1 BRA `(.L_x_9013) ;  /* 0x0000002c00f89947 */ /* 0x000fea0003800000 */
[----:B------:R-:W-:Y:S01]  /*9470*/  IMAD.IADD R6, R17, 0x1, -R18 ;  /* 0x0000000111067824 */ /* 0x000fe200078e0a12 */
[----:B------:R-:W-:Y:S01]  /*9480*/  ULDC UR24, c[0x0][0x9e4] ;  /* 0x0002790000187ab9 */ /* 0x000fe20000000800 */
[----:B------:R-:W-:Y:S01]  /*9490*/  IMAD.MOV.U32 R14, RZ, RZ, R8 ;  /* 0x000000ffff0e7224 */ /* 0x000fe200078e0008 */
[----:B------:R-:W-:Y:S01]  /*94a0*/  ULDC UR25, c[0x0][0x9dc] ;  /* 0x0002770000197ab9 */ /* 0x000fe20000000800 */
[----:B01----:R-:W-:Y:S01]  /*94b0*/  IMAD.MOV.U32 R12, RZ, RZ, R0 ;  /* 0x000000ffff0c7224 */ /* 0x003fe200078e0000 */
[----:B------:R-:W-:Y:S01]  /*94c0*/  IADD3 R15, R6, 0x8, R3 ;  /* 0x00000008060f7810 */ /* 0x000fe20007ffe003 */
[----:B------:R-:W-:Y:S01]  /*94d0*/  IMAD.IADD R13, R3, 0x1, R6 ;  /* 0x00000001030d7824 */ /* 0x000fe200078e0206 */
[----:B------:R-:W-:Y:S01]  /*94e0*/  ULDC UR6, c[0x0][0x988] ;  /* 0x0002620000067ab9 */ /* 0x000fe20000000800 */
[----:B------:R-:W-:Y:S01]  /*94f0*/  ULDC UR26, c[0x0][0x9e0] ;  /* 0x00027800001a7ab9 */ /* 0x000fe20000000800 */
[----:B------:R-:W-:-:S07]  /*9500*/  LOP3.LUT R11, RZ, R15, RZ, 0x33, !PT ;  /* 0x0000000fff0b7212 */ /* 0x000fce00078e33ff */
.L_x_9030:
[----:B------:R-:W-:-:S04]  /*9510*/  UIADD3 UR37, UR37, 0x1, URZ ;  /* 0x0000000125257890 */ /* 0x000fc8000fffe03f */
[----:B------:R-:W-:-:S04]  /*9520*/  UISETP.NE.AND UP1, UPT, UR37, 0x2, UPT ;  /* 0x000000022500788c */ /* 0x000fc8000bf25270 */
[----:B------:R-:W-:Y:S02]  /*9530*/  USEL UR7, URZ, 0x1, UP1 ;  /* 0x000000013f077887 */ /* 0x000fe40008800000 */
[----:B------:R-:W-:Y:S02]  /*9540*/  USEL UR37, UR37, URZ, UP1 ;  /* 0x0000003f25257287 */ /* 0x000fe40008800000 */
[----:B------:R-:W-:Y:S01]  /*9550*/  ULOP3.LUT UR40, UR40, UR7, URZ, 0x3c, !UPT ;  /* 0x0000000728287292 */ /* 0x000fe2000f8e3c3f */
[----:B------:R-:W-:Y:S11]  /*9560*/  @!P0 BRA `(.L_x_9014) ;  /* 0x0000000000048947 */ /* 0x000ff60003800000 */
[----:B------:R-:W-:Y:S01]  /*9570*/  BPT.TRAP 0x1 ;  /* 0x000000040000795c */ /* 0x000fe20000300000 */
.L_x_9014:
        /* <DEDUP_REMOVED lines=9> */
.L_x_9015:
[----:B-1----:R-:W-:Y:S05]  /*9610*/  @P1 BRA `(.L_x_9016) ;  /* 0x0000000000081947 */ /* 0x002fea0003800000 */
[----:B------:R-:W1:Y:S02]  /*9620*/  SYNCS.PHASECHK.TRANS64.TRYWAIT P1, [UR7+0x22830], R10 ;  /* 0x0228300aff0075a7 */ /* 0x000e640008020147 */
[----:B-1----:R-:W-:Y:S05]  /*9630*/  @!P1 BRA `(.L_x_9017) ;  /* 0x000000b400089947 */ /* 0x002fea0003800000 */
.L_x_9016:
        /* <DEDUP_REMOVED lines=14> */
[----:B------:R-:W-:Y:S01]  /*9720*/  IMAD.IADD R21, R21, 0x1, -R16 ;  /* 0x0000000115157824 */ /* 0x000fe200078e0a10 */
        /* <DEDUP_REMOVED lines=8> */
[----:B------:R-:W-:-:S06]  /*97b0*/  ULOP3.LUT UR10, URZ, UR25, URZ, 0x33, !UPT ;  /* 0x000000193f0a7292 */ /* 0x000fcc000f8e333f */
        /* <DEDUP_REMOVED lines=18> */
[----:B------:R-:W-:Y:S01]  /*98e0*/  IMAD.U32 R203, RZ, RZ, UR24 ;  /* 0x00000018ffcb7e24 */ /* 0x000fe2000f8e00ff */
[----:B------:R-:W-:-:S04]  /*98f0*/  IADD3 R201, R3, R17, -R18 ;  /* 0x0000001103c97210 */ /* 0x000fc80007ffe812 */
[----:B------:R-:W-:Y:S02]  /*9900*/  ISETP.NE.AND P1, PT, R203, 0x1, PT ;  /* 0x00000001cb00780c */ /* 0x000fe40003f25270 */
[----:B------:R-:W-:-:S11]  /*9910*/  LOP3.LUT R201, RZ, R201, RZ, 0x33, !PT ;  /* 0x000000c9ffc97212 */ /* 0x000fd600078e33ff */
[----:B------:R-:W1:Y:S02]  /*9920*/  @P1 LDC.64 R20, c[0x0][0x9e8] ;  /* 0x00027a00ff141b82 */ /* 0x000e640000000a00 */
[----:B-1----:R-:W-:-:S05]  /*9930*/  @P1 IMAD.HI.U32 R20, R201, R20, RZ ;  /* 0x00000014c9141227 */ /* 0x002fca00078e00ff */
[----:B------:R-:W-:-:S04]  /*9940*/  @P1 SHF.R.U32.HI R201, RZ, R21, R20 ;  /* 0x00000015ffc91219 */ /* 0x000fc80000011614 */
[----:B------:R-:W-:Y:S01]  /*9950*/  LOP3.LUT R20, RZ, R201, RZ, 0x33, !PT ;  /* 0x000000c9ff147212 */ /* 0x000fe200078e33ff */
[----:B------:R-:W-:Y:S06]  /*9960*/  BRA `(.L_x_9021) ;  /* 0x0000000000187947 */ /* 0x000fec0003800000 */
.L_x_9020:
[----:B------:R-:W-:-:S05]  /*9970*/  IMAD.U32 R203, RZ, RZ, UR24 ;  /* 0x00000018ffcb7e24 */ /* 0x000fca000f8e00ff */
[----:B------:R-:W-:-:S13]  /*9980*/  ISETP.NE.AND P1, PT, R203, 0x1, PT ;  /* 0x00000001cb00780c */ /* 0x000fda0003f25270 */
[----:B------:R-:W1:Y:S02]  /*9990*/  @P1 LDC.64 R20, c[0x0][0x9e8] ;  /* 0x00027a00ff141b82 */ /* 0x000e640000000a00 */
[----:B-1----:R-:W-:-:S04]  /*99a0*/  @P1 IMAD.HI.U32 R210, R13, R20, RZ ;  /* 0x000000140dd21227 */ /* 0x002fc800078e00ff */
[----:B------:R-:W-:Y:S01]  /*99b0*/  IMAD.MOV.U32 R20, RZ, RZ, R13 ;  /* 0x000000ffff147224 */ /* 0x000fe200078e000d */
[----:B------:R-:W-:-:S07]  /*99c0*/  @P1 SHF.R.U32.HI R20, RZ, R21, R210 ;  /* 0x00000015ff141219 */ /* 0x000fce00000116d2 */
.L_x_9021:
[----:B------:R-:W-:Y:S05]  /*99d0*/  BSYNC B0 ;  /* 0x0000000000007941 */ /* 0x000fea0003800000 */
.L_x_9019:
[----:B------:R-:W-:-:S04]  /*99e0*/  IMAD R21, R7, -0x60, -R16 ;  /* 0xffffffa007157824 */ /* 0x000fc800078e0a10 */
[----:B------:R-:W-:-:S05]  /*99f0*/  IMAD R21, R20, R203, R21 ;  /* 0x000000cb14157224 */ /* 0x000fca00078e0215 */
[----:B------:R-:W-:Y:S02]  /*9a00*/  VIADDMNMX R200, R21, R203, R200, PT ;  /* 0x000000cb15c87246 */ /* 0x000fe400038001c8 */
[----:B------:R-:W-:-:S07]  /*9a10*/  VIMNMX R202, R202, R21, !PT ;  /* 0x00000015caca7248 */ /* 0x000fce0007fe0100 */
.L_x_9018:
        /* <DEDUP_REMOVED lines=150> */
.L_x_9024:
[----:B------:R-:W-:Y:S02]  /*a380*/  IMAD.U32 R200, RZ, RZ, UR24 ;  /* 0x00000018ffc87e24 */ /* 0x000fe4000f8e00ff */
[----:B------:R-:W-:-:S03]  /*a390*/  IMAD.MOV.U32 R0, RZ, RZ, R15 ;  /* 0x000000ffff007224 */ /* 0x000fc600078e000f */
[----:B------:R-:W-:-:S13]  /*a3a0*/  ISETP.NE.AND P6, PT, R200, 0x1, PT ;  /* 0x00000001c800780c */ /* 0x000fda0003fc5270 */
[----:B------:R-:W1:Y:S02]  /*a3b0*/  @P6 LDC.64 R20, c[0x0][0x9e8] ;  /* 0x00027a00ff146b82 */ /* 0x000e640000000a00 */
[----:B-1----:R-:W-:-:S05]  /*a3c0*/  @P6 IMAD.HI.U32 R20, R15, R20, RZ ;  /* 0x000000140f146227 */ /* 0x002fca00078e00ff */
[----:B------:R-:W-:-:S07]  /*a3d0*/  @P6 SHF.R.U32.HI R0, RZ, R21, R20 ;  /* 0x00000015ff006219 */ /* 0x000fce0000011614 */
.L_x_9025:
[----:B------:R-:W-:Y:S05]  /*a3e0*/  BSYNC B0 ;  /* 0x0000000000007941 */ /* 0x000fea0003800000 */
.L_x_9023:
[----:B------:R-:W-:-:S04]  /*a3f0*/  IMAD.IADD R203, R203, 0x1, -R16 ;  /* 0x00000001cbcb7824 */ /* 0x000fc800078e0a10 */
[----:B------:R-:W-:-:S05]  /*a400*/  IMAD R203, R0, R200, R203 ;  /* 0x000000c800cb7224 */ /* 0x000fca00078e02cb */
[----:B------:R-:W-:Y:S02]  /*a410*/  VIADDMNMX R152, R203, R200, R152, PT ;  /* 0x000000c8cb987246 */ /* 0x000fe40003800198 */
[----:B------:R-:W-:-:S07]  /*a420*/  VIMNMX R8, R8, R203, !PT ;  /* 0x000000cb08087248 */ /* 0x000fce0007fe0100 */
.L_x_9022:
        /* <DEDUP_REMOVED lines=123> */
[----:B------:R-:W-:Y:S01]  /*abe0*/  FMNMX.FTZ R153, R155, R154, !PT ;  /* 0x0000009a9b997209 */ /* 0x000fe20007810000 */
[--C-:B------:R-:W-:Y:S01]  /*abf0*/  FFMA.FTZ R20, R201, UR6, -R200.reuse ;  /* 0x00000006c9147c23 */ /* 0x100fe200080108c8 */
[--C-:B------:R-:W-:Y:S01]  /*ac00*/  FFMA.FTZ R201, R156, UR6, -R200.reuse ;  /* 0x000000069cc97c23 */ /* 0x100fe200080108c8 */
[--C-:B------:R-:W-:Y:S01]  /*ac10*/  FFMA.FTZ R202, R160, UR6, -R200.reuse ;  /* 0x00000006a0ca7c23 */ /* 0x100fe200080108c8 */
[----:B------:R-:W-:Y:S01]  /*ac20*/  FMNMX.FTZ R154, R158, R153, !PT ;  /* 0x000000999e9a7209 */ /* 0x000fe20007810000 */
[----:B------:R-:W-:Y:S01]  /*ac30*/  MUFU.EX2 R21, R21 ;  /* 0x0000001500157308 */ /* 0x000fe20000000800 */
[----:B------:R-:W-:Y:S01]  /*ac40*/  FSEL R199, R199, -INF , !P2 ;  /* 0xff800000c7c77808 */ /* 0x000fe20005000000 */
[--C-:B------:R-:W-:Y:S01]  /*ac50*/  FFMA.FTZ R196, R196, UR6, -R200.reuse ;  /* 0x00000006c4c47c23 */ /* 0x100fe200080108c8 */
[----:B------:R-:W-:Y:S01]  /*ac60*/  FMNMX.FTZ R153, R159, R154, !PT ;  /* 0x0000009a9f997209 */ /* 0x000fe20007810000 */
[----:B------:R-:W-:-:S03]  /*ac70*/  FFMA.FTZ R197, R197, UR6, -R200 ;  /* 0x00000006c5c57c23 */ /* 0x000fc600080108c8 */
[----:B------:R-:W-:Y:S01]  /*ac80*/  FMNMX.FTZ R156, R162, R153, !PT ;  /* 0x00000099a29c7209 */ /* 0x000fe20007810000 */
[----:B------:R-:W-:Y:S01]  /*ac90*/  FFMA.FTZ R153, R157, UR6, -R200 ;  /* 0x000000069d997c23 */ /* 0x000fe200080108c8 */
[----:B------:R1:W-:Y:S02]  /*aca0*/  MUFU.EX2 R154, R201 ;  /* 0x000000c9009a7308 */ /* 0x0003e40000000800 */
[----:B------:R-:W-:-:S04]  /*acb0*/  FMNMX.FTZ R157, R163, R156, !PT ;  /* 0x0000009ca39d7209 */ /* 0x000fc80007810000 */
[----:B------:R-:W-:Y:S02]  /*acc0*/  FMNMX.FTZ R156, R166, R157, !PT ;  /* 0x0000009da69c7209 */ /* 0x000fe40007810000 */
[----:B------:R-:W-:Y:S01]  /*acd0*/  MUFU.EX2 R20, R20 ;  /* 0x0000001400147308 */ /* 0x000fe20000000800 */
[----:B-1----:R-:W-:Y:S01]  /*ace0*/  FFMA.FTZ R201, R164, UR6, -R200 ;  /* 0x00000006a4c97c23 */ /* 0x002fe200080108c8 */
[----:B------:R-:W-:-:S04]  /*acf0*/  FMNMX.FTZ R157, R167, R156, !PT ;  /* 0x0000009ca79d7209 */ /* 0x000fc80007810000 */
        /* <DEDUP_REMOVED lines=13> */
[----:B------:R-:W-:Y:S02]  /*add0*/  MUFU.EX2 R157, R157 ;  /* 0x0000009d009d7308 */ /* 0x000fe40000000800 */
[----:B------:R-:W-:-:S04]  /*ade0*/  FMNMX.FTZ R165, R183, R164, !PT ;  /* 0x000000a4b7a57209 */ /* 0x000fc80007810000 */
[----:B------:R-:W-:Y:S01]  /*adf0*/  FMNMX.FTZ R168, R186, R165, !PT ;  /* 0x000000a5baa87209 */ /* 0x000fe20007810000 */
[--C-:B------:R-:W-:Y:S01]  /*ae00*/  FFMA.FTZ R165, R169, UR6, -R200.reuse ;  /* 0x00000006a9a57c23 */ /* 0x100fe200080108c8 */
[----:B------:R-:W-:Y:S02]  /*ae10*/  MUFU.EX2 R161, R161 ;  /* 0x000000a100a17308 */ /* 0x000fe40000000800 */
        /* <DEDUP_REMOVED lines=9> */
[----:B------:R-:W-:Y:S03]  /*aeb0*/  MUFU.EX2 R164, R202 ;  /* 0x000000ca00a47308 */ /* 0x000fe60000000800 */
[----:B------:R-:W-:Y:S01]  /*aec0*/  FMNMX.FTZ R8, R194, R169, !PT ;  /* 0x000000a9c2087209 */ /* 0x000fe20007810000 */
[----:B------:R-:W-:-:S03]  /*aed0*/  FFMA.FTZ R169, R173, UR6, -R200 ;  /* 0x00000006ada97c23 */ /* 0x000fc600080108c8 */
[----:B------:R-:W-:Y:S01]  /*aee0*/  FMNMX.FTZ R173, R195, R8, !PT ;  /* 0x00000008c3ad7209 */ /* 0x000fe20007810000 */
[----:B------:R-:W-:Y:S03]  /*aef0*/  MUFU.EX2 R165, R165 ;  /* 0x000000a500a57308 */ /* 0x000fe60000000800 */
[----:B------:R-:W-:Y:S01]  /*af00*/  FMNMX.FTZ R8, R198, R173, !PT ;  /* 0x000000adc6087209 */ /* 0x000fe20007810000 */
[--C-:B------:R-:W-:Y:S01]  /*af10*/  FFMA.FTZ R173, R177, UR6, -R200.reuse ;  /* 0x00000006b1ad7c23 */ /* 0x100fe200080108c8 */
[--C-:B------:R-:W-:Y:S01]  /*af20*/  FFMA.FTZ R177, R181, UR6, -R200.reuse ;  /* 0x00000006b5b17c23 */ /* 0x100fe200080108c8 */
[--C-:B------:R-:W-:Y:S01]  /*af30*/  FFMA.FTZ R181, R185, UR6, -R200.reuse ;  /* 0x00000006b9b57c23 */ /* 0x100fe200080108c8 */
[----:B------:R-:W-:Y:S01]  /*af40*/  FMNMX.FTZ R8, R199, R8, !PT ;  /* 0x00000008c7087209 */ /* 0x000fe20007810000 */
[--C-:B------:R-:W-:Y:S01]  /*af50*/  FFMA.FTZ R185, R189, UR6, -R200.reuse ;  /* 0x00000006bdb97c23 */ /* 0x100fe200080108c8 */
[----:B------:R-:W-:Y:S01]  /*af60*/  FFMA.FTZ R189, R193, UR6, -R200 ;  /* 0x00000006c1bd7c23 */ /* 0x000fe200080108c8 */
[----:B------:R-:W-:Y:S01]  /*af70*/  FSEL R193, R0, RZ, P1 ;  /* 0x000000ff00c17208 */ /* 0x000fe20000800000 */
[----:B------:R-:W-:Y:S01]  /*af80*/  MUFU.EX2 R168, R168 ;  /* 0x000000a800a87308 */ /* 0x000fe20000000800 */
[----:B-1----:R-:W1:Y:S03]  /*af90*/  SHFL.BFLY PT, R201, R8, 0x2, 0x1f ;  /* 0x0c401f0008c97f89 */ /* 0x002e6600000e0000 */
[----:B------:R-:W-:-:S04]  /*afa0*/  FADD.FTZ R193, -R193, R12 ;  /* 0x0000000cc1c17221 */ /* 0x000fc80000010100 */
[----:B------:R-:W-:Y:S01]  /*afb0*/  FMUL.FTZ R193, R193, UR6 ;  /* 0x00000006c1c17c20 */ /* 0x000fe20008410000 */
[----:B------:R-:W-:Y:S08]  /*afc0*/  MUFU.EX2 R12, R196 ;  /* 0x000000c4000c7308 */ /* 0x000ff00000000800 */
[----:B------:R-:W2:Y:S01]  /*afd0*/  MUFU.EX2 R193, R193 ;  /* 0x000000c100c17308 */ /* 0x000ea20000000800 */
[----:B-1----:R-:W-:-:S07]  /*afe0*/  FMNMX.FTZ R201, R8, R201, !PT ;  /* 0x000000c908c97209 */ /* 0x002fce0007810000 */
[----:B------:R-:W1:Y:S01]  /*aff0*/  MUFU.EX2 R169, R169 ;  /* 0x000000a900a97308 */ /* 0x000e620000000800 */
[----:B------:R-:W3:Y:S01]  /*b000*/  SHFL.BFLY PT, R8, R201, 0x1, 0x1f ;  /* 0x0c201f00c9087f89 */ /* 0x000ee200000e0000 */
[----:B--2---:R-:W-:-:S06]  /*b010*/  FFMA.FTZ R196, R193, R5, R20 ;  /* 0x00000005c1c47223 */ /* 0x004fcc0000010014 */
[----:B------:R-:W2:Y:S01]  /*b020*/  MUFU.EX2 R172, R172 ;  /* 0x000000ac00ac7308 */ /* 0x000ea20000000800 */
[-C--:B------:R-:W-:Y:S01]  /*b030*/  FMUL.FTZ R24, R24, R193.reuse ;  /* 0x000000c118187220 */ /* 0x080fe20000410000 */
[-C--:B------:R-:W-:Y:S01]  /*b040*/  FMUL.FTZ R25, R25, R193.reuse ;  /* 0x000000c119197220 */ /* 0x080fe20000410000 */
[----:B------:R-:W-:Y:S01]  /*b050*/  FADD.FTZ R5, R21, R196 ;  /* 0x000000c415057221 */ /* 0x000fe20000010000 */
        /* <DEDUP_REMOVED lines=19> */
[C---:B------:R-:W-:Y:S01]  /*b190*/  FSETP.NEU.FTZ.AND P1, PT, R8.reuse, -INF , PT ;  /* 0xff8000000800780b */ /* 0x040fe20003f3d000 */
[----:B------:R-:W-:Y:S01]  /*b1a0*/  FMUL.FTZ R152, R8, UR6 ;  /* 0x0000000608987c20 */ /* 0x000fe20008410000 */
[----:B------:R-:W-:Y:S01]  /*b1b0*/  MUFU.EX2 R177, R177 ;  /* 0x000000b100b17308 */ /* 0x000fe20000000800 */
[-C--:B------:R-:W-:Y:S01]  /*b1c0*/  FMUL.FTZ R60, R60, R193.reuse ;  /* 0x000000c13c3c7220 */ /* 0x080fe20000410000 */
[-C--:B------:R-:W-:Y:S01]  /*b1d0*/  FMUL.FTZ R61, R61, R193.reuse ;  /* 0x000000c13d3d7220 */ /* 0x080fe20000410000 */
[-C--:B------:R-:W-:Y:S01]  /*b1e0*/  FMUL.FTZ R64, R64, R193.reuse ;  /* 0x000000c140407220 */ /* 0x080fe20000410000 */
[----:B------:R-:W-:Y:S01]  /*b1f0*/  FSEL R152, R152, RZ, P1 ;  /* 0x000000ff98987208 */ /* 0x000fe20000800000 */
[-C--:B------:R-:W-:Y:S01]  /*b200*/  FMUL.FTZ R65, R65, R193.reuse ;  /* 0x000000c141417220 */ /* 0x080fe20000410000 */
[-C--:B------:R-:W-:Y:S01]  /*b210*/  FMUL.FTZ R68, R68, R193.reuse ;  /* 0x000000c144447220 */ /* 0x080fe20000410000 */
[-C--:B------:R-:W-:Y:S01]  /*b220*/  FMUL.FTZ R69, R69, R193.reuse ;  /* 0x000000c145457220 */ /* 0x080fe20000410000 */
[----:B------:R-:W-:Y:S01]  /*b230*/  MUFU.EX2 R180, R180 ;  /* 0x000000b400b47308 */ /* 0x000fe20000000800 */
[--C-:B------:R-:W-:Y:S01]  /*b240*/  FFMA.FTZ R192, R155, UR6, -R152.reuse ;  /* 0x000000069bc07c23 */ /* 0x100fe20008010898 */
[--C-:B------:R-:W-:Y:S01]  /*b250*/  FFMA.FTZ R155, R158, UR6, -R152.reuse ;  /* 0x000000069e9b7c23 */ /* 0x100fe20008010898 */
[----:B------:R-:W-:Y:S01]  /*b260*/  FADD.FTZ R158, R154, R5 ;  /* 0x000000059a9e7221 */ /* 0x000fe20000010000 */
[--C-:B------:R-:W-:Y:S01]  /*b270*/  FFMA.FTZ R201, R203, UR6, -R152.reuse ;  /* 0x00000006cbc97c23 */ /* 0x100fe20008010898 */
[--C-:B------:R-:W-:Y:S01]  /*b280*/  FFMA.FTZ R196, R159, UR6, -R152.reuse ;  /* 0x000000069fc47c23 */ /* 0x100fe20008010898 */
[----:B------:R-:W-:Y:S01]  /*b290*/  FFMA.FTZ R159, R162, UR6, -R152 ;  /* 0x00000006a29f7c23 */ /* 0x000fe20008010898 */
[----:B------:R-:W-:Y:S01]  /*b2a0*/  FADD.FTZ R5, R153, R158 ;  /* 0x0000009e99057221 */ /* 0x000fe20000010000 */
        /* <DEDUP_REMOVED lines=16> */
[----:B------:R-:W3:Y:S01]  /*b3b0*/  MUFU.EX2 R185, R185 ;  /* 0x000000b900b97308 */ /* 0x000ee20000000800 */
[--C-:B------:R-:W-:Y:S01]  /*b3c0*/  FFMA.FTZ R191, R191, UR6, -R152.reuse ;  /* 0x00000006bfbf7c23 */ /* 0x100fe20008010898 */
[--C-:B------:R-:W-:Y:S01]  /*b3d0*/  FFMA.FTZ R194, R194, UR6, -R152.reuse ;  /* 0x00000006c2c27c23 */ /* 0x100fe20008010898 */
[----:B------:R-:W-:Y:S01]  /*b3e0*/  FADD.FTZ R158, R164, R5 ;  /* 0x00000005a49e7221 */ /* 0x000fe20000010000 */
[----:B------:R-:W-:Y:S01]  /*b3f0*/  FSEL R5, R8, RZ, P1 ;  /* 0x000000ff08057208 */ /* 0x000fe20000800000 */
[--C-:B------:R-:W-:Y:S01]  /*b400*/  FFMA.FTZ R195, R195, UR6, -R152.reuse ;  /* 0x00000006c3c37c23 */ /* 0x100fe20008010898 */
[----:B------:R-:W-:Y:S01]  /*b410*/  FFMA.FTZ R198, R198, UR6, -R152 ;  /* 0x00000006c6c67c23 */ /* 0x000fe20008010898 */
[----:B------:R-:W-:Y:S01]  /*b420*/  FADD.FTZ R203, R165, R158 ;  /* 0x0000009ea5cb7221 */ /* 0x000fe20000010000 */
[----:B------:R-:W4:Y:S01]  /*b430*/  MUFU.EX2 R188, R188 ;  /* 0x000000bc00bc7308 */ /* 0x000f220000000800 */
[----:B------:R-:W-:Y:S01]  /*b440*/  FADD.FTZ R5, -R5, R14 ;  /* 0x0000000e05057221 */ /* 0x000fe20000010100 */
[--C-:B------:R-:W-:Y:S01]  /*b450*/  FFMA.FTZ R14, R167, UR6, -R152.reuse ;  /* 0x00000006a70e7c23 */ /* 0x100fe20008010898 */
[----:B------:R-:W-:Y:S01]  /*b460*/  FADD.FTZ R158, R168, R203 ;  /* 0x000000cba89e7221 */ /* 0x000fe20000010000 */
[--C-:B------:R-:W-:Y:S01]  /*b470*/  FFMA.FTZ R167, R170, UR6, -R152.reuse ;  /* 0x00000006aaa77c23 */ /* 0x100fe20008010898 */
[----:B------:R-:W-:Y:S01]  /*b480*/  FFMA.FTZ R199, R199, UR6, -R152 ;  /* 0x00000006c7c77c23 */ /* 0x000fe20008010898 */
[----:B------:R-:W-:Y:S01]  /*b490*/  F2FP.F16.F32.PACK_AB R154, R153, R154 ;  /* 0x0000009a999a723e */ /* 0x000fe200000000ff */
[----:B-1----:R-:W-:Y:S01]  /*b4a0*/  FADD.FTZ R203, R169, R158 ;  /* 0x0000009ea9cb7221 */ /* 0x002fe20000010000 */
[----:B------:R-:W1:Y:S01]  /*b4b0*/  MUFU.EX2 R189, R189 ;  /* 0x000000bd00bd7308 */ /* 0x000e620000000800 */
[--C-:B------:R-:W-:Y:S01]  /*b4c0*/  FFMA.FTZ R158, R171, UR6, -R152.reuse ;  /* 0x00000006ab9e7c23 */ /* 0x100fe20008010898 */
[----:B------:R-:W-:Y:S01]  /*b4d0*/  FFMA.FTZ R171, R178, UR6, -R152 ;  /* 0x00000006b2ab7c23 */ /* 0x000fe20008010898 */
[----:B--2---:R-:W-:Y:S01]  /*b4e0*/  FADD.FTZ R162, R172, R203 ;  /* 0x000000cbaca27221 */ /* 0x004fe20000010000 */
[----:B------:R-:W-:Y:S01]  /*b4f0*/  F2FP.F16.F32.PACK_AB R152, R21, R20 ;  /* 0x000000141598723e */ /* 0x000fe200000000ff */
[-C--:B------:R-:W-:Y:S01]  /*b500*/  FMUL.FTZ R72, R72, R193.reuse ;  /* 0x000000c148487220 */ /* 0x080fe20000410000 */
[----:B---3--:R-:W-:Y:S01]  /*b510*/  F2FP.F16.F32.PACK_AB R170, R185, R184 ;  /* 0x000000b8b9aa723e */ /* 0x008fe200000000ff */
[----:B------:R-:W-:Y:S01]  /*b520*/  FADD.FTZ R203, R173, R162 ;  /* 0x000000a2adcb7221 */ /* 0x000fe20000010000 */
[----:B------:R-:W-:Y:S01]  /*b530*/  MUFU.EX2 R201, R201 ;  /* 0x000000c900c97308 */ /* 0x000fe20000000800 */
[----:B------:R-:W-:Y:S01]  /*b540*/  F2FP.F16.F32.PACK_AB R156, R157, R156 ;  /* 0x0000009c9d9c723e */ /* 0x000fe200000000ff */
        /* <DEDUP_REMOVED lines=23> */
[----:B------:R-:W-:Y:S01]  /*b6c0*/  F2FP.F16.F32.PACK_AB R162, R169, R168 ;  /* 0x000000a8a9a2723e */ /* 0x000fe200000000ff */
[-C--:B------:R-:W-:Y:S01]  /*b6d0*/  FMUL.FTZ R101, R101, R193.reuse ;  /* 0x000000c165657220 */ /* 0x080fe20000410000 */
[----:B----4-:R-:W-:Y:S01]  /*b6e0*/  FADD.FTZ R166, R188, R21 ;  /* 0x00000015bca67221 */ /* 0x010fe20000010000 */
[----:B------:R-:W-:Y:S01]  /*b6f0*/  F2FP.F16.F32.PACK_AB R168, R181, R180 ;  /* 0x000000b4b5a8723e */ /* 0x000fe200000000ff */
[-C--:B------:R-:W-:Y:S01]  /*b700*/  FMUL.FTZ R104, R104, R193.reuse ;  /* 0x000000c168687220 */ /* 0x080fe20000410000 */
[-C--:B------:R-:W-:Y:S01]  /*b710*/  FMUL.FTZ R105, R105, R193.reuse ;  /* 0x000000c169697220 */ /* 0x080fe20000410000 */
[----:B-1----:R-:W-:Y:S01]  /*b720*/  FADD.FTZ R153, R189, R166 ;  /* 0x000000a6bd997221 */ /* 0x002fe20000010000 */
[----:B------:R-:W-:Y:S01]  /*b730*/  F2FP.F16.F32.PACK_AB R166, R177, R176 ;  /* 0x000000b0b1a6723e */ /* 0x000fe200000000ff */
[----:B------:R-:W-:Y:S01]  /*b740*/  FMUL.FTZ R176, R5, UR6 ;  /* 0x0000000605b07c20 */ /* 0x000fe20008410000 */
        /* <DEDUP_REMOVED lines=25> */
[----:B--2---:R-:W-:Y:S01]  /*b8e0*/  FFMA.FTZ R153, R176, R4, R201 ;  /* 0x00000004b0997223 */ /* 0x004fe200000100c9 */
[-C--:B------:R-:W-:Y:S01]  /*b8f0*/  FMUL.FTZ R148, R148, R193.reuse ;  /* 0x000000c194947220 */ /* 0x080fe20000410000 */
[----:B------:R-:W-:Y:S01]  /*b900*/  FMUL.FTZ R149, R149, R193 ;  /* 0x000000c195957220 */ /* 0x000fe20000410000 */
[-C--:B------:R-:W-:Y:S01]  /*b910*/  FMUL.FTZ R26, R26, R176.reuse ;  /* 0x000000b01a1a7220 */ /* 0x080fe20000410000 */
[----:B------:R-:W-:Y:S01]  /*b920*/  FADD.FTZ R4, R192, R153 ;  /* 0x00000099c0047221 */ /* 0x000fe20000010000 */
[-C--:B------:R-:W-:Y:S01]  /*b930*/  FMUL.FTZ R27, R27, R176.reuse ;  /* 0x000000b01b1b7220 */ /* 0x080fe20000410000 */
[-C--:B------:R-:W-:Y:S01]  /*b940*/  FMUL.FTZ R30, R30, R176.reuse ;  /* 0x000000b01e1e7220 */ /* 0x080fe20000410000 */
[----:B------:R-:W2:Y:S01]  /*b950*/  MUFU.EX2 R163, R163 ;  /* 0x000000a300a37308 */ /* 0x000ea20000000800 */
[----:B------:R-:W-:Y:S01]  /*b960*/  FADD.FTZ R153, R155, R4 ;  /* 0x000000049b997221 */ /* 0x000fe20000010000 */
[----:B------:R-:W-:Y:S01]  /*b970*/  F2FP.F16.F32.PACK_AB R155, R196, R155 ;  /* 0x0000009bc49b723e */ /* 0x000fe200000000ff */
[-C--:B------:R-:W-:Y:S01]  /*b980*/  FMUL.FTZ R31, R31, R176.reuse ;  /* 0x000000b01f1f7220 */ /* 0x080fe20000410000 */
[-C--:B------:R-:W-:Y:S01]  /*b990*/  FMUL.FTZ R34, R34, R176.reuse ;  /* 0x000000b022227220 */ /* 0x080fe20000410000 */
[----:B------:R-:W-:Y:S01]  /*b9a0*/  FADD.FTZ R4, R196, R153 ;  /* 0x00000099c4047221 */ /* 0x000fe20000010000 */
[-C--:B------:R-:W-:Y:S01]  /*b9b0*/  FMUL.FTZ R35, R35, R176.reuse ;  /* 0x000000b023237220 */ /* 0x080fe20000410000 */
[-C--:B------:R-:W-:Y:S01]  /*b9c0*/  FMUL.FTZ R38, R38, R176.reuse ;  /* 0x000000b026267220 */ /* 0x080fe20000410000 */
[----:B------:R-:W4:Y:S01]  /*b9d0*/  MUFU.EX2 R14, R14 ;  /* 0x0000000e000e7308 */ /* 0x000f220000000800 */
[----:B-1----:R-:W-:Y:S01]  /*b9e0*/  FADD.FTZ R153, R159, R4 ;  /* 0x000000049f997221 */ /* 0x002fe20000010000 */
[----:B---3--:R-:W-:Y:S01]  /*b9f0*/  F2FP.F16.F32.PACK_AB R157, R200, R159 ;  /* 0x0000009fc89d723e */ /* 0x008fe200000000ff */
[-C--:B------:R-:W-:Y:S01]  /*ba00*/  FMUL.FTZ R39, R39, R176.reuse ;  /* 0x000000b027277220 */ /* 0x080fe20000410000 */
[-C--:B------:R-:W-:Y:S01]  /*ba10*/  FMUL.FTZ R42, R42, R176.reuse ;  /* 0x000000b02a2a7220 */ /* 0x080fe20000410000 */
        /* <DEDUP_REMOVED lines=29> */
[----:B--2---:R-:W-:Y:S01]  /*bbf0*/  FADD.FTZ R5, R197, R174 ;  /* 0x000000aec5057221 */ /* 0x004fe20000010000 */
[----:B------:R-:W-:Y:S01]  /*bc00*/  F2FP.F16.F32.PACK_AB R160, R165, R164 ;  /* 0x000000a4a5a0723e */ /* 0x000fe200000000ff */
[----:B------:R-:W-:Y:S01]  /*bc10*/  FMUL.FTZ R82, R82, R176 ;  /* 0x000000b052527220 */ /* 0x000fe20000410000 */
[----:B------:R-:W-:Y:S01]  /*bc20*/  F2FP.F16.F32.PACK_AB R174, R197, R12 ;  /* 0x0000000cc5ae723e */ /* 0x000fe200000000ff */
[----:B------:R-:W-:Y:S01]  /*bc30*/  FMUL.FTZ R83, R83, R176 ;  /* 0x000000b053537220 */ /* 0x000fe20000410000 */
[----:B------:R-:W-:Y:S01]  /*bc40*/  F2FP.F16.F32.PACK_AB R164, R173, R172 ;  /* 0x000000acada4723e */ /* 0x000fe200000000ff */
[----:B------:R-:W2:Y:S01]  /*bc50*/  MUFU.EX2 R165, R171 ;  /* 0x000000ab00a57308 */ /* 0x000ea20000000800 */
[----:B----4-:R-:W-:Y:S01]  /*bc60*/  FADD.FTZ R153, R178, R153 ;  /* 0x00000099b2997221 */ /* 0x010fe20000010000 */
[----:B------:R-:W-:Y:S01]  /*bc70*/  F2FP.F16.F32.PACK_AB R172, R189, R188 ;  /* 0x000000bcbdac723e */ /* 0x000fe200000000ff */
[-C--:B------:R-:W-:Y:S01]  /*bc80*/  FMUL.FTZ R86, R86, R176.reuse ;  /* 0x000000b056567220 */ /* 0x080fe20000410000 */
[----:B------:R-:W-:Y:S01]  /*bc90*/  F2FP.F16.F32.PACK_AB R161, R178, R167 ;  /* 0x000000a7b2a1723e */ /* 0x000fe200000000ff */
[----:B------:R-:W-:Y:S01]  /*bca0*/  FADD.FTZ R184, R20, R153 ;  /* 0x0000009914b87221 */ /* 0x000fe20000010000 */
[-C--:B------:R-:W-:Y:S01]  /*bcb0*/  FMUL.FTZ R87, R87, R176.reuse ;  /* 0x000000b057577220 */ /* 0x080fe20000410000 */
[----:B------:R-:W-:Y:S01]  /*bcc0*/  FMUL.FTZ R90, R90, R176 ;  /* 0x000000b05a5a7220 */ /* 0x000fe20000410000 */
        /* <DEDUP_REMOVED lines=34> */
[----:B--2---:R-:W-:Y:S01]  /*bef0*/  F2FP.F16.F32.PACK_AB R167, R183, R182 ;  /* 0x000000b6b7a7723e */ /* 0x004fe200000000ff */
[-C--:B------:R-:W-:Y:S01]  /*bf00*/  FMUL.FTZ R138, R138, R176.reuse ;  /* 0x000000b08a8a7220 */ /* 0x080fe20000410000 */
[-C--:B------:R-:W-:Y:S01]  /*bf10*/  FMUL.FTZ R139, R139, R176.reuse ;  /* 0x000000b08b8b7220 */ /* 0x080fe20000410000 */
[----:B------:R-:W-:Y:S01]  /*bf20*/  FADD.FTZ R186, R183, R186 ;  /* 0x000000bab7ba7221 */ /* 0x000fe20000010000 */
[-C--:B------:R-:W-:Y:S01]  /*bf30*/  FMUL.FTZ R142, R142, R176.reuse ;  /* 0x000000b08e8e7220 */ /* 0x080fe20000410000 */
[-C--:B------:R-:W-:Y:S01]  /*bf40*/  FMUL.FTZ R143, R143, R176.reuse ;  /* 0x000000b08f8f7220 */ /* 0x080fe20000410000 */
[----:B------:R-:W1:Y:S01]  /*bf50*/  MUFU.EX2 R171, R190 ;  /* 0x000000be00ab7308 */ /* 0x000e620000000800 */
[----:B---3--:R-:W-:Y:S01]  /*bf60*/  FADD.FTZ R153, R169, R186 ;  /* 0x000000baa9997221 */ /* 0x008fe20000010000 */
[-C--:B------:R-:W-:Y:S01]  /*bf70*/  FMUL.FTZ R146, R146, R176.reuse ;  /* 0x000000b092927220 */ /* 0x080fe20000410000 */
[-C--:B------:R-:W-:Y:S01]  /*bf80*/  FMUL.FTZ R147, R147, R176.reuse ;  /* 0x000000b093937220 */ /* 0x080fe20000410000 */
[-C--:B------:R-:W-:Y:S01]  /*bf90*/  FMUL.FTZ R150, R150, R176.reuse ;  /* 0x000000b096967220 */ /* 0x080fe20000410000 */
[----:B------:R-:W-:-:S03]  /*bfa0*/  FMUL.FTZ R151, R151, R176 ;  /* 0x000000b097977220 */ /* 0x000fc60000410000 */
[----:B------:R-:W2:Y:S01]  /*bfb0*/  MUFU.EX2 R180, R191 ;  /* 0x000000bf00b47308 */ /* 0x000ea20000000800 */
[C---:B----4-:R-:W-:Y:S01]  /*bfc0*/  FADD.FTZ R186, R4.reuse, R153 ;  /* 0x0000009904ba7221 */ /* 0x050fe20000010000 */
[----:B------:R-:W-:-:S06]  /*bfd0*/  F2FP.F16.F32.PACK_AB R169, R4, R169 ;  /* 0x000000a904a9723e */ /* 0x000fcc00000000ff */
[----:B------:R-:W3:Y:S01]  /*bfe0*/  MUFU.EX2 R173, R194 ;  /* 0x000000c200ad7308 */ /* 0x000ee20000000800 */
[----:B-1----:R-:W-:-:S07]  /*bff0*/  FADD.FTZ R153, R171, R186 ;  /* 0x000000baab997221 */ /* 0x002fce0000010000 */
        /* <DEDUP_REMOVED lines=14> */
.L_x_9026:
[----:B------:R1:W2:Y:S01]  /*c0e0*/  SYNCS.PHASECHK.TRANS64.TRYWAIT P1, [UR7+0x22850], R10 ;  /* 0x0228500aff0075a7 */ /* 0x0002a20008020147 */
[----:B------:R-:W-:Y:S05]  /*c0f0*/  @!P0 BRA `(.L_x_9027) ;  /* 0x0000000000048947 */ /* 0x000fea0003800000 */
[----:B------:R-:W-:Y:S01]  /*c100*/  BPT.TRAP 0x1 ;  /* 0x000000040000795c */ /* 0x000fe20000300000 */
.L_x_9027:
[----:B--2---:R-:W-:Y:S05]  /*c110*/  @P1 BRA `(.L_x_9028) ;  /* 0x0000000000081947 */ /* 0x004fea0003800000 */
[----:B------:R-:W2:Y:S02]  /*c120*/  SYNCS.PHASECHK.TRANS64.TRYWAIT P1, [UR7+0x22850], R10 ;  /* 0x0228500aff0075a7 */ /* 0x000ea40008020147 */
[----:B--2---:R-:W-:Y:S05]  /*c130*/  @!P1 BRA `(.L_x_9029) ;  /* 0x0000008800609947 */ /* 0x004fea0003800000 */
.L_x_9028:
[----:B------:R-:W3:Y:S01]  /*c140*/  S2R R12, SR_TID.X ;  /* 0x00000000000c7919 */ /* 0x000ee20000002100 */
[----:B------:R-:W-:Y:S01]  /*c150*/  UIMAD UR7, UR37, 0xc00, UR5 ;  /* 0x00000c00250778a4 */ /* 0x000fe2000f8e0205 */
[----:B------:R-:W-:Y:S01]  /*c160*/  IMAD.MOV.U32 R14, RZ, RZ, R8 ;  /* 0x000000ffff0e7224 */ /* 0x000fe200078e0008 */
[----:B------:R-:W-:-:S05]  /*c170*/  UMOV UR11, 0x40000040 ;  /* 0x40000040000b7882 */ /* 0x000fca0000000000 */
[----:B------:R-:W-:Y:S01]  /*c180*/  UMOV UR10, UR7 ;  /* 0x00000007000a7c82 */ /* 0x000fe20008000000 */
[----:B---3--:R-:W-:-:S05]  /*c190*/  SHF.R.U32.HI R12, RZ, 0x7, R12 ;  /* 0x00000007ff0c7819 */ /* 0x008fca000001160c */
[----:B012---:R-:W-:Y:S02]  /*c1a0*/  VIADD R10, R12, 0x8 ;  /* 0x000000080c0a7836 */ /* 0x007fe40000000000 */
[----:B------:R-:W0:Y:S03]  /*c1b0*/  S2R R12, SR_TID.X ;  /* 0x00000000000c7919 */ /* 0x000e260000002100 */
[----:B------:R2:W-:Y:S06]  /*c1c0*/  BAR.SYNC.DEFER_BLOCKING R10, 0x100 ;  /* 0x0004000a0000751d */ /* 0x0005ec0000010000 */
[----:B------:R-:W-:Y:S01]  /*c1d0*/  WARPGROUP.ARRIVE ;  /* 0x00000000000079c5 */ /* 0x000fe20000000000 */
[----:B0-----:R-:W-:Y:S01]  /*c1e0*/  LOP3.LUT P1, RZ, R12, 0x7f, RZ, 0xc0, !PT ;  /* 0x0000007f0cff7812 */ /* 0x001fe2000782c0ff */
        /* <DEDUP_REMOVED lines=38> */
.L_x_9013:
[----:B------:R-:W2:Y:S01]  /*c450*/  SHFL.BFLY PT, R10, R5, 0x2, 0x1f ;  /* 0x0c401f00050a7f89 */ /* 0x000ea200000e0000 */
[----:B------:R-:W-:Y:S01]  /*c460*/  IMAD.MOV.U32 R13, RZ, RZ, RZ ;  /* 0x000000ffff0d7224 */ /* 0x000fe200078e00ff */
[----:B------:R-:W-:Y:S01]  /*c470*/  UIADD3 UR37, UR37, 0x1, URZ ;  /* 0x0000000125257890 */ /* 0x000fe2000fffe03f */
[----:B------:R-:W-:Y:S01]  /*c480*/  IMAD.MOV.U32 R9, RZ, RZ, RZ ;  /* 0x000000ffff097224 */ /* 0x000fe200078e00ff */
[----:B------:R-:W3:Y:S01]  /*c490*/  SHFL.BFLY PT, R7, R4, 0x2, 0x1f ;  /* 0x0c401f0004077f89 */ /* 0x000ee200000e0000 */
[----:B------:R-:W-:Y:S01]  /*c4a0*/  IMAD.U32 R17, RZ, RZ, UR6 ;  /* 0x00000006ff117e24 */ /* 0x000fe2000f8e00ff */
[----:B------:R-:W-:Y:S01]  /*c4b0*/  UISETP.NE.AND UP0, UPT, UR37, 0x2, UPT ;  /* 0x000000022500788c */ /* 0x000fe2000bf05270 */
[----:B------:R4:W-:Y:S06]  /*c4c0*/  BAR.ARV R6, 0x100 ;  /* 0x000400060000751d */ /* 0x0009ec0000002000 */
[----:B------:R-:W-:-:S02]  /*c4d0*/  USEL UR4, URZ, 0x1, UP0 ;  /* 0x000000013f047887 */ /* 0x000fc40008000000 */
[----:B------:R-:W-:Y:S06]  /*c4e0*/  BAR.ARV 0x8, 0x120 ;  /* 0x0204800000007b1d */ /* 0x000fec0000002000 */
[----:B------:R-:W-:Y:S01]  /*c4f0*/  PLOP3.LUT P0, PT, PT, PT, PT, 0x8, 0x0 ;  /* 0x000000000000781c */ /* 0x000fe20003f0e170 */
[----:B------:R-:W-:Y:S01]  /*c500*/  UIADD3 UR41, UR41, 0x1, URZ ;  /* 0x0000000129297890 */ /* 0x000fe2000fffe03f */
[----:B--2---:R-:W-:Y:S01]  /*c510*/  FADD.FTZ R10, R10, R5 ;  /* 0x000000050a0a7221 */ /* 0x004fe20000010000 */
[----:B------:R-:W-:Y:S02]  /*c520*/  USEL UR37, UR37, URZ, UP0 ;  /* 0x0000003f25257287 */ /* 0x000fe40008000000 */
[----:B------:R-:W-:Y:S01]  /*c530*/  ULOP3.LUT UR40, UR40, UR4, URZ, 0x3c, !UPT ;  /* 0x0000000428287292 */ /* 0x000fe2000f8e3c3f */
[----:B---3--:R-:W-:Y:S01]  /*c540*/  FADD.FTZ R7, R7, R4 ;  /* 0x0000000407077221 */ /* 0x008fe20000010000 */
[----:B------:R-:W2:Y:S04]  /*c550*/  SHFL.BFLY PT, R3, R10, 0x1, 0x1f ;  /* 0x0c201f000a037f89 */ /* 0x000ea800000e0000 */
[----:B01----:R-:W0:Y:S01]  /*c560*/  SHFL.BFLY PT, R12, R7, 0x1, 0x1f ;  /* 0x0c201f00070c7f89 */ /* 0x003e2200000e0000 */
[----:B--2---:R-:W-:Y:S01]  /*c570*/  FADD.FTZ R152, R10, R3 ;  /* 0x000000030a987221 */ /* 0x004fe20000010000 */
[----:B0-----:R-:W-:-:S04]  /*c580*/  FADD.FTZ R18, R7, R12 ;  /* 0x0000000c07127221 */ /* 0x001fc80000010000 */
[----:B------:R-:W-:Y:S02]  /*c590*/  FSETP.NE.FTZ.AND P1, PT, R152, RZ, PT ;  /* 0x000000ff9800720b */ /* 0x000fe40003f35000 */
[----:B------:R-:W-:-:S11]  /*c5a0*/  FSETP.NE.FTZ.AND P2, PT, R18, RZ, PT ;  /* 0x000000ff1200720b */ /* 0x000fd60003f55000 */
[----:B------:R-:W0:Y:S01]  /*c5b0*/  @P1 MUFU.RCP R13, R152 ;  /* 0x00000098000d1308 */ /* 0x000e220000001000 */
[----:B------:R-:W-:-:S07]  /*c5c0*/  @P1 FMUL.FTZ R17, R17, 0.69314718246459960938 ;  /* 0x3f31721811111820 */ /* 0x000fce0000410000 */
[----:B------:R-:W1:Y:S08]  /*c5d0*/  @P2 MUFU.RCP R9, R18 ;  /* 0x0000001200092308 */ /* 0x000e700000001000 */
[----:B----4-:R-:W2:Y:S01]  /*c5e0*/  @P1 MUFU.LG2 R6, R152 ;  /* 0x0000009800061308 */ /* 0x010ea20000000c00 */
[----:B0-----:R-:W-:Y:S01]  /*c5f0*/  FMUL.FTZ R15, R52, R13 ;  /* 0x0000000d340f7220 */ /* 0x001fe20000410000 */
[----:B------:R-:W-:-:S02]  /*c600*/  IMAD.U32 R52, RZ, RZ, UR6 ;  /* 0x00000006ff347e24 */ /* 0x000fc4000f8e00ff */
[-C--:B------:R-:W-:Y:S01]  /*c610*/  FMUL.FTZ R5, R24, R13.reuse ;  /* 0x0000000d18057220 */ /* 0x080fe20000410000 */
[-C--:B------:R-:W-:Y:S01]  /*c620*/  FMUL.FTZ R7, R28, R13.reuse ;  /* 0x0000000d1c077220 */ /* 0x080fe20000410000 */
[-C--:B------:R-:W-:Y:S01]  /*c630*/  FMUL.FTZ R11, R44, R13.reuse ;  /* 0x0000000d2c0b7220 */ /* 0x080fe20000410000 */
[----:B------:R-:W-:Y:S01]  /*c640*/  @P2 FMUL.FTZ R52, R52, 0.69314718246459960938 ;  /* 0x3f31721834342820 */ /* 0x000fe20000410000 */
[----:B------:R-:W-:Y:S01]  /*c650*/  FMUL.FTZ R10, R45, R13 ;  /* 0x0000000d2d0a7220 */ /* 0x000fe20000410000 */
[----:B------:R-:W0:Y:S01]  /*c660*/  @P2 MUFU.LG2 R18, R18 ;  /* 0x0000001200122308 */ /* 0x000e220000000c00 */
[-C--:B-1----:R-:W-:Y:S01]  /*c670*/  FMUL.FTZ R175, R27, R9.reuse ;  /* 0x000000091baf7220 */ /* 0x082fe20000410000 */
[-C--:B------:R-:W-:Y:S01]  /*c680*/  FMUL.FTZ R161, R79, R9.reuse ;  /* 0x000000094fa17220 */ /* 0x080fe20000410000 */
[----:B------:R-:W-:Y:S01]  /*c690*/  FMUL.FTZ R159, R83, R9 ;  /* 0x00000009539f7220 */ /* 0x000fe20000410000 */
        /* <DEDUP_REMOVED lines=126> */
.L_x_8960:
[----:B------:R-:W0:Y:S01]  /*ce80*/  S2R R9, SR_CgaCtaId ;  /* 0x0000000000097919 */ /* 0x000e220000008800 */
[----:B------:R-:W-:Y:S01]  /*ce90*/  MOV R0, 0x400 ;  /* 0x0000040000007802 */ /* 0x000fe20000000f00 */
[----:B------:R-:W-:Y:S01]  /*cea0*/  BSSY B0, `(.L_x_9031) ;  /* 0x00002a6000007945 */ /* 0x000fe20003800000 */
[----:B------:R-:W-:Y:S02]  /*ceb0*/  BAR.SYNC.DEFER_BLOCKING 0x5, 0x120 ;  /* 0x0144800000007b1d */ /* 0x000fe40000010000 */
[----:B0-----:R-:W-:-:S05]  /*cec0*/  LEA R0, R9, R0, 0x18 ;  /* 0x0000000009007211 */ /* 0x001fca00078ec0ff */
[----:B------:R-:W0:Y:S02]  /*ced0*/  LDS.128 R200, [R0+0x228d0] ;  /* 0x0228d00000c87984 */ /* 0x000e240000000c00 */
[----:B0-----:R-:W-:Y:S02]  /*cee0*/  R2UR UR6, R202 ;  /* 0x00000000ca0672ca */ /* 0x001fe400000e0000 */
[----:B------:R-:W-:Y:S01]  /*cef0*/  R2UR UR5, R203 ;  /* 0x00000000cb0572ca */ /* 0x000fe200000e0000 */
[----:B------:R-:W-:Y:S06]  /*cf00*/  BAR.ARV 0x4, 0x120 ;  /* 0x0104800000007b1d */ /* 0x000fec0000002000 */
[----:B------:R-:W-:Y:S08]  /*cf10*/  @P0 BRA `(.L_x_9032) ;  /* 0x0000001c00740947 */ /* 0x000ff00003800000 */
[----:B------:R-:W0:Y:S01]  /*cf20*/  S2R R9, SR_SWINHI ;  /* 0x0000000000097919 */ /* 0x000e220000002f00 */
        /* <DEDUP_REMOVED lines=77> */
[----:B------:R-:W-:Y:S02]  /*d400*/  LOP3.LUT R52, R17, R52, RZ, 0x3c, !PT ;  /* 0x0000003411347212 */ /* 0x000fe400078e3cff */
[----:B------:R-:W-:Y:S02]  /*d410*/  LOP3.LUT R17, R62, 0x380, RZ, 0xc0, !PT ;  /* 0x000003803e117812 */ /* 0x000fe400078ec0ff */
[----:B------:R-:W-:Y:S02]  /*d420*/  SHF.R.U64 R18, R18, 0x3, RZ ;  /* 0x0000000312127819 */ /* 0x000fe400000012ff */
[----:B------:R-:W-:-:S02]  /*d430*/  SHF.R.U64 R6, R6, 0x3, RZ ;  /* 0x0000000306067819 */ /* 0x000fc400000012ff */
[----:B------:R-:W-:Y:S02]  /*d440*/  SHF.R.U64 R17, R17, 0x3, RZ ;  /* 0x0000000311117819 */ /* 0x000fe400000012ff */
[----:B------:R-:W-:Y:S02]  /*d450*/  LOP3.LUT R64, R18, R187, RZ, 0x3c, !PT ;  /* 0x000000bb12407212 */ /* 0x000fe400078e3cff */
[----:B------:R-:W-:Y:S02]  /*d460*/  LOP3.LUT R42, R95, 0x380, RZ, 0xc0, !PT ;  /* 0x000003805f2a7812 */ /* 0x000fe400078ec0ff */
[----:B------:R-:W-:Y:S02]  /*d470*/  LOP3.LUT R18, R191, 0x380, RZ, 0xc0, !PT ;  /* 0x00000380bf127812 */ /* 0x000fe400078ec0ff */
[----:B------:R-:W-:Y:S02]  /*d480*/  LOP3.LUT R26, R193, 0x380, RZ, 0xc0, !PT ;  /* 0x00000380c11a7812 */ /* 0x000fe400078ec0ff */
[----:B------:R-:W-:-:S02]  /*d490*/  LOP3.LUT R46, R177, 0x380, RZ, 0xc0, !PT ;  /* 0x00000380b12e7812 */ /* 0x000fc400078ec0ff */
[----:B------:R-:W-:Y:S02]  /*d4a0*/  LOP3.LUT R58, R6, R185, RZ, 0x3c, !PT ;  /* 0x000000b9063a7212 */ /* 0x000fe400078e3cff */
[----:B------:R-:W-:Y:S02]  /*d4b0*/  F2FP.F16.F32.PACK_AB R6, R20, R7 ;  /* 0x000000071406723e */ /* 0x000fe400000000ff */
[----:B------:R-:W-:Y:S02]  /*d4c0*/  LOP3.LUT R62, R17, R62, RZ, 0x3c, !PT ;  /* 0x0000003e113e7212 */ /* 0x000fe400078e3cff */
[----:B------:R-:W-:Y:S02]  /*d4d0*/  MOV R74, R74 ;  /* 0x0000004a004a7202 */ /* 0x000fe40000000f00 */
[----:B------:R-:W-:Y:S01]  /*d4e0*/  F2FP.F16.F32.PACK_AB R7, R173, R30 ;  /* 0x0000001ead07723e */ /* 0x000fe200000000ff */
[----:B------:R-:W-:Y:S01]  /*d4f0*/  BAR.SYNC.DEFER_BLOCKING 0x1, 0x100 ;  /* 0x0044000000007b1d */ /* 0x000fe20000010000 */
[----:B------:R-:W-:-:S02]  /*d500*/  SHF.R.U64 R42, R42, 0x3, RZ ;  /* 0x000000032a2a7819 */ /* 0x000fc400000012ff */
[----:B------:R-:W-:Y:S02]  /*d510*/  LOP3.LUT R17, R70, 0x380, RZ, 0xc0, !PT ;  /* 0x0000038046117812 */ /* 0x000fe400078ec0ff */
[----:B------:R-:W-:Y:S02]  /*d520*/  SHF.R.U64 R18, R18, 0x3, RZ ;  /* 0x0000000312127819 */ /* 0x000fe400000012ff */
[----:B------:R-:W-:Y:S02]  /*d530*/  SHF.R.U64 R20, R26, 0x3, RZ ;  /* 0x000000031a147819 */ /* 0x000fe400000012ff */
[----:B------:R-:W-:Y:S02]  /*d540*/  SHF.R.U64 R46, R46, 0x3, RZ ;  /* 0x000000032e2e7819 */ /* 0x000fe400000012ff */
[----:B------:R-:W-:Y:S02]  /*d550*/  LOP3.LUT R56, R183, 0x380, RZ, 0xc0, !PT ;  /* 0x00000380b7387812 */ /* 0x000fe400078ec0ff */
[----:B------:R-:W-:-:S02]  /*d560*/  LOP3.LUT R42, R42, R95, RZ, 0x3c, !PT ;  /* 0x0000005f2a2a7212 */ /* 0x000fc400078e3cff */
[----:B------:R-:W-:Y:S02]  /*d570*/  SHF.R.U64 R17, R17, 0x3, RZ ;  /* 0x0000000311117819 */ /* 0x000fe400000012ff */
[----:B------:R-:W-:Y:S02]  /*d580*/  LOP3.LUT R26, R18, R191, RZ, 0x3c, !PT ;  /* 0x000000bf121a7212 */ /* 0x000fe400078e3cff */
[----:B------:R-:W-:Y:S02]  /*d590*/  LOP3.LUT R30, R20, R193, RZ, 0x3c, !PT ;  /* 0x000000c1141e7212 */ /* 0x000fe400078e3cff */
[----:B------:R-:W-:Y:S02]  /*d5a0*/  LOP3.LUT R46, R46, R177, RZ, 0x3c, !PT ;  /* 0x000000b12e2e7212 */ /* 0x000fe400078e3cff */
[----:B------:R-:W-:Y:S01]  /*d5b0*/  SHF.R.U64 R56, R56, 0x3, RZ ;  /* 0x0000000338387819 */ /* 0x000fe200000012ff */
[----:B------:R0:W-:Y:S01]  /*d5c0*/  STSM.16.M88.4 [R74], R4 ;  /* 0x000000044a007844 */ /* 0x0001e20000000200 */
[----:B------:R-:W-:-:S02]  /*d5d0*/  LOP3.LUT R66, R189, 0x380, RZ, 0xc0, !PT ;  /* 0x00000380bd427812 */ /* 0x000fc400078ec0ff */
[----:B------:R-:W-:Y:S02]  /*d5e0*/  MOV R20, R8 ;  /* 0x0000000800147202 */ /* 0x000fe40000000f00 */
[----:B------:R-:W-:Y:S02]  /*d5f0*/  MOV R38, R38 ;  /* 0x0000002600267202 */ /* 0x000fe40000000f00 */
[----:B------:R-:W-:Y:S02]  /*d600*/  F2FP.F16.F32.PACK_AB R8, R41, R40 ;  /* 0x000000282908723e */ /* 0x000fe400000000ff */
[----:B------:R-:W-:Y:S02]  /*d610*/  F2FP.F16.F32.PACK_AB R9, R169, R156 ;  /* 0x0000009ca909723e */ /* 0x000fe400000000ff */
[----:B------:R-:W-:Y:S02]  /*d620*/  LOP3.LUT R70, R17, R70, RZ, 0x3c, !PT ;  /* 0x0000004611467212 */ /* 0x000fe400078e3cff */
[----:B------:R-:W-:-:S02]  /*d630*/  MOV R42, R42 ;  /* 0x0000002a002a7202 */ /* 0x000fc40000000f00 */
[----:B------:R-:W-:Y:S02]  /*d640*/  MOV R18, R26 ;  /* 0x0000001a00127202 */ /* 0x000fe40000000f00 */
[----:B0-----:R-:W-:Y:S02]  /*d650*/  F2FP.F16.F32.PACK_AB R4, R33, R32 ;  /* 0x000000202104723e */ /* 0x001fe400000000ff */
[----:B------:R-:W-:Y:S02]  /*d660*/  F2FP.F16.F32.PACK_AB R5, R171, R158 ;  /* 0x0000009eab05723e */ /* 0x000fe400000000ff */
[----:B------:R-:W-:Y:S02]  /*d670*/  F2FP.F16.F32.PACK_AB R6, R37, R36 ;  /* 0x000000242506723e */ /* 0x000fe400000000ff */
[----:B------:R-:W-:Y:S02]  /*d680*/  F2FP.F16.F32.PACK_AB R7, R172, R157 ;  /* 0x0000009dac07723e */ /* 0x000fe400000000ff */
[----:B------:R-:W-:-:S02]  /*d690*/  LOP3.LUT R56, R56, R183, RZ, 0x3c, !PT ;  /* 0x000000b738387212 */ /* 0x000fc400078e3cff */
[----:B------:R-:W-:Y:S01]  /*d6a0*/  SHF.R.U64 R66, R66, 0x3, RZ ;  /* 0x0000000342427819 */ /* 0x000fe200000012ff */
[----:B------:R0:W-:Y:S01]  /*d6b0*/  STSM.16.M88.4 [R20], R4 ;  /* 0x0000000414007844 */ /* 0x0001e20000000200 */
[----:B------:R-:W-:Y:S02]  /*d6c0*/  MOV R46, R46 ;  /* 0x0000002e002e7202 */ /* 0x000fe40000000f00 */
[----:B------:R-:W-:Y:S01]  /*d6d0*/  MOV R17, R30 ;  /* 0x0000001e00117202 */ /* 0x000fe20000000f00 */
[----:B------:R-:W-:Y:S01]  /*d6e0*/  STSM.16.M88.4 [R38], R8 ;  /* 0x0000000826007844 */ /* 0x000fe20000000200 */
[----:B------:R-:W-:Y:S02]  /*d6f0*/  F2FP.F16.F32.PACK_AB R26, R61, R60 ;  /* 0x0000003c3d1a723e */ /* 0x000fe400000000ff */
[----:B------:R-:W-:Y:S01]  /*d700*/  F2FP.F16.F32.PACK_AB R27, R164, R153 ;  /* 0x00000099a41b723e */ /* 0x000fe200000000ff */
[----:B------:R-:W-:Y:S01]  /*d710*/  STSM.16.M88.4 [R42], R12 ;  /* 0x0000000c2a007844 */ /* 0x000fe20000000200 */
[----:B------:R-:W-:-:S02]  /*d720*/  MOV R50, R50 ;  /* 0x0000003200327202 */ /* 0x000fc40000000f00 */
[----:B------:R-:W-:Y:S01]  /*d730*/  F2FP.F16.F32.PACK_AB R30, R69, R68 ;  /* 0x00000044451e723e */ /* 0x000fe200000000ff */
[----:B------:R-:W-:Y:S01]  /*d740*/  STSM.16.M88.4 [R46], R24 ;  /* 0x000000182e007844 */ /* 0x000fe20000000200 */
[----:B------:R-:W-:Y:S02]  /*d750*/  F2FP.F16.F32.PACK_AB R31, R165, R152 ;  /* 0x00000098a51f723e */ /* 0x000fe400000000ff */
[----:B------:R-:W-:Y:S02]  /*d760*/  MOV R52, R52 ;  /* 0x0000003400347202 */ /* 0x000fe40000000f00 */
[----:B0-----:R-:W-:Y:S01]  /*d770*/  F2FP.F16.F32.PACK_AB R4, R73, R72 ;  /* 0x000000484904723e */ /* 0x001fe200000000ff */
[----:B------:R-:W-:Y:S01]  /*d780*/  STSM.16.M88.4 [R50], R28 ;  /* 0x0000001c32007844 */ /* 0x000fe20000000200 */
[----:B------:R-:W-:Y:S02]  /*d790*/  F2FP.F16.F32.PACK_AB R5, R163, R48 ;  /* 0x00000030a305723e */ /* 0x000fe400000000ff */
[----:B------:R-:W-:-:S02]  /*d7a0*/  F2FP.F16.F32.PACK_AB R6, R77, R76 ;  /* 0x0000004c4d06723e */ /* 0x000fc400000000ff */
[----:B------:R-:W-:Y:S02]  /*d7b0*/  F2FP.F16.F32.PACK_AB R7, R161, R78 ;  /* 0x0000004ea107723e */ /* 0x000fe400000000ff */
[----:B------:R-:W-:Y:S02]  /*d7c0*/  MOV R54, R54 ;  /* 0x0000003600367202 */ /* 0x000fe40000000f00 */
[----:B------:R-:W-:Y:S01]  /*d7d0*/  LOP3.LUT R66, R66, R189, RZ, 0x3c, !PT ;  /* 0x000000bd42427212 */ /* 0x000fe200078e3cff */
[----:B------:R0:W-:Y:S01]  /*d7e0*/  STSM.16.M88.4 [R52], R4 ;  /* 0x0000000434007844 */ /* 0x0001e20000000200 */
[----:B------:R-:W-:Y:S02]  /*d7f0*/  MOV R56, R56 ;  /* 0x0000003800387202 */ /* 0x000fe40000000f00 */
[----:B------:R-:W-:Y:S01]  /*d800*/  F2FP.F16.F32.PACK_AB R91, R86, R91 ;  /* 0x0000005b565b723e */ /* 0x000fe200000000ff */
[----:B------:R1:W-:Y:S01]  /*d810*/  STSM.16.M88.4 [R54], R80 ;  /* 0x0000005036007844 */ /* 0x0003e20000000200 */
[----:B------:R-:W-:-:S02]  /*d820*/  F2FP.F16.F32.PACK_AB R97, R99, R98 ;  /* 0x000000626361723e */ /* 0x000fc400000000ff */
[----:B------:R-:W-:Y:S01]  /*d830*/  F2FP.F16.F32.PACK_AB R104, R105, R104 ;  /* 0x000000686968723e */ /* 0x000fe200000000ff */
[----:B------:R1:W-:Y:S01]  /*d840*/  STSM.16.M88.4 [R56], R88 ;  /* 0x0000005838007844 */ /* 0x0003e20000000200 */
[----:B------:R-:W-:Y:S02]  /*d850*/  MOV R58, R58 ;  /* 0x0000003a003a7202 */ /* 0x000fe40000000f00 */
[----:B------:R-:W-:Y:S02]  /*d860*/  F2FP.F16.F32.PACK_AB R98, R101, R100 ;  /* 0x000000646562723e */ /* 0x000fe400000000ff */
[----:B------:R-:W-:Y:S02]  /*d870*/  F2FP.F16.F32.PACK_AB R99, R103, R102 ;  /* 0x000000666763723e */ /* 0x000fe400000000ff */
[----:B------:R-:W-:Y:S01]  /*d880*/  F2FP.F16.F32.PACK_AB R105, R107, R106 ;  /* 0x0000006a6b69723e */ /* 0x000fe200000000ff */
[----:B0-----:R-:W-:Y:S01]  /*d890*/  IMAD.U32 R4, RZ, RZ, UR8 ;  /* 0x00000008ff047e24 */ /* 0x001fe2000f8e00ff */
[----:B------:R-:W-:Y:S01]  /*d8a0*/  F2FP.F16.F32.PACK_AB R112, R113, R112 ;  /* 0x000000707170723e */ /* 0x000fe200000000ff */
[----:B------:R1:W-:Y:S01]  /*d8b0*/  STSM.16.M88.4 [R58], R96 ;  /* 0x000000603a007844 */ /* 0x0003e20000000200 */
[----:B------:R-:W-:Y:S01]  /*d8c0*/  MOV R62, R62 ;  /* 0x0000003e003e7202 */ /* 0x000fe20000000f00 */
[----:B------:R-:W-:Y:S01]  /*d8d0*/  IMAD.U32 R5, RZ, RZ, UR9 ;  /* 0x00000009ff057e24 */ /* 0x000fe2000f8e00ff */
[----:B------:R-:W-:Y:S01]  /*d8e0*/  F2FP.F16.F32.PACK_AB R106, R109, R108 ;  /* 0x0000006c6d6a723e */ /* 0x000fe200000000ff */
[----:B------:R-:W-:Y:S01]  /*d8f0*/  ULDC.64 UR8, c[0x0][0xbe0] ;  /* 0x0002f80000087ab9 */ /* 0x000fe20000000a00 */
        /* <DEDUP_REMOVED lines=28> */
[----:B------:R-:W-:-:S03]  /*dac0*/  PLOP3.LUT P1, PT, PT, PT, UP0, 0x80, 0x0 ;  /* 0x000000000000781c */ /* 0x000fc60003f2f008 */
[----:B------:R1:W-:Y:S01]  /*dad0*/  STSM.16.M88.4 [R17], R144 ;  /* 0x0000009011007844 */ /* 0x0003e20000000200 */
[----:B------:R-:W-:Y:S09]  /*dae0*/  BAR.SYNC.DEFER_BLOCKING 0x1, 0x100 ;  /* 0x0044000000007b1d */ /* 0x000ff20000010000 */
[----:B------:R-:W2:Y:S01]  /*daf0*/  @P1 LDG.E R6, desc[UR38][R4.64] ;  /* 0x0000002604061981 */ /* 0x000ea2000c1e1900 */
[----:B------:R-:W-:Y:S01]  /*db00*/  UISETP.NE.U32.AND UP1, UPT, UR8, URZ, UPT ;  /* 0x0000003f0800728c */ /* 0x000fe2000bf25070 */
[----:B------:R-:W0:Y:S01]  /*db10*/  LDC R3, c[0x0][0xa88] ;  /* 0x0002a200ff037b82 */ /* 0x000e220000000800 */
[----:B------:R-:W-:Y:S01]  /*db20*/  IMAD R7, R22, 0x40, R19 ;  /* 0x0000004016077824 */ /* 0x000fe200078e0213 */
[----:B------:R-:W-:Y:S01]  /*db30*/  UMOV UR4, URZ ;  /* 0x0000003f00047c82 */ /* 0x000fe20008000000 */
[----:B------:R-:W-:-:S02]  /*db40*/  UISETP.NE.AND.EX UP1, UPT, UR9, URZ, UPT, UP1 ;  /* 0x0000003f0900728c */ /* 0x000fc4000bf25310 */
[----:B------:R-:W-:-:S04]  /*db50*/  IMAD.WIDE R34, R7, 0x2, R34 ;  /* 0x0000000207227825 */ /* 0x000fc800078e0222 */
[----:B------:R-:W-:Y:S02]  /*db60*/  PLOP3.LUT P2, PT, PT, PT, UP1, 0x80, 0x0 ;  /* 0x000000000000781c */ /* 0x000fe40003f4f018 */
[----:B------:R-:W-:-:S03]  /*db70*/  IADD3 R13, P0, R34, 0x1000, RZ ;  /* 0x00001000220d7810 */ /* 0x000fc60007f1e0ff */
[----:B------:R-:W-:Y:S02]  /*db80*/  @UP1 ULDC.64 UR8, c[0x0][0xbe0] ;  /* 0x0002f80000081ab9 */ /* 0x000fe40000000a00 */
[----:B------:R-:W-:-:S06]  /*db90*/  @UP1 UIMAD.WIDE UR8, UR43, 0x4, UR8 ;  /* 0x000000042b0818a5 */ /* 0x000fcc000f8e0208 */
[----:B------:R-:W-:Y:S01]  /*dba0*/  IMAD.U32 R7, RZ, RZ, UR9 ;  /* 0x00000009ff077e24 */ /* 0x000fe2000f8e00ff */
[----:B--2---:R-:W-:Y:S01]  /*dbb0*/  @P1 R2UR UR4, R6 ;  /* 0x00000000060412ca */ /* 0x004fe200000e0000 */
[----:B------:R-:W-:-:S05]  /*dbc0*/  IMAD.U32 R6, RZ, RZ, UR8 ;  /* 0x00000008ff067e24 */ /* 0x000fca000f8e00ff */
[----:B0-----:R1:W5:Y:S01]  /*dbd0*/  @P2 LDG.E R3, desc[UR38][R6.64] ;  /* 0x0000002606032981 */ /* 0x001362000c1e1900 */
[----:B------:R-:W-:Y:S08]  /*dbe0*/  @P2 BRA `(.L_x_9033) ;  /* 0x0000000000102947 */ /* 0x000ff00003800000 */
[----:B------:R-:W-:Y:S05]  /*dbf0*/  @!P1 BRA `(.L_x_9033) ;  /* 0x00000000000c9947 */ /* 0x000fea0003800000 */
[----:B-1----:R-:W2:Y:S04]  /*dc00*/  LDG.E R6, desc[UR38][R4.64] ;  /* 0x0000002604067981 */ /* 0x002ea8000c1e1900 */
[----:B-----5:R-:W2:Y:S02]  /*dc10*/  LDG.E R3, desc[UR38][R4.64+0x4] ;  /* 0x0000042604037981 */ /* 0x020ea4000c1e1900 */
[----:B--2---:R-:W-:-:S07]  /*dc20*/  IMAD.IADD R3, R3, 0x1, -R6 ;  /* 0x0000000103037824 */ /* 0x004fce00078e0a06 */
.L_x_9033:
        /* <DEDUP_REMOVED lines=14> */
[----:B------:R-:W-:Y:S01]  /*dd10*/  USHF.R.S32.HI UR7, URZ, 0x1f, UR43 ;  /* 0x0000001f3f077899 */ /* 0x000fe2000801142b */
[----:B------:R-:W-:Y:S01]  /*dd20*/  LOP3.LUT R4, R4, R5, RZ, 0x3c, !PT ;  /* 0x0000000504047212 */ /* 0x000fe200078e3cff */
[----:B------:R-:W-:Y:S01]  /*dd30*/  ULDC.64 UR12, c[0x0][0xb78] ;  /* 0x0002de00000c7ab9 */ /* 0x000fe20000000a00 */
[----:B------:R-:W-:Y:S01]  /*dd40*/  UIADD3 UR9, UR9, UR10, URZ ;  /* 0x0000000a09097290 */ /* 0x000fe2000fffe03f */
[----:B------:R-:W-:Y:S01]  /*dd50*/  SHF.R.S32.HI R5, RZ, 0x1f, R10 ;  /* 0x0000001fff057819 */ /* 0x000fe2000001140a */
[----:B------:R-:W-:Y:S01]  /*dd60*/  USEL UR16, UR7, URZ, !UP0 ;  /* 0x0000003f07107287 */ /* 0x000fe2000c000000 */
[----:B------:R-:W-:Y:S01]  /*dd70*/  SHF.R.U64 R12, R12, 0x3, RZ ;  /* 0x000000030c0c7819 */ /* 0x000fe200000012ff */
[----:B------:R-:W-:Y:S01]  /*dd80*/  UIMAD.WIDE.U32 UR8, UR15, UR12, UR8 ;  /* 0x0000000c0f0872a5 */ /* 0x000fe2000f8e0008 */
[----:B------:R-:W-:Y:S01]  /*dd90*/  LOP3.LUT R8, R9, 0x380, RZ, 0xc0, !PT ;  /* 0x0000038009087812 */ /* 0x000fe200078ec0ff */
[----:B------:R-:W-:Y:S01]  /*dda0*/  UIMAD UR7, UR16, UR12, URZ ;  /* 0x0000000c100772a4 */ /* 0x000fe2000f8e023f */
[----:B------:R-:W-:Y:S01]  /*ddb0*/  LOP3.LUT R12, R12, R13, RZ, 0x3c, !PT ;  /* 0x0000000d0c0c7212 */ /* 0x000fe200078e3cff */
[----:B------:R-:W-:Y:S01]  /*ddc0*/  IMAD.X R13, RZ, RZ, R35, P0 ;  /* 0x000000ffff0d7224 */ /* 0x000fe200000e0623 */
[----:B------:R-:W-:Y:S01]  /*ddd0*/  SHF.R.U64 R8, R8, 0x3, RZ ;  /* 0x0000000308087819 */ /* 0x000fe200000012ff */
[----:B------:R-:W-:Y:S01]  /*dde0*/  UIMAD UR7, UR15, UR13, UR7 ;  /* 0x0000000d0f0772a4 */ /* 0x000fe2000f8e0207 */
[----:B-1----:R-:W-:-:S02]  /*ddf0*/  IADD3 R6, P3, R10, UR8, RZ ;  /* 0x000000080a067c10 */ /* 0x002fc4000ff7e0ff */
[----:B------:R-:W-:Y:S02]  /*de00*/  IADD3 R69, P0, R34, 0x8000, RZ ;  /* 0x0000800022457810 */ /* 0x000fe40007f1e0ff */
[----:B------:R-:W-:Y:S01]  /*de10*/  LOP3.LUT R8, R8, R9, RZ, 0x3c, !PT ;  /* 0x0000000908087212 */ /* 0x000fe200078e3cff */
[----:B------:R-:W-:Y:S01]  /*de20*/  IMAD.U32 R14, RZ, RZ, UR7 ;  /* 0x00000007ff0e7e24 */ /* 0x000fe2000f8e00ff */
[C---:B------:R-:W-:Y:S01]  /*de30*/  IADD3 R61, P6, R34.reuse, 0x4000, RZ ;  /* 0x00004000223d7810 */ /* 0x040fe20007fde0ff */
[----:B------:R-:W-:Y:S01]  /*de40*/  IMAD.X R9, RZ, RZ, R35, P1 ;  /* 0x000000ffff097224 */ /* 0x000fe200008e0623 */
[C---:B------:R-:W-:Y:S02]  /*de50*/  IADD3 R37, P5, R34.reuse, 0x5000, RZ ;  /* 0x0000500022257810 */ /* 0x040fe40007fbe0ff */
[----:B------:R-:W-:Y:S01]  /*de60*/  IADD3.X R5, R5, UR9, R14, P3, !PT ;  /* 0x0000000905057c10 */ /* 0x000fe20009ffe40e */
[----:B------:R-:W-:Y:S01]  /*de70*/  ULDC.64 UR8, c[0x0][0xb40] ;  /* 0x0002d00000087ab9 */ /* 0x000fe20000000a00 */
[----:B------:R-:W-:-:S02]  /*de80*/  IADD3 R33, P4, R34, 0x6000, RZ ;  /* 0x0000600022217810 */ /* 0x000fc40007f9e0ff */
[----:B------:R-:W-:Y:S02]  /*de90*/  LEA R20, P3, R6, UR8, 0x2 ;  /* 0x0000000806147c11 */ /* 0x000fe4000f8610ff */
[----:B------:R-:W-:Y:S02]  /*dea0*/  IADD3 R57, P1, R34, 0x9000, RZ ;  /* 0x0000900022397810 */ /* 0x000fe40007f3e0ff */
[----:B------:R-:W-:Y:S01]  /*deb0*/  LEA.HI.X R21, R6, UR9, R5, 0x2, P3 ;  /* 0x0000000906157c11 */ /* 0x000fe200098f1405 */
[----:B------:R-:W-:Y:S01]  /*dec0*/  IMAD.X R5, RZ, RZ, R35, P2 ;  /* 0x000000ffff057224 */ /* 0x000fe200010e0623 */
[----:B------:R-:W-:Y:S01]  /*ded0*/  IADD3 R25, P3, R34, 0x7000, RZ ;  /* 0x0000700022197810 */ /* 0x000fe20007f7e0ff */
[----:B------:R-:W-:Y:S01]  /*dee0*/  VIADD R6, R10, 0x8 ;  /* 0x000000080a067836 */ /* 0x000fe20000000000 */
[----:B------:R-:W-:Y:S01]  /*def0*/  IADD3 R49, P2, R34, 0xa000, RZ ;  /* 0x0000a00022317810 */ /* 0x000fe20007f5e0ff */
[----:B------:R-:W-:Y:S01]  /*df00*/  ULDC.64 UR8, c[0x0][0xaa0] ;  /* 0x0002a80000087ab9 */ /* 0x000fe20000000a00 */
        /* <DEDUP_REMOVED lines=32> */
[----:B------:R-:W-:Y:S02]  /*e110*/  IADD3 R53, P3, R34, 0xe000, RZ ;  /* 0x0000e00022357810 */ /* 0x000fe40007f7e0ff */
[-C--:B-----5:R-:W-:Y:S02]  /*e120*/  ISETP.GE.OR P1, PT, R10, R3.reuse, P0 ;  /* 0x000000030a00720c */ /* 0x0a0fe40000726670 */
[----:B------:R-:W-:Y:S02]  /*e130*/  IADD3 R7, P2, R34, 0xf000, RZ ;  /* 0x0000f00022077810 */ /* 0x000fe40007f5e0ff */
[----:B------:R-:W-:-:S02]  /*e140*/  ISETP.GE.OR P0, PT, R6, R3, P0 ;  /* 0x000000030600720c */ /* 0x000fc40000706670 */
[----:B------:R-:W-:Y:S01]  /*e150*/  LOP3.LUT R40, R41, 0x380, RZ, 0xc0, !PT ;  /* 0x0000038029287812 */ /* 0x000fe200078ec0ff */
[----:B------:R-:W-:Y:S01]  /*e160*/  IMAD.X R47, RZ, RZ, R35, P2 ;  /* 0x000000ffff2f7224 */ /* 0x000fe200010e0623 */
[----:B------:R-:W-:Y:S02]  /*e170*/  LOP3.LUT R72, R73, 0x380, RZ, 0xc0, !PT ;  /* 0x0000038049487812 */ /* 0x000fe400078ec0ff */
[----:B------:R-:W-:Y:S02]  /*e180*/  LOP3.LUT R64, R65, 0x380, RZ, 0xc0, !PT ;  /* 0x0000038041407812 */ /* 0x000fe400078ec0ff */
[----:B------:R-:W-:Y:S01]  /*e190*/  LOP3.LUT R52, R53, 0x380, RZ, 0xc0, !PT ;  /* 0x0000038035347812 */ /* 0x000fe200078ec0ff */
[----:B------:R-:W-:Y:S01]  /*e1a0*/  @!P1 STG.E desc[UR38][R20.64], R44 ;  /* 0x0000002c14009986 */ /* 0x000fe2000c101926 */
[----:B------:R-:W-:Y:S02]  /*e1b0*/  LOP3.LUT R29, R34, 0x380, RZ, 0xc0, !PT ;  /* 0x00000380221d7812 */ /* 0x000fe400078ec0ff */
[----:B------:R-:W-:Y:S01]  /*e1c0*/  LOP3.LUT R6, R7, 0x380, RZ, 0xc0, !PT ;  /* 0x0000038007067812 */ /* 0x000fe200078ec0ff */
[----:B------:R0:W-:Y:S01]  /*e1d0*/  @!P0 STG.E desc[UR38][R20.64+0x20], R45 ;  /* 0x0000202d14008986 */ /* 0x0001e2000c101926 */
[----:B------:R-:W-:-:S02]  /*e1e0*/  SHF.R.U64 R40, R40, 0x3, RZ ;  /* 0x0000000328287819 */ /* 0x000fc400000012ff */
[----:B------:R-:W-:Y:S01]  /*e1f0*/  SHF.R.U64 R72, R72, 0x3, RZ ;  /* 0x0000000348487819 */ /* 0x000fe200000012ff */
[----:B------:R-:W-:Y:S01]  /*e200*/  UIMAD UR7, UR11, UR8, URZ ;  /* 0x000000080b0772a4 */ /* 0x000fe2000f8e023f */
[----:B------:R-:W-:Y:S01]  /*e210*/  SHF.R.U64 R64, R64, 0x3, RZ ;  /* 0x0000000340407819 */ /* 0x000fe200000012ff */
[----:B------:R-:W-:Y:S01]  /*e220*/  IMAD.U32 R17, RZ, RZ, UR8 ;  /* 0x00000008ff117e24 */ /* 0x000fe2000f8e00ff */
[----:B------:R-:W-:Y:S01]  /*e230*/  SHF.R.U64 R52, R52, 0x3, RZ ;  /* 0x0000000334347819 */ /* 0x000fe200000012ff */
[----:B------:R-:W5:Y:S01]  /*e240*/  LD.E.128 R12, desc[UR38][R12.64] ;  /* 0x000000260c0c7980 */ /* 0x000f62000c101d00 */
[----:B------:R-:W-:Y:S02]  /*e250*/  SHF.R.U64 R29, R29, 0x3, RZ ;  /* 0x000000031d1d7819 */ /* 0x000fe400000012ff */
[----:B------:R-:W-:Y:S01]  /*e260*/  SHF.R.U64 R6, R6, 0x3, RZ ;  /* 0x0000000306067819 */ /* 0x000fe200000012ff */
[----:B0-----:R-:W-:Y:S01]  /*e270*/  IMAD.MOV.U32 R20, RZ, RZ, R19 ;  /* 0x000000ffff147224 */ /* 0x001fe200078e0013 */
        /* <DEDUP_REMOVED lines=9> */
[----:B------:R-:W-:Y:S01]  /*e310*/  IMAD.MOV.U32 R29, RZ, RZ, R35 ;  /* 0x000000ffff1d7224 */ /* 0x000fe200078e0023 */
[----:B------:R-:W-:Y:S01]  /*e320*/  LOP3.LUT R46, R6, R7, RZ, 0x3c, !PT ;  /* 0x00000007062e7212 */ /* 0x000fe200078e3cff */
[----:B------:R-:W5:Y:S01]  /*e330*/  LD.E.128 R8, desc[UR38][R8.64] ;  /* 0x0000002608087980 */ /* 0x000f62000c101d00 */
[----:B------:R-:W-:Y:S01]  /*e340*/  SHF.R.S32.HI R21, RZ, 0x1f, R19 ;  /* 0x0000001fff157819 */ /* 0x000fe20000011413 */
[----:B------:R-:W-:-:S02]  /*e350*/  UIMAD UR7, UR4, UR9, UR7 ;  /* 0x00000009040772a4 */ /* 0x000fc4000f8e0207 */
[----:B------:R-:W5:Y:S01]  /*e360*/  LD.E.128 R28, desc[UR38][R28.64] ;  /* 0x000000261c1c7980 */ /* 0x000f62000c101d00 */
[----:B------:R-:W-:Y:S01]  /*e370*/  ULDC.64 UR8, c[0x0][0xae0] ;  /* 0x0002b80000087ab9 */ /* 0x000fe20000000a00 */
[----:B------:R-:W-:Y:S02]  /*e380*/  IMAD.WIDE.U32 R20, R17, UR4, R20 ;  /* 0x0000000411147c25 */ /* 0x000fe4000f8e0014 */
        /* <DEDUP_REMOVED lines=20> */
[----:B------:R-:W-:-:S02]  /*e4d0*/  VIADD R21, R21, UR7 ;  /* 0x0000000715157c36 */ /* 0x000fc40008000000 */
[----:B------:R-:W-:Y:S01]  /*e4e0*/  IMAD.U32 R23, RZ, RZ, UR8 ;  /* 0x00000008ff177e24 */ /* 0x000fe2000f8e00ff */
[----:B------:R-:W-:Y:S01]  /*e4f0*/  UIMAD UR4, UR44, UR9, UR4 ;  /* 0x000000092c0472a4 */ /* 0x000fe2000f8e0204 */
[----:B------:R-:W-:Y:S02]  /*e500*/  IMAD R18, R204, -0x80, R3 ;  /* 0xffffff80cc127824 */ /* 0x000fe400078e0203 */
[----:B------:R-:W-:Y:S01]  /*e510*/  IMAD.WIDE.U32 R20, R23, UR44, R20 ;  /* 0x0000002c17147c25 */ /* 0x000fe2000f8e0014 */
[----:B------:R-:W-:Y:S02]  /*e520*/  ULDC.64 UR8, c[0x0][0xae8] ;  /* 0x0002ba0000087ab9 */ /* 0x000fe40000000a00 */
[----:B------:R-:W-:Y:S01]  /*e530*/  ISETP.GE.AND P3, PT, R22, R18, PT ;  /* 0x000000121600720c */ /* 0x000fe20003f66270 */
[----:B------:R-:W-:Y:S01]  /*e540*/  VIADD R21, R21, UR4 ;  /* 0x0000000415157c36 */ /* 0x000fe20008000000 */
[----:B------:R-:W-:Y:S01]  /*e550*/  UIMAD UR4, UR16, UR8, URZ ;  /* 0x00000008100472a4 */ /* 0x000fe2000f8e023f */
[----:B------:R-:W-:-:S02]  /*e560*/  VIADD R0, R0, 0x22820 ;  /* 0x0002282000007836 */ /* 0x000fc40000000000 */
[C---:B------:R-:W-:Y:S02]  /*e570*/  VIADD R3, R22.reuse, 0x20 ;  /* 0x0000002016037836 */ /* 0x040fe40000000000 */
[----:B------:R-:W-:Y:S01]  /*e580*/  IMAD.U32 R79, RZ, RZ, UR8 ;  /* 0x00000008ff4f7e24 */ /* 0x000fe2000f8e00ff */
[----:B------:R-:W-:Y:S01]  /*e590*/  UIMAD UR4, UR15, UR9, UR4 ;  /* 0x000000090f0472a4 */ /* 0x000fe2000f8e0204 */
[C---:B------:R-:W-:Y:S01]  /*e5a0*/  VIADD R17, R22.reuse, 0x60 ;  /* 0x0000006016117836 */ /* 0x040fe20000000000 */
[----:B------:R-:W-:Y:S01]  /*e5b0*/  PRMT R0, RZ, 0x654, R0 ;  /* 0x00000654ff007816 */ /* 0x000fe20000000000 */
[----:B------:R-:W-:Y:S01]  /*e5c0*/  IMAD.WIDE.U32 R78, R79, UR15, R20 ;  /* 0x0000000f4f4e7c25 */ /* 0x000fe2000f8e0014 */
[-C--:B------:R-:W-:Y:S02]  /*e5d0*/  ISETP.GE.AND P0, PT, R3, R18.reuse, PT ;  /* 0x000000120300720c */ /* 0x080fe40003f06270 */
[--C-:B------:R-:W-:Y:S01]  /*e5e0*/  SHF.R.S32.HI R23, RZ, 0x1f, R22.reuse ;  /* 0x0000001fff177819 */ /* 0x100fe20000011416 */
[----:B------:R-:W-:Y:S01]  /*e5f0*/  VIADD R3, R22, 0x40 ;  /* 0x0000004016037836 */ /* 0x000fe20000000000 */
[-C--:B------:R-:W-:Y:S01]  /*e600*/  ISETP.GE.AND P2, PT, R17, R18.reuse, PT ;  /* 0x000000121100720c */ /* 0x080fe20003f46270 */
[----:B0-----:R0:W-:Y:S01]  /*e610*/  SYNCS.ARRIVE.TRANS64.RED.A1T0 RZ, [R0+URZ], RZ ;  /* 0x000000ff00ff79a7 */ /* 0x0011e2000810043f */
[----:B------:R-:W-:Y:S01]  /*e620*/  VIADD R17, R79, UR4 ;  /* 0x000000044f117c36 */ /* 0x000fe20008000000 */
[----:B------:R-:W-:Y:S01]  /*e630*/  BSSY B1, `(.L_x_9034) ;  /* 0x000001a000017945 */ /* 0x000fe20003800000 */
[----:B------:R-:W-:Y:S01]  /*e640*/  ISETP.GE.AND P1, PT, R3, R18, PT ;  /* 0x000000120300720c */ /* 0x000fe20003f26270 */
[----:B------:R-:W-:-:S02]  /*e650*/  IMAD.WIDE R76, R204, 0x80, R22 ;  /* 0x00000080cc4c7825 */ /* 0x000fc400078e0216 */
[----:B------:R-:W-:Y:S10]  /*e660*/  @P3 BRA `(.L_x_9035) ;  /* 0x0000000000583947 */ /* 0x000ff40003800000 */
[----:B------:R-:W-:Y:S01]  /*e670*/  ULDC.64 UR8, c[0x0][0xad8] ;  /* 0x0002b60000087ab9 */ /* 0x000fe20000000a00 */
[----:B------:R-:W-:Y:S01]  /*e680*/  IMAD.MOV.U32 R20, RZ, RZ, R78 ;  /* 0x000000ffff147224 */ /* 0x000fe200078e004e */
[----:B------:R-:W-:Y:S01]  /*e690*/  ULDC UR4, c[0x0][0xa8c] ;  /* 0x0002a30000047ab9 */ /* 0x000fe20000000800 */
[----:B------:R-:W-:Y:S01]  /*e6a0*/  IMAD R3, R77, UR8, RZ ;  /* 0x000000084d037c24 */ /* 0x000fe2000f8e02ff */
[C---:B------:R-:W-:Y:S01]  /*e6b0*/  ISETP.GE.AND P4, PT, R19.reuse, UR4, PT ;  /* 0x0000000413007c0c */ /* 0x040fe2000bf86270 */
[----:B------:R-:W-:Y:S02]  /*e6c0*/  IMAD.MOV.U32 R21, RZ, RZ, R17 ;  /* 0x000000ffff157224 */ /* 0x000fe400078e0011 */
[----:B0-----:R-:W-:Y:S02]  /*e6d0*/  VIADD R0, R19, 0x40 ;  /* 0x0000004013007836 */ /* 0x001fe40000000000 */
        /* <DEDUP_REMOVED lines=15> */
.L_x_9035:
[----:B------:R-:W-:Y:S05]  /*e7d0*/  BSYNC B1 ;  /* 0x0000000000017941 */ /* 0x000fea0003800000 */
.L_x_9034:
[----:B------:R-:W-:Y:S04]  /*e7e0*/  BSSY B1, `(.L_x_9036) ;  /* 0x000001a000017945 */ /* 0x000fe80003800000 */
[----:B------:R-:W-:Y:S05]  /*e7f0*/  @P0 BRA `(.L_x_9037) ;  /* 0x0000000000600947 */ /* 0x000fea0003800000 */
[----:B------:R-:W-:Y:S01]  /*e800*/  IADD3 R3, P0, R76, 0x20, RZ ;  /* 0x000000204c037810 */ /* 0x000fe20007f1e0ff */
[C---:B------:R-:W-:Y:S01]  /*e810*/  VIADD R20, R19.reuse, 0x80 ;  /* 0x0000008013147836 */ /* 0x040fe20000000000 */
[----:B------:R-:W-:Y:S01]  /*e820*/  ULDC UR4, c[0x0][0xa8c] ;  /* 0x0002a30000047ab9 */ /* 0x000fe20000000800 */
[C---:B------:R-:W-:Y:S01]  /*e830*/  VIADD R18, R19.reuse, 0x40 ;  /* 0x0000004013127836 */ /* 0x040fe20000000000 */
[----:B------:R-:W-:Y:S01]  /*e840*/  ULDC.64 UR8, c[0x0][0xad8] ;  /* 0x0002b60000087ab9 */ /* 0x000fe20000000a00 */
[----:B0-----:R-:W-:Y:S01]  /*e850*/  IMAD.X R0, RZ, RZ, R77, P0 ;  /* 0x000000ffff007224 */ /* 0x001fe200000e064d */
        /* <DEDUP_REMOVED lines=11> */
[----:B-1---5:R-:W-:Y:S01]  /*e910*/  LEA R28, P0, R20, UR8, 0x1 ;  /* 0x00000008141c7c11 */ /* 0x022fe2000f8008ff */
[----:B------:R-:W-:-:S05]  /*e920*/  IMAD.IADD R3, R21, 0x1, R3 ;  /* 0x0000000115037824 */ /* 0x000fca00078e0203 */
[----:B------:R-:W-:-:S05]  /*e930*/  LEA.HI.X R29, R20, UR9, R3, 0x1, P0 ;  /* 0x00000009141d7c11 */ /* 0x000fca00080f0c03 */
[----:B------:R2:W-:Y:S04]  /*e940*/  @!P3 STG.E.128 desc[UR38][R28.64], R12 ;  /* 0x0000000c1c00b986 */ /* 0x0005e8000c101d26 */
[----:B------:R2:W-:Y:S04]  /*e950*/  @!P4 STG.E.128 desc[UR38][R28.64+0x80], R36 ;  /* 0x000080241c00c986 */ /* 0x0005e8000c101d26 */
[----:B------:R2:W-:Y:S04]  /*e960*/  @!P5 STG.E.128 desc[UR38][R28.64+0x100], R56 ;  /* 0x000100381c00d986 */ /* 0x0005e8000c101d26 */
[----:B------:R2:W-:Y:S02]  /*e970*/  @!P6 STG.E.128 desc[UR38][R28.64+0x180], R64 ;  /* 0x000180401c00e986 */ /* 0x0005e4000c101d26 */
.L_x_9037:
[----:B------:R-:W-:Y:S05]  /*e980*/  BSYNC B1 ;  /* 0x0000000000017941 */ /* 0x000fea0003800000 */
.L_x_9036:
[----:B------:R-:W-:Y:S04]  /*e990*/  BSSY B1, `(.L_x_9038) ;  /* 0x000001a000017945 */ /* 0x000fe80003800000 */
[----:B------:R-:W-:Y:S05]  /*e9a0*/  @P1 BRA `(.L_x_9039) ;  /* 0x0000000000601947 */ /* 0x000fea0003800000 */
[----:B------:R-:W-:Y:S01]  /*e9b0*/  IADD3 R3, P0, R76, 0x40, RZ ;  /* 0x000000404c037810 */ /* 0x000fe20007f1e0ff */
[C---:B--2--5:R-:W-:Y:S01]  /*e9c0*/  VIADD R12, R19.reuse, 0x40 ;  /* 0x00000040130c7836 */ /* 0x064fe20000000000 */
[----:B------:R-:W-:Y:S01]  /*e9d0*/  ULDC UR4, c[0x0][0xa8c] ;  /* 0x0002a30000047ab9 */ /* 0x000fe20000000800 */
[----:B------:R-:W-:Y:S01]  /*e9e0*/  VIADD R13, R19, 0x80 ;  /* 0x00000080130d7836 */ /* 0x000fe20000000000 */
        /* <DEDUP_REMOVED lines=20> */
.L_x_9039:
[----:B------:R-:W-:Y:S05]  /*eb30*/  BSYNC B1 ;  /* 0x0000000000017941 */ /* 0x000fea0003800000 */
.L_x_9038:
[----:B------:R-:W-:Y:S05]  /*eb40*/  @P2 BRA `(.L_x_9040) ;  /* 0x0000000c006c2947 */ /* 0x000fea0003800000 */
[----:B------:R-:W-:Y:S01]  /*eb50*/  IADD3 R3, P0, R76, 0x60, RZ ;  /* 0x000000604c037810 */ /* 0x000fe20007f1e0ff */
[C---:B0-----:R-:W-:Y:S01]  /*eb60*/  VIADD R0, R19.reuse, 0x40 ;  /* 0x0000004013007836 */ /* 0x041fe20000000000 */
[----:B------:R-:W-:Y:S01]  /*eb70*/  ULDC UR4, c[0x0][0xa8c] ;  /* 0x0002a30000047ab9 */ /* 0x000fe20000000800 */
[----:B------:R-:W-:Y:S01]  /*eb80*/  ULDC.64 UR8, c[0x0][0xad8] ;  /* 0x0002b60000087ab9 */ /* 0x000fe20000000a00 */
[----:B---3-5:R-:W-:Y:S01]  /*eb90*/  IMAD.MOV.U32 R8, RZ, RZ, R78 ;  /* 0x000000ffff087224 */ /* 0x028fe200078e004e */
        /* <DEDUP_REMOVED lines=21> */
.L_x_9032:
[----:B------:R-:W-:Y:S01]  /*ecf0*/  ULDC.64 UR8, c[0x0][0xbd8] ;  /* 0x0002f60000087ab9 */ /* 0x000fe20000000a00 */
[----:B------:R-:W-:Y:S01]  /*ed00*/  IMAD.MOV.U32 R9, RZ, RZ, RZ ;  /* 0x000000ffff097224 */ /* 0x000fe200078e00ff */
[----:B------:R-:W-:-:S04]  /*ed10*/  UISETP.NE.U32.AND UP0, UPT, UR8, URZ, UPT ;  /* 0x0000003f0800728c */ /* 0x000fc8000bf05070 */
[----:B------:R-:W-:-:S03]  /*ed20*/  UISETP.NE.AND.EX UP0, UPT, UR9, URZ, UPT, UP0 ;  /* 0x0000003f0900728c */ /* 0x000fc6000bf05300 */
[----:B------:R-:W-:Y:S02]  /*ed30*/  ULDC.64 UR8, c[0x0][0xbd8] ;  /* 0x0002f60000087ab9 */ /* 0x000fe40000000a00 */
[----:B------:R-:W-:Y:S01]  /*ed40*/  UIMAD.WIDE UR8, UR43, 0x4, UR8 ;  /* 0x000000042b0878a5 */ /* 0x000fe2000f8e0208 */
[----:B------:R-:W0:Y:S01]  /*ed50*/  LDC R3, c[0x0][0xa88] ;  /* 0x0002a200ff037b82 */ /* 0x000e220000000800 */
[----:B------:R-:W-:-:S04]  /*ed60*/  PLOP3.LUT P1, PT, PT, PT, UP0, 0x80, 0x0 ;  /* 0x000000000000781c */ /* 0x000fc80003f2f008 */
[----:B------:R-:W-:Y:S02]  /*ed70*/  IMAD.U32 R4, RZ, RZ, UR8 ;  /* 0x00000008ff047e24 */ /* 0x000fe4000f8e00ff */
[----:B------:R-:W-:Y:S01]  /*ed80*/  IMAD.U32 R5, RZ, RZ, UR9 ;  /* 0x00000009ff057e24 */ /* 0x000fe2000f8e00ff */
[----:B------:R-:W-:Y:S02]  /*ed90*/  ULDC.64 UR8, c[0x0][0xbe0] ;  /* 0x0002f80000087ab9 */ /* 0x000fe40000000a00 */
[----:B------:R-:W-:-:S04]  /*eda0*/  UISETP.NE.U32.AND UP1, UPT, UR8, URZ, UPT ;  /* 0x0000003f0800728c */ /* 0x000fc8000bf25070 */
[----:B------:R-:W-:Y:S01]  /*edb0*/  UISETP.NE.AND.EX UP1, UPT, UR9, URZ, UPT, UP1 ;  /* 0x0000003f0900728c */ /* 0x000fe2000bf25310 */
[----:B------:R1:W5:Y:S05]  /*edc0*/  @P1 LDG.E R9, desc[UR38][R4.64] ;  /* 0x0000002604091981 */ /* 0x00036a000c1e1900 */
[----:B------:R-:W-:-:S05]  /*edd0*/  PLOP3.LUT P2, PT, PT, PT, UP1, 0x80, 0x0 ;  /* 0x000000000000781c */ /* 0x000fca0003f4f018 */
[----:B------:R-:W-:Y:S02]  /*ede0*/  @UP1 ULDC.64 UR8, c[0x0][0xbe0] ;  /* 0x0002f80000081ab9 */ /* 0x000fe40000000a00 */
[----:B------:R-:W-:-:S06]  /*edf0*/  @UP1 UIMAD.WIDE UR8, UR43, 0x4, UR8 ;  /* 0x000000042b0818a5 */ /* 0x000fcc000f8e0208 */
[----:B------:R-:W-:Y:S02]  /*ee00*/  IMAD.U32 R6, RZ, RZ, UR8 ;  /* 0x00000008ff067e24 */ /* 0x000fe4000f8e00ff */
[----:B------:R-:W-:-:S05]  /*ee10*/  IMAD.U32 R7, RZ, RZ, UR9 ;  /* 0x00000009ff077e24 */ /* 0x000fca000f8e00ff */
[----:B0-----:R1:W5:Y:S01]  /*ee20*/  @P2 LDG.E R3, desc[UR38][R6.64] ;  /* 0x0000002606032981 */ /* 0x001362000c1e1900 */
[----:B------:R-:W-:Y:S01]  /*ee30*/  USHF.R.S32.HI UR8, URZ, 0x1f, UR44 ;  /* 0x0000001f3f087899 */ /* 0x000fe2000801142c */
[----:B------:R-:W-:Y:S01]  /*ee40*/  ISETP.GT.AND P0, PT, R209, 0x7f, PT ;  /* 0x0000007fd100780c */ /* 0x000fe20003f04270 */
[----:B------:R-:W-:-:S12]  /*ee50*/  @P2 BRA `(.L_x_9041) ;  /* 0x0000000000102947 */ /* 0x000fd80003800000 */
[----:B------:R-:W-:Y:S05]  /*ee60*/  @!P1 BRA `(.L_x_9041) ;  /* 0x00000000000c9947 */ /* 0x000fea0003800000 */
[----:B------:R-:W2:Y:S04]  /*ee70*/  LDG.E R0, desc[UR38][R4.64] ;  /* 0x0000002604007981 */ /* 0x000ea8000c1e1900 */
[----:B-----5:R-:W2:Y:S02]  /*ee80*/  LDG.E R3, desc[UR38][R4.64+0x4] ;  /* 0x0000042604037981 */ /* 0x020ea4000c1e1900 */
[----:B--2---:R-:W-:-:S07]  /*ee90*/  IMAD.IADD R3, R3, 0x1, -R0 ;  /* 0x0000000103037824 */ /* 0x004fce00078e0a00 */
.L_x_9041:
        /* <DEDUP_REMOVED lines=31> */
.L_x_9043:
[----:B------:R-:W-:Y:S05]  /*f090*/  BSYNC B1 ;  /* 0x0000000000017941 */ /* 0x000fea0003800000 */
.L_x_9042:
        /* <DEDUP_REMOVED lines=15> */
[----:B------:R-:W-:Y:S01]  /*f190*/  VIADD R6, R22, 0x40 ;  /* 0x0000004016067836 */ /* 0x000fe20000000000 */
[----:B------:R-:W-:Y:S01]  /*f1a0*/  ULDC.64 UR12, c[0x0][0xae8] ;  /* 0x0002ba00000c7ab9 */ /* 0x000fe20000000a00 */
[----:B------:R-:W-:-:S03]  /*f1b0*/  IMAD.WIDE.U32 R4, R7, UR44, R4 ;  /* 0x0000002c07047c25 */ /* 0x000fc6000f8e0004 */
[-C--:B------:R-:W-:Y:S01]  /*f1c0*/  ISETP.GE.AND P0, PT, R6, R11.reuse, PT ;  /* 0x0000000b0600720c */ /* 0x080fe20003f06270 */
[----:B------:R-:W-:Y:S01]  /*f1d0*/  VIADD R5, R5, UR4 ;  /* 0x0000000405057c36 */ /* 0x000fe20008000000 */
[----:B------:R-:W-:Y:S02]  /*f1e0*/  UIMAD UR4, UR9, UR12, URZ ;  /* 0x0000000c090472a4 */ /* 0x000fe4000f8e023f */
[----:B------:R-:W-:Y:S02]  /*f1f0*/  IMAD.U32 R7, RZ, RZ, UR12 ;  /* 0x0000000cff077e24 */ /* 0x000fe4000f8e00ff */
        /* <DEDUP_REMOVED lines=31> */
.L_x_9045:
[----:B------:R-:W-:Y:S05]  /*f3f0*/  BSYNC B1 ;  /* 0x0000000000017941 */ /* 0x000fea0003800000 */
.L_x_9044:
        /* <DEDUP_REMOVED lines=27> */
.L_x_9047:
[----:B------:R-:W-:Y:S05]  /*f5b0*/  BSYNC B1 ;  /* 0x0000000000017941 */ /* 0x000fea0003800000 */
.L_x_9046:
        /* <DEDUP_REMOVED lines=26> */
.L_x_9049:
[----:B------:R-:W-:Y:S05]  /*f760*/  BSYNC B1 ;  /* 0x0000000000017941 */ /* 0x000fea0003800000 */
.L_x_9048:
[----:B------:R-:W-:Y:S05]  /*f770*/  @P2 BRA `(.L_x_9040) ;  /* 0x0000000000602947 */ /* 0x000fea0003800000 */
[----:B------:R-:W-:Y:S01]  /*f780*/  IADD3 R3, P0, R8, 0x60, RZ ;  /* 0x0000006008037810 */ /* 0x000fe20007f1e0ff */
[C---:B------:R-:W-:Y:S01]  /*f790*/  VIADD R0, R19.reuse, 0x40 ;  /* 0x0000004013007836 */ /* 0x040fe20000000000 */
[----:B------:R-:W-:Y:S01]  /*f7a0*/  ULDC UR4, c[0x0][0xa8c] ;  /* 0x0002a30000047ab9 */ /* 0x000fe20000000800 */
        /* <DEDUP_REMOVED lines=21> */
.L_x_9040:
[----:B------:R-:W-:Y:S05]  /*f900*/  BSYNC B0 ;  /* 0x0000000000007941 */ /* 0x000fea0003800000 */
.L_x_9031:
[----:B------:R-:W-:Y:S02]  /*f910*/  ULDC UR4, c[0x0][0xc14] ;  /* 0x0003050000047ab9 */ /* 0x000fe40000000800 */
[----:B------:R-:W-:-:S06]  /*f920*/  UISETP.GE.AND UP0, UPT, UR5, UR4, UPT ;  /* 0x000000040500728c */ /* 0x000fcc000bf06270 */
[----:B------:R-:W-:-:S13]  /*f930*/  PLOP3.LUT P0, PT, PT, PT, UP0, 0x80, 0x0 ;  /* 0x000000000000781c */ /* 0x000fda0003f0f008 */
[----:B------:R-:W-:Y:S05]  /*f940*/  @!P0 BRA `(.L_x_9050) ;  /* 0xffffff1400188947 */ /* 0x000fea000383ffff */
[----:B------:R-:W-:Y:S05]  /*f950*/  EXIT ;  /* 0x000000000000794d */ /* 0x000fea0003800000 */
.L_x_8949:
        /* <DEDUP_REMOVED lines=61> */
.L_x_9055:
        /* <DEDUP_REMOVED lines=15> */
.L_x_9054:
[----:B------:R-:W-:Y:S05]  /*fe20*/  BSYNC B0 ;  /* 0x0000000000007941 */ /* 0x000fea0003800000 */
.L_x_9053:
        /* <DEDUP_REMOVED lines=26> */
.L_x_9051:
[----:B------:R-:W-:Y:S02]  /*ffd0*/  IMAD.IADD R7, R3, 0x1, -R4 ;  /* 0x0000000103077824 */ /* 0x000fe400078e0a04 */
[----:B------:R-:W0:Y:S02]  /*ffe0*/  LDC.64 R4, c[0x0][0xc68] ;  /* 0x00031a00ff047b82 */ /* 0x000e240000000a00 */
[----:B------:R-:W-:-:S05]  /*fff0*/  IMAD R3, R0, UR4, R7 ;  /* 0x0000000400037c24 */ /* 0x000fca000f8e0207 */
[----:B------:R-:W-:-:S13]  /*10000*/  ISETP.GT.AND P0, PT, R3, UR6, PT ;  /* 0x0000000603007c0c */ /* 0x000fda000bf04270 */
        /* <DEDUP_REMOVED lines=16> */
.L_x_9056:
        /* <DEDUP_REMOVED lines=56> */
.L_x_9052:
[----:B------:R-:W-:Y:S02]  /*10490*/  IMAD.MOV.U32 R17, RZ, RZ, RZ ;  /* 0x000000ffff117224 */ /* 0x000fe400078e00ff */
[----:B------:R-:W-:Y:S02]  /*104a0*/  IMAD.U32 R16, RZ, RZ, UR6 ;  /* 0x00000006ff107e24 */ /* 0x000fe4000f8e00ff */
[----:B------:R-:W-:-:S07]  /*104b0*/  IMAD.MOV.U32 R18, RZ, RZ, RZ ;  /* 0x000000ffff127224 */ /* 0x000fce00078e00ff */
.L_x_9057:
        /* <DEDUP_REMOVED lines=20> */
.L_x_9131:
        /* <DEDUP_REMOVED lines=40> */
.L_x_9059:
        /* <DEDUP_REMOVED lines=14> */
.L_x_9060:
[----:B------:R-:W-:Y:S05]  /*10960*/  @!P0 BRA `(.L_x_9061) ;  /* 0x00000000000c8947 */ /* 0x000fea0003800000 */
[----:B-1----:R-:W2:Y:S04]  /*10970*/  LDG.E R6, desc[UR38][R2.64] ;  /* 0x0000002602067981 */ /* 0x002ea8000c1e1900 */
[----:B------:R-:W2:Y:S02]  /*10980*/  LDG.E R5, desc[UR38][R2.64+0x4] ;  /* 0x0000042602057981 */ /* 0x000ea4000c1e1900 */
[----:B--2---:R-:W-:-:S07]  /*10990*/  IMAD.IADD R5, R5, 0x1, -R6 ;  /* 0x0000000105057824 */ /* 0x004fce00078e0a06 */
.L_x_9061:
        /* <DEDUP_REMOVED lines=18> */
.L_x_9064:
[----:B------:R-:W-:-:S13]  /*10ac0*/  ISETP.NE.AND P1, PT, R3, 0x1, PT ;  /* 0x000000010300780c */ /* 0x000fda0003f25270 */
[----:B------:R-:W1:Y:S02]  /*10ad0*/  @P1 LDC.64 R4, c[0x0][0x9e8] ;  /* 0x00027a00ff041b82 */ /* 0x000e640000000a00 */
[----:B-1----:R-:W-:-:S05]  /*10ae0*/  @P1 IMAD.HI.U32 R4, R6, R4, RZ ;  /* 0x0000000406041227 */ /* 0x002fca00078e00ff */
[----:B------:R-:W-:-:S07]  /*10af0*/  @P1 SHF.R.U32.HI R6, RZ, R5, R4 ;  /* 0x00000005ff061219 */ /* 0x000fce0000011604 */
.L_x_9065:
[----:B------:R-:W-:Y:S05]  /*10b00*/  BSYNC B0 ;  /* 0x0000000000007941 */ /* 0x000fea0003800000 */
.L_x_9063:
[----:B------:R-:W-:-:S05]  /*10b10*/  IMAD R5, R6, R3, R3 ;  /* 0x0000000306057224 */ /* 0x000fca00078e0203 */
[----:B------:R-:W-:-:S07]  /*10b20*/  VIMNMX R2, R2, R5, PT ;  /* 0x0000000502027248 */ /* 0x000fce0003fe0100 */
.L_x_9062:
        /* <DEDUP_REMOVED lines=8> */
[----:B------:R-:W-:-:S03]  /*10bb0*/  LEA.HI.SX32 R4, R4, R5, 0x1c ;  /* 0x0000000504047211 */ /* 0x000fc600078fe2ff */
[----:B------:R-:W-:Y:S01]  /*10bc0*/  VIADD R0, R7, -UR4 ;  /* 0x8000000407007c36 */ /* 0x000fe20008000000 */
[----:B------:R-:W-:-:S04]  /*10bd0*/  SHF.R.U32.HI R5, RZ, 0x1f, R2 ;  /* 0x0000001fff057819 */ /* 0x000fc80000011602 */
[----:B------:R-:W-:-:S04]  /*10be0*/  LEA.HI.SX32 R5, R2, R5, 0x1c ;  /* 0x0000000502057211 */ /* 0x000fc800078fe2ff */
        /* <DEDUP_REMOVED lines=13> */
.L_x_9068:
[----:B------:R-:W-:-:S13]  /*10cc0*/  ISETP.NE.AND P0, PT, R3, 0x1, PT ;  /* 0x000000010300780c */ /* 0x000fda0003f05270 */
[----:B------:R-:W2:Y:S02]  /*10cd0*/  @P0 LDC.64 R4, c[0x0][0x9e8] ;  /* 0x00027a00ff040b82 */ /* 0x000ea40000000a00 */
[----:B--2---:R-:W-:-:S05]  /*10ce0*/  @P0 IMAD.HI.U32 R4, R7, R4, RZ ;  /* 0x0000000407040227 */ /* 0x004fca00078e00ff */
[----:B------:R-:W-:-:S07]  /*10cf0*/  @P0 SHF.R.U32.HI R7, RZ, R5, R4 ;  /* 0x00000005ff070219 */ /* 0x000fce0000011604 */
.L_x_9069:
[----:B------:R-:W-:Y:S05]  /*10d00*/  BSYNC B0 ;  /* 0x0000000000007941 */ /* 0x000fea0003800000 */
.L_x_9067:
[----:B------:R-:W-:-:S05]  /*10d10*/  IMAD R3, R7, R3, RZ ;  /* 0x0000000307037224 */ /* 0x000fca00078e02ff */
[----:B------:R-:W-:-:S07]  /*10d20*/  VIMNMX R0, R0, R3, !PT ;  /* 0x0000000300007248 */ /* 0x000fce0007fe0100 */
.L_x_9066:
        /* <DEDUP_REMOVED lines=25> */
.L_x_9071:
        /* <DEDUP_REMOVED lines=17> */
[----:B------:R-:W-:Y:S02]  /*10fd0*/  IMAD.U32 R11, RZ, RZ, UR5 ;  /* 0x00000005ff0b7e24 */ /* 0x000fe4000f8e00ff */
[----:B------:R-:W-:Y:S02]  /*10fe0*/  IMAD.MOV.U32 R8, RZ, RZ, 0x70 ;  /* 0x00000070ff087424 */ /* 0x000fe400078e00ff */
[----:B------:R-:W-:Y:S02]  /*10ff0*/  IMAD.MOV.U32 R12, RZ, RZ, 0x1 ;  /* 0x00000001ff0c7424 */ /* 0x000fe400078e00ff */
[----:B0-----:R-:W-:-:S07]  /*11000*/  IMAD.MOV.U32 R13, RZ, RZ, RZ ;  /* 0x000000ffff0d7224 */ /* 0x001fce00078e00ff */
[----:B------:R-:W-:-:S07]  /*11010*/  LEPC R20, `(.L_x_9073) ;  /* 0x000000001014794e */ /* 0x000fce0000000000 */
[----:B--2---:R-:W-:Y:S05]  /*11020*/  CALL.ABS.NOINC R2 ;  /* 0x0000000002007343 */ /* 0x004fea0003c00000 */
.L_x_9073:
        /* <DEDUP_REMOVED lines=14> */
[----:B------:R-:W-:Y:S02]  /*11110*/  IMAD.U32 R11, RZ, RZ, UR5 ;  /* 0x00000005ff0b7e24 */ /* 0x000fe4000f8e00ff */
[----:B------:R-:W-:Y:S02]  /*11120*/  IMAD.MOV.U32 R8, RZ, RZ, 0x70 ;  /* 0x00000070ff087424 */ /* 0x000fe400078e00ff */
[----:B------:R-:W-:Y:S02]  /*11130*/  IMAD.MOV.U32 R12, RZ, RZ, 0x1 ;  /* 0x00000001ff0c7424 */ /* 0x000fe400078e00ff */
[----:B0-2---:R-:W-:-:S07]  /*11140*/  IMAD.MOV.U32 R13, RZ, RZ, RZ ;  /* 0x000000ffff0d7224 */ /* 0x005fce00078e00ff */
[----:B------:R-:W-:-:S07]  /*11150*/  LEPC R20, `(.L_x_9075) ;  /* 0x000000001014794e */ /* 0x000fce0000000000 */
[----:B---3--:R-:W-:Y:S05]  /*11160*/  CALL.ABS.NOINC R2 ;  /* 0x0000000002007343 */ /* 0x008fea0003c00000 */
.L_x_9075:
        /* <DEDUP_REMOVED lines=16> */
.L_x_9074:
        /* <DEDUP_REMOVED lines=28> */
.L_x_9076:
        /* <DEDUP_REMOVED lines=19> */
.L_x_9147:
[----:B------:R-:W-:Y:S01]  /*11560*/  UMOV UR4, 0xffffffff ;  /* 0xffffffff00047882 */ /* 0x000fe20000000000 */
[----:B------:R-:W-:Y:S02]  /*11570*/  SHF.R.S32.HI R5, RZ, 0x1f, R4 ;  /* 0x0000001fff057819 */ /* 0x000fe40000011404 */
[----:B------:R-:W-:Y:S05]  /*11580*/  BRA.DIV UR4, `(.L_x_9078) ;  /* 0x0000003604947947 */ /* 0x000fea000b800000 */
[----:B------:R-:W-:-:S13]  /*11590*/  ELECT P6, URZ, PT ;  /* 0x00000000003f782f */ /* 0x000fda00038c0000 */
.L_x_9150:
        /* <DEDUP_REMOVED lines=22> */
.L_x_9080:
        /* <DEDUP_REMOVED lines=9> */
.L_x_9151:
        /* <DEDUP_REMOVED lines=11> */
.L_x_9082:
        /* <DEDUP_REMOVED lines=17> */
[----:B------:R-:W-:-:S04]  /*11950*/  UIMAD UR11, UR11, 0x60, UR4 ;  /* 0x000000600b0b78a4 */ /* 0x000fc8000f8e0204 */
[----:B------:R-:W-:Y:S01]  /*11960*/  UIADD3 UR8, UR8, 0x1c400, URZ ;  /* 0x0001c40008087890 */ /* 0x000fe2000fffe03f */
[----:B------:R-:W-:-:S08]  /*11970*/  UMOV UR4, 0x0 ;  /* 0x0000000000047882 */ /* 0x000fd00000000000 */
[----:B------:R1:W-:Y:S02]  /*11980*/  UTMALDG.4D [UR8], [UR6], desc[UR4] ;  /* 0x00000408060075b4 */ /* 0x0003e40008019000 */
[----:B-1----:R-:W-:Y:S01]  /*11990*/  NOP ;  /* 0x0000000000007918 */ /* 0x002fe20000000000 */
.L_x_9079:
        /* <DEDUP_REMOVED lines=30> */
.L_x_9152:
[----:B------:R-:W-:Y:S05]  /*11b80*/  BSYNC B0 ;  /* 0x0000000000007941 */ /* 0x000fea0003800000 */
.L_x_9083:
        /* <DEDUP_REMOVED lines=11> */
.L_x_9153:
        /* <DEDUP_REMOVED lines=11> */
.L_x_9088:
        /* <DEDUP_REMOVED lines=37> */
.L_x_9086:
[----:B------:R-:W-:Y:S05]  /*11f40*/  BSYNC B0 ;  /* 0x0000000000007941 */ /* 0x000fea0003800000 */
.L_x_9085:
        /* <DEDUP_REMOVED lines=46> */
.L_x_9095:
[----:B-1----:R-:W1:Y:S01]  /*12230*/  S2R R3, SR_CgaCtaId ;  /* 0x0000000000037919 */ /* 0x002e620000008800 */
[----:B------:R-:W-:-:S04]  /*12240*/  MOV R2, 0x400 ;  /* 0x0000040000027802 */ /* 0x000fc80000000f00 */
[----:B-1----:R-:W-:Y:S02]  /*12250*/  LEA R2, R3, R2, 0x18 ;  /* 0x0000000203027211 */ /* 0x002fe400078ec0ff */
[----:B------:R-:W-:-:S03]  /*12260*/  SHF.L.U32 R3, R13, 0x1f, RZ ;  /* 0x0000001f0d037819 */ /* 0x000fc600000006ff */
[----:B------:R-:W-:-:S04]  /*12270*/  IMAD R2, R14, 0x8, R2 ;  /* 0x000000080e027824 */ /* 0x000fc800078e0202 */
[----:B------:R-:W1:Y:S02]  /*12280*/  SYNCS.PHASECHK.TRANS64.TRYWAIT P0, [R2+URZ+0x22840], R3 ;  /* 0x02284003020075a7 */ /* 0x000e64000800017f */
[----:B-1----:R-:W-:Y:S05]  /*12290*/  @!P0 BRA `(.L_x_9096) ;  /* 0x0000002800b88947 */ /* 0x002fea0003800000 */
.L_x_9154:
        /* <DEDUP_REMOVED lines=11> */
.L_x_9097:
        /* <DEDUP_REMOVED lines=22> */
.L_x_9155:
        /* <DEDUP_REMOVED lines=8> */
.L_x_9099:
        /* <DEDUP_REMOVED lines=34> */
.L_x_9094:
[----:B------:R-:W-:Y:S05]  /*12750*/  BSYNC B2 ;  /* 0x0000000000027941 */ /* 0x000fea0003800000 */
.L_x_9093:
[----:B------:R-:W2:Y:S02]  /*12760*/  LDL R2, [R1+0x14] ;  /* 0x0000140001027983 */ /* 0x000ea40000100800 */
[----:B--2---:R-:W-:-:S07]  /*12770*/  VIADD R8, R2, 0xfffffffd ;  /* 0xfffffffd02087836 */ /* 0x004fce0000000000 */
.L_x_9092:
[----:B------:R-:W-:Y:S05]  /*12780*/  BSYNC B1 ;  /* 0x0000000000017941 */ /* 0x000fea0003800000 */
.L_x_9091:
[----:B------:R-:W2:Y:S01]  /*12790*/  LDL.LU R2, [R1+0x14] ;  /* 0x0000140001027983 */ /* 0x000ea20000300800 */
[----:B------:R-:W-:Y:S01]  /*127a0*/  VIADD R10, R10, 0xfffffffe ;  /* 0xfffffffe0a0a7836 */ /* 0x000fe20000000000 */
[----:B--2---:R-:W-:-:S04]  /*127b0*/  LOP3.LUT R3, RZ, R2, RZ, 0x33, !PT ;  /* 0x00000002ff037212 */ /* 0x004fc800078e33ff */
[----:B------:R-:W-:-:S13]  /*127c0*/  ISETP.NE.AND P0, PT, R10, R3, PT ;  /* 0x000000030a00720c */ /* 0x000fda0003f05270 */
[----:B------:R-:W-:Y:S05]  /*127d0*/  @!P0 BRA `(.L_x_9090) ;  /* 0x0000000c00a08947 */ /* 0x000fea0003800000 */
.L_x_9114:
        /* <DEDUP_REMOVED lines=32> */
.L_x_9102:
[----:B------:R-:W2:Y:S01]  /*129e0*/  S2R R3, SR_CgaCtaId ;  /* 0x0000000000037919 */ /* 0x000ea20000008800 */
[----:B------:R-:W-:-:S04]  /*129f0*/  MOV R2, 0x400 ;  /* 0x0000040000027802 */ /* 0x000fc80000000f00 */
[----:B--2---:R-:W-:Y:S02]  /*12a00*/  LEA R2, R3, R2, 0x18 ;  /* 0x0000000203027211 */ /* 0x004fe400078ec0ff */
[----:B------:R-:W-:-:S03]  /*12a10*/  SHF.L.U32 R3, R10, 0x1f, RZ ;  /* 0x0000001f0a037819 */ /* 0x000fc600000006ff */
[----:B------:R-:W-:-:S04]  /*12a20*/  IMAD R2, R9, 0x8, R2 ;  /* 0x0000000809027824 */ /* 0x000fc800078e0202 */
[----:B------:R-:W2:Y:S02]  /*12a30*/  SYNCS.PHASECHK.TRANS64.TRYWAIT P0, [R2+URZ+0x22840], R3 ;  /* 0x02284003020075a7 */ /* 0x000ea4000800017f */
[----:B--2---:R-:W-:Y:S05]  /*12a40*/  @!P0 BRA `(.L_x_9103) ;  /* 0x0000002000f48947 */ /* 0x004fea0003800000 */
.L_x_9156:
        /* <DEDUP_REMOVED lines=11> */
.L_x_9104:
        /* <DEDUP_REMOVED lines=21> */
.L_x_9157:
        /* <DEDUP_REMOVED lines=8> */
.L_x_9106:
        /* <DEDUP_REMOVED lines=33> */
.L_x_9101:
[----:B------:R-:W-:Y:S05]  /*12ee0*/  BSYNC B1 ;  /* 0x0000000000017941 */ /* 0x000fea0003800000 */
.L_x_9100:
        /* <DEDUP_REMOVED lines=32> */
.L_x_9109:
[----:B------:R-:W3:Y:S01]  /*130f0*/  S2R R3, SR_CgaCtaId ;  /* 0x0000000000037919 */ /* 0x000ee20000008800 */
[----:B------:R-:W-:-:S04]  /*13100*/  MOV R2, 0x400 ;  /* 0x0000040000027802 */ /* 0x000fc80000000f00 */
[----:B---3--:R-:W-:Y:S02]  /*13110*/  LEA R2, R3, R2, 0x18 ;  /* 0x0000000203027211 */ /* 0x008fe400078ec0ff */
[----:B------:R-:W-:-:S03]  /*13120*/  SHF.L.U32 R3, R11, 0x1f, RZ ;  /* 0x0000001f0b037819 */ /* 0x000fc600000006ff */
[----:B------:R-:W-:-:S04]  /*13130*/  IMAD R2, R12, 0x8, R2 ;  /* 0x000000080c027824 */ /* 0x000fc800078e0202 */
[----:B------:R-:W3:Y:S02]  /*13140*/  SYNCS.PHASECHK.TRANS64.TRYWAIT P0, [R2+URZ+0x22840], R3 ;  /* 0x02284003020075a7 */ /* 0x000ee4000800017f */
[----:B---3--:R-:W-:Y:S05]  /*13150*/  @!P0 BRA `(.L_x_9110) ;  /* 0x0000001c00588947 */ /* 0x008fea0003800000 */
.L_x_9158:
        /* <DEDUP_REMOVED lines=11> */
.L_x_9111:
        /* <DEDUP_REMOVED lines=22> */
.L_x_9159:
        /* <DEDUP_REMOVED lines=8> */
.L_x_9113:
        /* <DEDUP_REMOVED lines=34> */
.L_x_9108:
[----:B------:R-:W-:Y:S05]  /*13610*/  BSYNC B1 ;  /* 0x0000000000017941 */ /* 0x000fea0003800000 */
.L_x_9107:
[----:B------:R-:W2:Y:S01]  /*13620*/  LDL R2, [R1+0xc] ;  /* 0x00000c0001027983 */ /* 0x000ea20000100800 */
[----:B------:R-:W-:Y:S01]  /*13630*/  VIADD R8, R8, 0xfffffffe ;  /* 0xfffffffe08087836 */ /* 0x000fe20000000000 */
[----:B--2---:R-:W-:-:S13]  /*13640*/  ISETP.GT.AND P0, PT, R9, R2, PT ;  /* 0x000000020900720c */ /* 0x004fda0003f04270 */
[----:B------:R-:W-:Y:S05]  /*13650*/  @P0 BRA `(.L_x_9114) ;  /* 0xfffffff000600947 */ /* 0x000fea000383ffff */
.L_x_9090:
[----:B------:R-:W-:Y:S05]  /*13660*/  BSYNC B0 ;  /* 0x0000000000007941 */ /* 0x000fea0003800000 */
.L_x_9089:
        /* <DEDUP_REMOVED lines=23> */
.L_x_9116:
[----:B------:R-:W-:Y:S05]  /*137e0*/  BSYNC B0 ;  /* 0x0000000000007941 */ /* 0x000fea0003800000 */
.L_x_9115:
[----:B--2---:R-:W2:Y:S02]  /*137f0*/  LDL.LU R2, [R1+0x4] ;  /* 0x0000040001027983 */ /* 0x004ea40000300800 */
[----:B--2---:R-:W-:-:S05]  /*13800*/  LOP3.LUT R2, R2, R0, RZ, 0x3c, !PT ;  /* 0x0000000002027212 */ /* 0x004fca00078e3cff */
[----:B------:R2:W-:Y:S02]  /*13810*/  STL [R1+0x4], R2 ;  /* 0x0000040201007387 */ /* 0x0005e40000100800 */
.L_x_9072:
[----:B------:R-:W-:Y:S05]  /*13820*/  BSYNC B6 ;  /* 0x0000000000067941 */ /* 0x000fea0003800000 */
.L_x_9070:
[----:B------:R-:W-:-:S03]  /*13830*/  UMOV UR4, 0xffffffff ;  /* 0xffffffff00047882 */ /* 0x000fc60000000000 */
[----:B------:R-:W-:Y:S05]  /*13840*/  BRA.DIV UR4, `(.L_x_9117) ;  /* 0x0000001604c47947 */ /* 0x000fea000b800000 */
[----:B------:R3:W4:Y:S04]  /*13850*/  SHFL.IDX PT, R4, R16, RZ, 0x1f ;  /* 0x00001fff10047589 */ /* 0x00072800000e0000 */
[----:B------:R3:W0:Y:S02]  /*13860*/  SHFL.IDX PT, R7, R16, 0x1, 0x1f ;  /* 0x00201f0010077f89 */ /* 0x00062400000e0000 */
.L_x_9163:
        /* <DEDUP_REMOVED lines=10> */
[----:B--2---:R-:W1:Y:S02]  /*13910*/  LDC.64 R2, c[0x0][0xc58] ;  /* 0x00031600ff027b82 */ /* 0x004e640000000a00 */
[----:B-1----:R-:W-:-:S05]  /*13920*/  IMAD.WIDE R2, R5, 0x4, R2 ;  /* 0x0000000405027825 */ /* 0x002fca00078e0202 */
[----:B------:R1:W5:Y:S02]  /*13930*/  LDG.E R17, desc[UR38][R2.64] ;  /* 0x0000002602117981 */ /* 0x000364000c1e1900 */
.L_x_9119:
[----:B------:R-:W-:Y:S05]  /*13940*/  BSYNC B0 ;  /* 0x0000000000007941 */ /* 0x000fea0003800000 */
.L_x_9118:
        /* <DEDUP_REMOVED lines=23> */
.L_x_9171:
[----:B------:R-:W-:Y:S02]  /*13ac0*/  ULDC UR4, c[0x0][0xc10] ;  /* 0x0003040000047ab9 */ /* 0x000fe40000000800 */
[----:B------:R-:W-:-:S04]  /*13ad0*/  IMAD.U32 R5, RZ, RZ, UR4 ;  /* 0x00000004ff057e24 */ /* 0x000fc8000f8e00ff */
[----:B-1----:R-:W-:-:S04]  /*13ae0*/  IMAD R14, R14, R5, RZ ;  /* 0x000000050e0e7224 */ /* 0x002fc800078e02ff */
[----:B------:R-:W-:-:S05]  /*13af0*/  IMAD.IADD R7, R7, 0x1, R14 ;  /* 0x0000000107077824 */ /* 0x000fca00078e020e */
[----:B----4-:R-:W-:-:S13]  /*13b00*/  ISETP.GT.AND P0, PT, R7, R4, PT ;  /* 0x000000040700720c */ /* 0x010fda0003f04270 */
[----:B------:R-:W-:Y:S05]  /*13b10*/  @P0 BRA `(.L_x_9121) ;  /* 0x0000000000b40947 */ /* 0x000fea0003800000 */
[----:B------:R-:W1:Y:S02]  /*13b20*/  LDC R0, c[0x0][0xc14] ;  /* 0x00030500ff007b82 */ /* 0x000e640000000800 */
.L_x_9126:
        /* <DEDUP_REMOVED lines=14> */
.L_x_9124:
[----:B------:R-:W-:Y:S05]  /*13c10*/  BSYNC B0 ;  /* 0x0000000000007941 */ /* 0x000fea0003800000 */
.L_x_9123:
        /* <DEDUP_REMOVED lines=23> */
.L_x_9179:
[----:B------:R-:W-:Y:S02]  /*13d90*/  ULDC UR4, c[0x0][0xc10] ;  /* 0x0003040000047ab9 */ /* 0x000fe40000000800 */
[----:B------:R-:W-:-:S04]  /*13da0*/  IMAD.U32 R5, RZ, RZ, UR4 ;  /* 0x00000004ff057e24 */ /* 0x000fc8000f8e00ff */
[----:B-1----:R-:W-:-:S04]  /*13db0*/  IMAD R14, R14, R5, RZ ;  /* 0x000000050e0e7224 */ /* 0x002fc800078e02ff */
[----:B------:R-:W-:-:S05]  /*13dc0*/  IMAD.IADD R7, R14, 0x1, R7 ;  /* 0x000000010e077824 */ /* 0x000fca00078e0207 */
[----:B------:R-:W-:-:S13]  /*13dd0*/  ISETP.GT.AND P0, PT, R7, R4, PT ;  /* 0x000000040700720c */ /* 0x000fda0003f04270 */
[----:B------:R-:W-:Y:S05]  /*13de0*/  @!P0 BRA `(.L_x_9126) ;  /* 0xfffffffc00508947 */ /* 0x000fea000383ffff */
.L_x_9121:
        /* <DEDUP_REMOVED lines=8> */
.L_x_9183:
[----:B------:R-:W-:Y:S01]  /*13e70*/  ISETP.NE.AND P0, PT, R3, RZ, PT ;  /* 0x000000ff0300720c */ /* 0x000fe20003f05270 */
[----:B------:R-:W-:-:S12]  /*13e80*/  IMAD.MOV.U32 R7, RZ, RZ, RZ ;  /* 0x000000ffff077224 */ /* 0x000fd800078e00ff */
[----:B------:R-:W-:Y:S05]  /*13e90*/  @!P0 BRA `(.L_x_9128) ;  /* 0x0000000000108947 */ /* 0x000fea0003800000 */
[----:B------:R-:W-:Y:S01]  /*13ea0*/  UMOV UR4, 0xffffffff ;  /* 0xffffffff00047882 */ /* 0x000fe20000000000 */
[----:B------:R-:W-:Y:S02]  /*13eb0*/  VIADD R12, R6, 0xffffffff ;  /* 0xffffffff060c7836 */ /* 0x000fe40000000000 */
[----:B------:R-:W-:Y:S05]  /*13ec0*/  BRA.DIV UR4, `(.L_x_9129) ;  /* 0x0000001a04587947 */ /* 0x000fea000b800000 */
[----:B------:R3:W4:Y:S02]  /*13ed0*/  SHFL.IDX PT, R7, R2, R12, 0x1f ;  /* 0x00001f0c02077589 */ /* 0x00072400000e0000 */
.L_x_9128:
        /* <DEDUP_REMOVED lines=67> */
.L_x_9122:
[----:B------:R-:W-:Y:S01]  /*14310*/  UMOV UR4, URZ ;  /* 0x0000003f00047c82 */ /* 0x000fe20008000000 */
[----:B------:R-:W-:Y:S01]  /*14320*/  UMOV UR5, URZ ;  /* 0x0000003f00057c82 */ /* 0x000fe20008000000 */
[----:B------:R-:W-:Y:S01]  /*14330*/  ULDC UR6, c[0x0][0xc14] ;  /* 0x0003050000067ab9 */ /* 0x000fe20000000800 */
[----:B---3--:R-:W-:Y:S02]  /*14340*/  IMAD.MOV.U32 R16, RZ, RZ, R4 ;  /* 0x000000ffff107224 */ /* 0x008fe400078e0004 */
[----:B------:R-:W-:Y:S02]  /*14350*/  IMAD.U32 R17, RZ, RZ, UR4 ;  /* 0x00000004ff117e24 */ /* 0x000fe4000f8e00ff */
[----:B------:R-:W-:Y:S02]  /*14360*/  IMAD.U32 R18, RZ, RZ, UR5 ;  /* 0x00000005ff127e24 */ /* 0x000fe4000f8e00ff */
[----:B------:R-:W-:-:S07]  /*14370*/  IMAD.U32 R19, RZ, RZ, UR6 ;  /* 0x00000006ff137e24 */ /* 0x000fce000f8e00ff */
.L_x_9130:
        /* <DEDUP_REMOVED lines=12> */
.L_x_9058:
        /* <DEDUP_REMOVED lines=12> */
.L_x_9186:
[----:B------:R-:W-:Y:S05]  /*14500*/  BSYNC B0 ;  /* 0x0000000000007941 */ /* 0x000fea0003800000 */
.L_x_9132:
[----:B------:R-:W-:-:S03]  /*14510*/  UMOV UR4, 0xffffffff ;  /* 0xffffffff00047882 */ /* 0x000fc60000000000 */
[----:B------:R-:W-:Y:S05]  /*14520*/  BRA.DIV UR4, `(.L_x_9134) ;  /* 0x0000001204fc7947 */ /* 0x000fea000b800000 */
[----:B------:R-:W2:Y:S02]  /*14530*/  S2R R2, SR_TID.X ;  /* 0x0000000000027919 */ /* 0x000ea40000002100 */
[----:B--2---:R-:W-:-:S04]  /*14540*/  SHF.R.U32.HI R2, RZ, 0x5, R2 ;  /* 0x00000005ff027819 */ /* 0x004fc80000011602 */
[----:B------:R-:W-:-:S05]  /*14550*/  LOP3.LUT R2, R2, 0x3, RZ, 0xc0, !PT ;  /* 0x0000000302027812 */ /* 0x000fca00078ec0ff */
[----:B------:R2:W3:Y:S02]  /*14560*/  SHFL.IDX PT, R14, R2, RZ, 0x1f ;  /* 0x00001fff020e7589 */ /* 0x0004e400000e0000 */
.L_x_9189:
[----:B---3--:R-:W-:Y:S01]  /*14570*/  ISETP.NE.AND P0, PT, R14, RZ, PT ;  /* 0x000000ff0e00720c */ /* 0x008fe20003f05270 */
[----:B------:R-:W-:-:S12]  /*14580*/  BSSY B0, `(.L_x_9135) ;  /* 0x0000027000007945 */ /* 0x000fd80003800000 */
[----:B------:R-:W-:Y:S05]  /*14590*/  @P0 BRA `(.L_x_9136) ;  /* 0x0000000000940947 */ /* 0x000fea0003800000 */
[----:B------:R-:W-:-:S03]  /*145a0*/  UMOV UR4, 0xffffffff ;  /* 0xffffffff00047882 */ /* 0x000fc60000000000 */
[----:B------:R-:W-:Y:S05]  /*145b0*/  BRA.DIV UR4, `(.L_x_9137) ;  /* 0x00000016040c7947 */ /* 0x000fea000b800000 */
[----:B------:R-:W-:-:S13]  /*145c0*/  ELECT P6, URZ, PT ;  /* 0x00000000003f782f */ /* 0x000fda00038c0000 */
.L_x_9192:
[----:B------:R-:W-:Y:S05]  /*145d0*/  @!P6 BRA `(.L_x_9136) ;  /* 0x000000000084e947 */ /* 0x000fea0003800000 */
[----:B------:R-:W-:-:S06]  /*145e0*/  ULOP3.LUT UR4, UR36, 0x2, URZ, 0xfc, !UPT ;  /* 0x0000000224047892 */ /* 0x000fcc000f8efc3f */
[----:B--2---:R-:W-:-:S05]  /*145f0*/  IMAD.U32 R2, RZ, RZ, UR4 ;  /* 0x00000004ff027e24 */ /* 0x004fca000f8e00ff */
[----:B------:R-:W-:-:S13]  /*14600*/  ISETP.NE.AND P2, PT, R2, 0x3, PT ;  /* 0x000000030200780c */ /* 0x000fda0003f45270 */
[----:B------:R-:W-:Y:S05]  /*14610*/  @!P2 BRA `(.L_x_9138) ;  /* 0x000000000004a947 */ /* 0x000fea0003800000 */
[----:B------:R-:W-:Y:S01]  /*14620*/  BPT.TRAP 0x1 ;  /* 0x000000040000795c */ /* 0x000fe20000300000 */
.L_x_9138:
        /* <DEDUP_REMOVED lines=14> */
.L_x_9193:
[----:B------:R-:W2:Y:S02]  /*14710*/  SYNCS.PHASECHK.TRANS64.TRYWAIT P0, [R7+URZ], R2 ;  /* 0x00000002070075a7 */ /* 0x000ea4000800017f */
[----:B--2---:R-:W-:Y:S05]  /*14720*/  @!P0 BRA `(.L_x_9140) ;  /* 0x0000001000e48947 */ /* 0x004fea0003800000 */
.L_x_9194:
[----:B------:R-:W-:Y:S05]  /*14730*/  @!P2 BRA `(.L_x_9141) ;  /* 0x000000000004a947 */ /* 0x000fea0003800000 */
[----:B------:R-:W-:Y:S01]  /*14740*/  BPT.TRAP 0x1 ;  /* 0x000000040000795c */ /* 0x000fe20000300000 */
.L_x_9141:
[----:B------:R-:W3:Y:S01]  /*14750*/  LDL.LU R4, [R1] ;  /* 0x0000000001047983 */ /* 0x000ee20000300800 */
[----:B------:R-:W-:-:S04]  /*14760*/  VIADD R0, R0, 0x22860 ;  /* 0x0002286000007836 */ /* 0x000fc80000000000 */
[----:B---3--:R-:W-:-:S04]  /*14770*/  IMAD R4, R4, 0x8, R0 ;  /* 0x0000000804047824 */ /* 0x008fc800078e0200 */
[----:B------:R-:W3:Y:S02]  /*14780*/  SYNCS.PHASECHK.TRANS64.TRYWAIT P0, [R4+URZ], R5 ;  /* 0x00000005040075a7 */ /* 0x000ee4000800017f */
[----:B---3--:R-:W-:Y:S05]  /*14790*/  @!P0 BRA `(.L_x_9142) ;  /* 0x0000001000dc8947 */ /* 0x008fea0003800000 */
.L_x_9195:
[----:B------:R-:W-:-:S07]  /*147a0*/  IMAD R3, R3, 0x8, R0 ;  /* 0x0000000803037824 */ /* 0x000fce00078e0200 */
.L_x_9143:
[----:B----4-:R4:W0:Y:S02]  /*147b0*/  SYNCS.PHASECHK.TRANS64.TRYWAIT P0, [R3+URZ], R2 ;  /* 0x00000002030075a7 */ /* 0x010824000800017f */
[----:B0-----:R-:W-:Y:S05]  /*147c0*/  @!P0 NANOSLEEP.SYNCS 0x989680 ;  /* 0x009896800000895d */ /* 0x001fea0003900000 */
[----:B------:R-:W0:Y:S02]  /*147d0*/  @!P0 SYNCS.PHASECHK.TRANS64 P0, [R3+URZ], R2 ;  /* 0x00000002030085a7 */ /* 0x000e24000800007f */
[----:B0-----:R-:W-:Y:S05]  /*147e0*/  @!P0 BRA `(.L_x_9143) ;  /* 0xfffffffc00f08947 */ /* 0x001fea000383ffff */
.L_x_9136:
[----:B------:R-:W-:Y:S05]  /*147f0*/  BSYNC B0 ;  /* 0x0000000000007941 */ /* 0x000fea0003800000 */
.L_x_9135:
[----:B------:R-:W-:Y:S05]  /*14800*/  EXIT ;  /* 0x000000000000794d */ /* 0x000fea0003800000 */
.L_x_8962:
[----:B0-----:R0:W1:Y:S02]  /*14810*/  SYNCS.PHASECHK.TRANS64.TRYWAIT P0, [R9+URZ+0x22800], R0 ;  /* 0x02280000090075a7 */ /* 0x001064000800017f */
[----:B-1----:R-:W-:Y:S05]  /*14820*/  @!P0 NANOSLEEP.SYNCS 0x989680 ;  /* 0x009896800000895d */ /* 0x002fea0003900000 */
[----:B------:R-:W1:Y:S02]  /*14830*/  @!P0 SYNCS.PHASECHK.TRANS64 P0, [R9+URZ+0x22800], R0 ;  /* 0x02280000090085a7 */ /* 0x000e64000800007f */
[----:B-1----:R-:W-:Y:S05]  /*14840*/  @!P0 BRA `(.L_x_8962) ;  /* 0xfffffffc00f08947 */ /* 0x002fea000383ffff */
[----:B------:R-:W-:Y:S05]  /*14850*/  BRA `(.L_x_9144) ;  /* 0xfffffed4000c7947 */ /* 0x000fea000383ffff */
.L_x_8966:
[----:B-1----:R1:W2:Y:S02]  /*14860*/  SYNCS.PHASECHK.TRANS64.TRYWAIT P1, [R7+URZ+0x22830], R12 ;  /* 0x0228300c070075a7 */ /* 0x0022a4000802017f */
[----:B--2---:R-:W-:Y:S05]  /*14870*/  @!P1 NANOSLEEP.SYNCS 0x989680 ;  /* 0x009896800000995d */ /* 0x004fea0003900000 */
[----:B------:R-:W2:Y:S02]  /*14880*/  @!P1 SYNCS.PHASECHK.TRANS64 P1, [R7+URZ+0x22830], R12 ;  /* 0x0228300c070095a7 */ /* 0x000ea4000802007f */
[----:B--2---:R-:W-:Y:S05]  /*14890*/  @!P1 BRA `(.L_x_8966) ;  /* 0xfffffffc00f09947 */ /* 0x004fea000383ffff */
[----:B------:R-:W-:Y:S05]  /*148a0*/  BRA `(.L_x_8965) ;  /* 0xfffffed400387947 */ /* 0x000fea000383ffff */
.L_x_8978:
[----:B---3--:R3:W4:Y:S02]  /*148b0*/  SYNCS.PHASECHK.TRANS64.TRYWAIT P1, [R7+URZ+0x22850], R12 ;  /* 0x0228500c070075a7 */ /* 0x008724000802017f */
[----:B----4-:R-:W-:Y:S05]  /*148c0*/  @!P1 NANOSLEEP.SYNCS 0x989680 ;  /* 0x009896800000995d */ /* 0x010fea0003900000 */
[----:B------:R-:W4:Y:S02]  /*148d0*/  @!P1 SYNCS.PHASECHK.TRANS64 P1, [R7+URZ+0x22850], R12 ;  /* 0x0228500c070095a7 */ /* 0x000f24000802007f */
[----:B----4-:R-:W-:Y:S05]  /*148e0*/  @!P1 BRA `(.L_x_8978) ;  /* 0xfffffffc00f09947 */ /* 0x010fea000383ffff */
[----:B------:R-:W-:Y:S05]  /*148f0*/  BRA `(.L_x_8977) ;  /* 0xfffffef400c47947 */ /* 0x000fea000383ffff */
.L_x_8986:
[----:B-1----:R-:W-:-:S04]  /*14900*/  IMAD.U32 R9, RZ, RZ, UR27 ;  /* 0x0000001bff097e24 */ /* 0x002fc8000f8e00ff */
[----:B------:R1:W2:Y:S03]  /*14910*/  SYNCS.PHASECHK.TRANS64.TRYWAIT P1, [R9+URZ+0x22830], R12 ;  /* 0x0228300c090075a7 */ /* 0x0002a6000802017f */
[----:B--2---:R-:W-:Y:S05]  /*14920*/  @!P1 NANOSLEEP.SYNCS 0x989680 ;  /* 0x009896800000995d */ /* 0x004fea0003900000 */
[----:B------:R-:W2:Y:S02]  /*14930*/  @!P1 SYNCS.PHASECHK.TRANS64 P1, [R9+URZ+0x22830], R12 ;  /* 0x0228300c090095a7 */ /* 0x000ea4000802007f */
[----:B--2---:R-:W-:Y:S05]  /*14940*/  @!P1 BRA `(.L_x_8986) ;  /* 0xfffffffc00ec9947 */ /* 0x004fea000383ffff */
[----:B------:R-:W-:Y:S05]  /*14950*/  BRA `(.L_x_8985) ;  /* 0xfffffefc004c7947 */ /* 0x000fea000383ffff */
.L_x_8998:
[----:B--2---:R2:W3:Y:S02]  /*14960*/  SYNCS.PHASECHK.TRANS64.TRYWAIT P1, [R9+URZ+0x22850], R12 ;  /* 0x0228500c090075a7 */ /* 0x0044e4000802017f */
[----:B---3--:R-:W-:Y:S05]  /*14970*/  @!P1 NANOSLEEP.SYNCS 0x989680 ;  /* 0x009896800000995d */ /* 0x008fea0003900000 */
[----:B------:R-:W3:Y:S02]  /*14980*/  @!P1 SYNCS.PHASECHK.TRANS64 P1, [R9+URZ+0x22850], R12 ;  /* 0x0228500c090095a7 */ /* 0x000ee4000802007f */
[----:B---3--:R-:W-:Y:S05]  /*14990*/  @!P1 BRA `(.L_x_8998) ;  /* 0xfffffffc00f09947 */ /* 0x008fea000383ffff */
[----:B------:R-:W-:Y:S05]  /*149a0*/  BRA `(.L_x_8997) ;  /* 0xffffff2400f87947 */ /* 0x000fea000383ffff */
.L_x_9007:
[----:B---3--:R-:W-:-:S04]  /*149b0*/  IMAD.U32 R0, RZ, RZ, UR24 ;  /* 0x00000018ff007e24 */ /* 0x008fc8000f8e00ff */
[----:B------:R3:W4:Y:S03]  /*149c0*/  SYNCS.PHASECHK.TRANS64.TRYWAIT P2, [R0+URZ+0x22830], R7 ;  /* 0x02283007000075a7 */ /* 0x000726000804017f */
[----:B----4-:R-:W-:Y:S05]  /*149d0*/  @!P2 NANOSLEEP.SYNCS 0x989680 ;  /* 0x009896800000a95d */ /* 0x010fea0003900000 */
[----:B------:R-:W4:Y:S02]  /*149e0*/  @!P2 SYNCS.PHASECHK.TRANS64 P2, [R0+URZ+0x22830], R7 ;  /* 0x022830070000a5a7 */ /* 0x000f24000804007f */
[----:B----4-:R-:W-:Y:S05]  /*149f0*/  @!P2 BRA `(.L_x_9007) ;  /* 0xfffffffc00eca947 */ /* 0x010fea000383ffff */
[----:B------:R-:W-:Y:S05]  /*14a00*/  BRA `(.L_x_9006) ;  /* 0xffffff2c009c7947 */ /* 0x000fea000383ffff */
.L_x_9011:
[----:B-1----:R1:W3:Y:S02]  /*14a10*/  SYNCS.PHASECHK.TRANS64.TRYWAIT P2, [R182+URZ+0x22850], R7 ;  /* 0x02285007b60075a7 */ /* 0x0022e4000804017f */
[----:B---3--:R-:W-:Y:S05]  /*14a20*/  @!P2 NANOSLEEP.SYNCS 0x989680 ;  /* 0x009896800000a95d */ /* 0x008fea0003900000 */
[----:B------:R-:W3:Y:S02]  /*14a30*/  @!P2 SYNCS.PHASECHK.TRANS64 P2, [R182+URZ+0x22850], R7 ;  /* 0x02285007b600a5a7 */ /* 0x000ee4000804007f */
[----:B---3--:R-:W-:Y:S05]  /*14a40*/  @!P2 BRA `(.L_x_9011) ;  /* 0xfffffffc00f0a947 */ /* 0x008fea000383ffff */
[----:B------:R-:W-:Y:S05]  /*14a50*/  BRA `(.L_x_9010) ;  /* 0xffffff4400bc7947 */ /* 0x000fea000383ffff */
.L_x_9017:
[----:B-1----:R-:W-:-:S04]  /*14a60*/  IMAD.U32 R9, RZ, RZ, UR7 ;  /* 0x00000007ff097e24 */ /* 0x002fc8000f8e00ff */
[----:B------:R1:W2:Y:S03]  /*14a70*/  SYNCS.PHASECHK.TRANS64.TRYWAIT P1, [R9+URZ+0x22830], R10 ;  /* 0x0228300a090075a7 */ /* 0x0002a6000802017f */
[----:B--2---:R-:W-:Y:S05]  /*14a80*/  @!P1 NANOSLEEP.SYNCS 0x989680 ;  /* 0x009896800000995d */ /* 0x004fea0003900000 */
[----:B------:R-:W2:Y:S02]  /*14a90*/  @!P1 SYNCS.PHASECHK.TRANS64 P1, [R9+URZ+0x22830], R10 ;  /* 0x0228300a090095a7 */ /* 0x000ea4000802007f */
[----:B--2---:R-:W-:Y:S05]  /*14aa0*/  @!P1 BRA `(.L_x_9017) ;  /* 0xfffffffc00ec9947 */ /* 0x004fea000383ffff */
[----:B------:R-:W-:Y:S05]  /*14ab0*/  BRA `(.L_x_9016) ;  /* 0xffffff4800e07947 */ /* 0x000fea000383ffff */
.L_x_9029:
[----:B--2---:R2:W3:Y:S02]  /*14ac0*/  SYNCS.PHASECHK.TRANS64.TRYWAIT P1, [R9+URZ+0x22850], R10 ;  /* 0x0228500a090075a7 */ /* 0x0044e4000802017f */
[----:B---3--:R-:W-:Y:S05]  /*14ad0*/  @!P1 NANOSLEEP.SYNCS 0x989680 ;  /* 0x009896800000995d */ /* 0x008fea0003900000 */
[----:B------:R-:W3:Y:S02]  /*14ae0*/  @!P1 SYNCS.PHASECHK.TRANS64 P1, [R9+URZ+0x22850], R10 ;  /* 0x0228500a090095a7 */ /* 0x000ee4000802007f */
[----:B---3--:R-:W-:Y:S05]  /*14af0*/  @!P1 BRA `(.L_x_9029) ;  /* 0xfffffffc00f09947 */ /* 0x008fea000383ffff */
[----:B------:R-:W-:Y:S05]  /*14b00*/  BRA `(.L_x_9028) ;  /* 0xffffff74008c7947 */ /* 0x000fea000383ffff */
.L_x_9077:
        /* <DEDUP_REMOVED lines=11> */
.L_x_9146:
[----:B------:R-:W-:Y:S05]  /*14bc0*/  BSYNC B0 ;  /* 0x0000000000007941 */ /* 0x000fea0003800000 */
.L_x_9145:
[----:B------:R-:W-:Y:S05]  /*14bd0*/  BRA `(.L_x_9147) ;  /* 0xffffffc800607947 */ /* 0x000fea000383ffff */
.L_x_9078:
[----:B------:R-:W-:Y:S01]  /*14be0*/  BSSY B0, `(.L_x_9148) ;  /* 0x0000006000007945 */ /* 0x000fe20003800000 */
[----:B------:R-:W-:-:S07]  /*14bf0*/  IMAD.MOV.U32 R15, RZ, RZ, -0x1 ;  /* 0xffffffffff0f7424 */ /* 0x000fce00078e00ff */
[----:B0-----:R-:W-:Y:S05]  /*14c00*/  WARPSYNC.COLLECTIVE R15, `(.L_x_9149) ;  /* 0x000000000f0c7348 */ /* 0x001fea0003c00000 */
[----:B------:R-:W-:Y:S02]  /*14c10*/  ELECT P6, UR62, PT ;  /* 0x00000000003e782f */ /* 0x000fe400038c0000 */
[----:B------:R-:W-:Y:S01]  /*14c20*/  MOV R14, UR62 ;  /* 0x0000003e000e7c02 */ /* 0x000fe20008000f00 */
[----:B0-----:R-:W-:Y:S10]  /*14c30*/  ENDCOLLECTIVE ;  /* 0x000000000000791b */ /* 0x001ff40003800000 */
.L_x_9149:
[----:B------:R-:W-:Y:S05]  /*14c40*/  BSYNC B0 ;  /* 0x0000000000007941 */ /* 0x000fea0003800000 */
.L_x_9148:
[----:B------:R-:W-:Y:S05]  /*14c50*/  BRA `(.L_x_9150) ;  /* 0xffffffc800507947 */ /* 0x000fea000383ffff */
.L_x_9081:
[----:B-1----:R1:W2:Y:S02]  /*14c60*/  SYNCS.PHASECHK.TRANS64.TRYWAIT P0, [R9+URZ+0x22840], R10 ;  /* 0x0228400a090075a7 */ /* 0x0022a4000800017f */
[----:B--2---:R-:W-:Y:S05]  /*14c70*/  @!P0 NANOSLEEP.SYNCS 0x989680 ;  /* 0x009896800000895d */ /* 0x004fea0003900000 */
[----:B------:R-:W2:Y:S02]  /*14c80*/  @!P0 SYNCS.PHASECHK.TRANS64 P0, [R9+URZ+0x22840], R10 ;  /* 0x0228400a090085a7 */ /* 0x000ea4000800007f */
[----:B--2---:R-:W-:Y:S05]  /*14c90*/  @!P0 BRA `(.L_x_9081) ;  /* 0xfffffffc00f08947 */ /* 0x004fea000383ffff */
[----:B------:R-:W-:Y:S05]  /*14ca0*/  BRA `(.L_x_9151) ;  /* 0xffffffc800b87947 */ /* 0x000fea000383ffff */
.L_x_9084:
        /* <DEDUP_REMOVED lines=8> */
.L_x_9087:
[----:B-1----:R1:W2:Y:S02]  /*14d30*/  SYNCS.PHASECHK.TRANS64.TRYWAIT P0, [R6+URZ+0x22860], R9 ;  /* 0x02286009060075a7 */ /* 0x0022a4000800017f */
[----:B--2---:R-:W-:Y:S05]  /*14d40*/  @!P0 NANOSLEEP.SYNCS 0x989680 ;  /* 0x009896800000895d */ /* 0x004fea0003900000 */
[----:B------:R-:W2:Y:S02]  /*14d50*/  @!P0 SYNCS.PHASECHK.TRANS64 P0, [R6+URZ+0x22860], R9 ;  /* 0x02286009060085a7 */ /* 0x000ea4000800007f */
[----:B--2---:R-:W-:Y:S05]  /*14d60*/  @!P0 BRA `(.L_x_9087) ;  /* 0xfffffffc00f08947 */ /* 0x004fea000383ffff */
[----:B------:R-:W-:Y:S05]  /*14d70*/  BRA `(.L_x_9153) ;  /* 0xffffffcc00b07947 */ /* 0x000fea000383ffff */
.L_x_9096:
[----:B-1----:R1:W2:Y:S02]  /*14d80*/  SYNCS.PHASECHK.TRANS64.TRYWAIT P0, [R2+URZ+0x22840], R3 ;  /* 0x02284003020075a7 */ /* 0x0022a4000800017f */
[----:B--2---:R-:W-:Y:S05]  /*14d90*/  @!P0 NANOSLEEP.SYNCS 0x989680 ;  /* 0x009896800000895d */ /* 0x004fea0003900000 */
[----:B------:R-:W2:Y:S02]  /*14da0*/  @!P0 SYNCS.PHASECHK.TRANS64 P0, [R2+URZ+0x22840], R3 ;  /* 0x02284003020085a7 */ /* 0x000ea4000800007f */
[----:B--2---:R-:W-:Y:S05]  /*14db0*/  @!P0 BRA `(.L_x_9096) ;  /* 0xfffffffc00f08947 */ /* 0x004fea000383ffff */
[----:B------:R-:W-:Y:S05]  /*14dc0*/  BRA `(.L_x_9154) ;  /* 0xffffffd400347947 */ /* 0x000fea000383ffff */
.L_x_9098:
[----:B--2---:R2:W3:Y:S02]  /*14dd0*/  SYNCS.PHASECHK.TRANS64.TRYWAIT P0, [R2+URZ+0x22860], R3 ;  /* 0x02286003020075a7 */ /* 0x0044e4000800017f */
[----:B---3--:R-:W-:Y:S05]  /*14de0*/  @!P0 NANOSLEEP.SYNCS 0x989680 ;  /* 0x009896800000895d */ /* 0x008fea0003900000 */
[----:B------:R-:W3:Y:S02]  /*14df0*/  @!P0 SYNCS.PHASECHK.TRANS64 P0, [R2+URZ+0x22860], R3 ;  /* 0x02286003020085a7 */ /* 0x000ee4000800007f */
[----:B---3--:R-:W-:Y:S05]  /*14e00*/  @!P0 BRA `(.L_x_9098) ;  /* 0xfffffffc00f08947 */ /* 0x008fea000383ffff */
[----:B------:R-:W-:Y:S05]  /*14e10*/  BRA `(.L_x_9155) ;  /* 0xffffffd400a47947 */ /* 0x000fea000383ffff */
.L_x_9103:
[----:B--2---:R2:W3:Y:S02]  /*14e20*/  SYNCS.PHASECHK.TRANS64.TRYWAIT P0, [R2+URZ+0x22840], R3 ;  /* 0x02284003020075a7 */ /* 0x0044e4000800017f */
[----:B---3--:R-:W-:Y:S05]  /*14e30*/  @!P0 NANOSLEEP.SYNCS 0x989680 ;  /* 0x009896800000895d */ /* 0x008fea0003900000 */
[----:B------:R-:W3:Y:S02]  /*14e40*/  @!P0 SYNCS.PHASECHK.TRANS64 P0, [R2+URZ+0x22840], R3 ;  /* 0x02284003020085a7 */ /* 0x000ee4000800007f */
[----:B---3--:R-:W-:Y:S05]  /*14e50*/  @!P0 BRA `(.L_x_9103) ;  /* 0xfffffffc00f08947 */ /* 0x008fea000383ffff */
[----:B------:R-:W-:Y:S05]  /*14e60*/  BRA `(.L_x_9156) ;  /* 0xffffffd800f87947 */ /* 0x000fea000383ffff */
.L_x_9105:
[----:B0-----:R0:W1:Y:S02]  /*14e70*/  SYNCS.PHASECHK.TRANS64.TRYWAIT P1, [R2+URZ+0x22860], R3 ;  /* 0x02286003020075a7 */ /* 0x001064000802017f */
[----:B-1----:R-:W-:Y:S05]  /*14e80*/  @!P1 NANOSLEEP.SYNCS 0x989680 ;  /* 0x009896800000995d */ /* 0x002fea0003900000 */
[----:B------:R-:W1:Y:S02]  /*14e90*/  @!P1 SYNCS.PHASECHK.TRANS64 P1, [R2+URZ+0x22860], R3 ;  /* 0x02286003020095a7 */ /* 0x000e64000802007f */
[----:B-1----:R-:W-:Y:S05]  /*14ea0*/  @!P1 BRA `(.L_x_9105) ;  /* 0xfffffffc00f09947 */ /* 0x002fea000383ffff */
[----:B------:R-:W-:Y:S05]  /*14eb0*/  BRA `(.L_x_9157) ;  /* 0xffffffdc00647947 */ /* 0x000fea000383ffff */
.L_x_9110:
[----:B---3--:R3:W4:Y:S02]  /*14ec0*/  SYNCS.PHASECHK.TRANS64.TRYWAIT P0, [R2+URZ+0x22840], R3 ;  /* 0x02284003020075a7 */ /* 0x008724000800017f */
[----:B----4-:R-:W-:Y:S05]  /*14ed0*/  @!P0 NANOSLEEP.SYNCS 0x989680 ;  /* 0x009896800000895d */ /* 0x010fea0003900000 */
[----:B------:R-:W4:Y:S02]  /*14ee0*/  @!P0 SYNCS.PHASECHK.TRANS64 P0, [R2+URZ+0x22840], R3 ;  /* 0x02284003020085a7 */ /* 0x000f24000800007f */
[----:B----4-:R-:W-:Y:S05]  /*14ef0*/  @!P0 BRA `(.L_x_9110) ;  /* 0xfffffffc00f08947 */ /* 0x010fea000383ffff */
[----:B------:R-:W-:Y:S05]  /*14f00*/  BRA `(.L_x_9158) ;  /* 0xffffffe000947947 */ /* 0x000fea000383ffff */
.L_x_9112:
[----:B0-----:R0:W1:Y:S02]  /*14f10*/  SYNCS.PHASECHK.TRANS64.TRYWAIT P1, [R2+URZ+0x22860], R3 ;  /* 0x02286003020075a7 */ /* 0x001064000802017f */
[----:B-1----:R-:W-:Y:S05]  /*14f20*/  @!P1 NANOSLEEP.SYNCS 0x989680 ;  /* 0x009896800000995d */ /* 0x002fea0003900000 */
[----:B------:R-:W1:Y:S02]  /*14f30*/  @!P1 SYNCS.PHASECHK.TRANS64 P1, [R2+URZ+0x22860], R3 ;  /* 0x02286003020095a7 */ /* 0x000e64000802007f */
[----:B-1----:R-:W-:Y:S05]  /*14f40*/  @!P1 BRA `(.L_x_9112) ;  /* 0xfffffffc00f09947 */ /* 0x002fea000383ffff */
[----:B------:R-:W-:Y:S05]  /*14f50*/  BRA `(.L_x_9159) ;  /* 0xffffffe400047947 */ /* 0x000fea000383ffff */
.L_x_9117:
        /* <DEDUP_REMOVED lines=8> */
.L_x_9161:
[----:B------:R-:W-:Y:S05]  /*14fe0*/  BSYNC B0 ;  /* 0x0000000000007941 */ /* 0x000fea0003800000 */
.L_x_9160:
        /* <DEDUP_REMOVED lines=8> */
.L_x_9162:
[----:B------:R-:W-:Y:S01]  /*15070*/  IMAD.MOV.U32 R7, RZ, RZ, R14 ;  /* 0x000000ffff077224 */ /* 0x000fe200078e000e */
[----:B------:R-:W-:Y:S06]  /*15080*/  BRA `(.L_x_9163) ;  /* 0xffffffe400f87947 */ /* 0x000fec000383ffff */
.L_x_9120:
        /* <DEDUP_REMOVED lines=8> */
.L_x_9165:
[----:B------:R-:W-:Y:S05]  /*15110*/  BSYNC B0 ;  /* 0x0000000000007941 */ /* 0x000fea0003800000 */
.L_x_9164:
        /* <DEDUP_REMOVED lines=10> */
.L_x_9166:
        /* <DEDUP_REMOVED lines=8> */
.L_x_9167:
        /* <DEDUP_REMOVED lines=8> */
.L_x_9168:
        /* <DEDUP_REMOVED lines=8> */
.L_x_9169:
        /* <DEDUP_REMOVED lines=8> */
.L_x_9170:
[----:B------:R-:W-:Y:S05]  /*153c0*/  BRA `(.L_x_9171) ;  /* 0xffffffe400bc7947 */ /* 0x000fea000383ffff */
.L_x_9125:
[----:B------:R-:W-:Y:S01]  /*153d0*/  BSSY B0, `(.L_x_9172) ;  /* 0x0000008000007945 */ /* 0x000fe20003800000 */
[----:B-----5:R-:W-:Y:S02]  /*153e0*/  IMAD.MOV.U32 R13, RZ, RZ, R17 ;  /* 0x000000ffff0d7224 */ /* 0x020fe400078e0011 */
[----:B------:R-:W-:Y:S02]  /*153f0*/  IMAD.MOV.U32 R12, RZ, RZ, 0x1 ;  /* 0x00000001ff0c7424 */ /* 0x000fe400078e00ff */
[----:B------:R-:W-:Y:S02]  /*15400*/  IMAD.MOV.U32 R11, RZ, RZ, RZ ;  /* 0x000000ffff0b7224 */ /* 0x000fe400078e00ff */
[----:B------:R-:W-:-:S07]  /*15410*/  IMAD.MOV.U32 R15, RZ, RZ, -0x1 ;  /* 0xffffffffff0f7424 */ /* 0x000fce00078e00ff */
[----:B0--3--:R-:W-:Y:S05]  /*15420*/  WARPSYNC.COLLECTIVE R15, `(.L_x_9173) ;  /* 0x000000000f087348 */ /* 0x009fea0003c00000 */
[----:B------:R1:W2:Y:S02]  /*15430*/  SHFL.UP P6, R14, R13, R12, R11 ;  /* 0x0400000c0d0e7389 */ /* 0x0002a400000c000b */
[----:B0123--:R-:W-:Y:S01]  /*15440*/  ENDCOLLECTIVE ;  /* 0x000000000000791b */ /* 0x00ffe20003800000 */
.L_x_9173:
[----:B------:R-:W-:Y:S05]  /*15450*/  BSYNC B0 ;  /* 0x0000000000007941 */ /* 0x000fea0003800000 */
.L_x_9172:
        /* <DEDUP_REMOVED lines=10> */
.L_x_9174:
        /* <DEDUP_REMOVED lines=8> */
.L_x_9175:
        /* <DEDUP_REMOVED lines=8> */
.L_x_9176:
        /* <DEDUP_REMOVED lines=8> */
.L_x_9177:
        /* <DEDUP_REMOVED lines=8> */
.L_x_9178:
[----:B------:R-:W-:Y:S05]  /*15700*/  BRA `(.L_x_9179) ;  /* 0xffffffe400a07947 */ /* 0x000fea000383ffff */
.L_x_9127:
[----:B------:R-:W-:Y:S01]  /*15710*/  BSSY B0, `(.L_x_9180) ;  /* 0x0000006000007945 */ /* 0x000fe20003800000 */
[----:B------:R-:W-:Y:S01]  /*15720*/  PLOP3.LUT P6, PT, P6, PT, PT, 0x8, 0x0 ;  /* 0x000000000000781c */ /* 0x000fe200037ce170 */
[----:B------:R-:W-:-:S12]  /*15730*/  IMAD.MOV.U32 R15, RZ, RZ, -0x1 ;  /* 0xffffffffff0f7424 */ /* 0x000fd800078e00ff */
[----:B0-----:R-:W-:Y:S05]  /*15740*/  WARPSYNC.COLLECTIVE R15, `(.L_x_9181) ;  /* 0x000000000f087348 */ /* 0x001fea0003c00000 */
[----:B------:R-:W-:Y:S01]  /*15750*/  VOTE.ANY R14, PT, P6 ;  /* 0x00000000000e7806 */ /* 0x000fe200030e0100 */
[----:B0-----:R-:W-:Y:S06]  /*15760*/  ENDCOLLECTIVE ;  /* 0x000000000000791b */ /* 0x001fec0003800000 */
.L_x_9181:
[----:B------:R-:W-:Y:S05]  /*15770*/  BSYNC B0 ;  /* 0x0000000000007941 */ /* 0x000fea0003800000 */
.L_x_9180:
        /* <DEDUP_REMOVED lines=9> */
.L_x_9182:
[----:B------:R-:W-:Y:S01]  /*15810*/  IMAD.MOV.U32 R17, RZ, RZ, R14 ;  /* 0x000000ffff117224 */ /* 0x000fe200078e000e */
[----:B------:R-:W-:Y:S06]  /*15820*/  BRA `(.L_x_9183) ;  /* 0xffffffe400907947 */ /* 0x000fec000383ffff */
.L_x_9129:
[----:B------:R-:W-:Y:S01]  /*15830*/  BSSY B0, `(.L_x_9184) ;  /* 0x0000007000007945 */ /* 0x000fe20003800000 */
[----:B------:R-:W-:Y:S02]  /*15840*/  IMAD.MOV.U32 R13, RZ, RZ, R2 ;  /* 0x000000ffff0d7224 */ /* 0x000fe400078e0002 */
[----:B------:R-:W-:Y:S02]  /*15850*/  IMAD.MOV.U32 R11, RZ, RZ, 0x1f ;  /* 0x0000001fff0b7424 */ /* 0x000fe400078e00ff */
[----:B------:R-:W-:-:S07]  /*15860*/  IMAD.MOV.U32 R15, RZ, RZ, -0x1 ;  /* 0xffffffffff0f7424 */ /* 0x000fce00078e00ff */
[----:B012---:R-:W-:Y:S05]  /*15870*/  WARPSYNC.COLLECTIVE R15, `(.L_x_9185) ;  /* 0x000000000f087348 */ /* 0x007fea0003c00000 */
[----:B------:R3:W4:Y:S02]  /*15880*/  SHFL.IDX P6, R14, R13, R12, R11 ;  /* 0x0000000c0d0e7389 */ /* 0x00072400000c000b */
[----:B01234-:R-:W-:Y:S01]  /*15890*/  ENDCOLLECTIVE ;  /* 0x000000000000791b */ /* 0x01ffe20003800000 */
.L_x_9185:
[----:B------:R-:W-:Y:S05]  /*158a0*/  BSYNC B0 ;  /* 0x0000000000007941 */ /* 0x000fea0003800000 */
.L_x_9184:
[----:B------:R-:W-:Y:S01]  /*158b0*/  IMAD.MOV.U32 R7, RZ, RZ, R14 ;  /* 0x000000ffff077224 */ /* 0x000fe200078e000e */
[----:B------:R-:W-:Y:S06]  /*158c0*/  BRA `(.L_x_9128) ;  /* 0xffffffe400847947 */ /* 0x000fec000383ffff */
.L_x_9133:
[----:B-1----:R1:W2:Y:S02]  /*158d0*/  SYNCS.PHASECHK.TRANS64.TRYWAIT P0, [R0+URZ+0x22820], R3 ;  /* 0x02282003000075a7 */ /* 0x0022a4000800017f */
[----:B--2---:R-:W-:Y:S05]  /*158e0*/  @!P0 NANOSLEEP.SYNCS 0x989680 ;  /* 0x009896800000895d */ /* 0x004fea0003900000 */
[----:B------:R-:W2:Y:S02]  /*158f0*/  @!P0 SYNCS.PHASECHK.TRANS64 P0, [R0+URZ+0x22820], R3 ;  /* 0x02282003000085a7 */ /* 0x000ea4000800007f */
[----:B--2---:R-:W-:Y:S05]  /*15900*/  @!P0 BRA `(.L_x_9133) ;  /* 0xfffffffc00f08947 */ /* 0x004fea000383ffff */
[----:B------:R-:W-:Y:S05]  /*15910*/  BRA `(.L_x_9186) ;  /* 0xffffffe800f87947 */ /* 0x000fea000383ffff */
.L_x_9134:
        /* <DEDUP_REMOVED lines=11> */
.L_x_9188:
[----:B------:R-:W-:Y:S05]  /*159d0*/  BSYNC B0 ;  /* 0x0000000000007941 */ /* 0x000fea0003800000 */
.L_x_9187:
[----:B------:R-:W-:Y:S05]  /*159e0*/  BRA `(.L_x_9189) ;  /* 0xffffffe800e07947 */ /* 0x000fea000383ffff */
.L_x_9137:
[----:B------:R-:W-:Y:S01]  /*159f0*/  BSSY B1, `(.L_x_9190) ;  /* 0x0000006000017945 */ /* 0x000fe20003800000 */
[----:B------:R-:W-:-:S07]  /*15a00*/  IMAD.MOV.U32 R15, RZ, RZ, -0x1 ;  /* 0xffffffffff0f7424 */ /* 0x000fce00078e00ff */
[----:B012---:R-:W-:Y:S05]  /*15a10*/  WARPSYNC.COLLECTIVE R15, `(.L_x_9191) ;  /* 0x000000000f0c7348 */ /* 0x007fea0003c00000 */
[----:B------:R-:W-:Y:S02]  /*15a20*/  ELECT P6, UR62, PT ;  /* 0x00000000003e782f */ /* 0x000fe400038c0000 */
[----:B------:R-:W-:Y:S01]  /*15a30*/  MOV R14, UR62 ;  /* 0x0000003e000e7c02 */ /* 0x000fe20008000f00 */
[----:B012---:R-:W-:Y:S10]  /*15a40*/  ENDCOLLECTIVE ;  /* 0x000000000000791b */ /* 0x007ff40003800000 */
.L_x_9191:
[----:B------:R-:W-:Y:S05]  /*15a50*/  BSYNC B1 ;  /* 0x0000000000017941 */ /* 0x000fea0003800000 */
.L_x_9190:
[----:B------:R-:W-:Y:S05]  /*15a60*/  BRA `(.L_x_9192) ;  /* 0xffffffe800d87947 */ /* 0x000fea000383ffff */
.L_x_9139:
[----:B-1----:R1:W2:Y:S02]  /*15a70*/  SYNCS.PHASECHK.TRANS64.TRYWAIT P0, [R6+URZ], R5 ;  /* 0x00000005060075a7 */ /* 0x0022a4000800017f */
[----:B--2---:R-:W-:Y:S05]  /*15a80*/  @!P0 NANOSLEEP.SYNCS 0x989680 ;  /* 0x009896800000895d */ /* 0x004fea0003900000 */
[----:B------:R-:W2:Y:S02]  /*15a90*/  @!P0 SYNCS.PHASECHK.TRANS64 P0, [R6+URZ], R5 ;  /* 0x00000005060085a7 */ /* 0x000ea4000800007f */
[----:B--2---:R-:W-:Y:S05]  /*15aa0*/  @!P0 BRA `(.L_x_9139) ;  /* 0xfffffffc00f08947 */ /* 0x004fea000383ffff */
[----:B------:R-:W-:Y:S05]  /*15ab0*/  BRA `(.L_x_9193) ;  /* 0xffffffec00147947 */ /* 0x000fea000383ffff */
.L_x_9140:
[----:B--2---:R2:W3:Y:S02]  /*15ac0*/  SYNCS.PHASECHK.TRANS64.TRYWAIT P0, [R7+URZ], R2 ;  /* 0x00000002070075a7 */ /* 0x0044e4000800017f */
[----:B---3--:R-:W-:Y:S05]  /*15ad0*/  @!P0 NANOSLEEP.SYNCS 0x989680 ;  /* 0x009896800000895d */ /* 0x008fea0003900000 */
[----:B------:R-:W3:Y:S02]  /*15ae0*/  @!P0 SYNCS.PHASECHK.TRANS64 P0, [R7+URZ], R2 ;  /* 0x00000002070085a7 */ /* 0x000ee4000800007f */
[----:B---3--:R-:W-:Y:S05]  /*15af0*/  @!P0 BRA `(.L_x_9140) ;  /* 0xfffffffc00f08947 */ /* 0x008fea000383ffff */
[----:B------:R-:W-:Y:S05]  /*15b00*/  BRA `(.L_x_9194) ;  /* 0xffffffec00087947 */ /* 0x000fea000383ffff */
.L_x_9142:
[----:B---3--:R3:W4:Y:S02]  /*15b10*/  SYNCS.PHASECHK.TRANS64.TRYWAIT P0, [R4+URZ], R5 ;  /* 0x00000005040075a7 */ /* 0x008724000800017f */
[----:B----4-:R-:W-:Y:S05]  /*15b20*/  @!P0 NANOSLEEP.SYNCS 0x989680 ;  /* 0x009896800000895d */ /* 0x010fea0003900000 */
[----:B------:R-:W4:Y:S02]  /*15b30*/  @!P0 SYNCS.PHASECHK.TRANS64 P0, [R4+URZ], R5 ;  /* 0x00000005040085a7 */ /* 0x000f24000800007f */
[----:B----4-:R-:W-:Y:S05]  /*15b40*/  @!P0 BRA `(.L_x_9142) ;  /* 0xfffffffc00f08947 */ /* 0x010fea000383ffff */
[----:B------:R-:W-:Y:S05]  /*15b50*/  BRA `(.L_x_9195) ;  /* 0xffffffec00107947 */ /* 0x000fea000383ffff */
.L_x_9196:
        /* <DEDUP_REMOVED lines=10> */
.L_x_11967:


//--------------------- .text._ZN7cutlass13device_kernelIN5flash11enable_sm90INS1_16FlashAttnFwdSm90INS1_25CollectiveMainloopFwdSm90ILi2EN4cute5tupleIJNS5_1CILi1EEES8_S8_EEENS6_IJNS7_ILi128EEENS7_ILi96EEENS7_ILi64EEEEEELi256ENS_6half_tEfNS_4arch4Sm90ELb0ELb1ELb0ELb1ELb0ELb1ELb0ELb1ELb0ELb0ELb0ELb0EEENS1_21CollectiveEpilogueFwdINS6_IJSA_NS7_ILi256EEESB_EEES9_SE_SG_Li256ELb1ELb0ELb0ELb0EEENS1_36VarlenDynamicPersistentTileSchedulerILi128ELi96ELi256ELi32ELb0ELb0ELb1ELb1ELb0ELb1EEEEEEEEEvNT_6ParamsE --------------------------
	.section	.text._ZN7cutlass13device_kernelIN5flash11enable_sm90INS1_16FlashAttnFwdSm90INS1_25CollectiveMainloopFwdSm90ILi2EN4cute5tupleIJNS5_1CILi1EEES8_S8_EEENS6_IJNS7_ILi128EEENS7_ILi96EEENS7_ILi64EEEEEELi256ENS_6half_tEfNS_4arch4Sm90ELb0ELb1ELb0ELb1ELb0ELb1ELb0ELb1ELb0ELb0ELb0ELb0EEENS1_21CollectiveEpilogueFwdINS6_IJSA_NS7_ILi256EEESB_EEES9_SE_SG_Li256ELb1ELb0ELb0ELb0EEENS1_36VarlenDynamicPersistentTileSchedulerILi128ELi96ELi256ELi32ELb0ELb0ELb1ELb1ELb0ELb1EEEEEEEEEvNT_6ParamsE,"ax",@progbits
	.align	128
.text._ZN7cutlass13device_kernelIN5flash11enable_sm90INS1_16FlashAttnFwdSm90INS1_25CollectiveMainloopFwdSm90ILi2EN4cute5tupleIJNS5_1CILi1EEES8_S8_EEENS6_IJNS7_ILi128EEENS7_ILi96EEENS7_ILi64EEEEEELi256ENS_6half_tEfNS_4arch4Sm90ELb0ELb1ELb0ELb1ELb0ELb1ELb0ELb1ELb0ELb0ELb0ELb0EEENS1_21CollectiveEpilogueFwdINS6_IJSA_NS7_ILi256EEESB_EEES9_SE_SG_Li256ELb1ELb0ELb0ELb0EEENS1_36VarlenDynamicPersistentTileSchedulerILi128ELi96ELi256ELi32ELb0ELb0ELb1ELb1ELb0ELb1EEEEEEEEEvNT_6ParamsE:
        .type           _ZN7cutlass13device_kernelIN5flash11enable_sm90INS1_16FlashAttnFwdSm90INS1_25CollectiveMainloopFwdSm90ILi2EN4cute5tupleIJNS5_1CILi1EEES8_S8_EEENS6_IJNS7_ILi128EEENS7_ILi96EEENS7_ILi64EEEEEELi256ENS_6half_tEfNS_4arch4Sm90ELb0ELb1ELb0ELb1ELb0ELb1ELb0ELb1ELb0ELb0ELb0ELb0EEENS1_21CollectiveEpilogueFwdINS6_IJSA_NS7_ILi256EEESB_EEES9_SE_SG_Li256ELb1ELb0ELb0ELb0EEENS1_36VarlenDynamicPersistentTileSchedulerILi128ELi96ELi256ELi32ELb0ELb0ELb1ELb1ELb0ELb1EEEEEEEEEvNT_6ParamsE,@function
        .size           _ZN7cutlass13device_kernelIN5flash11enable_sm90INS1_16FlashAttnFwdSm90INS1_25CollectiveMainloopFwdSm90ILi2EN4cute5tupleIJNS5_1CILi1EEES8_S8_EEENS6_IJNS7_ILi128EEENS7_ILi96EEENS7_ILi64EEEEEELi256ENS_6half_tEfNS_4arch4Sm90ELb0ELb1ELb0ELb1ELb0ELb1ELb0ELb1ELb0ELb0ELb0ELb0EEENS1_21CollectiveEpilogueFwdINS6_IJSA_NS7_ILi256EEESB_EEES9_SE_SG_Li256ELb1ELb0ELb0ELb0EEENS1_36VarlenDynamicPersistentTileSchedulerILi128ELi96ELi256ELi32ELb0ELb0ELb1ELb1ELb0ELb1EEEEEEEEEvNT_6ParamsE,(.L_x_11968 - _ZN7cutlass13device_kernelIN5flash11enable_sm90INS1_16FlashAttnFwdSm90INS1_25CollectiveMainloopFwdSm90ILi2EN4cute5tupleIJNS5_1CILi1EEES8_S8_EEENS6_IJNS7_ILi128EEENS7_ILi96EEENS7_ILi64EEEEEELi256ENS_6half_tEfNS_4arch4Sm90ELb0ELb1ELb0ELb1ELb0ELb1ELb0ELb1ELb0ELb0ELb0ELb0EEENS1_21CollectiveEpilogueFwdINS6_IJSA_NS7_ILi256EEESB_EEES9_SE_SG_Li256ELb1ELb0ELb0ELb0EEENS1_36VarlenDynamicPersistentTileSchedulerILi128ELi96ELi256ELi32ELb0ELb0ELb1ELb1ELb0ELb1EEEEEEEEEvNT_6ParamsE)
        .other          _ZN7cutlass13device_kernelIN5flash11enable_sm90INS1_16FlashAttnFwdSm90INS1_25CollectiveMainloopFwdSm90ILi2EN4cute5tupleIJNS5_1CILi1EEES8_S8_EEENS6_IJNS7_ILi128EEENS7_ILi96EEENS7_ILi64EEEEEELi256ENS_6half_tEfNS_4arch4Sm90ELb0ELb1ELb0ELb1ELb0ELb1ELb0ELb1ELb0ELb0ELb0ELb0EEENS1_21CollectiveEpilogueFwdINS6_IJSA_NS7_ILi256EEESB_EEES9_SE_SG_Li256ELb1ELb0ELb0ELb0EEENS1_36VarlenDynamicPersistentTileSchedulerILi128ELi96ELi256ELi32ELb0ELb0ELb1ELb1ELb0ELb1EEEEEEEEEvNT_6ParamsE,@"STO_CUDA_ENTRY STV_DEFAULT"
_ZN7cutlass13device_kernelIN5flash11enable_sm90INS1_16FlashAttnFwdSm90INS1_25CollectiveMainloopFwdSm90ILi2EN4cute5tupleIJNS5_1CILi1EEES8_S8_EEENS6_IJNS7_ILi128EEENS7_ILi96EEENS7_ILi64EEEEEELi256ENS_6half_tEfNS_4arch4Sm90ELb0ELb1ELb0ELb1ELb0ELb1ELb0ELb1ELb0ELb0ELb0ELb0EEENS1_21CollectiveEpilogueFwdINS6_IJSA_NS7_ILi256EEESB_EEES9_SE_SG_Li256ELb1ELb0ELb0ELb0EEENS1_36VarlenDynamicPersistentTileSchedulerILi128ELi96ELi256ELi32ELb0ELb0ELb1ELb1ELb0ELb1EEEEEEEEEvNT_6ParamsE:
        /* <DEDUP_REMOVED lines=26> */
.L_x_9198:
[----:B------:R-:W-:Y:S05]  /*01a0*/  BSYNC B0 ;  /* 0x0000000000007941 */ /* 0x000fea0003800000 */
.L_x_9197:
[----:B------:R-:W-:Y:S01]  /*01b0*/  VOTEU.ANY UP0, P0 ;  /* 0x00000000003f7886 */ /* 0x000fe20000000100 */
[----:B------:R-:W0:Y:S01]  /*01c0*/  SHFL.IDX PT, R2, R0, RZ, 0x1f ;  /* 0x00001fff00027589 */ /* 0x000e2200000e0000 */
[----:B------:R-:W-:Y:S01]  /*01d0*/  UMOV UR4, 0x1 ;  /* 0x0000000100047882 */ /* 0x000fe20000000000 */
[----:B------:R-:W-:Y:S01]  /*01e0*/  UMOV UR7, 0x100 ;  /* 0x0000010000077882 */ /* 0x000fe20000000000 */
[----:B------:R-:W-:Y:S01]  /*01f0*/  SHF.R.U32.HI R4, RZ, 0x7, R3 ;  /* 0x00000007ff047819 */ /* 0x000fe20000011603 */
[----:B------:R-:W1:Y:S01]  /*0200*/  @UP0 S2UR UR8, SR_CgaCtaId ;  /* 0x00000000000809c3 */ /* 0x000e620000008800 */
[----:B------:R-:W-:Y:S01]  /*0210*/  @UP0 UMOV UR6, 0x400 ;  /* 0x0000040000060882 */ /* 0x000fe20000000000 */
[----:B------:R-:W-:-:S04]  /*0220*/  @UP0 UIADD3 UR4, -UR4, 0x100000, URZ ;  /* 0x0010000004040890 */ /* 0x000fc8000fffe13f */
[----:B------:R-:W-:Y:S02]  /*0230*/  @UP0 USHF.L.U32 UR5, UR4, 0xb, URZ ;  /* 0x0000000b04050899 */ /* 0x000fe4000800063f */
[----:B------:R-:W-:Y:S01]  /*0240*/  @UP0 USHF.L.U32 UR4, UR4, 0x1, URZ ;  /* 0x0000000104040899 */ /* 0x000fe2000800063f */
[----:B------:R-:W-:Y:S01]  /*0250*/  VOTEU.ANY UP1, P0 ;  /* 0x00000000003f7886 */ /* 0x000fe20000020100 */
[----:B0-----:R-:W-:Y:S02]  /*0260*/  ISETP.NE.AND P1, PT, R2, RZ, PT ;  /* 0x000000ff0200720c */ /* 0x001fe40003f25270 */
[----:B------:R0:W2:Y:S01]  /*0270*/  SHFL.IDX PT, R2, R4, RZ, 0x1f ;  /* 0x00001fff04027589 */ /* 0x0000a200000e0000 */
[----:B-1----:R-:W-:Y:S02]  /*0280*/  @UP0 ULEA UR8, UR8, UR6, 0x18 ;  /* 0x0000000608080291 */ /* 0x002fe4000f8ec03f */
[----:B------:R-:W-:-:S04]  /*0290*/  @UP0 UIADD3 UR6, -UR7, 0x100000, URZ ;  /* 0x0010000007060890 */ /* 0x000fc8000fffe13f */
[----:B------:R-:W-:Y:S02]  /*02a0*/  @UP0 USHF.L.U32 UR7, UR6, 0xb, URZ ;  /* 0x0000000b06070899 */ /* 0x000fe4000800063f */
[----:B------:R-:W-:Y:S01]  /*02b0*/  @UP0 USHF.L.U32 UR6, UR6, 0x1, URZ ;  /* 0x0000000106060899 */ /* 0x000fe2000800063f */
[----:B------:R-:W-:Y:S01]  /*02c0*/  VOTEU.ANY UP0, P0 ;  /* 0x00000000003f7886 */ /* 0x000fe20000000100 */
[----:B------:R-:W1:Y:S04]  /*02d0*/  FENCE.VIEW.ASYNC.S ;  /* 0x00000000000073c6 */ /* 0x000e680000000000 */
[----:B-1----:R0:W1:Y:S06]  /*02e0*/  @UP0 SYNCS.EXCH.64 URZ, [UR8+0x22800], UR4 ;  /* 0x02280004083f05b2 */ /* 0x00206c0008000100 */
[----:B------:R0:W3:Y:S02]  /*02f0*/  @UP1 SYNCS.EXCH.64 URZ, [UR8+0x22820], UR6 ;  /* 0x02282006083f15b2 */ /* 0x0000e40008000100 */
[----:B0-----:R-:W-:Y:S05]  /*0300*/  @P1 BRA `(.L_x_9199) ;  /* 0x0000000000481947 */ /* 0x001fea0003800000 */
[----:B------:R-:W0:Y:S01]  /*0310*/  S2UR UR5, SR_CgaCtaId ;  /* 0x00000000000579c3 */ /* 0x000e220000008800 */
        /* <DEDUP_REMOVED lines=15> */
[----:B------:R0:W0:Y:S01]  /*0410*/  SYNCS.EXCH.64 URZ, [UR8+0x22848], UR4 ;  /* 0x02284804083f75b2 */ /* 0x0000220008000100 */
[----:B------:R-:W-:Y:S01]  /*0420*/  NOP ;  /* 0x0000000000007918 */ /* 0x000fe20000000000 */
.L_x_9199:
        /* <DEDUP_REMOVED lines=22> */
.L_x_9200:
        /* <DEDUP_REMOVED lines=18> */
.L_x_9201:
        /* <DEDUP_REMOVED lines=22> */
.L_x_9202:
        /* <DEDUP_REMOVED lines=22> */
.L_x_9203:
[----:B--2---:R-:W-:Y:S01]  /*0970*/  ISETP.NE.AND P0, PT, R2, RZ, PT ;  /* 0x000000ff0200720c */ /* 0x004fe20003f05270 */
[----:B------:R-:W-:Y:S01]  /*0980*/  IMAD.MOV.U32 R2, RZ, RZ, 0x1 ;  /* 0x00000001ff027424 */ /* 0x000fe200078e00ff */
[----:B------:R-:W-:Y:S01]  /*0990*/  NOP ;  /* 0x0000000000007918 */ /* 0x000fe20000000000 */
[----:B------:R-:W-:Y:S01]  /*09a0*/  ULDC.64 UR40, c[0x0][0x208] ;  /* 0x0000820000287ab9 */ /* 0x000fe20000000a00 */
[----:B------:R-:W-:Y:S02]  /*09b0*/  BSSY B7, `(.L_x_9204) ;  /* 0x0001cbf000077945 */ /* 0x000fe40003800000 */
[----:B------:R-:W-:-:S05]  /*09c0*/  SEL R2, R2, 0x2, !P0 ;  /* 0x0000000202027807 */ /* 0x000fca0004000000 */
[----:B------:R2:W-:Y:S01]  /*09d0*/  STL [R1+0x2c], R2 ;  /* 0x00002c0201007387 */ /* 0x0005e20000100800 */
[----:B01-34-:R-:W-:Y:S06]  /*09e0*/  BAR.SYNC.DEFER_BLOCKING 0x0 ;  /* 0x0000000000007b1d */ /* 0x01bfec0000010000 */
[----:B------:R-:W-:Y:S05]  /*09f0*/  @!P0 BRA `(.L_x_9205) ;  /* 0x0000016800b08947 */ /* 0x000fea0003800000 */
.L_x_9206:
[----:B------:R-:W-:-:S08]  /*0a00*/  NOP ;  /* 0x0000000000007918 */ /* 0x000fd00000000000 */
[----:B------:R-:W0:Y:S02]  /*0a10*/  USETMAXREG.TRY_ALLOC.CTAPOOL UP0, 0xf0 ;  /* 0x000000f0000079c8 */ /* 0x000e240008000600 */
[----:B0-----:R-:W-:-:S13]  /*0a20*/  PLOP3.LUT P0, PT, PT, PT, UP0, 0x80, 0x0 ;  /* 0x000000000000781c */ /* 0x001fda0003f0f008 */
[----:B------:R-:W-:Y:S05]  /*0a30*/  @!P0 BRA `(.L_x_9206) ;  /* 0xfffffffc00f08947 */ /* 0x000fea000383ffff */
[----:B------:R-:W-:Y:S01]  /*0a40*/  SHF.R.U32.HI R0, RZ, 0x7, R3 ;  /* 0x00000007ff007819 */ /* 0x000fe20000011603 */
[----:B------:R-:W0:Y:S08]  /*0a50*/  S2UR UR5, SR_CgaCtaId ;  /* 0x00000000000579c3 */ /* 0x000e300000008800 */
[----:B------:R-:W-:Y:S06]  /*0a60*/  BAR.ARV 0x8, 0x120 ;  /* 0x0204800000007b1d */ /* 0x000fec0000002000 */
[----:B------:R-:W-:Y:S01]  /*0a70*/  ISETP.NE.AND P0, PT, R0, 0x1, PT ;  /* 0x000000010000780c */ /* 0x000fe20003f05270 */
[----:B------:R-:W-:Y:S01]  /*0a80*/  UMOV UR4, 0x400 ;  /* 0x0000040000047882 */ /* 0x000fe20000000000 */
[----:B--2---:R-:W-:-:S11]  /*0a90*/  LOP3.LUT R2, R2, 0xffdfffff, RZ, 0xc0, !PT ;  /* 0xffdfffff02027812 */ /* 0x004fd600078ec0ff */
[----:B------:R-:W-:Y:S06]  /*0aa0*/  @!P0 BAR.ARV 0x9, 0x100 ;  /* 0x0244000000008b1d */ /* 0x000fec0000002000 */
[----:B0-----:R-:W-:Y:S01]  /*0ab0*/  ULEA UR4, UR5, UR4, 0x18 ;  /* 0x0000000405047291 */ /* 0x001fe2000f8ec03f */
[----:B------:R-:W-:Y:S01]  /*0ac0*/  @P0 LOP3.LUT R2, R2, 0x200000, RZ, 0xfc, !PT ;  /* 0x0020000002020812 */ /* 0x000fe200078efcff */
[----:B------:R-:W-:Y:S04]  /*0ad0*/  BAR.SYNC.DEFER_BLOCKING 0x5, 0x120 ;  /* 0x0144800000007b1d */ /* 0x000fe80000010000 */
[----:B------:R-:W-:-:S02]  /*0ae0*/  IMAD.U32 R17, RZ, RZ, UR4 ;  /* 0x00000004ff117e24 */ /* 0x000fc4000f8e00ff */
[----:B------:R-:W-:-:S03]  /*0af0*/  ULDC UR4, c[0x0][0xc14] ;  /* 0x0003050000047ab9 */ /* 0x000fc60000000800 */
[----:B------:R-:W0:Y:S01]  /*0b00*/  LDS.128 R208, [R17+0x228d0] ;  /* 0x0228d00011d07984 */ /* 0x000e220000000c00 */
[----:B------:R-:W-:Y:S06]  /*0b10*/  BAR.ARV 0x4, 0x120 ;  /* 0x0104800000007b1d */ /* 0x000fec0000002000 */
[----:B0-----:R-:W-:-:S13]  /*0b20*/  ISETP.GE.AND P0, PT, R211, UR4, PT ;  /* 0x00000004d3007c0c */ /* 0x001fda000bf06270 */
[----:B------:R-:W-:Y:S05]  /*0b30*/  @P0 BRA `(.L_x_9207) ;  /* 0x000001c800980947 */ /* 0x000fea0003800000 */
[----:B------:R-:W2:Y:S01]  /*0b40*/  LDL.LU R13, [R1+0x2c] ;  /* 0x00002c00010d7983 */ /* 0x000ea20000300800 */
[----:B------:R-:W-:Y:S02]  /*0b50*/  VIADD R12, R3, 0xffffff80 ;  /* 0xffffff80030c7836 */ /* 0x000fe40000000000 */
[----:B------:R-:W-:Y:S02]  /*0b60*/  IMAD.MOV.U32 R235, RZ, RZ, RZ ;  /* 0x000000ffffeb7224 */ /* 0x000fe400078e00ff */
[----:B------:R-:W-:Y:S01]  /*0b70*/  IMAD.MOV.U32 R22, RZ, RZ, RZ ;  /* 0x000000ffff167224 */ /* 0x000fe200078e00ff */
[----:B------:R-:W-:Y:S01]  /*0b80*/  SHF.R.S32.HI R0, RZ, 0x1f, R12 ;  /* 0x0000001fff007819 */ /* 0x000fe2000001140c */
[----:B------:R-:W-:Y:S02]  /*0b90*/  IMAD.MOV.U32 R203, RZ, RZ, RZ ;  /* 0x000000ffffcb7224 */ /* 0x000fe400078e00ff */
[----:B------:R-:W-:Y:S01]  /*0ba0*/  IMAD.MOV.U32 R200, RZ, RZ, RZ ;  /* 0x000000ffffc87224 */ /* 0x000fe200078e00ff */
[CC--:B------:R-:W-:Y:S01]  /*0bb0*/  LEA.HI R3, R0.reuse, R12.reuse, RZ, 0x7 ;  /* 0x0000000c00037211 */ /* 0x0c0fe200078f38ff */
[----:B------:R-:W-:Y:S01]  /*0bc0*/  IMAD.MOV.U32 R16, RZ, RZ, RZ ;  /* 0x000000ffff107224 */ /* 0x000fe200078e00ff */
[----:B------:R-:W-:-:S02]  /*0bd0*/  LEA.HI R223, R0, R12, RZ, 0x5 ;  /* 0x0000000c00df7211 */ /* 0x000fc400078f28ff */
        /* <DEDUP_REMOVED lines=14> */
[----:B------:R-:W-:Y:S02]  /*0cc0*/  LEA.HI R4, R0, R12, RZ, 0x4 ;  /* 0x0000000c00047211 */ /* 0x000fe400078f20ff */
[----:B------:R-:W-:Y:S02]  /*0cd0*/  LOP3.LUT R10, R7, 0xfffffff8, RZ, 0xc0, !PT ;  /* 0xfffffff8070a7812 */ /* 0x000fe400078ec0ff */
[----:B------:R-:W-:Y:S02]  /*0ce0*/  SHF.R.S32.HI R7, RZ, 0x4, R4 ;  /* 0x00000004ff077819 */ /* 0x000fe40000011404 */
[----:B------:R-:W-:Y:S01]  /*0cf0*/  LOP3.LUT R8, R8, 0x7ffffffc, RZ, 0xc0, !PT ;  /* 0x7ffffffc08087812 */ /* 0x000fe200078ec0ff */
[----:B------:R-:W-:Y:S01]  /*0d00*/  IMAD.IADD R10, R5, 0x1, -R10 ;  /* 0x00000001050a7824 */ /* 0x000fe200078e0a0a */
[----:B------:R-:W-:-:S02]  /*0d10*/  LOP3.LUT R5, R4, 0x3fffff0, RZ, 0xc0, !PT ;  /* 0x03fffff004057812 */ /* 0x000fc400078ec0ff */
[----:B------:R-:W-:Y:S01]  /*0d20*/  LEA.HI R4, R4, R7, RZ, 0x1 ;  /* 0x0000000704047211 */ /* 0x000fe200078f08ff */
[----:B------:R-:W-:Y:S02]  /*0d30*/  IMAD R10, R9, 0x10, R10 ;  /* 0x00000010090a7824 */ /* 0x000fe400078e020a */
[----:B------:R-:W-:Y:S01]  /*0d40*/  IMAD.IADD R8, R11, 0x1, -R8 ;  /* 0x000000010b087824 */ /* 0x000fe200078e0a08 */
[----:B------:R-:W-:Y:S01]  /*0d50*/  LOP3.LUT R6, R4, 0x1ffffffe, RZ, 0xc0, !PT ;  /* 0x1ffffffe04067812 */ /* 0x000fe200078ec0ff */
[----:B------:R-:W-:Y:S02]  /*0d60*/  IMAD R3, R3, 0x40, R10 ;  /* 0x0000004003037824 */ /* 0x000fe400078e020a */
[----:B------:R-:W-:Y:S02]  /*0d70*/  IMAD.IADD R4, R12, 0x1, -R5 ;  /* 0x000000010c047824 */ /* 0x000fe400078e0a05 */
[----:B------:R-:W-:Y:S01]  /*0d80*/  IMAD.IADD R6, R7, 0x1, -R6 ;  /* 0x0000000107067824 */ /* 0x000fe200078e0a06 */
[----:B------:R0:W-:Y:S01]  /*0d90*/  STL [R1+0x14], R3 ;  /* 0x0000140301007387 */ /* 0x0001e20000100800 */
[----:B------:R-:W-:-:S02]  /*0da0*/  IMAD R5, R223, 0x10, R4 ;  /* 0x00000010df057824 */ /* 0x000fc400078e0204 */
[----:B------:R-:W-:Y:S02]  /*0db0*/  IMAD.SHL.U32 R201, R8, 0x2, RZ ;  /* 0x0000000208c97824 */ /* 0x000fe400078e00ff */
[----:B------:R-:W-:Y:S01]  /*0dc0*/  IMAD R7, R5, 0x8, R6 ;  /* 0x0000000805077824 */ /* 0x000fe200078e0206 */
[CC--:B0-----:R-:W-:Y:S02]  /*0dd0*/  LEA.HI R3, R0.reuse, R12.reuse, RZ, 0x2 ;  /* 0x0000000c00037211 */ /* 0x0c1fe400078f10ff */
[----:B------:R-:W-:Y:S02]  /*0de0*/  LEA.HI R0, R0, R12, RZ, 0x3 ;  /* 0x0000000c00007211 */ /* 0x000fe400078f18ff */
[--C-:B------:R-:W-:Y:S02]  /*0df0*/  SHF.R.S32.HI R23, RZ, 0x2, R3.reuse ;  /* 0x00000002ff177819 */ /* 0x100fe40000011403 */
[----:B------:R-:W-:Y:S02]  /*0e00*/  LOP3.LUT R4, R3, 0xfffffffc, RZ, 0xc0, !PT ;  /* 0xfffffffc03047812 */ /* 0x000fe400078ec0ff */
[----:B------:R-:W-:Y:S01]  /*0e10*/  SHF.R.S32.HI R6, RZ, 0x1f, R3 ;  /* 0x0000001fff067819 */ /* 0x000fe20000011403 */
[----:B------:R-:W-:Y:S01]  /*0e20*/  VIADD R234, R23, 0x40 ;  /* 0x0000004017ea7836 */ /* 0x000fe20000000000 */
[----:B------:R-:W-:Y:S01]  /*0e30*/  SHF.R.S32.HI R220, RZ, 0x3, R0 ;  /* 0x00000003ffdc7819 */ /* 0x000fe20000011400 */
[----:B------:R-:W-:Y:S01]  /*0e40*/  IMAD.IADD R4, R12, 0x1, -R4 ;  /* 0x000000010c047824 */ /* 0x000fe200078e0a04 */
[----:B------:R-:W-:Y:S01]  /*0e50*/  LOP3.LUT R0, R0, 0x1ffffff8, RZ, 0xc0, !PT ;  /* 0x1ffffff800007812 */ /* 0x000fe200078ec0ff */
[----:B------:R-:W-:Y:S01]  /*0e60*/  IMAD.SHL.U32 R219, R234, 0x40, RZ ;  /* 0x00000040eadb7824 */ /* 0x000fe200078e00ff */
[----:B------:R-:W-:Y:S01]  /*0e70*/  SHF.R.S32.HI R3, RZ, 0x1f, R234 ;  /* 0x0000001fff037819 */ /* 0x000fe200000114ea */
[----:B------:R-:W-:Y:S01]  /*0e80*/  IMAD.SHL.U32 R18, R4, 0x8, RZ ;  /* 0x0000000804127824 */ /* 0x000fe200078e00ff */
[----:B------:R-:W-:Y:S01]  /*0e90*/  LEA.HI R6, R6, R23, RZ, 0x3 ;  /* 0x0000001706067211 */ /* 0x000fe200078f18ff */
[----:B------:R-:W-:Y:S01]  /*0ea0*/  IMAD.IADD R0, R12, 0x1, -R0 ;  /* 0x000000010c007824 */ /* 0x000fe200078e0a00 */
[----:B------:R-:W-:-:S02]  /*0eb0*/  LEA.HI R3, R3, R234, RZ, 0x3 ;  /* 0x000000ea03037211 */ /* 0x000fc400078f18ff */
[----:B------:R-:W-:Y:S01]  /*0ec0*/  LOP3.LUT R219, R219, 0x1c0, RZ, 0xc0, !PT ;  /* 0x000001c0dbdb7812 */ /* 0x000fe200078ec0ff */
[----:B------:R-:W-:Y:S01]  /*0ed0*/  IMAD.SHL.U32 R215, R0, 0x8, RZ ;  /* 0x0000000800d77824 */ /* 0x000fe200078e00ff */
[----:B------:R-:W-:Y:S01]  /*0ee0*/  LOP3.LUT R6, R6, 0xfffffff8, RZ, 0xc0, !PT ;  /* 0xfffffff806067812 */ /* 0x000fe200078ec0ff */
[----:B------:R-:W-:Y:S01]  /*0ef0*/  IMAD.SHL.U32 R3, R3, 0x40, RZ ;  /* 0x0000004003037824 */ /* 0x000fe200078e00ff */
[----:B------:R-:W-:Y:S02]  /*0f00*/  SHF.R.U32.HI R4, RZ, 0x3, R219 ;  /* 0x00000003ff047819 */ /* 0x000fe400000116db */
[----:B------:R-:W-:Y:S02]  /*0f10*/  LOP3.LUT R5, R219, 0x38, R18, 0xf8, !PT ;  /* 0x00000038db057812 */ /* 0x000fe400078ef812 */
[----:B------:R-:W-:Y:S01]  /*0f20*/  LOP3.LUT R224, R3, 0xfffffe00, RZ, 0xc0, !PT ;  /* 0xfffffe0003e07812 */ /* 0x000fe200078ec0ff */
[----:B------:R-:W-:Y:S01]  /*0f30*/  IMAD.SHL.U32 R3, R7, 0x8, RZ ;  /* 0x0000000807037824 */ /* 0x000fe200078e00ff */
[----:B------:R-:W-:-:S02]  /*0f40*/  SHF.R.S32.HI R236, RZ, 0x1f, R23 ;  /* 0x0000001fffec7819 */ /* 0x000fc40000011417 */
[----:B------:R-:W-:Y:S01]  /*0f50*/  LOP3.LUT R0, R224, R5, R4, 0xf6, !PT ;  /* 0x00000005e0007212 */ /* 0x000fe200078ef604 */
[----:B------:R-:W-:-:S04]  /*0f60*/  IMAD.IADD R4, R23, 0x1, -R6 ;  /* 0x0000000117047824 */ /* 0x000fc800078e0a06 */
[----:B------:R-:W-:Y:S01]  /*0f70*/  IMAD R0, R0, 0x2, R17 ;  /* 0x0000000200007824 */ /* 0x000fe200078e0211 */
[----:B------:R0:W-:Y:S04]  /*0f80*/  STL [R1+0x4], R4 ;  /* 0x0000040401007387 */ /* 0x0001e80000100800 */
[----:B------:R0:W-:Y:S04]  /*0f90*/  STL [R1+0x1c], R3 ;  /* 0x00001c0301007387 */ /* 0x0001e80000100800 */
[----:B------:R0:W-:Y:S02]  /*0fa0*/  STL [R1+0x10], R0 ;  /* 0x0000100001007387 */ /* 0x0001e40000100800 */
[----:B0-2---:R-:W-:-:S07]  /*0fb0*/  LOP3.LUT R202, R13, 0x1, RZ, 0xfc, !PT ;  /* 0x000000010dca7812 */ /* 0x005fce00078efcff */
.L_x_9420:
[----:B------:R-:W-:Y:S05]  /*0fc0*/  YIELD ;  /* 0x0000000000007946 */ /* 0x000fea0003800000 */
[----:B------:R-:W-:Y:S01]  /*0fd0*/  ULDC.64 UR4, c[0x0][0xa28] ;  /* 0x00028a0000047ab9 */ /* 0x000fe20000000a00 */
[----:B0---45:R-:W0:Y:S01]  /*0fe0*/  LDC.64 R6, c[0x0][0xa08] ;  /* 0x00028200ff067b82 */ /* 0x031e220000000a00 */
[----:B------:R-:W-:Y:S01]  /*0ff0*/  ISETP.NE.U32.AND P1, PT, RZ, UR4, PT ;  /* 0x00000004ff007c0c */ /* 0x000fe2000bf25070 */
[----:B------:R-:W-:Y:S02]  /*1000*/  IMAD.MOV.U32 R3, RZ, RZ, RZ ;  /* 0x000000ffff037224 */ /* 0x000fe400078e00ff */
[----:B------:R-:W-:Y:S01]  /*1010*/  IMAD.MOV.U32 R25, RZ, RZ, RZ ;  /* 0x000000ffff197224 */ /* 0x000fe200078e00ff */
[----:B------:R-:W-:Y:S01]  /*1020*/  ISETP.NE.AND.EX P1, PT, RZ, UR5, PT, P1 ;  /* 0x00000005ff007c0c */ /* 0x000fe2000bf25310 */
[----:B------:R-:W-:-:S02]  /*1030*/  ULDC.64 UR4, c[0x0][0xa18] ;  /* 0x0002860000047ab9 */ /* 0x000fc40000000a00 */
[----:B------:R-:W-:-:S04]  /*1040*/  ISETP.NE.U32.AND P2, PT, RZ, UR4, PT ;  /* 0x00000004ff007c0c */ /* 0x000fc8000bf45070 */
[----:B------:R-:W-:Y:S01]  /*1050*/  ISETP.NE.AND.EX P2, PT, RZ, UR5, PT, P2 ;  /* 0x00000005ff007c0c */ /* 0x000fe2000bf45320 */
[----:B------:R-:W-:Y:S02]  /*1060*/  ULDC.64 UR4, c[0x0][0xa08] ;  /* 0x0002820000047ab9 */ /* 0x000fe40000000a00 */
[----:B------:R-:W-:-:S03]  /*1070*/  ISETP.NE.U32.AND P0, PT, RZ, UR4, PT ;  /* 0x00000004ff007c0c */ /* 0x000fc6000bf05070 */
[----:B------:R-:W1:Y:S01]  /*1080*/  @P1 LDC.64 R4, c[0x0][0xa28] ;  /* 0x00028a00ff041b82 */ /* 0x000e620000000a00 */
[----:B------:R-:W-:Y:S01]  /*1090*/  ISETP.NE.AND.EX P0, PT, RZ, UR5, PT, P0 ;  /* 0x00000005ff007c0c */ /* 0x000fe2000bf05300 */
[----:B0-23--:R-:W-:-:S06]  /*10a0*/  IMAD.WIDE R10, R211, 0x4, R6 ;  /* 0x00000004d30a7825 */ /* 0x00dfcc00078e0206 */
        /* <DEDUP_REMOVED lines=17> */
[----:B------:R-:W-:Y:S01]  /*11c0*/  IMAD.U32 R24, RZ, RZ, UR4 ;  /* 0x00000004ff187e24 */ /* 0x000fe2000f8e00ff */
        /* <DEDUP_REMOVED lines=10> */
.L_x_9208:
[----:B------:R-:W-:Y:S01]  /*1270*/  ULDC.64 UR4, c[0x0][0xa20] ;  /* 0x0002880000047ab9 */ /* 0x000fe20000000a00 */
[----:B------:R-:W-:Y:S01]  /*1280*/  IMAD.MOV.U32 R237, RZ, RZ, R209 ;  /* 0x000000ffffed7224 */ /* 0x000fe200078e00d1 */
[----:B------:R-:W-:Y:S01]  /*1290*/  ISETP.NE.U32.AND P1, PT, RZ, UR4, PT ;  /* 0x00000004ff007c0c */ /* 0x000fe2000bf25070 */
[----:B------:R-:W-:Y:S02]  /*12a0*/  IMAD.MOV.U32 R232, RZ, RZ, R210 ;  /* 0x000000ffffe87224 */ /* 0x000fe400078e00d2 */
[----:B------:R-:W-:Y:S01]  /*12b0*/  IMAD.MOV.U32 R233, RZ, RZ, R211 ;  /* 0x000000ffffe97224 */ /* 0x000fe200078e00d3 */
[----:B------:R-:W-:-:S13]  /*12c0*/  ISETP.NE.AND.EX P1, PT, RZ, UR5, PT, P1 ;  /* 0x00000005ff007c0c */ /* 0x000fda000bf25310 */
[----:B------:R-:W-:Y:S05]  /*12d0*/  @!P1 BRA `(.L_x_9209) ;  /* 0x0000000000109947 */ /* 0x000fea0003800000 */
[----:B------:R-:W0:Y:S02]  /*12e0*/  LDC.64 R4, c[0x0][0xa20] ;  /* 0x00028800ff047b82 */ /* 0x000e240000000a00 */
[----:B0-----:R-:W-:-:S05]  /*12f0*/  IMAD.WIDE R4, R211, 0x4, R4 ;  /* 0x00000004d3047825 */ /* 0x001fca00078e0204 */
[----:B------:R0:W5:Y:S01]  /*1300*/  LDG.E R24, desc[UR40][R4.64] ;  /* 0x0000002804187981 */ /* 0x000162000c1e1900 */
[----:B------:R-:W-:Y:S05]  /*1310*/  BRA `(.L_x_9210) ;  /* 0x0000000000107947 */ /* 0x000fea0003800000 */
.L_x_9209:
[----:B------:R-:W-:Y:S05]  /*1320*/  @!P0 BRA `(.L_x_9210) ;  /* 0x00000000000c8947 */ /* 0x000fea0003800000 */
[----:B------:R-:W2:Y:S04]  /*1330*/  LDG.E R5, desc[UR40][R10.64] ;  /* 0x000000280a057981 */ /* 0x000ea8000c1e1900 */
[----:B------:R-:W2:Y:S02]  /*1340*/  LDG.E R24, desc[UR40][R10.64+0x4] ;  /* 0x000004280a187981 */ /* 0x000ea4000c1e1900 */
[----:B--2---:R-:W-:-:S07]  /*1350*/  IMAD.IADD R24, R24, 0x1, -R5 ;  /* 0x0000000118187824 */ /* 0x004fce00078e0a05 */
.L_x_9210:
        /* <DEDUP_REMOVED lines=13> */
[----:B------:R-:W-:Y:S02]  /*1430*/  IMAD.IADD R8, R24, 0x1, -R3 ;  /* 0x0000000118087824 */ /* 0x000fe400078e0a03 */
[----:B--2---:R-:W-:-:S05]  /*1440*/  @P1 IMAD.WIDE R6, R211, 0x4, R6 ;  /* 0x00000004d3061825 */ /* 0x004fca00078e0206 */
[----:B------:R0:W5:Y:S01]  /*1450*/  @P1 LDG.E R31, desc[UR40][R6.64] ;  /* 0x00000028061f1981 */ /* 0x000162000c1e1900 */
[----:B-1----:R-:W-:Y:S02]  /*1460*/  ISETP.GE.AND P1, PT, R11, 0x1, PT ;  /* 0x000000010b00780c */ /* 0x002fe40003f26270 */
[----:B------:R-:W-:Y:S01]  /*1470*/  LEA R63, R209, 0x80, 0x7 ;  /* 0x00000080d13f7811 */ /* 0x000fe200078e38ff */
[----:B---3--:R-:W-:-:S04]  /*1480*/  @P0 IMAD.IADD R60, R9, 0x1, -R0 ;  /* 0x00000001093c0824 */ /* 0x008fc800078e0a00 */
[----:B------:R-:W-:-:S04]  /*1490*/  IMAD.IADD R204, R8, 0x1, R60 ;  /* 0x0000000108cc7824 */ /* 0x000fc800078e023c */
[C---:B------:R-:W-:Y:S01]  /*14a0*/  VIADD R0, R204.reuse, 0x5f ;  /* 0x0000005fcc007836 */ /* 0x040fe20000000000 */
[----:B------:R-:W-:-:S03]  /*14b0*/  IADD3 R63, R204, R63, -R205 ;  /* 0x0000003fcc3f7210 */ /* 0x000fc60007ffe8cd */
        /* <DEDUP_REMOVED lines=16> */
.L_x_9213:
[----:B------:R-:W-:-:S13]  /*15c0*/  ISETP.NE.AND P0, PT, R11, 0x1, PT ;  /* 0x000000010b00780c */ /* 0x000fda0003f05270 */
[----:B------:R-:W0:Y:S02]  /*15d0*/  @P0 LDC.64 R4, c[0x0][0x9e8] ;  /* 0x00027a00ff040b82 */ /* 0x000e240000000a00 */
[----:B0-----:R-:W-:-:S05]  /*15e0*/  @P0 IMAD.HI.U32 R4, R3, R4, RZ ;  /* 0x0000000403040227 */ /* 0x001fca00078e00ff */
[----:B------:R-:W-:-:S07]  /*15f0*/  @P0 SHF.R.U32.HI R3, RZ, R5, R4 ;  /* 0x00000005ff030219 */ /* 0x000fce0000011604 */
.L_x_9214:
[----:B------:R-:W-:Y:S05]  /*1600*/  BSYNC B0 ;  /* 0x0000000000007941 */ /* 0x000fea0003800000 */
.L_x_9212:
[----:B------:R-:W-:-:S05]  /*1610*/  IMAD R3, R3, R11, R11 ;  /* 0x0000000b03037224 */ /* 0x000fca00078e020b */
[----:B------:R-:W-:-:S07]  /*1620*/  VIMNMX R0, R0, R3, PT ;  /* 0x0000000300007248 */ /* 0x000fce0003fe0100 */
.L_x_9211:
        /* <DEDUP_REMOVED lines=15> */
.L_x_9217:
[----:B------:R-:W-:Y:S01]  /*1720*/  ISETP.NE.AND P0, PT, R11, 0x1, PT ;  /* 0x000000010b00780c */ /* 0x000fe20003f05270 */
[----:B------:R-:W-:-:S12]  /*1730*/  IMAD.MOV.U32 R4, RZ, RZ, R59 ;  /* 0x000000ffff047224 */ /* 0x000fd800078e003b */
[----:B------:R-:W0:Y:S02]  /*1740*/  @P0 LDC.64 R6, c[0x0][0x9e8] ;  /* 0x00027a00ff060b82 */ /* 0x000e240000000a00 */
[----:B0-----:R-:W-:-:S05]  /*1750*/  @P0 IMAD.HI.U32 R6, R59, R6, RZ ;  /* 0x000000063b060227 */ /* 0x001fca00078e00ff */
[----:B------:R-:W-:-:S07]  /*1760*/  @P0 SHF.R.U32.HI R4, RZ, R7, R6 ;  /* 0x00000007ff040219 */ /* 0x000fce0000011606 */
.L_x_9218:
[----:B------:R-:W-:Y:S05]  /*1770*/  BSYNC B0 ;  /* 0x0000000000007941 */ /* 0x000fea0003800000 */
.L_x_9216:
[----:B------:R-:W-:-:S05]  /*1780*/  IMAD R4, R4, R11, RZ ;  /* 0x0000000b04047224 */ /* 0x000fca00078e02ff */
[----:B------:R-:W-:-:S07]  /*1790*/  VIMNMX R3, R3, R4, !PT ;  /* 0x0000000403037248 */ /* 0x000fce0007fe0100 */
.L_x_9215:
        /* <DEDUP_REMOVED lines=44> */
.L_x_9221:
[----:B------:R-:W-:Y:S05]  /*1a60*/  BSYNC B6 ;  /* 0x0000000000067941 */ /* 0x000fea0003800000 */
.L_x_9220:
        /* <DEDUP_REMOVED lines=20> */
.L_x_9223:
[----:B------:R-:W-:Y:S05]  /*1bb0*/  BSYNC B6 ;  /* 0x0000000000067941 */ /* 0x000fea0003800000 */
.L_x_9222:
[----:B------:R-:W-:Y:S01]  /*1bc0*/  ULDC.64 UR4, c[0x0][0x9f8] ;  /* 0x00027e0000047ab9 */ /* 0x000fe20000000a00 */
[----:B------:R-:W0:Y:S01]  /*1bd0*/  LDC R0, c[0x0][0x428] ;  /* 0x00010a00ff007b82 */ /* 0x000e220000000800 */
[----:B------:R-:W-:-:S07]  /*1be0*/  ISETP.NE.U32.AND P0, PT, RZ, UR4, PT ;  /* 0x00000004ff007c0c */ /* 0x000fce000bf05070 */
[----:B------:R-:W1:Y:S01]  /*1bf0*/  LDC.64 R42, c[0x0][0x2f0] ;  /* 0x0000bc00ff2a7b82 */ /* 0x000e620000000a00 */
[----:B------:R-:W-:Y:S01]  /*1c00*/  ISETP.NE.AND.EX P0, PT, RZ, UR5, PT, P0 ;  /* 0x00000005ff007c0c */ /* 0x000fe2000bf05300 */
[----:B------:R-:W2:Y:S01]  /*1c10*/  S2R R32, SR_TID.X ;  /* 0x0000000000207919 */ /* 0x000ea20000002100 */
[----:B------:R-:W-:Y:S01]  /*1c20*/  IMAD.IADD R56, R25, 0x1, R24 ;  /* 0x0000000119387824 */ /* 0x000fe200078e0218 */
[----:B------:R-:W-:Y:S01]  /*1c30*/  ULDC.64 UR6, c[0x0][0xa08] ;  /* 0x0002820000067ab9 */ /* 0x000fe20000000a00 */
[----:B------:R-:W-:Y:S01]  /*1c40*/  ULDC.64 UR4, c[0x0][0x2f8] ;  /* 0x0000be0000047ab9 */ /* 0x000fe20000000a00 */
[----:B------:R-:W3:Y:S01]  /*1c50*/  S2R R26, SR_TID.X ;  /* 0x00000000001a7919 */ /* 0x000ee20000002100 */
[----:B------:R-:W-:Y:S01]  /*1c60*/  SHF.R.S32.HI R19, RZ, 0x1f, R18 ;  /* 0x0000001fff137819 */ /* 0x000fe20000011412 */
[C---:B------:R-:W-:Y:S01]  /*1c70*/  VIADD R99, R18.reuse, 0x20 ;  /* 0x0000002012637836 */ /* 0x040fe20000000000 */
[----:B------:R-:W4:Y:S08]  /*1c80*/  LDC R27, c[0x0][0x3d4] ;  /* 0x0000f500ff1b7b82 */ /* 0x000f300000000800 */
[----:B------:R-:W2:Y:S01]  /*1c90*/  @P0 LDC.64 R4, c[0x0][0x9f8] ;  /* 0x00027e00ff040b82 */ /* 0x000ea20000000a00 */
[----:B------:R-:W-:-:S02]  /*1ca0*/  VIADD R98, R18, 0x40 ;  /* 0x0000004012627836 */ /* 0x000fc40000000000 */
[C---:B------:R-:W-:Y:S02]  /*1cb0*/  VIADD R96, R18.reuse, 0x60 ;  /* 0x0000006012607836 */ /* 0x040fe40000000000 */
[----:B------:R-:W-:-:S03]  /*1cc0*/  VIADD R94, R18, 0x80 ;  /* 0x00000080125e7836 */ /* 0x000fc60000000000 */
[----:B------:R-:W4:Y:S01]  /*1cd0*/  LDC.64 R54, c[0x0][0x3d8] ;  /* 0x0000f600ff367b82 */ /* 0x000f220000000a00 */
[----:B------:R-:W-:-:S07]  /*1ce0*/  VIADD R92, R18, 0xa0 ;  /* 0x000000a0125c7836 */ /* 0x000fce0000000000 */
[----:B------:R-:W4:Y:S01]  /*1cf0*/  LDC.64 R24, c[0x0][0x3e8] ;  /* 0x0000fa00ff187b82 */ /* 0x000f220000000a00 */
[----:B--2---:R-:W-:-:S05]  /*1d00*/  @P0 IMAD.WIDE R4, R211, 0x4, R4 ;  /* 0x00000004d3040825 */ /* 0x004fca00078e0204 */
[----:B------:R2:W4:Y:S01]  /*1d10*/  @P0 LDG.E R211, desc[UR40][R4.64] ;  /* 0x0000002804d30981 */ /* 0x000522000c1e1900 */
[----:B------:R-:W-:Y:S01]  /*1d20*/  VIADD R32, R32, 0xffffff80 ;  /* 0xffffff8020207836 */ /* 0x000fe20000000000 */
[----:B0-----:R-:W-:Y:S02]  /*1d30*/  ISETP.NE.AND P0, PT, R0, 0x1, PT ;  /* 0x000000010000780c */ /* 0x001fe40003f05270 */
[----:B------:R-:W-:Y:S02]  /*1d40*/  SHF.R.S32.HI R33, RZ, 0x1f, R56 ;  /* 0x0000001fff217819 */ /* 0x000fe40000011438 */
[----:B------:R-:W-:Y:S02]  /*1d50*/  SHF.R.S32.HI R28, RZ, 0x1f, R32 ;  /* 0x0000001fff1c7819 */ /* 0x000fe40000011420 */
[----:B---3--:R-:W-:Y:S01]  /*1d60*/  SHF.R.U32.HI R26, RZ, 0x7, R26 ;  /* 0x00000007ff1a7819 */ /* 0x008fe2000001161a */
[----:B-1----:R-:W-:Y:S01]  /*1d70*/  IMAD R6, R33, R42, RZ ;  /* 0x0000002a21067224 */ /* 0x002fe200078e02ff */
[----:B------:R-:W-:Y:S01]  /*1d80*/  LEA.HI R28, R28, R32, RZ, 0x2 ;  /* 0x000000201c1c7211 */ /* 0x000fe200078f10ff */
[----:B--2---:R-:W-:Y:S01]  /*1d90*/  IMAD.WIDE.U32 R4, R56, R42, RZ ;  /* 0x0000002a38047225 */ /* 0x004fe200078e00ff */
[----:B------:R-:W-:-:S02]  /*1da0*/  ISETP.NE.AND P6, PT, R26, 0x1, PT ;  /* 0x000000011a00780c */ /* 0x000fc40003fc5270 */
[----:B------:R-:W-:Y:S01]  /*1db0*/  LOP3.LUT R28, R28, 0xfffffffc, RZ, 0xc0, !PT ;  /* 0xfffffffc1c1c7812 */ /* 0x000fe200078ec0ff */
[----:B------:R-:W0:Y:S04]  /*1dc0*/  @P0 LDC R3, c[0x0][0x42c] ;  /* 0x00010b00ff030b82 */ /* 0x000e280000000800 */
[----:B------:R-:W-:Y:S02]  /*1dd0*/  IMAD.IADD R28, R32, 0x1, -R28 ;  /* 0x00000001201c7824 */ /* 0x000fe400078e0a1c */
[----:B------:R-:W2:Y:S02]  /*1de0*/  LDL R32, [R1+0x4] ;  /* 0x0000040001207983 */ /* 0x000ea40000100800 */
[----:B------:R-:W1:Y:S01]  /*1df0*/  @P0 LDC R7, c[0x0][0x430] ;  /* 0x00010c00ff070b82 */ /* 0x000e620000000800 */
[----:B------:R-:W-:-:S02]  /*1e00*/  IMAD.SHL.U32 R28, R28, 0x4, RZ ;  /* 0x000000041c1c7824 */ /* 0x000fc400078e00ff */
[----:B0-----:R-:W-:-:S04]  /*1e10*/  @P0 IMAD.HI.U32 R0, R210, R3, RZ ;  /* 0x00000003d2000227 */ /* 0x001fc800078e00ff */
[----:B------:R-:W-:Y:S02]  /*1e20*/  IMAD R3, R56, R43, R6 ;  /* 0x0000002b38037224 */ /* 0x000fe400078e0206 */
[----:B------:R-:W-:Y:S01]  /*1e30*/  IMAD R6, R236, R42, RZ ;  /* 0x0000002aec067224 */ /* 0x000fe200078e02ff */
[----:B-1----:R-:W-:Y:S01]  /*1e40*/  @P0 SHF.R.U32.HI R210, RZ, R7, R0 ;  /* 0x00000007ffd20219 */ /* 0x002fe20000011600 */
        /* <DEDUP_REMOVED lines=10> */
[----:B------:R-:W-:Y:S01]  /*1ef0*/  SHF.R.S32.HI R29, RZ, 0x1f, R28 ;  /* 0x0000001fff1d7819 */ /* 0x000fe2000001141c */
[----:B----4-:R-:W-:-:S04]  /*1f00*/  IMAD.WIDE.U32 R10, R23, R24, R18 ;  /* 0x00000018170a7225 */ /* 0x010fc800078e0012 */
[----:B------:R-:W-:Y:S02]  /*1f10*/  IMAD.MOV.U32 R80, RZ, RZ, 0x20 ;  /* 0x00000020ff507424 */ /* 0x000fe400078e00ff */
[----:B------:R-:W-:Y:S01]  /*1f20*/  VIADD R81, R26, 0x8 ;  /* 0x000000081a517836 */ /* 0x000fe20000000000 */
[----:B------:R-:W-:Y:S01]  /*1f30*/  SHF.R.U32.HI R26, RZ, 0x3, R219 ;  /* 0x00000003ff1a7819 */ /* 0x000fe200000116db */
[----:B------:R-:W-:Y:S01]  /*1f40*/  IMAD R77, R43, 0x60, RZ ;  /* 0x000000602b4d7824 */ /* 0x000fe200078e02ff */
[C---:B------:R-:W-:Y:S01]  /*1f50*/  SHF.L.U64.HI R88, R42.reuse, 0x6, R43 ;  /* 0x000000062a587819 */ /* 0x040fe2000001022b */
[----:B------:R-:W-:Y:S01]  /*1f60*/  IMAD.SHL.U32 R86, R42, 0x40, RZ ;  /* 0x000000402a567824 */ /* 0x000fe200078e00ff */
[----:B------:R-:W-:Y:S01]  /*1f70*/  SHF.L.U64.HI R84, R24, 0x6, R25 ;  /* 0x0000000618547819 */ /* 0x000fe20000010219 */
[C---:B------:R-:W-:Y:S01]  /*1f80*/  IMAD.SHL.U32 R85, R54.reuse, 0x40, RZ ;  /* 0x0000004036557824 */ /* 0x040fe200078e00ff */
[----:B------:R-:W-:Y:S01]  /*1f90*/  SHF.L.U64.HI R87, R54, 0x6, R55 ;  /* 0x0000000636577819 */ /* 0x000fe20000010237 */
[----:B------:R-:W-:Y:S01]  /*1fa0*/  IMAD.WIDE.U32 R48, R24, 0x60, RZ ;  /* 0x0000006018307825 */ /* 0x000fe200078e00ff */
[----:B------:R-:W-:-:S03]  /*1fb0*/  SHF.R.S32.HI R83, RZ, 0x1f, R234 ;  /* 0x0000001fff537819 */ /* 0x000fc600000114ea */
[----:B------:R-:W-:Y:S02]  /*1fc0*/  IMAD.SHL.U32 R91, R24, 0x40, RZ ;  /* 0x00000040185b7824 */ /* 0x000fe400078e00ff */
[----:B------:R-:W-:Y:S01]  /*1fd0*/  IMAD.SHL.U32 R78, R27, 0x2, RZ ;  /* 0x000000021b4e7824 */ /* 0x000fe200078e00ff */
        /* <DEDUP_REMOVED lines=13> */
[C---:B------:R-:W-:Y:S01]  /*20b0*/  VIADD R4, R18.reuse, 0xc0 ;  /* 0x000000c012047836 */ /* 0x040fe20000000000 */
[----:B------:R-:W-:Y:S01]  /*20c0*/  SEL R3, RZ, 0xffffffff, P1 ;  /* 0xffffffffff037807 */ /* 0x000fe20000800000 */
[----:B------:R-:W-:Y:S01]  /*20d0*/  ULDC.64 UR6, c[0x0][0x320] ;  /* 0x0000c80000067ab9 */ /* 0x000fe20000000a00 */
[----:B------:R-:W-:Y:S01]  /*20e0*/  IADD3.X R93, R97, R5, R6, P0, !PT ;  /* 0x00000005615d7210 */ /* 0x000fe200007fe406 */
[C---:B------:R-:W-:Y:S01]  /*20f0*/  VIADD R6, R18.reuse, 0xe0 ;  /* 0x000000e012067836 */ /* 0x040fe20000000000 */
[----:B------:R-:W-:Y:S01]  /*2100*/  ISETP.GE.AND P0, PT, R18, UR4, PT ;  /* 0x0000000412007c0c */ /* 0x000fe2000bf06270 */
[----:B------:R-:W-:Y:S01]  /*2110*/  IMAD.SHL.U32 R5, R3, 0x2, RZ ;  /* 0x0000000203057824 */ /* 0x000fe200078e00ff */
[----:B------:R-:W-:Y:S01]  /*2120*/  ISETP.GE.AND P1, PT, R96, UR4, PT ;  /* 0x0000000460007c0c */ /* 0x000fe2000bf26270 */
[----:B------:R-:W-:Y:S01]  /*2130*/  IMAD R3, R7, UR6, RZ ;  /* 0x0000000607037c24 */ /* 0x000fe2000f8e02ff */
[----:B------:R-:W-:-:S02]  /*2140*/  SEL R0, RZ, 0x1, P0 ;  /* 0x00000001ff007807 */ /* 0x000fc40000000000 */
[----:B------:R-:W-:Y:S01]  /*2150*/  ISETP.GE.AND P0, PT, R98, UR4, PT ;  /* 0x0000000462007c0c */ /* 0x000fe2000bf06270 */
[----:B------:R-:W-:Y:S01]  /*2160*/  IMAD R7, R210, UR7, R3 ;  /* 0x00000007d2077c24 */ /* 0x000fe2000f8e0203 */
[----:B------:R-:W-:Y:S02]  /*2170*/  ISETP.GE.AND P3, PT, R6, UR4, PT ;  /* 0x0000000406007c0c */ /* 0x000fe4000bf66270 */
[----:B------:R-:W-:Y:S02]  /*2180*/  LOP3.LUT R0, R5, 0x2, R0, 0xe2, !PT ;  /* 0x0000000205007812 */ /* 0x000fe400078ee200 */
[----:B------:R-:W-:Y:S02]  /*2190*/  SEL R3, RZ, 0x4, P0 ;  /* 0x00000004ff037807 */ /* 0x000fe40000000000 */
[----:B------:R-:W-:Y:S02]  /*21a0*/  SEL R6, RZ, 0x8, P1 ;  /* 0x00000008ff067807 */ /* 0x000fe40000800000 */
[----:B------:R-:W-:-:S02]  /*21b0*/  ISETP.GE.AND P0, PT, R94, UR4, PT ;  /* 0x000000045e007c0c */ /* 0x000fc4000bf06270 */
[----:B------:R-:W-:Y:S02]  /*21c0*/  ISETP.GE.AND P1, PT, R92, UR4, PT ;  /* 0x000000045c007c0c */ /* 0x000fe4000bf26270 */
[----:B------:R-:W-:Y:S02]  /*21d0*/  LOP3.LUT R0, R6, R0, R3, 0xfe, !PT ;  /* 0x0000000006007212 */ /* 0x000fe400078efe03 */
[----:B------:R-:W-:Y:S01]  /*21e0*/  ISETP.GE.AND P2, PT, R4, UR4, PT ;  /* 0x0000000404007c0c */ /* 0x000fe2000bf46270 */
[----:B------:R-:W-:Y:S01]  /*21f0*/  IMAD.WIDE.U32 R4, R210, UR6, R18 ;  /* 0x00000006d2047c25 */ /* 0x000fe2000f8e0012 */
[----:B------:R-:W-:Y:S01]  /*2200*/  SEL R3, RZ, 0x10, P0 ;  /* 0x00000010ff037807 */ /* 0x000fe20000000000 */
[----:B------:R-:W-:Y:S01]  /*2210*/  ULDC.64 UR4, c[0x0][0x328] ;  /* 0x0000ca0000047ab9 */ /* 0x000fe20000000a00 */
[----:B------:R-:W-:Y:S01]  /*2220*/  SEL R6, RZ, 0x20, P1 ;  /* 0x00000020ff067807 */ /* 0x000fe20000800000 */
[----:B------:R-:W-:Y:S01]  /*2230*/  IMAD.IADD R5, R5, 0x1, R7 ;  /* 0x0000000105057824 */ /* 0x000fe200078e0207 */
[----:B------:R-:W-:Y:S01]  /*2240*/  ISETP.GE.AND P0, PT, R18, R27, PT ;  /* 0x0000001b1200720c */ /* 0x000fe20003f06270 */
[----:B------:R-:W-:Y:S01]  /*2250*/  IMAD R7, R8, UR4, RZ ;  /* 0x0000000408077c24 */ /* 0x000fe2000f8e02ff */
[----:B------:R-:W-:-:S02]  /*2260*/  LOP3.LUT R3, R6, R0, R3, 0xfe, !PT ;  /* 0x0000000006037212 */ /* 0x000fc400078efe03 */
[----:B------:R-:W-:Y:S01]  /*2270*/  SEL R0, RZ, 0x40, P2 ;  /* 0x00000040ff007807 */ /* 0x000fe20001000000 */
[----:B------:R-:W-:-:S03]  /*2280*/  IMAD R65, R41, UR5, R7 ;  /* 0x0000000529417c24 */ /* 0x000fc6000f8e0207 */
[----:B------:R-:W-:Y:S01]  /*2290*/  LOP3.LUT R0, R3, R0, RZ, 0xfc, !PT ;  /* 0x0000000003007212 */ /* 0x000fe200078efcff */
[----:B------:R-:W-:Y:S01]  /*22a0*/  IMAD.WIDE.U32 R40, R41, UR4, R4 ;  /* 0x0000000429287c25 */ /* 0x000fe2000f8e0004 */
[----:B------:R-:W-:Y:S01]  /*22b0*/  SEL R3, R27, RZ, P0 ;  /* 0x000000ff1b037207 */ /* 0x000fe20000000000 */
[----:B------:R-:W-:Y:S02]  /*22c0*/  ULDC UR4, c[0x0][0x2e4] ;  /* 0x0000b90000047ab9 */ /* 0x000fe40000000800 */
[----:B------:R-:W-:Y:S02]  /*22d0*/  IMAD R4, R236, R54, RZ ;  /* 0x00000036ec047224 */ /* 0x000fe400078e02ff */
[----:B------:R-:W-:Y:S02]  /*22e0*/  IMAD.IADD R3, R18, 0x1, R3 ;  /* 0x0000000112037824 */ /* 0x000fe400078e0203 */
[----:B------:R-:W-:Y:S02]  /*22f0*/  IMAD R13, R23, R55, R4 ;  /* 0x00000037170d7224 */ /* 0x000fe400078e0204 */
[----:B--2---:R-:W-:-:S02]  /*2300*/  IMAD.SHL.U32 R89, R32, 0x40, RZ ;  /* 0x0000004020597824 */ /* 0x004fc400078e00ff */
[----:B------:R-:W-:Y:S01]  /*2310*/  IMAD.WIDE.U32 R8, R23, R54, R18 ;  /* 0x0000003617087225 */ /* 0x000fe200078e0012 */
[----:B------:R-:W-:-:S03]  /*2320*/  SHF.R.S32.HI R12, RZ, 0x1f, R3 ;  /* 0x0000001fff0c7819 */ /* 0x000fc60000011403 */
[----:B------:R-:W-:Y:S01]  /*2330*/  IMAD.WIDE.U32 R4, R23, R54, R28 ;  /* 0x0000003617047225 */ /* 0x000fe200078e001c */
[----:B------:R-:W-:-:S03]  /*2340*/  LOP3.LUT R89, R89, 0x1c0, RZ, 0xc0, !PT ;  /* 0x000001c059597812 */ /* 0x000fc600078ec0ff */
[-C--:B------:R-:W-:Y:S02]  /*2350*/  IMAD R6, R236, R24.reuse, RZ ;  /* 0x00000018ec067224 */ /* 0x080fe400078e02ff */
[----:B------:R-:W-:Y:S02]  /*2360*/  IMAD.IADD R9, R13, 0x1, R9 ;  /* 0x000000010d097824 */ /* 0x000fe400078e0209 */
[----:B------:R-:W-:Y:S01]  /*2370*/  IMAD.IADD R5, R5, 0x1, R13 ;  /* 0x0000000105057824 */ /* 0x000fe200078e020d */
[----:B-----5:R-:W-:Y:S01]  /*2380*/  SHF.R.S32.HI R13, RZ, 0x1f, R31 ;  /* 0x0000001fff0d7819 */ /* 0x020fe2000001141f */
[C---:B------:R-:W-:Y:S01]  /*2390*/  IMAD R15, R23.reuse, R25, R6 ;  /* 0x00000019170f7224 */ /* 0x040fe200078e0206 */
[----:B------:R-:W-:Y:S01]  /*23a0*/  LEA.HI R12, R12, R3, RZ, 0x3 ;  /* 0x000000030c0c7211 */ /* 0x000fe200078f18ff */
[-C--:B------:R-:W-:Y:S01]  /*23b0*/  IMAD.WIDE.U32 R6, R23, R24.reuse, R28 ;  /* 0x0000001817067225 */ /* 0x080fe200078e001c */
[----:B------:R-:W-:Y:S02]  /*23c0*/  SHF.R.U32.HI R82, RZ, 0x3, R89 ;  /* 0x00000003ff527819 */ /* 0x000fe40000011659 */
[----:B------:R-:W-:Y:S01]  /*23d0*/  LOP3.LUT R3, R89, 0x18, R18, 0xf8, !PT ;  /* 0x0000001859037812 */ /* 0x000fe200078ef812 */
[----:B------:R-:W-:-:S02]  /*23e0*/  IMAD R14, R13, R24, RZ ;  /* 0x000000180d0e7224 */ /* 0x000fc400078e02ff */
[----:B------:R-:W-:Y:S01]  /*23f0*/  IMAD.WIDE.U32 R52, R31, R54, R4 ;  /* 0x000000361f347225 */ /* 0x000fe200078e0004 */
[----:B------:R-:W-:Y:S02]  /*2400*/  LOP3.LUT R4, R3, R82, RZ, 0x3c, !PT ;  /* 0x0000005203047212 */ /* 0x000fe400078e3cff */
[--C-:B------:R-:W-:Y:S01]  /*2410*/  LOP3.LUT R3, R89, 0x38, R12.reuse, 0xf8, !PT ;  /* 0x0000003859037812 */ /* 0x100fe200078ef80c */
[----:B------:R-:W-:Y:S01]  /*2420*/  IMAD.IADD R11, R15, 0x1, R11 ;  /* 0x000000010f0b7824 */ /* 0x000fe200078e020b */
[----:B------:R-:W-:Y:S01]  /*2430*/  SHF.R.S32.HI R70, RZ, 0x3, R12 ;  /* 0x00000003ff467819 */ /* 0x000fe2000001140c */
[----:B------:R-:W-:Y:S01]  /*2440*/  IMAD.IADD R7, R7, 0x1, R15 ;  /* 0x0000000107077824 */ /* 0x000fe200078e020f */
[----:B------:R-:W-:Y:S01]  /*2450*/  LOP3.LUT R71, R12, 0xfffffff8, RZ, 0xc0, !PT ;  /* 0xfffffff80c477812 */ /* 0x000fe200078ec0ff */
[----:B------:R-:W-:Y:S01]  /*2460*/  IMAD R15, R31, R25, R14 ;  /* 0x000000191f0f7224 */ /* 0x000fe200078e020e */
[----:B------:R-:W-:Y:S01]  /*2470*/  LOP3.LUT P1, RZ, R32, 0x4, RZ, 0xc0, !PT ;  /* 0x0000000420ff7812 */ /* 0x000fe2000782c0ff */
[----:B------:R-:W-:Y:S01]  /*2480*/  IMAD R14, R13, R54, RZ ;  /* 0x000000360d0e7224 */ /* 0x000fe200078e02ff */
[----:B------:R-:W-:Y:S01]  /*2490*/  LOP3.LUT R12, R219, 0x38, R12, 0xf8, !PT ;  /* 0x00000038db0c7812 */ /* 0x000fe200078ef80c */
[----:B------:R-:W-:Y:S01]  /*24a0*/  IMAD R79, R223, 0x200, R4 ;  /* 0x00000200df4f7824 */ /* 0x000fe200078e0204 */
[----:B------:R-:W-:Y:S01]  /*24b0*/  IADD3 R56, P2, R23, R56, RZ ;  /* 0x0000003817387210 */ /* 0x000fe20007f5e0ff */
[----:B------:R-:W-:Y:S01]  /*24c0*/  IMAD.WIDE.U32 R44, R31, R24, R10 ;  /* 0x000000181f2c7225 */ /* 0x000fe200078e000a */
[----:B------:R-:W-:-:S02]  /*24d0*/  LOP3.LUT R4, R3, R82, RZ, 0x3c, !PT ;  /* 0x0000005203047212 */ /* 0x000fc400078e3cff */
[----:B------:R-:W-:Y:S01]  /*24e0*/  SEL R80, R80, 0xffffffe0, !P1 ;  /* 0xffffffe050507807 */ /* 0x000fe20004800000 */
[C---:B------:R-:W-:Y:S01]  /*24f0*/  IMAD.WIDE.U32 R46, R31.reuse, R24, R6 ;  /* 0x000000181f2e7225 */ /* 0x040fe200078e0006 */
[----:B------:R-:W-:Y:S02]  /*2500*/  LOP3.LUT R67, R12, R26, RZ, 0x3c, !PT ;  /* 0x0000001a0c437212 */ /* 0x000fe400078e3cff */
[----:B------:R-:W-:Y:S01]  /*2510*/  SEL R3, RZ, 0xffffff80, P3 ;  /* 0xffffff80ff037807 */ /* 0x000fe20001800000 */
[----:B------:R-:W-:Y:S02]  /*2520*/  IMAD R7, R31, R55, R14 ;  /* 0x000000371f077224 */ /* 0x000fe400078e020e */
[----:B------:R-:W-:Y:S02]  /*2530*/  IMAD R11, R55, 0x60, RZ ;  /* 0x00000060370b7824 */ /* 0x000fe400078e02ff */
[----:B------:R-:W-:Y:S01]  /*2540*/  IMAD.WIDE.U32 R50, R31, R54, R8 ;  /* 0x000000361f327225 */ /* 0x000fe200078e0008 */
[----:B------:R-:W-:-:S03]  /*2550*/  LOP3.LUT R3, R0, 0x80, R3, 0xc8, !PT ;  /* 0x0000008000037812 */ /* 0x000fc600078ec803 */
[----:B------:R-:W-:-:S04]  /*2560*/  IMAD.WIDE.U32 R42, R42, 0x60, RZ ;  /* 0x000000602a2a7825 */ /* 0x000fc800078e00ff */
[----:B------:R-:W-:Y:S02]  /*2570*/  IMAD R25, R25, 0x60, RZ ;  /* 0x0000006019197824 */ /* 0x000fe400078e02ff */
[----:B------:R-:W-:Y:S01]  /*2580*/  IMAD.WIDE.U32 R54, R54, 0x60, RZ ;  /* 0x0000006036367825 */ /* 0x000fe200078e00ff */
[----:B------:R-:W-:Y:S02]  /*2590*/  SHF.R.S32.HI R64, RZ, 0x1f, R71 ;  /* 0x0000001fff407819 */ /* 0x000fe40000011447 */
[----:B------:R-:W-:Y:S01]  /*25a0*/  ISETP.GE.AND P1, PT, R18, UR4, PT ;  /* 0x0000000412007c0c */ /* 0x000fe2000bf26270 */
[----:B------:R-:W-:Y:S01]  /*25b0*/  IMAD.X R57, R236, 0x1, R33, P2 ;  /* 0x00000001ec397824 */ /* 0x000fe200010e0621 */
[----:B------:R-:W-:Y:S01]  /*25c0*/  ISETP.GE.AND P2, PT, R99, UR4, PT ;  /* 0x0000000463007c0c */ /* 0x000fe2000bf46270 */
[----:B------:R-:W-:Y:S01]  /*25d0*/  IMAD.IADD R77, R43, 0x1, R77 ;  /* 0x000000012b4d7824 */ /* 0x000fe200078e024d */
[----:B------:R-:W-:Y:S01]  /*25e0*/  LOP3.LUT R0, R0, 0x40, RZ, 0xc0, !PT ;  /* 0x0000004000007812 */ /* 0x000fe200078ec0ff */
[----:B------:R-:W-:-:S02]  /*25f0*/  IMAD.IADD R76, R49, 0x1, R25 ;  /* 0x00000001314c7824 */ /* 0x000fc400078e0219 */
[----:B------:R-:W-:Y:S02]  /*2600*/  IMAD.IADD R74, R55, 0x1, R11 ;  /* 0x00000001374a7824 */ /* 0x000fe400078e020b */
[----:B------:R-:W-:Y:S02]  /*2610*/  IMAD.IADD R75, R80, 0x1, R79 ;  /* 0x00000001504b7824 */ /* 0x000fe400078e024f */
[----:B------:R-:W-:Y:S02]  /*2620*/  IMAD.IADD R73, R15, 0x1, R45 ;  /* 0x000000010f497824 */ /* 0x000fe400078e022d */
[----:B------:R-:W-:Y:S02]  /*2630*/  IMAD.IADD R72, R7, 0x1, R51 ;  /* 0x0000000107487824 */ /* 0x000fe400078e0233 */
[----:B------:R-:W-:Y:S02]  /*2640*/  IMAD.IADD R68, R47, 0x1, R15 ;  /* 0x000000012f447824 */ /* 0x000fe400078e020f */
[----:B------:R-:W-:-:S02]  /*2650*/  IMAD.IADD R66, R53, 0x1, R7 ;  /* 0x0000000135427824 */ /* 0x000fc400078e0207 */
[----:B------:R-:W-:Y:S02]  /*2660*/  IMAD R69, R223, 0x200, R4 ;  /* 0x00000200df457824 */ /* 0x000fe400078e0204 */
[----:B------:R-:W-:Y:S02]  /*2670*/  IMAD.IADD R67, R224, 0x1, R67 ;  /* 0x00000001e0437824 */ /* 0x000fe400078e0243 */
[----:B------:R-:W-:-:S07]  /*2680*/  IMAD.IADD R65, R41, 0x1, R65 ;  /* 0x0000000129417824 */ /* 0x000fce00078e0241 */
.L_x_9271:
[----:B0-----:R-:W0:Y:S01]  /*2690*/  LDC.64 R102, c[0x0][0x2d8] ;  /* 0x0000b600ff667b82 */ /* 0x001e220000000a00 */
        /* <DEDUP_REMOVED lines=8> */
[CC--:B------:R-:W-:Y:S02]  /*2720*/  IADD3 R4, P3, P4, R95.reuse, R106.reuse, R86 ;  /* 0x0000006a5f047210 */ /* 0x0c0fe40007c7e056 */
[----:B------:R-:W-:Y:S01]  /*2730*/  IADD3 R6, P5, R95, R106, RZ ;  /* 0x0000006a5f067210 */ /* 0x000fe20007fbe0ff */
[----:B------:R-:W-:-:S04]  /*2740*/  IMAD.IADD R109, R107, 0x1, R5 ;  /* 0x000000016b6d7824 */ /* 0x000fc800078e0205 */
[----:B------:R-:W-:Y:S01]  /*2750*/  IMAD.X R7, R109, 0x1, R93, P5 ;  /* 0x000000016d077824 */ /* 0x000fe200028e065d */
[----:B------:R-:W-:Y:S02]  /*2760*/  IADD3.X R5, R93, R109, R88, P3, P4 ;  /* 0x0000006d5d057210 */ /* 0x000fe40001fe8458 */
[-C--:B0-----:R-:W-:Y:S02]  /*2770*/  LEA R12, P3, R4, R102.reuse, 0x1 ;  /* 0x00000066040c7211 */ /* 0x081fe400078608ff */
[----:B------:R-:W-:Y:S02]  /*2780*/  LEA R14, P5, R6, R102, 0x1 ;  /* 0x00000066060e7211 */ /* 0x000fe400078a08ff */
[-C--:B------:R-:W-:Y:S01]  /*2790*/  LEA.HI.X R13, R4, R103.reuse, R5, 0x1, P3 ;  /* 0x00000067040d7211 */ /* 0x080fe200018f0c05 */
[----:B------:R-:W-:Y:S01]  /*27a0*/  IMAD R5, R22, 0x1800, R79 ;  /* 0x0000180016057824 */ /* 0x000fe200078e024f */
[----:B-1----:R-:W-:Y:S02]  /*27b0*/  ISETP.GE.AND P3, PT, R105, 0x1, PT ;  /* 0x000000016900780c */ /* 0x002fe40003f66270 */
[----:B------:R-:W-:Y:S01]  /*27c0*/  LEA.HI.X R15, R6, R103, R7, 0x1, P5 ;  /* 0x00000067060f7211 */ /* 0x000fe200028f0c07 */
[----:B------:R-:W-:Y:S01]  /*27d0*/  IMAD R7, R22, 0x1800, R75 ;  /* 0x0000180016077824 */ /* 0x000fe200078e024b */
[----:B------:R-:W-:Y:S01]  /*27e0*/  ISETP.GT.AND P4, PT, R61, R58, PT ;  /* 0x0000003a3d00720c */ /* 0x000fe20003f84270 */
[----:B------:R-:W-:-:S02]  /*27f0*/  IMAD R108, R5, 0x2, R30 ;  /* 0x00000002056c7824 */ /* 0x000fc400078e021e */
[----:B------:R-:W-:Y:S01]  /*2800*/  IMAD R104, R7, 0x2, R30 ;  /* 0x0000000207687824 */ /* 0x000fe200078e021e */
[----:B------:R-:W-:-:S05]  /*2810*/  P2R R100, PR, RZ, 0x10 ;  /* 0x00000010ff647803 */ /* 0x000fca0000000000 */
[----:B---34-:R-:W-:Y:S05]  /*2820*/  @!P3 BRA `(.L_x_9225) ;  /* 0x0000002400d0b947 */ /* 0x018fea0003800000 */
        /* <DEDUP_REMOVED lines=42> */
.L_x_9228:
[----:B------:R-:W-:Y:S05]  /*2ad0*/  BSYNC B1 ;  /* 0x0000000000017941 */ /* 0x000fea0003800000 */
.L_x_9227:
        /* <DEDUP_REMOVED lines=29> */
.L_x_9230:
[----:B------:R-:W-:Y:S05]  /*2cb0*/  BSYNC B1 ;  /* 0x0000000000017941 */ /* 0x000fea0003800000 */
.L_x_9229:
[----:B0-----:R-:W-:Y:S01]  /*2cc0*/  IMAD.MOV.U32 R4, RZ, RZ, R38 ;  /* 0x000000ffff047224 */ /* 0x001fe200078e0026 */
[----:B------:R-:W-:Y:S01]  /*2cd0*/  ISETP.NE.AND P3, PT, R202, 0x3, PT ;  /* 0x00000003ca00780c */ /* 0x000fe20003f65270 */
[----:B------:R-:W-:Y:S01]  /*2ce0*/  IMAD.MOV.U32 R5, RZ, RZ, R39 ;  /* 0x000000ffff057224 */ /* 0x000fe200078e0027 */
[----:B------:R-:W-:Y:S01]  /*2cf0*/  PRMT R118, R102, 0x5410, R103 ;  /* 0x0000541066767816 */ /* 0x000fe20000000067 */
[----:B------:R-:W-:Y:S02]  /*2d00*/  IMAD.MOV.U32 R6, RZ, RZ, R36 ;  /* 0x000000ffff067224 */ /* 0x000fe400078e0024 */
[----:B------:R-:W-:Y:S01]  /*2d10*/  IMAD.MOV.U32 R7, RZ, RZ, R37 ;  /* 0x000000ffff077224 */ /* 0x000fe200078e0025 */
[----:B------:R-:W-:Y:S01]  /*2d20*/  PRMT R109, R4, 0x5410, R5 ;  /* 0x00005410046d7816 */ /* 0x000fe20000000005 */
[----:B------:R-:W-:Y:S02]  /*2d30*/  IMAD.MOV.U32 R4, RZ, RZ, R32 ;  /* 0x000000ffff047224 */ /* 0x000fe400078e0020 */
[----:B------:R-:W-:Y:S01]  /*2d40*/  IMAD.MOV.U32 R5, RZ, RZ, R33 ;  /* 0x000000ffff057224 */ /* 0x000fe200078e0021 */
[----:B------:R-:W-:Y:S01]  /*2d50*/  PRMT R115, R6, 0x5410, R7 ;  /* 0x0000541006737816 */ /* 0x000fe20000000007 */
[----:B-----5:R-:W-:-:S02]  /*2d60*/  IMAD.MOV.U32 R6, RZ, RZ, R26 ;  /* 0x000000ffff067224 */ /* 0x020fc400078e001a */
        /* <DEDUP_REMOVED lines=12> */
[----:B------:R-:W-:-:S04]  /*2e30*/  PRMT R106, R106, 0x5410, R7 ;  /* 0x000054106a6a7816 */ /* 0x000fc80000000007 */
[----:B------:R-:W-:Y:S01]  /*2e40*/  PRMT R103, R4, 0x5410, R5 ;  /* 0x0000541004677816 */ /* 0x000fe20000000005 */
[----:B------:R-:W-:Y:S06]  /*2e50*/  @!P3 BRA `(.L_x_9231) ;  /* 0x000000000004b947 */ /* 0x000fec0003800000 */
[----:B------:R-:W-:Y:S01]  /*2e60*/  BPT.TRAP 0x1 ;  /* 0x000000040000795c */ /* 0x000fe20000300000 */
.L_x_9231:
[----:B------:R-:W-:Y:S01]  /*2e70*/  IMAD R90, R22, 0x8, R17 ;  /* 0x00000008165a7824 */ /* 0x000fe200078e0211 */
[----:B------:R-:W-:Y:S01]  /*2e80*/  SHF.L.U32 R111, R203, 0x1f, RZ ;  /* 0x0000001fcb6f7819 */ /* 0x000fe200000006ff */
[----:B------:R-:W-:Y:S03]  /*2e90*/  BSSY B1, `(.L_x_9232) ;  /* 0x0000003000017945 */ /* 0x000fe60003800000 */
[----:B------:R-:W0:Y:S02]  /*2ea0*/  SYNCS.PHASECHK.TRANS64.TRYWAIT P6, [R90+URZ+0x22890], R111 ;  /* 0x0228906f5a0075a7 */ /* 0x000e2400080c017f */
[----:B0-----:R-:W-:Y:S05]  /*2eb0*/  @!P6 BRA `(.L_x_9233) ;  /* 0x000001a400c0e947 */ /* 0x001fea0003800000 */
.L_x_9539:
[----:B------:R-:W-:Y:S05]  /*2ec0*/  BSYNC B1 ;  /* 0x0000000000017941 */ /* 0x000fea0003800000 */
.L_x_9232:
        /* <DEDUP_REMOVED lines=49> */
.L_x_9239:
[----:B------:R-:W-:Y:S05]  /*31e0*/  BSYNC B3 ;  /* 0x0000000000037941 */ /* 0x000fea0003800000 */
.L_x_9238:
[----:B--2---:R1:W-:Y:S02]  /*31f0*/  STG.E.128 desc[UR40][R14.64], R4 ;  /* 0x000000040e007986 */ /* 0x0043e4000c101d28 */
.L_x_9237:
[----:B------:R-:W-:Y:S05]  /*3200*/  BSYNC B2 ;  /* 0x0000000000027941 */ /* 0x000fea0003800000 */
.L_x_9236:
        /* <DEDUP_REMOVED lines=47> */
.L_x_9241:
[----:B------:R-:W-:Y:S05]  /*3500*/  BSYNC B2 ;  /* 0x0000000000027941 */ /* 0x000fea0003800000 */
.L_x_9240:
[----:B--2---:R2:W-:Y:S02]  /*3510*/  STG.E.128 desc[UR40][R14.64+0x40], R4 ;  /* 0x000040040e007986 */ /* 0x0045e4000c101d28 */
.L_x_9235:
[----:B------:R-:W-:Y:S05]  /*3520*/  BSYNC B1 ;  /* 0x0000000000017941 */ /* 0x000fea0003800000 */
.L_x_9234:
        /* <DEDUP_REMOVED lines=48> */
.L_x_9246:
[----:B------:R-:W-:Y:S05]  /*3830*/  BSYNC B2 ;  /* 0x0000000000027941 */ /* 0x000fea0003800000 */
.L_x_9245:
[----:B--2---:R3:W-:Y:S02]  /*3840*/  STG.E.128 desc[UR40][R12.64], R4 ;  /* 0x000000040c007986 */ /* 0x0047e4000c101d28 */
.L_x_9244:
[----:B------:R-:W-:Y:S05]  /*3850*/  BSYNC B1 ;  /* 0x0000000000017941 */ /* 0x000fea0003800000 */
.L_x_9243:
        /* <DEDUP_REMOVED lines=47> */
.L_x_9248:
[----:B------:R-:W-:Y:S05]  /*3b50*/  BSYNC B1 ;  /* 0x0000000000017941 */ /* 0x000fea0003800000 */
.L_x_9247:
[----:B--2---:R4:W-:Y:S01]  /*3b60*/  STG.E.128 desc[UR40][R12.64+0x40], R4 ;  /* 0x000040040c007986 */ /* 0x0049e2000c101d28 */
[----:B------:R-:W-:Y:S05]  /*3b70*/  BRA `(.L_x_9242) ;  /* 0x0000001400607947 */ /* 0x000fea0003800000 */
.L_x_9226:
[----:B------:R-:W-:Y:S02]  /*3b80*/  ISETP.GE.AND P3, PT, R234, R101, PT ;  /* 0x00000065ea00720c */ /* 0x000fe40003f66270 */
[----:B------:R-:W-:Y:S02]  /*3b90*/  CS2R R14, SRZ ;  /* 0x00000000000e7805 */ /* 0x000fe4000001ff00 */
[----:B------:R-:W-:Y:S02]  /*3ba0*/  CS2R R12, SRZ ;  /* 0x00000000000c7805 */ /* 0x000fe4000001ff00 */
[----:B------:R-:W-:Y:S02]  /*3bb0*/  CS2R R26, SRZ ;  /* 0x00000000001a7805 */ /* 0x000fe4000001ff00 */
[----:B------:R-:W-:Y:S02]  /*3bc0*/  ISETP.GE.OR P3, PT, R18, R105, P3 ;  /* 0x000000691200720c */ /* 0x000fe40001f66670 */
[----:B------:R-:W-:-:S11]  /*3bd0*/  CS2R R24, SRZ ;  /* 0x0000000000187805 */ /* 0x000fd6000001ff00 */
        /* <DEDUP_REMOVED lines=12> */
[----:B--2---:R-:W-:-:S04]  /*3ca0*/  @!P4 LEA R32, P5, R6, R32, 0x1 ;  /* 0x000000200620c211 */ /* 0x004fc800078a08ff */
[----:B------:R-:W-:Y:S02]  /*3cb0*/  @!P4 LEA.HI.X R33, R6, R33, R7, 0x1, P5 ;  /* 0x000000210621c211 */ /* 0x000fe400028f0c07 */
[----:B------:R-:W-:-:S03]  /*3cc0*/  @!P4 IADD3 R4, P5, R44, R4, RZ ;  /* 0x000000042c04c210 */ /* 0x000fc60007fbe0ff */
[----:B------:R-:W2:Y:S02]  /*3cd0*/  @!P4 LDG.E.128 R12, desc[UR40][R32.64] ;  /* 0x00000028200cc981 */ /* 0x000ea4000c1e1d00 */
[----:B------:R-:W-:Y:S01]  /*3ce0*/  @!P4 IMAD.X R6, R113, 0x1, R73, P5 ;  /* 0x000000017106c824 */ /* 0x000fe200028e0649 */
[----:B---3--:R-:W-:-:S04]  /*3cf0*/  @!P4 LEA R34, P5, R4, R34, 0x1 ;  /* 0x000000220422c211 */ /* 0x008fc800078a08ff */
[----:B------:R-:W-:-:S05]  /*3d00*/  @!P4 LEA.HI.X R35, R4, R35, R6, 0x1, P5 ;  /* 0x000000230423c211 */ /* 0x000fca00028f0c06 */
[----:B------:R3:W4:Y:S01]  /*3d10*/  @!P4 LDG.E.128 R24, desc[UR40][R34.64] ;  /* 0x000000282218c981 */ /* 0x000722000c1e1d00 */
[C---:B0-----:R-:W-:Y:S02]  /*3d20*/  @!P3 LEA R36, P4, R5.reuse, R36, 0x1 ;  /* 0x000000240524b211 */ /* 0x041fe400078808ff */
[----:B------:R-:W-:Y:S02]  /*3d30*/  CS2R R6, SRZ ;  /* 0x0000000000067805 */ /* 0x000fe4000001ff00 */
[----:B------:R-:W-:Y:S02]  /*3d40*/  @!P3 LEA.HI.X R37, R5, R37, R10, 0x1, P4 ;  /* 0x000000250525b211 */ /* 0x000fe400020f0c0a */
[----:B------:R-:W-:Y:S02]  /*3d50*/  CS2R R4, SRZ ;  /* 0x0000000000047805 */ /* 0x000fe4000001ff00 */
[----:B-1----:R-:W-:Y:S02]  /*3d60*/  @!P3 LEA R38, P4, R8, R38, 0x1 ;  /* 0x000000260826b211 */ /* 0x002fe400078808ff */
[----:B------:R-:W-:-:S02]  /*3d70*/  CS2R R10, SRZ ;  /* 0x00000000000a7805 */ /* 0x000fc4000001ff00 */
[----:B------:R-:W-:Y:S01]  /*3d80*/  @!P3 LEA.HI.X R39, R8, R39, R9, 0x1, P4 ;  /* 0x000000270827b211 */ /* 0x000fe200020f0c09 */
[----:B------:R-:W5:Y:S01]  /*3d90*/  @!P3 LDG.E.128 R4, desc[UR40][R36.64] ;  /* 0x000000282404b981 */ /* 0x000f62000c1e1d00 */
[----:B------:R-:W-:-:S06]  /*3da0*/  CS2R R8, SRZ ;  /* 0x0000000000087805 */ /* 0x000fcc000001ff00 */
[----:B------:R-:W5:Y:S01]  /*3db0*/  @!P3 LDG.E.128 R8, desc[UR40][R38.64] ;  /* 0x000000282608b981 */ /* 0x000f62000c1e1d00 */
[----:B------:R-:W-:Y:S02]  /*3dc0*/  ISETP.NE.AND P3, PT, R202, 0x3, PT ;  /* 0x00000003ca00780c */ /* 0x000fe40003f65270 */
[----:B------:R-:W-:Y:S01]  /*3dd0*/  ISETP.GE.AND P4, PT, R18, R105, PT ;  /* 0x000000691200720c */ /* 0x000fe20003f86270 */
[----:B--2---:R-:W-:Y:S02]  /*3de0*/  IMAD.MOV.U32 R32, RZ, RZ, R14 ;  /* 0x000000ffff207224 */ /* 0x004fe400078e000e */
[----:B------:R-:W-:Y:S02]  /*3df0*/  IMAD.MOV.U32 R33, RZ, RZ, R15 ;  /* 0x000000ffff217224 */ /* 0x000fe400078e000f */
[----:B---3--:R-:W-:Y:S02]  /*3e00*/  IMAD.MOV.U32 R34, RZ, RZ, R12 ;  /* 0x000000ffff227224 */ /* 0x008fe400078e000c */
[----:B------:R-:W-:Y:S01]  /*3e10*/  IMAD.MOV.U32 R35, RZ, RZ, R13 ;  /* 0x000000ffff237224 */ /* 0x000fe200078e000d */
[----:B------:R-:W-:-:S02]  /*3e20*/  PRMT R121, R32, 0x7610, R121 ;  /* 0x0000761020797816 */ /* 0x000fc40000000079 */
[----:B------:R-:W-:Y:S02]  /*3e30*/  PRMT R127, R33, 0x7610, R127 ;  /* 0x00007610217f7816 */ /* 0x000fe4000000007f */
[----:B------:R-:W-:Y:S01]  /*3e40*/  PRMT R133, R34, 0x7610, R133 ;  /* 0x0000761022857816 */ /* 0x000fe20000000085 */
[----:B----4-:R-:W-:Y:S01]  /*3e50*/  IMAD.MOV.U32 R32, RZ, RZ, R26 ;  /* 0x000000ffff207224 */ /* 0x010fe200078e001a */
[----:B------:R-:W-:Y:S01]  /*3e60*/  PRMT R123, R35, 0x7610, R123 ;  /* 0x00007610237b7816 */ /* 0x000fe2000000007b */
[----:B------:R-:W-:Y:S02]  /*3e70*/  IMAD.MOV.U32 R33, RZ, RZ, R27 ;  /* 0x000000ffff217224 */ /* 0x000fe400078e001b */
[----:B------:R-:W-:Y:S02]  /*3e80*/  IMAD.MOV.U32 R34, RZ, RZ, R24 ;  /* 0x000000ffff227224 */ /* 0x000fe400078e0018 */
[----:B------:R-:W-:Y:S01]  /*3e90*/  IMAD.MOV.U32 R35, RZ, RZ, R25 ;  /* 0x000000ffff237224 */ /* 0x000fe200078e0019 */
[----:B------:R-:W-:-:S02]  /*3ea0*/  PRMT R121, R121, 0x5410, R32 ;  /* 0x0000541079797816 */ /* 0x000fc40000000020 */
[----:B------:R-:W-:Y:S02]  /*3eb0*/  PRMT R127, R127, 0x5410, R33 ;  /* 0x000054107f7f7816 */ /* 0x000fe40000000021 */
[----:B------:R-:W-:Y:S01]  /*3ec0*/  PRMT R133, R133, 0x5410, R34 ;  /* 0x0000541085857816 */ /* 0x000fe20000000022 */
[----:B-----5:R-:W-:Y:S01]  /*3ed0*/  IMAD.MOV.U32 R32, RZ, RZ, R6 ;  /* 0x000000ffff207224 */ /* 0x020fe200078e0006 */
[----:B------:R-:W-:Y:S01]  /*3ee0*/  PRMT R123, R123, 0x5410, R35 ;  /* 0x000054107b7b7816 */ /* 0x000fe20000000023 */
[----:B------:R-:W-:Y:S02]  /*3ef0*/  IMAD.MOV.U32 R33, RZ, RZ, R7 ;  /* 0x000000ffff217224 */ /* 0x000fe400078e0007 */
        /* <DEDUP_REMOVED lines=12> */
.L_x_9249:
        /* <DEDUP_REMOVED lines=9> */
.L_x_9540:
[----:B------:R-:W-:Y:S05]  /*4050*/  BSYNC B1 ;  /* 0x0000000000017941 */ /* 0x000fea0003800000 */
.L_x_9250:
        /* <DEDUP_REMOVED lines=16> */
[----:B------:R-:W-:-:S05]  /*4160*/  LOP3.LUT R32, R33, R82, RZ, 0x3c, !PT ;  /* 0x0000005221207212 */ /* 0x000fca00078e3cff */
[----:B------:R-:W-:Y:S02]  /*4170*/  IMAD R33, R223, 0x200, R32 ;  /* 0x00000200df217824 */ /* 0x000fe400078e0220 */
        /* <DEDUP_REMOVED lines=89> */
.L_x_9255:
[----:B------:R-:W-:Y:S05]  /*4710*/  BSYNC B2 ;  /* 0x0000000000027941 */ /* 0x000fea0003800000 */
.L_x_9254:
        /* <DEDUP_REMOVED lines=12> */
.L_x_9253:
[----:B------:R-:W-:Y:S05]  /*47e0*/  BSYNC B1 ;  /* 0x0000000000017941 */ /* 0x000fea0003800000 */
.L_x_9252:
[C---:B------:R-:W-:Y:S01]  /*47f0*/  ISETP.GE.OR P5, PT, R234.reuse, R101, P1 ;  /* 0x00000065ea00720c */ /* 0x040fe20000fa6670 */
        /* <DEDUP_REMOVED lines=9> */
[C---:B------:R-:W-:Y:S02]  /*4890*/  LEA R32, P5, R12.reuse, R102, 0x1 ;  /* 0x000000660c207211 */ /* 0x040fe400078a08ff */
[----:B------:R-:W-:Y:S02]  /*48a0*/  SHF.R.U32.HI R14, RZ, 0x3, R219 ;  /* 0x00000003ff0e7819 */ /* 0x000fe400000116db */
[----:B------:R-:W-:-:S02]  /*48b0*/  LEA.HI.X R33, R12, R103, R13, 0x1, P5 ;  /* 0x000000670c217211 */ /* 0x000fc400028f0c0d */
[----:B------:R-:W-:-:S04]  /*48c0*/  SHF.R.S32.HI R12, RZ, 0x1f, R115 ;  /* 0x0000001fff0c7819 */ /* 0x000fc80000011473 */
[----:B------:R-:W-:-:S04]  /*48d0*/  LEA.HI R115, R12, R115, RZ, 0x4 ;  /* 0x000000730c737211 */ /* 0x000fc800078f20ff */
[----:B------:R-:W-:-:S05]  /*48e0*/  LEA.HI.SX32 R35, R115, R70, 0x1c ;  /* 0x0000004673237211 */ /* 0x000fca00078fe2ff */
[----:B------:R-:W-:-:S05]  /*48f0*/  IMAD.SHL.U32 R35, R35, 0x8, RZ ;  /* 0x0000000823237824 */ /* 0x000fca00078e00ff */
[----:B------:R-:W-:-:S04]  /*4900*/  LOP3.LUT R12, R219, 0x38, R35, 0xf8, !PT ;  /* 0x00000038db0c7812 */ /* 0x000fc800078ef823 */
[----:B------:R-:W-:Y:S01]  /*4910*/  LOP3.LUT R13, R12, R14, RZ, 0x3c, !PT ;  /* 0x0000000e0c0d7212 */ /* 0x000fe200078e3cff */
[----:B------:R-:W-:-:S04]  /*4920*/  IMAD R12, R22, 0x1800, R67 ;  /* 0x00001800160c7824 */ /* 0x000fc800078e0243 */
[----:B------:R-:W-:Y:S02]  /*4930*/  IMAD.IADD R13, R224, 0x1, R13 ;  /* 0x00000001e00d7824 */ /* 0x000fe400078e020d */
[----:B------:R-:W-:Y:S02]  /*4940*/  IMAD R12, R12, 0x2, R17 ;  /* 0x000000020c0c7824 */ /* 0x000fe400078e0211 */
        /* <DEDUP_REMOVED lines=87> */
.L_x_9257:
[----:B------:R-:W-:Y:S05]  /*4ec0*/  BSYNC B1 ;  /* 0x0000000000017941 */ /* 0x000fea0003800000 */
.L_x_9256:
        /* <DEDUP_REMOVED lines=10> */
.L_x_9225:
[----:B------:R-:W-:-:S13]  /*4f70*/  ISETP.NE.AND P3, PT, R202, 0x3, PT ;  /* 0x00000003ca00780c */ /* 0x000fda0003f65270 */
[----:B------:R-:W-:Y:S05]  /*4f80*/  @!P3 BRA `(.L_x_9258) ;  /* 0x000000000004b947 */ /* 0x000fea0003800000 */
[----:B------:R-:W-:Y:S01]  /*4f90*/  BPT.TRAP 0x1 ;  /* 0x000000040000795c */ /* 0x000fe20000300000 */
.L_x_9258:
[----:B------:R-:W-:Y:S01]  /*4fa0*/  IMAD R90, R22, 0x8, R17 ;  /* 0x00000008165a7824 */ /* 0x000fe200078e0211 */
[----:B------:R-:W-:Y:S01]  /*4fb0*/  SHF.L.U32 R111, R203, 0x1f, RZ ;  /* 0x0000001fcb6f7819 */ /* 0x000fe200000006ff */
[----:B------:R-:W-:Y:S01]  /*4fc0*/  IMAD R101, R61, -0x60, R60 ;  /* 0xffffffa03d657824 */ /* 0x000fe200078e023c */
[----:B------:R-:W-:Y:S02]  /*4fd0*/  BSSY B1, `(.L_x_9259) ;  /* 0x0000004000017945 */ /* 0x000fe40003800000 */
[----:B------:R-:W0:Y:S02]  /*4fe0*/  SYNCS.PHASECHK.TRANS64.TRYWAIT P4, [R90+URZ+0x22890], R111 ;  /* 0x0228906f5a0075a7 */ /* 0x000e24000808017f */
[----:B------:R-:W-:Y:S01]  /*4ff0*/  VIMNMX R101, R101, 0x60, PT ;  /* 0x0000006065657848 */ /* 0x000fe20003fe0100 */
[----:B0-----:R-:W-:Y:S06]  /*5000*/  @!P4 BRA `(.L_x_9260) ;  /* 0x000001840094c947 */ /* 0x001fec0003800000 */
.L_x_9541:
[----:B------:R-:W-:Y:S05]  /*5010*/  BSYNC B1 ;  /* 0x0000000000017941 */ /* 0x000fea0003800000 */
.L_x_9259:
        /* <DEDUP_REMOVED lines=8> */
.L_x_9262:
[----:B------:R-:W-:Y:S05]  /*50a0*/  BSYNC B1 ;  /* 0x0000000000017941 */ /* 0x000fea0003800000 */
.L_x_9261:
[----:B------:R-:W-:Y:S05]  /*50b0*/  @P4 BRA `(.L_x_9242) ;  /* 0x0000000000104947 */ /* 0x000fea0003800000 */
[----:B-1----:R-:W1:Y:S04]  /*50c0*/  @!P1 LDS.128 R4, [R108+0x2000] ;  /* 0x002000006c049984 */ /* 0x002e680000000c00 */
[----:B------:R-:W2:Y:S04]  /*50d0*/  @!P2 LDS.128 R8, [R104+0x2000] ;  /* 0x002000006808a984 */ /* 0x000ea80000000c00 */
[----:B-1----:R1:W-:Y:S04]  /*50e0*/  @!P1 STG.E.128 desc[UR40][R12.64], R4 ;  /* 0x000000040c009986 */ /* 0x0023e8000c101d28 */
[----:B--2---:R1:W-:Y:S02]  /*50f0*/  @!P2 STG.E.128 desc[UR40][R12.64+0x40], R8 ;  /* 0x000040080c00a986 */ /* 0x0043e4000c101d28 */
.L_x_9242:
[----:B------:R-:W-:Y:S05]  /*5100*/  BSYNC B0 ;  /* 0x0000000000007941 */ /* 0x000fea0003800000 */
.L_x_9224:
        /* <DEDUP_REMOVED lines=17> */
.L_x_9264:
[----:B------:R-:W-:Y:S05]  /*5220*/  BSYNC B0 ;  /* 0x0000000000007941 */ /* 0x000fea0003800000 */
.L_x_9263:
[----:B------:R-:W2:Y:S01]  /*5230*/  SYNCS.PHASECHK.TRANS64.TRYWAIT P3, [R90+URZ+0x228b0], R111 ;  /* 0x0228b06f5a0075a7 */ /* 0x000ea2000806017f */
[----:B------:R-:W-:Y:S01]  /*5240*/  ULDC UR51, c[0x0][0x310] ;  /* 0x0000c40000337ab9 */ /* 0x000fe20000000800 */
[----:B------:R-:W-:Y:S01]  /*5250*/  ULDC.64 UR38, c[0x0][0x318] ;  /* 0x0000c60000267ab9 */ /* 0x000fe20000000a00 */
[----:B------:R-:W-:Y:S01]  /*5260*/  ULDC.64 UR36, c[0x0][0x308] ;  /* 0x0000c20000247ab9 */ /* 0x000fe20000000a00 */
[----:B------:R-:W-:Y:S01]  /*5270*/  BSSY B0, `(.L_x_9265) ;  /* 0x0000003000007945 */ /* 0x000fe20003800000 */
[----:B------:R-:W-:-:S03]  /*5280*/  IMAD R5, R22, 0x6000, R79 ;  /* 0x0000600016057824 */ /* 0x000fc600078e024f */
[----:B--2---:R-:W-:Y:S05]  /*5290*/  @!P3 BRA `(.L_x_9266) ;  /* 0x000001840004b947 */ /* 0x004fea0003800000 */
.L_x_9542:
[----:B------:R-:W-:Y:S05]  /*52a0*/  BSYNC B0 ;  /* 0x0000000000007941 */ /* 0x000fea0003800000 */
.L_x_9265:
[----:B------:R-:W-:Y:S01]  /*52b0*/  ISETP.GE.AND P3, PT, R23, R101, PT ;  /* 0x000000651700720c */ /* 0x000fe20003f66270 */
[----:B------:R-:W-:Y:S01]  /*52c0*/  IMAD.IADD R7, R80, 0x1, R5 ;  /* 0x0000000150077824 */ /* 0x000fe200078e0205 */
[----:B------:R-:W-:Y:S01]  /*52d0*/  BSSY B0, `(.L_x_9267) ;  /* 0x0000025000007945 */ /* 0x000fe20003800000 */
[----:B------:R-:W-:Y:S02]  /*52e0*/  IMAD R36, R5, 0x2, R62 ;  /* 0x0000000205247824 */ /* 0x000fe400078e023e */
[----:B------:R-:W-:-:S04]  /*52f0*/  IMAD.WIDE R32, R61, 0x60, R56 ;  /* 0x000000603d207825 */ /* 0x000fc800078e0238 */
[----:B------:R-:W-:-:S04]  /*5300*/  IMAD R37, R7, 0x2, R62 ;  /* 0x0000000207257824 */ /* 0x000fc800078e023e */
[----:B------:R-:W-:Y:S05]  /*5310*/  @P3 BRA `(.L_x_9268) ;  /* 0x0000000000803947 */ /* 0x000fea0003800000 */
[----:B------:R-:W-:Y:S02]  /*5320*/  IMAD R7, R33, UR38, RZ ;  /* 0x0000002621077c24 */ /* 0x000fe4000f8e02ff */
[----:B-1----:R-:W-:Y:S02]  /*5330*/  IMAD.MOV.U32 R4, RZ, RZ, R40 ;  /* 0x000000ffff047224 */ /* 0x002fe400078e0028 */
[----:B------:R-:W-:Y:S02]  /*5340*/  IMAD.MOV.U32 R5, RZ, RZ, R65 ;  /* 0x000000ffff057224 */ /* 0x000fe400078e0041 */
[C---:B------:R-:W-:Y:S02]  /*5350*/  IMAD R7, R32.reuse, UR39, R7 ;  /* 0x0000002720077c24 */ /* 0x040fe4000f8e0207 */
[----:B------:R-:W-:-:S04]  /*5360*/  IMAD.WIDE.U32 R4, R32, UR38, R4 ;  /* 0x0000002620047c25 */ /* 0x000fc8000f8e0004 */
[----:B------:R-:W-:Y:S01]  /*5370*/  IMAD.IADD R5, R5, 0x1, R7 ;  /* 0x0000000105057824 */ /* 0x000fe200078e0207 */
[----:B------:R-:W-:-:S04]  /*5380*/  LEA R34, P3, R4, UR36, 0x1 ;  /* 0x0000002404227c11 */ /* 0x000fc8000f8608ff */
[----:B------:R-:W-:Y:S02]  /*5390*/  LEA.HI.X R35, R4, UR37, R5, 0x1, P3 ;  /* 0x0000002504237c11 */ /* 0x000fe400098f0c05 */
[----:B------:R-:W-:-:S13]  /*53a0*/  ISETP.GE.AND P3, PT, R18, UR51, PT ;  /* 0x0000003312007c0c */ /* 0x000fda000bf66270 */
[----:B------:R-:W1:Y:S04]  /*53b0*/  @!P3 LDS.128 R4, [R36] ;  /* 0x000000002404b984 */ /* 0x000e680000000c00 */
[----:B-1----:R-:W-:Y:S01]  /*53c0*/  @!P3 STG.E.128 desc[UR40][R34.64], R4 ;  /* 0x000000042200b986 */ /* 0x002fe2000c101d28 */
[----:B------:R-:W-:-:S13]  /*53d0*/  ISETP.GE.AND P3, PT, R99, UR51, PT ;  /* 0x0000003363007c0c */ /* 0x000fda000bf66270 */
[----:B------:R-:W1:Y:S04]  /*53e0*/  @!P3 LDS.128 R8, [R37] ;  /* 0x000000002508b984 */ /* 0x000e680000000c00 */
[----:B-1----:R-:W-:Y:S01]  /*53f0*/  @!P3 STG.E.128 desc[UR40][R34.64+0x40], R8 ;  /* 0x000040082200b986 */ /* 0x002fe2000c101d28 */
[----:B------:R-:W-:-:S13]  /*5400*/  ISETP.GE.AND P3, PT, R98, UR51, PT ;  /* 0x0000003362007c0c */ /* 0x000fda000bf66270 */
[----:B------:R-:W1:Y:S04]  /*5410*/  @!P3 LDS.128 R12, [R36+0x3000] ;  /* 0x00300000240cb984 */ /* 0x000e680000000c00 */
        /* <DEDUP_REMOVED lines=10> */
[----:B------:R-:W-:-:S13]  /*54c0*/  ISETP.NE.AND P3, PT, R0, RZ, PT ;  /* 0x000000ff0000720c */ /* 0x000fda0003f65270 */
[----:B------:R-:W1:Y:S04]  /*54d0*/  @P3 LDS.128 R12, [R36+0x9000] ;  /* 0x00900000240c3984 */ /* 0x000e680000000c00 */
[----:B-1----:R-:W-:Y:S01]  /*54e0*/  @P3 STG.E.128 desc[UR40][R34.64+0x180], R12 ;  /* 0x0001800c22003986 */ /* 0x002fe2000c101d28 */
[----:B------:R-:W-:-:S13]  /*54f0*/  ISETP.NE.AND P3, PT, R3, RZ, PT ;  /* 0x000000ff0300720c */ /* 0x000fda0003f65270 */
[----:B------:R-:W1:Y:S04]  /*5500*/  @P3 LDS.128 R24, [R37+0x9000] ;  /* 0x0090000025183984 */ /* 0x000e680000000c00 */
[----:B-1----:R3:W-:Y:S02]  /*5510*/  @P3 STG.E.128 desc[UR40][R34.64+0x1c0], R24 ;  /* 0x0001c01822003986 */ /* 0x0027e4000c101d28 */
.L_x_9268:
[----:B------:R-:W-:Y:S05]  /*5520*/  BSYNC B0 ;  /* 0x0000000000007941 */ /* 0x000fea0003800000 */
.L_x_9267:
[----:B------:R-:W-:Y:S01]  /*5530*/  ISETP.GE.AND P3, PT, R234, R101, PT ;  /* 0x00000065ea00720c */ /* 0x000fe20003f66270 */
[----:B------:R-:W-:-:S12]  /*5540*/  BSSY B0, `(.L_x_9269) ;  /* 0x0000024000007945 */ /* 0x000fd80003800000 */
[----:B------:R-:W-:Y:S05]  /*5550*/  @P3 BRA `(.L_x_9270) ;  /* 0x0000000000883947 */ /* 0x000fea0003800000 */
[----:B------:R-:W-:Y:S01]  /*5560*/  IADD3 R7, P3, R32, 0x40, RZ ;  /* 0x0000004020077810 */ /* 0x000fe20007f7e0ff */
[----:B-1----:R-:W-:Y:S02]  /*5570*/  IMAD.MOV.U32 R4, RZ, RZ, R40 ;  /* 0x000000ffff047224 */ /* 0x002fe400078e0028 */
        /* <DEDUP_REMOVED lines=18> */
[----:B---3--:R-:W1:Y:S04]  /*56a0*/  @P3 LDS.128 R24, [R36+0xb000] ;  /* 0x00b0000024183984 */ /* 0x008e680000000c00 */
[----:B-1----:R-:W-:Y:S01]  /*56b0*/  @P3 STG.E.128 desc[UR40][R32.64+0x180], R24 ;  /* 0x0001801820003986 */ /* 0x002fe2000c101d28 */
        /* <DEDUP_REMOVED lines=11> */
[----:B-1----:R4:W-:Y:S02]  /*5770*/  @P3 STG.E.128 desc[UR40][R32.64+0x1c0], R24 ;  /* 0x0001c01820003986 */ /* 0x0029e4000c101d28 */
.L_x_9270:
[----:B------:R-:W-:Y:S05]  /*5780*/  BSYNC B0 ;  /* 0x0000000000007941 */ /* 0x000fea0003800000 */
.L_x_9269:
[----:B------:R-:W-:Y:S01]  /*5790*/  @!PT LDS RZ, [RZ] ;  /* 0x00000000fffff984 */ /* 0x000fe20000000800 */
[----:B------:R-:W-:Y:S01]  /*57a0*/  @!PT LDS RZ, [RZ] ;  /* 0x00000000fffff984 */ /* 0x000fe20000000800 */
[----:B------:R-:W-:Y:S01]  /*57b0*/  @!PT LDS RZ, [RZ] ;  /* 0x00000000fffff984 */ /* 0x000fe20000000800 */
[----:B------:R-:W-:Y:S01]  /*57c0*/  @!PT LDS RZ, [RZ] ;  /* 0x00000000fffff984 */ /* 0x000fe20000000800 */
[----:B------:R5:W-:Y:S06]  /*57d0*/  MEMBAR.ALL.CTA ;  /* 0x0000000000007992 */ /* 0x000bec0000008000 */
[----:B-----5:R-:W5:Y:S02]  /*57e0*/  FENCE.VIEW.ASYNC.S ;  /* 0x00000000000073c6 */ /* 0x020f640000000000 */
[----:B-----5:R1:W-:Y:S01]  /*57f0*/  BAR.SYNC.DEFER_BLOCKING R81, 0x80 ;  /* 0x000200510000751d */ /* 0x0203e20000010000 */
[----:B------:R-:W-:Y:S01]  /*5800*/  ISETP.NE.AND P5, PT, R100, RZ, PT ;  /* 0x000000ff6400720c */ /* 0x000fe20003fa5270 */
[----:B------:R-:W-:-:S02]  /*5810*/  VIADD R22, R22, 0x1 ;  /* 0x0000000116167836 */ /* 0x000fc40000000000 */
[----:B0-2---:R-:W-:-:S03]  /*5820*/  @!P4 VIADD R90, R90, 0x228c0 ;  /* 0x000228c05a5ac836 */ /* 0x005fc60000000000 */
[C---:B------:R-:W-:Y:S02]  /*5830*/  ISETP.NE.AND P3, PT, R22.reuse, 0x2, PT ;  /* 0x000000021600780c */ /* 0x040fe40003f65270 */
[----:B------:R-:W-:Y:S02]  /*5840*/  @!P4 PRMT R90, RZ, 0x654, R90 ;  /* 0x00000654ff5ac816 */ /* 0x000fe4000000005a */
[----:B-1----:R-:W-:Y:S02]  /*5850*/  SEL R4, RZ, 0x1, P3 ;  /* 0x00000001ff047807 */ /* 0x002fe40001800000 */
[----:B------:R-:W-:Y:S02]  /*5860*/  SEL R22, R22, RZ, P3 ;  /* 0x000000ff16167207 */ /* 0x000fe40001800000 */
[----:B------:R-:W-:Y:S01]  /*5870*/  LOP3.LUT R203, R203, R4, RZ, 0x3c, !PT ;  /* 0x00000004cbcb7212 */ /* 0x000fe200078e3cff */
[----:B------:R0:W-:Y:S01]  /*5880*/  @!P4 SYNCS.ARRIVE.TRANS64.RED.A1T0 RZ, [R90+URZ], RZ ;  /* 0x000000ff5affc9a7 */ /* 0x0001e2000810043f */
[----:B------:R-:W-:Y:S05]  /*5890*/  @P5 BRA `(.L_x_9271) ;  /* 0xffffffcc007c5947 */ /* 0x000fea000383ffff */
[----:B------:R-:W1:Y:S01]  /*58a0*/  S2R R5, SR_TID.X ;  /* 0x0000000000057919 */ /* 0x000e620000002100 */
[----:B------:R-:W-:Y:S02]  /*58b0*/  PLOP3.LUT P0, PT, PT, PT, PT, 0x8, 0x0 ;  /* 0x000000000000781c */ /* 0x000fe40003f0e170 */
[----:B-1----:R-:W-:-:S04]  /*58c0*/  SHF.R.U32.HI R5, RZ, 0x7, R5 ;  /* 0x00000007ff057819 */ /* 0x002fc80000011605 */
[----:B------:R-:W-:-:S13]  /*58d0*/  ISETP.NE.AND P5, PT, R5, 0x1, PT ;  /* 0x000000010500780c */ /* 0x000fda0003fa5270 */
[----:B------:R-:W-:Y:S06]  /*58e0*/  @!P5 BAR.ARV 0x9, 0x100 ;  /* 0x024400000000db1d */ /* 0x000fec0000002000 */
.L_x_9219:
[----:B------:R-:W1:Y:S02]  /*58f0*/  LDC.64 R4, c[0x0][0x9e0] ;  /* 0x00027800ff047b82 */ /* 0x000e640000000a00 */
[----:B-1----:R-:W-:Y:S01]  /*5900*/  ISETP.GE.AND P1, PT, R5, 0x1, PT ;  /* 0x000000010500780c */ /* 0x002fe20003f26270 */
[----:B------:R-:W-:-:S12]  /*5910*/  @P0 BRA `(.L_x_9272) ;  /* 0x00000000000c0947 */ /* 0x000fd80003800000 */
[----:B------:R-:W1:Y:S01]  /*5920*/  FENCE.VIEW.ASYNC.G ;  /* 0x00000000000073c6 */ /* 0x000e620000000100 */
[----:B------:R-:W-:Y:S05]  /*5930*/  WARPSYNC.ALL ;  /* 0x0000000000007948 */ /* 0x000fea0003800000 */
[----:B-1----:R-:W-:Y:S06]  /*5940*/  BAR.ARV 0xc, 0x120 ;  /* 0x0304800000007b1d */ /* 0x002fec0000002000 */
.L_x_9272:
[----:B------:R-:W-:Y:S01]  /*5950*/  IMAD.IADD R0, R63, 0x1, R4 ;  /* 0x000000013f007824 */ /* 0x000fe200078e0204 */
        /* <DEDUP_REMOVED lines=12> */
.L_x_9275:
[----:B------:R-:W-:-:S13]  /*5a20*/  ISETP.NE.AND P0, PT, R5, 0x1, PT ;  /* 0x000000010500780c */ /* 0x000fda0003f05270 */
[----:B------:R-:W1:Y:S02]  /*5a30*/  @P0 LDC.64 R6, c[0x0][0x9e8] ;  /* 0x00027a00ff060b82 */ /* 0x000e640000000a00 */
[----:B-1----:R-:W-:-:S05]  /*5a40*/  @P0 IMAD.HI.U32 R4, R3, R6, RZ ;  /* 0x0000000603040227 */ /* 0x002fca00078e00ff */
[----:B------:R-:W-:-:S07]  /*5a50*/  @P0 SHF.R.U32.HI R3, RZ, R7, R4 ;  /* 0x00000007ff030219 */ /* 0x000fce0000011604 */
.L_x_9276:
[----:B------:R-:W-:Y:S05]  /*5a60*/  BSYNC B0 ;  /* 0x0000000000007941 */ /* 0x000fea0003800000 */
.L_x_9274:
[----:B------:R-:W-:-:S05]  /*5a70*/  IMAD R3, R3, R5, R5 ;  /* 0x0000000503037224 */ /* 0x000fca00078e0205 */
[----:B------:R-:W-:-:S07]  /*5a80*/  VIMNMX R0, R0, R3, PT ;  /* 0x0000000300007248 */ /* 0x000fce0003fe0100 */
.L_x_9273:
        /* <DEDUP_REMOVED lines=18> */
.L_x_9279:
[----:B------:R-:W-:-:S13]  /*5bb0*/  ISETP.NE.AND P0, PT, R5, 0x1, PT ;  /* 0x000000010500780c */ /* 0x000fda0003f05270 */
[----:B------:R-:W1:Y:S02]  /*5bc0*/  @P0 LDC.64 R6, c[0x0][0x9e8] ;  /* 0x00027a00ff060b82 */ /* 0x000e640000000a00 */
[----:B-1----:R-:W-:-:S05]  /*5bd0*/  @P0 IMAD.HI.U32 R6, R59, R6, RZ ;  /* 0x000000063b060227 */ /* 0x002fca00078e00ff */
[----:B------:R-:W-:-:S07]  /*5be0*/  @P0 SHF.R.U32.HI R59, RZ, R7, R6 ;  /* 0x00000007ff3b0219 */ /* 0x000fce0000011606 */
.L_x_9280:
[----:B------:R-:W-:Y:S05]  /*5bf0*/  BSYNC B0 ;  /* 0x0000000000007941 */ /* 0x000fea0003800000 */
.L_x_9278:
[----:B------:R-:W-:-:S05]  /*5c00*/  IMAD R59, R59, R5, RZ ;  /* 0x000000053b3b7224 */ /* 0x000fca00078e02ff */
[----:B------:R-:W-:-:S07]  /*5c10*/  VIMNMX R0, R0, R59, !PT ;  /* 0x0000003b00007248 */ /* 0x000fce0007fe0100 */
.L_x_9277:
        /* <DEDUP_REMOVED lines=67> */
[----:B---3--:R-:W-:Y:S02]  /*6050*/  CS2R R34, SRZ ;  /* 0x0000000000227805 */ /* 0x008fe4000001ff00 */
[----:B------:R-:W-:Y:S02]  /*6060*/  CS2R R36, SRZ ;  /* 0x0000000000247805 */ /* 0x000fe4000001ff00 */
[----:B----4-:R-:W-:Y:S02]  /*6070*/  CS2R R32, SRZ ;  /* 0x0000000000207805 */ /* 0x010fe4000001ff00 */
[----:B------:R-:W-:-:S02]  /*6080*/  CS2R R26, SRZ ;  /* 0x00000000001a7805 */ /* 0x000fc4000001ff00 */
[----:B------:R-:W-:Y:S02]  /*6090*/  CS2R R28, SRZ ;  /* 0x00000000001c7805 */ /* 0x000fe4000001ff00 */
[----:B------:R-:W-:Y:S01]  /*60a0*/  CS2R R24, SRZ ;  /* 0x0000000000187805 */ /* 0x000fe2000001ff00 */
[----:B------:R-:W-:Y:S06]  /*60b0*/  @!P1 BRA `(.L_x_9281) ;  /* 0x000000e800749947 */ /* 0x000fec0003800000 */
[----:B------:R-:W-:-:S03]  /*60c0*/  UMOV UR4, 0xffffffff ;  /* 0xffffffff00047882 */ /* 0x000fc60000000000 */
[----:B------:R-:W-:Y:S05]  /*60d0*/  BRA.DIV UR4, `(.L_x_9282) ;  /* 0x0000017604887947 */ /* 0x000fea000b800000 */
[----:B------:R-:W1:Y:S02]  /*60e0*/  S2R R3, SR_TID.X ;  /* 0x0000000000037919 */ /* 0x000e640000002100 */
[----:B-1----:R-:W-:-:S05]  /*60f0*/  VIADD R3, R3, 0xffffff80 ;  /* 0xffffff8003037836 */ /* 0x002fca0000000000 */
[----:B------:R-:W-:-:S04]  /*6100*/  SHF.R.S32.HI R0, RZ, 0x1f, R3 ;  /* 0x0000001fff007819 */ /* 0x000fc80000011403 */
[----:B------:R-:W-:-:S04]  /*6110*/  LEA.HI R0, R0, R3, RZ, 0x7 ;  /* 0x0000000300007211 */ /* 0x000fc800078f38ff */
[----:B------:R-:W-:-:S05]  /*6120*/  SHF.R.S32.HI R0, RZ, 0x7, R0 ;  /* 0x00000007ff007819 */ /* 0x000fca0000011400 */
[----:B------:R1:W2:Y:S02]  /*6130*/  SHFL.IDX PT, R14, R0, RZ, 0x1f ;  /* 0x00001fff000e7589 */ /* 0x0002a400000e0000 */
.L_x_9545:
[----:B-12---:R-:W-:Y:S01]  /*6140*/  LEA.HI R0, R14, R14, RZ, 0x1 ;  /* 0x0000000e0e007211 */ /* 0x006fe200078f08ff */
[----:B------:R-:W-:Y:S01]  /*6150*/  VIADD R26, R17, 0x18400 ;  /* 0x00018400111a7836 */ /* 0x000fe20000000000 */
[----:B------:R-:W-:Y:S02]  /*6160*/  BSSY B6, `(.L_x_9283) ;  /* 0x0000018000067945 */ /* 0x000fe40003800000 */
        /* <DEDUP_REMOVED lines=22> */
[----:B0-2--5:R-:W-:Y:S05]  /*62d0*/  CALL.ABS.NOINC R14 ;  /* 0x000000000e007343 */ /* 0x025fea0003c00000 */
.L_x_9284:
[----:B------:R-:W-:Y:S05]  /*62e0*/  BSYNC B6 ;  /* 0x0000000000067941 */ /* 0x000fea0003800000 */
.L_x_9283:
[----:B------:R-:W-:Y:S02]  /*62f0*/  ULDC UR4, c[0x0][0x3d4] ;  /* 0x0000f50000047ab9 */ /* 0x000fe40000000800 */
[----:B------:R-:W-:-:S13]  /*6300*/  ISETP.LT.AND P0, PT, RZ, UR4, PT ;  /* 0x00000004ff007c0c */ /* 0x000fda000bf01270 */
[----:B------:R-:W-:Y:S05]  /*6310*/  @P0 BRA `(.L_x_9285) ;  /* 0x00000000003c0947 */ /* 0x000fea0003800000 */
[----:B------:R-:W-:-:S04]  /*6320*/  LEA.HI R0, R235, R235, RZ, 0x1 ;  /* 0x000000ebeb007211 */ /* 0x000fc800078f08ff */
[----:B------:R-:W-:-:S05]  /*6330*/  LOP3.LUT R0, R0, 0xfffffffe, RZ, 0xc0, !PT ;  /* 0xfffffffe00007812 */ /* 0x000fca00078ec0ff */
[----:B------:R-:W-:-:S05]  /*6340*/  IMAD.IADD R0, R235, 0x1, -R0 ;  /* 0x00000001eb007824 */ /* 0x000fca00078e0a00 */
[----:B------:R-:W-:-:S04]  /*6350*/  SHF.L.U32 R0, R0, 0x1f, RZ ;  /* 0x0000001f00007819 */ /* 0x000fc800000006ff */
[----:B------:R1:W2:Y:S03]  /*6360*/  SYNCS.PHASECHK.TRANS64.TRYWAIT P0, [R17+URZ+0x22800], R0 ;  /* 0x02280000110075a7 */ /* 0x0002a6000800017f */
[----:B--2---:R-:W-:Y:S05]  /*6370*/  @!P0 NANOSLEEP.SYNCS 0x989680 ;  /* 0x009896800000895d */ /* 0x004fea0003900000 */
[----:B------:R-:W2:Y:S01]  /*6380*/  @!P0 SYNCS.PHASECHK.TRANS64 P0, [R17+URZ+0x22800], R0 ;  /* 0x02280000110085a7 */ /* 0x000ea2000800007f */
[----:B------:R-:W-:Y:S04]  /*6390*/  BSSY B0, `(.L_x_9286) ;  /* 0x0000006000007945 */ /* 0x000fe80003800000 */
[----:B--2---:R-:W-:Y:S05]  /*63a0*/  @P0 BRA `(.L_x_9287) ;  /* 0x0000000000100947 */ /* 0x004fea0003800000 */
.L_x_9288:
[----:B--2---:R2:W3:Y:S02]  /*63b0*/  SYNCS.PHASECHK.TRANS64.TRYWAIT P0, [R17+URZ+0x22800], R0 ;  /* 0x02280000110075a7 */ /* 0x0044e4000800017f */
[----:B---3--:R-:W-:Y:S05]  /*63c0*/  @!P0 NANOSLEEP.SYNCS 0x989680 ;  /* 0x009896800000895d */ /* 0x008fea0003900000 */
[----:B------:R-:W3:Y:S02]  /*63d0*/  @!P0 SYNCS.PHASECHK.TRANS64 P0, [R17+URZ+0x22800], R0 ;  /* 0x02280000110085a7 */ /* 0x000ee4000800007f */
[----:B---3--:R-:W-:Y:S05]  /*63e0*/  @!P0 BRA `(.L_x_9288) ;  /* 0xfffffffc00f08947 */ /* 0x008fea000383ffff */
.L_x_9287:
[----:B------:R-:W-:Y:S05]  /*63f0*/  BSYNC B0 ;  /* 0x0000000000007941 */ /* 0x000fea0003800000 */
.L_x_9286:
[----:B------:R-:W-:Y:S05]  /*6400*/  BRA `(.L_x_9289) ;  /* 0x0000002c00887947 */ /* 0x000fea0003800000 */
.L_x_9285:
[----:B------:R-:W1:Y:S01]  /*6410*/  S2R R0, SR_TID.X ;  /* 0x0000000000007919 */ /* 0x000e620000002100 */
[----:B------:R-:W2:Y:S01]  /*6420*/  LDC.64 R12, c[0x0][0x3d8] ;  /* 0x0000f600ff0c7b82 */ /* 0x000ea20000000a00 */
[----:B-----5:R-:W-:Y:S01]  /*6430*/  SHF.R.S32.HI R3, RZ, 0x1f, R31 ;  /* 0x0000001fff037819 */ /* 0x020fe2000001141f */
[--C-:B------:R-:W-:Y:S01]  /*6440*/  IMAD.MOV.U32 R4, RZ, RZ, R18.reuse ;  /* 0x000000ffff047224 */ /* 0x100fe200078e0012 */
[----:B------:R-:W-:Y:S01]  /*6450*/  SHF.R.S32.HI R5, RZ, 0x1f, R18 ;  /* 0x0000001fff057819 */ /* 0x000fe20000011412 */
[----:B------:R-:W-:Y:S01]  /*6460*/  BSSY B6, `(.L_x_9290) ;  /* 0x0000037000067945 */ /* 0x000fe20003800000 */
[----:B------:R-:W-:-:S03]  /*6470*/  LOP3.LUT P0, RZ, R26, 0x3ff, RZ, 0xc0, !PT ;  /* 0x000003ff1aff7812 */ /* 0x000fc6000780c0ff */
[----:B------:R-:W3:Y:S01]  /*6480*/  LDC.64 R14, c[0x0][0x3e8] ;  /* 0x0000fa00ff0e7b82 */ /* 0x000ee20000000a00 */
[-C--:B--2---:R-:W-:Y:S01]  /*6490*/  IMAD R8, R236, R12.reuse, RZ ;  /* 0x0000000cec087224 */ /* 0x084fe200078e02ff */
[----:B------:R-:W-:Y:S01]  /*64a0*/  SHF.L.U64.HI R56, R12, 0x6, R13 ;  /* 0x000000060c387819 */ /* 0x000fe2000001020d */
[----:B------:R-:W-:-:S04]  /*64b0*/  IMAD.WIDE.U32 R44, R31, R12, RZ ;  /* 0x0000000c1f2c7225 */ /* 0x000fc800078e00ff */
[----:B------:R-:W-:Y:S02]  /*64c0*/  IMAD R48, R23, R13, R8 ;  /* 0x0000000d17307224 */ /* 0x000fe400078e0208 */
[----:B-1----:R-:W-:Y:S01]  /*64d0*/  VIADD R0, R0, 0xffffff80 ;  /* 0xffffff8000007836 */ /* 0x002fe20000000000 */
[----:B---3--:R-:W-:Y:S01]  /*64e0*/  SHF.L.U64.HI R57, R14, 0x6, R15 ;  /* 0x000000060e397819 */ /* 0x008fe2000001020f */
[-C--:B------:R-:W-:Y:S02]  /*64f0*/  IMAD R10, R236, R14.reuse, RZ ;  /* 0x0000000eec0a7224 */ /* 0x080fe400078e02ff */
[----:B------:R-:W-:Y:S01]  /*6500*/  IMAD R6, R3, R14, RZ ;  /* 0x0000000e03067224 */ /* 0x000fe200078e02ff */
[----:B------:R-:W-:Y:S01]  /*6510*/  SHF.R.S32.HI R30, RZ, 0x1f, R0 ;  /* 0x0000001fff1e7819 */ /* 0x000fe20000011400 */
[-C--:B------:R-:W-:Y:S02]  /*6520*/  IMAD R50, R23, R15.reuse, R10 ;  /* 0x0000000f17327224 */ /* 0x080fe400078e020a */
[C---:B------:R-:W-:Y:S01]  /*6530*/  IMAD R47, R31.reuse, R15, R6 ;  /* 0x0000000f1f2f7224 */ /* 0x040fe200078e0206 */
[----:B------:R-:W-:Y:S01]  /*6540*/  LEA.HI R30, R30, R0, RZ, 0x2 ;  /* 0x000000001e1e7211 */ /* 0x000fe200078f10ff */
[----:B------:R-:W-:-:S03]  /*6550*/  IMAD.WIDE.U32 R42, R31, R14, RZ ;  /* 0x0000000e1f2a7225 */ /* 0x000fc600078e00ff */
[----:B------:R-:W-:Y:S01]  /*6560*/  LOP3.LUT R30, R30, 0xfffffffc, RZ, 0xc0, !PT ;  /* 0xfffffffc1e1e7812 */ /* 0x000fe200078ec0ff */
[----:B------:R-:W-:-:S04]  /*6570*/  IMAD.WIDE.U32 R8, R23, R12, R4 ;  /* 0x0000000c17087225 */ /* 0x000fc800078e0004 */
[----:B------:R-:W-:Y:S01]  /*6580*/  IMAD.IADD R30, R0, 0x1, -R30 ;  /* 0x00000001001e7824 */ /* 0x000fe200078e0a1e */
[----:B------:R-:W-:Y:S01]  /*6590*/  IADD3 R26, P3, R8, R44, RZ ;  /* 0x0000002c081a7210 */ /* 0x000fe20007f7e0ff */
[----:B------:R-:W-:Y:S02]  /*65a0*/  IMAD R0, R3, R12, RZ ;  /* 0x0000000c03007224 */ /* 0x000fe400078e02ff */
[----:B------:R-:W-:Y:S02]  /*65b0*/  IMAD.SHL.U32 R24, R30, 0x4, RZ ;  /* 0x000000041e187824 */ /* 0x000fe400078e00ff */
[----:B------:R-:W-:Y:S02]  /*65c0*/  IMAD R41, R31, R13, R0 ;  /* 0x0000000d1f297224 */ /* 0x000fe400078e0200 */
[----:B------:R-:W-:Y:S01]  /*65d0*/  IMAD.WIDE.U32 R10, R23, R14, R4 ;  /* 0x0000000e170a7225 */ /* 0x000fe200078e0004 */
[----:B------:R-:W-:-:S03]  /*65e0*/  SHF.R.S32.HI R25, RZ, 0x1f, R24 ;  /* 0x0000001fff197819 */ /* 0x000fc60000011418 */
[----:B------:R-:W-:Y:S01]  /*65f0*/  IMAD.IADD R41, R41, 0x1, R45 ;  /* 0x0000000129297824 */ /* 0x000fe200078e022d */
[----:B------:R-:W-:Y:S01]  /*6600*/  IADD3 R28, P4, R10, R42, RZ ;  /* 0x0000002a0a1c7210 */ /* 0x000fe20007f9e0ff */
[----:B------:R-:W-:-:S03]  /*6610*/  IMAD.WIDE.U32 R4, R23, R12, R24 ;  /* 0x0000000c17047225 */ /* 0x000fc600078e0018 */
[----:B------:R-:W-:Y:S01]  /*6620*/  IADD3.X R27, R41, R48, R9, P3, !PT ;  /* 0x00000030291b7210 */ /* 0x000fe20001ffe409 */
[----:B------:R-:W-:Y:S01]  /*6630*/  IMAD.WIDE.U32 R6, R23, R14, R24 ;  /* 0x0000000e17067225 */ /* 0x000fe200078e0018 */
[----:B------:R-:W-:-:S03]  /*6640*/  IADD3 R46, P1, R4, R44, RZ ;  /* 0x0000002c042e7210 */ /* 0x000fc60007f3e0ff */
[----:B------:R-:W-:Y:S01]  /*6650*/  IMAD.IADD R47, R47, 0x1, R43 ;  /* 0x000000012f2f7824 */ /* 0x000fe200078e022b */
[----:B------:R-:W-:Y:S01]  /*6660*/  IADD3 R49, P2, R6, R42, RZ ;  /* 0x0000002a06317210 */ /* 0x000fe20007f5e0ff */
[----:B------:R-:W-:Y:S01]  /*6670*/  IMAD.SHL.U32 R55, R12, 0x40, RZ ;  /* 0x000000400c377824 */ /* 0x000fe200078e00ff */
[----:B------:R-:W-:Y:S01]  /*6680*/  IADD3.X R48, R41, R5, R48, P1, !PT ;  /* 0x0000000529307210 */ /* 0x000fe20000ffe430 */
[----:B------:R-:W-:Y:S01]  /*6690*/  IMAD.SHL.U32 R59, R14, 0x40, RZ ;  /* 0x000000400e3b7824 */ /* 0x000fe200078e00ff */
[C---:B------:R-:W-:Y:S02]  /*66a0*/  IADD3.X R29, R47.reuse, R50, R11, P4, !PT ;  /* 0x000000322f1d7210 */ /* 0x040fe400027fe40b */
[----:B------:R-:W-:Y:S01]  /*66b0*/  IADD3.X R50, R47, R7, R50, P2, !PT ;  /* 0x000000072f327210 */ /* 0x000fe200017fe432 */
        /* <DEDUP_REMOVED lines=17> */
.L_x_9291:
[----:B------:R-:W-:Y:S05]  /*67d0*/  BSYNC B6 ;  /* 0x0000000000067941 */ /* 0x000fea0003800000 */
.L_x_9290:
[----:B------:R-:W1:Y:S01]  /*67e0*/  LDC.64 R6, c[0x0][0x3d8] ;  /* 0x0000f600ff067b82 */ /* 0x000e620000000a00 */
[----:B------:R-:W-:Y:S01]  /*67f0*/  SHF.R.S32.HI R3, RZ, 0x1f, R209 ;  /* 0x0000001fff037819 */ /* 0x000fe200000114d1 */
[----:B------:R-:W-:Y:S01]  /*6800*/  ULDC.U8 UR4, c[0x0][0x3f0] ;  /* 0x0000fc0000047ab9 */ /* 0x000fe20000000000 */
[----:B------:R-:W-:Y:S01]  /*6810*/  BSSY B0, `(.L_x_9292) ;  /* 0x0000299000007945 */ /* 0x000fe20003800000 */
[----:B------:R-:W-:-:S04]  /*6820*/  ISETP.NE.AND P0, PT, RZ, UR4, PT ;  /* 0x00000004ff007c0c */ /* 0x000fc8000bf05270 */
[----:B------:R-:W2:Y:S01]  /*6830*/  LDC.64 R4, c[0x0][0x3e8] ;  /* 0x0000fa00ff047b82 */ /* 0x000ea20000000a00 */
[-C--:B-1----:R-:W-:Y:S02]  /*6840*/  IMAD R0, R3, R6.reuse, RZ ;  /* 0x0000000603007224 */ /* 0x082fe400078e02ff */
[----:B------:R-:W-:-:S04]  /*6850*/  IMAD.WIDE.U32 R8, R209, R6, RZ ;  /* 0x00000006d1087225 */ /* 0x000fc800078e00ff */
[----:B------:R-:W-:Y:S02]  /*6860*/  IMAD.SHL.U32 R53, R8, 0x80, RZ ;  /* 0x0000008008357824 */ /* 0x000fe400078e00ff */
[-C--:B--2---:R-:W-:Y:S02]  /*6870*/  IMAD R12, R3, R4.reuse, RZ ;  /* 0x00000004030c7224 */ /* 0x084fe400078e02ff */
        /* <DEDUP_REMOVED lines=11> */
[----:B------:R-:W1:Y:S01]  /*6930*/  LDC R0, c[0x0][0x428] ;  /* 0x00010a00ff007b82 */ /* 0x000e620000000800 */
        /* <DEDUP_REMOVED lines=8> */
[----:B------:R-:W-:Y:S02]  /*69c0*/  CS2R R26, SRZ ;  /* 0x00000000001a7805 */ /* 0x000fe4000001ff00 */
[----:B------:R-:W-:-:S02]  /*69d0*/  CS2R R20, SRZ ;  /* 0x0000000000147805 */ /* 0x000fc4000001ff00 */
[----:B------:R-:W-:Y:S02]  /*69e0*/  CS2R R28, SRZ ;  /* 0x00000000001c7805 */ /* 0x000fe4000001ff00 */
[----:B------:R-:W-:Y:S02]  /*69f0*/  CS2R R34, SRZ ;  /* 0x0000000000227805 */ /* 0x000fe4000001ff00 */
[----:B-1----:R-:W-:Y:S01]  /*6a00*/  ISETP.NE.AND P2, PT, R0, 0x1, PT ;  /* 0x000000010000780c */ /* 0x002fe20003f45270 */
[----:B------:R-:W-:-:S04]  /*6a10*/  IMAD R0, R209, 0x80, R23 ;  /* 0x00000080d1007824 */ /* 0x000fc800078e0217 */
[----:B------:R-:W-:Y:S01]  /*6a20*/  IMAD R3, R30, 0x40, R0 ;  /* 0x000000401e037824 */ /* 0x000fe200078e0200 */
[----:B------:R-:W-:-:S07]  /*6a30*/  CS2R R30, SRZ ;  /* 0x00000000001e7805 */ /* 0x000fce000001ff00 */
[----:B------:R-:W1:Y:S08]  /*6a40*/  @P2 LDC R10, c[0x0][0x42c] ;  /* 0x00010b00ff0a2b82 */ /* 0x000e700000000800 */
[----:B------:R-:W2:Y:S01]  /*6a50*/  @P2 LDC R9, c[0x0][0x430] ;  /* 0x00010c00ff092b82 */ /* 0x000ea20000000800 */
[----:B-1----:R-:W-:-:S04]  /*6a60*/  @P2 IMAD.HI.U32 R0, R3, R10, RZ ;  /* 0x0000000a03002227 */ /* 0x002fc800078e00ff */
[----:B------:R-:W-:Y:S01]  /*6a70*/  IMAD.MOV.U32 R10, RZ, RZ, R44 ;  /* 0x000000ffff0a7224 */ /* 0x000fe200078e002c */
[----:B--2---:R-:W-:Y:S02]  /*6a80*/  @P2 SHF.R.U32.HI R3, RZ, R9, R0 ;  /* 0x00000009ff032219 */ /* 0x004fe40000011600 */
[----:B------:R-:W-:Y:S02]  /*6a90*/  CS2R R8, SRZ ;  /* 0x0000000000087805 */ /* 0x000fe4000001ff00 */
[----:B------:R-:W-:Y:S01]  /*6aa0*/  SHF.R.S32.HI R41, RZ, 0x1f, R3 ;  /* 0x0000001fff297819 */ /* 0x000fe20000011403 */
[----:B------:R-:W-:Y:S06]  /*6ab0*/  @P0 BRA `(.L_x_9295) ;  /* 0x0000000000580947 */ /* 0x000fec0003800000 */
[----:B------:R-:W-:Y:S01]  /*6ac0*/  IADD3 R15, P2, R53, R46, RZ ;  /* 0x0000002e350f7210 */ /* 0x000fe20007f5e0ff */
[C---:B------:R-:W-:Y:S01]  /*6ad0*/  VIADD R0, R24.reuse, 0x10 ;  /* 0x0000001018007836 */ /* 0x040fe20000000000 */
[----:B------:R-:W-:Y:S01]  /*6ae0*/  ULDC UR4, c[0x0][0x3d4] ;  /* 0x0000f50000047ab9 */ /* 0x000fe20000000800 */
[----:B------:R-:W-:Y:S01]  /*6af0*/  ULDC.64 UR6, c[0x0][0x3c8] ;  /* 0x0000f20000067ab9 */ /* 0x000fe20000000a00 */
[----:B------:R-:W-:Y:S01]  /*6b00*/  ISETP.GE.AND P5, PT, R24, UR4, PT ;  /* 0x0000000418007c0c */ /* 0x000fe2000bfa6270 */
[----:B------:R-:W-:Y:S01]  /*6b10*/  IMAD.X R30, R51, 0x1, R48, P2 ;  /* 0x00000001331e7824 */ /* 0x000fe200010e0630 */
[----:B------:R-:W-:Y:S01]  /*6b20*/  ISETP.GE.AND P2, PT, R0, UR4, PT ;  /* 0x0000000400007c0c */ /* 0x000fe2000bf46270 */
[----:B------:R-:W-:Y:S01]  /*6b30*/  ULDC.64 UR4, c[0x0][0x3e0] ;  /* 0x0000f80000047ab9 */ /* 0x000fe20000000a00 */
[----:B------:R-:W-:Y:S02]  /*6b40*/  IADD3 R0, P4, R54, R49, RZ ;  /* 0x0000003136007210 */ /* 0x000fe40007f9e0ff */
[----:B------:R-:W-:-:S02]  /*6b50*/  CS2R R36, SRZ ;  /* 0x0000000000247805 */ /* 0x000fc4000001ff00 */
[C---:B------:R-:W-:Y:S02]  /*6b60*/  LEA R14, P3, R15.reuse, UR6, 0x1 ;  /* 0x000000060f0e7c11 */ /* 0x040fe4000f8608ff */
[----:B------:R-:W-:Y:S02]  /*6b70*/  CS2R R32, SRZ ;  /* 0x0000000000207805 */ /* 0x000fe4000001ff00 */
[----:B------:R-:W-:Y:S01]  /*6b80*/  CS2R R34, SRZ ;  /* 0x0000000000227805 */ /* 0x000fe2000001ff00 */
[----:B------:R-:W-:Y:S01]  /*6b90*/  IMAD.X R31, R52, 0x1, R50, P4 ;  /* 0x00000001341f7824 */ /* 0x000fe200020e0632 */
[----:B------:R-:W-:Y:S02]  /*6ba0*/  LEA.HI.X R15, R15, UR7, R30, 0x1, P3 ;  /* 0x000000070f0f7c11 */ /* 0x000fe400098f0c1e */
[----:B------:R-:W-:-:S03]  /*6bb0*/  LEA R38, P3, R0, UR4, 0x1 ;  /* 0x0000000400267c11 */ /* 0x000fc6000f8608ff */
[----:B------:R1:W5:Y:S01]  /*6bc0*/  @!P5 LDG.E.64 R36, desc[UR40][R14.64] ;  /* 0x000000280e24d981 */ /* 0x000362000c1e1b00 */
[----:B------:R-:W-:Y:S02]  /*6bd0*/  LEA.HI.X R39, R0, UR5, R31, 0x1, P3 ;  /* 0x0000000500277c11 */ /* 0x000fe400098f0c1f */
[----:B------:R-:W-:Y:S01]  /*6be0*/  CS2R R30, SRZ ;  /* 0x00000000001e7805 */ /* 0x000fe2000001ff00 */
[----:B------:R1:W5:Y:S04]  /*6bf0*/  @!P2 LDG.E.64 R32, desc[UR40][R14.64+0x20] ;  /* 0x000020280e20a981 */ /* 0x000368000c1e1b00 */
[----:B------:R1:W5:Y:S04]  /*6c00*/  @!P5 LDG.E.64 R34, desc[UR40][R38.64] ;  /* 0x000000282622d981 */ /* 0x000368000c1e1b00 */
[----:B------:R1:W5:Y:S02]  /*6c10*/  @!P2 LDG.E.64 R30, desc[UR40][R38.64+0x20] ;  /* 0x00002028261ea981 */ /* 0x000364000c1e1b00 */
.L_x_9295:
[----:B------:R-:W-:Y:S05]  /*6c20*/  BSYNC B1 ;  /* 0x0000000000017941 */ /* 0x000fea0003800000 */
.L_x_9294:
[----:B------:R-:W-:Y:S04]  /*6c30*/  BSSY B1, `(.L_x_9296) ;  /* 0x0000018000017945 */ /* 0x000fe80003800000 */
[----:B------:R-:W-:Y:S05]  /*6c40*/  @P1 BRA `(.L_x_9297) ;  /* 0x0000000000581947 */ /* 0x000fea0003800000 */
[----:B------:R-:W-:Y:S01]  /*6c50*/  IADD3 R0, P4, P5, R49, R59, R54 ;  /* 0x0000003b31007210 */ /* 0x000fe20007d9e036 */
[----:B-1----:R-:W-:Y:S01]  /*6c60*/  VIADD R14, R24, 0x10 ;  /* 0x00000010180e7836 */ /* 0x002fe20000000000 */
        /* <DEDUP_REMOVED lines=20> */
.L_x_9297:
[----:B------:R-:W-:Y:S05]  /*6db0*/  BSYNC B1 ;  /* 0x0000000000017941 */ /* 0x000fea0003800000 */
.L_x_9296:
[----:B-12---:R-:W2:Y:S01]  /*6dc0*/  LDL R39, [R1+0x4] ;  /* 0x0000040001277983 */ /* 0x006ea20000100800 */
[----:B------:R-:W-:Y:S01]  /*6dd0*/  IMAD.WIDE.U32 R10, R3, R6, R10 ;  /* 0x00000006030a7225 */ /* 0x000fe200078e000a */
[----:B------:R-:W-:Y:S01]  /*6de0*/  LEA.HI R0, R235, R235, RZ, 0x1 ;  /* 0x000000ebeb007211 */ /* 0x000fe200078f08ff */
[----:B------:R-:W-:Y:S01]  /*6df0*/  ULDC.64 UR4, c[0x0][0x3c8] ;  /* 0x0000f20000047ab9 */ /* 0x000fe20000000a00 */
[----:B------:R-:W-:Y:S01]  /*6e00*/  ULDC.64 UR6, c[0x0][0x3e0] ;  /* 0x0000f80000067ab9 */ /* 0x000fe20000000a00 */
[----:B------:R-:W-:-:S04]  /*6e10*/  IMAD.WIDE.U32 R12, R3, R4, R12 ;  /* 0x00000004030c7225 */ /* 0x000fc800078e000c */
[C---:B------:R-:W-:Y:S02]  /*6e20*/  IMAD R6, R41.reuse, R6, RZ ;  /* 0x0000000629067224 */ /* 0x040fe400078e02ff */
[----:B------:R-:W-:Y:S02]  /*6e30*/  IMAD R4, R41, R4, RZ ;  /* 0x0000000429047224 */ /* 0x000fe400078e02ff */
[C---:B------:R-:W-:Y:S01]  /*6e40*/  IMAD R7, R3.reuse, R7, R6 ;  /* 0x0000000703077224 */ /* 0x040fe200078e0206 */
[----:B------:R-:W-:Y:S01]  /*6e50*/  LOP3.LUT R6, R0, 0xfffffffe, RZ, 0xc0, !PT ;  /* 0xfffffffe00067812 */ /* 0x000fe200078ec0ff */
[----:B------:R-:W-:Y:S01]  /*6e60*/  IMAD R3, R3, R5, R4 ;  /* 0x0000000503037224 */ /* 0x000fe200078e0204 */
[----:B------:R-:W-:Y:S01]  /*6e70*/  LEA R4, P2, R10, UR4, 0x1 ;  /* 0x000000040a047c11 */ /* 0x000fe2000f8408ff */
[----:B------:R-:W-:Y:S01]  /*6e80*/  IMAD.IADD R5, R11, 0x1, R7 ;  /* 0x000000010b057824 */ /* 0x000fe200078e0207 */
[----:B------:R-:W-:Y:S01]  /*6e90*/  LEA R0, P3, R12, UR6, 0x1 ;  /* 0x000000060c007c11 */ /* 0x000fe2000f8608ff */
[----:B------:R-:W-:Y:S01]  /*6ea0*/  IMAD.IADD R3, R13, 0x1, R3 ;  /* 0x000000010d037824 */ /* 0x000fe200078e0203 */
[----:B------:R-:W-:Y:S01]  /*6eb0*/  UMOV UR4, 0xffffffff ;  /* 0xffffffff00047882 */ /* 0x000fe20000000000 */
[----:B------:R-:W-:Y:S01]  /*6ec0*/  IMAD.IADD R6, R235, 0x1, -R6 ;  /* 0x00000001eb067824 */ /* 0x000fe200078e0a06 */
[----:B------:R-:W-:-:S02]  /*6ed0*/  LEA.HI.X R5, R10, UR5, R5, 0x1, P2 ;  /* 0x000000050a057c11 */ /* 0x000fc400090f0c05 */
[----:B------:R-:W-:Y:S02]  /*6ee0*/  LEA.HI.X R3, R12, UR7, R3, 0x1, P3 ;  /* 0x000000070c037c11 */ /* 0x000fe400098f0c03 */
[----:B------:R-:W-:Y:S01]  /*6ef0*/  SHF.L.U32 R6, R6, 0x1f, RZ ;  /* 0x0000001f06067819 */ /* 0x000fe200000006ff */
[----:B--2---:R-:W-:-:S05]  /*6f00*/  IMAD.SHL.U32 R14, R39, 0x40, RZ ;  /* 0x00000040270e7824 */ /* 0x004fca00078e00ff */
[----:B------:R-:W-:-:S04]  /*6f10*/  LOP3.LUT R15, R14, 0x1c0, RZ, 0xc0, !PT ;  /* 0x000001c00e0f7812 */ /* 0x000fc800078ec0ff */
[----:B------:R-:W-:Y:S02]  /*6f20*/  LOP3.LUT R14, R15, 0x18, R18, 0xf8, !PT ;  /* 0x000000180f0e7812 */ /* 0x000fe400078ef812 */
[----:B------:R-:W-:-:S04]  /*6f30*/  SHF.R.U32.HI R15, RZ, 0x3, R15 ;  /* 0x00000003ff0f7819 */ /* 0x000fc8000001160f */
[----:B------:R-:W-:Y:S01]  /*6f40*/  LOP3.LUT R38, R14, R15, RZ, 0x3c, !PT ;  /* 0x0000000f0e267212 */ /* 0x000fe200078e3cff */
[----:B------:R-:W-:Y:S06]  /*6f50*/  BRA.DIV UR4, `(.L_x_9298) ;  /* 0x0000016a04247947 */ /* 0x000fec000b800000 */
.L_x_9548:
[----:B------:R-:W-:-:S03]  /*6f60*/  UMOV UR4, 0xffffffff ;  /* 0xffffffff00047882 */ /* 0x000fc60000000000 */
[----:B------:R-:W-:Y:S05]  /*6f70*/  BRA.DIV UR4, `(.L_x_9299) ;  /* 0x0000016a04447947 */ /* 0x000fea000b800000 */
.L_x_9551:
[----:B------:R-:W-:-:S03]  /*6f80*/  UMOV UR4, 0xffffffff ;  /* 0xffffffff00047882 */ /* 0x000fc60000000000 */
[----:B------:R-:W-:Y:S05]  /*6f90*/  BRA.DIV UR4, `(.L_x_9300) ;  /* 0x0000016a04647947 */ /* 0x000fea000b800000 */
.L_x_9554:
[----:B------:R-:W-:-:S03]  /*6fa0*/  UMOV UR4, 0xffffffff ;  /* 0xffffffff00047882 */ /* 0x000fc60000000000 */
[----:B------:R-:W-:Y:S05]  /*6fb0*/  BRA.DIV UR4, `(.L_x_9301) ;  /* 0x0000016a04847947 */ /* 0x000fea000b800000 */
.L_x_9557:
[----:B------:R-:W-:-:S03]  /*6fc0*/  UMOV UR4, 0xffffffff ;  /* 0xffffffff00047882 */ /* 0x000fc60000000000 */
[----:B------:R-:W-:Y:S05]  /*6fd0*/  BRA.DIV UR4, `(.L_x_9302) ;  /* 0x0000016a04a47947 */ /* 0x000fea000b800000 */
.L_x_9560:
[----:B------:R-:W-:-:S03]  /*6fe0*/  UMOV UR4, 0xffffffff ;  /* 0xffffffff00047882 */ /* 0x000fc60000000000 */
[----:B------:R-:W-:Y:S05]  /*6ff0*/  BRA.DIV UR4, `(.L_x_9303) ;  /* 0x0000016a04c47947 */ /* 0x000fea000b800000 */
.L_x_9563:
[----:B------:R-:W-:-:S03]  /*7000*/  UMOV UR4, 0xffffffff ;  /* 0xffffffff00047882 */ /* 0x000fc60000000000 */
[----:B------:R-:W-:Y:S05]  /*7010*/  BRA.DIV UR4, `(.L_x_9304) ;  /* 0x0000016a04e47947 */ /* 0x000fea000b800000 */
.L_x_9566:
[----:B------:R-:W-:-:S03]  /*7020*/  UMOV UR4, 0xffffffff ;  /* 0xffffffff00047882 */ /* 0x000fc60000000000 */
[----:B------:R-:W-:Y:S05]  /*7030*/  BRA.DIV UR4, `(.L_x_9305) ;  /* 0x0000016e04047947 */ /* 0x000fea000b800000 */
.L_x_9569:
[----:B------:R-:W1:Y:S01]  /*7040*/  SYNCS.PHASECHK.TRANS64.TRYWAIT P2, [R17+URZ+0x22800], R6 ;  /* 0x02280006110075a7 */ /* 0x000e62000804017f */
[----:B-----5:R-:W-:Y:S01]  /*7050*/  IMAD.MOV.U32 R5, RZ, RZ, R37 ;  /* 0x000000ffff057224 */ /* 0x020fe200078e0025 */
[----:B------:R-:W-:Y:S01]  /*7060*/  LOP3.LUT P3, RZ, R39, 0x4, RZ, 0xc0, !PT ;  /* 0x0000000427ff7812 */ /* 0x000fe2000786c0ff */
[----:B------:R-:W-:Y:S01]  /*7070*/  IMAD.MOV.U32 R4, RZ, RZ, R36 ;  /* 0x000000ffff047224 */ /* 0x000fe200078e0024 */
[----:B------:R-:W-:Y:S01]  /*7080*/  BSSY B1, `(.L_x_9306) ;  /* 0x000001f000017945 */ /* 0x000fe20003800000 */
[----:B------:R-:W-:Y:S01]  /*7090*/  IMAD.MOV.U32 R0, RZ, RZ, R32 ;  /* 0x000000ffff007224 */ /* 0x000fe200078e0020 */
[----:B------:R-:W-:Y:S01]  /*70a0*/  PRMT R44, R5, 0x7610, R44 ;  /* 0x00007610052c7816 */ /* 0x000fe2000000002c */
[----:B------:R-:W-:Y:S01]  /*70b0*/  IMAD.MOV.U32 R3, RZ, RZ, R33 ;  /* 0x000000ffff037224 */ /* 0x000fe200078e0021 */
[----:B------:R-:W-:Y:S01]  /*70c0*/  PRMT R14, R4, 0x7610, R14 ;  /* 0x00007610040e7816 */ /* 0x000fe2000000000e */
[----:B------:R-:W-:Y:S02]  /*70d0*/  IMAD R38, R223, 0x200, R38 ;  /* 0x00000200df267824 */ /* 0x000fe400078e0226 */
[----:B------:R-:W-:Y:S01]  /*70e0*/  IMAD.MOV.U32 R5, RZ, RZ, R34 ;  /* 0x000000ffff057224 */ /* 0x000fe200078e0022 */
[----:B------:R-:W-:Y:S01]  /*70f0*/  PRMT R43, R0, 0x5410, R3 ;  /* 0x00005410002b7816 */ /* 0x000fe20000000003 */
[----:B------:R-:W-:-:S02]  /*7100*/  IMAD.MOV.U32 R4, RZ, RZ, R31 ;  /* 0x000000ffff047224 */ /* 0x000fc400078e001f */
[----:B------:R-:W-:Y:S01]  /*7110*/  IMAD R3, R38, 0x2, R17 ;  /* 0x0000000226037824 */ /* 0x000fe200078e0211 */
[----:B------:R-:W-:Y:S01]  /*7120*/  PRMT R10, R5, 0x7610, R10 ;  /* 0x00007610050a7816 */ /* 0x000fe2000000000a */
[----:B------:R-:W-:Y:S01]  /*7130*/  IMAD.MOV.U32 R0, RZ, RZ, R30 ;  /* 0x000000ffff007224 */ /* 0x000fe200078e001e */
[----:B------:R-:W-:Y:S01]  /*7140*/  PRMT R45, R4, 0x7610, R45 ;  /* 0x00007610042d7816 */ /* 0x000fe2000000002d */
[----:B------:R-:W-:Y:S02]  /*7150*/  IMAD.MOV.U32 R5, RZ, RZ, R35 ;  /* 0x000000ffff057224 */ /* 0x000fe400078e0023 */
[----:B------:R-:W-:Y:S01]  /*7160*/  VIADD R4, R3, 0x18400 ;  /* 0x0001840003047836 */ /* 0x000fe20000000000 */
[----:B------:R-:W-:Y:S01]  /*7170*/  PRMT R44, R44, 0x5410, R0 ;  /* 0x000054102c2c7816 */ /* 0x000fe20000000000 */
[----:B------:R-:W-:Y:S01]  /*7180*/  IMAD.MOV.U32 R7, RZ, RZ, R8 ;  /* 0x000000ffff077224 */ /* 0x000fe200078e0008 */
[----:B------:R-:W-:Y:S01]  /*7190*/  PRMT R45, R45, 0x5410, R5 ;  /* 0x000054102d2d7816 */ /* 0x000fe20000000005 */
[----:B------:R-:W-:-:S02]  /*71a0*/  IMAD.MOV.U32 R11, RZ, RZ, R9 ;  /* 0x000000ffff0b7224 */ /* 0x000fc400078e0009 */
[----:B------:R-:W-:Y:S02]  /*71b0*/  VIADD R0, R3, 0x18440 ;  /* 0x0001844003007836 */ /* 0x000fe40000000000 */
[----:B------:R-:W-:Y:S01]  /*71c0*/  @P3 VIADD R0, R4, 0xffffffc0 ;  /* 0xffffffc004003836 */ /* 0x000fe20000000000 */
[----:B------:R-:W-:Y:S01]  /*71d0*/  PRMT R46, R7, 0x5410, R11 ;  /* 0x00005410072e7816 */ /* 0x000fe2000000000b */
[----:B------:R-:W-:Y:S02]  /*71e0*/  IMAD.MOV.U32 R4, RZ, RZ, R26 ;  /* 0x000000ffff047224 */ /* 0x000fe400078e001a */
[----:B------:R-:W-:Y:S02]  /*71f0*/  IMAD.MOV.U32 R5, RZ, RZ, R27 ;  /* 0x000000ffff057224 */ /* 0x000fe400078e001b */
[----:B------:R-:W-:Y:S02]  /*7200*/  IMAD.MOV.U32 R7, RZ, RZ, R20 ;  /* 0x000000ffff077224 */ /* 0x000fe400078e0014 */
[----:B------:R-:W-:Y:S01]  /*7210*/  IMAD.MOV.U32 R11, RZ, RZ, R21 ;  /* 0x000000ffff0b7224 */ /* 0x000fe200078e0015 */
[----:B------:R-:W-:Y:S01]  /*7220*/  PRMT R47, R4, 0x5410, R5 ;  /* 0x00005410042f7816 */ /* 0x000fe20000000005 */
[----:B------:R-:W-:-:S02]  /*7230*/  IMAD.MOV.U32 R4, RZ, RZ, R28 ;  /* 0x000000ffff047224 */ /* 0x000fc400078e001c */
[----:B------:R-:W-:Y:S01]  /*7240*/  IMAD.MOV.U32 R5, RZ, RZ, R29 ;  /* 0x000000ffff057224 */ /* 0x000fe200078e001d */
[----:B------:R-:W-:Y:S01]  /*7250*/  PRMT R48, R7, 0x5410, R11 ;  /* 0x0000541007307816 */ /* 0x000fe2000000000b */
[----:B-1----:R-:W-:Y:S06]  /*7260*/  @!P2 BRA `(.L_x_9307) ;  /* 0x0000016800a0a947 */ /* 0x002fec0003800000 */
.L_x_9570:
[----:B------:R-:W-:Y:S05]  /*7270*/  BSYNC B1 ;  /* 0x0000000000017941 */ /* 0x000fea0003800000 */
.L_x_9306:
        /* <DEDUP_REMOVED lines=9> */
[----:B-1----:R-:W1:Y:S01]  /*7310*/  LDS.128 R4, [R3+0x18400] ;  /* 0x0184000003047984 */ /* 0x002e620000000c00 */
        /* <DEDUP_REMOVED lines=8> */
[--C-:B-1----:R-:W-:Y:S02]  /*73a0*/  HADD2.F32 R12, -RZ, R7.reuse.H0_H0 ;  /* 0x20000007ff0c7230 */ /* 0x102fe40000004100 */
        /* <DEDUP_REMOVED lines=11> */
[----:B------:R-:W-:Y:S02]  /*7460*/  HADD2.F32 R6, -RZ, R5.H0_H0 ;  /* 0x20000005ff067230 */ /* 0x000fe40000004100 */
        /* <DEDUP_REMOVED lines=20> */
.L_x_9311:
[----:B------:R-:W-:Y:S05]  /*75b0*/  BSYNC B2 ;  /* 0x0000000000027941 */ /* 0x000fea0003800000 */
.L_x_9310:
[----:B------:R-:W-:Y:S05]  /*75c0*/  @P2 BRA `(.L_x_9309) ;  /* 0x0000000000a82947 */ /* 0x000fea0003800000 */
[----:B-12---:R-:W1:Y:S01]  /*75d0*/  LDS.128 R4, [R0] ;  /* 0x0000000000047984 */ /* 0x006e620000000c00 */
        /* <DEDUP_REMOVED lines=41> */
.L_x_9309:
[----:B------:R-:W-:Y:S05]  /*7870*/  BSYNC B1 ;  /* 0x0000000000017941 */ /* 0x000fea0003800000 */
.L_x_9308:
[----:B------:R-:W-:Y:S05]  /*7880*/  @P1 BRA `(.L_x_9312) ;  /* 0x0000001800441947 */ /* 0x000fea0003800000 */
[----:B--23--:R-:W2:Y:S01]  /*7890*/  LDC R5, c[0x0][0x3d4] ;  /* 0x0000f500ff057b82 */ /* 0x00cea20000000800 */
        /* <DEDUP_REMOVED lines=14> */
[----:B-1----:R-:W-:-:S02]  /*7980*/  HADD2.F32 R12, -RZ, R7.H0_H0 ;  /* 0x20000007ff0c7230 */ /* 0x002fc40000004100 */
        /* <DEDUP_REMOVED lines=32> */
.L_x_9314:
[----:B------:R-:W-:Y:S05]  /*7b90*/  BSYNC B1 ;  /* 0x0000000000017941 */ /* 0x000fea0003800000 */
.L_x_9313:
[----:B------:R-:W-:Y:S05]  /*7ba0*/  @P1 BRA `(.L_x_9312) ;  /* 0x00000014007c1947 */ /* 0x000fea0003800000 */
[----:B-1----:R-:W1:Y:S01]  /*7bb0*/  LDS.128 R4, [R0+0x2000] ;  /* 0x0020000000047984 */ /* 0x002e620000000c00 */
        /* <DEDUP_REMOVED lines=8> */
[----:B-1----:R-:W-:-:S02]  /*7c40*/  HADD2.F32 R10, -RZ, R7.H1_H1 ;  /* 0x30000007ff0a7230 */ /* 0x002fc40000004100 */
[--C-:B--2---:R-:W-:Y:S02]  /*7c50*/  HADD2.F32 R3, -RZ, R4.reuse.H0_H0 ;  /* 0x20000004ff037230 */ /* 0x104fe40000004100 */
        /* <DEDUP_REMOVED lines=32> */
.L_x_9293:
[----:B------:R-:W1:Y:S01]  /*7e60*/  LDC R43, c[0x0][0x3d4] ;  /* 0x0000f500ff2b7b82 */ /* 0x000e620000000800 */
[----:B------:R-:W-:Y:S01]  /*7e70*/  ULDC.64 UR4, c[0x0][0x3c8] ;  /* 0x0000f20000047ab9 */ /* 0x000fe20000000a00 */
[----:B------:R-:W-:Y:S01]  /*7e80*/  ULDC.64 UR6, c[0x0][0x3e0] ;  /* 0x0000f80000067ab9 */ /* 0x000fe20000000a00 */
[----:B------:R-:W-:Y:S02]  /*7e90*/  CS2R R32, SRZ ;  /* 0x0000000000207805 */ /* 0x000fe4000001ff00 */
[----:B------:R-:W-:Y:S02]  /*7ea0*/  CS2R R34, SRZ ;  /* 0x0000000000227805 */ /* 0x000fe4000001ff00 */
[----:B-1----:R-:W-:-:S04]  /*7eb0*/  ISETP.GE.AND P0, PT, R18, R43, PT ;  /* 0x0000002b1200720c */ /* 0x002fc80003f06270 */
[-C--:B------:R-:W-:Y:S02]  /*7ec0*/  ISETP.GE.OR P1, PT, R234, R8.reuse, P0 ;  /* 0x00000008ea00720c */ /* 0x080fe40000726670 */
[----:B------:R-:W-:-:S11]  /*7ed0*/  ISETP.GE.OR P0, PT, R23, R8, P0 ;  /* 0x000000081700720c */ /* 0x000fd60000706670 */
[----:B------:R-:W1:Y:S01]  /*7ee0*/  @!P1 LDC.64 R14, c[0x0][0x3c8] ;  /* 0x0000f200ff0e9b82 */ /* 0x000e620000000a00 */
[----:B------:R-:W-:Y:S01]  /*7ef0*/  @!P1 IADD3 R13, P2, P3, R26, R55, R53 ;  /* 0x000000371a0d9210 */ /* 0x000fe20007b5e035 */
[----:B------:R-:W2:Y:S01]  /*7f00*/  S2R R46, SR_TID.X ;  /* 0x00000000002e7919 */ /* 0x000ea20000002100 */
[----:B------:R-:W-:Y:S02]  /*7f10*/  @!P0 IADD3 R9, P5, R53, R26, RZ ;  /* 0x0000001a35098210 */ /* 0x000fe40007fbe0ff */
[----:B------:R-:W-:Y:S02]  /*7f20*/  @!P1 IADD3.X R20, R27, R56, R51, P2, P3 ;  /* 0x000000381b149210 */ /* 0x000fe400017e6433 */
[----:B------:R-:W-:Y:S01]  /*7f30*/  @!P1 IADD3 R0, P3, P4, R28, R59, R54 ;  /* 0x0000003b1c009210 */ /* 0x000fe20007c7e036 */
[----:B------:R-:W3:Y:S01]  /*7f40*/  @!P1 LDC.64 R30, c[0x0][0x3e0] ;  /* 0x0000f800ff1e9b82 */ /* 0x000ee20000000a00 */
[----:B------:R-:W-:Y:S01]  /*7f50*/  @!P0 IADD3 R11, P2, R54, R28, RZ ;  /* 0x0000001c360b8210 */ /* 0x000fe20007f5e0ff */
[----:B------:R-:W-:Y:S01]  /*7f60*/  @!P0 IMAD.X R10, R51, 0x1, R27, P5 ;  /* 0x00000001330a8824 */ /* 0x000fe200028e061b */
[----:B------:R-:W-:-:S02]  /*7f70*/  @!P1 IADD3.X R3, R29, R57, R52, P3, P4 ;  /* 0x000000391d039210 */ /* 0x000fc40001fe8434 */
[C---:B------:R-:W-:Y:S01]  /*7f80*/  @!P0 LEA R8, P5, R9.reuse, UR4, 0x1 ;  /* 0x0000000409088c11 */ /* 0x040fe2000f8a08ff */
[----:B------:R-:W-:Y:S01]  /*7f90*/  @!P0 IMAD.X R24, R52, 0x1, R29, P2 ;  /* 0x0000000134188824 */ /* 0x000fe200010e061d */
[----:B------:R-:W-:Y:S02]  /*7fa0*/  CS2R R28, SRZ ;  /* 0x00000000001c7805 */ /* 0x000fe4000001ff00 */
[----:B------:R-:W-:Y:S02]  /*7fb0*/  @!P0 LEA.HI.X R9, R9, UR5, R10, 0x1, P5 ;  /* 0x0000000509098c11 */ /* 0x000fe4000a8f0c0a */
[----:B------:R-:W-:-:S03]  /*7fc0*/  @!P0 LEA R10, P2, R11, UR6, 0x1 ;  /* 0x000000060b0a8c11 */ /* 0x000fc6000f8408ff */
[----:B------:R4:W5:Y:S01]  /*7fd0*/  @!P0 LDG.E.128 R32, desc[UR40][R8.64] ;  /* 0x0000002808208981 */ /* 0x000962000c1e1d00 */
[----:B------:R-:W-:Y:S02]  /*7fe0*/  @!P0 LEA.HI.X R11, R11, UR7, R24, 0x1, P2 ;  /* 0x000000070b0b8c11 */ /* 0x000fe400090f0c18 */
[----:B-1----:R-:W-:-:S04]  /*7ff0*/  @!P1 LEA R12, P3, R13, R14, 0x1 ;  /* 0x0000000e0d0c9211 */ /* 0x002fc800078608ff */
[----:B------:R-:W-:Y:S02]  /*8000*/  @!P1 LEA.HI.X R13, R13, R15, R20, 0x1, P3 ;  /* 0x0000000f0d0d9211 */ /* 0x000fe400018f0c14 */
[----:B---3--:R-:W-:-:S04]  /*8010*/  @!P1 LEA R14, P4, R0, R30, 0x1 ;  /* 0x0000001e000e9211 */ /* 0x008fc800078808ff */
[----:B------:R-:W-:Y:S02]  /*8020*/  @!P1 LEA.HI.X R15, R0, R31, R3, 0x1, P4 ;  /* 0x0000001f000f9211 */ /* 0x000fe400020f0c03 */
[----:B------:R-:W-:Y:S01]  /*8030*/  CS2R R30, SRZ ;  /* 0x00000000001e7805 */ /* 0x000fe2000001ff00 */
[----:B------:R-:W1:Y:S05]  /*8040*/  LDC R0, c[0x0][0x428] ;  /* 0x00010a00ff007b82 */ /* 0x000e6a0000000800 */
[----:B------:R-:W5:Y:S01]  /*8050*/  @!P1 LDG.E.128 R28, desc[UR40][R14.64] ;  /* 0x000000280e1c9981 */ /* 0x000f62000c1e1d00 */
[----:B--2---:R-:W-:Y:S01]  /*8060*/  VIADD R46, R46, 0xffffff80 ;  /* 0xffffff802e2e7836 */ /* 0x004fe20000000000 */
[----:B-1----:R-:W-:-:S04]  /*8070*/  ISETP.NE.AND P2, PT, R0, 0x1, PT ;  /* 0x000000010000780c */ /* 0x002fc80003f45270 */
[----:B------:R-:W-:-:S04]  /*8080*/  SHF.R.S32.HI R21, RZ, 0x1f, R46 ;  /* 0x0000001fff157819 */ /* 0x000fc8000001142e */
[----:B------:R-:W-:-:S05]  /*8090*/  LEA.HI R21, R21, R46, RZ, 0x2 ;  /* 0x0000002e15157211 */ /* 0x000fca00078f10ff */
[----:B------:R-:W1:Y:S01]  /*80a0*/  @P2 LDC R0, c[0x0][0x42c] ;  /* 0x00010b00ff002b82 */ /* 0x000e620000000800 */
[----:B------:R-:W-:-:S07]  /*80b0*/  LOP3.LUT R21, R21, 0xfffffffc, RZ, 0xc0, !PT ;  /* 0xfffffffc15157812 */ /* 0x000fce00078ec0ff */
[----:B----4-:R-:W2:Y:S01]  /*80c0*/  @P2 LDC R9, c[0x0][0x430] ;  /* 0x00010c00ff092b82 */ /* 0x010ea20000000800 */
[----:B------:R-:W-:Y:S02]  /*80d0*/  IMAD.IADD R21, R46, 0x1, -R21 ;  /* 0x000000012e157824 */ /* 0x000fe400078e0a15 */
        /* <DEDUP_REMOVED lines=8> */
[----:B-1----:R-:W-:-:S03]  /*8160*/  @P2 IMAD.HI.U32 R0, R3, R0, RZ ;  /* 0x0000000003002227 */ /* 0x002fc600078e00ff */
[----:B------:R1:W5:Y:S02]  /*8170*/  @!P1 LDG.E.128 R24, desc[UR40][R12.64] ;  /* 0x000000280c189981 */ /* 0x000364000c1e1d00 */
[----:B--2---:R-:W-:-:S04]  /*8180*/  @P2 SHF.R.U32.HI R3, RZ, R9, R0 ;  /* 0x00000009ff032219 */ /* 0x004fc80000011600 */
[----:B------:R-:W-:Y:S01]  /*8190*/  SHF.R.S32.HI R21, RZ, 0x1f, R3 ;  /* 0x0000001fff157819 */ /* 0x000fe20000011403 */
[----:B------:R-:W-:Y:S02]  /*81a0*/  IMAD.MOV.U32 R9, RZ, RZ, R41 ;  /* 0x000000ffff097224 */ /* 0x000fe400078e0029 */
[----:B---3--:R-:W-:Y:S02]  /*81b0*/  IMAD.MOV.U32 R10, RZ, RZ, R42 ;  /* 0x000000ffff0a7224 */ /* 0x008fe400078e002a */
[----:B------:R-:W-:Y:S02]  /*81c0*/  IMAD.MOV.U32 R11, RZ, RZ, R47 ;  /* 0x000000ffff0b7224 */ /* 0x000fe400078e002f */
[C---:B------:R-:W-:Y:S02]  /*81d0*/  IMAD R0, R21.reuse, R6, RZ ;  /* 0x0000000615007224 */ /* 0x040fe400078e02ff */
[----:B-1----:R-:W-:Y:S02]  /*81e0*/  IMAD R12, R21, R4, RZ ;  /* 0x00000004150c7224 */ /* 0x002fe400078e02ff */
        /* <DEDUP_REMOVED lines=13> */
.L_x_9573:
[----:B------:R-:W-:-:S03]  /*82c0*/  UMOV UR4, 0xffffffff ;  /* 0xffffffff00047882 */ /* 0x000fc60000000000 */
[----:B------:R-:W-:Y:S05]  /*82d0*/  BRA.DIV UR4, `(.L_x_9316) ;  /* 0x0000015a04c07947 */ /* 0x000fea000b800000 */
.L_x_9576:
[----:B------:R-:W-:-:S03]  /*82e0*/  UMOV UR4, 0xffffffff ;  /* 0xffffffff00047882 */ /* 0x000fc60000000000 */
[----:B------:R-:W-:Y:S05]  /*82f0*/  BRA.DIV UR4, `(.L_x_9317) ;  /* 0x0000015a04e07947 */ /* 0x000fea000b800000 */
.L_x_9579:
[----:B------:R-:W-:-:S03]  /*8300*/  UMOV UR4, 0xffffffff ;  /* 0xffffffff00047882 */ /* 0x000fc60000000000 */
[----:B------:R-:W-:Y:S05]  /*8310*/  BRA.DIV UR4, `(.L_x_9318) ;  /* 0x0000015e04007947 */ /* 0x000fea000b800000 */
.L_x_9582:
[----:B------:R-:W-:-:S03]  /*8320*/  UMOV UR4, 0xffffffff ;  /* 0xffffffff00047882 */ /* 0x000fc60000000000 */
[----:B------:R-:W-:Y:S05]  /*8330*/  BRA.DIV UR4, `(.L_x_9319) ;  /* 0x0000015e04207947 */ /* 0x000fea000b800000 */
.L_x_9585:
[----:B------:R-:W-:Y:S01]  /*8340*/  UMOV UR4, 0xffffffff ;  /* 0xffffffff00047882 */ /* 0x000fe20000000000 */
[----:B------:R-:W-:Y:S02]  /*8350*/  LOP3.LUT R6, R6, 0xfffffffe, RZ, 0xc0, !PT ;  /* 0xfffffffe06067812 */ /* 0x000fe400078ec0ff */
[----:B------:R-:W-:Y:S05]  /*8360*/  BRA.DIV UR4, `(.L_x_9320) ;  /* 0x0000015e043c7947 */ /* 0x000fea000b800000 */
.L_x_9588:
[----:B------:R-:W-:Y:S01]  /*8370*/  UMOV UR4, 0xffffffff ;  /* 0xffffffff00047882 */ /* 0x000fe20000000000 */
[----:B------:R-:W-:Y:S02]  /*8380*/  IMAD.IADD R4, R235, 0x1, -R6 ;  /* 0x00000001eb047824 */ /* 0x000fe400078e0a06 */
[----:B------:R-:W-:Y:S05]  /*8390*/  BRA.DIV UR4, `(.L_x_9321) ;  /* 0x0000015e04587947 */ /* 0x000fea000b800000 */
.L_x_9591:
[----:B------:R-:W-:Y:S01]  /*83a0*/  UMOV UR4, 0xffffffff ;  /* 0xffffffff00047882 */ /* 0x000fe20000000000 */
[----:B------:R-:W-:Y:S02]  /*83b0*/  SHF.L.U32 R4, R4, 0x1f, RZ ;  /* 0x0000001f04047819 */ /* 0x000fe400000006ff */
[----:B------:R-:W-:Y:S05]  /*83c0*/  BRA.DIV UR4, `(.L_x_9322) ;  /* 0x0000015e04747947 */ /* 0x000fea000b800000 */
.L_x_9594:
[----:B------:R-:W1:Y:S01]  /*83d0*/  SYNCS.PHASECHK.TRANS64.TRYWAIT P2, [R17+URZ+0x22800], R4 ;  /* 0x02280004110075a7 */ /* 0x000e62000804017f */
        /* <DEDUP_REMOVED lines=24> */
[----:B------:R-:W-:-:S03]  /*8560*/  IMAD.IADD R0, R18, 0x1, R43 ;  /* 0x0000000112007824 */ /* 0x000fc600078e022b */
[----:B------:R-:W-:Y:S01]  /*8570*/  PRMT R55, R5, 0x5410, R6 ;  /* 0x0000541005377816 */ /* 0x000fe20000000006 */
[----:B-1----:R-:W-:Y:S06]  /*8580*/  @!P2 BRA `(.L_x_9324) ;  /* 0x0000015c002ca947 */ /* 0x002fec0003800000 */
.L_x_9595:
[----:B------:R-:W-:Y:S05]  /*8590*/  BSYNC B1 ;  /* 0x0000000000017941 */ /* 0x000fea0003800000 */
.L_x_9323:
[----:B------:R-:W-:Y:S01]  /*85a0*/  BSSY B1, `(.L_x_9325) ;  /* 0x0000064000017945 */ /* 0x000fe20003800000 */
[----:B------:R-:W-:Y:S01]  /*85b0*/  IMAD.MOV.U32 R56, RZ, RZ, R30 ;  /* 0x000000ffff387224 */ /* 0x000fe200078e001e */
[----:B------:R-:W-:Y:S01]  /*85c0*/  LOP3.LUT R0, R0, 0x38, RZ, 0xc0, !PT ;  /* 0x0000003800007812 */ /* 0x000fe200078ec0ff */
[----:B------:R-:W-:Y:S01]  /*85d0*/  IMAD.MOV.U32 R57, RZ, RZ, R31 ;  /* 0x000000ffff397224 */ /* 0x000fe200078e001f */
[----:B------:R-:W-:Y:S06]  /*85e0*/  @P0 BRA `(.L_x_9326) ;  /* 0x00000004007c0947 */ /* 0x000fec0003800000 */
[----:B------:R-:W2:Y:S01]  /*85f0*/  LDL R3, [R1+0x4] ;  /* 0x0000040001037983 */ /* 0x000ea20000100800 */
[--C-:B------:R-:W-:Y:S02]  /*8600*/  SHF.R.U64 R49, R32, 0x10, R33.reuse ;  /* 0x0000001020317819 */ /* 0x100fe40000001221 */
[----:B------:R-:W-:Y:S01]  /*8610*/  SHF.R.U32.HI R46, RZ, 0x10, R33 ;  /* 0x00000010ff2e7819 */ /* 0x000fe20000011621 */
[--C-:B------:R-:W-:Y:S01]  /*8620*/  HADD2.F32 R33, -RZ, R15.reuse.H1_H1 ;  /* 0x3000000fff217230 */ /* 0x100fe20000004100 */
[----:B------:R-:W-:Y:S02]  /*8630*/  SHF.R.U64 R47, R36, 0x10, R37 ;  /* 0x00000010242f7819 */ /* 0x000fe40000001225 */
[----:B------:R-:W-:Y:S01]  /*8640*/  SHF.R.U64 R48, R34, 0x10, R35 ;  /* 0x0000001022307819 */ /* 0x000fe20000001223 */
[----:B------:R-:W-:Y:S01]  /*8650*/  HADD2.F32 R34, -RZ, R15.H0_H0 ;  /* 0x2000000fff227230 */ /* 0x000fe20000004100 */
[----:B------:R-:W-:Y:S02]  /*8660*/  SHF.R.U32.HI R36, RZ, 0x10, R37 ;  /* 0x00000010ff247819 */ /* 0x000fe40000011625 */
[----:B------:R-:W-:-:S02]  /*8670*/  SHF.R.U32.HI R44, RZ, 0x10, R35 ;  /* 0x00000010ff2c7819 */ /* 0x000fc40000011623 */
[--C-:B------:R-:W-:Y:S01]  /*8680*/  SHF.R.U64 R45, R38, 0x10, R39.reuse ;  /* 0x00000010262d7819 */ /* 0x100fe20000001227 */
[----:B------:R-:W-:Y:S01]  /*8690*/  HADD2.F32 R35, -RZ, R36.H0_H0 ;  /* 0x20000024ff237230 */ /* 0x000fe20000004100 */
[----:B------:R-:W-:Y:S01]  /*86a0*/  SHF.R.U32.HI R42, RZ, 0x10, R39 ;  /* 0x00000010ff2a7819 */ /* 0x000fe20000011627 */
[----:B------:R-:W-:Y:S02]  /*86b0*/  HADD2.F32 R36, -RZ, R51.H0_H0 ;  /* 0x20000033ff247230 */ /* 0x000fe40000004100 */
[----:B--2---:R-:W-:-:S05]  /*86c0*/  IMAD.SHL.U32 R3, R3, 0x40, RZ ;  /* 0x0000004003037824 */ /* 0x004fca00078e00ff */
[----:B------:R-:W-:-:S04]  /*86d0*/  LOP3.LUT R5, R3, 0x1c0, RZ, 0xc0, !PT ;  /* 0x000001c003057812 */ /* 0x000fc800078ec0ff */
[----:B------:R-:W-:Y:S02]  /*86e0*/  LOP3.LUT R3, R5, 0x38, R18, 0xf8, !PT ;  /* 0x0000003805037812 */ /* 0x000fe400078ef812 */
[----:B------:R-:W-:-:S04]  /*86f0*/  SHF.R.U32.HI R6, RZ, 0x3, R5 ;  /* 0x00000003ff067819 */ /* 0x000fc80000011605 */
[----:B-1----:R-:W-:-:S05]  /*8700*/  LOP3.LUT R4, R3, R6, RZ, 0x3c, !PT ;  /* 0x0000000603047212 */ /* 0x002fca00078e3cff */
[----:B------:R-:W-:-:S04]  /*8710*/  IMAD R4, R223, 0x200, R4 ;  /* 0x00000200df047824 */ /* 0x000fc800078e0204 */
[----:B------:R-:W-:Y:S01]  /*8720*/  IMAD R41, R4, 0x2, R17 ;  /* 0x0000000204297824 */ /* 0x000fe200078e0211 */
[----:B------:R-:W-:-:S04]  /*8730*/  LOP3.LUT R4, R6, R0, R5, 0x1e, !PT ;  /* 0x0000000006047212 */ /* 0x000fc800078e1e05 */
[----:B------:R-:W1:Y:S01]  /*8740*/  LDS.128 R8, [R41+0x18400] ;  /* 0x0184000029087984 */ /* 0x000e620000000c00 */
[----:B------:R-:W-:-:S04]  /*8750*/  IMAD R4, R223, 0x200, R4 ;  /* 0x00000200df047824 */ /* 0x000fc800078e0204 */
[----:B------:R-:W-:-:S05]  /*8760*/  IMAD R43, R4, 0x2, R17 ;  /* 0x00000002042b7824 */ /* 0x000fca00078e0211 */
[----:B------:R-:W2:Y:S01]  /*8770*/  LDS.128 R4, [R43+0x18400] ;  /* 0x018400002b047984 */ /* 0x000ea20000000c00 */
[--C-:B-1----:R-:W-:Y:S02]  /*8780*/  HADD2.F32 R12, -RZ, R9.reuse.H0_H0 ;  /* 0x20000009ff0c7230 */ /* 0x102fe40000004100 */
[----:B------:R-:W-:Y:S02]  /*8790*/  HADD2.F32 R9, -RZ, R9.H1_H1 ;  /* 0x30000009ff097230 */ /* 0x000fe40000004100 */
[--C-:B------:R-:W-:Y:S02]  /*87a0*/  HADD2.F32 R13, -RZ, R11.reuse.H0_H0 ;  /* 0x2000000bff0d7230 */ /* 0x100fe40000004100 */
[----:B------:R-:W-:Y:S02]  /*87b0*/  HADD2.F32 R14, -RZ, R11.H1_H1 ;  /* 0x3000000bff0e7230 */ /* 0x000fe40000004100 */
[----:B------:R-:W-:Y:S02]  /*87c0*/  HADD2.F32 R3, -RZ, R8.H0_H0 ;  /* 0x20000008ff037230 */ /* 0x000fe40000004100 */
[----:B--2---:R-:W-:-:S02]  /*87d0*/  HADD2.F32 R15, -RZ, R5.H0_H0 ;  /* 0x20000005ff0f7230 */ /* 0x004fc40000004100 */
        /* <DEDUP_REMOVED lines=20> */
[----:B------:R-:W-:Y:S02]  /*8920*/  HADD2.F32 R34, -RZ, R50.H0_H0 ;  /* 0x20000032ff227230 */ /* 0x000fe40000004100 */
        /* <DEDUP_REMOVED lines=12> */
[C---:B------:R-:W-:Y:S01]  /*89f0*/  FMUL.FTZ R14, R7.reuse, R32 ;  /* 0x00000020070e7220 */ /* 0x040fe20000410000 */
[----:B------:R-:W-:Y:S01]  /*8a00*/  FMUL.FTZ R12, R7, R20 ;  /* 0x00000014070c7220 */ /* 0x000fe20000410000 */
[----:B------:R-:W-:-:S02]  /*8a10*/  HADD2.F32 R4, -RZ, R4.H1_H1 ;  /* 0x30000004ff047230 */ /* 0x000fc40000004100 */
[----:B------:R-:W-:Y:S01]  /*8a20*/  FFMA.FTZ R34, R3, R34, R5 ;  /* 0x0000002203227223 */ /* 0x000fe20000010005 */
        /* <DEDUP_REMOVED lines=27> */
.L_x_9326:
[----:B------:R-:W-:Y:S05]  /*8be0*/  BSYNC B1 ;  /* 0x0000000000017941 */ /* 0x000fea0003800000 */
.L_x_9325:
[----:B--2---:R-:W-:Y:S01]  /*8bf0*/  PRMT R41, R56, 0x5410, R57 ;  /* 0x0000541038297816 */ /* 0x004fe20000000039 */
[----:B------:R-:W-:Y:S06]  /*8c00*/  @P1 BRA `(.L_x_9312) ;  /* 0x0000000400641947 */ /* 0x000fec0003800000 */
[----:B------:R-:W2:Y:S01]  /*8c10*/  LDL R42, [R1+0x10] ;  /* 0x00001000012a7983 */ /* 0x000ea20000100800 */
[----:B------:R-:W-:-:S04]  /*8c20*/  SHF.R.U32.HI R3, RZ, 0x3, R219 ;  /* 0x00000003ff037819 */ /* 0x000fc800000116db */
[----:B------:R-:W-:-:S05]  /*8c30*/  LOP3.LUT R3, R3, R0, R219, 0x1e, !PT ;  /* 0x0000000003037212 */ /* 0x000fca00078e1edb */
[----:B------:R-:W-:-:S04]  /*8c40*/  IMAD.IADD R0, R224, 0x1, R3 ;  /* 0x00000001e0007824 */ /* 0x000fc800078e0203 */
[----:B------:R-:W-:-:S05]  /*8c50*/  IMAD R0, R0, 0x2, R17 ;  /* 0x0000000200007824 */ /* 0x000fca00078e0211 */
[----:B-1----:R-:W1:Y:S01]  /*8c60*/  LDS.128 R4, [R0+0x18400] ;  /* 0x0184000000047984 */ /* 0x002e620000000c00 */
[----:B------:R-:W-:Y:S02]  /*8c70*/  SHF.R.U64 R37, R28, 0x10, R29 ;  /* 0x000000101c257819 */ /* 0x000fe4000000121d */
[--C-:B------:R-:W-:Y:S02]  /*8c80*/  SHF.R.U64 R39, R24, 0x10, R25.reuse ;  /* 0x0000001018277819 */ /* 0x100fe40000001219 */
[----:B------:R-:W-:Y:S01]  /*8c90*/  SHF.R.U32.HI R32, RZ, 0x10, R25 ;  /* 0x00000010ff207819 */ /* 0x000fe20000011619 */
[----:B------:R-:W-:Y:S01]  /*8ca0*/  HADD2.F32 R25, -RZ, R54.H1_H1 ;  /* 0x30000036ff197230 */ /* 0x000fe20000004100 */
[----:B------:R-:W-:Y:S02]  /*8cb0*/  SHF.R.U32.HI R28, RZ, 0x10, R29 ;  /* 0x00000010ff1c7819 */ /* 0x000fe4000001161d */
[--C-:B------:R-:W-:Y:S02]  /*8cc0*/  SHF.R.U64 R38, R26, 0x10, R27.reuse ;  /* 0x000000101a267819 */ /* 0x100fe4000000121b */
[----:B------:R-:W-:Y:S01]  /*8cd0*/  SHF.R.U32.HI R36, RZ, 0x10, R27 ;  /* 0x00000010ff247819 */ /* 0x000fe2000001161b */
[--C-:B------:R-:W-:Y:S01]  /*8ce0*/  HADD2.F32 R27, -RZ, R53.reuse.H1_H1 ;  /* 0x30000035ff1b7230 */ /* 0x100fe20000004100 */
[--C-:B------:R-:W-:Y:S01]  /*8cf0*/  SHF.R.U64 R35, R30, 0x10, R31.reuse ;  /* 0x000000101e237819 */ /* 0x100fe2000000121f */
[----:B------:R-:W-:Y:S01]  /*8d00*/  HADD2.F32 R28, -RZ, R28.H0_H0 ;  /* 0x2000001cff1c7230 */ /* 0x000fe20000004100 */
[----:B------:R-:W-:Y:S01]  /*8d10*/  SHF.R.U32.HI R33, RZ, 0x10, R31 ;  /* 0x00000010ff217819 */ /* 0x000fe2000001161f */
[----:B------:R-:W-:-:S02]  /*8d20*/  HADD2.F32 R26, -RZ, R53.H0_H0 ;  /* 0x20000035ff1a7230 */ /* 0x000fc40000004100 */
[--C-:B-1----:R-:W-:Y:S02]  /*8d30*/  HADD2.F32 R15, -RZ, R5.reuse.H0_H0 ;  /* 0x20000005ff0f7230 */ /* 0x102fe40000004100 */
[----:B------:R-:W-:-:S03]  /*8d40*/  HADD2.F32 R20, -RZ, R5.H1_H1 ;  /* 0x30000005ff147230 */ /* 0x000fc60000004100 */
[C---:B------:R-:W-:Y:S01]  /*8d50*/  FMUL.FTZ R29, R15.reuse, R27 ;  /* 0x0000001b0f1d7220 */ /* 0x040fe20000410000 */
[----:B------:R-:W-:Y:S01]  /*8d60*/  FMUL.FTZ R31, R15, R25 ;  /* 0x000000190f1f7220 */ /* 0x000fe20000410000 */
[----:B------:R-:W-:Y:S02]  /*8d70*/  HADD2.F32 R15, -RZ, R32.H0_H0 ;  /* 0x20000020ff0f7230 */ /* 0x000fe40000004100 */
[C---:B------:R-:W-:Y:S01]  /*8d80*/  FMUL.FTZ R30, R20.reuse, R28 ;  /* 0x0000001c141e7220 */ /* 0x040fe20000410000 */
[----:B------:R-:W-:Y:S02]  /*8d90*/  HADD2.F32 R5, -RZ, R4.H0_H0 ;  /* 0x20000004ff057230 */ /* 0x000fe40000004100 */
[----:B------:R-:W-:Y:S02]  /*8da0*/  HADD2.F32 R21, -RZ, R6.H0_H0 ;  /* 0x20000006ff157230 */ /* 0x000fe40000004100 */
[----:B------:R-:W-:Y:S01]  /*8db0*/  FMUL.FTZ R34, R20, R15 ;  /* 0x0000000f14227220 */ /* 0x000fe20000410000 */
[----:B------:R-:W-:-:S02]  /*8dc0*/  HADD2.F32 R20, -RZ, R41.H0_H0 ;  /* 0x20000029ff147230 */ /* 0x000fc40000004100 */
[--C-:B------:R-:W-:Y:S02]  /*8dd0*/  HADD2.F32 R24, -RZ, R7.reuse.H0_H0 ;  /* 0x20000007ff187230 */ /* 0x100fe40000004100 */
[----:B------:R-:W-:Y:S02]  /*8de0*/  HADD2.F32 R7, -RZ, R7.H1_H1 ;  /* 0x30000007ff077230 */ /* 0x000fe40000004100 */
[----:B------:R-:W-:Y:S02]  /*8df0*/  HADD2.F32 R4, -RZ, R4.H1_H1 ;  /* 0x30000004ff047230 */ /* 0x000fe40000004100 */
[----:B------:R-:W-:Y:S01]  /*8e00*/  HADD2.F32 R6, -RZ, R6.H1_H1 ;  /* 0x30000006ff067230 */ /* 0x000fe20000004100 */
[----:B--2---:R-:W1:Y:S02]  /*8e10*/  LDS.128 R8, [R42+0x18400] ;  /* 0x018400002a087984 */ /* 0x004e640000000c00 */
[--C-:B-1----:R-:W-:Y:S02]  /*8e20*/  HADD2.F32 R12, -RZ, R9.reuse.H0_H0 ;  /* 0x20000009ff0c7230 */ /* 0x102fe40000004100 */
[----:B------:R-:W-:-:S03]  /*8e30*/  HADD2.F32 R9, -RZ, R9.H1_H1 ;  /* 0x30000009ff097230 */ /* 0x000fc60000004100 */
[C---:B------:R-:W-:Y:S01]  /*8e40*/  FFMA.FTZ R29, R12.reuse, R25, -R29 ;  /* 0x000000190c1d7223 */ /* 0x040fe2000001081d */
[----:B------:R-:W-:Y:S01]  /*8e50*/  FFMA.FTZ R31, R12, R27, R31 ;  /* 0x0000001b0c1f7223 */ /* 0x000fe2000001001f */
[----:B------:R-:W-:Y:S02]  /*8e60*/  HADD2.F32 R12, -RZ, R54.H0_H0 ;  /* 0x20000036ff0c7230 */ /* 0x000fe40000004100 */
[----:B------:R-:W-:Y:S01]  /*8e70*/  FFMA.FTZ R32, R9, R15, -R30 ;  /* 0x0000000f09207223 */ /* 0x000fe2000001081e */
[----:B------:R-:W-:Y:S02]  /*8e80*/  HADD2.F32 R3, -RZ, R8.H0_H0 ;  /* 0x20000008ff037230 */ /* 0x000fe40000004100 */
[C---:B------:R-:W-:Y:S01]  /*8e90*/  FMUL.FTZ R30, R5.reuse, R26 ;  /* 0x0000001a051e7220 */ /* 0x040fe20000410000 */
[----:B------:R-:W-:-:S03]  /*8ea0*/  FMUL.FTZ R5, R5, R12 ;  /* 0x0000000c05057220 */ /* 0x000fc60000410000 */
[C---:B------:R-:W-:Y:S01]  /*8eb0*/  FFMA.FTZ R30, R3.reuse, R12, -R30 ;  /* 0x0000000c031e7223 */ /* 0x040fe2000001081e */
[----:B------:R-:W-:Y:S02]  /*8ec0*/  HADD2.F32 R12, -RZ, R55.H0_H0 ;  /* 0x20000037ff0c7230 */ /* 0x000fe40000004100 */
[----:B------:R-:W-:Y:S01]  /*8ed0*/  FFMA.FTZ R15, R3, R26, R5 ;  /* 0x0000001a030f7223 */ /* 0x000fe20000010005 */
[----:B------:R-:W-:Y:S02]  /*8ee0*/  HADD2.F32 R13, -RZ, R10.H0_H0 ;  /* 0x2000000aff0d7230 */ /* 0x000fe40000004100 */
[----:B------:R-:W-:Y:S01]  /*8ef0*/  FMUL.FTZ R26, R21, R20 ;  /* 0x00000014151a7220 */ /* 0x000fe20000410000 */
[----:B------:R-:W-:Y:S02]  /*8f00*/  HADD2.F32 R5, -RZ, R41.H1_H1 ;  /* 0x30000029ff057230 */ /* 0x000fe40000004100 */
[----:B------:R-:W-:Y:S02]  /*8f10*/  HADD2.F32 R3, -RZ, R55.H1_H1 ;  /* 0x30000037ff037230 */ /* 0x000fe40000004100 */
[----:B------:R-:W-:Y:S01]  /*8f20*/  FFMA.FTZ R34, R9, R28, R34 ;  /* 0x0000001c09227223 */ /* 0x000fe20000010022 */
[----:B------:R-:W-:Y:S01]  /*8f30*/  FMUL.FTZ R28, R21, R12 ;  /* 0x0000000c151c7220 */ /* 0x000fe20000410000 */
[----:B------:R-:W-:-:S02]  /*8f40*/  HADD2.F32 R14, -RZ, R11.H0_H0 ;  /* 0x2000000bff0e7230 */ /* 0x000fc40000004100 */
        /* <DEDUP_REMOVED lines=8> */
[----:B------:R-:W-:-:S02]  /*8fd0*/  HADD2.F32 R11, -RZ, R11.H1_H1 ;  /* 0x3000000bff0b7230 */ /* 0x000fc40000004100 */
[C---:B------:R-:W-:Y:S01]  /*8fe0*/  FMUL.FTZ R36, R7.reuse, R26 ;  /* 0x0000001a07247220 */ /* 0x040fe20000410000 */
[-C--:B------:R-:W-:Y:S01]  /*8ff0*/  FMUL.FTZ R14, R7, R12.reuse ;  /* 0x0000000c070e7220 */ /* 0x080fe20000410000 */
[----:B------:R-:W-:Y:S02]  /*9000*/  HADD2.F32 R7, -RZ, R37.H0_H0 ;  /* 0x20000025ff077230 */ /* 0x000fe40000004100 */
[----:B------:R-:W-:Y:S02]  /*9010*/  HADD2.F32 R9, -RZ, R35.H0_H0 ;  /* 0x20000023ff097230 */ /* 0x000fe40000004100 */
[----:B------:R-:W-:Y:S02]  /*9020*/  HADD2.F32 R3, -RZ, R39.H0_H0 ;  /* 0x20000027ff037230 */ /* 0x000fe40000004100 */
[----:B------:R-:W-:Y:S02]  /*9030*/  HADD2.F32 R5, -RZ, R38.H0_H0 ;  /* 0x20000026ff057230 */ /* 0x000fe40000004100 */
[----:B------:R-:W-:Y:S01]  /*9040*/  FFMA.FTZ R25, R11, R12, -R36 ;  /* 0x0000000c0b197223 */ /* 0x000fe20000010824 */
[----:B------:R-:W-:-:S02]  /*9050*/  HADD2.F32 R8, -RZ, R8.H1_H1 ;  /* 0x30000008ff087230 */ /* 0x000fc40000004100 */
[----:B------:R-:W-:Y:S01]  /*9060*/  FFMA.FTZ R27, R11, R26, R14 ;  /* 0x0000001a0b1b7223 */ /* 0x000fe2000001000e */
[----:B------:R-:W-:Y:S02]  /*9070*/  HADD2.F32 R10, -RZ, R10.H1_H1 ;  /* 0x3000000aff0a7230 */ /* 0x000fe40000004100 */
        /* <DEDUP_REMOVED lines=16> */
[----:B------:R1:W-:Y:S04]  /*9180*/  STS.128 [R42+0x18400], R32 ;  /* 0x018400202a007388 */ /* 0x0003e80000000c00 */
[----:B------:R1:W-:Y:S02]  /*9190*/  STS.128 [R0+0x18400], R4 ;  /* 0x0184000400007388 */ /* 0x0003e40000000c00 */
.L_x_9312:
[----:B------:R-:W-:Y:S05]  /*91a0*/  BSYNC B0 ;  /* 0x0000000000007941 */ /* 0x000fea0003800000 */
.L_x_9292:
        /* <DEDUP_REMOVED lines=8> */
.L_x_9289:
[----:B-1234-:R-:W1:Y:S01]  /*9230*/  S2R R0, SR_TID.X ;  /* 0x0000000000007919 */ /* 0x01ee620000002100 */
[----:B------:R-:W-:Y:S01]  /*9240*/  ISETP.NE.AND P0, PT, R202, 0x3, PT ;  /* 0x00000003ca00780c */ /* 0x000fe20003f05270 */
[----:B------:R-:W-:Y:S05]  /*9250*/  WARPSYNC.ALL ;  /* 0x0000000000007948 */ /* 0x000fea0003800000 */
[----:B-1----:R-:W-:-:S05]  /*9260*/  SHF.R.U32.HI R0, RZ, 0x7, R0 ;  /* 0x00000007ff007819 */ /* 0x002fca0000011600 */
[----:B------:R-:W-:-:S05]  /*9270*/  VIADD R179, R0, 0x8 ;  /* 0x0000000800b37836 */ /* 0x000fca0000000000 */
[----:B------:R1:W-:Y:S06]  /*9280*/  BAR.SYNC.DEFER_BLOCKING R179, 0x100 ;  /* 0x000400b30000751d */ /* 0x0003ec0000010000 */
[----:B------:R-:W-:Y:S05]  /*9290*/  @!P0 BRA `(.L_x_9327) ;  /* 0x0000000000048947 */ /* 0x000fea0003800000 */
[----:B------:R-:W-:Y:S01]  /*92a0*/  BPT.TRAP 0x1 ;  /* 0x000000040000795c */ /* 0x000fe20000300000 */
.L_x_9327:
[----:B------:R-:W-:Y:S01]  /*92b0*/  IMAD R6, R16, 0x8, R17 ;  /* 0x0000000810067824 */ /* 0x000fe200078e0211 */
[----:B------:R-:W-:-:S04]  /*92c0*/  SHF.L.U32 R73, R200, 0x1f, RZ ;  /* 0x0000001fc8497819 */ /* 0x000fc800000006ff */
[----:B------:R2:W3:Y:S01]  /*92d0*/  SYNCS.PHASECHK.TRANS64.TRYWAIT P2, [R6+URZ+0x22830], R73 ;  /* 0x02283049060075a7 */ /* 0x0004e2000804017f */
[----:B------:R-:W-:Y:S05]  /*92e0*/  @!P0 BRA `(.L_x_9328) ;  /* 0x0000000000048947 */ /* 0x000fea0003800000 */
[----:B------:R-:W-:Y:S01]  /*92f0*/  BPT.TRAP 0x1 ;  /* 0x000000040000795c */ /* 0x000fe20000300000 */
.L_x_9328:
[----:B------:R-:W4:Y:S01]  /*9300*/  S2R R3, SR_TID.X ;  /* 0x0000000000037919 */ /* 0x000f220000002100 */
[----:B------:R-:W-:-:S05]  /*9310*/  VIADD R0, R17, 0x1c400 ;  /* 0x0001c40011007836 */ /* 0x000fca0000000000 */
[----:B------:R-:W-:-:S04]  /*9320*/  SHF.R.U32.HI R0, RZ, 0x4, R0 ;  /* 0x00000004ff007819 */ /* 0x000fc80000011600 */
[----:B------:R-:W-:Y:S02]  /*9330*/  LOP3.LUT R0, R0, 0x3fff, RZ, 0xc0, !PT ;  /* 0x00003fff00007812 */ /* 0x000fe400078ec0ff */
[----:B----4-:R-:W-:-:S04]  /*9340*/  LOP3.LUT R3, R3, 0x7f, RZ, 0xc0, !PT ;  /* 0x0000007f03037812 */ /* 0x010fc800078ec0ff */
[----:B------:R-:W-:Y:S01]  /*9350*/  ISETP.NE.AND P1, PT, R3, RZ, PT ;  /* 0x000000ff0300720c */ /* 0x000fe20003f25270 */
[----:B---3--:R-:W-:-:S12]  /*9360*/  @P2 BRA `(.L_x_9329) ;  /* 0x0000000000082947 */ /* 0x008fd80003800000 */
[----:B------:R-:W3:Y:S02]  /*9370*/  SYNCS.PHASECHK.TRANS64.TRYWAIT P2, [R6+URZ+0x22830], R73 ;  /* 0x02283049060075a7 */ /* 0x000ee4000804017f */
[----:B---3--:R-:W-:Y:S05]  /*9380*/  @!P2 BRA `(.L_x_9330) ;  /* 0x0000014c00c0a947 */ /* 0x008fea0003800000 */
.L_x_9329:
[----:B------:R-:W-:Y:S05]  /*9390*/  WARPSYNC.ALL ;  /* 0x0000000000007948 */ /* 0x000fea0003800000 */
[----:B------:R-:W-:-:S05]  /*93a0*/  LOP3.LUT R214, R0, 0x10000, RZ, 0xfc, !PT ;  /* 0x0001000000d67812 */ /* 0x000fca00078efcff */
[----:B------:R-:W-:Y:S01]  /*93b0*/  IMAD R4, R16, 0x300, R214 ;  /* 0x0000030010047824 */ /* 0x000fe200078e02d6 */
[----:B------:R-:W-:Y:S01]  /*93c0*/  LOP3.LUT R8, R40, 0x10000, RZ, 0xfc, !PT ;  /* 0x0001000028087812 */ /* 0x000fe200078efcff */
[----:B------:R-:W-:Y:S01]  /*93d0*/  IMAD.MOV.U32 R5, RZ, RZ, 0x40000040 ;  /* 0x40000040ff057424 */ /* 0x000fe200078e00ff */
[----:B------:R-:W4:Y:S01]  /*93e0*/  LDL R7, [R1+0x14] ;  /* 0x0000140001077983 */ /* 0x000f220000100800 */
[----:B------:R-:W-:Y:S01]  /*93f0*/  IMAD.MOV.U32 R9, RZ, RZ, 0x40000040 ;  /* 0x40000040ff097424 */ /* 0x000fe200078e00ff */
        /* <DEDUP_REMOVED lines=8> */
[----:B------:R-:W0:Y:S01]  /*9480*/  S2R R74, SR_TID.X ;  /* 0x00000000004a7919 */ /* 0x000e220000002100 */
[----:B------:R-:W-:Y:S01]  /*9490*/  IMAD.MOV.U32 R21, RZ, RZ, 0x40000040 ;  /* 0x40000040ff157424 */ /* 0x000fe200078e00ff */
[----:B------:R-:W1:Y:S01]  /*94a0*/  LDC.64 R176, c[0x0][0x9e0] ;  /* 0x00027800ffb07b82 */ /* 0x000e620000000a00 */
[----:B------:R-:W-:Y:S01]  /*94b0*/  VIADD R14, R8, 0x4 ;  /* 0x00000004080e7836 */ /* 0x000fe20000000000 */
[----:B------:R-:W-:Y:S01]  /*94c0*/  LOP3.LUT R2, R2, 0xffefffff, RZ, 0xc0, !PT ;  /* 0xffefffff02027812 */ /* 0x000fe200078ec0ff */
[----:B------:R-:W-:-:S02]  /*94d0*/  IMAD.MOV.U32 R15, RZ, RZ, 0x40000040 ;  /* 0x40000040ff0f7424 */ /* 0x000fc400078e00ff */
[----:B------:R-:W-:Y:S02]  /*94e0*/  VIADD R12, R8, 0x6 ;  /* 0x00000006080c7836 */ /* 0x000fe40000000000 */
[----:B------:R-:W-:Y:S02]  /*94f0*/  IMAD.MOV.U32 R5, RZ, RZ, 0x40000040 ;  /* 0x40000040ff057424 */ /* 0x000fe400078e00ff */
[----:B------:R-:W-:Y:S01]  /*9500*/  HGMMA.64x96x16.F32 R24, gdesc[UR4], RZ, !UPT, gsb0 ;  /* 0x01600000041879f0 */ /* 0x000fe2000c0008ff */
[----:B------:R-:W-:Y:S01]  /*9510*/  R2UR UR6, R10 ;  /* 0x000000000a0672ca */ /* 0x000fe200000e0000 */
[----:B------:R-:W-:Y:S01]  /*9520*/  VIADD R10, R4, 0x4 ;  /* 0x00000004040a7836 */ /* 0x000fe20000000000 */
[----:B------:R-:W-:Y:S01]  /*9530*/  R2UR UR7, R11 ;  /* 0x000000000b0772ca */ /* 0x000fe200000e0000 */
[----:B------:R-:W-:Y:S01]  /*9540*/  IMAD.MOV.U32 R11, RZ, RZ, 0x40000040 ;  /* 0x40000040ff0b7424 */ /* 0x000fe200078e00ff */
[----:B------:R-:W-:Y:S01]  /*9550*/  R2UR UR4, R20 ;  /* 0x00000000140472ca */ /* 0x000fe200000e0000 */
[----:B------:R-:W-:Y:S01]  /*9560*/  VIADD R4, R4, 0x6 ;  /* 0x0000000604047836 */ /* 0x000fe20000000000 */
[----:B------:R-:W-:Y:S01]  /*9570*/  R2UR UR5, R21 ;  /* 0x00000000150572ca */ /* 0x000fe200000e0000 */
[----:B------:R-:W-:-:S02]  /*9580*/  IMAD.MOV.U32 R13, RZ, RZ, 0x40000040 ;  /* 0x40000040ff0d7424 */ /* 0x000fc400078e00ff */
[----:B------:R-:W-:Y:S02]  /*9590*/  IMAD.MOV.U32 R3, RZ, RZ, -0x60 ;  /* 0xffffffa0ff037424 */ /* 0x000fe400078e00ff */
[----:B------:R-:W-:Y:S02]  /*95a0*/  @!P1 VIADD R0, R6, 0x22840 ;  /* 0x0002284006009836 */ /* 0x000fe40000000000 */
[----:B------:R-:W-:Y:S01]  /*95b0*/  IMAD R72, R178, R3, 0x60 ;  /* 0x00000060b2487424 */ /* 0x000fe200078e0203 */
[----:B-1----:R-:W-:Y:S02]  /*95c0*/  ISETP.GE.AND P2, PT, R177, 0x1, PT ;  /* 0x00000001b100780c */ /* 0x002fe40003f46270 */
[----:B------:R-:W-:Y:S01]  /*95d0*/  @!P1 PRMT R0, RZ, 0x654, R0 ;  /* 0x00000654ff009816 */ /* 0x000fe20000000000 */
[----:B------:R-:W-:Y:S01]  /*95e0*/  IMAD.IADD R76, R72, 0x1, -R201 ;  /* 0x00000001484c7824 */ /* 0x000fe200078e0ac9 */
[----:B0-----:R-:W-:-:S09]  /*95f0*/  SHF.R.U32.HI R74, RZ, 0x7, R74 ;  /* 0x00000007ff4a7819 */ /* 0x001fd2000001164a */
[----:B------:R-:W-:Y:S01]  /*9600*/  @P2 LOP3.LUT R2, R2, 0x100000, RZ, 0xfc, !PT ;  /* 0x0010000002022812 */ /* 0x000fe200078efcff */
[----:B------:R-:W-:Y:S02]  /*9610*/  WARPGROUP.DEPBAR.LE gsb0, 0x0 ;  /* 0x00008000000079c5 */ /* 0x000fe40000010000 */
[----:B------:R-:W-:-:S06]  /*9620*/  WARPGROUP.ARRIVE ;  /* 0x00000000000079c5 */ /* 0x000fcc0000000000 */
[----:B------:R-:W-:Y:S01]  /*9630*/  HGMMA.64x96x16.F32 R24, gdesc[UR4], R24, gsb0 ;  /* 0x01600000041879f0 */ /* 0x000fe20008000818 */
[----:B------:R-:W-:Y:S02]  /*9640*/  R2UR UR6, R10 ;  /* 0x000000000a0672ca */ /* 0x000fe400000e0000 */
[----:B------:R-:W-:Y:S02]  /*9650*/  R2UR UR7, R11 ;  /* 0x000000000b0772ca */ /* 0x000fe400000e0000 */
[----:B------:R-:W-:Y:S02]  /*9660*/  R2UR UR4, R14 ;  /* 0x000000000e0472ca */ /* 0x000fe400000e0000 */
[----:B------:R-:W-:Y:S02]  /*9670*/  R2UR UR5, R15 ;  /* 0x000000000f0572ca */ /* 0x000fe400000e0000 */
[----:B------:R-:W-:Y:S01]  /*9680*/  IADD3 R11, -R74, 0xb, RZ ;  /* 0x0000000b4a0b7810 */ /* 0x000fe20007ffe1ff */
[----:B------:R-:W-:-:S02]  /*9690*/  WARPGROUP.DEPBAR.LE gsb0, 0x0 ;  /* 0x00008000000079c5 */ /* 0x000fc40000010000 */
[----:B------:R-:W-:-:S08]  /*96a0*/  WARPGROUP.ARRIVE ;  /* 0x00000000000079c5 */ /* 0x000fd00000000000 */
[----:B------:R-:W-:Y:S01]  /*96b0*/  HGMMA.64x96x16.F32 R24, gdesc[UR4], R24, gsb0 ;  /* 0x01600000041879f0 */ /* 0x000fe20008000818 */
[----:B------:R-:W-:Y:S01]  /*96c0*/  R2UR UR6, R4 ;  /* 0x00000000040672ca */ /* 0x000fe200000e0000 */
[----:B------:R-:W-:Y:S01]  /*96d0*/  IMAD.IADD R4, R204, 0x1, R72 ;  /* 0x00000001cc047824 */ /* 0x000fe200078e0248 */
[----:B------:R-:W-:Y:S02]  /*96e0*/  R2UR UR7, R5 ;  /* 0x00000000050772ca */ /* 0x000fe400000e0000 */
[----:B------:R-:W-:Y:S01]  /*96f0*/  R2UR UR4, R12 ;  /* 0x000000000c0472ca */ /* 0x000fe200000e0000 */
[----:B------:R-:W-:Y:S01]  /*9700*/  IMAD.IADD R74, R4, 0x1, -R201 ;  /* 0x00000001044a7824 */ /* 0x000fe200078e0ac9 */
[----:B------:R-:W-:Y:S01]  /*9710*/  R2UR UR5, R13 ;  /* 0x000000000d0572ca */ /* 0x000fe200000e0000 */
[----:B------:R-:W-:Y:S02]  /*9720*/  WARPGROUP.DEPBAR.LE gsb0, 0x0 ;  /* 0x00008000000079c5 */ /* 0x000fe40000010000 */
[----:B------:R-:W-:-:S10]  /*9730*/  WARPGROUP.ARRIVE ;  /* 0x00000000000079c5 */ /* 0x000fd40000000000 */
[----:B------:R-:W-:Y:S01]  /*9740*/  HGMMA.64x96x16.F32 R24, gdesc[UR4], R24, gsb0 ;  /* 0x01600000041879f0 */ /* 0x000fe20008000818 */
[----:B------:R-:W-:Y:S02]  /*9750*/  ULDC UR4, c[0x0][0x9dc] ;  /* 0x0002770000047ab9 */ /* 0x000fe40000000800 */
[----:B------:R-:W-:-:S05]  /*9760*/  IMAD.U32 R207, RZ, RZ, UR4 ;  /* 0x00000004ffcf7e24 */ /* 0x000fca000f8e00ff */
[----:B------:R-:W-:Y:S01]  /*9770*/  LOP3.LUT R10, RZ, R207, RZ, 0x33, !PT ;  /* 0x000000cfff0a7212 */ /* 0x000fe200078e33ff */
[----:B------:R-:W-:Y:S02]  /*9780*/  WARPGROUP.DEPBAR.LE gsb0, 0x0 ;  /* 0x00008000000079c5 */ /* 0x000fe40000010000 */
[----:B------:R0:W-:Y:S06]  /*9790*/  BAR.ARV R11, 0x100 ;  /* 0x0004000b0000751d */ /* 0x0001ec0000002000 */
[----:B------:R1:W-:Y:S02]  /*97a0*/  @!P1 SYNCS.ARRIVE.TRANS64.RED.A1T0 RZ, [R0+URZ], RZ ;  /* 0x000000ff00ff99a7 */ /* 0x0003e4000810043f */
[----:B-1----:R-:W-:-:S05]  /*97b0*/  IADD3 R0, -R205, 0x1, R4 ;  /* 0x00000001cd007810 */ /* 0x002fca0007ffe104 */
[----:B------:R-:W-:Y:S02]  /*97c0*/  IMAD.IADD R3, R0, 0x1, -R201 ;  /* 0x0000000100037824 */ /* 0x000fe400078e0ac9 */
[----:B----4-:R-:W-:Y:S02]  /*97d0*/  IMAD R0, R209, 0x80, R7 ;  /* 0x00000080d1007824 */ /* 0x010fe400078e0207 */
[C---:B------:R-:W-:Y:S02]  /*97e0*/  IMAD.IADD R75, R3.reuse, 0x1, R176 ;  /* 0x00000001034b7824 */ /* 0x040fe400078e02b0 */
[----:B------:R-:W-:-:S03]  /*97f0*/  IMAD.IADD R77, R3, 0x1, R10 ;  /* 0x00000001034d7824 */ /* 0x000fc600078e020a */
[----:B------:R-:W-:Y:S01]  /*9800*/  VIADDMNMX R4, R0, R75, R74, PT ;  /* 0x0000004b00047246 */ /* 0x000fe2000380014a */
[----:B------:R-:W-:Y:S01]  /*9810*/  IMAD.IADD R3, R77, 0x1, R0 ;  /* 0x000000014d037824 */ /* 0x000fe200078e0200 */
[----:B0-----:R-:W-:Y:S06]  /*9820*/  @!P2 BRA `(.L_x_9331) ;  /* 0x00000000004ca947 */ /* 0x001fec0003800000 */
[----:B------:R-:W-:Y:S01]  /*9830*/  IADD3 R5, R0, R204, -R205 ;  /* 0x000000cc00057210 */ /* 0x000fe20007ffe8cd */
        /* <DEDUP_REMOVED lines=10> */
.L_x_9333:
[----:B------:R-:W-:-:S13]  /*98e0*/  ISETP.NE.AND P2, PT, R177, 0x1, PT ;  /* 0x00000001b100780c */ /* 0x000fda0003f45270 */
[----:B------:R-:W0:Y:S02]  /*98f0*/  @P2 LDC.64 R78, c[0x0][0x9e8] ;  /* 0x00027a00ff4e2b82 */ /* 0x000e240000000a00 */
[----:B0-----:R-:W-:-:S05]  /*9900*/  @P2 IMAD.HI.U32 R10, R5, R78, RZ ;  /* 0x0000004e050a2227 */ /* 0x001fca00078e00ff */
[----:B------:R-:W-:-:S07]  /*9910*/  @P2 SHF.R.U32.HI R5, RZ, R79, R10 ;  /* 0x0000004fff052219 */ /* 0x000fce000001160a */
.L_x_9334:
[----:B------:R-:W-:Y:S05]  /*9920*/  BSYNC B0 ;  /* 0x0000000000007941 */ /* 0x000fea0003800000 */
.L_x_9332:
[----:B------:R-:W-:-:S05]  /*9930*/  IMAD R10, R5, R177, R76 ;  /* 0x000000b1050a7224 */ /* 0x000fca00078e024c */
[----:B------:R-:W-:Y:S02]  /*9940*/  VIMNMX R3, R3, R10, !PT ;  /* 0x0000000a03037248 */ /* 0x000fe40007fe0100 */
[----:B------:R-:W-:-:S07]  /*9950*/  VIADDMNMX R4, R10, R177, R4, PT ;  /* 0x000000b10a047246 */ /* 0x000fce0003800104 */
.L_x_9331:
[C---:B------:R-:W-:Y:S02]  /*9960*/  ISETP.GE.AND P2, PT, R72.reuse, 0x2, PT ;  /* 0x000000024800780c */ /* 0x040fe40003f46270 */
[----:B------:R-:W-:Y:S02]  /*9970*/  ISETP.GE.AND P4, PT, R72, 0x9, PT ;  /* 0x000000094800780c */ /* 0x000fe40003f86270 */
[----:B------:R-:W-:Y:S02]  /*9980*/  ISETP.GT.AND P3, PT, R3, 0x1, !P2 ;  /* 0x000000010300780c */ /* 0x000fe40005764270 */
[----:B------:R-:W-:Y:S02]  /*9990*/  P2R R5, PR, RZ, 0x10 ;  /* 0x00000010ff057803 */ /* 0x000fe40000000000 */
[----:B------:R-:W-:Y:S02]  /*99a0*/  ISETP.LT.OR P3, PT, R4, 0x2, P3 ;  /* 0x000000020400780c */ /* 0x000fe40001f61670 */
[----:B------:R-:W-:-:S02]  /*99b0*/  ISETP.GE.AND P6, PT, R72, 0x1, PT ;  /* 0x000000014800780c */ /* 0x000fc40003fc6270 */
[----:B------:R-:W-:Y:S02]  /*99c0*/  FSEL R109, R25, -INF , !P3 ;  /* 0xff800000196d7808 */ /* 0x000fe40005800000 */
[----:B------:R-:W-:Y:S02]  /*99d0*/  ISETP.GT.AND P3, PT, R3, 0x8, !P4 ;  /* 0x000000080300780c */ /* 0x000fe40006764270 */
[----:B------:R-:W-:Y:S02]  /*99e0*/  ISETP.GE.AND P4, PT, R72, 0xa, PT ;  /* 0x0000000a4800780c */ /* 0x000fe40003f86270 */
[----:B------:R-:W-:Y:S02]  /*99f0*/  ISETP.LT.OR P3, PT, R4, 0x9, P3 ;  /* 0x000000090400780c */ /* 0x000fe40001f61670 */
[----:B------:R-:W-:Y:S02]  /*9a00*/  P2R R25, PR, RZ, 0x10 ;  /* 0x00000010ff197803 */ /* 0x000fe40000000000 */
[----:B------:R-:W-:-:S02]  /*9a10*/  FSEL R111, R28, -INF , !P3 ;  /* 0xff8000001c6f7808 */ /* 0x000fc40005800000 */
[----:B------:R-:W-:Y:S02]  /*9a20*/  ISETP.GT.AND P3, PT, R3, 0x9, !P4 ;  /* 0x000000090300780c */ /* 0x000fe40006764270 */
[----:B------:R-:W-:Y:S02]  /*9a30*/  ISETP.GE.AND P4, PT, R72, 0x11, PT ;  /* 0x000000114800780c */ /* 0x000fe40003f86270 */
[----:B------:R-:W-:Y:S02]  /*9a40*/  ISETP.LT.OR P3, PT, R4, 0xa, P3 ;  /* 0x0000000a0400780c */ /* 0x000fe40001f61670 */
[----:B------:R-:W-:Y:S02]  /*9a50*/  P2R R78, PR, RZ, 0x10 ;  /* 0x00000010ff4e7803 */ /* 0x000fe40000000000 */
[----:B------:R-:W-:Y:S02]  /*9a60*/  FSEL R113, R29, -INF , !P3 ;  /* 0xff8000001d717808 */ /* 0x000fe40005800000 */
[----:B------:R-:W-:-:S02]  /*9a70*/  ISETP.GT.AND P3, PT, R3, 0x10, !P4 ;  /* 0x000000100300780c */ /* 0x000fc40006764270 */
[----:B------:R-:W-:Y:S02]  /*9a80*/  ISETP.GE.AND P4, PT, R72, 0x12, PT ;  /* 0x000000124800780c */ /* 0x000fe40003f86270 */
[----:B------:R-:W-:-:S04]  /*9a90*/  ISETP.LT.OR P3, PT, R4, 0x11, P3 ;  /* 0x000000110400780c */ /* 0x000fc80001f61670 */
        /* <DEDUP_REMOVED lines=91> */
[----:B------:R-:W-:Y:S02]  /*a050*/  ISETP.GE.AND P5, PT, R72, 0x5a, PT ;  /* 0x0000005a4800780c */ /* 0x000fe40003fa6270 */
[----:B------:R-:W-:Y:S02]  /*a060*/  IADD3 R24, R77, 0x8, R0 ;  /* 0x000000084d187810 */ /* 0x000fe40007ffe000 */
[----:B------:R-:W-:Y:S02]  /*a070*/  P2R R64, PR, RZ, 0x20 ;  /* 0x00000020ff407803 */ /* 0x000fe40000000000 */
[----:B------:R-:W-:Y:S01]  /*a080*/  ISETP.GT.AND P5, PT, R3, 0x59, !P5 ;  /* 0x000000590300780c */ /* 0x000fe20006fa4270 */
[----:B------:R-:W-:-:S03]  /*a090*/  VIADD R3, R0, 0x8 ;  /* 0x0000000800037836 */ /* 0x000fc60000000000 */
[----:B------:R-:W-:Y:S02]  /*a0a0*/  ISETP.LT.OR P5, PT, R4, 0x5a, P5 ;  /* 0x0000005a0400780c */ /* 0x000fe40002fa1670 */
[----:B------:R-:W-:Y:S02]  /*a0b0*/  VIADDMNMX R4, R3, R75, R74, PT ;  /* 0x0000004b03047246 */ /* 0x000fe4000380014a */
[----:B------:R-:W-:Y:S02]  /*a0c0*/  FSEL R69, R69, -INF , !P5 ;  /* 0xff80000045457808 */ /* 0x000fe40006800000 */
[----:B------:R-:W-:-:S13]  /*a0d0*/  ISETP.GE.AND P5, PT, R177, 0x1, PT ;  /* 0x00000001b100780c */ /* 0x000fda0003fa6270 */
[----:B------:R-:W-:Y:S05]  /*a0e0*/  @!P5 BRA `(.L_x_9335) ;  /* 0x000000000050d947 */ /* 0x000fea0003800000 */
[----:B------:R-:W-:Y:S01]  /*a0f0*/  IADD3 R3, R0, R204, -R205 ;  /* 0x000000cc00037210 */ /* 0x000fe20007ffe8cd */
[----:B------:R-:W-:Y:S04]  /*a100*/  BSSY B0, `(.L_x_9336) ;  /* 0x000000f000007945 */ /* 0x000fe80003800000 */
        /* <DEDUP_REMOVED lines=10> */
.L_x_9337:
[----:B------:R-:W-:-:S13]  /*a1b0*/  ISETP.NE.AND P5, PT, R177, 0x1, PT ;  /* 0x00000001b100780c */ /* 0x000fda0003fa5270 */
[----:B------:R-:W0:Y:S02]  /*a1c0*/  @P5 LDC.64 R28, c[0x0][0x9e8] ;  /* 0x00027a00ff1c5b82 */ /* 0x000e240000000a00 */
[----:B0-----:R-:W-:-:S05]  /*a1d0*/  @P5 IMAD.HI.U32 R10, R3, R28, RZ ;  /* 0x0000001c030a5227 */ /* 0x001fca00078e00ff */
[----:B------:R-:W-:-:S07]  /*a1e0*/  @P5 SHF.R.U32.HI R3, RZ, R29, R10 ;  /* 0x0000001dff035219 */ /* 0x000fce000001160a */
.L_x_9338:
[----:B------:R-:W-:Y:S05]  /*a1f0*/  BSYNC B0 ;  /* 0x0000000000007941 */ /* 0x000fea0003800000 */
.L_x_9336:
[----:B------:R-:W-:-:S05]  /*a200*/  IMAD R3, R3, R177, R76 ;  /* 0x000000b103037224 */ /* 0x000fca00078e024c */
[----:B------:R-:W-:Y:S02]  /*a210*/  VIMNMX R24, R24, R3, !PT ;  /* 0x0000000318187248 */ /* 0x000fe40007fe0100 */
[----:B------:R-:W-:-:S07]  /*a220*/  VIADDMNMX R4, R3, R177, R4, PT ;  /* 0x000000b103047246 */ /* 0x000fce0003800104 */
.L_x_9335:
[----:B------:R-:W-:Y:S01]  /*a230*/  ISETP.GT.AND P2, PT, R24, 0x1, !P2 ;  /* 0x000000011800780c */ /* 0x000fe20005744270 */
[----:B------:R-:W-:Y:S01]  /*a240*/  ULDC UR4, c[0x0][0x988] ;  /* 0x0002620000047ab9 */ /* 0x000fe20000000800 */
        /* <DEDUP_REMOVED lines=16> */
[----:B------:R-:W-:-:S02]  /*a350*/  ISETP.NE.AND P5, PT, R37, RZ, PT ;  /* 0x000000ff2500720c */ /* 0x000fc40003fa5270 */
        /* <DEDUP_REMOVED lines=40> */
[----:B------:R-:W-:Y:S01]  /*a5e0*/  ISETP.GT.AND P6, PT, R24, RZ, !P6 ;  /* 0x000000ff1800720c */ /* 0x000fe200077c4270 */
[----:B------:R-:W0:Y:S01]  /*a5f0*/  SHFL.BFLY PT, R3, R28, 0x2, 0x1f ;  /* 0x0c401f001c037f89 */ /* 0x000e2200000e0000 */
[----:B------:R-:W-:Y:S02]  /*a600*/  FSEL R43, R43, -INF , !P2 ;  /* 0xff8000002b2b7808 */ /* 0x000fe40005000000 */
[----:B------:R-:W-:-:S02]  /*a610*/  ISETP.NE.AND P2, PT, R80, RZ, PT ;  /* 0x000000ff5000720c */ /* 0x000fc40003f45270 */
[----:B------:R-:W-:Y:S02]  /*a620*/  ISETP.LT.OR P6, PT, R4, 0x1, P6 ;  /* 0x000000010400780c */ /* 0x000fe400037c1670 */
[----:B------:R-:W-:Y:S02]  /*a630*/  ISETP.GT.AND P2, PT, R24, 0x28, !P2 ;  /* 0x000000281800780c */ /* 0x000fe40005744270 */
[----:B------:R-:W-:Y:S02]  /*a640*/  FSEL R26, R26, -INF , !P6 ;  /* 0xff8000001a1a7808 */ /* 0x000fe40007000000 */
[----:B------:R-:W-:Y:S02]  /*a650*/  ISETP.LT.OR P2, PT, R4, 0x29, P2 ;  /* 0x000000290400780c */ /* 0x000fe40001741670 */
[----:B------:R-:W-:Y:S02]  /*a660*/  ISETP.NE.AND P5, PT, R60, RZ, PT ;  /* 0x000000ff3c00720c */ /* 0x000fe40003fa5270 */
[----:B------:R-:W-:-:S02]  /*a670*/  FSEL R25, R46, -INF , !P2 ;  /* 0xff8000002e197808 */ /* 0x000fc40005000000 */
[----:B------:R-:W-:Y:S02]  /*a680*/  ISETP.NE.AND P2, PT, R44, RZ, PT ;  /* 0x000000ff2c00720c */ /* 0x000fe40003f45270 */
[C---:B------:R-:W-:Y:S02]  /*a690*/  ISETP.GT.AND P3, PT, R24.reuse, 0x51, !P3 ;  /* 0x000000511800780c */ /* 0x040fe40005f64270 */
[C---:B------:R-:W-:Y:S02]  /*a6a0*/  ISETP.GT.AND P2, PT, R24.reuse, 0x29, !P2 ;  /* 0x000000291800780c */ /* 0x040fe40005744270 */
[----:B------:R-:W-:Y:S02]  /*a6b0*/  ISETP.GT.AND P4, PT, R24, 0x58, !P4 ;  /* 0x000000581800780c */ /* 0x000fe40006784270 */
[----:B------:R-:W-:Y:S02]  /*a6c0*/  ISETP.LT.OR P2, PT, R4, 0x2a, P2 ;  /* 0x0000002a0400780c */ /* 0x000fe40001741670 */
[----:B0-----:R-:W-:-:S02]  /*a6d0*/  FMNMX.FTZ R30, R28, R3, !PT ;  /* 0x000000031c1e7209 */ /* 0x001fc40007810000 */
[----:B------:R-:W-:Y:S02]  /*a6e0*/  FSEL R47, R47, -INF , !P2 ;  /* 0xff8000002f2f7808 */ /* 0x000fe40005000000 */
[----:B------:R-:W-:Y:S01]  /*a6f0*/  ISETP.NE.AND P2, PT, R45, RZ, PT ;  /* 0x000000ff2d00720c */ /* 0x000fe20003f45270 */
[----:B------:R-:W0:Y:S01]  /*a700*/  SHFL.BFLY PT, R3, R30, 0x1, 0x1f ;  /* 0x0c201f001e037f89 */ /* 0x000e2200000e0000 */
        /* <DEDUP_REMOVED lines=32> */
[----:B0-----:R-:W-:Y:S02]  /*a910*/  FMNMX.FTZ R3, R30, R3, !PT ;  /* 0x000000031e037209 */ /* 0x001fe40007810000 */
[----:B------:R-:W-:-:S02]  /*a920*/  FSEL R31, R58, -INF , !P2 ;  /* 0xff8000003a1f7808 */ /* 0x000fc40005000000 */
[----:B------:R-:W-:Y:S01]  /*a930*/  ISETP.NE.AND P2, PT, R56, RZ, PT ;  /* 0x000000ff3800720c */ /* 0x000fe20003f45270 */
[----:B------:R-:W-:Y:S01]  /*a940*/  FMUL.FTZ R32, R3, R10 ;  /* 0x0000000a03207220 */ /* 0x000fe20000410000 */
[----:B------:R-:W-:Y:S02]  /*a950*/  FMNMX.FTZ R28, R55, R28, !PT ;  /* 0x0000001c371c7209 */ /* 0x000fe40007810000 */
[----:B------:R-:W-:Y:S02]  /*a960*/  ISETP.GT.AND P2, PT, R24, 0x41, !P2 ;  /* 0x000000411800780c */ /* 0x000fe40005744270 */
[----:B------:R-:W-:Y:S02]  /*a970*/  FMNMX.FTZ R28, R31, R28, !PT ;  /* 0x0000001c1f1c7209 */ /* 0x000fe40007810000 */
[C---:B------:R-:W-:Y:S02]  /*a980*/  ISETP.LT.OR P2, PT, R4.reuse, 0x42, P2 ;  /* 0x000000420400780c */ /* 0x040fe40001741670 */
[----:B------:R-:W-:-:S02]  /*a990*/  ISETP.LT.OR P3, PT, R4, 0x52, P3 ;  /* 0x000000520400780c */ /* 0x000fc40001f61670 */
[----:B------:R-:W-:Y:S02]  /*a9a0*/  FSEL R59, R59, -INF , !P2 ;  /* 0xff8000003b3b7808 */ /* 0x000fe40005000000 */
[----:B------:R-:W-:Y:S02]  /*a9b0*/  ISETP.NE.AND P2, PT, R86, RZ, PT ;  /* 0x000000ff5600720c */ /* 0x000fe40003f45270 */
[----:B------:R-:W-:Y:S02]  /*a9c0*/  FMNMX.FTZ R28, R59, R28, !PT ;  /* 0x0000001c3b1c7209 */ /* 0x000fe40007810000 */
[----:B------:R-:W-:Y:S02]  /*a9d0*/  ISETP.GT.AND P2, PT, R24, 0x48, !P2 ;  /* 0x000000481800780c */ /* 0x000fe40005744270 */
[C---:B------:R-:W-:Y:S02]  /*a9e0*/  ISETP.LT.OR P4, PT, R4.reuse, 0x59, P4 ;  /* 0x000000590400780c */ /* 0x040fe40002781670 */
[----:B------:R-:W-:-:S02]  /*a9f0*/  ISETP.LT.OR P2, PT, R4, 0x49, P2 ;  /* 0x000000490400780c */ /* 0x000fc40001741670 */
[----:B------:R-:W-:Y:S02]  /*aa00*/  FSEL R67, R67, -INF , !P3 ;  /* 0xff80000043437808 */ /* 0x000fe40005800000 */
[----:B------:R-:W-:Y:S02]  /*aa10*/  FSEL R33, R62, -INF , !P2 ;  /* 0xff8000003e217808 */ /* 0x000fe40005000000 */
[----:B------:R-:W-:Y:S02]  /*aa20*/  ISETP.GT.AND P2, PT, R24, 0x49, !P5 ;  /* 0x000000491800780c */ /* 0x000fe40006f44270 */
[----:B------:R-:W-:Y:S02]  /*aa30*/  ISETP.NE.AND P5, PT, R88, RZ, PT ;  /* 0x000000ff5800720c */ /* 0x000fe40003fa5270 */
[----:B------:R-:W-:Y:S02]  /*aa40*/  ISETP.LT.OR P2, PT, R4, 0x4a, P2 ;  /* 0x0000004a0400780c */ /* 0x000fe40001741670 */
[----:B------:R-:W-:-:S02]  /*aa50*/  FMNMX.FTZ R28, R33, R28, !PT ;  /* 0x0000001c211c7209 */ /* 0x000fc40007810000 */
[----:B------:R-:W-:Y:S02]  /*aa60*/  FSEL R63, R63, -INF , !P2 ;  /* 0xff8000003f3f7808 */ /* 0x000fe40005000000 */
[----:B------:R-:W-:Y:S02]  /*aa70*/  FSETP.NEU.FTZ.AND P2, PT, R3, -INF , PT ;  /* 0xff8000000300780b */ /* 0x000fe40003f5d000 */
[----:B------:R-:W-:Y:S02]  /*aa80*/  FMNMX.FTZ R28, R63, R28, !PT ;  /* 0x0000001c3f1c7209 */ /* 0x000fe40007810000 */
[----:B------:R-:W-:Y:S02]  /*aa90*/  FSEL R32, R32, RZ, P2 ;  /* 0x000000ff20207208 */ /* 0x000fe40001000000 */
[----:B------:R-:W-:Y:S02]  /*aaa0*/  ISETP.GT.AND P2, PT, R24, 0x50, !P5 ;  /* 0x000000501800780c */ /* 0x000fe40006f44270 */
[----:B------:R-:W-:Y:S01]  /*aab0*/  ISETP.NE.AND P5, PT, R64, RZ, PT ;  /* 0x000000ff4000720c */ /* 0x000fe20003fa5270 */
[-CC-:B------:R-:W-:Y:S01]  /*aac0*/  FFMA.FTZ R152, R41, R10.reuse, -R32.reuse ;  /* 0x0000000a29987223 */ /* 0x180fe20000010820 */
[----:B------:R-:W-:Y:S01]  /*aad0*/  ISETP.LT.OR P2, PT, R4, 0x51, P2 ;  /* 0x000000510400780c */ /* 0x000fe20001741670 */
[-CC-:B------:R-:W-:Y:S01]  /*aae0*/  FFMA.FTZ R35, R109, R10.reuse, -R32.reuse ;  /* 0x0000000a6d237223 */ /* 0x180fe20000010820 */
[-CC-:B------:R-:W-:Y:S01]  /*aaf0*/  FFMA.FTZ R154, R111, R10.reuse, -R32.reuse ;  /* 0x0000000a6f9a7223 */ /* 0x180fe20000010820 */
[-CC-:B------:R-:W-:Y:S01]  /*ab00*/  FFMA.FTZ R41, R113, R10.reuse, -R32.reuse ;  /* 0x0000000a71297223 */ /* 0x180fe20000010820 */
[----:B------:R-:W-:Y:S01]  /*ab10*/  FSEL R37, R66, -INF , !P2 ;  /* 0xff80000042257808 */ /* 0x000fe20005000000 */
[----:B------:R-:W-:Y:S01]  /*ab20*/  MUFU.EX2 R152, R152 ;  /* 0x0000009800987308 */ /* 0x000fe20000000800 */
[----:B------:R-:W-:Y:S01]  /*ab30*/  ISETP.GT.AND P2, PT, R24, 0x59, !P5 ;  /* 0x000000591800780c */ /* 0x000fe20006f44270 */
[--C-:B------:R-:W-:Y:S01]  /*ab40*/  FFMA.FTZ R24, R101, R10, -R32.reuse ;  /* 0x0000000a65187223 */ /* 0x100fe20000010820 */
[----:B------:R-:W-:Y:S01]  /*ab50*/  FMNMX.FTZ R28, R37, R28, !PT ;  /* 0x0000001c251c7209 */ /* 0x000fe20007810000 */
[-CC-:B------:R-:W-:Y:S01]  /*ab60*/  FFMA.FTZ R156, R115, R10.reuse, -R32.reuse ;  /* 0x0000000a739c7223 */ /* 0x180fe20000010820 */
[----:B------:R-:W-:Y:S01]  /*ab70*/  ISETP.LT.OR P2, PT, R4, 0x5a, P2 ;  /* 0x0000005a0400780c */ /* 0x000fe20001741670 */
[--C-:B------:R-:W-:Y:S01]  /*ab80*/  FFMA.FTZ R4, R97, R10, -R32.reuse ;  /* 0x0000000a61047223 */ /* 0x100fe20000010820 */
[----:B------:R-:W-:Y:S01]  /*ab90*/  FSEL R101, R70, -INF , !P4 ;  /* 0xff80000046657808 */ /* 0x000fe20006000000 */
[----:B------:R-:W-:Y:S01]  /*aba0*/  MUFU.EX2 R35, R35 ;  /* 0x0000002300237308 */ /* 0x000fe20000000800 */
[----:B------:R-:W-:Y:S01]  /*abb0*/  FMNMX.FTZ R28, R67, R28, !PT ;  /* 0x0000001c431c7209 */ /* 0x000fe20007810000 */
[-CC-:B------:R-:W-:Y:S01]  /*abc0*/  FFMA.FTZ R45, R117, R10.reuse, -R32.reuse ;  /* 0x0000000a752d7223 */ /* 0x180fe20000010820 */
[----:B------:R-:W-:Y:S01]  /*abd0*/  FSEL R71, R71, -INF , !P2 ;  /* 0xff80000047477808 */ /* 0x000fe20005000000 */
[--C-:B------:R-:W-:Y:S01]  /*abe0*/  FFMA.FTZ R158, R107, R10, -R32.reuse ;  /* 0x0000000a6b9e7223 */ /* 0x100fe20000010820 */
[----:B------:R-:W-:Y:S01]  /*abf0*/  FMNMX.FTZ R28, R101, R28, !PT ;  /* 0x0000001c651c7209 */ /* 0x000fe20007810000 */
[-CC-:B------:R-:W-:Y:S01]  /*ac00*/  FFMA.FTZ R105, R105, R10.reuse, -R32.reuse ;  /* 0x0000000a69697223 */ /* 0x180fe20000010820 */
[--C-:B------:R-:W-:Y:S01]  /*ac10*/  FFMA.FTZ R103, R103, R10, -R32.reuse ;  /* 0x0000000a67677223 */ /* 0x100fe20000010820 */
[----:B------:R0:W-:Y:S01]  /*ac20*/  MUFU.EX2 R162, R4 ;  /* 0x0000000400a27308 */ /* 0x0001e20000000800 */
[----:B------:R-:W-:Y:S01]  /*ac30*/  FMNMX.FTZ R28, R71, R28, !PT ;  /* 0x0000001c471c7209 */ /* 0x000fe20007810000 */
[-CC-:B------:R-:W-:Y:S01]  /*ac40*/  FFMA.FTZ R99, R99, R10.reuse, -R32.reuse ;  /* 0x0000000a63637223 */ /* 0x180fe20000010820 */
[-CC-:B------:R-:W-:Y:S01]  /*ac50*/  FFMA.FTZ R95, R95, R10.reuse, -R32.reuse ;  /* 0x0000000a5f5f7223 */ /* 0x180fe20000010820 */
[-CC-:B------:R-:W-:Y:S01]  /*ac60*/  FFMA.FTZ R93, R93, R10.reuse, -R32.reuse ;  /* 0x0000000a5d5d7223 */ /* 0x180fe20000010820 */
[-CC-:B------:R-:W-:Y:S01]  /*ac70*/  FFMA.FTZ R91, R91, R10.reuse, -R32.reuse ;  /* 0x0000000a5b5b7223 */ /* 0x180fe20000010820 */
[----:B------:R-:W1:Y:S01]  /*ac80*/  SHFL.BFLY PT, R97, R28, 0x2, 0x1f ;  /* 0x0c401f001c617f89 */ /* 0x000e6200000e0000 */
[-CC-:B------:R-:W-:Y:S01]  /*ac90*/  FFMA.FTZ R89, R89, R10.reuse, -R32.reuse ;  /* 0x0000000a59597223 */ /* 0x180fe20000010820 */
        /* <DEDUP_REMOVED lines=8> */
[----:B------:R-:W-:Y:S01]  /*ad20*/  MUFU.EX2 R156, R156 ;  /* 0x0000009c009c7308 */ /* 0x000fe20000000800 */
[----:B-1----:R-:W-:Y:S01]  /*ad30*/  FMNMX.FTZ R97, R28, R97, !PT ;  /* 0x000000611c617209 */ /* 0x002fe20007810000 */
[----:B------:R-:W-:-:S06]  /*ad40*/  FFMA.FTZ R28, R7, R10, -R32 ;  /* 0x0000000a071c7223 */ /* 0x000fcc0000010820 */
[----:B------:R-:W-:Y:S01]  /*ad50*/  MUFU.EX2 R45, R45 ;  /* 0x0000002d002d7308 */ /* 0x000fe20000000800 */
[----:B------:R-:W-:Y:S01]  /*ad60*/  FFMA.FTZ R32, R69, R10, -R32 ;  /* 0x0000000a45207223 */ /* 0x000fe20000010820 */
[----:B0-----:R-:W0:Y:S06]  /*ad70*/  SHFL.BFLY PT, R4, R97, 0x1, 0x1f ;  /* 0x0c201f0061047f89 */ /* 0x001e2c00000e0000 */
[----:B------:R-:W-:Y:S08]  /*ad80*/  MUFU.EX2 R158, R158 ;  /* 0x0000009e009e7308 */ /* 0x000ff00000000800 */
[----:B------:R-:W-:Y:S08]  /*ad90*/  MUFU.EX2 R105, R105 ;  /* 0x0000006900697308 */ /* 0x000ff00000000800 */
[----:B------:R-:W-:Y:S01]  /*ada0*/  MUFU.EX2 R103, R103 ;  /* 0x0000006700677308 */ /* 0x000fe20000000800 */
[----:B0-----:R-:W-:-:S04]  /*adb0*/  FMNMX.FTZ R7, R97, R4, !PT ;  /* 0x0000000461077209 */ /* 0x001fc80007810000 */
[C---:B------:R-:W-:Y:S01]  /*adc0*/  FSETP.NEU.FTZ.AND P2, PT, R7.reuse, -INF , PT ;  /* 0xff8000000700780b */ /* 0x040fe20003f5d000 */
[----:B------:R-:W-:Y:S02]  /*add0*/  FMUL.FTZ R4, R7, R10 ;  /* 0x0000000a07047220 */ /* 0x000fe40000410000 */
[----:B------:R-:W0:Y:S03]  /*ade0*/  MUFU.EX2 R24, R24 ;  /* 0x0000001800187308 */ /* 0x000e260000000800 */
        /* <DEDUP_REMOVED lines=28> */
[----:B------:R-:W-:Y:S01]  /*afb0*/  FFMA.FTZ R71, R71, R10, -R4 ;  /* 0x0000000a47477223 */ /* 0x000fe20000010804 */
[----:B0-----:R-:W-:-:S04]  /*afc0*/  F2FP.F16.F32.PACK_AB R160, R24, R103 ;  /* 0x0000006718a0723e */ /* 0x001fc800000000ff */
[----:B------:R-:W-:Y:S01]  /*afd0*/  MUFU.EX2 R83, R83 ;  /* 0x0000005300537308 */ /* 0x000fe20000000800 */
[----:B----4-:R-:W-:Y:S01]  /*afe0*/  FADD.FTZ R39, R152, R35 ;  /* 0x0000002398277221 */ /* 0x010fe20000010000 */
[----:B------:R-:W-:Y:S02]  /*aff0*/  F2FP.F16.F32.PACK_AB R152, R35, R152 ;  /* 0x000000982398723e */ /* 0x000fe400000000ff */
[----:B-1----:R-:W-:Y:S01]  /*b000*/  F2FP.F16.F32.PACK_AB R153, R87, R26 ;  /* 0x0000001a5799723e */ /* 0x002fe200000000ff */
[----:B------:R-:W-:Y:S01]  /*b010*/  FADD.FTZ R44, R154, R39 ;  /* 0x000000279a2c7221 */ /* 0x000fe20000010000 */
[C---:B------:R-:W-:Y:S02]  /*b020*/  F2FP.F16.F32.PACK_AB R154, R41.reuse, R154 ;  /* 0x0000009a299a723e */ /* 0x040fe400000000ff */
[----:B------:R-:W0:Y:S08]  /*b030*/  MUFU.EX2 R30, R81 ;  /* 0x00000051001e7308 */ /* 0x000e300000000800 */
[----:B------:R1:W-:Y:S08]  /*b040*/  MUFU.EX2 R161, R5 ;  /* 0x0000000500a17308 */ /* 0x0003f00000000800 */
[----:B------:R-:W4:Y:S01]  /*b050*/  MUFU.EX2 R77, R77 ;  /* 0x0000004d004d7308 */ /* 0x000f220000000800 */
[----:B-1----:R-:W-:Y:S01]  /*b060*/  FADD.FTZ R5, R41, R44 ;  /* 0x0000002c29057221 */ /* 0x002fe20000010000 */
[----:B------:R-:W-:Y:S01]  /*b070*/  FADD.FTZ R44, R26, R87 ;  /* 0x000000571a2c7221 */ /* 0x000fe20000010000 */
[----:B0-----:R-:W-:-:S02]  /*b080*/  F2FP.F16.F32.PACK_AB R155, R30, R83 ;  /* 0x000000531e9b723e */ /* 0x001fc400000000ff */
[----:B------:R-:W-:Y:S01]  /*b090*/  FADD.FTZ R46, R156, R5 ;  /* 0x000000059c2e7221 */ /* 0x000fe20000010000 */
[----:B------:R-:W-:Y:S01]  /*b0a0*/  FADD.FTZ R5, R83, R44 ;  /* 0x0000002c53057221 */ /* 0x000fe20000010000 */
[C---:B------:R-:W-:Y:S01]  /*b0b0*/  F2FP.F16.F32.PACK_AB R156, R45.reuse, R156 ;  /* 0x0000009c2d9c723e */ /* 0x040fe200000000ff */
[----:B------:R-:W0:Y:S01]  /*b0c0*/  MUFU.EX2 R34, R75 ;  /* 0x0000004b00227308 */ /* 0x000e220000000800 */
[----:B------:R-:W-:Y:S01]  /*b0d0*/  FADD.FTZ R39, R45, R46 ;  /* 0x0000002e2d277221 */ /* 0x000fe20000010000 */
[----:B------:R-:W-:-:S03]  /*b0e0*/  FADD.FTZ R46, R30, R5 ;  /* 0x000000051e2e7221 */ /* 0x000fc60000010000 */
[----:B------:R-:W-:Y:S01]  /*b0f0*/  FADD.FTZ R48, R158, R39 ;  /* 0x000000279e307221 */ /* 0x000fe20000010000 */
[C---:B------:R-:W-:Y:S02]  /*b100*/  F2FP.F16.F32.PACK_AB R158, R105.reuse, R158 ;  /* 0x0000009e699e723e */ /* 0x040fe400000000ff */
[----:B------:R-:W1:Y:S01]  /*b110*/  MUFU.EX2 R53, R53 ;  /* 0x0000003500357308 */ /* 0x000e620000000800 */
[----:B------:R-:W-:Y:S01]  /*b120*/  FADD.FTZ R48, R105, R48 ;  /* 0x0000003069307221 */ /* 0x000fe20000010000 */
[----:B----4-:R-:W-:-:S03]  /*b130*/  FADD.FTZ R5, R77, R46 ;  /* 0x0000002e4d057221 */ /* 0x010fc60000010000 */
[----:B------:R-:W-:-:S03]  /*b140*/  FADD.FTZ R39, R103, R48 ;  /* 0x0000003067277221 */ /* 0x000fc60000010000 */
[----:B------:R-:W4:Y:S01]  /*b150*/  MUFU.EX2 R95, R95 ;  /* 0x0000005f005f7308 */ /* 0x000f220000000800 */
[----:B0-----:R-:W-:Y:S01]  /*b160*/  FADD.FTZ R46, R34, R5 ;  /* 0x00000005222e7221 */ /* 0x001fe20000010000 */
[----:B------:R-:W-:Y:S01]  /*b170*/  FADD.FTZ R48, R24, R39 ;  /* 0x0000002718307221 */ /* 0x000fe20000010000 */
[----:B------:R-:W-:-:S03]  /*b180*/  F2FP.F16.F32.PACK_AB R157, R34, R77 ;  /* 0x0000004d229d723e */ /* 0x000fc600000000ff */
[----:B------:R-:W-:Y:S02]  /*b190*/  FADD.FTZ R39, R99, R48 ;  /* 0x0000003063277221 */ /* 0x000fe40000010000 */
[----:B------:R-:W0:Y:S01]  /*b1a0*/  MUFU.EX2 R38, R43 ;  /* 0x0000002b00267308 */ /* 0x000e220000000800 */
[----:B-1----:R-:W-:Y:S01]  /*b1b0*/  FADD.FTZ R5, R53, R46 ;  /* 0x0000002e35057221 */ /* 0x002fe20000010000 */
[C---:B------:R-:W-:Y:S01]  /*b1c0*/  FADD.FTZ R50, R162.reuse, R39 ;  /* 0x00000027a2327221 */ /* 0x040fe20000010000 */
[----:B------:R-:W-:Y:S02]  /*b1d0*/  F2FP.F16.F32.PACK_AB R162, R162, R99 ;  /* 0x00000063a2a2723e */ /* 0x000fe400000000ff */
[C---:B------:R-:W-:Y:S01]  /*b1e0*/  FADD.FTZ R48, R36.reuse, R5 ;  /* 0x0000000524307221 */ /* 0x040fe20000010000 */
[----:B------:R-:W-:Y:S02]  /*b1f0*/  F2FP.F16.F32.PACK_AB R159, R36, R53 ;  /* 0x00000035249f723e */ /* 0x000fe400000000ff */
[----:B------:R-:W1:Y:S01]  /*b200*/  MUFU.EX2 R164, R93 ;  /* 0x0000005d00a47308 */ /* 0x000e620000000800 */
[----:B------:R-:W-:Y:S01]  /*b210*/  FADD.FTZ R5, R161, R48 ;  /* 0x00000030a1057221 */ /* 0x000fe20000010000 */
[----:B----4-:R-:W-:-:S06]  /*b220*/  FADD.FTZ R39, R95, R50 ;  /* 0x000000325f277221 */ /* 0x010fcc0000010000 */
[----:B------:R-:W4:Y:S01]  /*b230*/  MUFU.EX2 R25, R25 ;  /* 0x0000001900197308 */ /* 0x000f220000000800 */
[C---:B0-----:R-:W-:Y:S01]  /*b240*/  FADD.FTZ R48, R38.reuse, R5 ;  /* 0x0000000526307221 */ /* 0x041fe20000010000 */
[----:B------:R-:W-:-:S06]  /*b250*/  F2FP.F16.F32.PACK_AB R161, R38, R161 ;  /* 0x000000a126a1723e */ /* 0x000fcc00000000ff */
[----:B------:R-:W0:Y:S01]  /*b260*/  MUFU.EX2 R91, R91 ;  /* 0x0000005b005b7308 */ /* 0x000e220000000800 */
[C---:B-1----:R-:W-:Y:S01]  /*b270*/  FADD.FTZ R50, R164.reuse, R39 ;  /* 0x00000027a4327221 */ /* 0x042fe20000010000 */
[----:B------:R-:W-:-:S06]  /*b280*/  F2FP.F16.F32.PACK_AB R164, R164, R95 ;  /* 0x0000005fa4a4723e */ /* 0x000fcc00000000ff */
[----:B------:R-:W1:Y:S01]  /*b290*/  MUFU.EX2 R40, R47 ;  /* 0x0000002f00287308 */ /* 0x000e620000000800 */
[----:B----4-:R-:W-:-:S07]  /*b2a0*/  FADD.FTZ R5, R25, R48 ;  /* 0x0000003019057221 */ /* 0x010fce0000010000 */
[----:B------:R-:W4:Y:S01]  /*b2b0*/  MUFU.EX2 R166, R89 ;  /* 0x0000005900a67308 */ /* 0x000f220000000800 */
[----:B0-----:R-:W-:-:S07]  /*b2c0*/  FADD.FTZ R39, R91, R50 ;  /* 0x000000325b277221 */ /* 0x001fce0000010000 */
[----:B------:R-:W0:Y:S01]  /*b2d0*/  MUFU.EX2 R27, R27 ;  /* 0x0000001b001b7308 */ /* 0x000e220000000800 */
[C---:B-1----:R-:W-:Y:S01]  /*b2e0*/  FADD.FTZ R50, R40.reuse, R5 ;  /* 0x0000000528327221 */ /* 0x042fe20000010000 */
[----:B------:R-:W-:-:S06]  /*b2f0*/  F2FP.F16.F32.PACK_AB R163, R40, R25 ;  /* 0x0000001928a3723e */ /* 0x000fcc00000000ff */
[----:B------:R-:W1:Y:S01]  /*b300*/  MUFU.EX2 R85, R85 ;  /* 0x0000005500557308 */ /* 0x000e620000000800 */
[C---:B----4-:R-:W-:Y:S01]  /*b310*/  FADD.FTZ R52, R166.reuse, R39 ;  /* 0x00000027a6347221 */ /* 0x050fe20000010000 */
[----:B------:R-:W-:-:S06]  /*b320*/  F2FP.F16.F32.PACK_AB R166, R166, R91 ;  /* 0x0000005ba6a6723e */ /* 0x000fcc00000000ff */
[----:B------:R-:W4:Y:S01]  /*b330*/  MUFU.EX2 R42, R51 ;  /* 0x00000033002a7308 */ /* 0x000f220000000800 */
[----:B0-----:R-:W-:-:S07]  /*b340*/  FADD.FTZ R5, R27, R50 ;  /* 0x000000321b057221 */ /* 0x001fce0000010000 */
[----:B------:R-:W0:Y:S01]  /*b350*/  MUFU.EX2 R168, R79 ;  /* 0x0000004f00a87308 */ /* 0x000e220000000800 */
[----:B-1----:R-:W-:-:S07]  /*b360*/  FADD.FTZ R35, R85, R52 ;  /* 0x0000003455237221 */ /* 0x002fce0000010000 */
[----:B------:R-:W1:Y:S01]  /*b370*/  MUFU.EX2 R29, R29 ;  /* 0x0000001d001d7308 */ /* 0x000e620000000800 */
[C---:B----4-:R-:W-:Y:S01]  /*b380*/  FADD.FTZ R4, R42.reuse, R5 ;  /* 0x000000052a047221 */ /* 0x050fe20000010000 */
[----:B------:R-:W-:-:S06]  /*b390*/  F2FP.F16.F32.PACK_AB R165, R42, R27 ;  /* 0x0000001b2aa5723e */ /* 0x000fcc00000000ff */
[----:B------:R-:W4:Y:S01]  /*b3a0*/  MUFU.EX2 R57, R57 ;  /* 0x0000003900397308 */ /* 0x000f220000000800 */
[C---:B0-----:R-:W-:Y:S01]  /*b3b0*/  FADD.FTZ R50, R168.reuse, R35 ;  /* 0x00000023a8327221 */ /* 0x041fe20000010000 */
[----:B------:R-:W-:-:S06]  /*b3c0*/  F2FP.F16.F32.PACK_AB R168, R168, R85 ;  /* 0x00000055a8a8723e */ /* 0x000fcc00000000ff */
[----:B------:R-:W0:Y:S01]  /*b3d0*/  MUFU.EX2 R44, R55 ;  /* 0x00000037002c7308 */ /* 0x000e220000000800 */
[----:B-1----:R-:W-:-:S07]  /*b3e0*/  FADD.FTZ R5, R29, R4 ;  /* 0x000000041d057221 */ /* 0x002fce0000010000 */
[----:B------:R-:W1:Y:S01]  /*b3f0*/  MUFU.EX2 R170, R61 ;  /* 0x0000003d00aa7308 */ /* 0x000e620000000800 */
[----:B----4-:R-:W-:-:S07]  /*b400*/  FADD.FTZ R35, R57, R50 ;  /* 0x0000003239237221 */ /* 0x010fce0000010000 */
        /* <DEDUP_REMOVED lines=29> */
[C---:B----4-:R-:W-:Y:S01]  /*b5e0*/  FADD.FTZ R26, R4.reuse, R35 ;  /* 0x00000023041a7221 */ /* 0x050fe20000010000 */
[----:B------:R-:W-:-:S03]  /*b5f0*/  F2FP.F16.F32.PACK_AB R173, R4, R37 ;  /* 0x0000002504ad723e */ /* 0x000fc600000000ff */
[----:B0-----:R-:W-:-:S04]  /*b600*/  FADD.FTZ R25, R101, R26 ;  /* 0x0000001a65197221 */ /* 0x001fc80000010000 */
[C---:B-1----:R-:W-:Y:S01]  /*b610*/  FADD.FTZ R4, R24.reuse, R25 ;  /* 0x0000001918047221 */ /* 0x042fe20000010000 */
[----:B------:R-:W-:Y:S01]  /*b620*/  F2FP.F16.F32.PACK_AB R175, R24, R101 ;  /* 0x0000006518af723e */ /* 0x000fe200000000ff */
[----:B------:R-:W-:Y:S06]  /*b630*/  @!P0 BRA `(.L_x_9339) ;  /* 0x0000000000048947 */ /* 0x000fec0003800000 */
[----:B------:R-:W-:Y:S01]  /*b640*/  BPT.TRAP 0x1 ;  /* 0x000000040000795c */ /* 0x000fe20000300000 */
.L_x_9339:
[----:B------:R0:W1:Y:S01]  /*b650*/  SYNCS.PHASECHK.TRANS64.TRYWAIT P2, [R6+URZ+0x22850], R73 ;  /* 0x02285049060075a7 */ /* 0x000062000804017f */
[----:B------:R-:W-:Y:S05]  /*b660*/  @!P0 BRA `(.L_x_9340) ;  /* 0x0000000000048947 */ /* 0x000fea0003800000 */
[----:B------:R-:W-:Y:S01]  /*b670*/  BPT.TRAP 0x1 ;  /* 0x000000040000795c */ /* 0x000fe20000300000 */
.L_x_9340:
[----:B------:R-:W-:Y:S04]  /*b680*/  BSSY B0, `(.L_x_9341) ;  /* 0x0000004000007945 */ /* 0x000fe80003800000 */
[----:B-1----:R-:W-:Y:S05]  /*b690*/  @P2 BRA `(.L_x_9342) ;  /* 0x0000000000082947 */ /* 0x002fea0003800000 */
[----:B------:R-:W1:Y:S02]  /*b6a0*/  SYNCS.PHASECHK.TRANS64.TRYWAIT P2, [R6+URZ+0x22850], R73 ;  /* 0x02285049060075a7 */ /* 0x000e64000804017f */
[----:B-1----:R-:W-:Y:S05]  /*b6b0*/  @!P2 BRA `(.L_x_9343) ;  /* 0x0000012c0008a947 */ /* 0x002fea0003800000 */
.L_x_9342:
[----:B------:R-:W-:Y:S05]  /*b6c0*/  BSYNC B0 ;  /* 0x0000000000007941 */ /* 0x000fea0003800000 */
.L_x_9341:
[----:B------:R-:W-:Y:S05]  /*b6d0*/  WARPSYNC.ALL ;  /* 0x0000000000007948 */ /* 0x000fea0003800000 */
[----:B------:R-:W-:Y:S01]  /*b6e0*/  VIADD R24, R17, 0x400 ;  /* 0x0000040011187836 */ /* 0x000fe20000000000 */
[----:B------:R4:W-:Y:S01]  /*b6f0*/  BAR.SYNC.DEFER_BLOCKING R179, 0x100 ;  /* 0x000400b30000751d */ /* 0x0009e20000010000 */
[----:B------:R-:W-:Y:S01]  /*b700*/  IMAD.MOV.U32 R181, RZ, RZ, 0x40000040 ;  /* 0x40000040ffb57424 */ /* 0x000fe200078e00ff */
[----:B------:R-:W-:Y:S01]  /*b710*/  ISETP.GE.AND P2, PT, R177, 0x1, PT ;  /* 0x00000001b100780c */ /* 0x000fe20003f46270 */
[----:B0123--:R-:W-:Y:S01]  /*b720*/  @!P1 VIADD R6, R6, 0x22860 ;  /* 0x0002286006069836 */ /* 0x00ffe20000000000 */
[----:B------:R-:W-:Y:S01]  /*b730*/  SHF.R.U32.HI R24, RZ, 0x4, R24 ;  /* 0x00000004ff187819 */ /* 0x000fe20000011618 */
[----:B------:R-:W-:Y:S01]  /*b740*/  IMAD.IADD R217, R204, 0x1, -R205 ;  /* 0x00000001ccd97824 */ /* 0x000fe200078e0acd */
[----:B------:R-:W-:Y:S01]  /*b750*/  R2UR UR7, R181 ;  /* 0x00000000b50772ca */ /* 0x000fe200000e0000 */
[----:B------:R-:W-:Y:S01]  /*b760*/  IMAD.MOV.U32 R181, RZ, RZ, 0x40000040 ;  /* 0x40000040ffb57424 */ /* 0x000fe200078e00ff */
[----:B------:R-:W-:-:S02]  /*b770*/  LOP3.LUT R24, R24, 0x3fff, RZ, 0xc0, !PT ;  /* 0x00003fff18187812 */ /* 0x000fc400078ec0ff */
[----:B------:R-:W-:Y:S02]  /*b780*/  @!P1 PRMT R6, RZ, 0x654, R6 ;  /* 0x00000654ff069816 */ /* 0x000fe40000000006 */
[----:B------:R-:W-:-:S05]  /*b790*/  LOP3.LUT R206, R24, 0x3000000, RZ, 0xfc, !PT ;  /* 0x0300000018ce7812 */ /* 0x000fca00078efcff */
[----:B------:R-:W-:-:S05]  /*b7a0*/  IMAD R180, R16, 0xc00, R206 ;  /* 0x00000c0010b47824 */ /* 0x000fca00078e02ce */
[----:B------:R-:W-:Y:S01]  /*b7b0*/  R2UR UR6, R180 ;  /* 0x00000000b40672ca */ /* 0x000fe200000e0000 */
[----:B------:R-:W-:-:S12]  /*b7c0*/  WARPGROUP.ARRIVE ;  /* 0x00000000000079c5 */ /* 0x000fd80000000000 */
[----:B------:R-:W-:Y:S03]  /*b7d0*/  HGMMA.64x256x16.F32 R24, R152, gdesc[UR4].tnspB, RZ, !UPT, gsb0 ;  /* 0x43e0000498187df0 */ /* 0x000fe6000c0008ff */
[----:B------:R-:W-:Y:S02]  /*b7e0*/  WARPGROUP.DEPBAR.LE gsb0, 0x0 ;  /* 0x00008000000079c5 */ /* 0x000fe40000010000 */
[----:B------:R-:W-:Y:S01]  /*b7f0*/  VIADD R152, R180, 0x80 ;  /* 0x00000080b4987836 */ /* 0x000fe20000000000 */
[----:B------:R-:W-:Y:S01]  /*b800*/  WARPGROUP.ARRIVE ;  /* 0x00000000000079c5 */ /* 0x000fe20000000000 */
[----:B------:R-:W-:Y:S02]  /*b810*/  IMAD.MOV.U32 R153, RZ, RZ, 0x40000040 ;  /* 0x40000040ff997424 */ /* 0x000fe400078e00ff */
[----:B------:R-:W-:Y:S01]  /*b820*/  IMAD R155, R209, 0x80, R217 ;  /* 0x00000080d19b7824 */ /* 0x000fe200078e02d9 */
[----:B------:R-:W-:Y:S01]  /*b830*/  R2UR UR6, R152 ;  /* 0x00000000980672ca */ /* 0x000fe200000e0000 */
[----:B------:R-:W-:Y:S01]  /*b840*/  VIADD R152, R180, 0x100 ;  /* 0x00000100b4987836 */ /* 0x000fe20000000000 */
[----:B------:R-:W-:Y:S01]  /*b850*/  R2UR UR7, R153 ;  /* 0x00000000990772ca */ /* 0x000fe200000e0000 */
[----:B------:R-:W-:-:S02]  /*b860*/  IMAD.MOV.U32 R153, RZ, RZ, 0x40000040 ;  /* 0x40000040ff997424 */ /* 0x000fc400078e00ff */
[----:B------:R-:W-:-:S13]  /*b870*/  IMAD.IADD R176, R155, 0x1, R176 ;  /* 0x000000019bb07824 */ /* 0x000fda00078e02b0 */
        /* <DEDUP_REMOVED lines=31> */
[----:B------:R0:W-:Y:S02]  /*ba70*/  @!P1 SYNCS.ARRIVE.TRANS64.RED.A1T0 RZ, [R6+URZ], RZ ;  /* 0x000000ff06ff99a7 */ /* 0x0001e4000810043f */
[----:B0-----:R-:W-:Y:S01]  /*ba80*/  VIADD R6, R178, 0xfffffffe ;  /* 0xfffffffeb2067836 */ /* 0x001fe20000000000 */
[----:B----4-:R-:W-:Y:S06]  /*ba90*/  @!P2 BRA `(.L_x_9344) ;  /* 0x000000000048a947 */ /* 0x010fec0003800000 */
        /* <DEDUP_REMOVED lines=11> */
.L_x_9346:
[----:B------:R-:W-:-:S13]  /*bb50*/  ISETP.NE.AND P2, PT, R177, 0x1, PT ;  /* 0x00000001b100780c */ /* 0x000fda0003f45270 */
[----:B------:R-:W0:Y:S02]  /*bb60*/  @P2 LDC.64 R152, c[0x0][0x9e8] ;  /* 0x00027a00ff982b82 */ /* 0x000e240000000a00 */
[----:B0-----:R-:W-:-:S05]  /*bb70*/  @P2 IMAD.HI.U32 R152, R154, R152, RZ ;  /* 0x000000989a982227 */ /* 0x001fca00078e00ff */
[----:B------:R-:W-:-:S07]  /*bb80*/  @P2 SHF.R.U32.HI R154, RZ, R153, R152 ;  /* 0x00000099ff9a2219 */ /* 0x000fce0000011698 */
.L_x_9347:
[----:B------:R-:W-:Y:S05]  /*bb90*/  BSYNC B0 ;  /* 0x0000000000007941 */ /* 0x000fea0003800000 */
.L_x_9345:
[----:B------:R-:W-:-:S05]  /*bba0*/  IMAD R177, R154, R177, R177 ;  /* 0x000000b19ab17224 */ /* 0x000fca00078e02b1 */
[----:B------:R-:W-:-:S07]  /*bbb0*/  VIMNMX R176, R176, R177, PT ;  /* 0x000000b1b0b07248 */ /* 0x000fce0003fe0100 */
.L_x_9344:
        /* <DEDUP_REMOVED lines=11> */
[----:B------:R-:W-:-:S02]  /*bc70*/  ULDC UR48, c[0x0][0x9e0] ;  /* 0x0002780000307ab9 */ /* 0x000fc40000000800 */
[----:B------:R-:W-:-:S04]  /*bc80*/  VIMNMX R218, R222, R153, !PT ;  /* 0x00000099deda7248 */ /* 0x000fc80007fe0100 */
[----:B------:R-:W-:-:S13]  /*bc90*/  ISETP.GE.AND P2, PT, R6, R218, PT ;  /* 0x000000da0600720c */ /* 0x000fda0003f46270 */
[----:B------:R-:W-:Y:S05]  /*bca0*/  @!P2 BRA `(.L_x_9348) ;  /* 0x000000300054a947 */ /* 0x000fea0003800000 */
[----:B------:R-:W-:-:S04]  /*bcb0*/  IMAD.IADD R216, R0, 0x1, R217 ;  /* 0x0000000100d87824 */ /* 0x000fc800078e02d9 */
[----:B------:R-:W-:-:S07]  /*bcc0*/  VIADD R208, R216, 0x8 ;  /* 0x00000008d8d07836 */ /* 0x000fce0000000000 */
.L_x_9366:
[----:B------:R-:W-:Y:S01]  /*bcd0*/  VIADD R16, R16, 0x1 ;  /* 0x0000000110107836 */ /* 0x000fe20000000000 */
[----:B------:R-:W-:Y:S05]  /*bce0*/  YIELD ;  /* 0x0000000000007946 */ /* 0x000fea0003800000 */
[----:B------:R-:W-:-:S04]  /*bcf0*/  ISETP.NE.AND P2, PT, R16, 0x2, PT ;  /* 0x000000021000780c */ /* 0x000fc80003f45270 */
[----:B------:R-:W-:Y:S02]  /*bd00*/  SEL R11, RZ, 0x1, P2 ;  /* 0x00000001ff0b7807 */ /* 0x000fe40001000000 */
[----:B------:R-:W-:Y:S02]  /*bd10*/  SEL R16, R16, RZ, P2 ;  /* 0x000000ff10107207 */ /* 0x000fe40001000000 */
[----:B------:R-:W-:Y:S01]  /*bd20*/  LOP3.LUT R200, R200, R11, RZ, 0x3c, !PT ;  /* 0x0000000bc8c87212 */ /* 0x000fe200078e3cff */
[----:B0-----:R-:W-:Y:S06]  /*bd30*/  @!P0 BRA `(.L_x_9349) ;  /* 0x0000000000048947 */ /* 0x001fec0003800000 */
[----:B------:R-:W-:Y:S01]  /*bd40*/  BPT.TRAP 0x1 ;  /* 0x000000040000795c */ /* 0x000fe20000300000 */
.L_x_9349:
[----:B------:R-:W-:Y:S01]  /*bd50*/  IMAD R210, R16, 0x8, R17 ;  /* 0x0000000810d27824 */ /* 0x000fe200078e0211 */
[----:B------:R-:W-:-:S04]  /*bd60*/  SHF.L.U32 R211, R200, 0x1f, RZ ;  /* 0x0000001fc8d37819 */ /* 0x000fc800000006ff */
[----:B------:R0:W1:Y:S01]  /*bd70*/  SYNCS.PHASECHK.TRANS64.TRYWAIT P2, [R210+URZ+0x22830], R211 ;  /* 0x022830d3d20075a7 */ /* 0x000062000804017f */
[----:B------:R-:W-:Y:S05]  /*bd80*/  @!P0 BRA `(.L_x_9350) ;  /* 0x0000000000048947 */ /* 0x000fea0003800000 */
[----:B------:R-:W-:Y:S01]  /*bd90*/  BPT.TRAP 0x1 ;  /* 0x000000040000795c */ /* 0x000fe20000300000 */
.L_x_9350:
[----:B------:R-:W-:Y:S02]  /*bda0*/  IMAD R10, R16, 0x300, R214 ;  /* 0x00000300100a7824 */ /* 0x000fe400078e02d6 */
[----:B------:R-:W-:Y:S01]  /*bdb0*/  IMAD.MOV.U32 R11, RZ, RZ, 0x40000040 ;  /* 0x40000040ff0b7424 */ /* 0x000fe200078e00ff */
[----:B-1----:R-:W-:Y:S06]  /*bdc0*/  @P2 BRA `(.L_x_9351) ;  /* 0x0000000000082947 */ /* 0x002fec0003800000 */
[----:B------:R-:W1:Y:S02]  /*bdd0*/  SYNCS.PHASECHK.TRANS64.TRYWAIT P2, [R210+URZ+0x22830], R211 ;  /* 0x022830d3d20075a7 */ /* 0x000e64000804017f */
[----:B-1----:R-:W-:Y:S05]  /*bde0*/  @!P2 BRA `(.L_x_9352) ;  /* 0x000001240050a947 */ /* 0x002fea0003800000 */
.L_x_9351:
        /* <DEDUP_REMOVED lines=9> */
[----:B------:R-:W2:Y:S01]  /*be80*/  S2R R207, SR_TID.X ;  /* 0x0000000000cf7919 */ /* 0x000ea20000002100 */
[----:B------:R-:W-:Y:S01]  /*be90*/  IMAD R226, R6, -0x60, R204 ;  /* 0xffffffa006e27824 */ /* 0x000fe200078e02cc */
[----:B------:R-:W-:-:S04]  /*bea0*/  LOP3.LUT P2, RZ, R2, 0x100000, RZ, 0xc0, !PT ;  /* 0x0010000002ff7812 */ /* 0x000fc8000784c0ff */
[----:B------:R-:W-:-:S05]  /*beb0*/  IADD3 R226, -R205, 0x1, R226 ;  /* 0x00000001cde27810 */ /* 0x000fca0007ffe1e2 */
        /* <DEDUP_REMOVED lines=8> */
[----:B------:R-:W-:Y:S01]  /*bf40*/  IMAD.IADD R226, R226, 0x1, -R201 ;  /* 0x00000001e2e27824 */ /* 0x000fe200078e0ac9 */
[----:B--2---:R-:W-:Y:S01]  /*bf50*/  SHF.R.U32.HI R207, RZ, 0x7, R207 ;  /* 0x00000007ffcf7819 */ /* 0x004fe200000116cf */
        /* <DEDUP_REMOVED lines=10> */
[----:B------:R-:W-:Y:S01]  /*c000*/  R2UR UR6, R10 ;  /* 0x000000000a0672ca */ /* 0x000fe200000e0000 */
[----:B------:R-:W-:Y:S01]  /*c010*/  @!P1 VIADD R10, R210, 0x22840 ;  /* 0x00022840d20a9836 */ /* 0x000fe20000000000 */
[----:B------:R-:W-:Y:S02]  /*c020*/  R2UR UR7, R11 ;  /* 0x000000000b0772ca */ /* 0x000fe400000e0000 */
[----:B------:R-:W-:Y:S02]  /*c030*/  R2UR UR4, R12 ;  /* 0x000000000c0472ca */ /* 0x000fe400000e0000 */
[----:B------:R-:W-:Y:S02]  /*c040*/  R2UR UR5, R13 ;  /* 0x000000000d0572ca */ /* 0x000fe400000e0000 */
[----:B------:R-:W-:Y:S01]  /*c050*/  IADD3 R11, -R207, 0xb, RZ ;  /* 0x0000000bcf0b7810 */ /* 0x000fe20007ffe1ff */
[----:B------:R-:W-:Y:S01]  /*c060*/  IMAD.U32 R207, RZ, RZ, UR47 ;  /* 0x0000002fffcf7e24 */ /* 0x000fe2000f8e00ff */
[----:B------:R-:W-:-:S04]  /*c070*/  @!P1 PRMT R10, RZ, 0x654, R10 ;  /* 0x00000654ff0a9816 */ /* 0x000fc8000000000a */
[----:B------:R-:W-:-:S05]  /*c080*/  LOP3.LUT R227, RZ, R207, RZ, 0x33, !PT ;  /* 0x000000cfffe37212 */ /* 0x000fca00078e33ff */
[----:B------:R-:W-:Y:S02]  /*c090*/  IMAD.IADD R227, R227, 0x1, R226 ;  /* 0x00000001e3e37824 */ /* 0x000fe400078e02e2 */
[----:B------:R-:W-:-:S04]  /*c0a0*/  VIADD R226, R226, UR50 ;  /* 0x00000032e2e27c36 */ /* 0x000fc80008000000 */
[----:B------:R-:W-:Y:S01]  /*c0b0*/  IMAD.IADD R225, R0, 0x1, R226 ;  /* 0x0000000100e17824 */ /* 0x000fe200078e02e2 */
[----:B------:R-:W-:Y:S02]  /*c0c0*/  WARPGROUP.DEPBAR.LE gsb0, 0x0 ;  /* 0x00008000000079c5 */ /* 0x000fe40000010000 */
[----:B------:R-:W-:-:S06]  /*c0d0*/  WARPGROUP.ARRIVE ;  /* 0x00000000000079c5 */ /* 0x000fcc0000000000 */
[----:B------:R-:W-:Y:S03]  /*c0e0*/  HGMMA.64x96x16.F32 R152, gdesc[UR4], R152, gsb0 ;  /* 0x01600000049879f0 */ /* 0x000fe60008000898 */
[----:B------:R-:W-:Y:S02]  /*c0f0*/  WARPGROUP.DEPBAR.LE gsb0, 0x0 ;  /* 0x00008000000079c5 */ /* 0x000fe40000010000 */
[----:B------:R2:W-:Y:S06]  /*c100*/  BAR.ARV R11, 0x100 ;  /* 0x0004000b0000751d */ /* 0x0005ec0000002000 */
[----:B------:R3:W-:Y:S02]  /*c110*/  @!P1 SYNCS.ARRIVE.TRANS64.RED.A1T0 RZ, [R10+URZ], RZ ;  /* 0x000000ff0aff99a7 */ /* 0x0007e4000810043f */
[----:B---3--:R-:W-:Y:S01]  /*c120*/  IMAD.IADD R10, R0, 0x1, R227 ;  /* 0x00000001000a7824 */ /* 0x008fe200078e02e3 */
[----:B--2---:R-:W-:Y:S06]  /*c130*/  @!P2 BRA `(.L_x_9353) ;  /* 0x000000000058a947 */ /* 0x004fec0003800000 */
        /* <DEDUP_REMOVED lines=12> */
.L_x_9355:
[----:B------:R-:W-:-:S05]  /*c200*/  IMAD.U32 R229, RZ, RZ, UR46 ;  /* 0x0000002effe57e24 */ /* 0x000fca000f8e00ff */
[----:B------:R-:W-:-:S13]  /*c210*/  ISETP.NE.AND P2, PT, R229, 0x1, PT ;  /* 0x00000001e500780c */ /* 0x000fda0003f45270 */
[----:B------:R-:W2:Y:S02]  /*c220*/  @P2 LDC.64 R212, c[0x0][0x9e8] ;  /* 0x00027a00ffd42b82 */ /* 0x000ea40000000a00 */
[----:B--2---:R-:W-:-:S05]  /*c230*/  @P2 IMAD.HI.U32 R212, R228, R212, RZ ;  /* 0x000000d4e4d42227 */ /* 0x004fca00078e00ff */
[----:B------:R-:W-:-:S07]  /*c240*/  @P2 SHF.R.U32.HI R228, RZ, R213, R212 ;  /* 0x000000d5ffe42219 */ /* 0x000fce00000116d4 */
.L_x_9356:
[----:B------:R-:W-:Y:S05]  /*c250*/  BSYNC B0 ;  /* 0x0000000000007941 */ /* 0x000fea0003800000 */
.L_x_9354:
[----:B------:R-:W-:-:S04]  /*c260*/  IMAD R212, R6, -0x60, -R201 ;  /* 0xffffffa006d47824 */ /* 0x000fc800078e0ac9 */
[----:B------:R-:W-:-:S05]  /*c270*/  IMAD R212, R228, R229, R212 ;  /* 0x000000e5e4d47224 */ /* 0x000fca00078e02d4 */
[----:B------:R-:W-:Y:S02]  /*c280*/  VIMNMX R10, R10, R212, !PT ;  /* 0x000000d40a0a7248 */ /* 0x000fe40007fe0100 */
[----:B------:R-:W-:-:S07]  /*c290*/  VIADDMNMX R225, R212, R229, R225, PT ;  /* 0x000000e5d4e17246 */ /* 0x000fce00038001e1 */
.L_x_9353:
[----:B------:R-:W-:Y:S01]  /*c2a0*/  IMAD R212, R6, -0x60, RZ ;  /* 0xffffffa006d47824 */ /* 0x000fe200078e02ff */
[----:B------:R-:W-:Y:S02]  /*c2b0*/  LOP3.LUT R2, R2, 0xfff7ffff, RZ, 0xc0, !PT ;  /* 0xfff7ffff02027812 */ /* 0x000fe400078ec0ff */
[--C-:B------:R-:W-:Y:S02]  /*c2c0*/  IADD3 R226, R226, 0x8, R0.reuse ;  /* 0x00000008e2e27810 */ /* 0x100fe40007ffe000 */
[C---:B------:R-:W-:Y:S02]  /*c2d0*/  ISETP.GE.AND P2, PT, R212.reuse, 0x1, PT ;  /* 0x00000001d400780c */ /* 0x040fe40003f46270 */
[----:B------:R-:W-:Y:S02]  /*c2e0*/  ISETP.GE.AND P4, PT, R212, 0x9, PT ;  /* 0x00000009d400780c */ /* 0x000fe40003f86270 */
[----:B------:R-:W-:-:S09]  /*c2f0*/  IADD3 R227, R227, 0x8, R0 ;  /* 0x00000008e3e37810 */ /* 0x000fd20007ffe000 */
[----:B------:R-:W-:Y:S02]  /*c300*/  @P2 LOP3.LUT R2, R2, 0x80000, RZ, 0xfc, !PT ;  /* 0x0008000002022812 */ /* 0x000fe400078efcff */
[----:B------:R-:W-:Y:S02]  /*c310*/  ISETP.GT.AND P2, PT, R10, RZ, !P2 ;  /* 0x000000ff0a00720c */ /* 0x000fe40005744270 */
[----:B------:R-:W-:Y:S02]  /*c320*/  LOP3.LUT R2, R2, 0xfffffffd, RZ, 0xc0, !PT ;  /* 0xfffffffd02027812 */ /* 0x000fe400078ec0ff */
[----:B------:R-:W-:Y:S02]  /*c330*/  ISETP.LT.OR P3, PT, R225, 0x1, P2 ;  /* 0x00000001e100780c */ /* 0x000fe40001761670 */
[----:B------:R-:W-:Y:S02]  /*c340*/  ISETP.GE.AND P2, PT, R212, 0x2, PT ;  /* 0x00000002d400780c */ /* 0x000fe40003f46270 */
[----:B------:R-:W-:-:S02]  /*c350*/  FSEL R152, R152, -INF , !P3 ;  /* 0xff80000098987808 */ /* 0x000fc40005800000 */
[----:B------:R-:W-:Y:S02]  /*c360*/  ISETP.GT.AND P3, PT, R10, 0x1, !P2 ;  /* 0x000000010a00780c */ /* 0x000fe40005764270 */
[----:B------:R-:W-:Y:S02]  /*c370*/  @P4 LOP3.LUT R2, R2, 0x2, RZ, 0xfc, !PT ;  /* 0x0000000202024812 */ /* 0x000fe400078efcff */
[----:B------:R-:W-:Y:S02]  /*c380*/  ISETP.LT.OR P3, PT, R225, 0x2, P3 ;  /* 0x00000002e100780c */ /* 0x000fe40001f61670 */
[----:B------:R-:W-:Y:S02]  /*c390*/  LOP3.LUT R2, R2, 0xfffffffb, RZ, 0xc0, !PT ;  /* 0xfffffffb02027812 */ /* 0x000fe400078ec0ff */
[----:B------:R-:W-:Y:S02]  /*c3a0*/  FSEL R153, R153, -INF , !P3 ;  /* 0xff80000099997808 */ /* 0x000fe40005800000 */
[----:B------:R-:W-:-:S02]  /*c3b0*/  ISETP.GT.AND P3, PT, R10, 0x8, !P4 ;  /* 0x000000080a00780c */ /* 0x000fc40006764270 */
[----:B------:R-:W-:Y:S02]  /*c3c0*/  ISETP.GE.AND P4, PT, R212, 0xa, PT ;  /* 0x0000000ad400780c */ /* 0x000fe40003f86270 */
[----:B------:R-:W-:-:S04]  /*c3d0*/  ISETP.LT.OR P3, PT, R225, 0x9, P3 ;  /* 0x00000009e100780c */ /* 0x000fc80001f61670 */
        /* <DEDUP_REMOVED lines=128> */
[----:B------:R-:W2:Y:S02]  /*cbe0*/  @P6 LDC.64 R156, c[0x0][0x9e8] ;  /* 0x00027a00ff9c6b82 */ /* 0x000ea40000000a00 */
[----:B--2---:R-:W-:-:S05]  /*cbf0*/  @P6 IMAD.HI.U32 R156, R225, R156, RZ ;  /* 0x0000009ce19c6227 */ /* 0x004fca00078e00ff */
[----:B------:R-:W-:-:S04]  /*cc00*/  @P6 SHF.R.U32.HI R225, RZ, R157, R156 ;  /* 0x0000009dffe16219 */ /* 0x000fc8000001169c */
[----:B------:R-:W-:Y:S01]  /*cc10*/  LOP3.LUT R225, RZ, R225, RZ, 0x33, !PT ;  /* 0x000000e1ffe17212 */ /* 0x000fe200078e33ff */
[----:B------:R-:W-:Y:S06]  /*cc20*/  BRA `(.L_x_9360) ;  /* 0x0000000000187947 */ /* 0x000fec0003800000 */
.L_x_9359:
[----:B------:R-:W-:Y:S02]  /*cc30*/  IMAD.U32 R10, RZ, RZ, UR46 ;  /* 0x0000002eff0a7e24 */ /* 0x000fe4000f8e00ff */
[----:B------:R-:W-:-:S03]  /*cc40*/  IMAD.MOV.U32 R225, RZ, RZ, R208 ;  /* 0x000000ffffe17224 */ /* 0x000fc600078e00d0 */
[----:B------:R-:W-:-:S13]  /*cc50*/  ISETP.NE.AND P6, PT, R10, 0x1, PT ;  /* 0x000000010a00780c */ /* 0x000fda0003fc5270 */
[----:B------:R-:W2:Y:S02]  /*cc60*/  @P6 LDC.64 R156, c[0x0][0x9e8] ;  /* 0x00027a00ff9c6b82 */ /* 0x000ea40000000a00 */
[----:B--2---:R-:W-:-:S05]  /*cc70*/  @P6 IMAD.HI.U32 R156, R208, R156, RZ ;  /* 0x0000009cd09c6227 */ /* 0x004fca00078e00ff */
[----:B------:R-:W-:-:S07]  /*cc80*/  @P6 SHF.R.U32.HI R225, RZ, R157, R156 ;  /* 0x0000009dffe16219 */ /* 0x000fce000001169c */
.L_x_9360:
[----:B------:R-:W-:Y:S05]  /*cc90*/  BSYNC B0 ;  /* 0x0000000000007941 */ /* 0x000fea0003800000 */
.L_x_9358:
[----:B------:R-:W-:-:S04]  /*cca0*/  IMAD.IADD R212, R212, 0x1, -R201 ;  /* 0x00000001d4d47824 */ /* 0x000fc800078e0ac9 */
[----:B------:R-:W-:-:S05]  /*ccb0*/  IMAD R212, R225, R10, R212 ;  /* 0x0000000ae1d47224 */ /* 0x000fca00078e02d4 */
[----:B------:R-:W-:Y:S02]  /*ccc0*/  VIMNMX R227, R227, R212, !PT ;  /* 0x000000d4e3e37248 */ /* 0x000fe40007fe0100 */
[----:B------:R-:W-:-:S07]  /*ccd0*/  VIADDMNMX R226, R212, R10, R226, PT ;  /* 0x0000000ad4e27246 */ /* 0x000fce00038001e2 */
.L_x_9357:
[----:B------:R-:W-:Y:S02]  /*cce0*/  ISETP.GT.AND P2, PT, R227, 0x1, !P2 ;  /* 0x00000001e300780c */ /* 0x000fe40005744270 */
[----:B------:R-:W-:Y:S02]  /*ccf0*/  FMNMX.FTZ R10, R152, R3, !PT ;  /* 0x00000003980a7209 */ /* 0x000fe40007810000 */
[----:B------:R-:W-:Y:S02]  /*cd00*/  ISETP.LT.OR P2, PT, R226, 0x2, P2 ;  /* 0x00000002e200780c */ /* 0x000fe40001741670 */
[C---:B------:R-:W-:Y:S02]  /*cd10*/  LOP3.LUT P6, RZ, R2.reuse, 0x8000, RZ, 0xc0, !PT ;  /* 0x0000800002ff7812 */ /* 0x040fe400078cc0ff */
        /* <DEDUP_REMOVED lines=65> */
[C---:B------:R-:W-:Y:S02]  /*d130*/  ISETP.GT.AND P2, PT, R227.reuse, 0x29, !P2 ;  /* 0x00000029e300780c */ /* 0x040fe40005744270 */
[----:B------:R-:W-:Y:S02]  /*d140*/  FSEL R194, R194, -INF , !P3 ;  /* 0xff800000c2c27808 */ /* 0x000fe40005800000 */
[----:B------:R-:W-:Y:S02]  /*d150*/  ISETP.LT.OR P2, PT, R226, 0x2a, P2 ;  /* 0x0000002ae200780c */ /* 0x000fe40001741670 */
[----:B------:R-:W-:Y:S02]  /*d160*/  ISETP.GT.AND P5, PT, R227, 0x58, !P5 ;  /* 0x00000058e300780c */ /* 0x000fe40006fa4270 */
[----:B------:R-:W-:-:S02]  /*d170*/  FSEL R175, R175, -INF , !P2 ;  /* 0xff800000afaf7808 */ /* 0x000fc40005000000 */
[----:B------:R-:W-:Y:S02]  /*d180*/  LOP3.LUT P2, RZ, R2, 0x800, RZ, 0xc0, !PT ;  /* 0x0000080002ff7812 */ /* 0x000fe4000784c0ff */
[----:B--2---:R-:W-:Y:S01]  /*d190*/  FMNMX.FTZ R157, R10, R157, !PT ;  /* 0x0000009d0a9d7209 */ /* 0x004fe20007810000 */
[----:B------:R-:W-:Y:S01]  /*d1a0*/  IMAD.U32 R10, RZ, RZ, UR45 ;  /* 0x0000002dff0a7e24 */ /* 0x000fe2000f8e00ff */
[----:B------:R-:W-:Y:S02]  /*d1b0*/  ISETP.GT.AND P2, PT, R227, 0x30, !P2 ;  /* 0x00000030e300780c */ /* 0x000fe40005744270 */
[C---:B------:R-:W-:Y:S02]  /*d1c0*/  ISETP.LT.OR P4, PT, R226.reuse, 0x52, P4 ;  /* 0x00000052e200780c */ /* 0x040fe40002781670 */
[C---:B------:R-:W-:Y:S02]  /*d1d0*/  ISETP.LT.OR P2, PT, R226.reuse, 0x31, P2 ;  /* 0x00000031e200780c */ /* 0x040fe40001741670 */
[----:B------:R-:W-:-:S02]  /*d1e0*/  ISETP.LT.OR P5, PT, R226, 0x59, P5 ;  /* 0x00000059e200780c */ /* 0x000fc40002fa1670 */
[----:B------:R-:W-:Y:S02]  /*d1f0*/  FSEL R156, R178, -INF , !P2 ;  /* 0xff800000b29c7808 */ /* 0x000fe40005000000 */
[----:B------:R-:W-:Y:S01]  /*d200*/  LOP3.LUT P2, RZ, R2, 0x400, RZ, 0xc0, !PT ;  /* 0x0000040002ff7812 */ /* 0x000fe2000784c0ff */
[----:B------:R-:W2:Y:S01]  /*d210*/  SHFL.BFLY PT, R178, R157, 0x1, 0x1f ;  /* 0x0c201f009db27f89 */ /* 0x000ea200000e0000 */
[----:B------:R-:W-:Y:S02]  /*d220*/  FSEL R195, R195, -INF , !P4 ;  /* 0xff800000c3c37808 */ /* 0x000fe40006000000 */
[----:B------:R-:W-:Y:S02]  /*d230*/  ISETP.GT.AND P2, PT, R227, 0x31, !P2 ;  /* 0x00000031e300780c */ /* 0x000fe40005744270 */
[----:B------:R-:W-:Y:S02]  /*d240*/  FSEL R198, R198, -INF , !P5 ;  /* 0xff800000c6c67808 */ /* 0x000fe40006800000 */
[----:B------:R-:W-:-:S04]  /*d250*/  ISETP.LT.OR P2, PT, R226, 0x32, P2 ;  /* 0x00000032e200780c */ /* 0x000fc80001741670 */
[----:B------:R-:W-:Y:S02]  /*d260*/  FSEL R179, R179, -INF , !P2 ;  /* 0xff800000b3b37808 */ /* 0x000fe40005000000 */
[----:B------:R-:W-:-:S04]  /*d270*/  LOP3.LUT P2, RZ, R2, 0x200, RZ, 0xc0, !PT ;  /* 0x0000020002ff7812 */ /* 0x000fc8000784c0ff */
[----:B------:R-:W-:-:S04]  /*d280*/  ISETP.GT.AND P2, PT, R227, 0x38, !P2 ;  /* 0x00000038e300780c */ /* 0x000fc80005744270 */
[----:B------:R-:W-:Y:S02]  /*d290*/  ISETP.LT.OR P2, PT, R226, 0x39, P2 ;  /* 0x00000039e200780c */ /* 0x000fe40001741670 */
[----:B--2---:R-:W-:Y:S02]  /*d2a0*/  FMNMX.FTZ R178, R157, R178, !PT ;  /* 0x000000b29db27209 */ /* 0x004fe40007810000 */
        /* <DEDUP_REMOVED lines=21> */
[----:B------:R-:W-:-:S04]  /*d400*/  FSETP.NEU.FTZ.AND P2, PT, R178, -INF , PT ;  /* 0xff800000b200780b */ /* 0x000fc80003f5d000 */
[----:B------:R-:W-:-:S05]  /*d410*/  FSEL R157, R178, RZ, P2 ;  /* 0x000000ffb29d7208 */ /* 0x000fca0001000000 */
[----:B------:R-:W-:Y:S01]  /*d420*/  FADD.FTZ R157, -R157, R3 ;  /* 0x000000039d9d7221 */ /* 0x000fe20000010100 */
[----:B------:R-:W-:-:S05]  /*d430*/  FMUL.FTZ R3, R178, R10 ;  /* 0x0000000ab2037220 */ /* 0x000fca0000410000 */
[----:B------:R-:W-:Y:S02]  /*d440*/  FSEL R3, R3, RZ, P2 ;  /* 0x000000ff03037208 */ /* 0x000fe40001000000 */
[----:B------:R-:W-:-:S03]  /*d450*/  LOP3.LUT P2, RZ, R2, 0x80000, RZ, 0xc0, !PT ;  /* 0x0008000002ff7812 */ /* 0x000fc6000784c0ff */
        /* <DEDUP_REMOVED lines=25> */
[----:B------:R-:W-:Y:S01]  /*d5f0*/  MUFU.EX2 R152, R152 ;  /* 0x0000009800987308 */ /* 0x000fe20000000800 */
[----:B------:R-:W-:-:S04]  /*d600*/  ISETP.GT.AND P2, PT, R227, RZ, !P2 ;  /* 0x000000ffe300720c */ /* 0x000fc80005744270 */
[----:B------:R-:W-:-:S03]  /*d610*/  ISETP.LT.OR P2, PT, R226, 0x1, P2 ;  /* 0x00000001e200780c */ /* 0x000fc60001741670 */
[----:B------:R-:W2:Y:S01]  /*d620*/  MUFU.EX2 R3, R3 ;  /* 0x0000000300037308 */ /* 0x000ea20000000800 */
[----:B------:R-:W-:Y:S02]  /*d630*/  FSEL R154, R154, -INF , !P2 ;  /* 0xff8000009a9a7808 */ /* 0x000fe40005000000 */
[----:B------:R-:W-:-:S04]  /*d640*/  ISETP.GT.AND P2, PT, R227, 0x59, !P6 ;  /* 0x00000059e300780c */ /* 0x000fc80007744270 */
[----:B------:R-:W-:Y:S01]  /*d650*/  ISETP.LT.OR P2, PT, R226, 0x5a, P2 ;  /* 0x0000005ae200780c */ /* 0x000fe20001741670 */
[----:B------:R-:W3:Y:S03]  /*d660*/  MUFU.EX2 R153, R153 ;  /* 0x0000009900997308 */ /* 0x000ee60000000800 */
[----:B------:R-:W-:-:S05]  /*d670*/  FSEL R199, R199, -INF , !P2 ;  /* 0xff800000c7c77808 */ /* 0x000fca0005000000 */
[----:B------:R-:W4:Y:S01]  /*d680*/  MUFU.EX2 R213, R213 ;  /* 0x000000d500d57308 */ /* 0x000f220000000800 */
[----:B--2---:R-:W-:Y:S01]  /*d690*/  FFMA.FTZ R5, R3, R5, R152 ;  /* 0x0000000503057223 */ /* 0x004fe20000010098 */
        /* <DEDUP_REMOVED lines=10> */
[----:B------:R-:W-:Y:S01]  /*d740*/  FMNMX.FTZ R153, R154, R7, !PT ;  /* 0x000000079a997209 */ /* 0x000fe20007810000 */
[-C--:B------:R-:W-:Y:S01]  /*d750*/  FMUL.FTZ R37, R37, R3.reuse ;  /* 0x0000000325257220 */ /* 0x080fe20000410000 */
[-C--:B------:R-:W-:Y:S01]  /*d760*/  FMUL.FTZ R40, R40, R3.reuse ;  /* 0x0000000328287220 */ /* 0x080fe20000410000 */
[----:B------:R-:W-:Y:S01]  /*d770*/  FMUL.FTZ R41, R41, R3 ;  /* 0x0000000329297220 */ /* 0x000fe20000410000 */
[----:B------:R-:W-:Y:S01]  /*d780*/  FMNMX.FTZ R153, R155, R153, !PT ;  /* 0x000000999b997209 */ /* 0x000fe20007810000 */
[----:B------:R-:W3:Y:S01]  /*d790*/  MUFU.EX2 R160, R160 ;  /* 0x000000a000a07308 */ /* 0x000ee20000000800 */
[----:B----4-:R-:W-:Y:S01]  /*d7a0*/  FADD.FTZ R5, R213, R5 ;  /* 0x00000005d5057221 */ /* 0x010fe20000010000 */
[----:B------:R-:W-:Y:S01]  /*d7b0*/  FMUL.FTZ R44, R44, R3 ;  /* 0x000000032c2c7220 */ /* 0x000fe20000410000 */
[----:B------:R-:W-:Y:S01]  /*d7c0*/  FMNMX.FTZ R153, R158, R153, !PT ;  /* 0x000000999e997209 */ /* 0x000fe20007810000 */
[-C--:B------:R-:W-:Y:S01]  /*d7d0*/  FMUL.FTZ R45, R45, R3.reuse ;  /* 0x000000032d2d7220 */ /* 0x080fe20000410000 */
[-C--:B------:R-:W-:Y:S01]  /*d7e0*/  FMUL.FTZ R48, R48, R3.reuse ;  /* 0x0000000330307220 */ /* 0x080fe20000410000 */
[----:B------:R-:W-:Y:S01]  /*d7f0*/  FMUL.FTZ R49, R49, R3 ;  /* 0x0000000331317220 */ /* 0x000fe20000410000 */
[----:B------:R-:W-:Y:S01]  /*d800*/  FMNMX.FTZ R153, R159, R153, !PT ;  /* 0x000000999f997209 */ /* 0x000fe20007810000 */
[----:B------:R-:W4:Y:S01]  /*d810*/  MUFU.EX2 R161, R161 ;  /* 0x000000a100a17308 */ /* 0x000f220000000800 */
[----:B--2---:R-:W-:Y:S01]  /*d820*/  FADD.FTZ R5, R228, R5 ;  /* 0x00000005e4057221 */ /* 0x004fe20000010000 */
[----:B------:R-:W-:Y:S01]  /*d830*/  FMUL.FTZ R52, R52, R3 ;  /* 0x0000000334347220 */ /* 0x000fe20000410000 */
[----:B------:R-:W-:Y:S01]  /*d840*/  FMNMX.FTZ R153, R162, R153, !PT ;  /* 0x00000099a2997209 */ /* 0x000fe20007810000 */
[-C--:B------:R-:W-:Y:S01]  /*d850*/  FMUL.FTZ R53, R53, R3.reuse ;  /* 0x0000000335357220 */ /* 0x080fe20000410000 */
[-C--:B------:R-:W-:Y:S01]  /*d860*/  FMUL.FTZ R56, R56, R3.reuse ;  /* 0x0000000338387220 */ /* 0x080fe20000410000 */
[----:B------:R-:W-:Y:S01]  /*d870*/  FMUL.FTZ R57, R57, R3 ;  /* 0x0000000339397220 */ /* 0x000fe20000410000 */
[----:B------:R-:W-:Y:S01]  /*d880*/  FMNMX.FTZ R153, R163, R153, !PT ;  /* 0x00000099a3997209 */ /* 0x000fe20007810000 */
[----:B------:R-:W2:Y:S01]  /*d890*/  MUFU.EX2 R164, R164 ;  /* 0x000000a400a47308 */ /* 0x000ea20000000800 */
[----:B---3--:R-:W-:Y:S01]  /*d8a0*/  FADD.FTZ R5, R160, R5 ;  /* 0x00000005a0057221 */ /* 0x008fe20000010000 */
        /* <DEDUP_REMOVED lines=38> */
[----:B------:R4:W-:Y:S01]  /*db10*/  MUFU.EX2 R212, R176 ;  /* 0x000000b000d47308 */ /* 0x0009e20000000800 */
        /* <DEDUP_REMOVED lines=8> */
[-C--:B------:R-:W-:Y:S01]  /*dba0*/  FMUL.FTZ R108, R108, R3.reuse ;  /* 0x000000036c6c7220 */ /* 0x080fe20000410000 */
[----:B------:R-:W-:Y:S01]  /*dbb0*/  FMUL.FTZ R109, R109, R3 ;  /* 0x000000036d6d7220 */ /* 0x000fe20000410000 */
[----:B------:R-:W-:Y:S01]  /*dbc0*/  FMNMX.FTZ R153, R190, R153, !PT ;  /* 0x00000099be997209 */ /* 0x000fe20007810000 */
[-C--:B------:R-:W-:Y:S01]  /*dbd0*/  FMUL.FTZ R112, R112, R3.reuse ;  /* 0x0000000370707220 */ /* 0x080fe20000410000 */
[-C--:B------:R-:W-:Y:S01]  /*dbe0*/  FMUL.FTZ R113, R113, R3.reuse ;  /* 0x0000000371717220 */ /* 0x080fe20000410000 */
[----:B------:R-:W-:Y:S01]  /*dbf0*/  FMUL.FTZ R116, R116, R3 ;  /* 0x0000000374747220 */ /* 0x000fe20000410000 */
[----:B------:R-:W-:Y:S01]  /*dc00*/  FMNMX.FTZ R153, R191, R153, !PT ;  /* 0x00000099bf997209 */ /* 0x000fe20007810000 */
[----:B------:R-:W5:Y:S01]  /*dc10*/  MUFU.EX2 R177, R177 ;  /* 0x000000b100b17308 */ /* 0x000f620000000800 */
[-C--:B------:R-:W-:Y:S01]  /*dc20*/  FMUL.FTZ R117, R117, R3.reuse ;  /* 0x0000000375757220 */ /* 0x080fe20000410000 */
[----:B------:R-:W-:Y:S01]  /*dc30*/  FMUL.FTZ R120, R120, R3 ;  /* 0x0000000378787220 */ /* 0x000fe20000410000 */
[----:B------:R-:W-:Y:S01]  /*dc40*/  FMNMX.FTZ R153, R194, R153, !PT ;  /* 0x00000099c2997209 */ /* 0x000fe20007810000 */
[-C--:B------:R-:W-:Y:S01]  /*dc50*/  FMUL.FTZ R121, R121, R3.reuse ;  /* 0x0000000379797220 */ /* 0x080fe20000410000 */
[-C--:B------:R-:W-:Y:S01]  /*dc60*/  FMUL.FTZ R124, R124, R3.reuse ;  /* 0x000000037c7c7220 */ /* 0x080fe20000410000 */
[----:B------:R-:W-:Y:S01]  /*dc70*/  FMUL.FTZ R125, R125, R3 ;  /* 0x000000037d7d7220 */ /* 0x000fe20000410000 */
[----:B------:R-:W-:Y:S01]  /*dc80*/  FMNMX.FTZ R153, R195, R153, !PT ;  /* 0x00000099c3997209 */ /* 0x000fe20007810000 */
[----:B------:R-:W0:Y:S01]  /*dc90*/  MUFU.EX2 R180, R180 ;  /* 0x000000b400b47308 */ /* 0x000e220000000800 */
[-C--:B------:R-:W-:Y:S01]  /*dca0*/  FMUL.FTZ R128, R128, R3.reuse ;  /* 0x0000000380807220 */ /* 0x080fe20000410000 */
[----:B------:R-:W-:Y:S01]  /*dcb0*/  FMUL.FTZ R129, R129, R3 ;  /* 0x0000000381817220 */ /* 0x000fe20000410000 */
[----:B------:R-:W-:Y:S01]  /*dcc0*/  FMNMX.FTZ R153, R198, R153, !PT ;  /* 0x00000099c6997209 */ /* 0x000fe20007810000 */
[-C--:B------:R-:W-:Y:S01]  /*dcd0*/  FMUL.FTZ R132, R132, R3.reuse ;  /* 0x0000000384847220 */ /* 0x080fe20000410000 */
[-C--:B------:R-:W-:Y:S01]  /*dce0*/  FMUL.FTZ R133, R133, R3.reuse ;  /* 0x0000000385857220 */ /* 0x080fe20000410000 */
[----:B------:R-:W-:Y:S01]  /*dcf0*/  FMUL.FTZ R136, R136, R3 ;  /* 0x0000000388887220 */ /* 0x000fe20000410000 */
[----:B------:R-:W-:Y:S01]  /*dd00*/  FMNMX.FTZ R153, R199, R153, !PT ;  /* 0x00000099c7997209 */ /* 0x000fe20007810000 */
[----:B------:R-:W1:Y:S01]  /*dd10*/  MUFU.EX2 R181, R181 ;  /* 0x000000b500b57308 */ /* 0x000e620000000800 */
[-C--:B------:R-:W-:Y:S01]  /*dd20*/  FMUL.FTZ R137, R137, R3.reuse ;  /* 0x0000000389897220 */ /* 0x080fe20000410000 */
[-C--:B------:R-:W-:Y:S01]  /*dd30*/  FMUL.FTZ R140, R140, R3.reuse ;  /* 0x000000038c8c7220 */ /* 0x080fe20000410000 */
[-C--:B------:R-:W-:Y:S01]  /*dd40*/  FMUL.FTZ R141, R141, R3.reuse ;  /* 0x000000038d8d7220 */ /* 0x080fe20000410000 */
[----:B------:R-:W3:Y:S01]  /*dd50*/  SHFL.BFLY PT, R157, R153, 0x2, 0x1f ;  /* 0x0c401f00999d7f89 */ /* 0x000ee200000e0000 */
[-C--:B------:R-:W-:Y:S01]  /*dd60*/  FMUL.FTZ R144, R144, R3.reuse ;  /* 0x0000000390907220 */ /* 0x080fe20000410000 */
[-C--:B------:R-:W-:Y:S01]  /*dd70*/  FMUL.FTZ R145, R145, R3.reuse ;  /* 0x0000000391917220 */ /* 0x080fe20000410000 */
[-C--:B------:R-:W-:Y:S01]  /*dd80*/  FMUL.FTZ R148, R148, R3.reuse ;  /* 0x0000000394947220 */ /* 0x080fe20000410000 */
[----:B------:R-:W1:Y:S01]  /*dd90*/  MUFU.EX2 R184, R184 ;  /* 0x000000b800b87308 */ /* 0x000e620000000800 */
[----:B------:R-:W-:-:S07]  /*dda0*/  FMUL.FTZ R149, R149, R3 ;  /* 0x0000000395957220 */ /* 0x000fce0000410000 */
[----:B------:R-:W1:Y:S08]  /*ddb0*/  MUFU.EX2 R185, R185 ;  /* 0x000000b900b97308 */ /* 0x000e700000000800 */
[----:B------:R-:W1:Y:S01]  /*ddc0*/  MUFU.EX2 R188, R188 ;  /* 0x000000bc00bc7308 */ /* 0x000e620000000800 */
[----:B---3--:R-:W-:-:S07]  /*ddd0*/  FMNMX.FTZ R153, R153, R157, !PT ;  /* 0x0000009d99997209 */ /* 0x008fce0007810000 */
[----:B------:R-:W3:Y:S01]  /*dde0*/  MUFU.EX2 R189, R189 ;  /* 0x000000bd00bd7308 */ /* 0x000ee20000000800 */
[----:B------:R-:W4:Y:S07]  /*ddf0*/  SHFL.BFLY PT, R157, R153, 0x1, 0x1f ;  /* 0x0c201f00999d7f89 */ /* 0x000f2e00000e0000 */
[----:B------:R-:W3:Y:S08]  /*de00*/  MUFU.EX2 R192, R192 ;  /* 0x000000c000c07308 */ /* 0x000ef00000000800 */
[----:B------:R-:W-:Y:S08]  /*de10*/  MUFU.EX2 R193, R193 ;  /* 0x000000c100c17308 */ /* 0x000ff00000000800 */
[----:B------:R-:W-:Y:S01]  /*de20*/  MUFU.EX2 R196, R196 ;  /* 0x000000c400c47308 */ /* 0x000fe20000000800 */
[----:B----4-:R-:W-:-:S04]  /*de30*/  FMNMX.FTZ R176, R153, R157, !PT ;  /* 0x0000009d99b07209 */ /* 0x010fc80007810000 */
[C---:B------:R-:W-:Y:S01]  /*de40*/  FSETP.NEU.FTZ.AND P2, PT, R176.reuse, -INF , PT ;  /* 0xff800000b000780b */ /* 0x040fe20003f5d000 */
[----:B------:R-:W-:-:S05]  /*de50*/  FMUL.FTZ R157, R176, R10 ;  /* 0x0000000ab09d7220 */ /* 0x000fca0000410000 */
[----:B------:R-:W-:-:S05]  /*de60*/  FSEL R157, R157, RZ, P2 ;  /* 0x000000ff9d9d7208 */ /* 0x000fca0001000000 */
[-C--:B------:R-:W-:Y:S01]  /*de70*/  FFMA.FTZ R227, R162, R10.reuse, -R157 ;  /* 0x0000000aa2e37223 */ /* 0x080fe2000001089d */
[----:B------:R-:W-:Y:S01]  /*de80*/  FADD.FTZ R162, R172, R5 ;  /* 0x00000005aca27221 */ /* 0x000fe20000010000 */
[--C-:B------:R-:W-:Y:S01]  /*de90*/  FFMA.FTZ R229, R158, R10, -R157.reuse ;  /* 0x0000000a9ee57223 */ /* 0x100fe2000001089d */
[----:B------:R-:W-:Y:S01]  /*dea0*/  F2FP.F16.F32.PACK_AB R158, R165, R164 ;  /* 0x000000a4a59e723e */ /* 0x000fe200000000ff */
[-CC-:B------:R-:W-:Y:S01]  /*deb0*/  FFMA.FTZ R226, R166, R10.reuse, -R157.reuse ;  /* 0x0000000aa6e27223 */ /* 0x180fe2000001089d */
[----:B--2---:R-:W-:Y:S01]  /*dec0*/  FADD.FTZ R5, R173, R162 ;  /* 0x000000a2ad057221 */ /* 0x004fe20000010000 */
[-CC-:B------:R-:W-:Y:S01]  /*ded0*/  FFMA.FTZ R230, R154, R10.reuse, -R157.reuse ;  /* 0x0000000a9ae67223 */ /* 0x180fe2000001089d */
[-CC-:B------:R-:W-:Y:S01]  /*dee0*/  FFMA.FTZ R155, R155, R10.reuse, -R157.reuse ;  /* 0x0000000a9b9b7223 */ /* 0x180fe2000001089d */
[-C--:B------:R-:W-:Y:S01]  /*def0*/  FFMA.FTZ R159, R159, R10.reuse, -R157 ;  /* 0x0000000a9f9f7223 */ /* 0x080fe2000001089d */
[----:B------:R-:W-:Y:S01]  /*df00*/  FADD.FTZ R164, R212, R5 ;  /* 0x00000005d4a47221 */ /* 0x000fe20000010000 */
[----:B------:R-:W-:Y:S01]  /*df10*/  MUFU.EX2 R229, R229 ;  /* 0x000000e500e57308 */ /* 0x000fe20000000800 */
[-CC-:B------:R-:W-:Y:S01]  /*df20*/  FFMA.FTZ R163, R163, R10.reuse, -R157.reuse ;  /* 0x0000000aa3a37223 */ /* 0x180fe2000001089d */
[-CC-:B------:R-:W-:Y:S01]  /*df30*/  FFMA.FTZ R167, R167, R10.reuse, -R157.reuse ;  /* 0x0000000aa7a77223 */ /* 0x180fe2000001089d */
[----:B-----5:R-:W-:Y:S01]  /*df40*/  FADD.FTZ R5, R177, R164 ;  /* 0x000000a4b1057221 */ /* 0x020fe20000010000 */
[-CC-:B------:R-:W-:Y:S01]  /*df50*/  FFMA.FTZ R225, R170, R10.reuse, -R157.reuse ;  /* 0x0000000aaae17223 */ /* 0x180fe2000001089d */
[-CC-:B------:R-:W-:Y:S01]  /*df60*/  FFMA.FTZ R171, R171, R10.reuse, -R157.reuse ;  /* 0x0000000aabab7223 */ /* 0x180fe2000001089d */
[----:B------:R-:W-:Y:S01]  /*df70*/  FFMA.FTZ R231, R156, R10, -R157 ;  /* 0x0000000a9ce77223 */ /* 0x000fe2000001089d */
[----:B0-----:R-:W-:Y:S01]  /*df80*/  FADD.FTZ R166, R180, R5 ;  /* 0x00000005b4a67221 */ /* 0x001fe20000010000 */
[----:B------:R-:W-:Y:S01]  /*df90*/  MUFU.EX2 R230, R230 ;  /* 0x000000e600e67308 */ /* 0x000fe20000000800 */
[----:B------:R-:W-:Y:S01]  /*dfa0*/  F2FP.F16.F32.PACK_AB R156, R161, R160 ;  /* 0x000000a0a19c723e */ /* 0x000fe200000000ff */
[--C-:B------:R-:W-:Y:S01]  /*dfb0*/  FFMA.FTZ R153, R174, R10, -R157.reuse ;  /* 0x0000000aae997223 */ /* 0x100fe2000001089d */
[C---:B-1----:R-:W-:Y:S01]  /*dfc0*/  FADD.FTZ R5, R181.reuse, R166 ;  /* 0x000000a6b5057221 */ /* 0x042fe20000010000 */
[----:B------:R-:W-:Y:S01]  /*dfd0*/  F2FP.F16.F32.PACK_AB R166, R181, R180 ;  /* 0x000000b4b5a6723e */ /* 0x000fe200000000ff */
[-CC-:B------:R-:W-:Y:S01]  /*dfe0*/  FFMA.FTZ R175, R175, R10.reuse, -R157.reuse ;  /* 0x0000000aafaf7223 */ /* 0x180fe2000001089d */
[----:B------:R-:W-:Y:S01]  /*dff0*/  FSEL R180, R176, RZ, P2 ;  /* 0x000000ffb0b47208 */ /* 0x000fe20001000000 */
[-CC-:B------:R-:W-:Y:S01]  /*e000*/  FFMA.FTZ R179, R179, R10.reuse, -R157.reuse ;  /* 0x0000000ab3b37223 */ /* 0x180fe2000001089d */
[----:B------:R-:W-:Y:S01]  /*e010*/  MUFU.EX2 R155, R155 ;  /* 0x0000009b009b7308 */ /* 0x000fe20000000800 */
[-CC-:B------:R-:W-:Y:S01]  /*e020*/  FFMA.FTZ R182, R182, R10.reuse, -R157.reuse ;  /* 0x0000000ab6b67223 */ /* 0x180fe2000001089d */
[-C--:B------:R-:W-:Y:S01]  /*e030*/  FFMA.FTZ R183, R183, R10.reuse, -R157 ;  /* 0x0000000ab7b77223 */ /* 0x080fe2000001089d */
[----:B------:R-:W-:Y:S01]  /*e040*/  FADD.FTZ R7, -R180, R7 ;  /* 0x00000007b4077221 */ /* 0x000fe20000010100 */
[-CC-:B------:R-:W-:Y:S01]  /*e050*/  FFMA.FTZ R186, R186, R10.reuse, -R157.reuse ;  /* 0x0000000ababa7223 */ /* 0x180fe2000001089d */
[--C-:B------:R-:W-:Y:S01]  /*e060*/  FFMA.FTZ R187, R187, R10, -R157.reuse ;  /* 0x0000000abbbb7223 */ /* 0x100fe2000001089d */
[----:B------:R-:W-:Y:S01]  /*e070*/  F2FP.F16.F32.PACK_AB R160, R169, R168 ;  /* 0x000000a8a9a0723e */ /* 0x000fe200000000ff */
[-C--:B------:R-:W-:Y:S01]  /*e080*/  FMUL.FTZ R7, R7, R10.reuse ;  /* 0x0000000a07077220 */ /* 0x080fe20000410000 */
[----:B------:R-:W-:Y:S01]  /*e090*/  MUFU.EX2 R159, R159 ;  /* 0x0000009f009f7308 */ /* 0x000fe20000000800 */
[-CC-:B------:R-:W-:Y:S01]  /*e0a0*/  FFMA.FTZ R190, R190, R10.reuse, -R157.reuse ;  /* 0x0000000abebe7223 */ /* 0x180fe2000001089d */
[-CC-:B------:R-:W-:Y:S01]  /*e0b0*/  FFMA.FTZ R191, R191, R10.reuse, -R157.reuse ;  /* 0x0000000abfbf7223 */ /* 0x180fe2000001089d */
[--C-:B------:R-:W-:Y:S01]  /*e0c0*/  FFMA.FTZ R194, R194, R10, -R157.reuse ;  /* 0x0000000ac2c27223 */ /* 0x100fe2000001089d */
[----:B------:R-:W-:Y:S01]  /*e0d0*/  F2FP.F16.F32.PACK_AB R162, R173, R172 ;  /* 0x000000acada2723e */ /* 0x000fe200000000ff */
[-C--:B------:R-:W-:Y:S01]  /*e0e0*/  FFMA.FTZ R195, R195, R10.reuse, -R157 ;  /* 0x0000000ac3c37223 */ /* 0x080fe2000001089d */
[----:B------:R-:W-:Y:S01]  /*e0f0*/  FADD.FTZ R168, R184, R5 ;  /* 0x00000005b8a87221 */ /* 0x000fe20000010000 */
[-CC-:B------:R-:W-:Y:S01]  /*e100*/  FFMA.FTZ R198, R198, R10.reuse, -R157.reuse ;  /* 0x0000000ac6c67223 */ /* 0x180fe2000001089d */
[----:B------:R-:W0:Y:S01]  /*e110*/  MUFU.EX2 R7, R7 ;  /* 0x0000000700077308 */ /* 0x000e220000000800 */
[----:B------:R-:W-:Y:S01]  /*e120*/  FFMA.FTZ R157, R199, R10, -R157 ;  /* 0x0000000ac79d7223 */ /* 0x000fe2000001089d */
[----:B------:R-:W-:Y:S01]  /*e130*/  FADD.FTZ R5, R185, R168 ;  /* 0x000000a8b9057221 */ /* 0x000fe20000010000 */
[----:B------:R-:W-:-:S02]  /*e140*/  F2FP.F16.F32.PACK_AB R154, R228, R213 ;  /* 0x000000d5e49a723e */ /* 0x000fc400000000ff */
[----:B------:R-:W-:Y:S01]  /*e150*/  F2FP.F16.F32.PACK_AB R164, R177, R212 ;  /* 0x000000d4b1a4723e */ /* 0x000fe200000000ff */
[----:B------:R-:W-:Y:S01]  /*e160*/  FADD.FTZ R170, R188, R5 ;  /* 0x00000005bcaa7221 */ /* 0x000fe20000010000 */
[----:B------:R-:W-:Y:S01]  /*e170*/  F2FP.F16.F32.PACK_AB R168, R185, R184 ;  /* 0x000000b8b9a8723e */ /* 0x000fe200000000ff */
[----:B------:R-:W1:Y:S02]  /*e180*/  MUFU.EX2 R227, R227 ;  /* 0x000000e300e37308 */ /* 0x000e640000000800 */
[C---:B---3--:R-:W-:Y:S01]  /*e190*/  FADD.FTZ R5, R189.reuse, R170 ;  /* 0x000000aabd057221 */ /* 0x048fe20000010000 */
[----:B------:R-:W-:-:S03]  /*e1a0*/  F2FP.F16.F32.PACK_AB R170, R189, R188 ;  /* 0x000000bcbdaa723e */ /* 0x000fc600000000ff */
[----:B------:R-:W-:Y:S02]  /*e1b0*/  FADD.FTZ R172, R192, R5 ;  /* 0x00000005c0ac7221 */ /* 0x000fe40000010000 */
[----:B------:R-:W2:Y:S01]  /*e1c0*/  MUFU.EX2 R163, R163 ;  /* 0x000000a300a37308 */ /* 0x000ea20000000800 */
[----:B0-----:R-:W-:Y:S01]  /*e1d0*/  FFMA.FTZ R4, R7, R4, R230 ;  /* 0x0000000407047223 */ /* 0x001fe200000100e6 */
[C---:B------:R-:W-:Y:S01]  /*e1e0*/  FADD.FTZ R5, R193.reuse, R172 ;  /* 0x000000acc1057221 */ /* 0x040fe20000010000 */
[----:B------:R-:W-:Y:S01]  /*e1f0*/  F2FP.F16.F32.PACK_AB R172, R193, R192 ;  /* 0x000000c0c1ac723e */ /* 0x000fe200000000ff */
[-C--:B------:R-:W-:Y:S01]  /*e200*/  FMUL.FTZ R26, R26, R7.reuse ;  /* 0x000000071a1a7220 */ /* 0x080fe20000410000 */
[----:B------:R-:W-:Y:S01]  /*e210*/  FADD.FTZ R4, R155, R4 ;  /* 0x000000049b047221 */ /* 0x000fe20000010000 */
[----:B------:R-:W-:Y:S01]  /*e220*/  FADD.FTZ R5, R196, R5 ;  /* 0x00000005c4057221 */ /* 0x000fe20000010000 */
        /* <DEDUP_REMOVED lines=47> */
[-C--:B------:R-:W-:Y:S01]  /*e520*/  FMUL.FTZ R99, R99, R7.reuse ;  /* 0x0000000763637220 */ /* 0x080fe20000410000 */
[-C--:B------:R-:W-:Y:S01]  /*e530*/  FMUL.FTZ R102, R102, R7.reuse ;  /* 0x0000000766667220 */ /* 0x080fe20000410000 */
[----:B------:R-:W0:Y:S01]  /*e540*/  MUFU.EX2 R231, R231 ;  /* 0x000000e700e77308 */ /* 0x000e220000000800 */
[----:B---3--:R-:W-:Y:S01]  /*e550*/  FADD.FTZ R4, R167, R4 ;  /* 0x00000004a7047221 */ /* 0x008fe20000010000 */
[-C--:B------:R-:W-:Y:S01]  /*e560*/  FMUL.FTZ R103, R103, R7.reuse ;  /* 0x0000000767677220 */ /* 0x080fe20000410000 */
[-C--:B------:R-:W-:Y:S01]  /*e570*/  FMUL.FTZ R106, R106, R7.reuse ;  /* 0x000000076a6a7220 */ /* 0x080fe20000410000 */
[----:B------:R-:W-:Y:S01]  /*e580*/  FMUL.FTZ R107, R107, R7 ;  /* 0x000000076b6b7220 */ /* 0x000fe20000410000 */
[----:B-1----:R-:W-:Y:S01]  /*e590*/  FADD.FTZ R4, R161, R4 ;  /* 0x00000004a1047221 */ /* 0x002fe20000010000 */
[C---:B----4-:R-:W-:Y:S01]  /*e5a0*/  F2FP.F16.F32.PACK_AB R161, R171.reuse, R161 ;  /* 0x000000a1aba1723e */ /* 0x050fe200000000ff */
[-C--:B------:R-:W-:Y:S01]  /*e5b0*/  FMUL.FTZ R110, R110, R7.reuse ;  /* 0x000000076e6e7220 */ /* 0x080fe20000410000 */
[----:B------:R-:W1:Y:S01]  /*e5c0*/  MUFU.EX2 R179, R179 ;  /* 0x000000b300b37308 */ /* 0x000e620000000800 */
[----:B------:R-:W-:Y:S01]  /*e5d0*/  FADD.FTZ R4, R171, R4 ;  /* 0x00000004ab047221 */ /* 0x000fe20000010000 */
[-C--:B------:R-:W-:Y:S01]  /*e5e0*/  FMUL.FTZ R111, R111, R7.reuse ;  /* 0x000000076f6f7220 */ /* 0x080fe20000410000 */
[-C--:B------:R-:W-:Y:S01]  /*e5f0*/  FMUL.FTZ R114, R114, R7.reuse ;  /* 0x0000000772727220 */ /* 0x080fe20000410000 */
[-C--:B------:R-:W-:Y:S01]  /*e600*/  FMUL.FTZ R115, R115, R7.reuse ;  /* 0x0000000773737220 */ /* 0x080fe20000410000 */
[----:B-----5:R-:W-:Y:S01]  /*e610*/  FADD.FTZ R4, R165, R4 ;  /* 0x00000004a5047221 */ /* 0x020fe20000010000 */
[-C--:B------:R-:W-:Y:S01]  /*e620*/  FMUL.FTZ R118, R118, R7.reuse ;  /* 0x0000000776767220 */ /* 0x080fe20000410000 */
[-C--:B------:R-:W-:Y:S01]  /*e630*/  FMUL.FTZ R119, R119, R7.reuse ;  /* 0x0000000777777220 */ /* 0x080fe20000410000 */
[----:B------:R-:W2:Y:S01]  /*e640*/  MUFU.EX2 R182, R182 ;  /* 0x000000b600b67308 */ /* 0x000ea20000000800 */
[----:B------:R-:W-:Y:S01]  /*e650*/  FADD.FTZ R4, R175, R4 ;  /* 0x00000004af047221 */ /* 0x000fe20000010000 */
[-C--:B------:R-:W-:Y:S01]  /*e660*/  FMUL.FTZ R122, R122, R7.reuse ;  /* 0x000000077a7a7220 */ /* 0x080fe20000410000 */
[-C--:B------:R-:W-:Y:S01]  /*e670*/  FMUL.FTZ R123, R123, R7.reuse ;  /* 0x000000077b7b7220 */ /* 0x080fe20000410000 */
[-C--:B------:R-:W-:Y:S01]  /*e680*/  FMUL.FTZ R126, R126, R7.reuse ;  /* 0x000000077e7e7220 */ /* 0x080fe20000410000 */
[----:B0-----:R-:W-:Y:S01]  /*e690*/  FADD.FTZ R4, R231, R4 ;  /* 0x00000004e7047221 */ /* 0x001fe20000010000 */
        /* <DEDUP_REMOVED lines=12> */
[----:B------:R-:W-:Y:S01]  /*e760*/  F2FP.F16.F32.PACK_AB R153, R155, R230 ;  /* 0x000000e69b99723e */ /* 0x000fe200000000ff */
[----:B------:R-:W-:Y:S01]  /*e770*/  FMUL.FTZ R143, R143, R7 ;  /* 0x000000078f8f7220 */ /* 0x000fe20000410000 */
[----:B------:R-:W-:Y:S01]  /*e780*/  F2FP.F16.F32.PACK_AB R155, R159, R229 ;  /* 0x000000e59f9b723e */ /* 0x000fe200000000ff */
[-C--:B------:R-:W-:Y:S01]  /*e790*/  FMUL.FTZ R146, R146, R7.reuse ;  /* 0x0000000792927220 */ /* 0x080fe20000410000 */
[----:B------:R-:W-:Y:S01]  /*e7a0*/  F2FP.F16.F32.PACK_AB R159, R167, R226 ;  /* 0x000000e2a79f723e */ /* 0x000fe200000000ff */
[-C--:B------:R-:W-:Y:S01]  /*e7b0*/  FMUL.FTZ R147, R147, R7.reuse ;  /* 0x0000000793937220 */ /* 0x080fe20000410000 */
[----:B------:R-:W2:Y:S01]  /*e7c0*/  MUFU.EX2 R187, R187 ;  /* 0x000000bb00bb7308 */ /* 0x000ea20000000800 */
[C---:B0-----:R-:W-:Y:S01]  /*e7d0*/  FADD.FTZ R180, R183.reuse, R180 ;  /* 0x000000b4b7b47221 */ /* 0x041fe20000010000 */
[----:B------:R-:W-:Y:S01]  /*e7e0*/  F2FP.F16.F32.PACK_AB R167, R183, R182 ;  /* 0x000000b6b7a7723e */ /* 0x000fe200000000ff */
[-C--:B------:R-:W-:Y:S01]  /*e7f0*/  FMUL.FTZ R150, R150, R7.reuse ;  /* 0x0000000796967220 */ /* 0x080fe20000410000 */
[----:B------:R-:W-:-:S04]  /*e800*/  FMUL.FTZ R151, R151, R7 ;  /* 0x0000000797977220 */ /* 0x000fc80000410000 */
[----:B------:R-:W0:Y:S01]  /*e810*/  MUFU.EX2 R190, R190 ;  /* 0x000000be00be7308 */ /* 0x000e220000000800 */
[----:B-1----:R-:W-:-:S07]  /*e820*/  FADD.FTZ R180, R169, R180 ;  /* 0x000000b4a9b47221 */ /* 0x002fce0000010000 */
[----:B------:R-:W1:Y:S01]  /*e830*/  MUFU.EX2 R191, R191 ;  /* 0x000000bf00bf7308 */ /* 0x000e620000000800 */
[C---:B--2---:R-:W-:Y:S01]  /*e840*/  FADD.FTZ R3, R187.reuse, R180 ;  /* 0x000000b4bb037221 */ /* 0x044fe20000010000 */
[----:B------:R-:W-:-:S06]  /*e850*/  F2FP.F16.F32.PACK_AB R169, R187, R169 ;  /* 0x000000a9bba9723e */ /* 0x000fcc00000000ff */
[----:B------:R-:W2:Y:S01]  /*e860*/  MUFU.EX2 R173, R194 ;  /* 0x000000c200ad7308 */ /* 0x000ea20000000800 */
[----:B0-----:R-:W-:-:S07]  /*e870*/  FADD.FTZ R180, R190, R3 ;  /* 0x00000003beb47221 */ /* 0x001fce0000010000 */
[----:B------:R-:W-:Y:S01]  /*e880*/  MUFU.EX2 R4, R195 ;  /* 0x000000c300047308 */ /* 0x000fe20000000800 */
[----:B-1----:R-:W-:-:S07]  /*e890*/  FADD.FTZ R180, R191, R180 ;  /* 0x000000b4bfb47221 */ /* 0x002fce0000010000 */
[----:B------:R-:W-:Y:S08]  /*e8a0*/  MUFU.EX2 R198, R198 ;  /* 0x000000c600c67308 */ /* 0x000ff00000000800 */
[----:B------:R-:W0:Y:S08]  /*e8b0*/  MUFU.EX2 R174, R197 ;  /* 0x000000c500ae7308 */ /* 0x000e300000000800 */
[----:B------:R1:W3:Y:S02]  /*e8c0*/  MUFU.EX2 R3, R157 ;  /* 0x0000009d00037308 */ /* 0x0002e40000000800 */
[----:B-1----:R-:W-:Y:S01]  /*e8d0*/  F2FP.F16.F32.PACK_AB R157, R163, R227 ;  /* 0x000000e3a39d723e */ /* 0x002fe200000000ff */
[----:B--2---:R-:W-:Y:S01]  /*e8e0*/  FADD.FTZ R163, R173, R180 ;  /* 0x000000b4ada37221 */ /* 0x004fe20000010000 */
[----:B0-----:R-:W-:Y:S01]  /*e8f0*/  FADD.FTZ R5, R174, R5 ;  /* 0x00000005ae057221 */ /* 0x001fe20000010000 */
[----:B------:R-:W-:-:S02]  /*e900*/  F2FP.F16.F32.PACK_AB R173, R4, R173 ;  /* 0x000000ad04ad723e */ /* 0x000fc400000000ff */
[----:B------:R-:W-:Y:S01]  /*e910*/  FADD.FTZ R171, R4, R163 ;  /* 0x000000a304ab7221 */ /* 0x000fe20000010000 */
[----:B------:R-:W-:Y:S02]  /*e920*/  F2FP.F16.F32.PACK_AB R163, R175, R165 ;  /* 0x000000a5afa3723e */ /* 0x000fe400000000ff */
[----:B------:R-:W-:Y:S01]  /*e930*/  F2FP.F16.F32.PACK_AB R174, R174, R196 ;  /* 0x000000c4aeae723e */ /* 0x000fe200000000ff */
[----:B------:R-:W-:Y:S01]  /*e940*/  FADD.FTZ R180, R198, R171 ;  /* 0x000000abc6b47221 */ /* 0x000fe20000010000 */
[----:B------:R-:W-:Y:S02]  /*e950*/  F2FP.F16.F32.PACK_AB R165, R179, R231 ;  /* 0x000000e7b3a5723e */ /* 0x000fe400000000ff */
[----:B------:R-:W-:Y:S01]  /*e960*/  F2FP.F16.F32.PACK_AB R171, R191, R190 ;  /* 0x000000bebfab723e */ /* 0x000fe200000000ff */
[C---:B---3--:R-:W-:Y:S01]  /*e970*/  FADD.FTZ R4, R3.reuse, R180 ;  /* 0x000000b403047221 */ /* 0x048fe20000010000 */
[----:B------:R-:W-:Y:S01]  /*e980*/  F2FP.F16.F32.PACK_AB R175, R3, R198 ;  /* 0x000000c603af723e */ /* 0x000fe200000000ff */
[----:B------:R-:W-:Y:S06]  /*e990*/  @!P0 BRA `(.L_x_9361) ;  /* 0x0000000000048947 */ /* 0x000fec0003800000 */
[----:B------:R-:W-:Y:S01]  /*e9a0*/  BPT.TRAP 0x1 ;  /* 0x000000040000795c */ /* 0x000fe20000300000 */
.L_x_9361:
[----:B------:R0:W1:Y:S01]  /*e9b0*/  SYNCS.PHASECHK.TRANS64.TRYWAIT P2, [R210+URZ+0x22850], R211 ;  /* 0x022850d3d20075a7 */ /* 0x000062000804017f */
[----:B------:R-:W-:Y:S05]  /*e9c0*/  @!P0 BRA `(.L_x_9362) ;  /* 0x0000000000048947 */ /* 0x000fea0003800000 */
[----:B------:R-:W-:Y:S01]  /*e9d0*/  BPT.TRAP 0x1 ;  /* 0x000000040000795c */ /* 0x000fe20000300000 */
.L_x_9362:
[----:B------:R-:W-:Y:S04]  /*e9e0*/  BSSY B0, `(.L_x_9363) ;  /* 0x0000004000007945 */ /* 0x000fe80003800000 */
[----:B-1----:R-:W-:Y:S05]  /*e9f0*/  @P2 BRA `(.L_x_9364) ;  /* 0x0000000000082947 */ /* 0x002fea0003800000 */
[----:B------:R-:W1:Y:S02]  /*ea00*/  SYNCS.PHASECHK.TRANS64.TRYWAIT P2, [R210+URZ+0x22850], R211 ;  /* 0x022850d3d20075a7 */ /* 0x000e64000804017f */
[----:B-1----:R-:W-:Y:S05]  /*ea10*/  @!P2 BRA `(.L_x_9365) ;  /* 0x000000f80058a947 */ /* 0x002fea0003800000 */
.L_x_9364:
[----:B------:R-:W-:Y:S05]  /*ea20*/  BSYNC B0 ;  /* 0x0000000000007941 */ /* 0x000fea0003800000 */
.L_x_9363:
[----:B------:R-:W2:Y:S01]  /*ea30*/  S2R R3, SR_TID.X ;  /* 0x0000000000037919 */ /* 0x000ea20000002100 */
[----:B------:R-:W-:Y:S05]  /*ea40*/  WARPSYNC.ALL ;  /* 0x0000000000007948 */ /* 0x000fea0003800000 */
[----:B------:R-:W-:Y:S01]  /*ea50*/  IMAD R180, R16, 0xc00, R206 ;  /* 0x00000c0010b47824 */ /* 0x000fe200078e02ce */
[----:B------:R-:W-:Y:S01]  /*ea60*/  ISETP.GT.AND P2, PT, R6, R218, PT ;  /* 0x000000da0600720c */ /* 0x000fe20003f44270 */
[----:B------:R-:W-:Y:S02]  /*ea70*/  IMAD.MOV.U32 R181, RZ, RZ, 0x40000040 ;  /* 0x40000040ffb57424 */ /* 0x000fe400078e00ff */
[----:B01----:R-:W-:Y:S01]  /*ea80*/  @!P1 VIADD R210, R210, 0x22860 ;  /* 0x00022860d2d29836 */ /* 0x003fe20000000000 */
[----:B------:R-:W-:Y:S01]  /*ea90*/  R2UR UR6, R180 ;  /* 0x00000000b40672ca */ /* 0x000fe200000e0000 */
[----:B------:R-:W-:Y:S01]  /*eaa0*/  VIADD R6, R6, 0xffffffff ;  /* 0xffffffff06067836 */ /* 0x000fe20000000000 */
[----:B------:R-:W-:Y:S01]  /*eab0*/  R2UR UR7, R181 ;  /* 0x00000000b50772ca */ /* 0x000fe200000e0000 */
[----:B------:R-:W-:Y:S01]  /*eac0*/  IMAD.MOV.U32 R181, RZ, RZ, 0x40000040 ;  /* 0x40000040ffb57424 */ /* 0x000fe200078e00ff */
[----:B------:R-:W-:Y:S01]  /*ead0*/  @!P1 PRMT R210, RZ, 0x654, R210 ;  /* 0x00000654ffd29816 */ /* 0x000fe200000000d2 */
[----:B------:R-:W-:Y:S01]  /*eae0*/  IMAD.MOV.U32 R7, RZ, RZ, R176 ;  /* 0x000000ffff077224 */ /* 0x000fe200078e00b0 */
[----:B--2---:R-:W-:-:S05]  /*eaf0*/  SHF.R.U32.HI R3, RZ, 0x7, R3 ;  /* 0x00000007ff037819 */ /* 0x004fca0000011603 */
[----:B------:R-:W-:-:S05]  /*eb00*/  VIADD R3, R3, 0x8 ;  /* 0x0000000803037836 */ /* 0x000fca0000000000 */
[----:B------:R0:W-:Y:S02]  /*eb10*/  BAR.SYNC.DEFER_BLOCKING R3, 0x100 ;  /* 0x000400030000751d */ /* 0x0001e40000010000 */
[----:B0-----:R-:W-:-:S04]  /*eb20*/  IMAD.MOV.U32 R3, RZ, RZ, R178 ;  /* 0x000000ffff037224 */ /* 0x001fc800078e00b2 */
        /* <DEDUP_REMOVED lines=43> */
[----:B------:R-:W-:Y:S02]  /*ede0*/  IMAD.MOV.U32 R7, RZ, RZ, R176 ;  /* 0x000000ffff077224 */ /* 0x000fe400078e00b0 */
[----:B------:R-:W-:-:S07]  /*edf0*/  IMAD.MOV.U32 R3, RZ, RZ, R178 ;  /* 0x000000ffff037224 */ /* 0x000fce00078e00b2 */
.L_x_9348:
[----:B------:R-:W1:Y:S01]  /*ee00*/  LDC R225, c[0x0][0x9e4] ;  /* 0x00027900ffe17b82 */ /* 0x000e620000000800 */
[----:B------:R-:W-:Y:S02]  /*ee10*/  IADD3 R152, R204, 0x80, -R205 ;  /* 0x00000080cc987810 */ /* 0x000fe40007ffe8cd */
[----:B------:R-:W-:-:S03]  /*ee20*/  LOP3.LUT R2, R2, 0xffefffff, RZ, 0xc0, !PT ;  /* 0xffefffff02027812 */ /* 0x000fc600078ec0ff */
[----:B------:R-:W-:-:S04]  /*ee30*/  IMAD R152, R209, 0x80, R152 ;  /* 0x00000080d1987824 */ /* 0x000fc800078e0298 */
[----:B------:R-:W-:Y:S01]  /*ee40*/  IMAD.IADD R207, R152, 0x1, -R207 ;  /* 0x0000000198cf7824 */ /* 0x000fe200078e0acf */
[----:B-1----:R-:W-:-:S13]  /*ee50*/  ISETP.GE.AND P2, PT, R225, 0x1, PT ;  /* 0x00000001e100780c */ /* 0x002fda0003f46270 */
[----:B------:R-:W-:Y:S01]  /*ee60*/  @P2 LOP3.LUT R2, R2, 0x100000, RZ, 0xfc, !PT ;  /* 0x0010000002022812 */ /* 0x000fe200078efcff */
[----:B------:R-:W-:Y:S06]  /*ee70*/  @!P2 BRA `(.L_x_9367) ;  /* 0x000000000048a947 */ /* 0x000fec0003800000 */
        /* <DEDUP_REMOVED lines=11> */
.L_x_9369:
[----:B------:R-:W-:-:S13]  /*ef30*/  ISETP.NE.AND P2, PT, R225, 0x1, PT ;  /* 0x00000001e100780c */ /* 0x000fda0003f45270 */
[----:B------:R-:W1:Y:S02]  /*ef40*/  @P2 LDC.64 R152, c[0x0][0x9e8] ;  /* 0x00027a00ff982b82 */ /* 0x000e640000000a00 */
[----:B-1----:R-:W-:-:S05]  /*ef50*/  @P2 IMAD.HI.U32 R152, R154, R152, RZ ;  /* 0x000000989a982227 */ /* 0x002fca00078e00ff */
[----:B------:R-:W-:-:S07]  /*ef60*/  @P2 SHF.R.U32.HI R154, RZ, R153, R152 ;  /* 0x00000099ff9a2219 */ /* 0x000fce0000011698 */
.L_x_9370:
[----:B------:R-:W-:Y:S05]  /*ef70*/  BSYNC B0 ;  /* 0x0000000000007941 */ /* 0x000fea0003800000 */
.L_x_9368:
[----:B------:R-:W-:-:S05]  /*ef80*/  IMAD R154, R154, R225, RZ ;  /* 0x000000e19a9a7224 */ /* 0x000fca00078e02ff */
[----:B------:R-:W-:-:S07]  /*ef90*/  VIMNMX R207, R207, R154, !PT ;  /* 0x0000009acfcf7248 */ /* 0x000fce0007fe0100 */
.L_x_9367:
[----:B------:R-:W-:-:S04]  /*efa0*/  VIADD R207, R207, 0x5f ;  /* 0x0000005fcfcf7836 */ /* 0x000fc80000000000 */
[----:B------:R-:W-:-:S05]  /*efb0*/  IMAD.HI R207, R207, 0x2aaaaaab, RZ ;  /* 0x2aaaaaabcfcf7827 */ /* 0x000fca00078e02ff */
[----:B------:R-:W-:-:S04]  /*efc0*/  SHF.R.U32.HI R152, RZ, 0x1f, R207 ;  /* 0x0000001fff987819 */ /* 0x000fc800000116cf */
[----:B------:R-:W-:-:S04]  /*efd0*/  LEA.HI.SX32 R207, R207, R152, 0x1c ;  /* 0x00000098cfcf7211 */ /* 0x000fc800078fe2ff */
[----:B------:R-:W-:-:S04]  /*efe0*/  VIMNMX R207, R222, R207, !PT ;  /* 0x000000cfdecf7248 */ /* 0x000fc80007fe0100 */
[----:B------:R-:W-:-:S13]  /*eff0*/  ISETP.GE.AND P2, PT, R6, R207, PT ;  /* 0x000000cf0600720c */ /* 0x000fda0003f46270 */
[----:B------:R-:W-:Y:S05]  /*f000*/  @!P2 BRA `(.L_x_9371) ;  /* 0x0000001c00bca947 */ /* 0x000fea0003800000 */
[----:B------:R-:W-:Y:S02]  /*f010*/  IMAD.MOV.U32 R212, RZ, RZ, R7 ;  /* 0x000000ffffd47224 */ /* 0x000fe400078e0007 */
[----:B------:R-:W-:Y:S02]  /*f020*/  IMAD.MOV.U32 R213, RZ, RZ, R3 ;  /* 0x000000ffffd57224 */ /* 0x000fe400078e0003 */
[----:B------:R-:W-:-:S07]  /*f030*/  IMAD.MOV.U32 R209, RZ, RZ, R6 ;  /* 0x000000ffffd17224 */ /* 0x000fce00078e0006 */
.L_x_9381:
[----:B------:R-:W-:Y:S01]  /*f040*/  VIADD R16, R16, 0x1 ;  /* 0x0000000110107836 */ /* 0x000fe20000000000 */
[----:B------:R-:W-:Y:S05]  /*f050*/  YIELD ;  /* 0x0000000000007946 */ /* 0x000fea0003800000 */
[----:B------:R-:W-:Y:S01]  /*f060*/  ISETP.NE.AND P3, PT, R16, 0x2, PT ;  /* 0x000000021000780c */ /* 0x000fe20003f65270 */
[----:B-1----:R-:W-:Y:S02]  /*f070*/  IMAD.MOV.U32 R6, RZ, RZ, R209 ;  /* 0x000000ffff067224 */ /* 0x002fe400078e00d1 */
[----:B------:R-:W-:Y:S01]  /*f080*/  VIADD R209, R209, 0xffffffff ;  /* 0xffffffffd1d17836 */ /* 0x000fe20000000000 */
[----:B------:R-:W-:-:S02]  /*f090*/  SEL R3, RZ, 0x1, P3 ;  /* 0x00000001ff037807 */ /* 0x000fc40001800000 */
[----:B------:R-:W-:Y:S02]  /*f0a0*/  ISETP.GT.AND P2, PT, R6, R207, PT ;  /* 0x000000cf0600720c */ /* 0x000fe40003f44270 */
[----:B------:R-:W-:Y:S02]  /*f0b0*/  LOP3.LUT R200, R200, R3, RZ, 0x3c, !PT ;  /* 0x00000003c8c87212 */ /* 0x000fe400078e3cff */
[----:B------:R-:W-:Y:S01]  /*f0c0*/  SEL R16, R16, RZ, P3 ;  /* 0x000000ff10107207 */ /* 0x000fe20001800000 */
[----:B------:R-:W-:Y:S08]  /*f0d0*/  @!P0 BRA `(.L_x_9372) ;  /* 0x0000000000048947 */ /* 0x000ff00003800000 */
[----:B------:R-:W-:Y:S01]  /*f0e0*/  BPT.TRAP 0x1 ;  /* 0x000000040000795c */ /* 0x000fe20000300000 */
.L_x_9372:
[----:B------:R-:W-:Y:S01]  /*f0f0*/  IMAD R6, R16, 0x8, R17 ;  /* 0x0000000810067824 */ /* 0x000fe200078e0211 */
[----:B------:R-:W-:-:S04]  /*f100*/  SHF.L.U32 R208, R200, 0x1f, RZ ;  /* 0x0000001fc8d07819 */ /* 0x000fc800000006ff */
[----:B------:R1:W2:Y:S01]  /*f110*/  SYNCS.PHASECHK.TRANS64.TRYWAIT P3, [R6+URZ+0x22830], R208 ;  /* 0x022830d0060075a7 */ /* 0x0002a2000806017f */
[----:B------:R-:W-:Y:S05]  /*f120*/  @!P0 BRA `(.L_x_9373) ;  /* 0x0000000000048947 */ /* 0x000fea0003800000 */
[----:B------:R-:W-:Y:S01]  /*f130*/  BPT.TRAP 0x1 ;  /* 0x000000040000795c */ /* 0x000fe20000300000 */
.L_x_9373:
[----:B------:R-:W-:Y:S02]  /*f140*/  IMAD R10, R16, 0x300, R214 ;  /* 0x00000300100a7824 */ /* 0x000fe400078e02d6 */
[----:B------:R-:W-:Y:S01]  /*f150*/  IMAD.MOV.U32 R11, RZ, RZ, 0x40000040 ;  /* 0x40000040ff0b7424 */ /* 0x000fe200078e00ff */
[----:B--2---:R-:W-:Y:S06]  /*f160*/  @P3 BRA `(.L_x_9374) ;  /* 0x0000000000083947 */ /* 0x004fec0003800000 */
[----:B------:R-:W2:Y:S02]  /*f170*/  SYNCS.PHASECHK.TRANS64.TRYWAIT P3, [R6+URZ+0x22830], R208 ;  /* 0x022830d0060075a7 */ /* 0x000ea4000806017f */
[----:B--2---:R-:W-:Y:S05]  /*f180*/  @!P3 BRA `(.L_x_9375) ;  /* 0x000000f00090b947 */ /* 0x004fea0003800000 */
.L_x_9374:
[----:B------:R-:W-:Y:S05]  /*f190*/  WARPSYNC.ALL ;  /* 0x0000000000007948 */ /* 0x000fea0003800000 */
[C---:B------:R-:W-:Y:S01]  /*f1a0*/  R2UR UR6, R10.reuse ;  /* 0x000000000a0672ca */ /* 0x040fe200000e0000 */
[----:B------:R-:W-:Y:S01]  /*f1b0*/  WARPGROUP.ARRIVE ;  /* 0x00000000000079c5 */ /* 0x000fe20000000000 */
[----:B------:R-:W-:Y:S01]  /*f1c0*/  R2UR UR7, R11 ;  /* 0x000000000b0772ca */ /* 0x000fe200000e0000 */
[----:B0-----:R-:W-:Y:S01]  /*f1d0*/  VIADD R210, R10, 0x2 ;  /* 0x000000020ad27836 */ /* 0x001fe20000000000 */
[----:B------:R-:W-:Y:S01]  /*f1e0*/  R2UR UR4, R8 ;  /* 0x00000000080472ca */ /* 0x000fe200000e0000 */
[----:B------:R-:W-:Y:S01]  /*f1f0*/  IMAD.MOV.U32 R211, RZ, RZ, 0x40000040 ;  /* 0x40000040ffd37424 */ /* 0x000fe200078e00ff */
[----:B------:R-:W-:Y:S01]  /*f200*/  R2UR UR5, R9 ;  /* 0x00000000090572ca */ /* 0x000fe200000e0000 */
[----:B------:R-:W-:Y:S01]  /*f210*/  IMAD.MOV.U32 R11, RZ, RZ, 0x40000040 ;  /* 0x40000040ff0b7424 */ /* 0x000fe200078e00ff */
[----:B------:R-:W0:Y:S11]  /*f220*/  S2R R226, SR_TID.X ;  /* 0x0000000000e27919 */ /* 0x000e360000002100 */
[----:B------:R-:W-:Y:S01]  /*f230*/  HGMMA.64x96x16.F32 R152, gdesc[UR4], RZ, !UPT, gsb0 ;  /* 0x01600000049879f0 */ /* 0x000fe2000c0008ff */
[----:B------:R-:W-:Y:S01]  /*f240*/  R2UR UR6, R210 ;  /* 0x00000000d20672ca */ /* 0x000fe200000e0000 */
[----:B------:R-:W-:Y:S01]  /*f250*/  VIADD R210, R10, 0x4 ;  /* 0x000000040ad27836 */ /* 0x000fe20000000000 */
[----:B------:R-:W-:Y:S01]  /*f260*/  R2UR UR7, R211 ;  /* 0x00000000d30772ca */ /* 0x000fe200000e0000 */
[----:B------:R-:W-:Y:S01]  /*f270*/  IMAD.MOV.U32 R211, RZ, RZ, 0x40000040 ;  /* 0x40000040ffd37424 */ /* 0x000fe200078e00ff */
[----:B------:R-:W-:Y:S01]  /*f280*/  R2UR UR4, R20 ;  /* 0x00000000140472ca */ /* 0x000fe200000e0000 */
[----:B------:R-:W-:Y:S01]  /*f290*/  VIADD R10, R10, 0x6 ;  /* 0x000000060a0a7836 */ /* 0x000fe20000000000 */
[----:B------:R-:W-:-:S02]  /*f2a0*/  R2UR UR5, R21 ;  /* 0x00000000150572ca */ /* 0x000fc400000e0000 */
[----:B0-----:R-:W-:Y:S01]  /*f2b0*/  SHF.R.U32.HI R226, RZ, 0x7, R226 ;  /* 0x00000007ffe27819 */ /* 0x001fe200000116e2 */
        /* <DEDUP_REMOVED lines=43> */
[----:B0-----:R-:W-:Y:S01]  /*f570*/  FMNMX.FTZ R216, R211, R10, !PT ;  /* 0x0000000ad3d87209 */ /* 0x001fe20007810000 */
[----:B------:R-:W-:-:S04]  /*f580*/  IMAD.U32 R10, RZ, RZ, UR44 ;  /* 0x0000002cff0a7e24 */ /* 0x000fc8000f8e00ff */
[----:B------:R-:W0:Y:S02]  /*f590*/  SHFL.BFLY PT, R3, R216, 0x1, 0x1f ;  /* 0x0c201f00d8037f89 */ /* 0x000e2400000e0000 */
[----:B0-----:R-:W-:-:S05]  /*f5a0*/  FMNMX.FTZ R3, R216, R3, !PT ;  /* 0x00000003d8037209 */ /* 0x001fca0007810000 */
[C---:B------:R-:W-:Y:S01]  /*f5b0*/  FADD.FTZ R7, -R3.reuse, R213 ;  /* 0x000000d503077221 */ /* 0x040fe20000010100 */
[----:B------:R-:W-:-:S03]  /*f5c0*/  FMUL.FTZ R11, R3, R10 ;  /* 0x0000000a030b7220 */ /* 0x000fc60000410000 */
        /* <DEDUP_REMOVED lines=33> */
[----:B------:R-:W-:-:S04]  /*f7e0*/  FMNMX.FTZ R7, R170, R7, !PT ;  /* 0x00000007aa077209 */ /* 0x000fc80007810000 */
[----:B------:R-:W-:-:S03]  /*f7f0*/  FMNMX.FTZ R7, R171, R7, !PT ;  /* 0x00000007ab077209 */ /* 0x000fc60007810000 */
[----:B------:R-:W3:Y:S01]  /*f800*/  MUFU.EX2 R152, R152 ;  /* 0x0000009800987308 */ /* 0x000ee20000000800 */
[----:B------:R-:W-:-:S04]  /*f810*/  FMNMX.FTZ R7, R174, R7, !PT ;  /* 0x00000007ae077209 */ /* 0x000fc80007810000 */
[----:B------:R-:W-:-:S03]  /*f820*/  FMNMX.FTZ R7, R175, R7, !PT ;  /* 0x00000007af077209 */ /* 0x000fc60007810000 */
[----:B------:R-:W4:Y:S01]  /*f830*/  MUFU.EX2 R153, R153 ;  /* 0x0000009900997308 */ /* 0x000f220000000800 */
[----:B------:R-:W-:Y:S01]  /*f840*/  FMNMX.FTZ R7, R178, R7, !PT ;  /* 0x00000007b2077209 */ /* 0x000fe20007810000 */
[-C--:B0-----:R-:W-:Y:S01]  /*f850*/  FMUL.FTZ R24, R24, R210.reuse ;  /* 0x000000d218187220 */ /* 0x081fe20000410000 */
[-C--:B------:R-:W-:Y:S01]  /*f860*/  FMUL.FTZ R25, R25, R210.reuse ;  /* 0x000000d219197220 */ /* 0x080fe20000410000 */
[-C--:B------:R-:W-:Y:S01]  /*f870*/  FMUL.FTZ R28, R28, R210.reuse ;  /* 0x000000d21c1c7220 */ /* 0x080fe20000410000 */
[----:B------:R-:W-:Y:S01]  /*f880*/  FMNMX.FTZ R7, R179, R7, !PT ;  /* 0x00000007b3077209 */ /* 0x000fe20007810000 */
[-C--:B------:R-:W-:Y:S01]  /*f890*/  FMUL.FTZ R29, R29, R210.reuse ;  /* 0x000000d21d1d7220 */ /* 0x080fe20000410000 */
[-C--:B------:R-:W-:Y:S01]  /*f8a0*/  FMUL.FTZ R32, R32, R210.reuse ;  /* 0x000000d220207220 */ /* 0x080fe20000410000 */
[----:B------:R-:W0:Y:S01]  /*f8b0*/  MUFU.EX2 R156, R156 ;  /* 0x0000009c009c7308 */ /* 0x000e220000000800 */
[----:B------:R-:W-:Y:S01]  /*f8c0*/  FMNMX.FTZ R7, R182, R7, !PT ;  /* 0x00000007b6077209 */ /* 0x000fe20007810000 */
[----:B---3--:R-:W-:Y:S01]  /*f8d0*/  FFMA.FTZ R5, R210, R5, R152 ;  /* 0x00000005d2057223 */ /* 0x008fe20000010098 */
[-C--:B------:R-:W-:Y:S01]  /*f8e0*/  FMUL.FTZ R33, R33, R210.reuse ;  /* 0x000000d221217220 */ /* 0x080fe20000410000 */
[-C--:B------:R-:W-:Y:S01]  /*f8f0*/  FMUL.FTZ R36, R36, R210.reuse ;  /* 0x000000d224247220 */ /* 0x080fe20000410000 */
[----:B------:R-:W-:Y:S01]  /*f900*/  FMNMX.FTZ R7, R183, R7, !PT ;  /* 0x00000007b7077209 */ /* 0x000fe20007810000 */
[-C--:B------:R-:W-:Y:S01]  /*f910*/  FMUL.FTZ R37, R37, R210.reuse ;  /* 0x000000d225257220 */ /* 0x080fe20000410000 */
[----:B------:R-:W-:Y:S01]  /*f920*/  FMUL.FTZ R40, R40, R210 ;  /* 0x000000d228287220 */ /* 0x000fe20000410000 */
[----:B------:R-:W3:Y:S01]  /*f930*/  MUFU.EX2 R157, R157 ;  /* 0x0000009d009d7308 */ /* 0x000ee20000000800 */
[----:B------:R-:W-:Y:S01]  /*f940*/  FMNMX.FTZ R7, R186, R7, !PT ;  /* 0x00000007ba077209 */ /* 0x000fe20007810000 */
[C---:B----4-:R-:W-:Y:S01]  /*f950*/  FADD.FTZ R5, R153.reuse, R5 ;  /* 0x0000000599057221 */ /* 0x050fe20000010000 */
[----:B------:R-:W-:Y:S01]  /*f960*/  F2FP.F16.F32.PACK_AB R152, R153, R152 ;  /* 0x000000989998723e */ /* 0x000fe200000000ff */
[-C--:B------:R-:W-:Y:S01]  /*f970*/  FMUL.FTZ R41, R41, R210.reuse ;  /* 0x000000d229297220 */ /* 0x080fe20000410000 */
[----:B------:R-:W-:Y:S01]  /*f980*/  FMNMX.FTZ R7, R187, R7, !PT ;  /* 0x00000007bb077209 */ /* 0x000fe20007810000 */
[-C--:B------:R-:W-:Y:S01]  /*f990*/  FMUL.FTZ R44, R44, R210.reuse ;  /* 0x000000d22c2c7220 */ /* 0x080fe20000410000 */
[-C--:B------:R-:W-:Y:S01]  /*f9a0*/  FMUL.FTZ R45, R45, R210.reuse ;  /* 0x000000d22d2d7220 */ /* 0x080fe20000410000 */
[----:B------:R-:W-:Y:S01]  /*f9b0*/  MUFU.EX2 R160, R160 ;  /* 0x000000a000a07308 */ /* 0x000fe20000000800 */
[----:B------:R-:W-:Y:S01]  /*f9c0*/  FMNMX.FTZ R7, R190, R7, !PT ;  /* 0x00000007be077209 */ /* 0x000fe20007810000 */
[----:B0-----:R-:W-:Y:S01]  /*f9d0*/  FADD.FTZ R5, R156, R5 ;  /* 0x000000059c057221 */ /* 0x001fe20000010000 */
[-C--:B------:R-:W-:Y:S01]  /*f9e0*/  FMUL.FTZ R48, R48, R210.reuse ;  /* 0x000000d230307220 */ /* 0x080fe20000410000 */
[-C--:B------:R-:W-:Y:S01]  /*f9f0*/  FMUL.FTZ R49, R49, R210.reuse ;  /* 0x000000d231317220 */ /* 0x080fe20000410000 */
[----:B------:R-:W-:Y:S01]  /*fa00*/  FMNMX.FTZ R7, R191, R7, !PT ;  /* 0x00000007bf077209 */ /* 0x000fe20007810000 */
[-C--:B------:R-:W-:Y:S01]  /*fa10*/  FMUL.FTZ R52, R52, R210.reuse ;  /* 0x000000d234347220 */ /* 0x080fe20000410000 */
[-C--:B------:R-:W-:Y:S01]  /*fa20*/  FMUL.FTZ R53, R53, R210.reuse ;  /* 0x000000d235357220 */ /* 0x080fe20000410000 */
[----:B------:R-:W-:Y:S01]  /*fa30*/  MUFU.EX2 R161, R161 ;  /* 0x000000a100a17308 */ /* 0x000fe20000000800 */
[----:B------:R-:W-:Y:S01]  /*fa40*/  FMNMX.FTZ R7, R194, R7, !PT ;  /* 0x00000007c2077209 */ /* 0x000fe20007810000 */
[----:B---3--:R-:W-:Y:S01]  /*fa50*/  FADD.FTZ R5, R157, R5 ;  /* 0x000000059d057221 */ /* 0x008fe20000010000 */
[-C--:B------:R-:W-:Y:S01]  /*fa60*/  FMUL.FTZ R56, R56, R210.reuse ;  /* 0x000000d238387220 */ /* 0x080fe20000410000 */
[-C--:B------:R-:W-:Y:S01]  /*fa70*/  FMUL.FTZ R57, R57, R210.reuse ;  /* 0x000000d239397220 */ /* 0x080fe20000410000 */
[----:B------:R-:W-:Y:S01]  /*fa80*/  FMNMX.FTZ R7, R195, R7, !PT ;  /* 0x00000007c3077209 */ /* 0x000fe20007810000 */
[-C--:B------:R-:W-:Y:S01]  /*fa90*/  FMUL.FTZ R60, R60, R210.reuse ;  /* 0x000000d23c3c7220 */ /* 0x080fe20000410000 */
[-C--:B------:R-:W-:Y:S01]  /*faa0*/  FMUL.FTZ R61, R61, R210.reuse ;  /* 0x000000d23d3d7220 */ /* 0x080fe20000410000 */
[----:B------:R-:W-:Y:S01]  /*fab0*/  MUFU.EX2 R164, R164 ;  /* 0x000000a400a47308 */ /* 0x000fe20000000800 */
[----:B------:R-:W-:Y:S01]  /*fac0*/  FMNMX.FTZ R7, R198, R7, !PT ;  /* 0x00000007c6077209 */ /* 0x000fe20007810000 */
[-C--:B------:R-:W-:Y:S01]  /*fad0*/  FMUL.FTZ R64, R64, R210.reuse ;  /* 0x000000d240407220 */ /* 0x080fe20000410000 */
[-C--:B------:R-:W-:Y:S01]  /*fae0*/  FMUL.FTZ R65, R65, R210.reuse ;  /* 0x000000d241417220 */ /* 0x080fe20000410000 */
[-C--:B------:R-:W-:Y:S01]  /*faf0*/  FMUL.FTZ R68, R68, R210.reuse ;  /* 0x000000d244447220 */ /* 0x080fe20000410000 */
[----:B------:R-:W-:Y:S01]  /*fb00*/  FMNMX.FTZ R7, R199, R7, !PT ;  /* 0x00000007c7077209 */ /* 0x000fe20007810000 */
[-C--:B------:R-:W-:Y:S01]  /*fb10*/  FMUL.FTZ R69, R69, R210.reuse ;  /* 0x000000d245457220 */ /* 0x080fe20000410000 */
[-C--:B------:R-:W-:Y:S01]  /*fb20*/  FMUL.FTZ R72, R72, R210.reuse ;  /* 0x000000d248487220 */ /* 0x080fe20000410000 */
[----:B------:R-:W-:Y:S01]  /*fb30*/  MUFU.EX2 R165, R165 ;  /* 0x000000a500a57308 */ /* 0x000fe20000000800 */
[-C--:B------:R-:W-:Y:S01]  /*fb40*/  FMUL.FTZ R73, R73, R210.reuse ;  /* 0x000000d249497220 */ /* 0x080fe20000410000 */
[----:B------:R-:W0:Y:S01]  /*fb50*/  SHFL.BFLY PT, R211, R7, 0x2, 0x1f ;  /* 0x0c401f0007d37f89 */ /* 0x000e2200000e0000 */
        /* <DEDUP_REMOVED lines=23> */
[----:B0-----:R-:W-:Y:S01]  /*fcd0*/  FMNMX.FTZ R7, R7, R211, !PT ;  /* 0x000000d307077209 */ /* 0x001fe20007810000 */
        /* <DEDUP_REMOVED lines=22> */
[----:B------:R-:W-:-:S06]  /*fe40*/  FFMA.FTZ R211, R197, R10, -R11 ;  /* 0x0000000ac5d37223 */ /* 0x000fcc000001080b */
[----:B------:R-:W-:Y:S01]  /*fe50*/  MUFU.EX2 R177, R177 ;  /* 0x000000b100b17308 */ /* 0x000fe20000000800 */
[----:B------:R-:W-:-:S04]  /*fe60*/  FADD.FTZ R11, -R7, R212 ;  /* 0x000000d4070b7221 */ /* 0x000fc80000010100 */
[-C--:B------:R-:W-:Y:S01]  /*fe70*/  FMUL.FTZ R197, R11, R10.reuse ;  /* 0x0000000a0bc57220 */ /* 0x080fe20000410000 */
[-C--:B------:R-:W-:Y:S02]  /*fe80*/  FMUL.FTZ R11, R7, R10.reuse ;  /* 0x0000000a070b7220 */ /* 0x080fe40000410000 */
[----:B------:R-:W-:Y:S02]  /*fe90*/  MUFU.EX2 R180, R180 ;  /* 0x000000b400b47308 */ /* 0x000fe40000000800 */
[-CC-:B------:R-:W-:Y:S01]  /*fea0*/  FFMA.FTZ R212, R154, R10.reuse, -R11.reuse ;  /* 0x0000000a9ad47223 */ /* 0x180fe2000001080b */
[-CC-:B------:R-:W-:Y:S01]  /*feb0*/  FFMA.FTZ R155, R155, R10.reuse, -R11.reuse ;  /* 0x0000000a9b9b7223 */ /* 0x180fe2000001080b */
[-CC-:B------:R-:W-:Y:S01]  /*fec0*/  FFMA.FTZ R213, R158, R10.reuse, -R11.reuse ;  /* 0x0000000a9ed57223 */ /* 0x180fe2000001080b */
[-CC-:B------:R-:W-:Y:S01]  /*fed0*/  FFMA.FTZ R159, R159, R10.reuse, -R11.reuse ;  /* 0x0000000a9f9f7223 */ /* 0x180fe2000001080b */
[-CC-:B------:R-:W-:Y:S02]  /*fee0*/  FFMA.FTZ R216, R162, R10.reuse, -R11.reuse ;  /* 0x0000000aa2d87223 */ /* 0x180fe4000001080b */
[----:B------:R-:W0:Y:S01]  /*fef0*/  MUFU.EX2 R197, R197 ;  /* 0x000000c500c57308 */ /* 0x000e220000000800 */
        /* <DEDUP_REMOVED lines=19> */
[----:B------:R-:W-:Y:S01]  /*10030*/  FFMA.FTZ R199, R199, R10, -R11 ;  /* 0x0000000ac7c77223 */ /* 0x000fe2000001080b */
[-C--:B0-----:R-:W-:Y:S01]  /*10040*/  FMUL.FTZ R26, R26, R197.reuse ;  /* 0x000000c51a1a7220 */ /* 0x081fe20000410000 */
[-C--:B------:R-:W-:Y:S01]  /*10050*/  FMUL.FTZ R27, R27, R197.reuse ;  /* 0x000000c51b1b7220 */ /* 0x080fe20000410000 */
[-C--:B------:R-:W-:Y:S01]  /*10060*/  FMUL.FTZ R30, R30, R197.reuse ;  /* 0x000000c51e1e7220 */ /* 0x080fe20000410000 */
[----:B------:R-:W0:Y:S01]  /*10070*/  MUFU.EX2 R213, R213 ;  /* 0x000000d500d57308 */ /* 0x000e220000000800 */
[----:B---3--:R-:W-:Y:S01]  /*10080*/  FFMA.FTZ R4, R197, R4, R212 ;  /* 0x00000004c5047223 */ /* 0x008fe200000100d4 */
        /* <DEDUP_REMOVED lines=30> */
[----:B------:R3:W-:Y:S01]  /*10270*/  MUFU.EX2 R178, R170 ;  /* 0x000000aa00b27308 */ /* 0x0007e20000000800 */
[----:B----4-:R-:W-:Y:S01]  /*10280*/  FADD.FTZ R4, R216, R153 ;  /* 0x00000099d8047221 */ /* 0x010fe20000010000 */
[-C--:B------:R-:W-:Y:S01]  /*10290*/  FMUL.FTZ R79, R79, R197.reuse ;  /* 0x000000c54f4f7220 */ /* 0x080fe20000410000 */
[-C--:B------:R-:W-:Y:S01]  /*102a0*/  FMUL.FTZ R82, R82, R197.reuse ;  /* 0x000000c552527220 */ /* 0x080fe20000410000 */
[-C--:B------:R-:W-:Y:S01]  /*102b0*/  FMUL.FTZ R83, R83, R197.reuse ;  /* 0x000000c553537220 */ /* 0x080fe20000410000 */
[-C--:B------:R-:W-:Y:S01]  /*102c0*/  FMUL.FTZ R86, R86, R197.reuse ;  /* 0x000000c556567220 */ /* 0x080fe20000410000 */
[-C--:B------:R-:W-:Y:S01]  /*102d0*/  FMUL.FTZ R87, R87, R197.reuse ;  /* 0x000000c557577220 */ /* 0x080fe20000410000 */
[----:B------:R-:W-:Y:S01]  /*102e0*/  FMUL.FTZ R90, R90, R197 ;  /* 0x000000c55a5a7220 */ /* 0x000fe20000410000 */
[----:B------:R4:W5:Y:S01]  /*102f0*/  MUFU.EX2 R167, R166 ;  /* 0x000000a600a77308 */ /* 0x0009620000000800 */
[----:B---3--:R-:W-:-:S02]  /*10300*/  @!P1 VIADD R170, R6, 0x22840 ;  /* 0x0002284006aa9836 */ /* 0x008fc40000000000 */
[----:B0-----:R-:W-:Y:S01]  /*10310*/  FADD.FTZ R4, R163, R4 ;  /* 0x00000004a3047221 */ /* 0x001fe20000010000 */
[-C--:B------:R-:W-:Y:S01]  /*10320*/  FMUL.FTZ R91, R91, R197.reuse ;  /* 0x000000c55b5b7220 */ /* 0x080fe20000410000 */
[-C--:B------:R-:W-:Y:S01]  /*10330*/  FMUL.FTZ R94, R94, R197.reuse ;  /* 0x000000c55e5e7220 */ /* 0x080fe20000410000 */
[-C--:B------:R-:W-:Y:S01]  /*10340*/  FMUL.FTZ R95, R95, R197.reuse ;  /* 0x000000c55f5f7220 */ /* 0x080fe20000410000 */
[----:B------:R-:W-:Y:S01]  /*10350*/  @!P1 PRMT R170, RZ, 0x654, R170 ;  /* 0x00000654ffaa9816 */ /* 0x000fe200000000aa */
[-C--:B------:R-:W-:Y:S01]  /*10360*/  FMUL.FTZ R98, R98, R197.reuse ;  /* 0x000000c562627220 */ /* 0x080fe20000410000 */
[----:B------:R-:W0:Y:S01]  /*10370*/  MUFU.EX2 R171, R218 ;  /* 0x000000da00ab7308 */ /* 0x000e220000000800 */
[----:B----4-:R-:W-:Y:S01]  /*10380*/  FFMA.FTZ R166, R175, R10, -R11 ;  /* 0x0000000aafa67223 */ /* 0x010fe2000001080b */
[----:B------:R-:W-:Y:S01]  /*10390*/  IADD3 R11, -R226, 0xb, RZ ;  /* 0x0000000be20b7810 */ /* 0x000fe20007ffe1ff */
[-C--:B------:R-:W-:Y:S01]  /*103a0*/  FMUL.FTZ R99, R99, R197.reuse ;  /* 0x000000c563637220 */ /* 0x080fe20000410000 */
[-C--:B------:R-:W-:Y:S01]  /*103b0*/  FMUL.FTZ R102, R102, R197.reuse ;  /* 0x000000c566667220 */ /* 0x080fe20000410000 */
[-C--:B------:R-:W-:Y:S01]  /*103c0*/  FMUL.FTZ R103, R103, R197.reuse ;  /* 0x000000c567677220 */ /* 0x080fe20000410000 */
[-C--:B------:R-:W-:Y:S01]  /*103d0*/  FMUL.FTZ R106, R106, R197.reuse ;  /* 0x000000c56a6a7220 */ /* 0x080fe20000410000 */
[----:B------:R3:W-:Y:S06]  /*103e0*/  BAR.ARV R11, 0x100 ;  /* 0x0004000b0000751d */ /* 0x0007ec0000002000 */
[----:B------:R4:W-:Y:S01]  /*103f0*/  @!P1 SYNCS.ARRIVE.TRANS64.RED.A1T0 RZ, [R170+URZ], RZ ;  /* 0x000000ffaaff99a7 */ /* 0x0009e2000810043f */
[----:B------:R-:W1:Y:S01]  /*10400*/  MUFU.EX2 R179, R217 ;  /* 0x000000d900b37308 */ /* 0x000e620000000800 */
[----:B-----5:R-:W-:Y:S01]  /*10410*/  FADD.FTZ R4, R167, R4 ;  /* 0x00000004a7047221 */ /* 0x020fe20000010000 */
[-C--:B------:R-:W-:Y:S01]  /*10420*/  FMUL.FTZ R107, R107, R197.reuse ;  /* 0x000000c56b6b7220 */ /* 0x080fe20000410000 */
[-C--:B------:R-:W-:Y:S01]  /*10430*/  FMUL.FTZ R110, R110, R197.reuse ;  /* 0x000000c56e6e7220 */ /* 0x080fe20000410000 */
[-C--:B------:R-:W-:Y:S01]  /*10440*/  FMUL.FTZ R111, R111, R197.reuse ;  /* 0x000000c56f6f7220 */ /* 0x080fe20000410000 */
[----:B0-----:R-:W-:Y:S01]  /*10450*/  FADD.FTZ R153, R171, R4 ;  /* 0x00000004ab997221 */ /* 0x001fe20000010000 */
[-C--:B------:R-:W-:Y:S01]  /*10460*/  FMUL.FTZ R114, R114, R197.reuse ;  /* 0x000000c572727220 */ /* 0x080fe20000410000 */
[----:B----4-:R-:W-:Y:S01]  /*10470*/  FADD.FTZ R170, R160, R5 ;  /* 0x00000005a0aa7221 */ /* 0x010fe20000010000 */
[----:B------:R-:W0:Y:S01]  /*10480*/  MUFU.EX2 R175, R174 ;  /* 0x000000ae00af7308 */ /* 0x000e220000000800 */
[----:B------:R-:W-:Y:S01]  /*10490*/  FADD.FTZ R4, R178, R153 ;  /* 0x00000099b2047221 */ /* 0x000fe20000010000 */
[-C--:B------:R-:W-:Y:S01]  /*104a0*/  FMUL.FTZ R115, R115, R197.reuse ;  /* 0x000000c573737220 */ /* 0x080fe20000410000 */
        /* <DEDUP_REMOVED lines=12> */
[-C--:B------:R-:W-:Y:S01]  /*10570*/  FMUL.FTZ R131, R131, R197.reuse ;  /* 0x000000c583837220 */ /* 0x080fe20000410000 */
[----:B------:R1:W5:Y:S01]  /*10580*/  MUFU.EX2 R210, R154 ;  /* 0x0000009a00d27308 */ /* 0x0003620000000800 */
[----:B0-----:R-:W-:Y:S01]  /*10590*/  FADD.FTZ R153, R175, R4 ;  /* 0x00000004af997221 */ /* 0x001fe20000010000 */
[-C--:B------:R-:W-:Y:S01]  /*105a0*/  FMUL.FTZ R134, R134, R197.reuse ;  /* 0x000000c586867220 */ /* 0x080fe20000410000 */
[-C--:B------:R-:W-:Y:S01]  /*105b0*/  FMUL.FTZ R135, R135, R197.reuse ;  /* 0x000000c587877220 */ /* 0x080fe20000410000 */
[-C--:B------:R-:W-:Y:S01]  /*105c0*/  FMUL.FTZ R138, R138, R197.reuse ;  /* 0x000000c58a8a7220 */ /* 0x080fe20000410000 */
[-C--:B------:R-:W-:Y:S01]  /*105d0*/  FMUL.FTZ R139, R139, R197.reuse ;  /* 0x000000c58b8b7220 */ /* 0x080fe20000410000 */
[-C--:B------:R-:W-:Y:S01]  /*105e0*/  FMUL.FTZ R142, R142, R197.reuse ;  /* 0x000000c58e8e7220 */ /* 0x080fe20000410000 */
[-C--:B------:R-:W-:Y:S01]  /*105f0*/  FMUL.FTZ R143, R143, R197.reuse ;  /* 0x000000c58f8f7220 */ /* 0x080fe20000410000 */
[----:B------:R0:W2:Y:S01]  /*10600*/  MUFU.EX2 R217, R158 ;  /* 0x0000009e00d97308 */ /* 0x0000a20000000800 */
[----:B-1----:R-:W-:Y:S01]  /*10610*/  F2FP.F16.F32.PACK_AB R154, R157, R156 ;  /* 0x0000009c9d9a723e */ /* 0x002fe200000000ff */
[----:B----4-:R-:W-:Y:S01]  /*10620*/  FADD.FTZ R153, R182, R153 ;  /* 0x00000099b6997221 */ /* 0x010fe20000010000 */
[----:B------:R-:W-:Y:S01]  /*10630*/  F2FP.F16.F32.PACK_AB R156, R161, R160 ;  /* 0x000000a0a19c723e */ /* 0x000fe200000000ff */
[----:B------:R-:W-:Y:S01]  /*10640*/  FADD.FTZ R160, R168, R5 ;  /* 0x00000005a8a07221 */ /* 0x000fe20000010000 */
[----:B------:R-:W-:Y:S01]  /*10650*/  F2FP.F16.F32.PACK_AB R157, R163, R216 ;  /* 0x000000d8a39d723e */ /* 0x000fe200000000ff */
[----:B------:R-:W-:Y:S01]  /*10660*/  FMUL.FTZ R146, R146, R197 ;  /* 0x000000c592927220 */ /* 0x000fe20000410000 */
[----:B------:R-:W-:Y:S01]  /*10670*/  F2FP.F16.F32.PACK_AB R163, R182, R175 ;  /* 0x000000afb6a3723e */ /* 0x000fe200000000ff */
[----:B------:R-:W-:Y:S01]  /*10680*/  FADD.FTZ R5, R169, R160 ;  /* 0x000000a0a9057221 */ /* 0x000fe20000010000 */
[----:B0-----:R-:W-:Y:S01]  /*10690*/  F2FP.F16.F32.PACK_AB R158, R165, R164 ;  /* 0x000000a4a59e723e */ /* 0x001fe200000000ff */
[----:B------:R0:W1:Y:S01]  /*106a0*/  MUFU.EX2 R218, R162 ;  /* 0x000000a200da7308 */ /* 0x0000620000000800 */
[----:B------:R-:W-:Y:S01]  /*106b0*/  F2FP.F16.F32.PACK_AB R160, R169, R168 ;  /* 0x000000a8a9a0723e */ /* 0x000fe200000000ff */
[----:B------:R-:W-:Y:S01]  /*106c0*/  FADD.FTZ R164, R172, R5 ;  /* 0x00000005aca47221 */ /* 0x000fe20000010000 */
[----:B-----5:R-:W-:Y:S01]  /*106d0*/  FADD.FTZ R4, R210, R153 ;  /* 0x00000099d2047221 */ /* 0x020fe20000010000 */
[-C--:B------:R-:W-:Y:S01]  /*106e0*/  FMUL.FTZ R147, R147, R197.reuse ;  /* 0x000000c593937220 */ /* 0x080fe20000410000 */
[-C--:B------:R-:W-:Y:S01]  /*106f0*/  FMUL.FTZ R150, R150, R197.reuse ;  /* 0x000000c596967220 */ /* 0x080fe20000410000 */
[----:B------:R-:W-:Y:S01]  /*10700*/  FADD.FTZ R5, R173, R164 ;  /* 0x000000a4ad057221 */ /* 0x000fe20000010000 */
[----:B--2---:R-:W-:Y:S01]  /*10710*/  FADD.FTZ R153, R217, R4 ;  /* 0x00000004d9997221 */ /* 0x004fe20000010000 */
[----:B------:R-:W2:Y:S01]  /*10720*/  MUFU.EX2 R181, R181 ;  /* 0x000000b500b57308 */ /* 0x000ea20000000800 */
[----:B0-----:R-:W-:Y:S01]  /*10730*/  F2FP.F16.F32.PACK_AB R162, R173, R172 ;  /* 0x000000acada2723e */ /* 0x001fe200000000ff */
[----:B------:R-:W-:Y:S01]  /*10740*/  FADD.FTZ R164, R176, R5 ;  /* 0x00000005b0a47221 */ /* 0x000fe20000010000 */
[----:B------:R-:W-:Y:S01]  /*10750*/  FMUL.FTZ R151, R151, R197 ;  /* 0x000000c597977220 */ /* 0x000fe20000410000 */
[----:B------:R-:W-:-:S02]  /*10760*/  F2FP.F16.F32.PACK_AB R161, R179, R178 ;  /* 0x000000b2b3a1723e */ /* 0x000fc400000000ff */
[C---:B------:R-:W-:Y:S01]  /*10770*/  FADD.FTZ R5, R177.reuse, R164 ;  /* 0x000000a4b1057221 */ /* 0x040fe20000010000 */
[----:B------:R-:W-:Y:S01]  /*10780*/  F2FP.F16.F32.PACK_AB R164, R177, R176 ;  /* 0x000000b0b1a4723e */ /* 0x000fe200000000ff */
[----:B------:R-:W0:Y:S01]  /*10790*/  MUFU.EX2 R183, R183 ;  /* 0x000000b700b77308 */ /* 0x000e220000000800 */
[----:B-1----:R-:W-:Y:S01]  /*107a0*/  FADD.FTZ R4, R218, R153 ;  /* 0x00000099da047221 */ /* 0x002fe20000010000 */
[----:B------:R-:W-:Y:S01]  /*107b0*/  FADD.FTZ R166, R180, R5 ;  /* 0x00000005b4a67221 */ /* 0x000fe20000010000 */
[----:B------:R-:W-:-:S05]  /*107c0*/  F2FP.F16.F32.PACK_AB R165, R217, R210 ;  /* 0x000000d2d9a5723e */ /* 0x000fca00000000ff */
        /* <DEDUP_REMOVED lines=18> */
[----:B0-----:R-:W-:Y:S01]  /*108f0*/  FADD.FTZ R4, R190, R153 ;  /* 0x00000099be047221 */ /* 0x001fe20000010000 */
[----:B------:R-:W-:Y:S02]  /*10900*/  F2FP.F16.F32.PACK_AB R153, R155, R212 ;  /* 0x000000d49b99723e */ /* 0x000fe400000000ff */
[----:B------:R-:W-:Y:S02]  /*10910*/  F2FP.F16.F32.PACK_AB R155, R159, R213 ;  /* 0x000000d59f9b723e */ /* 0x000fe400000000ff */
[----:B------:R-:W-:Y:S02]  /*10920*/  F2FP.F16.F32.PACK_AB R159, R171, R167 ;  /* 0x000000a7ab9f723e */ /* 0x000fe400000000ff */
[----:B------:R-:W0:Y:S01]  /*10930*/  MUFU.EX2 R192, R192 ;  /* 0x000000c000c07308 */ /* 0x000e220000000800 */
[C---:B-1----:R-:W-:Y:S01]  /*10940*/  FADD.FTZ R5, R189.reuse, R170 ;  /* 0x000000aabd057221 */ /* 0x042fe20000010000 */
[----:B------:R-:W-:-:S02]  /*10950*/  F2FP.F16.F32.PACK_AB R170, R189, R188 ;  /* 0x000000bcbdaa723e */ /* 0x000fc400000000ff */
[----:B------:R-:W-:-:S04]  /*10960*/  F2FP.F16.F32.PACK_AB R167, R183, R218 ;  /* 0x000000dab7a7723e */ /* 0x000fc800000000ff */
[----:B------:R-:W1:Y:S01]  /*10970*/  MUFU.EX2 R173, R194 ;  /* 0x000000c200ad7308 */ /* 0x000e620000000800 */
[----:B--2---:R-:W-:-:S07]  /*10980*/  FADD.FTZ R4, R191, R4 ;  /* 0x00000004bf047221 */ /* 0x004fce0000010000 */
        /* <DEDUP_REMOVED lines=14> */
[----:B------:R-:W-:Y:S01]  /*10a70*/  F2FP.F16.F32.PACK_AB R171, R191, R190 ;  /* 0x000000bebfab723e */ /* 0x000fe200000000ff */
[C---:B0-----:R-:W-:Y:S01]  /*10a80*/  FADD.FTZ R5, R211.reuse, R174 ;  /* 0x000000aed3057221 */ /* 0x041fe20000010000 */
[----:B------:R-:W-:Y:S01]  /*10a90*/  F2FP.F16.F32.PACK_AB R174, R211, R196 ;  /* 0x000000c4d3ae723e */ /* 0x000fe200000000ff */
[C---:B-1----:R-:W-:Y:S01]  /*10aa0*/  FADD.FTZ R4, R199.reuse, R4 ;  /* 0x00000004c7047221 */ /* 0x042fe20000010000 */
[----:B------:R-:W-:Y:S01]  /*10ab0*/  F2FP.F16.F32.PACK_AB R175, R199, R198 ;  /* 0x000000c6c7af723e */ /* 0x000fe200000000ff */
[----:B---3--:R-:W-:Y:S06]  /*10ac0*/  @!P0 BRA `(.L_x_9376) ;  /* 0x0000000000048947 */ /* 0x008fec0003800000 */
[----:B------:R-:W-:Y:S01]  /*10ad0*/  BPT.TRAP 0x1 ;  /* 0x000000040000795c */ /* 0x000fe20000300000 */
.L_x_9376:
[----:B------:R0:W1:Y:S01]  /*10ae0*/  SYNCS.PHASECHK.TRANS64.TRYWAIT P3, [R6+URZ+0x22850], R208 ;  /* 0x022850d0060075a7 */ /* 0x000062000806017f */
[----:B------:R-:W-:Y:S05]  /*10af0*/  @!P0 BRA `(.L_x_9377) ;  /* 0x0000000000048947 */ /* 0x000fea0003800000 */
[----:B------:R-:W-:Y:S01]  /*10b00*/  BPT.TRAP 0x1 ;  /* 0x000000040000795c */ /* 0x000fe20000300000 */
.L_x_9377:
[----:B------:R-:W-:Y:S04]  /*10b10*/  BSSY B0, `(.L_x_9378) ;  /* 0x0000004000007945 */ /* 0x000fe80003800000 */
[----:B-1----:R-:W-:Y:S05]  /*10b20*/  @P3 BRA `(.L_x_9379) ;  /* 0x0000000000083947 */ /* 0x002fea0003800000 */
[----:B------:R-:W1:Y:S02]  /*10b30*/  SYNCS.PHASECHK.TRANS64.TRYWAIT P3, [R6+URZ+0x22850], R208 ;  /* 0x022850d0060075a7 */ /* 0x000e64000806017f */
[----:B-1----:R-:W-:Y:S05]  /*10b40*/  @!P3 BRA `(.L_x_9380) ;  /* 0x000000d80034b947 */ /* 0x002fea0003800000 */
.L_x_9379:
[----:B------:R-:W-:Y:S05]  /*10b50*/  BSYNC B0 ;  /* 0x0000000000007941 */ /* 0x000fea0003800000 */
.L_x_9378:
[----:B------:R-:W2:Y:S01]  /*10b60*/  S2R R178, SR_TID.X ;  /* 0x0000000000b27919 */ /* 0x000ea20000002100 */
[----:B------:R-:W-:Y:S01]  /*10b70*/  IMAD.MOV.U32 R177, RZ, RZ, 0x40000040 ;  /* 0x40000040ffb17424 */ /* 0x000fe200078e00ff */
[----:B------:R-:W-:Y:S05]  /*10b80*/  WARPSYNC.ALL ;  /* 0x0000000000007948 */ /* 0x000fea0003800000 */
[----:B------:R-:W-:Y:S01]  /*10b90*/  R2UR UR7, R177 ;  /* 0x00000000b10772ca */ /* 0x000fe200000e0000 */
[----:B------:R-:W-:Y:S02]  /*10ba0*/  IMAD R176, R16, 0xc00, R206 ;  /* 0x00000c0010b07824 */ /* 0x000fe400078e02ce */
[----:B01----:R-:W-:-:S02]  /*10bb0*/  @!P1 VIADD R6, R6, 0x22860 ;  /* 0x0002286006069836 */ /* 0x003fc40000000000 */
[----:B------:R-:W-:Y:S01]  /*10bc0*/  IMAD.MOV.U32 R212, RZ, RZ, R7 ;  /* 0x000000ffffd47224 */ /* 0x000fe200078e0007 */
[----:B------:R-:W-:Y:S01]  /*10bd0*/  R2UR UR6, R176 ;  /* 0x00000000b00672ca */ /* 0x000fe200000e0000 */
[----:B------:R-:W-:Y:S01]  /*10be0*/  IMAD.MOV.U32 R213, RZ, RZ, R3 ;  /* 0x000000ffffd57224 */ /* 0x000fe200078e0003 */
[----:B------:R-:W-:Y:S02]  /*10bf0*/  @!P1 PRMT R6, RZ, 0x654, R6 ;  /* 0x00000654ff069816 */ /* 0x000fe40000000006 */
[----:B--2---:R-:W-:-:S05]  /*10c00*/  SHF.R.U32.HI R178, RZ, 0x7, R178 ;  /* 0x00000007ffb27819 */ /* 0x004fca00000116b2 */
[----:B------:R-:W-:-:S05]  /*10c10*/  VIADD R177, R178, 0x8 ;  /* 0x00000008b2b17836 */ /* 0x000fca0000000000 */
[----:B------:R0:W-:Y:S02]  /*10c20*/  BAR.SYNC.DEFER_BLOCKING R177, 0x100 ;  /* 0x000400b10000751d */ /* 0x0001e40000010000 */
[----:B0-----:R-:W-:-:S04]  /*10c30*/  IMAD.MOV.U32 R177, RZ, RZ, 0x40000040 ;  /* 0x40000040ffb17424 */ /* 0x001fc800078e00ff */
        /* <DEDUP_REMOVED lines=43> */
[----:B-1----:R-:W-:-:S07]  /*10ef0*/  IMAD.MOV.U32 R6, RZ, RZ, R209 ;  /* 0x000000ffff067224 */ /* 0x002fce00078e00d1 */
.L_x_9371:
[----:B------:R-:W-:-:S13]  /*10f00*/  ISETP.GE.AND P2, PT, R6, R222, PT ;  /* 0x000000de0600720c */ /* 0x000fda0003f46270 */
[----:B------:R-:W-:Y:S05]  /*10f10*/  @!P2 BRA `(.L_x_9382) ;  /* 0x000000300054a947 */ /* 0x000fea0003800000 */
[----:B------:R-:W-:Y:S02]  /*10f20*/  VIADD R207, R0, 0x8 ;  /* 0x0000000800cf7836 */ /* 0x000fe40000000000 */
[----:B------:R-:W-:Y:S02]  /*10f30*/  IMAD.MOV.U32 R212, RZ, RZ, R7 ;  /* 0x000000ffffd47224 */ /* 0x000fe400078e0007 */
[----:B------:R-:W-:Y:S01]  /*10f40*/  IMAD.MOV.U32 R213, RZ, RZ, R3 ;  /* 0x000000ffffd57224 */ /* 0x000fe200078e0003 */
[----:B------:R-:W-:-:S07]  /*10f50*/  IADD3 R207, R207, R204, -R205 ;  /* 0x000000cccfcf7210 */ /* 0x000fce0007ffe8cd */
.L_x_9400:
[----:B------:R-:W-:Y:S01]  /*10f60*/  VIADD R16, R16, 0x1 ;  /* 0x0000000110107836 */ /* 0x000fe20000000000 */
[----:B------:R-:W-:Y:S05]  /*10f70*/  YIELD ;  /* 0x0000000000007946 */ /* 0x000fea0003800000 */
[----:B------:R-:W-:-:S04]  /*10f80*/  ISETP.NE.AND P2, PT, R16, 0x2, PT ;  /* 0x000000021000780c */ /* 0x000fc80003f45270 */
[----:B------:R-:W-:Y:S02]  /*10f90*/  SEL R3, RZ, 0x1, P2 ;  /* 0x00000001ff037807 */ /* 0x000fe40001000000 */
[----:B------:R-:W-:Y:S02]  /*10fa0*/  SEL R16, R16, RZ, P2 ;  /* 0x000000ff10107207 */ /* 0x000fe40001000000 */
[----:B------:R-:W-:Y:S01]  /*10fb0*/  LOP3.LUT R200, R200, R3, RZ, 0x3c, !PT ;  /* 0x00000003c8c87212 */ /* 0x000fe200078e3cff */
[----:B-1----:R-:W-:Y:S06]  /*10fc0*/  @!P0 BRA `(.L_x_9383) ;  /* 0x0000000000048947 */ /* 0x002fec0003800000 */
[----:B------:R-:W-:Y:S01]  /*10fd0*/  BPT.TRAP 0x1 ;  /* 0x000000040000795c */ /* 0x000fe20000300000 */
.L_x_9383:
[----:B------:R-:W-:Y:S01]  /*10fe0*/  IMAD R208, R16, 0x8, R17 ;  /* 0x0000000810d07824 */ /* 0x000fe200078e0211 */
[----:B------:R-:W-:-:S04]  /*10ff0*/  SHF.L.U32 R209, R200, 0x1f, RZ ;  /* 0x0000001fc8d17819 */ /* 0x000fc800000006ff */
[----:B------:R1:W2:Y:S01]  /*11000*/  SYNCS.PHASECHK.TRANS64.TRYWAIT P2, [R208+URZ+0x22830], R209 ;  /* 0x022830d1d00075a7 */ /* 0x0002a2000804017f */
[----:B------:R-:W-:Y:S05]  /*11010*/  @!P0 BRA `(.L_x_9384) ;  /* 0x0000000000048947 */ /* 0x000fea0003800000 */
[----:B------:R-:W-:Y:S01]  /*11020*/  BPT.TRAP 0x1 ;  /* 0x000000040000795c */ /* 0x000fe20000300000 */
.L_x_9384:
[----:B------:R-:W-:Y:S02]  /*11030*/  IMAD R10, R16, 0x300, R214 ;  /* 0x00000300100a7824 */ /* 0x000fe400078e02d6 */
[----:B------:R-:W-:Y:S01]  /*11040*/  IMAD.MOV.U32 R11, RZ, RZ, 0x40000040 ;  /* 0x40000040ff0b7424 */ /* 0x000fe200078e00ff */
[----:B--2---:R-:W-:Y:S06]  /*11050*/  @P2 BRA `(.L_x_9385) ;  /* 0x0000000000082947 */ /* 0x004fec0003800000 */
[----:B------:R-:W2:Y:S02]  /*11060*/  SYNCS.PHASECHK.TRANS64.TRYWAIT P2, [R208+URZ+0x22830], R209 ;  /* 0x022830d1d00075a7 */ /* 0x000ea4000804017f */
[----:B--2---:R-:W-:Y:S05]  /*11070*/  @!P2 BRA `(.L_x_9386) ;  /* 0x000000d000fca947 */ /* 0x004fea0003800000 */
.L_x_9385:
        /* <DEDUP_REMOVED lines=9> */
[----:B------:R-:W0:Y:S01]  /*11110*/  S2R R7, SR_TID.X ;  /* 0x0000000000077919 */ /* 0x000e220000002100 */
[----:B------:R-:W-:Y:S01]  /*11120*/  ISETP.GE.AND P2, PT, R225, 0x1, PT ;  /* 0x00000001e100780c */ /* 0x000fe20003f46270 */
[----:B------:R-:W-:-:S05]  /*11130*/  @!P1 VIADD R3, R208, 0x22840 ;  /* 0x00022840d0039836 */ /* 0x000fca0000000000 */
[----:B------:R-:W-:-:S04]  /*11140*/  @!P1 PRMT R3, RZ, 0x654, R3 ;  /* 0x00000654ff039816 */ /* 0x000fc80000000003 */
[----:B------:R-:W-:Y:S01]  /*11150*/  HGMMA.64x96x16.F32 R152, gdesc[UR4], RZ, !UPT, gsb0 ;  /* 0x01600000049879f0 */ /* 0x000fe2000c0008ff */
[----:B------:R-:W-:Y:S01]  /*11160*/  R2UR UR6, R210 ;  /* 0x00000000d20672ca */ /* 0x000fe200000e0000 */
[----:B------:R-:W-:Y:S01]  /*11170*/  VIADD R210, R10, 0x4 ;  /* 0x000000040ad27836 */ /* 0x000fe20000000000 */
[----:B------:R-:W-:Y:S01]  /*11180*/  R2UR UR7, R211 ;  /* 0x00000000d30772ca */ /* 0x000fe200000e0000 */
[----:B------:R-:W-:Y:S01]  /*11190*/  IMAD.MOV.U32 R211, RZ, RZ, 0x40000040 ;  /* 0x40000040ffd37424 */ /* 0x000fe200078e00ff */
[----:B------:R-:W-:Y:S01]  /*111a0*/  R2UR UR4, R20 ;  /* 0x00000000140472ca */ /* 0x000fe200000e0000 */
[----:B------:R-:W-:Y:S01]  /*111b0*/  VIADD R10, R10, 0x6 ;  /* 0x000000060a0a7836 */ /* 0x000fe20000000000 */
[----:B------:R-:W-:Y:S02]  /*111c0*/  R2UR UR5, R21 ;  /* 0x00000000150572ca */ /* 0x000fe400000e0000 */
[----:B0-----:R-:W-:Y:S01]  /*111d0*/  SHF.R.U32.HI R7, RZ, 0x7, R7 ;  /* 0x00000007ff077819 */ /* 0x001fe20000011607 */
        /* <DEDUP_REMOVED lines=11> */
[----:B------:R-:W-:Y:S01]  /*11290*/  IMAD R10, R6, -0x60, R204 ;  /* 0xffffffa0060a7824 */ /* 0x000fe200078e02cc */
[----:B------:R-:W-:Y:S02]  /*112a0*/  R2UR UR7, R11 ;  /* 0x000000000b0772ca */ /* 0x000fe400000e0000 */
[----:B------:R-:W-:Y:S02]  /*112b0*/  R2UR UR4, R12 ;  /* 0x000000000c0472ca */ /* 0x000fe400000e0000 */
[----:B------:R-:W-:Y:S02]  /*112c0*/  R2UR UR5, R13 ;  /* 0x000000000d0572ca */ /* 0x000fe400000e0000 */
[----:B------:R-:W-:Y:S02]  /*112d0*/  IADD3 R10, -R205, 0x1, R10 ;  /* 0x00000001cd0a7810 */ /* 0x000fe40007ffe10a */
[----:B------:R-:W-:-:S03]  /*112e0*/  IADD3 R11, -R7, 0xb, RZ ;  /* 0x0000000b070b7810 */ /* 0x000fc60007ffe1ff */
[----:B------:R-:W-:-:S04]  /*112f0*/  IMAD.IADD R10, R10, 0x1, -R201 ;  /* 0x000000010a0a7824 */ /* 0x000fc800078e0ac9 */
[----:B------:R-:W-:-:S04]  /*11300*/  VIADD R216, R10, UR48 ;  /* 0x000000300ad87c36 */ /* 0x000fc80008000000 */
[----:B------:R-:W-:Y:S01]  /*11310*/  IMAD.IADD R7, R0, 0x1, R216 ;  /* 0x0000000100077824 */ /* 0x000fe200078e02d8 */
[----:B------:R-:W-:Y:S02]  /*11320*/  WARPGROUP.DEPBAR.LE gsb0, 0x0 ;  /* 0x00008000000079c5 */ /* 0x000fe40000010000 */
[----:B------:R-:W-:-:S06]  /*11330*/  WARPGROUP.ARRIVE ;  /* 0x00000000000079c5 */ /* 0x000fcc0000000000 */
[----:B------:R-:W-:Y:S01]  /*11340*/  HGMMA.64x96x16.F32 R152, gdesc[UR4], R152, gsb0 ;  /* 0x01600000049879f0 */ /* 0x000fe20008000898 */
[----:B------:R-:W-:-:S06]  /*11350*/  ULOP3.LUT UR4, URZ, UR49, URZ, 0x33, !UPT ;  /* 0x000000313f047292 */ /* 0x000fcc000f8e333f */
[----:B------:R-:W-:Y:S01]  /*11360*/  VIADD R10, R10, UR4 ;  /* 0x000000040a0a7c36 */ /* 0x000fe20008000000 */
[----:B------:R-:W-:Y:S02]  /*11370*/  WARPGROUP.DEPBAR.LE gsb0, 0x0 ;  /* 0x00008000000079c5 */ /* 0x000fe40000010000 */
[----:B------:R0:W-:Y:S06]  /*11380*/  BAR.ARV R11, 0x100 ;  /* 0x0004000b0000751d */ /* 0x0001ec0000002000 */
[----:B------:R3:W-:Y:S02]  /*11390*/  @!P1 SYNCS.ARRIVE.TRANS64.RED.A1T0 RZ, [R3+URZ], RZ ;  /* 0x000000ff03ff99a7 */ /* 0x0007e4000810043f */
[----:B---3--:R-:W-:Y:S01]  /*113a0*/  IMAD.IADD R3, R0, 0x1, R10 ;  /* 0x0000000100037824 */ /* 0x008fe200078e020a */
[----:B0-----:R-:W-:Y:S06]  /*113b0*/  @!P2 BRA `(.L_x_9387) ;  /* 0x000000000058a947 */ /* 0x001fec0003800000 */
        /* <DEDUP_REMOVED lines=12> */
.L_x_9389:
[----:B------:R-:W-:-:S05]  /*11480*/  IMAD.U32 R218, RZ, RZ, UR43 ;  /* 0x0000002bffda7e24 */ /* 0x000fca000f8e00ff */
[----:B------:R-:W-:-:S13]  /*11490*/  ISETP.NE.AND P2, PT, R218, 0x1, PT ;  /* 0x00000001da00780c */ /* 0x000fda0003f45270 */
[----:B------:R-:W0:Y:S02]  /*114a0*/  @P2 LDC.64 R210, c[0x0][0x9e8] ;  /* 0x00027a00ffd22b82 */ /* 0x000e240000000a00 */
[----:B0-----:R-:W-:-:S05]  /*114b0*/  @P2 IMAD.HI.U32 R210, R217, R210, RZ ;  /* 0x000000d2d9d22227 */ /* 0x001fca00078e00ff */
[----:B------:R-:W-:-:S07]  /*114c0*/  @P2 SHF.R.U32.HI R217, RZ, R211, R210 ;  /* 0x000000d3ffd92219 */ /* 0x000fce00000116d2 */
.L_x_9390:
[----:B------:R-:W-:Y:S05]  /*114d0*/  BSYNC B0 ;  /* 0x0000000000007941 */ /* 0x000fea0003800000 */
.L_x_9388:
[----:B------:R-:W-:-:S04]  /*114e0*/  IMAD R210, R6, -0x60, -R201 ;  /* 0xffffffa006d27824 */ /* 0x000fc800078e0ac9 */
[----:B------:R-:W-:-:S05]  /*114f0*/  IMAD R210, R217, R218, R210 ;  /* 0x000000dad9d27224 */ /* 0x000fca00078e02d2 */
[----:B------:R-:W-:Y:S02]  /*11500*/  VIMNMX R3, R3, R210, !PT ;  /* 0x000000d203037248 */ /* 0x000fe40007fe0100 */
[----:B------:R-:W-:-:S07]  /*11510*/  VIADDMNMX R7, R210, R218, R7, PT ;  /* 0x000000dad2077246 */ /* 0x000fce0003800107 */
.L_x_9387:
        /* <DEDUP_REMOVED lines=154> */
.L_x_9393:
[----:B------:R-:W-:Y:S02]  /*11ec0*/  IMAD.U32 R3, RZ, RZ, UR43 ;  /* 0x0000002bff037e24 */ /* 0x000fe4000f8e00ff */
[----:B------:R-:W-:-:S03]  /*11ed0*/  IMAD.MOV.U32 R7, RZ, RZ, R207 ;  /* 0x000000ffff077224 */ /* 0x000fc600078e00cf */
[----:B------:R-:W-:-:S13]  /*11ee0*/  ISETP.NE.AND P6, PT, R3, 0x1, PT ;  /* 0x000000010300780c */ /* 0x000fda0003fc5270 */
[----:B------:R-:W0:Y:S02]  /*11ef0*/  @P6 LDC.64 R156, c[0x0][0x9e8] ;  /* 0x00027a00ff9c6b82 */ /* 0x000e240000000a00 */
[----:B0-----:R-:W-:-:S05]  /*11f00*/  @P6 IMAD.HI.U32 R156, R207, R156, RZ ;  /* 0x0000009ccf9c6227 */ /* 0x001fca00078e00ff */
[----:B------:R-:W-:-:S07]  /*11f10*/  @P6 SHF.R.U32.HI R7, RZ, R157, R156 ;  /* 0x0000009dff076219 */ /* 0x000fce000001169c */
.L_x_9394:
[----:B------:R-:W-:Y:S05]  /*11f20*/  BSYNC B0 ;  /* 0x0000000000007941 */ /* 0x000fea0003800000 */
.L_x_9392:
[----:B------:R-:W-:-:S04]  /*11f30*/  IMAD.IADD R210, R210, 0x1, -R201 ;  /* 0x00000001d2d27824 */ /* 0x000fc800078e0ac9 */
[----:B------:R-:W-:-:S05]  /*11f40*/  IMAD R210, R7, R3, R210 ;  /* 0x0000000307d27224 */ /* 0x000fca00078e02d2 */
[----:B------:R-:W-:Y:S02]  /*11f50*/  VIADDMNMX R216, R210, R3, R216, PT ;  /* 0x00000003d2d87246 */ /* 0x000fe400038001d8 */
[----:B------:R-:W-:-:S07]  /*11f60*/  VIMNMX R10, R10, R210, !PT ;  /* 0x000000d20a0a7248 */ /* 0x000fce0007fe0100 */
.L_x_9391:
        /* <DEDUP_REMOVED lines=59> */
[----:B------:R-:W-:Y:S01]  /*12320*/  ISETP.GT.AND P3, PT, R10, 0x50, !P3 ;  /* 0x000000500a00780c */ /* 0x000fe20005f64270 */
[----:B------:R-:W0:Y:S01]  /*12330*/  SHFL.BFLY PT, R7, R3, 0x2, 0x1f ;  /* 0x0c401f0003077f89 */ /* 0x000e2200000e0000 */
[----:B------:R-:W-:-:S02]  /*12340*/  FSEL R171, R171, -INF , !P2 ;  /* 0xff800000abab7808 */ /* 0x000fc40005000000 */
[----:B------:R-:W-:Y:S02]  /*12350*/  ISETP.GT.AND P2, PT, R10, 0x28, !P6 ;  /* 0x000000280a00780c */ /* 0x000fe40007744270 */
[----:B------:R-:W-:Y:S02]  /*12360*/  LOP3.LUT P6, RZ, R2, 0x80000, RZ, 0xc0, !PT ;  /* 0x0008000002ff7812 */ /* 0x000fe400078cc0ff */
[----:B------:R-:W-:Y:S02]  /*12370*/  ISETP.LT.OR P2, PT, R216, 0x29, P2 ;  /* 0x00000029d800780c */ /* 0x000fe40001741670 */
[----:B------:R-:W-:Y:S02]  /*12380*/  ISETP.GT.AND P4, PT, R10, 0x51, !P4 ;  /* 0x000000510a00780c */ /* 0x000fe40006784270 */
[----:B------:R-:W-:Y:S02]  /*12390*/  FSEL R174, R174, -INF , !P2 ;  /* 0xff800000aeae7808 */ /* 0x000fe40005000000 */
[----:B------:R-:W-:-:S02]  /*123a0*/  LOP3.LUT P2, RZ, R2, 0x1000, RZ, 0xc0, !PT ;  /* 0x0000100002ff7812 */ /* 0x000fc4000784c0ff */
[C---:B------:R-:W-:Y:S02]  /*123b0*/  ISETP.GT.AND P5, PT, R10.reuse, 0x58, !P5 ;  /* 0x000000580a00780c */ /* 0x040fe40006fa4270 */
[----:B------:R-:W-:Y:S02]  /*123c0*/  ISETP.GT.AND P2, PT, R10, 0x29, !P2 ;  /* 0x000000290a00780c */ /* 0x000fe40005744270 */
[C---:B------:R-:W-:Y:S02]  /*123d0*/  ISETP.LT.OR P3, PT, R216.reuse, 0x51, P3 ;  /* 0x00000051d800780c */ /* 0x040fe40001f61670 */
[----:B------:R-:W-:Y:S02]  /*123e0*/  ISETP.LT.OR P2, PT, R216, 0x2a, P2 ;  /* 0x0000002ad800780c */ /* 0x000fe40001741670 */
[----:B------:R-:W-:Y:S02]  /*123f0*/  FSEL R194, R194, -INF , !P3 ;  /* 0xff800000c2c27808 */ /* 0x000fe40005800000 */
[----:B------:R-:W-:-:S02]  /*12400*/  FSEL R175, R175, -INF , !P2 ;  /* 0xff800000afaf7808 */ /* 0x000fc40005000000 */
[----:B------:R-:W-:Y:S02]  /*12410*/  LOP3.LUT P2, RZ, R2, 0x800, RZ, 0xc0, !PT ;  /* 0x0000080002ff7812 */ /* 0x000fe4000784c0ff */
[----:B0-----:R-:W-:Y:S02]  /*12420*/  FMNMX.FTZ R3, R3, R7, !PT ;  /* 0x0000000703037209 */ /* 0x001fe40007810000 */
[----:B------:R-:W-:Y:S02]  /*12430*/  ISETP.GT.AND P2, PT, R10, 0x30, !P2 ;  /* 0x000000300a00780c */ /* 0x000fe40005744270 */
[C---:B------:R-:W-:Y:S02]  /*12440*/  ISETP.LT.OR P4, PT, R216.reuse, 0x52, P4 ;  /* 0x00000052d800780c */ /* 0x040fe40002781670 */
[C---:B------:R-:W-:Y:S02]  /*12450*/  ISETP.LT.OR P2, PT, R216.reuse, 0x31, P2 ;  /* 0x00000031d800780c */ /* 0x040fe40001741670 */
[----:B------:R-:W-:-:S02]  /*12460*/  ISETP.LT.OR P5, PT, R216, 0x59, P5 ;  /* 0x00000059d800780c */ /* 0x000fc40002fa1670 */
[----:B------:R-:W-:Y:S02]  /*12470*/  FSEL R178, R178, -INF , !P2 ;  /* 0xff800000b2b27808 */ /* 0x000fe40005000000 */
[----:B------:R-:W-:Y:S02]  /*12480*/  LOP3.LUT P2, RZ, R2, 0x400, RZ, 0xc0, !PT ;  /* 0x0000040002ff7812 */ /* 0x000fe4000784c0ff */
[----:B------:R-:W-:Y:S02]  /*12490*/  FSEL R195, R195, -INF , !P4 ;  /* 0xff800000c3c37808 */ /* 0x000fe40006000000 */
[----:B------:R-:W-:Y:S02]  /*124a0*/  ISETP.GT.AND P2, PT, R10, 0x31, !P2 ;  /* 0x000000310a00780c */ /* 0x000fe40005744270 */
[----:B------:R-:W-:Y:S02]  /*124b0*/  FSEL R198, R198, -INF , !P5 ;  /* 0xff800000c6c67808 */ /* 0x000fe40006800000 */
        /* <DEDUP_REMOVED lines=26> */
[----:B------:R-:W-:Y:S02]  /*12660*/  ISETP.GT.AND P2, PT, R10, RZ, !P6 ;  /* 0x000000ff0a00720c */ /* 0x000fe40007744270 */
[----:B------:R-:W-:Y:S02]  /*12670*/  LOP3.LUT P6, RZ, R2, 0x1, RZ, 0xc0, !PT ;  /* 0x0000000102ff7812 */ /* 0x000fe400078cc0ff */
[----:B------:R-:W-:-:S04]  /*12680*/  ISETP.LT.OR P2, PT, R216, 0x1, P2 ;  /* 0x00000001d800780c */ /* 0x000fc80001741670 */
[----:B------:R-:W-:Y:S02]  /*12690*/  FSEL R154, R154, -INF , !P2 ;  /* 0xff8000009a9a7808 */ /* 0x000fe40005000000 */
[----:B------:R-:W-:Y:S02]  /*126a0*/  ISETP.GT.AND P2, PT, R10, 0x59, !P6 ;  /* 0x000000590a00780c */ /* 0x000fe40007744270 */
[----:B------:R-:W-:Y:S01]  /*126b0*/  FMNMX.FTZ R7, R154, R212, !PT ;  /* 0x000000d49a077209 */ /* 0x000fe20007810000 */
[----:B------:R-:W0:Y:S01]  /*126c0*/  SHFL.BFLY PT, R10, R3, 0x1, 0x1f ;  /* 0x0c201f00030a7f89 */ /* 0x000e2200000e0000 */
[----:B------:R-:W-:Y:S02]  /*126d0*/  ISETP.LT.OR P2, PT, R216, 0x5a, P2 ;  /* 0x0000005ad800780c */ /* 0x000fe40001741670 */
[----:B------:R-:W-:Y:S02]  /*126e0*/  FMNMX.FTZ R7, R155, R7, !PT ;  /* 0x000000079b077209 */ /* 0x000fe40007810000 */
[----:B------:R-:W-:-:S02]  /*126f0*/  FSEL R199, R199, -INF , !P2 ;  /* 0xff800000c7c77808 */ /* 0x000fc40005000000 */
[----:B------:R-:W-:-:S04]  /*12700*/  FMNMX.FTZ R7, R158, R7, !PT ;  /* 0x000000079e077209 */ /* 0x000fc80007810000 */
[----:B------:R-:W-:-:S04]  /*12710*/  FMNMX.FTZ R7, R159, R7, !PT ;  /* 0x000000079f077209 */ /* 0x000fc80007810000 */
[----:B------:R-:W-:-:S04]  /*12720*/  FMNMX.FTZ R7, R162, R7, !PT ;  /* 0x00000007a2077209 */ /* 0x000fc80007810000 */
[----:B------:R-:W-:-:S04]  /*12730*/  FMNMX.FTZ R7, R163, R7, !PT ;  /* 0x00000007a3077209 */ /* 0x000fc80007810000 */
[----:B------:R-:W-:Y:S02]  /*12740*/  FMNMX.FTZ R7, R166, R7, !PT ;  /* 0x00000007a6077209 */ /* 0x000fe40007810000 */
[----:B0-----:R-:W-:Y:S02]  /*12750*/  FMNMX.FTZ R3, R3, R10, !PT ;  /* 0x0000000a03037209 */ /* 0x001fe40007810000 */
[----:B------:R-:W-:Y:S02]  /*12760*/  FMNMX.FTZ R7, R167, R7, !PT ;  /* 0x00000007a7077209 */ /* 0x000fe40007810000 */
[----:B------:R-:W-:Y:S02]  /*12770*/  FSETP.NEU.FTZ.AND P3, PT, R3, -INF , PT ;  /* 0xff8000000300780b */ /* 0x000fe40003f7d000 */
        /* <DEDUP_REMOVED lines=10> */
[----:B------:R-:W-:Y:S02]  /*12820*/  FSEL R10, R3, RZ, P3 ;  /* 0x000000ff030a7208 */ /* 0x000fe40001800000 */
[----:B------:R-:W-:-:S03]  /*12830*/  FMNMX.FTZ R156, R190, R7, !PT ;  /* 0x00000007be9c7209 */ /* 0x000fc60007810000 */
[----:B------:R-:W-:Y:S01]  /*12840*/  FADD.FTZ R7, -R10, R213 ;  /* 0x000000d50a077221 */ /* 0x000fe20000010100 */
[----:B------:R-:W-:Y:S01]  /*12850*/  FMNMX.FTZ R157, R191, R156, !PT ;  /* 0x0000009cbf9d7209 */ /* 0x000fe20007810000 */
[----:B------:R-:W-:-:S03]  /*12860*/  IMAD.U32 R10, RZ, RZ, UR42 ;  /* 0x0000002aff0a7e24 */ /* 0x000fc6000f8e00ff */
[----:B------:R-:W-:Y:S01]  /*12870*/  FMNMX.FTZ R156, R194, R157, !PT ;  /* 0x0000009dc29c7209 */ /* 0x000fe20007810000 */
[-C--:B------:R-:W-:Y:S01]  /*12880*/  FMUL.FTZ R157, R3, R10.reuse ;  /* 0x0000000a039d7220 */ /* 0x080fe20000410000 */
[----:B------:R-:W-:Y:S02]  /*12890*/  FMUL.FTZ R7, R7, R10 ;  /* 0x0000000a07077220 */ /* 0x000fe40000410000 */
[----:B------:R-:W-:Y:S02]  /*128a0*/  FMNMX.FTZ R156, R195, R156, !PT ;  /* 0x0000009cc39c7209 */ /* 0x000fe40007810000 */
[----:B------:R-:W-:Y:S02]  /*128b0*/  FSEL R157, R157, RZ, P3 ;  /* 0x000000ff9d9d7208 */ /* 0x000fe40001800000 */
[----:B------:R-:W-:-:S03]  /*128c0*/  FMNMX.FTZ R156, R198, R156, !PT ;  /* 0x0000009cc69c7209 */ /* 0x000fc60007810000 */
[--C-:B------:R-:W-:Y:S01]  /*128d0*/  FFMA.FTZ R152, R152, R10, -R157.reuse ;  /* 0x0000000a98987223 */ /* 0x100fe2000001089d */
[----:B------:R-:W-:Y:S01]  /*128e0*/  FMNMX.FTZ R156, R199, R156, !PT ;  /* 0x0000009cc79c7209 */ /* 0x000fe20007810000 */
        /* <DEDUP_REMOVED lines=24> */
[----:B------:R-:W0:Y:S07]  /*12a70*/  SHFL.BFLY PT, R197, R156, 0x2, 0x1f ;  /* 0x0c401f009cc57f89 */ /* 0x000e2e00000e0000 */
[----:B------:R-:W-:Y:S08]  /*12a80*/  MUFU.EX2 R153, R153 ;  /* 0x0000009900997308 */ /* 0x000ff00000000800 */
[----:B------:R-:W-:Y:S08]  /*12a90*/  MUFU.EX2 R211, R211 ;  /* 0x000000d300d37308 */ /* 0x000ff00000000800 */
[----:B------:R-:W-:Y:S01]  /*12aa0*/  MUFU.EX2 R217, R217 ;  /* 0x000000d900d97308 */ /* 0x000fe20000000800 */
[----:B0-----:R-:W-:-:S05]  /*12ab0*/  FMNMX.FTZ R156, R156, R197, !PT ;  /* 0x000000c59c9c7209 */ /* 0x001fca0007810000 */
[----:B------:R-:W0:Y:S02]  /*12ac0*/  SHFL.BFLY PT, R210, R156, 0x1, 0x1f ;  /* 0x0c201f009cd27f89 */ /* 0x000e2400000e0000 */
[----:B------:R-:W-:Y:S08]  /*12ad0*/  MUFU.EX2 R197, R192 ;  /* 0x000000c000c57308 */ /* 0x000ff00000000800 */
[----:B------:R0:W3:Y:S08]  /*12ae0*/  MUFU.EX2 R192, R7 ;  /* 0x0000000700c07308 */ /* 0x0000f00000000800 */
[----:B------:R-:W4:Y:S01]  /*12af0*/  MUFU.EX2 R160, R160 ;  /* 0x000000a000a07308 */ /* 0x000f220000000800 */
[----:B0-----:R-:W-:-:S07]  /*12b00*/  FMNMX.FTZ R7, R156, R210, !PT ;  /* 0x000000d29c077209 */ /* 0x001fce0007810000 */
[----:B------:R-:W0:Y:S01]  /*12b10*/  MUFU.EX2 R161, R161 ;  /* 0x000000a100a17308 */ /* 0x000e220000000800 */
[----:B---3--:R-:W-:Y:S01]  /*12b20*/  FFMA.FTZ R5, R192, R5, R152 ;  /* 0x00000005c0057223 */ /* 0x008fe20000010098 */
[C---:B------:R-:W-:Y:S01]  /*12b30*/  FSETP.NEU.FTZ.AND P2, PT, R7.reuse, -INF , PT ;  /* 0xff8000000700780b */ /* 0x040fe20003f5d000 */
[----:B------:R-:W-:Y:S01]  /*12b40*/  FMUL.FTZ R213, R7, R10 ;  /* 0x0000000a07d57220 */ /* 0x000fe20000410000 */
[C---:B------:R-:W-:Y:S01]  /*12b50*/  F2FP.F16.F32.PACK_AB R152, R153.reuse, R152 ;  /* 0x000000989998723e */ /* 0x040fe200000000ff */
[----:B------:R-:W-:Y:S01]  /*12b60*/  FADD.FTZ R5, R153, R5 ;  /* 0x0000000599057221 */ /* 0x000fe20000010000 */
[-C--:B------:R-:W-:Y:S01]  /*12b70*/  FMUL.FTZ R24, R24, R192.reuse ;  /* 0x000000c018187220 */ /* 0x080fe20000410000 */
[-C--:B------:R-:W-:Y:S01]  /*12b80*/  FMUL.FTZ R25, R25, R192.reuse ;  /* 0x000000c019197220 */ /* 0x080fe20000410000 */
[----:B------:R-:W3:Y:S01]  /*12b90*/  MUFU.EX2 R164, R164 ;  /* 0x000000a400a47308 */ /* 0x000ee20000000800 */
[----:B------:R-:W-:Y:S01]  /*12ba0*/  FADD.FTZ R5, R211, R5 ;  /* 0x00000005d3057221 */ /* 0x000fe20000010000 */
[----:B------:R-:W-:Y:S01]  /*12bb0*/  FSEL R213, R213, RZ, P2 ;  /* 0x000000ffd5d57208 */ /* 0x000fe20001000000 */
[-C--:B------:R-:W-:Y:S01]  /*12bc0*/  FMUL.FTZ R28, R28, R192.reuse ;  /* 0x000000c01c1c7220 */ /* 0x080fe20000410000 */
[-C--:B------:R-:W-:Y:S01]  /*12bd0*/  FMUL.FTZ R29, R29, R192.reuse ;  /* 0x000000c01d1d7220 */ /* 0x080fe20000410000 */
[----:B------:R-:W-:Y:S01]  /*12be0*/  FADD.FTZ R5, R217, R5 ;  /* 0x00000005d9057221 */ /* 0x000fe20000010000 */
[----:B------:R-:W-:Y:S01]  /*12bf0*/  FMUL.FTZ R32, R32, R192 ;  /* 0x000000c020207220 */ /* 0x000fe20000410000 */
[-C--:B------:R-:W-:Y:S01]  /*12c00*/  FFMA.FTZ R155, R155, R10.reuse, -R213 ;  /* 0x0000000a9b9b7223 */ /* 0x080fe200000108d5 */
[----:B------:R-:W5:Y:S01]  /*12c10*/  MUFU.EX2 R165, R165 ;  /* 0x000000a500a57308 */ /* 0x000f620000000800 */
[----:B----4-:R-:W-:Y:S01]  /*12c20*/  FADD.FTZ R156, R160, R5 ;  /* 0x00000005a09c7221 */ /* 0x010fe20000010000 */
[-CC-:B------:R-:W-:Y:S01]  /*12c30*/  FFMA.FTZ R158, R158, R10.reuse, -R213.reuse ;  /* 0x0000000a9e9e7223 */ /* 0x180fe200000108d5 */
[-CC-:B------:R-:W-:Y:S01]  /*12c40*/  FFMA.FTZ R162, R162, R10.reuse, -R213.reuse ;  /* 0x0000000aa2a27223 */ /* 0x180fe200000108d5 */
[--C-:B------:R-:W-:Y:S01]  /*12c50*/  FFMA.FTZ R154, R154, R10, -R213.reuse ;  /* 0x0000000a9a9a7223 */ /* 0x100fe200000108d5 */
[C---:B0-----:R-:W-:Y:S01]  /*12c60*/  FADD.FTZ R5, R161.reuse, R156 ;  /* 0x0000009ca1057221 */ /* 0x041fe20000010000 */
[----:B------:R-:W-:Y:S01]  /*12c70*/  F2FP.F16.F32.PACK_AB R156, R161, R160 ;  /* 0x000000a0a19c723e */ /* 0x000fe200000000ff */
[-C--:B------:R-:W-:Y:S01]  /*12c80*/  FFMA.FTZ R159, R159, R10.reuse, -R213 ;  /* 0x0000000a9f9f7223 */ /* 0x080fe200000108d5 */
[----:B------:R-:W0:Y:S01]  /*12c90*/  MUFU.EX2 R168, R168 ;  /* 0x000000a800a87308 */ /* 0x000e220000000800 */
[----:B---3--:R-:W-:Y:S01]  /*12ca0*/  FADD.FTZ R216, R164, R5 ;  /* 0x00000005a4d87221 */ /* 0x008fe20000010000 */
        /* <DEDUP_REMOVED lines=8> */
[-CC-:B------:R-:W-:Y:S01]  /*12d30*/  FFMA.FTZ R175, R175, R10.reuse, -R213.reuse ;  /* 0x0000000aafaf7223 */ /* 0x180fe200000108d5 */
[-CC-:B------:R-:W-:Y:S01]  /*12d40*/  FFMA.FTZ R178, R178, R10.reuse, -R213.reuse ;  /* 0x0000000ab2b27223 */ /* 0x180fe200000108d5 */
[-CC-:B------:R-:W-:Y:S01]  /*12d50*/  FFMA.FTZ R179, R179, R10.reuse, -R213.reuse ;  /* 0x0000000ab3b37223 */ /* 0x180fe200000108d5 */
[-CC-:B------:R-:W-:Y:S01]  /*12d60*/  FFMA.FTZ R182, R182, R10.reuse, -R213.reuse ;  /* 0x0000000ab6b67223 */ /* 0x180fe200000108d5 */
[-CC-:B------:R-:W-:Y:S01]  /*12d70*/  FFMA.FTZ R183, R183, R10.reuse, -R213.reuse ;  /* 0x0000000ab7b77223 */ /* 0x180fe200000108d5 */
[-C--:B------:R-:W-:Y:S01]  /*12d80*/  FFMA.FTZ R186, R186, R10.reuse, -R213 ;  /* 0x0000000ababa7223 */ /* 0x080fe200000108d5 */
[----:B------:R-:W4:Y:S01]  /*12d90*/  MUFU.EX2 R172, R172 ;  /* 0x000000ac00ac7308 */ /* 0x000f220000000800 */
[----:B0-----:R-:W-:Y:S01]  /*12da0*/  FADD.FTZ R160, R168, R5 ;  /* 0x00000005a8a07221 */ /* 0x001fe20000010000 */
[-CC-:B------:R-:W-:Y:S01]  /*12db0*/  FFMA.FTZ R187, R187, R10.reuse, -R213.reuse ;  /* 0x0000000abbbb7223 */ /* 0x180fe200000108d5 */
[-CC-:B------:R-:W-:Y:S01]  /*12dc0*/  FFMA.FTZ R190, R190, R10.reuse, -R213.reuse ;  /* 0x0000000abebe7223 */ /* 0x180fe200000108d5 */
[-CC-:B------:R-:W-:Y:S01]  /*12dd0*/  FFMA.FTZ R191, R191, R10.reuse, -R213.reuse ;  /* 0x0000000abfbf7223 */ /* 0x180fe200000108d5 */
[-CC-:B------:R-:W-:Y:S01]  /*12de0*/  FFMA.FTZ R194, R194, R10.reuse, -R213.reuse ;  /* 0x0000000ac2c27223 */ /* 0x180fe200000108d5 */
[-CC-:B------:R-:W-:Y:S01]  /*12df0*/  FFMA.FTZ R195, R195, R10.reuse, -R213.reuse ;  /* 0x0000000ac3c37223 */ /* 0x180fe200000108d5 */
[--C-:B------:R-:W-:Y:S01]  /*12e00*/  FFMA.FTZ R198, R198, R10, -R213.reuse ;  /* 0x0000000ac6c67223 */ /* 0x100fe200000108d5 */
[----:B------:R-:W0:Y:S01]  /*12e10*/  MUFU.EX2 R173, R173 ;  /* 0x000000ad00ad7308 */ /* 0x000e220000000800 */
[C---:B---3--:R-:W-:Y:S01]  /*12e20*/  FADD.FTZ R5, R169.reuse, R160 ;  /* 0x000000a0a9057221 */ /* 0x048fe20000010000 */
[----:B------:R-:W-:Y:S01]  /*12e30*/  F2FP.F16.F32.PACK_AB R160, R169, R168 ;  /* 0x000000a8a9a0723e */ /* 0x000fe200000000ff */
[----:B------:R-:W-:Y:S01]  /*12e40*/  FFMA.FTZ R199, R199, R10, -R213 ;  /* 0x0000000ac7c77223 */ /* 0x000fe200000108d5 */
        /* <DEDUP_REMOVED lines=38> */
[----:B----4-:R-:W-:Y:S01]  /*130b0*/  FADD.FTZ R164, R172, R5 ;  /* 0x00000005aca47221 */ /* 0x010fe20000010000 */
[-C--:B------:R-:W-:Y:S01]  /*130c0*/  FMUL.FTZ R97, R97, R192.reuse ;  /* 0x000000c061617220 */ /* 0x080fe20000410000 */
[-C--:B------:R-:W-:Y:S01]  /*130d0*/  FMUL.FTZ R100, R100, R192.reuse ;  /* 0x000000c064647220 */ /* 0x080fe20000410000 */
[-C--:B------:R-:W-:Y:S01]  /*130e0*/  FMUL.FTZ R101, R101, R192.reuse ;  /* 0x000000c065657220 */ /* 0x080fe20000410000 */
[----:B0-----:R-:W-:Y:S01]  /*130f0*/  FADD.FTZ R5, R173, R164 ;  /* 0x000000a4ad057221 */ /* 0x001fe20000010000 */
[-C--:B------:R-:W-:Y:S01]  /*13100*/  FMUL.FTZ R104, R104, R192.reuse ;  /* 0x000000c068687220 */ /* 0x080fe20000410000 */
[----:B------:R-:W0:Y:S01]  /*13110*/  MUFU.EX2 R181, R181 ;  /* 0x000000b500b57308 */ /* 0x000e220000000800 */
[-C--:B------:R-:W-:Y:S01]  /*13120*/  FMUL.FTZ R105, R105, R192.reuse ;  /* 0x000000c069697220 */ /* 0x080fe20000410000 */
[----:B---3--:R-:W-:Y:S01]  /*13130*/  FADD.FTZ R164, R176, R5 ;  /* 0x00000005b0a47221 */ /* 0x008fe20000010000 */
[-C--:B------:R-:W-:Y:S01]  /*13140*/  FMUL.FTZ R108, R108, R192.reuse ;  /* 0x000000c06c6c7220 */ /* 0x080fe20000410000 */
[-C--:B------:R-:W-:Y:S01]  /*13150*/  FMUL.FTZ R109, R109, R192.reuse ;  /* 0x000000c06d6d7220 */ /* 0x080fe20000410000 */
[----:B------:R-:W-:Y:S01]  /*13160*/  FMUL.FTZ R112, R112, R192 ;  /* 0x000000c070707220 */ /* 0x000fe20000410000 */
[C---:B-----5:R-:W-:Y:S01]  /*13170*/  FADD.FTZ R5, R177.reuse, R164 ;  /* 0x000000a4b1057221 */ /* 0x060fe20000010000 */
[----:B------:R-:W-:Y:S01]  /*13180*/  F2FP.F16.F32.PACK_AB R164, R177, R176 ;  /* 0x000000b0b1a4723e */ /* 0x000fe200000000ff */
        /* <DEDUP_REMOVED lines=25> */
[C---:B--2---:R-:W-:Y:S01]  /*13320*/  FADD.FTZ R5, R185.reuse, R168 ;  /* 0x000000a8b9057221 */ /* 0x044fe20000010000 */
[----:B------:R-:W-:Y:S01]  /*13330*/  F2FP.F16.F32.PACK_AB R168, R185, R184 ;  /* 0x000000b8b9a8723e */ /* 0x000fe200000000ff */
[----:B------:R-:W-:-:S05]  /*13340*/  FMUL.FTZ R149, R149, R192 ;  /* 0x000000c095957220 */ /* 0x000fca0000410000 */
[----:B------:R-:W2:Y:S08]  /*13350*/  MUFU.EX2 R193, R193 ;  /* 0x000000c100c17308 */ /* 0x000eb00000000800 */
[----:B------:R3:W-:Y:S08]  /*13360*/  MUFU.EX2 R161, R162 ;  /* 0x000000a200a17308 */ /* 0x0007f00000000800 */
[----:B------:R-:W4:Y:S01]  /*13370*/  MUFU.EX2 R196, R196 ;  /* 0x000000c400c47308 */ /* 0x000f220000000800 */
[----:B---3--:R-:W-:Y:S01]  /*13380*/  F2FP.F16.F32.PACK_AB R162, R173, R172 ;  /* 0x000000acada2723e */ /* 0x008fe200000000ff */
[----:B0-----:R-:W-:Y:S01]  /*13390*/  FADD.FTZ R172, R188, R5 ;  /* 0x00000005bcac7221 */ /* 0x001fe20000010000 */
[----:B------:R-:W-:-:S03]  /*133a0*/  FSEL R5, R7, RZ, P2 ;  /* 0x000000ff07057208 */ /* 0x000fc60001000000 */
[----:B-1----:R-:W-:Y:S02]  /*133b0*/  FADD.FTZ R172, R189, R172 ;  /* 0x000000acbdac7221 */ /* 0x002fe40000010000 */
[----:B------:R0:W-:Y:S02]  /*133c0*/  MUFU.EX2 R210, R154 ;  /* 0x0000009a00d27308 */ /* 0x0001e40000000800 */
[----:B------:R-:W-:-:S04]  /*133d0*/  FADD.FTZ R172, R197, R172 ;  /* 0x000000acc5ac7221 */ /* 0x000fc80000010000 */
[C---:B--2---:R-:W-:Y:S01]  /*133e0*/  FADD.FTZ R177, R193.reuse, R172 ;  /* 0x000000acc1b17221 */ /* 0x044fe20000010000 */
[----:B------:R-:W-:Y:S01]  /*133f0*/  F2FP.F16.F32.PACK_AB R172, R193, R197 ;  /* 0x000000c5c1ac723e */ /* 0x000fe200000000ff */
[----:B------:R-:W-:Y:S01]  /*13400*/  MUFU.EX2 R159, R159 ;  /* 0x0000009f009f7308 */ /* 0x000fe20000000800 */
[----:B0-----:R-:W-:Y:S01]  /*13410*/  F2FP.F16.F32.PACK_AB R154, R217, R211 ;  /* 0x000000d3d99a723e */ /* 0x001fe200000000ff */
[----:B----4-:R-:W-:Y:S01]  /*13420*/  FADD.FTZ R184, R196, R177 ;  /* 0x000000b1c4b87221 */ /* 0x010fe20000010000 */
[----:B------:R-:W-:-:S04]  /*13430*/  FADD.FTZ R177, -R5, R212 ;  /* 0x000000d405b17221 */ /* 0x000fc80000010100 */
[----:B------:R-:W-:Y:S01]  /*13440*/  FMUL.FTZ R177, R177, R10 ;  /* 0x0000000ab1b17220 */ /* 0x000fe20000410000 */
[----:B------:R-:W-:Y:S08]  /*13450*/  MUFU.EX2 R163, R163 ;  /* 0x000000a300a37308 */ /* 0x000ff00000000800 */
[----:B------:R-:W0:Y:S08]  /*13460*/  MUFU.EX2 R177, R177 ;  /* 0x000000b100b17308 */ /* 0x000e300000000800 */
[----:B------:R1:W-:Y:S08]  /*13470*/  MUFU.EX2 R165, R166 ;  /* 0x000000a600a57308 */ /* 0x0003f00000000800 */
[----:B------:R-:W2:Y:S01]  /*13480*/  MUFU.EX2 R167, R167 ;  /* 0x000000a700a77308 */ /* 0x000ea20000000800 */
[----:B0-----:R-:W-:Y:S01]  /*13490*/  FFMA.FTZ R4, R177, R4, R210 ;  /* 0x00000004b1047223 */ /* 0x001fe200000100d2 */
[----:B-1----:R-:W-:Y:S01]  /*134a0*/  F2FP.F16.F32.PACK_AB R166, R181, R180 ;  /* 0x000000b4b5a6723e */ /* 0x002fe200000000ff */
[-C--:B------:R-:W-:Y:S01]  /*134b0*/  FMUL.FTZ R26, R26, R177.reuse ;  /* 0x000000b11a1a7220 */ /* 0x080fe20000410000 */
[-C--:B------:R-:W-:Y:S01]  /*134c0*/  FMUL.FTZ R27, R27, R177.reuse ;  /* 0x000000b11b1b7220 */ /* 0x080fe20000410000 */
[C---:B------:R-:W-:Y:S01]  /*134d0*/  FADD.FTZ R4, R153.reuse, R4 ;  /* 0x0000000499047221 */ /* 0x040fe20000010000 */
[----:B------:R-:W-:Y:S01]  /*134e0*/  F2FP.F16.F32.PACK_AB R153, R153, R210 ;  /* 0x000000d29999723e */ /* 0x000fe200000000ff */
[----:B------:R-:W-:Y:S01]  /*134f0*/  FMUL.FTZ R30, R30, R177 ;  /* 0x000000b11e1e7220 */ /* 0x000fe20000410000 */
[----:B------:R-:W0:Y:S01]  /*13500*/  MUFU.EX2 R157, R157 ;  /* 0x0000009d009d7308 */ /* 0x000e220000000800 */
[----:B------:R-:W-:Y:S01]  /*13510*/  FADD.FTZ R4, R155, R4 ;  /* 0x000000049b047221 */ /* 0x000fe20000010000 */
[----:B------:R-:W-:Y:S01]  /*13520*/  F2FP.F16.F32.PACK_AB R155, R159, R155 ;  /* 0x0000009b9f9b723e */ /* 0x000fe200000000ff */
[-C--:B------:R-:W-:Y:S01]  /*13530*/  FMUL.FTZ R31, R31, R177.reuse ;  /* 0x000000b11f1f7220 */ /* 0x080fe20000410000 */
[-C--:B------:R-:W-:Y:S01]  /*13540*/  FMUL.FTZ R34, R34, R177.reuse ;  /* 0x000000b122227220 */ /* 0x080fe20000410000 */
[----:B------:R-:W-:Y:S01]  /*13550*/  FADD.FTZ R4, R159, R4 ;  /* 0x000000049f047221 */ /* 0x000fe20000010000 */
[-C--:B------:R-:W-:Y:S01]  /*13560*/  FMUL.FTZ R35, R35, R177.reuse ;  /* 0x000000b123237220 */ /* 0x080fe20000410000 */
[----:B------:R-:W-:Y:S01]  /*13570*/  FMUL.FTZ R38, R38, R177 ;  /* 0x000000b126267220 */ /* 0x000fe20000410000 */
[----:B------:R1:W3:Y:S01]  /*13580*/  MUFU.EX2 R169, R170 ;  /* 0x000000aa00a97308 */ /* 0x0002e20000000800 */
[----:B------:R-:W-:Y:S01]  /*13590*/  FADD.FTZ R4, R161, R4 ;  /* 0x00000004a1047221 */ /* 0x000fe20000010000 */
[----:B--2---:R-:W-:Y:S01]  /*135a0*/  F2FP.F16.F32.PACK_AB R159, R167, R165 ;  /* 0x000000a5a79f723e */ /* 0x004fe200000000ff */
[-C--:B------:R-:W-:Y:S01]  /*135b0*/  FMUL.FTZ R39, R39, R177.reuse ;  /* 0x000000b127277220 */ /* 0x080fe20000410000 */
[-C--:B------:R-:W-:Y:S01]  /*135c0*/  FMUL.FTZ R42, R42, R177.reuse ;  /* 0x000000b12a2a7220 */ /* 0x080fe20000410000 */
[----:B------:R-:W-:Y:S01]  /*135d0*/  FADD.FTZ R4, R163, R4 ;  /* 0x00000004a3047221 */ /* 0x000fe20000010000 */
[-C--:B------:R-:W-:Y:S01]  /*135e0*/  FMUL.FTZ R43, R43, R177.reuse ;  /* 0x000000b12b2b7220 */ /* 0x080fe20000410000 */
[-C--:B------:R-:W-:Y:S01]  /*135f0*/  FMUL.FTZ R46, R46, R177.reuse ;  /* 0x000000b12e2e7220 */ /* 0x080fe20000410000 */
[----:B------:R-:W2:Y:S01]  /*13600*/  MUFU.EX2 R176, R171 ;  /* 0x000000ab00b07308 */ /* 0x000ea20000000800 */
[----:B------:R-:W-:Y:S01]  /*13610*/  FADD.FTZ R4, R165, R4 ;  /* 0x00000004a5047221 */ /* 0x000fe20000010000 */
[----:B0-----:R-:W-:Y:S01]  /*13620*/  FADD.FTZ R5, R157, R184 ;  /* 0x000000b89d057221 */ /* 0x001fe20000010000 */
[----:B-1----:R-:W-:Y:S01]  /*13630*/  F2FP.F16.F32.PACK_AB R170, R189, R188 ;  /* 0x000000bcbdaa723e */ /* 0x002fe200000000ff */
[-C--:B------:R-:W-:Y:S01]  /*13640*/  FMUL.FTZ R47, R47, R177.reuse ;  /* 0x000000b12f2f7220 */ /* 0x080fe20000410000 */
[----:B------:R-:W-:Y:S01]  /*13650*/  FADD.FTZ R4, R167, R4 ;  /* 0x00000004a7047221 */ /* 0x000fe20000010000 */
[-C--:B------:R-:W-:Y:S01]  /*13660*/  FMUL.FTZ R50, R50, R177.reuse ;  /* 0x000000b132327220 */ /* 0x080fe20000410000 */
[-C--:B------:R-:W-:Y:S01]  /*13670*/  FMUL.FTZ R51, R51, R177.reuse ;  /* 0x000000b133337220 */ /* 0x080fe20000410000 */
[----:B------:R0:W1:Y:S01]  /*13680*/  MUFU.EX2 R173, R174 ;  /* 0x000000ae00ad7308 */ /* 0x0000620000000800 */
        /* <DEDUP_REMOVED lines=8> */
[----:B0-----:R-:W-:Y:S01]  /*13710*/  F2FP.F16.F32.PACK_AB R174, R157, R196 ;  /* 0x000000c49dae723e */ /* 0x001fe200000000ff */
[----:B---3--:R-:W-:Y:S01]  /*13720*/  FADD.FTZ R157, R169, R4 ;  /* 0x00000004a99d7221 */ /* 0x008fe20000010000 */
[-C--:B------:R-:W-:Y:S01]  /*13730*/  FMUL.FTZ R67, R67, R177.reuse ;  /* 0x000000b143437220 */ /* 0x080fe20000410000 */
[-C--:B------:R-:W-:Y:S01]  /*13740*/  FMUL.FTZ R70, R70, R177.reuse ;  /* 0x000000b146467220 */ /* 0x080fe20000410000 */
[-C--:B------:R-:W-:Y:S01]  /*13750*/  FMUL.FTZ R71, R71, R177.reuse ;  /* 0x000000b147477220 */ /* 0x080fe20000410000 */
[----:B--2---:R-:W-:Y:S01]  /*13760*/  FADD.FTZ R4, R176, R157 ;  /* 0x0000009db0047221 */ /* 0x004fe20000010000 */
[-C--:B------:R-:W-:Y:S01]  /*13770*/  FMUL.FTZ R74, R74, R177.reuse ;  /* 0x000000b14a4a7220 */ /* 0x080fe20000410000 */
[----:B------:R-:W0:Y:S01]  /*13780*/  MUFU.EX2 R178, R178 ;  /* 0x000000b200b27308 */ /* 0x000e220000000800 */
[-C--:B------:R-:W-:Y:S01]  /*13790*/  FMUL.FTZ R75, R75, R177.reuse ;  /* 0x000000b14b4b7220 */ /* 0x080fe20000410000 */
        /* <DEDUP_REMOVED lines=52> */
[----:B------:R-:W-:-:S02]  /*13ae0*/  FMUL.FTZ R151, R151, R177 ;  /* 0x000000b197977220 */ /* 0x000fc40000410000 */
        /* <DEDUP_REMOVED lines=8> */
[----:B--2---:R-:W-:Y:S01]  /*13b70*/  FADD.FTZ R188, R194, R157 ;  /* 0x0000009dc2bc7221 */ /* 0x004fe20000010000 */
[----:B------:R-:W-:Y:S02]  /*13b80*/  F2FP.F16.F32.PACK_AB R157, R163, R161 ;  /* 0x000000a1a39d723e */ /* 0x000fe400000000ff */
[----:B------:R-:W-:Y:S02]  /*13b90*/  F2FP.F16.F32.PACK_AB R161, R176, R169 ;  /* 0x000000a9b0a1723e */ /* 0x000fe400000000ff */
[----:B------:R-:W-:Y:S02]  /*13ba0*/  F2FP.F16.F32.PACK_AB R163, R180, R173 ;  /* 0x000000adb4a3723e */ /* 0x000fe400000000ff */
[----:B------:R-:W2:Y:S01]  /*13bb0*/  MUFU.EX2 R184, R199 ;  /* 0x000000c700b87308 */ /* 0x000ea20000000800 */
[----:B0-----:R-:W-:Y:S01]  /*13bc0*/  FADD.FTZ R188, R195, R188 ;  /* 0x000000bcc3bc7221 */ /* 0x001fe20000010000 */
[----:B------:R-:W-:-:S02]  /*13bd0*/  F2FP.F16.F32.PACK_AB R169, R187, R186 ;  /* 0x000000babba9723e */ /* 0x000fc400000000ff */
[----:B------:R-:W-:Y:S01]  /*13be0*/  F2FP.F16.F32.PACK_AB R173, R195, R194 ;  /* 0x000000c2c3ad723e */ /* 0x000fe200000000ff */
[----:B-1----:R-:W-:-:S04]  /*13bf0*/  FADD.FTZ R179, R175, R188 ;  /* 0x000000bcafb37221 */ /* 0x002fc80000010000 */
[C---:B--2---:R-:W-:Y:S01]  /*13c00*/  FADD.FTZ R4, R184.reuse, R179 ;  /* 0x000000b3b8047221 */ /* 0x044fe20000010000 */
[----:B------:R-:W-:Y:S01]  /*13c10*/  F2FP.F16.F32.PACK_AB R175, R184, R175 ;  /* 0x000000afb8af723e */ /* 0x000fe200000000ff */
[----:B------:R-:W-:Y:S06]  /*13c20*/  @!P0 BRA `(.L_x_9395) ;  /* 0x0000000000048947 */ /* 0x000fec0003800000 */
[----:B------:R-:W-:Y:S01]  /*13c30*/  BPT.TRAP 0x1 ;  /* 0x000000040000795c */ /* 0x000fe20000300000 */
.L_x_9395:
[----:B------:R0:W1:Y:S01]  /*13c40*/  SYNCS.PHASECHK.TRANS64.TRYWAIT P2, [R208+URZ+0x22850], R209 ;  /* 0x022850d1d00075a7 */ /* 0x000062000804017f */
[----:B------:R-:W-:Y:S05]  /*13c50*/  @!P0 BRA `(.L_x_9396) ;  /* 0x0000000000048947 */ /* 0x000fea0003800000 */
[----:B------:R-:W-:Y:S01]  /*13c60*/  BPT.TRAP 0x1 ;  /* 0x000000040000795c */ /* 0x000fe20000300000 */
.L_x_9396:
[----:B------:R-:W-:Y:S04]  /*13c70*/  BSSY B0, `(.L_x_9397) ;  /* 0x0000004000007945 */ /* 0x000fe80003800000 */
[----:B-1----:R-:W-:Y:S05]  /*13c80*/  @P2 BRA `(.L_x_9398) ;  /* 0x0000000000082947 */ /* 0x002fea0003800000 */
[----:B------:R-:W1:Y:S02]  /*13c90*/  SYNCS.PHASECHK.TRANS64.TRYWAIT P2, [R208+URZ+0x22850], R209 ;  /* 0x022850d1d00075a7 */ /* 0x000e64000804017f */
[----:B-1----:R-:W-:Y:S05]  /*13ca0*/  @!P2 BRA `(.L_x_9399) ;  /* 0x000000a80004a947 */ /* 0x002fea0003800000 */
.L_x_9398:
[----:B------:R-:W-:Y:S05]  /*13cb0*/  BSYNC B0 ;  /* 0x0000000000007941 */ /* 0x000fea0003800000 */
.L_x_9397:
[----:B------:R-:W2:Y:S01]  /*13cc0*/  S2R R178, SR_TID.X ;  /* 0x0000000000b27919 */ /* 0x000ea20000002100 */
[----:B------:R-:W-:Y:S01]  /*13cd0*/  IMAD.MOV.U32 R177, RZ, RZ, 0x40000040 ;  /* 0x40000040ffb17424 */ /* 0x000fe200078e00ff */
[----:B------:R-:W-:Y:S05]  /*13ce0*/  WARPSYNC.ALL ;  /* 0x0000000000007948 */ /* 0x000fea0003800000 */
[----:B------:R-:W-:Y:S01]  /*13cf0*/  R2UR UR7, R177 ;  /* 0x00000000b10772ca */ /* 0x000fe200000e0000 */
[----:B------:R-:W-:Y:S01]  /*13d00*/  IMAD R176, R16, 0xc00, R206 ;  /* 0x00000c0010b07824 */ /* 0x000fe200078e02ce */
[----:B------:R-:W-:Y:S01]  /*13d10*/  ISETP.GT.AND P2, PT, R6, R222, PT ;  /* 0x000000de0600720c */ /* 0x000fe20003f44270 */
[----:B01----:R-:W-:-:S02]  /*13d20*/  @!P1 VIADD R208, R208, 0x22860 ;  /* 0x00022860d0d09836 */ /* 0x003fc40000000000 */
[----:B------:R-:W-:Y:S01]  /*13d30*/  VIADD R6, R6, 0xffffffff ;  /* 0xffffffff06067836 */ /* 0x000fe20000000000 */
[----:B------:R-:W-:Y:S01]  /*13d40*/  R2UR UR6, R176 ;  /* 0x00000000b00672ca */ /* 0x000fe200000e0000 */
[----:B------:R-:W-:Y:S01]  /*13d50*/  IMAD.MOV.U32 R212, RZ, RZ, R7 ;  /* 0x000000ffffd47224 */ /* 0x000fe200078e0007 */
[----:B------:R-:W-:Y:S01]  /*13d60*/  @!P1 PRMT R208, RZ, 0x654, R208 ;  /* 0x00000654ffd09816 */ /* 0x000fe200000000d0 */
[----:B------:R-:W-:Y:S01]  /*13d70*/  IMAD.MOV.U32 R213, RZ, RZ, R3 ;  /* 0x000000ffffd57224 */ /* 0x000fe200078e0003 */
        /* <DEDUP_REMOVED lines=47> */
.L_x_9382:
[----:B------:R-:W-:Y:S05]  /*14070*/  WARPSYNC.ALL ;  /* 0x0000000000007948 */ /* 0x000fea0003800000 */
[----:B------:R-:W2:Y:S01]  /*14080*/  SHFL.BFLY PT, R0, R5, 0x2, 0x1f ;  /* 0x0c401f0005007f89 */ /* 0x000ea200000e0000 */
[----:B------:R-:W-:Y:S01]  /*14090*/  VIADD R16, R16, 0x1 ;  /* 0x0000000110107836 */ /* 0x000fe20000000000 */
[----:B------:R3:W-:Y:S08]  /*140a0*/  BAR.ARV R11, 0x100 ;  /* 0x0004000b0000751d */ /* 0x0007f00000002000 */
[----:B------:R-:W-:Y:S06]  /*140b0*/  BAR.ARV 0x8, 0x120 ;  /* 0x0204800000007b1d */ /* 0x000fec0000002000 */
[----:B------:R-:W-:Y:S01]  /*140c0*/  ISETP.NE.AND P1, PT, R16, 0x2, PT ;  /* 0x000000021000780c */ /* 0x000fe20003f25270 */
[----:B------:R-:W-:Y:S01]  /*140d0*/  VIADD R235, R235, 0x1 ;  /* 0x00000001ebeb7836 */ /* 0x000fe20000000000 */
[----:B------:R-:W4:Y:S01]  /*140e0*/  SHFL.BFLY PT, R13, R4, 0x2, 0x1f ;  /* 0x0c401f00040d7f89 */ /* 0x000f2200000e0000 */
[----:B------:R-:W-:-:S02]  /*140f0*/  PLOP3.LUT P0, PT, PT, PT, PT, 0x8, 0x0 ;  /* 0x000000000000781c */ /* 0x000fc40003f0e170 */
[----:B------:R-:W-:Y:S01]  /*14100*/  SEL R16, R16, RZ, P1 ;  /* 0x000000ff10107207 */ /* 0x000fe20000800000 */
[----:B--2---:R-:W-:Y:S01]  /*14110*/  FADD.FTZ R0, R0, R5 ;  /* 0x0000000500007221 */ /* 0x004fe20000010000 */
[----:B------:R-:W-:-:S04]  /*14120*/  SEL R5, RZ, 0x1, P1 ;  /* 0x00000001ff057807 */ /* 0x000fc80000800000 */
[----:B------:R-:W2:Y:S01]  /*14130*/  SHFL.BFLY PT, R9, R0, 0x1, 0x1f ;  /* 0x0c201f0000097f89 */ /* 0x000ea200000e0000 */
[----:B------:R-:W-:Y:S01]  /*14140*/  LOP3.LUT R200, R200, R5, RZ, 0x3c, !PT ;  /* 0x00000005c8c87212 */ /* 0x000fe200078e3cff */
[----:B------:R-:W-:Y:S02]  /*14150*/  IMAD.MOV.U32 R5, RZ, RZ, -0x800000 ;  /* 0xff800000ff057424 */ /* 0x000fe400078e00ff */
[----:B----4-:R-:W-:Y:S01]  /*14160*/  FADD.FTZ R13, R13, R4 ;  /* 0x000000040d0d7221 */ /* 0x010fe20000010000 */
[----:B------:R-:W-:-:S04]  /*14170*/  IMAD.MOV.U32 R4, RZ, RZ, -0x800000 ;  /* 0xff800000ff047424 */ /* 0x000fc800078e00ff */
[----:B------:R-:W4:Y:S01]  /*14180*/  SHFL.BFLY PT, R8, R13, 0x1, 0x1f ;  /* 0x0c201f000d087f89 */ /* 0x000f2200000e0000 */
[----:B--2---:R-:W-:Y:S01]  /*14190*/  FADD.FTZ R6, R0, R9 ;  /* 0x0000000900067221 */ /* 0x004fe20000010000 */
[----:B------:R-:W-:Y:S02]  /*141a0*/  IMAD.MOV.U32 R9, RZ, RZ, RZ ;  /* 0x000000ffff097224 */ /* 0x000fe400078e00ff */
[----:B------:R-:W-:Y:S02]  /*141b0*/  IMAD.MOV.U32 R0, RZ, RZ, RZ ;  /* 0x000000ffff007224 */ /* 0x000fe400078e00ff */
[----:B------:R-:W-:-:S13]  /*141c0*/  FSETP.NE.FTZ.AND P2, PT, R6, RZ, PT ;  /* 0x000000ff0600720b */ /* 0x000fda0003f55000 */
[----:B------:R-:W-:Y:S01]  /*141d0*/  @P2 FMUL.FTZ R12, R10, 0.69314718246459960938 ;  /* 0x3f3172180a0c2820 */ /* 0x000fe20000410000 */
[----:B------:R-:W2:Y:S01]  /*141e0*/  @P2 MUFU.RCP R9, R6 ;  /* 0x0000000600092308 */ /* 0x000ea20000001000 */
[----:B----4-:R-:W-:-:S05]  /*141f0*/  FADD.FTZ R8, R13, R8 ;  /* 0x000000080d087221 */ /* 0x010fca0000010000 */
[----:B------:R-:W-:Y:S02]  /*14200*/  FSETP.NE.FTZ.AND P3, PT, R8, RZ, PT ;  /* 0x000000ff0800720b */ /* 0x000fe40003f75000 */
[----:B---3--:R-:W3:Y:S01]  /*14210*/  @P2 MUFU.LG2 R11, R6 ;  /* 0x00000006000b2308 */ /* 0x008ee20000000c00 */
[-C--:B--2---:R-:W-:Y:S01]  /*14220*/  FMUL.FTZ R24, R24, R9.reuse ;  /* 0x0000000918187220 */ /* 0x084fe20000410000 */
[----:B------:R-:W-:-:S09]  /*14230*/  FMUL.FTZ R25, R25, R9 ;  /* 0x0000000919197220 */ /* 0x000fd20000410000 */
[----:B------:R-:W-:Y:S01]  /*14240*/  @P3 FMUL.FTZ R13, R10, 0.69314718246459960938 ;  /* 0x3f3172180a0d3820 */ /* 0x000fe20000410000 */
[----:B------:R-:W-:Y:S01]  /*14250*/  @P3 MUFU.RCP R0, R8 ;  /* 0x0000000800003308 */ /* 0x000fe20000001000 */
        /* <DEDUP_REMOVED lines=131> */
.L_x_9281:
[----:B------:R-:W-:Y:S05]  /*14a90*/  WARPSYNC.ALL ;  /* 0x0000000000007948 */ /* 0x000fea0003800000 */
[----:B------:R-:W2:Y:S08]  /*14aa0*/  S2UR UR5, SR_CgaCtaId ;  /* 0x00000000000579c3 */ /* 0x000eb00000008800 */
[----:B------:R-:W-:Y:S06]  /*14ab0*/  BAR.SYNC.DEFER_BLOCKING 0x5, 0x120 ;  /* 0x0144800000007b1d */ /* 0x000fec0000010000 */
[----:B------:R-:W-:Y:S01]  /*14ac0*/  UMOV UR4, 0x400 ;  /* 0x0000040000047882 */ /* 0x000fe20000000000 */
[----:B------:R-:W-:Y:S01]  /*14ad0*/  BSSY B0, `(.L_x_9401) ;  /* 0x000029a000007945 */ /* 0x000fe20003800000 */
[----:B--2---:R-:W-:-:S06]  /*14ae0*/  ULEA UR4, UR5, UR4, 0x18 ;  /* 0x0000000405047291 */ /* 0x004fcc000f8ec03f */
[----:B------:R-:W-:-:S05]  /*14af0*/  IMAD.U32 R17, RZ, RZ, UR4 ;  /* 0x00000004ff117e24 */ /* 0x000fca000f8e00ff */
[----:B01----:R0:W1:Y:S01]  /*14b00*/  LDS.128 R208, [R17+0x228d0] ;  /* 0x0228d00011d07984 */ /* 0x0030620000000c00 */
[----:B------:R-:W-:Y:S06]  /*14b10*/  BAR.ARV 0x4, 0x120 ;  /* 0x0104800000007b1d */ /* 0x000fec0000002000 */
[----:B------:R-:W-:Y:S05]  /*14b20*/  @P0 BRA `(.L_x_9402) ;  /* 0x0000001c00680947 */ /* 0x000fea0003800000 */
[----:B------:R-:W2:Y:S01]  /*14b30*/  LDL R3, [R1+0x1c] ;  /* 0x00001c0001037983 */ /* 0x000ea20000100800 */
[----:B------:R-:W-:Y:S05]  /*14b40*/  WARPSYNC.ALL ;  /* 0x0000000000007948 */ /* 0x000fea0003800000 */
[----:B------:R-:W3:Y:S01]  /*14b50*/  S2R R12, SR_SWINHI ;  /* 0x00000000000c7919 */ /* 0x000ee20000002f00 */
[----:B------:R-:W-:Y:S01]  /*14b60*/  F2FP.F16.F32.PACK_AB R64, R65, R64 ;  /* 0x000000404140723e */ /* 0x000fe200000000ff */
[----:B------:R-:W-:Y:S01]  /*14b70*/  ULDC.64 UR4, c[0x0][0xbd8] ;  /* 0x0002f60000047ab9 */ /* 0x000fe20000000a00 */
        /* <DEDUP_REMOVED lines=16> */
[----:B---3--:R-:W-:Y:S02]  /*14c80*/  MOV R11, R12 ;  /* 0x0000000c000b7202 */ /* 0x008fe40000000f00 */
        /* <DEDUP_REMOVED lines=30> */
[----:B--2---:R-:W-:Y:S01]  /*14e70*/  IMAD.WIDE R122, R3, 0x2, R10 ;  /* 0x00000002037a7825 */ /* 0x004fe200078e020a */
[----:B------:R-:W-:Y:S02]  /*14e80*/  BAR.SYNC.DEFER_BLOCKING 0x1, 0x100 ;  /* 0x0044000000007b1d */ /* 0x000fe40000010000 */
[C---:B------:R-:W-:Y:S02]  /*14e90*/  IADD3 R151, P1, R122.reuse, 0x20, RZ ;  /* 0x000000207a977810 */ /* 0x040fe40007f3e0ff */
[----:B------:R-:W-:-:S02]  /*14ea0*/  IADD3 R175, P2, R122, 0x40, RZ ;  /* 0x000000407aaf7810 */ /* 0x000fc40007f5e0ff */
[----:B------:R-:W-:Y:S01]  /*14eb0*/  LOP3.LUT R14, R151, 0x380, RZ, 0xc0, !PT ;  /* 0x00000380970e7812 */ /* 0x000fe200078ec0ff */
[--C-:B------:R-:W-:Y:S01]  /*14ec0*/  IMAD.X R15, RZ, RZ, R123.reuse, P1 ;  /* 0x000000ffff0f7224 */ /* 0x100fe200008e067b */
[----:B------:R-:W-:Y:S01]  /*14ed0*/  IADD3 R177, P3, R122, 0x60, RZ ;  /* 0x000000607ab17810 */ /* 0x000fe20007f7e0ff */
[--C-:B------:R-:W-:Y:S01]  /*14ee0*/  IMAD.X R21, RZ, RZ, R123.reuse, P2 ;  /* 0x000000ffff157224 */ /* 0x100fe200010e067b */
[----:B------:R-:W-:Y:S02]  /*14ef0*/  SHF.R.U64 R14, R14, 0x3, RZ ;  /* 0x000000030e0e7819 */ /* 0x000fe400000012ff */
[C---:B------:R-:W-:Y:S01]  /*14f00*/  IADD3 R94, P2, R122.reuse, 0x8000, RZ ;  /* 0x000080007a5e7810 */ /* 0x040fe20007f5e0ff */
[--C-:B-----5:R-:W-:Y:S01]  /*14f10*/  IMAD.X R31, RZ, RZ, R123.reuse, P3 ;  /* 0x000000ffff1f7224 */ /* 0x120fe200018e067b */
[----:B------:R-:W-:Y:S02]  /*14f20*/  IADD3 R185, P1, R122, 0x4060, RZ ;  /* 0x000040607ab97810 */ /* 0x000fe40007f3e0ff */
[----:B------:R-:W-:Y:S01]  /*14f30*/  LOP3.LUT R14, R14, R151, RZ, 0x3c, !PT ;  /* 0x000000970e0e7212 */ /* 0x000fe200078e3cff */
[--C-:B------:R-:W-:Y:S01]  /*14f40*/  IMAD.X R95, RZ, RZ, R123.reuse, P2 ;  /* 0x000000ffff5f7224 */ /* 0x100fe200010e067b */
[----:B------:R-:W-:Y:S01]  /*14f50*/  IADD3 R98, P3, R122, 0x8020, RZ ;  /* 0x000080207a627810 */ /* 0x000fe20007f7e0ff */
[----:B------:R-:W-:Y:S01]  /*14f60*/  IMAD.X R91, RZ, RZ, R123, P1 ;  /* 0x000000ffff5b7224 */ /* 0x000fe200008e067b */
[----:B------:R-:W-:-:S02]  /*14f70*/  LOP3.LUT R151, R94, 0x380, RZ, 0xc0, !PT ;  /* 0x000003805e977812 */ /* 0x000fc400078ec0ff */
[C---:B------:R-:W-:Y:S01]  /*14f80*/  IADD3 R12, P1, R122.reuse, 0xc020, RZ ;  /* 0x0000c0207a0c7810 */ /* 0x040fe20007f3e0ff */
[--C-:B------:R-:W-:Y:S01]  /*14f90*/  IMAD.X R99, RZ, RZ, R123.reuse, P3 ;  /* 0x000000ffff637224 */ /* 0x100fe200018e067b */
[----:B------:R-:W-:Y:S02]  /*14fa0*/  SHF.R.U64 R151, R151, 0x3, RZ ;  /* 0x0000000397977819 */ /* 0x000fe400000012ff */
[C---:B------:R-:W-:Y:S01]  /*14fb0*/  IADD3 R7, P3, R122.reuse, 0xc060, RZ ;  /* 0x0000c0607a077810 */ /* 0x040fe20007f7e0ff */
[--C-:B------:R-:W-:Y:S01]  /*14fc0*/  IMAD.X R115, RZ, RZ, R123.reuse, P1 ;  /* 0x000000ffff737224 */ /* 0x100fe200008e067b */
[----:B------:R-:W-:Y:S02]  /*14fd0*/  IADD3 R183, P0, R122, 0x4040, RZ ;  /* 0x000040407ab77810 */ /* 0x000fe40007f1e0ff */
[----:B------:R-:W-:Y:S02]  /*14fe0*/  LOP3.LUT R94, R151, R94, RZ, 0x3c, !PT ;  /* 0x0000005e975e7212 */ /* 0x000fe400078e3cff */
[----:B------:R-:W-:Y:S01]  /*14ff0*/  LOP3.LUT R151, R12, 0x380, RZ, 0xc0, !PT ;  /* 0x000003800c977812 */ /* 0x000fe200078ec0ff */
[----:B------:R-:W-:Y:S01]  /*15000*/  IMAD.X R87, RZ, RZ, R123, P0 ;  /* 0x000000ffff577224 */ /* 0x000fe200000e067b */
[----:B------:R-:W-:-:S02]  /*15010*/  LOP3.LUT R176, R7, 0x380, RZ, 0xc0, !PT ;  /* 0x0000038007b07812 */ /* 0x000fc400078ec0ff */
[----:B------:R-:W-:Y:S02]  /*15020*/  LOP3.LUT R20, R175, 0x380, RZ, 0xc0, !PT ;  /* 0x00000380af147812 */ /* 0x000fe400078ec0ff */
[C---:B------:R-:W-:Y:S02]  /*15030*/  LOP3.LUT R13, R122.reuse, 0x380, RZ, 0xc0, !PT ;  /* 0x000003807a0d7812 */ /* 0x040fe400078ec0ff */
[C---:B------:R-:W-:Y:S02]  /*15040*/  IADD3 R179, P4, R122.reuse, 0x4000, RZ ;  /* 0x000040007ab37810 */ /* 0x040fe40007f9e0ff */
[----:B------:R-:W-:Y:S02]  /*15050*/  SHF.R.U64 R151, R151, 0x3, RZ ;  /* 0x0000000397977819 */ /* 0x000fe400000012ff */
[C---:B------:R-:W-:Y:S01]  /*15060*/  IADD3 R181, P5, R122.reuse, 0x4020, RZ ;  /* 0x000040207ab57810 */ /* 0x040fe20007fbe0ff */
[----:B------:R-:W-:Y:S01]  /*15070*/  IMAD.X R39, RZ, RZ, R123, P4 ;  /* 0x000000ffff277224 */ /* 0x000fe200020e067b */
[----:B------:R-:W-:-:S02]  /*15080*/  IADD3 R3, P0, R122, 0xc000, RZ ;  /* 0x0000c0007a037810 */ /* 0x000fc40007f1e0ff */
[----:B------:R-:W-:Y:S01]  /*15090*/  SHF.R.U64 R176, R176, 0x3, RZ ;  /* 0x00000003b0b07819 */ /* 0x000fe200000012ff */
[--C-:B------:R-:W-:Y:S01]  /*150a0*/  IMAD.X R47, RZ, RZ, R123.reuse, P5 ;  /* 0x000000ffff2f7224 */ /* 0x100fe200028e067b */
[----:B------:R-:W-:Y:S01]  /*150b0*/  LOP3.LUT R30, R177, 0x380, RZ, 0xc0, !PT ;  /* 0x00000380b11e7812 */ /* 0x000fe200078ec0ff */
[----:B------:R-:W-:Y:S01]  /*150c0*/  IMAD.X R111, RZ, RZ, R123, P0 ;  /* 0x000000ffff6f7224 */ /* 0x000fe200000e067b */
[----:B------:R-:W-:Y:S02]  /*150d0*/  SHF.R.U64 R20, R20, 0x3, RZ ;  /* 0x0000000314147819 */ /* 0x000fe400000012ff */
[----:B------:R-:W-:Y:S02]  /*150e0*/  SHF.R.U64 R13, R13, 0x3, RZ ;  /* 0x000000030d0d7819 */ /* 0x000fe400000012ff */
[----:B------:R-:W-:Y:S02]  /*150f0*/  LOP3.LUT R38, R179, 0x380, RZ, 0xc0, !PT ;  /* 0x00000380b3267812 */ /* 0x000fe400078ec0ff */
[----:B------:R-:W-:-:S02]  /*15100*/  LOP3.LUT R114, R151, R12, RZ, 0x3c, !PT ;  /* 0x0000000c97727212 */ /* 0x000fc400078e3cff */
[----:B------:R-:W-:Y:S02]  /*15110*/  LOP3.LUT R46, R181, 0x380, RZ, 0xc0, !PT ;  /* 0x00000380b52e7812 */ /* 0x000fe400078ec0ff */
[----:B------:R-:W-:Y:S02]  /*15120*/  LOP3.LUT R12, R176, R7, RZ, 0x3c, !PT ;  /* 0x00000007b00c7212 */ /* 0x000fe400078e3cff */
[----:B------:R-:W-:Y:S01]  /*15130*/  LOP3.LUT R86, R183, 0x380, RZ, 0xc0, !PT ;  /* 0x00000380b7567812 */ /* 0x000fe200078ec0ff */
[----:B------:R-:W2:Y:S01]  /*15140*/  LDC.64 R6, c[0x0][0xbd8] ;  /* 0x0002f600ff067b82 */ /* 0x000ea20000000a00 */
[C---:B------:R-:W-:Y:S02]  /*15150*/  IADD3 R102, P4, R122.reuse, 0x8040, RZ ;  /* 0x000080407a667810 */ /* 0x040fe40007f9e0ff */
[C---:B------:R-:W-:Y:S02]  /*15160*/  IADD3 R106, P5, R122.reuse, 0x8060, RZ ;  /* 0x000080607a6a7810 */ /* 0x040fe40007fbe0ff */
[----:B------:R-:W-:Y:S01]  /*15170*/  IADD3 R118, P2, R122, 0xc040, RZ ;  /* 0x0000c0407a767810 */ /* 0x000fe20007f5e0ff */
[--C-:B------:R-:W-:Y:S01]  /*15180*/  IMAD.X R103, RZ, RZ, R123.reuse, P4 ;  /* 0x000000ffff677224 */ /* 0x100fe200020e067b */
[----:B------:R-:W-:Y:S01]  /*15190*/  SHF.R.U64 R30, R30, 0x3, RZ ;  /* 0x000000031e1e7819 */ /* 0x000fe200000012ff */
[--C-:B------:R-:W-:Y:S01]  /*151a0*/  IMAD.X R107, RZ, RZ, R123.reuse, P5 ;  /* 0x000000ffff6b7224 */ /* 0x100fe200028e067b */
[----:B------:R-:W-:Y:S01]  /*151b0*/  LOP3.LUT R20, R20, R175, RZ, 0x3c, !PT ;  /* 0x000000af14147212 */ /* 0x000fe200078e3cff */
[----:B------:R-:W-:Y:S01]  /*151c0*/  IMAD.X R119, RZ, RZ, R123, P2 ;  /* 0x000000ffff777224 */ /* 0x000fe200010e067b */
[----:B------:R-:W-:-:S02]  /*151d0*/  LOP3.LUT R90, R185, 0x380, RZ, 0xc0, !PT ;  /* 0x00000380b95a7812 */ /* 0x000fc400078ec0ff */
[----:B------:R-:W-:Y:S02]  /*151e0*/  ISETP.NE.U32.AND P0, PT, RZ, UR4, PT ;  /* 0x00000004ff007c0c */ /* 0x000fe4000bf05070 */
[----:B------:R-:W-:Y:S01]  /*151f0*/  LOP3.LUT R122, R13, R122, RZ, 0x3c, !PT ;  /* 0x0000007a0d7a7212 */ /* 0x000fe200078e3cff */
[----:B------:R-:W-:Y:S01]  /*15200*/  IMAD.X R13, RZ, RZ, R123, P3 ;  /* 0x000000ffff0d7224 */ /* 0x000fe200018e067b */
[----:B------:R-:W-:Y:S02]  /*15210*/  SHF.R.U64 R38, R38, 0x3, RZ ;  /* 0x0000000326267819 */ /* 0x000fe400000012ff */
[----:B------:R-:W-:Y:S02]  /*15220*/  LOP3.LUT R175, R98, 0x380, RZ, 0xc0, !PT ;  /* 0x0000038062af7812 */ /* 0x000fe400078ec0ff */
[----:B------:R-:W-:Y:S02]  /*15230*/  SHF.R.U64 R46, R46, 0x3, RZ ;  /* 0x000000032e2e7819 */ /* 0x000fe400000012ff */
[----:B------:R-:W-:Y:S01]  /*15240*/  SHF.R.U64 R86, R86, 0x3, RZ ;  /* 0x0000000356567819 */ /* 0x000fe200000012ff */
[----:B--2---:R-:W-:Y:S01]  /*15250*/  IMAD.WIDE R8, R233, 0x4, R6 ;  /* 0x00000004e9087825 */ /* 0x004fe200078e0206 */
[----:B------:R-:W-:-:S02]  /*15260*/  LOP3.LUT R30, R30, R177, RZ, 0x3c, !PT ;  /* 0x000000b11e1e7212 */ /* 0x000fc400078e3cff */
[----:B------:R-:W-:Y:S02]  /*15270*/  SHF.R.U64 R90, R90, 0x3, RZ ;  /* 0x000000035a5a7819 */ /* 0x000fe400000012ff */
[----:B------:R-:W-:Y:S01]  /*15280*/  ISETP.NE.AND.EX P0, PT, RZ, UR5, PT, P0 ;  /* 0x00000005ff007c0c */ /* 0x000fe2000bf05300 */
[----:B------:R-:W-:Y:S01]  /*15290*/  ULDC.64 UR4, c[0x0][0xbe0] ;  /* 0x0002f80000047ab9 */ /* 0x000fe20000000a00 */
[----:B------:R-:W-:Y:S02]  /*152a0*/  LOP3.LUT R38, R38, R179, RZ, 0x3c, !PT ;  /* 0x000000b326267212 */ /* 0x000fe400078e3cff */
[----:B------:R-:W-:Y:S02]  /*152b0*/  SHF.R.U64 R175, R175, 0x3, RZ ;  /* 0x00000003afaf7819 */ /* 0x000fe400000012ff */
[----:B------:R-:W-:Y:S02]  /*152c0*/  MOV R122, R122 ;  /* 0x0000007a007a7202 */ /* 0x000fe40000000f00 */
[----:B------:R-:W-:-:S02]  /*152d0*/  LOP3.LUT R46, R46, R181, RZ, 0x3c, !PT ;  /* 0x000000b52e2e7212 */ /* 0x000fc400078e3cff */
[----:B------:R-:W-:Y:S01]  /*152e0*/  LOP3.LUT R177, R102, 0x380, RZ, 0xc0, !PT ;  /* 0x0000038066b17812 */ /* 0x000fe200078ec0ff */
[----:B------:R-:W-:Y:S01]  /*152f0*/  STSM.16.M88.4 [R122], R24 ;  /* 0x000000187a007844 */ /* 0x000fe20000000200 */
[----:B------:R-:W-:Y:S02]  /*15300*/  MOV R14, R14 ;  /* 0x0000000e000e7202 */ /* 0x000fe40000000f00 */
[----:B------:R-:W-:Y:S02]  /*15310*/  LOP3.LUT R86, R86, R183, RZ, 0x3c, !PT ;  /* 0x000000b756567212 */ /* 0x000fe400078e3cff */
[----:B------:R-:W-:Y:S01]  /*15320*/  LOP3.LUT R179, R106, 0x380, RZ, 0xc0, !PT ;  /* 0x000003806ab37812 */ /* 0x000fe200078ec0ff */
[----:B------:R2:W-:Y:S01]  /*15330*/  STSM.16.M88.4 [R14], R32 ;  /* 0x000000200e007844 */ /* 0x0005e20000000200 */
[----:B------:R-:W-:Y:S02]  /*15340*/  MOV R20, R20 ;  /* 0x0000001400147202 */ /* 0x000fe40000000f00 */
[----:B------:R-:W-:-:S02]  /*15350*/  ISETP.NE.U32.AND P1, PT, RZ, UR4, PT ;  /* 0x00000004ff007c0c */ /* 0x000fc4000bf25070 */
[----:B------:R-:W-:Y:S01]  /*15360*/  LOP3.LUT R90, R90, R185, RZ, 0x3c, !PT ;  /* 0x000000b95a5a7212 */ /* 0x000fe200078e3cff */
[----:B------:R3:W-:Y:S01]  /*15370*/  STSM.16.M88.4 [R20], R40 ;  /* 0x0000002814007844 */ /* 0x0007e20000000200 */
[----:B------:R-:W-:Y:S02]  /*15380*/  LOP3.LUT R110, R3, 0x380, RZ, 0xc0, !PT ;  /* 0x00000380036e7812 */ /* 0x000fe400078ec0ff */
[----:B------:R-:W-:Y:S02]  /*15390*/  MOV R30, R30 ;  /* 0x0000001e001e7202 */ /* 0x000fe40000000f00 */
[----:B------:R-:W-:Y:S02]  /*153a0*/  LOP3.LUT R98, R175, R98, RZ, 0x3c, !PT ;  /* 0x00000062af627212 */ /* 0x000fe400078e3cff */
[----:B------:R-:W-:Y:S01]  /*153b0*/  MOV R38, R38 ;  /* 0x0000002600267202 */ /* 0x000fe20000000f00 */
[----:B------:R4:W-:Y:S01]  /*153c0*/  STSM.16.M88.4 [R30], R48 ;  /* 0x000000301e007844 */ /* 0x0009e20000000200 */
[----:B------:R-:W-:-:S02]  /*153d0*/  SHF.R.U64 R177, R177, 0x3, RZ ;  /* 0x00000003b1b17819 */ /* 0x000fc400000012ff */
[----:B------:R-:W-:Y:S01]  /*153e0*/  LOP3.LUT R175, R118, 0x380, RZ, 0xc0, !PT ;  /* 0x0000038076af7812 */ /* 0x000fe200078ec0ff */
[----:B------:R-:W-:Y:S01]  /*153f0*/  STSM.16.M88.4 [R38], R56 ;  /* 0x0000003826007844 */ /* 0x000fe20000000200 */
[----:B------:R-:W-:Y:S02]  /*15400*/  MOV R46, R46 ;  /* 0x0000002e002e7202 */ /* 0x000fe40000000f00 */
[----:B------:R-:W-:Y:S02]  /*15410*/  SHF.R.U64 R179, R179, 0x3, RZ ;  /* 0x00000003b3b37819 */ /* 0x000fe400000012ff */
[----:B------:R-:W-:Y:S01]  /*15420*/  MOV R86, R86 ;  /* 0x0000005600567202 */ /* 0x000fe20000000f00 */
[----:B------:R-:W-:Y:S01]  /*15430*/  STSM.16.M88.4 [R46], R64 ;  /* 0x000000402e007844 */ /* 0x000fe20000000200 */
[----:B------:R-:W-:Y:S02]  /*15440*/  ISETP.NE.AND.EX P1, PT, RZ, UR5, PT, P1 ;  /* 0x00000005ff007c0c */ /* 0x000fe4000bf25310 */
[----:B------:R-:W-:Y:S01]  /*15450*/  MOV R21, R12 ;  /* 0x0000000c00157202 */ /* 0x000fe20000000f00 */
[----:B------:R-:W-:Y:S01]  /*15460*/  STSM.16.M88.4 [R86], R72 ;  /* 0x0000004856007844 */ /* 0x000fe20000000200 */
[----:B------:R-:W-:-:S02]  /*15470*/  SHF.R.U64 R110, R110, 0x3, RZ ;  /* 0x000000036e6e7819 */ /* 0x000fc400000012ff */
[----:B------:R-:W-:Y:S02]  /*15480*/  MOV R94, R94 ;  /* 0x0000005e005e7202 */ /* 0x000fe40000000f00 */
[----:B--2---:R-:W-:Y:S02]  /*15490*/  F2FP.F16.F32.PACK_AB R14, R93, R167 ;  /* 0x000000a75d0e723e */ /* 0x004fe400000000ff */
[----:B------:R-:W-:Y:S02]  /*154a0*/  F2FP.F16.F32.PACK_AB R15, R120, R116 ;  /* 0x00000074780f723e */ /* 0x000fe400000000ff */
[----:B------:R-:W-:Y:S01]  /*154b0*/  F2FP.F16.F32.PACK_AB R24, R97, R168 ;  /* 0x000000a86118723e */ /* 0x000fe200000000ff */
[----:B------:R-:W2:Y:S01]  /*154c0*/  @P1 LDC.64 R6, c[0x0][0xbe0] ;  /* 0x0002f800ff061b82 */ /* 0x000ea20000000a00 */
[----:B------:R-:W-:Y:S02]  /*154d0*/  MOV R90, R90 ;  /* 0x0000005a005a7202 */ /* 0x000fe40000000f00 */
[----:B------:R-:W-:-:S02]  /*154e0*/  F2FP.F16.F32.PACK_AB R25, R153, R152 ;  /* 0x000000989919723e */ /* 0x000fc400000000ff */
[----:B------:R-:W-:Y:S01]  /*154f0*/  F2FP.F16.F32.PACK_AB R26, R101, R169 ;  /* 0x000000a9651a723e */ /* 0x000fe200000000ff */
[----:B------:R-:W-:Y:S01]  /*15500*/  STSM.16.M88.4 [R90], R80 ;  /* 0x000000505a007844 */ /* 0x000fe20000000200 */
[----:B------:R-:W-:Y:S02]  /*15510*/  F2FP.F16.F32.PACK_AB R12, R89, R166 ;  /* 0x000000a6590c723e */ /* 0x000fe400000000ff */
[----:B------:R-:W-:Y:S02]  /*15520*/  F2FP.F16.F32.PACK_AB R27, R155, R154 ;  /* 0x0000009a9b1b723e */ /* 0x000fe400000000ff */
[----:B------:R-:W-:Y:S02]  /*15530*/  F2FP.F16.F32.PACK_AB R32, R121, R174 ;  /* 0x000000ae7920723e */ /* 0x000fe400000000ff */
[----:B------:R-:W-:Y:S02]  /*15540*/  F2FP.F16.F32.PACK_AB R33, R165, R164 ;  /* 0x000000a4a521723e */ /* 0x000fe400000000ff */
[----:B------:R-:W-:-:S02]  /*15550*/  F2FP.F16.F32.PACK_AB R34, R125, R124 ;  /* 0x0000007c7d22723e */ /* 0x000fc400000000ff */
[----:B------:R-:W-:Y:S02]  /*15560*/  F2FP.F16.F32.PACK_AB R35, R127, R126 ;  /* 0x0000007e7f23723e */ /* 0x000fe400000000ff */
[----:B------:R-:W-:Y:S01]  /*15570*/  MOV R114, R114 ;  /* 0x0000007200727202 */ /* 0x000fe20000000f00 */
[----:B------:R-:W-:Y:S01]  /*15580*/  ULDC UR4, c[0x0][0xa88] ;  /* 0x0002a20000047ab9 */ /* 0x000fe20000000800 */
[----:B------:R-:W-:Y:S01]  /*15590*/  F2FP.F16.F32.PACK_AB R13, R112, R71 ;  /* 0x00000047700d723e */ /* 0x000fe200000000ff */
[----:B---3--:R-:W-:Y:S01]  /*155a0*/  IMAD.MOV.U32 R20, RZ, RZ, RZ ;  /* 0x000000ffff147224 */ /* 0x008fe200078e00ff */
[----:B------:R-:W-:Y:S02]  /*155b0*/  LOP3.LUT R102, R177, R102, RZ, 0x3c, !PT ;  /* 0x00000066b1667212 */ /* 0x000fe400078e3cff */
[----:B------:R-:W-:Y:S01]  /*155c0*/  SHF.R.U64 R175, R175, 0x3, RZ ;  /* 0x00000003afaf7819 */ /* 0x000fe200000012ff */
[----:B------:R3:W-:Y:S01]  /*155d0*/  STSM.16.M88.4 [R94], R12 ;  /* 0x0000000c5e007844 */ /* 0x0007e20000000200 */
[----:B------:R-:W-:-:S02]  /*155e0*/  LOP3.LUT R106, R179, R106, RZ, 0x3c, !PT ;  /* 0x0000006ab36a7212 */ /* 0x000fc400078e3cff */
[----:B------:R-:W-:Y:S02]  /*155f0*/  LOP3.LUT R110, R110, R3, RZ, 0x3c, !PT ;  /* 0x000000036e6e7212 */ /* 0x000fe400078e3cff */
[----:B------:R-:W-:Y:S02]  /*15600*/  MOV R98, R98 ;  /* 0x0000006200627202 */ /* 0x000fe40000000f00 */
[----:B------:R-:W-:Y:S02]  /*15610*/  LOP3.LUT R118, R175, R118, RZ, 0x3c, !PT ;  /* 0x00000076af767212 */ /* 0x000fe400078e3cff */
[----:B------:R-:W-:Y:S01]  /*15620*/  MOV R102, R102 ;  /* 0x0000006600667202 */ /* 0x000fe20000000f00 */
[----:B------:R-:W-:Y:S01]  /*15630*/  STSM.16.M88.4 [R98], R24 ;  /* 0x0000001862007844 */ /* 0x000fe20000000200 */
[----:B----4-:R-:W-:Y:S02]  /*15640*/  F2FP.F16.F32.PACK_AB R30, R109, R171 ;  /* 0x000000ab6d1e723e */ /* 0x010fe400000000ff */
[----:B------:R-:W-:-:S02]  /*15650*/  F2FP.F16.F32.PACK_AB R31, R159, R158 ;  /* 0x0000009e9f1f723e */ /* 0x000fc400000000ff */
[----:B------:R-:W-:Y:S02]  /*15660*/  MOV R106, R106 ;  /* 0x0000006a006a7202 */ /* 0x000fe40000000f00 */
[----:B---3--:R-:W-:Y:S01]  /*15670*/  F2FP.F16.F32.PACK_AB R12, R113, R172 ;  /* 0x000000ac710c723e */ /* 0x008fe200000000ff */
[----:B------:R-:W-:Y:S01]  /*15680*/  STSM.16.M88.4 [R102], R28 ;  /* 0x0000001c66007844 */ /* 0x000fe20000000200 */
[----:B------:R-:W-:Y:S02]  /*15690*/  F2FP.F16.F32.PACK_AB R13, R161, R160 ;  /* 0x000000a0a10d723e */ /* 0x000fe400000000ff */
[----:B------:R-:W-:Y:S02]  /*156a0*/  F2FP.F16.F32.PACK_AB R14, R117, R173 ;  /* 0x000000ad750e723e */ /* 0x000fe400000000ff */
[----:B------:R-:W-:Y:S02]  /*156b0*/  F2FP.F16.F32.PACK_AB R15, R163, R162 ;  /* 0x000000a2a30f723e */ /* 0x000fe400000000ff */
[----:B------:R-:W-:-:S02]  /*156c0*/  MOV R110, R110 ;  /* 0x0000006e006e7202 */ /* 0x000fc40000000f00 */
[----:B------:R-:W-:Y:S01]  /*156d0*/  MOV R118, R118 ;  /* 0x0000007600767202 */ /* 0x000fe20000000f00 */
[----:B------:R3:W-:Y:S04]  /*156e0*/  STSM.16.M88.4 [R106], R12 ;  /* 0x0000000c6a007844 */ /* 0x0007e80000000200 */
[----:B------:R4:W-:Y:S04]  /*156f0*/  STSM.16.M88.4 [R110], R32 ;  /* 0x000000206e007844 */ /* 0x0009e80000000200 */
[----:B------:R4:W-:Y:S04]  /*15700*/  STSM.16.M88.4 [R114], R128 ;  /* 0x0000008072007844 */ /* 0x0009e80000000200 */
[----:B------:R4:W-:Y:S04]  /*15710*/  STSM.16.M88.4 [R118], R136 ;  /* 0x0000008876007844 */ /* 0x0009e80000000200 */
[----:B------:R4:W-:Y:S01]  /*15720*/  STSM.16.M88.4 [R21], R144 ;  /* 0x0000009015007844 */ /* 0x0009e20000000200 */
[----:B------:R-:W-:Y:S01]  /*15730*/  BAR.SYNC.DEFER_BLOCKING 0x1, 0x100 ;  /* 0x0044000000007b1d */ /* 0x000fe20000010000 */
[----:B------:R-:W-:-:S02]  /*15740*/  IMAD.U32 R0, RZ, RZ, UR4 ;  /* 0x00000004ff007e24 */ /* 0x000fc4000f8e00ff */
[----:B--2---:R-:W-:-:S03]  /*15750*/  @P1 IMAD.WIDE R6, R233, 0x4, R6 ;  /* 0x00000004e9061825 */ /* 0x004fc600078e0206 */
[----:B------:R4:W5:Y:S01]  /*15760*/  @P0 LDG.E R20, desc[UR40][R8.64] ;  /* 0x0000002808140981 */ /* 0x000962000c1e1900 */
[----:B------:R-:W-:-:S03]  /*15770*/  IMAD R3, R220, 0x40, R215 ;  /* 0x00000040dc037824 */ /* 0x000fc600078e02d7 */
[----:B------:R4:W5:Y:S01]  /*15780*/  @P1 LDG.E R0, desc[UR40][R6.64] ;  /* 0x0000002806001981 */ /* 0x000962000c1e1900 */
[----:B------:R-:W-:-:S03]  /*15790*/  IMAD.WIDE R10, R3, 0x2, R10 ;  /* 0x00000002030a7825 */ /* 0x000fc600078e020a */
[----:B---3--:R-:W-:Y:S01]  /*157a0*/  IADD3 R13, P4, R10, 0x1000, RZ ;  /* 0x000010000a0d7810 */ /* 0x008fe20007f9e0ff */
[----:B------:R-:W-:-:S12]  /*157b0*/  @P1 BRA `(.L_x_9403) ;  /* 0x0000000000101947 */ /* 0x000fd80003800000 */
[----:B------:R-:W-:Y:S05]  /*157c0*/  @!P0 BRA `(.L_x_9403) ;  /* 0x00000000000c8947 */ /* 0x000fea0003800000 */
[----:B------:R-:W2:Y:S04]  /*157d0*/  LDG.E R3, desc[UR40][R8.64] ;  /* 0x0000002808037981 */ /* 0x000ea8000c1e1900 */
[----:B-----5:R-:W2:Y:S02]  /*157e0*/  LDG.E R0, desc[UR40][R8.64+0x4] ;  /* 0x0000042808007981 */ /* 0x020ea4000c1e1900 */
[----:B--2---:R-:W-:-:S07]  /*157f0*/  IMAD.IADD R0, R0, 0x1, -R3 ;  /* 0x0000000100007824 */ /* 0x004fce00078e0a03 */
.L_x_9403:
[----:B----4-:R-:W2:Y:S01]  /*15800*/  LDL R8, [R1+0x14] ;  /* 0x0000140001087983 */ /* 0x010ea20000100800 */
[----:B------:R-:W-:Y:S01]  /*15810*/  SHF.R.S32.HI R78, RZ, 0x1f, R232 ;  /* 0x0000001fff4e7819 */ /* 0x000fe200000114e8 */
[----:B------:R-:W-:Y:S01]  /*15820*/  ULDC.64 UR4, c[0x0][0xb70] ;  /* 0x0002dc0000047ab9 */ /* 0x000fe20000000a00 */
[--C-:B-----5:R-:W-:Y:S01]  /*15830*/  SHF.R.S32.HI R21, RZ, 0x1f, R20.reuse ;  /* 0x0000001fff157819 */ /* 0x120fe20000011414 */
[----:B------:R-:W3:Y:S01]  /*15840*/  S2R R15, SR_TID.X ;  /* 0x00000000000f7919 */ /* 0x000ee20000002100 */
[----:B------:R-:W-:Y:S01]  /*15850*/  SHF.R.S32.HI R3, RZ, 0x1f, R233 ;  /* 0x0000001fff037819 */ /* 0x000fe200000114e9 */
[----:B------:R-:W-:Y:S01]  /*15860*/  IMAD R7, R78, UR4, RZ ;  /* 0x000000044e077c24 */ /* 0x000fe2000f8e02ff */
[----:B------:R-:W-:Y:S02]  /*15870*/  SEL R80, R233, RZ, !P0 ;  /* 0x000000ffe9507207 */ /* 0x000fe40004000000 */
[----:B------:R-:W-:Y:S01]  /*15880*/  SEL R81, R3, RZ, !P0 ;  /* 0x000000ff03517207 */ /* 0x000fe20004000000 */
[----:B------:R-:W-:Y:S01]  /*15890*/  IMAD R9, R232, UR5, R7 ;  /* 0x00000005e8097c24 */ /* 0x000fe2000f8e0207 */
[----:B------:R-:W-:Y:S01]  /*158a0*/  IADD3 R29, P0, R10, 0x3000, RZ ;  /* 0x000030000a1d7810 */ /* 0x000fe20007f1e0ff */
[----:B------:R-:W-:Y:S01]  /*158b0*/  IMAD.WIDE.U32 R6, R232, UR4, R20 ;  /* 0x00000004e8067c25 */ /* 0x000fe2000f8e0014 */
[----:B------:R-:W-:Y:S01]  /*158c0*/  ULDC.64 UR4, c[0x0][0xb78] ;  /* 0x0002de0000047ab9 */ /* 0x000fe20000000a00 */
[----:B------:R-:W-:-:S02]  /*158d0*/  IADD3 R25, P3, R10, 0x2000, RZ ;  /* 0x000020000a197810 */ /* 0x000fc40007f7e0ff */
[----:B------:R-:W-:Y:S01]  /*158e0*/  IMAD.IADD R7, R7, 0x1, R9 ;  /* 0x0000000107077824 */ /* 0x000fe200078e0209 */
[C---:B------:R-:W-:Y:S01]  /*158f0*/  IADD3 R37, P2, R10.reuse, 0x5000, RZ ;  /* 0x000050000a257810 */ /* 0x040fe20007f5e0ff */
[----:B------:R-:W-:Y:S01]  /*15900*/  IMAD R3, R81, UR4, RZ ;  /* 0x0000000451037c24 */ /* 0x000fe2000f8e02ff */
[----:B------:R-:W-:Y:S01]  /*15910*/  IADD3 R33, P1, R10, 0x4000, RZ ;  /* 0x000040000a217810 */ /* 0x000fe20007f3e0ff */
[----:B------:R-:W-:Y:S01]  /*15920*/  IMAD.WIDE.U32 R6, R80, UR4, R6 ;  /* 0x0000000450067c25 */ /* 0x000fe2000f8e0006 */
[----:B------:R-:W-:Y:S02]  /*15930*/  LOP3.LUT R28, R29, 0x380, RZ, 0xc0, !PT ;  /* 0x000003801d1c7812 */ /* 0x000fe400078ec0ff */
[----:B------:R-:W-:Y:S02]  /*15940*/  LOP3.LUT R12, R13, 0x380, RZ, 0xc0, !PT ;  /* 0x000003800d0c7812 */ /* 0x000fe400078ec0ff */
[----:B------:R-:W-:Y:S02]  /*15950*/  LOP3.LUT R24, R25, 0x380, RZ, 0xc0, !PT ;  /* 0x0000038019187812 */ /* 0x000fe400078ec0ff */
[----:B------:R-:W-:-:S02]  /*15960*/  LOP3.LUT R36, R37, 0x380, RZ, 0xc0, !PT ;  /* 0x0000038025247812 */ /* 0x000fc400078ec0ff */
[----:B------:R-:W-:Y:S02]  /*15970*/  LOP3.LUT R32, R33, 0x380, RZ, 0xc0, !PT ;  /* 0x0000038021207812 */ /* 0x000fe400078ec0ff */
[----:B------:R-:W-:Y:S02]  /*15980*/  SHF.R.U64 R28, R28, 0x3, RZ ;  /* 0x000000031c1c7819 */ /* 0x000fe400000012ff */
[----:B------:R-:W-:Y:S02]  /*15990*/  SHF.R.U64 R12, R12, 0x3, RZ ;  /* 0x000000030c0c7819 */ /* 0x000fe400000012ff */
[----:B------:R-:W-:Y:S01]  /*159a0*/  SHF.R.U64 R24, R24, 0x3, RZ ;  /* 0x0000000318187819 */ /* 0x000fe200000012ff */
[----:B---3--:R-:W-:Y:S01]  /*159b0*/  VIADD R15, R15, 0xffffff80 ;  /* 0xffffff800f0f7836 */ /* 0x008fe20000000000 */
[----:B------:R-:W-:Y:S02]  /*159c0*/  SHF.R.U64 R36, R36, 0x3, RZ ;  /* 0x0000000324247819 */ /* 0x000fe400000012ff */
[----:B------:R-:W-:-:S02]  /*159d0*/  SHF.R.U64 R32, R32, 0x3, RZ ;  /* 0x0000000320207819 */ /* 0x000fc400000012ff */
        /* <DEDUP_REMOVED lines=10> */
[----:B------:R-:W-:Y:S02]  /*15a80*/  LEA.HI R14, R14, R15, RZ, 0x7 ;  /* 0x0000000f0e0e7211 */ /* 0x000fe400078f38ff */
[C---:B------:R-:W-:Y:S02]  /*15a90*/  IADD3 R45, P4, R10.reuse, 0x7000, RZ ;  /* 0x000070000a2d7810 */ /* 0x040fe40007f9e0ff */
[----:B------:R-:W-:Y:S02]  /*15aa0*/  IADD3 R49, P3, R10, 0x8000, RZ ;  /* 0x000080000a317810 */ /* 0x000fe40007f7e0ff */
[----:B------:R-:W-:Y:S01]  /*15ab0*/  LOP3.LUT R32, R32, R33, RZ, 0x3c, !PT ;  /* 0x0000002120207212 */ /* 0x000fe200078e3cff */
[----:B------:R-:W-:Y:S01]  /*15ac0*/  IMAD.X R33, RZ, RZ, R11, P1 ;  /* 0x000000ffff217224 */ /* 0x000fe200008e060b */
[----:B------:R-:W-:Y:S02]  /*15ad0*/  IADD3 R57, P2, R10, 0xb000, RZ ;  /* 0x0000b0000a397810 */ /* 0x000fe40007f5e0ff */
[----:B------:R-:W-:-:S02]  /*15ae0*/  LOP3.LUT R52, R53, 0x380, RZ, 0xc0, !PT ;  /* 0x0000038035347812 */ /* 0x000fc400078ec0ff */
[----:B------:R-:W-:Y:S02]  /*15af0*/  LOP3.LUT R14, R14, 0xffffff80, RZ, 0xc0, !PT ;  /* 0xffffff800e0e7812 */ /* 0x000fe400078ec0ff */
[----:B------:R-:W-:Y:S02]  /*15b00*/  LOP3.LUT R44, R45, 0x380, RZ, 0xc0, !PT ;  /* 0x000003802d2c7812 */ /* 0x000fe400078ec0ff */
[----:B------:R-:W-:Y:S01]  /*15b10*/  LOP3.LUT R48, R49, 0x380, RZ, 0xc0, !PT ;  /* 0x0000038031307812 */ /* 0x000fe200078ec0ff */
[----:B------:R-:W-:Y:S01]  /*15b20*/  IMAD.IADD R14, R15, 0x1, -R14 ;  /* 0x000000010f0e7824 */ /* 0x000fe200078e0a0e */
        /* <DEDUP_REMOVED lines=13> */
[----:B------:R-:W-:-:S02]  /*15c00*/  LOP3.LUT P0, RZ, R14, 0x3, RZ, 0xc0, !PT ;  /* 0x000000030eff7812 */ /* 0x000fc4000780c0ff */
[C---:B------:R-:W-:Y:S02]  /*15c10*/  IADD3 R65, P4, R10.reuse, 0xd000, RZ ;  /* 0x0000d0000a417810 */ /* 0x040fe40007f9e0ff */
[----:B------:R-:W-:Y:S02]  /*15c20*/  IADD3 R69, P3, R10, 0xe000, RZ ;  /* 0x0000e0000a457810 */ /* 0x000fe40007f7e0ff */
[----:B------:R-:W-:Y:S02]  /*15c30*/  LOP3.LUT R64, R65, 0x380, RZ, 0xc0, !PT ;  /* 0x0000038041407812 */ /* 0x000fe400078ec0ff */
[----:B------:R-:W-:Y:S02]  /*15c40*/  LOP3.LUT R68, R69, 0x380, RZ, 0xc0, !PT ;  /* 0x0000038045447812 */ /* 0x000fe400078ec0ff */
[----:B------:R-:W-:Y:S02]  /*15c50*/  SHF.R.U64 R64, R64, 0x3, RZ ;  /* 0x0000000340407819 */ /* 0x000fe400000012ff */
[----:B------:R-:W-:-:S02]  /*15c60*/  SHF.R.U64 R68, R68, 0x3, RZ ;  /* 0x0000000344447819 */ /* 0x000fc400000012ff */
[----:B------:R-:W-:Y:S01]  /*15c70*/  LOP3.LUT R64, R64, R65, RZ, 0x3c, !PT ;  /* 0x0000004140407212 */ /* 0x000fe200078e3cff */
[--C-:B------:R-:W-:Y:S01]  /*15c80*/  IMAD.X R65, RZ, RZ, R11.reuse, P4 ;  /* 0x000000ffff417224 */ /* 0x100fe200020e060b */
[----:B------:R-:W-:Y:S01]  /*15c90*/  LOP3.LUT R68, R68, R69, RZ, 0x3c, !PT ;  /* 0x0000004544447212 */ /* 0x000fe200078e3cff */
[----:B------:R-:W-:Y:S01]  /*15ca0*/  IMAD.X R69, RZ, RZ, R11, P3 ;  /* 0x000000ffff457224 */ /* 0x000fe200018e060b */
[--C-:B------:R-:W-:Y:S01]  /*15cb0*/  SHF.R.S32.HI R77, RZ, 0x1f, R215.reuse ;  /* 0x0000001fff4d7819 */ /* 0x100fe200000114d7 */
[----:B------:R-:W-:Y:S02]  /*15cc0*/  IMAD.MOV.U32 R76, RZ, RZ, R215 ;  /* 0x000000ffff4c7224 */ /* 0x000fe400078e00d7 */
[----:B------:R-:W-:-:S05]  /*15cd0*/  IMAD R83, R237, -0x80, R0 ;  /* 0xffffff80ed537824 */ /* 0x000fca00078e0200 */
[----:B------:R-:W-:Y:S02]  /*15ce0*/  ISETP.GE.AND P3, PT, R220, R83, PT ;  /* 0x00000053dc00720c */ /* 0x000fe40003f66270 */
[----:B------:R-:W-:Y:S01]  /*15cf0*/  SHF.R.S32.HI R221, RZ, 0x1f, R220 ;  /* 0x0000001fffdd7819 */ /* 0x000fe200000114dc */
[----:B------:R-:W-:Y:S01]  /*15d00*/  BSSY B1, `(.L_x_9404) ;  /* 0x000006b000017945 */ /* 0x000fe20003800000 */
[----:B--2---:R-:W-:Y:S02]  /*15d10*/  IMAD R9, R237, 0x80, R8 ;  /* 0x00000080ed097824 */ /* 0x004fe400078e0208 */
[----:B------:R-:W-:Y:S01]  /*15d20*/  IMAD R8, R80, UR5, R3 ;  /* 0x0000000550087c24 */ /* 0x000fe2000f8e0203 */
[----:B------:R-:W-:Y:S02]  /*15d30*/  ULDC.64 UR4, c[0x0][0xb40] ;  /* 0x0002d00000047ab9 */ /* 0x000fe40000000a00 */
[----:B------:R-:W-:Y:S02]  /*15d40*/  SHF.R.S32.HI R3, RZ, 0x1f, R9 ;  /* 0x0000001fff037819 */ /* 0x000fe40000011409 */
[----:B------:R-:W-:-:S04]  /*15d50*/  IADD3 R6, P5, R9, R6, RZ ;  /* 0x0000000609067210 */ /* 0x000fc80007fbe0ff */
[----:B------:R-:W-:Y:S02]  /*15d60*/  IADD3.X R3, R3, R7, R8, P5, !PT ;  /* 0x0000000703037210 */ /* 0x000fe40002ffe408 */
[----:B------:R-:W-:Y:S02]  /*15d70*/  LEA R58, P5, R6, UR4, 0x2 ;  /* 0x00000004063a7c11 */ /* 0x000fe4000f8a10ff */
[----:B------:R-:W-:Y:S02]  /*15d80*/  IADD3 R7, P1, R10, 0xa000, RZ ;  /* 0x0000a0000a077810 */ /* 0x000fe40007f3e0ff */
[----:B------:R-:W-:Y:S01]  /*15d90*/  LEA.HI.X R59, R6, UR5, R3, 0x2, P5 ;  /* 0x00000005063b7c11 */ /* 0x000fe2000a8f1403 */
[----:B------:R-:W-:Y:S01]  /*15da0*/  VIADD R3, R9, 0x8 ;  /* 0x0000000809037836 */ /* 0x000fe20000000000 */
[----:B------:R-:W-:Y:S01]  /*15db0*/  IADD3 R41, P5, R10, 0x6000, RZ ;  /* 0x000060000a297810 */ /* 0x000fe20007fbe0ff */
[----:B------:R-:W-:Y:S01]  /*15dc0*/  ULDC.64 UR4, c[0x0][0xaa0] ;  /* 0x0002a80000047ab9 */ /* 0x000fe20000000a00 */
[----:B------:R-:W-:-:S02]  /*15dd0*/  LOP3.LUT R6, R7, 0x380, RZ, 0xc0, !PT ;  /* 0x0000038007067812 */ /* 0x000fc400078ec0ff */
[----:B------:R-:W-:Y:S02]  /*15de0*/  LOP3.LUT R40, R41, 0x380, RZ, 0xc0, !PT ;  /* 0x0000038029287812 */ /* 0x000fe400078ec0ff */
[----:B------:R-:W-:Y:S02]  /*15df0*/  SHF.R.U64 R6, R6, 0x3, RZ ;  /* 0x0000000306067819 */ /* 0x000fe400000012ff */
[----:B------:R-:W-:Y:S02]  /*15e00*/  SHF.R.U64 R40, R40, 0x3, RZ ;  /* 0x0000000328287819 */ /* 0x000fe400000012ff */
[----:B------:R-:W-:Y:S01]  /*15e10*/  LOP3.LUT R6, R6, R7, RZ, 0x3c, !PT ;  /* 0x0000000706067212 */ /* 0x000fe200078e3cff */
[--C-:B------:R-:W-:Y:S01]  /*15e20*/  IMAD.X R7, RZ, RZ, R11.reuse, P1 ;  /* 0x000000ffff077224 */ /* 0x100fe200008e060b */
[----:B------:R-:W-:Y:S01]  /*15e30*/  LOP3.LUT R40, R40, R41, RZ, 0x3c, !PT ;  /* 0x0000002928287212 */ /* 0x000fe200078e3cff */
[----:B------:R-:W-:Y:S01]  /*15e40*/  IMAD.X R41, RZ, RZ, R11, P5 ;  /* 0x000000ffff297224 */ /* 0x000fe200028e060b */
[----:B------:R-:W-:-:S02]  /*15e50*/  IADD3 R61, P5, R10, 0xc000, RZ ;  /* 0x0000c0000a3d7810 */ /* 0x000fc40007fbe0ff */
[C---:B------:R-:W-:Y:S02]  /*15e60*/  IADD3 R8, P2, R10.reuse, 0xf000, RZ ;  /* 0x0000f0000a087810 */ /* 0x040fe40007f5e0ff */
[-C--:B------:R-:W-:Y:S02]  /*15e70*/  ISETP.GE.OR P1, PT, R9, R0.reuse, P0 ;  /* 0x000000000900720c */ /* 0x080fe40000726670 */
[----:B------:R-:W-:Y:S01]  /*15e80*/  LOP3.LUT R60, R61, 0x380, RZ, 0xc0, !PT ;  /* 0x000003803d3c7812 */ /* 0x000fe200078ec0ff */
[----:B------:R-:W-:Y:S01]  /*15e90*/  IMAD.X R73, RZ, RZ, R11, P2 ;  /* 0x000000ffff497224 */ /* 0x000fe200010e060b */
[----:B------:R-:W-:Y:S02]  /*15ea0*/  ISETP.GE.OR P0, PT, R3, R0, P0 ;  /* 0x000000000300720c */ /* 0x000fe40000706670 */
[----:B------:R-:W-:Y:S02]  /*15eb0*/  LOP3.LUT R9, R10, 0x380, RZ, 0xc0, !PT ;  /* 0x000003800a097812 */ /* 0x000fe400078ec0ff */
[----:B------:R-:W-:-:S02]  /*15ec0*/  LOP3.LUT R3, R8, 0x380, RZ, 0xc0, !PT ;  /* 0x0000038008037812 */ /* 0x000fc400078ec0ff */
[----:B------:R-:W-:Y:S02]  /*15ed0*/  SHF.R.U64 R60, R60, 0x3, RZ ;  /* 0x000000033c3c7819 */ /* 0x000fe400000012ff */
[----:B------:R-:W-:Y:S01]  /*15ee0*/  SHF.R.U64 R9, R9, 0x3, RZ ;  /* 0x0000000309097819 */ /* 0x000fe200000012ff */
[----:B------:R-:W-:Y:S01]  /*15ef0*/  @!P1 STG.E desc[UR40][R58.64], R4 ;  /* 0x000000043a009986 */ /* 0x000fe2000c101928 */
[----:B------:R-:W-:Y:S02]  /*15f00*/  SHF.R.U64 R3, R3, 0x3, RZ ;  /* 0x0000000303037819 */ /* 0x000fe400000012ff */
[----:B------:R-:W-:Y:S01]  /*15f10*/  LOP3.LUT R60, R60, R61, RZ, 0x3c, !PT ;  /* 0x0000003d3c3c7212 */ /* 0x000fe200078e3cff */
[----:B------:R-:W-:Y:S01]  /*15f20*/  IMAD.X R61, RZ, RZ, R11, P5 ;  /* 0x000000ffff3d7224 */ /* 0x000fe200028e060b */
[----:B------:R-:W-:Y:S01]  /*15f30*/  LOP3.LUT R10, R9, R10, RZ, 0x3c, !PT ;  /* 0x0000000a090a7212 */ /* 0x000fe200078e3cff */
[----:B------:R2:W-:Y:S01]  /*15f40*/  @!P0 STG.E desc[UR40][R58.64+0x20], R5 ;  /* 0x000020053a008986 */ /* 0x0005e2000c101928 */
[----:B------:R-:W-:-:S03]  /*15f50*/  LOP3.LUT R72, R3, R8, RZ, 0x3c, !PT ;  /* 0x0000000803487212 */ /* 0x000fc600078e3cff */
        /* <DEDUP_REMOVED lines=10> */
[----:B--2---:R-:W5:Y:S04]  /*16000*/  LD.E.128 R4, desc[UR40][R6.64] ;  /* 0x0000002806047980 */ /* 0x004f68000c101d00 */
        /* <DEDUP_REMOVED lines=15> */
[----:B------:R-:W-:Y:S02]  /*16100*/  VIADD R0, R220, 0x40 ;  /* 0x00000040dc007836 */ /* 0x000fe40000000000 */
[----:B------:R-:W-:Y:S02]  /*16110*/  IMAD R21, R78, UR4, RZ ;  /* 0x000000044e157c24 */ /* 0x000fe4000f8e02ff */
[----:B------:R-:W-:Y:S01]  /*16120*/  IMAD.IADD R77, R77, 0x1, R3 ;  /* 0x000000014d4d7824 */ /* 0x000fe200078e0203 */
[----:B------:R-:W-:Y:S01]  /*16130*/  ISETP.GE.AND P0, PT, R0, R83, PT ;  /* 0x000000530000720c */ /* 0x000fe20003f06270 */
        /* <DEDUP_REMOVED lines=12> */
[----:B--2---:R2:W-:Y:S03]  /*16200*/  SYNCS.ARRIVE.TRANS64.RED.A1T0 RZ, [R0+URZ], RZ ;  /* 0x000000ff00ff79a7 */ /* 0x0045e6000810043f */
[----:B------:R-:W-:-:S02]  /*16210*/  IMAD R3, R80, UR5, R3 ;  /* 0x0000000550037c24 */ /* 0x000fc4000f8e0203 */
[----:B------:R-:W-:-:S04]  /*16220*/  IMAD.WIDE R76, R237, 0x80, R220 ;  /* 0x00000080ed4c7825 */ /* 0x000fc800078e02dc */
[----:B------:R-:W-:Y:S01]  /*16230*/  IMAD.IADD R83, R79, 0x1, R3 ;  /* 0x000000014f537824 */ /* 0x000fe200078e0203 */
[----:B--2---:R-:W-:Y:S06]  /*16240*/  @P3 BRA `(.L_x_9405) ;  /* 0x0000000000583947 */ /* 0x004fec0003800000 */
        /* <DEDUP_REMOVED lines=14> */
[----:B------:R-:W-:Y:S01]  /*16330*/  LEA.HI.X R81, R20, UR7, R3, 0x1, P3 ;  /* 0x0000000714517c11 */ /* 0x000fe200098f0c03 */
[----:B------:R-:W-:-:S04]  /*16340*/  VIADD R3, R215, 0x80 ;  /* 0x00000080d7037836 */ /* 0x000fc80000000000 */
[----:B-----5:R2:W-:Y:S01]  /*16350*/  @!P5 STG.E.128 desc[UR40][R80.64], R8 ;  /* 0x000000085000d986 */ /* 0x0205e2000c101d28 */
[----:B------:R-:W-:Y:S02]  /*16360*/  ISETP.GE.AND P3, PT, R3, UR4, PT ;  /* 0x0000000403007c0c */ /* 0x000fe4000bf66270 */
[----:B------:R-:W-:-:S03]  /*16370*/  ISETP.GE.AND P5, PT, R0, UR4, PT ;  /* 0x0000000400007c0c */ /* 0x000fc6000bfa6270 */
[----:B------:R2:W-:Y:S08]  /*16380*/  @!P4 STG.E.128 desc[UR40][R80.64+0x80], R32 ;  /* 0x000080205000c986 */ /* 0x0005f0000c101d28 */
[----:B------:R2:W-:Y:S04]  /*16390*/  @!P3 STG.E.128 desc[UR40][R80.64+0x100], R48 ;  /* 0x000100305000b986 */ /* 0x0005e8000c101d28 */
[----:B------:R2:W-:Y:S02]  /*163a0*/  @!P5 STG.E.128 desc[UR40][R80.64+0x180], R60 ;  /* 0x0001803c5000d986 */ /* 0x0005e4000c101d28 */
.L_x_9405:
[----:B------:R-:W-:Y:S05]  /*163b0*/  BSYNC B1 ;  /* 0x0000000000017941 */ /* 0x000fea0003800000 */
.L_x_9404:
[----:B------:R-:W-:Y:S04]  /*163c0*/  BSSY B1, `(.L_x_9406) ;  /* 0x000001a000017945 */ /* 0x000fe80003800000 */
[----:B------:R-:W-:Y:S05]  /*163d0*/  @P2 BRA `(.L_x_9407) ;  /* 0x0000000000602947 */ /* 0x000fea0003800000 */
[----:B------:R-:W-:Y:S01]  /*163e0*/  IADD3 R3, P2, R76, 0x20, RZ ;  /* 0x000000204c037810 */ /* 0x000fe20007f5e0ff */
[----:B------:R-:W-:Y:S01]  /*163f0*/  ULDC.64 UR6, c[0x0][0xad8] ;  /* 0x0002b60000067ab9 */ /* 0x000fe20000000a00 */
[----:B--2--5:R-:W-:Y:S01]  /*16400*/  IMAD.MOV.U32 R8, RZ, RZ, R78 ;  /* 0x000000ffff087224 */ /* 0x024fe200078e004e */
        /* <DEDUP_REMOVED lines=10> */
[----:B------:R-:W-:Y:S01]  /*164b0*/  VIADD R0, R215, 0x80 ;  /* 0x00000080d7007836 */ /* 0x000fe20000000000 */
[----:B------:R-:W-:Y:S01]  /*164c0*/  LEA R10, P5, R8, UR6, 0x1 ;  /* 0x00000006080a7c11 */ /* 0x000fe2000f8a08ff */
[----:B------:R-:W-:Y:S02]  /*164d0*/  IMAD.IADD R3, R9, 0x1, R3 ;  /* 0x0000000109037824 */ /* 0x000fe400078e0203 */
        /* <DEDUP_REMOVED lines=8> */
.L_x_9407:
[----:B------:R-:W-:Y:S05]  /*16560*/  BSYNC B1 ;  /* 0x0000000000017941 */ /* 0x000fea0003800000 */
.L_x_9406:
[----:B------:R-:W-:Y:S04]  /*16570*/  BSSY B1, `(.L_x_9408) ;  /* 0x000001a000017945 */ /* 0x000fe80003800000 */
[----:B------:R-:W-:Y:S05]  /*16580*/  @P0 BRA `(.L_x_9409) ;  /* 0x0000000000600947 */ /* 0x000fea0003800000 */
[----:B------:R-:W-:Y:S01]  /*16590*/  IADD3 R3, P0, R76, 0x40, RZ ;  /* 0x000000404c037810 */ /* 0x000fe20007f1e0ff */
[C---:B--2--5:R-:W-:Y:S01]  /*165a0*/  VIADD R8, R215.reuse, 0x40 ;  /* 0x00000040d7087836 */ /* 0x064fe20000000000 */
        /* <DEDUP_REMOVED lines=10> */
[----:B---3--:R-:W-:Y:S02]  /*16650*/  VIADD R10, R215, 0xc0 ;  /* 0x000000c0d70a7836 */ /* 0x008fe40000000000 */
        /* <DEDUP_REMOVED lines=11> */
.L_x_9409:
[----:B------:R-:W-:Y:S05]  /*16710*/  BSYNC B1 ;  /* 0x0000000000017941 */ /* 0x000fea0003800000 */
.L_x_9408:
[----:B------:R-:W-:Y:S05]  /*16720*/  @P1 BRA `(.L_x_9410) ;  /* 0x0000000c00501947 */ /* 0x000fea0003800000 */
[----:B------:R-:W-:Y:S01]  /*16730*/  IADD3 R3, P0, R76, 0x60, RZ ;  /* 0x000000604c037810 */ /* 0x000fe20007f1e0ff */
[C---:B------:R-:W-:Y:S01]  /*16740*/  VIADD R0, R215.reuse, 0x40 ;  /* 0x00000040d7007836 */ /* 0x040fe20000000000 */
        /* <DEDUP_REMOVED lines=24> */
.L_x_9402:
[----:B------:R-:W-:Y:S01]  /*168d0*/  ULDC.64 UR4, c[0x0][0xbd8] ;  /* 0x0002f60000047ab9 */ /* 0x000fe20000000a00 */
[----:B------:R-:W2:Y:S01]  /*168e0*/  LDC.64 R4, c[0x0][0xbd8] ;  /* 0x0002f600ff047b82 */ /* 0x000ea20000000a00 */
[----:B------:R-:W-:Y:S01]  /*168f0*/  ISETP.NE.U32.AND P0, PT, RZ, UR4, PT ;  /* 0x00000004ff007c0c */ /* 0x000fe2000bf05070 */
[----:B------:R-:W-:-:S03]  /*16900*/  IMAD.MOV.U32 R3, RZ, RZ, RZ ;  /* 0x000000ffff037224 */ /* 0x000fc600078e00ff */
[----:B------:R-:W-:Y:S01]  /*16910*/  ISETP.NE.AND.EX P0, PT, RZ, UR5, PT, P0 ;  /* 0x00000005ff007c0c */ /* 0x000fe2000bf05300 */
[----:B------:R-:W-:Y:S02]  /*16920*/  ULDC.64 UR4, c[0x0][0xbe0] ;  /* 0x0002f80000047ab9 */ /* 0x000fe40000000a00 */
[----:B------:R-:W-:-:S04]  /*16930*/  ISETP.NE.U32.AND P1, PT, RZ, UR4, PT ;  /* 0x00000004ff007c0c */ /* 0x000fc8000bf25070 */
[----:B------:R-:W-:Y:S01]  /*16940*/  ISETP.NE.AND.EX P1, PT, RZ, UR5, PT, P1 ;  /* 0x00000005ff007c0c */ /* 0x000fe2000bf25310 */
[----:B--2---:R-:W-:-:S12]  /*16950*/  IMAD.WIDE R4, R233, 0x4, R4 ;  /* 0x00000004e9047825 */ /* 0x004fd800078e0204 */
[----:B------:R-:W2:Y:S01]  /*16960*/  @P1 LDC.64 R6, c[0x0][0xbe0] ;  /* 0x0002f800ff061b82 */ /* 0x000ea20000000a00 */
[----:B------:R-:W-:Y:S02]  /*16970*/  ULDC UR4, c[0x0][0xa88] ;  /* 0x0002a20000047ab9 */ /* 0x000fe40000000800 */
[----:B------:R-:W-:Y:S01]  /*16980*/  IMAD.U32 R0, RZ, RZ, UR4 ;  /* 0x00000004ff007e24 */ /* 0x000fe2000f8e00ff */
[----:B------:R3:W5:Y:S01]  /*16990*/  @P0 LDG.E R3, desc[UR40][R4.64] ;  /* 0x0000002804030981 */ /* 0x000762000c1e1900 */
[----:B------:R-:W4:Y:S01]  /*169a0*/  S2R R8, SR_TID.X ;  /* 0x0000000000087919 */ /* 0x000f220000002100 */
[----:B--2---:R-:W-:-:S05]  /*169b0*/  @P1 IMAD.WIDE R6, R233, 0x4, R6 ;  /* 0x00000004e9061825 */ /* 0x004fca00078e0206 */
[----:B------:R3:W5:Y:S01]  /*169c0*/  @P1 LDG.E R0, desc[UR40][R6.64] ;  /* 0x0000002806001981 */ /* 0x000762000c1e1900 */
[----:B----4-:R-:W-:-:S05]  /*169d0*/  VIADD R8, R8, 0xffffff80 ;  /* 0xffffff8008087836 */ /* 0x010fca0000000000 */
[----:B------:R-:W-:Y:S01]  /*169e0*/  ISETP.GT.AND P2, PT, R8, 0x7f, PT ;  /* 0x0000007f0800780c */ /* 0x000fe20003f44270 */
[----:B------:R-:W-:-:S12]  /*169f0*/  @P1 BRA `(.L_x_9411) ;  /* 0x0000000000101947 */ /* 0x000fd80003800000 */
[----:B------:R-:W-:Y:S05]  /*16a00*/  @!P0 BRA `(.L_x_9411) ;  /* 0x00000000000c8947 */ /* 0x000fea0003800000 */
[----:B---3--:R-:W2:Y:S04]  /*16a10*/  LDG.E R7, desc[UR40][R4.64] ;  /* 0x0000002804077981 */ /* 0x008ea8000c1e1900 */
[----:B-----5:R-:W2:Y:S02]  /*16a20*/  LDG.E R0, desc[UR40][R4.64+0x4] ;  /* 0x0000042804007981 */ /* 0x020ea4000c1e1900 */
[----:B--2---:R-:W-:-:S07]  /*16a30*/  IMAD.IADD R0, R0, 0x1, -R7 ;  /* 0x0000000100007824 */ /* 0x004fce00078e0a07 */
.L_x_9411:
[----:B---3--:R-:W-:Y:S01]  /*16a40*/  SHF.R.S32.HI R4, RZ, 0x1f, R233 ;  /* 0x0000001fff047819 */ /* 0x008fe200000114e9 */
        /* <DEDUP_REMOVED lines=29> */
.L_x_9413:
[----:B------:R-:W-:Y:S05]  /*16c20*/  BSYNC B1 ;  /* 0x0000000000017941 */ /* 0x000fea0003800000 */
.L_x_9412:
        /* <DEDUP_REMOVED lines=23> */
[----:B------:R-:W-:Y:S02]  /*16da0*/  VIADD R0, R220, 0x40 ;  /* 0x00000040dc007836 */ /* 0x000fe40000000000 */
[----:B------:R-:W-:-:S04]  /*16db0*/  IMAD.WIDE R8, R237, 0x80, R8 ;  /* 0x00000080ed087825 */ /* 0x000fc800078e0208 */
        /* <DEDUP_REMOVED lines=24> */
.L_x_9415:
[----:B------:R-:W-:Y:S05]  /*16f40*/  BSYNC B1 ;  /* 0x0000000000017941 */ /* 0x000fea0003800000 */
.L_x_9414:
        /* <DEDUP_REMOVED lines=28> */
.L_x_9417:
[----:B------:R-:W-:Y:S05]  /*17110*/  BSYNC B1 ;  /* 0x0000000000017941 */ /* 0x000fea0003800000 */
.L_x_9416:
        /* <DEDUP_REMOVED lines=27> */
.L_x_9419:
[----:B------:R-:W-:Y:S05]  /*172d0*/  BSYNC B1 ;  /* 0x0000000000017941 */ /* 0x000fea0003800000 */
.L_x_9418:
        /* <DEDUP_REMOVED lines=25> */
.L_x_9410:
[----:B------:R-:W-:Y:S05]  /*17470*/  BSYNC B0 ;  /* 0x0000000000007941 */ /* 0x000fea0003800000 */
.L_x_9401:
[----:B------:R-:W-:Y:S02]  /*17480*/  ULDC UR4, c[0x0][0xc14] ;  /* 0x0003050000047ab9 */ /* 0x000fe40000000800 */
[----:B-1----:R-:W-:-:S13]  /*17490*/  ISETP.GE.AND P0, PT, R211, UR4, PT ;  /* 0x00000004d3007c0c */ /* 0x002fda000bf06270 */
[----:B------:R-:W-:Y:S05]  /*174a0*/  @!P0 BRA `(.L_x_9420) ;  /* 0xfffffe9800c48947 */ /* 0x000fea000383ffff */
[----:B------:R-:W-:Y:S05]  /*174b0*/  BRA `(.L_x_9207) ;  /* 0x0000006000387947 */ /* 0x000fea0003800000 */
.L_x_9205:
[----:B------:R-:W-:-:S08]  /*174c0*/  NOP ;  /* 0x0000000000007918 */ /* 0x000fd00000000000 */
[----:B--2---:R-:W0:-:S00]  /*174d0*/  USETMAXREG.DEALLOC.CTAPOOL 0x18 ;  /* 0x00000018000079c8 */ /* 0x004e0000080e0500 */
        /* <DEDUP_REMOVED lines=58> */
.L_x_9425:
        /* <DEDUP_REMOVED lines=15> */
.L_x_9424:
[----:B------:R-:W-:Y:S05]  /*17970*/  BSYNC B0 ;  /* 0x0000000000007941 */ /* 0x000fea0003800000 */
.L_x_9423:
        /* <DEDUP_REMOVED lines=26> */
.L_x_9421:
        /* <DEDUP_REMOVED lines=20> */
.L_x_9426:
        /* <DEDUP_REMOVED lines=56> */
.L_x_9422:
[----:B------:R-:W-:Y:S02]  /*17fe0*/  IMAD.MOV.U32 R17, RZ, RZ, RZ ;  /* 0x000000ffff117224 */ /* 0x000fe400078e00ff */
[----:B------:R-:W-:Y:S02]  /*17ff0*/  IMAD.U32 R16, RZ, RZ, UR6 ;  /* 0x00000006ff107e24 */ /* 0x000fe4000f8e00ff */
[----:B------:R-:W-:-:S07]  /*18000*/  IMAD.MOV.U32 R18, RZ, RZ, RZ ;  /* 0x000000ffff127224 */ /* 0x000fce00078e00ff */
.L_x_9427:
        /* <DEDUP_REMOVED lines=22> */
.L_x_9528:
        /* <DEDUP_REMOVED lines=45> */
.L_x_9429:
        /* <DEDUP_REMOVED lines=10> */
[----:B------:R-:W-:Y:S01]  /*184e0*/  ISETP.NE.AND.EX P0, PT, RZ, UR5, PT, P0 ;  /* 0x00000005ff007c0c */ /* 0x000fe2000bf05300 */
[----:B---3-5:R-:W-:-:S05]  /*184f0*/  IMAD.IADD R8, R8, 0x1, R6 ;  /* 0x0000000108087824 */ /* 0x028fca00078e0206 */
[----:B------:R1:W-:Y:S07]  /*18500*/  STL [R1+0x10], R8 ;  /* 0x0000100801007387 */ /* 0x0003ee0000100800 */
[----:B------:R-:W-:Y:S05]  /*18510*/  @!P0 BRA `(.L_x_9430) ;  /* 0x0000000000108947 */ /* 0x000fea0003800000 */
[----:B------:R-:W2:Y:S02]  /*18520*/  LDC.64 R4, c[0x0][0xa20] ;  /* 0x00028800ff047b82 */ /* 0x000ea40000000a00 */
[----:B--2---:R-:W-:-:S05]  /*18530*/  IMAD.WIDE R4, R19, 0x4, R4 ;  /* 0x0000000413047825 */ /* 0x004fca00078e0204 */
[----:B------:R2:W5:Y:S01]  /*18540*/  LDG.E R7, desc[UR40][R4.64] ;  /* 0x0000002804077981 */ /* 0x000562000c1e1900 */
[----:B------:R-:W-:Y:S05]  /*18550*/  BRA `(.L_x_9431) ;  /* 0x0000000000107947 */ /* 0x000fea0003800000 */
.L_x_9430:
[----:B------:R-:W-:Y:S05]  /*18560*/  @!P3 BRA `(.L_x_9431) ;  /* 0x00000000000cb947 */ /* 0x000fea0003800000 */
[----:B------:R-:W2:Y:S04]  /*18570*/  LDG.E R7, desc[UR40][R4.64] ;  /* 0x0000002804077981 */ /* 0x000ea8000c1e1900 */
[----:B------:R-:W2:Y:S02]  /*18580*/  LDG.E R4, desc[UR40][R4.64+0x4] ;  /* 0x0000042804047981 */ /* 0x000ea4000c1e1900 */
[----:B--2---:R-:W-:-:S07]  /*18590*/  IMAD.IADD R7, R4, 0x1, -R7 ;  /* 0x0000000104077824 */ /* 0x004fce00078e0a07 */
.L_x_9431:
[----:B--2---:R-:W2:Y:S04]  /*185a0*/  @P1 LDG.E R4, desc[UR40][R2.64] ;  /* 0x0000002802041981 */ /* 0x004ea8000c1e1900 */
[----:B-1----:R-:W2:Y:S01]  /*185b0*/  @P1 LDG.E R2, desc[UR40][R2.64+0x4] ;  /* 0x0000042802021981 */ /* 0x002ea2000c1e1900 */
        /* <DEDUP_REMOVED lines=9> */
[----:B------:R-:W1:Y:S02]  /*18650*/  LDC.64 R2, c[0x0][0x9e0] ;  /* 0x00027800ff027b82 */ /* 0x000e640000000a00 */
        /* <DEDUP_REMOVED lines=14> */
.L_x_9434:
[----:B------:R-:W-:-:S13]  /*18740*/  ISETP.NE.AND P0, PT, R3, 0x1, PT ;  /* 0x000000010300780c */ /* 0x000fda0003f05270 */
[----:B------:R-:W1:Y:S02]  /*18750*/  @P0 LDC.64 R6, c[0x0][0x9e8] ;  /* 0x00027a00ff060b82 */ /* 0x000e640000000a00 */
[----:B-1----:R-:W-:-:S05]  /*18760*/  @P0 IMAD.HI.U32 R6, R11, R6, RZ ;  /* 0x000000060b060227 */ /* 0x002fca00078e00ff */
[----:B------:R-:W-:-:S07]  /*18770*/  @P0 SHF.R.U32.HI R11, RZ, R7, R6 ;  /* 0x00000007ff0b0219 */ /* 0x000fce0000011606 */
.L_x_9435:
[----:B------:R-:W-:Y:S05]  /*18780*/  BSYNC B0 ;  /* 0x0000000000007941 */ /* 0x000fea0003800000 */
.L_x_9433:
[----:B------:R-:W-:-:S05]  /*18790*/  IMAD R11, R11, R3, R3 ;  /* 0x000000030b0b7224 */ /* 0x000fca00078e0203 */
[----:B------:R-:W-:-:S07]  /*187a0*/  VIMNMX R2, R2, R11, PT ;  /* 0x0000000b02027248 */ /* 0x000fce0003fe0100 */
.L_x_9432:
        /* <DEDUP_REMOVED lines=15> */
.L_x_9438:
[----:B------:R-:W-:Y:S01]  /*188a0*/  ISETP.NE.AND P0, PT, R3, 0x1, PT ;  /* 0x000000010300780c */ /* 0x000fe20003f05270 */
[----:B------:R-:W-:-:S12]  /*188b0*/  IMAD.MOV.U32 R11, RZ, RZ, R0 ;  /* 0x000000ffff0b7224 */ /* 0x000fd800078e0000 */
[----:B------:R-:W1:Y:S02]  /*188c0*/  @P0 LDC.64 R6, c[0x0][0x9e8] ;  /* 0x00027a00ff060b82 */ /* 0x000e640000000a00 */
[----:B-1----:R-:W-:-:S05]  /*188d0*/  @P0 IMAD.HI.U32 R6, R0, R6, RZ ;  /* 0x0000000600060227 */ /* 0x002fca00078e00ff */
[----:B------:R-:W-:-:S07]  /*188e0*/  @P0 SHF.R.U32.HI R11, RZ, R7, R6 ;  /* 0x00000007ff0b0219 */ /* 0x000fce0000011606 */
.L_x_9439:
[----:B------:R-:W-:Y:S05]  /*188f0*/  BSYNC B0 ;  /* 0x0000000000007941 */ /* 0x000fea0003800000 */
.L_x_9437:
[----:B------:R-:W-:-:S05]  /*18900*/  IMAD R3, R11, R3, RZ ;  /* 0x000000030b037224 */ /* 0x000fca00078e02ff */
[----:B------:R-:W-:-:S07]  /*18910*/  VIMNMX R8, R8, R3, !PT ;  /* 0x0000000308087248 */ /* 0x000fce0007fe0100 */
.L_x_9436:
[----:B------:R-:W-:Y:S01]  /*18920*/  VIADD R2, R2, 0x5f ;  /* 0x0000005f02027836 */ /* 0x000fe20000000000 */
[----:B------:R-:W-:Y:S01]  /*18930*/  BSSY B0, `(.L_x_9440) ;  /* 0x00000ea000007945 */ /* 0x000fe20003800000 */
[----:B------:R-:W-:Y:S01]  /*18940*/  IMAD.HI R8, R8, 0x2aaaaaab, RZ ;  /* 0x2aaaaaab08087827 */ /* 0x000fe200078e02ff */
[----:B------:R-:W-:-:S03]  /*18950*/  PLOP3.LUT P2, PT, PT, PT, PT, 0x80, 0x0 ;  /* 0x000000000000781c */ /* 0x000fc60003f4f070 */
[----:B------:R-:W-:-:S05]  /*18960*/  IMAD.HI R2, R2, 0x2aaaaaab, RZ ;  /* 0x2aaaaaab02027827 */ /* 0x000fca00078e02ff */
[----:B------:R-:W-:-:S04]  /*18970*/  SHF.R.U32.HI R3, RZ, 0x1f, R2 ;  /* 0x0000001fff037819 */ /* 0x000fc80000011602 */
[----:B------:R-:W-:Y:S02]  /*18980*/  LEA.HI.SX32 R3, R2, R3, 0x1c ;  /* 0x0000000302037211 */ /* 0x000fe400078fe2ff */
[----:B------:R-:W-:Y:S02]  /*18990*/  SHF.R.U32.HI R2, RZ, 0x1f, R8 ;  /* 0x0000001fff027819 */ /* 0x000fe40000011608 */
[----:B------:R-:W-:Y:S02]  /*189a0*/  VIMNMX R3, R20, R3, PT ;  /* 0x0000000314037248 */ /* 0x000fe40003fe0100 */
[----:B------:R-:W-:-:S03]  /*189b0*/  LEA.HI.SX32 R2, R8, R2, 0x1c ;  /* 0x0000000208027211 */ /* 0x000fc600078fe2ff */
[----:B------:R-:W-:Y:S01]  /*189c0*/  IMAD R3, R3, 0x60, -R5 ;  /* 0x0000006003037824 */ /* 0x000fe200078e0a05 */
[----:B------:R-:W-:-:S04]  /*189d0*/  VIMNMX R2, RZ, R2, !PT ;  /* 0x00000002ff027248 */ /* 0x000fc80007fe0100 */
[----:B------:R-:W-:Y:S01]  /*189e0*/  VIMNMX R9, R3, R9, PT ;  /* 0x0000000903097248 */ /* 0x000fe20003fe0100 */
[----:B------:R-:W-:-:S05]  /*189f0*/  IMAD R2, R2, 0x60, -R5 ;  /* 0x0000006002027824 */ /* 0x000fca00078e0a05 */
[----:B------:R-:W-:-:S04]  /*18a00*/  VIMNMX R5, RZ, R2, !PT ;  /* 0x00000002ff057248 */ /* 0x000fc80007fe0100 */
[----:B------:R-:W-:Y:S01]  /*18a10*/  ISETP.GT.AND P0, PT, R9, R5, PT ;  /* 0x000000050900720c */ /* 0x000fe20003f04270 */
[----:B------:R-:W-:-:S05]  /*18a20*/  IMAD.WIDE.U32 R2, R5, -0x55555555, RZ ;  /* 0xaaaaaaab05027825 */ /* 0x000fca00078e00ff */
[----:B------:R-:W-:-:S05]  /*18a30*/  SHF.R.U32.HI R2, RZ, 0x6, R3 ;  /* 0x00000006ff027819 */ /* 0x000fca0000011603 */
[----:B------:R-:W-:Y:S02]  /*18a40*/  IMAD.MOV.U32 R3, RZ, RZ, R2 ;  /* 0x000000ffff037224 */ /* 0x000fe400078e0002 */
[----:B------:R-:W-:-:S04]  /*18a50*/  @P0 VIADD R5, R9, 0x5f ;  /* 0x0000005f09050836 */ /* 0x000fc80000000000 */
[----:B------:R-:W-:-:S05]  /*18a60*/  @P0 IMAD.HI R5, R5, 0x2aaaaaab, RZ ;  /* 0x2aaaaaab05050827 */ /* 0x000fca00078e02ff */
[----:B------:R-:W-:-:S04]  /*18a70*/  @P0 SHF.R.U32.HI R6, RZ, 0x1f, R5 ;  /* 0x0000001fff060819 */ /* 0x000fc80000011605 */
[----:B------:R-:W-:-:S04]  /*18a80*/  @P0 LEA.HI.SX32 R3, R5, R6, 0x1c ;  /* 0x0000000605030211 */ /* 0x000fc800078fe2ff */
        /* <DEDUP_REMOVED lines=12> */
.L_x_9598:
[----:B------:R-:W-:-:S03]  /*18b50*/  UMOV UR4, 0xffffffff ;  /* 0xffffffff00047882 */ /* 0x000fc60000000000 */
[----:B------:R-:W-:Y:S05]  /*18b60*/  BRA.DIV UR4, `(.L_x_9443) ;  /* 0x0000005a049c7947 */ /* 0x000fea000b800000 */
[----:B------:R-:W-:-:S13]  /*18b70*/  ELECT P6, URZ, PT ;  /* 0x00000000003f782f */ /* 0x000fda00038c0000 */
.L_x_9601:
        /* <DEDUP_REMOVED lines=12> */
.L_x_9602:
[----:B------:R-:W-:Y:S05]  /*18c40*/  BSYNC B1 ;  /* 0x0000000000017941 */ /* 0x000fea0003800000 */
.L_x_9444:
        /* <DEDUP_REMOVED lines=8> */
.L_x_9603:
        /* <DEDUP_REMOVED lines=11> */
.L_x_9449:
        /* <DEDUP_REMOVED lines=12> */
[----:B------:R-:W-:-:S04]  /*18e40*/  IMAD R9, R3, 0x60, R10 ;  /* 0x0000006003097824 */ /* 0x000fc800078e020a */
[----:B------:R-:W-:-:S05]  /*18e50*/  VIADD R9, R9, 0xffffffa0 ;  /* 0xffffffa009097836 */ /* 0x000fca0000000000 */
[----:B------:R-:W-:-:S03]  /*18e60*/  R2UR UR11, R9 ;  /* 0x00000000090b72ca */ /* 0x000fc600000e0000 */
[----:B------:R-:W-:-:S10]  /*18e70*/  UIADD3 UR8, UR8, 0x1c400, URZ ;  /* 0x0001c40008087890 */ /* 0x000fd4000fffe03f */
[----:B------:R2:W-:Y:S01]  /*18e80*/  UTMALDG.4D [UR8], [UR4], desc[UR6] ;  /* 0x00000608040075b4 */ /* 0x0005e20008019000 */
[----:B------:R-:W3:Y:S02]  /*18e90*/  SYNCS.PHASECHK.TRANS64.TRYWAIT P0, [R8+URZ+0x228c0], R11 ;  /* 0x0228c00b080075a7 */ /* 0x000ee4000800017f */
[----:B--23--:R-:W-:Y:S05]  /*18ea0*/  @!P0 BRA `(.L_x_9450) ;  /* 0x0000005800148947 */ /* 0x00cfea0003800000 */
.L_x_9604:
        /* <DEDUP_REMOVED lines=8> */
.L_x_9451:
        /* <DEDUP_REMOVED lines=31> */
.L_x_9447:
[----:B------:R-:W-:Y:S05]  /*19120*/  BSYNC B1 ;  /* 0x0000000000017941 */ /* 0x000fea0003800000 */
.L_x_9446:
        /* <DEDUP_REMOVED lines=16> */
.L_x_9458:
        /* <DEDUP_REMOVED lines=9> */
.L_x_9605:
        /* <DEDUP_REMOVED lines=11> */
.L_x_9455:
        /* <DEDUP_REMOVED lines=17> */
.L_x_9606:
        /* <DEDUP_REMOVED lines=8> */
.L_x_9457:
        /* <DEDUP_REMOVED lines=31> */
.L_x_9453:
[----:B------:R-:W-:Y:S05]  /*196f0*/  BSYNC B1 ;  /* 0x0000000000017941 */ /* 0x000fea0003800000 */
.L_x_9452:
        /* <DEDUP_REMOVED lines=13> */
.L_x_9441:
[----:B------:R-:W-:Y:S05]  /*197d0*/  BSYNC B0 ;  /* 0x0000000000007941 */ /* 0x000fea0003800000 */
.L_x_9440:
        /* <DEDUP_REMOVED lines=17> */
.L_x_9461:
[----:B------:R-:W-:-:S13]  /*198f0*/  ISETP.NE.AND P1, PT, R3, 0x1, PT ;  /* 0x000000010300780c */ /* 0x000fda0003f25270 */
[----:B------:R-:W2:Y:S02]  /*19900*/  @P1 LDC.64 R4, c[0x0][0x9e8] ;  /* 0x00027a00ff041b82 */ /* 0x000ea40000000a00 */
[----:B--2---:R-:W-:-:S05]  /*19910*/  @P1 IMAD.HI.U32 R4, R6, R4, RZ ;  /* 0x0000000406041227 */ /* 0x004fca00078e00ff */
[----:B------:R-:W-:-:S07]  /*19920*/  @P1 SHF.R.U32.HI R6, RZ, R5, R4 ;  /* 0x00000005ff061219 */ /* 0x000fce0000011604 */
.L_x_9462:
[----:B------:R-:W-:Y:S05]  /*19930*/  BSYNC B0 ;  /* 0x0000000000007941 */ /* 0x000fea0003800000 */
.L_x_9460:
[----:B------:R-:W-:-:S05]  /*19940*/  IMAD R5, R6, R3, R3 ;  /* 0x0000000306057224 */ /* 0x000fca00078e0203 */
[----:B------:R-:W-:-:S07]  /*19950*/  VIMNMX R2, R2, R5, PT ;  /* 0x0000000502027248 */ /* 0x000fce0003fe0100 */
.L_x_9459:
        /* <DEDUP_REMOVED lines=19> */
.L_x_9465:
[----:B------:R-:W-:-:S13]  /*19a90*/  ISETP.NE.AND P0, PT, R3, 0x1, PT ;  /* 0x000000010300780c */ /* 0x000fda0003f05270 */
[----:B------:R-:W3:Y:S02]  /*19aa0*/  @P0 LDC.64 R4, c[0x0][0x9e8] ;  /* 0x00027a00ff040b82 */ /* 0x000ee40000000a00 */
[----:B---3--:R-:W-:-:S05]  /*19ab0*/  @P0 IMAD.HI.U32 R4, R0, R4, RZ ;  /* 0x0000000400040227 */ /* 0x008fca00078e00ff */
[----:B------:R-:W-:-:S07]  /*19ac0*/  @P0 SHF.R.U32.HI R0, RZ, R5, R4 ;  /* 0x00000005ff000219 */ /* 0x000fce0000011604 */
.L_x_9466:
[----:B------:R-:W-:Y:S05]  /*19ad0*/  BSYNC B0 ;  /* 0x0000000000007941 */ /* 0x000fea0003800000 */
.L_x_9464:
[----:B------:R-:W-:-:S05]  /*19ae0*/  IMAD R3, R0, R3, RZ ;  /* 0x0000000300037224 */ /* 0x000fca00078e02ff */
[----:B------:R-:W-:-:S07]  /*19af0*/  VIMNMX R2, R2, R3, !PT ;  /* 0x0000000302027248 */ /* 0x000fce0007fe0100 */
.L_x_9463:
        /* <DEDUP_REMOVED lines=25> */
.L_x_9468:
        /* <DEDUP_REMOVED lines=11> */
[----:B------:R-:W-:Y:S02]  /*19d40*/  IMAD.U32 R4, RZ, RZ, UR6 ;  /* 0x00000006ff047e24 */ /* 0x000fe4000f8e00ff */
[----:B------:R-:W3:Y:S01]  /*19d50*/  LDC.64 R2, c[0x4][R2] ;  /* 0x0100000002027b82 */ /* 0x000ee20000000a00 */
[----:B------:R-:W-:Y:S02]  /*19d60*/  IMAD.U32 R5, RZ, RZ, UR7 ;  /* 0x00000007ff057e24 */ /* 0x000fe4000f8e00ff */
[----:B--2---:R-:W-:Y:S02]  /*19d70*/  IMAD.U32 R6, RZ, RZ, UR8 ;  /* 0x00000008ff067e24 */ /* 0x004fe4000f8e00ff */
[----:B------:R-:W-:-:S02]  /*19d80*/  IMAD.U32 R7, RZ, RZ, UR9 ;  /* 0x00000009ff077e24 */ /* 0x000fc4000f8e00ff */
[----:B------:R-:W-:Y:S02]  /*19d90*/  IMAD.U32 R10, RZ, RZ, UR4 ;  /* 0x00000004ff0a7e24 */ /* 0x000fe4000f8e00ff */
[----:B-1----:R-:W-:Y:S02]  /*19da0*/  IMAD.U32 R11, RZ, RZ, UR5 ;  /* 0x00000005ff0b7e24 */ /* 0x002fe4000f8e00ff */
[----:B------:R-:W-:Y:S02]  /*19db0*/  IMAD.MOV.U32 R8, RZ, RZ, 0x70 ;  /* 0x00000070ff087424 */ /* 0x000fe400078e00ff */
[----:B------:R-:W-:Y:S02]  /*19dc0*/  IMAD.MOV.U32 R12, RZ, RZ, 0x1 ;  /* 0x00000001ff0c7424 */ /* 0x000fe400078e00ff */
[----:B0-----:R-:W-:-:S07]  /*19dd0*/  IMAD.MOV.U32 R13, RZ, RZ, RZ ;  /* 0x000000ffff0d7224 */ /* 0x001fce00078e00ff */
[----:B------:R-:W-:-:S07]  /*19de0*/  LEPC R20, `(.L_x_9470) ;  /* 0x000000001014794e */ /* 0x000fce0000000000 */
[----:B---3--:R-:W-:Y:S05]  /*19df0*/  CALL.ABS.NOINC R2 ;  /* 0x0000000002007343 */ /* 0x008fea0003c00000 */
.L_x_9470:
        /* <DEDUP_REMOVED lines=9> */
[----:B------:R-:W-:Y:S02]  /*19e90*/  IMAD.U32 R4, RZ, RZ, UR6 ;  /* 0x00000006ff047e24 */ /* 0x000fe4000f8e00ff */
[----:B------:R-:W-:Y:S02]  /*19ea0*/  IMAD.U32 R5, RZ, RZ, UR7 ;  /* 0x00000007ff057e24 */ /* 0x000fe4000f8e00ff */
[----:B--2---:R-:W-:Y:S02]  /*19eb0*/  IMAD.U32 R6, RZ, RZ, UR8 ;  /* 0x00000008ff067e24 */ /* 0x004fe4000f8e00ff */
[----:B------:R-:W-:-:S02]  /*19ec0*/  IMAD.U32 R7, RZ, RZ, UR9 ;  /* 0x00000009ff077e24 */ /* 0x000fc4000f8e00ff */
[----:B------:R-:W-:Y:S02]  /*19ed0*/  IMAD.U32 R10, RZ, RZ, UR4 ;  /* 0x00000004ff0a7e24 */ /* 0x000fe4000f8e00ff */
[----:B-1----:R-:W-:Y:S02]  /*19ee0*/  IMAD.U32 R11, RZ, RZ, UR5 ;  /* 0x00000005ff0b7e24 */ /* 0x002fe4000f8e00ff */
[----:B------:R-:W-:Y:S02]  /*19ef0*/  IMAD.MOV.U32 R8, RZ, RZ, 0x70 ;  /* 0x00000070ff087424 */ /* 0x000fe400078e00ff */
[----:B------:R-:W-:Y:S02]  /*19f00*/  IMAD.MOV.U32 R12, RZ, RZ, 0x1 ;  /* 0x00000001ff0c7424 */ /* 0x000fe400078e00ff */
[----:B0--3--:R-:W-:-:S07]  /*19f10*/  IMAD.MOV.U32 R13, RZ, RZ, RZ ;  /* 0x000000ffff0d7224 */ /* 0x009fce00078e00ff */
[----:B------:R-:W-:-:S07]  /*19f20*/  LEPC R20, `(.L_x_9472) ;  /* 0x000000001014794e */ /* 0x000fce0000000000 */
[----:B----4-:R-:W-:Y:S05]  /*19f30*/  CALL.ABS.NOINC R2 ;  /* 0x0000000002007343 */ /* 0x010fea0003c00000 */
.L_x_9472:
        /* <DEDUP_REMOVED lines=16> */
.L_x_9471:
        /* <DEDUP_REMOVED lines=28> */
.L_x_9473:
        /* <DEDUP_REMOVED lines=16> */
[----:B--2--5:R-:W-:Y:S01]  /*1a300*/  SEL R6, R4, RZ, !P0 ;  /* 0x000000ff04067207 */ /* 0x024fe20004000000 */
[----:B---3--:R-:W-:Y:S01]  /*1a310*/  VIADD R3, R3, 0xffffffff ;  /* 0xffffffff03037836 */ /* 0x008fe20000000000 */
[----:B------:R-:W-:Y:S07]  /*1a320*/  BRA.DIV UR4, `(.L_x_9474) ;  /* 0x0000004604307947 */ /* 0x000fee000b800000 */
.L_x_9609:
[----:B------:R-:W-:Y:S01]  /*1a330*/  UMOV UR4, 0xffffffff ;  /* 0xffffffff00047882 */ /* 0x000fe20000000000 */
[----:B------:R-:W-:Y:S02]  /*1a340*/  SHF.R.S32.HI R8, RZ, 0x1f, R4 ;  /* 0x0000001fff087819 */ /* 0x000fe40000011404 */
[----:B------:R-:W-:Y:S05]  /*1a350*/  BRA.DIV UR4, `(.L_x_9475) ;  /* 0x0000004604587947 */ /* 0x000fea000b800000 */
[----:B------:R-:W-:-:S13]  /*1a360*/  ELECT P6, URZ, PT ;  /* 0x00000000003f782f */ /* 0x000fda00038c0000 */
.L_x_9612:
        /* <DEDUP_REMOVED lines=22> */
.L_x_9477:
        /* <DEDUP_REMOVED lines=9> */
.L_x_9613:
        /* <DEDUP_REMOVED lines=11> */
.L_x_9479:
        /* <DEDUP_REMOVED lines=21> */
[----:B0-----:R-:W-:Y:S01]  /*1a760*/  NOP ;  /* 0x0000000000007918 */ /* 0x001fe20000000000 */
.L_x_9476:
        /* <DEDUP_REMOVED lines=30> */
.L_x_9614:
[----:B------:R-:W-:Y:S05]  /*1a950*/  BSYNC B0 ;  /* 0x0000000000007941 */ /* 0x000fea0003800000 */
.L_x_9480:
        /* <DEDUP_REMOVED lines=11> */
.L_x_9615:
        /* <DEDUP_REMOVED lines=11> */
.L_x_9485:
        /* <DEDUP_REMOVED lines=37> */
.L_x_9483:
[----:B------:R-:W-:Y:S05]  /*1ad10*/  BSYNC B0 ;  /* 0x0000000000007941 */ /* 0x000fea0003800000 */
.L_x_9482:
        /* <DEDUP_REMOVED lines=45> */
.L_x_9492:
[----:B------:R-:W2:Y:S01]  /*1aff0*/  S2R R3, SR_CgaCtaId ;  /* 0x0000000000037919 */ /* 0x000ea20000008800 */
[----:B------:R-:W-:-:S04]  /*1b000*/  MOV R2, 0x400 ;  /* 0x0000040000027802 */ /* 0x000fc80000000f00 */
[----:B--2---:R-:W-:Y:S02]  /*1b010*/  LEA R2, R3, R2, 0x18 ;  /* 0x0000000203027211 */ /* 0x004fe400078ec0ff */
[----:B------:R-:W-:-:S03]  /*1b020*/  SHF.L.U32 R3, R12, 0x1f, RZ ;  /* 0x0000001f0c037819 */ /* 0x000fc600000006ff */
[----:B------:R-:W-:-:S04]  /*1b030*/  IMAD R2, R13, 0x8, R2 ;  /* 0x000000080d027824 */ /* 0x000fc800078e0202 */
[----:B------:R-:W2:Y:S02]  /*1b040*/  SYNCS.PHASECHK.TRANS64.TRYWAIT P0, [R2+URZ+0x22840], R3 ;  /* 0x02284003020075a7 */ /* 0x000ea4000800017f */
[----:B--2---:R-:W-:Y:S05]  /*1b050*/  @!P0 BRA `(.L_x_9493) ;  /* 0x0000003800808947 */ /* 0x004fea0003800000 */
.L_x_9616:
        /* <DEDUP_REMOVED lines=11> */
.L_x_9494:
        /* <DEDUP_REMOVED lines=22> */
.L_x_9617:
        /* <DEDUP_REMOVED lines=8> */
.L_x_9496:
        /* <DEDUP_REMOVED lines=34> */
.L_x_9491:
[----:B------:R-:W-:Y:S05]  /*1b510*/  BSYNC B2 ;  /* 0x0000000000027941 */ /* 0x000fea0003800000 */
.L_x_9490:
[----:B------:R-:W2:Y:S02]  /*1b520*/  LDL R2, [R1+0x20] ;  /* 0x0000200001027983 */ /* 0x000ea40000100800 */
[----:B--2---:R-:W-:-:S07]  /*1b530*/  VIADD R5, R2, 0xfffffffd ;  /* 0xfffffffd02057836 */ /* 0x004fce0000000000 */
.L_x_9489:
[----:B------:R-:W-:Y:S05]  /*1b540*/  BSYNC B1 ;  /* 0x0000000000017941 */ /* 0x000fea0003800000 */
.L_x_9488:
[----:B------:R-:W2:Y:S01]  /*1b550*/  LDL.LU R2, [R1+0x20] ;  /* 0x0000200001027983 */ /* 0x000ea20000300800 */
[----:B------:R-:W-:Y:S01]  /*1b560*/  VIADD R9, R9, 0xfffffffe ;  /* 0xfffffffe09097836 */ /* 0x000fe20000000000 */
[----:B--2---:R-:W-:-:S04]  /*1b570*/  LOP3.LUT R2, RZ, R2, RZ, 0x33, !PT ;  /* 0x00000002ff027212 */ /* 0x004fc800078e33ff */
[----:B------:R-:W-:-:S13]  /*1b580*/  ISETP.NE.AND P0, PT, R9, R2, PT ;  /* 0x000000020900720c */ /* 0x000fda0003f05270 */
[----:B------:R-:W-:Y:S05]  /*1b590*/  @!P0 BRA `(.L_x_9487) ;  /* 0x0000000c00a08947 */ /* 0x000fea0003800000 */
.L_x_9511:
        /* <DEDUP_REMOVED lines=32> */
.L_x_9499:
[----:B------:R-:W3:Y:S01]  /*1b7a0*/  S2R R3, SR_CgaCtaId ;  /* 0x0000000000037919 */ /* 0x000ee20000008800 */
[----:B------:R-:W-:-:S04]  /*1b7b0*/  MOV R2, 0x400 ;  /* 0x0000040000027802 */ /* 0x000fc80000000f00 */
[----:B---3--:R-:W-:Y:S02]  /*1b7c0*/  LEA R2, R3, R2, 0x18 ;  /* 0x0000000203027211 */ /* 0x008fe400078ec0ff */
[----:B------:R-:W-:-:S03]  /*1b7d0*/  SHF.L.U32 R3, R9, 0x1f, RZ ;  /* 0x0000001f09037819 */ /* 0x000fc600000006ff */
[----:B------:R-:W-:-:S04]  /*1b7e0*/  IMAD R2, R10, 0x8, R2 ;  /* 0x000000080a027824 */ /* 0x000fc800078e0202 */
[----:B------:R-:W3:Y:S02]  /*1b7f0*/  SYNCS.PHASECHK.TRANS64.TRYWAIT P0, [R2+URZ+0x22840], R3 ;  /* 0x02284003020075a7 */ /* 0x000ee4000800017f */
[----:B---3--:R-:W-:Y:S05]  /*1b800*/  @!P0 BRA `(.L_x_9500) ;  /* 0x0000003000bc8947 */ /* 0x008fea0003800000 */
.L_x_9618:
        /* <DEDUP_REMOVED lines=11> */
.L_x_9501:
        /* <DEDUP_REMOVED lines=21> */
.L_x_9619:
        /* <DEDUP_REMOVED lines=8> */
.L_x_9503:
        /* <DEDUP_REMOVED lines=33> */
.L_x_9498:
[----:B------:R-:W-:Y:S05]  /*1bca0*/  BSYNC B1 ;  /* 0x0000000000017941 */ /* 0x000fea0003800000 */
.L_x_9497:
        /* <DEDUP_REMOVED lines=32> */
.L_x_9506:
[----:B------:R-:W3:Y:S01]  /*1beb0*/  S2R R3, SR_CgaCtaId ;  /* 0x0000000000037919 */ /* 0x000ee20000008800 */
[----:B------:R-:W-:-:S04]  /*1bec0*/  MOV R2, 0x400 ;  /* 0x0000040000027802 */ /* 0x000fc80000000f00 */
[----:B---3--:R-:W-:Y:S02]  /*1bed0*/  LEA R2, R3, R2, 0x18 ;  /* 0x0000000203027211 */ /* 0x008fe400078ec0ff */
[----:B------:R-:W-:-:S03]  /*1bee0*/  SHF.L.U32 R3, R11, 0x1f, RZ ;  /* 0x0000001f0b037819 */ /* 0x000fc600000006ff */
[----:B------:R-:W-:-:S04]  /*1bef0*/  IMAD R2, R12, 0x8, R2 ;  /* 0x000000080c027824 */ /* 0x000fc800078e0202 */
[----:B------:R-:W3:Y:S02]  /*1bf00*/  SYNCS.PHASECHK.TRANS64.TRYWAIT P0, [R2+URZ+0x22840], R3 ;  /* 0x02284003020075a7 */ /* 0x000ee4000800017f */
[----:B---3--:R-:W-:Y:S05]  /*1bf10*/  @!P0 BRA `(.L_x_9507) ;  /* 0x0000002c00208947 */ /* 0x008fea0003800000 */
.L_x_9620:
        /* <DEDUP_REMOVED lines=11> */
.L_x_9508:
        /* <DEDUP_REMOVED lines=22> */
.L_x_9621:
        /* <DEDUP_REMOVED lines=8> */
.L_x_9510:
        /* <DEDUP_REMOVED lines=34> */
.L_x_9505:
[----:B------:R-:W-:Y:S05]  /*1c3d0*/  BSYNC B1 ;  /* 0x0000000000017941 */ /* 0x000fea0003800000 */
.L_x_9504:
[----:B------:R-:W2:Y:S01]  /*1c3e0*/  LDL R2, [R1+0x18] ;  /* 0x0000180001027983 */ /* 0x000ea20000100800 */
[----:B------:R-:W-:Y:S01]  /*1c3f0*/  VIADD R5, R5, 0xfffffffe ;  /* 0xfffffffe05057836 */ /* 0x000fe20000000000 */
[----:B--2---:R-:W-:-:S13]  /*1c400*/  ISETP.GT.AND P0, PT, R9, R2, PT ;  /* 0x000000020900720c */ /* 0x004fda0003f04270 */
[----:B------:R-:W-:Y:S05]  /*1c410*/  @P0 BRA `(.L_x_9511) ;  /* 0xfffffff000600947 */ /* 0x000fea000383ffff */
.L_x_9487:
[----:B------:R-:W-:Y:S05]  /*1c420*/  BSYNC B0 ;  /* 0x0000000000007941 */ /* 0x000fea0003800000 */
.L_x_9486:
        /* <DEDUP_REMOVED lines=23> */
.L_x_9513:
[----:B------:R-:W-:Y:S05]  /*1c5a0*/  BSYNC B0 ;  /* 0x0000000000007941 */ /* 0x000fea0003800000 */
.L_x_9512:
[----:B--2---:R-:W2:Y:S02]  /*1c5b0*/  LDL.LU R2, [R1+0x8] ;  /* 0x0000080001027983 */ /* 0x004ea40000300800 */
[----:B--2---:R-:W-:-:S05]  /*1c5c0*/  LOP3.LUT R2, R2, R0, RZ, 0x3c, !PT ;  /* 0x0000000002027212 */ /* 0x004fca00078e3cff */
[----:B------:R3:W-:Y:S02]  /*1c5d0*/  STL [R1+0x8], R2 ;  /* 0x0000080201007387 */ /* 0x0007e40000100800 */
.L_x_9469:
[----:B------:R-:W-:Y:S05]  /*1c5e0*/  BSYNC B6 ;  /* 0x0000000000067941 */ /* 0x000fea0003800000 */
.L_x_9467:
[----:B------:R-:W-:-:S03]  /*1c5f0*/  UMOV UR4, 0xffffffff ;  /* 0xffffffff00047882 */ /* 0x000fc60000000000 */
[----:B------:R-:W-:Y:S05]  /*1c600*/  BRA.DIV UR4, `(.L_x_9514) ;  /* 0x00000026048c7947 */ /* 0x000fea000b800000 */
[----:B------:R4:W0:Y:S04]  /*1c610*/  SHFL.IDX PT, R4, R16, RZ, 0x1f ;  /* 0x00001fff10047589 */ /* 0x00082800000e0000 */
[----:B------:R-:W0:Y:S02]  /*1c620*/  SHFL.IDX PT, R16, R16, 0x1, 0x1f ;  /* 0x00201f0010107f89 */ /* 0x000e2400000e0000 */
.L_x_9625:
[----:B------:R-:W5:Y:S01]  /*1c630*/  S2R R7, SR_TID.X ;  /* 0x0000000000077919 */ /* 0x000f620000002100 */
[----:B------:R-:W-:Y:S01]  /*1c640*/  ULDC UR4, c[0x0][0xc14] ;  /* 0x0003050000047ab9 */ /* 0x000fe20000000800 */
[----:B------:R-:W-:Y:S01]  /*1c650*/  BSSY B0, `(.L_x_9515) ;  /* 0x000000b000007945 */ /* 0x000fe20003800000 */
[----:B------:R-:W-:Y:S02]  /*1c660*/  IMAD.U32 R0, RZ, RZ, UR4 ;  /* 0x00000004ff007e24 */ /* 0x000fe4000f8e00ff */
[----:B------:R-:W-:Y:S01]  /*1c670*/  IMAD.MOV.U32 R17, RZ, RZ, RZ ;  /* 0x000000ffff117224 */ /* 0x000fe200078e00ff */
[----:B-----5:R-:W-:-:S04]  /*1c680*/  LOP3.LUT R7, R7, 0x1f, RZ, 0xc0, !PT ;  /* 0x0000001f07077812 */ /* 0x020fc800078ec0ff */
[C---:B------:R-:W-:Y:S01]  /*1c690*/  ISETP.NE.AND P0, PT, R7.reuse, 0x1f, PT ;  /* 0x0000001f0700780c */ /* 0x040fe20003f05270 */
[----:B------:R-:W-:-:S05]  /*1c6a0*/  IMAD.IADD R5, R7, 0x1, R19 ;  /* 0x0000000107057824 */ /* 0x000fca00078e0213 */
[----:B------:R-:W-:-:S13]  /*1c6b0*/  ISETP.GE.OR P0, PT, R5, R0, !P0 ;  /* 0x000000000500720c */ /* 0x000fda0004706670 */
[----:B------:R-:W-:Y:S05]  /*1c6c0*/  @P0 BRA `(.L_x_9516) ;  /* 0x00000000000c0947 */ /* 0x000fea0003800000 */
[----:B---3--:R-:W3:Y:S02]  /*1c6d0*/  LDC.64 R2, c[0x0][0xc58] ;  /* 0x00031600ff027b82 */ /* 0x008ee40000000a00 */
[----:B---3--:R-:W-:-:S05]  /*1c6e0*/  IMAD.WIDE R2, R5, 0x4, R2 ;  /* 0x0000000405027825 */ /* 0x008fca00078e0202 */
[----:B------:R3:W5:Y:S02]  /*1c6f0*/  LDG.E R17, desc[UR40][R2.64] ;  /* 0x0000002802117981 */ /* 0x000764000c1e1900 */
.L_x_9516:
[----:B------:R-:W-:Y:S05]  /*1c700*/  BSYNC B0 ;  /* 0x0000000000007941 */ /* 0x000fea0003800000 */
.L_x_9515:
        /* <DEDUP_REMOVED lines=23> */
.L_x_9633:
[----:B------:R-:W-:Y:S02]  /*1c880*/  ULDC UR4, c[0x0][0xc10] ;  /* 0x0003040000047ab9 */ /* 0x000fe40000000800 */
[----:B------:R-:W-:-:S04]  /*1c890*/  IMAD.U32 R5, RZ, RZ, UR4 ;  /* 0x00000004ff057e24 */ /* 0x000fc8000f8e00ff */
[----:B--2---:R-:W-:-:S04]  /*1c8a0*/  IMAD R3, R14, R5, RZ ;  /* 0x000000050e037224 */ /* 0x004fc800078e02ff */
[----:B----4-:R-:W-:-:S05]  /*1c8b0*/  IMAD.IADD R16, R16, 0x1, R3 ;  /* 0x0000000110107824 */ /* 0x010fca00078e0203 */
[----:B------:R-:W-:-:S13]  /*1c8c0*/  ISETP.GT.AND P0, PT, R16, R4, PT ;  /* 0x000000041000720c */ /* 0x000fda0003f04270 */
[----:B------:R-:W-:Y:S05]  /*1c8d0*/  @P0 BRA `(.L_x_9518) ;  /* 0x0000000000b40947 */ /* 0x000fea0003800000 */
[----:B------:R-:W2:Y:S02]  /*1c8e0*/  LDC R0, c[0x0][0xc14] ;  /* 0x00030500ff007b82 */ /* 0x000ea40000000800 */
.L_x_9523:
[----:B------:R-:W-:-:S05]  /*1c8f0*/  VIADD R19, R19, 0x1f ;  /* 0x0000001f13137836 */ /* 0x000fca0000000000 */
        /* <DEDUP_REMOVED lines=13> */
.L_x_9521:
[----:B------:R-:W-:Y:S05]  /*1c9d0*/  BSYNC B0 ;  /* 0x0000000000007941 */ /* 0x000fea0003800000 */
.L_x_9520:
[----:B------:R-:W-:-:S03]  /*1c9e0*/  UMOV UR4, 0xffffffff ;  /* 0xffffffff00047882 */ /* 0x000fc60000000000 */
[----:B------:R-:W-:Y:S05]  /*1c9f0*/  BRA.DIV UR4, `(.L_x_9522) ;  /* 0x0000002604ac7947 */ /* 0x000fea000b800000 */
[----:B-----5:R-:W3:Y:S01]  /*1ca00*/  SHFL.UP PT, R14, R17, 0x1, RZ ;  /* 0x04200000110e7989 */ /* 0x020ee200000e00ff */
[C---:B------:R-:W-:Y:S02]  /*1ca10*/  ISETP.NE.AND P0, PT, R7.reuse, RZ, PT ;  /* 0x000000ff0700720c */ /* 0x040fe40003f05270 */
[C---:B------:R-:W-:Y:S02]  /*1ca20*/  ISETP.GE.U32.AND P1, PT, R7.reuse, 0x2, PT ;  /* 0x000000020700780c */ /* 0x040fe40003f26070 */
[----:B---3--:R-:W-:Y:S02]  /*1ca30*/  SEL R14, R14, RZ, P0 ;  /* 0x000000ff0e0e7207 */ /* 0x008fe40000000000 */
[----:B------:R-:W-:-:S03]  /*1ca40*/  ISETP.GE.U32.AND P0, PT, R7, 0x4, PT ;  /* 0x000000040700780c */ /* 0x000fc60003f06070 */
[----:B------:R-:W-:-:S05]  /*1ca50*/  IMAD.IADD R13, R17, 0x1, R14 ;  /* 0x00000001110d7824 */ /* 0x000fca00078e020e */
[----:B------:R-:W3:Y:S02]  /*1ca60*/  SHFL.UP PT, R14, R13, 0x2, RZ ;  /* 0x044000000d0e7989 */ /* 0x000ee400000e00ff */
[----:B---3--:R-:W-:Y:S02]  /*1ca70*/  SEL R14, R14, RZ, P1 ;  /* 0x000000ff0e0e7207 */ /* 0x008fe40000800000 */
[----:B------:R-:W-:-:S03]  /*1ca80*/  ISETP.GE.U32.AND P1, PT, R7, 0x8, PT ;  /* 0x000000080700780c */ /* 0x000fc60003f26070 */
[----:B--2---:R-:W-:-:S05]  /*1ca90*/  IMAD.IADD R3, R13, 0x1, R14 ;  /* 0x000000010d037824 */ /* 0x004fca00078e020e */
[----:B------:R-:W2:Y:S02]  /*1caa0*/  SHFL.UP PT, R14, R3, 0x4, RZ ;  /* 0x04800000030e7989 */ /* 0x000ea400000e00ff */
[----:B--2---:R-:W-:Y:S02]  /*1cab0*/  SEL R14, R14, RZ, P0 ;  /* 0x000000ff0e0e7207 */ /* 0x004fe40000000000 */
[----:B------:R-:W-:-:S03]  /*1cac0*/  ISETP.GE.U32.AND P0, PT, R7, 0x10, PT ;  /* 0x000000100700780c */ /* 0x000fc60003f06070 */
[----:B------:R-:W-:-:S05]  /*1cad0*/  IMAD.IADD R5, R3, 0x1, R14 ;  /* 0x0000000103057824 */ /* 0x000fca00078e020e */
[----:B------:R-:W2:Y:S02]  /*1cae0*/  SHFL.UP PT, R14, R5, 0x8, RZ ;  /* 0x05000000050e7989 */ /* 0x000ea400000e00ff */
[----:B--2---:R-:W-:-:S05]  /*1caf0*/  SEL R6, R14, RZ, P1 ;  /* 0x000000ff0e067207 */ /* 0x004fca0000800000 */
[----:B------:R-:W-:-:S05]  /*1cb00*/  IMAD.IADD R6, R5, 0x1, R6 ;  /* 0x0000000105067824 */ /* 0x000fca00078e0206 */
[----:B------:R-:W2:Y:S02]  /*1cb10*/  SHFL.UP PT, R14, R6, 0x10, RZ ;  /* 0x06000000060e7989 */ /* 0x000ea400000e00ff */
[----:B--2---:R-:W-:-:S05]  /*1cb20*/  SEL R7, R14, RZ, P0 ;  /* 0x000000ff0e077207 */ /* 0x004fca0000000000 */
[----:B0-----:R-:W-:-:S05]  /*1cb30*/  IMAD.IADD R2, R6, 0x1, R7 ;  /* 0x0000000106027824 */ /* 0x001fca00078e0207 */
[----:B------:R0:W2:Y:S02]  /*1cb40*/  SHFL.IDX PT, R14, R2, 0x1f, 0x1f ;  /* 0x03e01f00020e7f89 */ /* 0x0000a400000e0000 */
.L_x_9641:
[----:B------:R-:W-:Y:S02]  /*1cb50*/  ULDC UR4, c[0x0][0xc10] ;  /* 0x0003040000047ab9 */ /* 0x000fe40000000800 */
[----:B------:R-:W-:-:S04]  /*1cb60*/  IMAD.U32 R5, RZ, RZ, UR4 ;  /* 0x00000004ff057e24 */ /* 0x000fc8000f8e00ff */
[----:B--2---:R-:W-:-:S04]  /*1cb70*/  IMAD R3, R14, R5, RZ ;  /* 0x000000050e037224 */ /* 0x004fc800078e02ff */
[----:B------:R-:W-:-:S05]  /*1cb80*/  IMAD.IADD R16, R3, 0x1, R16 ;  /* 0x0000000103107824 */ /* 0x000fca00078e0210 */
[----:B------:R-:W-:-:S13]  /*1cb90*/  ISETP.GT.AND P0, PT, R16, R4, PT ;  /* 0x000000041000720c */ /* 0x000fda0003f04270 */
[----:B------:R-:W-:Y:S05]  /*1cba0*/  @!P0 BRA `(.L_x_9523) ;  /* 0xfffffffc00508947 */ /* 0x000fea000383ffff */
.L_x_9518:
        /* <DEDUP_REMOVED lines=8> */
.L_x_9645:
[----:B------:R-:W-:Y:S01]  /*1cc30*/  ISETP.NE.AND P0, PT, R3, RZ, PT ;  /* 0x000000ff0300720c */ /* 0x000fe20003f05270 */
[----:B------:R-:W-:-:S12]  /*1cc40*/  IMAD.MOV.U32 R7, RZ, RZ, RZ ;  /* 0x000000ffff077224 */ /* 0x000fd800078e00ff */
[----:B------:R-:W-:Y:S05]  /*1cc50*/  @!P0 BRA `(.L_x_9525) ;  /* 0x0000000000108947 */ /* 0x000fea0003800000 */
[----:B------:R-:W-:Y:S01]  /*1cc60*/  UMOV UR4, 0xffffffff ;  /* 0xffffffff00047882 */ /* 0x000fe20000000000 */
[----:B------:R-:W-:Y:S02]  /*1cc70*/  VIADD R12, R6, 0xffffffff ;  /* 0xffffffff060c7836 */ /* 0x000fe40000000000 */
[----:B------:R-:W-:Y:S05]  /*1cc80*/  BRA.DIV UR4, `(.L_x_9526) ;  /* 0x0000002a04207947 */ /* 0x000fea000b800000 */
[----:B------:R4:W0:Y:S02]  /*1cc90*/  SHFL.IDX PT, R7, R2, R12, 0x1f ;  /* 0x00001f0c02077589 */ /* 0x00082400000e0000 */
.L_x_9525:
[----:B0---4-:R-:W0:Y:S01]  /*1cca0*/  LDC.64 R2, c[0x0][0xc68] ;  /* 0x00031a00ff027b82 */ /* 0x011e220000000a00 */
[----:B------:R-:W-:-:S04]  /*1ccb0*/  IMAD.IADD R19, R6, 0x1, R19 ;  /* 0x0000000106137824 */ /* 0x000fc800078e0213 */
[----:B0-----:R-:W-:-:S05]  /*1ccc0*/  IMAD.WIDE R2, R19, 0x4, R2 ;  /* 0x0000000413027825 */ /* 0x001fca00078e0202 */
[----:B-1----:R-:W2:Y:S01]  /*1ccd0*/  LDG.E R9, desc[UR40][R2.64] ;  /* 0x0000002802097981 */ /* 0x002ea2000c1e1900 */
        /* <DEDUP_REMOVED lines=63> */
.L_x_9519:
[----:B------:R-:W-:Y:S01]  /*1d0d0*/  UMOV UR4, URZ ;  /* 0x0000003f00047c82 */ /* 0x000fe20008000000 */
[----:B------:R-:W-:Y:S01]  /*1d0e0*/  UMOV UR5, URZ ;  /* 0x0000003f00057c82 */ /* 0x000fe20008000000 */
[----:B------:R-:W-:Y:S01]  /*1d0f0*/  ULDC UR6, c[0x0][0xc14] ;  /* 0x0003050000067ab9 */ /* 0x000fe20000000800 */
[----:B------:R-:W-:Y:S02]  /*1d100*/  IMAD.MOV.U32 R16, RZ, RZ, R4 ;  /* 0x000000ffff107224 */ /* 0x000fe400078e0004 */
[----:B------:R-:W-:Y:S02]  /*1d110*/  IMAD.U32 R17, RZ, RZ, UR4 ;  /* 0x00000004ff117e24 */ /* 0x000fe4000f8e00ff */
[----:B------:R-:W-:Y:S02]  /*1d120*/  IMAD.U32 R18, RZ, RZ, UR5 ;  /* 0x00000005ff127e24 */ /* 0x000fe4000f8e00ff */
[----:B------:R-:W-:-:S07]  /*1d130*/  IMAD.U32 R19, RZ, RZ, UR6 ;  /* 0x00000006ff137e24 */ /* 0x000fce000f8e00ff */
.L_x_9527:
        /* <DEDUP_REMOVED lines=12> */
.L_x_9428:
        /* <DEDUP_REMOVED lines=12> */
.L_x_9648:
[----:B------:R-:W-:Y:S05]  /*1d2c0*/  BSYNC B0 ;  /* 0x0000000000007941 */ /* 0x000fea0003800000 */
.L_x_9529:
[----:B------:R-:W-:-:S03]  /*1d2d0*/  UMOV UR4, 0xffffffff ;  /* 0xffffffff00047882 */ /* 0x000fc60000000000 */
[----:B------:R-:W-:Y:S05]  /*1d2e0*/  BRA.DIV UR4, `(.L_x_9531) ;  /* 0x0000002204c47947 */ /* 0x000fea000b800000 */
[----:B------:R-:W2:Y:S02]  /*1d2f0*/  S2R R2, SR_TID.X ;  /* 0x0000000000027919 */ /* 0x000ea40000002100 */
[----:B--2---:R-:W-:-:S04]  /*1d300*/  SHF.R.U32.HI R2, RZ, 0x5, R2 ;  /* 0x00000005ff027819 */ /* 0x004fc80000011602 */
[----:B------:R-:W-:-:S05]  /*1d310*/  LOP3.LUT R2, R2, 0x3, RZ, 0xc0, !PT ;  /* 0x0000000302027812 */ /* 0x000fca00078ec0ff */
[----:B------:R2:W3:Y:S02]  /*1d320*/  SHFL.IDX PT, R14, R2, RZ, 0x1f ;  /* 0x00001fff020e7589 */ /* 0x0004e400000e0000 */
.L_x_9651:
[----:B---3--:R-:W-:-:S13]  /*1d330*/  ISETP.NE.AND P0, PT, R14, RZ, PT ;  /* 0x000000ff0e00720c */ /* 0x008fda0003f05270 */
[----:B------:R-:W-:Y:S05]  /*1d340*/  @P0 BRA `(.L_x_9207) ;  /* 0x0000000000940947 */ /* 0x000fea0003800000 */
[----:B------:R-:W-:-:S03]  /*1d350*/  UMOV UR4, 0xffffffff ;  /* 0xffffffff00047882 */ /* 0x000fc60000000000 */
[----:B------:R-:W-:Y:S05]  /*1d360*/  BRA.DIV UR4, `(.L_x_9532) ;  /* 0x0000002204d87947 */ /* 0x000fea000b800000 */
[----:B------:R-:W-:-:S13]  /*1d370*/  ELECT P6, URZ, PT ;  /* 0x00000000003f782f */ /* 0x000fda00038c0000 */
.L_x_9654:
[----:B------:R-:W-:Y:S05]  /*1d380*/  @!P6 BRA `(.L_x_9207) ;  /* 0x000000000084e947 */ /* 0x000fea0003800000 */
[----:B--2---:R-:W2:Y:S02]  /*1d390*/  LDL.LU R2, [R1+0x2c] ;  /* 0x00002c0001027983 */ /* 0x004ea40000300800 */
[----:B--2---:R-:W-:-:S04]  /*1d3a0*/  LOP3.LUT R2, R2, 0x2, RZ, 0xfc, !PT ;  /* 0x0000000202027812 */ /* 0x004fc800078efcff */
[----:B------:R-:W-:-:S13]  /*1d3b0*/  ISETP.NE.AND P2, PT, R2, 0x3, PT ;  /* 0x000000030200780c */ /* 0x000fda0003f45270 */
[----:B------:R-:W-:Y:S05]  /*1d3c0*/  @!P2 BRA `(.L_x_9533) ;  /* 0x000000000004a947 */ /* 0x000fea0003800000 */
[----:B------:R-:W-:Y:S01]  /*1d3d0*/  BPT.TRAP 0x1 ;  /* 0x000000040000795c */ /* 0x000fe20000300000 */
.L_x_9533:
        /* <DEDUP_REMOVED lines=14> */
.L_x_9655:
[----:B------:R-:W2:Y:S02]  /*1d4c0*/  SYNCS.PHASECHK.TRANS64.TRYWAIT P0, [R7+URZ], R2 ;  /* 0x00000002070075a7 */ /* 0x000ea4000800017f */
[----:B--2---:R-:W-:Y:S05]  /*1d4d0*/  @!P0 BRA `(.L_x_9535) ;  /* 0x0000002000b08947 */ /* 0x004fea0003800000 */
.L_x_9656:
[----:B------:R-:W-:Y:S05]  /*1d4e0*/  @!P2 BRA `(.L_x_9536) ;  /* 0x000000000004a947 */ /* 0x000fea0003800000 */
[----:B------:R-:W-:Y:S01]  /*1d4f0*/  BPT.TRAP 0x1 ;  /* 0x000000040000795c */ /* 0x000fe20000300000 */
.L_x_9536:
[----:B------:R-:W3:Y:S01]  /*1d500*/  LDL.LU R4, [R1] ;  /* 0x0000000001047983 */ /* 0x000ee20000300800 */
[----:B------:R-:W-:-:S04]  /*1d510*/  VIADD R0, R0, 0x22860 ;  /* 0x0002286000007836 */ /* 0x000fc80000000000 */
[----:B---3--:R-:W-:-:S04]  /*1d520*/  IMAD R4, R4, 0x8, R0 ;  /* 0x0000000804047824 */ /* 0x008fc800078e0200 */
[----:B------:R-:W3:Y:S02]  /*1d530*/  SYNCS.PHASECHK.TRANS64.TRYWAIT P0, [R4+URZ], R5 ;  /* 0x00000005040075a7 */ /* 0x000ee4000800017f */
[----:B---3--:R-:W-:Y:S05]  /*1d540*/  @!P0 BRA `(.L_x_9537) ;  /* 0x0000002000a88947 */ /* 0x008fea0003800000 */
.L_x_9657:
[----:B------:R-:W-:-:S07]  /*1d550*/  IMAD R3, R3, 0x8, R0 ;  /* 0x0000000803037824 */ /* 0x000fce00078e0200 */
.L_x_9538:
[----:B----4-:R4:W0:Y:S02]  /*1d560*/  SYNCS.PHASECHK.TRANS64.TRYWAIT P0, [R3+URZ], R2 ;  /* 0x00000002030075a7 */ /* 0x010824000800017f */
[----:B0-----:R-:W-:Y:S05]  /*1d570*/  @!P0 NANOSLEEP.SYNCS 0x989680 ;  /* 0x009896800000895d */ /* 0x001fea0003900000 */
[----:B------:R-:W0:Y:S02]  /*1d580*/  @!P0 SYNCS.PHASECHK.TRANS64 P0, [R3+URZ], R2 ;  /* 0x00000002030085a7 */ /* 0x000e24000800007f */
[----:B0-----:R-:W-:Y:S05]  /*1d590*/  @!P0 BRA `(.L_x_9538) ;  /* 0xfffffffc00f08947 */ /* 0x001fea000383ffff */
.L_x_9207:
[----:B------:R-:W-:Y:S05]  /*1d5a0*/  BSYNC B7 ;  /* 0x0000000000077941 */ /* 0x000fea0003800000 */
.L_x_9204:
[----:B------:R-:W-:Y:S05]  /*1d5b0*/  EXIT ;  /* 0x000000000000794d */ /* 0x000fea0003800000 */
.L_x_9233:
[----:B0-----:R0:W1:Y:S02]  /*1d5c0*/  SYNCS.PHASECHK.TRANS64.TRYWAIT P6, [R90+URZ+0x22890], R111 ;  /* 0x0228906f5a0075a7 */ /* 0x00106400080c017f */
[----:B-1----:R-:W-:Y:S05]  /*1d5d0*/  @!P6 NANOSLEEP.SYNCS 0x989680 ;  /* 0x009896800000e95d */ /* 0x002fea0003900000 */
[----:B------:R-:W1:Y:S02]  /*1d5e0*/  @!P6 SYNCS.PHASECHK.TRANS64 P6, [R90+URZ+0x22890], R111 ;  /* 0x0228906f5a00e5a7 */ /* 0x000e6400080c007f */
[----:B-1----:R-:W-:Y:S05]  /*1d5f0*/  @!P6 BRA `(.L_x_9233) ;  /* 0xfffffffc00f0e947 */ /* 0x002fea000383ffff */
[----:B------:R-:W-:Y:S05]  /*1d600*/  BRA `(.L_x_9539) ;  /* 0xfffffe58002c7947 */ /* 0x000fea000383ffff */
.L_x_9251:
[----:B0-----:R0:W1:Y:S02]  /*1d610*/  SYNCS.PHASECHK.TRANS64.TRYWAIT P5, [R90+URZ+0x22890], R111 ;  /* 0x0228906f5a0075a7 */ /* 0x00106400080a017f */
[----:B-1----:R-:W-:Y:S05]  /*1d620*/  @!P5 NANOSLEEP.SYNCS 0x989680 ;  /* 0x009896800000d95d */ /* 0x002fea0003900000 */
[----:B------:R-:W1:Y:S02]  /*1d630*/  @!P5 SYNCS.PHASECHK.TRANS64 P5, [R90+URZ+0x22890], R111 ;  /* 0x0228906f5a00d5a7 */ /* 0x000e6400080a007f */
[----:B-1----:R-:W-:Y:S05]  /*1d640*/  @!P5 BRA `(.L_x_9251) ;  /* 0xfffffffc00f0d947 */ /* 0x002fea000383ffff */
[----:B------:R-:W-:Y:S05]  /*1d650*/  BRA `(.L_x_9540) ;  /* 0xfffffe68007c7947 */ /* 0x000fea000383ffff */
.L_x_9260:
[----:B0-----:R0:W1:Y:S02]  /*1d660*/  SYNCS.PHASECHK.TRANS64.TRYWAIT P4, [R90+URZ+0x22890], R111 ;  /* 0x0228906f5a0075a7 */ /* 0x001064000808017f */
[----:B-1----:R-:W-:Y:S05]  /*1d670*/  @!P4 NANOSLEEP.SYNCS 0x989680 ;  /* 0x009896800000c95d */ /* 0x002fea0003900000 */
[----:B------:R-:W1:Y:S02]  /*1d680*/  @!P4 SYNCS.PHASECHK.TRANS64 P4, [R90+URZ+0x22890], R111 ;  /* 0x0228906f5a00c5a7 */ /* 0x000e64000808007f */
[----:B-1----:R-:W-:Y:S05]  /*1d690*/  @!P4 BRA `(.L_x_9260) ;  /* 0xfffffffc00f0c947 */ /* 0x002fea000383ffff */
[----:B------:R-:W-:Y:S05]  /*1d6a0*/  BRA `(.L_x_9541) ;  /* 0xfffffe7800587947 */ /* 0x000fea000383ffff */
.L_x_9266:
[----:B--2---:R2:W3:Y:S02]  /*1d6b0*/  SYNCS.PHASECHK.TRANS64.TRYWAIT P3, [R90+URZ+0x228b0], R111 ;  /* 0x0228b06f5a0075a7 */ /* 0x0044e4000806017f */
[----:B---3--:R-:W-:Y:S05]  /*1d6c0*/  @!P3 NANOSLEEP.SYNCS 0x989680 ;  /* 0x009896800000b95d */ /* 0x008fea0003900000 */
[----:B------:R-:W3:Y:S02]  /*1d6d0*/  @!P3 SYNCS.PHASECHK.TRANS64 P3, [R90+URZ+0x228b0], R111 ;  /* 0x0228b06f5a00b5a7 */ /* 0x000ee4000806007f */
[----:B---3--:R-:W-:Y:S05]  /*1d6e0*/  @!P3 BRA `(.L_x_9266) ;  /* 0xfffffffc00f0b947 */ /* 0x008fea000383ffff */
[----:B------:R-:W-:Y:S05]  /*1d6f0*/  BRA `(.L_x_9542) ;  /* 0xfffffe7800e87947 */ /* 0x000fea000383ffff */
.L_x_9282:
[----:B------:R-:W1:Y:S01]  /*1d700*/  S2R R10, SR_TID.X ;  /* 0x00000000000a7919 */ /* 0x000e620000002100 */
[----:B------:R-:W-:Y:S01]  /*1d710*/  BSSY B0, `(.L_x_9543) ;  /* 0x000000c000007945 */ /* 0x000fe20003800000 */
[----:B------:R-:W-:Y:S02]  /*1d720*/  IMAD.MOV.U32 R12, RZ, RZ, RZ ;  /* 0x000000ffff0c7224 */ /* 0x000fe400078e00ff */
[----:B------:R-:W-:Y:S02]  /*1d730*/  IMAD.MOV.U32 R11, RZ, RZ, 0x1f ;  /* 0x0000001fff0b7424 */ /* 0x000fe400078e00ff */
[----:B------:R-:W-:Y:S02]  /*1d740*/  IMAD.MOV.U32 R15, RZ, RZ, -0x1 ;  /* 0xffffffffff0f7424 */ /* 0x000fe400078e00ff */
[----:B-1----:R-:W-:-:S05]  /*1d750*/  VIADD R10, R10, 0xffffff80 ;  /* 0xffffff800a0a7836 */ /* 0x002fca0000000000 */
[----:B------:R-:W-:-:S04]  /*1d760*/  SHF.R.S32.HI R7, RZ, 0x1f, R10 ;  /* 0x0000001fff077819 */ /* 0x000fc8000001140a */
[----:B------:R-:W-:-:S04]  /*1d770*/  LEA.HI R7, R7, R10, RZ, 0x7 ;  /* 0x0000000a07077211 */ /* 0x000fc800078f38ff */
[----:B------:R-:W-:-:S05]  /*1d780*/  SHF.R.S32.HI R7, RZ, 0x7, R7 ;  /* 0x00000007ff077819 */ /* 0x000fca0000011407 */
[----:B------:R-:W-:-:S07]  /*1d790*/  IMAD.MOV.U32 R13, RZ, RZ, R7 ;  /* 0x000000ffff0d7224 */ /* 0x000fce00078e0007 */
[----:B0----5:R-:W-:Y:S05]  /*1d7a0*/  WARPSYNC.COLLECTIVE R15, `(.L_x_9544) ;  /* 0x000000000f087348 */ /* 0x021fea0003c00000 */
[----:B------:R1:W2:Y:S02]  /*1d7b0*/  SHFL.IDX P6, R14, R13, R12, R11 ;  /* 0x0000000c0d0e7389 */ /* 0x0002a400000c000b */
[----:B012--5:R-:W-:Y:S01]  /*1d7c0*/  ENDCOLLECTIVE ;  /* 0x000000000000791b */ /* 0x027fe20003800000 */
.L_x_9544:
[----:B------:R-:W-:Y:S05]  /*1d7d0*/  BSYNC B0 ;  /* 0x0000000000007941 */ /* 0x000fea0003800000 */
.L_x_9543:
[----:B------:R-:W-:Y:S05]  /*1d7e0*/  BRA `(.L_x_9545) ;  /* 0xfffffe8800547947 */ /* 0x000fea000383ffff */
.L_x_9298:
        /* <DEDUP_REMOVED lines=8> */
.L_x_9547:
[----:B------:R-:W-:Y:S05]  /*1d870*/  BSYNC B1 ;  /* 0x0000000000017941 */ /* 0x000fea0003800000 */
.L_x_9546:
[----:B------:R-:W-:Y:S05]  /*1d880*/  BRA `(.L_x_9548) ;  /* 0xfffffe9400b47947 */ /* 0x000fea000383ffff */
.L_x_9299:
        /* <DEDUP_REMOVED lines=8> */
.L_x_9550:
[----:B------:R-:W-:Y:S05]  /*1d910*/  BSYNC B1 ;  /* 0x0000000000017941 */ /* 0x000fea0003800000 */
.L_x_9549:
[----:B------:R-:W-:Y:S05]  /*1d920*/  BRA `(.L_x_9551) ;  /* 0xfffffe9400947947 */ /* 0x000fea000383ffff */
.L_x_9300:
        /* <DEDUP_REMOVED lines=8> */
.L_x_9553:
[----:B------:R-:W-:Y:S05]  /*1d9b0*/  BSYNC B1 ;  /* 0x0000000000017941 */ /* 0x000fea0003800000 */
.L_x_9552:
[----:B------:R-:W-:Y:S05]  /*1d9c0*/  BRA `(.L_x_9554) ;  /* 0xfffffe9400747947 */ /* 0x000fea000383ffff */
.L_x_9301:
        /* <DEDUP_REMOVED lines=8> */
.L_x_9556:
[----:B------:R-:W-:Y:S05]  /*1da50*/  BSYNC B1 ;  /* 0x0000000000017941 */ /* 0x000fea0003800000 */
.L_x_9555:
[----:B------:R-:W-:Y:S05]  /*1da60*/  BRA `(.L_x_9557) ;  /* 0xfffffe9400547947 */ /* 0x000fea000383ffff */
.L_x_9302:
[----:B------:R-:W-:Y:S01]  /*1da70*/  BSSY B1, `(.L_x_9558) ;  /* 0x0000008000017945 */ /* 0x000fe20003800000 */
[----:B------:R-:W-:Y:S02]  /*1da80*/  IMAD.MOV.U32 R13, RZ, RZ, R5 ;  /* 0x000000ffff0d7224 */ /* 0x000fe400078e0005 */
[----:B------:R-:W-:Y:S02]  /*1da90*/  IMAD.MOV.U32 R12, RZ, RZ, 0x1 ;  /* 0x00000001ff0c7424 */ /* 0x000fe400078e00ff */
[----:B------:R-:W-:Y:S02]  /*1daa0*/  IMAD.MOV.U32 R11, RZ, RZ, 0x1c1f ;  /* 0x00001c1fff0b7424 */ /* 0x000fe400078e00ff */
[----:B------:R-:W-:-:S07]  /*1dab0*/  IMAD.MOV.U32 R15, RZ, RZ, -0x1 ;  /* 0xffffffffff0f7424 */ /* 0x000fce00078e00ff */
[----:B0----5:R-:W-:Y:S05]  /*1dac0*/  WARPSYNC.COLLECTIVE R15, `(.L_x_9559) ;  /* 0x000000000f087348 */ /* 0x021fea0003c00000 */
[----:B------:R1:W2:Y:S02]  /*1dad0*/  SHFL.IDX P6, R14, R13, R12, R11 ;  /* 0x0000000c0d0e7389 */ /* 0x0002a400000c000b */
[----:B012--5:R-:W-:Y:S01]  /*1dae0*/  ENDCOLLECTIVE ;  /* 0x000000000000791b */ /* 0x027fe20003800000 */
.L_x_9559:
[----:B------:R-:W-:Y:S05]  /*1daf0*/  BSYNC B1 ;  /* 0x0000000000017941 */ /* 0x000fea0003800000 */
.L_x_9558:
[----:B------:R-:W-:Y:S05]  /*1db00*/  BRA `(.L_x_9560) ;  /* 0xfffffe9400347947 */ /* 0x000fea000383ffff */
.L_x_9303:
        /* <DEDUP_REMOVED lines=8> */
.L_x_9562:
[----:B------:R-:W-:Y:S05]  /*1db90*/  BSYNC B1 ;  /* 0x0000000000017941 */ /* 0x000fea0003800000 */
.L_x_9561:
[----:B------:R-:W-:Y:S05]  /*1dba0*/  BRA `(.L_x_9563) ;  /* 0xfffffe9400147947 */ /* 0x000fea000383ffff */
.L_x_9304:
        /* <DEDUP_REMOVED lines=8> */
.L_x_9565:
[----:B------:R-:W-:Y:S05]  /*1dc30*/  BSYNC B1 ;  /* 0x0000000000017941 */ /* 0x000fea0003800000 */
.L_x_9564:
[----:B------:R-:W-:Y:S05]  /*1dc40*/  BRA `(.L_x_9566) ;  /* 0xfffffe9000f47947 */ /* 0x000fea000383ffff */
.L_x_9305:
        /* <DEDUP_REMOVED lines=8> */
.L_x_9568:
[----:B------:R-:W-:Y:S05]  /*1dcd0*/  BSYNC B1 ;  /* 0x0000000000017941 */ /* 0x000fea0003800000 */
.L_x_9567:
[----:B------:R-:W-:Y:S05]  /*1dce0*/  BRA `(.L_x_9569) ;  /* 0xfffffe9000d47947 */ /* 0x000fea000383ffff */
.L_x_9307:
[----:B-1----:R1:W2:Y:S02]  /*1dcf0*/  SYNCS.PHASECHK.TRANS64.TRYWAIT P2, [R17+URZ+0x22800], R6 ;  /* 0x02280006110075a7 */ /* 0x0022a4000804017f */
[----:B--2---:R-:W-:Y:S05]  /*1dd00*/  @!P2 NANOSLEEP.SYNCS 0x989680 ;  /* 0x009896800000a95d */ /* 0x004fea0003900000 */
[----:B------:R-:W2:Y:S02]  /*1dd10*/  @!P2 SYNCS.PHASECHK.TRANS64 P2, [R17+URZ+0x22800], R6 ;  /* 0x022800061100a5a7 */ /* 0x000ea4000804007f */
[----:B--2---:R-:W-:Y:S05]  /*1dd20*/  @!P2 BRA `(.L_x_9307) ;  /* 0xfffffffc00f0a947 */ /* 0x004fea000383ffff */
[----:B------:R-:W-:Y:S05]  /*1dd30*/  BRA `(.L_x_9570) ;  /* 0xfffffe94004c7947 */ /* 0x000fea000383ffff */
.L_x_9315:
        /* <DEDUP_REMOVED lines=8> */
.L_x_9572:
[----:B------:R-:W-:Y:S05]  /*1ddc0*/  BSYNC B1 ;  /* 0x0000000000017941 */ /* 0x000fea0003800000 */
.L_x_9571:
[----:B------:R-:W-:Y:S05]  /*1ddd0*/  BRA `(.L_x_9573) ;  /* 0xfffffea400387947 */ /* 0x000fea000383ffff */
.L_x_9316:
        /* <DEDUP_REMOVED lines=8> */
.L_x_9575:
[----:B------:R-:W-:Y:S05]  /*1de60*/  BSYNC B1 ;  /* 0x0000000000017941 */ /* 0x000fea0003800000 */
.L_x_9574:
[----:B------:R-:W-:Y:S05]  /*1de70*/  BRA `(.L_x_9576) ;  /* 0xfffffea400187947 */ /* 0x000fea000383ffff */
.L_x_9317:
        /* <DEDUP_REMOVED lines=8> */
.L_x_9578:
[----:B------:R-:W-:Y:S05]  /*1df00*/  BSYNC B1 ;  /* 0x0000000000017941 */ /* 0x000fea0003800000 */
.L_x_9577:
[----:B------:R-:W-:Y:S05]  /*1df10*/  BRA `(.L_x_9579) ;  /* 0xfffffea000f87947 */ /* 0x000fea000383ffff */
.L_x_9318:
        /* <DEDUP_REMOVED lines=8> */
.L_x_9581:
[----:B------:R-:W-:Y:S05]  /*1dfa0*/  BSYNC B1 ;  /* 0x0000000000017941 */ /* 0x000fea0003800000 */
.L_x_9580:
[----:B------:R-:W-:Y:S05]  /*1dfb0*/  BRA `(.L_x_9582) ;  /* 0xfffffea000d87947 */ /* 0x000fea000383ffff */
.L_x_9319:
        /* <DEDUP_REMOVED lines=8> */
.L_x_9584:
[----:B------:R-:W-:Y:S05]  /*1e040*/  BSYNC B1 ;  /* 0x0000000000017941 */ /* 0x000fea0003800000 */
.L_x_9583:
[----:B------:R-:W-:Y:S05]  /*1e050*/  BRA `(.L_x_9585) ;  /* 0xfffffea000b87947 */ /* 0x000fea000383ffff */
.L_x_9320:
        /* <DEDUP_REMOVED lines=8> */
.L_x_9587:
[----:B------:R-:W-:Y:S05]  /*1e0e0*/  BSYNC B1 ;  /* 0x0000000000017941 */ /* 0x000fea0003800000 */
.L_x_9586:
[----:B------:R-:W-:Y:S05]  /*1e0f0*/  BRA `(.L_x_9588) ;  /* 0xfffffea0009c7947 */ /* 0x000fea000383ffff */
.L_x_9321:
        /* <DEDUP_REMOVED lines=8> */
.L_x_9590:
[----:B------:R-:W-:Y:S05]  /*1e180*/  BSYNC B1 ;  /* 0x0000000000017941 */ /* 0x000fea0003800000 */
.L_x_9589:
[----:B------:R-:W-:Y:S05]  /*1e190*/  BRA `(.L_x_9591) ;  /* 0xfffffea000807947 */ /* 0x000fea000383ffff */
.L_x_9322:
        /* <DEDUP_REMOVED lines=8> */
.L_x_9593:
[----:B------:R-:W-:Y:S05]  /*1e220*/  BSYNC B1 ;  /* 0x0000000000017941 */ /* 0x000fea0003800000 */
.L_x_9592:
[----:B------:R-:W-:Y:S05]  /*1e230*/  BRA `(.L_x_9594) ;  /* 0xfffffea000647947 */ /* 0x000fea000383ffff */
.L_x_9324:
[----:B-1----:R1:W2:Y:S02]  /*1e240*/  SYNCS.PHASECHK.TRANS64.TRYWAIT P2, [R17+URZ+0x22800], R4 ;  /* 0x02280004110075a7 */ /* 0x0022a4000804017f */
[----:B--2---:R-:W-:Y:S05]  /*1e250*/  @!P2 NANOSLEEP.SYNCS 0x989680 ;  /* 0x009896800000a95d */ /* 0x004fea0003900000 */
[----:B------:R-:W2:Y:S02]  /*1e260*/  @!P2 SYNCS.PHASECHK.TRANS64 P2, [R17+URZ+0x22800], R4 ;  /* 0x022800041100a5a7 */ /* 0x000ea4000804007f */
[----:B--2---:R-:W-:Y:S05]  /*1e270*/  @!P2 BRA `(.L_x_9324) ;  /* 0xfffffffc00f0a947 */ /* 0x004fea000383ffff */
[----:B------:R-:W-:Y:S05]  /*1e280*/  BRA `(.L_x_9595) ;  /* 0xfffffea000c07947 */ /* 0x000fea000383ffff */
.L_x_9330:
[----:B---3--:R3:W4:Y:S02]  /*1e290*/  SYNCS.PHASECHK.TRANS64.TRYWAIT P2, [R6+URZ+0x22830], R73 ;  /* 0x02283049060075a7 */ /* 0x008724000804017f */
[----:B----4-:R-:W-:Y:S05]  /*1e2a0*/  @!P2 NANOSLEEP.SYNCS 0x989680 ;  /* 0x009896800000a95d */ /* 0x010fea0003900000 */
[----:B------:R-:W4:Y:S02]  /*1e2b0*/  @!P2 SYNCS.PHASECHK.TRANS64 P2, [R6+URZ+0x22830], R73 ;  /* 0x022830490600a5a7 */ /* 0x000f24000804007f */
[----:B----4-:R-:W-:Y:S05]  /*1e2c0*/  @!P2 BRA `(.L_x_9330) ;  /* 0xfffffffc00f0a947 */ /* 0x010fea000383ffff */
[----:B------:R-:W-:Y:S05]  /*1e2d0*/  BRA `(.L_x_9329) ;  /* 0xfffffeb0002c7947 */ /* 0x000fea000383ffff */
.L_x_9343:
[----:B-1----:R1:W4:Y:S02]  /*1e2e0*/  SYNCS.PHASECHK.TRANS64.TRYWAIT P2, [R6+URZ+0x22850], R73 ;  /* 0x02285049060075a7 */ /* 0x002324000804017f */
[----:B----4-:R-:W-:Y:S05]  /*1e2f0*/  @!P2 NANOSLEEP.SYNCS 0x989680 ;  /* 0x009896800000a95d */ /* 0x010fea0003900000 */
[----:B------:R-:W4:Y:S02]  /*1e300*/  @!P2 SYNCS.PHASECHK.TRANS64 P2, [R6+URZ+0x22850], R73 ;  /* 0x022850490600a5a7 */ /* 0x000f24000804007f */
[----:B----4-:R-:W-:Y:S05]  /*1e310*/  @!P2 BRA `(.L_x_9343) ;  /* 0xfffffffc00f0a947 */ /* 0x010fea000383ffff */
[----:B------:R-:W-:Y:S05]  /*1e320*/  BRA `(.L_x_9342) ;  /* 0xfffffed000e47947 */ /* 0x000fea000383ffff */
.L_x_9352:
[----:B-1----:R1:W2:Y:S02]  /*1e330*/  SYNCS.PHASECHK.TRANS64.TRYWAIT P2, [R210+URZ+0x22830], R211 ;  /* 0x022830d3d20075a7 */ /* 0x0022a4000804017f */
[----:B--2---:R-:W-:Y:S05]  /*1e340*/  @!P2 NANOSLEEP.SYNCS 0x989680 ;  /* 0x009896800000a95d */ /* 0x004fea0003900000 */
[----:B------:R-:W2:Y:S02]  /*1e350*/  @!P2 SYNCS.PHASECHK.TRANS64 P2, [R210+URZ+0x22830], R211 ;  /* 0x022830d3d200a5a7 */ /* 0x000ea4000804007f */
[----:B--2---:R-:W-:Y:S05]  /*1e360*/  @!P2 BRA `(.L_x_9352) ;  /* 0xfffffffc00f0a947 */ /* 0x004fea000383ffff */
[----:B------:R-:W-:Y:S05]  /*1e370*/  BRA `(.L_x_9351) ;  /* 0xfffffed8009c7947 */ /* 0x000fea000383ffff */
.L_x_9365:
[----:B-1----:R1:W2:Y:S02]  /*1e380*/  SYNCS.PHASECHK.TRANS64.TRYWAIT P2, [R210+URZ+0x22850], R211 ;  /* 0x022850d3d20075a7 */ /* 0x0022a4000804017f */
[----:B--2---:R-:W-:Y:S05]  /*1e390*/  @!P2 NANOSLEEP.SYNCS 0x989680 ;  /* 0x009896800000a95d */ /* 0x004fea0003900000 */
[----:B------:R-:W2:Y:S02]  /*1e3a0*/  @!P2 SYNCS.PHASECHK.TRANS64 P2, [R210+URZ+0x22850], R211 ;  /* 0x022850d3d200a5a7 */ /* 0x000ea4000804007f */
[----:B--2---:R-:W-:Y:S05]  /*1e3b0*/  @!P2 BRA `(.L_x_9365) ;  /* 0xfffffffc00f0a947 */ /* 0x004fea000383ffff */
[----:B------:R-:W-:Y:S05]  /*1e3c0*/  BRA `(.L_x_9364) ;  /* 0xffffff0400947947 */ /* 0x000fea000383ffff */
.L_x_9375:
[----:B--2---:R2:W3:Y:S02]  /*1e3d0*/  SYNCS.PHASECHK.TRANS64.TRYWAIT P3, [R6+URZ+0x22830], R208 ;  /* 0x022830d0060075a7 */ /* 0x0044e4000806017f */
[----:B---3--:R-:W-:Y:S05]  /*1e3e0*/  @!P3 NANOSLEEP.SYNCS 0x989680 ;  /* 0x009896800000b95d */ /* 0x008fea0003900000 */
[----:B------:R-:W3:Y:S02]  /*1e3f0*/  @!P3 SYNCS.PHASECHK.TRANS64 P3, [R6+URZ+0x22830], R208 ;  /* 0x022830d00600b5a7 */ /* 0x000ee4000806007f */
[----:B---3--:R-:W-:Y:S05]  /*1e400*/  @!P3 BRA `(.L_x_9375) ;  /* 0xfffffffc00f0b947 */ /* 0x008fea000383ffff */
[----:B------:R-:W-:Y:S05]  /*1e410*/  BRA `(.L_x_9374) ;  /* 0xffffff0c005c7947 */ /* 0x000fea000383ffff */
.L_x_9380:
[----:B-1----:R1:W2:Y:S02]  /*1e420*/  SYNCS.PHASECHK.TRANS64.TRYWAIT P3, [R6+URZ+0x22850], R208 ;  /* 0x022850d0060075a7 */ /* 0x0022a4000806017f */
[----:B--2---:R-:W-:Y:S05]  /*1e430*/  @!P3 NANOSLEEP.SYNCS 0x989680 ;  /* 0x009896800000b95d */ /* 0x004fea0003900000 */
[----:B------:R-:W2:Y:S02]  /*1e440*/  @!P3 SYNCS.PHASECHK.TRANS64 P3, [R6+URZ+0x22850], R208 ;  /* 0x022850d00600b5a7 */ /* 0x000ea4000806007f */
[----:B--2---:R-:W-:Y:S05]  /*1e450*/  @!P3 BRA `(.L_x_9380) ;  /* 0xfffffffc00f0b947 */ /* 0x004fea000383ffff */
[----:B------:R-:W-:Y:S05]  /*1e460*/  BRA `(.L_x_9379) ;  /* 0xffffff2400b87947 */ /* 0x000fea000383ffff */
.L_x_9386:
[----:B--2---:R2:W3:Y:S02]  /*1e470*/  SYNCS.PHASECHK.TRANS64.TRYWAIT P2, [R208+URZ+0x22830], R209 ;  /* 0x022830d1d00075a7 */ /* 0x0044e4000804017f */
[----:B---3--:R-:W-:Y:S05]  /*1e480*/  @!P2 NANOSLEEP.SYNCS 0x989680 ;  /* 0x009896800000a95d */ /* 0x008fea0003900000 */
[----:B------:R-:W3:Y:S02]  /*1e490*/  @!P2 SYNCS.PHASECHK.TRANS64 P2, [R208+URZ+0x22830], R209 ;  /* 0x022830d1d000a5a7 */ /* 0x000ee4000804007f */
[----:B---3--:R-:W-:Y:S05]  /*1e4a0*/  @!P2 BRA `(.L_x_9386) ;  /* 0xfffffffc00f0a947 */ /* 0x008fea000383ffff */
[----:B------:R-:W-:Y:S05]  /*1e4b0*/  BRA `(.L_x_9385) ;  /* 0xffffff2800f07947 */ /* 0x000fea000383ffff */
.L_x_9399:
[----:B-1----:R1:W2:Y:S02]  /*1e4c0*/  SYNCS.PHASECHK.TRANS64.TRYWAIT P2, [R208+URZ+0x22850], R209 ;  /* 0x022850d1d00075a7 */ /* 0x0022a4000804017f */
[----:B--2---:R-:W-:Y:S05]  /*1e4d0*/  @!P2 NANOSLEEP.SYNCS 0x989680 ;  /* 0x009896800000a95d */ /* 0x004fea0003900000 */
[----:B------:R-:W2:Y:S02]  /*1e4e0*/  @!P2 SYNCS.PHASECHK.TRANS64 P2, [R208+URZ+0x22850], R209 ;  /* 0x022850d1d000a5a7 */ /* 0x000ea4000804007f */
[----:B--2---:R-:W-:Y:S05]  /*1e4f0*/  @!P2 BRA `(.L_x_9399) ;  /* 0xfffffffc00f0a947 */ /* 0x004fea000383ffff */
[----:B------:R-:W-:Y:S05]  /*1e500*/  BRA `(.L_x_9398) ;  /* 0xffffff5400e87947 */ /* 0x000fea000383ffff */
.L_x_9442:
        /* <DEDUP_REMOVED lines=11> */
.L_x_9597:
[----:B------:R-:W-:Y:S05]  /*1e5c0*/  BSYNC B1 ;  /* 0x0000000000017941 */ /* 0x000fea0003800000 */
.L_x_9596:
[----:B------:R-:W-:Y:S05]  /*1e5d0*/  BRA `(.L_x_9598) ;  /* 0xffffffa4005c7947 */ /* 0x000fea000383ffff */
.L_x_9443:
[----:B------:R-:W-:Y:S01]  /*1e5e0*/  BSSY B1, `(.L_x_9599) ;  /* 0x0000006000017945 */ /* 0x000fe20003800000 */
[----:B------:R-:W-:-:S07]  /*1e5f0*/  IMAD.MOV.U32 R15, RZ, RZ, -0x1 ;  /* 0xffffffffff0f7424 */ /* 0x000fce00078e00ff */
[----:B0-----:R-:W-:Y:S05]  /*1e600*/  WARPSYNC.COLLECTIVE R15, `(.L_x_9600) ;  /* 0x000000000f0c7348 */ /* 0x001fea0003c00000 */
[----:B------:R-:W-:Y:S02]  /*1e610*/  ELECT P6, UR62, PT ;  /* 0x00000000003e782f */ /* 0x000fe400038c0000 */
[----:B------:R-:W-:Y:S01]  /*1e620*/  MOV R14, UR62 ;  /* 0x0000003e000e7c02 */ /* 0x000fe20008000f00 */
[----:B0-----:R-:W-:Y:S10]  /*1e630*/  ENDCOLLECTIVE ;  /* 0x000000000000791b */ /* 0x001ff40003800000 */
.L_x_9600:
[----:B------:R-:W-:Y:S05]  /*1e640*/  BSYNC B1 ;  /* 0x0000000000017941 */ /* 0x000fea0003800000 */
.L_x_9599:
[----:B------:R-:W-:Y:S05]  /*1e650*/  BRA `(.L_x_9601) ;  /* 0xffffffa400487947 */ /* 0x000fea000383ffff */
.L_x_9445:
[----:B-1----:R1:W2:Y:S02]  /*1e660*/  SYNCS.PHASECHK.TRANS64.TRYWAIT P0, [R7+URZ+0x22820], R8 ;  /* 0x02282008070075a7 */ /* 0x0022a4000800017f */
[----:B--2---:R-:W-:Y:S05]  /*1e670*/  @!P0 NANOSLEEP.SYNCS 0x989680 ;  /* 0x009896800000895d */ /* 0x004fea0003900000 */
[----:B------:R-:W2:Y:S02]  /*1e680*/  @!P0 SYNCS.PHASECHK.TRANS64 P0, [R7+URZ+0x22820], R8 ;  /* 0x02282008070085a7 */ /* 0x000ea4000800007f */
[----:B--2---:R-:W-:Y:S05]  /*1e690*/  @!P0 BRA `(.L_x_9445) ;  /* 0xfffffffc00f08947 */ /* 0x004fea000383ffff */
[----:B------:R-:W-:Y:S05]  /*1e6a0*/  BRA `(.L_x_9602) ;  /* 0xffffffa400647947 */ /* 0x000fea000383ffff */
.L_x_9448:
[----:B-1----:R1:W2:Y:S02]  /*1e6b0*/  SYNCS.PHASECHK.TRANS64.TRYWAIT P0, [R8+URZ+0x228a0], R11 ;  /* 0x0228a00b080075a7 */ /* 0x0022a4000800017f */
[----:B--2---:R-:W-:Y:S05]  /*1e6c0*/  @!P0 NANOSLEEP.SYNCS 0x989680 ;  /* 0x009896800000895d */ /* 0x004fea0003900000 */
[----:B------:R-:W2:Y:S02]  /*1e6d0*/  @!P0 SYNCS.PHASECHK.TRANS64 P0, [R8+URZ+0x228a0], R11 ;  /* 0x0228a00b080085a7 */ /* 0x000ea4000800007f */
[----:B--2---:R-:W-:Y:S05]  /*1e6e0*/  @!P0 BRA `(.L_x_9448) ;  /* 0xfffffffc00f08947 */ /* 0x004fea000383ffff */
[----:B------:R-:W-:Y:S05]  /*1e6f0*/  BRA `(.L_x_9603) ;  /* 0xffffffa400747947 */ /* 0x000fea000383ffff */
.L_x_9450:
[----:B--2---:R2:W3:Y:S02]  /*1e700*/  SYNCS.PHASECHK.TRANS64.TRYWAIT P0, [R8+URZ+0x228c0], R11 ;  /* 0x0228c00b080075a7 */ /* 0x0044e4000800017f */
[----:B---3--:R-:W-:Y:S05]  /*1e710*/  @!P0 NANOSLEEP.SYNCS 0x989680 ;  /* 0x009896800000895d */ /* 0x008fea0003900000 */
[----:B------:R-:W3:Y:S02]  /*1e720*/  @!P0 SYNCS.PHASECHK.TRANS64 P0, [R8+URZ+0x228c0], R11 ;  /* 0x0228c00b080085a7 */ /* 0x000ee4000800007f */
[----:B---3--:R-:W-:Y:S05]  /*1e730*/  @!P0 BRA `(.L_x_9450) ;  /* 0xfffffffc00f08947 */ /* 0x008fea000383ffff */
[----:B------:R-:W-:Y:S05]  /*1e740*/  BRA `(.L_x_9604) ;  /* 0xffffffa400d87947 */ /* 0x000fea000383ffff */
.L_x_9454:
[----:B-1----:R1:W2:Y:S02]  /*1e750*/  SYNCS.PHASECHK.TRANS64.TRYWAIT P0, [R9+URZ+0x228a0], R10 ;  /* 0x0228a00a090075a7 */ /* 0x0022a4000800017f */
[----:B--2---:R-:W-:Y:S05]  /*1e760*/  @!P0 NANOSLEEP.SYNCS 0x989680 ;  /* 0x009896800000895d */ /* 0x004fea0003900000 */
[----:B------:R-:W2:Y:S02]  /*1e770*/  @!P0 SYNCS.PHASECHK.TRANS64 P0, [R9+URZ+0x228a0], R10 ;  /* 0x0228a00a090085a7 */ /* 0x000ea4000800007f */
[----:B--2---:R-:W-:Y:S05]  /*1e780*/  @!P0 BRA `(.L_x_9454) ;  /* 0xfffffffc00f08947 */ /* 0x004fea000383ffff */
[----:B------:R-:W-:Y:S05]  /*1e790*/  BRA `(.L_x_9605) ;  /* 0xffffffa800c87947 */ /* 0x000fea000383ffff */
.L_x_9456:
[----:B--2---:R2:W3:Y:S02]  /*1e7a0*/  SYNCS.PHASECHK.TRANS64.TRYWAIT P1, [R9+URZ+0x228c0], R10 ;  /* 0x0228c00a090075a7 */ /* 0x0044e4000802017f */
[----:B---3--:R-:W-:Y:S05]  /*1e7b0*/  @!P1 NANOSLEEP.SYNCS 0x989680 ;  /* 0x009896800000995d */ /* 0x008fea0003900000 */
[----:B------:R-:W3:Y:S02]  /*1e7c0*/  @!P1 SYNCS.PHASECHK.TRANS64 P1, [R9+URZ+0x228c0], R10 ;  /* 0x0228c00a090095a7 */ /* 0x000ee4000802007f */
[----:B---3--:R-:W-:Y:S05]  /*1e7d0*/  @!P1 BRA `(.L_x_9456) ;  /* 0xfffffffc00f09947 */ /* 0x008fea000383ffff */
[----:B------:R-:W-:Y:S05]  /*1e7e0*/  BRA `(.L_x_9606) ;  /* 0xffffffac00247947 */ /* 0x000fea000383ffff */
.L_x_9474:
[----:B------:R-:W0:Y:S01]  /*1e7f0*/  S2R R5, SR_TID.X ;  /* 0x0000000000057919 */ /* 0x000e220000002100 */
[----:B------:R-:W-:Y:S01]  /*1e800*/  BSSY B0, `(.L_x_9607) ;  /* 0x000000a000007945 */ /* 0x000fe20003800000 */
[----:B------:R-:W-:Y:S02]  /*1e810*/  IMAD.MOV.U32 R12, RZ, RZ, RZ ;  /* 0x000000ffff0c7224 */ /* 0x000fe400078e00ff */
[----:B-1----:R-:W-:Y:S02]  /*1e820*/  IMAD.MOV.U32 R11, RZ, RZ, 0x1f ;  /* 0x0000001fff0b7424 */ /* 0x002fe400078e00ff */
[----:B------:R-:W-:Y:S01]  /*1e830*/  IMAD.MOV.U32 R15, RZ, RZ, -0x1 ;  /* 0xffffffffff0f7424 */ /* 0x000fe200078e00ff */
[----:B0-----:R-:W-:-:S04]  /*1e840*/  SHF.R.U32.HI R5, RZ, 0x5, R5 ;  /* 0x00000005ff057819 */ /* 0x001fc80000011605 */
[----:B------:R-:W-:-:S05]  /*1e850*/  LOP3.LUT R5, R5, 0x3, RZ, 0xc0, !PT ;  /* 0x0000000305057812 */ /* 0x000fca00078ec0ff */
[----:B------:R-:W-:-:S07]  /*1e860*/  IMAD.MOV.U32 R13, RZ, RZ, R5 ;  /* 0x000000ffff0d7224 */ /* 0x000fce00078e0005 */
[----:B------:R-:W-:Y:S05]  /*1e870*/  WARPSYNC.COLLECTIVE R15, `(.L_x_9608) ;  /* 0x000000000f087348 */ /* 0x000fea0003c00000 */
[----:B------:R0:W1:Y:S02]  /*1e880*/  SHFL.IDX P6, R14, R13, R12, R11 ;  /* 0x0000000c0d0e7389 */ /* 0x00006400000c000b */
[----:B01----:R-:W-:Y:S01]  /*1e890*/  ENDCOLLECTIVE ;  /* 0x000000000000791b */ /* 0x003fe20003800000 */
.L_x_9608:
[----:B------:R-:W-:Y:S05]  /*1e8a0*/  BSYNC B0 ;  /* 0x0000000000007941 */ /* 0x000fea0003800000 */
.L_x_9607:
[----:B------:R-:W-:Y:S05]  /*1e8b0*/  BRA `(.L_x_9609) ;  /* 0xffffffb8009c7947 */ /* 0x000fea000383ffff */
.L_x_9475:
[----:B------:R-:W-:Y:S01]  /*1e8c0*/  BSSY B0, `(.L_x_9610) ;  /* 0x0000006000007945 */ /* 0x000fe20003800000 */
[----:B------:R-:W-:-:S07]  /*1e8d0*/  IMAD.MOV.U32 R15, RZ, RZ, -0x1 ;  /* 0xffffffffff0f7424 */ /* 0x000fce00078e00ff */
[----:B-1----:R-:W-:Y:S05]  /*1e8e0*/  WARPSYNC.COLLECTIVE R15, `(.L_x_9611) ;  /* 0x000000000f0c7348 */ /* 0x002fea0003c00000 */
[----:B------:R-:W-:Y:S02]  /*1e8f0*/  ELECT P6, UR62, PT ;  /* 0x00000000003e782f */ /* 0x000fe400038c0000 */
[----:B------:R-:W-:Y:S01]  /*1e900*/  MOV R14, UR62 ;  /* 0x0000003e000e7c02 */ /* 0x000fe20008000f00 */
[----:B-1----:R-:W-:Y:S10]  /*1e910*/  ENDCOLLECTIVE ;  /* 0x000000000000791b */ /* 0x002ff40003800000 */
.L_x_9611:
[----:B------:R-:W-:Y:S05]  /*1e920*/  BSYNC B0 ;  /* 0x0000000000007941 */ /* 0x000fea0003800000 */
.L_x_9610:
[----:B------:R-:W-:Y:S05]  /*1e930*/  BRA `(.L_x_9612) ;  /* 0xffffffb8008c7947 */ /* 0x000fea000383ffff */
.L_x_9478:
[----:B0-----:R0:W1:Y:S02]  /*1e940*/  SYNCS.PHASECHK.TRANS64.TRYWAIT P0, [R5+URZ+0x22840], R7 ;  /* 0x02284007050075a7 */ /* 0x001064000800017f */
[----:B-1----:R-:W-:Y:S05]  /*1e950*/  @!P0 NANOSLEEP.SYNCS 0x989680 ;  /* 0x009896800000895d */ /* 0x002fea0003900000 */
[----:B------:R-:W1:Y:S02]  /*1e960*/  @!P0 SYNCS.PHASECHK.TRANS64 P0, [R5+URZ+0x22840], R7 ;  /* 0x02284007050085a7 */ /* 0x000e64000800007f */
[----:B-1----:R-:W-:Y:S05]  /*1e970*/  @!P0 BRA `(.L_x_9478) ;  /* 0xfffffffc00f08947 */ /* 0x002fea000383ffff */
[----:B------:R-:W-:Y:S05]  /*1e980*/  BRA `(.L_x_9613) ;  /* 0xffffffb800f47947 */ /* 0x000fea000383ffff */
.L_x_9481:
        /* <DEDUP_REMOVED lines=8> */
.L_x_9484:
[----:B0-----:R0:W1:Y:S02]  /*1ea10*/  SYNCS.PHASECHK.TRANS64.TRYWAIT P0, [R2+URZ+0x22860], R5 ;  /* 0x02286005020075a7 */ /* 0x001064000800017f */
[----:B-1----:R-:W-:Y:S05]  /*1ea20*/  @!P0 NANOSLEEP.SYNCS 0x989680 ;  /* 0x009896800000895d */ /* 0x002fea0003900000 */
[----:B------:R-:W1:Y:S02]  /*1ea30*/  @!P0 SYNCS.PHASECHK.TRANS64 P0, [R2+URZ+0x22860], R5 ;  /* 0x02286005020085a7 */ /* 0x000e64000800007f */
[----:B-1----:R-:W-:Y:S05]  /*1ea40*/  @!P0 BRA `(.L_x_9484) ;  /* 0xfffffffc00f08947 */ /* 0x002fea000383ffff */
[----:B------:R-:W-:Y:S05]  /*1ea50*/  BRA `(.L_x_9615) ;  /* 0xffffffbc00ec7947 */ /* 0x000fea000383ffff */
.L_x_9493:
[----:B--2---:R2:W3:Y:S02]  /*1ea60*/  SYNCS.PHASECHK.TRANS64.TRYWAIT P0, [R2+URZ+0x22840], R3 ;  /* 0x02284003020075a7 */ /* 0x0044e4000800017f */
[----:B---3--:R-:W-:Y:S05]  /*1ea70*/  @!P0 NANOSLEEP.SYNCS 0x989680 ;  /* 0x009896800000895d */ /* 0x008fea0003900000 */
[----:B------:R-:W3:Y:S02]  /*1ea80*/  @!P0 SYNCS.PHASECHK.TRANS64 P0, [R2+URZ+0x22840], R3 ;  /* 0x02284003020085a7 */ /* 0x000ee4000800007f */
[----:B---3--:R-:W-:Y:S05]  /*1ea90*/  @!P0 BRA `(.L_x_9493) ;  /* 0xfffffffc00f08947 */ /* 0x008fea000383ffff */
[----:B------:R-:W-:Y:S05]  /*1eaa0*/  BRA `(.L_x_9616) ;  /* 0xffffffc4006c7947 */ /* 0x000fea000383ffff */
.L_x_9495:
[----:B0-----:R0:W3:Y:S02]  /*1eab0*/  SYNCS.PHASECHK.TRANS64.TRYWAIT P0, [R2+URZ+0x22860], R3 ;  /* 0x02286003020075a7 */ /* 0x0010e4000800017f */
[----:B---3--:R-:W-:Y:S05]  /*1eac0*/  @!P0 NANOSLEEP.SYNCS 0x989680 ;  /* 0x009896800000895d */ /* 0x008fea0003900000 */
[----:B------:R-:W3:Y:S02]  /*1ead0*/  @!P0 SYNCS.PHASECHK.TRANS64 P0, [R2+URZ+0x22860], R3 ;  /* 0x02286003020085a7 */ /* 0x000ee4000800007f */
[----:B---3--:R-:W-:Y:S05]  /*1eae0*/  @!P0 BRA `(.L_x_9495) ;  /* 0xfffffffc00f08947 */ /* 0x008fea000383ffff */
[----:B------:R-:W-:Y:S05]  /*1eaf0*/  BRA `(.L_x_9617) ;  /* 0xffffffc400dc7947 */ /* 0x000fea000383ffff */
.L_x_9500:
[----:B---3--:R3:W4:Y:S02]  /*1eb00*/  SYNCS.PHASECHK.TRANS64.TRYWAIT P0, [R2+URZ+0x22840], R3 ;  /* 0x02284003020075a7 */ /* 0x008724000800017f */
[----:B----4-:R-:W-:Y:S05]  /*1eb10*/  @!P0 NANOSLEEP.SYNCS 0x989680 ;  /* 0x009896800000895d */ /* 0x010fea0003900000 */
[----:B------:R-:W4:Y:S02]  /*1eb20*/  @!P0 SYNCS.PHASECHK.TRANS64 P0, [R2+URZ+0x22840], R3 ;  /* 0x02284003020085a7 */ /* 0x000f24000800007f */
[----:B----4-:R-:W-:Y:S05]  /*1eb30*/  @!P0 BRA `(.L_x_9500) ;  /* 0xfffffffc00f08947 */ /* 0x010fea000383ffff */
[----:B------:R-:W-:Y:S05]  /*1eb40*/  BRA `(.L_x_9618) ;  /* 0xffffffcc00307947 */ /* 0x000fea000383ffff */
.L_x_9502:
[----:B0-----:R0:W2:Y:S02]  /*1eb50*/  SYNCS.PHASECHK.TRANS64.TRYWAIT P1, [R2+URZ+0x22860], R3 ;  /* 0x02286003020075a7 */ /* 0x0010a4000802017f */
[----:B--2---:R-:W-:Y:S05]  /*1eb60*/  @!P1 NANOSLEEP.SYNCS 0x989680 ;  /* 0x009896800000995d */ /* 0x004fea0003900000 */
[----:B------:R-:W2:Y:S02]  /*1eb70*/  @!P1 SYNCS.PHASECHK.TRANS64 P1, [R2+URZ+0x22860], R3 ;  /* 0x02286003020095a7 */ /* 0x000ea4000802007f */
[----:B--2---:R-:W-:Y:S05]  /*1eb80*/  @!P1 BRA `(.L_x_9502) ;  /* 0xfffffffc00f09947 */ /* 0x004fea000383ffff */
[----:B------:R-:W-:Y:S05]  /*1eb90*/  BRA `(.L_x_9619) ;  /* 0xffffffcc009c7947 */ /* 0x000fea000383ffff */
.L_x_9507:
[----:B---3--:R3:W4:Y:S02]  /*1eba0*/  SYNCS.PHASECHK.TRANS64.TRYWAIT P0, [R2+URZ+0x22840], R3 ;  /* 0x02284003020075a7 */ /* 0x008724000800017f */
[----:B----4-:R-:W-:Y:S05]  /*1ebb0*/  @!P0 NANOSLEEP.SYNCS 0x989680 ;  /* 0x009896800000895d */ /* 0x010fea0003900000 */
[----:B------:R-:W4:Y:S02]  /*1ebc0*/  @!P0 SYNCS.PHASECHK.TRANS64 P0, [R2+URZ+0x22840], R3 ;  /* 0x02284003020085a7 */ /* 0x000f24000800007f */
[----:B----4-:R-:W-:Y:S05]  /*1ebd0*/  @!P0 BRA `(.L_x_9507) ;  /* 0xfffffffc00f08947 */ /* 0x010fea000383ffff */
[----:B------:R-:W-:Y:S05]  /*1ebe0*/  BRA `(.L_x_9620) ;  /* 0xffffffd000cc7947 */ /* 0x000fea000383ffff */
.L_x_9509:
[----:B0-----:R0:W2:Y:S02]  /*1ebf0*/  SYNCS.PHASECHK.TRANS64.TRYWAIT P1, [R2+URZ+0x22860], R3 ;  /* 0x02286003020075a7 */ /* 0x0010a4000802017f */
[----:B--2---:R-:W-:Y:S05]  /*1ec00*/  @!P1 NANOSLEEP.SYNCS 0x989680 ;  /* 0x009896800000995d */ /* 0x004fea0003900000 */
[----:B------:R-:W2:Y:S02]  /*1ec10*/  @!P1 SYNCS.PHASECHK.TRANS64 P1, [R2+URZ+0x22860], R3 ;  /* 0x02286003020095a7 */ /* 0x000ea4000802007f */
[----:B--2---:R-:W-:Y:S05]  /*1ec20*/  @!P1 BRA `(.L_x_9509) ;  /* 0xfffffffc00f09947 */ /* 0x004fea000383ffff */
[----:B------:R-:W-:Y:S05]  /*1ec30*/  BRA `(.L_x_9621) ;  /* 0xffffffd4003c7947 */ /* 0x000fea000383ffff */
.L_x_9514:
        /* <DEDUP_REMOVED lines=8> */
.L_x_9623:
[----:B------:R-:W-:Y:S05]  /*1ecc0*/  BSYNC B0 ;  /* 0x0000000000007941 */ /* 0x000fea0003800000 */
.L_x_9622:
        /* <DEDUP_REMOVED lines=8> */
.L_x_9624:
[----:B------:R-:W-:Y:S01]  /*1ed50*/  IMAD.MOV.U32 R16, RZ, RZ, R14 ;  /* 0x000000ffff107224 */ /* 0x000fe200078e000e */
[----:B------:R-:W-:Y:S06]  /*1ed60*/  BRA `(.L_x_9625) ;  /* 0xffffffd800307947 */ /* 0x000fec000383ffff */
.L_x_9517:
        /* <DEDUP_REMOVED lines=8> */
.L_x_9627:
[----:B------:R-:W-:Y:S05]  /*1edf0*/  BSYNC B0 ;  /* 0x0000000000007941 */ /* 0x000fea0003800000 */
.L_x_9626:
        /* <DEDUP_REMOVED lines=10> */
.L_x_9628:
        /* <DEDUP_REMOVED lines=8> */
.L_x_9629:
        /* <DEDUP_REMOVED lines=8> */
.L_x_9630:
        /* <DEDUP_REMOVED lines=8> */
.L_x_9631:
        /* <DEDUP_REMOVED lines=8> */
.L_x_9632:
[----:B------:R-:W-:Y:S05]  /*1f0a0*/  BRA `(.L_x_9633) ;  /* 0xffffffd400f47947 */ /* 0x000fea000383ffff */
.L_x_9522:
[----:B------:R-:W-:Y:S01]  /*1f0b0*/  BSSY B0, `(.L_x_9634) ;  /* 0x0000008000007945 */ /* 0x000fe20003800000 */
[----:B-----5:R-:W-:Y:S02]  /*1f0c0*/  IMAD.MOV.U32 R13, RZ, RZ, R17 ;  /* 0x000000ffff0d7224 */ /* 0x020fe400078e0011 */
[----:B------:R-:W-:Y:S02]  /*1f0d0*/  IMAD.MOV.U32 R12, RZ, RZ, 0x1 ;  /* 0x00000001ff0c7424 */ /* 0x000fe400078e00ff */
[----:B-1----:R-:W-:Y:S02]  /*1f0e0*/  IMAD.MOV.U32 R11, RZ, RZ, RZ ;  /* 0x000000ffff0b7224 */ /* 0x002fe400078e00ff */
[----:B------:R-:W-:-:S07]  /*1f0f0*/  IMAD.MOV.U32 R15, RZ, RZ, -0x1 ;  /* 0xffffffffff0f7424 */ /* 0x000fce00078e00ff */
[----:B0-2---:R-:W-:Y:S05]  /*1f100*/  WARPSYNC.COLLECTIVE R15, `(.L_x_9635) ;  /* 0x000000000f087348 */ /* 0x005fea0003c00000 */
[----:B------:R1:W3:Y:S02]  /*1f110*/  SHFL.UP P6, R14, R13, R12, R11 ;  /* 0x0400000c0d0e7389 */ /* 0x0002e400000c000b */
[----:B0123--:R-:W-:Y:S01]  /*1f120*/  ENDCOLLECTIVE ;  /* 0x000000000000791b */ /* 0x00ffe20003800000 */
.L_x_9635:
[----:B------:R-:W-:Y:S05]  /*1f130*/  BSYNC B0 ;  /* 0x0000000000007941 */ /* 0x000fea0003800000 */
.L_x_9634:
        /* <DEDUP_REMOVED lines=10> */
.L_x_9636:
        /* <DEDUP_REMOVED lines=8> */
.L_x_9637:
        /* <DEDUP_REMOVED lines=8> */
.L_x_9638:
        /* <DEDUP_REMOVED lines=8> */
.L_x_9639:
        /* <DEDUP_REMOVED lines=8> */
.L_x_9640:
[----:B------:R-:W-:Y:S05]  /*1f3e0*/  BRA `(.L_x_9641) ;  /* 0xffffffd400d87947 */ /* 0x000fea000383ffff */
.L_x_9524:
[----:B------:R-:W-:Y:S01]  /*1f3f0*/  BSSY B0, `(.L_x_9642) ;  /* 0x0000006000007945 */ /* 0x000fe20003800000 */
[----:B------:R-:W-:Y:S01]  /*1f400*/  PLOP3.LUT P6, PT, P6, PT, PT, 0x8, 0x0 ;  /* 0x000000000000781c */ /* 0x000fe200037ce170 */
[----:B------:R-:W-:-:S12]  /*1f410*/  IMAD.MOV.U32 R15, RZ, RZ, -0x1 ;  /* 0xffffffffff0f7424 */ /* 0x000fd800078e00ff */
[----:B01----:R-:W-:Y:S05]  /*1f420*/  WARPSYNC.COLLECTIVE R15, `(.L_x_9643) ;  /* 0x000000000f087348 */ /* 0x003fea0003c00000 */
[----:B------:R-:W-:Y:S01]  /*1f430*/  VOTE.ANY R14, PT, P6 ;  /* 0x00000000000e7806 */ /* 0x000fe200030e0100 */
[----:B01----:R-:W-:Y:S06]  /*1f440*/  ENDCOLLECTIVE ;  /* 0x000000000000791b */ /* 0x003fec0003800000 */
.L_x_9643:
[----:B------:R-:W-:Y:S05]  /*1f450*/  BSYNC B0 ;  /* 0x0000000000007941 */ /* 0x000fea0003800000 */
.L_x_9642:
        /* <DEDUP_REMOVED lines=9> */
.L_x_9644:
[----:B------:R-:W-:Y:S01]  /*1f4f0*/  IMAD.MOV.U32 R17, RZ, RZ, R14 ;  /* 0x000000ffff117224 */ /* 0x000fe200078e000e */
[----:B------:R-:W-:Y:S06]  /*1f500*/  BRA `(.L_x_9645) ;  /* 0xffffffd400c87947 */ /* 0x000fec000383ffff */
.L_x_9526:
[----:B------:R-:W-:Y:S01]  /*1f510*/  BSSY B0, `(.L_x_9646) ;  /* 0x0000007000007945 */ /* 0x000fe20003800000 */
[----:B------:R-:W-:Y:S02]  /*1f520*/  IMAD.MOV.U32 R13, RZ, RZ, R2 ;  /* 0x000000ffff0d7224 */ /* 0x000fe400078e0002 */
[----:B-1----:R-:W-:Y:S02]  /*1f530*/  IMAD.MOV.U32 R11, RZ, RZ, 0x1f ;  /* 0x0000001fff0b7424 */ /* 0x002fe400078e00ff */
[----:B------:R-:W-:-:S07]  /*1f540*/  IMAD.MOV.U32 R15, RZ, RZ, -0x1 ;  /* 0xffffffffff0f7424 */ /* 0x000fce00078e00ff */
[----:B0-23--:R-:W-:Y:S05]  /*1f550*/  WARPSYNC.COLLECTIVE R15, `(.L_x_9647) ;  /* 0x000000000f087348 */ /* 0x00dfea0003c00000 */
[----:B------:R1:W4:Y:S02]  /*1f560*/  SHFL.IDX P6, R14, R13, R12, R11 ;  /* 0x0000000c0d0e7389 */ /* 0x00032400000c000b */
[----:B01234-:R-:W-:Y:S01]  /*1f570*/  ENDCOLLECTIVE ;  /* 0x000000000000791b */ /* 0x01ffe20003800000 */
.L_x_9647:
[----:B------:R-:W-:Y:S05]  /*1f580*/  BSYNC B0 ;  /* 0x0000000000007941 */ /* 0x000fea0003800000 */
.L_x_9646:
[----:B------:R-:W-:Y:S01]  /*1f590*/  IMAD.MOV.U32 R7, RZ, RZ, R14 ;  /* 0x000000ffff077224 */ /* 0x000fe200078e000e */
[----:B------:R-:W-:Y:S06]  /*1f5a0*/  BRA `(.L_x_9525) ;  /* 0xffffffd400bc7947 */ /* 0x000fec000383ffff */
.L_x_9530:
[----:B-1----:R1:W2:Y:S02]  /*1f5b0*/  SYNCS.PHASECHK.TRANS64.TRYWAIT P0, [R0+URZ+0x22820], R3 ;  /* 0x02282003000075a7 */ /* 0x0022a4000800017f */
[----:B--2---:R-:W-:Y:S05]  /*1f5c0*/  @!P0 NANOSLEEP.SYNCS 0x989680 ;  /* 0x009896800000895d */ /* 0x004fea0003900000 */
[----:B------:R-:W2:Y:S02]  /*1f5d0*/  @!P0 SYNCS.PHASECHK.TRANS64 P0, [R0+URZ+0x22820], R3 ;  /* 0x02282003000085a7 */ /* 0x000ea4000800007f */
[----:B--2---:R-:W-:Y:S05]  /*1f5e0*/  @!P0 BRA `(.L_x_9530) ;  /* 0xfffffffc00f08947 */ /* 0x004fea000383ffff */
[----:B------:R-:W-:Y:S05]  /*1f5f0*/  BRA `(.L_x_9648) ;  /* 0xffffffdc00307947 */ /* 0x000fea000383ffff */
.L_x_9531:
        /* <DEDUP_REMOVED lines=11> */
.L_x_9650:
[----:B------:R-:W-:Y:S05]  /*1f6b0*/  BSYNC B0 ;  /* 0x0000000000007941 */ /* 0x000fea0003800000 */
.L_x_9649:
[----:B------:R-:W-:Y:S05]  /*1f6c0*/  BRA `(.L_x_9651) ;  /* 0xffffffdc00187947 */ /* 0x000fea000383ffff */
.L_x_9532:
[----:B------:R-:W-:Y:S01]  /*1f6d0*/  BSSY B0, `(.L_x_9652) ;  /* 0x0000006000007945 */ /* 0x000fe20003800000 */
[----:B------:R-:W-:-:S07]  /*1f6e0*/  IMAD.MOV.U32 R15, RZ, RZ, -0x1 ;  /* 0xffffffffff0f7424 */ /* 0x000fce00078e00ff */
[----:B012---:R-:W-:Y:S05]  /*1f6f0*/  WARPSYNC.COLLECTIVE R15, `(.L_x_9653) ;  /* 0x000000000f0c7348 */ /* 0x007fea0003c00000 */
[----:B------:R-:W-:Y:S02]  /*1f700*/  ELECT P6, UR62, PT ;  /* 0x00000000003e782f */ /* 0x000fe400038c0000 */
[----:B------:R-:W-:Y:S01]  /*1f710*/  MOV R14, UR62 ;  /* 0x0000003e000e7c02 */ /* 0x000fe20008000f00 */
[----:B012---:R-:W-:Y:S10]  /*1f720*/  ENDCOLLECTIVE ;  /* 0x000000000000791b */ /* 0x007ff40003800000 */
.L_x_9653:
[----:B------:R-:W-:Y:S05]  /*1f730*/  BSYNC B0 ;  /* 0x0000000000007941 */ /* 0x000fea0003800000 */
.L_x_9652:
[----:B------:R-:W-:Y:S05]  /*1f740*/  BRA `(.L_x_9654) ;  /* 0xffffffdc000c7947 */ /* 0x000fea000383ffff */
.L_x_9534:
[----:B-1----:R1:W2:Y:S02]  /*1f750*/  SYNCS.PHASECHK.TRANS64.TRYWAIT P0, [R6+URZ], R5 ;  /* 0x00000005060075a7 */ /* 0x0022a4000800017f */
[----:B--2---:R-:W-:Y:S05]  /*1f760*/  @!P0 NANOSLEEP.SYNCS 0x989680 ;  /* 0x009896800000895d */ /* 0x004fea0003900000 */
[----:B------:R-:W2:Y:S02]  /*1f770*/  @!P0 SYNCS.PHASECHK.TRANS64 P0, [R6+URZ], R5 ;  /* 0x00000005060085a7 */ /* 0x000ea4000800007f */
[----:B--2---:R-:W-:Y:S05]  /*1f780*/  @!P0 BRA `(.L_x_9534) ;  /* 0xfffffffc00f08947 */ /* 0x004fea000383ffff */
[----:B------:R-:W-:Y:S05]  /*1f790*/  BRA `(.L_x_9655) ;  /* 0xffffffdc00487947 */ /* 0x000fea000383ffff */
.L_x_9535:
[----:B--2---:R2:W3:Y:S02]  /*1f7a0*/  SYNCS.PHASECHK.TRANS64.TRYWAIT P0, [R7+URZ], R2 ;  /* 0x00000002070075a7 */ /* 0x0044e4000800017f */
[----:B---3--:R-:W-:Y:S05]  /*1f7b0*/  @!P0 NANOSLEEP.SYNCS 0x989680 ;  /* 0x009896800000895d */ /* 0x008fea0003900000 */
[----:B------:R-:W3:Y:S02]  /*1f7c0*/  @!P0 SYNCS.PHASECHK.TRANS64 P0, [R7+URZ], R2 ;  /* 0x00000002070085a7 */ /* 0x000ee4000800007f */
[----:B---3--:R-:W-:Y:S05]  /*1f7d0*/  @!P0 BRA `(.L_x_9535) ;  /* 0xfffffffc00f08947 */ /* 0x008fea000383ffff */
[----:B------:R-:W-:Y:S05]  /*1f7e0*/  BRA `(.L_x_9656) ;  /* 0xffffffdc003c7947 */ /* 0x000fea000383ffff */
.L_x_9537:
[----:B---3--:R3:W4:Y:S02]  /*1f7f0*/  SYNCS.PHASECHK.TRANS64.TRYWAIT P0, [R4+URZ], R5 ;  /* 0x00000005040075a7 */ /* 0x008724000800017f */
[----:B----4-:R-:W-:Y:S05]  /*1f800*/  @!P0 NANOSLEEP.SYNCS 0x989680 ;  /* 0x009896800000895d */ /* 0x010fea0003900000 */
[----:B------:R-:W4:Y:S02]  /*1f810*/  @!P0 SYNCS.PHASECHK.TRANS64 P0, [R4+URZ], R5 ;  /* 0x00000005040085a7 */ /* 0x000f24000800007f */
[----:B----4-:R-:W-:Y:S05]  /*1f820*/  @!P0 BRA `(.L_x_9537) ;  /* 0xfffffffc00f08947 */ /* 0x010fea000383ffff */
[----:B------:R-:W-:Y:S05]  /*1f830*/  BRA `(.L_x_9657) ;  /* 0xffffffdc00447947 */ /* 0x000fea000383ffff */
.L_x_9658:
        /* <DEDUP_REMOVED lines=12> */
.L_x_11968:


//--------------------- .text._ZN7cutlass13device_kernelIN5flash11enable_sm90INS1_16FlashAttnFwdSm90INS1_25CollectiveMainloopFwdSm90ILi2EN4cute5tupleIJNS5_1CILi1EEES8_S8_EEENS6_IJNS7_ILi128EEENS7_ILi96EEENS7_ILi64EEEEEELi256ENS_6half_tEfNS_4arch4Sm90ELb0ELb1ELb0ELb1ELb0ELb0ELb1ELb1ELb0ELb0ELb0ELb0EEENS1_21CollectiveEpilogueFwdINS6_IJSA_NS7_ILi256EEESB_EEES9_SE_SG_Li256ELb1ELb0ELb0ELb0EEENS1_36VarlenDynamicPersistentTileSchedulerILi128ELi96ELi256ELi32ELb0ELb0ELb1ELb1ELb0ELb1EEEEEEEEEvNT_6ParamsE --------------------------
	.section	.text._ZN7cutlass13device_kernelIN5flash11enable_sm90INS1_16FlashAttnFwdSm90INS1_25CollectiveMainloopFwdSm90ILi2EN4cute5tupleIJNS5_1CILi1EEES8_S8_EEENS6_IJNS7_ILi128EEENS7_ILi96EEENS7_ILi64EEEEEELi256ENS_6half_tEfNS_4arch4Sm90ELb0ELb1ELb0ELb1ELb0ELb0ELb1ELb1ELb0ELb0ELb0ELb0EEENS1_21CollectiveEpilogueFwdINS6_IJSA_NS7_ILi256EEESB_EEES9_SE_SG_Li256ELb1ELb0ELb0ELb0EEENS1_36VarlenDynamicPersistentTileSchedulerILi128ELi96ELi256ELi32ELb0ELb0ELb1ELb1ELb0ELb1EEEEEEEEEvNT_6ParamsE,"ax",@progbits
	.align	128
.text._ZN7cutlass13device_kernelIN5flash11enable_sm90INS1_16FlashAttnFwdSm90INS1_25CollectiveMainloopFwdSm90ILi2EN4cute5tupleIJNS5_1CILi1EEES8_S8_EEENS6_IJNS7_ILi128EEENS7_ILi96EEENS7_ILi64EEEEEELi256ENS_6half_tEfNS_4arch4Sm90ELb0ELb1ELb0ELb1ELb0ELb0ELb1ELb1ELb0ELb0ELb0ELb0EEENS1_21CollectiveEpilogueFwdINS6_IJSA_NS7_ILi256EEESB_EEES9_SE_SG_Li256ELb1ELb0ELb0ELb0EEENS1_36VarlenDynamicPersistentTileSchedulerILi128ELi96ELi256ELi32ELb0ELb0ELb1ELb1ELb0ELb1EEEEEEEEEvNT_6ParamsE:
        .type           _ZN7cutlass13device_kernelIN5flash11enable_sm90INS1_16FlashAttnFwdSm90INS1_25CollectiveMainloopFwdSm90ILi2EN4cute5tupleIJNS5_1CILi1EEES8_S8_EEENS6_IJNS7_ILi128EEENS7_ILi96EEENS7_ILi64EEEEEELi256ENS_6half_tEfNS_4arch4Sm90ELb0ELb1ELb0ELb1ELb0ELb0ELb1ELb1ELb0ELb0ELb0ELb0EEENS1_21CollectiveEpilogueFwdINS6_IJSA_NS7_ILi256EEESB_EEES9_SE_SG_Li256ELb1ELb0ELb0ELb0EEENS1_36VarlenDynamicPersistentTileSchedulerILi128ELi96ELi256ELi32ELb0ELb0ELb1ELb1ELb0ELb1EEEEEEEEEvNT_6ParamsE,@function
        .size           _ZN7cutlass13device_kernelIN5flash11enable_sm90INS1_16FlashAttnFwdSm90INS1_25CollectiveMainloopFwdSm90ILi2EN4cute5tupleIJNS5_1CILi1EEES8_S8_EEENS6_IJNS7_ILi128EEENS7_ILi96EEENS7_ILi64EEEEEELi256ENS_6half_tEfNS_4arch4Sm90ELb0ELb1ELb0ELb1ELb0ELb0ELb1ELb1ELb0ELb0ELb0ELb0EEENS1_21CollectiveEpilogueFwdINS6_IJSA_NS7_ILi256EEESB_EEES9_SE_SG_Li256ELb1ELb0ELb0ELb0EEENS1_36VarlenDynamicPersistentTileSchedulerILi128ELi96ELi256ELi32ELb0ELb0ELb1ELb1ELb0ELb1EEEEEEEEEvNT_6ParamsE,(.L_x_11969 - _ZN7cutlass13device_kernelIN5flash11enable_sm90INS1_16FlashAttnFwdSm90INS1_25CollectiveMainloopFwdSm90ILi2EN4cute5tupleIJNS5_1CILi1EEES8_S8_EEENS6_IJNS7_ILi128EEENS7_ILi96EEENS7_ILi64EEEEEELi256ENS_6half_tEfNS_4arch4Sm90ELb0ELb1ELb0ELb1ELb0ELb0ELb1ELb1ELb0ELb0ELb0ELb0EEENS1_21CollectiveEpilogueFwdINS6_IJSA_NS7_ILi256EEESB_EEES9_SE_SG_Li256ELb1ELb0ELb0ELb0EEENS1_36VarlenDynamicPersistentTileSchedulerILi128ELi96ELi256ELi32ELb0ELb0ELb1ELb1ELb0ELb1EEEEEEEEEvNT_6ParamsE)
        .other          _ZN7cutlass13device_kernelIN5flash11enable_sm90INS1_16FlashAttnFwdSm90INS1_25CollectiveMainloopFwdSm90ILi2EN4cute5tupleIJNS5_1CILi1EEES8_S8_EEENS6_IJNS7_ILi128EEENS7_ILi96EEENS7_ILi64EEEEEELi256ENS_6half_tEfNS_4arch4Sm90ELb0ELb1ELb0ELb1ELb0ELb0ELb1ELb1ELb0ELb0ELb0ELb0EEENS1_21CollectiveEpilogueFwdINS6_IJSA_NS7_ILi256EEESB_EEES9_SE_SG_Li256ELb1ELb0ELb0ELb0EEENS1_36VarlenDynamicPersistentTileSchedulerILi128ELi96ELi256ELi32ELb0ELb0ELb1ELb1ELb0ELb1EEEEEEEEEvNT_6ParamsE,@"STO_CUDA_ENTRY STV_DEFAULT"
_ZN7cutlass13device_kernelIN5flash11enable_sm90INS1_16FlashAttnFwdSm90INS1_25CollectiveMainloopFwdSm90ILi2EN4cute5tupleIJNS5_1CILi1EEES8_S8_EEENS6_IJNS7_ILi128EEENS7_ILi96EEENS7_ILi64EEEEEELi256ENS_6half_tEfNS_4arch4Sm90ELb0ELb1ELb0ELb1ELb0ELb0ELb1ELb1ELb0ELb0ELb0ELb0EEENS1_21CollectiveEpilogueFwdINS6_IJSA_NS7_ILi256EEESB_EEES9_SE_SG_Li256ELb1ELb0ELb0ELb0EEENS1_36VarlenDynamicPersistentTileSchedulerILi128ELi96ELi256ELi32ELb0ELb0ELb1ELb1ELb0ELb1EEEEEEEEEvNT_6ParamsE:
[----:B------:R-:W0:Y:S02]  /*0000*/  LDC R1, c[0x0][0x28] ;  /* 0x00000a00ff017b82 */ /* 0x000e240000000800 */
[----:B0-----:R-:W-:Y:S01]  /*0010*/  VIADD R1, R1, 0xfffffb80 ;  /* 0xfffffb8001017836 */ /* 0x001fe20000000000 */
[----:B------:R-:W0:Y:S01]  /*0020*/  S2R R3, SR_TID.X ;  /* 0x0000000000037919 */ /* 0x000e220000002100 */
[----:B------:R-:W-:Y:S01]  /*0030*/  ELECT P0, URZ, PT ;  /* 0x00000000003f782f */ /* 0x000fe20003800000 */
[----:B------:R-:W-:Y:S01]  /*0040*/  BSSY B0, `(.L_x_9659) ;  /* 0x0000018000007945 */ /* 0x000fe20003800000 */
[----:B------:R-:W-:Y:S02]  /*0050*/  ULDC UR4, c[0x0][0x20] ;  /* 0x0000080000047ab9 */ /* 0x000fe40000000800 */
[----:B------:R-:W-:Y:S01]  /*0060*/  IADD3 R16, P1, R1, UR4, RZ ;  /* 0x0000000401107c10 */ /* 0x000fe2000ff3e0ff */
[----:B------:R-:W-:-:S04]  /*0070*/  ULDC UR4, c[0x0][0x24] ;  /* 0x0000090000047ab9 */ /* 0x000fc80000000800 */
[----:B------:R-:W-:Y:S01]  /*0080*/  IMAD.X R17, RZ, RZ, UR4, P1 ;  /* 0x00000004ff117e24 */ /* 0x000fe200088e06ff */
        /* <DEDUP_REMOVED lines=19> */
.L_x_9660:
[----:B------:R-:W-:Y:S05]  /*01c0*/  BSYNC B0 ;  /* 0x0000000000007941 */ /* 0x000fea0003800000 */
.L_x_9659:
        /* <DEDUP_REMOVED lines=43> */
.L_x_9661:
        /* <DEDUP_REMOVED lines=22> */
.L_x_9662:
        /* <DEDUP_REMOVED lines=18> */
.L_x_9663:
        /* <DEDUP_REMOVED lines=22> */
.L_x_9664:
        /* <DEDUP_REMOVED lines=22> */
.L_x_9665:
        /* <DEDUP_REMOVED lines=9> */
[----:B----4-:R-:W-:-:S05]  /*0a50*/  IMAD.X R2, RZ, RZ, R17, P0 ;  /* 0x000000ffff027224 */ /* 0x010fca00000e0611 */
[----:B------:R4:W-:Y:S01]  /*0a60*/  STL [R1+0x464], R2 ;  /* 0x0004640201007387 */ /* 0x0009e20000100800 */
[----:B0123--:R-:W-:Y:S06]  /*0a70*/  BAR.SYNC.DEFER_BLOCKING 0x0 ;  /* 0x0000000000007b1d */ /* 0x00ffec0000010000 */
[----:B------:R-:W-:Y:S05]  /*0a80*/  @!P1 BRA `(.L_x_9666) ;  /* 0x0000020800ec9947 */ /* 0x000fea0003800000 */
.L_x_9667:
[----:B------:R-:W-:-:S08]  /*0a90*/  NOP ;  /* 0x0000000000007918 */ /* 0x000fd00000000000 */
[----:B------:R-:W0:Y:S02]  /*0aa0*/  USETMAXREG.TRY_ALLOC.CTAPOOL UP0, 0xf0 ;  /* 0x000000f0000079c8 */ /* 0x000e240008000600 */
[----:B0-----:R-:W-:-:S13]  /*0ab0*/  PLOP3.LUT P0, PT, PT, PT, UP0, 0x80, 0x0 ;  /* 0x000000000000781c */ /* 0x001fda0003f0f008 */
[----:B------:R-:W-:Y:S05]  /*0ac0*/  @!P0 BRA `(.L_x_9667) ;  /* 0xfffffffc00f08947 */ /* 0x000fea000383ffff */
[----:B------:R-:W-:Y:S01]  /*0ad0*/  ISETP.NE.AND P0, PT, R36, 0x1, PT ;  /* 0x000000012400780c */ /* 0x000fe20003f05270 */
[----:B------:R-:W0:Y:S08]  /*0ae0*/  S2UR UR4, SR_CgaCtaId ;  /* 0x00000000000479c3 */ /* 0x000e300000008800 */
[----:B------:R-:W-:Y:S06]  /*0af0*/  BAR.ARV 0x8, 0x120 ;  /* 0x0204800000007b1d */ /* 0x000fec0000002000 */
[----:B------:R-:W-:-:S02]  /*0b00*/  UMOV UR44, 0x400 ;  /* 0x00000400002c7882 */ /* 0x000fc40000000000 */
[----:B------:R-:W-:Y:S08]  /*0b10*/  @!P0 BAR.ARV 0x9, 0x100 ;  /* 0x0244000000008b1d */ /* 0x000ff00000002000 */
[----:B------:R-:W-:Y:S01]  /*0b20*/  BAR.SYNC.DEFER_BLOCKING 0x5, 0x120 ;  /* 0x0144800000007b1d */ /* 0x000fe20000010000 */
[C---:B------:R-:W-:Y:S02]  /*0b30*/  IADD3 R210, P1, R16.reuse, 0x210, RZ ;  /* 0x0000021010d27810 */ /* 0x040fe40007f3e0ff */
[----:B------:R-:W-:Y:S01]  /*0b40*/  IADD3 R219, P2, R16, 0x21c, RZ ;  /* 0x0000021c10db7810 */ /* 0x000fe20007f5e0ff */
[----:B0-----:R-:W-:-:S02]  /*0b50*/  ULEA UR44, UR4, UR44, 0x18 ;  /* 0x0000002c042c7291 */ /* 0x001fc4000f8ec03f */
[--C-:B------:R-:W-:Y:S01]  /*0b60*/  IMAD.X R209, RZ, RZ, R17.reuse, P1 ;  /* 0x000000ffffd17224 */ /* 0x100fe200008e0611 */
[----:B------:R-:W-:Y:S01]  /*0b70*/  ULDC UR4, c[0x0][0xd14] ;  /* 0x0003450000047ab9 */ /* 0x000fe20000000800 */
[----:B------:R-:W-:Y:S01]  /*0b80*/  STL.64 [R1+0x210], RZ ;  /* 0x000210ff01007387 */ /* 0x000fe20000100a00 */
[----:B------:R-:W-:-:S03]  /*0b90*/  IMAD.X R211, RZ, RZ, R17, P2 ;  /* 0x000000ffffd37224 */ /* 0x000fc600010e0611 */
[----:B------:R-:W-:Y:S04]  /*0ba0*/  STL [R1+0x218], RZ ;  /* 0x000218ff01007387 */ /* 0x000fe80000100800 */
[----:B------:R-:W-:Y:S04]  /*0bb0*/  STL [R1+0x21c], RZ ;  /* 0x00021cff01007387 */ /* 0x000fe80000100800 */
[----:B------:R-:W0:Y:S01]  /*0bc0*/  LDS.128 R8, [UR44+0x324d0] ;  /* 0x0324d02cff087984 */ /* 0x000e220008000c00 */
[----:B------:R-:W-:Y:S06]  /*0bd0*/  BAR.ARV 0x4, 0x120 ;  /* 0x0104800000007b1d */ /* 0x000fec0000002000 */
[----:B0-----:R-:W-:-:S13]  /*0be0*/  ISETP.GE.AND P0, PT, R11, UR4, PT ;  /* 0x000000040b007c0c */ /* 0x001fda000bf06270 */
[----:B------:R-:W-:Y:S05]  /*0bf0*/  @P0 EXIT ;  /* 0x000000000000094d */ /* 0x000fea0003800000 */
[----:B------:R-:W0:Y:S01]  /*0c00*/  S2R R6, SR_TID.X ;  /* 0x0000000000067919 */ /* 0x000e220000002100 */
[----:B------:R-:W1:Y:S01]  /*0c10*/  S2UR UR4, SR_SWINHI ;  /* 0x00000000000479c3 */ /* 0x000e620000002f00 */
[----:B------:R-:W-:Y:S01]  /*0c20*/  IMAD.MOV.U32 R197, RZ, RZ, 0x2 ;  /* 0x00000002ffc57424 */ /* 0x000fe200078e00ff */
[----:B------:R-:W-:Y:S01]  /*0c30*/  R2UR UR5, R9 ;  /* 0x00000000090572ca */ /* 0x000fe200000e0000 */
[----:B------:R-:W-:Y:S01]  /*0c40*/  VIADD R205, R36, 0x8 ;  /* 0x0000000824cd7836 */ /* 0x000fe20000000000 */
[----:B------:R-:W-:Y:S02]  /*0c50*/  R2UR UR6, R11 ;  /* 0x000000000b0672ca */ /* 0x000fe400000e0000 */
[----:B------:R-:W-:Y:S02]  /*0c60*/  R2UR UR7, R10 ;  /* 0x000000000a0772ca */ /* 0x000fe400000e0000 */
[----:B------:R-:W-:Y:S01]  /*0c70*/  IADD3 R204, -R36, 0xb, RZ ;  /* 0x0000000b24cc7810 */ /* 0x000fe20007ffe1ff */
[----:B------:R-:W-:Y:S01]  /*0c80*/  UMOV UR36, UR44 ;  /* 0x0000002c00247c82 */ /* 0x000fe20008000000 */
[----:B-1----:R-:W-:Y:S01]  /*0c90*/  UMOV UR37, UR4 ;  /* 0x0000000400257c82 */ /* 0x002fe20008000000 */
[C---:B0-----:R-:W-:Y:S01]  /*0ca0*/  VIADD R195, R6.reuse, 0xffffff80 ;  /* 0xffffff8006c37836 */ /* 0x041fe20000000000 */
[----:B------:R-:W-:-:S04]  /*0cb0*/  LOP3.LUT R6, R6, 0x7f, RZ, 0xc0, !PT ;  /* 0x0000007f06067812 */ /* 0x000fc800078ec0ff */
[----:B------:R-:W-:Y:S02]  /*0cc0*/  SHF.R.S32.HI R0, RZ, 0x1f, R195 ;  /* 0x0000001fff007819 */ /* 0x000fe400000114c3 */
[----:B------:R-:W-:Y:S02]  /*0cd0*/  ISETP.NE.AND P0, PT, R6, RZ, PT ;  /* 0x000000ff0600720c */ /* 0x000fe40003f05270 */
[CC--:B----4-:R-:W-:Y:S02]  /*0ce0*/  LEA.HI R2, R0.reuse, R195.reuse, RZ, 0x4 ;  /* 0x000000c300027211 */ /* 0x0d0fe400078f20ff */
[CC--:B------:R-:W-:Y:S02]  /*0cf0*/  LEA.HI R3, R0.reuse, R195.reuse, RZ, 0x5 ;  /* 0x000000c300037211 */ /* 0x0c0fe400078f28ff */
[----:B------:R-:W-:Y:S02]  /*0d00*/  LEA.HI R31, R0, R195, RZ, 0x7 ;  /* 0x000000c3001f7211 */ /* 0x000fe400078f38ff */
[----:B------:R-:W-:Y:S01]  /*0d10*/  SHF.R.S32.HI R5, RZ, 0x4, R2 ;  /* 0x00000004ff057819 */ /* 0x000fe20000011402 */
[----:B------:R-:W-:Y:S01]  /*0d20*/  IMAD.SHL.U32 R3, R3, 0x20, RZ ;  /* 0x0000002003037824 */ /* 0x000fe200078e00ff */
[----:B------:R-:W-:-:S02]  /*0d30*/  LOP3.LUT R206, R31, 0xffffff80, RZ, 0xc0, !PT ;  /* 0xffffff801fce7812 */ /* 0x000fc400078ec0ff */
[C---:B------:R-:W-:Y:S02]  /*0d40*/  LOP3.LUT R4, R2.reuse, 0x3fffff0, RZ, 0xc0, !PT ;  /* 0x03fffff002047812 */ /* 0x040fe400078ec0ff */
[----:B------:R-:W-:Y:S01]  /*0d50*/  LEA.HI R2, R2, R5, RZ, 0x1 ;  /* 0x0000000502027211 */ /* 0x000fe200078f08ff */
[----:B------:R-:W-:Y:S01]  /*0d60*/  IMAD.IADD R206, R195, 0x1, -R206 ;  /* 0x00000001c3ce7824 */ /* 0x000fe200078e0ace */
[----:B------:R-:W-:Y:S01]  /*0d70*/  LOP3.LUT R7, R3, 0xfffffc00, RZ, 0xc0, !PT ;  /* 0xfffffc0003077812 */ /* 0x000fe200078ec0ff */
[----:B------:R-:W-:Y:S01]  /*0d80*/  IMAD.IADD R4, R195, 0x1, -R4 ;  /* 0x00000001c3047824 */ /* 0x000fe200078e0a04 */
[----:B------:R-:W-:Y:S02]  /*0d90*/  LOP3.LUT R2, R2, 0x1ffffffe, RZ, 0xc0, !PT ;  /* 0x1ffffffe02027812 */ /* 0x000fe400078ec0ff */
[----:B------:R-:W-:Y:S01]  /*0da0*/  SHF.R.S32.HI R3, RZ, 0x1f, R206 ;  /* 0x0000001fff037819 */ /* 0x000fe200000114ce */
[----:B------:R-:W-:Y:S01]  /*0db0*/  IMAD R7, R4, 0x40, R7 ;  /* 0x0000004004077824 */ /* 0x000fe200078e0207 */
[----:B------:R-:W-:Y:S01]  /*0dc0*/  SHF.R.S32.HI R220, RZ, 0x7, R31 ;  /* 0x00000007ffdc7819 */ /* 0x000fe2000001141f */
[----:B------:R-:W-:Y:S01]  /*0dd0*/  IMAD.IADD R4, R5, 0x1, -R2 ;  /* 0x0000000105047824 */ /* 0x000fe200078e0a02 */
[----:B------:R-:W-:-:S02]  /*0de0*/  LEA.HI R37, R3, R206, RZ, 0x2 ;  /* 0x000000ce03257211 */ /* 0x000fc400078f10ff */
[----:B------:R-:W-:Y:S01]  /*0df0*/  LEA.HI R3, R3, R206, RZ, 0x5 ;  /* 0x000000ce03037211 */ /* 0x000fe200078f28ff */
[----:B------:R-:W-:Y:S01]  /*0e00*/  IMAD R4, R4, 0x8, R7 ;  /* 0x0000000804047824 */ /* 0x000fe200078e0207 */
[--C-:B------:R-:W-:Y:S02]  /*0e10*/  SHF.R.S32.HI R2, RZ, 0x2, R37.reuse ;  /* 0x00000002ff027819 */ /* 0x100fe40000011425 */
[----:B------:R-:W-:Y:S01]  /*0e20*/  SHF.R.S32.HI R5, RZ, 0x1f, R37 ;  /* 0x0000001fff057819 */ /* 0x000fe20000011425 */
[----:B------:R-:W-:Y:S01]  /*0e30*/  IMAD.WIDE R196, R4, R197, UR36 ;  /* 0x0000002404c47e25 */ /* 0x000fe2000f8e02c5 */
[----:B------:R-:W-:Y:S02]  /*0e40*/  SHF.R.S32.HI R3, RZ, 0x5, R3 ;  /* 0x00000005ff037819 */ /* 0x000fe40000011403 */
[----:B------:R-:W-:Y:S02]  /*0e50*/  LEA.HI R5, R5, R2, RZ, 0x3 ;  /* 0x0000000205057211 */ /* 0x000fe400078f18ff */
[----:B------:R-:W-:-:S02]  /*0e60*/  IADD3 R9, P4, R196, 0x20, RZ ;  /* 0x00000020c4097810 */ /* 0x000fc40007f9e0ff */
[----:B------:R-:W-:Y:S02]  /*0e70*/  LOP3.LUT R5, R5, 0xfffffff8, RZ, 0xc0, !PT ;  /* 0xfffffff805057812 */ /* 0x000fe400078ec0ff */
[----:B------:R-:W-:Y:S02]  /*0e80*/  LOP3.LUT R8, R9, 0x380, RZ, 0xc0, !PT ;  /* 0x0000038009087812 */ /* 0x000fe400078ec0ff */
[----:B------:R-:W-:Y:S01]  /*0e90*/  IADD3 R7, P2, R196, 0x60, RZ ;  /* 0x00000060c4077810 */ /* 0x000fe20007f5e0ff */
[----:B------:R-:W-:Y:S01]  /*0ea0*/  IMAD.IADD R2, R2, 0x1, -R5 ;  /* 0x0000000102027824 */ /* 0x000fe200078e0a05 */
[----:B------:R-:W-:Y:S02]  /*0eb0*/  SHF.R.U64 R8, R8, 0x3, RZ ;  /* 0x0000000308087819 */ /* 0x000fe400000012ff */
[----:B------:R-:W-:Y:S01]  /*0ec0*/  IADD3 R5, P3, R196, 0x40, RZ ;  /* 0x00000040c4057810 */ /* 0x000fe20007f7e0ff */
[----:B------:R-:W-:Y:S01]  /*0ed0*/  IMAD R198, R3, 0x10, R2 ;  /* 0x0000001003c67824 */ /* 0x000fe200078e0202 */
[----:B------:R-:W-:Y:S01]  /*0ee0*/  LOP3.LUT R2, R8, R9, RZ, 0x3c, !PT ;  /* 0x0000000908027212 */ /* 0x000fe200078e3cff */
[----:B------:R-:W-:Y:S01]  /*0ef0*/  IMAD.X R3, RZ, RZ, R197, P4 ;  /* 0x000000ffff037224 */ /* 0x000fe200020e06c5 */
[----:B------:R-:W-:-:S02]  /*0f00*/  IADD3 R9, P1, R196, 0x4000, RZ ;  /* 0x00004000c4097810 */ /* 0x000fc40007f3e0ff */
[----:B------:R-:W-:Y:S02]  /*0f10*/  IADD3 R15, P4, R196, 0x4060, RZ ;  /* 0x00004060c40f7810 */ /* 0x000fe40007f9e0ff */
[----:B------:R-:W-:Y:S02]  /*0f20*/  LOP3.LUT R8, R9, 0x380, RZ, 0xc0, !PT ;  /* 0x0000038009087812 */ /* 0x000fe400078ec0ff */
[----:B------:R-:W-:Y:S02]  /*0f30*/  LOP3.LUT R14, R15, 0x380, RZ, 0xc0, !PT ;  /* 0x000003800f0e7812 */ /* 0x000fe400078ec0ff */
[----:B------:R-:W-:Y:S02]  /*0f40*/  SHF.R.U64 R8, R8, 0x3, RZ ;  /* 0x0000000308087819 */ /* 0x000fe400000012ff */
[----:B------:R-:W-:Y:S02]  /*0f50*/  LOP3.LUT R6, R7, 0x380, RZ, 0xc0, !PT ;  /* 0x0000038007067812 */ /* 0x000fe400078ec0ff */
[----:B------:R-:W-:Y:S01]  /*0f60*/  LOP3.LUT R8, R8, R9, RZ, 0x3c, !PT ;  /* 0x0000000908087212 */ /* 0x000fe200078e3cff */
[----:B------:R-:W-:Y:S01]  /*0f70*/  IMAD.X R9, RZ, RZ, R197, P1 ;  /* 0x000000ffff097224 */ /* 0x000fe200008e06c5 */
[----:B------:R-:W-:-:S02]  /*0f80*/  IADD3 R25, P1, R196, 0x8040, RZ ;  /* 0x00008040c4197810 */ /* 0x000fc40007f3e0ff */
        /* <DEDUP_REMOVED lines=10> */
[----:B------:R-:W-:Y:S02]  /*1030*/  LOP3.LUT R24, R24, R25, RZ, 0x3c, !PT ;  /* 0x0000001918187212 */ /* 0x000fe400078e3cff */
[----:B------:R-:W-:Y:S01]  /*1040*/  LOP3.LUT R4, R4, R5, RZ, 0x3c, !PT ;  /* 0x0000000504047212 */ /* 0x000fe200078e3cff */
[----:B------:R-:W-:Y:S01]  /*1050*/  IMAD.X R5, RZ, RZ, R197, P3 ;  /* 0x000000ffff057224 */ /* 0x000fe200018e06c5 */
[C---:B------:R-:W-:Y:S02]  /*1060*/  IADD3 R25, P4, R196.reuse, 0xc020, RZ ;  /* 0x0000c020c4197810 */ /* 0x040fe40007f9e0ff */
[----:B------:R-:W-:-:S02]  /*1070*/  IADD3 R21, P2, R196, 0x8020, RZ ;  /* 0x00008020c4157810 */ /* 0x000fc40007f5e0ff */
[C---:B------:R-:W-:Y:S02]  /*1080*/  IADD3 R11, P6, R196.reuse, 0x4020, RZ ;  /* 0x00004020c40b7810 */ /* 0x040fe40007fde0ff */
[C---:B------:R-:W-:Y:S02]  /*1090*/  IADD3 R13, P5, R196.reuse, 0x4040, RZ ;  /* 0x00004040c40d7810 */ /* 0x040fe40007fbe0ff */
[----:B------:R-:W-:Y:S02]  /*10a0*/  IADD3 R19, P3, R196, 0x8000, RZ ;  /* 0x00008000c4137810 */ /* 0x000fe40007f7e0ff */
[----:B------:R-:W-:Y:S02]  /*10b0*/  LOP3.LUT R30, R25, 0x380, RZ, 0xc0, !PT ;  /* 0x00000380191e7812 */ /* 0x000fe400078ec0ff */
        /* <DEDUP_REMOVED lines=12> */
[----:B------:R-:W-:Y:S02]  /*1180*/  MOV R25, R2 ;  /* 0x0000000200197202 */ /* 0x000fe40000000f00 */
[----:B------:R-:W-:Y:S01]  /*1190*/  LOP3.LUT R10, R10, R11, RZ, 0x3c, !PT ;  /* 0x0000000b0a0a7212 */ /* 0x000fe200078e3cff */
[--C-:B------:R-:W-:Y:S01]  /*11a0*/  IMAD.X R11, RZ, RZ, R197.reuse, P6 ;  /* 0x000000ffff0b7224 */ /* 0x100fe200030e06c5 */
[----:B------:R-:W-:Y:S01]  /*11b0*/  LOP3.LUT R12, R12, R13, RZ, 0x3c, !PT ;  /* 0x0000000d0c0c7212 */ /* 0x000fe200078e3cff */
[--C-:B------:R-:W-:Y:S01]  /*11c0*/  IMAD.X R13, RZ, RZ, R197.reuse, P5 ;  /* 0x000000ffff0d7224 */ /* 0x100fe200028e06c5 */
[----:B------:R-:W-:Y:S01]  /*11d0*/  LOP3.LUT R18, R18, R19, RZ, 0x3c, !PT ;  /* 0x0000001312127212 */ /* 0x000fe200078e3cff */
[----:B------:R-:W-:Y:S01]  /*11e0*/  IMAD.X R19, RZ, RZ, R197, P3 ;  /* 0x000000ffff137224 */ /* 0x000fe200018e06c5 */
[----:B------:R-:W-:Y:S01]  /*11f0*/  MOV R2, R6 ;  /* 0x0000000600027202 */ /* 0x000fe20000000f00 */
[----:B------:R0:W-:Y:S01]  /*1200*/  STL [R1+0x478], R25 ;  /* 0x0004781901007387 */ /* 0x0001e20000100800 */
[----:B------:R-:W-:-:S02]  /*1210*/  IADD3 R35, P2, R196, 0xc060, RZ ;  /* 0x0000c060c4237810 */ /* 0x000fc40007f5e0ff */
[C---:B------:R-:W-:Y:S01]  /*1220*/  IADD3 R27, P6, R196.reuse, 0x8060, RZ ;  /* 0x00008060c41b7810 */ /* 0x040fe20007fde0ff */
[----:B------:R1:W-:Y:S01]  /*1230*/  STL [R1+0x470], R2 ;  /* 0x0004700201007387 */ /* 0x0003e20000100800 */
[C---:B------:R-:W-:Y:S02]  /*1240*/  IADD3 R29, P5, R196.reuse, 0xc000, RZ ;  /* 0x0000c000c41d7810 */ /* 0x040fe40007fbe0ff */
[----:B------:R-:W-:Y:S02]  /*1250*/  IADD3 R33, P3, R196, 0xc040, RZ ;  /* 0x0000c040c4217810 */ /* 0x000fe40007f7e0ff */
[----:B------:R-:W-:Y:S01]  /*1260*/  MOV R3, R4 ;  /* 0x0000000400037202 */ /* 0x000fe20000000f00 */
[----:B0-----:R-:W-:Y:S01]  /*1270*/  IMAD.X R25, RZ, RZ, R197, P1 ;  /* 0x000000ffff197224 */ /* 0x001fe200008e06c5 */
[----:B------:R-:W-:Y:S02]  /*1280*/  LOP3.LUT R34, R35, 0x380, RZ, 0xc0, !PT ;  /* 0x0000038023227812 */ /* 0x000fe400078ec0ff */
[----:B------:R-:W-:Y:S01]  /*1290*/  LOP3.LUT R26, R27, 0x380, RZ, 0xc0, !PT ;  /* 0x000003801b1a7812 */ /* 0x000fe200078ec0ff */
[----:B------:R0:W-:Y:S01]  /*12a0*/  STL [R1+0x474], R3 ;  /* 0x0004740301007387 */ /* 0x0001e20000100800 */
[----:B------:R-:W-:-:S02]  /*12b0*/  LOP3.LUT R28, R29, 0x380, RZ, 0xc0, !PT ;  /* 0x000003801d1c7812 */ /* 0x000fc400078ec0ff */
[----:B------:R-:W-:Y:S02]  /*12c0*/  LOP3.LUT R32, R33, 0x380, RZ, 0xc0, !PT ;  /* 0x0000038021207812 */ /* 0x000fe400078ec0ff */
[----:B-1----:R-:W-:Y:S01]  /*12d0*/  LEA.HI R2, R31, R220, RZ, 0x1 ;  /* 0x000000dc1f027211 */ /* 0x002fe200078f08ff */
[----:B------:R-:W-:Y:S01]  /*12e0*/  IMAD.X R31, RZ, RZ, R197, P4 ;  /* 0x000000ffff1f7224 */ /* 0x000fe200020e06c5 */
[----:B------:R-:W-:Y:S02]  /*12f0*/  LEA.HI R0, R0, R195, RZ, 0x3 ;  /* 0x000000c300007211 */ /* 0x000fe400078f18ff */
[----:B------:R-:W-:Y:S02]  /*1300*/  SHF.R.U64 R34, R34, 0x3, RZ ;  /* 0x0000000322227819 */ /* 0x000fe400000012ff */
[----:B------:R-:W-:Y:S02]  /*1310*/  SHF.R.U64 R26, R26, 0x3, RZ ;  /* 0x000000031a1a7819 */ /* 0x000fe400000012ff */
[----:B------:R-:W-:-:S02]  /*1320*/  SHF.R.U64 R28, R28, 0x3, RZ ;  /* 0x000000031c1c7819 */ /* 0x000fc400000012ff */
[----:B------:R-:W-:Y:S02]  /*1330*/  SHF.R.U64 R32, R32, 0x3, RZ ;  /* 0x0000000320207819 */ /* 0x000fe400000012ff */
[----:B0-----:R-:W-:Y:S02]  /*1340*/  LOP3.LUT R3, R2, 0x3fffffe, RZ, 0xc0, !PT ;  /* 0x03fffffe02037812 */ /* 0x001fe400078ec0ff */
[----:B------:R-:W-:Y:S02]  /*1350*/  LOP3.LUT R2, R0, 0x1ffffff8, RZ, 0xc0, !PT ;  /* 0x1ffffff800027812 */ /* 0x000fe400078ec0ff */
        /* <DEDUP_REMOVED lines=12> */
[----:B------:R-:W-:Y:S01]  /*1420*/  IADD3 R18, P1, R16, 0x13c, RZ ;  /* 0x0000013c10127810 */ /* 0x000fe20007f3e0ff */
        /* <DEDUP_REMOVED lines=14> */
[----:B------:R-:W-:Y:S02]  /*1510*/  MOV R224, R28 ;  /* 0x0000001c00e07202 */ /* 0x000fe40000000f00 */
[----:B------:R-:W-:Y:S02]  /*1520*/  MOV R223, R30 ;  /* 0x0000001e00df7202 */ /* 0x000fe40000000f00 */
[----:B------:R-:W-:Y:S02]  /*1530*/  MOV R222, R32 ;  /* 0x0000002000de7202 */ /* 0x000fe40000000f00 */
[----:B------:R-:W-:-:S02]  /*1540*/  MOV R221, R34 ;  /* 0x0000002200dd7202 */ /* 0x000fc40000000f00 */
[----:B------:R-:W-:Y:S02]  /*1550*/  SEL R200, RZ, 0x1, P0 ;  /* 0x00000001ffc87807 */ /* 0x000fe40000000000 */
[----:B------:R-:W-:-:S07]  /*1560*/  SHF.R.S32.HI R192, RZ, 0x3, R0 ;  /* 0x00000003ffc07819 */ /* 0x000fce0000011400 */
.L_x_9793:
[----:B------:R-:W-:Y:S01]  /*1570*/  ULDC.64 UR8, c[0x0][0xb20] ;  /* 0x0002c80000087ab9 */ /* 0x000fe20000000a00 */
[----:B------:R-:W-:Y:S01]  /*1580*/  ULDC UR4, c[0x0][0x404] ;  /* 0x0001010000047ab9 */ /* 0x000fe20000000800 */
[----:B------:R-:W-:-:S04]  /*1590*/  UISETP.NE.U32.AND UP0, UPT, UR8, URZ, UPT ;  /* 0x0000003f0800728c */ /* 0x000fc8000bf05070 */
        /* <DEDUP_REMOVED lines=9> */
[----:B------:R-:W-:Y:S02]  /*1630*/  IMAD.U32 R2, RZ, RZ, UR8 ;  /* 0x00000008ff027e24 */ /* 0x000fe4000f8e00ff */
[----:B------:R-:W-:Y:S01]  /*1640*/  IMAD.U32 R3, RZ, RZ, UR9 ;  /* 0x00000009ff037e24 */ /* 0x000fe2000f8e00ff */
[----:B------:R-:W-:-:S04]  /*1650*/  @UP1 UIMAD.WIDE UR8, UR6, 0x4, UR10 ;  /* 0x00000004060818a5 */ /* 0x000fc8000f8e020a */
[----:B--2---:R-:W2:Y:S02]  /*1660*/  @P0 LDG.E R2, desc[UR54][R2.64] ;  /* 0x0000003602020981 */ /* 0x004ea4000c1e1900 */
[----:B01-345:R-:W-:Y:S02]  /*1670*/  IMAD.U32 R4, RZ, RZ, UR8 ;  /* 0x00000008ff047e24 */ /* 0x03bfe4000f8e00ff */
        /* <DEDUP_REMOVED lines=10> */
[----:B------:R-:W-:Y:S01]  /*1720*/  ISETP.NE.U32.AND P1, PT, RZ, UR8, PT ;  /* 0x00000008ff007c0c */ /* 0x000fe2000bf25070 */
[----:B------:R-:W-:-:S02]  /*1730*/  ULDC UR8, c[0x0][0x2e0] ;  /* 0x0000b80000087ab9 */ /* 0x000fc40000000800 */
[----:B------:R-:W-:Y:S01]  /*1740*/  UIMAD UR4, UR4, UR8, URZ ;  /* 0x00000008040472a4 */ /* 0x000fe2000f8e023f */
[----:B------:R-:W-:Y:S02]  /*1750*/  ISETP.NE.AND.EX P1, PT, RZ, UR9, PT, P1 ;  /* 0x00000009ff007c0c */ /* 0x000fe4000bf25310 */
[----:B--2---:R-:W-:Y:S02]  /*1760*/  @P0 R2UR UR42, R2 ;  /* 0x00000000022a02ca */ /* 0x004fe400000e0000 */
        /* <DEDUP_REMOVED lines=15> */
.L_x_9668:
        /* <DEDUP_REMOVED lines=10> */
.L_x_9669:
        /* <DEDUP_REMOVED lines=13> */
.L_x_9670:
[----:B------:R-:W0:Y:S01]  /*19d0*/  LDC R0, c[0x0][0xa80] ;  /* 0x0002a000ff007b82 */ /* 0x000e220000000800 */
[----:B------:R-:W-:Y:S01]  /*19e0*/  UIADD3 UR8, UP0, UR36, 0x32430, URZ ;  /* 0x0003243024087890 */ /* 0x000fe2000ff1e03f */
[----:B------:R-:W-:Y:S01]  /*19f0*/  IMAD.MOV.U32 R4, RZ, RZ, 0xc000 ;  /* 0x0000c000ff047424 */ /* 0x000fe200078e00ff */
[----:B------:R-:W-:Y:S01]  /*1a00*/  UIADD3 UR10, UP1, UR36, 0x32440, URZ ;  /* 0x00032440240a7890 */ /* 0x000fe2000ff3e03f */
[----:B------:R-:W-:Y:S01]  /*1a10*/  IMAD.U32 R5, RZ, RZ, UR48 ;  /* 0x00000030ff057e24 */ /* 0x000fe2000f8e00ff */
[----:B------:R-:W-:Y:S01]  /*1a20*/  UIADD3 UR6, UP2, UR36, 0x32450, URZ ;  /* 0x0003245024067890 */ /* 0x000fe2000ff5e03f */
[----:B------:R-:W-:Y:S01]  /*1a30*/  IMAD.MOV.U32 R6, RZ, RZ, R200 ;  /* 0x000000ffff067224 */ /* 0x000fe200078e00c8 */
[----:B------:R-:W-:Y:S01]  /*1a40*/  UIADD3 UR12, UP3, UR36, 0x32460, URZ ;  /* 0x00032460240c7890 */ /* 0x000fe2000ff7e03f */
[----:B------:R-:W-:Y:S01]  /*1a50*/  IMAD.MOV.U32 R7, RZ, RZ, 0x100 ;  /* 0x00000100ff077424 */ /* 0x000fe200078e00ff */
[----:B------:R-:W-:Y:S01]  /*1a60*/  UIADD3.X UR9, URZ, UR37, URZ, UP0, !UPT ;  /* 0x000000253f097290 */ /* 0x000fe200087fe43f */
[----:B------:R-:W-:Y:S01]  /*1a70*/  IMAD.MOV.U32 R2, RZ, RZ, 0x3000 ;  /* 0x00003000ff027424 */ /* 0x000fe200078e00ff */
[----:B------:R-:W-:Y:S01]  /*1a80*/  UIADD3.X UR7, URZ, UR37, URZ, UP2, !UPT ;  /* 0x000000253f077290 */ /* 0x000fe200097fe43f */
[----:B------:R-:W-:Y:S01]  /*1a90*/  IMAD.U32 R3, RZ, RZ, UR48 ;  /* 0x00000030ff037e24 */ /* 0x000fe2000f8e00ff */
[----:B------:R-:W-:Y:S01]  /*1aa0*/  UIADD3.X UR13, URZ, UR37, URZ, UP3, !UPT ;  /* 0x000000253f0d7290 */ /* 0x000fe20009ffe43f */
[----:B------:R1:W-:Y:S01]  /*1ab0*/  STL.128 [R1+0x50], R4 ;  /* 0x0000500401007387 */ /* 0x0003e20000100c00 */
[----:B------:R-:W-:Y:S01]  /*1ac0*/  UIADD3.X UR11, URZ, UR37, URZ, UP1, !UPT ;  /* 0x000000253f0b7290 */ /* 0x000fe20008ffe43f */
[----:B------:R-:W-:Y:S01]  /*1ad0*/  IMAD.MOV.U32 R201, RZ, RZ, 0x100 ;  /* 0x00000100ffc97424 */ /* 0x000fe200078e00ff */
[----:B------:R-:W-:Y:S01]  /*1ae0*/  UIADD3 UR42, -UR42, UR4, URZ ;  /* 0x000000042a2a7290 */ /* 0x000fe2000fffe13f */
[----:B------:R2:W-:Y:S01]  /*1af0*/  STL.64 [R1+0x18], R2 ;  /* 0x0000180201007387 */ /* 0x0005e20000100a00 */
[----:B------:R-:W-:Y:S01]  /*1b00*/  IMAD.MOV.U32 R202, RZ, RZ, 0x1 ;  /* 0x00000001ffca7424 */ /* 0x000fe200078e00ff */
[----:B------:R-:W-:Y:S01]  /*1b10*/  ULEA UR4, UR5, 0x80, 0x7 ;  /* 0x0000008005047891 */ /* 0x000fe2000f8e383f */
[----:B------:R-:W-:Y:S01]  /*1b20*/  IMAD.MOV.U32 R203, RZ, RZ, RZ ;  /* 0x000000ffffcb7224 */ /* 0x000fe200078e00ff */
[----:B------:R3:W-:Y:S01]  /*1b30*/  STL.128 [R1+0x430], RZ ;  /* 0x000430ff01007387 */ /* 0x0007e20000100c00 */
[----:B------:R-:W-:Y:S01]  /*1b40*/  IMAD.MOV.U32 R14, RZ, RZ, 0x1 ;  /* 0x00000001ff0e7424 */ /* 0x000fe200078e00ff */
[C---:B------:R-:W-:Y:S01]  /*1b50*/  IADD3 R36, P0, R16.reuse, 0x430, RZ ;  /* 0x0000043010247810 */ /* 0x040fe20007f1e0ff */
[----:B------:R-:W-:Y:S01]  /*1b60*/  IMAD.MOV.U32 R15, RZ, RZ, RZ ;  /* 0x000000ffff0f7224 */ /* 0x000fe200078e00ff */
[----:B------:R3:W-:Y:S01]  /*1b70*/  STL.128 [R1+0x20], R200 ;  /* 0x000020c801007387 */ /* 0x0007e20000100c00 */
[----:B------:R-:W-:Y:S01]  /*1b80*/  IMAD.U32 R12, RZ, RZ, UR5 ;  /* 0x00000005ff0c7e24 */ /* 0x000fe2000f8e00ff */
[----:B------:R-:W-:Y:S01]  /*1b90*/  IADD3 R34, P1, R16, 0x38, RZ ;  /* 0x0000003810227810 */ /* 0x000fe20007f3e0ff */
[----:B------:R-:W-:Y:S01]  /*1ba0*/  IMAD.U32 R8, RZ, RZ, UR6 ;  /* 0x00000006ff087e24 */ /* 0x000fe2000f8e00ff */
[----:B------:R3:W-:Y:S01]  /*1bb0*/  STL.64 [R1+0x60], R14 ;  /* 0x0000600e01007387 */ /* 0x0007e20000100a00 */
[----:B------:R-:W-:-:S02]  /*1bc0*/  IMAD.U32 R10, RZ, RZ, UR12 ;  /* 0x0000000cff0a7e24 */ /* 0x000fc4000f8e00ff */
[----:B-1----:R-:W-:Y:S01]  /*1bd0*/  IMAD.U32 R4, RZ, RZ, UR8 ;  /* 0x00000008ff047e24 */ /* 0x002fe2000f8e00ff */
[----:B------:R3:W-:Y:S01]  /*1be0*/  STL [R1+0x70], R12 ;  /* 0x0000700c01007387 */ /* 0x0007e20000100800 */
[----:B------:R-:W-:Y:S01]  /*1bf0*/  IMAD.U32 R9, RZ, RZ, UR7 ;  /* 0x00000007ff097e24 */ /* 0x000fe2000f8e00ff */
[----:B------:R-:W-:Y:S01]  /*1c00*/  ULDC.64 UR6, c[0x0][0xad8] ;  /* 0x0002b60000067ab9 */ /* 0x000fe20000000a00 */
[----:B------:R-:W-:Y:S01]  /*1c10*/  IMAD.U32 R11, RZ, RZ, UR13 ;  /* 0x0000000dff0b7e24 */ /* 0x000fe2000f8e00ff */
[----:B------:R-:W-:Y:S01]  /*1c20*/  UISETP.GE.AND UP0, UPT, UR7, 0x1, UPT ;  /* 0x000000010700788c */ /* 0x000fe2000bf06270 */
[----:B--2---:R-:W-:Y:S01]  /*1c30*/  IMAD.U32 R2, RZ, RZ, UR10 ;  /* 0x0000000aff027e24 */ /* 0x004fe2000f8e00ff */
[----:B0-----:R3:W-:Y:S01]  /*1c40*/  STL [R1+0x450], R0 ;  /* 0x0004500001007387 */ /* 0x0017e20000100800 */
[----:B------:R-:W-:Y:S01]  /*1c50*/  IMAD.U32 R5, RZ, RZ, UR9 ;  /* 0x00000009ff057e24 */ /* 0x000fe2000f8e00ff */
[----:B------:R-:W-:Y:S01]  /*1c60*/  UIADD3 UR8, UR42, UR4, -UR38 ;  /* 0x000000042a087290 */ /* 0x000fe2000fffe826 */
[----:B------:R-:W-:Y:S01]  /*1c70*/  IMAD.U32 R3, RZ, RZ, UR11 ;  /* 0x0000000bff037e24 */ /* 0x000fe2000f8e00ff */
[----:B------:R3:W-:Y:S01]  /*1c80*/  STL.128 [R1+0x40], R8 ;  /* 0x0000400801007387 */ /* 0x0007e20000100c00 */
[----:B------:R-:W-:Y:S01]  /*1c90*/  PLOP3.LUT P2, PT, PT, PT, UP0, 0x80, 0x0 ;  /* 0x000000000000781c */ /* 0x000fe20003f4f008 */
[----:B------:R-:W-:Y:S01]  /*1ca0*/  UIADD3 UR6, UR8, UR6, URZ ;  /* 0x0000000608067290 */ /* 0x000fe2000fffe03f */
[--C-:B------:R-:W-:Y:S01]  /*1cb0*/  IMAD.X R37, RZ, RZ, R17.reuse, P0 ;  /* 0x000000ffff257224 */ /* 0x100fe200000e0611 */
[----:B------:R3:W-:Y:S01]  /*1cc0*/  STL.64 [R1+0x68], R10 ;  /* 0x0000680a01007387 */ /* 0x0007e20000100a00 */
[----:B------:R-:W-:-:S03]  /*1cd0*/  IMAD.X R35, RZ, RZ, R17, P1 ;  /* 0x000000ffff237224 */ /* 0x000fc600008e0611 */
[----:B------:R3:W-:Y:S04]  /*1ce0*/  STL.64 [R1+0x8], R4 ;  /* 0x0000080401007387 */ /* 0x0007e80000100a00 */
[----:B------:R3:W-:Y:S04]  /*1cf0*/  STL.64 [R1+0x10], R2 ;  /* 0x0000100201007387 */ /* 0x0007e80000100a00 */
[----:B------:R3:W-:Y:S04]  /*1d00*/  STL.64 [R1+0x30], R2 ;  /* 0x0000300201007387 */ /* 0x0007e80000100a00 */
        /* <DEDUP_REMOVED lines=46> */
.L_x_9672:
[----:B------:R-:W-:-:S11]  /*1ff0*/  UISETP.NE.AND UP0, UPT, UR7, 0x1, UPT ;  /* 0x000000010700788c */ /* 0x000fd6000bf05270 */
[----:B------:R-:W-:Y:S02]  /*2000*/  @UP0 ULDC.64 UR10, c[0x0][0xae0] ;  /* 0x0002b800000a0ab9 */ /* 0x000fe40000000a00 */
[----:B------:R-:W-:-:S04]  /*2010*/  UIMAD.WIDE.U32 UR8, UR4, UR10, URZ ;  /* 0x0000000a040872a5 */ /* 0x000fc8000f8e003f */
[----:B------:R-:W-:-:S12]  /*2020*/  @UP0 USHF.R.U32.HI UR4, URZ, UR11, UR9 ;  /* 0x0000000b3f040299 */ /* 0x000fd80008011609 */
.L_x_9673:
[----:B------:R-:W-:-:S04]  /*2030*/  UIMAD UR4, UR4, UR7, UR7 ;  /* 0x00000007040472a4 */ /* 0x000fc8000f8e0207 */
[----:B------:R-:W-:-:S04]  /*2040*/  UISETP.LT.AND UP0, UPT, UR6, UR4, UPT ;  /* 0x000000040600728c */ /* 0x000fc8000bf01270 */
[----:B------:R-:W-:-:S12]  /*2050*/  USEL UR6, UR6, UR4, UP0 ;  /* 0x0000000406067287 */ /* 0x000fd80008000000 */
.L_x_9671:
[----:B------:R-:W-:Y:S02]  /*2060*/  UIADD3 UR8, UR42, 0x5f, URZ ;  /* 0x0000005f2a087890 */ /* 0x000fe4000fffe03f */
[----:B------:R-:W-:Y:S02]  /*2070*/  UIADD3 UR10, UR6, 0x5f, URZ ;  /* 0x0000005f060a7890 */ /* 0x000fe4000fffe03f */
[----:B------:R-:W-:Y:S02]  /*2080*/  UIMAD.WIDE UR8, UR8, 0x2aaaaaab, URZ ;  /* 0x2aaaaaab080878a5 */ /* 0x000fe4000f8e023f */
[----:B------:R-:W-:Y:S02]  /*2090*/  UIMAD.WIDE UR10, UR10, 0x2aaaaaab, URZ ;  /* 0x2aaaaaab0a0a78a5 */ /* 0x000fe4000f8e023f */
[----:B------:R-:W-:Y:S02]  /*20a0*/  USHF.R.U32.HI UR4, URZ, 0x1f, UR9 ;  /* 0x0000001f3f047899 */ /* 0x000fe40008011609 */
[----:B------:R-:W-:-:S02]  /*20b0*/  USHF.R.U32.HI UR6, URZ, 0x1f, UR11 ;  /* 0x0000001f3f067899 */ /* 0x000fc4000801160b */
[----:B------:R-:W-:Y:S02]  /*20c0*/  ULEA UR5, UR5, -UR38, 0x7 ;  /* 0x8000002605057291 */ /* 0x000fe4000f8e383f */
[----:B------:R-:W-:Y:S02]  /*20d0*/  ULEA.HI.SX32 UR4, UR9, UR4, 0x1c ;  /* 0x0000000409047291 */ /* 0x000fe4000f8fe23f */
[----:B------:R-:W-:Y:S02]  /*20e0*/  ULEA.HI.SX32 UR6, UR11, UR6, 0x1c ;  /* 0x000000060b067291 */ /* 0x000fe4000f8fe23f */
[----:B------:R-:W-:Y:S02]  /*20f0*/  UIADD3 UR5, UR42, UR5, URZ ;  /* 0x000000052a057290 */ /* 0x000fe4000fffe03f */
        /* <DEDUP_REMOVED lines=16> */
.L_x_9675:
[----:B------:R-:W-:-:S11]  /*2200*/  UISETP.NE.AND UP0, UPT, UR7, 0x1, UPT ;  /* 0x000000010700788c */ /* 0x000fd6000bf05270 */
[----:B------:R-:W-:Y:S02]  /*2210*/  @UP0 ULDC.64 UR10, c[0x0][0xae0] ;  /* 0x0002b800000a0ab9 */ /* 0x000fe40000000a00 */
[----:B------:R-:W-:-:S04]  /*2220*/  UIMAD.WIDE.U32 UR4, UR6, UR10, URZ ;  /* 0x0000000a060472a5 */ /* 0x000fc8000f8e003f */
[----:B------:R-:W-:-:S12]  /*2230*/  @UP0 USHF.R.U32.HI UR6, URZ, UR11, UR5 ;  /* 0x0000000b3f060299 */ /* 0x000fd80008011605 */
.L_x_9676:
[----:B------:R-:W-:-:S04]  /*2240*/  UIMAD UR6, UR6, UR7, URZ ;  /* 0x00000007060672a4 */ /* 0x000fc8000f8e023f */
[----:B------:R-:W-:-:S04]  /*2250*/  UISETP.LT.AND UP0, UPT, UR8, UR6, UPT ;  /* 0x000000060800728c */ /* 0x000fc8000bf01270 */
[----:B------:R-:W-:-:S12]  /*2260*/  USEL UR8, UR8, UR6, !UP0 ;  /* 0x0000000608087287 */ /* 0x000fd8000c000000 */
.L_x_9674:
        /* <DEDUP_REMOVED lines=9> */
[----:B---3--:R-:W0:Y:S01]  /*2300*/  SHFL.IDX PT, R0, R220, RZ, 0x1f ;  /* 0x00001fffdc007589 */ /* 0x008e2200000e0000 */
        /* <DEDUP_REMOVED lines=23> */
[----:B0-----:R-:W-:Y:S01]  /*2480*/  LEA.HI R2, R0, R0, RZ, 0x1 ;  /* 0x0000000000027211 */ /* 0x001fe200078f08ff */
[----:B------:R-:W-:Y:S01]  /*2490*/  IMAD.U32 R14, RZ, RZ, UR5 ;  /* 0x00000005ff0e7e24 */ /* 0x000fe2000f8e00ff */
[----:B------:R-:W-:Y:S01]  /*24a0*/  ULOP3.LUT UP0, URZ, UR6, 0x1bf, URZ, 0xc0, !UPT ;  /* 0x000001bf063f7892 */ /* 0x000fe2000f80c03f */
[----:B------:R-:W-:Y:S01]  /*24b0*/  IMAD.MOV.U32 R15, RZ, RZ, 0x40000040 ;  /* 0x40000040ff0f7424 */ /* 0x000fe200078e00ff */
[----:B------:R-:W-:Y:S01]  /*24c0*/  LOP3.LUT R3, R2, 0x7fffe, RZ, 0xc0, !PT ;  /* 0x0007fffe02037812 */ /* 0x000fe200078ec0ff */
[----:B------:R0:W-:Y:S01]  /*24d0*/  STL.128 [R1+0xa0], R8 ;  /* 0x0000a00801007387 */ /* 0x0001e20000100c00 */
[----:B------:R-:W-:Y:S01]  /*24e0*/  IMAD.X R44, RZ, RZ, R17, P5 ;  /* 0x000000ffff2c7224 */ /* 0x000fe200028e0611 */
[----:B------:R-:W-:Y:S01]  /*24f0*/  IADD3 R31, P1, R16, 0x118, RZ ;  /* 0x00000118101f7810 */ /* 0x000fe20007f3e0ff */
[----:B-1----:R-:W-:Y:S01]  /*2500*/  IMAD.MOV.U32 R5, RZ, RZ, 0x40000040 ;  /* 0x40000040ff057424 */ /* 0x002fe200078e00ff */
[----:B------:R0:W-:Y:S01]  /*2510*/  STL.64 [R1+0x78], RZ ;  /* 0x000078ff01007387 */ /* 0x0001e20000100a00 */
[----:B------:R-:W-:Y:S01]  /*2520*/  IMAD.IADD R3, R0, 0x1, -R3 ;  /* 0x0000000100037824 */ /* 0x000fe200078e0a03 */
[----:B------:R-:W-:Y:S01]  /*2530*/  PLOP3.LUT P5, PT, PT, PT, UP0, 0x80, 0x0 ;  /* 0x000000000000781c */ /* 0x000fe20003faf008 */
[----:B--2---:R-:W-:Y:S01]  /*2540*/  IMAD.MOV.U32 R13, RZ, RZ, 0x40000040 ;  /* 0x40000040ff0d7424 */ /* 0x004fe200078e00ff */
        /* <DEDUP_REMOVED lines=36> */
[----:B0-----:R-:W-:Y:S01]  /*2790*/  IMAD.U32 R4, RZ, RZ, UR4 ;  /* 0x00000004ff047e24 */ /* 0x001fe2000f8e00ff */
        /* <DEDUP_REMOVED lines=12> */
.L_x_9678:
[----:B------:R-:W1:Y:S01]  /*2860*/  S2R R20, SR_TID.X ;  /* 0x0000000000147919 */ /* 0x000e620000002100 */
[----:B0-----:R-:W0:Y:S01]  /*2870*/  LDC.64 R12, c[0x0][0x428] ;  /* 0x00010a00ff0c7b82 */ /* 0x001e220000000a00 */
[----:B------:R-:W-:Y:S01]  /*2880*/  IADD3 R8, P0, R16, 0x120, RZ ;  /* 0x0000012010087810 */ /* 0x000fe20007f1e0ff */
[----:B------:R-:W-:Y:S01]  /*2890*/  ULDC UR4, c[0x0][0x20] ;  /* 0x0000080000047ab9 */ /* 0x000fe20000000800 */
[----:B------:R-:W-:Y:S01]  /*28a0*/  IMAD.U32 R7, RZ, RZ, UR38 ;  /* 0x00000026ff077e24 */ /* 0x000fe2000f8e00ff */
[----:B------:R-:W-:Y:S01]  /*28b0*/  STL.64 [R1+0x130], R24 ;  /* 0x0001301801007387 */ /* 0x000fe20000100a00 */
[----:B------:R-:W-:Y:S02]  /*28c0*/  IMAD.U32 R11, RZ, RZ, UR42 ;  /* 0x0000002aff0b7e24 */ /* 0x000fe4000f8e00ff */
[----:B------:R-:W-:Y:S01]  /*28d0*/  IMAD.X R9, RZ, RZ, R17, P0 ;  /* 0x000000ffff097224 */ /* 0x000fe200000e0611 */
[----:B------:R-:W2:Y:S01]  /*28e0*/  LDC R21, c[0x0][0xad4] ;  /* 0x0002b500ff157b82 */ /* 0x000ea20000000800 */
[----:B------:R-:W-:Y:S01]  /*28f0*/  VIADD R6, R18, -UR4 ;  /* 0x8000000412067c36 */ /* 0x000fe20008000000 */
[----:B------:R-:W-:Y:S04]  /*2900*/  STL.64 [R1+0x120], R198 ;  /* 0x000120c601007387 */ /* 0x000fe80000100a00 */
[----:B------:R-:W-:Y:S02]  /*2910*/  STL.64 [R1+0x128], R8 ;  /* 0x0001280801007387 */ /* 0x000fe40000100a00 */
[----:B------:R-:W3:Y:S02]  /*2920*/  LDC R15, c[0x0][0x430] ;  /* 0x00010c00ff0f7b82 */ /* 0x000ee40000000800 */
[----:B------:R-:W-:Y:S04]  /*2930*/  STL.U8 [R1+0x138], RZ ;  /* 0x000138ff01007387 */ /* 0x000fe80000100000 */
[----:B------:R4:W-:Y:S02]  /*2940*/  STL [R6+0x4], R7 ;  /* 0x0000040706007387 */ /* 0x0009e40000100800 */
[----:B------:R-:W5:Y:S02]  /*2950*/  LDC.64 R4, c[0x0][0xad8] ;  /* 0x0002b600ff047b82 */ /* 0x000f640000000a00 */
[----:B------:R0:W-:Y:S04]  /*2960*/  STL [R6+0x8], R11 ;  /* 0x0000080b06007387 */ /* 0x0001e80000100800 */
[----:B0-----:R0:W-:Y:S01]  /*2970*/  STL [R6+0x24], R12 ;  /* 0x0000240c06007387 */ /* 0x0011e20000100800 */
[----:B-1----:R-:W-:Y:S01]  /*2980*/  VIADD R195, R20, 0xffffff80 ;  /* 0xffffff8014c37836 */ /* 0x002fe20000000000 */
[----:B------:R-:W1:Y:S02]  /*2990*/  LDC.64 R2, c[0x0][0xae0] ;  /* 0x0002b800ff027b82 */ /* 0x000e640000000a00 */
[----:B------:R0:W-:Y:S04]  /*29a0*/  STL [R6+0x28], R13 ;  /* 0x0000280d06007387 */ /* 0x0001e80000100800 */
[----:B--2---:R0:W-:Y:S04]  /*29b0*/  STL [R6+0xc], R21 ;  /* 0x00000c1506007387 */ /* 0x0041e80000100800 */
[----:B---3--:R0:W-:Y:S04]  /*29c0*/  STL [R6+0x2c], R15 ;  /* 0x00002c0f06007387 */ /* 0x0081e80000100800 */
[----:B------:R0:W-:Y:S04]  /*29d0*/  STL [R6+0x14], RZ ;  /* 0x000014ff06007387 */ /* 0x0001e80000100800 */
[----:B------:R0:W-:Y:S04]  /*29e0*/  STL [R6], R195 ;  /* 0x000000c306007387 */ /* 0x0001e80000100800 */
[----:B-----5:R0:W-:Y:S04]  /*29f0*/  STL [R6+0x10], R4 ;  /* 0x0000100406007387 */ /* 0x0201e80000100800 */
[----:B------:R0:W-:Y:S04]  /*2a00*/  STL [R6+0x18], R5 ;  /* 0x0000180506007387 */ /* 0x0001e80000100800 */
[----:B-1----:R0:W-:Y:S04]  /*2a10*/  STL [R6+0x1c], R2 ;  /* 0x00001c0206007387 */ /* 0x0021e80000100800 */
[----:B------:R0:W-:Y:S04]  /*2a20*/  STL [R6+0x20], R3 ;  /* 0x0000200306007387 */ /* 0x0001e80000100800 */
[----:B----4-:R-:W2:Y:S01]  /*2a30*/  LDL R7, [R1+0x21c] ;  /* 0x00021c0001077983 */ /* 0x010ea20000100800 */
[----:B------:R-:W-:Y:S03]  /*2a40*/  BSSY B0, `(.L_x_9679) ;  /* 0x0000008000007945 */ /* 0x000fe60003800000 */
[----:B------:R0:W-:Y:S01]  /*2a50*/  STL.U8 [R1+0x16c], RZ ;  /* 0x00016cff01007387 */ /* 0x0001e20000100000 */
[----:B--2---:R-:W-:-:S04]  /*2a60*/  LEA.HI R0, R7, R7, RZ, 0x1 ;  /* 0x0000000707007211 */ /* 0x004fc800078f08ff */
[----:B------:R-:W-:-:S05]  /*2a70*/  LOP3.LUT R0, R0, 0xfffffffe, RZ, 0xc0, !PT ;  /* 0xfffffffe00007812 */ /* 0x000fca00078ec0ff */
[----:B------:R-:W-:-:S05]  /*2a80*/  IMAD.IADD R0, R7, 0x1, -R0 ;  /* 0x0000000107007824 */ /* 0x000fca00078e0a00 */
[----:B------:R-:W-:-:S04]  /*2a90*/  SHF.L.U32 R0, R0, 0x1f, RZ ;  /* 0x0000001f00007819 */ /* 0x000fc800000006ff */
[----:B------:R-:W1:Y:S02]  /*2aa0*/  SYNCS.PHASECHK.TRANS64.TRYWAIT P0, [UR44+0x32400], R0 ;  /* 0x03240000ff0075a7 */ /* 0x000e64000800016c */
[----:B01----:R-:W-:Y:S05]  /*2ab0*/  @!P0 BRA `(.L_x_9680) ;  /* 0x0000023c00088947 */ /* 0x003fea0003800000 */
.L_x_9887:
[----:B------:R-:W-:Y:S05]  /*2ac0*/  BSYNC B0 ;  /* 0x0000000000007941 */ /* 0x000fea0003800000 */
.L_x_9679:
[----:B------:R-:W2:Y:S04]  /*2ad0*/  LDL R33, [R1+0x1c] ;  /* 0x00001c0001217983 */ /* 0x000ea80000100800 */
[----:B------:R1:W5:Y:S01]  /*2ae0*/  LDL.64 R24, [R1+0x210] ;  /* 0x0002100001187983 */ /* 0x0003620000100a00 */
[----:B------:R-:W-:Y:S01]  /*2af0*/  IMAD.U32 R8, RZ, RZ, UR36 ;  /* 0x00000024ff087e24 */ /* 0x000fe2000f8e00ff */
[C---:B0-----:R-:W-:Y:S01]  /*2b00*/  IADD3 R0, P2, R16.reuse, 0x420, RZ ;  /* 0x0000042010007810 */ /* 0x041fe20007f5e0ff */
        /* <DEDUP_REMOVED lines=16> */
[----:B0-----:R-:W-:-:S02]  /*2c10*/  IMAD.MOV.U32 R8, RZ, RZ, R34 ;  /* 0x000000ffff087224 */ /* 0x001fc400078e0022 */
[----:B------:R-:W-:Y:S02]  /*2c20*/  IMAD.MOV.U32 R9, RZ, RZ, R35 ;  /* 0x000000ffff097224 */ /* 0x000fe400078e0023 */
[----:B------:R-:W-:Y:S01]  /*2c30*/  IMAD.MOV.U32 R10, RZ, RZ, R26 ;  /* 0x000000ffff0a7224 */ /* 0x000fe200078e001a */
[----:B------:R1:W-:Y:S01]  /*2c40*/  BAR.SYNC.DEFER_BLOCKING R205, 0x100 ;  /* 0x000400cd0000751d */ /* 0x0003e20000010000 */
[----:B------:R-:W-:Y:S01]  /*2c50*/  IMAD.MOV.U32 R11, RZ, RZ, R39 ;  /* 0x000000ffff0b7224 */ /* 0x000fe200078e0027 */
[----:B------:R-:W-:Y:S01]  /*2c60*/  IADD3 R26, P0, R16, 0x16c, RZ ;  /* 0x0000016c101a7810 */ /* 0x000fe20007f1e0ff */
[----:B---3--:R-:W-:Y:S02]  /*2c70*/  IMAD.MOV.U32 R12, RZ, RZ, R27 ;  /* 0x000000ffff0c7224 */ /* 0x008fe400078e001b */
[----:B------:R-:W-:Y:S02]  /*2c80*/  IMAD.MOV.U32 R39, RZ, RZ, R21 ;  /* 0x000000ffff277224 */ /* 0x000fe400078e0015 */
[----:B------:R-:W-:Y:S01]  /*2c90*/  IMAD.X R27, RZ, RZ, R17, P0 ;  /* 0x000000ffff1b7224 */ /* 0x000fe200000e0611 */
[----:B------:R0:W-:Y:S01]  /*2ca0*/  STL.128 [R1+0x1b0], R8 ;  /* 0x0001b00801007387 */ /* 0x0001e20000100c00 */
[----:B------:R-:W-:-:S02]  /*2cb0*/  IMAD.MOV.U32 R13, RZ, RZ, R42 ;  /* 0x000000ffff0d7224 */ /* 0x000fc400078e002a */
[----:B------:R-:W-:Y:S01]  /*2cc0*/  IMAD.MOV.U32 R14, RZ, RZ, R29 ;  /* 0x000000ffff0e7224 */ /* 0x000fe200078e001d */
[----:B------:R-:W-:Y:S01]  /*2cd0*/  STL.128 [R1+0x1e0], R36 ;  /* 0x0001e02401007387 */ /* 0x000fe20000100c00 */
[----:B------:R-:W-:Y:S02]  /*2ce0*/  IMAD.MOV.U32 R15, RZ, RZ, R44 ;  /* 0x000000ffff0f7224 */ /* 0x000fe400078e002c */
[----:B------:R-:W-:-:S03]  /*2cf0*/  IMAD.X R21, RZ, RZ, R17, P1 ;  /* 0x000000ffff157224 */ /* 0x000fc600008e0611 */
[----:B------:R-:W-:Y:S04]  /*2d00*/  STL.128 [R1+0x190], R12 ;  /* 0x0001900c01007387 */ /* 0x000fe80000100c00 */
[----:B------:R-:W-:Y:S01]  /*2d10*/  STL.128 [R1+0x180], R20 ;  /* 0x0001801401007387 */ /* 0x000fe20000100c00 */
[----:B0-----:R-:W-:Y:S02]  /*2d20*/  IMAD.MOV.U32 R8, RZ, RZ, R30 ;  /* 0x000000ffff087224 */ /* 0x001fe400078e001e */
[----:B------:R-:W-:Y:S02]  /*2d30*/  IMAD.MOV.U32 R9, RZ, RZ, R45 ;  /* 0x000000ffff097224 */ /* 0x000fe400078e002d */
[----:B------:R-:W-:Y:S02]  /*2d40*/  IMAD.MOV.U32 R10, RZ, RZ, R31 ;  /* 0x000000ffff0a7224 */ /* 0x000fe400078e001f */
[----:B------:R-:W-:-:S05]  /*2d50*/  IMAD.MOV.U32 R11, RZ, RZ, R32 ;  /* 0x000000ffff0b7224 */ /* 0x000fca00078e0020 */
[----:B------:R0:W-:Y:S02]  /*2d60*/  STL.128 [R1+0x1c0], R8 ;  /* 0x0001c00801007387 */ /* 0x0001e40000100c00 */
[----:B0-----:R-:W-:Y:S02]  /*2d70*/  IMAD.MOV.U32 R10, RZ, RZ, R26 ;  /* 0x000000ffff0a7224 */ /* 0x001fe400078e001a */
[----:B------:R-:W-:Y:S02]  /*2d80*/  IMAD.MOV.U32 R11, RZ, RZ, R27 ;  /* 0x000000ffff0b7224 */ /* 0x000fe400078e001b */
[----:B------:R-:W-:Y:S01]  /*2d90*/  IMAD.MOV.U32 R8, RZ, RZ, R0 ;  /* 0x000000ffff087224 */ /* 0x000fe200078e0000 */
[----:B------:R-:W-:Y:S01]  /*2da0*/  IADD3 R0, P0, R16, 0xa8, RZ ;  /* 0x000000a810007810 */ /* 0x000fe20007f1e0ff */
[----:B------:R-:W-:-:S04]  /*2db0*/  IMAD.MOV.U32 R9, RZ, RZ, R7 ;  /* 0x000000ffff097224 */ /* 0x000fc800078e0007 */
[----:B------:R-:W-:Y:S01]  /*2dc0*/  IMAD.X R7, RZ, RZ, R17, P0 ;  /* 0x000000ffff077224 */ /* 0x000fe200000e0611 */
[----:B------:R0:W-:Y:S02]  /*2dd0*/  STL.128 [R1+0x1d0], R8 ;  /* 0x0001d00801007387 */ /* 0x0001e40000100c00 */
[----:B0-----:R-:W-:Y:S02]  /*2de0*/  IMAD.MOV.U32 R10, RZ, RZ, R28 ;  /* 0x000000ffff0a7224 */ /* 0x001fe400078e001c */
[----:B------:R-:W-:Y:S02]  /*2df0*/  IMAD.MOV.U32 R11, RZ, RZ, R43 ;  /* 0x000000ffff0b7224 */ /* 0x000fe400078e002b */
[----:B------:R-:W-:Y:S02]  /*2e00*/  IMAD.MOV.U32 R8, RZ, RZ, R208 ;  /* 0x000000ffff087224 */ /* 0x000fe400078e00d0 */
[----:B------:R-:W-:-:S05]  /*2e10*/  IMAD.MOV.U32 R9, RZ, RZ, R207 ;  /* 0x000000ffff097224 */ /* 0x000fca00078e00cf */
[----:B------:R0:W-:Y:S02]  /*2e20*/  STL.128 [R1+0x1f0], R8 ;  /* 0x0001f00801007387 */ /* 0x0001e40000100c00 */
[----:B0-----:R-:W-:Y:S02]  /*2e30*/  IMAD.MOV.U32 R8, RZ, RZ, R40 ;  /* 0x000000ffff087224 */ /* 0x001fe400078e0028 */
[----:B------:R-:W-:Y:S02]  /*2e40*/  IMAD.MOV.U32 R9, RZ, RZ, R41 ;  /* 0x000000ffff097224 */ /* 0x000fe400078e0029 */
[----:B------:R-:W-:Y:S02]  /*2e50*/  IMAD.MOV.U32 R10, RZ, RZ, R0 ;  /* 0x000000ffff0a7224 */ /* 0x000fe400078e0000 */
[----:B------:R-:W-:-:S05]  /*2e60*/  IMAD.MOV.U32 R11, RZ, RZ, R7 ;  /* 0x000000ffff0b7224 */ /* 0x000fca00078e0007 */
[----:B------:R1:W-:Y:S01]  /*2e70*/  STL.128 [R1+0x200], R8 ;  /* 0x0002000801007387 */ /* 0x0003e20000100c00 */
[----:B--2---:R-:W-:-:S04]  /*2e80*/  LOP3.LUT R0, R33, 0x1, RZ, 0xfc, !PT ;  /* 0x0000000121007812 */ /* 0x004fc800078efcff */
[----:B------:R-:W-:-:S13]  /*2e90*/  ISETP.NE.AND P1, PT, R0, 0x3, PT ;  /* 0x000000030000780c */ /* 0x000fda0003f25270 */
[----:B-1----:R-:W-:Y:S05]  /*2ea0*/  @!P1 BRA `(.L_x_9682) ;  /* 0x0000000000049947 */ /* 0x002fea0003800000 */
[----:B------:R-:W-:Y:S01]  /*2eb0*/  BPT.TRAP 0x1 ;  /* 0x000000040000795c */ /* 0x000fe20000300000 */
.L_x_9682:
[----:B------:R-:W-:Y:S05]  /*2ec0*/  BSYNC B0 ;  /* 0x0000000000007941 */ /* 0x000fea0003800000 */
.L_x_9681:
[----:B------:R-:W2:Y:S01]  /*2ed0*/  LDL.64 R8, [R1+0x8] ;  /* 0x0000080001087983 */ /* 0x000ea20000100a00 */
[----:B-----5:R-:W-:Y:S01]  /*2ee0*/  SHF.L.U32 R25, R25, 0x1f, RZ ;  /* 0x0000001f19197819 */ /* 0x020fe200000006ff */
[----:B------:R-:W-:Y:S01]  /*2ef0*/  BSSY B0, `(.L_x_9683) ;  /* 0x0000006000007945 */ /* 0x000fe20003800000 */
[----:B--2---:R-:W-:-:S05]  /*2f00*/  MOV R7, R8 ;  /* 0x0000000800077202 */ /* 0x004fca0000000f00 */
[----:B------:R-:W-:-:S04]  /*2f10*/  IMAD R24, R24, 0x8, R7 ;  /* 0x0000000818187824 */ /* 0x000fc800078e0207 */
[----:B------:R0:W1:Y:S01]  /*2f20*/  SYNCS.PHASECHK.TRANS64.TRYWAIT P0, [R24+URZ], R25 ;  /* 0x00000019180075a7 */ /* 0x000062000800017f */
[----:B------:R-:W-:Y:S05]  /*2f30*/  @!P1 BRA `(.L_x_9684) ;  /* 0x0000000000049947 */ /* 0x000fea0003800000 */
[----:B------:R-:W-:Y:S01]  /*2f40*/  BPT.TRAP 0x1 ;  /* 0x000000040000795c */ /* 0x000fe20000300000 */
.L_x_9684:
[----:B------:R-:W-:Y:S05]  /*2f50*/  BSYNC B0 ;  /* 0x0000000000007941 */ /* 0x000fea0003800000 */
.L_x_9683:
[----:B------:R-:W-:Y:S04]  /*2f60*/  BSSY B0, `(.L_x_9685) ;  /* 0x0000004000007945 */ /* 0x000fe80003800000 */
[----:B-1----:R-:W-:Y:S05]  /*2f70*/  @P0 BRA `(.L_x_9686) ;  /* 0x0000000000080947 */ /* 0x002fea0003800000 */
[----:B------:R-:W1:Y:S02]  /*2f80*/  SYNCS.PHASECHK.TRANS64.TRYWAIT P0, [R24+URZ], R25 ;  /* 0x00000019180075a7 */ /* 0x000e64000800017f */
[----:B-1----:R-:W-:Y:S05]  /*2f90*/  @!P0 BRA `(.L_x_9687) ;  /* 0x0000023400e88947 */ /* 0x002fea0003800000 */
.L_x_9686:
[----:B------:R-:W-:Y:S05]  /*2fa0*/  BSYNC B0 ;  /* 0x0000000000007941 */ /* 0x000fea0003800000 */
.L_x_9685:
[----:B------:R-:W2:Y:S04]  /*2fb0*/  LDL R13, [R1+0x210] ;  /* 0x00021000010d7983 */ /* 0x000ea80000100800 */
[----:B------:R-:W2:Y:S01]  /*2fc0*/  LDL.64 R8, [R1+0xa0] ;  /* 0x0000a00001087983 */ /* 0x000ea20000100a00 */
[----:B------:R-:W-:Y:S05]  /*2fd0*/  WARPSYNC.ALL ;  /* 0x0000000000007948 */ /* 0x000fea0003800000 */
[----:B01----:R-:W3:Y:S04]  /*2fe0*/  LDL.64 R24, [R1+0x98] ;  /* 0x0000980001187983 */ /* 0x003ee80000100a00 */
[----:B------:R-:W4:Y:S04]  /*2ff0*/  LDL.64 R10, [R1+0x98] ;  /* 0x00009800010a7983 */ /* 0x000f280000100a00 */
[----:B------:R-:W5:Y:S01]  /*3000*/  LDL.64 R14, [R1+0x98] ;  /* 0x00009800010e7983 */ /* 0x000f620000100a00 */
[----:B--2---:R-:W-:-:S03]  /*3010*/  IMAD R8, R13, 0x300, R8 ;  /* 0x000003000d087824 */ /* 0x004fc600078e0208 */
[----:B------:R-:W2:Y:S01]  /*3020*/  LDL.64 R20, [R1+0x98] ;  /* 0x0000980001147983 */ /* 0x000ea20000100a00 */
[----:B------:R-:W-:Y:S02]  /*3030*/  R2UR UR7, R9 ;  /* 0x00000000090772ca */ /* 0x000fe400000e0000 */
[C---:B------:R-:W-:Y:S01]  /*3040*/  R2UR UR6, R8.reuse ;  /* 0x00000000080672ca */ /* 0x040fe200000e0000 */
[----:B------:R-:W2:Y:S01]  /*3050*/  LDL R7, [R1+0x21c] ;  /* 0x00021c0001077983 */ /* 0x000ea20000100800 */
[----:B------:R-:W-:Y:S01]  /*3060*/  VIADD R12, R8, 0x2 ;  /* 0x00000002080c7836 */ /* 0x000fe20000000000 */
[----:B------:R-:W-:Y:S01]  /*3070*/  BSSY B0, `(.L_x_9688) ;  /* 0x000002e000007945 */ /* 0x000fe20003800000 */
[----:B------:R-:W-:Y:S01]  /*3080*/  IMAD.MOV.U32 R13, RZ, RZ, R9 ;  /* 0x000000ffff0d7224 */ /* 0x000fe200078e0009 */
[----:B------:R0:W-:Y:S01]  /*3090*/  STL [R1+0x80], RZ ;  /* 0x000080ff01007387 */ /* 0x0001e20000100800 */
[----:B---3--:R-:W-:Y:S02]  /*30a0*/  R2UR UR4, R24 ;  /* 0x00000000180472ca */ /* 0x008fe400000e0000 */
[----:B------:R-:W-:-:S02]  /*30b0*/  R2UR UR5, R25 ;  /* 0x00000000190572ca */ /* 0x000fc400000e0000 */
[----:B------:R-:W-:Y:S01]  /*30c0*/  WARPGROUP.ARRIVE ;  /* 0x00000000000079c5 */ /* 0x000fe20000000000 */
[----:B----4-:R-:W-:Y:S02]  /*30d0*/  VIADD R10, R10, 0x2 ;  /* 0x000000020a0a7836 */ /* 0x010fe40000000000 */
[----:B-----5:R-:W-:Y:S02]  /*30e0*/  VIADD R14, R14, 0x4 ;  /* 0x000000040e0e7836 */ /* 0x020fe40000000000 */
[----:B--2---:R-:W-:-:S06]  /*30f0*/  VIADD R20, R20, 0x6 ;  /* 0x0000000614147836 */ /* 0x004fcc0000000000 */
        /* <DEDUP_REMOVED lines=35> */
[----:B------:R-:W1:Y:S02]  /*3330*/  SYNCS.PHASECHK.TRANS64.TRYWAIT P0, [UR44+0x32410], R7 ;  /* 0x03241007ff0075a7 */ /* 0x000e64000800016c */
[----:B01----:R-:W-:Y:S05]  /*3340*/  @!P0 BRA `(.L_x_9689) ;  /* 0x0000023400108947 */ /* 0x003fea0003800000 */
.L_x_9888:
[----:B------:R-:W-:Y:S05]  /*3350*/  BSYNC B0 ;  /* 0x0000000000007941 */ /* 0x000fea0003800000 */
.L_x_9688:
[----:B0-----:R-:W2:Y:S04]  /*3360*/  LDL R7, [R1+0x54] ;  /* 0x0000540001077983 */ /* 0x001ea80000100800 */
[----:B------:R0:W5:Y:S01]  /*3370*/  LDL.64 R8, [R1+0x210] ;  /* 0x0002100001087983 */ /* 0x0001620000100a00 */
[----:B------:R-:W-:Y:S01]  /*3380*/  BSSY B0, `(.L_x_9690) ;  /* 0x0000005000007945 */ /* 0x000fe20003800000 */
[----:B--2---:R-:W-:-:S04]  /*3390*/  LOP3.LUT R7, R7, 0x1, RZ, 0xfc, !PT ;  /* 0x0000000107077812 */ /* 0x004fc800078efcff */
[----:B------:R-:W-:-:S13]  /*33a0*/  ISETP.NE.AND P1, PT, R7, 0x3, PT ;  /* 0x000000030700780c */ /* 0x000fda0003f25270 */
[----:B0-----:R-:W-:Y:S05]  /*33b0*/  @!P1 BRA `(.L_x_9691) ;  /* 0x0000000000049947 */ /* 0x001fea0003800000 */
[----:B------:R-:W-:Y:S01]  /*33c0*/  BPT.TRAP 0x1 ;  /* 0x000000040000795c */ /* 0x000fe20000300000 */
.L_x_9691:
[----:B------:R-:W-:Y:S05]  /*33d0*/  BSYNC B0 ;  /* 0x0000000000007941 */ /* 0x000fea0003800000 */
.L_x_9690:
        /* <DEDUP_REMOVED lines=8> */
.L_x_9693:
[----:B------:R-:W-:Y:S05]  /*3460*/  BSYNC B0 ;  /* 0x0000000000007941 */ /* 0x000fea0003800000 */
.L_x_9692:
[----:B------:R-:W-:Y:S04]  /*3470*/  BSSY B0, `(.L_x_9694) ;  /* 0x0000004000007945 */ /* 0x000fe80003800000 */
[----:B-1----:R-:W-:Y:S05]  /*3480*/  @P0 BRA `(.L_x_9695) ;  /* 0x0000000000080947 */ /* 0x002fea0003800000 */
[----:B------:R-:W1:Y:S02]  /*3490*/  SYNCS.PHASECHK.TRANS64.TRYWAIT P0, [R8+URZ], R9 ;  /* 0x00000009080075a7 */ /* 0x000e64000800017f */
[----:B-1----:R-:W-:Y:S05]  /*34a0*/  @!P0 BRA `(.L_x_9696) ;  /* 0x0000023000d08947 */ /* 0x002fea0003800000 */
.L_x_9695:
[----:B------:R-:W-:Y:S05]  /*34b0*/  BSYNC B0 ;  /* 0x0000000000007941 */ /* 0x000fea0003800000 */
.L_x_9694:
[----:B------:R-:W2:Y:S04]  /*34c0*/  LDL R19, [R1+0x210] ;  /* 0x0002100001137983 */ /* 0x000ea80000100800 */
[----:B01----:R-:W2:Y:S04]  /*34d0*/  LDL.64 R8, [R1+0x118] ;  /* 0x0001180001087983 */ /* 0x003ea80000100a00 */
[----:B------:R-:W3:Y:S04]  /*34e0*/  LDL R7, [R1+0x90] ;  /* 0x0000900001077983 */ /* 0x000ee80000100800 */
[----:B------:R-:W4:Y:S04]  /*34f0*/  LDL.64 R10, [R1+0x110] ;  /* 0x00011000010a7983 */ /* 0x000f280000100a00 */
[----:B------:R-:W5:Y:S04]  /*3500*/  LDL.64 R12, [R1+0x110] ;  /* 0x00011000010c7983 */ /* 0x000f680000100a00 */
[----:B------:R-:W5:Y:S04]  /*3510*/  LDL.64 R14, [R1+0x110] ;  /* 0x00011000010e7983 */ /* 0x000f680000100a00 */
[----:B------:R-:W5:Y:S01]  /*3520*/  LDL.64 R20, [R1+0x110] ;  /* 0x0001100001147983 */ /* 0x000f620000100a00 */
[----:B------:R-:W-:Y:S05]  /*3530*/  WARPSYNC.ALL ;  /* 0x0000000000007948 */ /* 0x000fea0003800000 */
[----:B------:R-:W-:Y:S01]  /*3540*/  WARPGROUP.ARRIVE ;  /* 0x00000000000079c5 */ /* 0x000fe20000000000 */
[----:B------:R-:W5:Y:S04]  /*3550*/  LDL.64 R72, [R1+0x110] ;  /* 0x0001100001487983 */ /* 0x000f680000100a00 */
[----:B------:R-:W5:Y:S01]  /*3560*/  LDL.LU R74, [R1+0x460] ;  /* 0x00046000014a7983 */ /* 0x000f620000300800 */
[----:B--2---:R-:W-:Y:S01]  /*3570*/  IMAD R8, R19, 0xc00, R8 ;  /* 0x00000c0013087824 */ /* 0x004fe200078e0208 */
[----:B---3--:R-:W-:-:S04]  /*3580*/  ISETP.NE.U32.AND P0, PT, R7, RZ, PT ;  /* 0x000000ff0700720c */ /* 0x008fc80003f05070 */
[----:B------:R-:W-:Y:S02]  /*3590*/  R2UR UR6, R8 ;  /* 0x00000000080672ca */ /* 0x000fe400000e0000 */
[----:B------:R-:W-:Y:S02]  /*35a0*/  R2UR UR7, R9 ;  /* 0x00000000090772ca */ /* 0x000fe400000e0000 */
[----:B----4-:R-:W-:Y:S02]  /*35b0*/  R2UR UR4, R10 ;  /* 0x000000000a0472ca */ /* 0x010fe400000e0000 */
[----:B------:R-:W-:-:S03]  /*35c0*/  R2UR UR5, R11 ;  /* 0x000000000b0572ca */ /* 0x000fc600000e0000 */
[----:B------:R-:W-:-:S10]  /*35d0*/  VOTEU.ANY UP0, P0 ;  /* 0x00000000003f7886 */ /* 0x000fd40000000100 */
        /* <DEDUP_REMOVED lines=129> */
[----:B------:R-:W0:Y:S01]  /*3df0*/  S2R R75, SR_TID.X ;  /* 0x00000000004b7919 */ /* 0x000e220000002100 */
[----:B------:R-:W-:Y:S01]  /*3e00*/  LOP3.LUT R74, R74, 0xffefffff, RZ, 0xc0, !PT ;  /* 0xffefffff4a4a7812 */ /* 0x000fe200078ec0ff */
[----:B------:R-:W-:Y:S02]  /*3e10*/  WARPGROUP.DEPBAR.LE gsb0, 0x0 ;  /* 0x00008000000079c5 */ /* 0x000fe40000010000 */
[----:B------:R-:W-:-:S08]  /*3e20*/  WARPGROUP.ARRIVE ;  /* 0x00000000000079c5 */ /* 0x000fd00000000000 */
[----:B------:R-:W-:Y:S01]  /*3e30*/  HGMMA.64x96x16.F32 R24, gdesc[UR4], R24, gsb0 ;  /* 0x01600000041879f0 */ /* 0x000fe20008000818 */
[----:B0-----:R-:W-:Y:S01]  /*3e40*/  LOP3.LUT P1, RZ, R75, 0x7f, RZ, 0xc0, !PT ;  /* 0x0000007f4bff7812 */ /* 0x001fe2000782c0ff */
[----:B--2---:R-:W-:-:S12]  /*3e50*/  VIADD R12, R12, 0xc02 ;  /* 0x00000c020c0c7836 */ /* 0x004fd80000000000 */
[----:B------:R-:W-:Y:S01]  /*3e60*/  @P1 LOP3.LUT R74, R74, 0x100000, RZ, 0xfc, !PT ;  /* 0x001000004a4a1812 */ /* 0x000fe200078efcff */
[----:B------:R-:W2:Y:S04]  /*3e70*/  @!P1 LDL R7, [R1+0x210] ;  /* 0x0002100001079983 */ /* 0x000ea80000100800 */
[----:B------:R0:W-:Y:S01]  /*3e80*/  STL [R1+0x460], R74 ;  /* 0x0004604a01007387 */ /* 0x0001e20000100800 */
[----:B------:R-:W-:Y:S02]  /*3e90*/  VIADD R10, R8, 0x902 ;  /* 0x00000902080a7836 */ /* 0x000fe40000000000 */
[----:B------:R-:W-:Y:S01]  /*3ea0*/  IMAD.MOV.U32 R11, RZ, RZ, R9 ;  /* 0x000000ffff0b7224 */ /* 0x000fe200078e0009 */
[----:B0-----:R-:W5:Y:S02]  /*3eb0*/  @!P1 LDL.64 R74, [R1+0x30] ;  /* 0x00003000014a9983 */ /* 0x001f640000100a00 */
[----:B------:R-:W-:-:S02]  /*3ec0*/  R2UR UR6, R10 ;  /* 0x000000000a0672ca */ /* 0x000fc400000e0000 */
[----:B------:R-:W-:Y:S02]  /*3ed0*/  R2UR UR7, R11 ;  /* 0x000000000b0772ca */ /* 0x000fe400000e0000 */
[----:B------:R-:W-:Y:S02]  /*3ee0*/  R2UR UR4, R12 ;  /* 0x000000000c0472ca */ /* 0x000fe400000e0000 */
[----:B------:R-:W-:Y:S01]  /*3ef0*/  R2UR UR5, R13 ;  /* 0x000000000d0572ca */ /* 0x000fe200000e0000 */
[----:B------:R-:W-:Y:S02]  /*3f00*/  WARPGROUP.DEPBAR.LE gsb0, 0x0 ;  /* 0x00008000000079c5 */ /* 0x000fe40000010000 */
        /* <DEDUP_REMOVED lines=23> */
[----:B-----5:R-:W-:Y:S01]  /*4080*/  @!P1 MOV R74, R74 ;  /* 0x0000004a004a9202 */ /* 0x020fe20000000f00 */
[----:B------:R0:W-:Y:S04]  /*4090*/  STL [R1+0x90], R0 ;  /* 0x0000900001007387 */ /* 0x0001e80000100800 */
[----:B------:R0:W-:Y:S01]  /*40a0*/  STL [R1+0x90], R0 ;  /* 0x0000900001007387 */ /* 0x0001e20000100800 */
[----:B--2---:R-:W-:-:S03]  /*40b0*/  @!P1 IMAD R7, R7, 0x8, R74 ;  /* 0x0000000807079824 */ /* 0x004fc600078e024a */
        /* <DEDUP_REMOVED lines=16> */
[----:B------:R-:W2:Y:S04]  /*41c0*/  LDL R15, [R1+0x70] ;  /* 0x00007000010f7983 */ /* 0x000ea80000100800 */
[----:B------:R-:W3:Y:S04]  /*41d0*/  LDL R11, [R6+0x8] ;  /* 0x00000800060b7983 */ /* 0x000ee80000100800 */
[----:B-1----:R-:W4:Y:S04]  /*41e0*/  LDL R7, [R6] ;  /* 0x0000000006077983 */ /* 0x002f280000100800 */
[----:B------:R-:W5:Y:S04]  /*41f0*/  LDL R19, [R6+0x18] ;  /* 0x0000180006137983 */ /* 0x000f680000100800 */
[----:B------:R-:W5:Y:S04]  /*4200*/  LDL R12, [R6+0x4] ;  /* 0x00000400060c7983 */ /* 0x000f680000100800 */
[----:B------:R-:W5:Y:S04]  /*4210*/  LDL R13, [R6+0xc] ;  /* 0x00000c00060d7983 */ /* 0x000f680000100800 */
[----:B------:R-:W5:Y:S04]  /*4220*/  LDL R9, [R6+0x10] ;  /* 0x0000100006097983 */ /* 0x000f680000100800 */
[----:B------:R-:W5:Y:S01]  /*4230*/  LDL R14, [R6+0x14] ;  /* 0x00001400060e7983 */ /* 0x000f620000100800 */
[----:B------:R-:W-:-:S02]  /*4240*/  UMOV UR4, 0xffffffa0 ;  /* 0xffffffa000047882 */ /* 0x000fc40000000000 */
[----:B------:R-:W-:Y:S01]  /*4250*/  UIMAD UR4, UR45, UR4, 0x60 ;  /* 0x000000602d0474a4 */ /* 0x000fe2000f8e0204 */
[----:B------:R-:W-:Y:S01]  /*4260*/  BSSY B0, `(.L_x_9697) ;  /* 0x000003e000007945 */ /* 0x000fe20003800000 */
[----:B----4-:R-:W-:-:S04]  /*4270*/  SHF.R.S32.HI R8, RZ, 0x1f, R7 ;  /* 0x0000001fff087819 */ /* 0x010fc80000011407 */
        /* <DEDUP_REMOVED lines=11> */
[----:B--2---:R-:W-:Y:S01]  /*4330*/  IMAD R74, R15, 0x8, R74 ;  /* 0x000000080f4a7824 */ /* 0x004fe200078e024a */
[----:B------:R-:W-:Y:S01]  /*4340*/  LOP3.LUT R21, R20, 0x7ffffffc, RZ, 0xc0, !PT ;  /* 0x7ffffffc14157812 */ /* 0x000fe200078ec0ff */
[----:B---3--:R-:W-:Y:S01]  /*4350*/  VIADD R15, R11, UR4 ;  /* 0x000000040b0f7c36 */ /* 0x008fe20008000000 */
        /* <DEDUP_REMOVED lines=20> */
[----:B0-----:R-:W-:Y:S06]  /*44a0*/  @!P0 BRA `(.L_x_9698) ;  /* 0x0000000000648947 */ /* 0x001fec0003800000 */
        /* <DEDUP_REMOVED lines=12> */
.L_x_9702:
[----:B------:R-:W-:Y:S05]  /*4570*/  BSYNC B2 ;  /* 0x0000000000027941 */ /* 0x000fea0003800000 */
.L_x_9701:
[----:B------:R-:W-:Y:S01]  /*4580*/  LOP3.LUT R8, RZ, R8, RZ, 0x33, !PT ;  /* 0x00000008ff087212 */ /* 0x000fe200078e33ff */
[----:B------:R-:W-:Y:S06]  /*4590*/  BRA `(.L_x_9703) ;  /* 0x0000000000187947 */ /* 0x000fec0003800000 */
.L_x_9700:
[----:B------:R-:W-:-:S13]  /*45a0*/  ISETP.NE.AND P0, PT, R19, 0x1, PT ;  /* 0x000000011300780c */ /* 0x000fda0003f05270 */
[----:B------:R-:W-:Y:S05]  /*45b0*/  @!P0 BRA `(.L_x_9703) ;  /* 0x0000000000108947 */ /* 0x000fea0003800000 */
[----:B------:R-:W2:Y:S04]  /*45c0*/  LDL R9, [R6+0x1c] ;  /* 0x00001c0006097983 */ /* 0x000ea80000100800 */
[----:B------:R-:W3:Y:S01]  /*45d0*/  LDL R13, [R6+0x20] ;  /* 0x00002000060d7983 */ /* 0x000ee20000100800 */
[----:B--2---:R-:W-:-:S05]  /*45e0*/  IMAD.HI.U32 R8, R8, R9, RZ ;  /* 0x0000000908087227 */ /* 0x004fca00078e00ff */
[----:B---3--:R-:W-:-:S07]  /*45f0*/  SHF.R.U32.HI R8, RZ, R13, R8 ;  /* 0x0000000dff087219 */ /* 0x008fce0000011608 */
.L_x_9703:
[----:B------:R-:W-:Y:S05]  /*4600*/  BSYNC B1 ;  /* 0x0000000000017941 */ /* 0x000fea0003800000 */
.L_x_9699:
[----:B------:R-:W-:-:S05]  /*4610*/  IMAD R8, R19, R8, R21 ;  /* 0x0000000813087224 */ /* 0x000fca00078e0215 */
[----:B------:R-:W-:Y:S02]  /*4620*/  VIMNMX R7, R7, R8, !PT ;  /* 0x0000000807077248 */ /* 0x000fe40007fe0100 */
[----:B------:R-:W-:-:S07]  /*4630*/  VIADDMNMX R10, R8, R19, R10, PT ;  /* 0x00000013080a7246 */ /* 0x000fce000380010a */
.L_x_9698:
[----:B------:R-:W-:Y:S05]  /*4640*/  BSYNC B0 ;  /* 0x0000000000007941 */ /* 0x000fea0003800000 */
.L_x_9697:
        /* <DEDUP_REMOVED lines=132> */
.L_x_9709:
[----:B------:R-:W-:Y:S05]  /*4e90*/  BSYNC B2 ;  /* 0x0000000000027941 */ /* 0x000fea0003800000 */
.L_x_9708:
[----:B------:R-:W-:Y:S01]  /*4ea0*/  LOP3.LUT R12, RZ, R12, RZ, 0x33, !PT ;  /* 0x0000000cff0c7212 */ /* 0x000fe200078e33ff */
[----:B------:R-:W-:Y:S06]  /*4eb0*/  BRA `(.L_x_9710) ;  /* 0x0000000000187947 */ /* 0x000fec0003800000 */
.L_x_9707:
[----:B------:R-:W-:-:S13]  /*4ec0*/  ISETP.NE.AND P6, PT, R19, 0x1, PT ;  /* 0x000000011300780c */ /* 0x000fda0003fc5270 */
[----:B------:R-:W-:Y:S05]  /*4ed0*/  @!P6 BRA `(.L_x_9710) ;  /* 0x000000000010e947 */ /* 0x000fea0003800000 */
[----:B------:R-:W2:Y:S04]  /*4ee0*/  LDL R11, [R6+0x1c] ;  /* 0x00001c00060b7983 */ /* 0x000ea80000100800 */
[----:B------:R-:W3:Y:S01]  /*4ef0*/  LDL R13, [R6+0x20] ;  /* 0x00002000060d7983 */ /* 0x000ee20000100800 */
[----:B--2---:R-:W-:-:S05]  /*4f00*/  IMAD.HI.U32 R12, R12, R11, RZ ;  /* 0x0000000b0c0c7227 */ /* 0x004fca00078e00ff */
[----:B---3--:R-:W-:-:S07]  /*4f10*/  SHF.R.U32.HI R12, RZ, R13, R12 ;  /* 0x0000000dff0c7219 */ /* 0x008fce000001160c */
.L_x_9710:
[----:B------:R-:W-:Y:S05]  /*4f20*/  BSYNC B1 ;  /* 0x0000000000017941 */ /* 0x000fea0003800000 */
.L_x_9706:
[----:B------:R-:W-:-:S05]  /*4f30*/  IMAD R12, R19, R12, R21 ;  /* 0x0000000c130c7224 */ /* 0x000fca00078e0215 */
[----:B------:R-:W-:Y:S02]  /*4f40*/  VIADDMNMX R10, R12, R19, R10, PT ;  /* 0x000000130c0a7246 */ /* 0x000fe4000380010a */
[----:B------:R-:W-:-:S07]  /*4f50*/  VIMNMX R7, R7, R12, !PT ;  /* 0x0000000c07077248 */ /* 0x000fce0007fe0100 */
.L_x_9705:
[----:B------:R-:W-:Y:S05]  /*4f60*/  BSYNC B0 ;  /* 0x0000000000007941 */ /* 0x000fea0003800000 */
.L_x_9704:
        /* <DEDUP_REMOVED lines=13> */
[----:B------:R-:W5:Y:S01]  /*5040*/  LDL R20, [R1+0x36c] ;  /* 0x00036c0001147983 */ /* 0x000f620000100800 */
[----:B------:R-:W-:Y:S02]  /*5050*/  ISETP.LT.OR P0, PT, R10, 0xa, P0 ;  /* 0x0000000a0a00780c */ /* 0x000fe40000701670 */
[----:B------:R-:W-:Y:S01]  /*5060*/  ISETP.NE.AND P6, PT, R36, RZ, PT ;  /* 0x000000ff2400720c */ /* 0x000fe20003fc5270 */
[----:B------:R-:W5:Y:S01]  /*5070*/  LDL R25, [R1+0x310] ;  /* 0x0003100001197983 */ /* 0x000f620000100800 */
[----:B------:R-:W-:-:S02]  /*5080*/  FSEL R45, R31, -INF , !P0 ;  /* 0xff8000001f2d7808 */ /* 0x000fc40004000000 */
[----:B------:R-:W-:Y:S01]  /*5090*/  ISETP.NE.AND P0, PT, R28, RZ, PT ;  /* 0x000000ff1c00720c */ /* 0x000fe20003f05270 */
[----:B------:R-:W5:Y:S01]  /*50a0*/  LDL R176, [R1+0x2e0] ;  /* 0x0002e00001b07983 */ /* 0x000f620000100800 */
[C---:B------:R-:W-:Y:S02]  /*50b0*/  ISETP.GT.AND P5, PT, R7.reuse, RZ, !P5 ;  /* 0x000000ff0700720c */ /* 0x040fe40006fa4270 */
[----:B------:R-:W-:Y:S01]  /*50c0*/  ISETP.GT.AND P0, PT, R7, 0x10, !P0 ;  /* 0x000000100700780c */ /* 0x000fe20004704270 */
[----:B------:R-:W5:Y:S01]  /*50d0*/  LDL R21, [R1+0x300] ;  /* 0x0003000001157983 */ /* 0x000f620000100800 */
[C---:B------:R-:W-:Y:S02]  /*50e0*/  ISETP.LT.OR P5, PT, R10.reuse, 0x1, P5 ;  /* 0x000000010a00780c */ /* 0x040fe40002fa1670 */
[----:B------:R-:W-:Y:S01]  /*50f0*/  ISETP.LT.OR P0, PT, R10, 0x11, P0 ;  /* 0x000000110a00780c */ /* 0x000fe20000701670 */
[----:B------:R-:W5:Y:S01]  /*5100*/  LDL R126, [R1+0x220] ;  /* 0x00022000017e7983 */ /* 0x000f620000100800 */
[----:B------:R-:W-:-:S02]  /*5110*/  FSEL R177, R26, -INF , !P5 ;  /* 0xff8000001ab17808 */ /* 0x000fc40006800000 */
[----:B------:R-:W-:Y:S01]  /*5120*/  FSEL R188, R34, -INF , !P0 ;  /* 0xff80000022bc7808 */ /* 0x000fe20004000000 */
[----:B------:R-:W5:Y:S01]  /*5130*/  LDL R128, [R1+0x230] ;  /* 0x0002300001807983 */ /* 0x000f620000100800 */
[----:B------:R-:W-:Y:S02]  /*5140*/  ISETP.NE.AND P0, PT, R29, RZ, PT ;  /* 0x000000ff1d00720c */ /* 0x000fe40003f05270 */
[----:B------:R-:W-:Y:S01]  /*5150*/  FMNMX.FTZ R11, R61, R154, !PT ;  /* 0x0000009a3d0b7209 */ /* 0x000fe20007810000 */
[----:B------:R-:W5:Y:S01]  /*5160*/  LDL R130, [R1+0x240] ;  /* 0x0002400001827983 */ /* 0x000f620000100800 */
[----:B------:R-:W-:Y:S02]  /*5170*/  ISETP.GT.AND P0, PT, R7, 0x11, !P0 ;  /* 0x000000110700780c */ /* 0x000fe40004704270 */
[----:B------:R-:W-:Y:S01]  /*5180*/  FMNMX.FTZ R6, R177, R53, !PT ;  /* 0x00000035b1067209 */ /* 0x000fe20007810000 */
[----:B------:R-:W5:Y:S01]  /*5190*/  LDL R132, [R1+0x250] ;  /* 0x0002500001847983 */ /* 0x000f620000100800 */
[----:B------:R-:W-:-:S02]  /*51a0*/  ISETP.LT.OR P0, PT, R10, 0x12, P0 ;  /* 0x000000120a00780c */ /* 0x000fc40000701670 */
[----:B------:R-:W-:Y:S01]  /*51b0*/  FMNMX.FTZ R11, R152, R11, !PT ;  /* 0x0000000b980b7209 */ /* 0x000fe20007810000 */
[----:B------:R-:W5:Y:S01]  /*51c0*/  LDL R134, [R1+0x260] ;  /* 0x0002600001867983 */ /* 0x000f620000100800 */
[----:B------:R-:W-:Y:S02]  /*51d0*/  FSEL R191, R35, -INF , !P0 ;  /* 0xff80000023bf7808 */ /* 0x000fe40004000000 */
[----:B------:R-:W-:Y:S01]  /*51e0*/  ISETP.GT.AND P0, PT, R7, 0x18, !P1 ;  /* 0x000000180700780c */ /* 0x000fe20004f04270 */
[----:B------:R-:W5:Y:S01]  /*51f0*/  LDL R35, [R1+0x234] ;  /* 0x0002340001237983 */ /* 0x000f620000100800 */
[----:B------:R-:W-:Y:S02]  /*5200*/  FMNMX.FTZ R6, R49, R6, !PT ;  /* 0x0000000631067209 */ /* 0x000fe40007810000 */
[----:B------:R-:W-:Y:S01]  /*5210*/  ISETP.LT.OR P0, PT, R10, 0x19, P0 ;  /* 0x000000190a00780c */ /* 0x000fe20000701670 */
[----:B------:R-:W5:Y:S01]  /*5220*/  LDL R65, [R1+0x26c] ;  /* 0x00026c0001417983 */ /* 0x000f620000100800 */
[----:B------:R-:W-:-:S02]  /*5230*/  FMNMX.FTZ R11, R148, R11, !PT ;  /* 0x0000000b940b7209 */ /* 0x000fc40007810000 */
        /* <DEDUP_REMOVED lines=30> */
[----:B------:R-:W-:Y:S01]  /*5420*/  ISETP.NE.AND P0, PT, R40, RZ, PT ;  /* 0x000000ff2800720c */ /* 0x000fe20003f05270 */
[----:B------:R-:W5:Y:S01]  /*5430*/  LDL R43, [R1+0x248] ;  /* 0x00024800012b7983 */ /* 0x000f620000100800 */
[----:B------:R-:W-:Y:S02]  /*5440*/  FMNMX.FTZ R12, R213, R12, !PT ;  /* 0x0000000cd50c7209 */ /* 0x000fe40007810000 */
[----:B------:R-:W-:Y:S01]  /*5450*/  ISETP.GT.AND P0, PT, R7, 0x28, !P0 ;  /* 0x000000280700780c */ /* 0x000fe20004704270 */
[----:B------:R-:W5:Y:S01]  /*5460*/  LDL R79, [R1+0x294] ;  /* 0x00029400014f7983 */ /* 0x000f620000100800 */
[----:B------:R-:W-:-:S02]  /*5470*/  FMNMX.FTZ R6, R160, R11, !PT ;  /* 0x0000000ba0067209 */ /* 0x000fc40007810000 */
[----:B------:R-:W-:Y:S01]  /*5480*/  ISETP.LT.OR P0, PT, R10, 0x29, P0 ;  /* 0x000000290a00780c */ /* 0x000fe20000701670 */
[----:B------:R-:W5:Y:S01]  /*5490*/  LDL R81, [R1+0x298] ;  /* 0x0002980001517983 */ /* 0x000f620000100800 */
[----:B------:R-:W-:Y:S02]  /*54a0*/  FMNMX.FTZ R11, R181, R12, !PT ;  /* 0x0000000cb50b7209 */ /* 0x000fe40007810000 */
[----:B------:R-:W-:Y:S01]  /*54b0*/  FSEL R189, R46, -INF , !P0 ;  /* 0xff8000002ebd7808 */ /* 0x000fe20004000000 */
[----:B------:R-:W5:Y:S01]  /*54c0*/  LDL R83, [R1+0x29c] ;  /* 0x00029c0001537983 */ /* 0x000f620000100800 */
[----:B------:R-:W-:Y:S02]  /*54d0*/  ISETP.NE.AND P0, PT, R41, RZ, PT ;  /* 0x000000ff2900720c */ /* 0x000fe40003f05270 */
[----:B------:R-:W-:Y:S01]  /*54e0*/  FMNMX.FTZ R6, R163, R6, !PT ;  /* 0x00000006a3067209 */ /* 0x000fe20007810000 */
[----:B------:R-:W5:Y:S01]  /*54f0*/  LDL R41, [R1+0x244] ;  /* 0x0002440001297983 */ /* 0x000f620000100800 */
[----:B------:R-:W-:-:S02]  /*5500*/  ISETP.GT.AND P0, PT, R7, 0x29, !P0 ;  /* 0x000000290700780c */ /* 0x000fc40004704270 */
[----:B------:R-:W-:Y:S01]  /*5510*/  FMNMX.FTZ R12, R184, R11, !PT ;  /* 0x0000000bb80c7209 */ /* 0x000fe20007810000 */
[----:B------:R-:W5:Y:S01]  /*5520*/  LDL R142, [R1+0x2a0] ;  /* 0x0002a000018e7983 */ /* 0x000f620000100800 */
[----:B------:R-:W-:Y:S02]  /*5530*/  ISETP.LT.OR P0, PT, R10, 0x2a, P0 ;  /* 0x0000002a0a00780c */ /* 0x000fe40000701670 */
[----:B------:R-:W-:Y:S01]  /*5540*/  FMNMX.FTZ R11, R167, R6, !PT ;  /* 0x00000006a70b7209 */ /* 0x000fe20007810000 */
[----:B------:R-:W5:Y:S01]  /*5550*/  LDL R85, [R1+0x2a4] ;  /* 0x0002a40001557983 */ /* 0x000f620000100800 */
[----:B------:R-:W-:Y:S02]  /*5560*/  FSEL R194, R47, -INF , !P0 ;  /* 0xff8000002fc27808 */ /* 0x000fe40004000000 */
[----:B------:R-:W-:Y:S01]  /*5570*/  ISETP.NE.AND P0, PT, R44, RZ, PT ;  /* 0x000000ff2c00720c */ /* 0x000fe20003f05270 */
[----:B------:R-:W5:Y:S01]  /*5580*/  LDL R47, [R1+0x24c] ;  /* 0x00024c00012f7983 */ /* 0x000f620000100800 */
[----:B------:R-:W-:-:S02]  /*5590*/  ISETP.NE.AND P1, PT, R75, RZ, PT ;  /* 0x000000ff4b00720c */ /* 0x000fc40003f25270 */
[----:B------:R-:W-:Y:S01]  /*55a0*/  ISETP.GT.AND P0, PT, R7, 0x30, !P0 ;  /* 0x000000300700780c */ /* 0x000fe20004704270 */
[----:B------:R-:W5:Y:S01]  /*55b0*/  LDL R75, [R1+0x288] ;  /* 0x00028800014b7983 */ /* 0x000f620000100800 */
[----:B------:R-:W-:Y:S02]  /*55c0*/  FMNMX.FTZ R13, R189, R12, !PT ;  /* 0x0000000cbd0d7209 */ /* 0x000fe40007810000 */
[----:B------:R-:W-:Y:S01]  /*55d0*/  ISETP.LT.OR P0, PT, R10, 0x31, P0 ;  /* 0x000000310a00780c */ /* 0x000fe20000701670 */
[----:B------:R-:W5:Y:S01]  /*55e0*/  LDL R87, [R1+0x2a8] ;  /* 0x0002a80001577983 */ /* 0x000f620000100800 */
[----:B------:R-:W-:Y:S02]  /*55f0*/  FMNMX.FTZ R6, R170, R11, !PT ;  /* 0x0000000baa067209 */ /* 0x000fe40007810000 */
[----:B------:R-:W-:Y:S01]  /*5600*/  FSEL R178, R50, -INF , !P0 ;  /* 0xff80000032b27808 */ /* 0x000fe20004000000 */
[----:B------:R-:W5:Y:S01]  /*5610*/  LDL R89, [R1+0x2ac] ;  /* 0x0002ac0001597983 */ /* 0x000f620000100800 */
[----:B------:R-:W-:-:S02]  /*5620*/  ISETP.NE.AND P0, PT, R48, RZ, PT ;  /* 0x000000ff3000720c */ /* 0x000fc40003f05270 */
[----:B------:R-:W-:Y:S01]  /*5630*/  FMNMX.FTZ R13, R194, R13, !PT ;  /* 0x0000000dc20d7209 */ /* 0x000fe20007810000 */
[----:B------:R-:W5:Y:S01]  /*5640*/  LDL R144, [R1+0x2b0] ;  /* 0x0002b00001907983 */ /* 0x000f620000100800 */
[----:B------:R-:W-:Y:S02]  /*5650*/  ISETP.GT.AND P0, PT, R7, 0x31, !P0 ;  /* 0x000000310700780c */ /* 0x000fe40004704270 */
[----:B------:R-:W-:Y:S01]  /*5660*/  FMNMX.FTZ R6, R157, R6, !PT ;  /* 0x000000069d067209 */ /* 0x000fe20007810000 */
[----:B------:R-:W5:Y:S01]  /*5670*/  LDL R91, [R1+0x2b4] ;  /* 0x0002b400015b7983 */ /* 0x000f620000100800 */
[----:B------:R-:W-:Y:S02]  /*5680*/  ISETP.LT.OR P0, PT, R10, 0x32, P0 ;  /* 0x000000320a00780c */ /* 0x000fe40000701670 */
[----:B------:R-:W-:Y:S01]  /*5690*/  ISETP.NE.AND P6, PT, R56, RZ, PT ;  /* 0x000000ff3800720c */ /* 0x000fe20003fc5270 */
[----:B------:R-:W5:Y:S01]  /*56a0*/  LDL R93, [R1+0x2b8] ;  /* 0x0002b800015d7983 */ /* 0x000f620000100800 */
[----:B------:R-:W-:-:S02]  /*56b0*/  FSEL R180, R51, -INF , !P0 ;  /* 0xff80000033b47808 */ /* 0x000fc40004000000 */
[----:B------:R-:W-:Y:S01]  /*56c0*/  ISETP.NE.AND P0, PT, R74, RZ, PT ;  /* 0x000000ff4a00720c */ /* 0x000fe20003f05270 */
[----:B------:R-:W5:Y:S01]  /*56d0*/  LDL R51, [R1+0x254] ;  /* 0x0002540001337983 */ /* 0x000f620000100800 */
[----:B------:R-:W-:Y:S02]  /*56e0*/  FMNMX.FTZ R13, R178, R13, !PT ;  /* 0x0000000db20d7209 */ /* 0x000fe40007810000 */
        /* <DEDUP_REMOVED lines=12> */
[----:B------:R-:W-:Y:S01]  /*57b0*/  ISETP.NE.AND P5, PT, R57, RZ, PT ;  /* 0x000000ff3900720c */ /* 0x000fe20003fa5270 */
        /* <DEDUP_REMOVED lines=10> */
[----:B------:R-:W-:-:S02]  /*5860*/  ISETP.NE.AND P1, PT, R60, RZ, PT ;  /* 0x000000ff3c00720c */ /* 0x000fc40003f25270 */
[----:B------:R-:W-:Y:S01]  /*5870*/  FSEL R179, R58, -INF , !P0 ;  /* 0xff8000003ab37808 */ /* 0x000fe20004000000 */
[----:B------:R-:W5:Y:S01]  /*5880*/  LDL R103, [R1+0x2d4] ;  /* 0x0002d40001677983 */ /* 0x000f620000100800 */
[----:B------:R-:W-:Y:S02]  /*5890*/  ISETP.GT.AND P0, PT, R7, 0x41, !P6 ;  /* 0x000000410700780c */ /* 0x000fe40007704270 */
[----:B------:R-:W-:Y:S01]  /*58a0*/  FMNMX.FTZ R6, R185, R6, !PT ;  /* 0x00000006b9067209 */ /* 0x000fe20007810000 */
[----:B------:R-:W5:Y:S01]  /*58b0*/  LDL R105, [R1+0x2d8] ;  /* 0x0002d80001697983 */ /* 0x000f620000100800 */
[----:B------:R-:W-:Y:S02]  /*58c0*/  ISETP.LT.OR P0, PT, R10, 0x42, P0 ;  /* 0x000000420a00780c */ /* 0x000fe40000701670 */
[----:B------:R-:W-:Y:S01]  /*58d0*/  FMNMX.FTZ R11, R156, R11, !PT ;  /* 0x0000000b9c0b7209 */ /* 0x000fe20007810000 */
[----:B------:R-:W5:Y:S01]  /*58e0*/  LDL R107, [R1+0x2dc] ;  /* 0x0002dc00016b7983 */ /* 0x000f620000100800 */
[----:B------:R-:W-:-:S02]  /*58f0*/  FSEL R183, R59, -INF , !P0 ;  /* 0xff8000003bb77808 */ /* 0x000fc40004000000 */
[C---:B------:R-:W-:Y:S01]  /*5900*/  ISETP.GT.AND P0, PT, R7.reuse, 0x48, !P5 ;  /* 0x000000480700780c */ /* 0x040fe20006f04270 */
[----:B------:R-:W5:Y:S01]  /*5910*/  LDL R59, [R1+0x264] ;  /* 0x00026400013b7983 */ /* 0x000f620000100800 */
[----:B------:R-:W-:Y:S02]  /*5920*/  ISETP.GT.AND P1, PT, R7, 0x49, !P1 ;  /* 0x000000490700780c */ /* 0x000fe40004f24270 */
[----:B------:R-:W-:Y:S01]  /*5930*/  ISETP.LT.OR P0, PT, R10, 0x49, P0 ;  /* 0x000000490a00780c */ /* 0x000fe20000701670 */
[----:B------:R-:W5:Y:S01]  /*5940*/  LDL R109, [R1+0x2e4] ;  /* 0x0002e400016d7983 */ /* 0x000f620000100800 */
[----:B------:R-:W-:Y:S02]  /*5950*/  FMNMX.FTZ R6, R179, R6, !PT ;  /* 0x00000006b3067209 */ /* 0x000fe40007810000 */
[----:B------:R-:W-:Y:S01]  /*5960*/  FMNMX.FTZ R11, R158, R11, !PT ;  /* 0x0000000b9e0b7209 */ /* 0x000fe20007810000 */
[----:B------:R-:W5:Y:S01]  /*5970*/  LDL R111, [R1+0x2e8] ;  /* 0x0002e800016f7983 */ /* 0x000f620000100800 */
[----:B------:R-:W-:-:S02]  /*5980*/  ISETP.NE.AND P6, PT, R14, RZ, PT ;  /* 0x000000ff0e00720c */ /* 0x000fc40003fc5270 */
[----:B------:R-:W-:Y:S01]  /*5990*/  ISETP.GT.AND P2, PT, R7, 0x50, !P2 ;  /* 0x000000500700780c */ /* 0x000fe20005744270 */
[----:B------:R-:W5:Y:S01]  /*59a0*/  LDL R14, [R1+0x39c] ;  /* 0x00039c00010e7983 */ /* 0x000f620000100800 */
[----:B------:R-:W-:Y:S02]  /*59b0*/  ISETP.LT.OR P1, PT, R10, 0x4a, P1 ;  /* 0x0000004a0a00780c */ /* 0x000fe40000f21670 */
[----:B------:R-:W-:Y:S01]  /*59c0*/  FSEL R187, R62, -INF , !P0 ;  /* 0xff8000003ebb7808 */ /* 0x000fe20004000000 */
[----:B------:R-:W5:Y:S01]  /*59d0*/  LDL R113, [R1+0x2ec] ;  /* 0x0002ec0001717983 */ /* 0x000f620000100800 */
[----:B------:R-:W-:Y:S02]  /*59e0*/  FMNMX.FTZ R6, R183, R6, !PT ;  /* 0x00000006b7067209 */ /* 0x000fe40007810000 */
[----:B------:R-:W-:Y:S01]  /*59f0*/  FMNMX.FTZ R11, R162, R11, !PT ;  /* 0x0000000ba20b7209 */ /* 0x000fe20007810000 */
[----:B------:R-:W5:Y:S01]  /*5a00*/  LDL R115, [R1+0x2f4] ;  /* 0x0002f40001737983 */ /* 0x000f620000100800 */
[----:B------:R-:W-:-:S02]  /*5a10*/  ISETP.GT.AND P3, PT, R7, 0x51, !P3 ;  /* 0x000000510700780c */ /* 0x000fc40005f64270 */
[C---:B------:R-:W-:Y:S01]  /*5a20*/  ISETP.GT.AND P4, PT, R7.reuse, 0x58, !P4 ;  /* 0x000000580700780c */ /* 0x040fe20006784270 */
[----:B------:R-:W5:Y:S01]  /*5a30*/  LDL R117, [R1+0x2f8] ;  /* 0x0002f80001757983 */ /* 0x000f620000100800 */
[----:B------:R-:W-:Y:S02]  /*5a40*/  ISETP.GT.AND P5, PT, R7, 0x59, !P6 ;  /* 0x000000590700780c */ /* 0x000fe400077a4270 */
[----:B------:R-:W-:Y:S01]  /*5a50*/  ISETP.LT.OR P2, PT, R10, 0x51, P2 ;  /* 0x000000510a00780c */ /* 0x000fe20001741670 */
[----:B------:R-:W5:Y:S01]  /*5a60*/  LDL R119, [R1+0x2fc] ;  /* 0x0002fc0001777983 */ /* 0x000f620000100800 */
[----:B------:R-:W-:Y:S02]  /*5a70*/  FSEL R190, R63, -INF , !P1 ;  /* 0xff8000003fbe7808 */ /* 0x000fe40004800000 */
[----:B------:R-:W-:Y:S01]  /*5a80*/  FMNMX.FTZ R7, R187, R6, !PT ;  /* 0x00000006bb077209 */ /* 0x000fe20007810000 */
[----:B------:R-:W5:Y:S01]  /*5a90*/  LDL R63, [R1+0x268] ;  /* 0x00026800013f7983 */ /* 0x000f620000100800 */
[----:B------:R-:W-:-:S02]  /*5aa0*/  FMNMX.FTZ R11, R166, R11, !PT ;  /* 0x0000000ba60b7209 */ /* 0x000fc40007810000 */
[----:B------:R-:W-:Y:S01]  /*5ab0*/  ISETP.LT.OR P3, PT, R10, 0x52, P3 ;  /* 0x000000520a00780c */ /* 0x000fe20001f61670 */
[----:B------:R-:W5:Y:S01]  /*5ac0*/  LDL R121, [R1+0x304] ;  /* 0x0003040001797983 */ /* 0x000f620000100800 */
[----:B------:R-:W-:Y:S02]  /*5ad0*/  FSEL R201, R66, -INF , !P2 ;  /* 0xff80000042c97808 */ /* 0x000fe40005000000 */
[----:B------:R-:W-:Y:S01]  /*5ae0*/  FMNMX.FTZ R6, R190, R7, !PT ;  /* 0x00000007be067209 */ /* 0x000fe20007810000 */
[----:B------:R-:W5:Y:S01]  /*5af0*/  LDL R123, [R1+0x308] ;  /* 0x00030800017b7983 */ /* 0x000f620000100800 */
[----:B------:R-:W-:Y:S02]  /*5b00*/  FMNMX.FTZ R12, R168, R11, !PT ;  /* 0x0000000ba80c7209 */ /* 0x000fe40007810000 */
[----:B------:R-:W-:Y:S01]  /*5b10*/  ISETP.LT.OR P4, PT, R10, 0x59, P4 ;  /* 0x000000590a00780c */ /* 0x000fe20002781670 */
[----:B------:R-:W5:Y:S01]  /*5b20*/  LDL R125, [R1+0x30c] ;  /* 0x00030c00017d7983 */ /* 0x000f620000100800 */
[----:B------:R-:W-:-:S02]  /*5b30*/  FSEL R202, R67, -INF , !P3 ;  /* 0xff80000043ca7808 */ /* 0x000fc40005800000 */
[----:B------:R-:W-:Y:S01]  /*5b40*/  FMNMX.FTZ R7, R201, R6, !PT ;  /* 0x00000006c9077209 */ /* 0x000fe20007810000 */
[----:B------:R-:W5:Y:S01]  /*5b50*/  LDL R67, [R1+0x274] ;  /* 0x0002740001437983 */ /* 0x000f620000100800 */
[----:B------:R-:W-:Y:S02]  /*5b60*/  FMNMX.FTZ R11, R169, R12, !PT ;  /* 0x0000000ca90b7209 */ /* 0x000fe40007810000 */
[----:B------:R-:W-:Y:S01]  /*5b70*/  FSEL R212, R70, -INF , !P4 ;  /* 0xff80000046d47808 */ /* 0x000fe20006000000 */
[----:B------:R-:W5:Y:S01]  /*5b80*/  LDL R127, [R1+0x314] ;  /* 0x00031400017f7983 */ /* 0x000f620000100800 */
[----:B------:R-:W-:Y:S02]  /*5b90*/  FMNMX.FTZ R7, R202, R7, !PT ;  /* 0x00000007ca077209 */ /* 0x000fe40007810000 */
[----:B------:R-:W-:Y:S01]  /*5ba0*/  ISETP.LT.OR P5, PT, R10, 0x5a, P5 ;  /* 0x0000005a0a00780c */ /* 0x000fe20002fa1670 */
[----:B------:R-:W5:Y:S01]  /*5bb0*/  LDL R129, [R1+0x318] ;  /* 0x0003180001817983 */ /* 0x000f620000100800 */
[----:B------:R-:W-:-:S02]  /*5bc0*/  FMNMX.FTZ R11, R172, R11, !PT ;  /* 0x0000000bac0b7209 */ /* 0x000fc40007810000 */
[----:B------:R-:W-:Y:S01]  /*5bd0*/  FMNMX.FTZ R7, R212, R7, !PT ;  /* 0x00000007d4077209 */ /* 0x000fe20007810000 */
[----:B------:R-:W5:Y:S01]  /*5be0*/  LDL R131, [R1+0x31c] ;  /* 0x00031c0001837983 */ /* 0x000f620000100800 */
[----:B------:R-:W-:Y:S02]  /*5bf0*/  FSEL R214, R71, -INF , !P5 ;  /* 0xff80000047d67808 */ /* 0x000fe40006800000 */
[----:B------:R-:W-:Y:S01]  /*5c00*/  FMNMX.FTZ R10, R174, R11, !PT ;  /* 0x0000000bae0a7209 */ /* 0x000fe20007810000 */
[----:B------:R-:W5:Y:S01]  /*5c10*/  LDL R71, [R1+0x27c] ;  /* 0x00027c0001477983 */ /* 0x000f620000100800 */
[----:B------:R-:W-:-:S03]  /*5c20*/  FMNMX.FTZ R11, R214, R7, !PT ;  /* 0x00000007d60b7209 */ /* 0x000fc60007810000 */
[----:B------:R-:W0:Y:S04]  /*5c30*/  SHFL.BFLY PT, R7, R10, 0x2, 0x1f ;  /* 0x0c401f000a077f89 */ /* 0x000e2800000e0000 */
[----:B------:R-:W-:Y:S04]  /*5c40*/  STL.64 [R1+0x430], R10 ;  /* 0x0004300a01007387 */ /* 0x000fe80000100a00 */
[----:B------:R-:W4:Y:S04]  /*5c50*/  LDL R29, [R1+0x434] ;  /* 0x00043400011d7983 */ /* 0x000f280000100800 */
[----:B------:R-:W5:Y:S04]  /*5c60*/  LDL R27, [R1+0x320] ;  /* 0x00032000011b7983 */ /* 0x000f680000100800 */
[----:B------:R-:W5:Y:S04]  /*5c70*/  LDL R133, [R1+0x324] ;  /* 0x0003240001857983 */ /* 0x000f680000100800 */
[----:B------:R-:W5:Y:S01]  /*5c80*/  LDL R118, [R1+0x328] ;  /* 0x0003280001767983 */ /* 0x000f620000100800 */
[----:B0-----:R-:W-:-:S03]  /*5c90*/  FMNMX.FTZ R12, R10, R7, !PT ;  /* 0x000000070a0c7209 */ /* 0x001fc60007810000 */
[----:B------:R-:W5:Y:S04]  /*5ca0*/  LDL R120, [R1+0x32c] ;  /* 0x00032c0001787983 */ /* 0x000f680000100800 */
[----:B------:R-:W0:Y:S04]  /*5cb0*/  SHFL.BFLY PT, R13, R12, 0x1, 0x1f ;  /* 0x0c201f000c0d7f89 */ /* 0x000e2800000e0000 */
[----:B------:R-:W5:Y:S04]  /*5cc0*/  LDL.64 R6, [R1+0xa8] ;  /* 0x0000a80001067983 */ /* 0x000f680000100a00 */
[----:B------:R-:W5:Y:S04]  /*5cd0*/  LDL R122, [R1+0x330] ;  /* 0x00033000017a7983 */ /* 0x000f680000100800 */
[----:B------:R-:W5:Y:S04]  /*5ce0*/  LDL R124, [R1+0x334] ;  /* 0x00033400017c7983 */ /* 0x000f680000100800 */
[----:B------:R-:W5:Y:S04]  /*5cf0*/  LDL R110, [R1+0x338] ;  /* 0x00033800016e7983 */ /* 0x000f680000100800 */
[----:B------:R-:W5:Y:S01]  /*5d00*/  LDL R112, [R1+0x33c] ;  /* 0x00033c0001707983 */ /* 0x000f620000100800 */
[----:B0-----:R-:W-:-:S03]  /*5d10*/  FMNMX.FTZ R12, R12, R13, !PT ;  /* 0x0000000d0c0c7209 */ /* 0x001fc60007810000 */
[----:B------:R-:W5:Y:S04]  /*5d20*/  LDL R114, [R1+0x340] ;  /* 0x0003400001727983 */ /* 0x000f680000100800 */
[----:B------:R0:W-:Y:S04]  /*5d30*/  STL [R1+0x430], R12 ;  /* 0x0004300c01007387 */ /* 0x0001e80000100800 */
[----:B------:R-:W5:Y:S04]  /*5d40*/  LDL R31, [R1+0x430] ;  /* 0x00043000011f7983 */ /* 0x000f680000100800 */
[----:B------:R-:W5:Y:S04]  /*5d50*/  LDL R13, [R1+0x450] ;  /* 0x00045000010d7983 */ /* 0x000f680000100800 */
[----:B0-----:R-:W5:Y:S04]  /*5d60*/  LDL R12, [R1+0x3cc] ;  /* 0x0003cc00010c7983 */ /* 0x001f680000100800 */
        /* <DEDUP_REMOVED lines=46> */
[----:B--2---:R0:W-:Y:S04]  /*6050*/  STL [R1+0x224], R226 ;  /* 0x000224e201007387 */ /* 0x0041e80000100800 */
[----:B---3--:R1:W-:Y:S04]  /*6060*/  STL [R1+0x228], R228 ;  /* 0x000228e401007387 */ /* 0x0083e80000100800 */
[----:B------:R-:W2:Y:S04]  /*6070*/  LDL R230, [R1+0x40c] ;  /* 0x00040c0001e67983 */ /* 0x000ea80000100800 */
[----:B0-----:R-:W3:Y:S04]  /*6080*/  LDL R226, [R1+0x410] ;  /* 0x0004100001e27983 */ /* 0x001ee80000100800 */
[----:B------:R-:W3:Y:S04]  /*6090*/  LDL R227, [R1+0x414] ;  /* 0x0004140001e37983 */ /* 0x000ee80000100800 */
[----:B-1----:R-:W3:Y:S04]  /*60a0*/  LDL R228, [R1+0x418] ;  /* 0x0004180001e47983 */ /* 0x002ee80000100800 */
[----:B------:R-:W3:Y:S04]  /*60b0*/  LDL R229, [R1+0x41c] ;  /* 0x00041c0001e57983 */ /* 0x000ee80000100800 */
[----:B----4-:R-:W0:Y:S02]  /*60c0*/  SHFL.BFLY PT, R10, R29, 0x2, 0x1f ;  /* 0x0c401f001d0a7f89 */ /* 0x010e2400000e0000 */
[----:B0-----:R-:W-:-:S05]  /*60d0*/  FMNMX.FTZ R11, R10, R29, !PT ;  /* 0x0000001d0a0b7209 */ /* 0x001fca0007810000 */
[----:B------:R-:W0:Y:S04]  /*60e0*/  SHFL.BFLY PT, R10, R11, 0x1, 0x1f ;  /* 0x0c201f000b0a7f89 */ /* 0x000e2800000e0000 */
[----:B------:R1:W-:Y:S01]  /*60f0*/  STL [R1+0x2f0], R19 ;  /* 0x0002f01301007387 */ /* 0x0003e20000100800 */
[----:B-----5:R-:W-:-:S03]  /*6100*/  IMAD R6, R15, 0xc00, R6 ;  /* 0x00000c000f067824 */ /* 0x020fc600078e0206 */
[----:B------:R4:W-:Y:S01]  /*6110*/  STL [R1+0x36c], R20 ;  /* 0x00036c1401007387 */ /* 0x0009e20000100800 */
[----:B0-----:R-:W-:Y:S02]  /*6120*/  FMNMX.FTZ R10, R11, R10, !PT ;  /* 0x0000000a0b0a7209 */ /* 0x001fe40007810000 */
[----:B------:R-:W-:Y:S01]  /*6130*/  FSETP.NEU.FTZ.AND P0, PT, R31, -INF , PT ;  /* 0xff8000001f00780b */ /* 0x000fe20003f1d000 */
[----:B-1----:R-:W-:Y:S02]  /*6140*/  FMUL.FTZ R19, R13, R31 ;  /* 0x0000001f0d137220 */ /* 0x002fe40000410000 */
[----:B------:R-:W-:-:S03]  /*6150*/  FMUL.FTZ R15, R10, R13 ;  /* 0x0000000d0a0f7220 */ /* 0x000fc60000410000 */
[----:B------:R-:W-:Y:S02]  /*6160*/  FSEL R19, R19, RZ, P0 ;  /* 0x000000ff13137208 */ /* 0x000fe40000000000 */
[----:B------:R-:W-:-:S04]  /*6170*/  FSETP.NEU.FTZ.AND P0, PT, R10, -INF , PT ;  /* 0xff8000000a00780b */ /* 0x000fc80003f1d000 */
[----:B----4-:R-:W-:Y:S01]  /*6180*/  FSEL R20, R15, RZ, P0 ;  /* 0x000000ff0f147208 */ /* 0x010fe20000000000 */
[----:B------:R0:W-:Y:S01]  /*6190*/  STL [R1+0x310], R25 ;  /* 0x0003101901007387 */ /* 0x0001e20000100800 */
[-CC-:B------:R-:W-:Y:S01]  /*61a0*/  FFMA.FTZ R175, R152, R13.reuse, -R19.reuse ;  /* 0x0000000d98af7223 */ /* 0x180fe20000010813 */
[-C--:B------:R-:W-:Y:S02]  /*61b0*/  FFMA.FTZ R11, R148, R13.reuse, -R19 ;  /* 0x0000000d940b7223 */ /* 0x080fe40000010813 */
[----:B------:R1:W-:Y:S01]  /*61c0*/  STL [R1+0x2e0], R176 ;  /* 0x0002e0b001007387 */ /* 0x0003e20000100800 */
[-CC-:B------:R-:W-:Y:S01]  /*61d0*/  FFMA.FTZ R177, R177, R13.reuse, -R20.reuse ;  /* 0x0000000db1b17223 */ /* 0x180fe20000010814 */
[-CC-:B------:R-:W-:Y:S02]  /*61e0*/  FFMA.FTZ R15, R49, R13.reuse, -R20.reuse ;  /* 0x0000000d310f7223 */ /* 0x180fe40000010814 */
[----:B------:R4:W-:Y:S01]  /*61f0*/  STL [R1+0x300], R21 ;  /* 0x0003001501007387 */ /* 0x0009e20000100800 */
[----:B0-----:R-:W-:-:S03]  /*6200*/  FFMA.FTZ R25, R53, R13, -R20 ;  /* 0x0000000d35197223 */ /* 0x001fc60000010814 */
[----:B------:R0:W-:Y:S01]  /*6210*/  STL [R1+0x39c], R14 ;  /* 0x00039c0e01007387 */ /* 0x0001e20000100800 */
[-CC-:B-1----:R-:W-:Y:S01]  /*6220*/  FFMA.FTZ R176, R61, R13.reuse, -R19.reuse ;  /* 0x0000000d3db07223 */ /* 0x182fe20000010813 */
[-C--:B----4-:R-:W-:Y:S01]  /*6230*/  FFMA.FTZ R21, R154, R13.reuse, -R19 ;  /* 0x0000000d9a157223 */ /* 0x090fe20000010813 */
[----:B0-----:R0:W-:Y:S01]  /*6240*/  MUFU.EX2 R14, R25 ;  /* 0x00000019000e7308 */ /* 0x0011e20000000800 */
[----:B------:R1:W-:Y:S01]  /*6250*/  STL [R1+0x3cc], R12 ;  /* 0x0003cc0c01007387 */ /* 0x0003e20000100800 */
[----:B0-----:R-:W-:-:S06]  /*6260*/  FFMA.FTZ R25, R45, R13, -R20 ;  /* 0x0000000d2d197223 */ /* 0x001fcc0000010814 */
[----:B------:R-:W-:Y:S08]  /*6270*/  MUFU.EX2 R176, R176 ;  /* 0x000000b000b07308 */ /* 0x000ff00000000800 */
[----:B------:R-:W0:Y:S08]  /*6280*/  MUFU.EX2 R21, R21 ;  /* 0x0000001500157308 */ /* 0x000e300000000800 */
[----:B------:R-:W-:Y:S08]  /*6290*/  MUFU.EX2 R175, R175 ;  /* 0x000000af00af7308 */ /* 0x000ff00000000800 */
[----:B------:R-:W4:Y:S08]  /*62a0*/  MUFU.EX2 R11, R11 ;  /* 0x0000000b000b7308 */ /* 0x000f300000000800 */
[----:B------:R-:W5:Y:S08]  /*62b0*/  MUFU.EX2 R177, R177 ;  /* 0x000000b100b17308 */ /* 0x000f700000000800 */
[----:B------:R-:W-:Y:S08]  /*62c0*/  MUFU.EX2 R15, R15 ;  /* 0x0000000f000f7308 */ /* 0x000ff00000000800 */
[----:B-1----:R-:W1:Y:S01]  /*62d0*/  MUFU.EX2 R12, R25 ;  /* 0x00000019000c7308 */ /* 0x002e620000000800 */
[----:B------:R5:W-:Y:S01]  /*62e0*/  STL [R1+0x23c], R39 ;  /* 0x00023c2701007387 */ /* 0x000be20000100800 */
[----:B------:R-:W-:-:S02]  /*62f0*/  R2UR UR6, R6 ;  /* 0x00000000060672ca */ /* 0x000fc400000e0000 */
[----:B------:R-:W-:Y:S01]  /*6300*/  R2UR UR7, R7 ;  /* 0x00000000070772ca */ /* 0x000fe200000e0000 */
[----:B------:R1:W-:Y:S01]  /*6310*/  STL [R1+0x3d8], R38 ;  /* 0x0003d82601007387 */ /* 0x0003e20000100800 */
[----:B0-----:R-:W-:Y:S02]  /*6320*/  F2FP.F16.F32.PACK_AB R152, R21, R176 ;  /* 0x000000b01598723e */ /* 0x001fe400000000ff */
[----:B----4-:R-:W-:Y:S01]  /*6330*/  F2FP.F16.F32.PACK_AB R154, R11, R175 ;  /* 0x000000af0b9a723e */ /* 0x010fe200000000ff */
[----:B-----5:R-:W-:Y:S01]  /*6340*/  IMAD.MOV.U32 R39, RZ, RZ, R7 ;  /* 0x000000ffff277224 */ /* 0x020fe200078e0007 */
        /* <DEDUP_REMOVED lines=115> */
[----:B0-----:R-:W-:-:S06]  /*6a80*/  WARPGROUP.ARRIVE ;  /* 0x00000000000079c5 */ /* 0x001fcc0000000000 */
[----:B------:R-:W-:Y:S01]  /*6a90*/  HGMMA.64x256x16.F32 R24, R152, gdesc[UR4].tnspB, RZ, !UPT, gsb0 ;  /* 0x43e0000498187df0 */ /* 0x000fe2000c0008ff */
[----:B------:R0:W-:Y:S01]  /*6aa0*/  STL [R1+0x404], R218 ;  /* 0x000404da01007387 */ /* 0x0001e20000100800 */
[-CC-:B------:R-:W-:Y:S01]  /*6ab0*/  FFMA.FTZ R215, R8, R13.reuse, -R19.reuse ;  /* 0x0000000d08d77223 */ /* 0x180fe20000010813 */
[-CC-:B------:R-:W-:Y:S02]  /*6ac0*/  FFMA.FTZ R171, R171, R13.reuse, -R19.reuse ;  /* 0x0000000dabab7223 */ /* 0x180fe40000010813 */
[----:B------:R4:W-:Y:S01]  /*6ad0*/  STL [R1+0x408], R217 ;  /* 0x000408d901007387 */ /* 0x0009e20000100800 */
[----:B------:R-:W-:-:S03]  /*6ae0*/  FFMA.FTZ R173, R173, R13, -R19 ;  /* 0x0000000dadad7223 */ /* 0x000fc60000010813 */
[----:B------:R5:W-:Y:S01]  /*6af0*/  STL [R1+0x400], R216 ;  /* 0x000400d801007387 */ /* 0x000be20000100800 */
[-CC-:B0-----:R-:W-:Y:S01]  /*6b00*/  FFMA.FTZ R218, R191, R13.reuse, -R20.reuse ;  /* 0x0000000dbfda7223 */ /* 0x181fe20000010814 */
[-CC-:B------:R-:W-:Y:S01]  /*6b10*/  FFMA.FTZ R191, R213, R13.reuse, -R20.reuse ;  /* 0x0000000dd5bf7223 */ /* 0x180fe20000010814 */
[-CC-:B----4-:R-:W-:Y:S01]  /*6b20*/  FFMA.FTZ R217, R188, R13.reuse, -R20.reuse ;  /* 0x0000000dbcd97223 */ /* 0x190fe20000010814 */
[-CC-:B------:R-:W-:Y:S01]  /*6b30*/  FFMA.FTZ R188, R203, R13.reuse, -R20.reuse ;  /* 0x0000000dcbbc7223 */ /* 0x180fe20000010814 */
[-CC-:B-----5:R-:W-:Y:S01]  /*6b40*/  FFMA.FTZ R216, R9, R13.reuse, -R19.reuse ;  /* 0x0000000d09d87223 */ /* 0x1a0fe20000010813 */
[----:B------:R-:W-:Y:S08]  /*6b50*/  MUFU.EX2 R215, R215 ;  /* 0x000000d700d77308 */ /* 0x000ff00000000800 */
[----:B------:R-:W0:Y:S08]  /*6b60*/  MUFU.EX2 R216, R216 ;  /* 0x000000d800d87308 */ /* 0x000e300000000800 */
[----:B------:R-:W-:Y:S08]  /*6b70*/  MUFU.EX2 R171, R171 ;  /* 0x000000ab00ab7308 */ /* 0x000ff00000000800 */
[----:B------:R-:W4:Y:S08]  /*6b80*/  MUFU.EX2 R173, R173 ;  /* 0x000000ad00ad7308 */ /* 0x000f300000000800 */
[----:B------:R-:W-:Y:S08]  /*6b90*/  MUFU.EX2 R217, R217 ;  /* 0x000000d900d97308 */ /* 0x000ff00000000800 */
[----:B------:R-:W5:Y:S08]  /*6ba0*/  MUFU.EX2 R218, R218 ;  /* 0x000000da00da7308 */ /* 0x000f700000000800 */
[----:B------:R-:W-:Y:S08]  /*6bb0*/  MUFU.EX2 R188, R188 ;  /* 0x000000bc00bc7308 */ /* 0x000ff00000000800 */
[----:B------:R-:W1:Y:S01]  /*6bc0*/  MUFU.EX2 R191, R191 ;  /* 0x000000bf00bf7308 */ /* 0x000e620000000800 */
[----:B--2---:R-:W-:Y:S04]  /*6bd0*/  STL [R1+0x40c], R230 ;  /* 0x00040ce601007387 */ /* 0x004fe80000100800 */
[----:B---3--:R-:W-:Y:S04]  /*6be0*/  STL [R1+0x410], R226 ;  /* 0x000410e201007387 */ /* 0x008fe80000100800 */
[----:B------:R-:W-:Y:S04]  /*6bf0*/  STL [R1+0x414], R227 ;  /* 0x000414e301007387 */ /* 0x000fe80000100800 */
[----:B------:R-:W-:Y:S04]  /*6c00*/  STL [R1+0x418], R228 ;  /* 0x000418e401007387 */ /* 0x000fe80000100800 */
        /* <DEDUP_REMOVED lines=10> */
[----:B------:R-:W2:Y:S01]  /*6cb0*/  MUFU.EX2 R163, R163 ;  /* 0x000000a300a37308 */ /* 0x000ea20000000800 */
[----:B------:R-:W-:-:S02]  /*6cc0*/  WARPGROUP.DEPBAR.LE gsb0, 0x0 ;  /* 0x00008000000079c5 */ /* 0x000fc40000010000 */
[----:B0-----:R-:W-:Y:S02]  /*6cd0*/  F2FP.F16.F32.PACK_AB R152, R216, R215 ;  /* 0x000000d7d898723e */ /* 0x001fe400000000ff */
[----:B----4-:R-:W-:Y:S02]  /*6ce0*/  F2FP.F16.F32.PACK_AB R154, R173, R171 ;  /* 0x000000abad9a723e */ /* 0x010fe400000000ff */
[----:B-----5:R-:W-:Y:S02]  /*6cf0*/  F2FP.F16.F32.PACK_AB R153, R218, R217 ;  /* 0x000000d9da99723e */ /* 0x020fe400000000ff */
        /* <DEDUP_REMOVED lines=33> */
[----:B0-----:R-:W-:-:S06]  /*6f10*/  WARPGROUP.ARRIVE ;  /* 0x00000000000079c5 */ /* 0x001fcc0000000000 */
[----:B------:R-:W-:Y:S01]  /*6f20*/  HGMMA.64x256x16.F32 R24, R152, gdesc[UR8].tnspB, R24, gsb0 ;  /* 0x43e0000898187df0 */ /* 0x000fe20008000818 */
[----:B------:R-:W-:Y:S08]  /*6f30*/  MUFU.EX2 R167, R167 ;  /* 0x000000a700a77308 */ /* 0x000ff00000000800 */
[----:B------:R-:W0:Y:S08]  /*6f40*/  MUFU.EX2 R170, R170 ;  /* 0x000000aa00aa7308 */ /* 0x000e300000000800 */
[----:B------:R-:W-:Y:S08]  /*6f50*/  MUFU.EX2 R181, R181 ;  /* 0x000000b500b57308 */ /* 0x000ff00000000800 */
[----:B------:R-:W1:Y:S08]  /*6f60*/  MUFU.EX2 R184, R184 ;  /* 0x000000b800b87308 */ /* 0x000e700000000800 */
[----:B------:R-:W-:Y:S08]  /*6f70*/  MUFU.EX2 R189, R189 ;  /* 0x000000bd00bd7308 */ /* 0x000ff00000000800 */
[----:B------:R-:W3:Y:S01]  /*6f80*/  MUFU.EX2 R194, R194 ;  /* 0x000000c200c27308 */ /* 0x000ee20000000800 */
        /* <DEDUP_REMOVED lines=13> */
[----:B------:R-:W4:Y:S08]  /*7060*/  MUFU.EX2 R159, R159 ;  /* 0x0000009f009f7308 */ /* 0x000f300000000800 */
[----:B------:R-:W-:Y:S08]  /*7070*/  MUFU.EX2 R161, R161 ;  /* 0x000000a100a17308 */ /* 0x000ff00000000800 */
[----:B------:R-:W5:Y:S08]  /*7080*/  MUFU.EX2 R164, R164 ;  /* 0x000000a400a47308 */ /* 0x000f700000000800 */
[----:B------:R-:W-:Y:S08]  /*7090*/  MUFU.EX2 R178, R178 ;  /* 0x000000b200b27308 */ /* 0x000ff00000000800 */
[----:B------:R-:W5:Y:S08]  /*70a0*/  MUFU.EX2 R180, R180 ;  /* 0x000000b400b47308 */ /* 0x000f700000000800 */
[----:B------:R-:W-:Y:S01]  /*70b0*/  MUFU.EX2 R182, R182 ;  /* 0x000000b600b67308 */ /* 0x000fe20000000800 */
[----:B------:R-:W-:-:S02]  /*70c0*/  WARPGROUP.DEPBAR.LE gsb0, 0x0 ;  /* 0x00008000000079c5 */ /* 0x000fc40000010000 */
[----:B--2---:R-:W-:Y:S02]  /*70d0*/  F2FP.F16.F32.PACK_AB R152, R163, R160 ;  /* 0x000000a0a398723e */ /* 0x004fe400000000ff */
[----:B0-----:R-:W-:Y:S02]  /*70e0*/  F2FP.F16.F32.PACK_AB R154, R170, R167 ;  /* 0x000000a7aa9a723e */ /* 0x001fe400000000ff */
[----:B-1----:R-:W-:Y:S02]  /*70f0*/  F2FP.F16.F32.PACK_AB R153, R184, R181 ;  /* 0x000000b5b899723e */ /* 0x002fe400000000ff */
[----:B---3--:R-:W-:Y:S01]  /*7100*/  F2FP.F16.F32.PACK_AB R155, R194, R189 ;  /* 0x000000bdc29b723e */ /* 0x008fe200000000ff */
        /* <DEDUP_REMOVED lines=34> */
[----:B------:R-:W0:Y:S01]  /*7330*/  MUFU.EX2 R185, R185 ;  /* 0x000000b900b97308 */ /* 0x000e220000000800 */
[----:B------:R-:W-:Y:S02]  /*7340*/  VIADD R8, R6, 0x180 ;  /* 0x0000018006087836 */ /* 0x000fe40000000000 */
[----:B------:R-:W-:-:S03]  /*7350*/  IMAD.MOV.U32 R9, RZ, RZ, R7 ;  /* 0x000000ffff097224 */ /* 0x000fc600078e0007 */
[----:B------:R-:W-:Y:S02]  /*7360*/  R2UR UR6, R8 ;  /* 0x00000000080672ca */ /* 0x000fe400000e0000 */
[----:B------:R-:W-:Y:S01]  /*7370*/  R2UR UR7, R9 ;  /* 0x00000000090772ca */ /* 0x000fe200000e0000 */
        /* <DEDUP_REMOVED lines=9> */
[-C--:B------:R-:W-:Y:S01]  /*7410*/  FFMA.FTZ R19, R183, R13.reuse, -R20 ;  /* 0x0000000db7137223 */ /* 0x080fe20000010814 */
[----:B------:R-:W-:Y:S01]  /*7420*/  FADD.FTZ R14, R177, R14 ;  /* 0x0000000eb10e7221 */ /* 0x000fe20000010000 */
[-CC-:B------:R-:W-:Y:S01]  /*7430*/  FFMA.FTZ R187, R187, R13.reuse, -R20.reuse ;  /* 0x0000000dbbbb7223 */ /* 0x180fe20000010814 */
[-CC-:B------:R-:W-:Y:S01]  /*7440*/  FFMA.FTZ R190, R190, R13.reuse, -R20.reuse ;  /* 0x0000000dbebe7223 */ /* 0x180fe20000010814 */
[-CC-:B------:R-:W-:Y:S01]  /*7450*/  FFMA.FTZ R201, R201, R13.reuse, -R20.reuse ;  /* 0x0000000dc9c97223 */ /* 0x180fe20000010814 */
[-CC-:B------:R-:W-:Y:S01]  /*7460*/  FFMA.FTZ R202, R202, R13.reuse, -R20.reuse ;  /* 0x0000000dcaca7223 */ /* 0x180fe20000010814 */
[-CC-:B------:R-:W-:Y:S01]  /*7470*/  FFMA.FTZ R212, R212, R13.reuse, -R20.reuse ;  /* 0x0000000dd4d47223 */ /* 0x180fe20000010814 */
[----:B------:R-:W-:Y:S01]  /*7480*/  FFMA.FTZ R20, R214, R13, -R20 ;  /* 0x0000000dd6147223 */ /* 0x000fe20000010814 */
[----:B------:R-:W-:Y:S01]  /*7490*/  FADD.FTZ R15, R15, R14 ;  /* 0x0000000e0f0f7221 */ /* 0x000fe20000010000 */
[----:B------:R-:W-:Y:S08]  /*74a0*/  MUFU.EX2 R156, R156 ;  /* 0x0000009c009c7308 */ /* 0x000ff00000000800 */
[----:B------:R-:W1:Y:S08]  /*74b0*/  MUFU.EX2 R158, R158 ;  /* 0x0000009e009e7308 */ /* 0x000e700000000800 */
[----:B------:R-:W-:Y:S08]  /*74c0*/  MUFU.EX2 R162, R162 ;  /* 0x000000a200a27308 */ /* 0x000ff00000000800 */
[----:B------:R-:W2:Y:S08]  /*74d0*/  MUFU.EX2 R166, R166 ;  /* 0x000000a600a67308 */ /* 0x000eb00000000800 */
[----:B------:R3:W-:Y:S08]  /*74e0*/  MUFU.EX2 R168, R8 ;  /* 0x0000000800a87308 */ /* 0x0007f00000000800 */
[----:B------:R-:W2:Y:S08]  /*74f0*/  MUFU.EX2 R19, R19 ;  /* 0x0000001300137308 */ /* 0x000eb00000000800 */
[----:B------:R-:W-:Y:S08]  /*7500*/  MUFU.EX2 R13, R187 ;  /* 0x000000bb000d7308 */ /* 0x000ff00000000800 */
[----:B------:R-:W2:Y:S01]  /*7510*/  MUFU.EX2 R14, R190 ;  /* 0x000000be000e7308 */ /* 0x000ea20000000800 */
[----:B---3--:R-:W-:-:S02]  /*7520*/  VIADD R8, R6, 0x200 ;  /* 0x0000020006087836 */ /* 0x008fc40000000000 */
[----:B------:R-:W-:Y:S01]  /*7530*/  IMAD.MOV.U32 R9, RZ, RZ, R7 ;  /* 0x000000ffff097224 */ /* 0x000fe200078e0007 */
[----:B------:R-:W-:Y:S02]  /*7540*/  WARPGROUP.DEPBAR.LE gsb0, 0x0 ;  /* 0x00008000000079c5 */ /* 0x000fe40000010000 */
[----:B----4-:R-:W-:Y:S02]  /*7550*/  F2FP.F16.F32.PACK_AB R152, R159, R157 ;  /* 0x0000009d9f98723e */ /* 0x010fe400000000ff */
[----:B-----5:R-:W-:Y:S02]  /*7560*/  F2FP.F16.F32.PACK_AB R154, R164, R161 ;  /* 0x000000a1a49a723e */ /* 0x020fe400000000ff */
[----:B------:R-:W-:Y:S02]  /*7570*/  F2FP.F16.F32.PACK_AB R153, R180, R178 ;  /* 0x000000b2b499723e */ /* 0x000fe400000000ff */
[----:B0-----:R-:W-:Y:S01]  /*7580*/  F2FP.F16.F32.PACK_AB R155, R185, R182 ;  /* 0x000000b6b99b723e */ /* 0x001fe200000000ff */
        /* <DEDUP_REMOVED lines=34> */
[----:B------:R-:W-:Y:S02]  /*77b0*/  R2UR UR6, R8 ;  /* 0x00000000080672ca */ /* 0x000fe400000e0000 */
[----:B------:R-:W-:Y:S01]  /*77c0*/  R2UR UR7, R9 ;  /* 0x00000000090772ca */ /* 0x000fe200000e0000 */
[----:B------:R-:W-:Y:S01]  /*77d0*/  FADD.FTZ R12, R12, R15 ;  /* 0x0000000f0c0c7221 */ /* 0x000fe20000010000 */
[----:B------:R-:W-:Y:S08]  /*77e0*/  MUFU.EX2 R179, R179 ;  /* 0x000000b300b37308 */ /* 0x000ff00000000800 */
[----:B------:R-:W0:Y:S08]  /*77f0*/  MUFU.EX2 R8, R169 ;  /* 0x000000a900087308 */ /* 0x000e300000000800 */
[----:B------:R-:W-:Y:S08]  /*7800*/  MUFU.EX2 R172, R172 ;  /* 0x000000ac00ac7308 */ /* 0x000ff00000000800 */
[----:B------:R-:W3:Y:S08]  /*7810*/  MUFU.EX2 R9, R174 ;  /* 0x000000ae00097308 */ /* 0x000ef00000000800 */
[----:B------:R-:W-:Y:S08]  /*7820*/  MUFU.EX2 R201, R201 ;  /* 0x000000c900c97308 */ /* 0x000ff00000000800 */
[----:B------:R-:W4:Y:S08]  /*7830*/  MUFU.EX2 R202, R202 ;  /* 0x000000ca00ca7308 */ /* 0x000f300000000800 */
[----:B------:R-:W-:Y:S08]  /*7840*/  MUFU.EX2 R212, R212 ;  /* 0x000000d400d47308 */ /* 0x000ff00000000800 */
[----:B------:R-:W5:Y:S01]  /*7850*/  MUFU.EX2 R15, R20 ;  /* 0x00000014000f7308 */ /* 0x000f620000000800 */
[----:B------:R-:W-:Y:S01]  /*7860*/  VIADD R6, R6, 0x280 ;  /* 0x0000028006067836 */ /* 0x000fe20000000000 */
[----:B------:R-:W-:-:S02]  /*7870*/  WARPGROUP.DEPBAR.LE gsb0, 0x0 ;  /* 0x00008000000079c5 */ /* 0x000fc40000010000 */
[----:B-1----:R-:W-:Y:S02]  /*7880*/  F2FP.F16.F32.PACK_AB R152, R158, R156 ;  /* 0x0000009c9e98723e */ /* 0x002fe400000000ff */
[----:B--2---:R-:W-:Y:S02]  /*7890*/  F2FP.F16.F32.PACK_AB R154, R166, R162 ;  /* 0x000000a2a69a723e */ /* 0x004fe400000000ff */
[----:B------:R-:W-:Y:S02]  /*78a0*/  F2FP.F16.F32.PACK_AB R153, R19, R168 ;  /* 0x000000a81399723e */ /* 0x000fe400000000ff */
        /* <DEDUP_REMOVED lines=36> */
[----:B------:R-:W-:Y:S01]  /*7af0*/  R2UR UR7, R7 ;  /* 0x00000000070772ca */ /* 0x000fe200000e0000 */
[----:B------:R-:W1:Y:S01]  /*7b00*/  S2R R203, SR_TID.X ;  /* 0x0000000000cb7919 */ /* 0x000e620000002100 */
[----:B------:R-:W-:-:S04]  /*7b10*/  FADD.FTZ R176, R176, R21 ;  /* 0x00000015b0b07221 */ /* 0x000fc80000010000 */
[----:B------:R-:W-:-:S04]  /*7b20*/  FADD.FTZ R176, R175, R176 ;  /* 0x000000b0afb07221 */ /* 0x000fc80000010000 */
[----:B------:R-:W-:Y:S01]  /*7b30*/  FADD.FTZ R176, R11, R176 ;  /* 0x000000b00bb07221 */ /* 0x000fe20000010000 */
[----:B------:R-:W-:Y:S01]  /*7b40*/  FADD.FTZ R21, R217, R12 ;  /* 0x0000000cd9157221 */ /* 0x000fe20000010000 */
[----:B-1----:R-:W-:Y:S02]  /*7b50*/  LOP3.LUT P6, RZ, R203, 0x7f, RZ, 0xc0, !PT ;  /* 0x0000007fcbff7812 */ /* 0x002fe400078cc0ff */
[----:B------:R-:W-:-:S11]  /*7b60*/  FADD.FTZ R215, R215, R176 ;  /* 0x000000b0d7d77221 */ /* 0x000fd60000010000 */
[----:B------:R-:W2:Y:S04]  /*7b70*/  @!P6 LDL.64 R6, [R1+0x68] ;  /* 0x000068000106e983 */ /* 0x000ea80000100a00 */
[----:B------:R-:W2:Y:S01]  /*7b80*/  @!P6 LDL R11, [R1+0x210] ;  /* 0x00021000010be983 */ /* 0x000ea20000100800 */
[----:B------:R-:W-:Y:S01]  /*7b90*/  FADD.FTZ R21, R218, R21 ;  /* 0x00000015da157221 */ /* 0x000fe20000010000 */
[----:B------:R-:W-:Y:S02]  /*7ba0*/  WARPGROUP.DEPBAR.LE gsb0, 0x0 ;  /* 0x00008000000079c5 */ /* 0x000fe40000010000 */
[----:B0-----:R-:W-:Y:S02]  /*7bb0*/  F2FP.F16.F32.PACK_AB R152, R8, R179 ;  /* 0x000000b30898723e */ /* 0x001fe400000000ff */
[----:B---3--:R-:W-:-:S02]  /*7bc0*/  F2FP.F16.F32.PACK_AB R154, R9, R172 ;  /* 0x000000ac099a723e */ /* 0x008fc400000000ff */
[----:B----4-:R-:W-:Y:S02]  /*7bd0*/  F2FP.F16.F32.PACK_AB R153, R202, R201 ;  /* 0x000000c9ca99723e */ /* 0x010fe400000000ff */
[----:B-----5:R-:W-:Y:S01]  /*7be0*/  F2FP.F16.F32.PACK_AB R155, R15, R212 ;  /* 0x000000d40f9b723e */ /* 0x020fe200000000ff */
        /* <DEDUP_REMOVED lines=75> */
[----:B------:R-:W-:Y:S04]  /*80a0*/  STL.128 [R1+0x3e0], R136 ;  /* 0x0003e08801007387 */ /* 0x000fe80000100c00 */
[----:B------:R-:W-:Y:S04]  /*80b0*/  STL.128 [R1+0x3f0], R140 ;  /* 0x0003f08c01007387 */ /* 0x000fe80000100c00 */
[----:B------:R-:W-:Y:S04]  /*80c0*/  STL.128 [R1+0x400], R144 ;  /* 0x0004009001007387 */ /* 0x000fe80000100c00 */
[----:B------:R1:W-:Y:S04]  /*80d0*/  STL.128 [R1+0x410], R148 ;  /* 0x0004109401007387 */ /* 0x0003e80000100c00 */
[----:B------:R-:W3:Y:S04]  /*80e0*/  LDL R169, [R1+0x220] ;  /* 0x0002200001a97983 */ /* 0x000ee80000100800 */
[----:B------:R-:W4:Y:S04]  /*80f0*/  LDL R155, [R1+0x224] ;  /* 0x00022400019b7983 */ /* 0x000f280000100800 */
        /* <DEDUP_REMOVED lines=60> */
[----:B-1----:R-:W5:Y:S04]  /*84c0*/  LDL R150, [R1+0x318] ;  /* 0x0003180001967983 */ /* 0x002f680000100800 */
        /* <DEDUP_REMOVED lines=64> */
[----:B------:R-:W5:Y:S01]  /*88d0*/  LDL R20, [R1+0x41c] ;  /* 0x00041c0001147983 */ /* 0x000f620000100800 */
        /* <DEDUP_REMOVED lines=20> */
[----:B--2---:R-:W-:Y:S02]  /*8a20*/  @!P6 MOV R6, R6 ;  /* 0x000000060006e202 */ /* 0x004fe40000000f00 */
[----:B------:R-:W-:Y:S01]  /*8a30*/  FADD.FTZ R179, R8, R179 ;  /* 0x000000b308b37221 */ /* 0x000fe20000010000 */
[----:B------:R-:W-:-:S03]  /*8a40*/  FADD.FTZ R212, R212, R201 ;  /* 0x000000c9d4d47221 */ /* 0x000fc60000010000 */
[----:B------:R-:W-:Y:S01]  /*8a50*/  FADD.FTZ R8, R172, R179 ;  /* 0x000000b3ac087221 */ /* 0x000fe20000010000 */
[----:B------:R-:W-:Y:S01]  /*8a60*/  @!P6 IMAD R11, R11, 0x8, R6 ;  /* 0x000000080b0be824 */ /* 0x000fe200078e0206 */
        /* <DEDUP_REMOVED lines=12> */
[----:B---3--:R2:W-:Y:S04]  /*8b30*/  STL [R1+0x220], R169 ;  /* 0x000220a901007387 */ /* 0x0085e80000100800 */
        /* <DEDUP_REMOVED lines=128> */
[----:B0-----:R-:W3:Y:S01]  /*9340*/  LDL R0, [R1+0x70] ;  /* 0x0000700001007983 */ /* 0x001ee20000100800 */
[----:B------:R-:W-:Y:S01]  /*9350*/  ISETP.GE.AND P0, PT, R5, 0x1, PT ;  /* 0x000000010500780c */ /* 0x000fe20003f06270 */
[----:B------:R-:W-:Y:S01]  /*9360*/  IMAD.U32 R7, RZ, RZ, UR38 ;  /* 0x00000026ff077e24 */ /* 0x000fe2000f8e00ff */
[----:B------:R-:W-:-:S06]  /*9370*/  UIADD3 UR45, UR45, -0x2, URZ ;  /* 0xfffffffe2d2d7890 */ /* 0x000fcc000fffe03f */
[----:B-1----:R-:W-:Y:S02]  /*9380*/  IMAD.U32 R10, RZ, RZ, UR45 ;  /* 0x0000002dff0a7e24 */ /* 0x002fe4000f8e00ff */
[----:B---3--:R-:W-:-:S05]  /*9390*/  IMAD.SHL.U32 R0, R0, 0x80, RZ ;  /* 0x0000008000007824 */ /* 0x008fca00078e00ff */
[----:B------:R-:W-:-:S05]  /*93a0*/  IADD3 R7, R0, UR42, -R7 ;  /* 0x0000002a00077c10 */ /* 0x000fca000fffe807 */
[----:B------:R-:W-:Y:S01]  /*93b0*/  IMAD.IADD R4, R7, 0x1, R4 ;  /* 0x0000000107047824 */ /* 0x000fe200078e0204 */
[----:B--2---:R-:W-:Y:S06]  /*93c0*/  @!P0 BRA `(.L_x_9711) ;  /* 0x0000000000408947 */ /* 0x004fec0003800000 */
        /* <DEDUP_REMOVED lines=10> */
.L_x_9713:
[----:B------:R-:W-:-:S13]  /*9470*/  ISETP.NE.AND P0, PT, R5, 0x1, PT ;  /* 0x000000010500780c */ /* 0x000fda0003f05270 */
[----:B------:R-:W-:-:S05]  /*9480*/  @P0 IMAD.HI.U32 R2, R6, R2, RZ ;  /* 0x0000000206020227 */ /* 0x000fca00078e00ff */
[----:B------:R-:W-:-:S07]  /*9490*/  @P0 SHF.R.U32.HI R6, RZ, R3, R2 ;  /* 0x00000003ff060219 */ /* 0x000fce0000011602 */
.L_x_9714:
[----:B------:R-:W-:Y:S05]  /*94a0*/  BSYNC B0 ;  /* 0x0000000000007941 */ /* 0x000fea0003800000 */
.L_x_9712:
[----:B------:R-:W-:-:S05]  /*94b0*/  IMAD R5, R6, R5, R5 ;  /* 0x0000000506057224 */ /* 0x000fca00078e0205 */
[----:B------:R-:W-:-:S07]  /*94c0*/  VIMNMX R4, R4, R5, PT ;  /* 0x0000000504047248 */ /* 0x000fce0003fe0100 */
.L_x_9711:
        /* <DEDUP_REMOVED lines=8> */
.L_x_9719:
[----:B------:R-:W-:Y:S01]  /*9550*/  BSSY B0, `(.L_x_9718) ;  /* 0x0000004000007945 */ /* 0x000fe20003800000 */
[----:B------:R-:W-:Y:S01]  /*9560*/  VIADD R0, R16, 0x170 ;  /* 0x0000017010007836 */ /* 0x000fe20000000000 */
[----:B------:R-:W-:-:S07]  /*9570*/  MOV R202, 0x9590 ;  /* 0x0000959000ca7802 */ /* 0x000fce0000000f00 */
[----:B------:R-:W-:Y:S05]  /*9580*/  CALL.REL.NOINC `($_ZN7cutlass13device_kernelIN5flash11enable_sm90INS1_16FlashAttnFwdSm90INS1_25CollectiveMainloopFwdSm90ILi2EN4cute5tupleIJNS5_1CILi1EEES8_S8_EEENS6_IJNS7_ILi128EEENS7_ILi96EEENS7_ILi64EEEEEELi256ENS_6half_tEfNS_4arch4Sm90ELb0ELb1ELb0ELb1ELb0ELb0ELb1ELb1ELb0ELb0ELb0ELb0EEENS1_21CollectiveEpilogueFwdINS6_IJSA_NS7_ILi256EEESB_EEES9_SE_SG_Li256ELb1ELb0ELb0ELb0EEENS1_36VarlenDynamicPersistentTileSchedulerILi128ELi96ELi256ELi32ELb0ELb0ELb1ELb1ELb0ELb1EEEEEEEEEvNT_6ParamsE$_ZZN5flash25CollectiveMainloopFwdSm90ILi2EN4cute5tupleIJNS1_1CILi1EEES4_S4_EEENS2_IJNS3_ILi128EEENS3_ILi96EEENS3_ILi64EEEEEELi256EN7cutlass6half_tEfNSA_4arch4Sm90ELb0ELb1ELb0ELb1ELb0ELb0ELb1ELb1ELb0ELb0ELb0ELb0EE3mmaINS_16FlashAttnFwdSm90ISE_NS_21CollectiveEpilogueFwdINS2_IJS6_NS3_ILi256EEES7_EEES5_SB_SD_Li256ELb1ELb0ELb0ELb0EEENS_36VarlenDynamicPersistentTileSchedulerILi128ELi96ELi256ELi32ELb0ELb0ELb1ELb1ELb0ELb1EEEE13SharedStorageENS1_6TensorINS1_11ArrayEngineIfLm128EEENS1_6LayoutINS2_IJNS2_IJNS3_ILi2EEEST_NS3_ILi32EEEEEES4_S4_EEENS2_IJNS2_IJS4_ST_NS3_ILi4EEEEEENS3_ILi0EEESZ_EEEEEEENS_7SoftmaxILi2ELi0EEEEEbRKNSE_6ParamsENSA_25PipelineTmaAsyncNoClusterILi2ENSA_16PipelineTmaAsyncILi2EEEEES1B_RNSA_13PipelineStateILj2EEERT0_RT1_iRiRKNS_16SeqlenInfoQKNewKILb1ELb0EEENS2_IJiiiiEEERT_ENKUliT_T0_T1_E_clIZSF_ISO_S12_S14_EbS17_S1B_S1B_S1E_S1G_S1I_iS1J_S1N_S1O_S1Q_EUlRS1R_iE1_NS3_ILb0EEENS3_ILb1EEEEEDaiS1R_S1S_S1T_) ;  /* 0x000001e4000c7944 */ /* 0x000fea0003c00000 */
[----:B------:R-:W-:Y:S05]  /*9590*/  BSYNC B0 ;  /* 0x0000000000007941 */ /* 0x000fea0003800000 */
.L_x_9718:
[C---:B------:R-:W-:Y:S01]  /*95a0*/  ISETP.GT.AND P0, PT, R10.reuse, R191, PT ;  /* 0x000000bf0a00720c */ /* 0x040fe20003f04270 */
[----:B------:R-:W-:-:S12]  /*95b0*/  VIADD R10, R10, 0xffffffff ;  /* 0xffffffff0a0a7836 */ /* 0x000fd80000000000 */
[----:B------:R-:W-:Y:S05]  /*95c0*/  @P0 BRA `(.L_x_9719) ;  /* 0xfffffffc00e00947 */ /* 0x000fea000383ffff */
[----:B------:R-:W-:Y:S05]  /*95d0*/  BSYNC B1 ;  /* 0x0000000000017941 */ /* 0x000fea0003800000 */
.L_x_9717:
[----:B------:R-:W2:Y:S02]  /*95e0*/  LDL R0, [R1+0x70] ;  /* 0x0000700001007983 */ /* 0x000ea40000100800 */
[----:B--2---:R-:W-:-:S07]  /*95f0*/  IMAD.SHL.U32 R0, R0, 0x80, RZ ;  /* 0x0000008000007824 */ /* 0x004fce00078e00ff */
.L_x_9716:
[----:B------:R-:W-:Y:S05]  /*9600*/  BSYNC B2 ;  /* 0x0000000000027941 */ /* 0x000fea0003800000 */
.L_x_9715:
[----:B------:R-:W0:Y:S01]  /*9610*/  LDC R5, c[0x0][0xadc] ;  /* 0x0002b700ff057b82 */ /* 0x000e220000000800 */
[----:B------:R-:W-:-:S06]  /*9620*/  UIADD3 UR4, UR42, 0x80, -UR38 ;  /* 0x000000802a047890 */ /* 0x000fcc000fffe826 */
[----:B------:R-:W-:Y:S01]  /*9630*/  VIADD R0, R0, UR4 ;  /* 0x0000000400007c36 */ /* 0x000fe20008000000 */
[----:B------:R-:W-:-:S03]  /*9640*/  ULDC UR4, c[0x0][0xad4] ;  /* 0x0002b50000047ab9 */ /* 0x000fc60000000800 */
[----:B------:R-:W-:Y:S01]  /*9650*/  VIADD R2, R0, -UR4 ;  /* 0x8000000400027c36 */ /* 0x000fe20008000000 */
        /* <DEDUP_REMOVED lines=12> */
.L_x_9722:
[----:B------:R-:W-:-:S13]  /*9720*/  ISETP.NE.AND P0, PT, R5, 0x1, PT ;  /* 0x000000010500780c */ /* 0x000fda0003f05270 */
[----:B------:R-:W0:Y:S02]  /*9730*/  @P0 LDC.64 R6, c[0x0][0xae0] ;  /* 0x0002b800ff060b82 */ /* 0x000e240000000a00 */
[----:B0-----:R-:W-:-:S05]  /*9740*/  @P0 IMAD.HI.U32 R4, R0, R6, RZ ;  /* 0x0000000600040227 */ /* 0x001fca00078e00ff */
[----:B------:R-:W-:-:S07]  /*9750*/  @P0 SHF.R.U32.HI R0, RZ, R7, R4 ;  /* 0x00000007ff000219 */ /* 0x000fce0000011604 */
.L_x_9723:
[----:B------:R-:W-:Y:S05]  /*9760*/  BSYNC B0 ;  /* 0x0000000000007941 */ /* 0x000fea0003800000 */
.L_x_9721:
[----:B------:R-:W-:-:S05]  /*9770*/  IMAD R3, R0, R5, RZ ;  /* 0x0000000500037224 */ /* 0x000fca00078e02ff */
[----:B------:R-:W-:-:S07]  /*9780*/  VIMNMX R2, R2, R3, !PT ;  /* 0x0000000302027248 */ /* 0x000fce0007fe0100 */
.L_x_9720:
[----:B------:R-:W-:-:S04]  /*9790*/  VIADD R2, R2, 0x5f ;  /* 0x0000005f02027836 */ /* 0x000fc80000000000 */
[----:B------:R-:W-:-:S05]  /*97a0*/  IMAD.HI R2, R2, 0x2aaaaaab, RZ ;  /* 0x2aaaaaab02027827 */ /* 0x000fca00078e02ff */
[----:B------:R-:W-:-:S04]  /*97b0*/  SHF.R.U32.HI R3, RZ, 0x1f, R2 ;  /* 0x0000001fff037819 */ /* 0x000fc80000011602 */
[----:B------:R-:W-:-:S04]  /*97c0*/  LEA.HI.SX32 R2, R2, R3, 0x1c ;  /* 0x0000000302027211 */ /* 0x000fc800078fe2ff */
[----:B------:R-:W-:-:S04]  /*97d0*/  VIMNMX R2, R2, UR43, !PT ;  /* 0x0000002b02027c48 */ /* 0x000fc8000ffe0100 */
[----:B------:R-:W-:-:S13]  /*97e0*/  ISETP.GE.AND P0, PT, R10, R2, PT ;  /* 0x000000020a00720c */ /* 0x000fda0003f06270 */
[----:B------:R-:W-:Y:S05]  /*97f0*/  @!P0 BRA `(.L_x_9724) ;  /* 0x0000009400e88947 */ /* 0x000fea0003800000 */
.L_x_9741:
[----:B0-----:R-:W2:Y:S04]  /*9800*/  LD.E R3, desc[UR54][R22.64+0x210] ;  /* 0x0002103616037980 */ /* 0x001ea8000c101900 */
[----:B-1----:R-:W3:Y:S01]  /*9810*/  LD.E R0, desc[UR54][R22.64+0x218] ;  /* 0x0002183616007980 */ /* 0x002ee2000c101900 */
        /* <DEDUP_REMOVED lines=17> */
[----:B-1----:R-:W-:Y:S01]  /*9930*/  @!P1 IMAD.MOV.U32 R3, RZ, RZ, RZ ;  /* 0x000000ffff039224 */ /* 0x002fe200078e00ff */
[----:B--2---:R-:W-:-:S04]  /*9940*/  LOP3.LUT R0, R0, 0x1, RZ, 0xfc, !PT ;  /* 0x0000000100007812 */ /* 0x004fc800078efcff */
[----:B------:R-:W-:-:S13]  /*9950*/  ISETP.NE.AND P2, PT, R0, 0x3, PT ;  /* 0x000000030000780c */ /* 0x000fda0003f45270 */
[----:B0-----:R-:W-:Y:S05]  /*9960*/  @!P2 BRA `(.L_x_9726) ;  /* 0x000000000004a947 */ /* 0x001fea0003800000 */
[----:B------:R-:W-:Y:S01]  /*9970*/  BPT.TRAP 0x1 ;  /* 0x000000040000795c */ /* 0x000fe20000300000 */
.L_x_9726:
[----:B------:R-:W-:Y:S05]  /*9980*/  BSYNC B0 ;  /* 0x0000000000007941 */ /* 0x000fea0003800000 */
.L_x_9725:
[----:B------:R-:W2:Y:S01]  /*9990*/  LD.E.64 R4, desc[UR54][R72.64+0x8] ;  /* 0x0000083648047980 */ /* 0x000ea2000c101b00 */
[----:B-----5:R-:W-:Y:S02]  /*99a0*/  SHF.L.U32 R8, R9, 0x1f, RZ ;  /* 0x0000001f09087819 */ /* 0x020fe400000006ff */
[----:B--2---:R-:W-:-:S05]  /*99b0*/  MOV R4, R4 ;  /* 0x0000000400047202 */ /* 0x004fca0000000f00 */
[----:B------:R-:W-:-:S04]  /*99c0*/  IMAD R3, R3, 0x8, R4 ;  /* 0x0000000803037824 */ /* 0x000fc800078e0204 */
[----:B------:R0:W1:Y:S01]  /*99d0*/  SYNCS.PHASECHK.TRANS64.TRYWAIT P1, [R3+URZ], R8 ;  /* 0x00000008030075a7 */ /* 0x000062000802017f */
[----:B------:R-:W2:Y:S04]  /*99e0*/  LD.E R4, desc[UR54][R72.64+0x1c] ;  /* 0x00001c3648047980 */ /* 0x000ea8000c101900 */
[----:B------:R0:W5:Y:S04]  /*99f0*/  LD.E R0, desc[UR54][R22.64+0x210] ;  /* 0x0002103616007980 */ /* 0x000168000c101900 */
[----:B------:R0:W5:Y:S01]  /*9a00*/  LD.E R6, desc[UR54][R22.64+0x214] ;  /* 0x0002143616067980 */ /* 0x000162000c101900 */
[----:B------:R-:W-:Y:S01]  /*9a10*/  BSSY B0, `(.L_x_9727) ;  /* 0x0000005000007945 */ /* 0x000fe20003800000 */
[----:B--2---:R-:W-:-:S04]  /*9a20*/  LOP3.LUT R4, R4, 0x1, RZ, 0xfc, !PT ;  /* 0x0000000104047812 */ /* 0x004fc800078efcff */
[----:B------:R-:W-:-:S13]  /*9a30*/  ISETP.NE.AND P2, PT, R4, 0x3, PT ;  /* 0x000000030400780c */ /* 0x000fda0003f45270 */
[----:B01----:R-:W-:Y:S05]  /*9a40*/  @!P2 BRA `(.L_x_9728) ;  /* 0x000000000004a947 */ /* 0x003fea0003800000 */
[----:B------:R-:W-:Y:S01]  /*9a50*/  BPT.TRAP 0x1 ;  /* 0x000000040000795c */ /* 0x000fe20000300000 */
.L_x_9728:
[----:B------:R-:W-:Y:S05]  /*9a60*/  BSYNC B0 ;  /* 0x0000000000007941 */ /* 0x000fea0003800000 */
.L_x_9727:
[----:B------:R-:W-:Y:S04]  /*9a70*/  BSSY B0, `(.L_x_9729) ;  /* 0x0000008000007945 */ /* 0x000fe80003800000 */
[----:B------:R-:W-:Y:S05]  /*9a80*/  @P1 BRA `(.L_x_9730) ;  /* 0x0000000000181947 */ /* 0x000fea0003800000 */
[----:B------:R-:W2:Y:S01]  /*9a90*/  LD.E.64 R4, desc[UR54][R72.64+0x8] ;  /* 0x0000083648047980 */ /* 0x000ea2000c101b00 */
[----:B-----5:R-:W-:Y:S02]  /*9aa0*/  SHF.L.U32 R3, R6, 0x1f, RZ ;  /* 0x0000001f06037819 */ /* 0x020fe400000006ff */
[----:B--2---:R-:W-:-:S05]  /*9ab0*/  MOV R5, R4 ;  /* 0x0000000400057202 */ /* 0x004fca0000000f00 */
[----:B------:R-:W-:-:S04]  /*9ac0*/  IMAD R0, R0, 0x8, R5 ;  /* 0x0000000800007824 */ /* 0x000fc800078e0205 */
[----:B------:R-:W0:Y:S02]  /*9ad0*/  SYNCS.PHASECHK.TRANS64.TRYWAIT P1, [R0+URZ], R3 ;  /* 0x00000003000075a7 */ /* 0x000e24000802017f */
[----:B0-----:R-:W-:Y:S05]  /*9ae0*/  @!P1 BRA `(.L_x_9731) ;  /* 0x000001cc00549947 */ /* 0x001fea0003800000 */
.L_x_9730:
[----:B------:R-:W-:Y:S05]  /*9af0*/  BSYNC B0 ;  /* 0x0000000000007941 */ /* 0x000fea0003800000 */
.L_x_9729:
        /* <DEDUP_REMOVED lines=14> */
[----:B0-----:R-:W-:Y:S01]  /*9be0*/  IMAD.MOV.U32 R0, RZ, RZ, 0x1 ;  /* 0x00000001ff007424 */ /* 0x001fe200078e00ff */
        /* <DEDUP_REMOVED lines=42> */
[----:B0-----:R-:W-:Y:S05]  /*9e90*/  @!P2 BRA `(.L_x_9733) ;  /* 0x000000000004a947 */ /* 0x001fea0003800000 */
[----:B------:R-:W-:Y:S01]  /*9ea0*/  BPT.TRAP 0x1 ;  /* 0x000000040000795c */ /* 0x000fe20000300000 */
.L_x_9733:
[----:B------:R-:W-:Y:S05]  /*9eb0*/  BSYNC B0 ;  /* 0x0000000000007941 */ /* 0x000fea0003800000 */
.L_x_9732:
[----:B------:R-:W2:Y:S01]  /*9ec0*/  LDL.64 R6, [R1+0x40] ;  /* 0x0000400001067983 */ /* 0x000ea20000100a00 */
[----:B-----5:R-:W-:Y:S02]  /*9ed0*/  SHF.L.U32 R8, R5, 0x1f, RZ ;  /* 0x0000001f05087819 */ /* 0x020fe400000006ff */
[----:B--2---:R-:W-:-:S05]  /*9ee0*/  MOV R6, R6 ;  /* 0x0000000600067202 */ /* 0x004fca0000000f00 */
[----:B------:R-:W-:-:S04]  /*9ef0*/  IMAD R3, R3, 0x8, R6 ;  /* 0x0000000803037824 */ /* 0x000fc800078e0206 */
[----:B------:R0:W1:Y:S01]  /*9f00*/  SYNCS.PHASECHK.TRANS64.TRYWAIT P1, [R3+URZ], R8 ;  /* 0x00000008030075a7 */ /* 0x000062000802017f */
[----:B------:R0:W5:Y:S04]  /*9f10*/  LD.E R4, desc[UR54][R22.64+0x210] ;  /* 0x0002103616047980 */ /* 0x000168000c101900 */
[----:B------:R0:W5:Y:S01]  /*9f20*/  LD.E R5, desc[UR54][R22.64+0x214] ;  /* 0x0002143616057980 */ /* 0x000162000c101900 */
[----:B------:R-:W-:Y:S04]  /*9f30*/  BSSY B0, `(.L_x_9734) ;  /* 0x0000003000007945 */ /* 0x000fe80003800000 */
[----:B------:R-:W-:Y:S05]  /*9f40*/  @!P2 BRA `(.L_x_9735) ;  /* 0x000000000004a947 */ /* 0x000fea0003800000 */
[----:B------:R-:W-:Y:S01]  /*9f50*/  BPT.TRAP 0x1 ;  /* 0x000000040000795c */ /* 0x000fe20000300000 */
.L_x_9735:
[----:B------:R-:W-:Y:S05]  /*9f60*/  BSYNC B0 ;  /* 0x0000000000007941 */ /* 0x000fea0003800000 */
.L_x_9734:
[----:B------:R-:W-:Y:S04]  /*9f70*/  BSSY B0, `(.L_x_9736) ;  /* 0x0000006000007945 */ /* 0x000fe80003800000 */
[----:B-1----:R-:W-:Y:S05]  /*9f80*/  @P1 BRA `(.L_x_9737) ;  /* 0x0000000000101947 */ /* 0x002fea0003800000 */
[----:B-----5:R-:W-:Y:S01]  /*9f90*/  IMAD R4, R4, 0x8, R6 ;  /* 0x0000000804047824 */ /* 0x020fe200078e0206 */
[----:B------:R-:W-:-:S04]  /*9fa0*/  SHF.L.U32 R5, R5, 0x1f, RZ ;  /* 0x0000001f05057819 */ /* 0x000fc800000006ff */
[----:B------:R-:W1:Y:S02]  /*9fb0*/  SYNCS.PHASECHK.TRANS64.TRYWAIT P1, [R4+URZ], R5 ;  /* 0x00000005040075a7 */ /* 0x000e64000802017f */
[----:B-1----:R-:W-:Y:S05]  /*9fc0*/  @!P1 BRA `(.L_x_9738) ;  /* 0x000001c800309947 */ /* 0x002fea0003800000 */
.L_x_9737:
[----:B------:R-:W-:Y:S05]  /*9fd0*/  BSYNC B0 ;  /* 0x0000000000007941 */ /* 0x000fea0003800000 */
.L_x_9736:
[----:B------:R-:W2:Y:S04]  /*9fe0*/  LD.E R11, desc[UR54][R22.64+0x210] ;  /* 0x00021036160b7980 */ /* 0x000ea8000c101900 */
[----:B------:R-:W2:Y:S04]  /*9ff0*/  LDL.64 R6, [R1+0x118] ;  /* 0x0001180001067983 */ /* 0x000ea80000100a00 */
[----:B0-----:R-:W3:Y:S04]  /*a000*/  LDL R3, [R1+0x90] ;  /* 0x0000900001037983 */ /* 0x001ee80000100800 */
[----:B-1---5:R-:W4:Y:S04]  /*a010*/  LDL.64 R4, [R1+0x110] ;  /* 0x0001100001047983 */ /* 0x022f280000100a00 */
[----:B------:R-:W4:Y:S04]  /*a020*/  LDL.64 R8, [R1+0x110] ;  /* 0x0001100001087983 */ /* 0x000f280000100a00 */
[----:B------:R-:W4:Y:S04]  /*a030*/  LDL.64 R12, [R1+0x110] ;  /* 0x00011000010c7983 */ /* 0x000f280000100a00 */
[----:B------:R-:W4:Y:S01]  /*a040*/  LDL.64 R14, [R1+0x110] ;  /* 0x00011000010e7983 */ /* 0x000f220000100a00 */
[----:B------:R-:W-:Y:S05]  /*a050*/  WARPSYNC.ALL ;  /* 0x0000000000007948 */ /* 0x000fea0003800000 */
[----:B------:R-:W-:Y:S01]  /*a060*/  WARPGROUP.ARRIVE ;  /* 0x00000000000079c5 */ /* 0x000fe20000000000 */
[----:B------:R-:W4:Y:S01]  /*a070*/  LDL.64 R20, [R1+0x110] ;  /* 0x0001100001147983 */ /* 0x000f220000100a00 */
[----:B--2---:R-:W-:Y:S01]  /*a080*/  IMAD R6, R11, 0xc00, R6 ;  /* 0x00000c000b067824 */ /* 0x004fe200078e0206 */
[----:B------:R-:W-:-:S02]  /*a090*/  R2UR UR7, R7 ;  /* 0x00000000070772ca */ /* 0x000fc400000e0000 */
[----:B---3--:R-:W-:Y:S02]  /*a0a0*/  ISETP.NE.U32.AND P1, PT, R3, RZ, PT ;  /* 0x000000ff0300720c */ /* 0x008fe40003f25070 */
[----:B------:R-:W-:Y:S02]  /*a0b0*/  R2UR UR6, R6 ;  /* 0x00000000060672ca */ /* 0x000fe400000e0000 */
[----:B----4-:R-:W-:Y:S02]  /*a0c0*/  R2UR UR4, R4 ;  /* 0x00000000040472ca */ /* 0x010fe400000e0000 */
        /* <DEDUP_REMOVED lines=160> */
[----:B------:R-:W0:Y:S01]  /*aad0*/  S2R R19, SR_TID.X ;  /* 0x0000000000137919 */ /* 0x000e220000002100 */
[----:B------:R-:W-:Y:S04]  /*aae0*/  STL [R1+0x90], R0 ;  /* 0x0000900001007387 */ /* 0x000fe80000100800 */
[----:B------:R-:W-:Y:S01]  /*aaf0*/  STL [R1+0x90], R0 ;  /* 0x0000900001007387 */ /* 0x000fe20000100800 */
[----:B------:R-:W-:-:S02]  /*ab00*/  WARPGROUP.DEPBAR.LE gsb0, 0x0 ;  /* 0x00008000000079c5 */ /* 0x000fc40000010000 */
[----:B------:R-:W-:-:S06]  /*ab10*/  WARPGROUP.ARRIVE ;  /* 0x00000000000079c5 */ /* 0x000fcc0000000000 */
[----:B------:R-:W-:Y:S01]  /*ab20*/  HGMMA.64x96x16.F32 R24, gdesc[UR4], R24, gsb0 ;  /* 0x01600000041879f0 */ /* 0x000fe20008000818 */
[----:B------:R-:W-:Y:S01]  /*ab30*/  STL [R1+0x90], R0 ;  /* 0x0000900001007387 */ /* 0x000fe20000100800 */
[----:B0-----:R-:W-:-:S03]  /*ab40*/  LOP3.LUT P2, RZ, R19, 0x7f, RZ, 0xc0, !PT ;  /* 0x0000007f13ff7812 */ /* 0x001fc6000784c0ff */
        /* <DEDUP_REMOVED lines=21> */
[----:B------:R-:W2:Y:S04]  /*aca0*/  LDL.64 R74, [R1+0x430] ;  /* 0x00043000014a7983 */ /* 0x000ea80000100a00 */
[----:B------:R-:W3:Y:S04]  /*acb0*/  LDL R72, [R1+0x450] ;  /* 0x0004500001487983 */ /* 0x000ee80000100800 */
[----:B------:R-:W4:Y:S01]  /*acc0*/  LDL.64 R14, [R1+0x440] ;  /* 0x00044000010e7983 */ /* 0x000f220000100a00 */
[----:B--2---:R-:W-:-:S04]  /*acd0*/  FMNMX.FTZ R4, R24, R74, !PT ;  /* 0x0000004a18047209 */ /* 0x004fc80007810000 */
        /* <DEDUP_REMOVED lines=50> */
[----:B-1----:R-:W-:-:S03]  /*b000*/  FMNMX.FTZ R6, R7, R8, !PT ;  /* 0x0000000807067209 */ /* 0x002fc60007810000 */
[----:B------:R-:W-:Y:S04]  /*b010*/  STL.64 [R1+0x430], R4 ;  /* 0x0004300401007387 */ /* 0x000fe80000100a00 */
[----:B------:R-:W2:Y:S04]  /*b020*/  LDL R7, [R1+0x434] ;  /* 0x0004340001077983 */ /* 0x000ea80000100800 */
[----:B------:R-:W-:Y:S04]  /*b030*/  STL [R1+0x430], R6 ;  /* 0x0004300601007387 */ /* 0x000fe80000100800 */
[----:B------:R-:W3:Y:S04]  /*b040*/  LDL R77, [R1+0x430] ;  /* 0x00043000014d7983 */ /* 0x000ee80000100800 */
[----:B--2---:R-:W1:Y:S01]  /*b050*/  SHFL.BFLY PT, R4, R7, 0x2, 0x1f ;  /* 0x0c401f0007047f89 */ /* 0x004e6200000e0000 */
[----:B---3--:R-:W-:Y:S01]  /*b060*/  FADD.FTZ R3, R74, -R77 ;  /* 0x8000004d4a037221 */ /* 0x008fe20000010000 */
[----:B------:R-:W-:-:S04]  /*b070*/  FMUL.FTZ R77, R72, R77 ;  /* 0x0000004d484d7220 */ /* 0x000fc80000410000 */
[----:B------:R-:W-:Y:S01]  /*b080*/  FFMA.FTZ R152, R24, R72, -R77 ;  /* 0x0000004818987223 */ /* 0x000fe2000001084d */
[----:B-1----:R-:W-:-:S05]  /*b090*/  FMNMX.FTZ R5, R4, R7, !PT ;  /* 0x0000000704057209 */ /* 0x002fca0007810000 */
[----:B------:R-:W1:Y:S01]  /*b0a0*/  SHFL.BFLY PT, R24, R5, 0x1, 0x1f ;  /* 0x0c201f0005187f89 */ /* 0x000e6200000e0000 */
[-C--:B------:R-:W-:Y:S01]  /*b0b0*/  FMUL.FTZ R73, R3, R72.reuse ;  /* 0x0000004803497220 */ /* 0x080fe20000410000 */
[-CC-:B------:R-:W-:Y:S01]  /*b0c0*/  FFMA.FTZ R3, R25, R72.reuse, -R77.reuse ;  /* 0x0000004819037223 */ /* 0x180fe2000001084d */
[-CC-:B------:R-:W-:Y:S01]  /*b0d0*/  FFMA.FTZ R12, R44, R72.reuse, -R77.reuse ;  /* 0x000000482c0c7223 */ /* 0x180fe2000001084d */
[----:B------:R-:W-:Y:S01]  /*b0e0*/  MUFU.EX2 R152, R152 ;  /* 0x0000009800987308 */ /* 0x000fe20000000800 */
[----:B------:R-:W-:Y:S01]  /*b0f0*/  FFMA.FTZ R154, R28, R72, -R77 ;  /* 0x000000481c9a7223 */ /* 0x000fe2000001084d */
[----:B-1----:R-:W-:-:S05]  /*b100*/  FMNMX.FTZ R24, R5, R24, !PT ;  /* 0x0000001805187209 */ /* 0x002fca0007810000 */
[----:B------:R-:W-:Y:S01]  /*b110*/  FADD.FTZ R75, R75, -R24 ;  /* 0x800000184b4b7221 */ /* 0x000fe20000010000 */
[----:B------:R-:W-:-:S03]  /*b120*/  FMUL.FTZ R25, R24, R72 ;  /* 0x0000004818197220 */ /* 0x000fc60000410000 */
[----:B------:R-:W-:Y:S01]  /*b130*/  FMUL.FTZ R44, R72, R75 ;  /* 0x0000004b482c7220 */ /* 0x000fe20000410000 */
[-CC-:B------:R-:W-:Y:S01]  /*b140*/  FFMA.FTZ R153, R26, R72.reuse, -R25.reuse ;  /* 0x000000481a997223 */ /* 0x180fe20000010819 */
[-CC-:B------:R-:W-:Y:S01]  /*b150*/  FFMA.FTZ R187, R27, R72.reuse, -R25.reuse ;  /* 0x000000481bbb7223 */ /* 0x180fe20000010819 */
[----:B------:R-:W-:Y:S01]  /*b160*/  MUFU.EX2 R73, R73 ;  /* 0x0000004900497308 */ /* 0x000fe20000000800 */
[-CC-:B------:R-:W-:Y:S01]  /*b170*/  FFMA.FTZ R185, R30, R72.reuse, -R25.reuse ;  /* 0x000000481eb97223 */ /* 0x180fe20000010819 */
[----:B------:R-:W-:-:S06]  /*b180*/  FFMA.FTZ R188, R31, R72, -R25 ;  /* 0x000000481fbc7223 */ /* 0x000fcc0000010819 */
[----:B------:R-:W-:Y:S01]  /*b190*/  MUFU.EX2 R44, R44 ;  /* 0x0000002c002c7308 */ /* 0x000fe20000000800 */
[----:B------:R-:W-:-:S07]  /*b1a0*/  FFMA.FTZ R155, R29, R72, -R77 ;  /* 0x000000481d9b7223 */ /* 0x000fce000001084d */
[----:B------:R-:W4:Y:S01]  /*b1b0*/  MUFU.EX2 R153, R153 ;  /* 0x0000009900997308 */ /* 0x000f220000000800 */
[----:B------:R-:W-:-:S07]  /*b1c0*/  FFMA.FTZ R181, R34, R72, -R25 ;  /* 0x0000004822b57223 */ /* 0x000fce0000010819 */
[----:B------:R-:W1:Y:S01]  /*b1d0*/  MUFU.EX2 R187, R187 ;  /* 0x000000bb00bb7308 */ /* 0x000e620000000800 */
[----:B------:R-:W-:-:S07]  /*b1e0*/  FFMA.FTZ R19, R32, R72, -R77 ;  /* 0x0000004820137223 */ /* 0x000fce000001084d */
[----:B------:R-:W2:Y:S01]  /*b1f0*/  MUFU.EX2 R3, R3 ;  /* 0x0000000300037308 */ /* 0x000ea20000000800 */
[----:B------:R-:W-:-:S07]  /*b200*/  FFMA.FTZ R183, R35, R72, -R25 ;  /* 0x0000004823b77223 */ /* 0x000fce0000010819 */
[----:B------:R-:W3:Y:S01]  /*b210*/  MUFU.EX2 R185, R185 ;  /* 0x000000b900b97308 */ /* 0x000ee20000000800 */
[----:B------:R-:W-:-:S07]  /*b220*/  FFMA.FTZ R163, R33, R72, -R77 ;  /* 0x0000004821a37223 */ /* 0x000fce000001084d */
[----:B------:R-:W0:Y:S01]  /*b230*/  MUFU.EX2 R154, R154 ;  /* 0x0000009a009a7308 */ /* 0x000e220000000800 */
[----:B----4-:R-:W-:Y:S01]  /*b240*/  FFMA.FTZ R26, R15, R44, R153 ;  /* 0x0000002c0f1a7223 */ /* 0x010fe20000010099 */
[----:B------:R-:W-:-:S06]  /*b250*/  FFMA.FTZ R182, R38, R72, -R25 ;  /* 0x0000004826b67223 */ /* 0x000fcc0000010819 */
[----:B------:R-:W4:Y:S01]  /*b260*/  MUFU.EX2 R188, R188 ;  /* 0x000000bc00bc7308 */ /* 0x000f220000000800 */
[----:B------:R-:W-:Y:S01]  /*b270*/  FFMA.FTZ R14, R73, R14, R152 ;  /* 0x0000000e490e7223 */ /* 0x000fe20000010098 */
[----:B------:R-:W-:-:S06]  /*b280*/  FFMA.FTZ R13, R36, R72, -R77 ;  /* 0x00000048240d7223 */ /* 0x000fcc000001084d */
[----:B------:R-:W4:Y:S01]  /*b290*/  MUFU.EX2 R155, R155 ;  /* 0x0000009b009b7308 */ /* 0x000f220000000800 */
[----:B-1----:R-:W-:Y:S01]  /*b2a0*/  FADD.FTZ R26, R187, R26 ;  /* 0x0000001abb1a7221 */ /* 0x002fe20000010000 */
[----:B------:R-:W-:-:S06]  /*b2b0*/  FFMA.FTZ R184, R39, R72, -R25 ;  /* 0x0000004827b87223 */ /* 0x000fcc0000010819 */
[----:B------:R-:W1:Y:S01]  /*b2c0*/  MUFU.EX2 R181, R181 ;  /* 0x000000b500b57308 */ /* 0x000e620000000800 */
[----:B--2---:R-:W-:Y:S01]  /*b2d0*/  FADD.FTZ R15, R3, R14 ;  /* 0x0000000e030f7221 */ /* 0x004fe20000010000 */
[----:B------:R-:W-:-:S06]  /*b2e0*/  FFMA.FTZ R162, R37, R72, -R77 ;  /* 0x0000004825a27223 */ /* 0x000fcc000001084d */
[----:B------:R-:W2:Y:S01]  /*b2f0*/  MUFU.EX2 R19, R19 ;  /* 0x0000001300137308 */ /* 0x000ea20000000800 */
[----:B---3--:R-:W-:Y:S01]  /*b300*/  FADD.FTZ R27, R185, R26 ;  /* 0x0000001ab91b7221 */ /* 0x008fe20000010000 */
[----:B------:R-:W-:-:S06]  /*b310*/  FFMA.FTZ R177, R42, R72, -R25 ;  /* 0x000000482ab17223 */ /* 0x000fcc0000010819 */
[----:B------:R-:W3:Y:S01]  /*b320*/  MUFU.EX2 R183, R183 ;  /* 0x000000b700b77308 */ /* 0x000ee20000000800 */
[----:B0-----:R-:W-:Y:S01]  /*b330*/  FADD.FTZ R14, R154, R15 ;  /* 0x0000000f9a0e7221 */ /* 0x001fe20000010000 */
[----:B------:R-:W-:-:S06]  /*b340*/  FFMA.FTZ R11, R40, R72, -R77 ;  /* 0x00000048280b7223 */ /* 0x000fcc000001084d */
[----:B------:R-:W0:Y:S01]  /*b350*/  MUFU.EX2 R163, R163 ;  /* 0x000000a300a37308 */ /* 0x000e220000000800 */
[----:B----4-:R-:W-:Y:S01]  /*b360*/  FADD.FTZ R26, R188, R27 ;  /* 0x0000001bbc1a7221 */ /* 0x010fe20000010000 */
[----:B------:R-:W-:-:S06]  /*b370*/  FFMA.FTZ R179, R43, R72, -R25 ;  /* 0x000000482bb37223 */ /* 0x000fcc0000010819 */
[----:B------:R-:W4:Y:S01]  /*b380*/  MUFU.EX2 R182, R182 ;  /* 0x000000b600b67308 */ /* 0x000f220000000800 */
[----:B------:R-:W-:Y:S01]  /*b390*/  FADD.FTZ R14, R155, R14 ;  /* 0x0000000e9b0e7221 */ /* 0x000fe20000010000 */
[----:B------:R-:W-:-:S06]  /*b3a0*/  FFMA.FTZ R160, R41, R72, -R77 ;  /* 0x0000004829a07223 */ /* 0x000fcc000001084d */
[----:B------:R-:W4:Y:S01]  /*b3b0*/  MUFU.EX2 R13, R13 ;  /* 0x0000000d000d7308 */ /* 0x000f220000000800 */
[----:B-1----:R-:W-:Y:S01]  /*b3c0*/  FADD.FTZ R26, R181, R26 ;  /* 0x0000001ab51a7221 */ /* 0x002fe20000010000 */
[----:B------:R-:W-:-:S06]  /*b3d0*/  FFMA.FTZ R178, R46, R72, -R25 ;  /* 0x000000482eb27223 */ /* 0x000fcc0000010819 */
[----:B------:R-:W1:Y:S01]  /*b3e0*/  MUFU.EX2 R184, R184 ;  /* 0x000000b800b87308 */ /* 0x000e620000000800 */
[----:B--2---:R-:W-:-:S07]  /*b3f0*/  FADD.FTZ R14, R19, R14 ;  /* 0x0000000e130e7221 */ /* 0x004fce0000010000 */
        /* <DEDUP_REMOVED lines=20> */
[----:B0-----:R-:W-:-:S06]  /*b540*/  FADD.FTZ R15, R11, R14 ;  /* 0x0000000e0b0f7221 */ /* 0x001fcc0000010000 */
[----:B------:R-:W0:Y:S01]  /*b550*/  MUFU.EX2 R180, R180 ;  /* 0x000000b400b47308 */ /* 0x000e220000000800 */
[-C--:B------:R-:W-:Y:S01]  /*b560*/  FFMA.FTZ R9, R52, R72.reuse, -R77 ;  /* 0x0000004834097223 */ /* 0x080fe2000001084d */
[----:B------:R-:W-:-:S06]  /*b570*/  FFMA.FTZ R166, R54, R72, -R25 ;  /* 0x0000004836a67223 */ /* 0x000fcc0000010819 */
[----:B------:R-:W3:Y:S01]  /*b580*/  MUFU.EX2 R161, R161 ;  /* 0x000000a100a17308 */ /* 0x000ee20000000800 */
[----:B----4-:R-:W-:Y:S01]  /*b590*/  FADD.FTZ R27, R179, R26 ;  /* 0x0000001ab31b7221 */ /* 0x010fe20000010000 */
[----:B------:R-:W-:-:S06]  /*b5a0*/  FADD.FTZ R15, R160, R15 ;  /* 0x0000000fa00f7221 */ /* 0x000fcc0000010000 */
[----:B------:R-:W4:Y:S01]  /*b5b0*/  MUFU.EX2 R164, R164 ;  /* 0x000000a400a47308 */ /* 0x000f220000000800 */
[-C--:B------:R-:W-:Y:S01]  /*b5c0*/  FFMA.FTZ R159, R53, R72.reuse, -R77 ;  /* 0x00000048359f7223 */ /* 0x080fe2000001084d */
[----:B------:R-:W-:-:S06]  /*b5d0*/  FFMA.FTZ R172, R55, R72, -R25 ;  /* 0x0000004837ac7223 */ /* 0x000fcc0000010819 */
[----:B------:R-:W4:Y:S01]  /*b5e0*/  MUFU.EX2 R8, R8 ;  /* 0x0000000800087308 */ /* 0x000f220000000800 */
[----:B-1----:R-:W-:Y:S01]  /*b5f0*/  FADD.FTZ R27, R178, R27 ;  /* 0x0000001bb21b7221 */ /* 0x002fe20000010000 */
[----:B--2---:R-:W-:-:S06]  /*b600*/  FADD.FTZ R14, R12, R15 ;  /* 0x0000000f0c0e7221 */ /* 0x004fcc0000010000 */
[----:B------:R-:W1:Y:S01]  /*b610*/  MUFU.EX2 R171, R171 ;  /* 0x000000ab00ab7308 */ /* 0x000e620000000800 */
[-C--:B------:R-:W-:Y:S01]  /*b620*/  FFMA.FTZ R6, R56, R72.reuse, -R77 ;  /* 0x0000004838067223 */ /* 0x080fe2000001084d */
[----:B------:R-:W-:-:S06]  /*b630*/  FFMA.FTZ R167, R58, R72, -R25 ;  /* 0x000000483aa77223 */ /* 0x000fcc0000010819 */
[----:B------:R-:W2:Y:S01]  /*b640*/  MUFU.EX2 R158, R158 ;  /* 0x0000009e009e7308 */ /* 0x000ea20000000800 */
[----:B0-----:R-:W-:Y:S01]  /*b650*/  FADD.FTZ R27, R180, R27 ;  /* 0x0000001bb41b7221 */ /* 0x001fe20000010000 */
[----:B---3--:R-:W-:-:S06]  /*b660*/  FADD.FTZ R15, R161, R14 ;  /* 0x0000000ea10f7221 */ /* 0x008fcc0000010000 */
[----:B------:R-:W-:Y:S01]  /*b670*/  MUFU.EX2 R9, R9 ;  /* 0x0000000900097308 */ /* 0x000fe20000000800 */
[-C--:B------:R-:W-:Y:S01]  /*b680*/  FFMA.FTZ R156, R57, R72.reuse, -R77 ;  /* 0x00000048399c7223 */ /* 0x080fe2000001084d */
[----:B------:R-:W-:-:S06]  /*b690*/  FFMA.FTZ R173, R59, R72, -R25 ;  /* 0x000000483bad7223 */ /* 0x000fcc0000010819 */
[----:B------:R-:W0:Y:S01]  /*b6a0*/  MUFU.EX2 R166, R166 ;  /* 0x000000a600a67308 */ /* 0x000e220000000800 */
[----:B----4-:R-:W-:Y:S01]  /*b6b0*/  FADD.FTZ R14, R164, R27 ;  /* 0x0000001ba40e7221 */ /* 0x010fe20000010000 */
[----:B------:R-:W-:-:S06]  /*b6c0*/  FADD.FTZ R15, R8, R15 ;  /* 0x0000000f080f7221 */ /* 0x000fcc0000010000 */
[----:B------:R-:W-:Y:S01]  /*b6d0*/  MUFU.EX2 R159, R159 ;  /* 0x0000009f009f7308 */ /* 0x000fe20000000800 */
[-C--:B------:R-:W-:Y:S01]  /*b6e0*/  FFMA.FTZ R7, R60, R72.reuse, -R77 ;  /* 0x000000483c077223 */ /* 0x080fe2000001084d */
[----:B------:R-:W-:-:S06]  /*b6f0*/  FFMA.FTZ R168, R62, R72, -R25 ;  /* 0x000000483ea87223 */ /* 0x000fcc0000010819 */
[----:B------:R-:W3:Y:S01]  /*b700*/  MUFU.EX2 R172, R172 ;  /* 0x000000ac00ac7308 */ /* 0x000ee20000000800 */
[----:B-1----:R-:W-:Y:S01]  /*b710*/  FADD.FTZ R27, R171, R14 ;  /* 0x0000000eab1b7221 */ /* 0x002fe20000010000 */
[----:B--2---:R-:W-:-:S06]  /*b720*/  FADD.FTZ R14, R158, R15 ;  /* 0x0000000f9e0e7221 */ /* 0x004fcc0000010000 */
[----:B------:R-:W-:Y:S01]  /*b730*/  MUFU.EX2 R6, R6 ;  /* 0x0000000600067308 */ /* 0x000fe20000000800 */
[-C--:B------:R-:W-:Y:S01]  /*b740*/  FFMA.FTZ R157, R61, R72.reuse, -R77 ;  /* 0x000000483d9d7223 */ /* 0x080fe2000001084d */
[----:B------:R-:W-:-:S06]  /*b750*/  FFMA.FTZ R174, R63, R72, -R25 ;  /* 0x000000483fae7223 */ /* 0x000fcc0000010819 */
[----:B------:R-:W1:Y:S01]  /*b760*/  MUFU.EX2 R167, R167 ;  /* 0x000000a700a77308 */ /* 0x000e620000000800 */
[----:B0-----:R-:W-:Y:S01]  /*b770*/  FADD.FTZ R27, R166, R27 ;  /* 0x0000001ba61b7221 */ /* 0x001fe20000010000 */
[----:B------:R-:W-:-:S06]  /*b780*/  FADD.FTZ R14, R9, R14 ;  /* 0x0000000e090e7221 */ /* 0x000fcc0000010000 */
[----:B------:R-:W-:Y:S01]  /*b790*/  MUFU.EX2 R156, R156 ;  /* 0x0000009c009c7308 */ /* 0x000fe20000000800 */
[-C--:B------:R-:W-:Y:S01]  /*b7a0*/  FFMA.FTZ R4, R64, R72.reuse, -R77 ;  /* 0x0000004840047223 */ /* 0x080fe2000001084d */
[----:B------:R-:W-:-:S06]  /*b7b0*/  FFMA.FTZ R169, R66, R72, -R25 ;  /* 0x0000004842a97223 */ /* 0x000fcc0000010819 */
[----:B------:R-:W0:Y:S01]  /*b7c0*/  MUFU.EX2 R173, R173 ;  /* 0x000000ad00ad7308 */ /* 0x000e220000000800 */
[----:B---3--:R-:W-:Y:S01]  /*b7d0*/  FADD.FTZ R26, R172, R27 ;  /* 0x0000001bac1a7221 */ /* 0x008fe20000010000 */
[----:B------:R-:W-:-:S06]  /*b7e0*/  FADD.FTZ R15, R159, R14 ;  /* 0x0000000e9f0f7221 */ /* 0x000fcc0000010000 */
[----:B------:R-:W-:Y:S01]  /*b7f0*/  MUFU.EX2 R7, R7 ;  /* 0x0000000700077308 */ /* 0x000fe20000000800 */
[-C--:B------:R-:W-:Y:S01]  /*b800*/  FFMA.FTZ R21, R65, R72.reuse, -R77 ;  /* 0x0000004841157223 */ /* 0x080fe2000001084d */
[----:B------:R-:W-:-:S06]  /*b810*/  FFMA.FTZ R175, R67, R72, -R25 ;  /* 0x0000004843af7223 */ /* 0x000fcc0000010819 */
[----:B------:R-:W2:Y:S01]  /*b820*/  MUFU.EX2 R168, R168 ;  /* 0x000000a800a87308 */ /* 0x000ea20000000800 */
[----:B-1----:R-:W-:Y:S01]  /*b830*/  FADD.FTZ R26, R167, R26 ;  /* 0x0000001aa71a7221 */ /* 0x002fe20000010000 */
[----:B------:R-:W-:-:S06]  /*b840*/  FADD.FTZ R15, R6, R15 ;  /* 0x0000000f060f7221 */ /* 0x000fcc0000010000 */
[----:B------:R-:W-:Y:S01]  /*b850*/  MUFU.EX2 R157, R157 ;  /* 0x0000009d009d7308 */ /* 0x000fe20000000800 */
[----:B------:R-:W-:-:S07]  /*b860*/  FFMA.FTZ R170, R70, R72, -R25 ;  /* 0x0000004846aa7223 */ /* 0x000fce0000010819 */
[----:B------:R-:W1:Y:S01]  /*b870*/  MUFU.EX2 R174, R174 ;  /* 0x000000ae00ae7308 */ /* 0x000e620000000800 */
[----:B------:R-:W-:Y:S01]  /*b880*/  FFMA.FTZ R68, R68, R72, -R77 ;  /* 0x0000004844447223 */ /* 0x000fe2000001084d */
[----:B0-----:R-:W-:Y:S01]  /*b890*/  FADD.FTZ R27, R173, R26 ;  /* 0x0000001aad1b7221 */ /* 0x001fe20000010000 */
[----:B------:R-:W-:-:S05]  /*b8a0*/  FADD.FTZ R14, R156, R15 ;  /* 0x0000000f9c0e7221 */ /* 0x000fca0000010000 */
[----:B------:R-:W-:Y:S01]  /*b8b0*/  MUFU.EX2 R4, R4 ;  /* 0x0000000400047308 */ /* 0x000fe20000000800 */
[-C--:B------:R-:W-:Y:S01]  /*b8c0*/  FFMA.FTZ R20, R69, R72.reuse, -R77 ;  /* 0x0000004845147223 */ /* 0x080fe2000001084d */
[----:B------:R-:W-:-:S06]  /*b8d0*/  FFMA.FTZ R176, R71, R72, -R25 ;  /* 0x0000004847b07223 */ /* 0x000fcc0000010819 */
[----:B------:R-:W0:Y:S01]  /*b8e0*/  MUFU.EX2 R169, R169 ;  /* 0x000000a900a97308 */ /* 0x000e220000000800 */
[----:B--2---:R-:W-:Y:S01]  /*b8f0*/  FADD.FTZ R27, R168, R27 ;  /* 0x0000001ba81b7221 */ /* 0x004fe20000010000 */
[----:B------:R-:W-:-:S06]  /*b900*/  FADD.FTZ R14, R7, R14 ;  /* 0x0000000e070e7221 */ /* 0x000fcc0000010000 */
[----:B------:R-:W-:Y:S08]  /*b910*/  MUFU.EX2 R21, R21 ;  /* 0x0000001500157308 */ /* 0x000ff00000000800 */
[----:B------:R-:W2:Y:S01]  /*b920*/  MUFU.EX2 R175, R175 ;  /* 0x000000af00af7308 */ /* 0x000ea20000000800 */
[----:B-1----:R-:W-:Y:S01]  /*b930*/  FADD.FTZ R26, R174, R27 ;  /* 0x0000001bae1a7221 */ /* 0x002fe20000010000 */
[----:B------:R-:W-:-:S06]  /*b940*/  FADD.FTZ R15, R157, R14 ;  /* 0x0000000e9d0f7221 */ /* 0x000fcc0000010000 */
[----:B------:R-:W-:Y:S08]  /*b950*/  MUFU.EX2 R5, R68 ;  /* 0x0000004400057308 */ /* 0x000ff00000000800 */
[----:B------:R-:W1:Y:S01]  /*b960*/  MUFU.EX2 R170, R170 ;  /* 0x000000aa00aa7308 */ /* 0x000e620000000800 */
[----:B0-----:R-:W-:Y:S01]  /*b970*/  FADD.FTZ R26, R169, R26 ;  /* 0x0000001aa91a7221 */ /* 0x001fe20000010000 */
[----:B------:R-:W-:-:S06]  /*b980*/  FADD.FTZ R14, R4, R15 ;  /* 0x0000000f040e7221 */ /* 0x000fcc0000010000 */
[----:B------:R-:W0:Y:S08]  /*b990*/  MUFU.EX2 R20, R20 ;  /* 0x0000001400147308 */ /* 0x000e300000000800 */
[----:B------:R-:W3:Y:S01]  /*b9a0*/  MUFU.EX2 R176, R176 ;  /* 0x000000b000b07308 */ /* 0x000ee20000000800 */
[----:B--2---:R-:W-:Y:S01]  /*b9b0*/  FADD.FTZ R15, R175, R26 ;  /* 0x0000001aaf0f7221 */ /* 0x004fe20000010000 */
[----:B------:R-:W-:-:S03]  /*b9c0*/  FADD.FTZ R14, R21, R14 ;  /* 0x0000000e150e7221 */ /* 0x000fc60000010000 */
[----:B-1----:R-:W-:Y:S01]  /*b9d0*/  FADD.FTZ R15, R170, R15 ;  /* 0x0000000faa0f7221 */ /* 0x002fe20000010000 */
[----:B------:R-:W-:-:S04]  /*b9e0*/  FADD.FTZ R25, R5, R14 ;  /* 0x0000000e05197221 */ /* 0x000fc80000010000 */
[----:B0-----:R-:W-:Y:S01]  /*b9f0*/  FADD.FTZ R14, R20, R25 ;  /* 0x00000019140e7221 */ /* 0x001fe20000010000 */
[----:B------:R0:W-:Y:S01]  /*ba00*/  STL [R1+0x434], R24 ;  /* 0x0004341801007387 */ /* 0x0001e20000100800 */
[----:B---3--:R-:W-:-:S05]  /*ba10*/  FADD.FTZ R15, R176, R15 ;  /* 0x0000000fb00f7221 */ /* 0x008fca0000010000 */
[----:B------:R1:W-:Y:S04]  /*ba20*/  STL.64 [R1+0x440], R14 ;  /* 0x0004400e01007387 */ /* 0x0003e80000100a00 */
[----:B------:R-:W2:Y:S04]  /*ba30*/  LD.E R25, desc[UR54][R22.64+0x41c] ;  /* 0x00041c3616197980 */ /* 0x000ea8000c101900 */
        /* <DEDUP_REMOVED lines=8> */
[----:B0-----:R-:W4:Y:S04]  /*bac0*/  LD.E R24, desc[UR54][R22.64+0x254] ;  /* 0x0002543616187980 */ /* 0x001f28000c101900 */
        /* <DEDUP_REMOVED lines=117> */
[----:B------:R-:W4:Y:S01]  /*c220*/  LD.E R27, desc[UR54][R22.64+0x418] ;  /* 0x00041836161b7980 */ /* 0x000f22000c101900 */
[----:B--2---:R-:W-:Y:S01]  /*c230*/  FMUL.FTZ R217, R44, R25 ;  /* 0x000000192cd97220 */ /* 0x004fe20000410000 */
[C---:B---3--:R-:W-:Y:S01]  /*c240*/  FMUL.FTZ R215, R73.reuse, R40 ;  /* 0x0000002849d77220 */ /* 0x048fe20000410000 */
[C---:B----4-:R-:W-:Y:S01]  /*c250*/  FMUL.FTZ R25, R73.reuse, R26 ;  /* 0x0000001a49197220 */ /* 0x050fe20000410000 */
[C---:B------:R-:W-:Y:S01]  /*c260*/  FMUL.FTZ R189, R73.reuse, R28 ;  /* 0x0000001c49bd7220 */ /* 0x040fe20000410000 */
[C---:B------:R-:W-:Y:S01]  /*c270*/  FMUL.FTZ R191, R73.reuse, R30 ;  /* 0x0000001e49bf7220 */ /* 0x040fe20000410000 */
[----:B------:R0:W-:Y:S01]  /*c280*/  ST.E desc[UR54][R22.64+0x41c], R217 ;  /* 0x00041cd916007985 */ /* 0x0001e2000c101936 */
[C---:B------:R-:W-:Y:S01]  /*c290*/  FMUL.FTZ R201, R73.reuse, R32 ;  /* 0x0000002049c97220 */ /* 0x040fe20000410000 */
[C---:B------:R-:W-:Y:S01]  /*c2a0*/  FMUL.FTZ R203, R73.reuse, R34 ;  /* 0x0000002249cb7220 */ /* 0x040fe20000410000 */
[C---:B------:R-:W-:Y:S01]  /*c2b0*/  FMUL.FTZ R213, R73.reuse, R36 ;  /* 0x0000002449d57220 */ /* 0x040fe20000410000 */
[----:B------:R1:W-:Y:S01]  /*c2c0*/  ST.E desc[UR54][R22.64+0x414], R215 ;  /* 0x000414d716007985 */ /* 0x0003e2000c101936 */
[----:B------:R-:W-:-:S03]  /*c2d0*/  FMUL.FTZ R227, R73, R146 ;  /* 0x0000009249e37220 */ /* 0x000fc60000410000 */
[----:B------:R2:W-:Y:S04]  /*c2e0*/  ST.E desc[UR54][R22.64+0x220], R25 ;  /* 0x0002201916007985 */ /* 0x0005e8000c101936 */
[----:B------:R3:W-:Y:S01]  /*c2f0*/  ST.E desc[UR54][R22.64+0x224], R189 ;  /* 0x000224bd16007985 */ /* 0x0007e2000c101936 */
[----:B0-----:R-:W-:-:S03]  /*c300*/  FMUL.FTZ R217, R73, R150 ;  /* 0x0000009649d97220 */ /* 0x001fc60000410000 */
[----:B------:R0:W-:Y:S01]  /*c310*/  ST.E desc[UR54][R22.64+0x230], R191 ;  /* 0x000230bf16007985 */ /* 0x0001e2000c101936 */
[C---:B-1----:R-:W-:Y:S01]  /*c320*/  FMUL.FTZ R215, R73.reuse, R38 ;  /* 0x0000002649d77220 */ /* 0x042fe20000410000 */
[C---:B--2---:R-:W-:Y:S01]  /*c330*/  FMUL.FTZ R25, R73.reuse, R24 ;  /* 0x0000001849197220 */ /* 0x044fe20000410000 */
[C---:B---3--:R-:W-:Y:S01]  /*c340*/  FMUL.FTZ R189, R73.reuse, R148 ;  /* 0x0000009449bd7220 */ /* 0x048fe20000410000 */
[C---:B0-----:R-:W-:Y:S01]  /*c350*/  FMUL.FTZ R191, R73.reuse, R144 ;  /* 0x0000009049bf7220 */ /* 0x041fe20000410000 */
[----:B------:R0:W-:Y:S01]  /*c360*/  ST.E desc[UR54][R22.64+0x234], R201 ;  /* 0x000234c916007985 */ /* 0x0001e2000c101936 */
[----:B------:R-:W-:-:S03]  /*c370*/  FMUL.FTZ R229, R73, R136 ;  /* 0x0000008849e57220 */ /* 0x000fc60000410000 */
[----:B------:R1:W-:Y:S04]  /*c380*/  ST.E desc[UR54][R22.64+0x240], R203 ;  /* 0x000240cb16007985 */ /* 0x0003e8000c101936 */
[----:B------:R2:W-:Y:S04]  /*c390*/  ST.E desc[UR54][R22.64+0x244], R213 ;  /* 0x000244d516007985 */ /* 0x0005e8000c101936 */
[----:B------:R3:W-:Y:S01]  /*c3a0*/  ST.E desc[UR54][R22.64+0x250], R215 ;  /* 0x000250d716007985 */ /* 0x0007e2000c101936 */
[----:B0-----:R-:W-:-:S03]  /*c3b0*/  FMUL.FTZ R201, R73, R142 ;  /* 0x0000008e49c97220 */ /* 0x001fc60000410000 */
[----:B------:R0:W-:Y:S01]  /*c3c0*/  ST.E desc[UR54][R22.64+0x254], R25 ;  /* 0x0002541916007985 */ /* 0x0001e2000c101936 */
[----:B-1----:R-:W-:-:S03]  /*c3d0*/  FMUL.FTZ R203, R73, R140 ;  /* 0x0000008c49cb7220 */ /* 0x002fc60000410000 */
[----:B------:R1:W-:Y:S01]  /*c3e0*/  ST.E desc[UR54][R22.64+0x260], R189 ;  /* 0x000260bd16007985 */ /* 0x0003e2000c101936 */
[----:B--2---:R-:W-:-:S03]  /*c3f0*/  FMUL.FTZ R213, R73, R138 ;  /* 0x0000008a49d57220 */ /* 0x004fc60000410000 */
[----:B------:R2:W-:Y:S01]  /*c400*/  ST.E desc[UR54][R22.64+0x264], R217 ;  /* 0x000264d916007985 */ /* 0x0005e2000c101936 */
[----:B---3--:R-:W-:-:S03]  /*c410*/  FMUL.FTZ R215, R73, R132 ;  /* 0x0000008449d77220 */ /* 0x008fc60000410000 */
[----:B------:R3:W-:Y:S01]  /*c420*/  ST.E desc[UR54][R22.64+0x270], R227 ;  /* 0x000270e316007985 */ /* 0x0007e2000c101936 */
[----:B0-----:R-:W-:-:S03]  /*c430*/  FMUL.FTZ R25, R73, R134 ;  /* 0x0000008649197220 */ /* 0x001fc60000410000 */
[----:B------:R0:W-:Y:S01]  /*c440*/  ST.E desc[UR54][R22.64+0x274], R191 ;  /* 0x000274bf16007985 */ /* 0x0001e2000c101936 */
[C---:B-1----:R-:W-:Y:S01]  /*c450*/  FMUL.FTZ R189, R73.reuse, R126 ;  /* 0x0000007e49bd7220 */ /* 0x042fe20000410000 */
[C---:B--2---:R-:W-:Y:S01]  /*c460*/  FMUL.FTZ R217, R73.reuse, R130 ;  /* 0x0000008249d97220 */ /* 0x044fe20000410000 */
[C---:B---3--:R-:W-:Y:S01]  /*c470*/  FMUL.FTZ R227, R73.reuse, R128 ;  /* 0x0000008049e37220 */ /* 0x048fe20000410000 */
[C---:B0-----:R-:W-:Y:S01]  /*c480*/  FMUL.FTZ R191, R73.reuse, R124 ;  /* 0x0000007c49bf7220 */ /* 0x041fe20000410000 */
[----:B------:R0:W-:Y:S04]  /*c490*/  ST.E desc[UR54][R22.64+0x280], R201 ;  /* 0x000280c916007985 */ /* 0x0001e8000c101936 */
        /* <DEDUP_REMOVED lines=13> */
[----:B-1----:R-:W-:-:S03]  /*c570*/  FMUL.FTZ R189, R73, R106 ;  /* 0x0000006a49bd7220 */ /* 0x002fc60000410000 */
[----:B------:R1:W-:Y:S01]  /*c580*/  ST.E desc[UR54][R22.64+0x2c4], R191 ;  /* 0x0002c4bf16007985 */ /* 0x0003e2000c101936 */
[C---:B--2---:R-:W-:Y:S01]  /*c590*/  FMUL.FTZ R215, R73.reuse, R112 ;  /* 0x0000007049d77220 */ /* 0x044fe20000410000 */
[C---:B---3--:R-:W-:Y:S01]  /*c5a0*/  FMUL.FTZ R217, R73.reuse, R110 ;  /* 0x0000006e49d97220 */ /* 0x048fe20000410000 */
[C---:B0-----:R-:W-:Y:S01]  /*c5b0*/  FMUL.FTZ R227, R73.reuse, R108 ;  /* 0x0000006c49e37220 */ /* 0x041fe20000410000 */
[C---:B-1----:R-:W-:Y:S01]  /*c5c0*/  FMUL.FTZ R191, R73.reuse, R104 ;  /* 0x0000006849bf7220 */ /* 0x042fe20000410000 */
        /* <DEDUP_REMOVED lines=39> */
[----:B-1----:R-:W-:Y:S01]  /*c840*/  FMUL.FTZ R191, R73, R64 ;  /* 0x0000004049bf7220 */ /* 0x002fe20000410000 */
[----:B------:R0:W-:Y:S01]  /*c850*/  ST.E desc[UR54][R22.64+0x370], R201 ;  /* 0x000370c916007985 */ /* 0x0001e2000c101936 */
[C---:B------:R-:W-:Y:S01]  /*c860*/  FMUL.FTZ R151, R44.reuse, R151 ;  /* 0x000000972c977220 */ /* 0x040fe20000410000 */
        /* <DEDUP_REMOVED lines=8> */
[C---:B0-----:R-:W-:Y:S01]  /*c8f0*/  FMUL.FTZ R201, R73.reuse, R56 ;  /* 0x0000003849c97220 */ /* 0x041fe20000410000 */
        /* <DEDUP_REMOVED lines=9> */
[C---:B------:R-:W-:Y:S02]  /*c990*/  FMUL.FTZ R127, R44.reuse, R127 ;  /* 0x0000007f2c7f7220 */ /* 0x040fe40000410000 */
[----:B------:R3:W-:Y:S01]  /*c9a0*/  ST.E desc[UR54][R22.64+0x3a4], R217 ;  /* 0x0003a4d916007985 */ /* 0x0007e2000c101936 */
[----:B0-----:R-:W-:Y:S01]  /*c9b0*/  FMUL.FTZ R25, R73, R54 ;  /* 0x0000003649197220 */ /* 0x001fe20000410000 */
[----:B------:R-:W-:-:S02]  /*c9c0*/  FMUL.FTZ R133, R44, R133 ;  /* 0x000000852c857220 */ /* 0x000fc40000410000 */
[----:B------:R0:W-:Y:S01]  /*c9d0*/  ST.E desc[UR54][R22.64+0x3b0], R227 ;  /* 0x0003b0e316007985 */ /* 0x0001e2000c101936 */
[C---:B-1----:R-:W-:Y:S01]  /*c9e0*/  FMUL.FTZ R189, R73.reuse, R46 ;  /* 0x0000002e49bd7220 */ /* 0x042fe20000410000 */
[C---:B------:R-:W-:Y:S02]  /*c9f0*/  FMUL.FTZ R131, R44.reuse, R131 ;  /* 0x000000832c837220 */ /* 0x040fe40000410000 */
[----:B------:R1:W-:Y:S01]  /*ca00*/  ST.E desc[UR54][R22.64+0x3b4], R191 ;  /* 0x0003b4bf16007985 */ /* 0x0003e2000c101936 */
[C---:B--2---:R-:W-:Y:S01]  /*ca10*/  FMUL.FTZ R215, R73.reuse, R52 ;  /* 0x0000003449d77220 */ /* 0x044fe20000410000 */
[C---:B------:R-:W-:Y:S01]  /*ca20*/  FMUL.FTZ R129, R44.reuse, R129 ;  /* 0x000000812c817220 */ /* 0x040fe20000410000 */
[C---:B------:R-:W-:Y:S01]  /*ca30*/  FMUL.FTZ R125, R44.reuse, R125 ;  /* 0x0000007d2c7d7220 */ /* 0x040fe20000410000 */
[C---:B---3--:R-:W-:Y:S01]  /*ca40*/  FMUL.FTZ R217, R73.reuse, R50 ;  /* 0x0000003249d97220 */ /* 0x048fe20000410000 */
[C---:B------:R-:W-:Y:S01]  /*ca50*/  FMUL.FTZ R117, R44.reuse, R117 ;  /* 0x000000752c757220 */ /* 0x040fe20000410000 */
[C---:B------:R-:W-:Y:S01]  /*ca60*/  FMUL.FTZ R123, R44.reuse, R123 ;  /* 0x0000007b2c7b7220 */ /* 0x040fe20000410000 */
[C---:B------:R-:W-:Y:S01]  /*ca70*/  FMUL.FTZ R121, R44.reuse, R121 ;  /* 0x000000792c797220 */ /* 0x040fe20000410000 */
[C---:B0-----:R-:W-:Y:S01]  /*ca80*/  FMUL.FTZ R227, R73.reuse, R48 ;  /* 0x0000003049e37220 */ /* 0x041fe20000410000 */
[C---:B------:R-:W-:Y:S01]  /*ca90*/  FMUL.FTZ R119, R44.reuse, R119 ;  /* 0x000000772c777220 */ /* 0x040fe20000410000 */
[C---:B------:R-:W-:Y:S01]  /*caa0*/  FMUL.FTZ R115, R44.reuse, R115 ;  /* 0x000000732c737220 */ /* 0x040fe20000410000 */
[C---:B------:R-:W-:Y:S01]  /*cab0*/  FMUL.FTZ R107, R44.reuse, R107 ;  /* 0x0000006b2c6b7220 */ /* 0x040fe20000410000 */
[C---:B-1----:R-:W-:Y:S01]  /*cac0*/  FMUL.FTZ R191, R73.reuse, R42 ;  /* 0x0000002a49bf7220 */ /* 0x042fe20000410000 */
        /* <DEDUP_REMOVED lines=119> */
[----:B0-----:R-:W4:Y:S04]  /*d240*/  LD.E R25, desc[UR54][R22.64+0x220] ;  /* 0x0002203616197980 */ /* 0x001f28000c101900 */
[----:B-1----:R-:W4:Y:S04]  /*d250*/  LD.E R35, desc[UR54][R22.64+0x224] ;  /* 0x0002243616237980 */ /* 0x002f28000c101900 */
[----:B--2---:R-:W2:Y:S04]  /*d260*/  LD.E R37, desc[UR54][R22.64+0x228] ;  /* 0x0002283616257980 */ /* 0x004ea8000c101900 */
[----:B------:R-:W2:Y:S04]  /*d270*/  LD.E R39, desc[UR54][R22.64+0x22c] ;  /* 0x00022c3616277980 */ /* 0x000ea8000c101900 */
[----:B------:R-:W2:Y:S04]  /*d280*/  LD.E R41, desc[UR54][R22.64+0x230] ;  /* 0x0002303616297980 */ /* 0x000ea8000c101900 */
        /* <DEDUP_REMOVED lines=126> */
[----:B------:R-:W-:Y:S04]  /*da70*/  ST.E desc[UR54][R22.64+0x22c], R39 ;  /* 0x00022c2716007985 */ /* 0x000fe8000c101936 */
[----:B------:R-:W-:Y:S04]  /*da80*/  ST.E desc[UR54][R22.64+0x230], R41 ;  /* 0x0002302916007985 */ /* 0x000fe8000c101936 */
[----:B---3--:R-:W-:Y:S04]  /*da90*/  ST.E desc[UR54][R22.64+0x234], R33 ;  /* 0x0002342116007985 */ /* 0x008fe8000c101936 */
        /* <DEDUP_REMOVED lines=122> */
[----:B0-----:R-:W4:Y:S04]  /*e240*/  LD.E R189, desc[UR54][R22.64+0x210] ;  /* 0x0002103616bd7980 */ /* 0x001f28000c101900 */
[----:B-1----:R-:W4:Y:S04]  /*e250*/  LD.E.64 R14, desc[UR54][R22.64+0xa8] ;  /* 0x0000a836160e7980 */ /* 0x002f28000c101b00 */
[----:B------:R-:W4:Y:S04]  /*e260*/  LDL R190, [R1+0x88] ;  /* 0x0000880001be7983 */ /* 0x000f280000100800 */
[----:B--2---:R-:W2:Y:S04]  /*e270*/  LD.E R24, desc[UR54][R22.64+0x220] ;  /* 0x0002203616187980 */ /* 0x004ea8000c101900 */
[----:B------:R-:W2:Y:S04]  /*e280*/  LD.E R25, desc[UR54][R22.64+0x224] ;  /* 0x0002243616197980 */ /* 0x000ea8000c101900 */
[----:B---3--:R-:W2:Y:S04]  /*e290*/  LD.E R26, desc[UR54][R22.64+0x228] ;  /* 0x00022836161a7980 */ /* 0x008ea8000c101900 */
[----:B------:R-:W2:Y:S04]  /*e2a0*/  LD.E R27, desc[UR54][R22.64+0x22c] ;  /* 0x00022c36161b7980 */ /* 0x000ea8000c101900 */
[----:B----4-:R-:W2:Y:S04]  /*e2b0*/  LD.E R28, desc[UR54][R22.64+0x230] ;  /* 0x00023036161c7980 */ /* 0x010ea8000c101900 */
        /* <DEDUP_REMOVED lines=132> */
[----:B--2---:R-:W-:-:S06]  /*eb00*/  WARPGROUP.ARRIVE ;  /* 0x00000000000079c5 */ /* 0x004fcc0000000000 */
        /* <DEDUP_REMOVED lines=138> */
[----:B0-----:R-:W-:-:S06]  /*f3b0*/  WARPGROUP.ARRIVE ;  /* 0x00000000000079c5 */ /* 0x001fcc0000000000 */
        /* <DEDUP_REMOVED lines=281> */
[----:B------:R-:W-:Y:S02]  /*10550*/  VIADD R8, R14, 0x200 ;  /* 0x000002000e087836 */ /* 0x000fe40000000000 */
[----:B------:R-:W-:-:S03]  /*10560*/  IMAD.MOV.U32 R9, RZ, RZ, R15 ;  /* 0x000000ffff097224 */ /* 0x000fc600078e000f */
        /* <DEDUP_REMOVED lines=667> */
[----:B0-----:R-:W2:Y:S04]  /*12f20*/  LDL.64 R4, [R1+0x68] ;  /* 0x0000680001047983 */ /* 0x001ea80000100a00 */
[----:B------:R-:W3:Y:S01]  /*12f30*/  LD.E R0, desc[UR54][R22.64+0x210] ;  /* 0x0002103616007980 */ /* 0x000ee2000c101900 */
[----:B--2---:R-:W-:-:S05]  /*12f40*/  MOV R3, R4 ;  /* 0x0000000400037202 */ /* 0x004fca0000000f00 */
[----:B---3--:R-:W-:-:S05]  /*12f50*/  IMAD R0, R0, 0x8, R3 ;  /* 0x0000000800007824 */ /* 0x008fca00078e0203 */
[----:B------:R-:W-:-:S04]  /*12f60*/  PRMT R0, RZ, 0x654, R0 ;  /* 0x00000654ff007816 */ /* 0x000fc80000000000 */
[----:B------:R1:W-:Y:S03]  /*12f70*/  SYNCS.ARRIVE.TRANS64.RED.A1T0 RZ, [R0+URZ], RZ ;  /* 0x000000ff00ff79a7 */ /* 0x0003e6000810043f */
.L_x_9740:
[----:B------:R-:W-:Y:S05]  /*12f80*/  BSYNC B0 ;  /* 0x0000000000007941 */ /* 0x000fea0003800000 */
.L_x_9739:
[----:B------:R-:W-:Y:S05]  /*12f90*/  @P0 BRA `(.L_x_9741) ;  /* 0xffffff6800180947 */ /* 0x000fea000383ffff */
.L_x_9724:
[----:B------:R-:W-:-:S13]  /*12fa0*/  ISETP.GE.AND P0, PT, R10, UR43, PT ;  /* 0x0000002b0a007c0c */ /* 0x000fda000bf06270 */
[----:B------:R-:W-:Y:S05]  /*12fb0*/  @!P0 BRA `(.L_x_9742) ;  /* 0x000000a800d48947 */ /* 0x000fea0003800000 */
[----:B0-----:R0:W5:Y:S02]  /*12fc0*/  LDL.64 R2, [R1+0x170] ;  /* 0x0001700001027983 */ /* 0x0011640000100a00 */
.L_x_9773:
[----:B-----5:R-:W2:Y:S04]  /*12fd0*/  LD.E R5, desc[UR54][R2.64] ;  /* 0x0000003602057980 */ /* 0x020ea8000c101900 */
[----:B01----:R-:W3:Y:S01]  /*12fe0*/  LD.E R0, desc[UR54][R2.64+0x8] ;  /* 0x0000083602007980 */ /* 0x003ee2000c101900 */
        /* <DEDUP_REMOVED lines=12> */
[----:B------:R-:W-:Y:S05]  /*130b0*/  YIELD ;  /* 0x0000000000007946 */ /* 0x000fea0003800000 */
[----:B------:R-:W-:Y:S01]  /*130c0*/  BSSY B0, `(.L_x_9743) ;  /* 0x0000006000007945 */ /* 0x000fe20003800000 */
[----:B---3--:R-:W-:Y:S01]  /*130d0*/  @!P0 IMAD.MOV.U32 R5, RZ, RZ, RZ ;  /* 0x000000ffff058224 */ /* 0x008fe200078e00ff */
[----:B--2---:R-:W-:-:S04]  /*130e0*/  LOP3.LUT R0, R0, 0x1, RZ, 0xfc, !PT ;  /* 0x0000000100007812 */ /* 0x004fc800078efcff */
[----:B------:R-:W-:-:S13]  /*130f0*/  ISETP.NE.AND P1, PT, R0, 0x3, PT ;  /* 0x000000030000780c */ /* 0x000fda0003f25270 */
[----:B-1----:R-:W-:Y:S05]  /*13100*/  @!P1 BRA `(.L_x_9744) ;  /* 0x0000000000049947 */ /* 0x002fea0003800000 */
[----:B------:R-:W-:Y:S01]  /*13110*/  BPT.TRAP 0x1 ;  /* 0x000000040000795c */ /* 0x000fe20000300000 */
.L_x_9744:
[----:B------:R-:W-:Y:S05]  /*13120*/  BSYNC B0 ;  /* 0x0000000000007941 */ /* 0x000fea0003800000 */
.L_x_9743:
        /* <DEDUP_REMOVED lines=13> */
.L_x_9746:
[----:B------:R-:W-:Y:S05]  /*13200*/  BSYNC B0 ;  /* 0x0000000000007941 */ /* 0x000fea0003800000 */
.L_x_9745:
        /* <DEDUP_REMOVED lines=8> */
.L_x_9748:
[----:B------:R-:W-:Y:S05]  /*13290*/  BSYNC B0 ;  /* 0x0000000000007941 */ /* 0x000fea0003800000 */
.L_x_9747:
[----:B------:R-:W2:Y:S04]  /*132a0*/  LD.E R5, desc[UR54][R2.64] ;  /* 0x0000003602057980 */ /* 0x000ea8000c101900 */
[----:B------:R-:W2:Y:S01]  /*132b0*/  LDL.64 R8, [R1+0xa0] ;  /* 0x0000a00001087983 */ /* 0x000ea20000100a00 */
[----:B------:R-:W-:Y:S05]  /*132c0*/  WARPSYNC.ALL ;  /* 0x0000000000007948 */ /* 0x000fea0003800000 */
[----:B------:R-:W3:Y:S04]  /*132d0*/  LDL.64 R20, [R1+0x98] ;  /* 0x0000980001147983 */ /* 0x000ee80000100a00 */
[----:B-1---5:R-:W4:Y:S04]  /*132e0*/  LDL.64 R6, [R1+0x98] ;  /* 0x0000980001067983 */ /* 0x022f280000100a00 */
        /* <DEDUP_REMOVED lines=54> */
.L_x_9751:
[----:B------:R-:W-:Y:S05]  /*13650*/  BSYNC B0 ;  /* 0x0000000000007941 */ /* 0x000fea0003800000 */
.L_x_9750:
        /* <DEDUP_REMOVED lines=10> */
.L_x_9753:
[----:B------:R-:W-:Y:S05]  /*13700*/  BSYNC B0 ;  /* 0x0000000000007941 */ /* 0x000fea0003800000 */
.L_x_9752:
[----:B------:R-:W-:Y:S04]  /*13710*/  BSSY B0, `(.L_x_9754) ;  /* 0x0000006000007945 */ /* 0x000fe80003800000 */
[----:B--2---:R-:W-:Y:S05]  /*13720*/  @P0 BRA `(.L_x_9755) ;  /* 0x0000000000100947 */ /* 0x004fea0003800000 */
[----:B-----5:R-:W-:Y:S01]  /*13730*/  IMAD R4, R4, 0x8, R7 ;  /* 0x0000000804047824 */ /* 0x020fe200078e0207 */
[----:B-1----:R-:W-:-:S04]  /*13740*/  SHF.L.U32 R5, R6, 0x1f, RZ ;  /* 0x0000001f06057819 */ /* 0x002fc800000006ff */
[----:B------:R-:W1:Y:S02]  /*13750*/  SYNCS.PHASECHK.TRANS64.TRYWAIT P0, [R4+URZ], R5 ;  /* 0x00000005040075a7 */ /* 0x000e64000800017f */
[----:B-1----:R-:W-:Y:S05]  /*13760*/  @!P0 BRA `(.L_x_9756) ;  /* 0x0000013000708947 */ /* 0x002fea0003800000 */
.L_x_9755:
[----:B------:R-:W-:Y:S05]  /*13770*/  BSYNC B0 ;  /* 0x0000000000007941 */ /* 0x000fea0003800000 */
.L_x_9754:
        /* <DEDUP_REMOVED lines=263> */
.L_x_9762:
[----:B------:R-:W-:Y:S05]  /*147f0*/  BSYNC B2 ;  /* 0x0000000000027941 */ /* 0x000fea0003800000 */
.L_x_9761:
[----:B------:R-:W-:Y:S01]  /*14800*/  LOP3.LUT R9, RZ, R9, RZ, 0x33, !PT ;  /* 0x00000009ff097212 */ /* 0x000fe200078e33ff */
[----:B------:R-:W-:Y:S06]  /*14810*/  BRA `(.L_x_9763) ;  /* 0x0000000000187947 */ /* 0x000fec0003800000 */
.L_x_9760:
[----:B------:R-:W-:-:S13]  /*14820*/  ISETP.NE.AND P0, PT, R12, 0x1, PT ;  /* 0x000000010c00780c */ /* 0x000fda0003f05270 */
[----:B------:R-:W-:Y:S05]  /*14830*/  @!P0 BRA `(.L_x_9763) ;  /* 0x0000000000108947 */ /* 0x000fea0003800000 */
[----:B------:R-:W2:Y:S04]  /*14840*/  LDL R6, [R13+0x1c] ;  /* 0x00001c000d067983 */ /* 0x000ea80000100800 */
[----:B------:R-:W3:Y:S01]  /*14850*/  LDL R14, [R13+0x20] ;  /* 0x000020000d0e7983 */ /* 0x000ee20000100800 */
[----:B--2---:R-:W-:-:S05]  /*14860*/  IMAD.HI.U32 R9, R9, R6, RZ ;  /* 0x0000000609097227 */ /* 0x004fca00078e00ff */
[----:B---3--:R-:W-:-:S07]  /*14870*/  SHF.R.U32.HI R9, RZ, R14, R9 ;  /* 0x0000000eff097219 */ /* 0x008fce0000011609 */
.L_x_9763:
[----:B------:R-:W-:Y:S05]  /*14880*/  BSYNC B1 ;  /* 0x0000000000017941 */ /* 0x000fea0003800000 */
.L_x_9759:
[----:B------:R-:W-:-:S05]  /*14890*/  IMAD R9, R12, R9, R21 ;  /* 0x000000090c097224 */ /* 0x000fca00078e0215 */
[----:B------:R-:W-:Y:S02]  /*148a0*/  VIMNMX R4, R4, R9, !PT ;  /* 0x0000000904047248 */ /* 0x000fe40007fe0100 */
[----:B------:R-:W-:-:S07]  /*148b0*/  VIADDMNMX R5, R9, R12, R5, PT ;  /* 0x0000000c09057246 */ /* 0x000fce0003800105 */
.L_x_9758:
[----:B------:R-:W-:Y:S05]  /*148c0*/  BSYNC B0 ;  /* 0x0000000000007941 */ /* 0x000fea0003800000 */
.L_x_9757:
        /* <DEDUP_REMOVED lines=132> */
.L_x_9769:
[----:B------:R-:W-:Y:S05]  /*15110*/  BSYNC B2 ;  /* 0x0000000000027941 */ /* 0x000fea0003800000 */
.L_x_9768:
[----:B------:R-:W-:Y:S01]  /*15120*/  LOP3.LUT R7, RZ, R7, RZ, 0x33, !PT ;  /* 0x00000007ff077212 */ /* 0x000fe200078e33ff */
[----:B------:R-:W-:Y:S06]  /*15130*/  BRA `(.L_x_9770) ;  /* 0x0000000000187947 */ /* 0x000fec0003800000 */
.L_x_9767:
[----:B------:R-:W-:-:S13]  /*15140*/  ISETP.NE.AND P6, PT, R12, 0x1, PT ;  /* 0x000000010c00780c */ /* 0x000fda0003fc5270 */
[----:B------:R-:W-:Y:S05]  /*15150*/  @!P6 BRA `(.L_x_9770) ;  /* 0x000000000010e947 */ /* 0x000fea0003800000 */
[----:B------:R-:W2:Y:S04]  /*15160*/  LDL R4, [R13+0x1c] ;  /* 0x00001c000d047983 */ /* 0x000ea80000100800 */
[----:B------:R-:W3:Y:S01]  /*15170*/  LDL R8, [R13+0x20] ;  /* 0x000020000d087983 */ /* 0x000ee20000100800 */
[----:B--2---:R-:W-:-:S05]  /*15180*/  IMAD.HI.U32 R7, R7, R4, RZ ;  /* 0x0000000407077227 */ /* 0x004fca00078e00ff */
[----:B---3--:R-:W-:-:S07]  /*15190*/  SHF.R.U32.HI R7, RZ, R8, R7 ;  /* 0x00000008ff077219 */ /* 0x008fce0000011607 */
.L_x_9770:
[----:B------:R-:W-:Y:S05]  /*151a0*/  BSYNC B1 ;  /* 0x0000000000017941 */ /* 0x000fea0003800000 */
.L_x_9766:
[----:B------:R-:W-:-:S05]  /*151b0*/  IMAD R7, R12, R7, R21 ;  /* 0x000000070c077224 */ /* 0x000fca00078e0215 */
[----:B------:R-:W-:Y:S02]  /*151c0*/  VIADDMNMX R5, R7, R12, R5, PT ;  /* 0x0000000c07057246 */ /* 0x000fe40003800105 */
[----:B------:R-:W-:-:S07]  /*151d0*/  VIMNMX R6, R6, R7, !PT ;  /* 0x0000000706067248 */ /* 0x000fce0007fe0100 */
.L_x_9765:
[----:B------:R-:W-:Y:S05]  /*151e0*/  BSYNC B0 ;  /* 0x0000000000007941 */ /* 0x000fea0003800000 */
.L_x_9764:
        /* <DEDUP_REMOVED lines=137> */
[----:B------:R-:W-:Y:S02]  /*15a80*/  ISETP.LT.OR P0, PT, R5, 0x5a, P0 ;  /* 0x0000005a0500780c */ /* 0x000fe40000701670 */
[----:B------:R-:W-:Y:S02]  /*15a90*/  FSEL R70, R70, -INF , !P5 ;  /* 0xff80000046467808 */ /* 0x000fe40006800000 */
[----:B------:R-:W-:Y:S02]  /*15aa0*/  FMNMX.FTZ R5, R67, R4, !PT ;  /* 0x0000000443057209 */ /* 0x000fe40007810000 */
[----:B------:R-:W-:-:S02]  /*15ab0*/  FSEL R71, R71, -INF , !P0 ;  /* 0xff80000047477808 */ /* 0x000fc40004000000 */
[----:B------:R-:W-:-:S04]  /*15ac0*/  FMNMX.FTZ R4, R70, R5, !PT ;  /* 0x0000000546047209 */ /* 0x000fc80007810000 */
[----:B------:R-:W-:Y:S02]  /*15ad0*/  FMNMX.FTZ R9, R71, R4, !PT ;  /* 0x0000000447097209 */ /* 0x000fe40007810000 */
[----:B-1----:R-:W-:Y:S01]  /*15ae0*/  FMNMX.FTZ R6, R11, R12, !PT ;  /* 0x0000000c0b067209 */ /* 0x002fe20007810000 */
[----:B------:R-:W3:Y:S04]  /*15af0*/  LDL.64 R4, [R1+0x440] ;  /* 0x0004400001047983 */ /* 0x000ee80000100a00 */
        /* <DEDUP_REMOVED lines=29> */
[-C--:B------:R-:W-:Y:S01]  /*15cd0*/  FFMA.FTZ R154, R154, R26.reuse, -R11 ;  /* 0x0000001a9a9a7223 */ /* 0x080fe2000001080b */
[----:B------:R-:W-:-:S05]  /*15ce0*/  FFMA.FTZ R155, R30, R26, -R9 ;  /* 0x0000001a1e9b7223 */ /* 0x000fca0000010809 */
[----:B------:R-:W3:Y:S08]  /*15cf0*/  MUFU.EX2 R32, R15 ;  /* 0x0000000f00207308 */ /* 0x000ef00000000800 */
[----:B------:R-:W-:Y:S08]  /*15d00*/  MUFU.EX2 R202, R202 ;  /* 0x000000ca00ca7308 */ /* 0x000ff00000000800 */
[----:B------:R-:W1:Y:S01]  /*15d10*/  MUFU.EX2 R31, R25 ;  /* 0x00000019001f7308 */ /* 0x000e620000000800 */
[----:B------:R-:W-:-:S07]  /*15d20*/  FFMA.FTZ R190, R84, R26, -R11 ;  /* 0x0000001a54be7223 */ /* 0x000fce000001080b */
[----:B------:R-:W2:Y:S01]  /*15d30*/  MUFU.EX2 R152, R152 ;  /* 0x0000009800987308 */ /* 0x000ea20000000800 */
[----:B------:R-:W-:-:S07]  /*15d40*/  FFMA.FTZ R185, R34, R26, -R9 ;  /* 0x0000001a22b97223 */ /* 0x000fce0000010809 */
[----:B------:R-:W4:Y:S01]  /*15d50*/  MUFU.EX2 R189, R189 ;  /* 0x000000bd00bd7308 */ /* 0x000f220000000800 */
[----:B------:R-:W-:-:S07]  /*15d60*/  FFMA.FTZ R187, R82, R26, -R11 ;  /* 0x0000001a52bb7223 */ /* 0x000fce000001080b */
[----:B------:R-:W5:Y:S01]  /*15d70*/  MUFU.EX2 R154, R154 ;  /* 0x0000009a009a7308 */ /* 0x000f620000000800 */
[----:B------:R-:W-:-:S07]  /*15d80*/  FFMA.FTZ R188, R35, R26, -R9 ;  /* 0x0000001a23bc7223 */ /* 0x000fce0000010809 */
[----:B------:R-:W0:Y:S01]  /*15d90*/  MUFU.EX2 R155, R155 ;  /* 0x0000009b009b7308 */ /* 0x000e220000000800 */
[----:B---3--:R-:W-:Y:S01]  /*15da0*/  FFMA.FTZ R15, R32, R4, R7 ;  /* 0x00000004200f7223 */ /* 0x008fe20000010007 */
[----:B------:R-:W-:Y:S01]  /*15db0*/  FFMA.FTZ R183, R80, R26, -R11 ;  /* 0x0000001a50b77223 */ /* 0x000fe2000001080b */
[----:B-1----:R-:W-:-:S05]  /*15dc0*/  FFMA.FTZ R4, R5, R31, R202 ;  /* 0x0000001f05047223 */ /* 0x002fca00000100ca */
[----:B------:R-:W1:Y:S01]  /*15dd0*/  MUFU.EX2 R194, R194 ;  /* 0x000000c200c27308 */ /* 0x000e620000000800 */
[----:B------:R-:W-:Y:S01]  /*15de0*/  FFMA.FTZ R181, R38, R26, -R9 ;  /* 0x0000001a26b57223 */ /* 0x000fe20000010809 */
[----:B--2---:R-:W-:-:S06]  /*15df0*/  FADD.FTZ R15, R152, R15 ;  /* 0x0000000f980f7221 */ /* 0x004fcc0000010000 */
[----:B------:R-:W2:Y:S01]  /*15e00*/  MUFU.EX2 R190, R190 ;  /* 0x000000be00be7308 */ /* 0x000ea20000000800 */
[----:B------:R-:W-:Y:S01]  /*15e10*/  FFMA.FTZ R184, R78, R26, -R11 ;  /* 0x0000001a4eb87223 */ /* 0x000fe2000001080b */
[----:B----4-:R-:W-:-:S06]  /*15e20*/  FADD.FTZ R4, R189, R4 ;  /* 0x00000004bd047221 */ /* 0x010fcc0000010000 */
[----:B------:R-:W3:Y:S01]  /*15e30*/  MUFU.EX2 R185, R185 ;  /* 0x000000b900b97308 */ /* 0x000ee20000000800 */
[----:B------:R-:W-:Y:S01]  /*15e40*/  FFMA.FTZ R182, R39, R26, -R9 ;  /* 0x0000001a27b67223 */ /* 0x000fe20000010809 */
[----:B-----5:R-:W-:-:S06]  /*15e50*/  FADD.FTZ R8, R154, R15 ;  /* 0x0000000f9a087221 */ /* 0x020fcc0000010000 */
[----:B------:R-:W4:Y:S01]  /*15e60*/  MUFU.EX2 R187, R187 ;  /* 0x000000bb00bb7308 */ /* 0x000f220000000800 */
[----:B------:R-:W-:Y:S01]  /*15e70*/  FFMA.FTZ R179, R76, R26, -R11 ;  /* 0x0000001a4cb37223 */ /* 0x000fe2000001080b */
[----:B0-----:R-:W-:-:S06]  /*15e80*/  FADD.FTZ R5, R155, R4 ;  /* 0x000000049b057221 */ /* 0x001fcc0000010000 */
[----:B------:R-:W0:Y:S01]  /*15e90*/  MUFU.EX2 R188, R188 ;  /* 0x000000bc00bc7308 */ /* 0x000e220000000800 */
[----:B------:R-:W-:Y:S01]  /*15ea0*/  FFMA.FTZ R177, R42, R26, -R9 ;  /* 0x0000001a2ab17223 */ /* 0x000fe20000010809 */
[----:B------:R-:W-:-:S06]  /*15eb0*/  FADD.FTZ R15, R153, R8 ;  /* 0x00000008990f7221 */ /* 0x000fcc0000010000 */
[----:B------:R-:W5:Y:S01]  /*15ec0*/  MUFU.EX2 R183, R183 ;  /* 0x000000b700b77308 */ /* 0x000f620000000800 */
[----:B------:R-:W-:Y:S01]  /*15ed0*/  FFMA.FTZ R180, R74, R26, -R11 ;  /* 0x0000001a4ab47223 */ /* 0x000fe2000001080b */
[----:B-1----:R-:W-:-:S06]  /*15ee0*/  FADD.FTZ R4, R194, R5 ;  /* 0x00000005c2047221 */ /* 0x002fcc0000010000 */
[----:B------:R-:W1:Y:S01]  /*15ef0*/  MUFU.EX2 R181, R181 ;  /* 0x000000b500b57308 */ /* 0x000e620000000800 */
[----:B------:R-:W-:Y:S01]  /*15f00*/  FFMA.FTZ R178, R43, R26, -R9 ;  /* 0x0000001a2bb27223 */ /* 0x000fe20000010809 */
[----:B--2---:R-:W-:-:S06]  /*15f10*/  FADD.FTZ R8, R190, R15 ;  /* 0x0000000fbe087221 */ /* 0x004fcc0000010000 */
[----:B------:R-:W2:Y:S01]  /*15f20*/  MUFU.EX2 R184, R184 ;  /* 0x000000b800b87308 */ /* 0x000ea20000000800 */
[----:B------:R-:W-:Y:S01]  /*15f30*/  FFMA.FTZ R176, R72, R26, -R11 ;  /* 0x0000001a48b07223 */ /* 0x000fe2000001080b */
[----:B---3--:R-:W-:-:S06]  /*15f40*/  FADD.FTZ R5, R185, R4 ;  /* 0x00000004b9057221 */ /* 0x008fcc0000010000 */
[----:B------:R-:W3:Y:S01]  /*15f50*/  MUFU.EX2 R182, R182 ;  /* 0x000000b600b67308 */ /* 0x000ee20000000800 */
[----:B------:R-:W-:Y:S01]  /*15f60*/  FFMA.FTZ R173, R46, R26, -R9 ;  /* 0x0000001a2ead7223 */ /* 0x000fe20000010809 */
[----:B----4-:R-:W-:-:S06]  /*15f70*/  FADD.FTZ R8, R187, R8 ;  /* 0x00000008bb087221 */ /* 0x010fcc0000010000 */
[----:B------:R-:W4:Y:S01]  /*15f80*/  MUFU.EX2 R179, R179 ;  /* 0x000000b300b37308 */ /* 0x000f220000000800 */
[----:B------:R-:W-:Y:S01]  /*15f90*/  FFMA.FTZ R175, R44, R26, -R11 ;  /* 0x0000001a2caf7223 */ /* 0x000fe2000001080b */
[----:B0-----:R-:W-:-:S06]  /*15fa0*/  FADD.FTZ R4, R188, R5 ;  /* 0x00000005bc047221 */ /* 0x001fcc0000010000 */
[----:B------:R-:W0:Y:S01]  /*15fb0*/  MUFU.EX2 R177, R177 ;  /* 0x000000b100b17308 */ /* 0x000e220000000800 */
[----:B------:R-:W-:Y:S01]  /*15fc0*/  FFMA.FTZ R174, R47, R26, -R9 ;  /* 0x0000001a2fae7223 */ /* 0x000fe20000010809 */
[----:B-----5:R-:W-:-:S06]  /*15fd0*/  FADD.FTZ R5, R183, R8 ;  /* 0x00000008b7057221 */ /* 0x020fcc0000010000 */
        /* <DEDUP_REMOVED lines=31> */
[----:B0-----:R-:W-:Y:S01]  /*161d0*/  FADD.FTZ R4, R174, R5 ;  /* 0x00000005ae047221 */ /* 0x001fe20000010000 */
[----:B------:R-:W-:-:S06]  /*161e0*/  FFMA.FTZ R164, R59, R26, -R9 ;  /* 0x0000001a3ba47223 */ /* 0x000fcc0000010809 */
[----:B------:R-:W0:Y:S01]  /*161f0*/  MUFU.EX2 R171, R171 ;  /* 0x000000ab00ab7308 */ /* 0x000e220000000800 */
[----:B-----5:R-:W-:Y:S01]  /*16200*/  FADD.FTZ R8, R170, R15 ;  /* 0x0000000faa087221 */ /* 0x020fe20000010000 */
[----:B------:R-:W-:-:S06]  /*16210*/  FFMA.FTZ R21, R60, R26, -R11 ;  /* 0x0000001a3c157223 */ /* 0x000fcc000001080b */
[----:B------:R-:W5:Y:S01]  /*16220*/  MUFU.EX2 R166, R166 ;  /* 0x000000a600a67308 */ /* 0x000f620000000800 */
        /* <DEDUP_REMOVED lines=28> */
[----:B0-----:R-:W-:-:S06]  /*163f0*/  FADD.FTZ R4, R164, R5 ;  /* 0x00000005a4047221 */ /* 0x001fcc0000010000 */
[----:B------:R-:W0:Y:S01]  /*16400*/  MUFU.EX2 R13, R13 ;  /* 0x0000000d000d7308 */ /* 0x000e220000000800 */
[-C--:B------:R-:W-:Y:S01]  /*16410*/  FFMA.FTZ R11, R28, R26.reuse, -R11 ;  /* 0x0000001a1c0b7223 */ /* 0x080fe2000001080b */
[----:B------:R-:W-:-:S06]  /*16420*/  FFMA.FTZ R20, R71, R26, -R9 ;  /* 0x0000001a47147223 */ /* 0x000fcc0000010809 */
[----:B------:R-:W4:Y:S01]  /*16430*/  MUFU.EX2 R19, R19 ;  /* 0x0000001300137308 */ /* 0x000f220000000800 */
[----:B-----5:R-:W-:Y:S01]  /*16440*/  FADD.FTZ R5, R21, R8 ;  /* 0x0000000815057221 */ /* 0x020fe20000010000 */
[----:B-1----:R-:W-:-:S06]  /*16450*/  FADD.FTZ R9, R159, R4 ;  /* 0x000000049f097221 */ /* 0x002fcc0000010000 */
[----:B------:R-:W1:Y:S08]  /*16460*/  MUFU.EX2 R14, R14 ;  /* 0x0000000e000e7308 */ /* 0x000e700000000800 */
[----:B------:R-:W5:Y:S01]  /*16470*/  MUFU.EX2 R156, R156 ;  /* 0x0000009c009c7308 */ /* 0x000f620000000800 */
[----:B--2---:R-:W-:Y:S01]  /*16480*/  FADD.FTZ R4, R158, R5 ;  /* 0x000000059e047221 */ /* 0x004fe20000010000 */
[----:B---3--:R-:W-:-:S06]  /*16490*/  FADD.FTZ R8, R162, R9 ;  /* 0x00000009a2087221 */ /* 0x008fcc0000010000 */
[----:B------:R-:W2:Y:S08]  /*164a0*/  MUFU.EX2 R12, R12 ;  /* 0x0000000c000c7308 */ /* 0x000eb00000000800 */
[----:B------:R-:W3:Y:S01]  /*164b0*/  MUFU.EX2 R15, R15 ;  /* 0x0000000f000f7308 */ /* 0x000ee20000000800 */
[----:B0-----:R-:W-:Y:S01]  /*164c0*/  FADD.FTZ R5, R13, R4 ;  /* 0x000000040d057221 */ /* 0x001fe20000010000 */
[----:B----4-:R-:W-:-:S06]  /*164d0*/  FADD.FTZ R9, R19, R8 ;  /* 0x0000000813097221 */ /* 0x010fcc0000010000 */
[----:B------:R-:W0:Y:S08]  /*164e0*/  MUFU.EX2 R11, R11 ;  /* 0x0000000b000b7308 */ /* 0x000e300000000800 */
[----:B------:R-:W4:Y:S01]  /*164f0*/  MUFU.EX2 R20, R20 ;  /* 0x0000001400147308 */ /* 0x000f220000000800 */
[----:B-1----:R-:W-:Y:S01]  /*16500*/  FADD.FTZ R5, R14, R5 ;  /* 0x000000050e057221 */ /* 0x002fe20000010000 */
[----:B-----5:R-:W-:-:S03]  /*16510*/  FADD.FTZ R4, R156, R9 ;  /* 0x000000099c047221 */ /* 0x020fc60000010000 */
[----:B--2---:R-:W-:Y:S01]  /*16520*/  FADD.FTZ R8, R12, R5 ;  /* 0x000000050c087221 */ /* 0x004fe20000010000 */
[----:B---3--:R-:W-:-:S03]  /*16530*/  FADD.FTZ R5, R15, R4 ;  /* 0x000000040f057221 */ /* 0x008fc60000010000 */
[----:B0-----:R-:W-:Y:S01]  /*16540*/  FADD.FTZ R4, R11, R8 ;  /* 0x000000080b047221 */ /* 0x001fe20000010000 */
[----:B------:R0:W-:Y:S01]  /*16550*/  STL [R1+0x434], R6 ;  /* 0x0004340601007387 */ /* 0x0001e20000100800 */
[----:B----4-:R-:W-:-:S05]  /*16560*/  FADD.FTZ R5, R20, R5 ;  /* 0x0000000514057221 */ /* 0x010fca0000010000 */
[----:B------:R1:W-:Y:S04]  /*16570*/  STL.64 [R1+0x440], R4 ;  /* 0x0004400401007387 */ /* 0x0003e80000100a00 */
[----:B------:R-:W2:Y:S04]  /*16580*/  LD.E R29, desc[UR54][R22.64+0x414] ;  /* 0x00041436161d7980 */ /* 0x000ea8000c101900 */
[----:B------:R-:W3:Y:S04]  /*16590*/  LD.E R8, desc[UR54][R22.64+0x220] ;  /* 0x0002203616087980 */ /* 0x000ee8000c101900 */
[----:B------:R-:W4:Y:S04]  /*165a0*/  LD.E R9, desc[UR54][R22.64+0x224] ;  /* 0x0002243616097980 */ /* 0x000f28000c101900 */
[----:B------:R-:W5:Y:S04]  /*165b0*/  LD.E R25, desc[UR54][R22.64+0x234] ;  /* 0x0002343616197980 */ /* 0x000f68000c101900 */
[----:B------:R-:W5:Y:S04]  /*165c0*/  LD.E R27, desc[UR54][R22.64+0x244] ;  /* 0x00024436161b7980 */ /* 0x000f68000c101900 */
[----:B0-----:R-:W5:Y:S04]  /*165d0*/  LD.E R6, desc[UR54][R22.64+0x254] ;  /* 0x0002543616067980 */ /* 0x001f68000c101900 */
        /* <DEDUP_REMOVED lines=122> */
[C---:B--2---:R-:W-:Y:S01]  /*16d80*/  FMUL.FTZ R141, R32.reuse, R29 ;  /* 0x0000001d208d7220 */ /* 0x044fe20000410000 */
[C---:B---3--:R-:W-:Y:S01]  /*16d90*/  FMUL.FTZ R29, R32.reuse, R8 ;  /* 0x00000008201d7220 */ /* 0x048fe20000410000 */
[C---:B----4-:R-:W-:Y:S01]  /*16da0*/  FMUL.FTZ R9, R32.reuse, R9 ;  /* 0x0000000920097220 */ /* 0x050fe20000410000 */
[C---:B-----5:R-:W-:Y:S01]  /*16db0*/  FMUL.FTZ R25, R32.reuse, R25 ;  /* 0x0000001920197220 */ /* 0x060fe20000410000 */
        /* <DEDUP_REMOVED lines=10> */
[C---:B0-----:R-:W-:Y:S01]  /*16e60*/  FMUL.FTZ R29, R32.reuse, R6 ;  /* 0x00000006201d7220 */ /* 0x041fe20000410000 */
[C---:B-1----:R-:W-:Y:S01]  /*16e70*/  FMUL.FTZ R9, R31.reuse, R216 ;  /* 0x000000d81f097220 */ /* 0x042fe20000410000 */
[C---:B--2---:R-:W-:Y:S01]  /*16e80*/  FMUL.FTZ R25, R31.reuse, R214 ;  /* 0x000000d61f197220 */ /* 0x044fe20000410000 */
[----:B---3--:R-:W-:Y:S02]  /*16e90*/  FMUL.FTZ R27, R31, R212 ;  /* 0x000000d41f1b7220 */ /* 0x008fe40000410000 */
        /* <DEDUP_REMOVED lines=99> */
[----:B------:R0:W-:Y:S01]  /*174d0*/  ST.E desc[UR54][R22.64+0x378], R33 ;  /* 0x0003782116007985 */ /* 0x0001e2000c101936 */
[----:B------:R-:W-:Y:S01]  /*174e0*/  FMUL.FTZ R147, R31, R30 ;  /* 0x0000001e1f937220 */ /* 0x000fe20000410000 */
        /* <DEDUP_REMOVED lines=29> */
[----:B------:R2:W-:Y:S01]  /*176c0*/  ST.E desc[UR54][R22.64+0x414], R141 ;  /* 0x0004148d16007985 */ /* 0x0005e2000c101936 */
[C---:B---3--:R-:W-:Y:S01]  /*176d0*/  FMUL.FTZ R9, R31.reuse, R4 ;  /* 0x000000041f097220 */ /* 0x048fe20000410000 */
[C---:B------:R-:W-:Y:S01]  /*176e0*/  FMUL.FTZ R119, R32.reuse, R119 ;  /* 0x0000007720777220 */ /* 0x040fe20000410000 */
[C---:B------:R-:W-:Y:S01]  /*176f0*/  FMUL.FTZ R117, R32.reuse, R117 ;  /* 0x0000007520757220 */ /* 0x040fe20000410000 */
[C---:B0-----:R-:W-:Y:S01]  /*17700*/  FMUL.FTZ R25, R31.reuse, R38 ;  /* 0x000000261f197220 */ /* 0x041fe20000410000 */
        /* <DEDUP_REMOVED lines=97> */
[----:B------:R-:W-:Y:S04]  /*17d20*/  ST.E desc[UR54][R22.64+0x3ec], R41 ;  /* 0x0003ec2916007985 */ /* 0x000fe8000c101936 */
[----:B------:R4:W-:Y:S04]  /*17d30*/  ST.E desc[UR54][R22.64+0x3f8], R5 ;  /* 0x0003f80516007985 */ /* 0x0009e8000c101936 */
[----:B------:R-:W-:Y:S04]  /*17d40*/  ST.E desc[UR54][R22.64+0x3fc], R9 ;  /* 0x0003fc0916007985 */ /* 0x000fe8000c101936 */
[----:B------:R5:W-:Y:S04]  /*17d50*/  ST.E desc[UR54][R22.64+0x408], R25 ;  /* 0x0004081916007985 */ /* 0x000be8000c101936 */
[----:B------:R5:W-:Y:S04]  /*17d60*/  ST.E desc[UR54][R22.64+0x40c], R27 ;  /* 0x00040c1b16007985 */ /* 0x000be8000c101936 */
[----:B------:R5:W-:Y:S01]  /*17d70*/  ST.E desc[UR54][R22.64+0x418], R31 ;  /* 0x0004181f16007985 */ /* 0x000be2000c101936 */
[----:B------:R1:W-:Y:S06]  /*17d80*/  BAR.SYNC.DEFER_BLOCKING R205, 0x100 ;  /* 0x000400cd0000751d */ /* 0x0003ec0000010000 */
[----:B0-----:R-:W5:Y:S04]  /*17d90*/  LD.E R29, desc[UR54][R22.64+0x220] ;  /* 0x00022036161d7980 */ /* 0x001f68000c101900 */
[----:B------:R-:W5:Y:S04]  /*17da0*/  LD.E R33, desc[UR54][R22.64+0x224] ;  /* 0x0002243616217980 */ /* 0x000f68000c101900 */
[----:B-1----:R-:W5:Y:S04]  /*17db0*/  LD.E R35, desc[UR54][R22.64+0x228] ;  /* 0x0002283616237980 */ /* 0x002f68000c101900 */
[----:B--2---:R-:W2:Y:S04]  /*17dc0*/  LD.E R37, desc[UR54][R22.64+0x22c] ;  /* 0x00022c3616257980 */ /* 0x004ea8000c101900 */
[----:B---3--:R-:W3:Y:S04]  /*17dd0*/  LD.E R39, desc[UR54][R22.64+0x230] ;  /* 0x0002303616277980 */ /* 0x008ee8000c101900 */
[----:B----4-:R-:W4:Y:S04]  /*17de0*/  LD.E R5, desc[UR54][R22.64+0x234] ;  /* 0x0002343616057980 */ /* 0x010f28000c101900 */
[----:B------:R-:W4:Y:S04]  /*17df0*/  LD.E R41, desc[UR54][R22.64+0x238] ;  /* 0x0002383616297980 */ /* 0x000f28000c101900 */
        /* <DEDUP_REMOVED lines=123> */
[----:B------:R-:W-:Y:S04]  /*185b0*/  ST.E desc[UR54][R22.64+0x224], R33 ;  /* 0x0002242116007985 */ /* 0x000fe8000c101936 */
[----:B------:R-:W-:Y:S04]  /*185c0*/  ST.E desc[UR54][R22.64+0x228], R35 ;  /* 0x0002282316007985 */ /* 0x000fe8000c101936 */
[----:B--2---:R-:W-:Y:S04]  /*185d0*/  ST.E desc[UR54][R22.64+0x22c], R37 ;  /* 0x00022c2516007985 */ /* 0x004fe8000c101936 */
[----:B---3--:R-:W-:Y:S04]  /*185e0*/  ST.E desc[UR54][R22.64+0x230], R39 ;  /* 0x0002302716007985 */ /* 0x008fe8000c101936 */
[----:B----4-:R-:W-:Y:S04]  /*185f0*/  ST.E desc[UR54][R22.64+0x234], R5 ;  /* 0x0002340516007985 */ /* 0x010fe8000c101936 */
[----:B------:R-:W-:Y:S04]  /*18600*/  ST.E desc[UR54][R22.64+0x238], R41 ;  /* 0x0002382916007985 */ /* 0x000fe8000c101936 */
        /* <DEDUP_REMOVED lines=121> */
[----:B0-----:R-:W5:Y:S04]  /*18da0*/  LD.E.64 R4, desc[UR54][R22.64+0xa8] ;  /* 0x0000a83616047980 */ /* 0x001f68000c101b00 */
[----:B-1----:R-:W5:Y:S04]  /*18db0*/  LDL R6, [R1+0x88] ;  /* 0x0000880001067983 */ /* 0x002f680000100800 */
        /* <DEDUP_REMOVED lines=976> */
[----:B0-----:R-:W5:Y:S04]  /*1cac0*/  LD.E R25, desc[UR54][R22.64+0x240] ;  /* 0x0002403616197980 */ /* 0x001f68000c101900 */
        /* <DEDUP_REMOVED lines=249> */
[----:B0-----:R-:W-:Y:S05]  /*1da60*/  @P6 BRA `(.L_x_9772) ;  /* 0x0000000000186947 */ /* 0x001fea0003800000 */
[----:B------:R-:W2:Y:S04]  /*1da70*/  LDL.64 R4, [R1+0x68] ;  /* 0x0000680001047983 */ /* 0x000ea80000100a00 */
[----:B------:R-:W3:Y:S01]  /*1da80*/  LD.E R0, desc[UR54][R2.64] ;  /* 0x0000003602007980 */ /* 0x000ee2000c101900 */
[----:B--2---:R-:W-:-:S05]  /*1da90*/  MOV R5, R4 ;  /* 0x0000000400057202 */ /* 0x004fca0000000f00 */
[----:B---3--:R-:W-:-:S05]  /*1daa0*/  IMAD R0, R0, 0x8, R5 ;  /* 0x0000000800007824 */ /* 0x008fca00078e0205 */
[----:B------:R-:W-:-:S04]  /*1dab0*/  PRMT R0, RZ, 0x654, R0 ;  /* 0x00000654ff007816 */ /* 0x000fc80000000000 */
[----:B------:R0:W-:Y:S03]  /*1dac0*/  SYNCS.ARRIVE.TRANS64.RED.A1T0 RZ, [R0+URZ], RZ ;  /* 0x000000ff00ff79a7 */ /* 0x0001e6000810043f */
.L_x_9772:
[----:B------:R-:W-:Y:S05]  /*1dad0*/  BSYNC B0 ;  /* 0x0000000000007941 */ /* 0x000fea0003800000 */
.L_x_9771:
[C---:B------:R-:W-:Y:S01]  /*1dae0*/  ISETP.GT.AND P0, PT, R10.reuse, UR43, PT ;  /* 0x0000002b0a007c0c */ /* 0x040fe2000bf04270 */
[----:B------:R-:W-:-:S12]  /*1daf0*/  VIADD R10, R10, 0xffffffff ;  /* 0xffffffff0a0a7836 */ /* 0x000fd80000000000 */
[----:B------:R-:W-:Y:S05]  /*1db00*/  @P0 BRA `(.L_x_9773) ;  /* 0xffffff5400300947 */ /* 0x000fea000383ffff */
.L_x_9742:
[----:B------:R-:W-:Y:S05]  /*1db10*/  WARPSYNC.ALL ;  /* 0x0000000000007948 */ /* 0x000fea0003800000 */
[----:B0-----:R-:W1:Y:S04]  /*1db20*/  LDL R5, [R1+0x440] ;  /* 0x0004400001057983 */ /* 0x001e680000100800 */
[----:B------:R-:W2:Y:S04]  /*1db30*/  LDL R4, [R1+0x444] ;  /* 0x0004440001047983 */ /* 0x000ea80000100800 */
[----:B------:R-:W3:Y:S04]  /*1db40*/  LDL R136, [R1+0x210] ;  /* 0x0002100001887983 */ /* 0x000ee80000100800 */
[----:B------:R-:W4:Y:S04]  /*1db50*/  LDL.64 R6, [R1+0x240] ;  /* 0x0002400001067983 */ /* 0x000f280000100a00 */
        /* <DEDUP_REMOVED lines=61> */
[----:B-1----:R-:W0:Y:S02]  /*1df30*/  SHFL.BFLY PT, R0, R5, 0x2, 0x1f ;  /* 0x0c401f0005007f89 */ /* 0x002e2400000e0000 */
[----:B0-----:R-:W-:-:S05]  /*1df40*/  FADD.FTZ R0, R5, R0 ;  /* 0x0000000005007221 */ /* 0x001fca0000010000 */
[----:B------:R-:W0:Y:S02]  /*1df50*/  SHFL.BFLY PT, R3, R0, 0x1, 0x1f ;  /* 0x0c201f0000037f89 */ /* 0x000e2400000e0000 */
[----:B0-----:R-:W-:Y:S01]  /*1df60*/  FADD.FTZ R2, R0, R3 ;  /* 0x0000000300027221 */ /* 0x001fe20000010000 */
[----:B---3--:R-:W-:Y:S01]  /*1df70*/  VIADD R136, R136, 0x1 ;  /* 0x0000000188887836 */ /* 0x008fe20000000000 */
[----:B------:R-:W3:Y:S04]  /*1df80*/  LDL R0, [R1+0x21c] ;  /* 0x00021c0001007983 */ /* 0x000ee80000100800 */
[----:B------:R-:W-:Y:S04]  /*1df90*/  STL [R1+0x440], R2 ;  /* 0x0004400201007387 */ /* 0x000fe80000100800 */
[----:B------:R-:W4:Y:S04]  /*1dfa0*/  LDL R148, [R1+0x440] ;  /* 0x0004400001947983 */ /* 0x000f280000100800 */
[----:B--2---:R-:W0:Y:S02]  /*1dfb0*/  SHFL.BFLY PT, R3, R4, 0x2, 0x1f ;  /* 0x0c401f0004037f89 */ /* 0x004e2400000e0000 */
[----:B0-----:R-:W-:Y:S01]  /*1dfc0*/  FADD.FTZ R8, R3, R4 ;  /* 0x0000000403087221 */ /* 0x001fe20000010000 */
[----:B------:R-:W-:Y:S01]  /*1dfd0*/  ISETP.NE.AND P2, PT, R136, 0x2, PT ;  /* 0x000000028800780c */ /* 0x000fe20003f45270 */
[----:B------:R-:W2:Y:S04]  /*1dfe0*/  LDL.64 R4, [R1+0x230] ;  /* 0x0002300001047983 */ /* 0x000ea80000100a00 */
[----:B------:R-:W0:Y:S08]  /*1dff0*/  SHFL.BFLY PT, R3, R8, 0x1, 0x1f ;  /* 0x0c201f0008037f89 */ /* 0x000e3000000e0000 */
[----:B------:R-:W5:Y:S01]  /*1e000*/  @!P2 LDL R19, [R1+0x214] ;  /* 0x000214000113a983 */ /* 0x000f620000100800 */
[----:B0-----:R-:W-:-:S03]  /*1e010*/  FADD.FTZ R140, R8, R3 ;  /* 0x00000003088c7221 */ /* 0x001fc60000010000 */
[----:B------:R-:W5:Y:S02]  /*1e020*/  LDL.64 R2, [R1+0x220] ;  /* 0x0002200001027983 */ /* 0x000f640000100a00 */
[----:B------:R-:W-:Y:S02]  /*1e030*/  FSETP.NE.FTZ.AND P1, PT, R140, RZ, PT ;  /* 0x000000ff8c00720b */ /* 0x000fe40003f35000 */
[----:B------:R-:W5:Y:S11]  /*1e040*/  LDL.64 R8, [R1+0x250] ;  /* 0x0002500001087983 */ /* 0x000f760000100a00 */
[----:B------:R-:W5:Y:S04]  /*1e050*/  @P1 LDL R143, [R1+0x450] ;  /* 0x00045000018f1983 */ /* 0x000f680000100800 */
[----:B------:R-:W5:Y:S01]  /*1e060*/  @P1 LDL R145, [R1+0x434] ;  /* 0x0004340001911983 */ /* 0x000f620000100800 */
[----:B------:R-:W-:-:S02]  /*1e070*/  IMAD.MOV.U32 R138, RZ, RZ, RZ ;  /* 0x000000ffff8a7224 */ /* 0x000fc400078e00ff */
[----:B------:R-:W-:Y:S01]  /*1e080*/  IMAD.MOV.U32 R142, RZ, RZ, -0x800000 ;  /* 0xff800000ff8e7424 */ /* 0x000fe200078e00ff */
[----:B------:R0:W-:Y:S08]  /*1e090*/  BAR.ARV R204, 0x100 ;  /* 0x000400cc0000751d */ /* 0x0001f00000002000 */
[----:B------:R-:W-:Y:S06]  /*1e0a0*/  BAR.ARV 0x8, 0x120 ;  /* 0x0204800000007b1d */ /* 0x000fec0000002000 */
[----:B----4-:R-:W-:-:S13]  /*1e0b0*/  FSETP.NE.FTZ.AND P0, PT, R148, RZ, PT ;  /* 0x000000ff9400720b */ /* 0x010fda0003f15000 */
[----:B------:R-:W4:Y:S04]  /*1e0c0*/  @P0 LDL R139, [R1+0x450] ;  /* 0x00045000018b0983 */ /* 0x000f280000100800 */
[----:B------:R-:W4:Y:S01]  /*1e0d0*/  @P0 LDL R144, [R1+0x430] ;  /* 0x0004300001900983 */ /* 0x000f220000100800 */
[----:B------:R-:W1:Y:S08]  /*1e0e0*/  @P0 MUFU.LG2 R141, R148 ;  /* 0x00000094008d0308 */ /* 0x000e700000000c00 */
[----:B------:R-:W2:Y:S01]  /*1e0f0*/  @P0 MUFU.RCP R138, R148 ;  /* 0x00000094008a0308 */ /* 0x000ea20000001000 */
[----:B-1----:R-:W-:-:S07]  /*1e100*/  @P0 FMUL.FTZ R146, R141, 0.69314718246459960938 ;  /* 0x3f3172188d920820 */ /* 0x002fce0000410000 */
[----:B------:R-:W1:Y:S01]  /*1e110*/  @P1 MUFU.LG2 R147, R140 ;  /* 0x0000008c00931308 */ /* 0x000e620000000c00 */
[----:B---3--:R-:W-:Y:S02]  /*1e120*/  VIADD R0, R0, 0x1 ;  /* 0x0000000100007836 */ /* 0x008fe40000000000 */
[-C--:B--2---:R-:W-:Y:S01]  /*1e130*/  FMUL.FTZ R5, R5, R138.reuse ;  /* 0x0000008a05057220 */ /* 0x084fe20000410000 */
[-C--:B------:R-:W-:Y:S01]  /*1e140*/  FMUL.FTZ R4, R4, R138.reuse ;  /* 0x0000008a04047220 */ /* 0x080fe20000410000 */
[-C--:B------:R-:W-:Y:S01]  /*1e150*/  FMUL.FTZ R7, R7, R138.reuse ;  /* 0x0000008a07077220 */ /* 0x080fe20000410000 */
[-C--:B------:R-:W-:Y:S01]  /*1e160*/  FMUL.FTZ R6, R6, R138.reuse ;  /* 0x0000008a06067220 */ /* 0x080fe20000410000 */
[-C--:B-----5:R-:W-:Y:S01]  /*1e170*/  FMUL.FTZ R11, R11, R138.reuse ;  /* 0x0000008a0b0b7220 */ /* 0x0a0fe20000410000 */
[-C--:B------:R-:W-:Y:S01]  /*1e180*/  FMUL.FTZ R10, R10, R138.reuse ;  /* 0x0000008a0a0a7220 */ /* 0x080fe20000410000 */
[----:B------:R-:W-:Y:S01]  /*1e190*/  STL.64 [R1+0x230], R4 ;  /* 0x0002300401007387 */ /* 0x000fe20000100a00 */
        /* <DEDUP_REMOVED lines=61> */
[----:B------:R-:W-:Y:S01]  /*1e570*/  @!P2 LOP3.LUT R4, R19, 0x1, RZ, 0x3c, !PT ;  /* 0x000000011304a812 */ /* 0x000fe200078e3cff */
[----:B------:R0:W-:Y:S04]  /*1e580*/  STL [R1+0x444], R140 ;  /* 0x0004448c01007387 */ /* 0x0001e80000100800 */
        /* <DEDUP_REMOVED lines=32> */
[----:B------:R0:W-:Y:S04]  /*1e790*/  @!P2 STL [R1+0x214], R4 ;  /* 0x000214040100a387 */ /* 0x0001e80000100800 */
[----:B------:R0:W-:Y:S04]  /*1e7a0*/  STL [R1+0x21c], R0 ;  /* 0x00021c0001007387 */ /* 0x0001e80000100800 */
[----:B------:R0:W-:Y:S01]  /*1e7b0*/  @!P2 STL [R1+0x210], RZ ;  /* 0x000210ff0100a387 */ /* 0x0001e20000100800 */
[----:B----4-:R-:W-:-:S04]  /*1e7c0*/  @P0 FMUL.FTZ R139, R139, 0.69314718246459960938 ;  /* 0x3f3172188b8b0820 */ /* 0x010fc80000410000 */
[----:B------:R-:W-:Y:S01]  /*1e7d0*/  @P0 FFMA.FTZ R142, R139, R144, R146 ;  /* 0x000000908b8e0223 */ /* 0x000fe20000010092 */
[----:B------:R-:W-:-:S06]  /*1e7e0*/  IMAD.MOV.U32 R139, RZ, RZ, RZ ;  /* 0x000000ffff8b7224 */ /* 0x000fcc00078e00ff */
[----:B------:R-:W1:Y:S01]  /*1e7f0*/  @P1 MUFU.RCP R139, R140 ;  /* 0x0000008c008b1308 */ /* 0x000e620000001000 */
[----:B------:R-:W-:Y:S01]  /*1e800*/  @P1 FMUL.FTZ R146, R143, 0.69314718246459960938 ;  /* 0x3f3172188f921820 */ /* 0x000fe20000410000 */
[----:B------:R-:W-:-:S03]  /*1e810*/  IMAD.MOV.U32 R144, RZ, RZ, -0x800000 ;  /* 0xff800000ff907424 */ /* 0x000fc600078e00ff */
[----:B------:R-:W-:Y:S01]  /*1e820*/  @P1 FFMA.FTZ R144, R146, R145, R147 ;  /* 0x0000009192901223 */ /* 0x000fe20000010093 */
[----:B------:R0:W-:Y:S04]  /*1e830*/  STL [R1+0x440], R142 ;  /* 0x0004408e01007387 */ /* 0x0001e80000100800 */
[----:B------:R0:W-:Y:S01]  /*1e840*/  STL [R1+0x444], R144 ;  /* 0x0004449001007387 */ /* 0x0001e20000100800 */
        /* <DEDUP_REMOVED lines=95> */
[----:B------:R0:W-:Y:S01]  /*1ee40*/  STL.64 [R1+0x418], R134 ;  /* 0x0004188601007387 */ /* 0x0001e20000100a00 */
[----:B------:R-:W-:-:S13]  /*1ee50*/  PLOP3.LUT P0, PT, PT, PT, PT, 0x8, 0x0 ;  /* 0x000000000000781c */ /* 0x000fda0003f0e170 */
.L_x_9677:
[----:B------:R-:W1:Y:S08]  /*1ee60*/  S2UR UR4, SR_CgaCtaId ;  /* 0x00000000000479c3 */ /* 0x000e700000008800 */
[----:B------:R-:W-:Y:S06]  /*1ee70*/  BAR.SYNC.DEFER_BLOCKING 0x5, 0x120 ;  /* 0x0144800000007b1d */ /* 0x000fec0000010000 */
[----:B------:R-:W-:Y:S01]  /*1ee80*/  UMOV UR44, 0x400 ;  /* 0x00000400002c7882 */ /* 0x000fe20000000000 */
[----:B------:R-:W-:Y:S01]  /*1ee90*/  BSSY B0, `(.L_x_9774) ;  /* 0x0000275000007945 */ /* 0x000fe20003800000 */
[----:B-1----:R-:W-:-:S09]  /*1eea0*/  ULEA UR44, UR4, UR44, 0x18 ;  /* 0x0000002c042c7291 */ /* 0x002fd2000f8ec03f */
[----:B0--3--:R-:W0:Y:S02]  /*1eeb0*/  LDS.128 R4, [UR44+0x324d0] ;  /* 0x0324d02cff047984 */ /* 0x009e240008000c00 */
[----:B0-----:R-:W-:Y:S02]  /*1eec0*/  R2UR UR5, R5 ;  /* 0x00000000050572ca */ /* 0x001fe400000e0000 */
[----:B------:R-:W-:Y:S02]  /*1eed0*/  R2UR UR7, R6 ;  /* 0x00000000060772ca */ /* 0x000fe400000e0000 */
[----:B------:R-:W-:Y:S01]  /*1eee0*/  R2UR UR6, R7 ;  /* 0x00000000070672ca */ /* 0x000fe200000e0000 */
[----:B------:R-:W-:Y:S06]  /*1eef0*/  BAR.ARV 0x4, 0x120 ;  /* 0x0104800000007b1d */ /* 0x000fec0000002000 */
[----:B------:R-:W-:Y:S08]  /*1ef00*/  @P0 BRA `(.L_x_9775) ;  /* 0x0000001800a40947 */ /* 0x000ff00003800000 */
[----:B------:R-:W2:Y:S04]  /*1ef10*/  LDL.128 R136, [R1+0x220] ;  /* 0x0002200001887983 */ /* 0x000ea80000100c00 */
[----:B------:R-:W3:Y:S04]  /*1ef20*/  LDL.128 R8, [R1+0x240] ;  /* 0x0002400001087983 */ /* 0x000ee80000100c00 */
[----:B------:R-:W4:Y:S04]  /*1ef30*/  LDL.128 R4, [R1+0x230] ;  /* 0x0002300001047983 */ /* 0x000f280000100c00 */
[----:B------:R-:W5:Y:S04]  /*1ef40*/  LDL.128 R24, [R1+0x260] ;  /* 0x0002600001187983 */ /* 0x000f680000100c00 */
        /* <DEDUP_REMOVED lines=10> */
[----:B------:R-:W5:Y:S04]  /*1eff0*/  LDL R21, [R1+0x478] ;  /* 0x0004780001157983 */ /* 0x000f680000100800 */
        /* <DEDUP_REMOVED lines=19> */
[----:B------:R-:W5:Y:S01]  /*1f130*/  LDL.128 R132, [R1+0x410] ;  /* 0x0004100001847983 */ /* 0x000f620000100c00 */
[----:B------:R-:W-:Y:S01]  /*1f140*/  LOP3.LUT R3, R196, 0x380, RZ, 0xc0, !PT ;  /* 0x00000380c4037812 */ /* 0x000fe200078ec0ff */
[----:B------:R-:W-:Y:S01]  /*1f150*/  ULDC.64 UR8, c[0x0][0xce0] ;  /* 0x0003380000087ab9 */ /* 0x000fe20000000a00 */
[----:B------:R-:W-:-:S02]  /*1f160*/  ULDC.64 UR10, c[0x0][0xcd8] ;  /* 0x00033600000a7ab9 */ /* 0x000fc40000000a00 */
[----:B------:R-:W-:-:S04]  /*1f170*/  SHF.R.U64 R3, R3, 0x3, RZ ;  /* 0x0000000303037819 */ /* 0x000fc800000012ff */
[----:B------:R-:W-:Y:S01]  /*1f180*/  LOP3.LUT R2, R3, R196, RZ, 0x3c, !PT ;  /* 0x000000c403027212 */ /* 0x000fe200078e3cff */
[----:B------:R-:W-:-:S05]  /*1f190*/  IMAD.MOV.U32 R3, RZ, RZ, R197 ;  /* 0x000000ffff037224 */ /* 0x000fca00078e00c5 */
[----:B------:R-:W-:Y:S01]  /*1f1a0*/  MOV R0, R2 ;  /* 0x0000000200007202 */ /* 0x000fe20000000f00 */
[----:B------:R-:W-:-:S04]  /*1f1b0*/  UISETP.NE.U32.AND UP1, UPT, UR8, URZ, UPT ;  /* 0x0000003f0800728c */ /* 0x000fc8000bf25070 */
[----:B------:R-:W-:-:S03]  /*1f1c0*/  UISETP.NE.AND.EX UP1, UPT, UR9, URZ, UPT, UP1 ;  /* 0x0000003f0900728c */ /* 0x000fc6000bf25310 */
[----:B------:R-:W-:Y:S02]  /*1f1d0*/  ULDC.64 UR8, c[0x0][0xcd8] ;  /* 0x0003360000087ab9 */ /* 0x000fe40000000a00 */
[----:B------:R-:W-:-:S04]  /*1f1e0*/  UISETP.NE.U32.AND UP0, UPT, UR8, URZ, UPT ;  /* 0x0000003f0800728c */ /* 0x000fc8000bf05070 */
[----:B------:R-:W-:Y:S01]  /*1f1f0*/  UISETP.NE.AND.EX UP0, UPT, UR9, URZ, UPT, UP0 ;  /* 0x0000003f0900728c */ /* 0x000fe2000bf05300 */
[----:B------:R-:W-:Y:S02]  /*1f200*/  PLOP3.LUT P2, PT, PT, PT, UP1, 0x80, 0x0 ;  /* 0x000000000000781c */ /* 0x000fe40003f4f018 */
[----:B------:R-:W-:Y:S01]  /*1f210*/  @UP1 ULDC.64 UR8, c[0x0][0xce0] ;  /* 0x0003380000081ab9 */ /* 0x000fe20000000a00 */
[----:B------:R-:W-:Y:S02]  /*1f220*/  UIMAD.WIDE UR10, UR41, 0x4, UR10 ;  /* 0x00000004290a78a5 */ /* 0x000fe4000f8e020a */
[----:B------:R-:W-:Y:S01]  /*1f230*/  PLOP3.LUT P1, PT, PT, PT, UP0, 0x80, 0x0 ;  /* 0x000000000000781c */ /* 0x000fe20003f2f008 */
[----:B------:R-:W-:-:S03]  /*1f240*/  @UP1 UIMAD.WIDE UR8, UR41, 0x4, UR8 ;  /* 0x00000004290818a5 */ /* 0x000fc6000f8e0208 */
[----:B------:R-:W-:Y:S02]  /*1f250*/  IMAD.U32 R2, RZ, RZ, UR10 ;  /* 0x0000000aff027e24 */ /* 0x000fe4000f8e00ff */
[----:B------:R-:W-:Y:S01]  /*1f260*/  IMAD.U32 R3, RZ, RZ, UR11 ;  /* 0x0000000bff037e24 */ /* 0x000fe2000f8e00ff */
[----:B--2---:R-:W-:Y:S02]  /*1f270*/  F2FP.F16.F32.PACK_AB R136, R137, R136 ;  /* 0x000000888988723e */ /* 0x004fe400000000ff */
[----:B------:R-:W-:Y:S02]  /*1f280*/  F2FP.F16.F32.PACK_AB R137, R139, R138 ;  /* 0x0000008a8b89723e */ /* 0x000fe400000000ff */
[----:B---3--:R-:W-:Y:S02]  /*1f290*/  F2FP.F16.F32.PACK_AB R8, R9, R8 ;  /* 0x000000080908723e */ /* 0x008fe400000000ff */
[----:B------:R-:W-:Y:S02]  /*1f2a0*/  F2FP.F16.F32.PACK_AB R9, R11, R10 ;  /* 0x0000000a0b09723e */ /* 0x000fe400000000ff */
[----:B----4-:R-:W-:-:S02]  /*1f2b0*/  F2FP.F16.F32.PACK_AB R138, R5, R4 ;  /* 0x00000004058a723e */ /* 0x010fc400000000ff */
[----:B------:R-:W-:Y:S01]  /*1f2c0*/  F2FP.F16.F32.PACK_AB R139, R7, R6 ;  /* 0x00000006078b723e */ /* 0x000fe200000000ff */
[----:B------:R-:W-:Y:S01]  /*1f2d0*/  BAR.SYNC.DEFER_BLOCKING 0x1, 0x100 ;  /* 0x0044000000007b1d */ /* 0x000fe20000010000 */
[----:B-----5:R-:W-:Y:S02]  /*1f2e0*/  F2FP.F16.F32.PACK_AB R24, R25, R24 ;  /* 0x000000181918723e */ /* 0x020fe400000000ff */
        /* <DEDUP_REMOVED lines=33> */
[----:B------:R-:W-:-:S03]  /*1f500*/  F2FP.F16.F32.PACK_AB R74, R77, R76 ;  /* 0x0000004c4d4a723e */ /* 0x000fc600000000ff */
[----:B------:R1:W-:Y:S01]  /*1f510*/  STSM.16.M88.4 [R237], R40 ;  /* 0x00000028ed007844 */ /* 0x0003e20000000200 */
[----:B------:R-:W-:Y:S02]  /*1f520*/  F2FP.F16.F32.PACK_AB R75, R79, R78 ;  /* 0x0000004e4f4b723e */ /* 0x000fe400000000ff */
[----:B------:R-:W-:Y:S01]  /*1f530*/  F2FP.F16.F32.PACK_AB R88, R89, R88 ;  /* 0x000000585958723e */ /* 0x000fe200000000ff */
[----:B------:R1:W-:Y:S01]  /*1f540*/  STSM.16.M88.4 [R236], R48 ;  /* 0x00000030ec007844 */ /* 0x0003e20000000200 */
        /* <DEDUP_REMOVED lines=27> */
[----:B------:R-:W-:Y:S01]  /*1f700*/  F2FP.F16.F32.PACK_AB R123, R127, R126 ;  /* 0x0000007e7f7b723e */ /* 0x000fe200000000ff */
[----:B------:R1:W-:Y:S01]  /*1f710*/  STSM.16.M88.4 [R225], R96 ;  /* 0x00000060e1007844 */ /* 0x0003e20000000200 */
[----:B------:R-:W-:-:S02]  /*1f720*/  F2FP.F16.F32.PACK_AB R130, R133, R132 ;  /* 0x000000848582723e */ /* 0x000fc400000000ff */
[----:B------:R-:W-:Y:S01]  /*1f730*/  F2FP.F16.F32.PACK_AB R131, R135, R134 ;  /* 0x000000868783723e */ /* 0x000fe200000000ff */
[----:B------:R1:W-:Y:S04]  /*1f740*/  STSM.16.M88.4 [R224], R104 ;  /* 0x00000068e0007844 */ /* 0x0003e80000000200 */
[----:B------:R1:W-:Y:S04]  /*1f750*/  STSM.16.M88.4 [R223], R112 ;  /* 0x00000070df007844 */ /* 0x0003e80000000200 */
[----:B------:R1:W-:Y:S04]  /*1f760*/  STSM.16.M88.4 [R222], R120 ;  /* 0x00000078de007844 */ /* 0x0003e80000000200 */
[----:B------:R1:W-:Y:S01]  /*1f770*/  STSM.16.M88.4 [R221], R128 ;  /* 0x00000080dd007844 */ /* 0x0003e20000000200 */
[----:B------:R-:W-:Y:S01]  /*1f780*/  BAR.SYNC.DEFER_BLOCKING 0x1, 0x100 ;  /* 0x0044000000007b1d */ /* 0x000fe20000010000 */
[----:B------:R-:W-:-:S02]  /*1f790*/  IMAD.U32 R4, RZ, RZ, UR8 ;  /* 0x00000008ff047e24 */ /* 0x000fc4000f8e00ff */
[----:B------:R-:W-:-:S05]  /*1f7a0*/  IMAD.U32 R5, RZ, RZ, UR9 ;  /* 0x00000009ff057e24 */ /* 0x000fca000f8e00ff */
[----:B------:R-:W2:Y:S04]  /*1f7b0*/  @P2 LDG.E R4, desc[UR54][R4.64] ;  /* 0x0000003604042981 */ /* 0x000ea8000c1e1900 */
[----:B0-----:R-:W3:Y:S01]  /*1f7c0*/  @P1 LDG.E R0, desc[UR54][R2.64] ;  /* 0x0000003602001981 */ /* 0x001ee2000c1e1900 */
[----:B------:R-:W-:Y:S01]  /*1f7d0*/  IMAD.U32 R7, RZ, RZ, UR40 ;  /* 0x00000028ff077e24 */ /* 0x000fe2000f8e00ff */
[----:B------:R-:W-:Y:S01]  /*1f7e0*/  ULDC UR12, c[0x0][0xb88] ;  /* 0x0002e200000c7ab9 */ /* 0x000fe20000000800 */
[----:B------:R-:W-:Y:S02]  /*1f7f0*/  UMOV UR4, URZ ;  /* 0x0000003f00047c82 */ /* 0x000fe40008000000 */
[----:B------:R-:W-:Y:S01]  /*1f800*/  IMAD R7, R7, 0x80, R198 ;  /* 0x0000008007077824 */ /* 0x000fe200078e02c6 */
[----:B------:R-:W-:-:S03]  /*1f810*/  LOP3.LUT P0, RZ, R206, 0x3, RZ, 0xc0, !PT ;  /* 0x00000003ceff7812 */ /* 0x000fc6000780c0ff */
[----:B------:R-:W-:Y:S01]  /*1f820*/  VIADD R6, R7, 0x8 ;  /* 0x0000000807067836 */ /* 0x000fe20000000000 */
[----:B--2---:R-:W-:Y:S02]  /*1f830*/  @P2 R2UR UR12, R4 ;  /* 0x00000000040c22ca */ /* 0x004fe400000e0000 */
[----:B---3--:R-:W-:Y:S01]  /*1f840*/  @P1 R2UR UR4, R0 ;  /* 0x00000000000412ca */ /* 0x008fe200000e0000 */
[----:B-1----:R-:W-:-:S14]  /*1f850*/  @P2 BRA `(.L_x_9776) ;  /* 0x0000000000182947 */ /* 0x002fdc0003800000 */
[----:B------:R-:W-:Y:S05]  /*1f860*/  @!P1 BRA `(.L_x_9776) ;  /* 0x0000000000149947 */ /* 0x000fea0003800000 */
[----:B------:R-:W2:Y:S04]  /*1f870*/  LDG.E R4, desc[UR54][R2.64] ;  /* 0x0000003602047981 */ /* 0x000ea8000c1e1900 */
[----:B------:R-:W3:Y:S01]  /*1f880*/  LDG.E R0, desc[UR54][R2.64+0x4] ;  /* 0x0000043602007981 */ /* 0x000ee2000c1e1900 */
[----:B--2---:R-:W-:Y:S02]  /*1f890*/  R2UR UR8, R4 ;  /* 0x00000000040872ca */ /* 0x004fe400000e0000 */
[----:B---3--:R-:W-:-:S13]  /*1f8a0*/  R2UR UR12, R0 ;  /* 0x00000000000c72ca */ /* 0x008fda00000e0000 */
[----:B------:R-:W-:-:S12]  /*1f8b0*/  UIADD3 UR12, -UR8, UR12, URZ ;  /* 0x0000000c080c7290 */ /* 0x000fd8000fffe13f */
.L_x_9776:
[----:B------:R-:W-:Y:S01]  /*1f8c0*/  ISETP.GE.OR P1, PT, R7, UR12, P0 ;  /* 0x0000000c07007c0c */ /* 0x000fe20008726670 */
[----:B------:R-:W-:Y:S01]  /*1f8d0*/  USHF.R.S32.HI UR11, URZ, 0x1f, UR4 ;  /* 0x0000001f3f0b7899 */ /* 0x000fe20008011404 */
[----:B------:R-:W-:Y:S01]  /*1f8e0*/  ISETP.GE.OR P0, PT, R6, UR12, P0 ;  /* 0x0000000c06007c0c */ /* 0x000fe20008706670 */
[----:B------:R-:W-:Y:S01]  /*1f8f0*/  USHF.R.S32.HI UR16, URZ, 0x1f, UR39 ;  /* 0x0000001f3f107899 */ /* 0x000fe20008011427 */
[----:B------:R-:W-:-:S09]  /*1f900*/  ULDC.64 UR14, c[0x0][0xc70] ;  /* 0x00031c00000e7ab9 */ /* 0x000fd20000000a00 */
[----:B------:R-:W2:Y:S04]  /*1f910*/  @!P1 LDL R3, [R1+0x440] ;  /* 0x0004400001039983 */ /* 0x000ea80000100800 */
[----:B------:R-:W3:Y:S01]  /*1f920*/  @!P0 LDL R2, [R1+0x444] ;  /* 0x0004440001028983 */ /* 0x000ee20000100800 */
[----:B------:R-:W-:Y:S01]  /*1f930*/  UMOV UR10, UR4 ;  /* 0x00000004000a7c82 */ /* 0x000fe20008000000 */
[----:B------:R-:W-:Y:S01]  /*1f940*/  UIMAD UR13, UR16, UR14, URZ ;  /* 0x0000000e100d72a4 */ /* 0x000fe2000f8e023f */
[----:B------:R-:W-:Y:S01]  /*1f950*/  IMAD R0, R192, 0x40, R186 ;  /* 0x00000040c0007824 */ /* 0x000fe200078e02ba */
[----:B------:R-:W-:Y:S01]  /*1f960*/  UIMAD.WIDE.U32 UR8, UR39, UR14, UR10 ;  /* 0x0000000e270872a5 */ /* 0x000fe2000f8e000a */
[----:B------:R-:W-:Y:S01]  /*1f970*/  IMAD.MOV.U32 R5, RZ, RZ, 0x2 ;  /* 0x00000002ff057424 */ /* 0x000fe200078e00ff */
[----:B------:R-:W-:-:S02]  /*1f980*/  USHF.R.S32.HI UR10, URZ, 0x1f, UR41 ;  /* 0x0000001f3f0a7899 */ /* 0x000fc40008011429 */
[----:B------:R-:W-:Y:S01]  /*1f990*/  UIMAD UR13, UR39, UR15, UR13 ;  /* 0x0000000f270d72a4 */ /* 0x000fe2000f8e020d */
[----:B------:R-:W-:Y:S01]  /*1f9a0*/  IMAD.WIDE R4, R0, R5, UR36 ;  /* 0x0000002400047e25 */ /* 0x000fe2000f8e0205 */
[----:B------:R-:W-:Y:S01]  /*1f9b0*/  USEL UR17, UR10, URZ, !UP0 ;  /* 0x0000003f0a117287 */ /* 0x000fe2000c000000 */
[----:B------:R-:W-:Y:S01]  /*1f9c0*/  SHF.R.S32.HI R0, RZ, 0x1f, R7 ;  /* 0x0000001fff007819 */ /* 0x000fe20000011407 */
[----:B------:R-:W-:Y:S01]  /*1f9d0*/  ULDC.64 UR14, c[0x0][0xc78] ;  /* 0x00031e00000e7ab9 */ /* 0x000fe20000000a00 */
[----:B------:R-:W-:Y:S01]  /*1f9e0*/  USEL UR18, UR41, URZ, !UP0 ;  /* 0x0000003f29127287 */ /* 0x000fe2000c000000 */
[C---:B------:R-:W-:Y:S01]  /*1f9f0*/  IADD3 R9, P5, R4.reuse, 0x1000, RZ ;  /* 0x0000100004097810 */ /* 0x040fe20007fbe0ff */
[----:B------:R-:W-:Y:S01]  /*1fa00*/  UIMAD UR10, UR17, UR14, URZ ;  /* 0x0000000e110a72a4 */ /* 0x000fe2000f8e023f */
[C---:B------:R-:W-:Y:S01]  /*1fa10*/  IADD3 R13, P2, R4.reuse, 0x2000, RZ ;  /* 0x00002000040d7810 */ /* 0x040fe20007f5e0ff */
[----:B------:R-:W-:Y:S01]  /*1fa20*/  UIADD3 UR9, UR9, UR13, URZ ;  /* 0x0000000d09097290 */ /* 0x000fe2000fffe03f */
[C---:B------:R-:W-:Y:S01]  /*1fa30*/  IADD3 R25, P4, R4.reuse, 0x3000, RZ ;  /* 0x0000300004197810 */ /* 0x040fe20007f9e0ff */
[----:B------:R-:W-:Y:S01]  /*1fa40*/  UIMAD UR10, UR18, UR15, UR10 ;  /* 0x0000000f120a72a4 */ /* 0x000fe2000f8e020a */
[----:B------:R-:W-:Y:S01]  /*1fa50*/  IADD3 R33, P6, R4, 0x5000, RZ ;  /* 0x0000500004217810 */ /* 0x000fe20007fde0ff */
[----:B------:R-:W-:Y:S01]  /*1fa60*/  UIMAD.WIDE.U32 UR8, UR18, UR14, UR8 ;  /* 0x0000000e120872a5 */ /* 0x000fe2000f8e0008 */
[----:B------:R-:W-:-:S02]  /*1fa70*/  LOP3.LUT R8, R9, 0x380, RZ, 0xc0, !PT ;  /* 0x0000038009087812 */ /* 0x000fc400078ec0ff */
[----:B------:R-:W-:Y:S01]  /*1fa80*/  LOP3.LUT R12, R13, 0x380, RZ, 0xc0, !PT ;  /* 0x000003800d0c7812 */ /* 0x000fe200078ec0ff */
[----:B------:R-:W-:Y:S01]  /*1fa90*/  IMAD.U32 R11, RZ, RZ, UR10 ;  /* 0x0000000aff0b7e24 */ /* 0x000fe2000f8e00ff */
[----:B------:R-:W-:Y:S01]  /*1faa0*/  LOP3.LUT R24, R25, 0x380, RZ, 0xc0, !PT ;  /* 0x0000038019187812 */ /* 0x000fe200078ec0ff */
[----:B------:R-:W-:Y:S01]  /*1fab0*/  ULDC.64 UR14, c[0x0][0xba0] ;  /* 0x0002e800000e7ab9 */ /* 0x000fe20000000a00 */
[----:B------:R-:W-:Y:S02]  /*1fac0*/  IADD3 R6, P3, R7, UR8, RZ ;  /* 0x0000000807067c10 */ /* 0x000fe4000ff7e0ff */
[----:B------:R-:W-:Y:S02]  /*1fad0*/  LOP3.LUT R32, R33, 0x380, RZ, 0xc0, !PT ;  /* 0x0000038021207812 */ /* 0x000fe400078ec0ff */
[----:B------:R-:W-:Y:S01]  /*1fae0*/  IADD3.X R7, R0, UR9, R11, P3, !PT ;  /* 0x0000000900077c10 */ /* 0x000fe20009ffe40b */
[----:B------:R-:W-:Y:S01]  /*1faf0*/  ULDC.64 UR8, c[0x0][0xc40] ;  /* 0x0003100000087ab9 */ /* 0x000fe20000000a00 */
[----:B------:R-:W-:-:S02]  /*1fb00*/  SHF.R.U64 R8, R8, 0x3, RZ ;  /* 0x0000000308087819 */ /* 0x000fc400000012ff */
[----:B------:R-:W-:Y:S02]  /*1fb10*/  LEA R20, P3, R6, UR8, 0x2 ;  /* 0x0000000806147c11 */ /* 0x000fe4000f8610ff */
[----:B------:R-:W-:Y:S02]  /*1fb20*/  SHF.R.U64 R12, R12, 0x3, RZ ;  /* 0x000000030c0c7819 */ /* 0x000fe400000012ff */
[----:B------:R-:W-:Y:S02]  /*1fb30*/  LEA.HI.X R21, R6, UR9, R7, 0x2, P3 ;  /* 0x0000000906157c11 */ /* 0x000fe400098f1407 */
[----:B------:R-:W-:Y:S02]  /*1fb40*/  IADD3 R29, P3, R4, 0x4000, RZ ;  /* 0x00004000041d7810 */ /* 0x000fe40007f7e0ff */
[----:B------:R-:W-:Y:S02]  /*1fb50*/  SHF.R.U64 R24, R24, 0x3, RZ ;  /* 0x0000000318187819 */ /* 0x000fe400000012ff */
[----:B------:R-:W-:-:S02]  /*1fb60*/  LOP3.LUT R28, R29, 0x380, RZ, 0xc0, !PT ;  /* 0x000003801d1c7812 */ /* 0x000fc400078ec0ff */
        /* <DEDUP_REMOVED lines=21> */
[----:B------:R-:W-:Y:S02]  /*1fcc0*/  LOP3.LUT R52, R53, 0x380, RZ, 0xc0, !PT ;  /* 0x0000038035347812 */ /* 0x000fe400078ec0ff */
        /* <DEDUP_REMOVED lines=22> */
[----:B------:R-:W-:Y:S01]  /*1fe30*/  LOP3.LUT R11, R4, 0x380, RZ, 0xc0, !PT ;  /* 0x00000380040b7812 */ /* 0x000fe200078ec0ff */
[----:B------:R-:W-:Y:S01]  /*1fe40*/  UIMAD UR8, UR11, UR14, URZ ;  /* 0x0000000e0b0872a4 */ /* 0x000fe2000f8e023f */
[----:B------:R-:W-:Y:S01]  /*1fe50*/  LOP3.LUT R64, R65, 0x380, RZ, 0xc0, !PT ;  /* 0x0000038041407812 */ /* 0x000fe200078ec0ff */
[----:B------:R-:W-:Y:S01]  /*1fe60*/  IMAD.X R73, RZ, RZ, R5, P6 ;  /* 0x000000ffff497224 */ /* 0x000fe200030e0605 */
[----:B------:R-:W-:Y:S01]  /*1fe70*/  LOP3.LUT R68, R69, 0x380, RZ, 0xc0, !PT ;  /* 0x0000038045447812 */ /* 0x000fe200078ec0ff */
[----:B------:R-:W-:Y:S01]  /*1fe80*/  ULDC.64 UR10, c[0x0][0xbe0] ;  /* 0x0002f800000a7ab9 */ /* 0x000fe20000000a00 */
[----:B------:R-:W-:Y:S02]  /*1fe90*/  LOP3.LUT R0, R7, 0x380, RZ, 0xc0, !PT ;  /* 0x0000038007007812 */ /* 0x000fe400078ec0ff */
[----:B------:R-:W-:Y:S02]  /*1fea0*/  SHF.R.U64 R56, R56, 0x3, RZ ;  /* 0x0000000338387819 */ /* 0x000fe400000012ff */
[----:B------:R-:W-:-:S02]  /*1feb0*/  SHF.R.U64 R60, R60, 0x3, RZ ;  /* 0x000000033c3c7819 */ /* 0x000fc400000012ff */
        /* <DEDUP_REMOVED lines=14> */
[----:B------:R-:W-:Y:S01]  /*1ffa0*/  SHF.R.S32.HI R187, RZ, 0x1f, R186 ;  /* 0x0000001fffbb7819 */ /* 0x000fe200000114ba */
[----:B------:R-:W-:Y:S01]  /*1ffb0*/  UIMAD UR8, UR4, UR15, UR8 ;  /* 0x0000000f040872a4 */ /* 0x000fe2000f8e0208 */
[----:B------:R-:W-:Y:S01]  /*1ffc0*/  IMAD.U32 R19, RZ, RZ, UR10 ;  /* 0x0000000aff137e24 */ /* 0x000fe2000f8e00ff */
[----:B------:R-:W-:Y:S01]  /*1ffd0*/  UIMAD UR12, UR40, -0x80, UR12 ;  /* 0xffffff80280c78a4 */ /* 0x000fe2000f8e020c */
[----:B------:R-:W-:-:S05]  /*1ffe0*/  VIADD R0, R192, 0x20 ;  /* 0x00000020c0007836 */ /* 0x000fca0000000000 */
[----:B------:R-:W-:Y:S02]  /*1fff0*/  ISETP.GE.AND P3, PT, R192, UR12, PT ;  /* 0x0000000cc0007c0c */ /* 0x000fe4000bf66270 */
[----:B------:R-:W-:Y:S01]  /*20000*/  SHF.R.S32.HI R193, RZ, 0x1f, R192 ;  /* 0x0000001fffc17819 */ /* 0x000fe200000114c0 */
[----:B------:R-:W-:Y:S01]  /*20010*/  BSSY B1, `(.L_x_9777) ;  /* 0x0000047000017945 */ /* 0x000fe20003800000 */
[----:B--2---:R0:W-:Y:S04]  /*20020*/  @!P1 STG.E desc[UR54][R20.64], R3 ;  /* 0x0000000314009986 */ /* 0x0041e8000c101936 */
[----:B---3--:R1:W-:Y:S04]  /*20030*/  @!P0 STG.E desc[UR54][R20.64+0x20], R2 ;  /* 0x0000200214008986 */ /* 0x0083e8000c101936 */
[----:B------:R-:W5:Y:S01]  /*20040*/  LD.E.128 R4, desc[UR54][R4.64] ;  /* 0x0000003604047980 */ /* 0x000f62000c101d00 */
[----:B0-----:R-:W-:-:S03]  /*20050*/  IMAD.U32 R3, RZ, RZ, UR14 ;  /* 0x0000000eff037e24 */ /* 0x001fc6000f8e00ff */
[----:B------:R-:W5:Y:S01]  /*20060*/  LD.E.128 R8, desc[UR54][R8.64] ;  /* 0x0000003608087980 */ /* 0x000f62000c101d00 */
[----:B-1----:R-:W-:-:S03]  /*20070*/  IMAD.WIDE.U32 R2, R3, UR4, R186 ;  /* 0x0000000403027c25 */ /* 0x002fc6000f8e00ba */
[----:B------:R-:W5:Y:S01]  /*20080*/  LD.E.128 R12, desc[UR54][R12.64] ;  /* 0x000000360c0c7980 */ /* 0x000f62000c101d00 */
[----:B------:R-:W-:-:S03]  /*20090*/  UIMAD UR4, UR16, UR10, URZ ;  /* 0x0000000a100472a4 */ /* 0x000fc6000f8e023f */
[----:B------:R-:W5:Y:S01]  /*200a0*/  LD.E.128 R24, desc[UR54][R24.64] ;  /* 0x0000003618187980 */ /* 0x000f62000c101d00 */
[----:B------:R-:W-:-:S03]  /*200b0*/  VIADD R3, R3, UR8 ;  /* 0x0000000803037c36 */ /* 0x000fc60008000000 */
        /* <DEDUP_REMOVED lines=12> */
[----:B------:R-:W-:-:S02]  /*20180*/  UIMAD UR4, UR39, UR11, UR4 ;  /* 0x0000000b270472a4 */ /* 0x000fc4000f8e0204 */
[----:B------:R-:W-:Y:S01]  /*20190*/  IMAD.WIDE.U32 R2, R19, UR39, R2 ;  /* 0x0000002713027c25 */ /* 0x000fe2000f8e0002 */
[----:B------:R-:W-:Y:S01]  /*201a0*/  ISETP.GE.AND P0, PT, R0, UR12, PT ;  /* 0x0000000c00007c0c */ /* 0x000fe2000bf06270 */
[----:B------:R-:W-:Y:S01]  /*201b0*/  @!PT LDS RZ, [RZ] ;  /* 0x00000000fffff984 */ /* 0x000fe20000000800 */
[----:B------:R-:W-:Y:S01]  /*201c0*/  @!PT LDS RZ, [RZ] ;  /* 0x00000000fffff984 */ /* 0x000fe20000000800 */
[----:B------:R-:W-:Y:S01]  /*201d0*/  @!PT LDS RZ, [RZ] ;  /* 0x00000000fffff984 */ /* 0x000fe20000000800 */
[----:B------:R-:W-:Y:S01]  /*201e0*/  @!PT LDS RZ, [RZ] ;  /* 0x00000000fffff984 */ /* 0x000fe20000000800 */
[----:B------:R0:W-:Y:S06]  /*201f0*/  MEMBAR.ALL.CTA ;  /* 0x0000000000007992 */ /* 0x0001ec0000008000 */
[----:B0-----:R-:W0:Y:S01]  /*20200*/  FENCE.VIEW.ASYNC.S ;  /* 0x00000000000073c6 */ /* 0x001e220000000000 */
[----:B------:R-:W-:Y:S01]  /*20210*/  ULDC.64 UR10, c[0x0][0xbe8] ;  /* 0x0002fa00000a7ab9 */ /* 0x000fe20000000a00 */
[C---:B------:R-:W-:Y:S01]  /*20220*/  VIADD R19, R192.reuse, 0x40 ;  /* 0x00000040c0137836 */ /* 0x040fe20000000000 */
[----:B------:R-:W-:Y:S01]  /*20230*/  UIMAD UR8, UR17, UR10, URZ ;  /* 0x0000000a110872a4 */ /* 0x000fe2000f8e023f */
[----:B------:R-:W-:Y:S01]  /*20240*/  VIADD R3, R3, UR4 ;  /* 0x0000000403037c36 */ /* 0x000fe20008000000 */
[----:B------:R-:W-:Y:S01]  /*20250*/  UIADD3 UR4, UR44, 0x32420, URZ ;  /* 0x000324202c047890 */ /* 0x000fe2000fffe03f */
[----:B------:R-:W-:Y:S01]  /*20260*/  IMAD.U32 R77, RZ, RZ, UR10 ;  /* 0x0000000aff4d7e24 */ /* 0x000fe2000f8e00ff */
[----:B------:R-:W-:Y:S01]  /*20270*/  UIMAD UR8, UR18, UR11, UR8 ;  /* 0x0000000b120872a4 */ /* 0x000fe2000f8e0208 */
[----:B------:R-:W-:Y:S01]  /*20280*/  VIADD R0, R192, 0x60 ;  /* 0x00000060c0007836 */ /* 0x000fe20000000000 */
[----:B------:R-:W-:Y:S01]  /*20290*/  UPRMT UR4, URZ, 0x654, UR4 ;  /* 0x000006543f047896 */ /* 0x000fe20008000004 */
[----:B------:R-:W-:Y:S01]  /*202a0*/  IMAD.WIDE.U32 R76, R77, UR18, R2 ;  /* 0x000000124d4c7c25 */ /* 0x000fe2000f8e0002 */
[----:B------:R-:W-:-:S02]  /*202b0*/  ISETP.GE.AND P1, PT, R19, UR12, PT ;  /* 0x0000000c13007c0c */ /* 0x000fc4000bf26270 */
[----:B------:R-:W-:Y:S01]  /*202c0*/  ISETP.GE.AND P2, PT, R0, UR12, PT ;  /* 0x0000000c00007c0c */ /* 0x000fe2000bf46270 */
[----:B------:R-:W-:Y:S02]  /*202d0*/  IMAD.U32 R21, RZ, RZ, UR40 ;  /* 0x00000028ff157e24 */ /* 0x000fe4000f8e00ff */
[----:B------:R-:W-:Y:S02]  /*202e0*/  VIADD R81, R77, UR8 ;  /* 0x000000084d517c36 */ /* 0x000fe40008000000 */
[----:B------:R-:W-:Y:S01]  /*202f0*/  IMAD.WIDE R20, R21, 0x80, R192 ;  /* 0x0000008015147825 */ /* 0x000fe200078e02c0 */
[----:B0-----:R-:W-:Y:S01]  /*20300*/  SYNCS.ARRIVE.TRANS64.RED.A1T0 RZ, [UR4], RZ ;  /* 0x000000ffffff79a7 */ /* 0x001fe20008100404 */
[----:B------:R-:W-:Y:S06]  /*20310*/  @P3 BRA `(.L_x_9778) ;  /* 0x0000000000583947 */ /* 0x000fec0003800000 */
        /* <DEDUP_REMOVED lines=22> */
.L_x_9778:
[----:B------:R-:W-:Y:S05]  /*20480*/  BSYNC B1 ;  /* 0x0000000000017941 */ /* 0x000fea0003800000 */
.L_x_9777:
[----:B------:R-:W-:Y:S04]  /*20490*/  BSSY B1, `(.L_x_9779) ;  /* 0x000001a000017945 */ /* 0x000fe80003800000 */
[----:B------:R-:W-:Y:S05]  /*204a0*/  @P0 BRA `(.L_x_9780) ;  /* 0x0000000000600947 */ /* 0x000fea0003800000 */
[----:B0----5:R-:W-:Y:S01]  /*204b0*/  IADD3 R5, P0, R20, 0x20, RZ ;  /* 0x0000002014057810 */ /* 0x021fe20007f1e0ff */
        /* <DEDUP_REMOVED lines=23> */
.L_x_9780:
[----:B------:R-:W-:Y:S05]  /*20630*/  BSYNC B1 ;  /* 0x0000000000017941 */ /* 0x000fea0003800000 */
.L_x_9779:
[----:B------:R-:W-:Y:S04]  /*20640*/  BSSY B1, `(.L_x_9781) ;  /* 0x000001a000017945 */ /* 0x000fe80003800000 */
[----:B------:R-:W-:Y:S05]  /*20650*/  @P1 BRA `(.L_x_9782) ;  /* 0x0000000000601947 */ /* 0x000fea0003800000 */
[----:B01---5:R-:W-:Y:S01]  /*20660*/  IADD3 R5, P0, R20, 0x40, RZ ;  /* 0x0000004014057810 */ /* 0x023fe20007f1e0ff */
        /* <DEDUP_REMOVED lines=23> */
.L_x_9782:
[----:B------:R-:W-:Y:S05]  /*207e0*/  BSYNC B1 ;  /* 0x0000000000017941 */ /* 0x000fea0003800000 */
.L_x_9781:
[----:B------:R-:W-:Y:S05]  /*207f0*/  @P2 BRA `(.L_x_9783) ;  /* 0x0000000c00782947 */ /* 0x000fea0003800000 */
[----:B012--5:R-:W-:Y:S01]  /*20800*/  IADD3 R5, P0, R20, 0x60, RZ ;  /* 0x0000006014057810 */ /* 0x027fe20007f1e0ff */
        /* <DEDUP_REMOVED lines=25> */
.L_x_9775:
[----:B------:R-:W-:Y:S02]  /*209a0*/  ULDC.64 UR8, c[0x0][0xce0] ;  /* 0x0003380000087ab9 */ /* 0x000fe40000000a00 */
        /* <DEDUP_REMOVED lines=12> */
[----:B------:R-:W-:-:S02]  /*20a70*/  IMAD.U32 R5, RZ, RZ, UR11 ;  /* 0x0000000bff057e24 */ /* 0x000fc4000f8e00ff */
[----:B------:R-:W-:-:S03]  /*20a80*/  IMAD.MOV.U32 R7, RZ, RZ, RZ ;  /* 0x000000ffff077224 */ /* 0x000fc600078e00ff */
[----:B------:R-:W2:Y:S01]  /*20a90*/  @P2 LDG.E R4, desc[UR54][R4.64] ;  /* 0x0000003604042981 */ /* 0x000ea2000c1e1900 */
[----:B------:R-:W-:Y:S02]  /*20aa0*/  IMAD.U32 R2, RZ, RZ, UR8 ;  /* 0x00000008ff027e24 */ /* 0x000fe4000f8e00ff */
[----:B------:R-:W-:-:S05]  /*20ab0*/  IMAD.U32 R3, RZ, RZ, UR9 ;  /* 0x00000009ff037e24 */ /* 0x000fca000f8e00ff */
[----:B------:R0:W5:Y:S01]  /*20ac0*/  @P1 LDG.E R7, desc[UR54][R2.64] ;  /* 0x0000003602071981 */ /* 0x000162000c1e1900 */
[----:B------:R-:W-:Y:S01]  /*20ad0*/  ULDC UR4, c[0x0][0xb88] ;  /* 0x0002e20000047ab9 */ /* 0x000fe20000000800 */
[----:B------:R-:W-:Y:S01]  /*20ae0*/  USHF.R.S32.HI UR10, URZ, 0x1f, UR39 ;  /* 0x0000001f3f0a7899 */ /* 0x000fe20008011427 */
[----:B------:R-:W-:Y:S02]  /*20af0*/  ISETP.GT.AND P0, PT, R195, 0x7f, PT ;  /* 0x0000007fc300780c */ /* 0x000fe40003f04270 */
[----:B--2---:R-:W-:Y:S01]  /*20b00*/  @P2 R2UR UR4, R4 ;  /* 0x00000000040422ca */ /* 0x004fe200000e0000 */
[----:B0-----:R-:W-:-:S14]  /*20b10*/  @P2 BRA `(.L_x_9784) ;  /* 0x0000000000182947 */ /* 0x001fdc0003800000 */
[----:B------:R-:W-:Y:S05]  /*20b20*/  @!P1 BRA `(.L_x_9784) ;  /* 0x0000000000149947 */ /* 0x000fea0003800000 */
[----:B------:R-:W2:Y:S04]  /*20b30*/  LDG.E R4, desc[UR54][R2.64] ;  /* 0x0000003602047981 */ /* 0x000ea8000c1e1900 */
[----:B------:R-:W3:Y:S01]  /*20b40*/  LDG.E R0, desc[UR54][R2.64+0x4] ;  /* 0x0000043602007981 */ /* 0x000ee2000c1e1900 */
[----:B--2---:R-:W-:Y:S02]  /*20b50*/  R2UR UR8, R4 ;  /* 0x00000000040872ca */ /* 0x004fe400000e0000 */
[----:B---3--:R-:W-:-:S13]  /*20b60*/  R2UR UR4, R0 ;  /* 0x00000000000472ca */ /* 0x008fda00000e0000 */
[----:B------:R-:W-:-:S12]  /*20b70*/  UIADD3 UR4, -UR8, UR4, URZ ;  /* 0x0000000408047290 */ /* 0x000fd8000fffe13f */
.L_x_9784:
[----:B------:R-:W-:Y:S01]  /*20b80*/  USHF.R.S32.HI UR8, URZ, 0x1f, UR41 ;  /* 0x0000001f3f087899 */ /* 0x000fe20008011429 */
[----:B------:R-:W-:Y:S01]  /*20b90*/  BSSY B1, `(.L_x_9785) ;  /* 0x000001f000017945 */ /* 0x000fe20003800000 */
[----:B------:R-:W-:Y:S01]  /*20ba0*/  USEL UR12, UR41, URZ, !UP0 ;  /* 0x0000003f290c7287 */ /* 0x000fe2000c000000 */
[----:B------:R-:W-:Y:S01]  /*20bb0*/  SHF.R.S32.HI R187, RZ, 0x1f, R186 ;  /* 0x0000001fffbb7819 */ /* 0x000fe200000114ba */
[----:B------:R-:W-:Y:S01]  /*20bc0*/  USEL UR11, UR8, URZ, !UP0 ;  /* 0x0000003f080b7287 */ /* 0x000fe2000c000000 */
[----:B-----5:R-:W-:Y:S01]  /*20bd0*/  SHF.R.S32.HI R6, RZ, 0x1f, R7 ;  /* 0x0000001fff067819 */ /* 0x020fe20000011407 */
[----:B------:R-:W-:Y:S10]  /*20be0*/  @P0 BRA `(.L_x_9786) ;  /* 0x0000000000640947 */ /* 0x000ff40003800000 */
        /* <DEDUP_REMOVED lines=25> */
.L_x_9786:
[----:B------:R-:W-:Y:S05]  /*20d80*/  BSYNC B1 ;  /* 0x0000000000017941 */ /* 0x000fea0003800000 */
.L_x_9785:
[----:B------:R-:W-:Y:S01]  /*20d90*/  ULDC.64 UR8, c[0x0][0xba0] ;  /* 0x0002e80000087ab9 */ /* 0x000fe20000000a00 */
[----:B------:R-:W-:Y:S01]  /*20da0*/  ULDC.64 UR14, c[0x0][0xbe0] ;  /* 0x0002f800000e7ab9 */ /* 0x000fe20000000a00 */
[----:B------:R-:W-:Y:S01]  /*20db0*/  IMAD R0, R6, UR8, RZ ;  /* 0x0000000806007c24 */ /* 0x000fe2000f8e02ff */
[----:B------:R-:W-:Y:S01]  /*20dc0*/  BSSY B1, `(.L_x_9787) ;  /* 0x0000031000017945 */ /* 0x000fe20003800000 */
[----:B0-----:R-:W-:Y:S01]  /*20dd0*/  IMAD.WIDE.U32 R2, R7, UR8, R186 ;  /* 0x0000000807027c25 */ /* 0x001fe2000f8e00ba */
        /* <DEDUP_REMOVED lines=11> */
[----:B------:R-:W-:Y:S01]  /*20e90*/  VIADD R4, R192, 0x40 ;  /* 0x00000040c0047836 */ /* 0x000fe20000000000 */
[----:B------:R-:W-:Y:S01]  /*20ea0*/  UIMAD UR4, UR12, UR15, UR4 ;  /* 0x0000000f0c0472a4 */ /* 0x000fe2000f8e0204 */
[----:B------:R-:W-:Y:S02]  /*20eb0*/  VIADD R3, R3, UR8 ;  /* 0x0000000803037c36 */ /* 0x000fe40008000000 */
        /* <DEDUP_REMOVED lines=33> */
.L_x_9788:
[----:B------:R-:W-:Y:S05]  /*210d0*/  BSYNC B1 ;  /* 0x0000000000017941 */ /* 0x000fea0003800000 */
.L_x_9787:
[----:B------:R-:W-:Y:S01]  /*210e0*/  BSSY B1, `(.L_x_9789) ;  /* 0x000001b000017945 */ /* 0x000fe20003800000 */
[----:B------:R-:W-:-:S03]  /*210f0*/  ISETP.GE.AND P2, PT, R10, UR9, PT ;  /* 0x000000090a007c0c */ /* 0x000fc6000bf46270 */
[----:B------:R-:W-:Y:S10]  /*21100*/  @P1 BRA `(.L_x_9790) ;  /* 0x0000000000601947 */ /* 0x000ff40003800000 */
[----:B0-----:R-:W-:Y:S01]  /*21110*/  IADD3 R9, P1, R6, 0x20, RZ ;  /* 0x0000002006097810 */ /* 0x001fe20007f3e0ff */
        /* <DEDUP_REMOVED lines=23> */
.L_x_9790:
[----:B------:R-:W-:Y:S05]  /*21290*/  BSYNC B1 ;  /* 0x0000000000017941 */ /* 0x000fea0003800000 */
.L_x_9789:
[----:B------:R-:W-:Y:S04]  /*212a0*/  BSSY B1, `(.L_x_9791) ;  /* 0x000001a000017945 */ /* 0x000fe80003800000 */
[----:B------:R-:W-:Y:S05]  /*212b0*/  @P0 BRA `(.L_x_9792) ;  /* 0x0000000000600947 */ /* 0x000fea0003800000 */
[----:B01----:R-:W-:Y:S01]  /*212c0*/  IADD3 R9, P0, R6, 0x40, RZ ;  /* 0x0000004006097810 */ /* 0x003fe20007f1e0ff */
        /* <DEDUP_REMOVED lines=23> */
.L_x_9792:
[----:B------:R-:W-:Y:S05]  /*21440*/  BSYNC B1 ;  /* 0x0000000000017941 */ /* 0x000fea0003800000 */
.L_x_9791:
        /* <DEDUP_REMOVED lines=25> */
.L_x_9783:
[----:B------:R-:W-:Y:S05]  /*215e0*/  BSYNC B0 ;  /* 0x0000000000007941 */ /* 0x000fea0003800000 */
.L_x_9774:
[----:B------:R-:W-:Y:S02]  /*215f0*/  ULDC UR4, c[0x0][0xd14] ;  /* 0x0003450000047ab9 */ /* 0x000fe40000000800 */
[----:B------:R-:W-:-:S06]  /*21600*/  UISETP.GE.AND UP0, UPT, UR6, UR4, UPT ;  /* 0x000000040600728c */ /* 0x000fcc000bf06270 */
[----:B------:R-:W-:-:S13]  /*21610*/  PLOP3.LUT P0, PT, PT, PT, UP0, 0x80, 0x0 ;  /* 0x000000000000781c */ /* 0x000fda0003f0f008 */
[----:B------:R-:W-:Y:S05]  /*21620*/  @!P0 BRA `(.L_x_9793) ;  /* 0xfffffdfc00d08947 */ /* 0x000fea000383ffff */
[----:B------:R-:W-:Y:S05]  /*21630*/  EXIT ;  /* 0x000000000000794d */ /* 0x000fea0003800000 */
.L_x_9666:
[----:B------:R-:W-:-:S08]  /*21640*/  NOP ;  /* 0x0000000000007918 */ /* 0x000fd00000000000 */
[----:B----4-:R-:W0:-:S00]  /*21650*/  USETMAXREG.DEALLOC.CTAPOOL 0x18 ;  /* 0x00000018000079c8 */ /* 0x010e0000080e0500 */
[----:B0-----:R-:W-:-:S06]  /*21660*/  LOP3.LUT R0, R0, 0x3, RZ, 0xc0, !PT ;  /* 0x0000000300007812 */ /* 0x001fcc00078ec0ff */
[----:B------:R-:W0:Y:S02]  /*21670*/  SHFL.IDX PT, R0, R0, RZ, 0x1f ;  /* 0x00001fff00007589 */ /* 0x000e2400000e0000 */
[----:B0-----:R-:W-:-:S13]  /*21680*/  ISETP.NE.AND P0, PT, R0, RZ, PT ;  /* 0x000000ff0000720c */ /* 0x001fda0003f05270 */
[----:B------:R-:W-:Y:S05]  /*21690*/  @P0 EXIT ;  /* 0x000000000000094d */ /* 0x000fea0003800000 */
[----:B------:R-:W2:Y:S01]  /*216a0*/  LDL.LU R6, [R1+0x460] ;  /* 0x0004600001067983 */ /* 0x000ea20000300800 */
        /* <DEDUP_REMOVED lines=45> */
[----:B------:R2:W-:Y:S01]  /*21980*/  STL [R1+0x460], R6 ;  /* 0x0004600601007387 */ /* 0x0005e20000100800 */
        /* <DEDUP_REMOVED lines=9> */
.L_x_9798:
        /* <DEDUP_REMOVED lines=16> */
.L_x_9797:
[----:B------:R-:W-:Y:S05]  /*21b20*/  BSYNC B0 ;  /* 0x0000000000007941 */ /* 0x000fea0003800000 */
.L_x_9796:
        /* <DEDUP_REMOVED lines=25> */
.L_x_9794:
        /* <DEDUP_REMOVED lines=20> */
.L_x_9799:
        /* <DEDUP_REMOVED lines=34> */
[----:B-1----:R-:W-:-:S04]  /*22020*/  IMAD.MOV R9, RZ, RZ, -R3 ;  /* 0x000000ffff097224 */ /* 0x002fc800078e0a03 */
        /* <DEDUP_REMOVED lines=21> */
.L_x_9795:
[----:B------:R-:W-:Y:S02]  /*22180*/  IMAD.MOV.U32 R17, RZ, RZ, RZ ;  /* 0x000000ffff117224 */ /* 0x000fe400078e00ff */
[----:B------:R-:W-:Y:S02]  /*22190*/  IMAD.U32 R16, RZ, RZ, UR6 ;  /* 0x00000006ff107e24 */ /* 0x000fe4000f8e00ff */
[----:B------:R-:W-:-:S07]  /*221a0*/  IMAD.MOV.U32 R18, RZ, RZ, RZ ;  /* 0x000000ffff127224 */ /* 0x000fce00078e00ff */
.L_x_9800:
[----:B------:R-:W1:Y:S01]  /*221b0*/  S2R R0, SR_TID.X ;  /* 0x0000000000007919 */ /* 0x000e620000002100 */
[----:B------:R-:W-:Y:S01]  /*221c0*/  UMOV UR50, URZ ;  /* 0x0000003f00327c82 */ /* 0x000fe20008000000 */
        /* <DEDUP_REMOVED lines=10> */
[----:B------:R1:W-:Y:S07]  /*22270*/  STL [R1+0x464], R0 ;  /* 0x0004640001007387 */ /* 0x0003ee0000100800 */
[----:B------:R-:W-:Y:S05]  /*22280*/  @P0 BRA `(.L_x_9801) ;  /* 0x0000004000280947 */ /* 0x000fea0003800000 */
[----:B-1----:R-:W-:Y:S01]  /*22290*/  IMAD.MOV.U32 R0, RZ, RZ, 0x1 ;  /* 0x00000001ff007424 */ /* 0x002fe200078e00ff */
[----:B------:R1:W-:Y:S01]  /*222a0*/  STL [R1+0x460], RZ ;  /* 0x000460ff01007387 */ /* 0x0003e20000100800 */
[----:B------:R-:W-:Y:S01]  /*222b0*/  ULDC UR49, c[0x0][0xc] ;  /* 0x0000030000317ab9 */ /* 0x000fe20000000800 */
[----:B------:R-:W-:Y:S01]  /*222c0*/  ULDC.64 UR52, c[0x0][0x198] ;  /* 0x0000660000347ab9 */ /* 0x000fe20000000a00 */
[----:B------:R-:W-:Y:S01]  /*222d0*/  UMOV UR50, URZ ;  /* 0x0000003f00327c82 */ /* 0x000fe20008000000 */
[----:B------:R1:W-:Y:S04]  /*222e0*/  STL [R1+0x464], R0 ;  /* 0x0004640001007387 */ /* 0x0003e80000100800 */
.L_x_9875:
[----:B------:R-:W-:Y:S05]  /*222f0*/  YIELD ;  /* 0x0000000000007946 */ /* 0x000fea0003800000 */
[----:B------:R-:W-:Y:S01]  /*22300*/  ULDC.64 UR4, c[0x0][0xb20] ;  /* 0x0002c80000047ab9 */ /* 0x000fe20000000a00 */
[----:B-1----:R-:W-:Y:S01]  /*22310*/  IMAD.MOV.U32 R0, RZ, RZ, RZ ;  /* 0x000000ffff007224 */ /* 0x002fe200078e00ff */
[----:B------:R-:W-:Y:S01]  /*22320*/  ISETP.NE.U32.AND P0, PT, RZ, UR4, PT ;  /* 0x00000004ff007c0c */ /* 0x000fe2000bf05070 */
[----:B------:R-:W-:Y:S01]  /*22330*/  IMAD.MOV.U32 R4, RZ, RZ, RZ ;  /* 0x000000ffff047224 */ /* 0x000fe200078e00ff */
        /* <DEDUP_REMOVED lines=21> */
[----:B------:R-:W-:Y:S01]  /*22490*/  USEL UR4, UR4, 0x1, UP0 ;  /* 0x0000000104047887 */ /* 0x000fe20008000000 */
[----:B------:R-:W-:-:S03]  /*224a0*/  ISETP.NE.U32.AND P0, PT, RZ, UR6, PT ;  /* 0x00000006ff007c0c */ /* 0x000fc6000bf05070 */
[----:B------:R-:W-:Y:S01]  /*224b0*/  UIMAD UR4, UR4, UR5, URZ ;  /* 0x00000005040472a4 */ /* 0x000fe2000f8e023f */
[----:B------:R-:W-:Y:S01]  /*224c0*/  ISETP.NE.AND.EX P0, PT, RZ, UR7, PT, P0 ;  /* 0x00000007ff007c0c */ /* 0x000fe2000bf05300 */
[----:B--2---:R1:W-:Y:S02]  /*224d0*/  STL [R1+0x47c], R4 ;  /* 0x00047c0401007387 */ /* 0x0043e40000100800 */
[----:B-1----:R-:W1:Y:S02]  /*224e0*/  @P1 LDC.64 R4, c[0x0][0xb10] ;  /* 0x0002c400ff041b82 */ /* 0x002e640000000a00 */
[----:B-1----:R-:W-:-:S05]  /*224f0*/  @P1 IMAD.WIDE R4, R19, 0x4, R4 ;  /* 0x0000000413041825 */ /* 0x002fca00078e0204 */
[----:B------:R1:W5:Y:S02]  /*22500*/  @P1 LDG.E R6, desc[UR54][R4.64] ;  /* 0x0000003604061981 */ /* 0x000364000c1e1900 */
[----:B-1----:R-:W-:Y:S01]  /*22510*/  IMAD.U32 R4, RZ, RZ, UR4 ;  /* 0x00000004ff047e24 */ /* 0x002fe2000f8e00ff */
[----:B------:R-:W-:Y:S06]  /*22520*/  @P1 BRA `(.L_x_9802) ;  /* 0x0000000000101947 */ /* 0x000fec0003800000 */
[----:B------:R-:W-:Y:S05]  /*22530*/  @!P2 BRA `(.L_x_9802) ;  /* 0x00000000000ca947 */ /* 0x000fea0003800000 */
[----:B------:R-:W2:Y:S04]  /*22540*/  LDG.E R5, desc[UR54][R2.64] ;  /* 0x0000003602057981 */ /* 0x000ea8000c1e1900 */
[----:B-----5:R-:W2:Y:S02]  /*22550*/  LDG.E R6, desc[UR54][R2.64+0x4] ;  /* 0x0000043602067981 */ /* 0x020ea4000c1e1900 */
[----:B--2---:R-:W-:-:S07]  /*22560*/  IMAD.IADD R6, R6, 0x1, -R5 ;  /* 0x0000000106067824 */ /* 0x004fce00078e0a05 */
.L_x_9802:
        /* <DEDUP_REMOVED lines=14> */
.L_x_9803:
[----:B------:R-:W-:Y:S05]  /*22650*/  @!P0 BRA `(.L_x_9804) ;  /* 0x00000000000c8947 */ /* 0x000fea0003800000 */
[----:B-1----:R-:W2:Y:S04]  /*22660*/  LDG.E R5, desc[UR54][R2.64] ;  /* 0x0000003602057981 */ /* 0x002ea8000c1e1900 */
[----:B------:R-:W2:Y:S02]  /*22670*/  LDG.E R4, desc[UR54][R2.64+0x4] ;  /* 0x0000043602047981 */ /* 0x000ea4000c1e1900 */
[----:B--2---:R-:W-:-:S07]  /*22680*/  IMAD.IADD R4, R4, 0x1, -R5 ;  /* 0x0000000104047824 */ /* 0x004fce00078e0a05 */
.L_x_9804:
        /* <DEDUP_REMOVED lines=18> */
.L_x_9807:
[----:B------:R-:W-:-:S13]  /*227b0*/  ISETP.NE.AND P1, PT, R3, 0x1, PT ;  /* 0x000000010300780c */ /* 0x000fda0003f25270 */
[----:B-1----:R-:W1:Y:S02]  /*227c0*/  @P1 LDC.64 R4, c[0x0][0xae0] ;  /* 0x0002b800ff041b82 */ /* 0x002e640000000a00 */
[----:B-1----:R-:W-:-:S05]  /*227d0*/  @P1 IMAD.HI.U32 R4, R0, R4, RZ ;  /* 0x0000000400041227 */ /* 0x002fca00078e00ff */
[----:B------:R-:W-:-:S07]  /*227e0*/  @P1 SHF.R.U32.HI R0, RZ, R5, R4 ;  /* 0x00000005ff001219 */ /* 0x000fce0000011604 */
.L_x_9808:
[----:B------:R-:W-:Y:S05]  /*227f0*/  BSYNC B0 ;  /* 0x0000000000007941 */ /* 0x000fea0003800000 */
.L_x_9806:
[----:B------:R-:W-:-:S05]  /*22800*/  IMAD R5, R0, R3, R3 ;  /* 0x0000000300057224 */ /* 0x000fca00078e0203 */
[----:B------:R-:W-:-:S07]  /*22810*/  VIMNMX R2, R2, R5, PT ;  /* 0x0000000502027248 */ /* 0x000fce0003fe0100 */
.L_x_9805:
[----:B------:R-:W-:Y:S01]  /*22820*/  VIADD R2, R2, 0x5f ;  /* 0x0000005f02027836 */ /* 0x000fe20000000000 */
[----:B------:R-:W-:Y:S01]  /*22830*/  ULDC UR4, c[0x0][0xad4] ;  /* 0x0002b50000047ab9 */ /* 0x000fe20000000800 */
[----:B------:R-:W-:Y:S02]  /*22840*/  VIADD R0, R7, 0x5f ;  /* 0x0000005f07007836 */ /* 0x000fe40000000000 */
[----:B------:R-:W-:-:S04]  /*22850*/  IMAD.HI R2, R2, 0x2aaaaaab, RZ ;  /* 0x2aaaaaab02027827 */ /* 0x000fc800078e02ff */
[----:B------:R-:W-:Y:S01]  /*22860*/  IMAD.HI R0, R0, 0x2aaaaaab, RZ ;  /* 0x2aaaaaab00007827 */ /* 0x000fe200078e02ff */
[----:B-1----:R-:W-:-:S03]  /*22870*/  SHF.R.U32.HI R5, RZ, 0x1f, R2 ;  /* 0x0000001fff057819 */ /* 0x002fc60000011602 */
[----:B------:R-:W-:Y:S01]  /*22880*/  IMAD R6, R17, 0x80, -R6 ;  /* 0x0000008011067824 */ /* 0x000fe200078e0a06 */
[----:B------:R-:W-:Y:S02]  /*22890*/  LEA.HI.SX32 R2, R2, R5, 0x1c ;  /* 0x0000000502027211 */ /* 0x000fe400078fe2ff */
[----:B------:R-:W-:Y:S01]  /*228a0*/  SHF.R.U32.HI R5, RZ, 0x1f, R0 ;  /* 0x0000001fff057819 */ /* 0x000fe20000011600 */
[----:B------:R-:W-:-:S03]  /*228b0*/  IMAD.IADD R6, R7, 0x1, R6 ;  /* 0x0000000107067824 */ /* 0x000fc600078e0206 */
        /* <DEDUP_REMOVED lines=15> */
.L_x_9811:
[----:B------:R-:W-:-:S13]  /*229b0*/  ISETP.NE.AND P0, PT, R3, 0x1, PT ;  /* 0x000000010300780c */ /* 0x000fda0003f05270 */
[----:B------:R-:W2:Y:S02]  /*229c0*/  @P0 LDC.64 R4, c[0x0][0xae0] ;  /* 0x0002b800ff040b82 */ /* 0x000ea40000000a00 */
[----:B--2---:R-:W-:-:S05]  /*229d0*/  @P0 IMAD.HI.U32 R4, R6, R4, RZ ;  /* 0x0000000406040227 */ /* 0x004fca00078e00ff */
[----:B------:R-:W-:-:S07]  /*229e0*/  @P0 SHF.R.U32.HI R6, RZ, R5, R4 ;  /* 0x00000005ff060219 */ /* 0x000fce0000011604 */
.L_x_9812:
[----:B------:R-:W-:Y:S05]  /*229f0*/  BSYNC B0 ;  /* 0x0000000000007941 */ /* 0x000fea0003800000 */
.L_x_9810:
[----:B------:R-:W-:-:S05]  /*22a00*/  IMAD R3, R6, R3, RZ ;  /* 0x0000000306037224 */ /* 0x000fca00078e02ff */
[----:B------:R-:W-:-:S07]  /*22a10*/  VIMNMX R0, R0, R3, !PT ;  /* 0x0000000300007248 */ /* 0x000fce0007fe0100 */
.L_x_9809:
        /* <DEDUP_REMOVED lines=25> */
.L_x_9814:
        /* <DEDUP_REMOVED lines=14> */
[----:B------:R-:W-:Y:S02]  /*22c90*/  IMAD.U32 R6, RZ, RZ, UR8 ;  /* 0x00000008ff067e24 */ /* 0x000fe4000f8e00ff */
[----:B------:R-:W-:-:S02]  /*22ca0*/  IMAD.U32 R7, RZ, RZ, UR9 ;  /* 0x00000009ff077e24 */ /* 0x000fc4000f8e00ff */
[----:B------:R-:W-:Y:S02]  /*22cb0*/  IMAD.U32 R10, RZ, RZ, UR4 ;  /* 0x00000004ff0a7e24 */ /* 0x000fe4000f8e00ff */
[----:B0-----:R-:W-:Y:S02]  /*22cc0*/  IMAD.U32 R11, RZ, RZ, UR5 ;  /* 0x00000005ff0b7e24 */ /* 0x001fe4000f8e00ff */
[----:B-1----:R-:W-:Y:S02]  /*22cd0*/  IMAD.MOV.U32 R8, RZ, RZ, 0x70 ;  /* 0x00000070ff087424 */ /* 0x002fe400078e00ff */
[----:B------:R-:W-:Y:S02]  /*22ce0*/  IMAD.MOV.U32 R12, RZ, RZ, 0x1 ;  /* 0x00000001ff0c7424 */ /* 0x000fe400078e00ff */
[----:B------:R-:W-:-:S07]  /*22cf0*/  IMAD.MOV.U32 R13, RZ, RZ, RZ ;  /* 0x000000ffff0d7224 */ /* 0x000fce00078e00ff */
[----:B------:R-:W-:-:S07]  /*22d00*/  LEPC R20, `(.L_x_9816) ;  /* 0x000000001014794e */ /* 0x000fce0000000000 */
[----:B--2---:R-:W-:Y:S05]  /*22d10*/  CALL.ABS.NOINC R2 ;  /* 0x0000000002007343 */ /* 0x004fea0003c00000 */
.L_x_9816:
        /* <DEDUP_REMOVED lines=14> */
[----:B0-----:R-:W-:Y:S02]  /*22e00*/  IMAD.U32 R11, RZ, RZ, UR5 ;  /* 0x00000005ff0b7e24 */ /* 0x001fe4000f8e00ff */
[----:B-1----:R-:W-:Y:S02]  /*22e10*/  IMAD.MOV.U32 R8, RZ, RZ, 0x70 ;  /* 0x00000070ff087424 */ /* 0x002fe400078e00ff */
[----:B------:R-:W-:Y:S02]  /*22e20*/  IMAD.MOV.U32 R12, RZ, RZ, 0x1 ;  /* 0x00000001ff0c7424 */ /* 0x000fe400078e00ff */
[----:B--2---:R-:W-:-:S07]  /*22e30*/  IMAD.MOV.U32 R13, RZ, RZ, RZ ;  /* 0x000000ffff0d7224 */ /* 0x004fce00078e00ff */
[----:B------:R-:W-:-:S07]  /*22e40*/  LEPC R20, `(.L_x_9818) ;  /* 0x000000001014794e */ /* 0x000fce0000000000 */
[----:B---3--:R-:W-:Y:S05]  /*22e50*/  CALL.ABS.NOINC R2 ;  /* 0x0000000002007343 */ /* 0x008fea0003c00000 */
.L_x_9818:
        /* <DEDUP_REMOVED lines=16> */
.L_x_9817:
[----:B------:R-:W2:Y:S01]  /*22f60*/  LDL.LU R7, [R1+0x47c] ;  /* 0x00047c0001077983 */ /* 0x000ea20000300800 */
[----:B------:R-:W3:Y:S01]  /*22f70*/  LDC R0, c[0x0][0x428] ;  /* 0x00010a00ff007b82 */ /* 0x000ee20000000800 */
[----:B------:R-:W-:Y:S01]  /*22f80*/  ULDC.64 UR4, c[0x0][0xaf0] ;  /* 0x0002bc0000047ab9 */ /* 0x000fe20000000a00 */
[----:B------:R-:W4:Y:S01]  /*22f90*/  S2R R4, SR_TID.X ;  /* 0x0000000000047919 */ /* 0x000f220000002100 */
[----:B---3--:R-:W-:Y:S01]  /*22fa0*/  ISETP.NE.AND P0, PT, R0, 0x1, PT ;  /* 0x000000010000780c */ /* 0x008fe20003f05270 */
[----:B------:R-:W-:Y:S01]  /*22fb0*/  IMAD.MOV.U32 R0, RZ, RZ, R18 ;  /* 0x000000ffff007224 */ /* 0x000fe200078e0012 */
[----:B----4-:R-:W-:Y:S01]  /*22fc0*/  LOP3.LUT R6, R4, 0x1f, RZ, 0xc0, !PT ;  /* 0x0000001f04067812 */ /* 0x010fe200078ec0ff */
[----:B------:R-:W-:-:S10]  /*22fd0*/  IMAD.MOV.U32 R4, RZ, RZ, R19 ;  /* 0x000000ffff047224 */ /* 0x000fd400078e0013 */
        /* <DEDUP_REMOVED lines=20> */
.L_x_9819:
        /* <DEDUP_REMOVED lines=19> */
.L_x_9891:
[----:B------:R-:W-:Y:S01]  /*23250*/  UMOV UR4, 0xffffffff ;  /* 0xffffffff00047882 */ /* 0x000fe20000000000 */
[----:B------:R-:W-:Y:S02]  /*23260*/  SHF.R.S32.HI R5, RZ, 0x1f, R4 ;  /* 0x0000001fff057819 */ /* 0x000fe40000011404 */
[----:B------:R-:W-:Y:S05]  /*23270*/  BRA.DIV UR4, `(.L_x_9821) ;  /* 0x0000003604f47947 */ /* 0x000fea000b800000 */
[----:B------:R-:W-:-:S13]  /*23280*/  ELECT P6, URZ, PT ;  /* 0x00000000003f782f */ /* 0x000fda00038c0000 */
.L_x_9894:
        /* <DEDUP_REMOVED lines=22> */
.L_x_9823:
[----:B------:R-:W2:Y:S01]  /*233f0*/  LDL R9, [R1+0x460] ;  /* 0x0004600001097983 */ /* 0x000ea20000100800 */
        /* <DEDUP_REMOVED lines=8> */
.L_x_9895:
        /* <DEDUP_REMOVED lines=11> */
.L_x_9825:
[----:B------:R-:W2:Y:S01]  /*23530*/  LDL R11, [R1+0x460] ;  /* 0x00046000010b7983 */ /* 0x000ea20000100800 */
        /* <DEDUP_REMOVED lines=21> */
.L_x_9822:
        /* <DEDUP_REMOVED lines=26> */
[----:B-1----:R-:W-:Y:S01]  /*23830*/  IMAD.MOV.U32 R6, RZ, RZ, 0x10000 ;  /* 0x00010000ff067424 */ /* 0x002fe200078e00ff */
        /* <DEDUP_REMOVED lines=27> */
[----:B-1----:R-:W-:Y:S01]  /*239f0*/  NOP ;  /* 0x0000000000007918 */ /* 0x002fe20000000000 */
.L_x_9827:
[----:B------:R-:W-:Y:S05]  /*23a00*/  BSYNC B0 ;  /* 0x0000000000007941 */ /* 0x000fea0003800000 */
.L_x_9826:
        /* <DEDUP_REMOVED lines=8> */
.L_x_9896:
[----:B------:R-:W-:Y:S01]  /*23a90*/  ULDC.64 UR46, c[0x0][0x3f8] ;  /* 0x0000fe00002e7ab9 */ /* 0x000fe20000000a00 */
[----:B------:R-:W-:Y:S01]  /*23aa0*/  ULDC.64 UR38, c[0x0][0x408] ;  /* 0x0001020000267ab9 */ /* 0x000fe20000000a00 */
[----:B------:R-:W-:Y:S04]  /*23ab0*/  BSSY B0, `(.L_x_9829) ;  /* 0x000003b000007945 */ /* 0x000fe80003800000 */
[----:B------:R-:W-:Y:S05]  /*23ac0*/  @!P6 BRA `(.L_x_9830) ;  /* 0x0000000000e4e947 */ /* 0x000fea0003800000 */
[----:B-1----:R-:W2:Y:S01]  /*23ad0*/  LDL R9, [R1+0x460] ;  /* 0x0004600001097983 */ /* 0x002ea20000100800 */
        /* <DEDUP_REMOVED lines=8> */
.L_x_9897:
        /* <DEDUP_REMOVED lines=11> */
.L_x_9832:
[----:B0-----:R-:W2:Y:S01]  /*23c10*/  LDL R6, [R1+0x460] ;  /* 0x0004600001067983 */ /* 0x001ea20000100800 */
        /* <DEDUP_REMOVED lines=36> */
.L_x_9830:
[----:B------:R-:W-:Y:S05]  /*23e60*/  BSYNC B0 ;  /* 0x0000000000007941 */ /* 0x000fea0003800000 */
.L_x_9829:
        /* <DEDUP_REMOVED lines=14> */
[----:B0-----:R-:W2:Y:S04]  /*23f50*/  LDL.LU R11, [R1+0x460] ;  /* 0x00046000010b7983 */ /* 0x001ea80000300800 */
[----:B------:R-:W3:Y:S01]  /*23f60*/  LDL.LU R13, [R1+0x464] ;  /* 0x00046400010d7983 */ /* 0x000ee20000300800 */
[----:B------:R-:W-:Y:S01]  /*23f70*/  BSSY B2, `(.L_x_9837) ;  /* 0x0000070000027945 */ /* 0x000fe20003800000 */
[----:B--2---:R-:W-:-:S05]  /*23f80*/  VIADD R6, R11, 0x1 ;  /* 0x000000010b067836 */ /* 0x004fca0000000000 */
[----:B------:R-:W-:-:S04]  /*23f90*/  ISETP.NE.AND P0, PT, R6, 0x2, PT ;  /* 0x000000020600780c */ /* 0x000fc80003f05270 */
[----:B------:R-:W-:Y:S02]  /*23fa0*/  SEL R9, RZ, 0x1, P0 ;  /* 0x00000001ff097807 */ /* 0x000fe40000000000 */
[----:B------:R-:W-:Y:S02]  /*23fb0*/  SEL R14, R6, RZ, P0 ;  /* 0x000000ff060e7207 */ /* 0x000fe40000000000 */
[----:B---3--:R-:W-:-:S03]  /*23fc0*/  LOP3.LUT R13, R13, R9, RZ, 0x3c, !PT ;  /* 0x000000090d0d7212 */ /* 0x008fc600078e3cff */
[----:B------:R0:W-:Y:S04]  /*23fd0*/  STL [R1+0x460], R14 ;  /* 0x0004600e01007387 */ /* 0x0001e80000100800 */
[----:B------:R0:W-:Y:S01]  /*23fe0*/  STL [R1+0x464], R13 ;  /* 0x0004640d01007387 */ /* 0x0001e20000100800 */
        /* <DEDUP_REMOVED lines=22> */
.L_x_9839:
[----:B-1----:R-:W1:Y:S01]  /*24150*/  S2R R3, SR_CgaCtaId ;  /* 0x0000000000037919 */ /* 0x002e620000008800 */
[----:B------:R-:W-:-:S04]  /*24160*/  MOV R2, 0x400 ;  /* 0x0000040000027802 */ /* 0x000fc80000000f00 */
[----:B-1----:R-:W-:Y:S02]  /*24170*/  LEA R2, R3, R2, 0x18 ;  /* 0x0000000203027211 */ /* 0x002fe400078ec0ff */
[----:B------:R-:W-:-:S03]  /*24180*/  SHF.L.U32 R3, R13, 0x1f, RZ ;  /* 0x0000001f0d037819 */ /* 0x000fc600000006ff */
[----:B------:R-:W-:-:S04]  /*24190*/  IMAD R2, R14, 0x8, R2 ;  /* 0x000000080e027824 */ /* 0x000fc800078e0202 */
[----:B------:R-:W1:Y:S02]  /*241a0*/  SYNCS.PHASECHK.TRANS64.TRYWAIT P0, [R2+URZ+0x32440], R3 ;  /* 0x03244003020075a7 */ /* 0x000e64000800017f */
[----:B-1----:R-:W-:Y:S05]  /*241b0*/  @!P0 BRA `(.L_x_9840) ;  /* 0x00000028008c8947 */ /* 0x002fea0003800000 */
.L_x_9898:
        /* <DEDUP_REMOVED lines=11> */
.L_x_9841:
[----:B------:R-:W2:Y:S01]  /*24270*/  LDL R6, [R1+0x460] ;  /* 0x0004600001067983 */ /* 0x000ea20000100800 */
        /* <DEDUP_REMOVED lines=21> */
.L_x_9899:
        /* <DEDUP_REMOVED lines=8> */
.L_x_9843:
[----:B-12---:R-:W2:Y:S01]  /*24450*/  LDL R3, [R1+0x460] ;  /* 0x0004600001037983 */ /* 0x006ea20000100800 */
        /* <DEDUP_REMOVED lines=33> */
.L_x_9838:
[----:B------:R-:W-:Y:S05]  /*24670*/  BSYNC B2 ;  /* 0x0000000000027941 */ /* 0x000fea0003800000 */
.L_x_9837:
[----:B------:R-:W2:Y:S02]  /*24680*/  LDL R2, [R1+0x478] ;  /* 0x0004780001027983 */ /* 0x000ea40000100800 */
[----:B--2---:R-:W-:-:S07]  /*24690*/  VIADD R8, R2, 0xfffffffd ;  /* 0xfffffffd02087836 */ /* 0x004fce0000000000 */
.L_x_9836:
[----:B------:R-:W-:Y:S05]  /*246a0*/  BSYNC B1 ;  /* 0x0000000000017941 */ /* 0x000fea0003800000 */
.L_x_9835:
[----:B------:R-:W2:Y:S01]  /*246b0*/  LDL.LU R2, [R1+0x478] ;  /* 0x0004780001027983 */ /* 0x000ea20000300800 */
[----:B------:R-:W-:Y:S01]  /*246c0*/  VIADD R10, R10, 0xfffffffe ;  /* 0xfffffffe0a0a7836 */ /* 0x000fe20000000000 */
[----:B--2---:R-:W-:-:S04]  /*246d0*/  LOP3.LUT R3, RZ, R2, RZ, 0x33, !PT ;  /* 0x00000002ff037212 */ /* 0x004fc800078e33ff */
[----:B------:R-:W-:-:S13]  /*246e0*/  ISETP.NE.AND P0, PT, R10, R3, PT ;  /* 0x000000030a00720c */ /* 0x000fda0003f05270 */
[----:B------:R-:W-:Y:S05]  /*246f0*/  @!P0 BRA `(.L_x_9834) ;  /* 0x0000000c00948947 */ /* 0x000fea0003800000 */
.L_x_9858:
[----:B------:R-:W2:Y:S04]  /*24700*/  LDL.LU R3, [R1+0x460] ;  /* 0x0004600001037983 */ /* 0x000ea80000300800 */
        /* <DEDUP_REMOVED lines=13> */
[----:B------:R-:W1:Y:S01]  /*247e0*/  LDC R12, c[0x0][0x41c] ;  /* 0x00010700ff0c7b82 */ /* 0x000e620000000800 */
[----:B0-----:R-:W-:Y:S02]  /*247f0*/  IMAD.MOV.U32 R11, RZ, RZ, R8 ;  /* 0x000000ffff0b7224 */ /* 0x001fe400078e0008 */
        /* <DEDUP_REMOVED lines=15> */
.L_x_9846:
[----:B------:R-:W2:Y:S01]  /*248f0*/  S2R R3, SR_CgaCtaId ;  /* 0x0000000000037919 */ /* 0x000ea20000008800 */
[----:B------:R-:W-:-:S04]  /*24900*/  MOV R2, 0x400 ;  /* 0x0000040000027802 */ /* 0x000fc80000000f00 */
[----:B--2---:R-:W-:Y:S02]  /*24910*/  LEA R2, R3, R2, 0x18 ;  /* 0x0000000203027211 */ /* 0x004fe400078ec0ff */
[----:B------:R-:W-:-:S03]  /*24920*/  SHF.L.U32 R3, R10, 0x1f, RZ ;  /* 0x0000001f0a037819 */ /* 0x000fc600000006ff */
[----:B------:R-:W-:-:S04]  /*24930*/  IMAD R2, R9, 0x8, R2 ;  /* 0x0000000809027824 */ /* 0x000fc800078e0202 */
[----:B------:R-:W2:Y:S02]  /*24940*/  SYNCS.PHASECHK.TRANS64.TRYWAIT P0, [R2+URZ+0x32440], R3 ;  /* 0x03244003020075a7 */ /* 0x000ea4000800017f */
[----:B--2---:R-:W-:Y:S05]  /*24950*/  @!P0 BRA `(.L_x_9847) ;  /* 0x0000002000cc8947 */ /* 0x004fea0003800000 */
.L_x_9900:
        /* <DEDUP_REMOVED lines=11> */
.L_x_9848:
[----:B0-----:R-:W3:Y:S01]  /*24a10*/  LDL R11, [R1+0x468] ;  /* 0x00046800010b7983 */ /* 0x001ee20000100800 */
        /* <DEDUP_REMOVED lines=20> */
.L_x_9901:
        /* <DEDUP_REMOVED lines=8> */
.L_x_9850:
        /* <DEDUP_REMOVED lines=33> */
.L_x_9845:
[----:B------:R-:W-:Y:S05]  /*24df0*/  BSYNC B1 ;  /* 0x0000000000017941 */ /* 0x000fea0003800000 */
.L_x_9844:
[----:B------:R-:W-:Y:S01]  /*24e00*/  VIADD R9, R9, 0x1 ;  /* 0x0000000109097836 */ /* 0x000fe20000000000 */
[----:B------:R-:W-:Y:S04]  /*24e10*/  BSSY B1, `(.L_x_9851) ;  /* 0x000006f000017945 */ /* 0x000fe80003800000 */
[----:B------:R-:W-:-:S04]  /*24e20*/  ISETP.NE.AND P0, PT, R9, 0x2, PT ;  /* 0x000000020900780c */ /* 0x000fc80003f05270 */
[----:B------:R-:W-:Y:S02]  /*24e30*/  SEL R3, RZ, 0x1, P0 ;  /* 0x00000001ff037807 */ /* 0x000fe40000000000 */
[----:B------:R-:W-:Y:S01]  /*24e40*/  SEL R12, R9, RZ, P0 ;  /* 0x000000ff090c7207 */ /* 0x000fe20000000000 */
[----:B------:R-:W-:Y:S01]  /*24e50*/  VIADD R9, R8, 0xffffffff ;  /* 0xffffffff08097836 */ /* 0x000fe20000000000 */
[----:B0-----:R-:W-:-:S03]  /*24e60*/  LOP3.LUT R11, R10, R3, RZ, 0x3c, !PT ;  /* 0x000000030a0b7212 */ /* 0x001fc600078e3cff */
[----:B------:R0:W-:Y:S04]  /*24e70*/  STL [R1+0x460], R12 ;  /* 0x0004600c01007387 */ /* 0x0001e80000100800 */
[----:B------:R0:W-:Y:S01]  /*24e80*/  STL [R1+0x464], R11 ;  /* 0x0004640b01007387 */ /* 0x0001e20000100800 */
[----:B------:R-:W-:Y:S05]  /*24e90*/  @!P6 BRA `(.L_x_9852) ;  /* 0x000000040098e947 */ /* 0x000fea0003800000 */
        /* <DEDUP_REMOVED lines=20> */
.L_x_9853:
[----:B------:R-:W2:Y:S01]  /*24fe0*/  S2R R3, SR_CgaCtaId ;  /* 0x0000000000037919 */ /* 0x000ea20000008800 */
[----:B------:R-:W-:-:S04]  /*24ff0*/  MOV R2, 0x400 ;  /* 0x0000040000027802 */ /* 0x000fc80000000f00 */
[----:B--2---:R-:W-:Y:S02]  /*25000*/  LEA R2, R3, R2, 0x18 ;  /* 0x0000000203027211 */ /* 0x004fe400078ec0ff */
[----:B------:R-:W-:-:S03]  /*25010*/  SHF.L.U32 R3, R11, 0x1f, RZ ;  /* 0x0000001f0b037819 */ /* 0x000fc600000006ff */
[----:B------:R-:W-:-:S04]  /*25020*/  IMAD R2, R12, 0x8, R2 ;  /* 0x000000080c027824 */ /* 0x000fc800078e0202 */
[----:B------:R-:W2:Y:S02]  /*25030*/  SYNCS.PHASECHK.TRANS64.TRYWAIT P0, [R2+URZ+0x32440], R3 ;  /* 0x03244003020075a7 */ /* 0x000ea4000800017f */
[----:B--2---:R-:W-:Y:S05]  /*25040*/  @!P0 BRA `(.L_x_9854) ;  /* 0x0000001c00388947 */ /* 0x004fea0003800000 */
.L_x_9902:
        /* <DEDUP_REMOVED lines=11> */
.L_x_9855:
[----:B------:R-:W3:Y:S01]  /*25100*/  LDL R6, [R1+0x460] ;  /* 0x0004600001067983 */ /* 0x000ee20000100800 */
        /* <DEDUP_REMOVED lines=21> */
.L_x_9903:
        /* <DEDUP_REMOVED lines=8> */
.L_x_9857:
[----:B0-2---:R-:W2:Y:S01]  /*252e0*/  LDL R3, [R1+0x460] ;  /* 0x0004600001037983 */ /* 0x005ea20000100800 */
        /* <DEDUP_REMOVED lines=33> */
.L_x_9852:
[----:B------:R-:W-:Y:S05]  /*25500*/  BSYNC B1 ;  /* 0x0000000000017941 */ /* 0x000fea0003800000 */
.L_x_9851:
[----:B------:R-:W2:Y:S01]  /*25510*/  LDL R2, [R1+0x46c] ;  /* 0x00046c0001027983 */ /* 0x000ea20000100800 */
[----:B------:R-:W-:Y:S01]  /*25520*/  VIADD R8, R8, 0xfffffffe ;  /* 0xfffffffe08087836 */ /* 0x000fe20000000000 */
[----:B--2---:R-:W-:-:S13]  /*25530*/  ISETP.GT.AND P0, PT, R9, R2, PT ;  /* 0x000000020900720c */ /* 0x004fda0003f04270 */
[----:B------:R-:W-:Y:S05]  /*25540*/  @P0 BRA `(.L_x_9858) ;  /* 0xfffffff0006c0947 */ /* 0x000fea000383ffff */
.L_x_9834:
[----:B------:R-:W-:Y:S05]  /*25550*/  BSYNC B0 ;  /* 0x0000000000007941 */ /* 0x000fea0003800000 */
.L_x_9833:
[----:B------:R-:W2:Y:S01]  /*25560*/  LDL.LU R3, [R1+0x460] ;  /* 0x0004600001037983 */ /* 0x000ea20000300800 */
        /* <DEDUP_REMOVED lines=8> */
[----:B------:R1:W-:Y:S01]  /*255f0*/  STL [R1+0x460], R2 ;  /* 0x0004600201007387 */ /* 0x0003e20000100800 */
        /* <DEDUP_REMOVED lines=8> */
[----:B------:R-:W1:Y:S02]  /*25680*/  S2R R6, SR_LTMASK ;  /* 0x0000000000067919 */ /* 0x000e640000003900 */
[----:B-1----:R-:W-:-:S04]  /*25690*/  LOP3.LUT R6, R6, UR4, RZ, 0xc0, !PT ;  /* 0x0000000406067c12 */ /* 0x002fc8000f8ec0ff */
[----:B------:R-:W1:Y:S01]  /*256a0*/  POPC R7, R6 ;  /* 0x0000000600077309 */ /* 0x000e620000000000 */
[----:B--2---:R-:W1:Y:S02]  /*256b0*/  SHFL.IDX PT, R4, R3, R4, 0x1f ;  /* 0x00001f0403047589 */ /* 0x004e6400000e0000 */
[----:B-1----:R-:W-:-:S07]  /*256c0*/  IADD3 R16, R4, UR49, R7 ;  /* 0x0000003104107c10 */ /* 0x002fce000fffe007 */
.L_x_9860:
[----:B------:R-:W-:Y:S05]  /*256d0*/  BSYNC B0 ;  /* 0x0000000000007941 */ /* 0x000fea0003800000 */
.L_x_9859:
[----:B-1----:R-:W2:Y:S02]  /*256e0*/  LDL.LU R2, [R1+0x464] ;  /* 0x0004640001027983 */ /* 0x002ea40000300800 */
[----:B--2---:R-:W-:-:S05]  /*256f0*/  LOP3.LUT R2, R2, R0, RZ, 0x3c, !PT ;  /* 0x0000000002027212 */ /* 0x004fca00078e3cff */
[----:B------:R1:W-:Y:S02]  /*25700*/  STL [R1+0x464], R2 ;  /* 0x0004640201007387 */ /* 0x0003e40000100800 */
.L_x_9815:
[----:B------:R-:W-:Y:S05]  /*25710*/  BSYNC B6 ;  /* 0x0000000000067941 */ /* 0x000fea0003800000 */
.L_x_9813:
[----:B------:R-:W-:-:S03]  /*25720*/  UMOV UR4, 0xffffffff ;  /* 0xffffffff00047882 */ /* 0x000fc60000000000 */
[----:B------:R-:W-:Y:S05]  /*25730*/  BRA.DIV UR4, `(.L_x_9861) ;  /* 0x0000001604a47947 */ /* 0x000fea000b800000 */
[----:B------:R2:W3:Y:S04]  /*25740*/  SHFL.IDX PT, R4, R16, RZ, 0x1f ;  /* 0x00001fff10047589 */ /* 0x0004e800000e0000 */
[----:B------:R2:W4:Y:S02]  /*25750*/  SHFL.IDX PT, R6, R16, 0x1, 0x1f ;  /* 0x00201f0010067f89 */ /* 0x00052400000e0000 */
.L_x_9907:
[----:B------:R-:W5:Y:S01]  /*25760*/  S2R R0, SR_TID.X ;  /* 0x0000000000007919 */ /* 0x000f620000002100 */
[----:B------:R-:W-:Y:S01]  /*25770*/  ULDC UR4, c[0x0][0xd14] ;  /* 0x0003450000047ab9 */ /* 0x000fe20000000800 */
[----:B------:R-:W-:Y:S01]  /*25780*/  BSSY B0, `(.L_x_9862) ;  /* 0x000000b000007945 */ /* 0x000fe20003800000 */
[----:B-1----:R-:W-:Y:S01]  /*25790*/  IMAD.MOV.U32 R2, RZ, RZ, RZ ;  /* 0x000000ffff027224 */ /* 0x002fe200078e00ff */
[----:B-----5:R-:W-:Y:S01]  /*257a0*/  LOP3.LUT R8, R0, 0x1f, RZ, 0xc0, !PT ;  /* 0x0000001f00087812 */ /* 0x020fe200078ec0ff */
[----:B------:R-:W-:-:S03]  /*257b0*/  IMAD.U32 R0, RZ, RZ, UR4 ;  /* 0x00000004ff007e24 */ /* 0x000fc6000f8e00ff */
[C---:B------:R-:W-:Y:S01]  /*257c0*/  ISETP.NE.AND P0, PT, R8.reuse, 0x1f, PT ;  /* 0x0000001f0800780c */ /* 0x040fe20003f05270 */
[----:B------:R-:W-:-:S05]  /*257d0*/  IMAD.IADD R5, R8, 0x1, R19 ;  /* 0x0000000108057824 */ /* 0x000fca00078e0213 */
[----:B------:R-:W-:-:S13]  /*257e0*/  ISETP.GE.OR P0, PT, R5, R0, !P0 ;  /* 0x000000000500720c */ /* 0x000fda0004706670 */
[----:B------:R-:W-:Y:S05]  /*257f0*/  @P0 BRA `(.L_x_9863) ;  /* 0x00000000000c0947 */ /* 0x000fea0003800000 */
[----:B------:R-:W1:Y:S02]  /*25800*/  LDC.64 R2, c[0x0][0xd58] ;  /* 0x00035600ff027b82 */ /* 0x000e640000000a00 */
[----:B-1----:R-:W-:-:S06]  /*25810*/  IMAD.WIDE R2, R5, 0x4, R2 ;  /* 0x0000000405027825 */ /* 0x002fcc00078e0202 */
[----:B------:R1:W5:Y:S02]  /*25820*/  LDG.E R2, desc[UR54][R2.64] ;  /* 0x0000003602027981 */ /* 0x000364000c1e1900 */
.L_x_9863:
[----:B------:R-:W-:Y:S05]  /*25830*/  BSYNC B0 ;  /* 0x0000000000007941 */ /* 0x000fea0003800000 */
.L_x_9862:
        /* <DEDUP_REMOVED lines=23> */
.L_x_9915:
[----:B------:R-:W-:Y:S02]  /*259b0*/  ULDC UR4, c[0x0][0xd10] ;  /* 0x0003440000047ab9 */ /* 0x000fe40000000800 */
[----:B------:R-:W-:-:S04]  /*259c0*/  IMAD.U32 R5, RZ, RZ, UR4 ;  /* 0x00000004ff057e24 */ /* 0x000fc8000f8e00ff */
[----:B-1----:R-:W-:-:S04]  /*259d0*/  IMAD R14, R14, R5, RZ ;  /* 0x000000050e0e7224 */ /* 0x002fc800078e02ff */
[----:B----4-:R-:W-:-:S05]  /*259e0*/  IMAD.IADD R7, R6, 0x1, R14 ;  /* 0x0000000106077824 */ /* 0x010fca00078e020e */
[----:B---3--:R-:W-:-:S13]  /*259f0*/  ISETP.GT.AND P0, PT, R7, R4, PT ;  /* 0x000000040700720c */ /* 0x008fda0003f04270 */
[----:B------:R-:W-:Y:S05]  /*25a00*/  @P0 BRA `(.L_x_9865) ;  /* 0x0000000000b40947 */ /* 0x000fea0003800000 */
[----:B------:R-:W1:Y:S02]  /*25a10*/  LDC R0, c[0x0][0xd14] ;  /* 0x00034500ff007b82 */ /* 0x000e640000000800 */
.L_x_9870:
[----:B------:R-:W-:-:S05]  /*25a20*/  VIADD R19, R19, 0x1f ;  /* 0x0000001f13137836 */ /* 0x000fca0000000000 */
[----:B-1----:R-:W-:-:S13]  /*25a30*/  ISETP.GE.AND P0, PT, R19, R0, PT ;  /* 0x000000001300720c */ /* 0x002fda0003f06270 */
[----:B------:R-:W-:Y:S05]  /*25a40*/  @P0 BRA `(.L_x_9866) ;  /* 0x0000000400ec0947 */ /* 0x000fea0003800000 */
[----:B------:R-:W1:Y:S01]  /*25a50*/  S2R R2, SR_TID.X ;  /* 0x0000000000027919 */ /* 0x000e620000002100 */
[----:B------:R-:W-:Y:S01]  /*25a60*/  BSSY B0, `(.L_x_9867) ;  /* 0x000000a000007945 */ /* 0x000fe20003800000 */
[----:B-1----:R-:W-:Y:S01]  /*25a70*/  LOP3.LUT R8, R2, 0x1f, RZ, 0xc0, !PT ;  /* 0x0000001f02087812 */ /* 0x002fe200078ec0ff */
[----:B------:R-:W-:-:S03]  /*25a80*/  IMAD.MOV.U32 R2, RZ, RZ, RZ ;  /* 0x000000ffff027224 */ /* 0x000fc600078e00ff */
[C---:B------:R-:W-:Y:S01]  /*25a90*/  ISETP.NE.AND P1, PT, R8.reuse, 0x1f, PT ;  /* 0x0000001f0800780c */ /* 0x040fe20003f25270 */
[----:B------:R-:W-:-:S05]  /*25aa0*/  IMAD.IADD R5, R8, 0x1, R19 ;  /* 0x0000000108057824 */ /* 0x000fca00078e0213 */
[----:B------:R-:W-:-:S13]  /*25ab0*/  ISETP.GE.OR P0, PT, R5, R0, !P1 ;  /* 0x000000000500720c */ /* 0x000fda0004f06670 */
[----:B------:R-:W-:Y:S05]  /*25ac0*/  @P0 BRA `(.L_x_9868) ;  /* 0x00000000000c0947 */ /* 0x000fea0003800000 */
[----:B0-----:R-:W0:Y:S02]  /*25ad0*/  LDC.64 R2, c[0x0][0xd58] ;  /* 0x00035600ff027b82 */ /* 0x001e240000000a00 */
[----:B0-----:R-:W-:-:S06]  /*25ae0*/  IMAD.WIDE R2, R5, 0x4, R2 ;  /* 0x0000000405027825 */ /* 0x001fcc00078e0202 */
[----:B------:R1:W5:Y:S02]  /*25af0*/  LDG.E R2, desc[UR54][R2.64] ;  /* 0x0000003602027981 */ /* 0x000364000c1e1900 */
.L_x_9868:
[----:B------:R-:W-:Y:S05]  /*25b00*/  BSYNC B0 ;  /* 0x0000000000007941 */ /* 0x000fea0003800000 */
.L_x_9867:
        /* <DEDUP_REMOVED lines=8> */
[----:B------:R-:W3:Y:S02]  /*25b90*/  SHFL.UP PT, R14, R13, 0x2, RZ ;  /* 0x044000000d0e7989 */ /* 0x000ee400000e00ff */
[----:B---3--:R-:W-:Y:S02]  /*25ba0*/  SEL R14, R14, RZ, P1 ;  /* 0x000000ff0e0e7207 */ /* 0x008fe40000800000 */
[----:B------:R-:W-:-:S03]  /*25bb0*/  ISETP.GE.U32.AND P1, PT, R8, 0x8, PT ;  /* 0x000000080800780c */ /* 0x000fc60003f26070 */
[----:B01----:R-:W-:-:S05]  /*25bc0*/  IMAD.IADD R3, R13, 0x1, R14 ;  /* 0x000000010d037824 */ /* 0x003fca00078e020e */
        /* <DEDUP_REMOVED lines=11> */
.L_x_9923:
[----:B------:R-:W-:Y:S02]  /*25c80*/  ULDC UR4, c[0x0][0xd10] ;  /* 0x0003440000047ab9 */ /* 0x000fe40000000800 */
[----:B------:R-:W-:-:S04]  /*25c90*/  IMAD.U32 R5, RZ, RZ, UR4 ;  /* 0x00000004ff057e24 */ /* 0x000fc8000f8e00ff */
[----:B-1----:R-:W-:-:S04]  /*25ca0*/  IMAD R14, R14, R5, RZ ;  /* 0x000000050e0e7224 */ /* 0x002fc800078e02ff */
[----:B------:R-:W-:-:S05]  /*25cb0*/  IMAD.IADD R7, R14, 0x1, R7 ;  /* 0x000000010e077824 */ /* 0x000fca00078e0207 */
[----:B------:R-:W-:-:S13]  /*25cc0*/  ISETP.GT.AND P0, PT, R7, R4, PT ;  /* 0x000000040700720c */ /* 0x000fda0003f04270 */
[----:B------:R-:W-:Y:S05]  /*25cd0*/  @!P0 BRA `(.L_x_9870) ;  /* 0xfffffffc00508947 */ /* 0x000fea000383ffff */
.L_x_9865:
        /* <DEDUP_REMOVED lines=8> */
.L_x_9927:
[----:B------:R-:W-:Y:S01]  /*25d60*/  ISETP.NE.AND P0, PT, R7, RZ, PT ;  /* 0x000000ff0700720c */ /* 0x000fe20003f05270 */
[----:B------:R-:W-:-:S12]  /*25d70*/  IMAD.MOV.U32 R14, RZ, RZ, RZ ;  /* 0x000000ffff0e7224 */ /* 0x000fd800078e00ff */
[----:B------:R-:W-:Y:S05]  /*25d80*/  @!P0 BRA `(.L_x_9872) ;  /* 0x0000000000108947 */ /* 0x000fea0003800000 */
[----:B------:R-:W-:Y:S01]  /*25d90*/  UMOV UR4, 0xffffffff ;  /* 0xffffffff00047882 */ /* 0x000fe20000000000 */
[----:B------:R-:W-:Y:S02]  /*25da0*/  VIADD R12, R6, 0xffffffff ;  /* 0xffffffff060c7836 */ /* 0x000fe40000000000 */
[----:B------:R-:W-:Y:S05]  /*25db0*/  BRA.DIV UR4, `(.L_x_9873) ;  /* 0x0000001a04387947 */ /* 0x000fea000b800000 */
[----:B------:R3:W4:Y:S02]  /*25dc0*/  SHFL.IDX PT, R14, R3, R12, 0x1f ;  /* 0x00001f0c030e7589 */ /* 0x00072400000e0000 */
.L_x_9872:
[----:B01-3--:R-:W0:Y:S01]  /*25dd0*/  LDC.64 R2, c[0x0][0xd68] ;  /* 0x00035a00ff027b82 */ /* 0x00be220000000a00 */
[----:B------:R-:W-:-:S04]  /*25de0*/  IMAD.IADD R19, R6, 0x1, R19 ;  /* 0x0000000106137824 */ /* 0x000fc800078e0213 */
        /* <DEDUP_REMOVED lines=39> */
[----:B0-----:R-:W-:Y:S01]  /*26060*/  VIADD R2, R10, 0xffffffe ;  /* 0x0ffffffe0a027836 */ /* 0x001fe20000000000 */
[----:B------:R-:W-:-:S05]  /*26070*/  IABS R10, R6 ;  /* 0x00000006000a7213 */ /* 0x000fca0000000000 */
[----:B------:R0:W1:Y:S02]  /*26080*/  F2I.FTZ.U32.TRUNC.NTZ R3, R2 ;  /* 0x0000000200037305 */ /* 0x000064000021f000 */
[----:B0-----:R-:W-:Y:S02]  /*26090*/  IMAD.MOV.U32 R2, RZ, RZ, RZ ;  /* 0x000000ffff027224 */ /* 0x001fe400078e00ff */
[----:B-1----:R-:W-:-:S04]  /*260a0*/  IMAD.MOV R7, RZ, RZ, -R3 ;  /* 0x000000ffff077224 */ /* 0x002fc800078e0a03 */
        /* <DEDUP_REMOVED lines=21> */
.L_x_9866:
[----:B------:R-:W-:Y:S01]  /*26200*/  UMOV UR4, URZ ;  /* 0x0000003f00047c82 */ /* 0x000fe20008000000 */
[----:B------:R-:W-:Y:S01]  /*26210*/  UMOV UR5, URZ ;  /* 0x0000003f00057c82 */ /* 0x000fe20008000000 */
[----:B------:R-:W-:Y:S01]  /*26220*/  ULDC UR6, c[0x0][0xd14] ;  /* 0x0003450000067ab9 */ /* 0x000fe20000000800 */
[----:B--2---:R-:W-:Y:S02]  /*26230*/  IMAD.MOV.U32 R16, RZ, RZ, R4 ;  /* 0x000000ffff107224 */ /* 0x004fe400078e0004 */
[----:B------:R-:W-:Y:S02]  /*26240*/  IMAD.U32 R17, RZ, RZ, UR4 ;  /* 0x00000004ff117e24 */ /* 0x000fe4000f8e00ff */
[----:B------:R-:W-:Y:S02]  /*26250*/  IMAD.U32 R18, RZ, RZ, UR5 ;  /* 0x00000005ff127e24 */ /* 0x000fe4000f8e00ff */
[----:B------:R-:W-:-:S07]  /*26260*/  IMAD.U32 R19, RZ, RZ, UR6 ;  /* 0x00000006ff137e24 */ /* 0x000fce000f8e00ff */
.L_x_9874:
[----:B------:R-:W1:Y:S01]  /*26270*/  S2R R2, SR_TID.X ;  /* 0x0000000000027919 */ /* 0x000e620000002100 */
[----:B------:R-:W-:Y:S05]  /*26280*/  WARPSYNC.ALL ;  /* 0x0000000000007948 */ /* 0x000fea0003800000 */
[----:B------:R-:W-:Y:S01]  /*26290*/  BAR.SYNC.DEFER_BLOCKING 0x4, 0x120 ;  /* 0x0104800000007b1d */ /* 0x000fe20000010000 */
[----:B-1----:R-:W-:-:S04]  /*262a0*/  LOP3.LUT R2, R2, 0x1f, RZ, 0xc0, !PT ;  /* 0x0000001f02027812 */ /* 0x002fc800078ec0ff */
        /* <DEDUP_REMOVED lines=8> */
.L_x_9801:
[----:B------:R-:W3:Y:S01]  /*26330*/  S2R R3, SR_CgaCtaId ;  /* 0x0000000000037919 */ /* 0x000ee20000008800 */
[----:B------:R-:W-:Y:S01]  /*26340*/  UIADD3 UR4, UR50, 0x1, URZ ;  /* 0x0000000132047890 */ /* 0x000fe2000fffe03f */
[----:B-1----:R-:W-:-:S03]  /*26350*/  MOV R0, 0x400 ;  /* 0x0000040000007802 */ /* 0x002fc60000000f00 */
[----:B------:R-:W-:-:S04]  /*26360*/  ULEA.HI UR5, UR4, UR4, URZ, 0x1 ;  /* 0x0000000404057291 */ /* 0x000fc8000f8f083f */
[----:B------:R-:W-:-:S04]  /*26370*/  ULOP3.LUT UR5, UR5, 0xfffffffe, URZ, 0xc0, !UPT ;  /* 0xfffffffe05057892 */ /* 0x000fc8000f8ec03f */
[----:B------:R-:W-:Y:S01]  /*26380*/  UIADD3 UR5, UR4, -UR5, URZ ;  /* 0x8000000504057290 */ /* 0x000fe2000fffe03f */
[----:B---3--:R-:W-:-:S05]  /*26390*/  LEA R0, R3, R0, 0x18 ;  /* 0x0000000003007211 */ /* 0x008fca00078ec0ff */
[----:B------:R-:W-:-:S05]  /*263a0*/  IMAD.U32 R3, RZ, RZ, UR5 ;  /* 0x00000005ff037e24 */ /* 0x000fca000f8e00ff */
[----:B------:R-:W-:-:S04]  /*263b0*/  SHF.L.U32 R3, R3, 0x1f, RZ ;  /* 0x0000001f03037819 */ /* 0x000fc800000006ff */
[----:B------:R-:W1:Y:S02]  /*263c0*/  SYNCS.PHASECHK.TRANS64.TRYWAIT P0, [R0+URZ+0x32420], R3 ;  /* 0x03242003000075a7 */ /* 0x000e64000800017f */
[----:B-1----:R-:W-:Y:S05]  /*263d0*/  @!P0 BRA `(.L_x_9876) ;  /* 0x0000001000d48947 */ /* 0x002fea0003800000 */
.L_x_9930:
[----:B------:R-:W-:-:S03]  /*263e0*/  UMOV UR4, 0xffffffff ;  /* 0xffffffff00047882 */ /* 0x000fc60000000000 */
[----:B------:R-:W-:Y:S05]  /*263f0*/  BRA.DIV UR4, `(.L_x_9877) ;  /* 0x0000001204e07947 */ /* 0x000fea000b800000 */
[----:B--2---:R-:W2:Y:S02]  /*26400*/  S2R R2, SR_TID.X ;  /* 0x0000000000027919 */ /* 0x004ea40000002100 */
[----:B--2---:R-:W-:-:S04]  /*26410*/  SHF.R.U32.HI R2, RZ, 0x5, R2 ;  /* 0x00000005ff027819 */ /* 0x004fc80000011602 */
[----:B------:R-:W-:-:S05]  /*26420*/  LOP3.LUT R2, R2, 0x3, RZ, 0xc0, !PT ;  /* 0x0000000302027812 */ /* 0x000fca00078ec0ff */
[----:B------:R2:W3:Y:S02]  /*26430*/  SHFL.IDX PT, R14, R2, RZ, 0x1f ;  /* 0x00001fff020e7589 */ /* 0x0004e400000e0000 */
.L_x_9933:
[----:B---3--:R-:W-:Y:S01]  /*26440*/  ISETP.NE.AND P0, PT, R14, RZ, PT ;  /* 0x000000ff0e00720c */ /* 0x008fe20003f05270 */
[----:B------:R-:W-:-:S12]  /*26450*/  BSSY B0, `(.L_x_9878) ;  /* 0x0000027000007945 */ /* 0x000fd80003800000 */
[----:B------:R-:W-:Y:S05]  /*26460*/  @P0 BRA `(.L_x_9879) ;  /* 0x0000000000940947 */ /* 0x000fea0003800000 */
[----:B------:R-:W-:-:S03]  /*26470*/  UMOV UR4, 0xffffffff ;  /* 0xffffffff00047882 */ /* 0x000fc60000000000 */
[----:B------:R-:W-:Y:S05]  /*26480*/  BRA.DIV UR4, `(.L_x_9880) ;  /* 0x0000001204f07947 */ /* 0x000fea000b800000 */
[----:B------:R-:W-:-:S13]  /*26490*/  ELECT P6, URZ, PT ;  /* 0x00000000003f782f */ /* 0x000fda00038c0000 */
.L_x_9936:
[----:B------:R-:W-:Y:S05]  /*264a0*/  @!P6 BRA `(.L_x_9879) ;  /* 0x000000000084e947 */ /* 0x000fea0003800000 */
[----:B------:R-:W-:-:S06]  /*264b0*/  ULOP3.LUT UR4, UR48, 0x2, URZ, 0xfc, !UPT ;  /* 0x0000000230047892 */ /* 0x000fcc000f8efc3f */
[----:B--2---:R-:W-:-:S05]  /*264c0*/  IMAD.U32 R2, RZ, RZ, UR4 ;  /* 0x00000004ff027e24 */ /* 0x004fca000f8e00ff */
[----:B------:R-:W-:-:S13]  /*264d0*/  ISETP.NE.AND P2, PT, R2, 0x3, PT ;  /* 0x000000030200780c */ /* 0x000fda0003f45270 */
[----:B------:R-:W-:Y:S05]  /*264e0*/  @!P2 BRA `(.L_x_9881) ;  /* 0x000000000004a947 */ /* 0x000fea0003800000 */
[----:B------:R-:W-:Y:S01]  /*264f0*/  BPT.TRAP 0x1 ;  /* 0x000000040000795c */ /* 0x000fe20000300000 */
.L_x_9881:
[----:B-1----:R-:W2:Y:S04]  /*26500*/  LDL R3, [R1+0x460] ;  /* 0x0004600001037983 */ /* 0x002ea80000100800 */
        /* <DEDUP_REMOVED lines=13> */
.L_x_9937:
[----:B------:R-:W2:Y:S02]  /*265e0*/  SYNCS.PHASECHK.TRANS64.TRYWAIT P0, [R7+URZ], R2 ;  /* 0x00000002070075a7 */ /* 0x000ea4000800017f */
[----:B--2---:R-:W-:Y:S05]  /*265f0*/  @!P0 BRA `(.L_x_9883) ;  /* 0x0000001000c88947 */ /* 0x004fea0003800000 */
.L_x_9938:
[----:B------:R-:W-:Y:S05]  /*26600*/  @!P2 BRA `(.L_x_9884) ;  /* 0x000000000004a947 */ /* 0x000fea0003800000 */
[----:B------:R-:W-:Y:S01]  /*26610*/  BPT.TRAP 0x1 ;  /* 0x000000040000795c */ /* 0x000fe20000300000 */
.L_x_9884:
[----:B------:R-:W3:Y:S01]  /*26620*/  LDL.LU R4, [R1+0x460] ;  /* 0x0004600001047983 */ /* 0x000ee20000300800 */
[----:B------:R-:W-:-:S04]  /*26630*/  VIADD R0, R0, 0x32460 ;  /* 0x0003246000007836 */ /* 0x000fc80000000000 */
[----:B---3--:R-:W-:-:S04]  /*26640*/  IMAD R4, R4, 0x8, R0 ;  /* 0x0000000804047824 */ /* 0x008fc800078e0200 */
[----:B------:R-:W3:Y:S02]  /*26650*/  SYNCS.PHASECHK.TRANS64.TRYWAIT P0, [R4+URZ], R5 ;  /* 0x00000005040075a7 */ /* 0x000ee4000800017f */
[----:B---3--:R-:W-:Y:S05]  /*26660*/  @!P0 BRA `(.L_x_9885) ;  /* 0x0000001000c08947 */ /* 0x008fea0003800000 */
.L_x_9939:
[----:B------:R-:W-:-:S07]  /*26670*/  IMAD R3, R3, 0x8, R0 ;  /* 0x0000000803037824 */ /* 0x000fce00078e0200 */
.L_x_9886:
[----:B----4-:R4:W0:Y:S02]  /*26680*/  SYNCS.PHASECHK.TRANS64.TRYWAIT P0, [R3+URZ], R2 ;  /* 0x00000002030075a7 */ /* 0x010824000800017f */
[----:B0-----:R-:W-:Y:S05]  /*26690*/  @!P0 NANOSLEEP.SYNCS 0x989680 ;  /* 0x009896800000895d */ /* 0x001fea0003900000 */
[----:B------:R-:W0:Y:S02]  /*266a0*/  @!P0 SYNCS.PHASECHK.TRANS64 P0, [R3+URZ], R2 ;  /* 0x00000002030085a7 */ /* 0x000e24000800007f */
[----:B0-----:R-:W-:Y:S05]  /*266b0*/  @!P0 BRA `(.L_x_9886) ;  /* 0xfffffffc00f08947 */ /* 0x001fea000383ffff */
.L_x_9879:
[----:B------:R-:W-:Y:S05]  /*266c0*/  BSYNC B0 ;  /* 0x0000000000007941 */ /* 0x000fea0003800000 */
.L_x_9878:
[----:B------:R-:W-:Y:S05]  /*266d0*/  EXIT ;  /* 0x000000000000794d */ /* 0x000fea0003800000 */
.L_x_9680:
[----:B0-----:R-:W-:-:S04]  /*266e0*/  IMAD.U32 R7, RZ, RZ, UR44 ;  /* 0x0000002cff077e24 */ /* 0x001fc8000f8e00ff */
[----:B------:R0:W1:Y:S03]  /*266f0*/  SYNCS.PHASECHK.TRANS64.TRYWAIT P0, [R7+URZ+0x32400], R0 ;  /* 0x03240000070075a7 */ /* 0x000066000800017f */
[----:B-1----:R-:W-:Y:S05]  /*26700*/  @!P0 NANOSLEEP.SYNCS 0x989680 ;  /* 0x009896800000895d */ /* 0x002fea0003900000 */
[----:B------:R-:W1:Y:S02]  /*26710*/  @!P0 SYNCS.PHASECHK.TRANS64 P0, [R7+URZ+0x32400], R0 ;  /* 0x03240000070085a7 */ /* 0x000e64000800007f */
[----:B-1----:R-:W-:Y:S05]  /*26720*/  @!P0 BRA `(.L_x_9680) ;  /* 0xfffffffc00ec8947 */ /* 0x002fea000383ffff */
[----:B------:R-:W-:Y:S05]  /*26730*/  BRA `(.L_x_9887) ;  /* 0xfffffdc000e07947 */ /* 0x000fea000383ffff */
.L_x_9687:
[----:B-1----:R1:W2:Y:S02]  /*26740*/  SYNCS.PHASECHK.TRANS64.TRYWAIT P0, [R24+URZ], R25 ;  /* 0x00000019180075a7 */ /* 0x0022a4000800017f */
[----:B--2---:R-:W-:Y:S05]  /*26750*/  @!P0 NANOSLEEP.SYNCS 0x989680 ;  /* 0x009896800000895d */ /* 0x004fea0003900000 */
[----:B------:R-:W2:Y:S02]  /*26760*/  @!P0 SYNCS.PHASECHK.TRANS64 P0, [R24+URZ], R25 ;  /* 0x00000019180085a7 */ /* 0x000ea4000800007f */
[----:B--2---:R-:W-:Y:S05]  /*26770*/  @!P0 BRA `(.L_x_9687) ;  /* 0xfffffffc00f08947 */ /* 0x004fea000383ffff */
[----:B------:R-:W-:Y:S05]  /*26780*/  BRA `(.L_x_9686) ;  /* 0xfffffdc800047947 */ /* 0x000fea000383ffff */
.L_x_9689:
[----:B0-----:R-:W-:-:S04]  /*26790*/  IMAD.U32 R8, RZ, RZ, UR44 ;  /* 0x0000002cff087e24 */ /* 0x001fc8000f8e00ff */
[----:B------:R0:W1:Y:S03]  /*267a0*/  SYNCS.PHASECHK.TRANS64.TRYWAIT P0, [R8+URZ+0x32410], R7 ;  /* 0x03241007080075a7 */ /* 0x000066000800017f */
[----:B-1----:R-:W-:Y:S05]  /*267b0*/  @!P0 NANOSLEEP.SYNCS 0x989680 ;  /* 0x009896800000895d */ /* 0x002fea0003900000 */
[----:B------:R-:W1:Y:S02]  /*267c0*/  @!P0 SYNCS.PHASECHK.TRANS64 P0, [R8+URZ+0x32410], R7 ;  /* 0x03241007080085a7 */ /* 0x000e64000800007f */
[----:B-1----:R-:W-:Y:S05]  /*267d0*/  @!P0 BRA `(.L_x_9689) ;  /* 0xfffffffc00ec8947 */ /* 0x002fea000383ffff */
[----:B------:R-:W-:Y:S05]  /*267e0*/  BRA `(.L_x_9888) ;  /* 0xfffffdc800d87947 */ /* 0x000fea000383ffff */
.L_x_9696:
[----:B-1----:R1:W2:Y:S02]  /*267f0*/  SYNCS.PHASECHK.TRANS64.TRYWAIT P0, [R8+URZ], R9 ;  /* 0x00000009080075a7 */ /* 0x0022a4000800017f */
[----:B--2---:R-:W-:Y:S05]  /*26800*/  @!P0 NANOSLEEP.SYNCS 0x989680 ;  /* 0x009896800000895d */ /* 0x004fea0003900000 */
[----:B------:R-:W2:Y:S02]  /*26810*/  @!P0 SYNCS.PHASECHK.TRANS64 P0, [R8+URZ], R9 ;  /* 0x00000009080085a7 */ /* 0x000ea4000800007f */
[----:B--2---:R-:W-:Y:S05]  /*26820*/  @!P0 BRA `(.L_x_9696) ;  /* 0xfffffffc00f08947 */ /* 0x004fea000383ffff */
[----:B------:R-:W-:Y:S05]  /*26830*/  BRA `(.L_x_9695) ;  /* 0xfffffdcc001c7947 */ /* 0x000fea000383ffff */
.L_x_9731:
[----:B0-----:R0:W1:Y:S02]  /*26840*/  SYNCS.PHASECHK.TRANS64.TRYWAIT P1, [R0+URZ], R3 ;  /* 0x00000003000075a7 */ /* 0x001064000802017f */
[----:B-1----:R-:W-:Y:S05]  /*26850*/  @!P1 NANOSLEEP.SYNCS 0x989680 ;  /* 0x009896800000995d */ /* 0x002fea0003900000 */
[----:B------:R-:W1:Y:S02]  /*26860*/  @!P1 SYNCS.PHASECHK.TRANS64 P1, [R0+URZ], R3 ;  /* 0x00000003000095a7 */ /* 0x000e64000802007f */
[----:B-1----:R-:W-:Y:S05]  /*26870*/  @!P1 BRA `(.L_x_9731) ;  /* 0xfffffffc00f09947 */ /* 0x002fea000383ffff */
[----:B------:R-:W-:Y:S05]  /*26880*/  BRA `(.L_x_9730) ;  /* 0xfffffe3000987947 */ /* 0x000fea000383ffff */
.L_x_9738:
[----:B-1----:R1:W2:Y:S02]  /*26890*/  SYNCS.PHASECHK.TRANS64.TRYWAIT P1, [R4+URZ], R5 ;  /* 0x00000005040075a7 */ /* 0x0022a4000802017f */
[----:B--2---:R-:W-:Y:S05]  /*268a0*/  @!P1 NANOSLEEP.SYNCS 0x989680 ;  /* 0x009896800000995d */ /* 0x004fea0003900000 */
[----:B------:R-:W2:Y:S02]  /*268b0*/  @!P1 SYNCS.PHASECHK.TRANS64 P1, [R4+URZ], R5 ;  /* 0x00000005040095a7 */ /* 0x000ea4000802007f */
[----:B--2---:R-:W-:Y:S05]  /*268c0*/  @!P1 BRA `(.L_x_9738) ;  /* 0xfffffffc00f09947 */ /* 0x004fea000383ffff */
[----:B------:R-:W-:Y:S05]  /*268d0*/  BRA `(.L_x_9737) ;  /* 0xfffffe3400bc7947 */ /* 0x000fea000383ffff */
.L_x_9749:
[----:B-1----:R1:W2:Y:S02]  /*268e0*/  SYNCS.PHASECHK.TRANS64.TRYWAIT P0, [R0+URZ], R7 ;  /* 0x00000007000075a7 */ /* 0x0022a4000800017f */
[----:B--2---:R-:W-:Y:S05]  /*268f0*/  @!P0 NANOSLEEP.SYNCS 0x989680 ;  /* 0x009896800000895d */ /* 0x004fea0003900000 */
[----:B------:R-:W2:Y:S02]  /*26900*/  @!P0 SYNCS.PHASECHK.TRANS64 P0, [R0+URZ], R7 ;  /* 0x00000007000085a7 */ /* 0x000ea4000800007f */
[----:B--2---:R-:W-:Y:S05]  /*26910*/  @!P0 BRA `(.L_x_9749) ;  /* 0xfffffffc00f08947 */ /* 0x004fea000383ffff */
[----:B------:R-:W-:Y:S05]  /*26920*/  BRA `(.L_x_9748) ;  /* 0xfffffec800587947 */ /* 0x000fea000383ffff */
.L_x_9756:
[----:B-1----:R1:W2:Y:S02]  /*26930*/  SYNCS.PHASECHK.TRANS64.TRYWAIT P0, [R4+URZ], R5 ;  /* 0x00000005040075a7 */ /* 0x0022a4000800017f */
[----:B--2---:R-:W-:Y:S05]  /*26940*/  @!P0 NANOSLEEP.SYNCS 0x989680 ;  /* 0x009896800000895d */ /* 0x004fea0003900000 */
[----:B------:R-:W2:Y:S02]  /*26950*/  @!P0 SYNCS.PHASECHK.TRANS64 P0, [R4+URZ], R5 ;  /* 0x00000005040085a7 */ /* 0x000ea4000800007f */
[----:B--2---:R-:W-:Y:S05]  /*26960*/  @!P0 BRA `(.L_x_9756) ;  /* 0xfffffffc00f08947 */ /* 0x004fea000383ffff */
[----:B------:R-:W-:Y:S05]  /*26970*/  BRA `(.L_x_9755) ;  /* 0xfffffecc007c7947 */ /* 0x000fea000383ffff */
.L_x_9820:
        /* <DEDUP_REMOVED lines=11> */
.L_x_9890:
[----:B------:R-:W-:Y:S05]  /*26a30*/  BSYNC B0 ;  /* 0x0000000000007941 */ /* 0x000fea0003800000 */
.L_x_9889:
[----:B------:R-:W-:Y:S05]  /*26a40*/  BRA `(.L_x_9891) ;  /* 0xffffffc800007947 */ /* 0x000fea000383ffff */
.L_x_9821:
[----:B------:R-:W-:Y:S01]  /*26a50*/  BSSY B0, `(.L_x_9892) ;  /* 0x0000006000007945 */ /* 0x000fe20003800000 */
[----:B------:R-:W-:-:S07]  /*26a60*/  IMAD.MOV.U32 R15, RZ, RZ, -0x1 ;  /* 0xffffffffff0f7424 */ /* 0x000fce00078e00ff */
[----:B0-----:R-:W-:Y:S05]  /*26a70*/  WARPSYNC.COLLECTIVE R15, `(.L_x_9893) ;  /* 0x000000000f0c7348 */ /* 0x001fea0003c00000 */
[----:B------:R-:W-:Y:S02]  /*26a80*/  ELECT P6, UR62, PT ;  /* 0x00000000003e782f */ /* 0x000fe400038c0000 */
[----:B------:R-:W-:Y:S01]  /*26a90*/  MOV R14, UR62 ;  /* 0x0000003e000e7c02 */ /* 0x000fe20008000f00 */
[----:B0-----:R-:W-:Y:S10]  /*26aa0*/  ENDCOLLECTIVE ;  /* 0x000000000000791b */ /* 0x001ff40003800000 */
.L_x_9893:
[----:B------:R-:W-:Y:S05]  /*26ab0*/  BSYNC B0 ;  /* 0x0000000000007941 */ /* 0x000fea0003800000 */
.L_x_9892:
[----:B------:R-:W-:Y:S05]  /*26ac0*/  BRA `(.L_x_9894) ;  /* 0xffffffc400f07947 */ /* 0x000fea000383ffff */
.L_x_9824:
[----:B0-----:R0:W1:Y:S02]  /*26ad0*/  SYNCS.PHASECHK.TRANS64.TRYWAIT P0, [R9+URZ+0x32440], R10 ;  /* 0x0324400a090075a7 */ /* 0x001064000800017f */
[----:B-1----:R-:W-:Y:S05]  /*26ae0*/  @!P0 NANOSLEEP.SYNCS 0x989680 ;  /* 0x009896800000895d */ /* 0x002fea0003900000 */
[----:B------:R-:W1:Y:S02]  /*26af0*/  @!P0 SYNCS.PHASECHK.TRANS64 P0, [R9+URZ+0x32440], R10 ;  /* 0x0324400a090085a7 */ /* 0x000e64000800007f */
[----:B-1----:R-:W-:Y:S05]  /*26b00*/  @!P0 BRA `(.L_x_9824) ;  /* 0xfffffffc00f08947 */ /* 0x002fea000383ffff */
[----:B------:R-:W-:Y:S05]  /*26b10*/  BRA `(.L_x_9895) ;  /* 0xffffffc800587947 */ /* 0x000fea000383ffff */
.L_x_9828:
        /* <DEDUP_REMOVED lines=8> */
.L_x_9831:
[----:B0-----:R0:W1:Y:S02]  /*26ba0*/  SYNCS.PHASECHK.TRANS64.TRYWAIT P0, [R9+URZ+0x32460], R6 ;  /* 0x03246006090075a7 */ /* 0x001064000800017f */
[----:B-1----:R-:W-:Y:S05]  /*26bb0*/  @!P0 NANOSLEEP.SYNCS 0x989680 ;  /* 0x009896800000895d */ /* 0x002fea0003900000 */
[----:B------:R-:W1:Y:S02]  /*26bc0*/  @!P0 SYNCS.PHASECHK.TRANS64 P0, [R9+URZ+0x32460], R6 ;  /* 0x03246006090085a7 */ /* 0x000e64000800007f */
[----:B-1----:R-:W-:Y:S05]  /*26bd0*/  @!P0 BRA `(.L_x_9831) ;  /* 0xfffffffc00f08947 */ /* 0x002fea000383ffff */
[----:B------:R-:W-:Y:S05]  /*26be0*/  BRA `(.L_x_9897) ;  /* 0xffffffcc00dc7947 */ /* 0x000fea000383ffff */
.L_x_9840:
[----:B-1----:R1:W2:Y:S02]  /*26bf0*/  SYNCS.PHASECHK.TRANS64.TRYWAIT P0, [R2+URZ+0x32440], R3 ;  /* 0x03244003020075a7 */ /* 0x0022a4000800017f */
[----:B--2---:R-:W-:Y:S05]  /*26c00*/  @!P0 NANOSLEEP.SYNCS 0x989680 ;  /* 0x009896800000895d */ /* 0x004fea0003900000 */
[----:B------:R-:W2:Y:S02]  /*26c10*/  @!P0 SYNCS.PHASECHK.TRANS64 P0, [R2+URZ+0x32440], R3 ;  /* 0x03244003020085a7 */ /* 0x000ea4000800007f */
[----:B--2---:R-:W-:Y:S05]  /*26c20*/  @!P0 BRA `(.L_x_9840) ;  /* 0xfffffffc00f08947 */ /* 0x004fea000383ffff */
[----:B------:R-:W-:Y:S05]  /*26c30*/  BRA `(.L_x_9898) ;  /* 0xffffffd400607947 */ /* 0x000fea000383ffff */
.L_x_9842:
[----:B--2---:R2:W3:Y:S02]  /*26c40*/  SYNCS.PHASECHK.TRANS64.TRYWAIT P0, [R2+URZ+0x32460], R3 ;  /* 0x03246003020075a7 */ /* 0x0044e4000800017f */
[----:B---3--:R-:W-:Y:S05]  /*26c50*/  @!P0 NANOSLEEP.SYNCS 0x989680 ;  /* 0x009896800000895d */ /* 0x008fea0003900000 */
[----:B------:R-:W3:Y:S02]  /*26c60*/  @!P0 SYNCS.PHASECHK.TRANS64 P0, [R2+URZ+0x32460], R3 ;  /* 0x03246003020085a7 */ /* 0x000ee4000800007f */
[----:B---3--:R-:W-:Y:S05]  /*26c70*/  @!P0 BRA `(.L_x_9842) ;  /* 0xfffffffc00f08947 */ /* 0x008fea000383ffff */
[----:B------:R-:W-:Y:S05]  /*26c80*/  BRA `(.L_x_9899) ;  /* 0xffffffd400d07947 */ /* 0x000fea000383ffff */
.L_x_9847:
[----:B--2---:R2:W3:Y:S02]  /*26c90*/  SYNCS.PHASECHK.TRANS64.TRYWAIT P0, [R2+URZ+0x32440], R3 ;  /* 0x03244003020075a7 */ /* 0x0044e4000800017f */
[----:B---3--:R-:W-:Y:S05]  /*26ca0*/  @!P0 NANOSLEEP.SYNCS 0x989680 ;  /* 0x009896800000895d */ /* 0x008fea0003900000 */
[----:B------:R-:W3:Y:S02]  /*26cb0*/  @!P0 SYNCS.PHASECHK.TRANS64 P0, [R2+URZ+0x32440], R3 ;  /* 0x03244003020085a7 */ /* 0x000ee4000800007f */
[----:B---3--:R-:W-:Y:S05]  /*26cc0*/  @!P0 BRA `(.L_x_9847) ;  /* 0xfffffffc00f08947 */ /* 0x008fea000383ffff */
[----:B------:R-:W-:Y:S05]  /*26cd0*/  BRA `(.L_x_9900) ;  /* 0xffffffdc00207947 */ /* 0x000fea000383ffff */
.L_x_9849:
[----:B0-----:R0:W1:Y:S02]  /*26ce0*/  SYNCS.PHASECHK.TRANS64.TRYWAIT P1, [R2+URZ+0x32460], R3 ;  /* 0x03246003020075a7 */ /* 0x001064000802017f */
[----:B-1----:R-:W-:Y:S05]  /*26cf0*/  @!P1 NANOSLEEP.SYNCS 0x989680 ;  /* 0x009896800000995d */ /* 0x002fea0003900000 */
[----:B------:R-:W1:Y:S02]  /*26d00*/  @!P1 SYNCS.PHASECHK.TRANS64 P1, [R2+URZ+0x32460], R3 ;  /* 0x03246003020095a7 */ /* 0x000e64000802007f */
[----:B-1----:R-:W-:Y:S05]  /*26d10*/  @!P1 BRA `(.L_x_9849) ;  /* 0xfffffffc00f09947 */ /* 0x002fea000383ffff */
[----:B------:R-:W-:Y:S05]  /*26d20*/  BRA `(.L_x_9901) ;  /* 0xffffffdc008c7947 */ /* 0x000fea000383ffff */
.L_x_9854:
[----:B--2---:R2:W3:Y:S02]  /*26d30*/  SYNCS.PHASECHK.TRANS64.TRYWAIT P0, [R2+URZ+0x32440], R3 ;  /* 0x03244003020075a7 */ /* 0x0044e4000800017f */
[----:B---3--:R-:W-:Y:S05]  /*26d40*/  @!P0 NANOSLEEP.SYNCS 0x989680 ;  /* 0x009896800000895d */ /* 0x008fea0003900000 */
[----:B------:R-:W3:Y:S02]  /*26d50*/  @!P0 SYNCS.PHASECHK.TRANS64 P0, [R2+URZ+0x32440], R3 ;  /* 0x03244003020085a7 */ /* 0x000ee4000800007f */
[----:B---3--:R-:W-:Y:S05]  /*26d60*/  @!P0 BRA `(.L_x_9854) ;  /* 0xfffffffc00f08947 */ /* 0x008fea000383ffff */
[----:B------:R-:W-:Y:S05]  /*26d70*/  BRA `(.L_x_9902) ;  /* 0xffffffe000b47947 */ /* 0x000fea000383ffff */
.L_x_9856:
[----:B0-----:R0:W1:Y:S02]  /*26d80*/  SYNCS.PHASECHK.TRANS64.TRYWAIT P1, [R2+URZ+0x32460], R3 ;  /* 0x03246003020075a7 */ /* 0x001064000802017f */
[----:B-1----:R-:W-:Y:S05]  /*26d90*/  @!P1 NANOSLEEP.SYNCS 0x989680 ;  /* 0x009896800000995d */ /* 0x002fea0003900000 */
[----:B------:R-:W1:Y:S02]  /*26da0*/  @!P1 SYNCS.PHASECHK.TRANS64 P1, [R2+URZ+0x32460], R3 ;  /* 0x03246003020095a7 */ /* 0x000e64000802007f */
[----:B-1----:R-:W-:Y:S05]  /*26db0*/  @!P1 BRA `(.L_x_9856) ;  /* 0xfffffffc00f09947 */ /* 0x002fea000383ffff */
[----:B------:R-:W-:Y:S05]  /*26dc0*/  BRA `(.L_x_9903) ;  /* 0xffffffe400247947 */ /* 0x000fea000383ffff */
.L_x_9861:
        /* <DEDUP_REMOVED lines=8> */
.L_x_9905:
[----:B------:R-:W-:Y:S05]  /*26e50*/  BSYNC B0 ;  /* 0x0000000000007941 */ /* 0x000fea0003800000 */
.L_x_9904:
        /* <DEDUP_REMOVED lines=8> */
.L_x_9906:
[----:B------:R-:W-:Y:S01]  /*26ee0*/  IMAD.MOV.U32 R6, RZ, RZ, R14 ;  /* 0x000000ffff067224 */ /* 0x000fe200078e000e */
[----:B------:R-:W-:Y:S06]  /*26ef0*/  BRA `(.L_x_9907) ;  /* 0xffffffe800187947 */ /* 0x000fec000383ffff */
.L_x_9864:
        /* <DEDUP_REMOVED lines=8> */
.L_x_9909:
[----:B------:R-:W-:Y:S05]  /*26f80*/  BSYNC B0 ;  /* 0x0000000000007941 */ /* 0x000fea0003800000 */
.L_x_9908:
        /* <DEDUP_REMOVED lines=10> */
.L_x_9910:
        /* <DEDUP_REMOVED lines=8> */
.L_x_9911:
        /* <DEDUP_REMOVED lines=8> */
.L_x_9912:
        /* <DEDUP_REMOVED lines=8> */
.L_x_9913:
        /* <DEDUP_REMOVED lines=8> */
.L_x_9914:
[----:B------:R-:W-:Y:S05]  /*27230*/  BRA `(.L_x_9915) ;  /* 0xffffffe400dc7947 */ /* 0x000fea000383ffff */
.L_x_9869:
[----:B------:R-:W-:Y:S01]  /*27240*/  BSSY B0, `(.L_x_9916) ;  /* 0x0000008000007945 */ /* 0x000fe20003800000 */
[----:B-----5:R-:W-:Y:S02]  /*27250*/  IMAD.MOV.U32 R13, RZ, RZ, R2 ;  /* 0x000000ffff0d7224 */ /* 0x020fe400078e0002 */
[----:B------:R-:W-:Y:S02]  /*27260*/  IMAD.MOV.U32 R12, RZ, RZ, 0x1 ;  /* 0x00000001ff0c7424 */ /* 0x000fe400078e00ff */
[----:B------:R-:W-:Y:S02]  /*27270*/  IMAD.MOV.U32 R11, RZ, RZ, RZ ;  /* 0x000000ffff0b7224 */ /* 0x000fe400078e00ff */
[----:B------:R-:W-:-:S07]  /*27280*/  IMAD.MOV.U32 R15, RZ, RZ, -0x1 ;  /* 0xffffffffff0f7424 */ /* 0x000fce00078e00ff */
[----:B012---:R-:W-:Y:S05]  /*27290*/  WARPSYNC.COLLECTIVE R15, `(.L_x_9917) ;  /* 0x000000000f087348 */ /* 0x007fea0003c00000 */
[----:B------:R3:W4:Y:S02]  /*272a0*/  SHFL.UP P6, R14, R13, R12, R11 ;  /* 0x0400000c0d0e7389 */ /* 0x00072400000c000b */
[----:B01234-:R-:W-:Y:S01]  /*272b0*/  ENDCOLLECTIVE ;  /* 0x000000000000791b */ /* 0x01ffe20003800000 */
.L_x_9917:
[----:B------:R-:W-:Y:S05]  /*272c0*/  BSYNC B0 ;  /* 0x0000000000007941 */ /* 0x000fea0003800000 */
.L_x_9916:
        /* <DEDUP_REMOVED lines=10> */
.L_x_9918:
        /* <DEDUP_REMOVED lines=8> */
.L_x_9919:
        /* <DEDUP_REMOVED lines=8> */
.L_x_9920:
        /* <DEDUP_REMOVED lines=8> */
.L_x_9921:
        /* <DEDUP_REMOVED lines=8> */
.L_x_9922:
[----:B------:R-:W-:Y:S05]  /*27570*/  BRA `(.L_x_9923) ;  /* 0xffffffe400c07947 */ /* 0x000fea000383ffff */
.L_x_9871:
[----:B------:R-:W-:Y:S01]  /*27580*/  BSSY B0, `(.L_x_9924) ;  /* 0x0000006000007945 */ /* 0x000fe20003800000 */
[----:B------:R-:W-:Y:S01]  /*27590*/  PLOP3.LUT P6, PT, P6, PT, PT, 0x8, 0x0 ;  /* 0x000000000000781c */ /* 0x000fe200037ce170 */
[----:B------:R-:W-:-:S12]  /*275a0*/  IMAD.MOV.U32 R15, RZ, RZ, -0x1 ;  /* 0xffffffffff0f7424 */ /* 0x000fd800078e00ff */
[----:B0-----:R-:W-:Y:S05]  /*275b0*/  WARPSYNC.COLLECTIVE R15, `(.L_x_9925) ;  /* 0x000000000f087348 */ /* 0x001fea0003c00000 */
[----:B------:R-:W-:Y:S01]  /*275c0*/  VOTE.ANY R14, PT, P6 ;  /* 0x00000000000e7806 */ /* 0x000fe200030e0100 */
[----:B0-----:R-:W-:Y:S06]  /*275d0*/  ENDCOLLECTIVE ;  /* 0x000000000000791b */ /* 0x001fec0003800000 */
.L_x_9925:
[----:B------:R-:W-:Y:S05]  /*275e0*/  BSYNC B0 ;  /* 0x0000000000007941 */ /* 0x000fea0003800000 */
.L_x_9924:
        /* <DEDUP_REMOVED lines=9> */
.L_x_9926:
[----:B------:R-:W-:Y:S01]  /*27680*/  IMAD.MOV.U32 R17, RZ, RZ, R14 ;  /* 0x000000ffff117224 */ /* 0x000fe200078e000e */
[----:B------:R-:W-:Y:S06]  /*27690*/  BRA `(.L_x_9927) ;  /* 0xffffffe400b07947 */ /* 0x000fec000383ffff */
.L_x_9873:
[----:B------:R-:W-:Y:S01]  /*276a0*/  BSSY B0, `(.L_x_9928) ;  /* 0x0000007000007945 */ /* 0x000fe20003800000 */
[----:B------:R-:W-:Y:S02]  /*276b0*/  IMAD.MOV.U32 R13, RZ, RZ, R3 ;  /* 0x000000ffff0d7224 */ /* 0x000fe400078e0003 */
[----:B------:R-:W-:Y:S02]  /*276c0*/  IMAD.MOV.U32 R11, RZ, RZ, 0x1f ;  /* 0x0000001fff0b7424 */ /* 0x000fe400078e00ff */
[----:B------:R-:W-:-:S07]  /*276d0*/  IMAD.MOV.U32 R15, RZ, RZ, -0x1 ;  /* 0xffffffffff0f7424 */ /* 0x000fce00078e00ff */
[----:B012---:R-:W-:Y:S05]  /*276e0*/  WARPSYNC.COLLECTIVE R15, `(.L_x_9929) ;  /* 0x000000000f087348 */ /* 0x007fea0003c00000 */
[----:B------:R3:W4:Y:S02]  /*276f0*/  SHFL.IDX P6, R14, R13, R12, R11 ;  /* 0x0000000c0d0e7389 */ /* 0x00072400000c000b */
[----:B01234-:R-:W-:Y:S01]  /*27700*/  ENDCOLLECTIVE ;  /* 0x000000000000791b */ /* 0x01ffe20003800000 */
.L_x_9929:
[----:B------:R-:W-:Y:S05]  /*27710*/  BSYNC B0 ;  /* 0x0000000000007941 */ /* 0x000fea0003800000 */
.L_x_9928:
[----:B------:R-:W-:Y:S05]  /*27720*/  BRA `(.L_x_9872) ;  /* 0xffffffe400a87947 */ /* 0x000fea000383ffff */
.L_x_9876:
[----:B-1----:R1:W3:Y:S02]  /*27730*/  SYNCS.PHASECHK.TRANS64.TRYWAIT P0, [R0+URZ+0x32420], R3 ;  /* 0x03242003000075a7 */ /* 0x0022e4000800017f */
[----:B---3--:R-:W-:Y:S05]  /*27740*/  @!P0 NANOSLEEP.SYNCS 0x989680 ;  /* 0x009896800000895d */ /* 0x008fea0003900000 */
[----:B------:R-:W3:Y:S02]  /*27750*/  @!P0 SYNCS.PHASECHK.TRANS64 P0, [R0+URZ+0x32420], R3 ;  /* 0x03242003000085a7 */ /* 0x000ee4000800007f */
[----:B---3--:R-:W-:Y:S05]  /*27760*/  @!P0 BRA `(.L_x_9876) ;  /* 0xfffffffc00f08947 */ /* 0x008fea000383ffff */
[----:B------:R-:W-:Y:S05]  /*27770*/  BRA `(.L_x_9930) ;  /* 0xffffffec00187947 */ /* 0x000fea000383ffff */
.L_x_9877:
[----:B--2---:R-:W2:Y:S01]  /*27780*/  S2R R2, SR_TID.X ;  /* 0x0000000000027919 */ /* 0x004ea20000002100 */
        /* <DEDUP_REMOVED lines=10> */
.L_x_9932:
[----:B------:R-:W-:Y:S05]  /*27830*/  BSYNC B0 ;  /* 0x0000000000007941 */ /* 0x000fea0003800000 */
.L_x_9931:
[----:B------:R-:W-:Y:S05]  /*27840*/  BRA `(.L_x_9933) ;  /* 0xffffffe800fc7947 */ /* 0x000fea000383ffff */
.L_x_9880:
[----:B------:R-:W-:Y:S01]  /*27850*/  BSSY B1, `(.L_x_9934) ;  /* 0x0000006000017945 */ /* 0x000fe20003800000 */
[----:B------:R-:W-:-:S07]  /*27860*/  IMAD.MOV.U32 R15, RZ, RZ, -0x1 ;  /* 0xffffffffff0f7424 */ /* 0x000fce00078e00ff */
[----:B012---:R-:W-:Y:S05]  /*27870*/  WARPSYNC.COLLECTIVE R15, `(.L_x_9935) ;  /* 0x000000000f0c7348 */ /* 0x007fea0003c00000 */
[----:B------:R-:W-:Y:S02]  /*27880*/  ELECT P6, UR62, PT ;  /* 0x00000000003e782f */ /* 0x000fe400038c0000 */
[----:B------:R-:W-:Y:S01]  /*27890*/  MOV R14, UR62 ;  /* 0x0000003e000e7c02 */ /* 0x000fe20008000f00 */
[----:B012---:R-:W-:Y:S10]  /*278a0*/  ENDCOLLECTIVE ;  /* 0x000000000000791b */ /* 0x007ff40003800000 */
.L_x_9935:
[----:B------:R-:W-:Y:S05]  /*278b0*/  BSYNC B1 ;  /* 0x0000000000017941 */ /* 0x000fea0003800000 */
.L_x_9934:
[----:B------:R-:W-:Y:S05]  /*278c0*/  BRA `(.L_x_9936) ;  /* 0xffffffe800f47947 */ /* 0x000fea000383ffff */
.L_x_9882:
[----:B-1----:R1:W2:Y:S02]  /*278d0*/  SYNCS.PHASECHK.TRANS64.TRYWAIT P0, [R6+URZ], R5 ;  /* 0x00000005060075a7 */ /* 0x0022a4000800017f */
[----:B--2---:R-:W-:Y:S05]  /*278e0*/  @!P0 NANOSLEEP.SYNCS 0x989680 ;  /* 0x009896800000895d */ /* 0x004fea0003900000 */
[----:B------:R-:W2:Y:S02]  /*278f0*/  @!P0 SYNCS.PHASECHK.TRANS64 P0, [R6+URZ], R5 ;  /* 0x00000005060085a7 */ /* 0x000ea4000800007f */
[----:B--2---:R-:W-:Y:S05]  /*27900*/  @!P0 BRA `(.L_x_9882) ;  /* 0xfffffffc00f08947 */ /* 0x004fea000383ffff */
[----:B------:R-:W-:Y:S05]  /*27910*/  BRA `(.L_x_9937) ;  /* 0xffffffec00307947 */ /* 0x000fea000383ffff */
.L_x_9883:
[----:B--2---:R2:W3:Y:S02]  /*27920*/  SYNCS.PHASECHK.TRANS64.TRYWAIT P0, [R7+URZ], R2 ;  /* 0x00000002070075a7 */ /* 0x0044e4000800017f */
[----:B---3--:R-:W-:Y:S05]  /*27930*/  @!P0 NANOSLEEP.SYNCS 0x989680 ;  /* 0x009896800000895d */ /* 0x008fea0003900000 */
[----:B------:R-:W3:Y:S02]  /*27940*/  @!P0 SYNCS.PHASECHK.TRANS64 P0, [R7+URZ], R2 ;  /* 0x00000002070085a7 */ /* 0x000ee4000800007f */
[----:B---3--:R-:W-:Y:S05]  /*27950*/  @!P0 BRA `(.L_x_9883) ;  /* 0xfffffffc00f08947 */ /* 0x008fea000383ffff */
[----:B------:R-:W-:Y:S05]  /*27960*/  BRA `(.L_x_9938) ;  /* 0xffffffec00247947 */ /* 0x000fea000383ffff */
.L_x_9885:
[----:B---3--:R3:W4:Y:S02]  /*27970*/  SYNCS.PHASECHK.TRANS64.TRYWAIT P0, [R4+URZ], R5 ;  /* 0x00000005040075a7 */ /* 0x008724000800017f */
[----:B----4-:R-:W-:Y:S05]  /*27980*/  @!P0 NANOSLEEP.SYNCS 0x989680 ;  /* 0x009896800000895d */ /* 0x010fea0003900000 */
[----:B------:R-:W4:Y:S02]  /*27990*/  @!P0 SYNCS.PHASECHK.TRANS64 P0, [R4+URZ], R5 ;  /* 0x00000005040085a7 */ /* 0x000f24000800007f */
[----:B----4-:R-:W-:Y:S05]  /*279a0*/  @!P0 BRA `(.L_x_9885) ;  /* 0xfffffffc00f08947 */ /* 0x010fea000383ffff */
[----:B------:R-:W-:Y:S05]  /*279b0*/  BRA `(.L_x_9939) ;  /* 0xffffffec002c7947 */ /* 0x000fea000383ffff */
        .type           $_ZN7cutlass13device_kernelIN5flash11enable_sm90INS1_16FlashAttnFwdSm90INS1_25CollectiveMainloopFwdSm90ILi2EN4cute5tupleIJNS5_1CILi1EEES8_S8_EEENS6_IJNS7_ILi128EEENS7_ILi96EEENS7_ILi64EEEEEELi256ENS_6half_tEfNS_4arch4Sm90ELb0ELb1ELb0ELb1ELb0ELb0ELb1ELb1ELb0ELb0ELb0ELb0EEENS1_21CollectiveEpilogueFwdINS6_IJSA_NS7_ILi256EEESB_EEES9_SE_SG_Li256ELb1ELb0ELb0ELb0EEENS1_36VarlenDynamicPersistentTileSchedulerILi128ELi96ELi256ELi32ELb0ELb0ELb1ELb1ELb0ELb1EEEEEEEEEvNT_6ParamsE$_ZZN5flash25CollectiveMainloopFwdSm90ILi2EN4cute5tupleIJNS1_1CILi1EEES4_S4_EEENS2_IJNS3_ILi128EEENS3_ILi96EEENS3_ILi64EEEEEELi256EN7cutlass6half_tEfNSA_4arch4Sm90ELb0ELb1ELb0ELb1ELb0ELb0ELb1ELb1ELb0ELb0ELb0ELb0EE3mmaINS_16FlashAttnFwdSm90ISE_NS_21CollectiveEpilogueFwdINS2_IJS6_NS3_ILi256EEES7_EEES5_SB_SD_Li256ELb1ELb0ELb0ELb0EEENS_36VarlenDynamicPersistentTileSchedulerILi128ELi96ELi256ELi32ELb0ELb0ELb1ELb1ELb0ELb1EEEE13SharedStorageENS1_6TensorINS1_11ArrayEngineIfLm128EEENS1_6LayoutINS2_IJNS2_IJNS3_ILi2EEEST_NS3_ILi32EEEEEES4_S4_EEENS2_IJNS2_IJS4_ST_NS3_ILi4EEEEEENS3_ILi0EEESZ_EEEEEEENS_7SoftmaxILi2ELi0EEEEEbRKNSE_6ParamsENSA_25PipelineTmaAsyncNoClusterILi2ENSA_16PipelineTmaAsyncILi2EEEEES1B_RNSA_13PipelineStateILj2EEERT0_RT1_iRiRKNS_16SeqlenInfoQKNewKILb1ELb0EEENS2_IJiiiiEEERT_ENKUliT_T0_T1_E_clIZSF_ISO_S12_S14_EbS17_S1B_S1B_S1E_S1G_S1I_iS1J_S1N_S1O_S1Q_EUlRS1R_iE1_NS3_ILb0EEENS3_ILb1EEEEEDaiS1R_S1S_S1T_,@function
        .size           $_ZN7cutlass13device_kernelIN5flash11enable_sm90INS1_16FlashAttnFwdSm90INS1_25CollectiveMainloopFwdSm90ILi2EN4cute5tupleIJNS5_1CILi1EEES8_S8_EEENS6_IJNS7_ILi128EEENS7_ILi96EEENS7_ILi64EEEEEELi256ENS_6half_tEfNS_4arch4Sm90ELb0ELb1ELb0ELb1ELb0ELb0ELb1ELb1ELb0ELb0ELb0ELb0EEENS1_21CollectiveEpilogueFwdINS6_IJSA_NS7_ILi256EEESB_EEES9_SE_SG_Li256ELb1ELb0ELb0ELb0EEENS1_36VarlenDynamicPersistentTileSchedulerILi128ELi96ELi256ELi32ELb0ELb0ELb1ELb1ELb0ELb1EEEEEEEEEvNT_6ParamsE$_ZZN5flash25CollectiveMainloopFwdSm90ILi2EN4cute5tupleIJNS1_1CILi1EEES4_S4_EEENS2_IJNS3_ILi128EEENS3_ILi96EEENS3_ILi64EEEEEELi256EN7cutlass6half_tEfNSA_4arch4Sm90ELb0ELb1ELb0ELb1ELb0ELb0ELb1ELb1ELb0ELb0ELb0ELb0EE3mmaINS_16FlashAttnFwdSm90ISE_NS_21CollectiveEpilogueFwdINS2_IJS6_NS3_ILi256EEES7_EEES5_SB_SD_Li256ELb1ELb0ELb0ELb0EEENS_36VarlenDynamicPersistentTileSchedulerILi128ELi96ELi256ELi32ELb0ELb0ELb1ELb1ELb0ELb1EEEE13SharedStorageENS1_6TensorINS1_11ArrayEngineIfLm128EEENS1_6LayoutINS2_IJNS2_IJNS3_ILi2EEEST_NS3_ILi32EEEEEES4_S4_EEENS2_IJNS2_IJS4_ST_NS3_ILi4EEEEEENS3_ILi0EEESZ_EEEEEEENS_7SoftmaxILi2ELi0EEEEEbRKNSE_6ParamsENSA_25PipelineTmaAsyncNoClusterILi2ENSA_16PipelineTmaAsyncILi2EEEEES1B_RNSA_13PipelineStateILj2EEERT0_RT1_iRiRKNS_16SeqlenInfoQKNewKILb1ELb0EEENS2_IJiiiiEEERT_ENKUliT_T0_T1_E_clIZSF_ISO_S12_S14_EbS17_S1B_S1B_S1E_S1G_S1I_iS1J_S1N_S1O_S1Q_EUlRS1R_iE1_NS3_ILb0EEENS3_ILb1EEEEEDaiS1R_S1S_S1T_,(.L_x_11969 - $_ZN7cutlass13device_kernelIN5flash11enable_sm90INS1_16FlashAttnFwdSm90INS1_25CollectiveMainloopFwdSm90ILi2EN4cute5tupleIJNS5_1CILi1EEES8_S8_EEENS6_IJNS7_ILi128EEENS7_ILi96EEENS7_ILi64EEEEEELi256ENS_6half_tEfNS_4arch4Sm90ELb0ELb1ELb0ELb1ELb0ELb0ELb1ELb1ELb0ELb0ELb0ELb0EEENS1_21CollectiveEpilogueFwdINS6_IJSA_NS7_ILi256EEESB_EEES9_SE_SG_Li256ELb1ELb0ELb0ELb0EEENS1_36VarlenDynamicPersistentTileSchedulerILi128ELi96ELi256ELi32ELb0ELb0ELb1ELb1ELb0ELb1EEEEEEEEEvNT_6ParamsE$_ZZN5flash25CollectiveMainloopFwdSm90ILi2EN4cute5tupleIJNS1_1CILi1EEES4_S4_EEENS2_IJNS3_ILi128EEENS3_ILi96EEENS3_ILi64EEEEEELi256EN7cutlass6half_tEfNSA_4arch4Sm90ELb0ELb1ELb0ELb1ELb0ELb0ELb1ELb1ELb0ELb0ELb0ELb0EE3mmaINS_16FlashAttnFwdSm90ISE_NS_21CollectiveEpilogueFwdINS2_IJS6_NS3_ILi256EEES7_EEES5_SB_SD_Li256ELb1ELb0ELb0ELb0EEENS_36VarlenDynamicPersistentTileSchedulerILi128ELi96ELi256ELi32ELb0ELb0ELb1ELb1ELb0ELb1EEEE13SharedStorageENS1_6TensorINS1_11ArrayEngineIfLm128EEENS1_6LayoutINS2_IJNS2_IJNS3_ILi2EEEST_NS3_ILi32EEEEEES4_S4_EEENS2_IJNS2_IJS4_ST_NS3_ILi4EEEEEENS3_ILi0EEESZ_EEEEEEENS_7SoftmaxILi2ELi0EEEEEbRKNSE_6ParamsENSA_25PipelineTmaAsyncNoClusterILi2ENSA_16PipelineTmaAsyncILi2EEEEES1B_RNSA_13PipelineStateILj2EEERT0_RT1_iRiRKNS_16SeqlenInfoQKNewKILb1ELb0EEENS2_IJiiiiEEERT_ENKUliT_T0_T1_E_clIZSF_ISO_S12_S14_EbS17_S1B_S1B_S1E_S1G_S1I_iS1J_S1N_S1O_S1Q_EUlRS1R_iE1_NS3_ILb0EEENS3_ILb1EEEEEDaiS1R_S1S_S1T_)
$_ZN7cutlass13device_kernelIN5flash11enable_sm90INS1_16FlashAttnFwdSm90INS1_25CollectiveMainloopFwdSm90ILi2EN4cute5tupleIJNS5_1CILi1EEES8_S8_EEENS6_IJNS7_ILi128EEENS7_ILi96EEENS7_ILi64EEEEEELi256ENS_6half_tEfNS_4arch4Sm90ELb0ELb1ELb0ELb1ELb0ELb0ELb1ELb1ELb0ELb0ELb0ELb0EEENS1_21CollectiveEpilogueFwdINS6_IJSA_NS7_ILi256EEESB_EEES9_SE_SG_Li256ELb1ELb0ELb0ELb0EEENS1_36VarlenDynamicPersistentTileSchedulerILi128ELi96ELi256ELi32ELb0ELb0ELb1ELb1ELb0ELb1EEEEEEEEEvNT_6ParamsE$_ZZN5flash25CollectiveMainloopFwdSm90ILi2EN4cute5tupleIJNS1_1CILi1EEES4_S4_EEENS2_IJNS3_ILi128EEENS3_ILi96EEENS3_ILi64EEEEEELi256EN7cutlass6half_tEfNSA_4arch4Sm90ELb0ELb1ELb0ELb1ELb0ELb0ELb1ELb1ELb0ELb0ELb0ELb0EE3mmaINS_16FlashAttnFwdSm90ISE_NS_21CollectiveEpilogueFwdINS2_IJS6_NS3_ILi256EEES7_EEES5_SB_SD_Li256ELb1ELb0ELb0ELb0EEENS_36VarlenDynamicPersistentTileSchedulerILi128ELi96ELi256ELi32ELb0ELb0ELb1ELb1ELb0ELb1EEEE13SharedStorageENS1_6TensorINS1_11ArrayEngineIfLm128EEENS1_6LayoutINS2_IJNS2_IJNS3_ILi2EEEST_NS3_ILi32EEEEEES4_S4_EEENS2_IJNS2_IJS4_ST_NS3_ILi4EEEEEENS3_ILi0EEESZ_EEEEEEENS_7SoftmaxILi2ELi0EEEEEbRKNSE_6ParamsENSA_25PipelineTmaAsyncNoClusterILi2ENSA_16PipelineTmaAsyncILi2EEEEES1B_RNSA_13PipelineStateILj2EEERT0_RT1_iRiRKNS_16SeqlenInfoQKNewKILb1ELb0EEENS2_IJiiiiEEERT_ENKUliT_T0_T1_E_clIZSF_ISO_S12_S14_EbS17_S1B_S1B_S1E_S1G_S1I_iS1J_S1N_S1O_S1Q_EUlRS1R_iE1_NS3_ILb0EEENS3_ILb1EEEEEDaiS1R_S1S_S1T_:
[----:B------:R-:W-:Y:S05]  /*279c0*/  YIELD ;  /* 0x0000000000007946 */ /* 0x000fea0003800000 */
[----:B------:R-:W-:Y:S02]  /*279d0*/  ULDC UR4, c[0x0][0x20] ;  /* 0x0000080000047ab9 */ /* 0x000fe40000000800 */
[----:B------:R-:W-:-:S05]  /*279e0*/  VIADD R0, R0, -UR4 ;  /* 0x8000000400007c36 */ /* 0x000fca0008000000 */
[----:B------:R-:W2:Y:S01]  /*279f0*/  LDL.64 R2, [R0] ;  /* 0x0000000000027983 */ /* 0x000ea20000100a00 */
[----:B------:R-:W0:Y:S02]  /*27a00*/  LDC.64 R4, c[0x0][0x208] ;  /* 0x00008200ff047b82 */ /* 0x000e240000000a00 */
[----:B0-----:R-:W-:Y:S02]  /*27a10*/  R2UR UR4, R4 ;  /* 0x00000000040472ca */ /* 0x001fe400000e0000 */
        /* <DEDUP_REMOVED lines=35> */
[----:B0-----:R1:W5:Y:S01]  /*27c50*/  LD.E R11, desc[UR6][R6.64+0x4] ;  /* 0x00000406060b7980 */ /* 0x001362000c101900 */
[----:B--2---:R-:W-:-:S04]  /*27c60*/  LOP3.LUT R14, R14, 0x1, RZ, 0xfc, !PT ;  /* 0x000000010e0e7812 */ /* 0x004fc800078efcff */
[----:B------:R-:W-:-:S13]  /*27c70*/  ISETP.NE.AND P0, PT, R14, 0x3, PT ;  /* 0x000000030e00780c */ /* 0x000fda0003f05270 */
[----:B-1----:R-:W-:Y:S05]  /*27c80*/  @!P0 BRA `(.L_x_9941) ;  /* 0x0000000000048947 */ /* 0x002fea0003800000 */
[----:B------:R-:W-:Y:S01]  /*27c90*/  BPT.TRAP 0x1 ;  /* 0x000000040000795c */ /* 0x000fe20000300000 */
.L_x_9941:
[----:B------:R-:W-:Y:S05]  /*27ca0*/  BSYNC B3 ;  /* 0x0000000000037941 */ /* 0x000fea0003800000 */
.L_x_9940:
[----:B------:R-:W-:Y:S02]  /*27cb0*/  R2UR UR4, R4 ;  /* 0x00000000040472ca */ /* 0x000fe400000e0000 */
[----:B------:R-:W-:-:S13]  /*27cc0*/  R2UR UR5, R5 ;  /* 0x00000000050572ca */ /* 0x000fda00000e0000 */
[----:B------:R-:W2:Y:S01]  /*27cd0*/  LD.E.64 R2, desc[UR4][R8.64+0x8] ;  /* 0x0000080408027980 */ /* 0x000ea2000c101b00 */
[----:B-----5:R-:W-:Y:S02]  /*27ce0*/  SHF.L.U32 R13, R11, 0x1f, RZ ;  /* 0x0000001f0b0d7819 */ /* 0x020fe400000006ff */
[----:B--2---:R-:W-:-:S05]  /*27cf0*/  MOV R3, R2 ;  /* 0x0000000200037202 */ /* 0x004fca0000000f00 */
[----:B------:R-:W-:-:S04]  /*27d00*/  IMAD R12, R12, 0x8, R3 ;  /* 0x000000080c0c7824 */ /* 0x000fc800078e0203 */
[----:B------:R0:W1:Y:S01]  /*27d10*/  SYNCS.PHASECHK.TRANS64.TRYWAIT P0, [R12+URZ], R13 ;  /* 0x0000000d0c0075a7 */ /* 0x000062000800017f */
[----:B------:R-:W2:Y:S01]  /*27d20*/  LD.E R11, desc[UR4][R8.64+0x1c] ;  /* 0x00001c04080b7980 */ /* 0x000ea2000c101900 */
[----:B------:R-:W-:Y:S02]  /*27d30*/  R2UR UR6, R4 ;  /* 0x00000000040672ca */ /* 0x000fe400000e0000 */
[----:B------:R-:W-:Y:S01]  /*27d40*/  R2UR UR7, R5 ;  /* 0x00000000050772ca */ /* 0x000fe200000e0000 */
[----:B------:R0:W5:Y:S01]  /*27d50*/  LD.E R2, desc[UR4][R6.64] ;  /* 0x0000000406027980 */ /* 0x000162000c101900 */
[----:B------:R-:W-:Y:S11]  /*27d60*/  BSSY B3, `(.L_x_9942) ;  /* 0x0000006000037945 */ /* 0x000ff60003800000 */
[----:B------:R0:W5:Y:S01]  /*27d70*/  LD.E R3, desc[UR6][R6.64+0x4] ;  /* 0x0000040606037980 */ /* 0x000162000c101900 */
[----:B--2---:R-:W-:-:S04]  /*27d80*/  LOP3.LUT R11, R11, 0x1, RZ, 0xfc, !PT ;  /* 0x000000010b0b7812 */ /* 0x004fc800078efcff */
[----:B------:R-:W-:-:S13]  /*27d90*/  ISETP.NE.AND P1, PT, R11, 0x3, PT ;  /* 0x000000030b00780c */ /* 0x000fda0003f25270 */
[----:B01----:R-:W-:Y:S05]  /*27da0*/  @!P1 BRA `(.L_x_9943) ;  /* 0x0000000000049947 */ /* 0x003fea0003800000 */
[----:B------:R-:W-:Y:S01]  /*27db0*/  BPT.TRAP 0x1 ;  /* 0x000000040000795c */ /* 0x000fe20000300000 */
.L_x_9943:
[----:B------:R-:W-:Y:S05]  /*27dc0*/  BSYNC B3 ;  /* 0x0000000000037941 */ /* 0x000fea0003800000 */
.L_x_9942:
        /* <DEDUP_REMOVED lines=8> */
[----:B------:R-:W0:Y:S02]  /*27e50*/  SYNCS.PHASECHK.TRANS64.TRYWAIT P0, [R2+URZ], R3 ;  /* 0x00000003020075a7 */ /* 0x000e24000800017f */
[----:B0-----:R-:W-:Y:S05]  /*27e60*/  @!P0 BRA `(.L_x_9946) ;  /* 0x000001b000008947 */ /* 0x001fea0003800000 */
.L_x_9945:
[----:B------:R-:W-:Y:S05]  /*27e70*/  BSYNC B3 ;  /* 0x0000000000037941 */ /* 0x000fea0003800000 */
.L_x_9944:
[----:B------:R-:W2:Y:S04]  /*27e80*/  LDL.64 R8, [R0] ;  /* 0x0000000000087983 */ /* 0x000ea80000100a00 */
[----:B------:R-:W3:Y:S01]  /*27e90*/  LDL.64 R6, [R0+0x28] ;  /* 0x0000280000067983 */ /* 0x000ee20000100a00 */
[C---:B------:R-:W-:Y:S02]  /*27ea0*/  R2UR UR6, R4.reuse ;  /* 0x00000000040672ca */ /* 0x040fe400000e0000 */
[C---:B------:R-:W-:Y:S01]  /*27eb0*/  R2UR UR7, R5.reuse ;  /* 0x00000000050772ca */ /* 0x040fe200000e0000 */
[----:B0----5:R-:W4:Y:S01]  /*27ec0*/  LDL.64 R2, [R0+0x20] ;  /* 0x0000200000027983 */ /* 0x021f220000100a00 */
        /* <DEDUP_REMOVED lines=85> */
[----:B0-----:R-:W-:Y:S05]  /*28420*/  @!P0 BRA `(.L_x_9948) ;  /* 0x0000000000048947 */ /* 0x001fea0003800000 */
[----:B------:R-:W-:Y:S01]  /*28430*/  BPT.TRAP 0x1 ;  /* 0x000000040000795c */ /* 0x000fe20000300000 */
.L_x_9948:
[----:B------:R-:W-:Y:S05]  /*28440*/  BSYNC B3 ;  /* 0x0000000000037941 */ /* 0x000fea0003800000 */
.L_x_9947:
        /* <DEDUP_REMOVED lines=17> */
.L_x_9950:
[----:B------:R-:W-:Y:S05]  /*28560*/  BSYNC B3 ;  /* 0x0000000000037941 */ /* 0x000fea0003800000 */
.L_x_9949:
        /* <DEDUP_REMOVED lines=10> */
.L_x_9952:
[----:B------:R-:W-:Y:S05]  /*28610*/  BSYNC B3 ;  /* 0x0000000000037941 */ /* 0x000fea0003800000 */
.L_x_9951:
[----:B------:R-:W2:Y:S04]  /*28620*/  LDL.64 R12, [R0] ;  /* 0x00000000000c7983 */ /* 0x000ea80000100a00 */
[----:B------:R-:W3:Y:S01]  /*28630*/  LDL.64 R6, [R0+0x58] ;  /* 0x0000580000067983 */ /* 0x000ee20000100a00 */
[C---:B------:R-:W-:Y:S02]  /*28640*/  R2UR UR6, R4.reuse ;  /* 0x00000000040672ca */ /* 0x040fe400000e0000 */
[C---:B------:R-:W-:Y:S01]  /*28650*/  R2UR UR7, R5.reuse ;  /* 0x00000000050772ca */ /* 0x040fe200000e0000 */
[----:B------:R-:W4:Y:S01]  /*28660*/  LDL.64 R2, [R0+0x48] ;  /* 0x0000480000027983 */ /* 0x000f220000100a00 */
[C---:B------:R-:W-:Y:S02]  /*28670*/  R2UR UR4, R4.reuse ;  /* 0x00000000040472ca */ /* 0x040fe400000e0000 */
[C---:B------:R-:W-:Y:S01]  /*28680*/  R2UR UR5, R5.reuse ;  /* 0x00000000050572ca */ /* 0x040fe200000e0000 */
[----:B0----5:R-:W4:Y:S08]  /*28690*/  LDL.64 R8, [R0+0x50] ;  /* 0x0000500000087983 */ /* 0x021f300000100a00 */
[----:B--2---:R-:W2:Y:S04]  /*286a0*/  LD.E R11, desc[UR6][R12.64] ;  /* 0x000000060c0b7980 */ /* 0x004ea8000c101900 */
[----:B---3--:R-:W2:Y:S01]  /*286b0*/  LD.E.64 R6, desc[UR4][R6.64] ;  /* 0x0000000406067980 */ /* 0x008ea2000c101b00 */
[----:B------:R-:W-:Y:S05]  /*286c0*/  WARPSYNC.ALL ;  /* 0x0000000000007948 */ /* 0x000fea0003800000 */
[----:B------:R-:W-:Y:S01]  /*286d0*/  R2UR UR6, R4 ;  /* 0x00000000040672ca */ /* 0x000fe200000e0000 */
[----:B------:R-:W3:Y:S01]  /*286e0*/  LDL.LU R19, [R1+0x460] ;  /* 0x0004600001137983 */ /* 0x000ee20000300800 */
[----:B------:R-:W-:-:S02]  /*286f0*/  R2UR UR7, R5 ;  /* 0x00000000050772ca */ /* 0x000fc400000e0000 */
[----:B------:R-:W-:Y:S01]  /*28700*/  R2UR UR4, R4 ;  /* 0x00000000040472ca */ /* 0x000fe200000e0000 */
[----:B------:R-:W3:Y:S01]  /*28710*/  LDL R21, [R1+0x464] ;  /* 0x0004640001157983 */ /* 0x000ee20000100800 */
[----:B------:R-:W-:-:S03]  /*28720*/  R2UR UR5, R5 ;  /* 0x00000000050572ca */ /* 0x000fc600000e0000 */
[----:B------:R-:W3:Y:S06]  /*28730*/  LDL R20, [R1+0x468] ;  /* 0x0004680001147983 */ /* 0x000eec0000100800 */
[----:B----4-:R-:W4:Y:S04]  /*28740*/  LD.E R14, desc[UR6][R2.64] ;  /* 0x00000006020e7980 */ /* 0x010f28000c101900 */
[----:B------:R-:W3:Y:S01]  /*28750*/  LD.E.64 R12, desc[UR4][R8.64] ;  /* 0x00000004080c7980 */ /* 0x000ee2000c101b00 */
[----:B--2---:R-:W-:Y:S01]  /*28760*/  IMAD R6, R11, 0xc00, R6 ;  /* 0x00000c000b067824 */ /* 0x004fe200078e0206 */
[----:B------:R-:W-:Y:S01]  /*28770*/  R2UR UR7, R7 ;  /* 0x00000000070772ca */ /* 0x000fe200000e0000 */
[----:B------:R-:W-:Y:S01]  /*28780*/  WARPGROUP.ARRIVE ;  /* 0x00000000000079c5 */ /* 0x000fe20000000000 */
[----:B------:R-:W-:-:S02]  /*28790*/  R2UR UR8, R4 ;  /* 0x00000000040872ca */ /* 0x000fc400000e0000 */
[----:B------:R-:W-:Y:S02]  /*287a0*/  R2UR UR6, R6 ;  /* 0x00000000060672ca */ /* 0x000fe400000e0000 */
[C---:B------:R-:W-:Y:S02]  /*287b0*/  R2UR UR9, R5.reuse ;  /* 0x00000000050972ca */ /* 0x040fe400000e0000 */
[----:B------:R-:W-:Y:S02]  /*287c0*/  R2UR UR10, R4 ;  /* 0x00000000040a72ca */ /* 0x000fe400000e0000 */
[----:B------:R-:W-:Y:S02]  /*287d0*/  R2UR UR11, R5 ;  /* 0x00000000050b72ca */ /* 0x000fe400000e0000 */
[----:B----4-:R-:W-:Y:S02]  /*287e0*/  ISETP.NE.U32.AND P0, PT, R14, RZ, PT ;  /* 0x000000ff0e00720c */ /* 0x010fe40003f05070 */
[----:B---3--:R-:W-:-:S02]  /*287f0*/  R2UR UR4, R12 ;  /* 0x000000000c0472ca */ /* 0x008fc400000e0000 */
        /* <DEDUP_REMOVED lines=233> */
[----:B------:R-:W0:Y:S01]  /*29690*/  S2R R201, SR_TID.X ;  /* 0x0000000000c97919 */ /* 0x000e220000002100 */
[----:B------:R-:W-:Y:S02]  /*296a0*/  R2UR UR8, R4 ;  /* 0x00000000040872ca */ /* 0x000fe400000e0000 */
[----:B------:R-:W-:Y:S02]  /*296b0*/  R2UR UR6, R12 ;  /* 0x000000000c0672ca */ /* 0x000fe400000e0000 */
[----:B------:R-:W-:Y:S02]  /*296c0*/  R2UR UR7, R13 ;  /* 0x000000000d0772ca */ /* 0x000fe400000e0000 */
[----:B------:R-:W-:Y:S02]  /*296d0*/  R2UR UR9, R5 ;  /* 0x00000000050972ca */ /* 0x000fe400000e0000 */
[----:B------:R-:W-:Y:S02]  /*296e0*/  LOP3.LUT R19, R19, 0xfffbffff, RZ, 0xc0, !PT ;  /* 0xfffbffff13137812 */ /* 0x000fe400078ec0ff */
[----:B0-----:R-:W-:Y:S01]  /*296f0*/  LOP3.LUT P1, RZ, R201, 0x7f, RZ, 0xc0, !PT ;  /* 0x0000007fc9ff7812 */ /* 0x001fe2000782c0ff */
[----:B--2---:R-:W-:-:S02]  /*29700*/  VIADD R6, R8, 0xc06 ;  /* 0x00000c0608067836 */ /* 0x004fc40000000000 */
[----:B------:R-:W-:Y:S01]  /*29710*/  IMAD.MOV.U32 R7, RZ, RZ, R9 ;  /* 0x000000ffff077224 */ /* 0x000fe200078e0009 */
[----:B------:R-:W-:Y:S02]  /*29720*/  SHF.R.U32.HI R11, RZ, 0x7, R201 ;  /* 0x00000007ff0b7819 */ /* 0x000fe400000116c9 */
[----:B------:R-:W-:Y:S02]  /*29730*/  R2UR UR4, R6 ;  /* 0x00000000060472ca */ /* 0x000fe400000e0000 */
[----:B------:R-:W-:-:S05]  /*29740*/  R2UR UR5, R7 ;  /* 0x00000000070572ca */ /* 0x000fca00000e0000 */
[----:B------:R-:W-:-:S08]  /*29750*/  @P1 LOP3.LUT R19, R19, 0x40000, RZ, 0xfc, !PT ;  /* 0x0004000013131812 */ /* 0x000fd000078efcff */
[----:B------:R-:W-:Y:S03]  /*29760*/  HGMMA.64x96x16.F32 R24, gdesc[UR4], R24, gsb0 ;  /* 0x01600000041879f0 */ /* 0x000fe60008000818 */
[----:B------:R-:W-:Y:S02]  /*29770*/  WARPGROUP.DEPBAR.LE gsb0, 0x0 ;  /* 0x00008000000079c5 */ /* 0x000fe40000010000 */
[----:B------:R-:W-:Y:S04]  /*29780*/  ST.E desc[UR8][R2.64], R194 ;  /* 0x000000c202007985 */ /* 0x000fe8000c101908 */
[----:B------:R-:W2:Y:S04]  /*29790*/  @!P1 LDL.64 R6, [R0+0x18] ;  /* 0x0000180000069983 */ /* 0x000ea80000100a00 */
[----:B------:R-:W3:Y:S01]  /*297a0*/  @!P1 LDL.64 R8, [R0] ;  /* 0x0000000000089983 */ /* 0x000ee20000100a00 */
[----:B------:R-:W-:-:S02]  /*297b0*/  @!P1 R2UR UR4, R4 ;  /* 0x00000000040492ca */ /* 0x000fc400000e0000 */
[C---:B------:R-:W-:Y:S01]  /*297c0*/  @!P1 R2UR UR5, R5.reuse ;  /* 0x00000000050592ca */ /* 0x040fe200000e0000 */
[----:B------:R0:W-:Y:S01]  /*297d0*/  STL [R1+0x460], R19 ;  /* 0x0004601301007387 */ /* 0x0001e20000100800 */
[----:B------:R-:W-:Y:S02]  /*297e0*/  @!P1 R2UR UR6, R4 ;  /* 0x00000000040692ca */ /* 0x000fe400000e0000 */
[----:B------:R-:W-:Y:S02]  /*297f0*/  @!P1 R2UR UR7, R5 ;  /* 0x00000000050792ca */ /* 0x000fe400000e0000 */
[----:B------:R-:W-:-:S05]  /*29800*/  IADD3 R11, -R11, 0xb, RZ ;  /* 0x0000000b0b0b7810 */ /* 0x000fca0007ffe1ff */
[----:B------:R1:W-:Y:S06]  /*29810*/  BAR.ARV R11, 0x100 ;  /* 0x0004000b0000751d */ /* 0x0003ec0000002000 */
[----:B--2---:R-:W2:Y:S04]  /*29820*/  @!P1 LD.E.64 R6, desc[UR4][R6.64+0x30] ;  /* 0x0000300406069980 */ /* 0x004ea8000c101b00 */
[----:B---3--:R-:W3:Y:S01]  /*29830*/  @!P1 LD.E R8, desc[UR6][R8.64] ;  /* 0x0000000608089980 */ /* 0x008ee2000c101900 */
[----:B------:R-:W-:Y:S01]  /*29840*/  R2UR UR4, R4 ;  /* 0x00000000040472ca */ /* 0x000fe200000e0000 */
[----:B0-----:R-:W-:Y:S01]  /*29850*/  IMAD.MOV.U32 R19, RZ, RZ, R165 ;  /* 0x000000ffff137224 */ /* 0x001fe200078e00a5 */
        /* <DEDUP_REMOVED lines=8> */
[----:B------:R-:W-:Y:S02]  /*298e0*/  R2UR UR9, R5 ;  /* 0x00000000050972ca */ /* 0x000fe400000e0000 */
[----:B--2---:R-:W-:-:S05]  /*298f0*/  @!P1 MOV R3, R6 ;  /* 0x0000000600039202 */ /* 0x004fca0000000f00 */
[----:B---3--:R-:W-:-:S05]  /*29900*/  @!P1 IMAD R2, R8, 0x8, R3 ;  /* 0x0000000808029824 */ /* 0x008fca00078e0203 */
[----:B------:R-:W-:-:S04]  /*29910*/  @!P1 PRMT R2, RZ, 0x654, R2 ;  /* 0x00000654ff029816 */ /* 0x000fc80000000002 */
[----:B------:R0:W-:Y:S01]  /*29920*/  @!P1 SYNCS.ARRIVE.TRANS64.RED.A1T0 RZ, [R2+URZ], RZ ;  /* 0x000000ff02ff99a7 */ /* 0x0001e2000810043f */
[----:B------:R-:W2:Y:S01]  /*29930*/  LD.E R12, desc[UR4][R18.64] ;  /* 0x00000004120c7980 */ /* 0x000ea2000c101900 */
[----:B------:R-:W-:Y:S02]  /*29940*/  R2UR UR4, R4 ;  /* 0x00000000040472ca */ /* 0x000fe400000e0000 */
[----:B------:R-:W-:Y:S01]  /*29950*/  R2UR UR5, R5 ;  /* 0x00000000050572ca */ /* 0x000fe200000e0000 */
[----:B------:R-:W-:Y:S01]  /*29960*/  IMAD.MOV.U32 R3, RZ, RZ, R21 ;  /* 0x000000ffff037224 */ /* 0x000fe200078e0015 */
[----:B------:R-:W3:Y:S01]  /*29970*/  LD.E R73, desc[UR12][R18.64+0x18] ;  /* 0x0000180c12497980 */ /* 0x000ee2000c101900 */
[----:B0-----:R-:W-:-:S03]  /*29980*/  IMAD.MOV.U32 R2, RZ, RZ, R20 ;  /* 0x000000ffff027224 */ /* 0x001fc600078e0014 */
[----:B------:R-:W4:Y:S04]  /*29990*/  LD.E R14, desc[UR6][R18.64+0x4] ;  /* 0x00000406120e7980 */ /* 0x000f28000c101900 */
[----:B------:R0:W3:Y:S04]  /*299a0*/  LD.E R72, desc[UR10][R2.64] ;  /* 0x0000000a02487980 */ /* 0x0000e8000c101900 */
[----:B------:R-:W4:Y:S01]  /*299b0*/  LD.E R13, desc[UR4][R18.64+0x8] ;  /* 0x00000804120d7980 */ /* 0x000f22000c101900 */
[C---:B------:R-:W-:Y:S02]  /*299c0*/  R2UR UR4, R4.reuse ;  /* 0x00000000040472ca */ /* 0x040fe400000e0000 */
[----:B------:R-:W-:Y:S01]  /*299d0*/  R2UR UR5, R5 ;  /* 0x00000000050572ca */ /* 0x000fe200000e0000 */
[----:B------:R-:W3:Y:S01]  /*299e0*/  LD.E R20, desc[UR8][R18.64+0xc] ;  /* 0x00000c0812147980 */ /* 0x000ee2000c101900 */
[----:B------:R-:W-:-:S02]  /*299f0*/  R2UR UR10, R4 ;  /* 0x00000000040a72ca */ /* 0x000fc400000e0000 */
[----:B------:R-:W-:-:S09]  /*29a00*/  R2UR UR11, R5 ;  /* 0x00000000050b72ca */ /* 0x000fd200000e0000 */
[----:B------:R-:W3:Y:S04]  /*29a10*/  LD.E R15, desc[UR4][R18.64+0x10] ;  /* 0x00001004120f7980 */ /* 0x000ee8000c101900 */
[----:B------:R-:W3:Y:S01]  /*29a20*/  LD.E R21, desc[UR10][R18.64+0x14] ;  /* 0x0000140a12157980 */ /* 0x000ee2000c101900 */
[----:B------:R-:W-:Y:S01]  /*29a30*/  BSSY B3, `(.L_x_9954) ;  /* 0x0000045000037945 */ /* 0x000fe20003800000 */
[----:B--2---:R-:W-:-:S04]  /*29a40*/  SHF.R.S32.HI R7, RZ, 0x1f, R12 ;  /* 0x0000001fff077819 */ /* 0x004fc8000001140c */
[----:B------:R-:W-:-:S04]  /*29a50*/  LEA.HI R7, R7, R12, RZ, 0x7 ;  /* 0x0000000c07077211 */ /* 0x000fc800078f38ff */
[----:B0-----:R-:W-:-:S05]  /*29a60*/  LOP3.LUT R3, R7, 0xffffff80, RZ, 0xc0, !PT ;  /* 0xffffff8007037812 */ /* 0x001fca00078ec0ff */
[----:B------:R-:W-:-:S05]  /*29a70*/  IMAD.IADD R3, R12, 0x1, -R3 ;  /* 0x000000010c037824 */ /* 0x000fca00078e0a03 */
[----:B------:R-:W-:-:S04]  /*29a80*/  SHF.R.S32.HI R2, RZ, 0x1f, R3 ;  /* 0x0000001fff027819 */ /* 0x000fc80000011403 */
[----:B------:R-:W-:-:S04]  /*29a90*/  LEA.HI R6, R2, R3, RZ, 0x2 ;  /* 0x0000000302067211 */ /* 0x000fc800078f10ff */
[--C-:B------:R-:W-:Y:S02]  /*29aa0*/  SHF.R.S32.HI R8, RZ, 0x2, R6.reuse ;  /* 0x00000002ff087819 */ /* 0x100fe40000011406 */
[----:B-1----:R-:W-:Y:S02]  /*29ab0*/  SHF.R.S32.HI R11, RZ, 0x1f, R6 ;  /* 0x0000001fff0b7819 */ /* 0x002fe40000011406 */
[----:B------:R-:W-:Y:S02]  /*29ac0*/  LEA.HI R9, R2, R3, RZ, 0x5 ;  /* 0x0000000302097211 */ /* 0x000fe400078f28ff */
[----:B------:R-:W-:Y:S02]  /*29ad0*/  SHF.R.S32.HI R2, RZ, 0x7, R7 ;  /* 0x00000007ff027819 */ /* 0x000fe40000011407 */
[----:B------:R-:W-:Y:S02]  /*29ae0*/  LEA.HI R11, R11, R8, RZ, 0x3 ;  /* 0x000000080b0b7211 */ /* 0x000fe400078f18ff */
[----:B------:R-:W-:-:S02]  /*29af0*/  SHF.R.S32.HI R9, RZ, 0x5, R9 ;  /* 0x00000005ff097819 */ /* 0x000fc40000011409 */
[----:B------:R-:W-:Y:S02]  /*29b00*/  LEA.HI R7, R7, R2, RZ, 0x1 ;  /* 0x0000000207077211 */ /* 0x000fe400078f08ff */
[----:B------:R-:W-:Y:S01]  /*29b10*/  LOP3.LUT R11, R11, 0xfffffff8, RZ, 0xc0, !PT ;  /* 0xfffffff80b0b7812 */ /* 0x000fe200078ec0ff */
[----:B----4-:R-:W-:Y:S01]  /*29b20*/  IMAD R12, R10, -0x60, R13 ;  /* 0xffffffa00a0c7824 */ /* 0x010fe200078e020d */
[----:B------:R-:W-:Y:S01]  /*29b30*/  LOP3.LUT R6, R6, 0x7ffffffc, RZ, 0xc0, !PT ;  /* 0x7ffffffc06067812 */ /* 0x000fe200078ec0ff */
[----:B---3--:R-:W-:Y:S01]  /*29b40*/  IMAD R72, R72, 0x8, R9 ;  /* 0x0000000848487824 */ /* 0x008fe200078e0209 */
        /* <DEDUP_REMOVED lines=34> */
.L_x_9959:
[----:B------:R-:W-:Y:S05]  /*29d70*/  BSYNC B5 ;  /* 0x0000000000057941 */ /* 0x000fea0003800000 */
.L_x_9958:
[----:B------:R-:W-:Y:S01]  /*29d80*/  LOP3.LUT R6, RZ, R6, RZ, 0x33, !PT ;  /* 0x00000006ff067212 */ /* 0x000fe200078e33ff */
[----:B------:R-:W-:Y:S06]  /*29d90*/  BRA `(.L_x_9960) ;  /* 0x0000000000287947 */ /* 0x000fec0003800000 */
.L_x_9957:
        /* <DEDUP_REMOVED lines=10> */
.L_x_9960:
[----:B------:R-:W-:Y:S05]  /*29e40*/  BSYNC B4 ;  /* 0x0000000000047941 */ /* 0x000fea0003800000 */
.L_x_9956:
[----:B------:R-:W-:-:S05]  /*29e50*/  IMAD R6, R73, R6, R20 ;  /* 0x0000000649067224 */ /* 0x000fca00078e0214 */
[----:B------:R-:W-:Y:S02]  /*29e60*/  VIMNMX R3, R3, R6, !PT ;  /* 0x0000000603037248 */ /* 0x000fe40007fe0100 */
[----:B------:R-:W-:-:S07]  /*29e70*/  VIADDMNMX R2, R6, R73, R2, PT ;  /* 0x0000004906027246 */ /* 0x000fce0003800102 */
.L_x_9955:
[----:B------:R-:W-:Y:S05]  /*29e80*/  BSYNC B3 ;  /* 0x0000000000037941 */ /* 0x000fea0003800000 */
.L_x_9954:
        /* <DEDUP_REMOVED lines=136> */
.L_x_9966:
[----:B------:R-:W-:Y:S05]  /*2a710*/  BSYNC B5 ;  /* 0x0000000000057941 */ /* 0x000fea0003800000 */
.L_x_9965:
[----:B------:R-:W-:Y:S01]  /*2a720*/  LOP3.LUT R8, RZ, R8, RZ, 0x33, !PT ;  /* 0x00000008ff087212 */ /* 0x000fe200078e33ff */
[----:B------:R-:W-:Y:S06]  /*2a730*/  BRA `(.L_x_9967) ;  /* 0x0000000000287947 */ /* 0x000fec0003800000 */
.L_x_9964:
        /* <DEDUP_REMOVED lines=10> */
.L_x_9967:
[----:B------:R-:W-:Y:S05]  /*2a7e0*/  BSYNC B4 ;  /* 0x0000000000047941 */ /* 0x000fea0003800000 */
.L_x_9963:
[----:B------:R-:W-:-:S05]  /*2a7f0*/  IMAD R8, R73, R8, R20 ;  /* 0x0000000849087224 */ /* 0x000fca00078e0214 */
[----:B------:R-:W-:Y:S02]  /*2a800*/  VIADDMNMX R12, R8, R73, R12, PT ;  /* 0x00000049080c7246 */ /* 0x000fe4000380010c */
[----:B------:R-:W-:-:S07]  /*2a810*/  VIMNMX R9, R9, R8, !PT ;  /* 0x0000000809097248 */ /* 0x000fce0007fe0100 */
.L_x_9962:
[----:B------:R-:W-:Y:S05]  /*2a820*/  BSYNC B3 ;  /* 0x0000000000037941 */ /* 0x000fea0003800000 */
.L_x_9961:
        /* <DEDUP_REMOVED lines=146> */
[----:B------:R-:W0:Y:S04]  /*2b150*/  SHFL.BFLY PT, R13, R8, 0x2, 0x1f ;  /* 0x0c401f00080d7f89 */ /* 0x000e2800000e0000 */
[----:B------:R-:W-:Y:S04]  /*2b160*/  ST.E.64 desc[UR4][R6.64], R8 ;  /* 0x0000000806007985 */ /* 0x000fe8000c101b04 */
[----:B------:R-:W2:Y:S01]  /*2b170*/  LD.E R21, desc[UR6][R6.64+0x4] ;  /* 0x0000040606157980 */ /* 0x000ea2000c101900 */
[----:B0-----:R-:W-:-:S05]  /*2b180*/  FMNMX.FTZ R13, R8, R13, !PT ;  /* 0x0000000d080d7209 */ /* 0x001fca0007810000 */
[----:B------:R-:W0:Y:S02]  /*2b190*/  SHFL.BFLY PT, R12, R13, 0x1, 0x1f ;  /* 0x0c201f000d0c7f89 */ /* 0x000e2400000e0000 */
[----:B0-----:R-:W-:Y:S02]  /*2b1a0*/  FMNMX.FTZ R15, R13, R12, !PT ;  /* 0x0000000c0d0f7209 */ /* 0x001fe40007810000 */
[----:B------:R-:W5:Y:S04]  /*2b1b0*/  LD.E R12, desc[UR4][R6.64+0x20] ;  /* 0x00002004060c7980 */ /* 0x000f68000c101900 */
[----:B------:R-:W-:Y:S04]  /*2b1c0*/  ST.E desc[UR4][R6.64], R15 ;  /* 0x0000000f06007985 */ /* 0x000fe8000c101904 */
[----:B------:R-:W3:Y:S01]  /*2b1d0*/  LD.E R14, desc[UR6][R6.64] ;  /* 0x00000006060e7980 */ /* 0x000ee2000c101900 */
[----:B------:R-:W-:-:S02]  /*2b1e0*/  R2UR UR8, R4 ;  /* 0x00000000040872ca */ /* 0x000fc400000e0000 */
[----:B------:R-:W-:Y:S01]  /*2b1f0*/  R2UR UR9, R5 ;  /* 0x00000000050972ca */ /* 0x000fe200000e0000 */
[----:B--2---:R-:W0:Y:S02]  /*2b200*/  SHFL.BFLY PT, R8, R21, 0x2, 0x1f ;  /* 0x0c401f0015087f89 */ /* 0x004e2400000e0000 */
[----:B0-----:R-:W-:-:S05]  /*2b210*/  FMNMX.FTZ R9, R8, R21, !PT ;  /* 0x0000001508097209 */ /* 0x001fca0007810000 */
[----:B------:R-:W0:Y:S02]  /*2b220*/  SHFL.BFLY PT, R8, R9, 0x1, 0x1f ;  /* 0x0c201f0009087f89 */ /* 0x000e2400000e0000 */
[----:B0-----:R-:W-:Y:S02]  /*2b230*/  FMNMX.FTZ R13, R9, R8, !PT ;  /* 0x00000008090d7209 */ /* 0x001fe40007810000 */
        /* <DEDUP_REMOVED lines=8> */
[----:B------:R-:W0:Y:S08]  /*2b2c0*/  MUFU.EX2 R8, R8 ;  /* 0x0000000800087308 */ /* 0x000e300000000800 */
[----:B------:R-:W4:Y:S01]  /*2b2d0*/  MUFU.EX2 R9, R12 ;  /* 0x0000000c00097308 */ /* 0x000f220000000800 */
[----:B------:R-:W-:Y:S01]  /*2b2e0*/  ST.E desc[UR4][R6.64+0x4], R13 ;  /* 0x0000040d06007985 */ /* 0x000fe2000c101904 */
[----:B0-----:R-:W-:Y:S01]  /*2b2f0*/  FMUL.FTZ R19, R8, R19 ;  /* 0x0000001308137220 */ /* 0x001fe20000410000 */
[----:B----4-:R-:W-:-:S04]  /*2b300*/  FMUL.FTZ R15, R9, R20 ;  /* 0x00000014090f7220 */ /* 0x010fc80000410000 */
[----:B------:R-:W-:Y:S04]  /*2b310*/  ST.E desc[UR6][R6.64+0x10], R19 ;  /* 0x0000101306007985 */ /* 0x000fe8000c101906 */
[----:B------:R0:W-:Y:S04]  /*2b320*/  ST.E desc[UR8][R6.64+0x14], R15 ;  /* 0x0000140f06007985 */ /* 0x0001e8000c101908 */
[----:B------:R-:W2:Y:S04]  /*2b330*/  LDL.64 R2, [R0+0x70] ;  /* 0x0000700000027983 */ /* 0x000ea80000100a00 */
[----:B--2---:R-:W0:Y:S04]  /*2b340*/  LD.E R14, desc[UR6][R2.64+0x20] ;  /* 0x00002006020e7980 */ /* 0x004e28000c101900 */
[----:B------:R-:W0:Y:S04]  /*2b350*/  LD.E R12, desc[UR4][R2.64] ;  /* 0x00000004020c7980 */ /* 0x000e28000c101900 */
[----:B------:R-:W2:Y:S04]  /*2b360*/  LD.E R21, desc[UR8][R2.64+0x4] ;  /* 0x0000040802157980 */ /* 0x000ea8000c101900 */
[----:B------:R-:W3:Y:S04]  /*2b370*/  LD.E R73, desc[UR4][R2.64+0x10] ;  /* 0x0000100402497980 */ /* 0x000ee8000c101900 */
[----:B------:R-:W4:Y:S01]  /*2b380*/  LD.E R24, desc[UR6][R2.64+0x14] ;  /* 0x0000140602187980 */ /* 0x000f22000c101900 */
[C---:B0-----:R-:W-:Y:S01]  /*2b390*/  FMUL.FTZ R6, R12.reuse, R14 ;  /* 0x0000000e0c067220 */ /* 0x041fe20000410000 */
        /* <DEDUP_REMOVED lines=16> */
[----:B------:R-:W0:Y:S08]  /*2b4a0*/  MUFU.EX2 R203, R203 ;  /* 0x000000cb00cb7308 */ /* 0x000e300000000800 */
[----:B------:R-:W1:Y:S01]  /*2b4b0*/  MUFU.EX2 R212, R212 ;  /* 0x000000d400d47308 */ /* 0x000e620000000800 */
[-C--:B------:R-:W-:Y:S01]  /*2b4c0*/  FFMA.FTZ R34, R34, R14.reuse, -R13 ;  /* 0x0000000e22227223 */ /* 0x080fe2000001080d */
[----:B------:R-:W-:-:S06]  /*2b4d0*/  FFMA.FTZ R156, R33, R14, -R7 ;  /* 0x0000000e219c7223 */ /* 0x000fcc0000010807 */
[----:B------:R-:W2:Y:S01]  /*2b4e0*/  MUFU.EX2 R154, R154 ;  /* 0x0000009a009a7308 */ /* 0x000ea20000000800 */
        /* <DEDUP_REMOVED lines=41> */
[----:B---3--:R-:W-:Y:S01]  /*2b780*/  FADD.FTZ R6, R152, R73 ;  /* 0x0000004998067221 */ /* 0x008fe20000010000 */
[----:B------:R-:W3:Y:S01]  /*2b790*/  MUFU.EX2 R13, R34 ;  /* 0x00000022000d7308 */ /* 0x000ee20000000800 */
[----:B----4-:R-:W-:-:S02]  /*2b7a0*/  FADD.FTZ R7, R153, R24 ;  /* 0x0000001899077221 */ /* 0x010fc40000010000 */
[----:B0-----:R-:W-:Y:S02]  /*2b7b0*/  FADD.FTZ R25, R203, R6 ;  /* 0x00000006cb197221 */ /* 0x001fe40000010000 */
[----:B-1----:R-:W-:-:S03]  /*2b7c0*/  FADD.FTZ R6, R212, R7 ;  /* 0x00000007d4067221 */ /* 0x002fc60000010000 */
[----:B------:R-:W0:Y:S01]  /*2b7d0*/  MUFU.EX2 R156, R156 ;  /* 0x0000009c009c7308 */ /* 0x000e220000000800 */
[----:B--2---:R-:W-:Y:S01]  /*2b7e0*/  FADD.FTZ R24, R154, R25 ;  /* 0x000000199a187221 */ /* 0x004fe20000010000 */
[----:B-----5:R-:W-:-:S06]  /*2b7f0*/  FADD.FTZ R7, R155, R6 ;  /* 0x000000069b077221 */ /* 0x020fcc0000010000 */
[----:B------:R-:W1:Y:S01]  /*2b800*/  MUFU.EX2 R12, R12 ;  /* 0x0000000c000c7308 */ /* 0x000e620000000800 */
[----:B------:R-:W-:Y:S01]  /*2b810*/  FADD.FTZ R24, R213, R24 ;  /* 0x00000018d5187221 */ /* 0x000fe20000010000 */
[----:B------:R-:W-:-:S06]  /*2b820*/  FADD.FTZ R6, R158, R7 ;  /* 0x000000079e067221 */ /* 0x000fcc0000010000 */
[----:B------:R-:W2:Y:S08]  /*2b830*/  MUFU.EX2 R21, R21 ;  /* 0x0000001500157308 */ /* 0x000eb00000000800 */
[----:B------:R-:W4:Y:S01]  /*2b840*/  MUFU.EX2 R160, R160 ;  /* 0x000000a000a07308 */ /* 0x000f220000000800 */
[----:B------:R-:W-:Y:S01]  /*2b850*/  FADD.FTZ R7, R157, R24 ;  /* 0x000000189d077221 */ /* 0x000fe20000010000 */
[----:B---3--:R-:W-:-:S06]  /*2b860*/  FADD.FTZ R25, R13, R6 ;  /* 0x000000060d197221 */ /* 0x008fcc0000010000 */
[----:B------:R-:W3:Y:S08]  /*2b870*/  MUFU.EX2 R14, R37 ;  /* 0x00000025000e7308 */ /* 0x000ef00000000800 */
[----:B------:R-:W5:Y:S01]  /*2b880*/  MUFU.EX2 R159, R159 ;  /* 0x0000009f009f7308 */ /* 0x000f620000000800 */
[----:B0-----:R-:W-:Y:S01]  /*2b890*/  FADD.FTZ R6, R156, R7 ;  /* 0x000000079c067221 */ /* 0x001fe20000010000 */
[----:B-1----:R-:W-:-:S06]  /*2b8a0*/  FADD.FTZ R25, R12, R25 ;  /* 0x000000190c197221 */ /* 0x002fcc0000010000 */
[----:B------:R-:W0:Y:S08]  /*2b8b0*/  MUFU.EX2 R167, R167 ;  /* 0x000000a700a77308 */ /* 0x000e300000000800 */
[----:B------:R-:W1:Y:S01]  /*2b8c0*/  MUFU.EX2 R11, R11 ;  /* 0x0000000b000b7308 */ /* 0x000e620000000800 */
[----:B--2---:R-:W-:Y:S01]  /*2b8d0*/  FADD.FTZ R7, R21, R6 ;  /* 0x0000000615077221 */ /* 0x004fe20000010000 */
[----:B----4-:R-:W-:-:S06]  /*2b8e0*/  FADD.FTZ R6, R160, R25 ;  /* 0x00000019a0067221 */ /* 0x010fcc0000010000 */
[----:B------:R-:W2:Y:S08]  /*2b8f0*/  MUFU.EX2 R166, R166 ;  /* 0x000000a600a67308 */ /* 0x000eb00000000800 */
[----:B------:R-:W4:Y:S01]  /*2b900*/  MUFU.EX2 R170, R170 ;  /* 0x000000aa00aa7308 */ /* 0x000f220000000800 */
[----:B---3--:R-:W-:Y:S01]  /*2b910*/  FADD.FTZ R24, R14, R7 ;  /* 0x000000070e187221 */ /* 0x008fe20000010000 */
[----:B-----5:R-:W-:-:S06]  /*2b920*/  FADD.FTZ R6, R159, R6 ;  /* 0x000000069f067221 */ /* 0x020fcc0000010000 */
        /* <DEDUP_REMOVED lines=55> */
[----:B----4-:R-:W-:-:S03]  /*2bca0*/  FADD.FTZ R25, R163, R24 ;  /* 0x00000018a3197221 */ /* 0x010fc60000010000 */
[----:B---3--:R-:W-:Y:S01]  /*2bcb0*/  FADD.FTZ R6, R188, R7 ;  /* 0x00000007bc067221 */ /* 0x008fe20000010000 */
[----:B-----5:R-:W-:-:S03]  /*2bcc0*/  FADD.FTZ R24, R162, R25 ;  /* 0x00000019a2187221 */ /* 0x020fc60000010000 */
[----:B0-----:R-:W-:Y:S01]  /*2bcd0*/  FADD.FTZ R25, R187, R6 ;  /* 0x00000006bb197221 */ /* 0x001fe20000010000 */
[----:B-1----:R-:W-:-:S04]  /*2bce0*/  FADD.FTZ R27, R161, R24 ;  /* 0x00000018a11b7221 */ /* 0x002fc80000010000 */
[----:B------:R0:W-:Y:S04]  /*2bcf0*/  ST.E desc[UR4][R2.64+0x10], R25 ;  /* 0x0000101902007985 */ /* 0x0001e8000c101904 */
[----:B------:R1:W-:Y:S04]  /*2bd00*/  ST.E desc[UR6][R2.64+0x14], R27 ;  /* 0x0000141b02007985 */ /* 0x0003e8000c101906 */
[----:B------:R-:W0:Y:S01]  /*2bd10*/  LDL.64 R6, [R0+0x80] ;  /* 0x0000800000067983 */ /* 0x000e220000100a00 */
[----:B------:R-:W-:Y:S02]  /*2bd20*/  R2UR UR10, R4 ;  /* 0x00000000040a72ca */ /* 0x000fe400000e0000 */
[----:B------:R-:W-:-:S02]  /*2bd30*/  R2UR UR11, R5 ;  /* 0x00000000050b72ca */ /* 0x000fc400000e0000 */
[C---:B------:R-:W-:Y:S02]  /*2bd40*/  R2UR UR12, R4.reuse ;  /* 0x00000000040c72ca */ /* 0x040fe400000e0000 */
[----:B------:R-:W-:Y:S01]  /*2bd50*/  R2UR UR13, R5 ;  /* 0x00000000050d72ca */ /* 0x000fe200000e0000 */
[----:B0-----:R-:W2:Y:S08]  /*2bd60*/  LD.E R25, desc[UR8][R6.64+0x10] ;  /* 0x0000100806197980 */ /* 0x001eb0000c101900 */
[----:B-1----:R-:W3:Y:S04]  /*2bd70*/  LD.E R3, desc[UR10][R6.64+0x14] ;  /* 0x0000140a06037980 */ /* 0x002ee8000c101900 */
        /* <DEDUP_REMOVED lines=47> */
[----:B--2---:R-:W-:-:S05]  /*2c070*/  FMUL.FTZ R25, R8, R25 ;  /* 0x0000001908197220 */ /* 0x004fca0000410000 */
[----:B------:R0:W-:Y:S04]  /*2c080*/  ST.E desc[UR8][R6.64+0x10], R25 ;  /* 0x0000101906007985 */ /* 0x0001e8000c101908 */
[----:B0-----:R-:W2:Y:S01]  /*2c090*/  LD.E R25, desc[UR6][R6.64+0x154] ;  /* 0x0001540606197980 */ /* 0x001ea2000c101900 */
[C---:B---3--:R-:W-:Y:S01]  /*2c0a0*/  FMUL.FTZ R3, R8.reuse, R3 ;  /* 0x0000000308037220 */ /* 0x048fe20000410000 */
[----:B----4-:R-:W-:-:S04]  /*2c0b0*/  FMUL.FTZ R27, R8, R27 ;  /* 0x0000001b081b7220 */ /* 0x010fc80000410000 */
[----:B------:R0:W-:Y:S04]  /*2c0c0*/  ST.E desc[UR10][R6.64+0x14], R3 ;  /* 0x0000140306007985 */ /* 0x0001e8000c10190a */
[----:B------:R1:W-:Y:S04]  /*2c0d0*/  ST.E desc[UR12][R6.64+0x20], R27 ;  /* 0x0000201b06007985 */ /* 0x0003e8000c10190c */
[----:B0-----:R-:W3:Y:S04]  /*2c0e0*/  LD.E R3, desc[UR18][R6.64+0x150] ;  /* 0x0001501206037980 */ /* 0x001ee8000c101900 */
[----:B-1----:R-:W4:Y:S01]  /*2c0f0*/  LD.E R27, desc[UR6][R6.64+0x160] ;  /* 0x00016006061b7980 */ /* 0x002f22000c101900 */
        /* <DEDUP_REMOVED lines=55> */
[----:B------:R5:W-:Y:S02]  /*2c470*/  ST.E desc[UR4][R6.64+0x1e4], R25 ;  /* 0x0001e41906007985 */ /* 0x000be4000c101904 */
[----:B-----5:R-:W-:Y:S02]  /*2c480*/  FMUL.FTZ R25, R9, R2 ;  /* 0x0000000209197220 */ /* 0x020fe40000410000 */
[----:B------:R-:W2:Y:S01]  /*2c490*/  LD.E R2, desc[UR6][R6.64+0xc] ;  /* 0x00000c0606027980 */ /* 0x000ea2000c101900 */
[C---:B---3--:R-:W-:Y:S01]  /*2c4a0*/  FMUL.FTZ R3, R8.reuse, R3 ;  /* 0x0000000308037220 */ /* 0x048fe20000410000 */
[----:B----4-:R-:W-:-:S04]  /*2c4b0*/  FMUL.FTZ R27, R8, R27 ;  /* 0x0000001b081b7220 */ /* 0x010fc80000410000 */
[----:B------:R0:W-:Y:S04]  /*2c4c0*/  ST.E desc[UR4][R6.64+0x1e0], R3 ;  /* 0x0001e00306007985 */ /* 0x0001e8000c101904 */
[----:B------:R2:W-:Y:S04]  /*2c4d0*/  ST.E desc[UR4][R6.64+0x1f0], R27 ;  /* 0x0001f01b06007985 */ /* 0x0005e8000c101904 */
[----:B0-----:R-:W3:Y:S01]  /*2c4e0*/  LD.E R3, desc[UR6][R6.64+0x1f4] ;  /* 0x0001f40606037980 */ /* 0x001ee2000c101900 */
[----:B--2---:R-:W-:-:S03]  /*2c4f0*/  FMUL.FTZ R27, R9, R2 ;  /* 0x00000002091b7220 */ /* 0x004fc60000410000 */
[----:B------:R-:W2:Y:S01]  /*2c500*/  LD.E R2, desc[UR6][R6.64+0x18] ;  /* 0x0000180606027980 */ /* 0x000ea2000c101900 */
[----:B---3--:R-:W-:-:S05]  /*2c510*/  FMUL.FTZ R3, R8, R3 ;  /* 0x0000000308037220 */ /* 0x008fca0000410000 */
        /* <DEDUP_REMOVED lines=134> */
[----:B------:R-:W0:Y:S02]  /*2cd80*/  LD.E R2, desc[UR6][R6.64+0xa8] ;  /* 0x0000a80606027980 */ /* 0x000e24000c101900 */
[----:B0-----:R-:W-:-:S05]  /*2cd90*/  FMUL.FTZ R3, R9, R2 ;  /* 0x0000000209037220 */ /* 0x001fca0000410000 */
[----:B------:R0:W-:Y:S04]  /*2cda0*/  ST.E desc[UR4][R6.64+0xa8], R3 ;  /* 0x0000a80306007985 */ /* 0x0001e8000c101904 */
[----:B------:R-:W1:Y:S02]  /*2cdb0*/  LD.E R2, desc[UR6][R6.64+0xac] ;  /* 0x0000ac0606027980 */ /* 0x000e64000c101900 */
[----:B-1----:R-:W-:-:S05]  /*2cdc0*/  FMUL.FTZ R25, R9, R2 ;  /* 0x0000000209197220 */ /* 0x002fca0000410000 */
[----:B------:R1:W-:Y:S04]  /*2cdd0*/  ST.E desc[UR4][R6.64+0xac], R25 ;  /* 0x0000ac1906007985 */ /* 0x0003e8000c101904 */
[----:B------:R-:W2:Y:S02]  /*2cde0*/  LD.E R2, desc[UR6][R6.64+0xb8] ;  /* 0x0000b80606027980 */ /* 0x000ea4000c101900 */
        /* <DEDUP_REMOVED lines=115> */
[----:B------:R-:W-:Y:S04]  /*2d520*/  ST.E desc[UR4][R6.64+0x1e8], R25 ;  /* 0x0001e81906007985 */ /* 0x000fe8000c101904 */
[----:B------:R-:W2:Y:S02]  /*2d530*/  LD.E R2, desc[UR6][R6.64+0x1ec] ;  /* 0x0001ec0606027980 */ /* 0x000ea4000c101900 */
[----:B--2---:R-:W-:-:S05]  /*2d540*/  FMUL.FTZ R27, R9, R2 ;  /* 0x00000002091b7220 */ /* 0x004fca0000410000 */
[----:B------:R1:W-:Y:S04]  /*2d550*/  ST.E desc[UR4][R6.64+0x1ec], R27 ;  /* 0x0001ec1b06007985 */ /* 0x0003e8000c101904 */
[----:B------:R-:W2:Y:S02]  /*2d560*/  LD.E R2, desc[UR6][R6.64+0x1f8] ;  /* 0x0001f80606027980 */ /* 0x000ea4000c101900 */
[----:B--2---:R-:W-:-:S05]  /*2d570*/  FMUL.FTZ R29, R9, R2 ;  /* 0x00000002091d7220 */ /* 0x004fca0000410000 */
[----:B------:R-:W-:Y:S04]  /*2d580*/  ST.E desc[UR4][R6.64+0x1f8], R29 ;  /* 0x0001f81d06007985 */ /* 0x000fe8000c101904 */
[----:B------:R-:W2:Y:S01]  /*2d590*/  LD.E R2, desc[UR6][R6.64+0x1fc] ;  /* 0x0001fc0606027980 */ /* 0x000ea2000c101900 */
[----:B------:R-:W-:Y:S01]  /*2d5a0*/  LEA.HI R28, R201, 0x8, RZ, 0x19 ;  /* 0x00000008c91c7811 */ /* 0x000fe200078fc8ff */
[----:B--2---:R-:W-:-:S05]  /*2d5b0*/  FMUL.FTZ R9, R9, R2 ;  /* 0x0000000209097220 */ /* 0x004fca0000410000 */
[----:B------:R2:W-:Y:S04]  /*2d5c0*/  ST.E desc[UR4][R6.64+0x1fc], R9 ;  /* 0x0001fc0906007985 */ /* 0x0005e8000c101904 */
[----:B0-----:R-:W3:Y:S01]  /*2d5d0*/  LDL.64 R2, [R0+0x80] ;  /* 0x0000800000027983 */ /* 0x001ee20000100a00 */
[----:B------:R0:W-:Y:S06]  /*2d5e0*/  BAR.SYNC.DEFER_BLOCKING R28, 0x100 ;  /* 0x0004001c0000751d */ /* 0x0001ec0000010000 */
[----:B-1----:R-:W4:Y:S04]  /*2d5f0*/  LDL.64 R26, [R0] ;  /* 0x00000000001a7983 */ /* 0x002f280000100a00 */
[----:B------:R-:W5:Y:S04]  /*2d600*/  LDL.64 R24, [R0+0x98] ;  /* 0x0000980000187983 */ /* 0x000f680000100a00 */
[----:B--2---:R-:W2:Y:S04]  /*2d610*/  LDL.64 R8, [R0+0x88] ;  /* 0x0000880000087983 */ /* 0x004ea80000100a00 */
[----:B---3--:R-:W3:Y:S04]  /*2d620*/  LD.E R29, desc[UR4][R2.64] ;  /* 0x00000004021d7980 */ /* 0x008ee8000c101900 */
[----:B----4-:R-:W4:Y:S04]  /*2d630*/  LD.E R215, desc[UR6][R26.64] ;  /* 0x000000061ad77980 */ /* 0x010f28000c101900 */
[----:B-----5:R-:W4:Y:S04]  /*2d640*/  LD.E.64 R6, desc[UR4][R24.64] ;  /* 0x0000000418067980 */ /* 0x020f28000c101b00 */
[----:B---3--:R1:W-:Y:S04]  /*2d650*/  ST.E desc[UR8][R2.64], R29 ;  /* 0x0000001d02007985 */ /* 0x0083e8000c101908 */
[----:B------:R-:W3:Y:S04]  /*2d660*/  LD.E R31, desc[UR10][R2.64+0x4] ;  /* 0x0000040a021f7980 */ /* 0x000ee8000c101900 */
[----:B---3--:R3:W-:Y:S04]  /*2d670*/  ST.E desc[UR4][R2.64+0x4], R31 ;  /* 0x0000041f02007985 */ /* 0x0087e8000c101904 */
[----:B------:R-:W5:Y:S04]  /*2d680*/  LD.E R33, desc[UR6][R2.64+0x8] ;  /* 0x0000080602217980 */ /* 0x000f68000c101900 */
[----:B-----5:R-:W-:Y:S04]  /*2d690*/  ST.E desc[UR4][R2.64+0x8], R33 ;  /* 0x0000082102007985 */ /* 0x020fe8000c101904 */
[----:B------:R-:W5:Y:S04]  /*2d6a0*/  LD.E R27, desc[UR6][R2.64+0xc] ;  /* 0x00000c06021b7980 */ /* 0x000f68000c101900 */
[----:B-----5:R5:W-:Y:S04]  /*2d6b0*/  ST.E desc[UR4][R2.64+0xc], R27 ;  /* 0x00000c1b02007985 */ /* 0x020be8000c101904 */
[----:B------:R-:W2:Y:S04]  /*2d6c0*/  LD.E R25, desc[UR6][R2.64+0x10] ;  /* 0x0000100602197980 */ /* 0x000ea8000c101900 */
[----:B--2---:R2:W-:Y:S04]  /*2d6d0*/  ST.E desc[UR4][R2.64+0x10], R25 ;  /* 0x0000101902007985 */ /* 0x0045e8000c101904 */
[----:B-1----:R-:W4:Y:S04]  /*2d6e0*/  LD.E R29, desc[UR6][R2.64+0x14] ;  /* 0x00001406021d7980 */ /* 0x002f28000c101900 */
[----:B----4-:R1:W-:Y:S04]  /*2d6f0*/  ST.E desc[UR4][R2.64+0x14], R29 ;  /* 0x0000141d02007985 */ /* 0x0103e8000c101904 */
[----:B---3--:R-:W3:Y:S04]  /*2d700*/  LD.E R31, desc[UR6][R2.64+0x18] ;  /* 0x00001806021f7980 */ /* 0x008ee8000c101900 */
[----:B---3--:R3:W-:Y:S04]  /*2d710*/  ST.E desc[UR4][R2.64+0x18], R31 ;  /* 0x0000181f02007985 */ /* 0x0087e8000c101904 */
[----:B-----5:R-:W4:Y:S04]  /*2d720*/  LD.E R27, desc[UR6][R2.64+0x1c] ;  /* 0x00001c06021b7980 */ /* 0x020f28000c101900 */
[----:B----4-:R4:W-:Y:S04]  /*2d730*/  ST.E desc[UR4][R2.64+0x1c], R27 ;  /* 0x00001c1b02007985 */ /* 0x0109e8000c101904 */
[----:B--2---:R-:W2:Y:S04]  /*2d740*/  LD.E R25, desc[UR6][R2.64+0x20] ;  /* 0x0000200602197980 */ /* 0x004ea8000c101900 */
[----:B--2---:R2:W-:Y:S04]  /*2d750*/  ST.E desc[UR4][R2.64+0x20], R25 ;  /* 0x0000201902007985 */ /* 0x0045e8000c101904 */
[----:B-1----:R-:W5:Y:S04]  /*2d760*/  LD.E R29, desc[UR6][R2.64+0x24] ;  /* 0x00002406021d7980 */ /* 0x002f68000c101900 */
[----:B-----5:R1:W-:Y:S04]  /*2d770*/  ST.E desc[UR4][R2.64+0x24], R29 ;  /* 0x0000241d02007985 */ /* 0x0203e8000c101904 */
[----:B---3--:R-:W3:Y:S04]  /*2d780*/  LD.E R31, desc[UR6][R2.64+0x28] ;  /* 0x00002806021f7980 */ /* 0x008ee8000c101900 */
[----:B---3--:R3:W-:Y:S04]  /*2d790*/  ST.E desc[UR4][R2.64+0x28], R31 ;  /* 0x0000281f02007985 */ /* 0x0087e8000c101904 */
[----:B----4-:R-:W4:Y:S04]  /*2d7a0*/  LD.E R27, desc[UR6][R2.64+0x2c] ;  /* 0x00002c06021b7980 */ /* 0x010f28000c101900 */
        /* <DEDUP_REMOVED lines=228> */
[----:B-----5:R-:W-:Y:S04]  /*2e5f0*/  ST.E desc[UR4][R2.64+0x1f4], R29 ;  /* 0x0001f41d02007985 */ /* 0x020fe8000c101904 */
[----:B---3--:R-:W3:Y:S04]  /*2e600*/  LD.E R31, desc[UR6][R2.64+0x1f8] ;  /* 0x0001f806021f7980 */ /* 0x008ee8000c101900 */
[----:B---3--:R-:W-:Y:S04]  /*2e610*/  ST.E desc[UR4][R2.64+0x1f8], R31 ;  /* 0x0001f81f02007985 */ /* 0x008fe8000c101904 */
[----:B----4-:R-:W3:Y:S01]  /*2e620*/  LD.E R27, desc[UR6][R2.64+0x1fc] ;  /* 0x0001fc06021b7980 */ /* 0x010ee2000c101900 */
        /* <DEDUP_REMOVED lines=28> */
[----:B------:R-:W-:Y:S02]  /*2e7f0*/  R2UR UR56, R4 ;  /* 0x00000000043872ca */ /* 0x000fe400000e0000 */
[----:B------:R-:W-:Y:S01]  /*2e800*/  R2UR UR57, R5 ;  /* 0x00000000053972ca */ /* 0x000fe200000e0000 */
[----:B---3--:R1:W-:Y:S04]  /*2e810*/  ST.E desc[UR4][R2.64+0x1fc], R27 ;  /* 0x0001fc1b02007985 */ /* 0x0083e8000c101904 */
[----:B------:R-:W3:Y:S04]  /*2e820*/  LD.E R214, desc[UR16][R8.64] ;  /* 0x0000001008d67980 */ /* 0x000ee8000c101900 */
[----:B------:R-:W4:Y:S04]  /*2e830*/  LD.E R24, desc[UR18][R2.64] ;  /* 0x0000001202187980 */ /* 0x000f28000c101900 */
[----:B--2---:R-:W4:Y:S04]  /*2e840*/  LD.E R25, desc[UR20][R2.64+0x4] ;  /* 0x0000041402197980 */ /* 0x004f28000c101900 */
[----:B------:R-:W4:Y:S04]  /*2e850*/  LD.E R26, desc[UR22][R2.64+0x8] ;  /* 0x00000816021a7980 */ /* 0x000f28000c101900 */
[----:B-1----:R-:W4:Y:S04]  /*2e860*/  LD.E R27, desc[UR24][R2.64+0xc] ;  /* 0x00000c18021b7980 */ /* 0x002f28000c101900 */
        /* <DEDUP_REMOVED lines=124> */
[----:B------:R-:W-:Y:S01]  /*2f030*/  IMAD R6, R215, 0xc00, R6 ;  /* 0x00000c00d7067824 */ /* 0x000fe200078e0206 */
[----:B---3--:R-:W-:-:S02]  /*2f040*/  ISETP.NE.U32.AND P0, PT, R214, RZ, PT ;  /* 0x000000ffd600720c */ /* 0x008fc40003f05070 */
        /* <DEDUP_REMOVED lines=27> */
[----:B----4-:R-:W-:-:S06]  /*2f200*/  WARPGROUP.ARRIVE ;  /* 0x00000000000079c5 */ /* 0x010fcc0000000000 */
        /* <DEDUP_REMOVED lines=18> */
[----:B------:R-:W-:Y:S02]  /*2f330*/  R2UR UR6, R4 ;  /* 0x00000000040672ca */ /* 0x000fe400000e0000 */
[----:B------:R-:W-:-:S09]  /*2f340*/  R2UR UR7, R5 ;  /* 0x00000000050772ca */ /* 0x000fd200000e0000 */
        /* <DEDUP_REMOVED lines=356> */
[C---:B------:R-:W-:Y:S01]  /*30990*/  R2UR UR19, R5.reuse ;  /* 0x00000000051372ca */ /* 0x040fe200000e0000 */
[----:B------:R5:W-:Y:S01]  /*309a0*/  ST.E desc[UR24][R2.64+0x1f4], R149 ;  /* 0x0001f49502007985 */ /* 0x000be2000c101918 */
        /* <DEDUP_REMOVED lines=12> */
[C---:B------:R-:W-:Y:S02]  /*30a70*/  R2UR UR52, R4.reuse ;  /* 0x00000000043472ca */ /* 0x040fe400000e0000 */
[----:B------:R-:W-:Y:S01]  /*30a80*/  R2UR UR53, R5 ;  /* 0x00000000053572ca */ /* 0x000fe200000e0000 */
[----:B------:R5:W-:Y:S01]  /*30a90*/  ST.E desc[UR6][R2.64+0x1f8], R150 ;  /* 0x0001f89602007985 */ /* 0x000be2000c101906 */
[----:B------:R-:W-:-:S03]  /*30aa0*/  R2UR UR60, R4 ;  /* 0x00000000043c72ca */ /* 0x000fc600000e0000 */
[----:B------:R5:W-:Y:S01]  /*30ab0*/  ST.E desc[UR8][R2.64+0x1fc], R151 ;  /* 0x0001fc9702007985 */ /* 0x000be2000c101908 */
[----:B------:R-:W-:-:S03]  /*30ac0*/  R2UR UR61, R5 ;  /* 0x00000000053d72ca */ /* 0x000fc600000e0000 */
[----:B------:R-:W-:Y:S01]  /*30ad0*/  ST.E desc[UR16][R8.64], R194 ;  /* 0x000000c208007985 */ /* 0x000fe2000c101910 */
[C---:B------:R-:W-:Y:S02]  /*30ae0*/  R2UR UR58, R4.reuse ;  /* 0x00000000043a72ca */ /* 0x040fe400000e0000 */
[C---:B------:R-:W-:Y:S01]  /*30af0*/  R2UR UR59, R5.reuse ;  /* 0x00000000053b72ca */ /* 0x040fe200000e0000 */
[----:B0-----:R-:W5:Y:S01]  /*30b00*/  LD.E R24, desc[UR18][R2.64] ;  /* 0x0000001202187980 */ /* 0x001f62000c101900 */
[C---:B------:R-:W-:Y:S02]  /*30b10*/  R2UR UR56, R4.reuse ;  /* 0x00000000043872ca */ /* 0x040fe400000e0000 */
[C---:B------:R-:W-:Y:S01]  /*30b20*/  R2UR UR57, R5.reuse ;  /* 0x00000000053972ca */ /* 0x040fe200000e0000 */
[----:B-1----:R-:W5:Y:S01]  /*30b30*/  LD.E R25, desc[UR20][R2.64+0x4] ;  /* 0x0000041402197980 */ /* 0x002f62000c101900 */
[C---:B------:R-:W-:Y:S02]  /*30b40*/  R2UR UR4, R4.reuse ;  /* 0x00000000040472ca */ /* 0x040fe400000e0000 */
[----:B------:R-:W-:Y:S01]  /*30b50*/  R2UR UR5, R5 ;  /* 0x00000000050572ca */ /* 0x000fe200000e0000 */
[----:B--2---:R-:W2:Y:S01]  /*30b60*/  LD.E R26, desc[UR22][R2.64+0x8] ;  /* 0x00000816021a7980 */ /* 0x004ea2000c101900 */
[----:B------:R-:W-:-:S02]  /*30b70*/  R2UR UR6, R4 ;  /* 0x00000000040672ca */ /* 0x000fc400000e0000 */
[C---:B------:R-:W-:Y:S01]  /*30b80*/  R2UR UR7, R5.reuse ;  /* 0x00000000050772ca */ /* 0x040fe200000e0000 */
[----:B---3--:R-:W2:Y:S01]  /*30b90*/  LD.E R27, desc[UR24][R2.64+0xc] ;  /* 0x00000c18021b7980 */ /* 0x008ea2000c101900 */
[C---:B------:R-:W-:Y:S02]  /*30ba0*/  R2UR UR8, R4.reuse ;  /* 0x00000000040872ca */ /* 0x040fe400000e0000 */
[C---:B------:R-:W-:Y:S01]  /*30bb0*/  R2UR UR9, R5.reuse ;  /* 0x00000000050972ca */ /* 0x040fe200000e0000 */
[----:B----4-:R-:W2:Y:S01]  /*30bc0*/  LD.E R28, desc[UR26][R2.64+0x10] ;  /* 0x0000101a021c7980 */ /* 0x010ea2000c101900 */
[C---:B------:R-:W-:Y:S02]  /*30bd0*/  R2UR UR10, R4.reuse ;  /* 0x00000000040a72ca */ /* 0x040fe400000e0000 */
[----:B------:R-:W-:Y:S01]  /*30be0*/  R2UR UR11, R5 ;  /* 0x00000000050b72ca */ /* 0x000fe200000e0000 */
[----:B-----5:R-:W2:Y:S01]  /*30bf0*/  LD.E R29, desc[UR28][R2.64+0x14] ;  /* 0x0000141c021d7980 */ /* 0x020ea2000c101900 */
        /* <DEDUP_REMOVED lines=387> */
[----:B------:R-:W-:Y:S02]  /*32430*/  WARPGROUP.DEPBAR.LE gsb0, 0x0 ;  /* 0x00008000000079c5 */ /* 0x000fe40000010000 */
        /* <DEDUP_REMOVED lines=2713> */
[----:B------:R-:W-:Y:S04]  /*3cdd0*/  ST.E desc[UR6][R2.64+0x1ec], R147 ;  /* 0x0001ec9302007985 */ /* 0x000fe8000c101906 */
[----:B------:R-:W-:Y:S04]  /*3cde0*/  ST.E desc[UR8][R2.64+0x1f0], R148 ;  /* 0x0001f09402007985 */ /* 0x000fe8000c101908 */
[----:B------:R-:W-:Y:S04]  /*3cdf0*/  ST.E desc[UR10][R2.64+0x1f4], R149 ;  /* 0x0001f49502007985 */ /* 0x000fe8000c10190a */
[----:B------:R-:W-:Y:S04]  /*3ce00*/  ST.E desc[UR12][R2.64+0x1f8], R150 ;  /* 0x0001f89602007985 */ /* 0x000fe8000c10190c */
[----:B------:R-:W-:Y:S01]  /*3ce10*/  ST.E desc[UR14][R2.64+0x1fc], R151 ;  /* 0x0001fc9702007985 */ /* 0x000fe2000c10190e */
        /* <DEDUP_REMOVED lines=765> */
[----:B------:R-:W2:Y:S01]  /*3fdf0*/  LD.E R11, desc[UR6][R2.64+0x4] ;  /* 0x00000406020b7980 */ /* 0x000ea2000c101900 */
[C---:B------:R-:W-:Y:S02]  /*3fe00*/  R2UR UR4, R4.reuse ;  /* 0x00000000040472ca */ /* 0x040fe400000e0000 */
        /* <DEDUP_REMOVED lines=10> */
[----:B0-----:R-:W4:Y:S01]  /*3feb0*/  LD.E R9, desc[UR6][R2.64+0xc] ;  /* 0x00000c0602097980 */ /* 0x001f22000c101900 */
[C---:B------:R-:W-:Y:S02]  /*3fec0*/  R2UR UR4, R4.reuse ;  /* 0x00000000040472ca */ /* 0x040fe400000e0000 */
[C---:B------:R-:W-:Y:S02]  /*3fed0*/  R2UR UR5, R5.reuse ;  /* 0x00000000050572ca */ /* 0x040fe400000e0000 */
[----:B------:R-:W-:Y:S02]  /*3fee0*/  R2UR UR6, R4 ;  /* 0x00000000040672ca */ /* 0x000fe400000e0000 */
[----:B------:R-:W-:-:S09]  /*3fef0*/  R2UR UR7, R5 ;  /* 0x00000000050772ca */ /* 0x000fd200000e0000 */
[----:B----4-:R0:W-:Y:S04]  /*3ff00*/  ST.E desc[UR4][R2.64+0xc], R9 ;  /* 0x00000c0902007985 */ /* 0x0101e8000c101904 */
[----:B-1----:R-:W4:Y:S01]  /*3ff10*/  LD.E R7, desc[UR6][R2.64+0x10] ;  /* 0x0000100602077980 */ /* 0x002f22000c101900 */
[C---:B------:R-:W-:Y:S02]  /*3ff20*/  R2UR UR4, R4.reuse ;  /* 0x00000000040472ca */ /* 0x040fe400000e0000 */
[C---:B------:R-:W-:Y:S02]  /*3ff30*/  R2UR UR5, R5.reuse ;  /* 0x00000000050572ca */ /* 0x040fe400000e0000 */
[----:B------:R-:W-:Y:S02]  /*3ff40*/  R2UR UR6, R4 ;  /* 0x00000000040672ca */ /* 0x000fe400000e0000 */
[----:B------:R-:W-:-:S09]  /*3ff50*/  R2UR UR7, R5 ;  /* 0x00000000050772ca */ /* 0x000fd200000e0000 */
[----:B----4-:R1:W-:Y:S04]  /*3ff60*/  ST.E desc[UR4][R2.64+0x10], R7 ;  /* 0x0000100702007985 */ /* 0x0103e8000c101904 */
        /* <DEDUP_REMOVED lines=726> */
[----:B---3--:R-:W2:Y:S01]  /*42cd0*/  LD.E R13, desc[UR6][R2.64+0x1f8] ;  /* 0x0001f806020d7980 */ /* 0x008ea2000c101900 */
[C---:B------:R-:W-:Y:S02]  /*42ce0*/  R2UR UR4, R4.reuse ;  /* 0x00000000040472ca */ /* 0x040fe400000e0000 */
[C---:B------:R-:W-:Y:S02]  /*42cf0*/  R2UR UR5, R5.reuse ;  /* 0x00000000050572ca */ /* 0x040fe400000e0000 */
[----:B------:R-:W-:Y:S02]  /*42d00*/  R2UR UR6, R4 ;  /* 0x00000000040672ca */ /* 0x000fe400000e0000 */
[----:B------:R-:W-:-:S02]  /*42d10*/  R2UR UR7, R5 ;  /* 0x00000000050772ca */ /* 0x000fc400000e0000 */
[----:B------:R-:W-:-:S07]  /*42d20*/  LOP3.LUT P6, RZ, R201, 0x7f, RZ, 0xc0, !PT ;  /* 0x0000007fc9ff7812 */ /* 0x000fce00078cc0ff */
[----:B--2---:R1:W-:Y:S04]  /*42d30*/  ST.E desc[UR4][R2.64+0x1f8], R13 ;  /* 0x0001f80d02007985 */ /* 0x0043e8000c101904 */
[----:B0-----:R-:W2:Y:S01]  /*42d40*/  LD.E R9, desc[UR6][R2.64+0x1fc] ;  /* 0x0001fc0602097980 */ /* 0x001ea2000c101900 */
[----:B------:R-:W-:Y:S02]  /*42d50*/  R2UR UR4, R4 ;  /* 0x00000000040472ca */ /* 0x000fe400000e0000 */
[----:B------:R-:W-:-:S13]  /*42d60*/  R2UR UR5, R5 ;  /* 0x00000000050572ca */ /* 0x000fda00000e0000 */
[----:B--2---:R1:W-:Y:S01]  /*42d70*/  ST.E desc[UR4][R2.64+0x1fc], R9 ;  /* 0x0001fc0902007985 */ /* 0x0043e2000c101904 */
[----:B------:R-:W-:Y:S05]  /*42d80*/  @P6 BRA `(.L_x_9968) ;  /* 0x0000000000306947 */ /* 0x000fea0003800000 */
[----:B-1----:R-:W2:Y:S04]  /*42d90*/  LDL.64 R2, [R0+0x40] ;  /* 0x0000400000027983 */ /* 0x002ea80000100a00 */
        /* <DEDUP_REMOVED lines=11> */
.L_x_9968:
[----:B------:R-:W-:-:S04]  /*42e50*/  IMAD.MOV.U32 R203, RZ, RZ, 0x0 ;  /* 0x00000000ffcb7424 */ /* 0x000fc800078e00ff */
[----:B01----:R-:W-:Y:S05]  /*42e60*/  RET.REL.NODEC R202 `(_ZN7cutlass13device_kernelIN5flash11enable_sm90INS1_16FlashAttnFwdSm90INS1_25CollectiveMainloopFwdSm90ILi2EN4cute5tupleIJNS5_1CILi1EEES8_S8_EEENS6_IJNS7_ILi128EEENS7_ILi96EEENS7_ILi64EEEEEELi256ENS_6half_tEfNS_4arch4Sm90ELb0ELb1ELb0ELb1ELb0ELb0ELb1ELb1ELb0ELb0ELb0ELb0EEENS1_21CollectiveEpilogueFwdINS6_IJSA_NS7_ILi256EEESB_EEES9_SE_SG_Li256ELb1ELb0ELb0ELb0EEENS1_36VarlenDynamicPersistentTileSchedulerILi128ELi96ELi256ELi32ELb0ELb0ELb1ELb1ELb0ELb1EEEEEEEEEvNT_6ParamsE) ;  /* 0xfffffbd0ca647950 */ /* 0x003fea0003c3ffff */
.L_x_9946:
[----:B0-----:R0:W1:Y:S02]  /*42e70*/  SYNCS.PHASECHK.TRANS64.TRYWAIT P0, [R2+URZ], R3 ;  /* 0x00000003020075a7 */ /* 0x001064000800017f */
[----:B-1----:R-:W-:Y:S05]  /*42e80*/  @!P0 NANOSLEEP.SYNCS 0x989680 ;  /* 0x009896800000895d */ /* 0x002fea0003900000 */
[----:B------:R-:W1:Y:S02]  /*42e90*/  @!P0 SYNCS.PHASECHK.TRANS64 P0, [R2+URZ], R3 ;  /* 0x00000003020085a7 */ /* 0x000e64000800007f */
[----:B-1----:R-:W-:Y:S05]  /*42ea0*/  @!P0 BRA `(.L_x_9946) ;  /* 0xfffffffc00f08947 */ /* 0x002fea000383ffff */
[----:B------:R-:W-:Y:S05]  /*42eb0*/  BRA `(.L_x_9945) ;  /* 0xfffffe4c00ec7947 */ /* 0x000fea000383ffff */
.L_x_9953:
[----:B0-----:R0:W1:Y:S02]  /*42ec0*/  SYNCS.PHASECHK.TRANS64.TRYWAIT P0, [R8+URZ], R9 ;  /* 0x00000009080075a7 */ /* 0x001064000800017f */
[----:B-1----:R-:W-:Y:S05]  /*42ed0*/  @!P0 NANOSLEEP.SYNCS 0x989680 ;  /* 0x009896800000895d */ /* 0x002fea0003900000 */
[----:B------:R-:W1:Y:S02]  /*42ee0*/  @!P0 SYNCS.PHASECHK.TRANS64 P0, [R8+URZ], R9 ;  /* 0x00000009080085a7 */ /* 0x000e64000800007f */
[----:B-1----:R-:W-:Y:S05]  /*42ef0*/  @!P0 BRA `(.L_x_9953) ;  /* 0xfffffffc00f08947 */ /* 0x002fea000383ffff */
[----:B------:R-:W-:Y:S05]  /*42f00*/  BRA `(.L_x_9952) ;  /* 0xfffffe5400c07947 */ /* 0x000fea000383ffff */
.L_x_9969:
        /* <DEDUP_REMOVED lines=15> */
.L_x_11969:


//--------------------- .text._ZN7cutlass13device_kernelIN5flash11enable_sm90INS1_16FlashAttnFwdSm90INS1_25CollectiveMainloopFwdSm90ILi2EN4cute5tupleIJNS5_1CILi1EEES8_S8_EEENS6_IJNS7_ILi128EEENS7_ILi96EEENS7_ILi64EEEEEELi256ENS_6half_tEfNS_4arch4Sm90ELb0ELb1ELb0ELb1ELb0ELb1ELb1ELb1ELb0ELb0ELb0ELb0EEENS1_21CollectiveEpilogueFwdINS6_IJSA_NS7_ILi256EEESB_EEES9_SE_SG_Li256ELb1ELb0ELb0ELb0EEENS1_36VarlenDynamicPersistentTileSchedulerILi128ELi96ELi256ELi32ELb0ELb0ELb1ELb1ELb0ELb1EEEEEEEEEvNT_6ParamsE --------------------------
	.section	.text._ZN7cutlass13device_kernelIN5flash11enable_sm90INS1_16FlashAttnFwdSm90INS1_25CollectiveMainloopFwdSm90ILi2EN4cute5tupleIJNS5_1CILi1EEES8_S8_EEENS6_IJNS7_ILi128EEENS7_ILi96EEENS7_ILi64EEEEEELi256ENS_6half_tEfNS_4arch4Sm90ELb0ELb1ELb0ELb1ELb0ELb1ELb1ELb1ELb0ELb0ELb0ELb0EEENS1_21CollectiveEpilogueFwdINS6_IJSA_NS7_ILi256EEESB_EEES9_SE_SG_Li256ELb1ELb0ELb0ELb0EEENS1_36VarlenDynamicPersistentTileSchedulerILi128ELi96ELi256ELi32ELb0ELb0ELb1ELb1ELb0ELb1EEEEEEEEEvNT_6ParamsE,"ax",@progbits
	.align	128
.text._ZN7cutlass13device_kernelIN5flash11enable_sm90INS1_16FlashAttnFwdSm90INS1_25CollectiveMainloopFwdSm90ILi2EN4cute5tupleIJNS5_1CILi1EEES8_S8_EEENS6_IJNS7_ILi128EEENS7_ILi96EEENS7_ILi64EEEEEELi256ENS_6half_tEfNS_4arch4Sm90ELb0ELb1ELb0ELb1ELb0ELb1ELb1ELb1ELb0ELb0ELb0ELb0EEENS1_21CollectiveEpilogueFwdINS6_IJSA_NS7_ILi256EEESB_EEES9_SE_SG_Li256ELb1ELb0ELb0ELb0EEENS1_36VarlenDynamicPersistentTileSchedulerILi128ELi96ELi256ELi32ELb0ELb0ELb1ELb1ELb0ELb1EEEEEEEEEvNT_6ParamsE:
        .type           _ZN7cutlass13device_kernelIN5flash11enable_sm90INS1_16FlashAttnFwdSm90INS1_25CollectiveMainloopFwdSm90ILi2EN4cute5tupleIJNS5_1CILi1EEES8_S8_EEENS6_IJNS7_ILi128EEENS7_ILi96EEENS7_ILi64EEEEEELi256ENS_6half_tEfNS_4arch4Sm90ELb0ELb1ELb0ELb1ELb0ELb1ELb1ELb1ELb0ELb0ELb0ELb0EEENS1_21CollectiveEpilogueFwdINS6_IJSA_NS7_ILi256EEESB_EEES9_SE_SG_Li256ELb1ELb0ELb0ELb0EEENS1_36VarlenDynamicPersistentTileSchedulerILi128ELi96ELi256ELi32ELb0ELb0ELb1ELb1ELb0ELb1EEEEEEEEEvNT_6ParamsE,@function
        .size           _ZN7cutlass13device_kernelIN5flash11enable_sm90INS1_16FlashAttnFwdSm90INS1_25CollectiveMainloopFwdSm90ILi2EN4cute5tupleIJNS5_1CILi1EEES8_S8_EEENS6_IJNS7_ILi128EEENS7_ILi96EEENS7_ILi64EEEEEELi256ENS_6half_tEfNS_4arch4Sm90ELb0ELb1ELb0ELb1ELb0ELb1ELb1ELb1ELb0ELb0ELb0ELb0EEENS1_21CollectiveEpilogueFwdINS6_IJSA_NS7_ILi256EEESB_EEES9_SE_SG_Li256ELb1ELb0ELb0ELb0EEENS1_36VarlenDynamicPersistentTileSchedulerILi128ELi96ELi256ELi32ELb0ELb0ELb1ELb1ELb0ELb1EEEEEEEEEvNT_6ParamsE,(.L_x_11971 - _ZN7cutlass13device_kernelIN5flash11enable_sm90INS1_16FlashAttnFwdSm90INS1_25CollectiveMainloopFwdSm90ILi2EN4cute5tupleIJNS5_1CILi1EEES8_S8_EEENS6_IJNS7_ILi128EEENS7_ILi96EEENS7_ILi64EEEEEELi256ENS_6half_tEfNS_4arch4Sm90ELb0ELb1ELb0ELb1ELb0ELb1ELb1ELb1ELb0ELb0ELb0ELb0EEENS1_21CollectiveEpilogueFwdINS6_IJSA_NS7_ILi256EEESB_EEES9_SE_SG_Li256ELb1ELb0ELb0ELb0EEENS1_36VarlenDynamicPersistentTileSchedulerILi128ELi96ELi256ELi32ELb0ELb0ELb1ELb1ELb0ELb1EEEEEEEEEvNT_6ParamsE)
        .other          _ZN7cutlass13device_kernelIN5flash11enable_sm90INS1_16FlashAttnFwdSm90INS1_25CollectiveMainloopFwdSm90ILi2EN4cute5tupleIJNS5_1CILi1EEES8_S8_EEENS6_IJNS7_ILi128EEENS7_ILi96EEENS7_ILi64EEEEEELi256ENS_6half_tEfNS_4arch4Sm90ELb0ELb1ELb0ELb1ELb0ELb1ELb1ELb1ELb0ELb0ELb0ELb0EEENS1_21CollectiveEpilogueFwdINS6_IJSA_NS7_ILi256EEESB_EEES9_SE_SG_Li256ELb1ELb0ELb0ELb0EEENS1_36VarlenDynamicPersistentTileSchedulerILi128ELi96ELi256ELi32ELb0ELb0ELb1ELb1ELb0ELb1EEEEEEEEEvNT_6ParamsE,@"STO_CUDA_ENTRY STV_DEFAULT"
_ZN7cutlass13device_kernelIN5flash11enable_sm90INS1_16FlashAttnFwdSm90INS1_25CollectiveMainloopFwdSm90ILi2EN4cute5tupleIJNS5_1CILi1EEES8_S8_EEENS6_IJNS7_ILi128EEENS7_ILi96EEENS7_ILi64EEEEEELi256ENS_6half_tEfNS_4arch4Sm90ELb0ELb1ELb0ELb1ELb0ELb1ELb1ELb1ELb0ELb0ELb0ELb0EEENS1_21CollectiveEpilogueFwdINS6_IJSA_NS7_ILi256EEESB_EEES9_SE_SG_Li256ELb1ELb0ELb0ELb0EEENS1_36VarlenDynamicPersistentTileSchedulerILi128ELi96ELi256ELi32ELb0ELb0ELb1ELb1ELb0ELb1EEEEEEEEEvNT_6ParamsE:
[----:B------:R-:W0:Y:S02]  /*0000*/  LDC R1, c[0x0][0x28] ;  /* 0x00000a00ff017b82 */ /* 0x000e240000000800 */
[----:B0-----:R-:W-:-:S05]  /*0010*/  VIADD R1, R1, 0xfffffb70 ;  /* 0xfffffb7001017836 */ /* 0x001fca0000000000 */
[----:B------:R-:W-:Y:S01]  /*0020*/  R2UR UR4, R1 ;  /* 0x00000000010472ca */ /* 0x000fe200000e0000 */
[----:B------:R-:W0:Y:S01]  /*0030*/  S2R R3, SR_TID.X ;  /* 0x0000000000037919 */ /* 0x000e220000002100 */
[----:B------:R-:W-:Y:S01]  /*0040*/  ELECT P0, URZ, PT ;  /* 0x00000000003f782f */ /* 0x000fe20003800000 */
[----:B------:R-:W-:Y:S01]  /*0050*/  BSSY B0, `(.L_x_9970) ;  /* 0x000001e000007945 */ /* 0x000fe20003800000 */
[----:B------:R-:W-:Y:S01]  /*0060*/  ULDC UR49, c[0x0][0x20] ;  /* 0x0000080000317ab9 */ /* 0x000fe20000000800 */
[----:B------:R-:W-:-:S08]  /*0070*/  ULDC UR48, c[0x0][0x24] ;  /* 0x0000090000307ab9 */ /* 0x000fd00000000800 */
[----:B------:R-:W-:-:S04]  /*0080*/  UIADD3 UR49, UP0, UR4, UR49, URZ ;  /* 0x0000003104317290 */ /* 0x000fc8000ff1e03f */
[----:B------:R-:W-:Y:S01]  /*0090*/  UIADD3.X UR48, URZ, UR48, URZ, UP0, !UPT ;  /* 0x000000303f307290 */ /* 0x000fe200087fe43f */
        /* <DEDUP_REMOVED lines=25> */
.L_x_9971:
[----:B------:R-:W-:Y:S05]  /*0230*/  BSYNC B0 ;  /* 0x0000000000007941 */ /* 0x000fea0003800000 */
.L_x_9970:
        /* <DEDUP_REMOVED lines=43> */
.L_x_9972:
        /* <DEDUP_REMOVED lines=22> */
.L_x_9973:
        /* <DEDUP_REMOVED lines=18> */
.L_x_9974:
        /* <DEDUP_REMOVED lines=22> */
.L_x_9975:
        /* <DEDUP_REMOVED lines=22> */
.L_x_9976:
[----:B------:R-:W-:Y:S01]  /*0a30*/  PLOP3.LUT P0, PT, PT, PT, UP0, 0x80, 0x0 ;  /* 0x000000000000781c */ /* 0x000fe20003f0f008 */
[----:B------:R-:W-:Y:S01]  /*0a40*/  UMOV UR50, 0x1 ;  /* 0x0000000100327882 */ /* 0x000fe20000000000 */
[----:B------:R-:W-:Y:S01]  /*0a50*/  NOP ;  /* 0x0000000000007918 */ /* 0x000fe20000000000 */
[----:B------:R-:W-:Y:S01]  /*0a60*/  USEL UR50, UR50, 0x2, !UP0 ;  /* 0x0000000232327887 */ /* 0x000fe2000c000000 */
[----:B------:R-:W-:Y:S01]  /*0a70*/  BSSY B7, `(.L_x_9977) ;  /* 0x000327b000077945 */ /* 0x000fe20003800000 */
[----:B------:R-:W-:Y:S01]  /*0a80*/  ULDC.64 UR56, c[0x0][0x208] ;  /* 0x0000820000387ab9 */ /* 0x000fe20000000a00 */
[----:B------:R-:W-:Y:S02]  /*0a90*/  IMAD.U32 R18, RZ, RZ, UR49 ;  /* 0x00000031ff127e24 */ /* 0x000fe4000f8e00ff */
[----:B------:R-:W-:Y:S01]  /*0aa0*/  IMAD.U32 R19, RZ, RZ, UR48 ;  /* 0x00000030ff137e24 */ /* 0x000fe2000f8e00ff */
[----:B0123--:R-:W-:Y:S06]  /*0ab0*/  BAR.SYNC.DEFER_BLOCKING 0x0 ;  /* 0x0000000000007b1d */ /* 0x00ffec0000010000 */
[----:B------:R-:W-:Y:S05]  /*0ac0*/  @!P0 BRA `(.L_x_9978) ;  /* 0x000002c400288947 */ /* 0x000fea0003800000 */
.L_x_9979:
[----:B------:R-:W-:-:S08]  /*0ad0*/  NOP ;  /* 0x0000000000007918 */ /* 0x000fd00000000000 */
[----:B------:R-:W0:Y:S02]  /*0ae0*/  USETMAXREG.TRY_ALLOC.CTAPOOL UP0, 0xf0 ;  /* 0x000000f0000079c8 */ /* 0x000e240008000600 */
[----:B0-----:R-:W-:-:S13]  /*0af0*/  PLOP3.LUT P0, PT, PT, PT, UP0, 0x80, 0x0 ;  /* 0x000000000000781c */ /* 0x001fda0003f0f008 */
[----:B------:R-:W-:Y:S05]  /*0b00*/  @!P0 BRA `(.L_x_9979) ;  /* 0xfffffffc00f08947 */ /* 0x000fea000383ffff */
[----:B------:R-:W2:Y:S01]  /*0b10*/  LDL.LU R2, [R1+0x460] ;  /* 0x0004600001027983 */ /* 0x000ea20000300800 */
[----:B------:R-:W0:Y:S01]  /*0b20*/  S2UR UR5, SR_CgaCtaId ;  /* 0x00000000000579c3 */ /* 0x000e220000008800 */
[----:B------:R-:W-:Y:S01]  /*0b30*/  UMOV UR4, 0x400 ;  /* 0x0000040000047882 */ /* 0x000fe20000000000 */
[----:B------:R-:W-:Y:S01]  /*0b40*/  UIADD3 UR44, UP0, UR49, 0x210, URZ ;  /* 0x00000210312c7890 */ /* 0x000fe2000ff1e03f */
[----:B------:R-:W1:Y:S01]  /*0b50*/  S2R R0, SR_TID.X ;  /* 0x0000000000007919 */ /* 0x000e620000002100 */
[----:B------:R-:W-:Y:S02]  /*0b60*/  UIADD3 UR43, UP1, UR49, 0x21c, URZ ;  /* 0x0000021c312b7890 */ /* 0x000fe4000ff3e03f */
[----:B------:R-:W-:Y:S01]  /*0b70*/  UIADD3.X UR42, URZ, UR48, URZ, UP0, !UPT ;  /* 0x000000303f2a7290 */ /* 0x000fe200087fe43f */
[----:B------:R-:W-:Y:S01]  /*0b80*/  STL.64 [R1+0x210], RZ ;  /* 0x000210ff01007387 */ /* 0x000fe20000100a00 */
[----:B------:R-:W-:-:S03]  /*0b90*/  UIADD3.X UR41, URZ, UR48, URZ, UP1, !UPT ;  /* 0x000000303f297290 */ /* 0x000fc60008ffe43f */
[----:B------:R-:W-:Y:S04]  /*0ba0*/  STL [R1+0x218], RZ ;  /* 0x000218ff01007387 */ /* 0x000fe80000100800 */
[----:B------:R-:W-:Y:S01]  /*0bb0*/  STL [R1+0x21c], RZ ;  /* 0x00021cff01007387 */ /* 0x000fe20000100800 */
[----:B0-----:R-:W-:-:S06]  /*0bc0*/  ULEA UR4, UR5, UR4, 0x18 ;  /* 0x0000000405047291 */ /* 0x001fcc000f8ec03f */
[----:B------:R-:W-:Y:S01]  /*0bd0*/  IMAD.U32 R145, RZ, RZ, UR4 ;  /* 0x00000004ff917e24 */ /* 0x000fe2000f8e00ff */
[----:B------:R-:W-:Y:S06]  /*0be0*/  BAR.ARV 0x8, 0x120 ;  /* 0x0204800000007b1d */ /* 0x000fec0000002000 */
[----:B-1----:R-:W-:Y:S01]  /*0bf0*/  SHF.R.U32.HI R9, RZ, 0x7, R0 ;  /* 0x00000007ff097819 */ /* 0x002fe20000011600 */
[----:B------:R-:W-:-:S03]  /*0c00*/  ULDC UR4, c[0x0][0xd14] ;  /* 0x0003450000047ab9 */ /* 0x000fc60000000800 */
[----:B------:R-:W-:-:S13]  /*0c10*/  ISETP.NE.AND P0, PT, R9, 0x1, PT ;  /* 0x000000010900780c */ /* 0x000fda0003f05270 */
[----:B------:R-:W-:Y:S08]  /*0c20*/  @!P0 BAR.ARV 0x9, 0x100 ;  /* 0x0244000000008b1d */ /* 0x000ff00000002000 */
[----:B------:R-:W-:Y:S06]  /*0c30*/  BAR.SYNC.DEFER_BLOCKING 0x5, 0x120 ;  /* 0x0144800000007b1d */ /* 0x000fec0000010000 */
[----:B------:R-:W0:Y:S02]  /*0c40*/  LDS.128 R116, [R145+0x324d0] ;  /* 0x0324d00091747984 */ /* 0x000e240000000c00 */
[----:B------:R-:W-:Y:S06]  /*0c50*/  BAR.ARV 0x4, 0x120 ;  /* 0x0104800000007b1d */ /* 0x000fec0000002000 */
[----:B--2---:R-:W-:-:S04]  /*0c60*/  LOP3.LUT R2, R2, 0xffefffff, RZ, 0xc0, !PT ;  /* 0xffefffff02027812 */ /* 0x004fc800078ec0ff */
[----:B------:R-:W-:Y:S02]  /*0c70*/  @P0 LOP3.LUT R2, R2, 0x100000, RZ, 0xfc, !PT ;  /* 0x0010000002020812 */ /* 0x000fe400078efcff */
[----:B0-----:R-:W-:-:S03]  /*0c80*/  ISETP.GE.AND P0, PT, R119, UR4, PT ;  /* 0x0000000477007c0c */ /* 0x001fc6000bf06270 */
[----:B------:R0:W-:Y:S10]  /*0c90*/  STL [R1+0x460], R2 ;  /* 0x0004600201007387 */ /* 0x0001f40000100800 */
[----:B0-----:R-:W-:Y:S05]  /*0ca0*/  @P0 BRA `(.L_x_9980) ;  /* 0x00000324005c0947 */ /* 0x001fea0003800000 */
[----:B------:R-:W-:Y:S01]  /*0cb0*/  VIADD R211, R0, 0xffffff80 ;  /* 0xffffff8000d37836 */ /* 0x000fe20000000000 */
[C---:B------:R-:W-:Y:S01]  /*0cc0*/  IADD3 R210, -R9.reuse, 0xb, RZ ;  /* 0x0000000b09d27810 */ /* 0x040fe20007ffe1ff */
[----:B------:R-:W-:Y:S02]  /*0cd0*/  VIADD R179, R9, 0x8 ;  /* 0x0000000809b37836 */ /* 0x000fe40000000000 */
[----:B------:R-:W-:Y:S01]  /*0ce0*/  IMAD.MOV.U32 R152, RZ, RZ, RZ ;  /* 0x000000ffff987224 */ /* 0x000fe200078e00ff */
[----:B------:R-:W-:Y:S01]  /*0cf0*/  SHF.R.S32.HI R0, RZ, 0x1f, R211 ;  /* 0x0000001fff007819 */ /* 0x000fe200000114d3 */
[----:B------:R-:W-:-:S03]  /*0d00*/  IMAD.MOV.U32 R157, RZ, RZ, RZ ;  /* 0x000000ffff9d7224 */ /* 0x000fc600078e00ff */
[CC--:B------:R-:W-:Y:S02]  /*0d10*/  LEA.HI R2, R0.reuse, R211.reuse, RZ, 0x7 ;  /* 0x000000d300027211 */ /* 0x0c0fe400078f38ff */
[-C--:B------:R-:W-:Y:S02]  /*0d20*/  LEA.HI R7, R0, R211.reuse, RZ, 0x4 ;  /* 0x000000d300077211 */ /* 0x080fe400078f20ff */
[----:B------:R-:W-:Y:S02]  /*0d30*/  LOP3.LUT R216, R2, 0xffffff80, RZ, 0xc0, !PT ;  /* 0xffffff8002d87812 */ /* 0x000fe400078ec0ff */
[----:B------:R-:W-:Y:S02]  /*0d40*/  SHF.R.S32.HI R217, RZ, 0x7, R2 ;  /* 0x00000007ffd97819 */ /* 0x000fe40000011402 */
[----:B------:R-:W-:Y:S01]  /*0d50*/  LEA.HI R168, R0, R211, RZ, 0x5 ;  /* 0x000000d300a87211 */ /* 0x000fe200078f28ff */
[----:B------:R-:W-:Y:S01]  /*0d60*/  IMAD.IADD R216, R211, 0x1, -R216 ;  /* 0x00000001d3d87824 */ /* 0x000fe200078e0ad8 */
[----:B------:R-:W-:-:S02]  /*0d70*/  LEA.HI R2, R2, R217, RZ, 0x1 ;  /* 0x000000d902027211 */ /* 0x000fc400078f08ff */
[----:B------:R-:W-:Y:S02]  /*0d80*/  SHF.R.S32.HI R10, RZ, 0x4, R7 ;  /* 0x00000004ff0a7819 */ /* 0x000fe40000011407 */
        /* <DEDUP_REMOVED lines=8> */
[----:B------:R-:W-:Y:S02]  /*0e10*/  LEA.HI R6, R6, R5, RZ, 0x3 ;  /* 0x0000000506067211 */ /* 0x000fe400078f18ff */
[C---:B------:R-:W-:Y:S02]  /*0e20*/  LOP3.LUT R8, R7.reuse, 0x3fffff0, RZ, 0xc0, !PT ;  /* 0x03fffff007087812 */ /* 0x040fe400078ec0ff */
[----:B------:R-:W-:Y:S02]  /*0e30*/  LOP3.LUT R6, R6, 0xfffffff8, RZ, 0xc0, !PT ;  /* 0xfffffff806067812 */ /* 0x000fe400078ec0ff */
[----:B------:R-:W-:-:S02]  /*0e40*/  LEA.HI R7, R7, R10, RZ, 0x1 ;  /* 0x0000000a07077211 */ /* 0x000fc400078f08ff */
[----:B------:R-:W-:Y:S01]  /*0e50*/  SHF.R.S32.HI R168, RZ, 0x5, R168 ;  /* 0x00000005ffa87819 */ /* 0x000fe200000114a8 */
[----:B------:R-:W-:Y:S01]  /*0e60*/  IMAD.IADD R6, R5, 0x1, -R6 ;  /* 0x0000000105067824 */ /* 0x000fe200078e0a06 */
[----:B------:R-:W-:Y:S01]  /*0e70*/  LOP3.LUT R7, R7, 0x1ffffffe, RZ, 0xc0, !PT ;  /* 0x1ffffffe07077812 */ /* 0x000fe200078ec0ff */
[----:B------:R-:W-:Y:S02]  /*0e80*/  IMAD.IADD R5, R211, 0x1, -R8 ;  /* 0x00000001d3057824 */ /* 0x000fe400078e0a08 */
[----:B------:R-:W-:Y:S02]  /*0e90*/  IMAD R3, R3, 0x10, R6 ;  /* 0x0000001003037824 */ /* 0x000fe400078e0206 */
[----:B------:R-:W-:Y:S02]  /*0ea0*/  IMAD.IADD R7, R10, 0x1, -R7 ;  /* 0x000000010a077824 */ /* 0x000fe400078e0a07 */
[----:B------:R-:W-:Y:S01]  /*0eb0*/  IMAD R212, R2, 0x40, R3 ;  /* 0x0000004002d47824 */ /* 0x000fe200078e0203 */
[-C--:B------:R-:W-:Y:S01]  /*0ec0*/  LEA.HI R2, R0, R211.reuse, RZ, 0x3 ;  /* 0x000000d300027211 */ /* 0x080fe200078f18ff */
[----:B------:R-:W-:Y:S01]  /*0ed0*/  IMAD R8, R168, 0x10, R5 ;  /* 0x00000010a8087824 */ /* 0x000fe200078e0205 */
[----:B------:R-:W-:-:S02]  /*0ee0*/  LEA.HI R0, R0, R211, RZ, 0x2 ;  /* 0x000000d300007211 */ /* 0x000fc400078f10ff */
[----:B------:R-:W-:Y:S01]  /*0ef0*/  SHF.R.S32.HI R164, RZ, 0x3, R2 ;  /* 0x00000003ffa47819 */ /* 0x000fe20000011402 */
[----:B------:R-:W-:Y:S01]  /*0f00*/  IMAD R7, R8, 0x8, R7 ;  /* 0x0000000808077824 */ /* 0x000fe200078e0207 */
[--C-:B------:R-:W-:Y:S02]  /*0f10*/  SHF.R.S32.HI R153, RZ, 0x2, R0.reuse ;  /* 0x00000002ff997819 */ /* 0x100fe40000011400 */
[----:B------:R-:W-:Y:S01]  /*0f20*/  LOP3.LUT R214, R0, 0xfffffffc, RZ, 0xc0, !PT ;  /* 0xfffffffc00d67812 */ /* 0x000fe200078ec0ff */
[----:B------:R-:W-:Y:S01]  /*0f30*/  IMAD.SHL.U32 R218, R7, 0x8, RZ ;  /* 0x0000000807da7824 */ /* 0x000fe200078e00ff */
[----:B------:R-:W-:Y:S01]  /*0f40*/  LOP3.LUT R2, R2, 0x1ffffff8, RZ, 0xc0, !PT ;  /* 0x1ffffff802027812 */ /* 0x000fe200078ec0ff */
[----:B------:R-:W-:Y:S01]  /*0f50*/  VIADD R156, R153, 0x40 ;  /* 0x00000040999c7836 */ /* 0x000fe20000000000 */
[----:B------:R-:W-:Y:S01]  /*0f60*/  SHF.R.S32.HI R0, RZ, 0x1f, R0 ;  /* 0x0000001fff007819 */ /* 0x000fe20000011400 */
[C---:B------:R-:W-:Y:S01]  /*0f70*/  IMAD.IADD R214, R211.reuse, 0x1, -R214 ;  /* 0x00000001d3d67824 */ /* 0x040fe200078e0ad6 */
[----:B------:R-:W-:Y:S01]  /*0f80*/  SHF.R.S32.HI R166, RZ, 0x1f, R153 ;  /* 0x0000001fffa67819 */ /* 0x000fe20000011499 */
[----:B------:R-:W-:Y:S01]  /*0f90*/  IMAD.SHL.U32 R169, R156, 0x40, RZ ;  /* 0x000000409ca97824 */ /* 0x000fe200078e00ff */
[----:B------:R-:W-:Y:S01]  /*0fa0*/  SHF.R.S32.HI R3, RZ, 0x1f, R156 ;  /* 0x0000001fff037819 */ /* 0x000fe2000001149c */
[----:B------:R-:W-:Y:S01]  /*0fb0*/  IMAD.IADD R2, R211, 0x1, -R2 ;  /* 0x00000001d3027824 */ /* 0x000fe200078e0a02 */
[----:B------:R-:W-:Y:S01]  /*0fc0*/  LEA.HI R0, R0, R153, RZ, 0x3 ;  /* 0x0000009900007211 */ /* 0x000fe200078f18ff */
[----:B------:R-:W-:Y:S01]  /*0fd0*/  IMAD.SHL.U32 R22, R214, 0x8, RZ ;  /* 0x00000008d6167824 */ /* 0x000fe200078e00ff */
[----:B------:R-:W-:Y:S01]  /*0fe0*/  LEA.HI R3, R3, R156, RZ, 0x3 ;  /* 0x0000009c03037211 */ /* 0x000fe200078f18ff */
[----:B------:R-:W-:Y:S01]  /*0ff0*/  IMAD.SHL.U32 R159, R2, 0x8, RZ ;  /* 0x00000008029f7824 */ /* 0x000fe200078e00ff */
[----:B------:R-:W-:Y:S01]  /*1000*/  LOP3.LUT R169, R169, 0x1c0, RZ, 0xc0, !PT ;  /* 0x000001c0a9a97812 */ /* 0x000fe200078ec0ff */
[----:B------:R-:W-:Y:S01]  /*1010*/  IMAD.SHL.U32 R154, R214, 0x4, RZ ;  /* 0x00000004d69a7824 */ /* 0x000fe200078e00ff */
[----:B------:R-:W-:Y:S01]  /*1020*/  LOP3.LUT R0, R0, 0xfffffff8, RZ, 0xc0, !PT ;  /* 0xfffffff800007812 */ /* 0x000fe200078ec0ff */
[----:B------:R-:W-:Y:S01]  /*1030*/  IMAD.SHL.U32 R171, R3, 0x40, RZ ;  /* 0x0000004003ab7824 */ /* 0x000fe200078e00ff */
[----:B------:R-:W-:Y:S01]  /*1040*/  LOP3.LUT R3, R4, 0x7ffffffc, RZ, 0xc0, !PT ;  /* 0x7ffffffc04037812 */ /* 0x000fe200078ec0ff */
[----:B------:R-:W-:Y:S01]  /*1050*/  VIADD R158, R154, 0x10 ;  /* 0x000000109a9e7836 */ /* 0x000fe20000000000 */
[----:B------:R-:W-:Y:S01]  /*1060*/  SHF.R.U32.HI R170, RZ, 0x3, R169 ;  /* 0x00000003ffaa7819 */ /* 0x000fe200000116a9 */
[----:B------:R-:W-:Y:S01]  /*1070*/  IMAD.IADD R183, R153, 0x1, -R0 ;  /* 0x0000000199b77824 */ /* 0x000fe200078e0a00 */
[----:B------:R-:W-:Y:S01]  /*1080*/  LOP3.LUT R2, R169, 0x38, R22, 0xf8, !PT ;  /* 0x00000038a9027812 */ /* 0x000fe200078ef816 */
[----:B------:R-:W-:Y:S01]  /*1090*/  IMAD.IADD R3, R216, 0x1, -R3 ;  /* 0x00000001d8037824 */ /* 0x000fe200078e0a03 */
[----:B------:R-:W-:-:S02]  /*10a0*/  LOP3.LUT R171, R171, 0xfffffe00, RZ, 0xc0, !PT ;  /* 0xfffffe00abab7812 */ /* 0x000fc400078ec0ff */
[----:B------:R-:W-:Y:S01]  /*10b0*/  SHF.R.S32.HI R176, RZ, 0x1f, R156 ;  /* 0x0000001fffb07819 */ /* 0x000fe2000001149c */
[----:B------:R-:W-:Y:S01]  /*10c0*/  IMAD.SHL.U32 R213, R3, 0x2, RZ ;  /* 0x0000000203d57824 */ /* 0x000fe200078e00ff */
[----:B------:R-:W-:Y:S02]  /*10d0*/  LOP3.LUT R2, R171, R2, R170, 0xf6, !PT ;  /* 0x00000002ab027212 */ /* 0x000fe400078ef6aa */
[----:B------:R-:W-:-:S03]  /*10e0*/  SHF.R.S32.HI R23, RZ, 0x1f, R22 ;  /* 0x0000001fff177819 */ /* 0x000fc60000011416 */
[----:B------:R-:W-:-:S07]  /*10f0*/  IMAD R215, R2, 0x2, R145 ;  /* 0x0000000202d77824 */ /* 0x000fce00078e0291 */
.L_x_10202:
[----:B------:R-:W-:Y:S05]  /*1100*/  YIELD ;  /* 0x0000000000007946 */ /* 0x000fea0003800000 */
[----:B------:R-:W-:Y:S01]  /*1110*/  ULDC.64 UR4, c[0x0][0xb20] ;  /* 0x0002c80000047ab9 */ /* 0x000fe20000000a00 */
[----:B0---4-:R-:W0:Y:S01]  /*1120*/  LDC.64 R4, c[0x0][0xb00] ;  /* 0x0002c000ff047b82 */ /* 0x011e220000000a00 */
        /* <DEDUP_REMOVED lines=9> */
[----:B-1----:R-:W1:Y:S01]  /*11c0*/  @P1 LDC.64 R2, c[0x0][0xb20] ;  /* 0x0002c800ff021b82 */ /* 0x002e620000000a00 */
[----:B------:R-:W-:Y:S01]  /*11d0*/  ISETP.NE.AND.EX P0, PT, RZ, UR5, PT, P0 ;  /* 0x00000005ff007c0c */ /* 0x000fe2000bf05300 */
[----:B0-2---:R-:W-:-:S06]  /*11e0*/  IMAD.WIDE R8, R119, 0x4, R4 ;  /* 0x0000000477087825 */ /* 0x005fcc00078e0204 */
[----:B------:R-:W0:Y:S01]  /*11f0*/  @P2 LDC.64 R6, c[0x0][0xb10] ;  /* 0x0002c400ff062b82 */ /* 0x000e220000000a00 */
[----:B------:R-:W-:Y:S02]  /*1200*/  ULDC UR4, c[0x0][0x288] ;  /* 0x0000a20000047ab9 */ /* 0x000fe40000000800 */
[----:B------:R-:W-:Y:S01]  /*1210*/  IMAD.U32 R160, RZ, RZ, UR4 ;  /* 0x00000004ffa07e24 */ /* 0x000fe2000f8e00ff */
[----:B------:R-:W-:Y:S02]  /*1220*/  ULDC.64 UR4, c[0x0][0x3f8] ;  /* 0x0000fe0000047ab9 */ /* 0x000fe40000000a00 */
[----:B-----5:R2:W5:Y:S01]  /*1230*/  @P0 LDG.E R17, desc[UR56][R8.64] ;  /* 0x0000003808110981 */ /* 0x020562000c1e1900 */
        /* <DEDUP_REMOVED lines=23> */
.L_x_9981:
        /* <DEDUP_REMOVED lines=11> */
.L_x_9982:
[----:B------:R-:W-:Y:S05]  /*1460*/  @!P0 BRA `(.L_x_9983) ;  /* 0x00000000000c8947 */ /* 0x000fea0003800000 */
[----:B------:R-:W2:Y:S04]  /*1470*/  LDG.E R3, desc[UR56][R8.64] ;  /* 0x0000003808037981 */ /* 0x000ea8000c1e1900 */
[----:B------:R-:W2:Y:S02]  /*1480*/  LDG.E R16, desc[UR56][R8.64+0x4] ;  /* 0x0000043808107981 */ /* 0x000ea4000c1e1900 */
[----:B--2---:R-:W-:-:S07]  /*1490*/  IMAD.IADD R16, R16, 0x1, -R3 ;  /* 0x0000000110107824 */ /* 0x004fce00078e0a03 */
.L_x_9983:
        /* <DEDUP_REMOVED lines=38> */
.L_x_9986:
[----:B------:R-:W-:-:S13]  /*1700*/  ISETP.NE.AND P0, PT, R9, 0x1, PT ;  /* 0x000000010900780c */ /* 0x000fda0003f05270 */
[----:B------:R-:W0:Y:S02]  /*1710*/  @P0 LDC.64 R4, c[0x0][0xae0] ;  /* 0x0002b800ff040b82 */ /* 0x000e240000000a00 */
[----:B0-----:R-:W-:-:S05]  /*1720*/  @P0 IMAD.HI.U32 R4, R2, R4, RZ ;  /* 0x0000000402040227 */ /* 0x001fca00078e00ff */
[----:B------:R-:W-:-:S07]  /*1730*/  @P0 SHF.R.U32.HI R2, RZ, R5, R4 ;  /* 0x00000005ff020219 */ /* 0x000fce0000011604 */
.L_x_9987:
[----:B------:R-:W-:Y:S05]  /*1740*/  BSYNC B0 ;  /* 0x0000000000007941 */ /* 0x000fea0003800000 */
.L_x_9985:
[----:B------:R-:W-:-:S05]  /*1750*/  IMAD R3, R2, R9, R9 ;  /* 0x0000000902037224 */ /* 0x000fca00078e0209 */
[----:B------:R-:W-:-:S07]  /*1760*/  VIMNMX R0, R0, R3, PT ;  /* 0x0000000300007248 */ /* 0x000fce0003fe0100 */
.L_x_9984:
        /* <DEDUP_REMOVED lines=15> */
.L_x_9990:
[----:B------:R-:W-:Y:S01]  /*1860*/  ISETP.NE.AND P0, PT, R9, 0x1, PT ;  /* 0x000000010900780c */ /* 0x000fe20003f05270 */
[----:B------:R-:W-:-:S12]  /*1870*/  IMAD.MOV.U32 R4, RZ, RZ, R35 ;  /* 0x000000ffff047224 */ /* 0x000fd800078e0023 */
[----:B------:R-:W0:Y:S02]  /*1880*/  @P0 LDC.64 R6, c[0x0][0xae0] ;  /* 0x0002b800ff060b82 */ /* 0x000e240000000a00 */
[----:B0-----:R-:W-:-:S05]  /*1890*/  @P0 IMAD.HI.U32 R6, R35, R6, RZ ;  /* 0x0000000623060227 */ /* 0x001fca00078e00ff */
[----:B------:R-:W-:-:S07]  /*18a0*/  @P0 SHF.R.U32.HI R4, RZ, R7, R6 ;  /* 0x00000007ff040219 */ /* 0x000fce0000011606 */
.L_x_9991:
[----:B------:R-:W-:Y:S05]  /*18b0*/  BSYNC B0 ;  /* 0x0000000000007941 */ /* 0x000fea0003800000 */
.L_x_9989:
[----:B------:R-:W-:-:S05]  /*18c0*/  IMAD R3, R4, R9, RZ ;  /* 0x0000000904037224 */ /* 0x000fca00078e02ff */
[----:B------:R-:W-:-:S07]  /*18d0*/  VIMNMX R2, R2, R3, !PT ;  /* 0x0000000302027248 */ /* 0x000fce0007fe0100 */
.L_x_9988:
        /* <DEDUP_REMOVED lines=44> */
.L_x_9994:
[----:B------:R-:W-:Y:S05]  /*1ba0*/  BSYNC B6 ;  /* 0x0000000000067941 */ /* 0x000fea0003800000 */
.L_x_9993:
        /* <DEDUP_REMOVED lines=20> */
.L_x_9996:
[----:B------:R-:W-:Y:S05]  /*1cf0*/  BSYNC B6 ;  /* 0x0000000000067941 */ /* 0x000fea0003800000 */
.L_x_9995:
        /* <DEDUP_REMOVED lines=9> */
[C---:B------:R-:W-:Y:S02]  /*1d90*/  VIADD R93, R22.reuse, 0x20 ;  /* 0x00000020165d7836 */ /* 0x040fe40000000000 */
[----:B------:R-:W3:Y:S08]  /*1da0*/  LDC R31, c[0x0][0x3d4] ;  /* 0x0000f500ff1f7b82 */ /* 0x000ef00000000800 */
[----:B------:R-:W4:Y:S01]  /*1db0*/  @P0 LDC.64 R2, c[0x0][0xaf0] ;  /* 0x0002bc00ff020b82 */ /* 0x000f220000000a00 */
[----:B------:R-:W-:-:S02]  /*1dc0*/  VIADD R92, R22, 0x40 ;  /* 0x00000040165c7836 */ /* 0x000fc40000000000 */
[----:B------:R-:W-:-:S05]  /*1dd0*/  VIADD R90, R22, 0x60 ;  /* 0x00000060165a7836 */ /* 0x000fca0000000000 */
[----:B------:R-:W3:Y:S01]  /*1de0*/  LDC.64 R38, c[0x0][0x3e8] ;  /* 0x0000fa00ff267b82 */ /* 0x000ee20000000a00 */
[C---:B------:R-:W-:Y:S02]  /*1df0*/  VIADD R88, R22.reuse, 0x80 ;  /* 0x0000008016587836 */ /* 0x040fe40000000000 */
[----:B------:R-:W-:-:S05]  /*1e00*/  VIADD R86, R22, 0xa0 ;  /* 0x000000a016567836 */ /* 0x000fca0000000000 */
[----:B------:R-:W3:Y:S01]  /*1e10*/  LDC.64 R52, c[0x0][0x3d8] ;  /* 0x0000f600ff347b82 */ /* 0x000ee20000000a00 */
[----:B----4-:R-:W-:-:S05]  /*1e20*/  @P0 IMAD.WIDE R2, R119, 0x4, R2 ;  /* 0x0000000477020825 */ /* 0x010fca00078e0202 */
[----:B------:R4:W3:Y:S01]  /*1e30*/  @P0 LDG.E R119, desc[UR56][R2.64] ;  /* 0x0000003802770981 */ /* 0x0008e2000c1e1900 */
[----:B0-----:R-:W-:Y:S01]  /*1e40*/  ISETP.NE.AND P0, PT, R0, 0x1, PT ;  /* 0x000000010000780c */ /* 0x001fe20003f05270 */
[-C--:B-1----:R-:W-:Y:S01]  /*1e50*/  IMAD R6, R166, R20.reuse, RZ ;  /* 0x00000014a6067224 */ /* 0x082fe200078e02ff */
[----:B------:R-:W-:Y:S01]  /*1e60*/  SHF.R.S32.HI R41, RZ, 0x1f, R54 ;  /* 0x0000001fff297819 */ /* 0x000fe20000011436 */
[----:B------:R-:W-:Y:S01]  /*1e70*/  VIADD R9, R22, 0xc0 ;  /* 0x000000c016097836 */ /* 0x000fe20000000000 */
[----:B--2---:R-:W-:Y:S01]  /*1e80*/  SHF.R.U32.HI R24, RZ, 0x7, R24 ;  /* 0x00000007ff187819 */ /* 0x004fe20000011618 */
[----:B------:R-:W-:Y:S01]  /*1e90*/  IMAD R6, R153, R21, R6 ;  /* 0x0000001599067224 */ /* 0x000fe200078e0206 */
[----:B------:R-:W-:Y:S01]  /*1ea0*/  SHF.R.S32.HI R155, RZ, 0x1f, R154 ;  /* 0x0000001fff9b7819 */ /* 0x000fe2000001149a */
[-C--:B------:R-:W-:Y:S01]  /*1eb0*/  IMAD R4, R41, R20.reuse, RZ ;  /* 0x0000001429047224 */ /* 0x080fe200078e02ff */
[----:B------:R-:W-:Y:S01]  /*1ec0*/  ISETP.NE.AND P6, PT, R24, 0x1, PT ;  /* 0x000000011800780c */ /* 0x000fe20003fc5270 */
[----:B----4-:R-:W-:Y:S01]  /*1ed0*/  IMAD.WIDE.U32 R2, R54, R20, RZ ;  /* 0x0000001436027225 */ /* 0x010fe200078e00ff */
[----:B------:R-:W-:-:S02]  /*1ee0*/  SHF.L.U64.HI R82, R20, 0x6, R21 ;  /* 0x0000000614527819 */ /* 0x000fc40000010215 */
[----:B---3--:R-:W-:Y:S01]  /*1ef0*/  SHF.L.U64.HI R78, R38, 0x6, R39 ;  /* 0x00000006264e7819 */ /* 0x008fe20000010227 */
[----:B------:R-:W0:Y:S01]  /*1f00*/  @P0 LDC R5, c[0x0][0x42c] ;  /* 0x00010b00ff050b82 */ /* 0x000e220000000800 */
[----:B------:R-:W-:Y:S01]  /*1f10*/  IMAD.SHL.U32 R83, R183, 0x40, RZ ;  /* 0x00000040b7537824 */ /* 0x000fe200078e00ff */
[----:B------:R-:W-:Y:S01]  /*1f20*/  SHF.L.U64.HI R81, R52, 0x6, R53 ;  /* 0x0000000634517819 */ /* 0x000fe20000010235 */
[----:B------:R-:W-:Y:S02]  /*1f30*/  IMAD.MOV.U32 R76, RZ, RZ, 0x20 ;  /* 0x00000020ff4c7424 */ /* 0x000fe400078e00ff */
[----:B------:R-:W-:Y:S01]  /*1f40*/  IMAD.SHL.U32 R80, R20, 0x40, RZ ;  /* 0x0000004014507824 */ /* 0x000fe200078e00ff */
[----:B------:R-:W-:Y:S01]  /*1f50*/  LOP3.LUT R83, R83, 0x1c0, RZ, 0xc0, !PT ;  /* 0x000001c053537812 */ /* 0x000fe200078ec0ff */
[----:B------:R-:W-:Y:S01]  /*1f60*/  IMAD R71, R39, 0x60, RZ ;  /* 0x0000006027477824 */ /* 0x000fe200078e02ff */
[----:B------:R-:W1:Y:S01]  /*1f70*/  @P0 LDC R7, c[0x0][0x430] ;  /* 0x00010c00ff070b82 */ /* 0x000e620000000800 */
[----:B------:R-:W-:Y:S01]  /*1f80*/  IMAD.SHL.U32 R85, R38, 0x40, RZ ;  /* 0x0000004026557824 */ /* 0x000fe200078e00ff */
[----:B------:R-:W-:Y:S01]  /*1f90*/  SHF.R.U32.HI R77, RZ, 0x3, R83 ;  /* 0x00000003ff4d7819 */ /* 0x000fe20000011653 */
[----:B------:R-:W-:-:S02]  /*1fa0*/  IMAD.SHL.U32 R79, R52, 0x40, RZ ;  /* 0x00000040344f7824 */ /* 0x000fc400078e00ff */
[----:B------:R-:W-:Y:S02]  /*1fb0*/  IMAD.U32 R75, RZ, RZ, UR50 ;  /* 0x00000032ff4b7e24 */ /* 0x000fe4000f8e00ff */
[----:B------:R-:W-:-:S03]  /*1fc0*/  IMAD.SHL.U32 R74, R31, 0x2, RZ ;  /* 0x000000021f4a7824 */ /* 0x000fc600078e00ff */
[----:B------:R-:W-:Y:S01]  /*1fd0*/  LOP3.LUT R75, R75, 0x1, RZ, 0xfc, !PT ;  /* 0x000000014b4b7812 */ /* 0x000fe200078efcff */
[----:B0-----:R-:W-:-:S04]  /*1fe0*/  @P0 IMAD.HI.U32 R0, R118, R5, RZ ;  /* 0x0000000576000227 */ /* 0x001fc800078e00ff */
[----:B------:R-:W-:Y:S01]  /*1ff0*/  IMAD R5, R54, R21, R4 ;  /* 0x0000001536057224 */ /* 0x000fe200078e0204 */
[----:B-1----:R-:W-:-:S03]  /*2000*/  @P0 SHF.R.U32.HI R118, RZ, R7, R0 ;  /* 0x00000007ff760219 */ /* 0x002fc60000011600 */
[----:B------:R-:W-:Y:S01]  /*2010*/  IMAD.IADD R3, R3, 0x1, R5 ;  /* 0x0000000103037824 */ /* 0x000fe200078e0205 */
[----:B------:R-:W-:Y:S02]  /*2020*/  ISETP.NE.U32.AND P0, PT, RZ, UR6, PT ;  /* 0x00000006ff007c0c */ /* 0x000fe4000bf05070 */
        /* <DEDUP_REMOVED lines=11> */
[----:B------:R-:W-:-:S04]  /*20e0*/  IMAD R0, R10, UR4, RZ ;  /* 0x000000040a007c24 */ /* 0x000fc8000f8e02ff */
[----:B------:R-:W-:Y:S01]  /*20f0*/  IMAD R91, R17, UR5, R0 ;  /* 0x00000005115b7c24 */ /* 0x000fe2000f8e0200 */
[----:B------:R-:W-:Y:S05]  /*2100*/  @!P6 WARPSYNC.ALL ;  /* 0x000000000000e948 */ /* 0x000fea0003800000 */
[----:B------:R-:W-:Y:S01]  /*2110*/  ULDC UR4, c[0x0][0x310] ;  /* 0x0000c40000047ab9 */ /* 0x000fe20000000800 */
[----:B------:R-:W-:Y:S01]  /*2120*/  IMAD.IADD R91, R3, 0x1, R91 ;  /* 0x00000001035b7824 */ /* 0x000fe200078e025b */
[----:B------:R-:W-:Y:S01]  /*2130*/  @!P6 BAR.SYNC.DEFER_BLOCKING 0x9, 0x100 ;  /* 0x024400000000eb1d */ /* 0x000fe20000010000 */
[----:B------:R-:W-:Y:S02]  /*2140*/  ISETP.GE.AND P1, PT, R93, UR4, PT ;  /* 0x000000045d007c0c */ /* 0x000fe4000bf26270 */
[----:B------:R-:W-:-:S02]  /*2150*/  ISETP.GE.AND P0, PT, R22, UR4, PT ;  /* 0x0000000416007c0c */ /* 0x000fc4000bf06270 */
[----:B------:R-:W-:Y:S01]  /*2160*/  SEL R4, RZ, 0xffffffff, P1 ;  /* 0xffffffffff047807 */ /* 0x000fe20000800000 */
[----:B------:R-:W-:Y:S01]  /*2170*/  ULDC.64 UR6, c[0x0][0x320] ;  /* 0x0000c80000067ab9 */ /* 0x000fe20000000a00 */
[----:B------:R-:W-:Y:S02]  /*2180*/  SEL R0, RZ, 0x1, P0 ;  /* 0x00000001ff007807 */ /* 0x000fe40000000000 */
[----:B------:R-:W-:Y:S01]  /*2190*/  ISETP.GE.AND P0, PT, R92, UR4, PT ;  /* 0x000000045c007c0c */ /* 0x000fe2000bf06270 */
[----:B------:R-:W-:Y:S01]  /*21a0*/  IMAD.SHL.U32 R5, R4, 0x2, RZ ;  /* 0x0000000204057824 */ /* 0x000fe200078e00ff */
[----:B------:R-:W-:Y:S02]  /*21b0*/  ISETP.GE.AND P1, PT, R90, UR4, PT ;  /* 0x000000045a007c0c */ /* 0x000fe4000bf26270 */
[----:B------:R-:W-:Y:S02]  /*21c0*/  SEL R7, RZ, 0x4, P0 ;  /* 0x00000004ff077807 */ /* 0x000fe40000000000 */
[----:B------:R-:W-:Y:S01]  /*21d0*/  LOP3.LUT R0, R5, 0x2, R0, 0xe2, !PT ;  /* 0x0000000205007812 */ /* 0x000fe200078ee200 */
[----:B------:R-:W-:Y:S01]  /*21e0*/  IMAD.WIDE.U32 R4, R153, R20, R22 ;  /* 0x0000001499047225 */ /* 0x000fe200078e0016 */
[----:B------:R-:W-:-:S02]  /*21f0*/  ISETP.GE.AND P0, PT, R88, UR4, PT ;  /* 0x0000000458007c0c */ /* 0x000fc4000bf06270 */
[----:B------:R-:W-:Y:S02]  /*2200*/  IADD3 R89, P2, R2, R4, RZ ;  /* 0x0000000402597210 */ /* 0x000fe40007f5e0ff */
[----:B------:R-:W-:Y:S02]  /*2210*/  SEL R4, RZ, 0x8, P1 ;  /* 0x00000008ff047807 */ /* 0x000fe40000800000 */
[----:B------:R-:W-:Y:S01]  /*2220*/  IADD3.X R87, R91, R5, R6, P2, !PT ;  /* 0x000000055b577210 */ /* 0x000fe200017fe406 */
[----:B------:R-:W-:Y:S01]  /*2230*/  IMAD R5, R8, UR6, RZ ;  /* 0x0000000608057c24 */ /* 0x000fe2000f8e02ff */
[----:B------:R-:W-:Y:S01]  /*2240*/  ISETP.GE.AND P1, PT, R86, UR4, PT ;  /* 0x0000000456007c0c */ /* 0x000fe2000bf26270 */
[----:B------:R-:W-:Y:S01]  /*2250*/  VIADD R8, R22, 0xe0 ;  /* 0x000000e016087836 */ /* 0x000fe20000000000 */
[----:B------:R-:W-:Y:S02]  /*2260*/  LOP3.LUT R0, R4, R0, R7, 0xfe, !PT ;  /* 0x0000000004007212 */ /* 0x000fe400078efe07 */
[----:B------:R-:W-:Y:S01]  /*2270*/  ISETP.GE.AND P2, PT, R9, UR4, PT ;  /* 0x0000000409007c0c */ /* 0x000fe2000bf46270 */
[C---:B------:R-:W-:Y:S01]  /*2280*/  IMAD R9, R118.reuse, UR7, R5 ;  /* 0x0000000776097c24 */ /* 0x040fe2000f8e0205 */
[----:B------:R-:W-:Y:S01]  /*2290*/  SEL R7, RZ, 0x10, P0 ;  /* 0x00000010ff077807 */ /* 0x000fe20000000000 */
[----:B------:R-:W-:Y:S01]  /*22a0*/  IMAD.WIDE.U32 R4, R118, UR6, R22 ;  /* 0x0000000676047c25 */ /* 0x000fe2000f8e0016 */
[----:B------:R-:W-:-:S02]  /*22b0*/  SEL R6, RZ, 0x20, P1 ;  /* 0x00000020ff067807 */ /* 0x000fc40000800000 */
[----:B------:R-:W-:Y:S01]  /*22c0*/  ISETP.GE.AND P3, PT, R8, UR4, PT ;  /* 0x0000000408007c0c */ /* 0x000fe2000bf66270 */
[----:B------:R-:W-:Y:S01]  /*22d0*/  ULDC.64 UR4, c[0x0][0x328] ;  /* 0x0000ca0000047ab9 */ /* 0x000fe20000000a00 */
[----:B------:R-:W-:Y:S01]  /*22e0*/  LOP3.LUT R7, R6, R0, R7, 0xfe, !PT ;  /* 0x0000000006077212 */ /* 0x000fe200078efe07 */
[----:B------:R-:W-:Y:S01]  /*22f0*/  IMAD R6, R10, UR4, RZ ;  /* 0x000000040a067c24 */ /* 0x000fe2000f8e02ff */
[----:B------:R-:W-:Y:S01]  /*2300*/  SEL R0, RZ, 0x40, P2 ;  /* 0x00000040ff007807 */ /* 0x000fe20001000000 */
[----:B------:R-:W-:Y:S01]  /*2310*/  IMAD.IADD R5, R5, 0x1, R9 ;  /* 0x0000000105057824 */ /* 0x000fe200078e0209 */
[----:B------:R-:W-:Y:S01]  /*2320*/  ISETP.GE.AND P0, PT, R22, R31, PT ;  /* 0x0000001f1600720c */ /* 0x000fe20003f06270 */
[----:B------:R-:W-:Y:S01]  /*2330*/  IMAD R59, R17, UR5, R6 ;  /* 0x00000005113b7c24 */ /* 0x000fe2000f8e0206 */
[----:B------:R-:W-:Y:S01]  /*2340*/  LOP3.LUT R13, R7, R0, RZ, 0xfc, !PT ;  /* 0x00000000070d7212 */ /* 0x000fe200078efcff */
[----:B------:R-:W-:Y:S01]  /*2350*/  IMAD.WIDE.U32 R16, R17, UR4, R4 ;  /* 0x0000000411107c25 */ /* 0x000fe2000f8e0004 */
[----:B------:R-:W-:Y:S01]  /*2360*/  SEL R15, R31, RZ, P0 ;  /* 0x000000ff1f0f7207 */ /* 0x000fe20000000000 */
[----:B------:R-:W-:Y:S01]  /*2370*/  ULDC UR4, c[0x0][0x2e4] ;  /* 0x0000b90000047ab9 */ /* 0x000fe20000000800 */
[----:B------:R-:W-:Y:S01]  /*2380*/  LOP3.LUT P1, RZ, R183, 0x4, RZ, 0xc0, !PT ;  /* 0x00000004b7ff7812 */ /* 0x000fe2000782c0ff */
[C---:B------:R-:W-:Y:S01]  /*2390*/  IMAD R4, R166.reuse, R38, RZ ;  /* 0x00000026a6047224 */ /* 0x040fe200078e02ff */
[C---:B------:R-:W-:Y:S01]  /*23a0*/  IADD3 R54, P2, R153.reuse, R54, RZ ;  /* 0x0000003699367210 */ /* 0x040fe20007f5e0ff */
[-C--:B------:R-:W-:Y:S01]  /*23b0*/  IMAD R0, R166, R52.reuse, RZ ;  /* 0x00000034a6007224 */ /* 0x080fe200078e02ff */
[----:B------:R-:W-:Y:S01]  /*23c0*/  SEL R76, R76, 0xffffffe0, !P1 ;  /* 0xffffffe04c4c7807 */ /* 0x000fe20004800000 */
[C---:B------:R-:W-:Y:S01]  /*23d0*/  IMAD R29, R153.reuse, R39, R4 ;  /* 0x00000027991d7224 */ /* 0x040fe200078e0204 */
[----:B------:R-:W-:Y:S01]  /*23e0*/  SEL R58, RZ, 0xffffff80, P3 ;  /* 0xffffff80ff3a7807 */ /* 0x000fe20001800000 */
[----:B------:R-:W-:Y:S01]  /*23f0*/  IMAD.WIDE.U32 R4, R153, R52, R154 ;  /* 0x0000003499047225 */ /* 0x000fe200078e009a */
[----:B------:R-:W-:-:S02]  /*2400*/  ISETP.GE.AND P1, PT, R22, UR4, PT ;  /* 0x0000000416007c0c */ /* 0x000fc4000bf26270 */
[----:B------:R-:W-:Y:S01]  /*2410*/  LOP3.LUT R58, R13, 0x80, R58, 0xc8, !PT ;  /* 0x000000800d3a7812 */ /* 0x000fe200078ec83a */
[C---:B------:R-:W-:Y:S02]  /*2420*/  IMAD R25, R153.reuse, R53, R0 ;  /* 0x0000003599197224 */ /* 0x040fe400078e0200 */
[----:B------:R-:W-:-:S04]  /*2430*/  IMAD.WIDE.U32 R8, R153, R52, R22 ;  /* 0x0000003499087225 */ /* 0x000fc800078e0016 */
[----:B------:R-:W-:Y:S02]  /*2440*/  IMAD.IADD R15, R22, 0x1, R15 ;  /* 0x00000001160f7824 */ /* 0x000fe400078e020f */
[----:B------:R-:W-:Y:S02]  /*2450*/  IMAD.IADD R5, R5, 0x1, R25 ;  /* 0x0000000105057824 */ /* 0x000fe400078e0219 */
[----:B------:R-:W-:Y:S01]  /*2460*/  IMAD.IADD R9, R25, 0x1, R9 ;  /* 0x0000000119097824 */ /* 0x000fe200078e0209 */
[----:B-----5:R-:W-:Y:S01]  /*2470*/  SHF.R.S32.HI R25, RZ, 0x1f, R37 ;  /* 0x0000001fff197819 */ /* 0x020fe20000011425 */
[----:B------:R-:W-:Y:S01]  /*2480*/  IMAD.WIDE.U32 R48, R37, R52, R4 ;  /* 0x0000003425307225 */ /* 0x000fe200078e0004 */
[----:B------:R-:W-:Y:S02]  /*2490*/  SHF.R.S32.HI R0, RZ, 0x1f, R15 ;  /* 0x0000001fff007819 */ /* 0x000fe4000001140f */
[--C-:B------:R-:W-:Y:S01]  /*24a0*/  LOP3.LUT R4, R83, 0x18, R22.reuse, 0xf8, !PT ;  /* 0x0000001853047812 */ /* 0x100fe200078ef816 */
[----:B------:R-:W-:Y:S01]  /*24b0*/  IMAD.WIDE.U32 R10, R153, R38, R22 ;  /* 0x00000026990a7225 */ /* 0x000fe200078e0016 */
[----:B------:R-:W-:-:S02]  /*24c0*/  LEA.HI R0, R0, R15, RZ, 0x3 ;  /* 0x0000000f00007211 */ /* 0x000fc400078f18ff */
[----:B------:R-:W-:Y:S01]  /*24d0*/  LOP3.LUT R73, R4, R77, RZ, 0x3c, !PT ;  /* 0x0000004d04497212 */ /* 0x000fe200078e3cff */
[-C--:B------:R-:W-:Y:S01]  /*24e0*/  IMAD.WIDE.U32 R6, R153, R38.reuse, R154 ;  /* 0x0000002699067225 */ /* 0x080fe200078e009a */
[--C-:B------:R-:W-:Y:S02]  /*24f0*/  LOP3.LUT R5, R169, 0x38, R0.reuse, 0xf8, !PT ;  /* 0x00000038a9057812 */ /* 0x100fe400078ef800 */
[--C-:B------:R-:W-:Y:S01]  /*2500*/  LOP3.LUT R4, R83, 0x38, R0.reuse, 0xf8, !PT ;  /* 0x0000003853047812 */ /* 0x100fe200078ef800 */
[----:B------:R-:W-:Y:S01]  /*2510*/  IMAD R12, R25, R38, RZ ;  /* 0x00000026190c7224 */ /* 0x000fe200078e02ff */
[----:B------:R-:W-:Y:S01]  /*2520*/  SHF.R.S32.HI R62, RZ, 0x3, R0 ;  /* 0x00000003ff3e7819 */ /* 0x000fe20000011400 */
[----:B------:R-:W-:Y:S01]  /*2530*/  IMAD.IADD R7, R7, 0x1, R29 ;  /* 0x0000000107077824 */ /* 0x000fe200078e021d */
[----:B------:R-:W-:Y:S01]  /*2540*/  LOP3.LUT R65, R0, 0xfffffff8, RZ, 0xc0, !PT ;  /* 0xfffffff800417812 */ /* 0x000fe200078ec0ff */
[----:B------:R-:W-:Y:S01]  /*2550*/  IMAD.IADD R11, R29, 0x1, R11 ;  /* 0x000000011d0b7824 */ /* 0x000fe200078e020b */
[----:B------:R-:W-:Y:S01]  /*2560*/  LOP3.LUT R0, R5, R170, RZ, 0x3c, !PT ;  /* 0x000000aa05007212 */ /* 0x000fe200078e3cff */
[----:B------:R-:W-:Y:S01]  /*2570*/  IMAD R67, R37, R39, R12 ;  /* 0x0000002725437224 */ /* 0x000fe200078e020c */
[----:B------:R-:W-:Y:S01]  /*2580*/  LOP3.LUT R63, R4, R77, RZ, 0x3c, !PT ;  /* 0x0000004d043f7212 */ /* 0x000fe200078e3cff */
[----:B------:R-:W-:Y:S01]  /*2590*/  IMAD R12, R25, R52, RZ ;  /* 0x00000034190c7224 */ /* 0x000fe200078e02ff */
[----:B------:R-:W-:Y:S01]  /*25a0*/  SHF.R.S32.HI R60, RZ, 0x1f, R65 ;  /* 0x0000001fff3c7819 */ /* 0x000fe20000011441 */
[----:B------:R-:W-:-:S04]  /*25b0*/  IMAD.WIDE.U32 R24, R37, R38, R6 ;  /* 0x0000002625187225 */ /* 0x000fc800078e0006 */
[----:B------:R-:W-:-:S04]  /*25c0*/  IMAD.WIDE.U32 R32, R37, R38, R10 ;  /* 0x0000002625207225 */ /* 0x000fc800078e000a */
[----:B------:R-:W-:Y:S02]  /*25d0*/  IMAD R15, R21, 0x60, RZ ;  /* 0x00000060150f7824 */ /* 0x000fe400078e02ff */
[----:B------:R-:W-:Y:S02]  /*25e0*/  IMAD R7, R37, R53, R12 ;  /* 0x0000003525077224 */ /* 0x000fe400078e020c */
[----:B------:R-:W-:Y:S02]  /*25f0*/  IMAD R11, R53, 0x60, RZ ;  /* 0x00000060350b7824 */ /* 0x000fe400078e02ff */
[----:B------:R-:W-:-:S04]  /*2600*/  IMAD.WIDE.U32 R50, R37, R52, R8 ;  /* 0x0000003425327225 */ /* 0x000fc800078e0008 */
[----:B------:R-:W-:-:S04]  /*2610*/  IMAD.WIDE.U32 R20, R20, 0x60, RZ ;  /* 0x0000006014147825 */ /* 0x000fc800078e00ff */
[----:B------:R-:W-:-:S04]  /*2620*/  IMAD.WIDE.U32 R38, R38, 0x60, RZ ;  /* 0x0000006026267825 */ /* 0x000fc800078e00ff */
[----:B------:R-:W-:-:S04]  /*2630*/  IMAD.WIDE.U32 R52, R52, 0x60, RZ ;  /* 0x0000006034347825 */ /* 0x000fc800078e00ff */
[----:B------:R-:W-:Y:S02]  /*2640*/  IMAD R73, R168, 0x200, R73 ;  /* 0x00000200a8497824 */ /* 0x000fe400078e0249 */
[----:B------:R-:W-:Y:S01]  /*2650*/  IMAD.X R55, R166, 0x1, R41, P2 ;  /* 0x00000001a6377824 */ /* 0x000fe200010e0629 */
[----:B------:R-:W-:Y:S01]  /*2660*/  ISETP.GE.AND P2, PT, R93, UR4, PT ;  /* 0x000000045d007c0c */ /* 0x000fe2000bf46270 */
[----:B------:R-:W-:Y:S02]  /*2670*/  IMAD.IADD R68, R25, 0x1, R67 ;  /* 0x0000000119447824 */ /* 0x000fe400078e0243 */
[----:B------:R-:W-:Y:S01]  /*2680*/  IMAD.IADD R61, R171, 0x1, R0 ;  /* 0x00000001ab3d7824 */ /* 0x000fe200078e0200 */
[----:B------:R-:W-:Y:S01]  /*2690*/  LOP3.LUT R0, R13, 0x40, RZ, 0xc0, !PT ;  /* 0x000000400d007812 */ /* 0x000fe200078ec0ff */
[----:B------:R-:W-:Y:S02]  /*26a0*/  IMAD.IADD R72, R21, 0x1, R15 ;  /* 0x0000000115487824 */ /* 0x000fe400078e020f */
[----:B------:R-:W-:-:S02]  /*26b0*/  IMAD.IADD R71, R39, 0x1, R71 ;  /* 0x0000000127477824 */ /* 0x000fc400078e0247 */
[----:B------:R-:W-:Y:S02]  /*26c0*/  IMAD.IADD R70, R53, 0x1, R11 ;  /* 0x0000000135467824 */ /* 0x000fe400078e020b */
[----:B------:R-:W-:Y:S02]  /*26d0*/  IMAD.IADD R69, R76, 0x1, R73 ;  /* 0x000000014c457824 */ /* 0x000fe400078e0249 */
[----:B------:R-:W-:Y:S02]  /*26e0*/  IMAD.IADD R67, R67, 0x1, R33 ;  /* 0x0000000143437824 */ /* 0x000fe400078e0221 */
[----:B------:R-:W-:Y:S02]  /*26f0*/  IMAD.IADD R66, R49, 0x1, R7 ;  /* 0x0000000131427824 */ /* 0x000fe400078e0207 */
[----:B------:R-:W-:Y:S02]  /*2700*/  IMAD.IADD R64, R7, 0x1, R51 ;  /* 0x0000000107407824 */ /* 0x000fe400078e0233 */
[----:B------:R-:W-:-:S02]  /*2710*/  IMAD R63, R168, 0x200, R63 ;  /* 0x00000200a83f7824 */ /* 0x000fc400078e023f */
[----:B------:R-:W-:-:S07]  /*2720*/  IMAD.IADD R59, R17, 0x1, R59 ;  /* 0x00000001113b7824 */ /* 0x000fce00078e023b */
.L_x_10044:
        /* <DEDUP_REMOVED lines=67> */
.L_x_10001:
[----:B------:R-:W-:Y:S05]  /*2b60*/  BSYNC B1 ;  /* 0x0000000000017941 */ /* 0x000fea0003800000 */
.L_x_10000:
        /* <DEDUP_REMOVED lines=28> */
.L_x_10003:
[----:B------:R-:W-:Y:S05]  /*2d30*/  BSYNC B1 ;  /* 0x0000000000017941 */ /* 0x000fea0003800000 */
.L_x_10002:
[----:B0-----:R-:W-:Y:S01]  /*2d40*/  IMAD.MOV.U32 R4, RZ, RZ, R44 ;  /* 0x000000ffff047224 */ /* 0x001fe200078e002c */
[----:B------:R-:W-:Y:S01]  /*2d50*/  MOV R6, R46 ;  /* 0x0000002e00067202 */ /* 0x000fe20000000f00 */
[----:B------:R-:W-:Y:S01]  /*2d60*/  IMAD.MOV.U32 R5, RZ, RZ, R45 ;  /* 0x000000ffff057224 */ /* 0x000fe200078e002d */
[----:B------:R-:W-:Y:S01]  /*2d70*/  ISETP.NE.AND P3, PT, R75, 0x3, PT ;  /* 0x000000034b00780c */ /* 0x000fe20003f65270 */
[----:B------:R-:W-:Y:S01]  /*2d80*/  IMAD.MOV.U32 R7, RZ, RZ, R47 ;  /* 0x000000ffff077224 */ /* 0x000fe200078e002f */
[----:B------:R-:W-:Y:S02]  /*2d90*/  PRMT R112, R84, 0x5410, R96 ;  /* 0x0000541054707816 */ /* 0x000fe40000000060 */
[----:B------:R-:W-:Y:S01]  /*2da0*/  PRMT R109, R4, 0x5410, R5 ;  /* 0x00005410046d7816 */ /* 0x000fe20000000005 */
[----:B------:R-:W-:Y:S01]  /*2db0*/  IMAD.MOV.U32 R4, RZ, RZ, R40 ;  /* 0x000000ffff047224 */ /* 0x000fe200078e0028 */
[----:B------:R-:W-:Y:S01]  /*2dc0*/  PRMT R114, R6, 0x5410, R7 ;  /* 0x0000541006727816 */ /* 0x000fe20000000007 */
[----:B------:R-:W-:-:S02]  /*2dd0*/  IMAD.MOV.U32 R5, RZ, RZ, R41 ;  /* 0x000000ffff057224 */ /* 0x000fc400078e0029 */
[----:B-----5:R-:W-:Y:S02]  /*2de0*/  IMAD.MOV.U32 R6, RZ, RZ, R30 ;  /* 0x000000ffff067224 */ /* 0x020fe400078e001e */
        /* <DEDUP_REMOVED lines=16> */
.L_x_10004:
[----:B------:R-:W-:Y:S01]  /*2ef0*/  IMAD R84, R152, 0x8, R145 ;  /* 0x0000000898547824 */ /* 0x000fe200078e0291 */
[----:B------:R-:W-:Y:S01]  /*2f00*/  SHF.L.U32 R105, R157, 0x1f, RZ ;  /* 0x0000001f9d697819 */ /* 0x000fe200000006ff */
[----:B------:R-:W-:Y:S03]  /*2f10*/  BSSY B1, `(.L_x_10005) ;  /* 0x0000003000017945 */ /* 0x000fe60003800000 */
[----:B------:R-:W0:Y:S02]  /*2f20*/  SYNCS.PHASECHK.TRANS64.TRYWAIT P6, [R84+URZ+0x32490], R105 ;  /* 0x03249069540075a7 */ /* 0x000e2400080c017f */
[----:B0-----:R-:W-:Y:S05]  /*2f30*/  @!P6 BRA `(.L_x_10006) ;  /* 0x0000030000c0e947 */ /* 0x001fea0003800000 */
.L_x_10320:
[----:B------:R-:W-:Y:S05]  /*2f40*/  BSYNC B1 ;  /* 0x0000000000017941 */ /* 0x000fea0003800000 */
.L_x_10005:
        /* <DEDUP_REMOVED lines=49> */
.L_x_10012:
[----:B------:R-:W-:Y:S05]  /*3260*/  BSYNC B3 ;  /* 0x0000000000037941 */ /* 0x000fea0003800000 */
.L_x_10011:
[----:B--2---:R1:W-:Y:S02]  /*3270*/  STG.E.128 desc[UR56][R14.64], R4 ;  /* 0x000000040e007986 */ /* 0x0043e4000c101d38 */
.L_x_10010:
[----:B------:R-:W-:Y:S05]  /*3280*/  BSYNC B2 ;  /* 0x0000000000027941 */ /* 0x000fea0003800000 */
.L_x_10009:
[----:B------:R-:W-:Y:S05]  /*3290*/  @P2 BRA `(.L_x_10008) ;  /* 0x0000000000bc2947 */ /* 0x000fea0003800000 */
[----:B-1----:R1:W2:Y:S01]  /*32a0*/  LDS.128 R4, [R98] ;  /* 0x0000000062047984 */ /* 0x0022a20000000c00 */
        /* <DEDUP_REMOVED lines=44> */
.L_x_10014:
[----:B------:R-:W-:Y:S05]  /*3570*/  BSYNC B2 ;  /* 0x0000000000027941 */ /* 0x000fea0003800000 */
.L_x_10013:
[----:B--2---:R2:W-:Y:S02]  /*3580*/  STG.E.128 desc[UR56][R14.64+0x40], R4 ;  /* 0x000040040e007986 */ /* 0x0045e4000c101d38 */
.L_x_10008:
[----:B------:R-:W-:Y:S05]  /*3590*/  BSYNC B1 ;  /* 0x0000000000017941 */ /* 0x000fea0003800000 */
.L_x_10007:
        /* <DEDUP_REMOVED lines=48> */
.L_x_10019:
[----:B------:R-:W-:Y:S05]  /*38a0*/  BSYNC B2 ;  /* 0x0000000000027941 */ /* 0x000fea0003800000 */
.L_x_10018:
[----:B--2---:R3:W-:Y:S02]  /*38b0*/  STG.E.128 desc[UR56][R12.64], R4 ;  /* 0x000000040c007986 */ /* 0x0047e4000c101d38 */
.L_x_10017:
[----:B------:R-:W-:Y:S05]  /*38c0*/  BSYNC B1 ;  /* 0x0000000000017941 */ /* 0x000fea0003800000 */
.L_x_10016:
[----:B------:R-:W-:Y:S05]  /*38d0*/  @P2 BRA `(.L_x_10015) ;  /* 0x00000018001c2947 */ /* 0x000fea0003800000 */
[----:B-123--:R1:W2:Y:S01]  /*38e0*/  LDS.128 R4, [R98+0x2000] ;  /* 0x0020000062047984 */ /* 0x00e2a20000000c00 */
        /* <DEDUP_REMOVED lines=44> */
.L_x_10021:
[----:B------:R-:W-:Y:S05]  /*3bb0*/  BSYNC B1 ;  /* 0x0000000000017941 */ /* 0x000fea0003800000 */
.L_x_10020:
[----:B--2---:R4:W-:Y:S01]  /*3bc0*/  STG.E.128 desc[UR56][R12.64+0x40], R4 ;  /* 0x000040040c007986 */ /* 0x0049e2000c101d38 */
[----:B------:R-:W-:Y:S05]  /*3bd0*/  BRA `(.L_x_10015) ;  /* 0x00000014005c7947 */ /* 0x000fea0003800000 */
.L_x_9999:
        /* <DEDUP_REMOVED lines=68> */
.L_x_10022:
        /* <DEDUP_REMOVED lines=9> */
.L_x_10321:
[----:B------:R-:W-:Y:S05]  /*40b0*/  BSYNC B1 ;  /* 0x0000000000017941 */ /* 0x000fea0003800000 */
.L_x_10023:
        /* <DEDUP_REMOVED lines=40> */
[----:B------:R-:W-:Y:S02]  /*4340*/  HADD2.F32 R14, -RZ, R118.H0_H0 ;  /* 0x20000076ff0e7230 */ /* 0x000fe40000004100 */
        /* <DEDUP_REMOVED lines=13> */
[----:B------:R-:W-:Y:S01]  /*4420*/  HADD2.F32 R15, -RZ, R122.H1_H1 ;  /* 0x3000007aff0f7230 */ /* 0x000fe20000004100 */
[----:B------:R-:W-:Y:S01]  /*4430*/  F2FP.F16.F32.PACK_AB R116, R119, R116 ;  /* 0x000000747774723e */ /* 0x000fe200000000ff */
[----:B------:R-:W-:-:S02]  /*4440*/  HADD2.F32 R43, -RZ, R43.H1_H1 ;  /* 0x3000002bff2b7230 */ /* 0x000fc40000004100 */
[-C--:B------:R-:W-:Y:S01]  /*4450*/  FMUL.FTZ R124, R47, R30.reuse ;  /* 0x0000001e2f7c7220 */ /* 0x080fe20000410000 */
[----:B------:R-:W-:Y:S02]  /*4460*/  HADD2.F32 R14, -RZ, R122.H0_H0 ;  /* 0x2000007aff0e7230 */ /* 0x000fe40000004100 */
        /* <DEDUP_REMOVED lines=12> */
[----:B------:R-:W-:Y:S01]  /*4530*/  FMUL.FTZ R31, R13, R28 ;  /* 0x0000001c0d1f7220 */ /* 0x000fe20000410000 */
        /* <DEDUP_REMOVED lines=35> */
.L_x_10028:
[----:B------:R-:W-:Y:S05]  /*4770*/  BSYNC B2 ;  /* 0x0000000000027941 */ /* 0x000fea0003800000 */
.L_x_10027:
[----:B------:R-:W-:Y:S02]  /*4780*/  ISETP.GE.AND P5, PT, R113, R107, PT ;  /* 0x0000006b7100720c */ /* 0x000fe40003fa6270 */
[----:B------:R-:W-:-:S11]  /*4790*/  P2R R13, PR, RZ, 0x1 ;  /* 0x00000001ff0d7803 */ /* 0x000fd60000000000 */
[--C-:B------:R-:W-:Y:S02]  /*47a0*/  @!P5 SHF.R.S32.HI R12, RZ, 0x1f, R113.reuse ;  /* 0x0000001fff0cd819 */ /* 0x100fe40000011471 */
[----:B------:R-:W-:-:S04]  /*47b0*/  @!P5 IADD3 R102, P0, P6, R2, R102, R113 ;  /* 0x000000660266d210 */ /* 0x000fc80007e1e071 */
[----:B------:R-:W-:Y:S02]  /*47c0*/  @!P5 IADD3.X R114, R91, R114, R12, P0, P6 ;  /* 0x000000725b72d210 */ /* 0x000fe400007ec40c */
[CC--:B------:R-:W-:Y:S02]  /*47d0*/  LEA R12, P6, R110.reuse, R96.reuse, 0x1 ;  /* 0x000000606e0c7211 */ /* 0x0c0fe400078c08ff */
[----:B------:R-:W-:Y:S02]  /*47e0*/  ISETP.NE.AND P0, PT, R13, RZ, PT ;  /* 0x000000ff0d00720c */ /* 0x000fe40003f05270 */
[----:B------:R-:W-:Y:S02]  /*47f0*/  LEA.HI.X R13, R110, R97, R112, 0x1, P6 ;  /* 0x000000616e0d7211 */ /* 0x000fe400030f0c70 */
[----:B------:R-:W-:-:S03]  /*4800*/  @!P5 LEA R14, P6, R102, R96, 0x1 ;  /* 0x00000060660ed211 */ /* 0x000fc600078c08ff */
[----:B-1----:R1:W-:Y:S01]  /*4810*/  STG.E.128 desc[UR56][R12.64], R40 ;  /* 0x000000280c007986 */ /* 0x0023e2000c101d38 */
[----:B------:R-:W-:-:S05]  /*4820*/  @!P5 LEA.HI.X R15, R102, R97, R114, 0x1, P6 ;  /* 0x00000061660fd211 */ /* 0x000fca00030f0c72 */
[----:B--2---:R1:W-:Y:S04]  /*4830*/  @!P5 STG.E.128 desc[UR56][R14.64], R44 ;  /* 0x0000002c0e00d986 */ /* 0x0043e8000c101d38 */
.L_x_10026:
[----:B------:R-:W-:Y:S05]  /*4840*/  BSYNC B1 ;  /* 0x0000000000017941 */ /* 0x000fea0003800000 */
.L_x_10025:
        /* <DEDUP_REMOVED lines=108> */
.L_x_10030:
[----:B------:R-:W-:Y:S05]  /*4f10*/  BSYNC B1 ;  /* 0x0000000000017941 */ /* 0x000fea0003800000 */
.L_x_10029:
        /* <DEDUP_REMOVED lines=10> */
.L_x_9998:
[----:B------:R-:W-:-:S13]  /*4fc0*/  ISETP.NE.AND P3, PT, R75, 0x3, PT ;  /* 0x000000034b00780c */ /* 0x000fda0003f65270 */
[----:B------:R-:W-:Y:S05]  /*4fd0*/  @!P3 BRA `(.L_x_10031) ;  /* 0x000000000004b947 */ /* 0x000fea0003800000 */
[----:B------:R-:W-:Y:S01]  /*4fe0*/  BPT.TRAP 0x1 ;  /* 0x000000040000795c */ /* 0x000fe20000300000 */
.L_x_10031:
[----:B------:R-:W-:Y:S01]  /*4ff0*/  IMAD R84, R152, 0x8, R145 ;  /* 0x0000000898547824 */ /* 0x000fe200078e0291 */
[----:B------:R-:W-:Y:S01]  /*5000*/  SHF.L.U32 R105, R157, 0x1f, RZ ;  /* 0x0000001f9d697819 */ /* 0x000fe200000006ff */
[----:B------:R-:W-:Y:S01]  /*5010*/  IMAD R95, R57, -0x60, R36 ;  /* 0xffffffa0395f7824 */ /* 0x000fe200078e0224 */
[----:B------:R-:W-:Y:S02]  /*5020*/  BSSY B1, `(.L_x_10032) ;  /* 0x0000004000017945 */ /* 0x000fe40003800000 */
[----:B------:R-:W0:Y:S02]  /*5030*/  SYNCS.PHASECHK.TRANS64.TRYWAIT P4, [R84+URZ+0x32490], R105 ;  /* 0x03249069540075a7 */ /* 0x000e24000808017f */
[----:B------:R-:W-:Y:S01]  /*5040*/  VIMNMX R95, R95, 0x60, PT ;  /* 0x000000605f5f7848 */ /* 0x000fe20003fe0100 */
[----:B0-----:R-:W-:Y:S06]  /*5050*/  @!P4 BRA `(.L_x_10033) ;  /* 0x000002e000a0c947 */ /* 0x001fec0003800000 */
.L_x_10322:
[----:B------:R-:W-:Y:S05]  /*5060*/  BSYNC B1 ;  /* 0x0000000000017941 */ /* 0x000fea0003800000 */
.L_x_10032:
        /* <DEDUP_REMOVED lines=8> */
.L_x_10035:
[----:B------:R-:W-:Y:S05]  /*50f0*/  BSYNC B1 ;  /* 0x0000000000017941 */ /* 0x000fea0003800000 */
.L_x_10034:
[----:B------:R-:W-:Y:S05]  /*5100*/  @P4 BRA `(.L_x_10015) ;  /* 0x0000000000104947 */ /* 0x000fea0003800000 */
[----:B-1----:R-:W1:Y:S04]  /*5110*/  @!P1 LDS.128 R4, [R102+0x2000] ;  /* 0x0020000066049984 */ /* 0x002e680000000c00 */
[----:B------:R-:W2:Y:S04]  /*5120*/  @!P2 LDS.128 R8, [R98+0x2000] ;  /* 0x002000006208a984 */ /* 0x000ea80000000c00 */
[----:B-1----:R1:W-:Y:S04]  /*5130*/  @!P1 STG.E.128 desc[UR56][R12.64], R4 ;  /* 0x000000040c009986 */ /* 0x0023e8000c101d38 */
[----:B--2---:R1:W-:Y:S02]  /*5140*/  @!P2 STG.E.128 desc[UR56][R12.64+0x40], R8 ;  /* 0x000040080c00a986 */ /* 0x0043e4000c101d38 */
.L_x_10015:
[----:B------:R-:W-:Y:S05]  /*5150*/  BSYNC B0 ;  /* 0x0000000000007941 */ /* 0x000fea0003800000 */
.L_x_9997:
        /* <DEDUP_REMOVED lines=17> */
.L_x_10037:
[----:B------:R-:W-:Y:S05]  /*5270*/  BSYNC B0 ;  /* 0x0000000000007941 */ /* 0x000fea0003800000 */
.L_x_10036:
[----:B------:R-:W2:Y:S01]  /*5280*/  SYNCS.PHASECHK.TRANS64.TRYWAIT P3, [R84+URZ+0x324b0], R105 ;  /* 0x0324b069540075a7 */ /* 0x000ea2000806017f */
[----:B------:R-:W-:Y:S01]  /*5290*/  ULDC UR40, c[0x0][0x310] ;  /* 0x0000c40000287ab9 */ /* 0x000fe20000000800 */
[----:B------:R-:W-:Y:S01]  /*52a0*/  ULDC.64 UR38, c[0x0][0x318] ;  /* 0x0000c60000267ab9 */ /* 0x000fe20000000a00 */
[----:B------:R-:W-:Y:S01]  /*52b0*/  ULDC.64 UR36, c[0x0][0x308] ;  /* 0x0000c20000247ab9 */ /* 0x000fe20000000a00 */
[----:B------:R-:W-:Y:S01]  /*52c0*/  BSSY B0, `(.L_x_10038) ;  /* 0x0000003000007945 */ /* 0x000fe20003800000 */
[----:B------:R-:W-:-:S03]  /*52d0*/  IMAD R5, R152, 0x6000, R73 ;  /* 0x0000600098057824 */ /* 0x000fc600078e0249 */
[----:B--2---:R-:W-:Y:S05]  /*52e0*/  @!P3 BRA `(.L_x_10039) ;  /* 0x000002e00010b947 */ /* 0x004fea0003800000 */
.L_x_10323:
[----:B------:R-:W-:Y:S05]  /*52f0*/  BSYNC B0 ;  /* 0x0000000000007941 */ /* 0x000fea0003800000 */
.L_x_10038:
        /* <DEDUP_REMOVED lines=39> */
.L_x_10041:
[----:B------:R-:W-:Y:S05]  /*5570*/  BSYNC B0 ;  /* 0x0000000000007941 */ /* 0x000fea0003800000 */
.L_x_10040:
        /* <DEDUP_REMOVED lines=37> */
.L_x_10043:
[----:B------:R-:W-:Y:S05]  /*57d0*/  BSYNC B0 ;  /* 0x0000000000007941 */ /* 0x000fea0003800000 */
.L_x_10042:
        /* <DEDUP_REMOVED lines=22> */
.L_x_9992:
[----:B------:R-:W1:Y:S01]  /*5940*/  S2R R0, SR_TID.X ;  /* 0x0000000000007919 */ /* 0x000e620000002100 */
[----:B------:R-:W2:Y:S01]  /*5950*/  LDC R12, c[0x0][0xa80] ;  /* 0x0002a000ff0c7b82 */ /* 0x000ea20000000800 */
[----:B------:R-:W-:Y:S02]  /*5960*/  IMAD.MOV.U32 R5, RZ, RZ, 0x100 ;  /* 0x00000100ff057424 */ /* 0x000fe400078e00ff */
[----:B------:R-:W-:Y:S01]  /*5970*/  IMAD.MOV.U32 R6, RZ, RZ, 0x1 ;  /* 0x00000001ff067424 */ /* 0x000fe200078e00ff */
[----:B------:R-:W-:Y:S01]  /*5980*/  STL [R1+0x70], R117 ;  /* 0x0000707501007387 */ /* 0x000fe20000100800 */
[----:B------:R-:W-:Y:S02]  /*5990*/  IMAD.MOV.U32 R7, RZ, RZ, RZ ;  /* 0x000000ffff077224 */ /* 0x000fe400078e00ff */
[----:B------:R-:W-:Y:S01]  /*59a0*/  IMAD.MOV.U32 R14, RZ, RZ, 0x1 ;  /* 0x00000001ff0e7424 */ /* 0x000fe200078e00ff */
[----:B------:R-:W-:Y:S01]  /*59b0*/  STL.128 [R1+0x430], RZ ;  /* 0x000430ff01007387 */ /* 0x000fe20000100c00 */
[----:B------:R-:W-:-:S02]  /*59c0*/  IMAD.MOV.U32 R15, RZ, RZ, RZ ;  /* 0x000000ffff0f7224 */ /* 0x000fc400078e00ff */
[----:B---34-:R-:W-:Y:S01]  /*59d0*/  IMAD.MOV.U32 R28, RZ, RZ, 0xc000 ;  /* 0x0000c000ff1c7424 */ /* 0x018fe200078e00ff */
[----:B------:R-:W-:Y:S01]  /*59e0*/  STL.128 [R1+0x440], RZ ;  /* 0x000440ff01007387 */ /* 0x000fe20000100c00 */
[----:B------:R-:W-:Y:S02]  /*59f0*/  IMAD.U32 R29, RZ, RZ, UR50 ;  /* 0x00000032ff1d7e24 */ /* 0x000fe4000f8e00ff */
[----:B------:R-:W-:Y:S01]  /*5a00*/  IMAD.MOV.U32 R31, RZ, RZ, 0x100 ;  /* 0x00000100ff1f7424 */ /* 0x000fe200078e00ff */
[----:B------:R-:W-:Y:S01]  /*5a10*/  STL.64 [R1+0x60], R14 ;  /* 0x0000600e01007387 */ /* 0x000fe20000100a00 */
[----:B------:R-:W-:Y:S02]  /*5a20*/  IMAD.U32 R3, RZ, RZ, UR50 ;  /* 0x00000032ff037e24 */ /* 0x000fe4000f8e00ff */
[----:B------:R-:W-:Y:S01]  /*5a30*/  IMAD.U32 R16, RZ, RZ, UR49 ;  /* 0x00000031ff107e24 */ /* 0x000fe2000f8e00ff */
[----:B------:R-:W-:Y:S01]  /*5a40*/  STL.128 [R1+0x220], RZ ;  /* 0x000220ff01007387 */ /* 0x000fe20000100c00 */
[----:B------:R-:W-:-:S02]  /*5a50*/  IMAD.U32 R26, RZ, RZ, UR49 ;  /* 0x00000031ff1a7e24 */ /* 0x000fc4000f8e00ff */
[----:B------:R-:W-:Y:S01]  /*5a60*/  IMAD.U32 R17, RZ, RZ, UR49 ;  /* 0x00000031ff117e24 */ /* 0x000fe2000f8e00ff */
[----:B--2---:R-:W-:Y:S04]  /*5a70*/  STL [R1+0x450], R12 ;  /* 0x0004500c01007387 */ /* 0x004fe80000100800 */
[----:B------:R-:W-:Y:S01]  /*5a80*/  STL.128 [R1+0x230], RZ ;  /* 0x000230ff01007387 */ /* 0x000fe20000100c00 */
[----:B-1----:R-:W-:-:S03]  /*5a90*/  LOP3.LUT R2, R0, 0x7f, RZ, 0xc0, !PT ;  /* 0x0000007f00027812 */ /* 0x002fc600078ec0ff */
[----:B------:R-:W-:Y:S01]  /*5aa0*/  STL.128 [R1+0x240], RZ ;  /* 0x000240ff01007387 */ /* 0x000fe20000100c00 */
[----:B------:R-:W-:Y:S01]  /*5ab0*/  ISETP.NE.AND P1, PT, R2, RZ, PT ;  /* 0x000000ff0200720c */ /* 0x000fe20003f25270 */
[----:B------:R-:W1:Y:S01]  /*5ac0*/  S2R R0, SR_SWINHI ;  /* 0x0000000000007919 */ /* 0x000e620000002f00 */
[----:B------:R-:W-:Y:S02]  /*5ad0*/  IMAD.MOV.U32 R2, RZ, RZ, 0x3000 ;  /* 0x00003000ff027424 */ /* 0x000fe400078e00ff */
[----:B------:R-:W-:Y:S01]  /*5ae0*/  SEL R4, RZ, 0x1, P1 ;  /* 0x00000001ff047807 */ /* 0x000fe20000800000 */
[----:B------:R-:W-:Y:S04]  /*5af0*/  STL.128 [R1+0x250], RZ ;  /* 0x000250ff01007387 */ /* 0x000fe80000100c00 */
[----:B------:R2:W-:Y:S01]  /*5b00*/  STL.128 [R1+0x20], R4 ;  /* 0x0000200401007387 */ /* 0x0005e20000100c00 */
[----:B------:R-:W-:-:S03]  /*5b10*/  IMAD.MOV.U32 R30, RZ, RZ, R4 ;  /* 0x000000ffff1e7224 */ /* 0x000fc600078e0004 */
[----:B------:R-:W-:Y:S04]  /*5b20*/  STL.128 [R1+0x260], RZ ;  /* 0x000260ff01007387 */ /* 0x000fe80000100c00 */
[----:B------:R-:W-:Y:S04]  /*5b30*/  STL.128 [R1+0x50], R28 ;  /* 0x0000501c01007387 */ /* 0x000fe80000100c00 */
[----:B------:R-:W-:Y:S04]  /*5b40*/  STL.128 [R1+0x270], RZ ;  /* 0x000270ff01007387 */ /* 0x000fe80000100c00 */
[----:B------:R-:W-:Y:S04]  /*5b50*/  STL.128 [R1+0x280], RZ ;  /* 0x000280ff01007387 */ /* 0x000fe80000100c00 */
[----:B------:R-:W-:Y:S01]  /*5b60*/  STL.128 [R1+0x290], RZ ;  /* 0x000290ff01007387 */ /* 0x000fe20000100c00 */
[----:B------:R-:W-:-:S02]  /*5b70*/  MOV R24, R145 ;  /* 0x0000009100187202 */ /* 0x000fc40000000f00 */
[----:B-1----:R-:W-:Y:S01]  /*5b80*/  MOV R25, R0 ;  /* 0x0000000000197202 */ /* 0x002fe20000000f00 */
[----:B------:R-:W-:Y:S01]  /*5b90*/  STL.128 [R1+0x2a0], RZ ;  /* 0x0002a0ff01007387 */ /* 0x000fe20000100c00 */
[----:B------:R-:W-:-:S03]  /*5ba0*/  IADD3 R0, P3, R24, 0x32450, RZ ;  /* 0x0003245018007810 */ /* 0x000fc60007f7e0ff */
[----:B------:R-:W-:Y:S01]  /*5bb0*/  STL.128 [R1+0x2b0], RZ ;  /* 0x0002b0ff01007387 */ /* 0x000fe20000100c00 */
[C---:B------:R-:W-:Y:S02]  /*5bc0*/  IADD3 R10, P4, R24.reuse, 0x32460, RZ ;  /* 0x00032460180a7810 */ /* 0x040fe40007f9e0ff */
[----:B------:R-:W-:Y:S01]  /*5bd0*/  IADD3 R8, P1, R24, 0x32430, RZ ;  /* 0x0003243018087810 */ /* 0x000fe20007f3e0ff */
[--C-:B--2---:R-:W-:Y:S01]  /*5be0*/  IMAD.X R5, RZ, RZ, R25.reuse, P3 ;  /* 0x000000ffff057224 */ /* 0x104fe200018e0619 */
[----:B------:R-:W-:Y:S01]  /*5bf0*/  STL.128 [R1+0x2c0], RZ ;  /* 0x0002c0ff01007387 */ /* 0x000fe20000100c00 */
[--C-:B------:R-:W-:Y:S01]  /*5c00*/  IMAD.X R7, RZ, RZ, R25.reuse, P4 ;  /* 0x000000ffff077224 */ /* 0x100fe200020e0619 */
[----:B------:R-:W-:Y:S01]  /*5c10*/  IADD3 R26, P3, R26, 0x220, RZ ;  /* 0x000002201a1a7810 */ /* 0x000fe20007f7e0ff */
[----:B------:R-:W-:Y:S01]  /*5c20*/  IMAD.MOV.U32 R4, RZ, RZ, R0 ;  /* 0x000000ffff047224 */ /* 0x000fe200078e0000 */
[----:B------:R-:W-:Y:S01]  /*5c30*/  STL.128 [R1+0x2d0], RZ ;  /* 0x0002d0ff01007387 */ /* 0x000fe20000100c00 */
[----:B------:R-:W-:Y:S01]  /*5c40*/  IMAD.MOV.U32 R6, RZ, RZ, R10 ;  /* 0x000000ffff067224 */ /* 0x000fe200078e000a */
[----:B------:R-:W-:Y:S01]  /*5c50*/  IADD3 R17, P4, R17, 0x38, RZ ;  /* 0x0000003811117810 */ /* 0x000fe20007f9e0ff */
[----:B------:R-:W-:Y:S01]  /*5c60*/  IMAD.X R9, RZ, RZ, R25, P1 ;  /* 0x000000ffff097224 */ /* 0x000fe200008e0619 */
[----:B------:R-:W-:Y:S04]  /*5c70*/  STL.128 [R1+0x2e0], RZ ;  /* 0x0002e0ff01007387 */ /* 0x000fe80000100c00 */
[----:B------:R1:W-:Y:S04]  /*5c80*/  STL.128 [R1+0x40], R4 ;  /* 0x0000400401007387 */ /* 0x0003e80000100c00 */
[----:B------:R-:W-:Y:S04]  /*5c90*/  STL.64 [R1+0x68], R6 ;  /* 0x0000680601007387 */ /* 0x000fe80000100a00 */
[----:B------:R-:W-:Y:S04]  /*5ca0*/  STL.64 [R1+0x8], R8 ;  /* 0x0000080801007387 */ /* 0x000fe80000100a00 */
[----:B------:R-:W-:Y:S01]  /*5cb0*/  STL.128 [R1+0x2f0], RZ ;  /* 0x0002f0ff01007387 */ /* 0x000fe20000100c00 */
[----:B-1----:R-:W1:Y:S03]  /*5cc0*/  LDC.64 R4, c[0x0][0xad8] ;  /* 0x0002b600ff047b82 */ /* 0x002e660000000a00 */
[----:B------:R-:W-:Y:S04]  /*5cd0*/  STL.128 [R1+0x300], RZ ;  /* 0x000300ff01007387 */ /* 0x000fe80000100c00 */
[----:B------:R-:W-:Y:S04]  /*5ce0*/  STL.128 [R1+0x310], RZ ;  /* 0x000310ff01007387 */ /* 0x000fe80000100c00 */
[----:B------:R-:W-:Y:S04]  /*5cf0*/  STL.128 [R1+0x320], RZ ;  /* 0x000320ff01007387 */ /* 0x000fe80000100c00 */
[----:B------:R-:W-:Y:S04]  /*5d00*/  STL.128 [R1+0x330], RZ ;  /* 0x000330ff01007387 */ /* 0x000fe80000100c00 */
[----:B------:R-:W-:Y:S04]  /*5d10*/  STL.128 [R1+0x340], RZ ;  /* 0x000340ff01007387 */ /* 0x000fe80000100c00 */
[----:B------:R-:W-:Y:S01]  /*5d20*/  STL.128 [R1+0x350], RZ ;  /* 0x000350ff01007387 */ /* 0x000fe20000100c00 */
[----:B-1----:R-:W-:-:S03]  /*5d30*/  ISETP.GE.AND P1, PT, R5, 0x1, PT ;  /* 0x000000010500780c */ /* 0x002fc60003f26270 */
[----:B------:R-:W-:Y:S01]  /*5d40*/  STL.128 [R1+0x360], RZ ;  /* 0x000360ff01007387 */ /* 0x000fe20000100c00 */
[----:B------:R-:W-:-:S03]  /*5d50*/  IMAD.IADD R0, R27, 0x1, R4 ;  /* 0x000000011b007824 */ /* 0x000fc600078e0204 */
[----:B------:R-:W-:Y:S04]  /*5d60*/  STL.128 [R1+0x370], RZ ;  /* 0x000370ff01007387 */ /* 0x000fe80000100c00 */
        /* <DEDUP_REMOVED lines=10> */
[----:B------:R-:W-:Y:S04]  /*5e10*/  STL.64 [R1], RZ ;  /* 0x000000ff01007387 */ /* 0x000fe80000100a00 */
[----:B------:R-:W-:Y:S04]  /*5e20*/  STL.64 [R1+0x38], RZ ;  /* 0x000038ff01007387 */ /* 0x000fe80000100a00 */
[----:B------:R1:W-:Y:S02]  /*5e30*/  STL.64 [R1+0x18], R2 ;  /* 0x0000180201007387 */ /* 0x0003e40000100a00 */
[----:B-1----:R-:W-:-:S05]  /*5e40*/  IADD3 R2, P2, R24, 0x32440, RZ ;  /* 0x0003244018027810 */ /* 0x002fca0007f5e0ff */
[----:B------:R-:W-:Y:S01]  /*5e50*/  IMAD.X R3, RZ, RZ, R25, P2 ;  /* 0x000000ffff037224 */ /* 0x000fe200010e0619 */
[----:B------:R-:W-:-:S04]  /*5e60*/  IADD3 R16, P2, R16, 0x430, RZ ;  /* 0x0000043010107810 */ /* 0x000fc80007f5e0ff */
[----:B------:R-:W-:Y:S04]  /*5e70*/  STL.64 [R1+0x10], R2 ;  /* 0x0000100201007387 */ /* 0x000fe80000100a00 */
[----:B------:R1:W-:Y:S02]  /*5e80*/  STL.64 [R1+0x30], R2 ;  /* 0x0000300201007387 */ /* 0x0003e40000100a00 */
[----:B-1----:R-:W-:-:S05]  /*5e90*/  IMAD.U32 R2, RZ, RZ, UR49 ;  /* 0x00000031ff027e24 */ /* 0x002fca000f8e00ff */
[----:B------:R-:W-:Y:S01]  /*5ea0*/  IADD3 R2, P5, R2, 0x70, RZ ;  /* 0x0000007002027810 */ /* 0x000fe20007fbe0ff */
[----:B------:R-:W-:-:S12]  /*5eb0*/  @P0 BRA `(.L_x_10045) ;  /* 0x00000000000c0947 */ /* 0x000fd80003800000 */
[----:B------:R-:W1:Y:S01]  /*5ec0*/  FENCE.VIEW.ASYNC.G ;  /* 0x00000000000073c6 */ /* 0x000e620000000100 */
[----:B------:R-:W-:Y:S05]  /*5ed0*/  WARPSYNC.ALL ;  /* 0x0000000000007948 */ /* 0x000fea0003800000 */
[----:B-1----:R-:W-:Y:S06]  /*5ee0*/  BAR.ARV 0xc, 0x120 ;  /* 0x0304800000007b1d */ /* 0x002fec0000002000 */
.L_x_10045:
[----:B------:R-:W-:Y:S02]  /*5ef0*/  IMAD.X R33, RZ, RZ, UR48, P2 ;  /* 0x00000030ff217e24 */ /* 0x000fe400090e06ff */
[----:B------:R-:W-:Y:S02]  /*5f00*/  IMAD.X R49, RZ, RZ, UR48, P3 ;  /* 0x00000030ff317e24 */ /* 0x000fe400098e06ff */
[----:B------:R-:W-:Y:S02]  /*5f10*/  IMAD.X R58, RZ, RZ, UR48, P4 ;  /* 0x00000030ff3a7e24 */ /* 0x000fe4000a0e06ff */
[----:B------:R-:W-:Y:S01]  /*5f20*/  IMAD.X R73, RZ, RZ, UR48, P5 ;  /* 0x00000030ff497e24 */ /* 0x000fe2000a8e06ff */
        /* <DEDUP_REMOVED lines=12> */
.L_x_10048:
[----:B------:R-:W-:-:S13]  /*5ff0*/  ISETP.NE.AND P0, PT, R5, 0x1, PT ;  /* 0x000000010500780c */ /* 0x000fda0003f05270 */
[----:B------:R-:W1:Y:S02]  /*6000*/  @P0 LDC.64 R6, c[0x0][0xae0] ;  /* 0x0002b800ff060b82 */ /* 0x000e640000000a00 */
[----:B-1----:R-:W-:-:S05]  /*6010*/  @P0 IMAD.HI.U32 R4, R3, R6, RZ ;  /* 0x0000000603040227 */ /* 0x002fca00078e00ff */
[----:B------:R-:W-:-:S07]  /*6020*/  @P0 SHF.R.U32.HI R3, RZ, R7, R4 ;  /* 0x00000007ff030219 */ /* 0x000fce0000011604 */
.L_x_10049:
[----:B------:R-:W-:Y:S05]  /*6030*/  BSYNC B0 ;  /* 0x0000000000007941 */ /* 0x000fea0003800000 */
.L_x_10047:
[----:B------:R-:W-:-:S05]  /*6040*/  IMAD R3, R3, R5, R5 ;  /* 0x0000000503037224 */ /* 0x000fca00078e0205 */
[----:B------:R-:W-:-:S07]  /*6050*/  VIMNMX R0, R0, R3, PT ;  /* 0x0000000300007248 */ /* 0x000fce0003fe0100 */
.L_x_10046:
        /* <DEDUP_REMOVED lines=18> */
.L_x_10052:
[----:B------:R-:W-:-:S13]  /*6180*/  ISETP.NE.AND P0, PT, R5, 0x1, PT ;  /* 0x000000010500780c */ /* 0x000fda0003f05270 */
[----:B------:R-:W1:Y:S02]  /*6190*/  @P0 LDC.64 R6, c[0x0][0xae0] ;  /* 0x0002b800ff060b82 */ /* 0x000e640000000a00 */
[----:B-1----:R-:W-:-:S05]  /*61a0*/  @P0 IMAD.HI.U32 R6, R35, R6, RZ ;  /* 0x0000000623060227 */ /* 0x002fca00078e00ff */
[----:B------:R-:W-:-:S07]  /*61b0*/  @P0 SHF.R.U32.HI R35, RZ, R7, R6 ;  /* 0x00000007ff230219 */ /* 0x000fce0000011606 */
.L_x_10053:
[----:B------:R-:W-:Y:S05]  /*61c0*/  BSYNC B0 ;  /* 0x0000000000007941 */ /* 0x000fea0003800000 */
.L_x_10051:
[----:B------:R-:W-:-:S05]  /*61d0*/  IMAD R0, R35, R5, RZ ;  /* 0x0000000523007224 */ /* 0x000fca00078e02ff */
[----:B------:R-:W-:-:S07]  /*61e0*/  VIMNMX R3, R3, R0, !PT ;  /* 0x0000000003037248 */ /* 0x000fce0007fe0100 */
.L_x_10050:
[----:B------:R-:W-:Y:S01]  /*61f0*/  IMAD.HI R3, R3, 0x2aaaaaab, RZ ;  /* 0x2aaaaaab03037827 */ /* 0x000fe200078e02ff */
[----:B------:R-:W-:-:S04]  /*6200*/  PLOP3.LUT P0, PT, PT, PT, PT, 0x80, 0x0 ;  /* 0x000000000000781c */ /* 0x000fc80003f0f070 */
[----:B------:R-:W-:-:S04]  /*6210*/  SHF.R.U32.HI R0, RZ, 0x1f, R3 ;  /* 0x0000001fff007819 */ /* 0x000fc80000011603 */
[----:B------:R-:W-:-:S04]  /*6220*/  LEA.HI.SX32 R0, R3, R0, 0x1c ;  /* 0x0000000003007211 */ /* 0x000fc800078fe2ff */
[----:B------:R-:W-:-:S04]  /*6230*/  VIMNMX R167, RZ, R0, !PT ;  /* 0x00000000ffa77248 */ /* 0x000fc80007fe0100 */
[----:B------:R-:W-:-:S13]  /*6240*/  ISETP.GT.AND P1, PT, R181, R167, PT ;  /* 0x000000a7b500720c */ /* 0x000fda0003f24270 */
[----:B------:R-:W-:Y:S05]  /*6250*/  @!P1 BRA `(.L_x_10054) ;  /* 0x0000024000589947 */ /* 0x000fea0003800000 */
[----:B------:R1:W-:Y:S01]  /*6260*/  STL.64 [R1+0x78], RZ ;  /* 0x000078ff01007387 */ /* 0x0003e20000100a00 */
[----:B------:R-:W-:Y:S01]  /*6270*/  IMAD.U32 R52, RZ, RZ, UR49 ;  /* 0x00000031ff347e24 */ /* 0x000fe2000f8e00ff */
[----:B------:R-:W-:Y:S01]  /*6280*/  UMOV UR4, 0xffffffff ;  /* 0xffffffff00047882 */ /* 0x000fe20000000000 */
[----:B------:R-:W-:Y:S02]  /*6290*/  IMAD.U32 R54, RZ, RZ, UR49 ;  /* 0x00000031ff367e24 */ /* 0x000fe4000f8e00ff */
[----:B------:R-:W-:Y:S01]  /*62a0*/  IMAD.U32 R48, RZ, RZ, UR49 ;  /* 0x00000031ff307e24 */ /* 0x000fe2000f8e00ff */
[----:B------:R-:W-:Y:S01]  /*62b0*/  IADD3 R52, P1, R52, 0x118, RZ ;  /* 0x0000011834347810 */ /* 0x000fe20007f3e0ff */
        /* <DEDUP_REMOVED lines=10> */
[----:B------:R-:W-:-:S02]  /*6360*/  IMAD.U32 R30, RZ, RZ, UR49 ;  /* 0x00000031ff1e7e24 */ /* 0x000fc4000f8e00ff */
[----:B------:R-:W-:Y:S01]  /*6370*/  IMAD.X R55, RZ, RZ, UR48, P1 ;  /* 0x00000030ff377e24 */ /* 0x000fe200088e06ff */
[----:B------:R-:W-:Y:S01]  /*6380*/  IADD3 R50, P1, R50, 0x88, RZ ;  /* 0x0000008832327810 */ /* 0x000fe20007f3e0ff */
[----:B------:R-:W-:Y:S01]  /*6390*/  IMAD.X R57, RZ, RZ, UR48, P5 ;  /* 0x00000030ff397e24 */ /* 0x000fe2000a8e06ff */
[----:B------:R-:W-:Y:S01]  /*63a0*/  IADD3 R34, P5, R34, 0x80, RZ ;  /* 0x0000008022227810 */ /* 0x000fe20007fbe0ff */
[----:B------:R-:W-:Y:S01]  /*63b0*/  IMAD.X R51, RZ, RZ, UR48, P4 ;  /* 0x00000030ff337e24 */ /* 0x000fe2000a0e06ff */
[----:B------:R-:W-:Y:S01]  /*63c0*/  IADD3 R30, P4, R30, 0x78, RZ ;  /* 0x000000781e1e7810 */ /* 0x000fe20007f9e0ff */
[----:B------:R-:W-:Y:S02]  /*63d0*/  IMAD.X R61, RZ, RZ, UR48, P0 ;  /* 0x00000030ff3d7e24 */ /* 0x000fe400080e06ff */
[----:B------:R-:W-:Y:S02]  /*63e0*/  IMAD.X R63, RZ, RZ, UR48, P3 ;  /* 0x00000030ff3f7e24 */ /* 0x000fe400098e06ff */
[----:B------:R-:W-:-:S02]  /*63f0*/  IMAD.X R59, RZ, RZ, UR48, P2 ;  /* 0x00000030ff3b7e24 */ /* 0x000fc400090e06ff */
[----:B------:R-:W-:Y:S02]  /*6400*/  IMAD.X R53, RZ, RZ, UR48, P1 ;  /* 0x00000030ff357e24 */ /* 0x000fe400088e06ff */
[----:B------:R-:W-:Y:S02]  /*6410*/  IMAD.X R35, RZ, RZ, UR48, P5 ;  /* 0x00000030ff237e24 */ /* 0x000fe4000a8e06ff */
[----:B------:R-:W-:Y:S01]  /*6420*/  IMAD.X R31, RZ, RZ, UR48, P4 ;  /* 0x00000030ff1f7e24 */ /* 0x000fe2000a0e06ff */
[----:B-1----:R-:W-:Y:S06]  /*6430*/  BRA.DIV UR4, `(.L_x_10055) ;  /* 0x000002ce04d07947 */ /* 0x002fec000b800000 */
[----:B------:R1:W2:Y:S02]  /*6440*/  SHFL.IDX PT, R14, R217, RZ, 0x1f ;  /* 0x00001fffd90e7589 */ /* 0x0002a400000e0000 */
.L_x_10326:
[----:B--2---:R-:W-:Y:S01]  /*6450*/  LEA.HI R0, R14, R14, RZ, 0x1 ;  /* 0x0000000e0e007211 */ /* 0x004fe200078f08ff */
[C---:B------:R-:W-:Y:S01]  /*6460*/  VIADD R39, R145.reuse, 0x18400 ;  /* 0x0001840091277836 */ /* 0x040fe20000000000 */
[----:B------:R-:W-:Y:S01]  /*6470*/  STL.128 [R1+0xb0], RZ ;  /* 0x0000b0ff01007387 */ /* 0x000fe20000100c00 */
[C---:B------:R-:W-:Y:S01]  /*6480*/  VIADD R8, R145.reuse, 0x400 ;  /* 0x0000040091087836 */ /* 0x040fe20000000000 */
[----:B------:R-:W-:Y:S01]  /*6490*/  LOP3.LUT R3, R0, 0x7fffe, RZ, 0xc0, !PT ;  /* 0x0007fffe00037812 */ /* 0x000fe200078ec0ff */
[----:B------:R-:W-:Y:S01]  /*64a0*/  IMAD.MOV.U32 R4, RZ, RZ, 0x1 ;  /* 0x00000001ff047424 */ /* 0x000fe200078e00ff */
[----:B------:R-:W-:Y:S01]  /*64b0*/  STL.128 [R1+0xc0], RZ ;  /* 0x0000c0ff01007387 */ /* 0x000fe20000100c00 */
[----:B------:R-:W-:Y:S01]  /*64c0*/  IMAD.MOV.U32 R5, RZ, RZ, RZ ;  /* 0x000000ffff057224 */ /* 0x000fe200078e00ff */
[----:B------:R-:W-:Y:S01]  /*64d0*/  SHF.R.U32.HI R8, RZ, 0x4, R8 ;  /* 0x00000004ff087819 */ /* 0x000fe20000011608 */
[----:B------:R-:W-:Y:S01]  /*64e0*/  IMAD.IADD R0, R14, 0x1, -R3 ;  /* 0x000000010e007824 */ /* 0x000fe200078e0a03 */
[----:B------:R-:W-:Y:S01]  /*64f0*/  IADD3 R3, R145, 0x1c400, RZ ;  /* 0x0001c40091037810 */ /* 0x000fe20007ffe0ff */
[----:B------:R-:W-:Y:S01]  /*6500*/  IMAD.MOV.U32 R6, RZ, RZ, 0x1 ;  /* 0x00000001ff067424 */ /* 0x000fe200078e00ff */
[----:B------:R-:W-:Y:S01]  /*6510*/  LOP3.LUT R8, R8, 0x3fff, RZ, 0xc0, !PT ;  /* 0x00003fff08087812 */ /* 0x000fe200078ec0ff */
[----:B------:R-:W-:Y:S01]  /*6520*/  IMAD R0, R0, 0x2000, R39 ;  /* 0x0000200000007824 */ /* 0x000fe200078e0227 */
[----:B------:R-:W-:Y:S01]  /*6530*/  SHF.R.U32.HI R3, RZ, 0x4, R3 ;  /* 0x00000004ff037819 */ /* 0x000fe20000011603 */
[----:B------:R-:W-:Y:S01]  /*6540*/  IMAD.MOV.U32 R7, RZ, RZ, RZ ;  /* 0x000000ffff077224 */ /* 0x000fe200078e00ff */
[----:B------:R-:W-:Y:S01]  /*6550*/  LOP3.LUT R10, R8, 0x10000, RZ, 0xfc, !PT ;  /* 0x00010000080a7812 */ /* 0x000fe200078efcff */
[----:B------:R-:W-:Y:S01]  /*6560*/  VIADD R9, R0, 0xa000 ;  /* 0x0000a00000097836 */ /* 0x000fe20000000000 */
[----:B------:R-:W-:Y:S01]  /*6570*/  LOP3.LUT R3, R3, 0x3fff, RZ, 0xc0, !PT ;  /* 0x00003fff03037812 */ /* 0x000fe200078ec0ff */
[----:B------:R-:W-:Y:S01]  /*6580*/  IMAD.MOV.U32 R12, RZ, RZ, 0x1 ;  /* 0x00000001ff0c7424 */ /* 0x000fe200078e00ff */
[----:B------:R-:W-:Y:S01]  /*6590*/  SHF.R.U32.HI R0, RZ, 0x4, R0 ;  /* 0x00000004ff007819 */ /* 0x000fe20000011600 */
[----:B------:R-:W-:Y:S01]  /*65a0*/  IMAD.MOV.U32 R13, RZ, RZ, RZ ;  /* 0x000000ffff0d7224 */ /* 0x000fe200078e00ff */
[----:B------:R-:W-:Y:S01]  /*65b0*/  SHF.R.U32.HI R9, RZ, 0x4, R9 ;  /* 0x00000004ff097819 */ /* 0x000fe20000011609 */
[----:B------:R2:W-:Y:S01]  /*65c0*/  STL.128 [R1+0x80], R4 ;  /* 0x0000800401007387 */ /* 0x0005e20000100c00 */
[----:B------:R-:W-:Y:S01]  /*65d0*/  LOP3.LUT R3, R3, 0x10000, RZ, 0xfc, !PT ;  /* 0x0001000003037812 */ /* 0x000fe200078efcff */
[----:B------:R-:W-:Y:S01]  /*65e0*/  IMAD.MOV.U32 R11, RZ, RZ, 0x40000040 ;  /* 0x40000040ff0b7424 */ /* 0x000fe200078e00ff */
[----:B------:R-:W-:Y:S01]  /*65f0*/  LOP3.LUT R9, R9, 0x3fff, RZ, 0xc0, !PT ;  /* 0x00003fff09097812 */ /* 0x000fe200078ec0ff */
[----:B------:R3:W-:Y:S01]  /*6600*/  STL.64 [R1+0x90], R12 ;  /* 0x0000900c01007387 */ /* 0x0007e20000100a00 */
[----:B------:R-:W-:Y:S01]  /*6610*/  LOP3.LUT R0, R0, 0x3fff, RZ, 0xc0, !PT ;  /* 0x00003fff00007812 */ /* 0x000fe200078ec0ff */
[----:B------:R-:W-:Y:S01]  /*6620*/  IMAD.U32 R28, RZ, RZ, UR49 ;  /* 0x00000031ff1c7e24 */ /* 0x000fe2000f8e00ff */
[----:B------:R-:W-:Y:S01]  /*6630*/  LOP3.LUT P0, RZ, R39, 0x1bf, RZ, 0xc0, !PT ;  /* 0x000001bf27ff7812 */ /* 0x000fe2000780c0ff */
[----:B------:R4:W-:Y:S01]  /*6640*/  STL.128 [R1+0xd0], RZ ;  /* 0x0000d0ff01007387 */ /* 0x0009e20000100c00 */
[----:B------:R-:W-:Y:S02]  /*6650*/  BSSY B6, `(.L_x_10056) ;  /* 0x0000022000067945 */ /* 0x000fe40003800000 */
[----:B------:R-:W-:Y:S01]  /*6660*/  IADD3 R28, P1, R28, 0xb0, RZ ;  /* 0x000000b01c1c7810 */ /* 0x000fe20007f3e0ff */
[----:B------:R4:W-:Y:S01]  /*6670*/  STL.128 [R1+0xe0], RZ ;  /* 0x0000e0ff01007387 */ /* 0x0009e20000100c00 */
[----:B--2---:R-:W-:Y:S01]  /*6680*/  LOP3.LUT R6, R8, 0x3000000, RZ, 0xfc, !PT ;  /* 0x0300000008067812 */ /* 0x004fe200078efcff */
[----:B------:R-:W-:Y:S01]  /*6690*/  IMAD.MOV.U32 R4, RZ, RZ, R3 ;  /* 0x000000ffff047224 */ /* 0x000fe200078e0003 */
[----:B------:R-:W-:Y:S01]  /*66a0*/  LOP3.LUT R8, R9, 0x10000, RZ, 0xfc, !PT ;  /* 0x0001000009087812 */ /* 0x000fe200078efcff */
[----:B------:R-:W-:Y:S01]  /*66b0*/  IMAD.MOV.U32 R5, RZ, RZ, 0x40000040 ;  /* 0x40000040ff057424 */ /* 0x000fe200078e00ff */
[----:B---3--:R-:W-:Y:S01]  /*66c0*/  LOP3.LUT R12, R0, 0x10000, RZ, 0xfc, !PT ;  /* 0x00010000000c7812 */ /* 0x008fe200078efcff */
[----:B------:R-:W-:Y:S01]  /*66d0*/  IMAD.MOV.U32 R7, RZ, RZ, 0x40000040 ;  /* 0x40000040ff077424 */ /* 0x000fe200078e00ff */
[----:B------:R4:W-:Y:S01]  /*66e0*/  STL.128 [R1+0xf0], RZ ;  /* 0x0000f0ff01007387 */ /* 0x0009e20000100c00 */
[----:B------:R-:W-:-:S02]  /*66f0*/  IMAD.MOV.U32 R13, RZ, RZ, 0x40000040 ;  /* 0x40000040ff0d7424 */ /* 0x000fc400078e00ff */
[----:B------:R-:W-:Y:S01]  /*6700*/  IMAD.MOV.U32 R9, RZ, RZ, 0x40000040 ;  /* 0x40000040ff097424 */ /* 0x000fe200078e00ff */
[----:B------:R4:W-:Y:S01]  /*6710*/  STL.128 [R1+0xa0], R4 ;  /* 0x0000a00401007387 */ /* 0x0009e20000100c00 */
[----:B------:R-:W-:-:S03]  /*6720*/  IMAD.X R29, RZ, RZ, UR48, P1 ;  /* 0x00000030ff1d7e24 */ /* 0x000fc600088e06ff */
[----:B------:R4:W-:Y:S04]  /*6730*/  STL.64 [R1+0x98], R12 ;  /* 0x0000980c01007387 */ /* 0x0009e80000100a00 */
[----:B------:R4:W-:Y:S04]  /*6740*/  STL.128 [R1+0x110], R8 ;  /* 0x0001100801007387 */ /* 0x0009e80000100c00 */
[----:B------:R4:W-:Y:S01]  /*6750*/  STL.128 [R1+0x100], RZ ;  /* 0x000100ff01007387 */ /* 0x0009e20000100c00 */
[----:B------:R-:W-:Y:S05]  /*6760*/  @!P0 BRA `(.L_x_10057) ;  /* 0x0000000000408947 */ /* 0x000fea0003800000 */
[----:B------:R-:W-:Y:S01]  /*6770*/  MOV R0, 0x0 ;  /* 0x0000000000007802 */ /* 0x000fe20000000f00 */
[----:B------:R-:W-:Y:S01]  /*6780*/  ULDC.64 UR4, c[0x4][0x108] ;  /* 0x0100420000047ab9 */ /* 0x000fe20000000a00 */
[----:B------:R-:W-:Y:S01]  /*6790*/  ULDC.64 UR6, c[0x4][0x110] ;  /* 0x0100440000067ab9 */ /* 0x000fe20000000a00 */
[----:B----4-:R-:W-:Y:S01]  /*67a0*/  IMAD.U32 R4, RZ, RZ, UR4 ;  /* 0x00000004ff047e24 */ /* 0x010fe2000f8e00ff */
[----:B------:R2:W3:Y:S01]  /*67b0*/  LDC.64 R14, c[0x4][R0] ;  /* 0x01000000000e7b82 */ /* 0x0004e20000000a00 */
        /* <DEDUP_REMOVED lines=8> */
[----:B--2---:R-:W-:-:S07]  /*6840*/  IMAD.MOV.U32 R13, RZ, RZ, RZ ;  /* 0x000000ffff0d7224 */ /* 0x004fce00078e00ff */
[----:B------:R-:W-:-:S07]  /*6850*/  LEPC R20, `(.L_x_10057) ;  /* 0x000000001014794e */ /* 0x000fce0000000000 */
[----:B01-3-5:R-:W-:Y:S05]  /*6860*/  CALL.ABS.NOINC R14 ;  /* 0x000000000e007343 */ /* 0x02bfea0003c00000 */
.L_x_10057:
[----:B------:R-:W-:Y:S05]  /*6870*/  BSYNC B6 ;  /* 0x0000000000067941 */ /* 0x000fea0003800000 */
.L_x_10056:
[----:B------:R-:W2:Y:S01]  /*6880*/  S2R R20, SR_TID.X ;  /* 0x0000000000147919 */ /* 0x000ea20000002100 */
[----:B----4-:R-:W3:Y:S01]  /*6890*/  LDC.64 R6, c[0x0][0xad8] ;  /* 0x0002b600ff067b82 */ /* 0x010ee20000000a00 */
[----:B------:R-:W-:Y:S01]  /*68a0*/  UIADD3 UR4, UP0, UR49, 0x120, URZ ;  /* 0x0000012031047890 */ /* 0x000fe2000ff1e03f */
[----:B------:R-:W-:Y:S01]  /*68b0*/  IMAD.MOV.U32 R4, RZ, RZ, RZ ;  /* 0x000000ffff047224 */ /* 0x000fe200078e00ff */
[----:B------:R-:W-:Y:S01]  /*68c0*/  STL.64 [R1+0x120], R212 ;  /* 0x000120d401007387 */ /* 0x000fe20000100a00 */
[----:B------:R-:W-:Y:S01]  /*68d0*/  IMAD.U32 R72, RZ, RZ, UR49 ;  /* 0x00000031ff487e24 */ /* 0x000fe2000f8e00ff */
[----:B------:R-:W-:Y:S01]  /*68e0*/  UIADD3.X UR5, URZ, UR48, URZ, UP0, !UPT ;  /* 0x000000303f057290 */ /* 0x000fe200087fe43f */
[----:B------:R-:W-:Y:S01]  /*68f0*/  IMAD.U32 R27, RZ, RZ, UR49 ;  /* 0x00000031ff1b7e24 */ /* 0x000fe2000f8e00ff */
[----:B------:R-:W-:Y:S01]  /*6900*/  STL.U8 [R1+0x138], RZ ;  /* 0x000138ff01007387 */ /* 0x000fe20000100000 */
[----:B------:R-:W4:Y:S01]  /*6910*/  LDC.64 R12, c[0x0][0xae0] ;  /* 0x0002b800ff0c7b82 */ /* 0x000f220000000a00 */
[----:B------:R-:W-:Y:S01]  /*6920*/  IMAD.U32 R8, RZ, RZ, UR4 ;  /* 0x00000004ff087e24 */ /* 0x000fe2000f8e00ff */
[----:B------:R-:W-:Y:S01]  /*6930*/  ULDC UR4, c[0x0][0x3d4] ;  /* 0x0000f50000047ab9 */ /* 0x000fe20000000800 */
[----:B------:R-:W-:Y:S01]  /*6940*/  IMAD.U32 R9, RZ, RZ, UR5 ;  /* 0x00000005ff097e24 */ /* 0x000fe2000f8e00ff */
[----:B------:R-:W-:Y:S01]  /*6950*/  STL.U8 [R1+0x16c], RZ ;  /* 0x00016cff01007387 */ /* 0x000fe20000100000 */
[----:B------:R-:W-:Y:S01]  /*6960*/  ISETP.LT.AND P0, PT, RZ, UR4, PT ;  /* 0x00000004ff007c0c */ /* 0x000fe2000bf01270 */
[----:B------:R-:W-:Y:S01]  /*6970*/  IMAD.U32 R32, RZ, RZ, UR49 ;  /* 0x00000031ff207e24 */ /* 0x000fe2000f8e00ff */
[----:B------:R-:W-:Y:S01]  /*6980*/  IADD3 R72, P2, R72, 0x13c, RZ ;  /* 0x0000013c48487810 */ /* 0x000fe20007f5e0ff */
[----:B------:R-:W0:Y:S01]  /*6990*/  LDC R162, c[0x0][0xad4] ;  /* 0x0002b500ffa27b82 */ /* 0x000e220000000800 */
[----:B------:R-:W-:Y:S01]  /*69a0*/  STL.64 [R1+0x128], R8 ;  /* 0x0001280801007387 */ /* 0x000fe20000100a00 */
[----:B------:R-:W-:-:S02]  /*69b0*/  IADD3 R27, P3, R27, 0x138, RZ ;  /* 0x000001381b1b7810 */ /* 0x000fc40007f7e0ff */
[----:B------:R-:W-:Y:S01]  /*69c0*/  IADD3 R32, P4, R32, 0x128, RZ ;  /* 0x0000012820207810 */ /* 0x000fe20007f9e0ff */
[----:B------:R1:W-:Y:S01]  /*69d0*/  STL.64 [R1+0x130], R30 ;  /* 0x0001301e01007387 */ /* 0x0003e20000100a00 */
[----:B------:R-:W-:Y:S02]  /*69e0*/  IMAD.X R75, RZ, RZ, UR48, P2 ;  /* 0x00000030ff4b7e24 */ /* 0x000fe400090e06ff */
[----:B------:R-:W0:Y:S01]  /*69f0*/  LDC.64 R10, c[0x0][0x428] ;  /* 0x00010a00ff0a7b82 */ /* 0x000e220000000a00 */
[----:B---3--:R-:W-:Y:S02]  /*6a00*/  IMAD.MOV.U32 R163, RZ, RZ, R6 ;  /* 0x000000ffffa37224 */ /* 0x008fe400078e0006 */
[----:B------:R-:W-:Y:S02]  /*6a10*/  IMAD.MOV.U32 R5, RZ, RZ, R7 ;  /* 0x000000ffff057224 */ /* 0x000fe400078e0007 */
[----:B------:R-:W-:Y:S02]  /*6a20*/  IMAD.X R64, RZ, RZ, UR48, P3 ;  /* 0x00000030ff407e24 */ /* 0x000fe400098e06ff */
[----:B--2---:R-:W-:Y:S01]  /*6a30*/  VIADD R211, R20, 0xffffff80 ;  /* 0xffffff8014d37836 */ /* 0x004fe20000000000 */
[----:B------:R-:W2:Y:S01]  /*6a40*/  LDC R0, c[0x0][0x430] ;  /* 0x00010c00ff007b82 */ /* 0x000ea20000000800 */
[----:B----4-:R-:W-:-:S02]  /*6a50*/  IMAD.MOV.U32 R6, RZ, RZ, R12 ;  /* 0x000000ffff067224 */ /* 0x010fc400078e000c */
[----:B------:R-:W-:Y:S01]  /*6a60*/  IMAD.MOV.U32 R7, RZ, RZ, R13 ;  /* 0x000000ffff077224 */ /* 0x000fe200078e000d */
[----:B------:R3:W-:Y:S01]  /*6a70*/  STL [R1+0x13c], R211 ;  /* 0x00013cd301007387 */ /* 0x0007e20000100800 */
[----:B-1----:R-:W-:Y:S02]  /*6a80*/  IMAD.U32 R30, RZ, RZ, UR49 ;  /* 0x00000031ff1e7e24 */ /* 0x002fe4000f8e00ff */
[----:B------:R-:W-:Y:S01]  /*6a90*/  IMAD.X R65, RZ, RZ, UR48, P4 ;  /* 0x00000030ff417e24 */ /* 0x000fe2000a0e06ff */
[----:B0-----:R3:W-:Y:S02]  /*6aa0*/  STL.128 [R1+0x140], R160 ;  /* 0x000140a001007387 */ /* 0x0017e40000100c00 */
[----:B------:R-:W-:Y:S02]  /*6ab0*/  IADD3 R30, P1, R30, 0x16c, RZ ;  /* 0x0000016c1e1e7810 */ /* 0x000fe40007f3e0ff */
[----:B------:R3:W-:Y:S03]  /*6ac0*/  STL.128 [R1+0x150], R4 ;  /* 0x0001500401007387 */ /* 0x0007e60000100c00 */
[----:B------:R-:W-:Y:S01]  /*6ad0*/  IMAD.X R31, RZ, RZ, UR48, P1 ;  /* 0x00000030ff1f7e24 */ /* 0x000fe200088e06ff */
[----:B------:R3:W-:Y:S04]  /*6ae0*/  STL.64 [R1+0x160], R10 ;  /* 0x0001600a01007387 */ /* 0x0007e80000100a00 */
[----:B--2---:R3:W-:Y:S01]  /*6af0*/  STL [R1+0x168], R0 ;  /* 0x0001680001007387 */ /* 0x0047e20000100800 */
[----:B------:R-:W-:Y:S05]  /*6b00*/  @P0 BRA `(.L_x_10058) ;  /* 0x0000000000400947 */ /* 0x000fea0003800000 */
[----:B------:R-:W3:Y:S02]  /*6b10*/  LDL R3, [R1+0x21c] ;  /* 0x00021c0001037983 */ /* 0x000ee40000100800 */
[----:B---3--:R-:W-:-:S04]  /*6b20*/  LEA.HI R0, R3, R3, RZ, 0x1 ;  /* 0x0000000303007211 */ /* 0x008fc800078f08ff */
        /* <DEDUP_REMOVED lines=8> */
.L_x_10061:
[----:B-1----:R1:W2:Y:S02]  /*6bb0*/  SYNCS.PHASECHK.TRANS64.TRYWAIT P0, [R145+URZ+0x32400], R0 ;  /* 0x03240000910075a7 */ /* 0x0022a4000800017f */
[----:B--2---:R-:W-:Y:S05]  /*6bc0*/  @!P0 NANOSLEEP.SYNCS 0x989680 ;  /* 0x009896800000895d */ /* 0x004fea0003900000 */
[----:B------:R-:W2:Y:S02]  /*6bd0*/  @!P0 SYNCS.PHASECHK.TRANS64 P0, [R145+URZ+0x32400], R0 ;  /* 0x03240000910085a7 */ /* 0x000ea4000800007f */
[----:B--2---:R-:W-:Y:S05]  /*6be0*/  @!P0 BRA `(.L_x_10061) ;  /* 0xfffffffc00f08947 */ /* 0x004fea000383ffff */
.L_x_10060:
[----:B------:R-:W-:Y:S05]  /*6bf0*/  BSYNC B0 ;  /* 0x0000000000007941 */ /* 0x000fea0003800000 */
.L_x_10059:
[----:B------:R-:W-:Y:S05]  /*6c00*/  BRA `(.L_x_10062) ;  /* 0x0000002c007c7947 */ /* 0x000fea0003800000 */
.L_x_10058:
[----:B------:R-:W0:Y:S01]  /*6c10*/  LDC.64 R12, c[0x0][0x3d8] ;  /* 0x0000f600ff0c7b82 */ /* 0x000e220000000a00 */
[----:B-----5:R-:W-:Y:S01]  /*6c20*/  SHF.R.S32.HI R3, RZ, 0x1f, R37 ;  /* 0x0000001fff037819 */ /* 0x020fe20000011425 */
[----:B---3--:R-:W-:Y:S01]  /*6c30*/  IMAD.MOV.U32 R6, RZ, RZ, R22 ;  /* 0x000000ffff067224 */ /* 0x008fe200078e0016 */
[--C-:B------:R-:W-:Y:S01]  /*6c40*/  SHF.R.S32.HI R5, RZ, 0x1f, R154.reuse ;  /* 0x0000001fff057819 */ /* 0x100fe2000001149a */
[----:B------:R-:W-:Y:S01]  /*6c50*/  IMAD.MOV.U32 R7, RZ, RZ, R23 ;  /* 0x000000ffff077224 */ /* 0x000fe200078e0017 */
[----:B------:R-:W-:Y:S01]  /*6c60*/  LOP3.LUT P0, RZ, R39, 0x3ff, RZ, 0xc0, !PT ;  /* 0x000003ff27ff7812 */ /* 0x000fe2000780c0ff */
[----:B------:R-:W-:Y:S01]  /*6c70*/  IMAD.MOV.U32 R4, RZ, RZ, R154 ;  /* 0x000000ffff047224 */ /* 0x000fe200078e009a */
[----:B------:R-:W-:Y:S01]  /*6c80*/  BSSY B6, `(.L_x_10063) ;  /* 0x000002f000067945 */ /* 0x000fe20003800000 */
[----:B------:R-:W1:Y:S01]  /*6c90*/  LDC.64 R14, c[0x0][0x3e8] ;  /* 0x0000fa00ff0e7b82 */ /* 0x000e620000000a00 */
[-C--:B0-----:R-:W-:Y:S01]  /*6ca0*/  IMAD R0, R3, R12.reuse, RZ ;  /* 0x0000000c03007224 */ /* 0x081fe200078e02ff */
[----:B------:R-:W-:Y:S01]  /*6cb0*/  SHF.L.U64.HI R80, R12, 0x6, R13 ;  /* 0x000000060c507819 */ /* 0x000fe2000001020d */
[----:B------:R-:W-:-:S04]  /*6cc0*/  IMAD.WIDE.U32 R8, R153, R12, R6 ;  /* 0x0000000c99087225 */ /* 0x000fc800078e0006 */
[----:B------:R-:W-:Y:S02]  /*6cd0*/  IMAD R40, R166, R12, RZ ;  /* 0x0000000ca6287224 */ /* 0x000fe400078e02ff */
[-C--:B-1----:R-:W-:Y:S01]  /*6ce0*/  IMAD R20, R3, R14.reuse, RZ ;  /* 0x0000000e03147224 */ /* 0x082fe200078e02ff */
[----:B------:R-:W-:Y:S01]  /*6cf0*/  SHF.L.U64.HI R83, R14, 0x6, R15 ;  /* 0x000000060e537819 */ /* 0x000fe2000001020f */
[----:B------:R-:W-:-:S04]  /*6d00*/  IMAD.WIDE.U32 R10, R153, R14, R6 ;  /* 0x0000000e990a7225 */ /* 0x000fc800078e0006 */
[----:B------:R-:W-:-:S04]  /*6d10*/  IMAD.WIDE.U32 R38, R37, R12, RZ ;  /* 0x0000000c25267225 */ /* 0x000fc800078e00ff */
[C---:B------:R-:W-:Y:S01]  /*6d20*/  IMAD R41, R37.reuse, R13, R0 ;  /* 0x0000000d25297224 */ /* 0x040fe200078e0200 */
[----:B------:R-:W-:Y:S01]  /*6d30*/  IADD3 R47, P3, R8, R38, RZ ;  /* 0x00000026082f7210 */ /* 0x000fe20007f7e0ff */
[----:B------:R-:W-:Y:S02]  /*6d40*/  IMAD R43, R37, R15, R20 ;  /* 0x0000000f252b7224 */ /* 0x000fe400078e0214 */
[----:B------:R-:W-:-:S04]  /*6d50*/  IMAD.WIDE.U32 R6, R153, R12, R4 ;  /* 0x0000000c99067225 */ /* 0x000fc800078e0004 */
[----:B------:R-:W-:Y:S01]  /*6d60*/  IMAD R42, R166, R14, RZ ;  /* 0x0000000ea62a7224 */ /* 0x000fe200078e02ff */
[----:B------:R-:W-:Y:S01]  /*6d70*/  IADD3 R77, P1, R6, R38, RZ ;  /* 0x00000026064d7210 */ /* 0x000fe20007f3e0ff */
[----:B------:R-:W-:-:S04]  /*6d80*/  IMAD.WIDE.U32 R36, R37, R14, RZ ;  /* 0x0000000e25247225 */ /* 0x000fc800078e00ff */
[----:B------:R-:W-:Y:S01]  /*6d90*/  IMAD.WIDE.U32 R4, R153, R14, R4 ;  /* 0x0000000e99047225 */ /* 0x000fe200078e0004 */
[----:B------:R-:W-:-:S03]  /*6da0*/  IADD3 R69, P4, R10, R36, RZ ;  /* 0x000000240a457210 */ /* 0x000fc60007f9e0ff */
[----:B------:R-:W-:Y:S01]  /*6db0*/  IMAD R40, R153, R13, R40 ;  /* 0x0000000d99287224 */ /* 0x000fe200078e0228 */
[----:B------:R-:W-:Y:S01]  /*6dc0*/  IADD3 R81, P2, R4, R36, RZ ;  /* 0x0000002404517210 */ /* 0x000fe20007f5e0ff */
[----:B------:R-:W-:Y:S02]  /*6dd0*/  IMAD.IADD R41, R41, 0x1, R39 ;  /* 0x0000000129297824 */ /* 0x000fe400078e0227 */
[----:B------:R-:W-:Y:S02]  /*6de0*/  IMAD R42, R153, R15, R42 ;  /* 0x0000000f992a7224 */ /* 0x000fe400078e022a */
[----:B------:R-:W-:Y:S01]  /*6df0*/  IMAD.IADD R43, R43, 0x1, R37 ;  /* 0x000000012b2b7824 */ /* 0x000fe200078e0225 */
[C---:B------:R-:W-:Y:S01]  /*6e00*/  IADD3.X R79, R41.reuse, R7, R40, P1, !PT ;  /* 0x00000007294f7210 */ /* 0x040fe20000ffe428 */
[----:B------:R-:W-:Y:S01]  /*6e10*/  IMAD.SHL.U32 R82, R12, 0x40, RZ ;  /* 0x000000400c527824 */ /* 0x000fe200078e00ff */
[----:B------:R-:W-:Y:S01]  /*6e20*/  IADD3.X R67, R41, R40, R9, P3, !PT ;  /* 0x0000002829437210 */ /* 0x000fe20001ffe409 */
[----:B------:R-:W-:Y:S01]  /*6e30*/  IMAD.SHL.U32 R84, R14, 0x40, RZ ;  /* 0x000000400e547824 */ /* 0x000fe200078e00ff */
        /* <DEDUP_REMOVED lines=19> */
.L_x_10064:
[----:B------:R-:W-:Y:S05]  /*6f70*/  BSYNC B6 ;  /* 0x0000000000067941 */ /* 0x000fea0003800000 */
.L_x_10063:
[----:B------:R-:W2:Y:S01]  /*6f80*/  LDL R15, [R1+0x70] ;  /* 0x00007000010f7983 */ /* 0x000ea20000100800 */
[----:B------:R-:W0:Y:S01]  /*6f90*/  LDC.64 R4, c[0x0][0x3e8] ;  /* 0x0000fa00ff047b82 */ /* 0x000e220000000a00 */
[----:B------:R-:W-:Y:S01]  /*6fa0*/  ULDC.U8 UR4, c[0x0][0x3f0] ;  /* 0x0000fc0000047ab9 */ /* 0x000fe20000000000 */
[----:B------:R-:W-:Y:S01]  /*6fb0*/  BSSY B0, `(.L_x_10065) ;  /* 0x000029c000007945 */ /* 0x000fe20003800000 */
[----:B------:R-:W-:-:S05]  /*6fc0*/  ISETP.NE.AND P0, PT, RZ, UR4, PT ;  /* 0x00000004ff007c0c */ /* 0x000fca000bf05270 */
[----:B------:R-:W1:Y:S01]  /*6fd0*/  LDC.64 R6, c[0x0][0x3d8] ;  /* 0x0000f600ff067b82 */ /* 0x000e620000000a00 */
[----:B--2---:R-:W-:Y:S01]  /*6fe0*/  SHF.R.S32.HI R3, RZ, 0x1f, R15 ;  /* 0x0000001fff037819 */ /* 0x004fe2000001140f */
[----:B0-----:R-:W-:-:S04]  /*6ff0*/  IMAD.WIDE.U32 R10, R15, R4, RZ ;  /* 0x000000040f0a7225 */ /* 0x001fc800078e00ff */
[C---:B------:R-:W-:Y:S02]  /*7000*/  IMAD R12, R3.reuse, R4, RZ ;  /* 0x00000004030c7224 */ /* 0x040fe400078e02ff */
[-C--:B-1----:R-:W-:Y:S02]  /*7010*/  IMAD R0, R3, R6.reuse, RZ ;  /* 0x0000000603007224 */ /* 0x082fe400078e02ff */
[C---:B------:R-:W-:Y:S02]  /*7020*/  IMAD R13, R15.reuse, R5, R12 ;  /* 0x000000050f0d7224 */ /* 0x040fe400078e020c */
[----:B------:R-:W-:-:S04]  /*7030*/  IMAD.WIDE.U32 R8, R15, R6, RZ ;  /* 0x000000060f087225 */ /* 0x000fc800078e00ff */
[----:B------:R-:W-:Y:S02]  /*7040*/  IMAD R3, R15, R7, R0 ;  /* 0x000000070f037224 */ /* 0x000fe400078e0200 */
[----:B------:R-:W-:Y:S02]  /*7050*/  IMAD.IADD R13, R11, 0x1, R13 ;  /* 0x000000010b0d7824 */ /* 0x000fe400078e020d */
[----:B------:R-:W-:Y:S02]  /*7060*/  IMAD.IADD R3, R9, 0x1, R3 ;  /* 0x0000000109037824 */ /* 0x000fe400078e0203 */
[----:B------:R-:W-:Y:S01]  /*7070*/  IMAD R0, R15, -0x80, R160 ;  /* 0xffffff800f007824 */ /* 0x000fe200078e02a0 */
[C---:B------:R-:W-:Y:S01]  /*7080*/  SHF.L.U64.HI R71, R10.reuse, 0x7, R13 ;  /* 0x000000070a477819 */ /* 0x040fe2000001020d */
[----:B------:R-:W-:Y:S01]  /*7090*/  IMAD.SHL.U32 R70, R10, 0x80, RZ ;  /* 0x000000800a467824 */ /* 0x000fe200078e00ff */
[C---:B------:R-:W-:Y:S01]  /*70a0*/  SHF.L.U64.HI R76, R8.reuse, 0x7, R3 ;  /* 0x00000007084c7819 */ /* 0x040fe20000010203 */
[----:B------:R-:W-:Y:S01]  /*70b0*/  IMAD.SHL.U32 R74, R8, 0x80, RZ ;  /* 0x00000080084a7824 */ /* 0x000fe200078e00ff */
[----:B------:R-:W-:Y:S01]  /*70c0*/  VIMNMX R10, R0, 0x80, PT ;  /* 0x00000080000a7848 */ /* 0x000fe20003fe0100 */
[----:B------:R-:W-:Y:S06]  /*70d0*/  @!P0 BRA `(.L_x_10066) ;  /* 0x0000001400548947 */ /* 0x000fec0003800000 */
[----:B------:R0:W5:Y:S01]  /*70e0*/  LDL R68, [R1+0x21c] ;  /* 0x00021c0001447983 */ /* 0x0001620000100800 */
[----:B------:R-:W1:Y:S01]  /*70f0*/  LDC R0, c[0x0][0x428] ;  /* 0x00010a00ff007b82 */ /* 0x000e620000000800 */
[----:B------:R-:W-:Y:S01]  /*7100*/  IMAD R3, R15, 0x80, R153 ;  /* 0x000000800f037824 */ /* 0x000fe200078e0299 */
[-C--:B------:R-:W-:Y:S01]  /*7110*/  ISETP.GE.AND P1, PT, R153, R10.reuse, PT ;  /* 0x0000000a9900720c */ /* 0x080fe20003f26270 */
[----:B------:R-:W-:Y:S01]  /*7120*/  BSSY B1, `(.L_x_10067) ;  /* 0x000002b000017945 */ /* 0x000fe20003800000 */
[----:B------:R-:W-:Y:S01]  /*7130*/  ISETP.GE.AND P0, PT, R156, R10, PT ;  /* 0x0000000a9c00720c */ /* 0x000fe20003f06270 */
[----:B------:R-:W-:Y:S01]  /*7140*/  IMAD R3, R214, 0x40, R3 ;  /* 0x00000040d6037824 */ /* 0x000fe200078e0203 */
[----:B------:R-:W-:Y:S01]  /*7150*/  CS2R R20, SRZ ;  /* 0x0000000000147805 */ /* 0x000fe2000001ff00 */
        /* <DEDUP_REMOVED lines=10> */
[----:B-1----:R-:W-:-:S13]  /*7200*/  ISETP.NE.AND P2, PT, R0, 0x1, PT ;  /* 0x000000010000780c */ /* 0x002fda0003f45270 */
[----:B------:R-:W1:Y:S08]  /*7210*/  @P2 LDC R0, c[0x0][0x42c] ;  /* 0x00010b00ff002b82 */ /* 0x000e700000000800 */
[----:B------:R-:W2:Y:S01]  /*7220*/  @P2 LDC R9, c[0x0][0x430] ;  /* 0x00010c00ff092b82 */ /* 0x000ea20000000800 */
[----:B-1----:R-:W-:-:S05]  /*7230*/  @P2 IMAD.HI.U32 R0, R3, R0, RZ ;  /* 0x0000000003002227 */ /* 0x002fca00078e00ff */
[----:B--2---:R-:W-:Y:S02]  /*7240*/  @P2 SHF.R.U32.HI R3, RZ, R9, R0 ;  /* 0x00000009ff032219 */ /* 0x004fe40000011600 */
[----:B------:R-:W-:Y:S02]  /*7250*/  CS2R R8, SRZ ;  /* 0x0000000000087805 */ /* 0x000fe4000001ff00 */
[----:B------:R-:W-:Y:S01]  /*7260*/  SHF.R.S32.HI R69, RZ, 0x1f, R3 ;  /* 0x0000001fff457819 */ /* 0x000fe20000011403 */
[----:B0-----:R-:W-:Y:S06]  /*7270*/  @P1 BRA `(.L_x_10068) ;  /* 0x0000000000541947 */ /* 0x001fec0003800000 */
[----:B------:R-:W-:Y:S01]  /*7280*/  IADD3 R15, P3, R74, R77, RZ ;  /* 0x0000004d4a0f7210 */ /* 0x000fe20007f7e0ff */
[----:B------:R-:W-:Y:S01]  /*7290*/  ULDC UR4, c[0x0][0x3d4] ;  /* 0x0000f50000047ab9 */ /* 0x000fe20000000800 */
[----:B------:R-:W-:Y:S01]  /*72a0*/  IADD3 R0, P4, R70, R81, RZ ;  /* 0x0000005146007210 */ /* 0x000fe20007f9e0ff */
[----:B------:R-:W-:Y:S01]  /*72b0*/  ULDC.64 UR6, c[0x0][0x3c8] ;  /* 0x0000f20000067ab9 */ /* 0x000fe20000000a00 */
[----:B------:R-:W-:Y:S01]  /*72c0*/  ULDC.64 UR8, c[0x0][0x3e0] ;  /* 0x0000f80000087ab9 */ /* 0x000fe20000000a00 */
[----:B------:R-:W-:Y:S01]  /*72d0*/  ISETP.GE.AND P2, PT, R154, UR4, PT ;  /* 0x000000049a007c0c */ /* 0x000fe2000bf46270 */
[----:B------:R-:W-:Y:S01]  /*72e0*/  IMAD.X R40, R76, 0x1, R79, P3 ;  /* 0x000000014c287824 */ /* 0x000fe200018e064f */
[----:B------:R-:W-:Y:S01]  /*72f0*/  ISETP.GE.AND P1, PT, R158, UR4, PT ;  /* 0x000000049e007c0c */ /* 0x000fe2000bf26270 */
[----:B------:R-:W-:Y:S01]  /*7300*/  IMAD.X R41, R71, 0x1, R78, P4 ;  /* 0x0000000147297824 */ /* 0x000fe200020e064e */
[----:B------:R-:W-:Y:S02]  /*7310*/  LEA R14, P3, R15, UR6, 0x1 ;  /* 0x000000060f0e7c11 */ /* 0x000fe4000f8608ff */
[----:B------:R-:W-:-:S02]  /*7320*/  CS2R R44, SRZ ;  /* 0x00000000002c7805 */ /* 0x000fc4000001ff00 */
[C---:B------:R-:W-:Y:S02]  /*7330*/  LEA R66, P4, R0.reuse, UR8, 0x1 ;  /* 0x0000000800427c11 */ /* 0x040fe4000f8808ff */
[----:B------:R-:W-:Y:S02]  /*7340*/  CS2R R46, SRZ ;  /* 0x00000000002e7805 */ /* 0x000fe4000001ff00 */
[----:B------:R-:W-:Y:S02]  /*7350*/  LEA.HI.X R15, R15, UR7, R40, 0x1, P3 ;  /* 0x000000070f0f7c11 */ /* 0x000fe400098f0c28 */
[----:B------:R-:W-:Y:S02]  /*7360*/  CS2R R42, SRZ ;  /* 0x00000000002a7805 */ /* 0x000fe4000001ff00 */
[----:B------:R-:W-:Y:S02]  /*7370*/  LEA.HI.X R67, R0, UR9, R41, 0x1, P4 ;  /* 0x0000000900437c11 */ /* 0x000fe4000a0f0c29 */
[----:B------:R-:W-:Y:S01]  /*7380*/  CS2R R40, SRZ ;  /* 0x0000000000287805 */ /* 0x000fe2000001ff00 */
[----:B------:R0:W5:Y:S05]  /*7390*/  @!P2 LDG.E.64 R44, desc[UR56][R14.64] ;  /* 0x000000380e2ca981 */ /* 0x00016a000c1e1b00 */
[----:B------:R0:W5:Y:S04]  /*73a0*/  @!P1 LDG.E.64 R40, desc[UR56][R14.64+0x20] ;  /* 0x000020380e289981 */ /* 0x000168000c1e1b00 */
[----:B------:R0:W5:Y:S04]  /*73b0*/  @!P2 LDG.E.64 R46, desc[UR56][R66.64] ;  /* 0x00000038422ea981 */ /* 0x000168000c1e1b00 */
[----:B------:R0:W5:Y:S02]  /*73c0*/  @!P1 LDG.E.64 R42, desc[UR56][R66.64+0x20] ;  /* 0x00002038422a9981 */ /* 0x000164000c1e1b00 */
.L_x_10068:
[----:B------:R-:W-:Y:S05]  /*73d0*/  BSYNC B1 ;  /* 0x0000000000017941 */ /* 0x000fea0003800000 */
.L_x_10067:
[----:B------:R-:W-:Y:S04]  /*73e0*/  BSSY B1, `(.L_x_10069) ;  /* 0x0000017000017945 */ /* 0x000fe80003800000 */
[----:B------:R-:W-:Y:S05]  /*73f0*/  @P0 BRA `(.L_x_10070) ;  /* 0x0000000000540947 */ /* 0x000fea0003800000 */
[----:B------:R-:W-:Y:S01]  /*7400*/  IADD3 R0, P2, P3, R81, R84, R70 ;  /* 0x0000005451007210 */ /* 0x000fe20007b5e046 */
[----:B------:R-:W-:Y:S01]  /*7410*/  ULDC UR4, c[0x0][0x3d4] ;  /* 0x0000f50000047ab9 */ /* 0x000fe20000000800 */
[----:B------:R-:W-:Y:S01]  /*7420*/  IADD3 R8, P0, P1, R77, R82, R74 ;  /* 0x000000524d087210 */ /* 0x000fe2000791e04a */
[----:B------:R-:W-:Y:S01]  /*7430*/  ULDC.64 UR6, c[0x0][0x3c8] ;  /* 0x0000f20000067ab9 */ /* 0x000fe20000000a00 */
[----:B------:R-:W-:Y:S01]  /*7440*/  IADD3.X R9, R78, R83, R71, P2, P3 ;  /* 0x000000534e097210 */ /* 0x000fe200017e6447 */
[----:B------:R-:W-:Y:S01]  /*7450*/  ULDC.64 UR8, c[0x0][0x3e0] ;  /* 0x0000f80000087ab9 */ /* 0x000fe20000000a00 */
[----:B------:R-:W-:Y:S02]  /*7460*/  ISETP.GE.AND P2, PT, R154, UR4, PT ;  /* 0x000000049a007c0c */ /* 0x000fe4000bf46270 */
[----:B------:R-:W-:Y:S02]  /*7470*/  CS2R R36, SRZ ;  /* 0x0000000000247805 */ /* 0x000fe4000001ff00 */
[----:B------:R-:W-:-:S02]  /*7480*/  ISETP.GE.AND P3, PT, R158, UR4, PT ;  /* 0x000000049e007c0c */ /* 0x000fc4000bf66270 */
[----:B------:R-:W-:Y:S02]  /*7490*/  CS2R R20, SRZ ;  /* 0x0000000000147805 */ /* 0x000fe4000001ff00 */
[----:B0-----:R-:W-:Y:S02]  /*74a0*/  IADD3.X R15, R79, R80, R76, P0, P1 ;  /* 0x000000504f0f7210 */ /* 0x001fe400007e244c */
[----:B------:R-:W-:Y:S02]  /*74b0*/  CS2R R38, SRZ ;  /* 0x0000000000267805 */ /* 0x000fe4000001ff00 */
[----:B------:R-:W-:Y:S02]  /*74c0*/  LEA R14, P0, R8, UR6, 0x1 ;  /* 0x00000006080e7c11 */ /* 0x000fe4000f8008ff */
[----:B------:R-:W-:Y:S02]  /*74d0*/  LEA R66, P1, R0, UR8, 0x1 ;  /* 0x0000000800427c11 */ /* 0x000fe4000f8208ff */
[----:B------:R-:W-:-:S02]  /*74e0*/  LEA.HI.X R15, R8, UR7, R15, 0x1, P0 ;  /* 0x00000007080f7c11 */ /* 0x000fc400080f0c0f */
[----:B------:R-:W-:Y:S02]  /*74f0*/  LEA.HI.X R67, R0, UR9, R9, 0x1, P1 ;  /* 0x0000000900437c11 */ /* 0x000fe400088f0c09 */
[----:B------:R-:W-:Y:S01]  /*7500*/  CS2R R8, SRZ ;  /* 0x0000000000087805 */ /* 0x000fe2000001ff00 */
[----:B------:R1:W5:Y:S04]  /*7510*/  @!P2 LDG.E.64 R36, desc[UR56][R14.64] ;  /* 0x000000380e24a981 */ /* 0x000368000c1e1b00 */
[----:B------:R1:W5:Y:S04]  /*7520*/  @!P3 LDG.E.64 R20, desc[UR56][R14.64+0x20] ;  /* 0x000020380e14b981 */ /* 0x000368000c1e1b00 */
[----:B------:R1:W5:Y:S04]  /*7530*/  @!P2 LDG.E.64 R38, desc[UR56][R66.64] ;  /* 0x000000384226a981 */ /* 0x000368000c1e1b00 */
[----:B------:R1:W5:Y:S02]  /*7540*/  @!P3 LDG.E.64 R8, desc[UR56][R66.64+0x20] ;  /* 0x000020384208b981 */ /* 0x000364000c1e1b00 */
.L_x_10070:
[----:B------:R-:W-:Y:S05]  /*7550*/  BSYNC B1 ;  /* 0x0000000000017941 */ /* 0x000fea0003800000 */
.L_x_10069:
[----:B------:R-:W-:Y:S01]  /*7560*/  IMAD.WIDE.U32 R10, R3, R6, R10 ;  /* 0x00000006030a7225 */ /* 0x000fe200078e000a */
[----:B-----5:R-:W-:Y:S01]  /*7570*/  LEA.HI R0, R68, R68, RZ, 0x1 ;  /* 0x0000004444007211 */ /* 0x020fe200078f08ff */
[----:B------:R-:W-:Y:S01]  /*7580*/  ULDC.64 UR4, c[0x0][0x3c8] ;  /* 0x0000f20000047ab9 */ /* 0x000fe20000000a00 */
[----:B------:R-:W-:Y:S01]  /*7590*/  ULDC.64 UR6, c[0x0][0x3e0] ;  /* 0x0000f80000067ab9 */ /* 0x000fe20000000a00 */
[C---:B------:R-:W-:Y:S01]  /*75a0*/  IMAD R6, R69.reuse, R6, RZ ;  /* 0x0000000645067224 */ /* 0x040fe200078e02ff */
[----:B01----:R-:W-:Y:S01]  /*75b0*/  LOP3.LUT R15, R0, 0xfffffffe, RZ, 0xc0, !PT ;  /* 0xfffffffe000f7812 */ /* 0x003fe200078ec0ff */
[-C--:B------:R-:W-:Y:S02]  /*75c0*/  IMAD R14, R69, R4.reuse, RZ ;  /* 0x00000004450e7224 */ /* 0x080fe400078e02ff */
[----:B------:R-:W-:Y:S01]  /*75d0*/  IMAD.WIDE.U32 R12, R3, R4, R12 ;  /* 0x00000004030c7225 */ /* 0x000fe200078e000c */
[----:B------:R-:W-:Y:S01]  /*75e0*/  LEA R4, P0, R10, UR4, 0x1 ;  /* 0x000000040a047c11 */ /* 0x000fe2000f8008ff */
[----:B------:R-:W-:-:S02]  /*75f0*/  UMOV UR4, 0xffffffff ;  /* 0xffffffff00047882 */ /* 0x000fc40000000000 */
[C---:B------:R-:W-:Y:S01]  /*7600*/  IMAD R7, R3.reuse, R7, R6 ;  /* 0x0000000703077224 */ /* 0x040fe200078e0206 */
[----:B------:R-:W-:Y:S01]  /*7610*/  LEA R0, P1, R12, UR6, 0x1 ;  /* 0x000000060c007c11 */ /* 0x000fe2000f8208ff */
[----:B------:R-:W-:Y:S02]  /*7620*/  IMAD R3, R3, R5, R14 ;  /* 0x0000000503037224 */ /* 0x000fe400078e020e */
[----:B------:R-:W-:Y:S02]  /*7630*/  IMAD.IADD R5, R11, 0x1, R7 ;  /* 0x000000010b057824 */ /* 0x000fe400078e0207 */
[----:B------:R-:W-:Y:S02]  /*7640*/  IMAD.IADD R3, R13, 0x1, R3 ;  /* 0x000000010d037824 */ /* 0x000fe400078e0203 */
[----:B------:R-:W-:Y:S01]  /*7650*/  IMAD.IADD R15, R68, 0x1, -R15 ;  /* 0x00000001440f7824 */ /* 0x000fe200078e0a0f */
[----:B------:R-:W-:Y:S02]  /*7660*/  LEA.HI.X R5, R10, UR5, R5, 0x1, P0 ;  /* 0x000000050a057c11 */ /* 0x000fe400080f0c05 */
[----:B------:R-:W-:-:S02]  /*7670*/  LEA.HI.X R3, R12, UR7, R3, 0x1, P1 ;  /* 0x000000070c037c11 */ /* 0x000fc400088f0c03 */
[----:B------:R-:W-:Y:S01]  /*7680*/  SHF.L.U32 R6, R15, 0x1f, RZ ;  /* 0x0000001f0f067819 */ /* 0x000fe200000006ff */
[----:B------:R-:W-:Y:S06]  /*7690*/  BRA.DIV UR4, `(.L_x_10071) ;  /* 0x000002be04607947 */ /* 0x000fec000b800000 */
.L_x_10329:
[----:B------:R-:W-:-:S03]  /*76a0*/  UMOV UR4, 0xffffffff ;  /* 0xffffffff00047882 */ /* 0x000fc60000000000 */
[----:B------:R-:W-:Y:S05]  /*76b0*/  BRA.DIV UR4, `(.L_x_10072) ;  /* 0x000002be04807947 */ /* 0x000fea000b800000 */
.L_x_10332:
[----:B------:R-:W-:-:S03]  /*76c0*/  UMOV UR4, 0xffffffff ;  /* 0xffffffff00047882 */ /* 0x000fc60000000000 */
[----:B------:R-:W-:Y:S05]  /*76d0*/  BRA.DIV UR4, `(.L_x_10073) ;  /* 0x000002be04a07947 */ /* 0x000fea000b800000 */
.L_x_10335:
[----:B------:R-:W-:-:S03]  /*76e0*/  UMOV UR4, 0xffffffff ;  /* 0xffffffff00047882 */ /* 0x000fc60000000000 */
[----:B------:R-:W-:Y:S05]  /*76f0*/  BRA.DIV UR4, `(.L_x_10074) ;  /* 0x000002be04c07947 */ /* 0x000fea000b800000 */
.L_x_10338:
[----:B------:R-:W-:-:S03]  /*7700*/  UMOV UR4, 0xffffffff ;  /* 0xffffffff00047882 */ /* 0x000fc60000000000 */
[----:B------:R-:W-:Y:S05]  /*7710*/  BRA.DIV UR4, `(.L_x_10075) ;  /* 0x000002be04e07947 */ /* 0x000fea000b800000 */
.L_x_10341:
[----:B------:R-:W-:-:S03]  /*7720*/  UMOV UR4, 0xffffffff ;  /* 0xffffffff00047882 */ /* 0x000fc60000000000 */
[----:B------:R-:W-:Y:S05]  /*7730*/  BRA.DIV UR4, `(.L_x_10076) ;  /* 0x000002c204007947 */ /* 0x000fea000b800000 */
.L_x_10344:
[----:B------:R-:W-:-:S03]  /*7740*/  UMOV UR4, 0xffffffff ;  /* 0xffffffff00047882 */ /* 0x000fc60000000000 */
[----:B------:R-:W-:Y:S05]  /*7750*/  BRA.DIV UR4, `(.L_x_10077) ;  /* 0x000002c204207947 */ /* 0x000fea000b800000 */
.L_x_10347:
[----:B------:R-:W-:-:S03]  /*7760*/  UMOV UR4, 0xffffffff ;  /* 0xffffffff00047882 */ /* 0x000fc60000000000 */
[----:B------:R-:W-:Y:S05]  /*7770*/  BRA.DIV UR4, `(.L_x_10078) ;  /* 0x000002c204407947 */ /* 0x000fea000b800000 */
.L_x_10350:
[----:B------:R-:W0:Y:S01]  /*7780*/  SYNCS.PHASECHK.TRANS64.TRYWAIT P0, [R145+URZ+0x32400], R6 ;  /* 0x03240006910075a7 */ /* 0x000e22000800017f */
[----:B------:R-:W-:Y:S04]  /*7790*/  BSSY B1, `(.L_x_10079) ;  /* 0x0000002000017945 */ /* 0x000fe80003800000 */
[----:B0-----:R-:W-:Y:S05]  /*77a0*/  @!P0 BRA `(.L_x_10080) ;  /* 0x000002c0005c8947 */ /* 0x001fea0003800000 */
.L_x_10351:
[----:B------:R-:W-:Y:S05]  /*77b0*/  BSYNC B1 ;  /* 0x0000000000017941 */ /* 0x000fea0003800000 */
.L_x_10079:
[----:B------:R-:W2:Y:S01]  /*77c0*/  LDL R5, [R1+0x70] ;  /* 0x0000700001057983 */ /* 0x000ea20000100800 */
[C---:B------:R-:W-:Y:S01]  /*77d0*/  IMAD.SHL.U32 R0, R183.reuse, 0x40, RZ ;  /* 0x00000040b7007824 */ /* 0x040fe200078e00ff */
[----:B------:R-:W-:Y:S01]  /*77e0*/  LOP3.LUT P0, RZ, R183, 0x4, RZ, 0xc0, !PT ;  /* 0x00000004b7ff7812 */ /* 0x000fe2000780c0ff */
[----:B------:R-:W-:Y:S01]  /*77f0*/  IMAD.MOV.U32 R4, RZ, RZ, R40 ;  /* 0x000000ffff047224 */ /* 0x000fe200078e0028 */
[----:B------:R-:W-:Y:S01]  /*7800*/  BSSY B1, `(.L_x_10081) ;  /* 0x0000084000017945 */ /* 0x000fe20003800000 */
[----:B0-----:R-:W-:Y:S01]  /*7810*/  IMAD.MOV.U32 R6, RZ, RZ, R45 ;  /* 0x000000ffff067224 */ /* 0x001fe200078e002d */
[----:B------:R-:W-:Y:S01]  /*7820*/  LOP3.LUT R3, R0, 0x1c0, RZ, 0xc0, !PT ;  /* 0x000001c000037812 */ /* 0x000fe200078ec0ff */
[----:B------:R-:W-:-:S03]  /*7830*/  IMAD.MOV.U32 R7, RZ, RZ, R42 ;  /* 0x000000ffff077224 */ /* 0x000fc600078e002a */
[----:B------:R-:W-:Y:S02]  /*7840*/  LOP3.LUT R0, R3, 0x18, R22, 0xf8, !PT ;  /* 0x0000001803007812 */ /* 0x000fe400078ef816 */
[----:B------:R-:W-:Y:S02]  /*7850*/  SHF.R.U32.HI R3, RZ, 0x3, R3 ;  /* 0x00000003ff037819 */ /* 0x000fe40000011603 */
[----:B------:R-:W-:Y:S01]  /*7860*/  PRMT R76, R6, 0x5410, R7 ;  /* 0x00005410064c7816 */ /* 0x000fe20000000007 */
[----:B------:R-:W-:Y:S01]  /*7870*/  IMAD.MOV.U32 R7, RZ, RZ, R47 ;  /* 0x000000ffff077224 */ /* 0x000fe200078e002f */
[----:B------:R-:W-:Y:S01]  /*7880*/  LOP3.LUT R3, R0, R3, RZ, 0x3c, !PT ;  /* 0x0000000300037212 */ /* 0x000fe200078e3cff */
[----:B------:R-:W-:-:S04]  /*7890*/  IMAD.MOV.U32 R6, RZ, RZ, R46 ;  /* 0x000000ffff067224 */ /* 0x000fc800078e002e */
[----:B------:R-:W-:Y:S02]  /*78a0*/  IMAD R0, R168, 0x200, R3 ;  /* 0x00000200a8007824 */ /* 0x000fe400078e0203 */
[----:B------:R-:W-:Y:S02]  /*78b0*/  IMAD.MOV.U32 R3, RZ, RZ, R41 ;  /* 0x000000ffff037224 */ /* 0x000fe400078e0029 */
[----:B------:R-:W-:Y:S01]  /*78c0*/  IMAD R145, R0, 0x2, R145 ;  /* 0x0000000200917824 */ /* 0x000fe200078e0291 */
[----:B------:R-:W-:Y:S01]  /*78d0*/  PRMT R0, R4, 0x7610, R0 ;  /* 0x0000761004007816 */ /* 0x000fe20000000000 */
[----:B------:R-:W-:Y:S01]  /*78e0*/  IMAD.MOV.U32 R4, RZ, RZ, R44 ;  /* 0x000000ffff047224 */ /* 0x000fe200078e002c */
[----:B------:R-:W-:Y:S01]  /*78f0*/  PRMT R11, R11, 0x5410, R3 ;  /* 0x000054100b0b7816 */ /* 0x000fe20000000003 */
[C---:B------:R-:W-:Y:S02]  /*7900*/  VIADD R10, R145.reuse, 0x18400 ;  /* 0x00018400910a7836 */ /* 0x040fe40000000000 */
[----:B------:R-:W-:Y:S01]  /*7910*/  VIADD R3, R145, 0x18440 ;  /* 0x0001844091037836 */ /* 0x000fe20000000000 */
[----:B------:R-:W-:Y:S01]  /*7920*/  PRMT R12, R4, 0x7610, R12 ;  /* 0x00007610040c7816 */ /* 0x000fe2000000000c */
[----:B------:R-:W-:-:S02]  /*7930*/  IMAD.MOV.U32 R4, RZ, RZ, R43 ;  /* 0x000000ffff047224 */ /* 0x000fc400078e002b */
[----:B------:R-:W-:Y:S01]  /*7940*/  @P0 VIADD R3, R10, 0xffffffc0 ;  /* 0xffffffc00a030836 */ /* 0x000fe20000000000 */
        /* <DEDUP_REMOVED lines=8> */
[----:B------:R-:W-:-:S05]  /*79d0*/  IMAD.MOV.U32 R4, RZ, RZ, R37 ;  /* 0x000000ffff047224 */ /* 0x000fca00078e0025 */
[----:B------:R-:W-:Y:S01]  /*79e0*/  PRMT R78, R7, 0x5410, R4 ;  /* 0x00005410074e7816 */ /* 0x000fe20000000004 */
[----:B------:R-:W-:Y:S02]  /*79f0*/  IMAD.MOV.U32 R4, RZ, RZ, R8 ;  /* 0x000000ffff047224 */ /* 0x000fe400078e0008 */
[----:B------:R-:W-:-:S03]  /*7a00*/  IMAD.MOV.U32 R7, RZ, RZ, R39 ;  /* 0x000000ffff077224 */ /* 0x000fc600078e0027 */
[----:B------:R-:W-:Y:S02]  /*7a10*/  PRMT R11, R4, 0x7610, R11 ;  /* 0x00007610040b7816 */ /* 0x000fe4000000000b */
[----:B------:R-:W-:Y:S01]  /*7a20*/  PRMT R79, R6, 0x5410, R7 ;  /* 0x00005410064f7816 */ /* 0x000fe20000000007 */
[----:B--2---:R-:W-:-:S05]  /*7a30*/  IMAD R5, R5, -0x80, R160 ;  /* 0xffffff8005057824 */ /* 0x004fca00078e02a0 */
[----:B------:R-:W-:Y:S01]  /*7a40*/  VIMNMX R74, R5, 0x80, PT ;  /* 0x00000080054a7848 */ /* 0x000fe20003fe0100 */
[----:B------:R-:W-:-:S03]  /*7a50*/  IMAD.MOV.U32 R5, RZ, RZ, R9 ;  /* 0x000000ffff057224 */ /* 0x000fc600078e0009 */
[----:B------:R-:W-:Y:S02]  /*7a60*/  ISETP.GE.AND P0, PT, R153, R74, PT ;  /* 0x0000004a9900720c */ /* 0x000fe40003f06270 */
[----:B------:R-:W-:-:S11]  /*7a70*/  PRMT R10, R5, 0x7610, R10 ;  /* 0x00007610050a7816 */ /* 0x000fd6000000000a */
[----:B------:R-:W-:Y:S05]  /*7a80*/  @P0 BRA `(.L_x_10082) ;  /* 0x00000004006c0947 */ /* 0x000fea0003800000 */
[----:B------:R-:W0:Y:S01]  /*7a90*/  LDC R5, c[0x0][0x3d4] ;  /* 0x0000f500ff057b82 */ /* 0x000e220000000800 */
[----:B------:R-:W-:Y:S01]  /*7aa0*/  BSSY B2, `(.L_x_10083) ;  /* 0x000002e000027945 */ /* 0x000fe20003800000 */
[-C--:B0-----:R-:W-:Y:S02]  /*7ab0*/  ISETP.GE.AND P0, PT, R154, R5.reuse, PT ;  /* 0x000000059a00720c */ /* 0x081fe40003f06270 */
[----:B------:R-:W-:-:S11]  /*7ac0*/  ISETP.GE.AND P1, PT, R158, R5, PT ;  /* 0x000000059e00720c */ /* 0x000fd60003f26270 */
[----:B------:R-:W-:Y:S05]  /*7ad0*/  @P0 BRA `(.L_x_10084) ;  /* 0x0000000000a80947 */ /* 0x000fea0003800000 */
[----:B------:R-:W0:Y:S01]  /*7ae0*/  LDS.128 R4, [R145+0x18400] ;  /* 0x0184000091047984 */ /* 0x000e220000000c00 */
[--C-:B------:R-:W-:Y:S01]  /*7af0*/  SHF.R.U64 R71, R44, 0x10, R45.reuse ;  /* 0x000000102c477819 */ /* 0x100fe2000000122d */
[--C-:B------:R-:W-:Y:S01]  /*7b00*/  HADD2.F32 R44, -RZ, R12.reuse.H0_H0 ;  /* 0x2000000cff2c7230 */ /* 0x100fe20000004100 */
[----:B------:R-:W-:Y:S02]  /*7b10*/  SHF.R.U32.HI R45, RZ, 0x10, R45 ;  /* 0x00000010ff2d7819 */ /* 0x000fe4000001162d */
[--C-:B------:R-:W-:Y:S01]  /*7b20*/  SHF.R.U64 R69, R46, 0x10, R47.reuse ;  /* 0x000000102e457819 */ /* 0x100fe2000000122f */
[----:B------:R-:W-:Y:S01]  /*7b30*/  HADD2.F32 R46, -RZ, R12.H1_H1 ;  /* 0x3000000cff2e7230 */ /* 0x000fe20000004100 */
[----:B------:R-:W-:Y:S01]  /*7b40*/  SHF.R.U32.HI R47, RZ, 0x10, R47 ;  /* 0x00000010ff2f7819 */ /* 0x000fe2000001162f */
[----:B------:R-:W-:-:S04]  /*7b50*/  HADD2.F32 R45, -RZ, R45.H0_H0 ;  /* 0x2000002dff2d7230 */ /* 0x000fc80000004100 */
        /* <DEDUP_REMOVED lines=34> */
.L_x_10084:
[----:B------:R-:W-:Y:S05]  /*7d80*/  BSYNC B2 ;  /* 0x0000000000027941 */ /* 0x000fea0003800000 */
.L_x_10083:
[----:B------:R-:W-:Y:S05]  /*7d90*/  @P1 BRA `(.L_x_10082) ;  /* 0x0000000000a81947 */ /* 0x000fea0003800000 */
[----:B0-----:R-:W0:Y:S01]  /*7da0*/  LDS.128 R4, [R3] ;  /* 0x0000000003047984 */ /* 0x001e220000000c00 */
[--C-:B------:R-:W-:Y:S01]  /*7db0*/  SHF.R.U64 R67, R40, 0x10, R41.reuse ;  /* 0x0000001028437819 */ /* 0x100fe20000001229 */
[----:B------:R-:W-:Y:S01]  /*7dc0*/  HADD2.F32 R40, -RZ, R0.H0_H0 ;  /* 0x20000000ff287230 */ /* 0x000fe20000004100 */
        /* <DEDUP_REMOVED lines=39> */
.L_x_10082:
[----:B------:R-:W-:Y:S05]  /*8040*/  BSYNC B1 ;  /* 0x0000000000017941 */ /* 0x000fea0003800000 */
.L_x_10081:
[----:B------:R-:W-:-:S13]  /*8050*/  ISETP.GE.AND P0, PT, R156, R74, PT ;  /* 0x0000004a9c00720c */ /* 0x000fda0003f06270 */
[----:B------:R-:W-:Y:S05]  /*8060*/  @P0 BRA `(.L_x_10085) ;  /* 0x0000001800400947 */ /* 0x000fea0003800000 */
[----:B01----:R-:W0:Y:S01]  /*8070*/  LDC R5, c[0x0][0x3d4] ;  /* 0x0000f500ff057b82 */ /* 0x003e220000000800 */
[----:B------:R-:W-:Y:S01]  /*8080*/  BSSY B1, `(.L_x_10086) ;  /* 0x000002e000017945 */ /* 0x000fe20003800000 */
[-C--:B0-----:R-:W-:Y:S02]  /*8090*/  ISETP.GE.AND P0, PT, R154, R5.reuse, PT ;  /* 0x000000059a00720c */ /* 0x081fe40003f06270 */
[----:B------:R-:W-:-:S11]  /*80a0*/  ISETP.GE.AND P1, PT, R158, R5, PT ;  /* 0x000000059e00720c */ /* 0x000fd60003f26270 */
[----:B------:R-:W-:Y:S05]  /*80b0*/  @P0 BRA `(.L_x_10087) ;  /* 0x0000000000a80947 */ /* 0x000fea0003800000 */
[----:B------:R-:W0:Y:S01]  /*80c0*/  LDS.128 R4, [R145+0x1a400] ;  /* 0x01a4000091047984 */ /* 0x000e220000000c00 */
[--C-:B------:R-:W-:Y:S01]  /*80d0*/  SHF.R.U64 R45, R36, 0x10, R37.reuse ;  /* 0x00000010242d7819 */ /* 0x100fe20000001225 */
[----:B------:R-:W-:Y:S01]  /*80e0*/  HADD2.F32 R36, -RZ, R78.H0_H0 ;  /* 0x2000004eff247230 */ /* 0x000fe20000004100 */
[----:B------:R-:W-:Y:S02]  /*80f0*/  SHF.R.U32.HI R37, RZ, 0x10, R37 ;  /* 0x00000010ff257819 */ /* 0x000fe40000011625 */
[--C-:B------:R-:W-:Y:S01]  /*8100*/  SHF.R.U64 R43, R38, 0x10, R39.reuse ;  /* 0x00000010262b7819 */ /* 0x100fe20000001227 */
[----:B------:R-:W-:Y:S01]  /*8110*/  HADD2.F32 R38, -RZ, R79.H0_H0 ;  /* 0x2000004fff267230 */ /* 0x000fe20000004100 */
        /* <DEDUP_REMOVED lines=36> */
.L_x_10087:
[----:B------:R-:W-:Y:S05]  /*8360*/  BSYNC B1 ;  /* 0x0000000000017941 */ /* 0x000fea0003800000 */
.L_x_10086:
[----:B------:R-:W-:Y:S05]  /*8370*/  @P1 BRA `(.L_x_10085) ;  /* 0x00000014007c1947 */ /* 0x000fea0003800000 */
[----:B0-----:R-:W0:Y:S01]  /*8380*/  LDS.128 R4, [R3+0x2000] ;  /* 0x0020000003047984 */ /* 0x001e220000000c00 */
[----:B------:R-:W-:Y:S01]  /*8390*/  SHF.R.U64 R38, R20, 0x10, R21 ;  /* 0x0000001014267819 */ /* 0x000fe20000001215 */
[----:B------:R-:W-:Y:S01]  /*83a0*/  HADD2.F32 R15, -RZ, R11.H0_H0 ;  /* 0x2000000bff0f7230 */ /* 0x000fe20000004100 */
[----:B------:R-:W-:Y:S01]  /*83b0*/  SHF.R.U32.HI R20, RZ, 0x10, R9 ;  /* 0x00000010ff147819 */ /* 0x000fe20000011609 */
[----:B------:R-:W-:Y:S01]  /*83c0*/  HADD2.F32 R13, -RZ, R10.H1_H1 ;  /* 0x3000000aff0d7230 */ /* 0x000fe20000004100 */
        /* <DEDUP_REMOVED lines=14> */
[----:B------:R-:W-:Y:S01]  /*84b0*/  FFMA.FTZ R21, R11, R20, R21 ;  /* 0x000000140b157223 */ /* 0x000fe20000010015 */
[-C--:B------:R-:W-:Y:S01]  /*84c0*/  FMUL.FTZ R14, R4, R13.reuse ;  /* 0x0000000d040e7220 */ /* 0x080fe20000410000 */
[----:B------:R-:W-:Y:S02]  /*84d0*/  HADD2.F32 R6, -RZ, R5.H0_H0 ;  /* 0x20000005ff067230 */ /* 0x000fe40000004100 */
[C---:B------:R-:W-:Y:S01]  /*84e0*/  FFMA.FTZ R12, R7.reuse, R13, -R12 ;  /* 0x0000000d070c7223 */ /* 0x040fe2000001080c */
[----:B------:R-:W-:Y:S02]  /*84f0*/  HADD2.F32 R11, -RZ, R10.H0_H0 ;  /* 0x2000000aff0b7230 */ /* 0x000fe40000004100 */
[----:B------:R-:W-:Y:S01]  /*8500*/  FFMA.FTZ R15, R7, R15, R14 ;  /* 0x0000000f070f7223 */ /* 0x000fe2000001000e */
[----:B------:R-:W-:-:S02]  /*8510*/  HADD2.F32 R4, -RZ, R0.H1_H1 ;  /* 0x30000000ff047230 */ /* 0x000fc40000004100 */
[----:B------:R-:W-:Y:S02]  /*8520*/  HADD2.F32 R5, -RZ, R5.H1_H1 ;  /* 0x30000005ff057230 */ /* 0x000fe40000004100 */
[CC--:B------:R-:W-:Y:S01]  /*8530*/  FMUL.FTZ R13, R9.reuse, R11.reuse ;  /* 0x0000000b090d7220 */ /* 0x0c0fe20000410000 */
[----:B------:R-:W-:Y:S02]  /*8540*/  HADD2.F32 R10, -RZ, R37.H0_H0 ;  /* 0x20000025ff0a7230 */ /* 0x000fe40000004100 */
[-C--:B------:R-:W-:Y:S01]  /*8550*/  FMUL.FTZ R14, R9, R4.reuse ;  /* 0x00000004090e7220 */ /* 0x080fe20000410000 */
[----:B------:R-:W-:Y:S02]  /*8560*/  HADD2.F32 R0, -RZ, R38.H0_H0 ;  /* 0x20000026ff007230 */ /* 0x000fe40000004100 */
[C---:B------:R-:W-:Y:S01]  /*8570*/  FFMA.FTZ R13, R8.reuse, R4, -R13 ;  /* 0x00000004080d7223 */ /* 0x040fe2000001080d */
[----:B------:R-:W-:Y:S01]  /*8580*/  F2FP.F16.F32.PACK_AB R4, R15, R12 ;  /* 0x0000000c0f04723e */ /* 0x000fe200000000ff */
[C---:B------:R-:W-:Y:S01]  /*8590*/  FMUL.FTZ R7, R5.reuse, R10 ;  /* 0x0000000a05077220 */ /* 0x040fe20000410000 */
[----:B------:R-:W-:Y:S01]  /*85a0*/  FFMA.FTZ R14, R8, R11, R14 ;  /* 0x0000000b080e7223 */ /* 0x000fe2000001000e */
[----:B------:R-:W-:-:S02]  /*85b0*/  FMUL.FTZ R9, R5, R0 ;  /* 0x0000000005097220 */ /* 0x000fc40000410000 */
[C---:B------:R-:W-:Y:S01]  /*85c0*/  FFMA.FTZ R5, R6.reuse, R0, -R7 ;  /* 0x0000000006057223 */ /* 0x040fe20000010807 */
[----:B------:R-:W-:Y:S01]  /*85d0*/  F2FP.F16.F32.PACK_AB R7, R21, R36 ;  /* 0x000000241507723e */ /* 0x000fe200000000ff */
[----:B------:R-:W-:Y:S01]  /*85e0*/  FFMA.FTZ R10, R6, R10, R9 ;  /* 0x0000000a060a7223 */ /* 0x000fe20000010009 */
[----:B------:R-:W-:-:S04]  /*85f0*/  F2FP.F16.F32.PACK_AB R6, R14, R13 ;  /* 0x0000000d0e06723e */ /* 0x000fc800000000ff */
[----:B------:R-:W-:-:S05]  /*8600*/  F2FP.F16.F32.PACK_AB R5, R10, R5 ;  /* 0x000000050a05723e */ /* 0x000fca00000000ff */
[----:B------:R2:W-:Y:S01]  /*8610*/  STS.128 [R3+0x2000], R4 ;  /* 0x0020000403007388 */ /* 0x0005e20000000c00 */
[----:B------:R-:W-:Y:S05]  /*8620*/  BRA `(.L_x_10085) ;  /* 0x0000001000d07947 */ /* 0x000fea0003800000 */
.L_x_10066:
[----:B------:R0:W5:Y:S01]  /*8630*/  LDL R20, [R1+0x21c] ;  /* 0x00021c0001147983 */ /* 0x0001620000100800 */
[----:B------:R-:W1:Y:S01]  /*8640*/  LDC R0, c[0x0][0x428] ;  /* 0x00010a00ff007b82 */ /* 0x000e620000000800 */
[----:B------:R-:W-:Y:S01]  /*8650*/  IMAD R3, R15, 0x80, R153 ;  /* 0x000000800f037824 */ /* 0x000fe200078e0299 */
[----:B------:R-:W-:Y:S01]  /*8660*/  ULDC.64 UR4, c[0x0][0x3c8] ;  /* 0x0000f20000047ab9 */ /* 0x000fe20000000a00 */
[----:B------:R-:W-:Y:S01]  /*8670*/  IMAD.MOV.U32 R11, RZ, RZ, R41 ;  /* 0x000000ffff0b7224 */ /* 0x000fe200078e0029 */
[----:B------:R-:W-:Y:S01]  /*8680*/  ULDC.64 UR6, c[0x0][0x3e0] ;  /* 0x0000f80000067ab9 */ /* 0x000fe20000000a00 */
[----:B------:R-:W-:Y:S02]  /*8690*/  IMAD.MOV.U32 R12, RZ, RZ, R36 ;  /* 0x000000ffff0c7224 */ /* 0x000fe400078e0024 */
[----:B------:R-:W-:Y:S01]  /*86a0*/  IMAD.MOV.U32 R13, RZ, RZ, R43 ;  /* 0x000000ffff0d7224 */ /* 0x000fe200078e002b */
[----:B------:R-:W2:Y:S01]  /*86b0*/  LDC R21, c[0x0][0x3d4] ;  /* 0x0000f500ff157b82 */ /* 0x000ea20000000800 */
[----:B-1----:R-:W-:Y:S01]  /*86c0*/  ISETP.NE.AND P3, PT, R0, 0x1, PT ;  /* 0x000000010000780c */ /* 0x002fe20003f65270 */
[----:B------:R-:W-:Y:S01]  /*86d0*/  IMAD R0, R214, 0x40, R3 ;  /* 0x00000040d6007824 */ /* 0x000fe200078e0203 */
[----:B--2---:R-:W-:-:S04]  /*86e0*/  ISETP.GE.AND P0, PT, R22, R21, PT ;  /* 0x000000151600720c */ /* 0x004fc80003f06270 */
[----:B------:R-:W-:-:S07]  /*86f0*/  ISETP.GE.OR P1, PT, R156, R10, P0 ;  /* 0x0000000a9c00720c */ /* 0x000fce0000726670 */
[----:B------:R-:W1:Y:S01]  /*8700*/  @P3 LDC R9, c[0x0][0x42c] ;  /* 0x00010b00ff093b82 */ /* 0x000e620000000800 */
[----:B------:R-:W-:Y:S01]  /*8710*/  ISETP.GE.OR P2, PT, R153, R10, P0 ;  /* 0x0000000a9900720c */ /* 0x000fe20000746670 */
[----:B------:R-:W-:-:S06]  /*8720*/  IMAD.MOV.U32 R10, RZ, RZ, R38 ;  /* 0x000000ffff0a7224 */ /* 0x000fcc00078e0026 */
[----:B------:R-:W2:Y:S06]  /*8730*/  @P3 LDC R8, c[0x0][0x430] ;  /* 0x00010c00ff083b82 */ /* 0x000eac0000000800 */
[----:B------:R-:W-:Y:S02]  /*8740*/  @!P2 IADD3 R41, P5, R74, R47, RZ ;  /* 0x0000002f4a29a210 */ /* 0x000fe40007fbe0ff */
[----:B------:R-:W3:Y:S03]  /*8750*/  @!P1 LDC.64 R36, c[0x0][0x3e0] ;  /* 0x0000f800ff249b82 */ /* 0x000ee60000000a00 */
[----:B------:R-:W-:Y:S01]  /*8760*/  @!P2 IMAD.X R42, R76, 0x1, R67, P5 ;  /* 0x000000014c2aa824 */ /* 0x000fe200028e0643 */
[----:B------:R-:W-:Y:S01]  /*8770*/  @!P2 IADD3 R14, P5, R70, R69, RZ ;  /* 0x00000045460ea210 */ /* 0x000fe20007fbe0ff */
[----:B-1----:R-:W-:-:S04]  /*8780*/  @P3 IMAD.HI.U32 R9, R0, R9, RZ ;  /* 0x0000000900093227 */ /* 0x002fc800078e00ff */
[----:B------:R-:W-:Y:S01]  /*8790*/  @!P2 IMAD.X R15, R71, 0x1, R40, P5 ;  /* 0x00000001470fa824 */ /* 0x000fe200028e0628 */
[----:B--2---:R-:W-:Y:S02]  /*87a0*/  @P3 SHF.R.U32.HI R0, RZ, R8, R9 ;  /* 0x00000008ff003219 */ /* 0x004fe40000011609 */
[----:B------:R-:W1:Y:S01]  /*87b0*/  @!P1 LDC.64 R8, c[0x0][0x3c8] ;  /* 0x0000f200ff089b82 */ /* 0x000e620000000a00 */
[----:B------:R-:W-:Y:S02]  /*87c0*/  @!P1 IADD3 R45, P3, P4, R47, R82, R74 ;  /* 0x000000522f2d9210 */ /* 0x000fe40007c7e04a */
[----:B------:R-:W-:Y:S01]  /*87d0*/  SHF.R.S32.HI R3, RZ, 0x1f, R0 ;  /* 0x0000001fff037819 */ /* 0x000fe20000011400 */
[----:B------:R-:W-:Y:S01]  /*87e0*/  IMAD.WIDE.U32 R10, R0, R6, R10 ;  /* 0x00000006000a7225 */ /* 0x000fe200078e000a */
[----:B------:R-:W-:Y:S02]  /*87f0*/  @!P1 IADD3.X R66, R67, R80, R76, P3, P4 ;  /* 0x0000005043429210 */ /* 0x000fe40001fe844c */
[----:B------:R-:W-:Y:S01]  /*8800*/  @!P1 IADD3 R38, P3, P4, R69, R84, R70 ;  /* 0x0000005445269210 */ /* 0x000fe20007c7e046 */
[----:B------:R-:W-:-:S02]  /*8810*/  IMAD R43, R3, R6, RZ ;  /* 0x00000006032b7224 */ /* 0x000fc400078e02ff */
[-C--:B------:R-:W-:Y:S01]  /*8820*/  IMAD.WIDE.U32 R12, R0, R4.reuse, R12 ;  /* 0x00000004000c7225 */ /* 0x080fe200078e000c */
[----:B------:R-:W-:Y:S02]  /*8830*/  @!P1 IADD3.X R39, R40, R83, R71, P3, P4 ;  /* 0x0000005328279210 */ /* 0x000fe40001fe8447 */
[----:B------:R-:W-:Y:S01]  /*8840*/  LEA R6, P4, R10, UR4, 0x1 ;  /* 0x000000040a067c11 */ /* 0x000fe2000f8808ff */
[C---:B------:R-:W-:Y:S01]  /*8850*/  IMAD R43, R0.reuse, R7, R43 ;  /* 0x00000007002b7224 */ /* 0x040fe200078e022b */
[----:B------:R-:W-:Y:S01]  /*8860*/  @!P2 LEA R40, P3, R41, UR4, 0x1 ;  /* 0x000000042928ac11 */ /* 0x000fe2000f8608ff */
[----:B------:R-:W-:Y:S01]  /*8870*/  IMAD R7, R3, R4, RZ ;  /* 0x0000000403077224 */ /* 0x000fe200078e02ff */
[----:B------:R-:W-:Y:S01]  /*8880*/  UMOV UR4, 0xffffffff ;  /* 0xffffffff00047882 */ /* 0x000fe20000000000 */
[----:B------:R-:W-:Y:S01]  /*8890*/  IMAD.IADD R3, R11, 0x1, R43 ;  /* 0x000000010b037824 */ /* 0x000fe200078e022b */
[----:B------:R-:W-:Y:S01]  /*88a0*/  @!P2 LEA.HI.X R41, R41, UR5, R42, 0x1, P3 ;  /* 0x000000052929ac11 */ /* 0x000fe200098f0c2a */
[----:B------:R-:W-:Y:S01]  /*88b0*/  IMAD R7, R0, R5, R7 ;  /* 0x0000000500077224 */ /* 0x000fe200078e0207 */
[----:B------:R-:W-:-:S02]  /*88c0*/  @!P2 LEA R42, P3, R14, UR6, 0x1 ;  /* 0x000000060e2aac11 */ /* 0x000fc4000f8608ff */
[----:B------:R-:W-:Y:S01]  /*88d0*/  LEA.HI.X R4, R10, UR5, R3, 0x1, P4 ;  /* 0x000000050a047c11 */ /* 0x000fe2000a0f0c03 */
[----:B------:R-:W-:Y:S01]  /*88e0*/  IMAD.IADD R3, R13, 0x1, R7 ;  /* 0x000000010d037824 */ /* 0x000fe200078e0207 */
[----:B------:R-:W-:Y:S02]  /*88f0*/  LEA R0, P5, R12, UR6, 0x1 ;  /* 0x000000060c007c11 */ /* 0x000fe4000f8a08ff */
[----:B------:R-:W-:Y:S02]  /*8900*/  @!P2 LEA.HI.X R43, R14, UR7, R15, 0x1, P3 ;  /* 0x000000070e2bac11 */ /* 0x000fe400098f0c0f */
[----:B------:R-:W-:Y:S02]  /*8910*/  LEA.HI.X R3, R12, UR7, R3, 0x1, P5 ;  /* 0x000000070c037c11 */ /* 0x000fe4000a8f0c03 */
[----:B-1----:R-:W-:Y:S02]  /*8920*/  @!P1 LEA R44, P3, R45, R8, 0x1 ;  /* 0x000000082d2c9211 */ /* 0x002fe400078608ff */
[----:B---3--:R-:W-:Y:S01]  /*8930*/  @!P1 LEA R46, P4, R38, R36, 0x1 ;  /* 0x00000024262e9211 */ /* 0x008fe200078808ff */
[----:B0-----:R-:W-:-:S12]  /*8940*/  BRA.DIV UR4, `(.L_x_10088) ;  /* 0x000002b204087947 */ /* 0x001fd8000b800000 */
.L_x_10354:
[----:B------:R-:W-:-:S03]  /*8950*/  UMOV UR4, 0xffffffff ;  /* 0xffffffff00047882 */ /* 0x000fc60000000000 */
[----:B------:R-:W-:Y:S05]  /*8960*/  BRA.DIV UR4, `(.L_x_10089) ;  /* 0x000002b204287947 */ /* 0x000fea000b800000 */
.L_x_10357:
[----:B------:R-:W-:-:S03]  /*8970*/  UMOV UR4, 0xffffffff ;  /* 0xffffffff00047882 */ /* 0x000fc60000000000 */
[----:B------:R-:W-:Y:S05]  /*8980*/  BRA.DIV UR4, `(.L_x_10090) ;  /* 0x000002b204487947 */ /* 0x000fea000b800000 */
.L_x_10360:
[----:B------:R-:W-:-:S03]  /*8990*/  UMOV UR4, 0xffffffff ;  /* 0xffffffff00047882 */ /* 0x000fc60000000000 */
[----:B------:R-:W-:Y:S05]  /*89a0*/  BRA.DIV UR4, `(.L_x_10091) ;  /* 0x000002b204687947 */ /* 0x000fea000b800000 */
.L_x_10363:
[----:B------:R-:W-:-:S03]  /*89b0*/  UMOV UR4, 0xffffffff ;  /* 0xffffffff00047882 */ /* 0x000fc60000000000 */
[----:B------:R-:W-:Y:S05]  /*89c0*/  BRA.DIV UR4, `(.L_x_10092) ;  /* 0x000002b204887947 */ /* 0x000fea000b800000 */
.L_x_10366:
[----:B------:R-:W-:-:S03]  /*89d0*/  UMOV UR4, 0xffffffff ;  /* 0xffffffff00047882 */ /* 0x000fc60000000000 */
[----:B------:R-:W-:Y:S05]  /*89e0*/  BRA.DIV UR4, `(.L_x_10093) ;  /* 0x000002b204a87947 */ /* 0x000fea000b800000 */
.L_x_10369:
[----:B------:R-:W-:-:S03]  /*89f0*/  UMOV UR4, 0xffffffff ;  /* 0xffffffff00047882 */ /* 0x000fc60000000000 */
[----:B------:R-:W-:Y:S05]  /*8a00*/  BRA.DIV UR4, `(.L_x_10094) ;  /* 0x000002b204c87947 */ /* 0x000fea000b800000 */
.L_x_10372:
[----:B------:R-:W-:-:S03]  /*8a10*/  UMOV UR4, 0xffffffff ;  /* 0xffffffff00047882 */ /* 0x000fc60000000000 */
[----:B------:R-:W-:Y:S05]  /*8a20*/  BRA.DIV UR4, `(.L_x_10095) ;  /* 0x000002b204e87947 */ /* 0x000fea000b800000 */
.L_x_10375:
[----:B-----5:R-:W-:Y:S02]  /*8a30*/  LEA.HI R0, R20, R20, RZ, 0x1 ;  /* 0x0000001414007211 */ /* 0x020fe400078f08ff */
[----:B------:R-:W-:Y:S02]  /*8a40*/  CS2R R14, SRZ ;  /* 0x00000000000e7805 */ /* 0x000fe4000001ff00 */
[----:B------:R-:W-:Y:S02]  /*8a50*/  @!P1 LEA.HI.X R45, R45, R9, R66, 0x1, P3 ;  /* 0x000000092d2d9211 */ /* 0x000fe400018f0c42 */
[----:B------:R-:W-:Y:S02]  /*8a60*/  CS2R R12, SRZ ;  /* 0x00000000000c7805 */ /* 0x000fe4000001ff00 */
[----:B------:R-:W-:Y:S02]  /*8a70*/  LOP3.LUT R3, R0, 0xfffffffe, RZ, 0xc0, !PT ;  /* 0xfffffffe00037812 */ /* 0x000fe400078ec0ff */
[----:B------:R-:W-:-:S02]  /*8a80*/  CS2R R6, SRZ ;  /* 0x0000000000067805 */ /* 0x000fc4000001ff00 */
[----:B------:R-:W-:Y:S02]  /*8a90*/  @!P1 LEA.HI.X R47, R38, R37, R39, 0x1, P4 ;  /* 0x00000025262f9211 */ /* 0x000fe400020f0c27 */
[----:B------:R-:W-:Y:S02]  /*8aa0*/  CS2R R38, SRZ ;  /* 0x0000000000267805 */ /* 0x000fe4000001ff00 */
[----:B------:R-:W-:Y:S01]  /*8ab0*/  CS2R R36, SRZ ;  /* 0x0000000000247805 */ /* 0x000fe2000001ff00 */
[----:B------:R-:W-:Y:S01]  /*8ac0*/  IMAD.IADD R3, R20, 0x1, -R3 ;  /* 0x0000000114037824 */ /* 0x000fe200078e0a03 */
[----:B------:R-:W-:Y:S02]  /*8ad0*/  CS2R R4, SRZ ;  /* 0x0000000000047805 */ /* 0x000fe4000001ff00 */
[----:B------:R-:W-:Y:S02]  /*8ae0*/  CS2R R10, SRZ ;  /* 0x00000000000a7805 */ /* 0x000fe4000001ff00 */
[----:B------:R-:W-:Y:S01]  /*8af0*/  CS2R R8, SRZ ;  /* 0x0000000000087805 */ /* 0x000fe2000001ff00 */
[----:B------:R0:W5:Y:S01]  /*8b00*/  @!P2 LDG.E.128 R12, desc[UR56][R40.64] ;  /* 0x00000038280ca981 */ /* 0x000162000c1e1d00 */
[----:B------:R-:W-:-:S03]  /*8b10*/  SHF.L.U32 R0, R3, 0x1f, RZ ;  /* 0x0000001f03007819 */ /* 0x000fc600000006ff */
[----:B------:R0:W5:Y:S04]  /*8b20*/  @!P2 LDG.E.128 R36, desc[UR56][R42.64] ;  /* 0x000000382a24a981 */ /* 0x000168000c1e1d00 */
[----:B------:R0:W5:Y:S04]  /*8b30*/  @!P1 LDG.E.128 R4, desc[UR56][R44.64] ;  /* 0x000000382c049981 */ /* 0x000168000c1e1d00 */
[----:B------:R0:W5:Y:S01]  /*8b40*/  @!P1 LDG.E.128 R8, desc[UR56][R46.64] ;  /* 0x000000382e089981 */ /* 0x000162000c1e1d00 */
[----:B------:R-:W1:Y:S01]  /*8b50*/  SYNCS.PHASECHK.TRANS64.TRYWAIT P1, [R145+URZ+0x32400], R0 ;  /* 0x03240000910075a7 */ /* 0x000e62000802017f */
[----:B------:R-:W-:Y:S04]  /*8b60*/  BSSY B1, `(.L_x_10096) ;  /* 0x0000002000017945 */ /* 0x000fe80003800000 */
[----:B01----:R-:W-:Y:S05]  /*8b70*/  @!P1 BRA `(.L_x_10097) ;  /* 0x000002b000bc9947 */ /* 0x003fea0003800000 */
.L_x_10376:
[----:B------:R-:W-:Y:S05]  /*8b80*/  BSYNC B1 ;  /* 0x0000000000017941 */ /* 0x000fea0003800000 */
.L_x_10096:
[----:B------:R-:W2:Y:S01]  /*8b90*/  LDL R43, [R1+0x70] ;  /* 0x00007000012b7983 */ /* 0x000ea20000100800 */
[----:B0----5:R-:W-:Y:S01]  /*8ba0*/  IMAD.MOV.U32 R0, RZ, RZ, R14 ;  /* 0x000000ffff007224 */ /* 0x021fe200078e000e */
[----:B------:R-:W-:Y:S01]  /*8bb0*/  BSSY B1, `(.L_x_10098) ;  /* 0x0000081000017945 */ /* 0x000fe20003800000 */
[----:B------:R-:W-:Y:S02]  /*8bc0*/  IMAD.MOV.U32 R3, RZ, RZ, R15 ;  /* 0x000000ffff037224 */ /* 0x000fe400078e000f */
[----:B------:R-:W-:Y:S02]  /*8bd0*/  IMAD.MOV.U32 R20, RZ, RZ, R12 ;  /* 0x000000ffff147224 */ /* 0x000fe400078e000c */
        /* <DEDUP_REMOVED lines=16> */
[----:B------:R-:W-:Y:S01]  /*8ce0*/  IMAD.IADD R21, R22, 0x1, R21 ;  /* 0x0000000116157824 */ /* 0x000fe200078e0215 */
[----:B------:R-:W-:Y:S01]  /*8cf0*/  MOV R41, R10 ;  /* 0x0000000a00297202 */ /* 0x000fe20000000f00 */
[----:B------:R-:W-:Y:S01]  /*8d00*/  IMAD.MOV.U32 R90, RZ, RZ, R8 ;  /* 0x000000ffff5a7224 */ /* 0x000fe200078e0008 */
[----:B------:R-:W-:Y:S01]  /*8d10*/  PRMT R20, R20, 0x5410, R40 ;  /* 0x0000541014147816 */ /* 0x000fe20000000028 */
[----:B------:R-:W-:Y:S01]  /*8d20*/  IMAD.MOV.U32 R40, RZ, RZ, R5 ;  /* 0x000000ffff287224 */ /* 0x000fe200078e0005 */
[----:B------:R-:W-:Y:S01]  /*8d30*/  LOP3.LUT R21, R21, 0x38, RZ, 0xc0, !PT ;  /* 0x0000003815157812 */ /* 0x000fe200078ec0ff */
[----:B------:R-:W-:Y:S01]  /*8d40*/  IMAD.MOV.U32 R91, RZ, RZ, R9 ;  /* 0x000000ffff5b7224 */ /* 0x000fe200078e0009 */
[----:B------:R-:W-:-:S02]  /*8d50*/  PRMT R66, R66, 0x5410, R20 ;  /* 0x0000541042427816 */ /* 0x000fc40000000014 */
[----:B------:R-:W-:Y:S02]  /*8d60*/  PRMT R89, R40, 0x7610, R89 ;  /* 0x0000761028597816 */ /* 0x000fe40000000059 */
[----:B------:R-:W-:Y:S02]  /*8d70*/  PRMT R66, R41, 0x7610, R66 ;  /* 0x0000761029427816 */ /* 0x000fe40000000042 */
[----:B------:R-:W-:Y:S01]  /*8d80*/  PRMT R20, R42, 0x7610, R20 ;  /* 0x000076102a147816 */ /* 0x000fe20000000014 */
[----:B--2---:R-:W-:-:S05]  /*8d90*/  IMAD R43, R43, -0x80, R160 ;  /* 0xffffff802b2b7824 */ /* 0x004fca00078e02a0 */
[----:B------:R-:W-:-:S04]  /*8da0*/  VIMNMX R43, R43, 0x80, PT ;  /* 0x000000802b2b7848 */ /* 0x000fc80003fe0100 */
[-C--:B------:R-:W-:Y:S02]  /*8db0*/  ISETP.GE.OR P1, PT, R153, R43.reuse, P0 ;  /* 0x0000002b9900720c */ /* 0x080fe40000726670 */
[----:B------:R-:W-:-:S11]  /*8dc0*/  ISETP.GE.OR P0, PT, R156, R43, P0 ;  /* 0x0000002b9c00720c */ /* 0x000fd60000706670 */
[----:B------:R-:W-:Y:S05]  /*8dd0*/  @P1 BRA `(.L_x_10099) ;  /* 0x0000000400781947 */ /* 0x000fea0003800000 */
[----:B------:R-:W-:Y:S01]  /*8de0*/  IMAD.SHL.U32 R40, R183, 0x40, RZ ;  /* 0x00000040b7287824 */ /* 0x000fe200078e00ff */
[--C-:B------:R-:W-:Y:S01]  /*8df0*/  SHF.R.U64 R86, R36, 0x10, R37.reuse ;  /* 0x0000001024567819 */ /* 0x100fe20000001225 */
[----:B------:R-:W-:Y:S01]  /*8e00*/  HADD2.F32 R70, -RZ, R70.H0_H0 ;  /* 0x20000046ff467230 */ /* 0x000fe20000004100 */
[----:B------:R-:W-:Y:S01]  /*8e10*/  SHF.R.U32.HI R74, RZ, 0x10, R37 ;  /* 0x00000010ff4a7819 */ /* 0x000fe20000011625 */
[----:B------:R-:W-:Y:S01]  /*8e20*/  HADD2.F32 R68, -RZ, R68.H0_H0 ;  /* 0x20000044ff447230 */ /* 0x000fe20000004100 */
[----:B------:R-:W-:Y:S02]  /*8e30*/  LOP3.LUT R45, R40, 0x1c0, RZ, 0xc0, !PT ;  /* 0x000001c0282d7812 */ /* 0x000fe400078ec0ff */
[----:B------:R-:W-:Y:S01]  /*8e40*/  SHF.R.U64 R88, R12, 0x10, R13 ;  /* 0x000000100c587819 */ /* 0x000fe2000000120d */
[----:B------:R-:W-:Y:S01]  /*8e50*/  HADD2.F32 R74, -RZ, R74.H0_H0 ;  /* 0x2000004aff4a7230 */ /* 0x000fe20000004100 */
[----:B------:R-:W-:Y:S02]  /*8e60*/  SHF.R.U32.HI R42, RZ, 0x3, R45 ;  /* 0x00000003ff2a7819 */ /* 0x000fe4000001162d */
[----:B------:R-:W-:-:S02]  /*8e70*/  LOP3.LUT R40, R45, 0x38, R22, 0xf8, !PT ;  /* 0x000000382d287812 */ /* 0x000fc400078ef816 */
[----:B------:R-:W-:Y:S02]  /*8e80*/  LOP3.LUT R45, R42, R21, R45, 0x1e, !PT ;  /* 0x000000152a2d7212 */ /* 0x000fe400078e1e2d */
[----:B------:R-:W-:Y:S02]  /*8e90*/  LOP3.LUT R41, R40, R42, RZ, 0x3c, !PT ;  /* 0x0000002a28297212 */ /* 0x000fe400078e3cff */
[----:B------:R-:W-:Y:S01]  /*8ea0*/  SHF.R.U32.HI R69, RZ, 0x10, R13 ;  /* 0x00000010ff457819 */ /* 0x000fe2000001160d */
[----:B------:R-:W-:Y:S01]  /*8eb0*/  IMAD R44, R168, 0x200, R45 ;  /* 0x00000200a82c7824 */ /* 0x000fe200078e022d */
[----:B------:R-:W-:Y:S01]  /*8ec0*/  SHF.R.U64 R85, R38, 0x10, R39 ;  /* 0x0000001026557819 */ /* 0x000fe20000001227 */
[----:B------:R-:W-:Y:S01]  /*8ed0*/  IMAD R40, R168, 0x200, R41 ;  /* 0x00000200a8287824 */ /* 0x000fe200078e0229 */
[----:B------:R-:W-:Y:S01]  /*8ee0*/  SHF.R.U32.HI R71, RZ, 0x10, R39 ;  /* 0x00000010ff477819 */ /* 0x000fe20000011627 */
[----:B------:R-:W-:Y:S01]  /*8ef0*/  IMAD R83, R44, 0x2, R145 ;  /* 0x000000022c537824 */ /* 0x000fe200078e0291 */
[----:B------:R-:W-:Y:S01]  /*8f00*/  SHF.R.U64 R87, R14, 0x10, R15 ;  /* 0x000000100e577819 */ /* 0x000fe2000000120f */
[----:B------:R-:W-:Y:S01]  /*8f10*/  IMAD R81, R40, 0x2, R145 ;  /* 0x0000000228517824 */ /* 0x000fe200078e0291 */
[----:B------:R-:W-:-:S02]  /*8f20*/  SHF.R.U32.HI R77, RZ, 0x10, R15 ;  /* 0x00000010ff4d7819 */ /* 0x000fc4000001160f */
[----:B------:R-:W0:Y:S04]  /*8f30*/  LDS.128 R44, [R83+0x18400] ;  /* 0x01840000532c7984 */ /* 0x000e280000000c00 */
[----:B------:R-:W1:Y:S01]  /*8f40*/  LDS.128 R40, [R81+0x18400] ;  /* 0x0184000051287984 */ /* 0x000e620000000c00 */
[--C-:B0-----:R-:W-:Y:S02]  /*8f50*/  HADD2.F32 R37, -RZ, R45.reuse.H0_H0 ;  /* 0x2000002dff257230 */ /* 0x101fe40000004100 */
[----:B------:R-:W-:Y:S02]  /*8f60*/  HADD2.F32 R45, -RZ, R45.H1_H1 ;  /* 0x3000002dff2d7230 */ /* 0x000fe40000004100 */
[--C-:B-1----:R-:W-:Y:S02]  /*8f70*/  HADD2.F32 R13, -RZ, R41.reuse.H0_H0 ;  /* 0x20000029ff0d7230 */ /* 0x102fe40000004100 */
[C---:B------:R-:W-:Y:S01]  /*8f80*/  FMUL.FTZ R76, R37.reuse, R70 ;  /* 0x00000046254c7220 */ /* 0x040fe20000410000 */
[----:B------:R-:W-:Y:S01]  /*8f90*/  FMUL.FTZ R78, R37, R68 ;  /* 0x00000044254e7220 */ /* 0x000fe20000410000 */
[----:B------:R-:W-:-:S02]  /*8fa0*/  HADD2.F32 R41, -RZ, R41.H1_H1 ;  /* 0x30000029ff297230 */ /* 0x000fc40000004100 */
[----:B------:R-:W-:Y:S01]  /*8fb0*/  FMUL.FTZ R80, R45, R74 ;  /* 0x0000004a2d507220 */ /* 0x000fe20000410000 */
[C---:B------:R-:W-:Y:S01]  /*8fc0*/  FFMA.FTZ R67, R13.reuse, R68, -R76 ;  /* 0x000000440d437223 */ /* 0x040fe2000001084c */
[----:B------:R-:W-:Y:S02]  /*8fd0*/  HADD2.F32 R68, -RZ, R69.H0_H0 ;  /* 0x20000045ff447230 */ /* 0x000fe40000004100 */
[----:B------:R-:W-:Y:S01]  /*8fe0*/  FFMA.FTZ R69, R13, R70, R78 ;  /* 0x000000460d457223 */ /* 0x000fe2000001004e */
[----:B------:R-:W-:Y:S02]  /*8ff0*/  HADD2.F32 R39, -RZ, R47.H0_H0 ;  /* 0x2000002fff277230 */ /* 0x000fe40000004100 */
[----:B------:R-:W-:Y:S02]  /*9000*/  HADD2.F32 R76, -RZ, R79.H1_H1 ;  /* 0x3000004fff4c7230 */ /* 0x000fe40000004100 */
[----:B------:R-:W-:Y:S01]  /*9010*/  FMUL.FTZ R82, R45, R68 ;  /* 0x000000442d527220 */ /* 0x000fe20000410000 */
[----:B------:R-:W-:-:S02]  /*9020*/  HADD2.F32 R70, -RZ, R0.H1_H1 ;  /* 0x30000000ff467230 */ /* 0x000fc40000004100 */
[----:B------:R-:W-:Y:S01]  /*9030*/  FFMA.FTZ R80, R41, R68, -R80 ;  /* 0x0000004429507223 */ /* 0x000fe20000010850 */
[----:B------:R-:W-:Y:S02]  /*9040*/  HADD2.F32 R15, -RZ, R43.H0_H0 ;  /* 0x2000002bff0f7230 */ /* 0x000fe40000004100 */
        /* <DEDUP_REMOVED lines=8> */
[----:B------:R-:W-:Y:S01]  /*90d0*/  FFMA.FTZ R76, R15, R76, R39 ;  /* 0x0000004c0f4c7223 */ /* 0x000fe20000010027 */
[----:B------:R-:W-:Y:S02]  /*90e0*/  HADD2.F32 R37, -RZ, R84.H0_H0 ;  /* 0x20000054ff257230 */ /* 0x000fe40000004100 */
[C---:B------:R-:W-:Y:S01]  /*90f0*/  FMUL.FTZ R74, R47.reuse, R78 ;  /* 0x0000004e2f4a7220 */ /* 0x040fe20000410000 */
[----:B------:R-:W-:Y:S02]  /*9100*/  HADD2.F32 R43, -RZ, R43.H1_H1 ;  /* 0x3000002bff2b7230 */ /* 0x000fe40000004100 */
[----:B------:R-:W-:Y:S01]  /*9110*/  FMUL.FTZ R84, R47, R68 ;  /* 0x000000442f547220 */ /* 0x000fe20000410000 */
[----:B------:R-:W-:-:S02]  /*9120*/  HADD2.F32 R13, -RZ, R3.H0_H0 ;  /* 0x20000003ff0d7230 */ /* 0x000fc40000004100 */
[C---:B------:R-:W-:Y:S01]  /*9130*/  FMUL.FTZ R41, R36.reuse, R37 ;  /* 0x0000002524297220 */ /* 0x040fe20000410000 */
[----:B------:R-:W-:Y:S02]  /*9140*/  HADD2.F32 R38, -RZ, R46.H0_H0 ;  /* 0x2000002eff267230 */ /* 0x000fe40000004100 */
[C---:B------:R-:W-:Y:S01]  /*9150*/  FFMA.FTZ R77, R43.reuse, R68, -R74 ;  /* 0x000000442b4d7223 */ /* 0x040fe2000001084a */
[----:B------:R-:W-:Y:S02]  /*9160*/  HADD2.F32 R39, -RZ, R79.H0_H0 ;  /* 0x2000004fff277230 */ /* 0x000fe40000004100 */
[----:B------:R-:W-:Y:S01]  /*9170*/  FMUL.FTZ R36, R36, R13 ;  /* 0x0000000d24247220 */ /* 0x000fe20000410000 */
[----:B------:R-:W-:Y:S02]  /*9180*/  HADD2.F32 R12, -RZ, R40.H0_H0 ;  /* 0x20000028ff0c7230 */ /* 0x000fe40000004100 */
[----:B------:R-:W-:Y:S01]  /*9190*/  FFMA.FTZ R79, R43, R78, R84 ;  /* 0x0000004e2b4f7223 */ /* 0x000fe20000010054 */
[----:B------:R-:W-:-:S02]  /*91a0*/  HADD2.F32 R15, -RZ, R0.H0_H0 ;  /* 0x20000000ff0f7230 */ /* 0x000fc40000004100 */
[----:B------:R-:W-:Y:S01]  /*91b0*/  FMUL.FTZ R43, R38, R39 ;  /* 0x00000027262b7220 */ /* 0x000fe20000410000 */
[----:B------:R-:W-:Y:S02]  /*91c0*/  HADD2.F32 R14, -RZ, R42.H0_H0 ;  /* 0x2000002aff0e7230 */ /* 0x000fe40000004100 */
[C---:B------:R-:W-:Y:S01]  /*91d0*/  FFMA.FTZ R0, R12.reuse, R13, -R41 ;  /* 0x0000000d0c007223 */ /* 0x040fe20000010829 */
[----:B------:R-:W-:Y:S01]  /*91e0*/  FFMA.FTZ R36, R12, R37, R36 ;  /* 0x000000250c247223 */ /* 0x000fe20000010024 */
[-C--:B------:R-:W-:Y:S01]  /*91f0*/  FMUL.FTZ R45, R38, R15.reuse ;  /* 0x0000000f262d7220 */ /* 0x080fe20000410000 */
[----:B------:R-:W-:Y:S02]  /*9200*/  HADD2.F32 R44, -RZ, R44.H1_H1 ;  /* 0x3000002cff2c7230 */ /* 0x000fe40000004100 */
[C---:B------:R-:W-:Y:S01]  /*9210*/  FFMA.FTZ R38, R14.reuse, R15, -R43 ;  /* 0x0000000f0e267223 */ /* 0x040fe2000001082b */
[----:B------:R-:W-:Y:S02]  /*9220*/  HADD2.F32 R46, -RZ, R46.H1_H1 ;  /* 0x3000002eff2e7230 */ /* 0x000fe40000004100 */
[----:B------:R-:W-:Y:S01]  /*9230*/  FFMA.FTZ R47, R14, R39, R45 ;  /* 0x000000270e2f7223 */ /* 0x000fe2000001002d */
[----:B------:R-:W-:-:S02]  /*9240*/  HADD2.F32 R37, -RZ, R86.H0_H0 ;  /* 0x20000056ff257230 */ /* 0x000fc40000004100 */
        /* <DEDUP_REMOVED lines=23> */
.L_x_10099:
[----:B------:R-:W-:Y:S05]  /*93c0*/  BSYNC B1 ;  /* 0x0000000000017941 */ /* 0x000fea0003800000 */
.L_x_10098:
[----:B------:R-:W-:Y:S02]  /*93d0*/  PRMT R3, R90, 0x7610, R3 ;  /* 0x000076105a037816 */ /* 0x000fe40000000003 */
[----:B------:R-:W-:Y:S01]  /*93e0*/  PRMT R42, R91, 0x7610, R42 ;  /* 0x000076105b2a7816 */ /* 0x000fe2000000002a */
[----:B------:R-:W-:Y:S06]  /*93f0*/  @P0 BRA `(.L_x_10085) ;  /* 0x00000004005c0947 */ /* 0x000fec0003800000 */
[----:B------:R-:W-:Y:S01]  /*9400*/  LOP3.LUT R0, R170, R21, R169, 0x1e, !PT ;  /* 0x00000015aa007212 */ /* 0x000fe200078e1ea9 */
[----:B0-----:R-:W0:Y:S01]  /*9410*/  LDS.128 R12, [R215+0x18400] ;  /* 0x01840000d70c7984 */ /* 0x001e220000000c00 */
[--C-:B------:R-:W-:Y:S01]  /*9420*/  SHF.R.U64 R67, R8, 0x10, R9.reuse ;  /* 0x0000001008437819 */ /* 0x100fe20000001209 */
[----:B------:R-:W-:Y:S01]  /*9430*/  HADD2.F32 R42, -RZ, R42.H0_H0 ;  /* 0x2000002aff2a7230 */ /* 0x000fe20000004100 */
[----:B------:R-:W-:Y:S01]  /*9440*/  SHF.R.U32.HI R44, RZ, 0x10, R9 ;  /* 0x00000010ff2c7819 */ /* 0x000fe20000011609 */
[----:B------:R-:W-:Y:S01]  /*9450*/  IMAD.IADD R0, R171, 0x1, R0 ;  /* 0x00000001ab007824 */ /* 0x000fe200078e0200 */
[--C-:B------:R-:W-:Y:S01]  /*9460*/  SHF.R.U64 R74, R4, 0x10, R5.reuse ;  /* 0x00000010044a7819 */ /* 0x100fe20000001205 */
[----:B------:R-:W-:Y:S01]  /*9470*/  HADD2.F32 R40, -RZ, R89.H0_H0 ;  /* 0x20000059ff287230 */ /* 0x000fe20000004100 */
[----:B------:R-:W-:Y:S01]  /*9480*/  SHF.R.U32.HI R21, RZ, 0x10, R5 ;  /* 0x00000010ff157819 */ /* 0x000fe20000011605 */
[----:B------:R-:W-:Y:S01]  /*9490*/  IMAD R0, R0, 0x2, R145 ;  /* 0x0000000200007824 */ /* 0x000fe200078e0291 */
[--C-:B------:R-:W-:Y:S01]  /*94a0*/  SHF.R.U64 R47, R10, 0x10, R11.reuse ;  /* 0x000000100a2f7819 */ /* 0x100fe2000000120b */
[----:B------:R-:W-:Y:S01]  /*94b0*/  HADD2.F32 R44, -RZ, R44.H0_H0 ;  /* 0x2000002cff2c7230 */ /* 0x000fe20000004100 */
[----:B------:R-:W-:-:S02]  /*94c0*/  SHF.R.U32.HI R45, RZ, 0x10, R11 ;  /* 0x00000010ff2d7819 */ /* 0x000fc4000001160b */
[----:B------:R-:W1:Y:S01]  /*94d0*/  LDS.128 R36, [R0+0x18400] ;  /* 0x0184000000247984 */ /* 0x000e620000000c00 */
[--C-:B------:R-:W-:Y:S02]  /*94e0*/  SHF.R.U32.HI R69, RZ, 0x10, R7.reuse ;  /* 0x00000010ff457819 */ /* 0x100fe40000011607 */
[----:B------:R-:W-:Y:S01]  /*94f0*/  SHF.R.U64 R71, R6, 0x10, R7 ;  /* 0x0000001006477819 */ /* 0x000fe20000001207 */
[--C-:B0-----:R-:W-:Y:S02]  /*9500*/  HADD2.F32 R5, -RZ, R13.reuse.H0_H0 ;  /* 0x2000000dff057230 */ /* 0x101fe40000004100 */
[----:B------:R-:W-:Y:S02]  /*9510*/  HADD2.F32 R4, -RZ, R12.H0_H0 ;  /* 0x2000000cff047230 */ /* 0x000fe40000004100 */
[----:B------:R-:W-:Y:S02]  /*9520*/  HADD2.F32 R13, -RZ, R13.H1_H1 ;  /* 0x3000000dff0d7230 */ /* 0x000fe40000004100 */
[----:B------:R-:W-:-:S02]  /*9530*/  HADD2.F32 R6, -RZ, R14.H0_H0 ;  /* 0x2000000eff067230 */ /* 0x000fc40000004100 */
[--C-:B------:R-:W-:Y:S02]  /*9540*/  HADD2.F32 R7, -RZ, R15.reuse.H0_H0 ;  /* 0x2000000fff077230 */ /* 0x100fe40000004100 */
[----:B------:R-:W-:Y:S02]  /*9550*/  HADD2.F32 R15, -RZ, R15.H1_H1 ;  /* 0x3000000fff0f7230 */ /* 0x000fe40000004100 */
[----:B------:R-:W-:Y:S02]  /*9560*/  HADD2.F32 R12, -RZ, R12.H1_H1 ;  /* 0x3000000cff0c7230 */ /* 0x000fe40000004100 */
[--C-:B-1----:R-:W-:Y:S02]  /*9570*/  HADD2.F32 R9, -RZ, R37.reuse.H0_H0 ;  /* 0x20000025ff097230 */ /* 0x102fe40000004100 */
[----:B------:R-:W-:Y:S02]  /*9580*/  HADD2.F32 R37, -RZ, R37.H1_H1 ;  /* 0x30000025ff257230 */ /* 0x000fe40000004100 */
[----:B------:R-:W-:-:S02]  /*9590*/  HADD2.F32 R8, -RZ, R36.H0_H0 ;  /* 0x20000024ff087230 */ /* 0x000fc40000004100 */
[C---:B------:R-:W-:Y:S01]  /*95a0*/  FMUL.FTZ R46, R9.reuse, R42 ;  /* 0x0000002a092e7220 */ /* 0x040fe20000410000 */
[----:B------:R-:W-:Y:S01]  /*95b0*/  FMUL.FTZ R68, R9, R40 ;  /* 0x0000002809447220 */ /* 0x000fe20000410000 */
[----:B------:R-:W-:Y:S02]  /*95c0*/  HADD2.F32 R9, -RZ, R3.H0_H0 ;  /* 0x20000003ff097230 */ /* 0x000fe40000004100 */
[----:B------:R-:W-:Y:S01]  /*95d0*/  FMUL.FTZ R70, R37, R44 ;  /* 0x0000002c25467220 */ /* 0x000fe20000410000 */
[C---:B------:R-:W-:Y:S01]  /*95e0*/  FFMA.FTZ R46, R5.reuse, R40, -R46 ;  /* 0x00000028052e7223 */ /* 0x040fe2000001082e */
[----:B------:R-:W-:Y:S02]  /*95f0*/  HADD2.F32 R40, -RZ, R21.H0_H0 ;  /* 0x20000015ff287230 */ /* 0x000fe40000004100 */
[----:B------:R-:W-:Y:S01]  /*9600*/  FFMA.FTZ R68, R5, R42, R68 ;  /* 0x0000002a05447223 */ /* 0x000fe20000010044 */
[----:B------:R-:W-:Y:S02]  /*9610*/  HADD2.F32 R5, -RZ, R66.H1_H1 ;  /* 0x30000042ff057230 */ /* 0x000fe40000004100 */
[----:B------:R-:W-:-:S02]  /*9620*/  HADD2.F32 R10, -RZ, R38.H0_H0 ;  /* 0x20000026ff0a7230 */ /* 0x000fc40000004100 */
[-C--:B------:R-:W-:Y:S01]  /*9630*/  FMUL.FTZ R42, R37, R40.reuse ;  /* 0x00000028252a7220 */ /* 0x080fe20000410000 */
[C---:B------:R-:W-:Y:S01]  /*9640*/  FMUL.FTZ R37, R8.reuse, R9 ;  /* 0x0000000908257220 */ /* 0x040fe20000410000 */
[-C--:B------:R-:W-:Y:S01]  /*9650*/  FMUL.FTZ R8, R8, R5.reuse ;  /* 0x0000000508087220 */ /* 0x080fe20000410000 */
[C---:B------:R-:W-:Y:S01]  /*9660*/  FFMA.FTZ R41, R13.reuse, R40, -R70 ;  /* 0x000000280d297223 */ /* 0x040fe20000010846 */
[----:B------:R-:W-:Y:S01]  /*9670*/  FFMA.FTZ R43, R13, R44, R42 ;  /* 0x0000002c0d2b7223 */ /* 0x000fe2000001002a */
[C---:B------:R-:W-:Y:S01]  /*9680*/  FFMA.FTZ R37, R4.reuse, R5, -R37 ;  /* 0x0000000504257223 */ /* 0x040fe20000010825 */
[----:B------:R-:W-:Y:S02]  /*9690*/  HADD2.F32 R5, -RZ, R20.H1_H1 ;  /* 0x30000014ff057230 */ /* 0x000fe40000004100 */
[----:B------:R-:W-:Y:S01]  /*96a0*/  FFMA.FTZ R13, R4, R9, R8 ;  /* 0x00000009040d7223 */ /* 0x000fe20000010008 */
[----:B------:R-:W-:Y:S02]  /*96b0*/  HADD2.F32 R11, -RZ, R39.H0_H0 ;  /* 0x20000027ff0b7230 */ /* 0x000fe40000004100 */
[----:B------:R-:W-:-:S02]  /*96c0*/  HADD2.F32 R21, -RZ, R66.H0_H0 ;  /* 0x20000042ff157230 */ /* 0x000fc40000004100 */
[----:B------:R-:W-:Y:S02]  /*96d0*/  HADD2.F32 R20, -RZ, R20.H0_H0 ;  /* 0x20000014ff147230 */ /* 0x000fe40000004100 */
        /* <DEDUP_REMOVED lines=41> */
.L_x_10085:
[----:B------:R-:W-:Y:S05]  /*9970*/  BSYNC B0 ;  /* 0x0000000000007941 */ /* 0x000fea0003800000 */
.L_x_10065:
        /* <DEDUP_REMOVED lines=8> */
.L_x_10062:
[----:B0123--:R-:W-:Y:S01]  /*9a00*/  IMAD.MOV.U32 R4, RZ, RZ, R62 ;  /* 0x000000ffff047224 */ /* 0x00ffe200078e003e */
[----:B------:R-:W-:Y:S05]  /*9a10*/  WARPSYNC.ALL ;  /* 0x0000000000007948 */ /* 0x000fea0003800000 */
[----:B------:R-:W-:Y:S01]  /*9a20*/  IMAD.MOV.U32 R5, RZ, RZ, R63 ;  /* 0x000000ffff057224 */ /* 0x000fe200078e003f */
[----:B------:R-:W-:Y:S01]  /*9a30*/  UIADD3 UR4, UP0, UR49, 0x420, URZ ;  /* 0x0000042031047890 */ /* 0x000fe2000ff1e03f */
[----:B------:R-:W-:Y:S01]  /*9a40*/  IMAD.MOV.U32 R6, RZ, RZ, R60 ;  /* 0x000000ffff067224 */ /* 0x000fe200078e003c */
[----:B------:R0:W-:Y:S01]  /*9a50*/  BAR.SYNC.DEFER_BLOCKING R179, 0x100 ;  /* 0x000400b30000751d */ /* 0x0001e20000010000 */
[----:B------:R-:W-:Y:S01]  /*9a60*/  IMAD.MOV.U32 R7, RZ, RZ, R61 ;  /* 0x000000ffff077224 */ /* 0x000fe200078e003d */
[----:B------:R-:W-:Y:S01]  /*9a70*/  UIADD3.X UR5, URZ, UR48, URZ, UP0, !UPT ;  /* 0x000000303f057290 */ /* 0x000fe200087fe43f */
[----:B------:R-:W-:Y:S01]  /*9a80*/  IMAD.MOV.U32 R8, RZ, RZ, R17 ;  /* 0x000000ffff087224 */ /* 0x000fe200078e0011 */
[----:B------:R-:W-:Y:S01]  /*9a90*/  MOV R219, 0x9d40 ;  /* 0x00009d4000db7802 */ /* 0x000fe20000000f00 */
[----:B------:R-:W-:Y:S01]  /*9aa0*/  IMAD.MOV.U32 R9, RZ, RZ, R58 ;  /* 0x000000ffff097224 */ /* 0x000fe200078e003a */
[----:B------:R-:W-:Y:S01]  /*9ab0*/  BSSY B0, `(.L_x_10100) ;  /* 0x0000029000007945 */ /* 0x000fe20003800000 */
[----:B------:R-:W-:Y:S01]  /*9ac0*/  IMAD.MOV.U32 R10, RZ, RZ, R56 ;  /* 0x000000ffff0a7224 */ /* 0x000fe200078e0038 */
[----:B------:R1:W-:Y:S01]  /*9ad0*/  STL.128 [R1+0x190], R4 ;  /* 0x0001900401007387 */ /* 0x0003e20000100c00 */
[----:B------:R-:W-:-:S02]  /*9ae0*/  IMAD.MOV.U32 R11, RZ, RZ, R59 ;  /* 0x000000ffff0b7224 */ /* 0x000fc400078e003b */
[----:B------:R-:W-:Y:S02]  /*9af0*/  IMAD.MOV.U32 R17, RZ, RZ, R64 ;  /* 0x000000ffff117224 */ /* 0x000fe400078e0040 */
[----:B------:R-:W-:Y:S01]  /*9b00*/  IMAD.U32 R3, RZ, RZ, UR49 ;  /* 0x00000031ff037e24 */ /* 0x000fe2000f8e00ff */
[----:B------:R-:W-:Y:S01]  /*9b10*/  STL.128 [R1+0x1b0], R8 ;  /* 0x0001b00801007387 */ /* 0x000fe20000100c00 */
[----:B------:R-:W-:Y:S02]  /*9b20*/  VIADD R0, R181, 0xffffffff ;  /* 0xffffffffb5007836 */ /* 0x000fe40000000000 */
[----:B------:R-:W-:Y:S02]  /*9b30*/  VIADD R3, R3, 0x170 ;  /* 0x0000017003037836 */ /* 0x000fe40000000000 */
[----:B-1----:R-:W-:Y:S02]  /*9b40*/  IMAD.MOV.U32 R4, RZ, RZ, R54 ;  /* 0x000000ffff047224 */ /* 0x002fe400078e0036 */
[----:B------:R-:W-:-:S02]  /*9b50*/  IMAD.MOV.U32 R5, RZ, RZ, R57 ;  /* 0x000000ffff057224 */ /* 0x000fc400078e0039 */
[----:B------:R-:W-:Y:S02]  /*9b60*/  IMAD.MOV.U32 R6, RZ, RZ, R52 ;  /* 0x000000ffff067224 */ /* 0x000fe400078e0034 */
[----:B------:R-:W-:-:S05]  /*9b70*/  IMAD.MOV.U32 R7, RZ, RZ, R55 ;  /* 0x000000ffff077224 */ /* 0x000fca00078e0037 */
[----:B------:R1:W-:Y:S02]  /*9b80*/  STL.128 [R1+0x1c0], R4 ;  /* 0x0001c00401007387 */ /* 0x0003e40000100c00 */
[----:B-1----:R-:W-:Y:S02]  /*9b90*/  IMAD.MOV.U32 R4, RZ, RZ, R16 ;  /* 0x000000ffff047224 */ /* 0x002fe400078e0010 */
[----:B------:R-:W-:Y:S02]  /*9ba0*/  IMAD.MOV.U32 R5, RZ, RZ, R33 ;  /* 0x000000ffff057224 */ /* 0x000fe400078e0021 */
[----:B------:R-:W-:Y:S02]  /*9bb0*/  IMAD.MOV.U32 R6, RZ, RZ, R32 ;  /* 0x000000ffff067224 */ /* 0x000fe400078e0020 */
[----:B------:R-:W-:Y:S02]  /*9bc0*/  IMAD.MOV.U32 R7, RZ, RZ, R65 ;  /* 0x000000ffff077224 */ /* 0x000fe400078e0041 */
[----:B------:R-:W-:-:S02]  /*9bd0*/  IMAD.MOV.U32 R16, RZ, RZ, R27 ;  /* 0x000000ffff107224 */ /* 0x000fc400078e001b */
[----:B------:R-:W-:Y:S01]  /*9be0*/  IMAD.U32 R32, RZ, RZ, UR44 ;  /* 0x0000002cff207e24 */ /* 0x000fe2000f8e00ff */
[----:B------:R1:W-:Y:S01]  /*9bf0*/  STL.128 [R1+0x1e0], R4 ;  /* 0x0001e00401007387 */ /* 0x0003e20000100c00 */
[----:B------:R-:W-:Y:S02]  /*9c00*/  IMAD.U32 R33, RZ, RZ, UR42 ;  /* 0x0000002aff217e24 */ /* 0x000fe4000f8e00ff */
[----:B------:R-:W-:Y:S01]  /*9c10*/  IMAD.U32 R27, RZ, RZ, UR41 ;  /* 0x00000029ff1b7e24 */ /* 0x000fe2000f8e00ff */
[----:B------:R-:W-:Y:S04]  /*9c20*/  STL.128 [R1+0x180], R16 ;  /* 0x0001801001007387 */ /* 0x000fe80000100c00 */
[----:B------:R-:W-:Y:S01]  /*9c30*/  STL.128 [R1+0x170], R32 ;  /* 0x0001702001007387 */ /* 0x000fe20000100c00 */
[----:B-1----:R-:W-:-:S02]  /*9c40*/  IMAD.MOV.U32 R4, RZ, RZ, R26 ;  /* 0x000000ffff047224 */ /* 0x002fc400078e001a */
[----:B------:R-:W-:Y:S02]  /*9c50*/  IMAD.MOV.U32 R5, RZ, RZ, R49 ;  /* 0x000000ffff057224 */ /* 0x000fe400078e0031 */
[----:B------:R-:W-:Y:S02]  /*9c60*/  IMAD.MOV.U32 R6, RZ, RZ, R50 ;  /* 0x000000ffff067224 */ /* 0x000fe400078e0032 */
[----:B------:R-:W-:Y:S02]  /*9c70*/  IMAD.MOV.U32 R7, RZ, RZ, R53 ;  /* 0x000000ffff077224 */ /* 0x000fe400078e0035 */
[----:B------:R-:W-:-:S03]  /*9c80*/  IMAD.U32 R26, RZ, RZ, UR43 ;  /* 0x0000002bff1a7e24 */ /* 0x000fc6000f8e00ff */
[----:B------:R1:W-:Y:S04]  /*9c90*/  STL.128 [R1+0x1f0], R4 ;  /* 0x0001f00401007387 */ /* 0x0003e80000100c00 */
[----:B------:R0:W-:Y:S01]  /*9ca0*/  STL.128 [R1+0x1a0], R24 ;  /* 0x0001a01801007387 */ /* 0x0001e20000100c00 */
[----:B-1----:R-:W-:Y:S02]  /*9cb0*/  IMAD.MOV.U32 R4, RZ, RZ, R28 ;  /* 0x000000ffff047224 */ /* 0x002fe400078e001c */
[----:B------:R-:W-:Y:S02]  /*9cc0*/  IMAD.MOV.U32 R5, RZ, RZ, R29 ;  /* 0x000000ffff057224 */ /* 0x000fe400078e001d */
[----:B------:R-:W-:Y:S02]  /*9cd0*/  IMAD.MOV.U32 R6, RZ, RZ, R48 ;  /* 0x000000ffff067224 */ /* 0x000fe400078e0030 */
[----:B------:R-:W-:-:S02]  /*9ce0*/  IMAD.MOV.U32 R7, RZ, RZ, R51 ;  /* 0x000000ffff077224 */ /* 0x000fc400078e0033 */
[----:B------:R-:W-:Y:S02]  /*9cf0*/  IMAD.U32 R28, RZ, RZ, UR4 ;  /* 0x00000004ff1c7e24 */ /* 0x000fe4000f8e00ff */
[----:B------:R-:W-:Y:S01]  /*9d00*/  IMAD.U32 R29, RZ, RZ, UR5 ;  /* 0x00000005ff1d7e24 */ /* 0x000fe2000f8e00ff */
[----:B------:R0:W-:Y:S04]  /*9d10*/  STL.128 [R1+0x200], R4 ;  /* 0x0002000401007387 */ /* 0x0001e80000100c00 */
[----:B------:R0:W-:Y:S02]  /*9d20*/  STL.128 [R1+0x1d0], R28 ;  /* 0x0001d01c01007387 */ /* 0x0001e40000100c00 */
[----:B0----5:R-:W-:Y:S05]  /*9d30*/  CALL.REL.NOINC `($_ZN7cutlass13device_kernelIN5flash11enable_sm90INS1_16FlashAttnFwdSm90INS1_25CollectiveMainloopFwdSm90ILi2EN4cute5tupleIJNS5_1CILi1EEES8_S8_EEENS6_IJNS7_ILi128EEENS7_ILi96EEENS7_ILi64EEEEEELi256ENS_6half_tEfNS_4arch4Sm90ELb0ELb1ELb0ELb1ELb0ELb1ELb1ELb1ELb0ELb0ELb0ELb0EEENS1_21CollectiveEpilogueFwdINS6_IJSA_NS7_ILi256EEESB_EEES9_SE_SG_Li256ELb1ELb0ELb0ELb0EEENS1_36VarlenDynamicPersistentTileSchedulerILi128ELi96ELi256ELi32ELb0ELb0ELb1ELb1ELb0ELb1EEEEEEEEEvNT_6ParamsE$_ZZN5flash25CollectiveMainloopFwdSm90ILi2EN4cute5tupleIJNS1_1CILi1EEES4_S4_EEENS2_IJNS3_ILi128EEENS3_ILi96EEENS3_ILi64EEEEEELi256EN7cutlass6half_tEfNSA_4arch4Sm90ELb0ELb1ELb0ELb1ELb0ELb1ELb1ELb1ELb0ELb0ELb0ELb0EE3mmaINS_16FlashAttnFwdSm90ISE_NS_21CollectiveEpilogueFwdINS2_IJS6_NS3_ILi256EEES7_EEES5_SB_SD_Li256ELb1ELb0ELb0ELb0EEENS_36VarlenDynamicPersistentTileSchedulerILi128ELi96ELi256ELi32ELb0ELb0ELb1ELb1ELb0ELb1EEEE13SharedStorageENS1_6TensorINS1_11ArrayEngineIfLm128EEENS1_6LayoutINS2_IJNS2_IJNS3_ILi2EEEST_NS3_ILi32EEEEEES4_S4_EEENS2_IJNS2_IJS4_ST_NS3_ILi4EEEEEENS3_ILi0EEESZ_EEEEEEENS_7SoftmaxILi2ELi0EEEEEbRKNSE_6ParamsENSA_25PipelineTmaAsyncNoClusterILi2ENSA_16PipelineTmaAsyncILi2EEEEES1B_RNSA_13PipelineStateILj2EEERT0_RT1_iRiRKNS_16SeqlenInfoQKNewKILb1ELb1EEENS2_IJiiiiEEERT_ENKUliT_T0_T1_E_clIZSF_ISO_S12_S14_EbS17_S1B_S1B_S1E_S1G_S1I_iS1J_S1N_S1O_S1Q_EUlRS1R_iE0_NS3_ILb1EEES1Y_EEDaiS1R_S1S_S1T_) ;  /* 0x000002b400a47944 */ /* 0x021fea0003c00000 */
[----:B------:R-:W-:Y:S05]  /*9d40*/  BSYNC B0 ;  /* 0x0000000000007941 */ /* 0x000fea0003800000 */
.L_x_10100:
[----:B------:R-:W2:Y:S01]  /*9d50*/  LDL R2, [R1+0x70] ;  /* 0x0000700001027983 */ /* 0x000ea20000100800 */
[----:B------:R-:W0:Y:S01]  /*9d60*/  LDC.64 R6, c[0x0][0xad8] ;  /* 0x0002b600ff067b82 */ /* 0x000e220000000a00 */
[----:B------:R-:W-:Y:S01]  /*9d70*/  VIADD R0, R181, 0xfffffffe ;  /* 0xfffffffeb5007836 */ /* 0x000fe20000000000 */
[----:B0-----:R-:W-:Y:S01]  /*9d80*/  ISETP.GE.AND P0, PT, R7, 0x1, PT ;  /* 0x000000010700780c */ /* 0x001fe20003f06270 */
[----:B--2---:R-:W-:-:S05]  /*9d90*/  IMAD.SHL.U32 R2, R2, 0x80, RZ ;  /* 0x0000008002027824 */ /* 0x004fca00078e00ff */
[----:B------:R-:W-:-:S05]  /*9da0*/  IADD3 R5, R2, R161, -R160 ;  /* 0x000000a102057210 */ /* 0x000fca0007ffe8a0 */
[----:B------:R-:W-:Y:S02]  /*9db0*/  IMAD.IADD R3, R5, 0x1, R6 ;  /* 0x0000000105037824 */ /* 0x000fe400078e0206 */
        /* <DEDUP_REMOVED lines=12> */
.L_x_10103:
[----:B------:R-:W-:-:S13]  /*9e80*/  ISETP.NE.AND P0, PT, R7, 0x1, PT ;  /* 0x000000010700780c */ /* 0x000fda0003f05270 */
[----:B------:R-:W0:Y:S02]  /*9e90*/  @P0 LDC.64 R8, c[0x0][0xae0] ;  /* 0x0002b800ff080b82 */ /* 0x000e240000000a00 */
[----:B0-----:R-:W-:-:S05]  /*9ea0*/  @P0 IMAD.HI.U32 R6, R4, R8, RZ ;  /* 0x0000000804060227 */ /* 0x001fca00078e00ff */
[----:B------:R-:W-:-:S07]  /*9eb0*/  @P0 SHF.R.U32.HI R4, RZ, R9, R6 ;  /* 0x00000009ff040219 */ /* 0x000fce0000011606 */
.L_x_10104:
[----:B------:R-:W-:Y:S05]  /*9ec0*/  BSYNC B0 ;  /* 0x0000000000007941 */ /* 0x000fea0003800000 */
.L_x_10102:
[----:B------:R-:W-:-:S05]  /*9ed0*/  IMAD R4, R4, R7, R7 ;  /* 0x0000000704047224 */ /* 0x000fca00078e0207 */
[----:B------:R-:W-:-:S07]  /*9ee0*/  VIMNMX R3, R3, R4, PT ;  /* 0x0000000403037248 */ /* 0x000fce0003fe0100 */
.L_x_10101:
[----:B------:R-:W-:-:S05]  /*9ef0*/  IMAD.HI R3, R3, 0x2aaaaaab, RZ ;  /* 0x2aaaaaab03037827 */ /* 0x000fca00078e02ff */
[----:B------:R-:W-:-:S04]  /*9f00*/  SHF.R.U32.HI R4, RZ, 0x1f, R3 ;  /* 0x0000001fff047819 */ /* 0x000fc80000011603 */
[----:B------:R-:W-:-:S04]  /*9f10*/  LEA.HI.SX32 R4, R3, R4, 0x1c ;  /* 0x0000000403047211 */ /* 0x000fc800078fe2ff */
[----:B------:R-:W-:-:S04]  /*9f20*/  VIMNMX R3, R167, R4, !PT ;  /* 0x00000004a7037248 */ /* 0x000fc80007fe0100 */
[----:B------:R-:W-:-:S13]  /*9f30*/  ISETP.GE.AND P0, PT, R0, R3, PT ;  /* 0x000000030000720c */ /* 0x000fda0003f06270 */
[----:B------:R-:W-:Y:S05]  /*9f40*/  @!P0 BRA `(.L_x_10105) ;  /* 0x000000a800b88947 */ /* 0x000fea0003800000 */
.L_x_10132:
        /* <DEDUP_REMOVED lines=16> */
[----:B-1----:R-:W-:Y:S01]  /*a050*/  @!P0 IMAD.MOV.U32 R5, RZ, RZ, RZ ;  /* 0x000000ffff058224 */ /* 0x002fe200078e00ff */
[----:B--2---:R-:W-:-:S04]  /*a060*/  LOP3.LUT R2, R2, 0x1, RZ, 0xfc, !PT ;  /* 0x0000000102027812 */ /* 0x004fc800078efcff */
[----:B------:R-:W-:-:S13]  /*a070*/  ISETP.NE.AND P1, PT, R2, 0x3, PT ;  /* 0x000000030200780c */ /* 0x000fda0003f25270 */
[----:B0-----:R-:W-:Y:S05]  /*a080*/  @!P1 BRA `(.L_x_10107) ;  /* 0x0000000000049947 */ /* 0x001fea0003800000 */
[----:B------:R-:W-:Y:S01]  /*a090*/  BPT.TRAP 0x1 ;  /* 0x000000040000795c */ /* 0x000fe20000300000 */
.L_x_10107:
[----:B------:R-:W-:Y:S05]  /*a0a0*/  BSYNC B0 ;  /* 0x0000000000007941 */ /* 0x000fea0003800000 */
.L_x_10106:
        /* <DEDUP_REMOVED lines=13> */
.L_x_10109:
[----:B------:R-:W-:Y:S05]  /*a180*/  BSYNC B0 ;  /* 0x0000000000007941 */ /* 0x000fea0003800000 */
.L_x_10108:
        /* <DEDUP_REMOVED lines=8> */
.L_x_10111:
[----:B------:R-:W-:Y:S05]  /*a210*/  BSYNC B0 ;  /* 0x0000000000007941 */ /* 0x000fea0003800000 */
.L_x_10110:
[----:B------:R-:W2:Y:S04]  /*a220*/  LD.E R5, desc[UR56][R18.64+0x210] ;  /* 0x0002103812057980 */ /* 0x000ea8000c101900 */
[----:B------:R-:W2:Y:S01]  /*a230*/  LDL.64 R8, [R1+0xa0] ;  /* 0x0000a00001087983 */ /* 0x000ea20000100a00 */
[----:B------:R-:W-:Y:S05]  /*a240*/  WARPSYNC.ALL ;  /* 0x0000000000007948 */ /* 0x000fea0003800000 */
[----:B------:R-:W3:Y:S04]  /*a250*/  LDL.64 R14, [R1+0x98] ;  /* 0x00009800010e7983 */ /* 0x000ee80000100a00 */
[----:B0----5:R-:W4:Y:S04]  /*a260*/  LDL.64 R6, [R1+0x98] ;  /* 0x0000980001067983 */ /* 0x021f280000100a00 */
[----:B------:R-:W4:Y:S01]  /*a270*/  LDL.64 R10, [R1+0x98] ;  /* 0x00009800010a7983 */ /* 0x000f220000100a00 */
[----:B--2---:R-:W-:-:S03]  /*a280*/  IMAD R4, R5, 0x300, R8 ;  /* 0x0000030005047824 */ /* 0x004fc600078e0208 */
[----:B------:R-:W2:Y:S01]  /*a290*/  LDL.64 R12, [R1+0x98] ;  /* 0x00009800010c7983 */ /* 0x000ea20000100a00 */
[----:B------:R-:W-:Y:S01]  /*a2a0*/  IMAD.MOV.U32 R5, RZ, RZ, R9 ;  /* 0x000000ffff057224 */ /* 0x000fe200078e0009 */
[----:B------:R-:W-:Y:S01]  /*a2b0*/  R2UR UR6, R4 ;  /* 0x00000000040672ca */ /* 0x000fe200000e0000 */
[----:B------:R-:W-:-:S03]  /*a2c0*/  WARPGROUP.ARRIVE ;  /* 0x00000000000079c5 */ /* 0x000fc60000000000 */
        /* <DEDUP_REMOVED lines=9> */
[----:B------:R-:W-:Y:S02]  /*a360*/  R2UR UR5, R15 ;  /* 0x000000000f0572ca */ /* 0x000fe400000e0000 */
[----:B------:R-:W3:Y:S11]  /*a370*/  LDL R15, [R1+0x54] ;  /* 0x00005400010f7983 */ /* 0x000ef60000100800 */
[----:B------:R-:W-:Y:S01]  /*a380*/  HGMMA.64x96x16.F32 R24, gdesc[UR4], RZ, !UPT, gsb0 ;  /* 0x01600000041879f0 */ /* 0x000fe2000c0008ff */
[----:B----4-:R-:W-:Y:S01]  /*a390*/  VIADD R6, R6, 0x2 ;  /* 0x0000000206067836 */ /* 0x010fe20000000000 */
[----:B------:R-:W-:-:S02]  /*a3a0*/  R2UR UR6, R8 ;  /* 0x00000000080672ca */ /* 0x000fc400000e0000 */
[----:B------:R-:W-:Y:S02]  /*a3b0*/  R2UR UR7, R9 ;  /* 0x00000000090772ca */ /* 0x000fe400000e0000 */
[----:B------:R-:W-:Y:S02]  /*a3c0*/  R2UR UR4, R6 ;  /* 0x00000000060472ca */ /* 0x000fe400000e0000 */
[----:B------:R-:W-:Y:S01]  /*a3d0*/  R2UR UR5, R7 ;  /* 0x00000000070572ca */ /* 0x000fe200000e0000 */
[----:B------:R-:W-:Y:S02]  /*a3e0*/  VIADD R10, R10, 0x4 ;  /* 0x000000040a0a7836 */ /* 0x000fe40000000000 */
[----:B------:R-:W-:Y:S02]  /*a3f0*/  VIADD R6, R4, 0x4 ;  /* 0x0000000404067836 */ /* 0x000fe40000000000 */
[----:B------:R-:W-:Y:S01]  /*a400*/  IMAD.MOV.U32 R7, RZ, RZ, R9 ;  /* 0x000000ffff077224 */ /* 0x000fe200078e0009 */
[----:B------:R-:W-:-:S02]  /*a410*/  WARPGROUP.DEPBAR.LE gsb0, 0x0 ;  /* 0x00008000000079c5 */ /* 0x000fc40000010000 */
        /* <DEDUP_REMOVED lines=21> */
[----:B---3--:R-:W-:-:S04]  /*a570*/  LOP3.LUT R15, R15, 0x1, RZ, 0xfc, !PT ;  /* 0x000000010f0f7812 */ /* 0x008fc800078efcff */
[----:B------:R-:W-:Y:S01]  /*a580*/  ISETP.NE.AND P1, PT, R15, 0x3, PT ;  /* 0x000000030f00780c */ /* 0x000fe20003f25270 */
[----:B------:R-:W-:Y:S01]  /*a590*/  BSSY B0, `(.L_x_10113) ;  /* 0x0000004000007945 */ /* 0x000fe20003800000 */
[----:B------:R-:W-:-:S11]  /*a5a0*/  WARPGROUP.DEPBAR.LE gsb0, 0x0 ;  /* 0x00008000000079c5 */ /* 0x000fd60000010000 */
[----:B0-----:R-:W-:Y:S05]  /*a5b0*/  @!P1 BRA `(.L_x_10114) ;  /* 0x0000000000049947 */ /* 0x001fea0003800000 */
[----:B------:R-:W-:Y:S01]  /*a5c0*/  BPT.TRAP 0x1 ;  /* 0x000000040000795c */ /* 0x000fe20000300000 */
.L_x_10114:
[----:B------:R-:W-:Y:S05]  /*a5d0*/  BSYNC B0 ;  /* 0x0000000000007941 */ /* 0x000fea0003800000 */
.L_x_10113:
        /* <DEDUP_REMOVED lines=10> */
.L_x_10116:
[----:B------:R-:W-:Y:S05]  /*a680*/  BSYNC B0 ;  /* 0x0000000000007941 */ /* 0x000fea0003800000 */
.L_x_10115:
[----:B------:R-:W-:Y:S04]  /*a690*/  BSSY B0, `(.L_x_10117) ;  /* 0x0000006000007945 */ /* 0x000fe80003800000 */
[----:B-1----:R-:W-:Y:S05]  /*a6a0*/  @P0 BRA `(.L_x_10118) ;  /* 0x0000000000100947 */ /* 0x002fea0003800000 */
[----:B-----5:R-:W-:Y:S01]  /*a6b0*/  IMAD R4, R4, 0x8, R7 ;  /* 0x0000000804047824 */ /* 0x020fe200078e0207 */
[----:B0-----:R-:W-:-:S04]  /*a6c0*/  SHF.L.U32 R5, R6, 0x1f, RZ ;  /* 0x0000001f06057819 */ /* 0x001fc800000006ff */
[----:B------:R-:W0:Y:S02]  /*a6d0*/  SYNCS.PHASECHK.TRANS64.TRYWAIT P0, [R4+URZ], R5 ;  /* 0x00000005040075a7 */ /* 0x000e24000800017f */
[----:B0-----:R-:W-:Y:S05]  /*a6e0*/  @!P0 BRA `(.L_x_10119) ;  /* 0x0000029800088947 */ /* 0x001fea0003800000 */
.L_x_10118:
[----:B------:R-:W-:Y:S05]  /*a6f0*/  BSYNC B0 ;  /* 0x0000000000007941 */ /* 0x000fea0003800000 */
.L_x_10117:
[----:B------:R-:W2:Y:S04]  /*a700*/  LDL R7, [R1+0x90] ;  /* 0x0000900001077983 */ /* 0x000ea80000100800 */
[----:B------:R-:W3:Y:S04]  /*a710*/  LD.E R15, desc[UR56][R18.64+0x210] ;  /* 0x00021038120f7980 */ /* 0x000ee8000c101900 */
[----:B------:R-:W3:Y:S04]  /*a720*/  LDL.64 R20, [R1+0x118] ;  /* 0x0001180001147983 */ /* 0x000ee80000100a00 */
[----:B0----5:R-:W4:Y:S04]  /*a730*/  LDL.64 R4, [R1+0x110] ;  /* 0x0001100001047983 */ /* 0x021f280000100a00 */
[----:B------:R-:W4:Y:S04]  /*a740*/  LDL.64 R8, [R1+0x110] ;  /* 0x0001100001087983 */ /* 0x000f280000100a00 */
[----:B------:R-:W4:Y:S04]  /*a750*/  LDL.64 R10, [R1+0x110] ;  /* 0x00011000010a7983 */ /* 0x000f280000100a00 */
[----:B------:R-:W4:Y:S01]  /*a760*/  LDL.64 R12, [R1+0x110] ;  /* 0x00011000010c7983 */ /* 0x000f220000100a00 */
[----:B------:R-:W-:Y:S05]  /*a770*/  WARPSYNC.ALL ;  /* 0x0000000000007948 */ /* 0x000fea0003800000 */
[----:B------:R-:W-:Y:S01]  /*a780*/  WARPGROUP.ARRIVE ;  /* 0x00000000000079c5 */ /* 0x000fe20000000000 */
[----:B--2---:R-:W-:Y:S01]  /*a790*/  ISETP.NE.U32.AND P0, PT, R7, RZ, PT ;  /* 0x000000ff0700720c */ /* 0x004fe20003f05070 */
[----:B---3--:R-:W-:-:S02]  /*a7a0*/  IMAD R6, R15, 0xc00, R20 ;  /* 0x00000c000f067824 */ /* 0x008fc400078e0214 */
[----:B------:R-:W-:Y:S01]  /*a7b0*/  IMAD.MOV.U32 R7, RZ, RZ, R21 ;  /* 0x000000ffff077224 */ /* 0x000fe200078e0015 */
[----:B------:R-:W2:Y:S01]  /*a7c0*/  LDL.64 R14, [R1+0x110] ;  /* 0x00011000010e7983 */ /* 0x000ea20000100a00 */
[----:B----4-:R-:W-:Y:S02]  /*a7d0*/  R2UR UR4, R4 ;  /* 0x00000000040472ca */ /* 0x010fe400000e0000 */
[----:B------:R-:W-:Y:S02]  /*a7e0*/  R2UR UR6, R6 ;  /* 0x00000000060672ca */ /* 0x000fe400000e0000 */
[----:B------:R-:W-:Y:S02]  /*a7f0*/  R2UR UR7, R7 ;  /* 0x00000000070772ca */ /* 0x000fe400000e0000 */
[----:B------:R-:W-:Y:S02]  /*a800*/  R2UR UR5, R5 ;  /* 0x00000000050572ca */ /* 0x000fe400000e0000 */
[----:B------:R-:W-:-:S11]  /*a810*/  VOTEU.ANY UP0, P0 ;  /* 0x00000000003f7886 */ /* 0x000fd60000000100 */
        /* <DEDUP_REMOVED lines=159> */
[----:B------:R-:W0:Y:S01]  /*b210*/  S2R R72, SR_TID.X ;  /* 0x0000000000487919 */ /* 0x000e220000002100 */
[----:B------:R1:W-:Y:S04]  /*b220*/  STL [R1+0x90], R2 ;  /* 0x0000900201007387 */ /* 0x0003e80000100800 */
[----:B------:R1:W-:Y:S01]  /*b230*/  STL [R1+0x90], R2 ;  /* 0x0000900201007387 */ /* 0x0003e20000100800 */
[----:B------:R-:W-:-:S02]  /*b240*/  WARPGROUP.DEPBAR.LE gsb0, 0x0 ;  /* 0x00008000000079c5 */ /* 0x000fc40000010000 */
[----:B------:R-:W-:-:S06]  /*b250*/  WARPGROUP.ARRIVE ;  /* 0x00000000000079c5 */ /* 0x000fcc0000000000 */
[----:B------:R-:W-:Y:S01]  /*b260*/  HGMMA.64x96x16.F32 R24, gdesc[UR4], R24, gsb0 ;  /* 0x01600000041879f0 */ /* 0x000fe20008000818 */
[----:B0-----:R-:W-:Y:S01]  /*b270*/  LOP3.LUT R72, R72, 0x7f, RZ, 0xc0, !PT ;  /* 0x0000007f48487812 */ /* 0x001fe200078ec0ff */
[----:B------:R1:W-:Y:S03]  /*b280*/  STL [R1+0x90], R2 ;  /* 0x0000900201007387 */ /* 0x0003e60000100800 */
[----:B------:R-:W-:Y:S01]  /*b290*/  ISETP.NE.AND P0, PT, R72, RZ, PT ;  /* 0x000000ff4800720c */ /* 0x000fe20003f05270 */
        /* <DEDUP_REMOVED lines=21> */
[----:B------:R-:W2:Y:S04]  /*b3f0*/  LDL R12, [R1+0x13c] ;  /* 0x00013c00010c7983 */ /* 0x000ea80000100800 */
[----:B------:R-:W3:Y:S04]  /*b400*/  LDL.128 R8, [R1+0x150] ;  /* 0x0001500001087983 */ /* 0x000ee80000100c00 */
[----:B0-----:R-:W4:Y:S04]  /*b410*/  LDL.128 R4, [R1+0x140] ;  /* 0x0001400001047983 */ /* 0x001f280000100c00 */
[----:B------:R-:W3:Y:S01]  /*b420*/  LDL R21, [R1+0x70] ;  /* 0x0000700001157983 */ /* 0x000ee20000100800 */
[----:B------:R-:W-:Y:S01]  /*b430*/  BSSY B0, `(.L_x_10120) ;  /* 0x0000035000007945 */ /* 0x000fe20003800000 */
[----:B--2---:R-:W-:-:S04]  /*b440*/  SHF.R.S32.HI R13, RZ, 0x1f, R12 ;  /* 0x0000001fff0d7819 */ /* 0x004fc8000001140c */
[----:B------:R-:W-:-:S04]  /*b450*/  LEA.HI R13, R13, R12, RZ, 0x7 ;  /* 0x0000000c0d0d7211 */ /* 0x000fc800078f38ff */
[----:B------:R-:W-:-:S05]  /*b460*/  LOP3.LUT R15, R13, 0xffffff80, RZ, 0xc0, !PT ;  /* 0xffffff800d0f7812 */ /* 0x000fca00078ec0ff */
[----:B------:R-:W-:-:S05]  /*b470*/  IMAD.IADD R15, R12, 0x1, -R15 ;  /* 0x000000010c0f7824 */ /* 0x000fca00078e0a0f */
[----:B------:R-:W-:-:S04]  /*b480*/  SHF.R.S32.HI R14, RZ, 0x1f, R15 ;  /* 0x0000001fff0e7819 */ /* 0x000fc8000001140f */
[----:B------:R-:W-:-:S04]  /*b490*/  LEA.HI R16, R14, R15, RZ, 0x2 ;  /* 0x0000000f0e107211 */ /* 0x000fc800078f10ff */
[--C-:B------:R-:W-:Y:S02]  /*b4a0*/  SHF.R.S32.HI R17, RZ, 0x2, R16.reuse ;  /* 0x00000002ff117819 */ /* 0x100fe40000011410 */
[----:B------:R-:W-:Y:S02]  /*b4b0*/  SHF.R.S32.HI R12, RZ, 0x1f, R16 ;  /* 0x0000001fff0c7819 */ /* 0x000fe40000011410 */
[----:B------:R-:W-:Y:S02]  /*b4c0*/  LEA.HI R14, R14, R15, RZ, 0x5 ;  /* 0x0000000f0e0e7211 */ /* 0x000fe400078f28ff */
[----:B------:R-:W-:Y:S02]  /*b4d0*/  LEA.HI R20, R12, R17, RZ, 0x3 ;  /* 0x000000110c147211 */ /* 0x000fe400078f18ff */
[----:B------:R-:W-:Y:S01]  /*b4e0*/  SHF.R.S32.HI R12, RZ, 0x7, R13 ;  /* 0x00000007ff0c7819 */ /* 0x000fe2000001140d */
[----:B----4-:R-:W-:Y:S01]  /*b4f0*/  IMAD R73, R0, -0x60, R5 ;  /* 0xffffffa000497824 */ /* 0x010fe200078e0205 */
[----:B------:R-:W-:-:S02]  /*b500*/  LOP3.LUT R20, R20, 0xfffffff8, RZ, 0xc0, !PT ;  /* 0xfffffff814147812 */ /* 0x000fc400078ec0ff */
[----:B------:R-:W-:Y:S02]  /*b510*/  LEA.HI R13, R13, R12, RZ, 0x1 ;  /* 0x0000000c0d0d7211 */ /* 0x000fe400078f08ff */
[----:B------:R-:W-:Y:S02]  /*b520*/  SHF.R.S32.HI R14, RZ, 0x5, R14 ;  /* 0x00000005ff0e7819 */ /* 0x000fe4000001140e */
[----:B------:R-:W-:Y:S02]  /*b530*/  LOP3.LUT R16, R16, 0x7ffffffc, RZ, 0xc0, !PT ;  /* 0x7ffffffc10107812 */ /* 0x000fe400078ec0ff */
[----:B---3--:R-:W-:Y:S01]  /*b540*/  ISETP.GE.AND P1, PT, R9, 0x1, PT ;  /* 0x000000010900780c */ /* 0x008fe20003f26270 */
[----:B------:R-:W-:Y:S01]  /*b550*/  IMAD R21, R21, 0x8, R14 ;  /* 0x0000000815157824 */ /* 0x000fe200078e020e */
[----:B------:R-:W-:Y:S02]  /*b560*/  IADD3 R20, R17, -R20, RZ ;  /* 0x8000001411147210 */ /* 0x000fe40007ffe0ff */
[----:B------:R-:W-:Y:S01]  /*b570*/  LOP3.LUT R13, R13, 0x3fffffe, RZ, 0xc0, !PT ;  /* 0x03fffffe0d0d7812 */ /* 0x000fe200078ec0ff */
[----:B------:R-:W-:Y:S01]  /*b580*/  IMAD.IADD R16, R15, 0x1, -R16 ;  /* 0x000000010f107824 */ /* 0x000fe200078e0a10 */
[----:B------:R-:W-:Y:S01]  /*b590*/  IADD3 R73, -R4, 0x1, R73 ;  /* 0x0000000104497810 */ /* 0x000fe20007ffe149 */
[----:B------:R-:W-:Y:S01]  /*b5a0*/  IMAD.U32 R20, R21, 0x10, R20 ;  /* 0x0000001015147824 */ /* 0x000fe200078e0014 */
[----:B------:R-:W-:Y:S01]  /*b5b0*/  LOP3.LUT R15, RZ, R6, RZ, 0x33, !PT ;  /* 0x00000006ff0f7212 */ /* 0x000fe200078e33ff */
[----:B------:R-:W-:-:S02]  /*b5c0*/  IMAD.IADD R13, R12, 0x1, -R13 ;  /* 0x000000010c0d7824 */ /* 0x000fc400078e0a0d */
[----:B------:R-:W-:Y:S02]  /*b5d0*/  IMAD R12, R16, -0x2, R73 ;  /* 0xfffffffe100c7824 */ /* 0x000fe400078e0249 */
[----:B------:R-:W-:Y:S02]  /*b5e0*/  IMAD R20, R13, 0x40, R20 ;  /* 0x000000400d147824 */ /* 0x000fe400078e0214 */
[----:B------:R-:W-:Y:S02]  /*b5f0*/  IMAD R13, R0, -0x60, RZ ;  /* 0xffffffa0000d7824 */ /* 0x000fe400078e02ff */
[C---:B------:R-:W-:Y:S02]  /*b600*/  IMAD.IADD R21, R12.reuse, 0x1, R7 ;  /* 0x000000010c157824 */ /* 0x040fe400078e0207 */
[----:B------:R-:W-:Y:S02]  /*b610*/  IMAD.IADD R91, R12, 0x1, R15 ;  /* 0x000000010c5b7824 */ /* 0x000fe400078e020f */
[----:B------:R-:W-:-:S02]  /*b620*/  IMAD R16, R16, -0x2, R13 ;  /* 0xfffffffe10107824 */ /* 0x000fc400078e020d */
[----:B------:R-:W-:Y:S02]  /*b630*/  IMAD R14, R0, -0x60, R8 ;  /* 0xffffffa0000e7824 */ /* 0x000fe400078e0208 */
[--C-:B------:R-:W-:Y:S02]  /*b640*/  IMAD.IADD R6, R21, 0x1, R20.reuse ;  /* 0x0000000115067824 */ /* 0x100fe400078e0214 */
[----:B------:R-:W-:Y:S01]  /*b650*/  IMAD.IADD R7, R91, 0x1, R20 ;  /* 0x000000015b077824 */ /* 0x000fe200078e0214 */
[----:B-1----:R-:W-:Y:S06]  /*b660*/  @!P1 BRA `(.L_x_10121) ;  /* 0x0000000000449947 */ /* 0x002fec0003800000 */
[----:B------:R-:W-:Y:S01]  /*b670*/  IADD3 R8, R20, R5, -R4 ;  /* 0x0000000514087210 */ /* 0x000fe20007ffe804 */
[----:B------:R-:W-:Y:S03]  /*b680*/  BSSY B1, `(.L_x_10122) ;  /* 0x000000c000017945 */ /* 0x000fe60003800000 */
[----:B------:R-:W-:-:S13]  /*b690*/  ISETP.GT.AND P1, PT, R8, -0x1, PT ;  /* 0xffffffff0800780c */ /* 0x000fda0003f24270 */
[----:B------:R-:W-:Y:S05]  /*b6a0*/  @P1 BRA `(.L_x_10123) ;  /* 0x0000000000181947 */ /* 0x000fea0003800000 */
[----:B------:R-:W-:Y:S02]  /*b6b0*/  ISETP.NE.AND P1, PT, R9, 0x1, PT ;  /* 0x000000010900780c */ /* 0x000fe40003f25270 */
[----:B------:R-:W-:-:S11]  /*b6c0*/  LOP3.LUT R13, RZ, R8, RZ, 0x33, !PT ;  /* 0x00000008ff0d7212 */ /* 0x000fd600078e33ff */
[----:B------:R-:W-:-:S05]  /*b6d0*/  @P1 IMAD.HI.U32 R8, R13, R10, RZ ;  /* 0x0000000a0d081227 */ /* 0x000fca00078e00ff */
[----:B------:R-:W-:-:S04]  /*b6e0*/  @P1 SHF.R.U32.HI R13, RZ, R11, R8 ;  /* 0x0000000bff0d1219 */ /* 0x000fc80000011608 */
[----:B------:R-:W-:Y:S01]  /*b6f0*/  LOP3.LUT R8, RZ, R13, RZ, 0x33, !PT ;  /* 0x0000000dff087212 */ /* 0x000fe200078e33ff */
[----:B------:R-:W-:Y:S06]  /*b700*/  BRA `(.L_x_10124) ;  /* 0x00000000000c7947 */ /* 0x000fec0003800000 */
.L_x_10123:
[----:B------:R-:W-:-:S13]  /*b710*/  ISETP.NE.AND P1, PT, R9, 0x1, PT ;  /* 0x000000010900780c */ /* 0x000fda0003f25270 */
[----:B------:R-:W-:-:S05]  /*b720*/  @P1 IMAD.HI.U32 R12, R8, R10, RZ ;  /* 0x0000000a080c1227 */ /* 0x000fca00078e00ff */
[----:B------:R-:W-:-:S07]  /*b730*/  @P1 SHF.R.U32.HI R8, RZ, R11, R12 ;  /* 0x0000000bff081219 */ /* 0x000fce000001160c */
.L_x_10124:
[----:B------:R-:W-:Y:S05]  /*b740*/  BSYNC B1 ;  /* 0x0000000000017941 */ /* 0x000fea0003800000 */
.L_x_10122:
[----:B------:R-:W-:-:S05]  /*b750*/  IMAD R8, R8, R9, R16 ;  /* 0x0000000908087224 */ /* 0x000fca00078e0210 */
[----:B------:R-:W-:Y:S02]  /*b760*/  VIMNMX R7, R7, R8, !PT ;  /* 0x0000000807077248 */ /* 0x000fe40007fe0100 */
[----:B------:R-:W-:-:S07]  /*b770*/  VIADDMNMX R6, R8, R9, R6, PT ;  /* 0x0000000908067246 */ /* 0x000fce0003800106 */
.L_x_10121:
[----:B------:R-:W-:Y:S05]  /*b780*/  BSYNC B0 ;  /* 0x0000000000007941 */ /* 0x000fea0003800000 */
.L_x_10120:
[----:B------:R-:W-:Y:S01]  /*b790*/  ISETP.GE.AND P1, PT, R14, 0x9, PT ;  /* 0x000000090e00780c */ /* 0x000fe20003f26270 */
[----:B------:R-:W-:Y:S01]  /*b7a0*/  VIADD R20, R20, 0x8 ;  /* 0x0000000814147836 */ /* 0x000fe20000000000 */
[----:B------:R-:W-:Y:S01]  /*b7b0*/  ISETP.GE.AND P2, PT, R14, 0x2, PT ;  /* 0x000000020e00780c */ /* 0x000fe20003f46270 */
[----:B------:R-:W-:Y:S01]  /*b7c0*/  BSSY B0, `(.L_x_10125) ;  /* 0x0000087000007945 */ /* 0x000fe20003800000 */
[----:B------:R-:W-:Y:S02]  /*b7d0*/  P2R R12, PR, RZ, 0x2 ;  /* 0x00000002ff0c7803 */ /* 0x000fe40000000000 */
[----:B------:R-:W-:Y:S02]  /*b7e0*/  ISETP.GT.AND P1, PT, R7, 0x8, !P1 ;  /* 0x000000080700780c */ /* 0x000fe40004f24270 */
[----:B------:R-:W-:Y:S02]  /*b7f0*/  P2R R8, PR, RZ, 0x4 ;  /* 0x00000004ff087803 */ /* 0x000fe40000000000 */
[----:B------:R-:W-:-:S02]  /*b800*/  ISETP.LT.OR P1, PT, R6, 0x9, P1 ;  /* 0x000000090600780c */ /* 0x000fc40000f21670 */
[C---:B------:R-:W-:Y:S02]  /*b810*/  ISETP.GT.AND P2, PT, R7.reuse, 0x1, !P2 ;  /* 0x000000010700780c */ /* 0x040fe40005744270 */
[----:B------:R-:W-:Y:S02]  /*b820*/  ISETP.GE.AND P3, PT, R14, 0xa, PT ;  /* 0x0000000a0e00780c */ /* 0x000fe40003f66270 */
[----:B------:R-:W-:Y:S02]  /*b830*/  FSEL R87, R28, -INF , !P1 ;  /* 0xff8000001c577808 */ /* 0x000fe40004800000 */
[----:B------:R-:W-:Y:S02]  /*b840*/  ISETP.LT.OR P2, PT, R6, 0x2, P2 ;  /* 0x000000020600780c */ /* 0x000fe40001741670 */
[----:B------:R-:W-:Y:S02]  /*b850*/  ISETP.GT.AND P1, PT, R7, 0x9, !P3 ;  /* 0x000000090700780c */ /* 0x000fe40005f24270 */
[----:B------:R-:W-:-:S02]  /*b860*/  FSEL R89, R25, -INF , !P2 ;  /* 0xff80000019597808 */ /* 0x000fc40005000000 */
        /* <DEDUP_REMOVED lines=76> */
[----:B------:R-:W-:Y:S02]  /*bd30*/  P2R R25, PR, RZ, 0x8 ;  /* 0x00000008ff197803 */ /* 0x000fe40000000000 */
[----:B------:R-:W-:-:S02]  /*bd40*/  FSEL R17, R60, -INF , !P1 ;  /* 0xff8000003c117808 */ /* 0x000fc40004800000 */
        /* <DEDUP_REMOVED lines=39> */
.L_x_10128:
[----:B------:R-:W-:-:S13]  /*bfc0*/  ISETP.NE.AND P6, PT, R9, 0x1, PT ;  /* 0x000000010900780c */ /* 0x000fda0003fc5270 */
[----:B------:R-:W-:-:S05]  /*bfd0*/  @P6 IMAD.HI.U32 R10, R4, R10, RZ ;  /* 0x0000000a040a6227 */ /* 0x000fca00078e00ff */
[----:B------:R-:W-:-:S07]  /*bfe0*/  @P6 SHF.R.U32.HI R4, RZ, R11, R10 ;  /* 0x0000000bff046219 */ /* 0x000fce000001160a */
.L_x_10129:
[----:B------:R-:W-:Y:S05]  /*bff0*/  BSYNC B1 ;  /* 0x0000000000017941 */ /* 0x000fea0003800000 */
.L_x_10127:
[----:B------:R-:W-:-:S05]  /*c000*/  IMAD R4, R4, R9, R16 ;  /* 0x0000000904047224 */ /* 0x000fca00078e0210 */
[----:B------:R-:W-:Y:S02]  /*c010*/  VIADDMNMX R6, R4, R9, R6, PT ;  /* 0x0000000904067246 */ /* 0x000fe40003800106 */
[----:B------:R-:W-:-:S07]  /*c020*/  VIMNMX R7, R7, R4, !PT ;  /* 0x0000000407077248 */ /* 0x000fce0007fe0100 */
.L_x_10126:
[----:B------:R-:W-:Y:S05]  /*c030*/  BSYNC B0 ;  /* 0x0000000000007941 */ /* 0x000fea0003800000 */
.L_x_10125:
[----:B------:R-:W2:Y:S01]  /*c040*/  LDL.64 R20, [R1+0x430] ;  /* 0x0004300001147983 */ /* 0x000ea20000100a00 */
[----:B------:R-:W-:Y:S02]  /*c050*/  ISETP.GT.AND P5, PT, R7, RZ, !P5 ;  /* 0x000000ff0700720c */ /* 0x000fe40006fa4270 */
        /* <DEDUP_REMOVED lines=11> */
[----:B------:R-:W-:Y:S02]  /*c110*/  ISETP.NE.AND P5, PT, R25, RZ, PT ;  /* 0x000000ff1900720c */ /* 0x000fe40003fa5270 */
[C---:B------:R-:W-:Y:S01]  /*c120*/  ISETP.GT.AND P1, PT, R7.reuse, 0x49, !P1 ;  /* 0x000000490700780c */ /* 0x040fe20004f24270 */
[----:B------:R-:W3:Y:S01]  /*c130*/  LDL R25, [R1+0x450] ;  /* 0x0004500001197983 */ /* 0x000ee20000100800 */
        /* <DEDUP_REMOVED lines=60> */
[----:B--2---:R-:W-:Y:S02]  /*c500*/  FMNMX.FTZ R4, R93, R20, !PT ;  /* 0x000000145d047209 */ /* 0x004fe40007810000 */
[----:B------:R-:W-:Y:S02]  /*c510*/  FMNMX.FTZ R5, R24, R21, !PT ;  /* 0x0000001518057209 */ /* 0x000fe40007810000 */
[----:B------:R-:W-:Y:S02]  /*c520*/  FMNMX.FTZ R4, R89, R4, !PT ;  /* 0x0000000459047209 */ /* 0x000fe40007810000 */
[----:B------:R-:W-:-:S02]  /*c530*/  ISETP.LT.OR P5, PT, R6, 0x49, P5 ;  /* 0x000000490600780c */ /* 0x000fc40002fa1670 */
[----:B------:R-:W-:Y:S02]  /*c540*/  FMNMX.FTZ R4, R87, R4, !PT ;  /* 0x0000000457047209 */ /* 0x000fe40007810000 */
[----:B------:R-:W-:Y:S02]  /*c550*/  FMNMX.FTZ R5, R28, R5, !PT ;  /* 0x000000051c057209 */ /* 0x000fe40007810000 */
[----:B------:R-:W-:Y:S02]  /*c560*/  FMNMX.FTZ R4, R85, R4, !PT ;  /* 0x0000000455047209 */ /* 0x000fe40007810000 */
[----:B------:R-:W-:Y:S02]  /*c570*/  FSEL R62, R62, -INF , !P5 ;  /* 0xff8000003e3e7808 */ /* 0x000fe40006800000 */
[----:B------:R-:W-:Y:S02]  /*c580*/  FMNMX.FTZ R4, R83, R4, !PT ;  /* 0x0000000453047209 */ /* 0x000fe40007810000 */
[----:B------:R-:W-:-:S02]  /*c590*/  ISETP.GT.AND P2, PT, R7, 0x50, !P2 ;  /* 0x000000500700780c */ /* 0x000fc40005744270 */
[----:B------:R-:W-:Y:S02]  /*c5a0*/  FMNMX.FTZ R4, R81, R4, !PT ;  /* 0x0000000451047209 */ /* 0x000fe40007810000 */
[----:B------:R-:W-:Y:S02]  /*c5b0*/  ISETP.LT.OR P1, PT, R6, 0x4a, P1 ;  /* 0x0000004a0600780c */ /* 0x000fe40000f21670 */
[----:B------:R-:W-:Y:S02]  /*c5c0*/  FMNMX.FTZ R4, R79, R4, !PT ;  /* 0x000000044f047209 */ /* 0x000fe40007810000 */
[----:B------:R-:W-:Y:S02]  /*c5d0*/  ISETP.GT.AND P3, PT, R7, 0x51, !P3 ;  /* 0x000000510700780c */ /* 0x000fe40005f64270 */
[----:B------:R-:W-:Y:S02]  /*c5e0*/  FMNMX.FTZ R4, R77, R4, !PT ;  /* 0x000000044d047209 */ /* 0x000fe40007810000 */
[----:B------:R-:W-:-:S02]  /*c5f0*/  ISETP.NE.AND P6, PT, R14, RZ, PT ;  /* 0x000000ff0e00720c */ /* 0x000fc40003fc5270 */
        /* <DEDUP_REMOVED lines=34> */
[----:B------:R-:W0:Y:S01]  /*c820*/  SHFL.BFLY PT, R11, R10, 0x1, 0x1f ;  /* 0x0c201f000a0b7f89 */ /* 0x000e2200000e0000 */
[----:B------:R-:W-:Y:S02]  /*c830*/  ISETP.LT.OR P2, PT, R6, 0x51, P2 ;  /* 0x000000510600780c */ /* 0x000fe40001741670 */
[----:B------:R-:W-:Y:S02]  /*c840*/  FSEL R26, R63, -INF , !P1 ;  /* 0xff8000003f1a7808 */ /* 0x000fe40004800000 */
[----:B------:R-:W-:Y:S02]  /*c850*/  FMNMX.FTZ R5, R62, R5, !PT ;  /* 0x000000053e057209 */ /* 0x000fe40007810000 */
[----:B------:R-:W-:Y:S02]  /*c860*/  ISETP.GT.AND P4, PT, R7, 0x58, !P4 ;  /* 0x000000580700780c */ /* 0x000fe40006784270 */
[----:B------:R-:W-:Y:S02]  /*c870*/  ISETP.LT.OR P3, PT, R6, 0x52, P3 ;  /* 0x000000520600780c */ /* 0x000fe40001f61670 */
[----:B------:R-:W-:-:S02]  /*c880*/  FSEL R66, R66, -INF , !P2 ;  /* 0xff80000042427808 */ /* 0x000fc40005000000 */
[----:B------:R-:W-:Y:S02]  /*c890*/  FMNMX.FTZ R5, R26, R5, !PT ;  /* 0x000000051a057209 */ /* 0x000fe40007810000 */
[----:B------:R-:W-:Y:S02]  /*c8a0*/  ISETP.GT.AND P1, PT, R7, 0x59, !P6 ;  /* 0x000000590700780c */ /* 0x000fe40007724270 */
[----:B------:R-:W-:Y:S02]  /*c8b0*/  ISETP.LT.OR P4, PT, R6, 0x59, P4 ;  /* 0x000000590600780c */ /* 0x000fe40002781670 */
[----:B------:R-:W-:Y:S02]  /*c8c0*/  FSEL R67, R67, -INF , !P3 ;  /* 0xff80000043437808 */ /* 0x000fe40005800000 */
[----:B------:R-:W-:Y:S02]  /*c8d0*/  FMNMX.FTZ R4, R66, R5, !PT ;  /* 0x0000000542047209 */ /* 0x000fe40007810000 */
[----:B------:R-:W-:-:S02]  /*c8e0*/  ISETP.LT.OR P1, PT, R6, 0x5a, P1 ;  /* 0x0000005a0600780c */ /* 0x000fc40000f21670 */
[----:B------:R-:W-:Y:S02]  /*c8f0*/  FSEL R70, R70, -INF , !P4 ;  /* 0xff80000046467808 */ /* 0x000fe40006000000 */
[----:B------:R-:W-:Y:S02]  /*c900*/  FMNMX.FTZ R5, R67, R4, !PT ;  /* 0x0000000443057209 */ /* 0x000fe40007810000 */
[----:B------:R-:W-:Y:S02]  /*c910*/  FSEL R71, R71, -INF , !P1 ;  /* 0xff80000047477808 */ /* 0x000fe40004800000 */
[----:B------:R-:W-:Y:S02]  /*c920*/  FMNMX.FTZ R4, R70, R5, !PT ;  /* 0x0000000546047209 */ /* 0x000fe40007810000 */
[----:B0-----:R-:W-:Y:S02]  /*c930*/  FMNMX.FTZ R6, R10, R11, !PT ;  /* 0x0000000b0a067209 */ /* 0x001fe40007810000 */
[----:B------:R-:W-:-:S02]  /*c940*/  FMNMX.FTZ R9, R71, R4, !PT ;  /* 0x0000000447097209 */ /* 0x000fc40007810000 */
[----:B------:R-:W2:Y:S04]  /*c950*/  LDL.64 R4, [R1+0x440] ;  /* 0x0004400001047983 */ /* 0x000ea80000100a00 */
[----:B------:R-:W-:Y:S04]  /*c960*/  STL.64 [R1+0x430], R8 ;  /* 0x0004300801007387 */ /* 0x000fe80000100a00 */
[----:B------:R0:W-:Y:S04]  /*c970*/  STL [R1+0x430], R6 ;  /* 0x0004300601007387 */ /* 0x0001e80000100800 */
[----:B------:R-:W3:Y:S04]  /*c980*/  LDL R12, [R1+0x430] ;  /* 0x00043000010c7983 */ /* 0x000ee80000100800 */
[----:B------:R-:W4:Y:S01]  /*c990*/  LDL R11, [R1+0x434] ;  /* 0x00043400010b7983 */ /* 0x000f220000100800 */
[----:B---3--:R-:W-:Y:S01]  /*c9a0*/  FMUL.FTZ R7, R25, R12 ;  /* 0x0000000c19077220 */ /* 0x008fe20000410000 */
[----:B------:R-:W-:-:S04]  /*c9b0*/  FSETP.NEU.FTZ.AND P1, PT, R12, -INF , PT ;  /* 0xff8000000c00780b */ /* 0x000fc80003f3d000 */
[----:B------:R-:W-:-:S05]  /*c9c0*/  FSEL R10, R7, RZ, P1 ;  /* 0x000000ff070a7208 */ /* 0x000fca0000800000 */
[----:B0-----:R-:W-:-:S04]  /*c9d0*/  FFMA.FTZ R6, R85, R25, -R10 ;  /* 0x0000001955067223 */ /* 0x001fc8000001080a */
[----:B------:R4:W-:Y:S02]  /*c9e0*/  MUFU.EX2 R173, R6 ;  /* 0x0000000600ad7308 */ /* 0x0009e40000000800 */
[----:B----4-:R-:W0:Y:S02]  /*c9f0*/  SHFL.BFLY PT, R6, R11, 0x2, 0x1f ;  /* 0x0c401f000b067f89 */ /* 0x010e2400000e0000 */
[----:B0-----:R-:W-:-:S05]  /*ca00*/  FMNMX.FTZ R6, R6, R11, !PT ;  /* 0x0000000b06067209 */ /* 0x001fca0007810000 */
[----:B------:R-:W0:Y:S01]  /*ca10*/  SHFL.BFLY PT, R9, R6, 0x1, 0x1f ;  /* 0x0c201f0006097f89 */ /* 0x000e2200000e0000 */
        /* <DEDUP_REMOVED lines=14> */
[--C-:B------:R-:W-:Y:S01]  /*cb00*/  FFMA.FTZ R194, R49, R25, -R10.reuse ;  /* 0x0000001931c27223 */ /* 0x100fe2000001080a */
[----:B0-----:R-:W-:Y:S01]  /*cb10*/  FMNMX.FTZ R6, R6, R9, !PT ;  /* 0x0000000906067209 */ /* 0x001fe20007810000 */
[----:B------:R-:W-:-:S03]  /*cb20*/  FFMA.FTZ R190, R33, R25, -R10 ;  /* 0x0000001921be7223 */ /* 0x000fc6000001080a */
[C---:B------:R-:W-:Y:S01]  /*cb30*/  FSETP.NEU.FTZ.AND P1, PT, R6.reuse, -INF , PT ;  /* 0xff8000000600780b */ /* 0x040fe20003f3d000 */
[-C--:B------:R-:W-:Y:S01]  /*cb40*/  FMUL.FTZ R8, R6, R25.reuse ;  /* 0x0000001906087220 */ /* 0x080fe20000410000 */
        /* <DEDUP_REMOVED lines=8> */
[----:B------:R-:W-:-:S02]  /*cbd0*/  FSEL R10, R8, RZ, P1 ;  /* 0x000000ff080a7208 */ /* 0x000fc40000800000 */
[----:B------:R-:W-:Y:S01]  /*cbe0*/  FSEL R8, R6, RZ, P1 ;  /* 0x000000ff06087208 */ /* 0x000fe20000800000 */
[----:B------:R-:W-:Y:S02]  /*cbf0*/  FADD.FTZ R20, R20, -R11 ;  /* 0x8000000b14147221 */ /* 0x000fe40000010000 */
[-C--:B------:R-:W-:Y:S02]  /*cc00*/  FFMA.FTZ R226, R24, R25.reuse, -R10 ;  /* 0x0000001918e27223 */ /* 0x080fe4000001080a */
[----:B------:R-:W-:Y:S01]  /*cc10*/  FADD.FTZ R8, R21, -R8 ;  /* 0x8000000815087221 */ /* 0x000fe20000010000 */
[-C--:B------:R-:W-:Y:S01]  /*cc20*/  FMUL.FTZ R12, R20, R25.reuse ;  /* 0x00000019140c7220 */ /* 0x080fe20000410000 */
[-CC-:B------:R-:W-:Y:S02]  /*cc30*/  FFMA.FTZ R223, R28, R25.reuse, -R10.reuse ;  /* 0x000000191cdf7223 */ /* 0x180fe4000001080a */
[----:B------:R-:W-:Y:S01]  /*cc40*/  FMUL.FTZ R8, R25, R8 ;  /* 0x0000000819087220 */ /* 0x000fe20000410000 */
[----:B------:R-:W-:Y:S01]  /*cc50*/  MUFU.EX2 R7, R7 ;  /* 0x0000000700077308 */ /* 0x000fe20000000800 */
[----:B------:R-:W-:-:S07]  /*cc60*/  FFMA.FTZ R175, R30, R25, -R10 ;  /* 0x000000191eaf7223 */ /* 0x000fce000001080a */
[----:B------:R-:W2:Y:S01]  /*cc70*/  MUFU.EX2 R12, R12 ;  /* 0x0000000c000c7308 */ /* 0x000ea20000000800 */
[----:B------:R-:W-:-:S07]  /*cc80*/  FFMA.FTZ R224, R31, R25, -R10 ;  /* 0x000000191fe07223 */ /* 0x000fce000001080a */
[----:B------:R-:W-:Y:S08]  /*cc90*/  MUFU.EX2 R226, R226 ;  /* 0x000000e200e27308 */ /* 0x000ff00000000800 */
[----:B------:R-:W0:Y:S01]  /*cca0*/  MUFU.EX2 R24, R8 ;  /* 0x0000000800187308 */ /* 0x000e220000000800 */
[----:B------:R-:W-:-:S07]  /*ccb0*/  FFMA.FTZ R219, R34, R25, -R10 ;  /* 0x0000001922db7223 */ /* 0x000fce000001080a */
[----:B------:R-:W1:Y:S08]  /*ccc0*/  MUFU.EX2 R172, R172 ;  /* 0x000000ac00ac7308 */ /* 0x000e700000000800 */
[----:B------:R-:W3:Y:S01]  /*ccd0*/  MUFU.EX2 R223, R223 ;  /* 0x000000df00df7308 */ /* 0x000ee20000000800 */
[----:B------:R-:W-:-:S07]  /*cce0*/  FFMA.FTZ R220, R35, R25, -R10 ;  /* 0x0000001923dc7223 */ /* 0x000fce000001080a */
[----:B------:R-:W4:Y:S08]  /*ccf0*/  MUFU.EX2 R174, R174 ;  /* 0x000000ae00ae7308 */ /* 0x000f300000000800 */
[----:B------:R-:W5:Y:S01]  /*cd00*/  MUFU.EX2 R175, R175 ;  /* 0x000000af00af7308 */ /* 0x000f620000000800 */
[----:B--2---:R-:W-:Y:S01]  /*cd10*/  FFMA.FTZ R9, R12, R4, R7 ;  /* 0x000000040c097223 */ /* 0x004fe20000010007 */
[----:B0-----:R-:W-:-:S06]  /*cd20*/  FFMA.FTZ R4, R5, R24, R226 ;  /* 0x0000001805047223 */ /* 0x001fcc00000100e2 */
[----:B------:R-:W0:Y:S01]  /*cd30*/  MUFU.EX2 R224, R224 ;  /* 0x000000e000e07308 */ /* 0x000e220000000800 */
[----:B------:R-:W-:Y:S01]  /*cd40*/  FFMA.FTZ R206, R38, R25, -R10 ;  /* 0x0000001926ce7223 */ /* 0x000fe2000001080a */
[----:B-1----:R-:W-:-:S06]  /*cd50*/  FADD.FTZ R9, R172, R9 ;  /* 0x00000009ac097221 */ /* 0x002fcc0000010000 */
[----:B------:R-:W1:Y:S01]  /*cd60*/  MUFU.EX2 R222, R222 ;  /* 0x000000de00de7308 */ /* 0x000e620000000800 */
[----:B---3--:R-:W-:Y:S01]  /*cd70*/  FADD.FTZ R4, R223, R4 ;  /* 0x00000004df047221 */ /* 0x008fe20000010000 */
[----:B------:R-:W-:-:S06]  /*cd80*/  FFMA.FTZ R207, R39, R25, -R10 ;  /* 0x0000001927cf7223 */ /* 0x000fcc000001080a */
[----:B------:R-:W2:Y:S01]  /*cd90*/  MUFU.EX2 R219, R219 ;  /* 0x000000db00db7308 */ /* 0x000ea20000000800 */
[----:B----4-:R-:W-:Y:S01]  /*cda0*/  FADD.FTZ R8, R174, R9 ;  /* 0x00000009ae087221 */ /* 0x010fe20000010000 */
[----:B-----5:R-:W-:-:S06]  /*cdb0*/  FADD.FTZ R5, R175, R4 ;  /* 0x00000004af057221 */ /* 0x020fcc0000010000 */
[----:B------:R-:W3:Y:S01]  /*cdc0*/  MUFU.EX2 R221, R221 ;  /* 0x000000dd00dd7308 */ /* 0x000ee20000000800 */
[----:B------:R-:W-:-:S07]  /*cdd0*/  FFMA.FTZ R202, R42, R25, -R10 ;  /* 0x000000192aca7223 */ /* 0x000fce000001080a */
[----:B------:R-:W4:Y:S01]  /*cde0*/  MUFU.EX2 R220, R220 ;  /* 0x000000dc00dc7308 */ /* 0x000f220000000800 */
[----:B------:R-:W-:Y:S01]  /*cdf0*/  FADD.FTZ R9, R173, R8 ;  /* 0x00000008ad097221 */ /* 0x000fe20000010000 */
[----:B0-----:R-:W-:-:S06]  /*ce00*/  FADD.FTZ R4, R224, R5 ;  /* 0x00000005e0047221 */ /* 0x001fcc0000010000 */
[----:B------:R-:W0:Y:S01]  /*ce10*/  MUFU.EX2 R208, R208 ;  /* 0x000000d000d07308 */ /* 0x000e220000000800 */
[----:B------:R-:W-:-:S07]  /*ce20*/  FFMA.FTZ R203, R43, R25, -R10 ;  /* 0x000000192bcb7223 */ /* 0x000fce000001080a */
[----:B------:R-:W5:Y:S01]  /*ce30*/  MUFU.EX2 R206, R206 ;  /* 0x000000ce00ce7308 */ /* 0x000f620000000800 */
[----:B-1----:R-:W-:Y:S01]  /*ce40*/  FADD.FTZ R8, R222, R9 ;  /* 0x00000009de087221 */ /* 0x002fe20000010000 */
[----:B--2---:R-:W-:-:S06]  /*ce50*/  FADD.FTZ R5, R219, R4 ;  /* 0x00000004db057221 */ /* 0x004fcc0000010000 */
[----:B------:R-:W1:Y:S01]  /*ce60*/  MUFU.EX2 R209, R209 ;  /* 0x000000d100d17308 */ /* 0x000e620000000800 */
[----:B------:R-:W-:-:S07]  /*ce70*/  FFMA.FTZ R198, R46, R25, -R10 ;  /* 0x000000192ec67223 */ /* 0x000fce000001080a */
[----:B------:R-:W2:Y:S01]  /*ce80*/  MUFU.EX2 R207, R207 ;  /* 0x000000cf00cf7308 */ /* 0x000ea20000000800 */
[----:B---3--:R-:W-:Y:S01]  /*ce90*/  FADD.FTZ R9, R221, R8 ;  /* 0x00000008dd097221 */ /* 0x008fe20000010000 */
[----:B----4-:R-:W-:-:S06]  /*cea0*/  FADD.FTZ R5, R220, R5 ;  /* 0x00000005dc057221 */ /* 0x010fcc0000010000 */
[----:B------:R-:W3:Y:S01]  /*ceb0*/  MUFU.EX2 R204, R204 ;  /* 0x000000cc00cc7308 */ /* 0x000ee20000000800 */
[----:B------:R-:W-:-:S07]  /*cec0*/  FFMA.FTZ R199, R47, R25, -R10 ;  /* 0x000000192fc77223 */ /* 0x000fce000001080a */
[----:B------:R-:W4:Y:S01]  /*ced0*/  MUFU.EX2 R202, R202 ;  /* 0x000000ca00ca7308 */ /* 0x000f220000000800 */
[----:B0-----:R-:W-:Y:S01]  /*cee0*/  FADD.FTZ R4, R208, R9 ;  /* 0x00000009d0047221 */ /* 0x001fe20000010000 */
[----:B-----5:R-:W-:-:S06]  /*cef0*/  FADD.FTZ R8, R206, R5 ;  /* 0x00000005ce087221 */ /* 0x020fcc0000010000 */
        /* <DEDUP_REMOVED lines=60> */
[----:B------:R-:W0:Y:S08]  /*d2c0*/  MUFU.EX2 R16, R16 ;  /* 0x0000001000107308 */ /* 0x000e300000000800 */
[----:B------:R-:W5:Y:S01]  /*d2d0*/  MUFU.EX2 R163, R163 ;  /* 0x000000a300a37308 */ /* 0x000f620000000800 */
[----:B-1----:R-:W-:Y:S01]  /*d2e0*/  FADD.FTZ R8, R182, R9 ;  /* 0x00000009b6087221 */ /* 0x002fe20000010000 */
[----:B--2---:R-:W-:-:S06]  /*d2f0*/  FADD.FTZ R5, R187, R4 ;  /* 0x00000004bb057221 */ /* 0x004fcc0000010000 */
[----:B------:R-:W1:Y:S08]  /*d300*/  MUFU.EX2 R14, R14 ;  /* 0x0000000e000e7308 */ /* 0x000e700000000800 */
[----:B------:R-:W2:Y:S01]  /*d310*/  MUFU.EX2 R20, R20 ;  /* 0x0000001400147308 */ /* 0x000ea20000000800 */
[----:B---3--:R-:W-:Y:S01]  /*d320*/  FADD.FTZ R9, R15, R8 ;  /* 0x000000080f097221 */ /* 0x008fe20000010000 */
[----:B----4-:R-:W-:-:S06]  /*d330*/  FADD.FTZ R4, R162, R5 ;  /* 0x00000005a2047221 */ /* 0x010fcc0000010000 */
[----:B------:R-:W3:Y:S08]  /*d340*/  MUFU.EX2 R17, R17 ;  /* 0x0000001100117308 */ /* 0x000ef00000000800 */
[----:B------:R-:W4:Y:S01]  /*d350*/  MUFU.EX2 R21, R21 ;  /* 0x0000001500157308 */ /* 0x000f220000000800 */
[----:B0-----:R-:W-:Y:S01]  /*d360*/  FADD.FTZ R9, R16, R9 ;  /* 0x0000000910097221 */ /* 0x001fe20000010000 */
[----:B-----5:R-:W-:-:S03]  /*d370*/  FADD.FTZ R5, R163, R4 ;  /* 0x00000004a3057221 */ /* 0x020fc60000010000 */
[----:B-1----:R-:W-:Y:S01]  /*d380*/  FADD.FTZ R8, R14, R9 ;  /* 0x000000090e087221 */ /* 0x002fe20000010000 */
[----:B--2---:R-:W-:-:S03]  /*d390*/  FADD.FTZ R4, R20, R5 ;  /* 0x0000000514047221 */ /* 0x004fc60000010000 */
[----:B---3--:R-:W-:Y:S01]  /*d3a0*/  FADD.FTZ R8, R17, R8 ;  /* 0x0000000811087221 */ /* 0x008fe20000010000 */
[----:B------:R-:W-:Y:S01]  /*d3b0*/  STL [R1+0x434], R6 ;  /* 0x0004340601007387 */ /* 0x000fe20000100800 */
[----:B----4-:R-:W-:-:S05]  /*d3c0*/  FADD.FTZ R9, R21, R4 ;  /* 0x0000000415097221 */ /* 0x010fca0000010000 */
[----:B------:R-:W-:Y:S04]  /*d3d0*/  STL.64 [R1+0x440], R8 ;  /* 0x0004400801007387 */ /* 0x000fe80000100a00 */
[----:B------:R-:W2:Y:S01]  /*d3e0*/  LD.E R10, desc[UR56][R18.64+0x220] ;  /* 0x00022038120a7980 */ /* 0x000ea2000c101900 */
[----:B------:R-:W-:-:S04]  /*d3f0*/  UIADD3 UR4, UP0, UR49, 0x220, URZ ;  /* 0x0000022031047890 */ /* 0x000fc8000ff1e03f */
[----:B------:R-:W-:Y:S02]  /*d400*/  ULOP3.LUT UR5, UR4, 0x4, URZ, 0xfc, !UPT ;  /* 0x0000000404057892 */ /* 0x000fe4000f8efc3f */
[----:B------:R-:W-:-:S04]  /*d410*/  UIADD3.X UR6, URZ, UR48, URZ, UP0, !UPT ;  /* 0x000000303f067290 */ /* 0x000fc800087fe43f */
[----:B------:R-:W-:Y:S02]  /*d420*/  IMAD.U32 R4, RZ, RZ, UR5 ;  /* 0x00000005ff047e24 */ /* 0x000fe4000f8e00ff */
[----:B------:R-:W-:Y:S02]  /*d430*/  IMAD.U32 R5, RZ, RZ, UR6 ;  /* 0x00000006ff057e24 */ /* 0x000fe4000f8e00ff */
[----:B--2---:R-:W-:-:S05]  /*d440*/  FMUL.FTZ R11, R12, R10 ;  /* 0x0000000a0c0b7220 */ /* 0x004fca0000410000 */
[----:B------:R0:W-:Y:S04]  /*d450*/  ST.E desc[UR56][R18.64+0x220], R11 ;  /* 0x0002200b12007985 */ /* 0x0001e8000c101938 */
[----:B------:R-:W2:Y:S02]  /*d460*/  LD.E R10, desc[UR56][R4.64] ;  /* 0x00000038040a7980 */ /* 0x000ea4000c101900 */
[----:B--2---:R-:W-:-:S05]  /*d470*/  FMUL.FTZ R13, R12, R10 ;  /* 0x0000000a0c0d7220 */ /* 0x004fca0000410000 */
[----:B------:R1:W-:Y:S04]  /*d480*/  ST.E desc[UR56][R4.64], R13 ;  /* 0x0000000d04007985 */ /* 0x0003e8000c101938 */
[----:B0-----:R-:W2:Y:S04]  /*d490*/  LD.E R11, desc[UR56][R18.64+0x260] ;  /* 0x00026038120b7980 */ /* 0x001ea8000c101900 */
[----:B------:R-:W3:Y:S04]  /*d4a0*/  LD.E R141, desc[UR56][R18.64+0x414] ;  /* 0x00041438128d7980 */ /* 0x000ee8000c101900 */
[----:B------:R-:W4:Y:S04]  /*d4b0*/  LD.E R9, desc[UR56][R18.64+0x230] ;  /* 0x0002303812097980 */ /* 0x000f28000c101900 */
        /* <DEDUP_REMOVED lines=59> */
[----:B------:R-:W-:-:S06]  /*d870*/  ULOP3.LUT UR5, UR4, 0x8, URZ, 0xfc, !UPT ;  /* 0x0000000804057892 */ /* 0x000fcc000f8efc3f */
[----:B------:R-:W-:Y:S02]  /*d880*/  IMAD.U32 R10, RZ, RZ, UR5 ;  /* 0x00000005ff0a7e24 */ /* 0x000fe4000f8e00ff */
[C---:B--2---:R-:W-:Y:S01]  /*d890*/  FMUL.FTZ R11, R12.reuse, R11 ;  /* 0x0000000b0c0b7220 */ /* 0x044fe20000410000 */
[----:B---3--:R-:W-:-:S04]  /*d8a0*/  FMUL.FTZ R141, R12, R141 ;  /* 0x0000008d0c8d7220 */ /* 0x008fc80000410000 */
[----:B------:R0:W-:Y:S01]  /*d8b0*/  ST.E desc[UR56][R18.64+0x260], R11 ;  /* 0x0002600b12007985 */ /* 0x0001e2000c101938 */
[C---:B----4-:R-:W-:Y:S01]  /*d8c0*/  FMUL.FTZ R9, R12.reuse, R9 ;  /* 0x000000090c097220 */ /* 0x050fe20000410000 */
[C---:B-----5:R-:W-:Y:S01]  /*d8d0*/  FMUL.FTZ R25, R12.reuse, R25 ;  /* 0x000000190c197220 */ /* 0x060fe20000410000 */
[C---:B------:R-:W-:Y:S01]  /*d8e0*/  FMUL.FTZ R27, R12.reuse, R27 ;  /* 0x0000001b0c1b7220 */ /* 0x040fe20000410000 */
[----:B0-----:R-:W-:Y:S02]  /*d8f0*/  IMAD.U32 R11, RZ, RZ, UR6 ;  /* 0x00000006ff0b7e24 */ /* 0x001fe4000f8e00ff */
        /* <DEDUP_REMOVED lines=118> */
[----:B0-----:R-:W2:Y:S01]  /*e060*/  LD.E R13, desc[UR56][R10.64] ;  /* 0x000000380a0d7980 */ /* 0x001ea2000c101900 */
[----:B------:R-:W-:Y:S01]  /*e070*/  ULOP3.LUT UR4, UR4, 0xc, URZ, 0xfc, !UPT ;  /* 0x0000000c04047892 */ /* 0x000fe2000f8efc3f */
[----:B------:R-:W-:-:S05]  /*e080*/  IMAD.U32 R9, RZ, RZ, UR6 ;  /* 0x00000006ff097e24 */ /* 0x000fca000f8e00ff */
[----:B------:R-:W-:Y:S02]  /*e090*/  IMAD.U32 R8, RZ, RZ, UR4 ;  /* 0x00000004ff087e24 */ /* 0x000fe4000f8e00ff */
[----:B--2---:R-:W-:-:S05]  /*e0a0*/  FMUL.FTZ R13, R24, R13 ;  /* 0x0000000d180d7220 */ /* 0x004fca0000410000 */
[----:B------:R0:W-:Y:S04]  /*e0b0*/  ST.E desc[UR56][R10.64], R13 ;  /* 0x0000000d0a007985 */ /* 0x0001e8000c101938 */
[----:B------:R-:W2:Y:S02]  /*e0c0*/  LD.E R25, desc[UR56][R8.64] ;  /* 0x0000003808197980 */ /* 0x000ea4000c101900 */
[----:B--2---:R-:W-:-:S05]  /*e0d0*/  FMUL.FTZ R25, R24, R25 ;  /* 0x0000001918197220 */ /* 0x004fca0000410000 */
[----:B------:R1:W-:Y:S04]  /*e0e0*/  ST.E desc[UR56][R8.64], R25 ;  /* 0x0000001908007985 */ /* 0x0003e8000c101938 */
[----:B------:R-:W2:Y:S04]  /*e0f0*/  LD.E R145, desc[UR56][R18.64+0x41c] ;  /* 0x00041c3812917980 */ /* 0x000ea8000c101900 */
[----:B------:R-:W3:Y:S04]  /*e100*/  LD.E R27, desc[UR56][R18.64+0x238] ;  /* 0x00023838121b7980 */ /* 0x000ee8000c101900 */
[----:B------:R-:W4:Y:S04]  /*e110*/  LD.E R29, desc[UR56][R18.64+0x23c] ;  /* 0x00023c38121d7980 */ /* 0x000f28000c101900 */
[----:B------:R-:W5:Y:S04]  /*e120*/  LD.E R31, desc[UR56][R18.64+0x248] ;  /* 0x00024838121f7980 */ /* 0x000f68000c101900 */
[----:B------:R-:W5:Y:S04]  /*e130*/  LD.E R33, desc[UR56][R18.64+0x24c] ;  /* 0x00024c3812217980 */ /* 0x000f68000c101900 */
[----:B------:R-:W5:Y:S04]  /*e140*/  LD.E R35, desc[UR56][R18.64+0x258] ;  /* 0x0002583812237980 */ /* 0x000f68000c101900 */
[----:B------:R-:W5:Y:S04]  /*e150*/  LD.E R37, desc[UR56][R18.64+0x25c] ;  /* 0x00025c3812257980 */ /* 0x000f68000c101900 */
[----:B0-----:R-:W5:Y:S04]  /*e160*/  LD.E R13, desc[UR56][R18.64+0x268] ;  /* 0x00026838120d7980 */ /* 0x001f68000c101900 */
        /* <DEDUP_REMOVED lines=177> */
[----:B------:R-:W-:Y:S01]  /*ec80*/  ST.E desc[UR56][R18.64+0x418], R143 ;  /* 0x0004188f12007985 */ /* 0x000fe2000c101938 */
[----:B------:R1:W-:Y:S06]  /*ec90*/  BAR.SYNC.DEFER_BLOCKING R179, 0x100 ;  /* 0x000400b30000751d */ /* 0x0003ec0000010000 */
[----:B0-----:R-:W2:Y:S04]  /*eca0*/  LD.E R25, desc[UR56][R18.64+0x220] ;  /* 0x0002203812197980 */ /* 0x001ea8000c101900 */
[----:B------:R-:W3:Y:S04]  /*ecb0*/  LD.E R225, desc[UR56][R18.64+0x210] ;  /* 0x0002103812e17980 */ /* 0x000ee8000c101900 */
[----:B------:R-:W3:Y:S04]  /*ecc0*/  LD.E.64 R12, desc[UR56][R18.64+0xa8] ;  /* 0x0000a838120c7980 */ /* 0x000ee8000c101b00 */
[----:B--2---:R0:W-:Y:S04]  /*ecd0*/  ST.E desc[UR56][R18.64+0x220], R25 ;  /* 0x0002201912007985 */ /* 0x0041e8000c101938 */
[----:B------:R-:W2:Y:S04]  /*ece0*/  LD.E R27, desc[UR56][R4.64] ;  /* 0x00000038041b7980 */ /* 0x000ea8000c101900 */
[----:B--2---:R2:W-:Y:S04]  /*ecf0*/  ST.E desc[UR56][R4.64], R27 ;  /* 0x0000001b04007985 */ /* 0x0045e8000c101938 */
[----:B------:R-:W4:Y:S04]  /*ed00*/  LD.E R29, desc[UR56][R10.64] ;  /* 0x000000380a1d7980 */ /* 0x000f28000c101900 */
[----:B----4-:R4:W-:Y:S04]  /*ed10*/  ST.E desc[UR56][R10.64], R29 ;  /* 0x0000001d0a007985 */ /* 0x0109e8000c101938 */
[----:B------:R-:W5:Y:S04]  /*ed20*/  LD.E R31, desc[UR56][R8.64] ;  /* 0x00000038081f7980 */ /* 0x000f68000c101900 */
[----:B-----5:R5:W-:Y:S04]  /*ed30*/  ST.E desc[UR56][R8.64], R31 ;  /* 0x0000001f08007985 */ /* 0x020be8000c101938 */
[----:B------:R-:W3:Y:S04]  /*ed40*/  LD.E R33, desc[UR56][R18.64+0x230] ;  /* 0x0002303812217980 */ /* 0x000ee8000c101900 */
[----:B------:R-:W3:Y:S04]  /*ed50*/  LD.E R35, desc[UR56][R18.64+0x234] ;  /* 0x0002343812237980 */ /* 0x000ee8000c101900 */
[----:B0-----:R-:W3:Y:S04]  /*ed60*/  LD.E R25, desc[UR56][R18.64+0x238] ;  /* 0x0002383812197980 */ /* 0x001ee8000c101900 */
[----:B------:R-:W3:Y:S04]  /*ed70*/  LD.E R37, desc[UR56][R18.64+0x23c] ;  /* 0x00023c3812257980 */ /* 0x000ee8000c101900 */
[----:B------:R-:W3:Y:S04]  /*ed80*/  LD.E R39, desc[UR56][R18.64+0x240] ;  /* 0x0002403812277980 */ /* 0x000ee8000c101900 */
[----:B------:R-:W3:Y:S04]  /*ed90*/  LD.E R41, desc[UR56][R18.64+0x244] ;  /* 0x0002443812297980 */ /* 0x000ee8000c101900 */
[----:B--2---:R-:W2:Y:S04]  /*eda0*/  LD.E R27, desc[UR56][R18.64+0x248] ;  /* 0x00024838121b7980 */ /* 0x004ea8000c101900 */
[----:B------:R-:W2:Y:S04]  /*edb0*/  LD.E R43, desc[UR56][R18.64+0x24c] ;  /* 0x00024c38122b7980 */ /* 0x000ea8000c101900 */
        /* <DEDUP_REMOVED lines=116> */
[----:B---3--:R-:W-:Y:S04]  /*f500*/  ST.E desc[UR56][R18.64+0x230], R33 ;  /* 0x0002302112007985 */ /* 0x008fe8000c101938 */
[----:B------:R-:W-:Y:S04]  /*f510*/  ST.E desc[UR56][R18.64+0x234], R35 ;  /* 0x0002342312007985 */ /* 0x000fe8000c101938 */
[----:B------:R-:W-:Y:S04]  /*f520*/  ST.E desc[UR56][R18.64+0x238], R25 ;  /* 0x0002381912007985 */ /* 0x000fe8000c101938 */
[----:B------:R-:W-:Y:S04]  /*f530*/  ST.E desc[UR56][R18.64+0x23c], R37 ;  /* 0x00023c2512007985 */ /* 0x000fe8000c101938 */
[----:B------:R-:W-:Y:S04]  /*f540*/  ST.E desc[UR56][R18.64+0x240], R39 ;  /* 0x0002402712007985 */ /* 0x000fe8000c101938 */
[----:B------:R-:W-:Y:S04]  /*f550*/  ST.E desc[UR56][R18.64+0x244], R41 ;  /* 0x0002442912007985 */ /* 0x000fe8000c101938 */
[----:B--2---:R-:W-:Y:S04]  /*f560*/  ST.E desc[UR56][R18.64+0x248], R27 ;  /* 0x0002481b12007985 */ /* 0x004fe8000c101938 */
[----:B------:R-:W-:Y:S04]  /*f570*/  ST.E desc[UR56][R18.64+0x24c], R43 ;  /* 0x00024c2b12007985 */ /* 0x000fe8000c101938 */
        /* <DEDUP_REMOVED lines=116> */
[----:B0-----:R-:W5:Y:S04]  /*fcc0*/  LDL R6, [R1+0x88] ;  /* 0x0000880001067983 */ /* 0x001f680000100800 */
[----:B--2---:R-:W2:Y:S04]  /*fcd0*/  LD.E R24, desc[UR56][R18.64+0x220] ;  /* 0x0002203812187980 */ /* 0x004ea8000c101900 */
[----:B---3--:R-:W2:Y:S04]  /*fce0*/  LD.E R28, desc[UR56][R18.64+0x230] ;  /* 0x00023038121c7980 */ /* 0x008ea8000c101900 */
[----:B------:R-:W2:Y:S04]  /*fcf0*/  LD.E R29, desc[UR56][R18.64+0x234] ;  /* 0x00023438121d7980 */ /* 0x000ea8000c101900 */
[----:B----4-:R-:W2:Y:S04]  /*fd00*/  LD.E R30, desc[UR56][R18.64+0x238] ;  /* 0x00023838121e7980 */ /* 0x010ea8000c101900 */
[----:B------:R-:W2:Y:S04]  /*fd10*/  LD.E R31, desc[UR56][R18.64+0x23c] ;  /* 0x00023c38121f7980 */ /* 0x000ea8000c101900 */
[----:B-----5:R-:W2:Y:S04]  /*fd20*/  LD.E R32, desc[UR56][R18.64+0x240] ;  /* 0x0002403812207980 */ /* 0x020ea8000c101900 */
[----:B------:R-:W2:Y:S04]  /*fd30*/  LD.E R33, desc[UR56][R18.64+0x244] ;  /* 0x0002443812217980 */ /* 0x000ea8000c101900 */
[----:B-1----:R-:W2:Y:S04]  /*fd40*/  LD.E R34, desc[UR56][R18.64+0x248] ;  /* 0x0002483812227980 */ /* 0x002ea8000c101900 */
        /* <DEDUP_REMOVED lines=138> */
[----:B------:R-:W-:Y:S01]  /*105f0*/  ST.E desc[UR56][R18.64+0x220], R24 ;  /* 0x0002201812007985 */ /* 0x000fe2000c101938 */
[----:B------:R-:W-:-:S02]  /*10600*/  F2FP.F16.F32.PACK_AB R172, R221, R222 ;  /* 0x000000deddac723e */ /* 0x000fc400000000ff */
[----:B------:R-:W-:Y:S01]  /*10610*/  F2FP.F16.F32.PACK_AB R174, R209, R208 ;  /* 0x000000d0d1ae723e */ /* 0x000fe200000000ff */
[----:B------:R-:W-:Y:S01]  /*10620*/  ST.E desc[UR56][R4.64], R25 ;  /* 0x0000001904007985 */ /* 0x000fe2000c101938 */
        /* <DEDUP_REMOVED lines=130> */
[----:B------:R-:W-:Y:S01]  /*10e50*/  R2UR UR6, R6 ;  /* 0x00000000060672ca */ /* 0x000fe200000e0000 */
[----:B------:R-:W-:Y:S01]  /*10e60*/  STL [R1+0x88], R2 ;  /* 0x0000880201007387 */ /* 0x000fe20000100800 */
        /* <DEDUP_REMOVED lines=281> */
[----:B------:R-:W-:Y:S01]  /*12000*/  VIADD R12, R12, 0x280 ;  /* 0x000002800c0c7836 */ /* 0x000fe20000000000 */
[----:B------:R-:W-:Y:S02]  /*12010*/  WARPGROUP.DEPBAR.LE gsb0, 0x0 ;  /* 0x00008000000079c5 */ /* 0x000fe40000010000 */
[----:B------:R-:W-:Y:S01]  /*12020*/  ST.E desc[UR56][R18.64+0x220], R24 ;  /* 0x0002201812007985 */ /* 0x000fe2000c101938 */
[----:B------:R-:W-:Y:S02]  /*12030*/  F2FP.F16.F32.PACK_AB R172, R184, R185 ;  /* 0x000000b9b8ac723e */ /* 0x000fe400000000ff */
[----:B------:R-:W-:Y:S01]  /*12040*/  F2FP.F16.F32.PACK_AB R174, R182, R181 ;  /* 0x000000b5b6ae723e */ /* 0x000fe200000000ff */
[----:B------:R-:W-:Y:S01]  /*12050*/  ST.E desc[UR56][R4.64], R25 ;  /* 0x0000001904007985 */ /* 0x000fe2000c101938 */
        /* <DEDUP_REMOVED lines=398> */
[----:B------:R-:W-:Y:S04]  /*13940*/  STL [R1+0x88], R2 ;  /* 0x0000880201007387 */ /* 0x000fe80000100800 */
[----:B------:R-:W3:Y:S04]  /*13950*/  LD.E R7, desc[UR56][R18.64+0x220] ;  /* 0x0002203812077980 */ /* 0x000ee8000c101900 */
[----:B---3--:R3:W-:Y:S04]  /*13960*/  ST.E desc[UR56][R18.64+0x220], R7 ;  /* 0x0002200712007985 */ /* 0x0087e8000c101938 */
[----:B------:R-:W4:Y:S04]  /*13970*/  LD.E R13, desc[UR56][R4.64] ;  /* 0x00000038040d7980 */ /* 0x000f28000c101900 */
[----:B----4-:R4:W-:Y:S04]  /*13980*/  ST.E desc[UR56][R4.64], R13 ;  /* 0x0000000d04007985 */ /* 0x0109e8000c101938 */
[----:B------:R-:W5:Y:S04]  /*13990*/  LD.E R15, desc[UR56][R10.64] ;  /* 0x000000380a0f7980 */ /* 0x000f68000c101900 */
[----:B-----5:R5:W-:Y:S04]  /*139a0*/  ST.E desc[UR56][R10.64], R15 ;  /* 0x0000000f0a007985 */ /* 0x020be8000c101938 */
[----:B------:R-:W2:Y:S04]  /*139b0*/  LD.E R17, desc[UR56][R8.64] ;  /* 0x0000003808117980 */ /* 0x000ea8000c101900 */
[----:B--2---:R2:W-:Y:S04]  /*139c0*/  ST.E desc[UR56][R8.64], R17 ;  /* 0x0000001108007985 */ /* 0x0045e8000c101938 */
[----:B------:R-:W2:Y:S04]  /*139d0*/  LD.E R21, desc[UR56][R18.64+0x230] ;  /* 0x0002303812157980 */ /* 0x000ea8000c101900 */
[----:B0-----:R-:W2:Y:S04]  /*139e0*/  LD.E R25, desc[UR56][R18.64+0x234] ;  /* 0x0002343812197980 */ /* 0x001ea8000c101900 */
[----:B-1----:R-:W2:Y:S04]  /*139f0*/  LD.E R27, desc[UR56][R18.64+0x238] ;  /* 0x00023838121b7980 */ /* 0x002ea8000c101900 */
[----:B------:R-:W2:Y:S04]  /*13a00*/  LD.E R29, desc[UR56][R18.64+0x23c] ;  /* 0x00023c38121d7980 */ /* 0x000ea8000c101900 */
[----:B---3--:R-:W3:Y:S04]  /*13a10*/  LD.E R7, desc[UR56][R18.64+0x240] ;  /* 0x0002403812077980 */ /* 0x008ee8000c101900 */
[----:B------:R-:W3:Y:S04]  /*13a20*/  LD.E R31, desc[UR56][R18.64+0x244] ;  /* 0x00024438121f7980 */ /* 0x000ee8000c101900 */
[----:B----4-:R-:W4:Y:S04]  /*13a30*/  LD.E R5, desc[UR56][R18.64+0x248] ;  /* 0x0002483812057980 */ /* 0x010f28000c101900 */
[----:B------:R-:W4:Y:S04]  /*13a40*/  LD.E R13, desc[UR56][R18.64+0x24c] ;  /* 0x00024c38120d7980 */ /* 0x000f28000c101900 */
[----:B-----5:R-:W5:Y:S04]  /*13a50*/  LD.E R11, desc[UR56][R18.64+0x250] ;  /* 0x00025038120b7980 */ /* 0x020f68000c101900 */
        /* <DEDUP_REMOVED lines=115> */
[----:B------:R0:W-:Y:S04]  /*14190*/  ST.E desc[UR56][R18.64+0x230], R21 ;  /* 0x0002301512007985 */ /* 0x0001e8000c101938 */
[----:B------:R0:W-:Y:S04]  /*141a0*/  ST.E desc[UR56][R18.64+0x234], R25 ;  /* 0x0002341912007985 */ /* 0x0001e8000c101938 */
[----:B------:R0:W-:Y:S04]  /*141b0*/  ST.E desc[UR56][R18.64+0x238], R27 ;  /* 0x0002381b12007985 */ /* 0x0001e8000c101938 */
[----:B------:R0:W-:Y:S04]  /*141c0*/  ST.E desc[UR56][R18.64+0x23c], R29 ;  /* 0x00023c1d12007985 */ /* 0x0001e8000c101938 */
[----:B---3--:R0:W-:Y:S04]  /*141d0*/  ST.E desc[UR56][R18.64+0x240], R7 ;  /* 0x0002400712007985 */ /* 0x0081e8000c101938 */
[----:B------:R0:W-:Y:S04]  /*141e0*/  ST.E desc[UR56][R18.64+0x244], R31 ;  /* 0x0002441f12007985 */ /* 0x0001e8000c101938 */
[----:B----4-:R0:W-:Y:S04]  /*141f0*/  ST.E desc[UR56][R18.64+0x248], R5 ;  /* 0x0002480512007985 */ /* 0x0101e8000c101938 */
[----:B------:R0:W-:Y:S04]  /*14200*/  ST.E desc[UR56][R18.64+0x24c], R13 ;  /* 0x00024c0d12007985 */ /* 0x0001e8000c101938 */
[----:B-----5:R0:W-:Y:S04]  /*14210*/  ST.E desc[UR56][R18.64+0x250], R11 ;  /* 0x0002500b12007985 */ /* 0x0201e8000c101938 */
[----:B------:R0:W-:Y:S04]  /*14220*/  ST.E desc[UR56][R18.64+0x254], R15 ;  /* 0x0002540f12007985 */ /* 0x0001e8000c101938 */
[----:B--2---:R0:W-:Y:S04]  /*14230*/  ST.E desc[UR56][R18.64+0x258], R9 ;  /* 0x0002580912007985 */ /* 0x0041e8000c101938 */
        /* <DEDUP_REMOVED lines=121> */
.L_x_10131:
[----:B------:R-:W-:Y:S05]  /*149d0*/  BSYNC B0 ;  /* 0x0000000000007941 */ /* 0x000fea0003800000 */
.L_x_10130:
[C---:B------:R-:W-:Y:S01]  /*149e0*/  ISETP.GT.AND P0, PT, R0.reuse, R3, PT ;  /* 0x000000030000720c */ /* 0x040fe20003f04270 */
[----:B------:R-:W-:-:S12]  /*149f0*/  VIADD R0, R0, 0xffffffff ;  /* 0xffffffff00007836 */ /* 0x000fd80000000000 */
[----:B------:R-:W-:Y:S05]  /*14a00*/  @P0 BRA `(.L_x_10132) ;  /* 0xffffff5400500947 */ /* 0x000fea000383ffff */
[----:B01----:R-:W2:Y:S02]  /*14a10*/  LDL R2, [R1+0x70] ;  /* 0x0000700001027983 */ /* 0x003ea40000100800 */
[----:B--2---:R-:W-:-:S07]  /*14a20*/  IMAD.SHL.U32 R2, R2, 0x80, RZ ;  /* 0x0000008002027824 */ /* 0x004fce00078e00ff */
.L_x_10105:
[----:B------:R-:W0:Y:S01]  /*14a30*/  LDC R6, c[0x0][0xadc] ;  /* 0x0002b700ff067b82 */ /* 0x000e220000000800 */
[----:B------:R-:W-:Y:S01]  /*14a40*/  IADD3 R161, R161, 0x80, -R160 ;  /* 0x00000080a1a17810 */ /* 0x000fe20007ffe8a0 */
[----:B------:R-:W-:-:S04]  /*14a50*/  ULDC UR4, c[0x0][0xad4] ;  /* 0x0002b50000047ab9 */ /* 0x000fc80000000800 */
[----:B------:R-:W-:-:S04]  /*14a60*/  IMAD.IADD R161, R161, 0x1, R2 ;  /* 0x00000001a1a17824 */ /* 0x000fc800078e0202 */
        /* <DEDUP_REMOVED lines=13> */
.L_x_10135:
[----:B------:R-:W-:-:S13]  /*14b40*/  ISETP.NE.AND P0, PT, R6, 0x1, PT ;  /* 0x000000010600780c */ /* 0x000fda0003f05270 */
[----:B------:R-:W0:Y:S02]  /*14b50*/  @P0 LDC.64 R4, c[0x0][0xae0] ;  /* 0x0002b800ff040b82 */ /* 0x000e240000000a00 */
[----:B0-----:R-:W-:-:S05]  /*14b60*/  @P0 IMAD.HI.U32 R4, R161, R4, RZ ;  /* 0x00000004a1040227 */ /* 0x001fca00078e00ff */
[----:B------:R-:W-:-:S07]  /*14b70*/  @P0 SHF.R.U32.HI R161, RZ, R5, R4 ;  /* 0x00000005ffa10219 */ /* 0x000fce0000011604 */
.L_x_10136:
[----:B------:R-:W-:Y:S05]  /*14b80*/  BSYNC B0 ;  /* 0x0000000000007941 */ /* 0x000fea0003800000 */
.L_x_10134:
[----:B------:R-:W-:-:S05]  /*14b90*/  IMAD R161, R161, R6, RZ ;  /* 0x00000006a1a17224 */ /* 0x000fca00078e02ff */
[----:B------:R-:W-:-:S07]  /*14ba0*/  VIMNMX R2, R2, R161, !PT ;  /* 0x000000a102027248 */ /* 0x000fce0007fe0100 */
.L_x_10133:
[----:B------:R-:W-:-:S04]  /*14bb0*/  VIADD R2, R2, 0x5f ;  /* 0x0000005f02027836 */ /* 0x000fc80000000000 */
[----:B------:R-:W-:-:S05]  /*14bc0*/  IMAD.HI R2, R2, 0x2aaaaaab, RZ ;  /* 0x2aaaaaab02027827 */ /* 0x000fca00078e02ff */
[----:B------:R-:W-:-:S04]  /*14bd0*/  SHF.R.U32.HI R3, RZ, 0x1f, R2 ;  /* 0x0000001fff037819 */ /* 0x000fc80000011602 */
[----:B------:R-:W-:-:S04]  /*14be0*/  LEA.HI.SX32 R2, R2, R3, 0x1c ;  /* 0x0000000302027211 */ /* 0x000fc800078fe2ff */
[----:B------:R-:W-:-:S04]  /*14bf0*/  VIMNMX R5, R167, R2, !PT ;  /* 0x00000002a7057248 */ /* 0x000fc80007fe0100 */
[----:B------:R-:W-:-:S13]  /*14c00*/  ISETP.GE.AND P0, PT, R0, R5, PT ;  /* 0x000000050000720c */ /* 0x000fda0003f06270 */
[----:B------:R-:W-:Y:S05]  /*14c10*/  @!P0 BRA `(.L_x_10137) ;  /* 0x0000009400fc8947 */ /* 0x000fea0003800000 */
[----:B------:R0:W5:Y:S01]  /*14c20*/  LDL.64 R2, [R1+0x170] ;  /* 0x0001700001027983 */ /* 0x0001620000100a00 */
[----:B------:R-:W-:-:S07]  /*14c30*/  IMAD.MOV.U32 R4, RZ, RZ, R0 ;  /* 0x000000ffff047224 */ /* 0x000fce00078e0000 */
.L_x_10154:
[----:B0----5:R-:W2:Y:S04]  /*14c40*/  LD.E R7, desc[UR56][R2.64] ;  /* 0x0000003802077980 */ /* 0x021ea8000c101900 */
        /* <DEDUP_REMOVED lines=23> */
.L_x_10139:
[----:B------:R-:W-:Y:S05]  /*14dc0*/  BSYNC B0 ;  /* 0x0000000000007941 */ /* 0x000fea0003800000 */
.L_x_10138:
        /* <DEDUP_REMOVED lines=13> */
.L_x_10141:
[----:B------:R-:W-:Y:S05]  /*14ea0*/  BSYNC B0 ;  /* 0x0000000000007941 */ /* 0x000fea0003800000 */
.L_x_10140:
        /* <DEDUP_REMOVED lines=8> */
.L_x_10143:
[----:B------:R-:W-:Y:S05]  /*14f30*/  BSYNC B0 ;  /* 0x0000000000007941 */ /* 0x000fea0003800000 */
.L_x_10142:
        /* <DEDUP_REMOVED lines=57> */
[----:B-1----:R-:W-:Y:S05]  /*152d0*/  @!P2 BRA `(.L_x_10146) ;  /* 0x000000000004a947 */ /* 0x002fea0003800000 */
[----:B------:R-:W-:Y:S01]  /*152e0*/  BPT.TRAP 0x1 ;  /* 0x000000040000795c */ /* 0x000fe20000300000 */
.L_x_10146:
[----:B------:R-:W-:Y:S05]  /*152f0*/  BSYNC B0 ;  /* 0x0000000000007941 */ /* 0x000fea0003800000 */
.L_x_10145:
        /* <DEDUP_REMOVED lines=10> */
.L_x_10148:
[----:B------:R-:W-:Y:S05]  /*153a0*/  BSYNC B0 ;  /* 0x0000000000007941 */ /* 0x000fea0003800000 */
.L_x_10147:
[----:B------:R-:W-:Y:S04]  /*153b0*/  BSSY B0, `(.L_x_10149) ;  /* 0x0000006000007945 */ /* 0x000fe80003800000 */
[----:B--2---:R-:W-:Y:S05]  /*153c0*/  @P1 BRA `(.L_x_10150) ;  /* 0x0000000000101947 */ /* 0x004fea0003800000 */
[----:B-----5:R-:W-:Y:S01]  /*153d0*/  IMAD R6, R6, 0x8, R9 ;  /* 0x0000000806067824 */ /* 0x020fe200078e0209 */
[----:B-1----:R-:W-:-:S04]  /*153e0*/  SHF.L.U32 R7, R8, 0x1f, RZ ;  /* 0x0000001f08077819 */ /* 0x002fc800000006ff */
[----:B------:R-:W1:Y:S02]  /*153f0*/  SYNCS.PHASECHK.TRANS64.TRYWAIT P1, [R6+URZ], R7 ;  /* 0x00000007060075a7 */ /* 0x000e64000802017f */
[----:B-1----:R-:W-:Y:S05]  /*15400*/  @!P1 BRA `(.L_x_10151) ;  /* 0x000001e800e89947 */ /* 0x002fea0003800000 */
.L_x_10150:
[----:B------:R-:W-:Y:S05]  /*15410*/  BSYNC B0 ;  /* 0x0000000000007941 */ /* 0x000fea0003800000 */
.L_x_10149:
[----:B------:R-:W2:Y:S04]  /*15420*/  LDL R9, [R1+0x90] ;  /* 0x0000900001097983 */ /* 0x000ea80000100800 */
[----:B------:R-:W3:Y:S04]  /*15430*/  LD.E R17, desc[UR56][R2.64] ;  /* 0x0000003802117980 */ /* 0x000ee8000c101900 */
[----:B------:R-:W3:Y:S04]  /*15440*/  LDL.64 R72, [R1+0x118] ;  /* 0x0001180001487983 */ /* 0x000ee80000100a00 */
[----:B-1---5:R-:W4:Y:S04]  /*15450*/  LDL.64 R6, [R1+0x110] ;  /* 0x0001100001067983 */ /* 0x022f280000100a00 */
        /* <DEDUP_REMOVED lines=179> */
[----:B-1----:R-:W-:Y:S01]  /*15f90*/  LOP3.LUT R74, R74, 0x7f, RZ, 0xc0, !PT ;  /* 0x0000007f4a4a7812 */ /* 0x002fe200078ec0ff */
[----:B------:R-:W-:Y:S03]  /*15fa0*/  STL [R1+0x90], R0 ;  /* 0x0000900001007387 */ /* 0x000fe60000100800 */
[----:B------:R-:W-:Y:S01]  /*15fb0*/  ISETP.NE.AND P2, PT, R74, RZ, PT ;  /* 0x000000ff4a00720c */ /* 0x000fe20003f45270 */
        /* <DEDUP_REMOVED lines=76> */
[----:B------:R2:W-:Y:S04]  /*16480*/  STL.64 [R1+0x430], R6 ;  /* 0x0004300601007387 */ /* 0x0005e80000100a00 */
[----:B------:R-:W3:Y:S04]  /*16490*/  LDL R10, [R1+0x434] ;  /* 0x00043400010a7983 */ /* 0x000ee80000100800 */
[----:B------:R-:W-:Y:S04]  /*164a0*/  STL [R1+0x430], R8 ;  /* 0x0004300801007387 */ /* 0x000fe80000100800 */
[----:B------:R-:W4:Y:S04]  /*164b0*/  LDL R75, [R1+0x430] ;  /* 0x00043000014b7983 */ /* 0x000f280000100800 */
[----:B---3--:R-:W3:Y:S01]  /*164c0*/  SHFL.BFLY PT, R7, R10, 0x2, 0x1f ;  /* 0x0c401f000a077f89 */ /* 0x008ee200000e0000 */
[----:B----4-:R-:W-:Y:S01]  /*164d0*/  FADD.FTZ R9, R16, -R75 ;  /* 0x8000004b10097221 */ /* 0x010fe20000010000 */
[----:B------:R-:W-:-:S04]  /*164e0*/  FMUL.FTZ R75, R20, R75 ;  /* 0x0000004b144b7220 */ /* 0x000fc80000410000 */
[----:B--2---:R-:W-:Y:S01]  /*164f0*/  FFMA.FTZ R6, R25, R20, -R75 ;  /* 0x0000001419067223 */ /* 0x004fe2000001084b */
[----:B---3--:R-:W-:-:S05]  /*16500*/  FMNMX.FTZ R8, R7, R10, !PT ;  /* 0x0000000a07087209 */ /* 0x008fca0007810000 */
[----:B------:R-:W2:Y:S01]  /*16510*/  SHFL.BFLY PT, R25, R8, 0x1, 0x1f ;  /* 0x0c201f0008197f89 */ /* 0x000ea200000e0000 */
[-CC-:B------:R-:W-:Y:S01]  /*16520*/  FFMA.FTZ R160, R24, R20.reuse, -R75.reuse ;  /* 0x0000001418a07223 */ /* 0x180fe2000001084b */
[-CC-:B------:R-:W-:Y:S01]  /*16530*/  FFMA.FTZ R163, R29, R20.reuse, -R75.reuse ;  /* 0x000000141da37223 */ /* 0x180fe2000001084b */
[-C--:B------:R-:W-:Y:S01]  /*16540*/  FMUL.FTZ R9, R9, R20.reuse ;  /* 0x0000001409097220 */ /* 0x080fe20000410000 */
[-CC-:B------:R-:W-:Y:S01]  /*16550*/  FFMA.FTZ R14, R44, R20.reuse, -R75.reuse ;  /* 0x000000142c0e7223 */ /* 0x180fe2000001084b */
[----:B------:R-:W-:Y:S02]  /*16560*/  FFMA.FTZ R162, R28, R20, -R75 ;  /* 0x000000141ca27223 */ /* 0x000fe4000001084b */
[----:B------:R-:W-:Y:S01]  /*16570*/  MUFU.EX2 R21, R9 ;  /* 0x0000000900157308 */ /* 0x000fe20000000800 */
[----:B--2---:R-:W-:-:S05]  /*16580*/  FMNMX.FTZ R24, R8, R25, !PT ;  /* 0x0000001908187209 */ /* 0x004fca0007810000 */
[----:B------:R-:W-:Y:S01]  /*16590*/  FMUL.FTZ R29, R24, R20 ;  /* 0x00000014181d7220 */ /* 0x000fe20000410000 */
[----:B------:R-:W-:-:S03]  /*165a0*/  FADD.FTZ R25, R17, -R24 ;  /* 0x8000001811197221 */ /* 0x000fc60000010000 */
[-CC-:B------:R-:W-:Y:S01]  /*165b0*/  FFMA.FTZ R161, R26, R20.reuse, -R29.reuse ;  /* 0x000000141aa17223 */ /* 0x180fe2000001081d */
[----:B------:R-:W-:Y:S01]  /*165c0*/  FMUL.FTZ R25, R20, R25 ;  /* 0x0000001914197220 */ /* 0x000fe20000410000 */
[-CC-:B------:R-:W-:Y:S01]  /*165d0*/  FFMA.FTZ R208, R27, R20.reuse, -R29.reuse ;  /* 0x000000141bd07223 */ /* 0x180fe2000001081d */
[----:B------:R-:W-:Y:S01]  /*165e0*/  MUFU.EX2 R160, R160 ;  /* 0x000000a000a07308 */ /* 0x000fe20000000800 */
[----:B------:R-:W-:-:S07]  /*165f0*/  FFMA.FTZ R207, R30, R20, -R29 ;  /* 0x000000141ecf7223 */ /* 0x000fce000001081d */
[----:B------:R-:W-:Y:S01]  /*16600*/  MUFU.EX2 R44, R25 ;  /* 0x00000019002c7308 */ /* 0x000fe20000000800 */
[----:B------:R-:W-:-:S07]  /*16610*/  FFMA.FTZ R209, R31, R20, -R29 ;  /* 0x000000141fd17223 */ /* 0x000fce000001081d */
[----:B------:R-:W2:Y:S01]  /*16620*/  MUFU.EX2 R161, R161 ;  /* 0x000000a100a17308 */ /* 0x000ea20000000800 */
[----:B------:R-:W-:-:S07]  /*16630*/  FFMA.FTZ R15, R32, R20, -R75 ;  /* 0x00000014200f7223 */ /* 0x000fce000001084b */
[----:B------:R-:W3:Y:S01]  /*16640*/  MUFU.EX2 R208, R208 ;  /* 0x000000d000d07308 */ /* 0x000ee20000000800 */
[----:B------:R-:W-:-:S07]  /*16650*/  FFMA.FTZ R203, R34, R20, -R29 ;  /* 0x0000001422cb7223 */ /* 0x000fce000001081d */
[----:B------:R-:W4:Y:S01]  /*16660*/  MUFU.EX2 R6, R6 ;  /* 0x0000000600067308 */ /* 0x000f220000000800 */
[----:B------:R-:W-:-:S07]  /*16670*/  FFMA.FTZ R186, R33, R20, -R75 ;  /* 0x0000001421ba7223 */ /* 0x000fce000001084b */
[----:B------:R-:W0:Y:S01]  /*16680*/  MUFU.EX2 R207, R207 ;  /* 0x000000cf00cf7308 */ /* 0x000e220000000800 */
[----:B------:R-:W-:-:S07]  /*16690*/  FFMA.FTZ R205, R35, R20, -R29 ;  /* 0x0000001423cd7223 */ /* 0x000fce000001081d */
[----:B------:R-:W1:Y:S01]  /*166a0*/  MUFU.EX2 R162, R162 ;  /* 0x000000a200a27308 */ /* 0x000e620000000800 */
[----:B--2---:R-:W-:Y:S01]  /*166b0*/  FFMA.FTZ R73, R73, R44, R161 ;  /* 0x0000002c49497223 */ /* 0x004fe200000100a1 */
[----:B------:R-:W-:-:S06]  /*166c0*/  FFMA.FTZ R25, R21, R72, R160 ;  /* 0x0000004815197223 */ /* 0x000fcc00000100a0 */
[----:B------:R-:W-:Y:S01]  /*166d0*/  MUFU.EX2 R163, R163 ;  /* 0x000000a300a37308 */ /* 0x000fe20000000800 */
[-C--:B------:R-:W-:Y:S01]  /*166e0*/  FFMA.FTZ R16, R36, R20.reuse, -R75 ;  /* 0x0000001424107223 */ /* 0x080fe2000001084b */
[----:B------:R-:W-:-:S06]  /*166f0*/  FFMA.FTZ R204, R38, R20, -R29 ;  /* 0x0000001426cc7223 */ /* 0x000fcc000001081d */
[----:B------:R-:W2:Y:S01]  /*16700*/  MUFU.EX2 R209, R209 ;  /* 0x000000d100d17308 */ /* 0x000ea20000000800 */
[----:B---3--:R-:W-:Y:S01]  /*16710*/  FADD.FTZ R26, R208, R73 ;  /* 0x00000049d01a7221 */ /* 0x008fe20000010000 */
[----:B----4-:R-:W-:-:S06]  /*16720*/  FADD.FTZ R25, R6, R25 ;  /* 0x0000001906197221 */ /* 0x010fcc0000010000 */
[----:B------:R-:W-:Y:S01]  /*16730*/  MUFU.EX2 R15, R15 ;  /* 0x0000000f000f7308 */ /* 0x000fe20000000800 */
[-C--:B------:R-:W-:Y:S01]  /*16740*/  FFMA.FTZ R185, R37, R20.reuse, -R75 ;  /* 0x0000001425b97223 */ /* 0x080fe2000001084b */
[----:B------:R-:W-:-:S06]  /*16750*/  FFMA.FTZ R206, R39, R20, -R29 ;  /* 0x0000001427ce7223 */ /* 0x000fcc000001081d */
[----:B------:R-:W3:Y:S01]  /*16760*/  MUFU.EX2 R203, R203 ;  /* 0x000000cb00cb7308 */ /* 0x000ee20000000800 */
[----:B0-----:R-:W-:Y:S01]  /*16770*/  FADD.FTZ R28, R207, R26 ;  /* 0x0000001acf1c7221 */ /* 0x001fe20000010000 */
[----:B-1----:R-:W-:-:S06]  /*16780*/  FADD.FTZ R26, R162, R25 ;  /* 0x00000019a21a7221 */ /* 0x002fcc0000010000 */
[----:B------:R-:W-:Y:S01]  /*16790*/  MUFU.EX2 R186, R186 ;  /* 0x000000ba00ba7308 */ /* 0x000fe20000000800 */
[-C--:B------:R-:W-:Y:S01]  /*167a0*/  FFMA.FTZ R13, R40, R20.reuse, -R75 ;  /* 0x00000014280d7223 */ /* 0x080fe2000001084b */
[----:B------:R-:W-:-:S06]  /*167b0*/  FFMA.FTZ R199, R42, R20, -R29 ;  /* 0x000000142ac77223 */ /* 0x000fcc000001081d */
[----:B------:R-:W0:Y:S01]  /*167c0*/  MUFU.EX2 R205, R205 ;  /* 0x000000cd00cd7308 */ /* 0x000e220000000800 */
[----:B--2---:R-:W-:Y:S01]  /*167d0*/  FADD.FTZ R28, R209, R28 ;  /* 0x0000001cd11c7221 */ /* 0x004fe20000010000 */
[----:B------:R-:W-:-:S06]  /*167e0*/  FADD.FTZ R26, R163, R26 ;  /* 0x0000001aa31a7221 */ /* 0x000fcc0000010000 */
[----:B------:R-:W-:Y:S01]  /*167f0*/  MUFU.EX2 R16, R16 ;  /* 0x0000001000107308 */ /* 0x000fe20000000800 */
[-C--:B------:R-:W-:Y:S01]  /*16800*/  FFMA.FTZ R182, R41, R20.reuse, -R75 ;  /* 0x0000001429b67223 */ /* 0x080fe2000001084b */
[----:B------:R-:W-:-:S06]  /*16810*/  FFMA.FTZ R201, R43, R20, -R29 ;  /* 0x000000142bc97223 */ /* 0x000fcc000001081d */
[----:B------:R-:W1:Y:S01]  /*16820*/  MUFU.EX2 R204, R204 ;  /* 0x000000cc00cc7308 */ /* 0x000e620000000800 */
[----:B---3--:R-:W-:Y:S01]  /*16830*/  FADD.FTZ R28, R203, R28 ;  /* 0x0000001ccb1c7221 */ /* 0x008fe20000010000 */
[----:B------:R-:W-:-:S06]  /*16840*/  FADD.FTZ R25, R15, R26 ;  /* 0x0000001a0f197221 */ /* 0x000fcc0000010000 */
[----:B------:R-:W-:Y:S01]  /*16850*/  MUFU.EX2 R185, R185 ;  /* 0x000000b900b97308 */ /* 0x000fe20000000800 */
[----:B------:R-:W-:-:S07]  /*16860*/  FFMA.FTZ R200, R46, R20, -R29 ;  /* 0x000000142ec87223 */ /* 0x000fce000001081d */
[----:B------:R-:W2:Y:S01]  /*16870*/  MUFU.EX2 R206, R206 ;  /* 0x000000ce00ce7308 */ /* 0x000ea20000000800 */
[----:B0-----:R-:W-:Y:S01]  /*16880*/  FADD.FTZ R27, R205, R28 ;  /* 0x0000001ccd1b7221 */ /* 0x001fe20000010000 */
[----:B------:R-:W-:-:S06]  /*16890*/  FADD.FTZ R25, R186, R25 ;  /* 0x00000019ba197221 */ /* 0x000fcc0000010000 */
[----:B------:R-:W-:Y:S01]  /*168a0*/  MUFU.EX2 R13, R13 ;  /* 0x0000000d000d7308 */ /* 0x000fe20000000800 */
[-C--:B------:R-:W-:Y:S01]  /*168b0*/  FFMA.FTZ R184, R45, R20.reuse, -R75 ;  /* 0x000000142db87223 */ /* 0x080fe2000001084b */
[----:B------:R-:W-:-:S06]  /*168c0*/  FFMA.FTZ R202, R47, R20, -R29 ;  /* 0x000000142fca7223 */ /* 0x000fcc000001081d */
[----:B------:R-:W0:Y:S01]  /*168d0*/  MUFU.EX2 R199, R199 ;  /* 0x000000c700c77308 */ /* 0x000e220000000800 */
[----:B-1----:R-:W-:Y:S01]  /*168e0*/  FADD.FTZ R27, R204, R27 ;  /* 0x0000001bcc1b7221 */ /* 0x002fe20000010000 */
[----:B------:R-:W-:-:S06]  /*168f0*/  FADD.FTZ R26, R16, R25 ;  /* 0x00000019101a7221 */ /* 0x000fcc0000010000 */
[----:B------:R-:W-:Y:S01]  /*16900*/  MUFU.EX2 R182, R182 ;  /* 0x000000b600b67308 */ /* 0x000fe20000000800 */
[-C--:B------:R-:W-:Y:S01]  /*16910*/  FFMA.FTZ R11, R48, R20.reuse, -R75 ;  /* 0x00000014300b7223 */ /* 0x080fe2000001084b */
[----:B------:R-:W-:-:S06]  /*16920*/  FFMA.FTZ R187, R50, R20, -R29 ;  /* 0x0000001432bb7223 */ /* 0x000fcc000001081d */
[----:B------:R-:W1:Y:S01]  /*16930*/  MUFU.EX2 R201, R201 ;  /* 0x000000c900c97308 */ /* 0x000e620000000800 */
[----:B--2---:R-:W-:Y:S01]  /*16940*/  FADD.FTZ R28, R206, R27 ;  /* 0x0000001bce1c7221 */ /* 0x004fe20000010000 */
[----:B------:R-:W-:-:S06]  /*16950*/  FADD.FTZ R26, R185, R26 ;  /* 0x0000001ab91a7221 */ /* 0x000fcc0000010000 */
[----:B------:R-:W-:Y:S01]  /*16960*/  MUFU.EX2 R14, R14 ;  /* 0x0000000e000e7308 */ /* 0x000fe20000000800 */
[-C--:B------:R-:W-:Y:S01]  /*16970*/  FFMA.FTZ R175, R49, R20.reuse, -R75 ;  /* 0x0000001431af7223 */ /* 0x080fe2000001084b */
[----:B------:R-:W-:-:S06]  /*16980*/  FFMA.FTZ R193, R51, R20, -R29 ;  /* 0x0000001433c17223 */ /* 0x000fcc000001081d */
        /* <DEDUP_REMOVED lines=52> */
[----:B------:R-:W-:-:S07]  /*16cd0*/  FFMA.FTZ R192, R70, R20, -R29 ;  /* 0x0000001446c07223 */ /* 0x000fce000001081d */
[----:B------:R-:W2:Y:S01]  /*16ce0*/  MUFU.EX2 R196, R196 ;  /* 0x000000c400c47308 */ /* 0x000ea20000000800 */
[----:B------:R-:W-:Y:S01]  /*16cf0*/  FFMA.FTZ R68, R68, R20, -R75 ;  /* 0x0000001444447223 */ /* 0x000fe2000001084b */
[----:B0-----:R-:W-:Y:S01]  /*16d00*/  FADD.FTZ R27, R195, R28 ;  /* 0x0000001cc31b7221 */ /* 0x001fe20000010000 */
[----:B------:R-:W-:-:S05]  /*16d10*/  FADD.FTZ R25, R173, R26 ;  /* 0x0000001aad197221 */ /* 0x000fca0000010000 */
[----:B------:R-:W-:Y:S01]  /*16d20*/  MUFU.EX2 R7, R7 ;  /* 0x0000000700077308 */ /* 0x000fe20000000800 */
[----:B------:R-:W-:-:S07]  /*16d30*/  FFMA.FTZ R198, R71, R20, -R29 ;  /* 0x0000001447c67223 */ /* 0x000fce000001081d */
[----:B------:R-:W0:Y:S01]  /*16d40*/  MUFU.EX2 R191, R191 ;  /* 0x000000bf00bf7308 */ /* 0x000e220000000800 */
[----:B------:R-:W-:Y:S01]  /*16d50*/  FFMA.FTZ R69, R69, R20, -R75 ;  /* 0x0000001445457223 */ /* 0x000fe2000001084b */
[----:B-1----:R-:W-:Y:S01]  /*16d60*/  FADD.FTZ R27, R190, R27 ;  /* 0x0000001bbe1b7221 */ /* 0x002fe20000010000 */
[----:B------:R-:W-:-:S05]  /*16d70*/  FADD.FTZ R25, R10, R25 ;  /* 0x000000190a197221 */ /* 0x000fca0000010000 */
[----:B------:R-:W-:Y:S08]  /*16d80*/  MUFU.EX2 R172, R172 ;  /* 0x000000ac00ac7308 */ /* 0x000ff00000000800 */
[----:B------:R-:W1:Y:S01]  /*16d90*/  MUFU.EX2 R197, R197 ;  /* 0x000000c500c57308 */ /* 0x000e620000000800 */
[----:B--2---:R-:W-:Y:S01]  /*16da0*/  FADD.FTZ R26, R196, R27 ;  /* 0x0000001bc41a7221 */ /* 0x004fe20000010000 */
[----:B------:R-:W-:-:S06]  /*16db0*/  FADD.FTZ R20, R174, R25 ;  /* 0x00000019ae147221 */ /* 0x000fcc0000010000 */
[----:B------:R-:W-:Y:S08]  /*16dc0*/  MUFU.EX2 R8, R68 ;  /* 0x0000004400087308 */ /* 0x000ff00000000800 */
[----:B------:R-:W2:Y:S01]  /*16dd0*/  MUFU.EX2 R192, R192 ;  /* 0x000000c000c07308 */ /* 0x000ea20000000800 */
[----:B0-----:R-:W-:Y:S01]  /*16de0*/  FADD.FTZ R26, R191, R26 ;  /* 0x0000001abf1a7221 */ /* 0x001fe20000010000 */
[----:B------:R-:W-:-:S06]  /*16df0*/  FADD.FTZ R25, R7, R20 ;  /* 0x0000001407197221 */ /* 0x000fcc0000010000 */
[----:B------:R-:W0:Y:S08]  /*16e00*/  MUFU.EX2 R17, R69 ;  /* 0x0000004500117308 */ /* 0x000e300000000800 */
[----:B------:R-:W3:Y:S01]  /*16e10*/  MUFU.EX2 R198, R198 ;  /* 0x000000c600c67308 */ /* 0x000ee20000000800 */
[----:B-1----:R-:W-:Y:S01]  /*16e20*/  FADD.FTZ R27, R197, R26 ;  /* 0x0000001ac51b7221 */ /* 0x002fe20000010000 */
[----:B------:R-:W-:-:S03]  /*16e30*/  FADD.FTZ R25, R172, R25 ;  /* 0x00000019ac197221 */ /* 0x000fc60000010000 */
[----:B--2---:R-:W-:Y:S01]  /*16e40*/  FADD.FTZ R27, R192, R27 ;  /* 0x0000001bc01b7221 */ /* 0x004fe20000010000 */
        /* <DEDUP_REMOVED lines=147> */
[C---:B0-----:R-:W-:Y:S01]  /*17780*/  FMUL.FTZ R231, R21.reuse, R142 ;  /* 0x0000008e15e77220 */ /* 0x041fe20000410000 */
[C---:B-1----:R-:W-:Y:S01]  /*17790*/  FMUL.FTZ R229, R21.reuse, R24 ;  /* 0x0000001815e57220 */ /* 0x042fe20000410000 */
[C---:B--2---:R-:W-:Y:S01]  /*177a0*/  FMUL.FTZ R25, R21.reuse, R38 ;  /* 0x0000002615197220 */ /* 0x044fe20000410000 */
[C---:B---3--:R-:W-:Y:S01]  /*177b0*/  FMUL.FTZ R219, R21.reuse, R148 ;  /* 0x0000009415db7220 */ /* 0x048fe20000410000 */
        /* <DEDUP_REMOVED lines=240> */
[----:B------:R-:W4:Y:S04]  /*186c0*/  LD.E R25, desc[UR56][R18.64+0x224] ;  /* 0x0002243812197980 */ /* 0x000f28000c101900 */
[----:B-1----:R-:W4:Y:S04]  /*186d0*/  LD.E R37, desc[UR56][R18.64+0x228] ;  /* 0x0002283812257980 */ /* 0x002f28000c101900 */
[----:B--2---:R-:W2:Y:S04]  /*186e0*/  LD.E R39, desc[UR56][R18.64+0x22c] ;  /* 0x00022c3812277980 */ /* 0x004ea8000c101900 */
        /* <DEDUP_REMOVED lines=127> */
[----:B------:R-:W-:Y:S04]  /*18ee0*/  ST.E desc[UR56][R18.64+0x228], R37 ;  /* 0x0002282512007985 */ /* 0x000fe8000c101938 */
[----:B--2---:R-:W-:Y:S04]  /*18ef0*/  ST.E desc[UR56][R18.64+0x22c], R39 ;  /* 0x00022c2712007985 */ /* 0x004fe8000c101938 */
        /* <DEDUP_REMOVED lines=124> */
[----:B0-----:R-:W4:Y:S04]  /*196c0*/  LD.E.64 R20, desc[UR56][R18.64+0xa8] ;  /* 0x0000a83812147980 */ /* 0x001f28000c101b00 */
[----:B------:R-:W4:Y:S04]  /*196d0*/  LDL R220, [R1+0x88] ;  /* 0x0000880001dc7983 */ /* 0x000f280000100800 */
[----:B-1----:R-:W4:Y:S04]  /*196e0*/  LD.E R24, desc[UR56][R18.64+0x220] ;  /* 0x0002203812187980 */ /* 0x002f28000c101900 */
[----:B------:R-:W4:Y:S04]  /*196f0*/  LD.E R25, desc[UR56][R18.64+0x224] ;  /* 0x0002243812197980 */ /* 0x000f28000c101900 */
        /* <DEDUP_REMOVED lines=421> */
[----:B------:R-:W-:Y:S01]  /*1b150*/  IMAD.MOV.U32 R13, RZ, RZ, R21 ;  /* 0x000000ffff0d7224 */ /* 0x000fe200078e0015 */
        /* <DEDUP_REMOVED lines=139> */
[----:B------:R-:W-:Y:S01]  /*1ba10*/  VIADD R20, R20, 0x280 ;  /* 0x0000028014147836 */ /* 0x000fe20000000000 */
        /* <DEDUP_REMOVED lines=668> */
.L_x_10153:
[----:B------:R-:W-:Y:S05]  /*1e3e0*/  BSYNC B0 ;  /* 0x0000000000007941 */ /* 0x000fea0003800000 */
.L_x_10152:
[----:B------:R-:W-:Y:S05]  /*1e3f0*/  @P0 BRA `(.L_x_10154) ;  /* 0xffffff6800100947 */ /* 0x000fea000383ffff */
[----:B01----:R-:W-:-:S07]  /*1e400*/  IMAD.MOV.U32 R0, RZ, RZ, R4 ;  /* 0x000000ffff007224 */ /* 0x003fce00078e0004 */
.L_x_10137:
[----:B------:R-:W-:-:S13]  /*1e410*/  ISETP.GE.AND P0, PT, R0, R167, PT ;  /* 0x000000a70000720c */ /* 0x000fda0003f06270 */
[----:B------:R-:W-:Y:S05]  /*1e420*/  @!P0 BRA `(.L_x_10155) ;  /* 0x000000ac00108947 */ /* 0x000fea0003800000 */
[----:B------:R0:W5:Y:S02]  /*1e430*/  LDL.64 R2, [R1+0x170] ;  /* 0x0001700001027983 */ /* 0x0001640000100a00 */
.L_x_10182:
        /* <DEDUP_REMOVED lines=21> */
.L_x_10157:
[----:B------:R-:W-:Y:S05]  /*1e590*/  BSYNC B0 ;  /* 0x0000000000007941 */ /* 0x000fea0003800000 */
.L_x_10156:
        /* <DEDUP_REMOVED lines=13> */
.L_x_10159:
[----:B------:R-:W-:Y:S05]  /*1e670*/  BSYNC B0 ;  /* 0x0000000000007941 */ /* 0x000fea0003800000 */
.L_x_10158:
        /* <DEDUP_REMOVED lines=8> */
.L_x_10161:
[----:B------:R-:W-:Y:S05]  /*1e700*/  BSYNC B0 ;  /* 0x0000000000007941 */ /* 0x000fea0003800000 */
.L_x_10160:
[----:B-1---5:R-:W2:Y:S04]  /*1e710*/  LD.E R7, desc[UR56][R2.64] ;  /* 0x0000003802077980 */ /* 0x022ea8000c101900 */
[----:B------:R-:W2:Y:S01]  /*1e720*/  LDL.64 R10, [R1+0xa0] ;  /* 0x0000a000010a7983 */ /* 0x000ea20000100a00 */
[----:B------:R-:W-:Y:S05]  /*1e730*/  WARPSYNC.ALL ;  /* 0x0000000000007948 */ /* 0x000fea0003800000 */
[----:B------:R-:W3:Y:S04]  /*1e740*/  LDL.64 R4, [R1+0x98] ;  /* 0x0000980001047983 */ /* 0x000ee80000100a00 */
[----:B------:R-:W4:Y:S04]  /*1e750*/  LDL.64 R8, [R1+0x98] ;  /* 0x0000980001087983 */ /* 0x000f280000100a00 */
[----:B------:R-:W4:Y:S01]  /*1e760*/  LDL.64 R12, [R1+0x98] ;  /* 0x00009800010c7983 */ /* 0x000f220000100a00 */
[----:B--2---:R-:W-:-:S03]  /*1e770*/  IMAD R6, R7, 0x300, R10 ;  /* 0x0000030007067824 */ /* 0x004fc600078e020a */
[----:B------:R-:W2:Y:S01]  /*1e780*/  LDL.64 R14, [R1+0x98] ;  /* 0x00009800010e7983 */ /* 0x000ea20000100a00 */
[----:B------:R-:W-:Y:S01]  /*1e790*/  MOV R7, R11 ;  /* 0x0000000b00077202 */ /* 0x000fe20000000f00 */
[----:B------:R-:W-:Y:S01]  /*1e7a0*/  WARPGROUP.ARRIVE ;  /* 0x00000000000079c5 */ /* 0x000fe20000000000 */
[C---:B------:R-:W-:Y:S01]  /*1e7b0*/  R2UR UR6, R6.reuse ;  /* 0x00000000060672ca */ /* 0x040fe200000e0000 */
[----:B------:R-:W2:Y:S01]  /*1e7c0*/  LDL R16, [R1+0x54] ;  /* 0x0000540001107983 */ /* 0x000ea20000100800 */
[----:B------:R-:W-:Y:S01]  /*1e7d0*/  R2UR UR7, R7 ;  /* 0x00000000070772ca */ /* 0x000fe200000e0000 */
[----:B------:R-:W-:Y:S02]  /*1e7e0*/  VIADD R10, R6, 0x2 ;  /* 0x00000002060a7836 */ /* 0x000fe40000000000 */
[----:B------:R1:W-:Y:S01]  /*1e7f0*/  STL [R1+0x80], RZ ;  /* 0x000080ff01007387 */ /* 0x0003e20000100800 */
[----:B---3--:R-:W-:Y:S02]  /*1e800*/  R2UR UR4, R4 ;  /* 0x00000000040472ca */ /* 0x008fe400000e0000 */
[----:B------:R-:W-:-:S13]  /*1e810*/  R2UR UR5, R5 ;  /* 0x00000000050572ca */ /* 0x000fda00000e0000 */
[----:B------:R-:W-:Y:S01]  /*1e820*/  HGMMA.64x96x16.F32 R24, gdesc[UR4], RZ, !UPT, gsb0 ;  /* 0x01600000041879f0 */ /* 0x000fe2000c0008ff */
[----:B----4-:R-:W-:Y:S02]  /*1e830*/  VIADD R8, R8, 0x2 ;  /* 0x0000000208087836 */ /* 0x010fe40000000000 */
[----:B------:R-:W-:Y:S01]  /*1e840*/  IMAD.MOV.U32 R4, RZ, RZ, 0x1 ;  /* 0x00000001ff047424 */ /* 0x000fe200078e00ff */
[----:B------:R-:W-:Y:S02]  /*1e850*/  R2UR UR6, R10 ;  /* 0x000000000a0672ca */ /* 0x000fe400000e0000 */
[----:B------:R-:W-:Y:S02]  /*1e860*/  R2UR UR7, R11 ;  /* 0x000000000b0772ca */ /* 0x000fe400000e0000 */
[----:B------:R-:W-:Y:S02]  /*1e870*/  R2UR UR4, R8 ;  /* 0x00000000080472ca */ /* 0x000fe400000e0000 */
[----:B------:R-:W-:Y:S01]  /*1e880*/  R2UR UR5, R9 ;  /* 0x00000000090572ca */ /* 0x000fe200000e0000 */
[----:B------:R1:W-:Y:S04]  /*1e890*/  STL [R1+0x80], R4 ;  /* 0x0000800401007387 */ /* 0x0003e80000100800 */
[----:B------:R1:W-:Y:S04]  /*1e8a0*/  STL [R1+0x80], R4 ;  /* 0x0000800401007387 */ /* 0x0003e80000100800 */
[----:B------:R1:W-:Y:S04]  /*1e8b0*/  STL [R1+0x80], R4 ;  /* 0x0000800401007387 */ /* 0x0003e80000100800 */
[----:B------:R1:W-:Y:S01]  /*1e8c0*/  STL [R1+0x80], R4 ;  /* 0x0000800401007387 */ /* 0x0003e20000100800 */
[----:B------:R-:W-:-:S03]  /*1e8d0*/  WARPGROUP.DEPBAR.LE gsb0, 0x0 ;  /* 0x00008000000079c5 */ /* 0x000fc60000010000 */
[----:B------:R1:W5:Y:S04]  /*1e8e0*/  LD.E R5, desc[UR56][R2.64] ;  /* 0x0000003802057980 */ /* 0x000368000c101900 */
[----:B------:R1:W5:Y:S01]  /*1e8f0*/  LD.E R7, desc[UR56][R2.64+0x4] ;  /* 0x0000043802077980 */ /* 0x000362000c101900 */
[----:B------:R-:W-:-:S06]  /*1e900*/  WARPGROUP.ARRIVE ;  /* 0x00000000000079c5 */ /* 0x000fcc0000000000 */
        /* <DEDUP_REMOVED lines=12> */
[----:B--2---:R-:W-:Y:S02]  /*1e9d0*/  VIADD R14, R14, 0x6 ;  /* 0x000000060e0e7836 */ /* 0x004fe40000000000 */
[----:B------:R-:W-:Y:S01]  /*1e9e0*/  IMAD.MOV.U32 R9, RZ, RZ, R11 ;  /* 0x000000ffff097224 */ /* 0x000fe200078e000b */
[----:B------:R-:W-:Y:S02]  /*1e9f0*/  R2UR UR6, R8 ;  /* 0x00000000080672ca */ /* 0x000fe400000e0000 */
[----:B------:R-:W-:Y:S02]  /*1ea00*/  R2UR UR4, R14 ;  /* 0x000000000e0472ca */ /* 0x000fe400000e0000 */
[----:B------:R-:W-:Y:S02]  /*1ea10*/  R2UR UR7, R9 ;  /* 0x00000000090772ca */ /* 0x000fe400000e0000 */
[----:B------:R-:W-:-:S02]  /*1ea20*/  R2UR UR5, R15 ;  /* 0x000000000f0572ca */ /* 0x000fc400000e0000 */
[----:B------:R-:W-:Y:S01]  /*1ea30*/  LOP3.LUT R16, R16, 0x1, RZ, 0xfc, !PT ;  /* 0x0000000110107812 */ /* 0x000fe200078efcff */
[----:B------:R-:W-:Y:S02]  /*1ea40*/  WARPGROUP.DEPBAR.LE gsb0, 0x0 ;  /* 0x00008000000079c5 */ /* 0x000fe40000010000 */
[----:B------:R-:W-:-:S08]  /*1ea50*/  WARPGROUP.ARRIVE ;  /* 0x00000000000079c5 */ /* 0x000fd00000000000 */
[----:B------:R-:W-:Y:S01]  /*1ea60*/  HGMMA.64x96x16.F32 R24, gdesc[UR4], R24, gsb0 ;  /* 0x01600000041879f0 */ /* 0x000fe20008000818 */
[----:B------:R-:W-:Y:S01]  /*1ea70*/  ISETP.NE.AND P1, PT, R16, 0x3, PT ;  /* 0x000000031000780c */ /* 0x000fe20003f25270 */
[----:B------:R-:W-:Y:S01]  /*1ea80*/  BSSY B0, `(.L_x_10163) ;  /* 0x0000004000007945 */ /* 0x000fe20003800000 */
[----:B------:R-:W-:-:S11]  /*1ea90*/  WARPGROUP.DEPBAR.LE gsb0, 0x0 ;  /* 0x00008000000079c5 */ /* 0x000fd60000010000 */
[----:B-1----:R-:W-:Y:S05]  /*1eaa0*/  @!P1 BRA `(.L_x_10164) ;  /* 0x0000000000049947 */ /* 0x002fea0003800000 */
[----:B------:R-:W-:Y:S01]  /*1eab0*/  BPT.TRAP 0x1 ;  /* 0x000000040000795c */ /* 0x000fe20000300000 */
.L_x_10164:
[----:B------:R-:W-:Y:S05]  /*1eac0*/  BSYNC B0 ;  /* 0x0000000000007941 */ /* 0x000fea0003800000 */
.L_x_10163:
        /* <DEDUP_REMOVED lines=10> */
.L_x_10166:
[----:B------:R-:W-:Y:S05]  /*1eb70*/  BSYNC B0 ;  /* 0x0000000000007941 */ /* 0x000fea0003800000 */
.L_x_10165:
[----:B------:R-:W-:Y:S04]  /*1eb80*/  BSSY B0, `(.L_x_10167) ;  /* 0x0000006000007945 */ /* 0x000fe80003800000 */
[----:B--2---:R-:W-:Y:S05]  /*1eb90*/  @P0 BRA `(.L_x_10168) ;  /* 0x0000000000100947 */ /* 0x004fea0003800000 */
[----:B-----5:R-:W-:Y:S01]  /*1eba0*/  IMAD R6, R6, 0x8, R8 ;  /* 0x0000000806067824 */ /* 0x020fe200078e0208 */
[----:B------:R-:W-:-:S04]  /*1ebb0*/  SHF.L.U32 R7, R7, 0x1f, RZ ;  /* 0x0000001f07077819 */ /* 0x000fc800000006ff */
[----:B------:R-:W2:Y:S02]  /*1ebc0*/  SYNCS.PHASECHK.TRANS64.TRYWAIT P0, [R6+URZ], R7 ;  /* 0x00000007060075a7 */ /* 0x000ea4000800017f */
[----:B--2---:R-:W-:Y:S05]  /*1ebd0*/  @!P0 BRA `(.L_x_10169) ;  /* 0x00000154001c8947 */ /* 0x004fea0003800000 */
.L_x_10168:
[----:B------:R-:W-:Y:S05]  /*1ebe0*/  BSYNC B0 ;  /* 0x0000000000007941 */ /* 0x000fea0003800000 */
.L_x_10167:
        /* <DEDUP_REMOVED lines=9> */
[----:B---3--:R-:W-:Y:S01]  /*1ec80*/  IMAD R8, R17, 0xc00, R8 ;  /* 0x00000c0011087824 */ /* 0x008fe200078e0208 */
[----:B------:R-:W-:Y:S01]  /*1ec90*/  R2UR UR7, R9 ;  /* 0x00000000090772ca */ /* 0x000fe200000e0000 */
[----:B------:R-:W3:Y:S01]  /*1eca0*/  LDL.64 R16, [R1+0x110] ;  /* 0x0001100001107983 */ /* 0x000ee20000100a00 */
[----:B----4-:R-:W-:-:S02]  /*1ecb0*/  ISETP.NE.U32.AND P0, PT, R5, RZ, PT ;  /* 0x000000ff0500720c */ /* 0x010fc40003f05070 */
        /* <DEDUP_REMOVED lines=169> */
[----:B-1----:R-:W-:Y:S01]  /*1f750*/  LOP3.LUT R72, R72, 0x7f, RZ, 0xc0, !PT ;  /* 0x0000007f48487812 */ /* 0x002fe200078ec0ff */
        /* <DEDUP_REMOVED lines=19> */
[----:B---3--:R-:W-:-:S05]  /*1f890*/  @!P0 MOV R6, R20 ;  /* 0x0000001400068202 */ /* 0x008fca0000000f00 */
[----:B----4-:R-:W-:-:S05]  /*1f8a0*/  @!P0 IMAD R5, R5, 0x8, R6 ;  /* 0x0000000805058824 */ /* 0x010fca00078e0206 */
[----:B------:R-:W-:-:S04]  /*1f8b0*/  @!P0 PRMT R5, RZ, 0x654, R5 ;  /* 0x00000654ff058816 */ /* 0x000fc80000000005 */
[----:B------:R1:W-:Y:S01]  /*1f8c0*/  @!P0 SYNCS.ARRIVE.TRANS64.RED.A1T0 RZ, [R5+URZ], RZ ;  /* 0x000000ff05ff89a7 */ /* 0x0003e2000810043f */
[----:B------:R-:W3:Y:S04]  /*1f8d0*/  LDL.128 R8, [R1+0x140] ;  /* 0x0001400001087983 */ /* 0x000ee80000100c00 */
[----:B------:R-:W4:Y:S04]  /*1f8e0*/  LDL.128 R12, [R1+0x150] ;  /* 0x00015000010c7983 */ /* 0x000f280000100c00 */
[----:B-1----:R-:W2:Y:S04]  /*1f8f0*/  LDL R5, [R1+0x13c] ;  /* 0x00013c0001057983 */ /* 0x002ea80000100800 */
[----:B------:R-:W4:Y:S01]  /*1f900*/  LDL R72, [R1+0x70] ;  /* 0x0000700001487983 */ /* 0x000f220000100800 */
        /* <DEDUP_REMOVED lines=12> */
[----:B---3--:R-:W-:Y:S01]  /*1f9d0*/  IMAD R73, R0, -0x60, R9 ;  /* 0xffffffa000497824 */ /* 0x008fe200078e0209 */
[----:B------:R-:W-:-:S02]  /*1f9e0*/  LOP3.LUT R17, R17, 0x7ffffffc, RZ, 0xc0, !PT ;  /* 0x7ffffffc11117812 */ /* 0x000fc400078ec0ff */
[----:B------:R-:W-:Y:S02]  /*1f9f0*/  LOP3.LUT R21, R21, 0xfffffff8, RZ, 0xc0, !PT ;  /* 0xfffffff815157812 */ /* 0x000fe400078ec0ff */
[----:B------:R-:W-:Y:S02]  /*1fa00*/  LEA.HI R6, R6, R5, RZ, 0x1 ;  /* 0x0000000506067211 */ /* 0x000fe400078f08ff */
[----:B------:R-:W-:Y:S01]  /*1fa10*/  SHF.R.S32.HI R7, RZ, 0x5, R7 ;  /* 0x00000005ff077819 */ /* 0x000fe20000011407 */
[----:B------:R-:W-:Y:S01]  /*1fa20*/  IMAD.IADD R17, R16, 0x1, -R17 ;  /* 0x0000000110117824 */ /* 0x000fe200078e0a11 */
[----:B------:R-:W-:Y:S01]  /*1fa30*/  LOP3.LUT R6, R6, 0x3fffffe, RZ, 0xc0, !PT ;  /* 0x03fffffe06067812 */ /* 0x000fe200078ec0ff */
[----:B------:R-:W-:Y:S01]  /*1fa40*/  IMAD.IADD R21, R20, 0x1, -R21 ;  /* 0x0000000114157824 */ /* 0x000fe200078e0a15 */
[----:B----4-:R-:W-:Y:S01]  /*1fa50*/  ISETP.GE.AND P1, PT, R13, 0x1, PT ;  /* 0x000000010d00780c */ /* 0x010fe20003f26270 */
[----:B------:R-:W-:Y:S01]  /*1fa60*/  IMAD R72, R72, 0x8, R7 ;  /* 0x0000000848487824 */ /* 0x000fe200078e0207 */
[----:B------:R-:W-:Y:S01]  /*1fa70*/  IADD3 R16, -R8, 0x1, R73 ;  /* 0x0000000108107810 */ /* 0x000fe20007ffe149 */
[----:B------:R-:W-:Y:S01]  /*1fa80*/  IMAD.IADD R6, R5, 0x1, -R6 ;  /* 0x0000000105067824 */ /* 0x000fe200078e0a06 */
[----:B------:R-:W-:Y:S01]  /*1fa90*/  LOP3.LUT R5, RZ, R10, RZ, 0x33, !PT ;  /* 0x0000000aff057212 */ /* 0x000fe200078e33ff */
[----:B------:R-:W-:-:S02]  /*1faa0*/  IMAD.U32 R21, R72, 0x10, R21 ;  /* 0x0000001048157824 */ /* 0x000fc400078e0015 */
[C---:B------:R-:W-:Y:S02]  /*1fab0*/  IMAD R16, R17.reuse, -0x2, R16 ;  /* 0xfffffffe11107824 */ /* 0x040fe400078e0210 */
        /* <DEDUP_REMOVED lines=19> */
.L_x_10173:
[----:B------:R-:W-:-:S13]  /*1fbf0*/  ISETP.NE.AND P1, PT, R13, 0x1, PT ;  /* 0x000000010d00780c */ /* 0x000fda0003f25270 */
[----:B------:R-:W-:-:S05]  /*1fc00*/  @P1 IMAD.HI.U32 R10, R7, R14, RZ ;  /* 0x0000000e070a1227 */ /* 0x000fca00078e00ff */
[----:B------:R-:W-:-:S07]  /*1fc10*/  @P1 SHF.R.U32.HI R7, RZ, R15, R10 ;  /* 0x0000000fff071219 */ /* 0x000fce000001160a */
.L_x_10174:
[----:B------:R-:W-:Y:S05]  /*1fc20*/  BSYNC B1 ;  /* 0x0000000000017941 */ /* 0x000fea0003800000 */
.L_x_10172:
[----:B------:R-:W-:-:S05]  /*1fc30*/  IMAD R10, R7, R13, R90 ;  /* 0x0000000d070a7224 */ /* 0x000fca00078e025a */
[----:B------:R-:W-:Y:S02]  /*1fc40*/  VIMNMX R5, R5, R10, !PT ;  /* 0x0000000a05057248 */ /* 0x000fe40007fe0100 */
[----:B------:R-:W-:-:S07]  /*1fc50*/  VIADDMNMX R6, R10, R13, R6, PT ;  /* 0x0000000d0a067246 */ /* 0x000fce0003800106 */
.L_x_10171:
[----:B------:R-:W-:Y:S05]  /*1fc60*/  BSYNC B0 ;  /* 0x0000000000007941 */ /* 0x000fea0003800000 */
.L_x_10170:
[C---:B------:R-:W-:Y:S01]  /*1fc70*/  ISETP.GE.AND P1, PT, R12.reuse, 0x9, PT ;  /* 0x000000090c00780c */ /* 0x040fe20003f26270 */
[----:B------:R-:W-:Y:S01]  /*1fc80*/  VIADD R21, R21, 0x8 ;  /* 0x0000000815157836 */ /* 0x000fe20000000000 */
[----:B------:R-:W-:Y:S01]  /*1fc90*/  ISETP.GE.AND P2, PT, R12, 0x2, PT ;  /* 0x000000020c00780c */ /* 0x000fe20003f46270 */
[----:B------:R-:W-:Y:S01]  /*1fca0*/  BSSY B0, `(.L_x_10175) ;  /* 0x0000087000007945 */ /* 0x000fe20003800000 */
[----:B------:R-:W-:Y:S01]  /*1fcb0*/  P2R R11, PR, RZ, 0x2 ;  /* 0x00000002ff0b7803 */ /* 0x000fe20000000000 */
[----:B------:R-:W-:Y:S01]  /*1fcc0*/  IMAD.IADD R7, R16, 0x1, R21 ;  /* 0x0000000110077824 */ /* 0x000fe200078e0215 */
        /* <DEDUP_REMOVED lines=125> */
.L_x_10178:
[----:B------:R-:W-:-:S13]  /*204a0*/  ISETP.NE.AND P6, PT, R13, 0x1, PT ;  /* 0x000000010d00780c */ /* 0x000fda0003fc5270 */
[----:B------:R-:W-:-:S05]  /*204b0*/  @P6 IMAD.HI.U32 R14, R8, R14, RZ ;  /* 0x0000000e080e6227 */ /* 0x000fca00078e00ff */
[----:B------:R-:W-:-:S07]  /*204c0*/  @P6 SHF.R.U32.HI R8, RZ, R15, R14 ;  /* 0x0000000fff086219 */ /* 0x000fce000001160e */
.L_x_10179:
[----:B------:R-:W-:Y:S05]  /*204d0*/  BSYNC B1 ;  /* 0x0000000000017941 */ /* 0x000fea0003800000 */
.L_x_10177:
[----:B------:R-:W-:-:S05]  /*204e0*/  IMAD R8, R8, R13, R90 ;  /* 0x0000000d08087224 */ /* 0x000fca00078e025a */
[----:B------:R-:W-:Y:S02]  /*204f0*/  VIADDMNMX R6, R8, R13, R6, PT ;  /* 0x0000000d08067246 */ /* 0x000fe40003800106 */
[----:B------:R-:W-:-:S07]  /*20500*/  VIMNMX R7, R7, R8, !PT ;  /* 0x0000000807077248 */ /* 0x000fce0007fe0100 */
.L_x_10176:
[----:B------:R-:W-:Y:S05]  /*20510*/  BSYNC B0 ;  /* 0x0000000000007941 */ /* 0x000fea0003800000 */
.L_x_10175:
[----:B------:R-:W-:Y:S02]  /*20520*/  ISETP.GT.AND P5, PT, R7, RZ, !P5 ;  /* 0x000000ff0700720c */ /* 0x000fe40006fa4270 */
[----:B------:R-:W-:Y:S02]  /*20530*/  ISETP.NE.AND P6, PT, R25, RZ, PT ;  /* 0x000000ff1900720c */ /* 0x000fe40003fc5270 */
[----:B------:R-:W-:-:S04]  /*20540*/  ISETP.LT.OR P5, PT, R6, 0x1, P5 ;  /* 0x000000010600780c */ /* 0x000fc80002fa1670 */
[----:B------:R-:W-:Y:S02]  /*20550*/  FSEL R25, R26, -INF , !P5 ;  /* 0xff8000001a197808 */ /* 0x000fe40006800000 */
[----:B------:R-:W-:Y:S01]  /*20560*/  ISETP.NE.AND P5, PT, R10, RZ, PT ;  /* 0x000000ff0a00720c */ /* 0x000fe20003fa5270 */
[----:B------:R-:W2:Y:S03]  /*20570*/  LDL R26, [R1+0x450] ;  /* 0x00045000011a7983 */ /* 0x000ea60000100800 */
        /* <DEDUP_REMOVED lines=8> */
[----:B------:R-:W3:Y:S02]  /*20600*/  LDL.64 R16, [R1+0x430] ;  /* 0x0004300001107983 */ /* 0x000ee40000100a00 */
        /* <DEDUP_REMOVED lines=59> */
[C---:B------:R-:W-:Y:S02]  /*209c0*/  ISETP.GT.AND P5, PT, R7.reuse, 0x48, !P6 ;  /* 0x000000480700780c */ /* 0x040fe400077a4270 */
[----:B------:R-:W-:Y:S02]  /*209d0*/  ISETP.GT.AND P1, PT, R7, 0x49, !P1 ;  /* 0x000000490700780c */ /* 0x000fe40004f24270 */
[----:B------:R-:W-:Y:S02]  /*209e0*/  ISETP.LT.OR P5, PT, R6, 0x49, P5 ;  /* 0x000000490600780c */ /* 0x000fe40002fa1670 */
[----:B---3--:R-:W-:Y:S02]  /*209f0*/  FMNMX.FTZ R5, R92, R16, !PT ;  /* 0x000000105c057209 */ /* 0x008fe40007810000 */
[----:B------:R-:W-:-:S02]  /*20a00*/  FMNMX.FTZ R8, R25, R17, !PT ;  /* 0x0000001119087209 */ /* 0x000fc40007810000 */
[----:B------:R-:W-:Y:S02]  /*20a10*/  FMNMX.FTZ R5, R160, R5, !PT ;  /* 0x00000005a0057209 */ /* 0x000fe40007810000 */
[----:B------:R-:W-:Y:S02]  /*20a20*/  FSEL R62, R62, -INF , !P5 ;  /* 0xff8000003e3e7808 */ /* 0x000fe40006800000 */
        /* <DEDUP_REMOVED lines=41> */
[----:B------:R-:W-:Y:S02]  /*20cc0*/  ISETP.LT.OR P1, PT, R6, 0x4a, P1 ;  /* 0x0000004a0600780c */ /* 0x000fe40000f21670 */
[----:B-1----:R-:W-:Y:S02]  /*20cd0*/  FMNMX.FTZ R11, R8, R9, !PT ;  /* 0x00000009080b7209 */ /* 0x002fe40007810000 */
[----:B------:R-:W-:Y:S02]  /*20ce0*/  FMNMX.FTZ R5, R59, R10, !PT ;  /* 0x0000000a3b057209 */ /* 0x000fe40007810000 */
[----:B------:R-:W-:Y:S01]  /*20cf0*/  ISETP.GT.AND P3, PT, R7, 0x51, !P3 ;  /* 0x000000510700780c */ /* 0x000fe20005f64270 */
[----:B------:R-:W1:Y:S01]  /*20d00*/  SHFL.BFLY PT, R12, R11, 0x1, 0x1f ;  /* 0x0c201f000b0c7f89 */ /* 0x000e6200000e0000 */
[----:B------:R-:W-:-:S02]  /*20d10*/  ISETP.LT.OR P2, PT, R6, 0x51, P2 ;  /* 0x000000510600780c */ /* 0x000fc40001741670 */
[----:B------:R-:W-:Y:S02]  /*20d20*/  FSEL R63, R63, -INF , !P1 ;  /* 0xff8000003f3f7808 */ /* 0x000fe40004800000 */
[----:B------:R-:W-:Y:S02]  /*20d30*/  FMNMX.FTZ R10, R62, R5, !PT ;  /* 0x000000053e0a7209 */ /* 0x000fe40007810000 */
[----:B------:R-:W-:Y:S02]  /*20d40*/  ISETP.GT.AND P4, PT, R7, 0x58, !P4 ;  /* 0x000000580700780c */ /* 0x000fe40006784270 */
[----:B------:R-:W-:Y:S02]  /*20d50*/  ISETP.LT.OR P3, PT, R6, 0x52, P3 ;  /* 0x000000520600780c */ /* 0x000fe40001f61670 */
[----:B------:R-:W-:Y:S02]  /*20d60*/  FSEL R66, R66, -INF , !P2 ;  /* 0xff80000042427808 */ /* 0x000fe40005000000 */
[----:B------:R-:W-:-:S02]  /*20d70*/  FMNMX.FTZ R5, R63, R10, !PT ;  /* 0x0000000a3f057209 */ /* 0x000fc40007810000 */
[----:B------:R-:W-:Y:S02]  /*20d80*/  ISETP.GT.AND P1, PT, R7, 0x59, !P6 ;  /* 0x000000590700780c */ /* 0x000fe40007724270 */
[----:B------:R-:W-:Y:S02]  /*20d90*/  ISETP.LT.OR P4, PT, R6, 0x59, P4 ;  /* 0x000000590600780c */ /* 0x000fe40002781670 */
[----:B------:R-:W-:Y:S02]  /*20da0*/  FSEL R67, R67, -INF , !P3 ;  /* 0xff80000043437808 */ /* 0x000fe40005800000 */
[----:B------:R-:W-:Y:S02]  /*20db0*/  FMNMX.FTZ R10, R66, R5, !PT ;  /* 0x00000005420a7209 */ /* 0x000fe40007810000 */
[----:B------:R-:W-:Y:S02]  /*20dc0*/  ISETP.LT.OR P1, PT, R6, 0x5a, P1 ;  /* 0x0000005a0600780c */ /* 0x000fe40000f21670 */
[----:B------:R-:W-:-:S02]  /*20dd0*/  FSEL R70, R70, -INF , !P4 ;  /* 0xff80000046467808 */ /* 0x000fc40006000000 */
[----:B------:R-:W-:Y:S02]  /*20de0*/  FMNMX.FTZ R5, R67, R10, !PT ;  /* 0x0000000a43057209 */ /* 0x000fe40007810000 */
[----:B------:R-:W-:Y:S02]  /*20df0*/  FSEL R71, R71, -INF , !P1 ;  /* 0xff80000047477808 */ /* 0x000fe40004800000 */
[----:B------:R-:W-:-:S04]  /*20e00*/  FMNMX.FTZ R6, R70, R5, !PT ;  /* 0x0000000546067209 */ /* 0x000fc80007810000 */
[----:B------:R-:W-:Y:S02]  /*20e10*/  FMNMX.FTZ R9, R71, R6, !PT ;  /* 0x0000000647097209 */ /* 0x000fe40007810000 */
[----:B-1----:R-:W-:Y:S01]  /*20e20*/  FMNMX.FTZ R10, R11, R12, !PT ;  /* 0x0000000c0b0a7209 */ /* 0x002fe20007810000 */
[----:B------:R-:W3:Y:S04]  /*20e30*/  LDL.64 R6, [R1+0x440] ;  /* 0x0004400001067983 */ /* 0x000ee80000100a00 */
[----:B------:R1:W-:Y:S04]  /*20e40*/  STL.64 [R1+0x430], R8 ;  /* 0x0004300801007387 */ /* 0x0003e80000100a00 */
[----:B------:R-:W4:Y:S04]  /*20e50*/  LDL R12, [R1+0x434] ;  /* 0x00043400010c7983 */ /* 0x000f280000100800 */
[----:B------:R-:W-:Y:S04]  /*20e60*/  STL [R1+0x430], R10 ;  /* 0x0004300a01007387 */ /* 0x000fe80000100800 */
        /* <DEDUP_REMOVED lines=24> */
[----:B-1----:R-:W-:Y:S01]  /*20ff0*/  FMNMX.FTZ R8, R9, R8, !PT ;  /* 0x0000000809087209 */ /* 0x002fe20007810000 */
[----:B------:R-:W-:-:S03]  /*21000*/  FADD.FTZ R9, R16, -R21 ;  /* 0x8000001510097221 */ /* 0x000fc60000010000 */
        /* <DEDUP_REMOVED lines=13> */
[-C--:B------:R-:W-:Y:S02]  /*210e0*/  FMUL.FTZ R9, R9, R26.reuse ;  /* 0x0000001a09097220 */ /* 0x080fe40000410000 */
[-CC-:B------:R-:W-:Y:S02]  /*210f0*/  FFMA.FTZ R224, R25, R26.reuse, -R11.reuse ;  /* 0x0000001a19e07223 */ /* 0x180fe4000001080b */
[----:B------:R-:W-:Y:S01]  /*21100*/  FADD.FTZ R17, R17, -R10 ;  /* 0x8000000a11117221 */ /* 0x000fe20000010000 */
[----:B------:R-:W-:-:S03]  /*21110*/  FFMA.FTZ R161, R27, R26, -R11 ;  /* 0x0000001a1ba17223 */ /* 0x000fc6000001080b */
[----:B------:R-:W-:Y:S01]  /*21120*/  FMUL.FTZ R17, R26, R17 ;  /* 0x000000111a117220 */ /* 0x000fe20000410000 */
[----:B------:R-:W-:Y:S01]  /*21130*/  MUFU.EX2 R5, R5 ;  /* 0x0000000500057308 */ /* 0x000fe20000000800 */
[----:B------:R-:W-:-:S07]  /*21140*/  FFMA.FTZ R163, R29, R26, -R11 ;  /* 0x0000001a1da37223 */ /* 0x000fce000001080b */
[----:B------:R-:W3:Y:S01]  /*21150*/  MUFU.EX2 R24, R9 ;  /* 0x0000000900187308 */ /* 0x000ee20000000800 */
[----:B------:R-:W-:-:S07]  /*21160*/  FFMA.FTZ R16, R31, R26, -R11 ;  /* 0x0000001a1f107223 */ /* 0x000fce000001080b */
[----:B------:R-:W-:Y:S08]  /*21170*/  MUFU.EX2 R224, R224 ;  /* 0x000000e000e07308 */ /* 0x000ff00000000800 */
[----:B------:R-:W1:Y:S01]  /*21180*/  MUFU.EX2 R25, R17 ;  /* 0x0000001100197308 */ /* 0x000e620000000800 */
[----:B------:R-:W-:-:S07]  /*21190*/  FFMA.FTZ R219, R34, R26, -R11 ;  /* 0x0000001a22db7223 */ /* 0x000fce000001080b */
[----:B------:R-:W2:Y:S08]  /*211a0*/  MUFU.EX2 R160, R160 ;  /* 0x000000a000a07308 */ /* 0x000eb00000000800 */
[----:B------:R-:W4:Y:S01]  /*211b0*/  MUFU.EX2 R161, R161 ;  /* 0x000000a100a17308 */ /* 0x000f220000000800 */
[----:B------:R-:W-:-:S07]  /*211c0*/  FFMA.FTZ R220, R35, R26, -R11 ;  /* 0x0000001a23dc7223 */ /* 0x000fce000001080b */
[----:B------:R-:W5:Y:S08]  /*211d0*/  MUFU.EX2 R162, R162 ;  /* 0x000000a200a27308 */ /* 0x000f700000000800 */
[----:B------:R-:W0:Y:S01]  /*211e0*/  MUFU.EX2 R163, R163 ;  /* 0x000000a300a37308 */ /* 0x000e220000000800 */
[----:B---3--:R-:W-:Y:S01]  /*211f0*/  FFMA.FTZ R9, R24, R6, R5 ;  /* 0x0000000618097223 */ /* 0x008fe20000010005 */
[----:B-1----:R-:W-:-:S06]  /*21200*/  FFMA.FTZ R6, R7, R25, R224 ;  /* 0x0000001907067223 */ /* 0x002fcc00000100e0 */
[----:B------:R-:W1:Y:S01]  /*21210*/  MUFU.EX2 R16, R16 ;  /* 0x0000001000107308 */ /* 0x000e620000000800 */
[----:B------:R-:W-:Y:S01]  /*21220*/  FFMA.FTZ R206, R38, R26, -R11 ;  /* 0x0000001a26ce7223 */ /* 0x000fe2000001080b */
[----:B--2---:R-:W-:-:S06]  /*21230*/  FADD.FTZ R9, R160, R9 ;  /* 0x00000009a0097221 */ /* 0x004fcc0000010000 */
[----:B------:R-:W2:Y:S01]  /*21240*/  MUFU.EX2 R222, R222 ;  /* 0x000000de00de7308 */ /* 0x000ea20000000800 */
[----:B----4-:R-:W-:Y:S01]  /*21250*/  FADD.FTZ R6, R161, R6 ;  /* 0x00000006a1067221 */ /* 0x010fe20000010000 */
[----:B------:R-:W-:-:S06]  /*21260*/  FFMA.FTZ R207, R39, R26, -R11 ;  /* 0x0000001a27cf7223 */ /* 0x000fcc000001080b */
[----:B------:R-:W3:Y:S01]  /*21270*/  MUFU.EX2 R219, R219 ;  /* 0x000000db00db7308 */ /* 0x000ee20000000800 */
[----:B-----5:R-:W-:Y:S01]  /*21280*/  FADD.FTZ R10, R162, R9 ;  /* 0x00000009a20a7221 */ /* 0x020fe20000010000 */
[----:B0-----:R-:W-:-:S06]  /*21290*/  FADD.FTZ R7, R163, R6 ;  /* 0x00000006a3077221 */ /* 0x001fcc0000010000 */
[----:B------:R-:W0:Y:S01]  /*212a0*/  MUFU.EX2 R221, R221 ;  /* 0x000000dd00dd7308 */ /* 0x000e220000000800 */
[----:B------:R-:W-:-:S07]  /*212b0*/  FFMA.FTZ R202, R42, R26, -R11 ;  /* 0x0000001a2aca7223 */ /* 0x000fce000001080b */
[----:B------:R-:W4:Y:S01]  /*212c0*/  MUFU.EX2 R220, R220 ;  /* 0x000000dc00dc7308 */ /* 0x000f220000000800 */
[----:B------:R-:W-:Y:S01]  /*212d0*/  FADD.FTZ R9, R13, R10 ;  /* 0x0000000a0d097221 */ /* 0x000fe20000010000 */
[----:B-1----:R-:W-:-:S06]  /*212e0*/  FADD.FTZ R6, R16, R7 ;  /* 0x0000000710067221 */ /* 0x002fcc0000010000 */
[----:B------:R-:W1:Y:S01]  /*212f0*/  MUFU.EX2 R208, R208 ;  /* 0x000000d000d07308 */ /* 0x000e620000000800 */
[----:B------:R-:W-:-:S07]  /*21300*/  FFMA.FTZ R203, R43, R26, -R11 ;  /* 0x0000001a2bcb7223 */ /* 0x000fce000001080b */
[----:B------:R-:W5:Y:S01]  /*21310*/  MUFU.EX2 R206, R206 ;  /* 0x000000ce00ce7308 */ /* 0x000f620000000800 */
[----:B--2---:R-:W-:Y:S01]  /*21320*/  FADD.FTZ R10, R222, R9 ;  /* 0x00000009de0a7221 */ /* 0x004fe20000010000 */
[----:B---3--:R-:W-:-:S06]  /*21330*/  FADD.FTZ R7, R219, R6 ;  /* 0x00000006db077221 */ /* 0x008fcc0000010000 */
[----:B------:R-:W2:Y:S01]  /*21340*/  MUFU.EX2 R209, R209 ;  /* 0x000000d100d17308 */ /* 0x000ea20000000800 */
[----:B------:R-:W-:-:S07]  /*21350*/  FFMA.FTZ R198, R46, R26, -R11 ;  /* 0x0000001a2ec67223 */ /* 0x000fce000001080b */
[----:B------:R-:W3:Y:S01]  /*21360*/  MUFU.EX2 R207, R207 ;  /* 0x000000cf00cf7308 */ /* 0x000ee20000000800 */
[----:B0-----:R-:W-:Y:S01]  /*21370*/  FADD.FTZ R9, R221, R10 ;  /* 0x0000000add097221 */ /* 0x001fe20000010000 */
[----:B----4-:R-:W-:-:S06]  /*21380*/  FADD.FTZ R7, R220, R7 ;  /* 0x00000007dc077221 */ /* 0x010fcc0000010000 */
[----:B------:R-:W0:Y:S01]  /*21390*/  MUFU.EX2 R204, R204 ;  /* 0x000000cc00cc7308 */ /* 0x000e220000000800 */
[----:B------:R-:W-:-:S07]  /*213a0*/  FFMA.FTZ R199, R47, R26, -R11 ;  /* 0x0000001a2fc77223 */ /* 0x000fce000001080b */
[----:B------:R-:W4:Y:S01]  /*213b0*/  MUFU.EX2 R202, R202 ;  /* 0x000000ca00ca7308 */ /* 0x000f220000000800 */
[----:B-1----:R-:W-:Y:S01]  /*213c0*/  FADD.FTZ R6, R208, R9 ;  /* 0x00000009d0067221 */ /* 0x002fe20000010000 */
[----:B-----5:R-:W-:-:S06]  /*213d0*/  FADD.FTZ R10, R206, R7 ;  /* 0x00000007ce0a7221 */ /* 0x020fcc0000010000 */
        /* <DEDUP_REMOVED lines=278> */
[----:B------:R-:W1:Y:S01]  /*22540*/  LD.E R10, desc[UR56][R8.64] ;  /* 0x00000038080a7980 */ /* 0x000e62000c101900 */
[----:B------:R-:W-:Y:S01]  /*22550*/  ULOP3.LUT UR6, UR4, 0xc, URZ, 0xfc, !UPT ;  /* 0x0000000c04067892 */ /* 0x000fe2000f8efc3f */
[----:B0-----:R-:W-:-:S02]  /*22560*/  IMAD.U32 R11, RZ, RZ, UR7 ;  /* 0x00000007ff0b7e24 */ /* 0x001fc4000f8e00ff */
[----:B-1----:R-:W-:-:S03]  /*22570*/  FMUL.FTZ R17, R25, R10 ;  /* 0x0000000a19117220 */ /* 0x002fc60000410000 */
[----:B------:R-:W-:Y:S02]  /*22580*/  IMAD.U32 R10, RZ, RZ, UR6 ;  /* 0x00000006ff0a7e24 */ /* 0x000fe4000f8e00ff */
[----:B------:R-:W-:Y:S04]  /*22590*/  ST.E desc[UR56][R8.64], R17 ;  /* 0x0000001108007985 */ /* 0x000fe8000c101938 */
[----:B------:R-:W2:Y:S01]  /*225a0*/  LD.E R10, desc[UR56][R10.64] ;  /* 0x000000380a0a7980 */ /* 0x000ea2000c101900 */
[----:B------:R-:W-:Y:S02]  /*225b0*/  IMAD.U32 R26, RZ, RZ, UR6 ;  /* 0x00000006ff1a7e24 */ /* 0x000fe4000f8e00ff */
[----:B------:R-:W-:Y:S02]  /*225c0*/  IMAD.U32 R27, RZ, RZ, UR7 ;  /* 0x00000007ff1b7e24 */ /* 0x000fe4000f8e00ff */
        /* <DEDUP_REMOVED lines=11> */
[----:B0-----:R-:W5:Y:S04]  /*22680*/  LD.E R26, desc[UR56][R18.64+0x27c] ;  /* 0x00027c38121a7980 */ /* 0x001f68000c101900 */
        /* <DEDUP_REMOVED lines=53> */
[----:B---3--:R-:W-:-:S04]  /*229e0*/  FMUL.FTZ R11, R25, R12 ;  /* 0x0000000c190b7220 */ /* 0x008fc80000410000 */
[----:B------:R0:W-:Y:S01]  /*229f0*/  ST.E desc[UR56][R18.64+0x41c], R35 ;  /* 0x00041c2312007985 */ /* 0x0001e2000c101938 */
[C---:B----4-:R-:W-:Y:S01]  /*22a00*/  FMUL.FTZ R17, R25.reuse, R24 ;  /* 0x0000001819117220 */ /* 0x050fe20000410000 */
[C---:B-----5:R-:W-:Y:S01]  /*22a10*/  FMUL.FTZ R27, R25.reuse, R28 ;  /* 0x0000001c191b7220 */ /* 0x060fe20000410000 */
[C---:B------:R-:W-:Y:S01]  /*22a20*/  FMUL.FTZ R29, R25.reuse, R30 ;  /* 0x0000001e191d7220 */ /* 0x040fe20000410000 */
[C---:B------:R-:W-:Y:S01]  /*22a30*/  FMUL.FTZ R31, R25.reuse, R32 ;  /* 0x00000020191f7220 */ /* 0x040fe20000410000 */
[C---:B------:R-:W-:Y:S01]  /*22a40*/  FMUL.FTZ R33, R25.reuse, R34 ;  /* 0x0000002219217220 */ /* 0x040fe20000410000 */
[C---:B0-----:R-:W-:Y:S01]  /*22a50*/  FMUL.FTZ R35, R25.reuse, R36 ;  /* 0x0000002419237220 */ /* 0x041fe20000410000 */
[C---:B------:R-:W-:Y:S01]  /*22a60*/  FMUL.FTZ R37, R25.reuse, R38 ;  /* 0x0000002619257220 */ /* 0x040fe20000410000 */
[C---:B------:R-:W-:Y:S01]  /*22a70*/  FMUL.FTZ R39, R25.reuse, R26 ;  /* 0x0000001a19277220 */ /* 0x040fe20000410000 */
[C---:B------:R-:W-:Y:S01]  /*22a80*/  FMUL.FTZ R41, R25.reuse, R40 ;  /* 0x0000002819297220 */ /* 0x040fe20000410000 */
        /* <DEDUP_REMOVED lines=81> */
[----:B------:R1:W-:Y:S01]  /*22fa0*/  ST.E desc[UR56][R18.64+0x37c], R17 ;  /* 0x00037c1112007985 */ /* 0x0003e2000c101938 */
[----:B------:R-:W-:-:S03]  /*22fb0*/  FMUL.FTZ R43, R25, R140 ;  /* 0x0000008c192b7220 */ /* 0x000fc60000410000 */
        /* <DEDUP_REMOVED lines=26> */
[----:B------:R-:W-:Y:S04]  /*23160*/  ST.E desc[UR56][R18.64+0x408], R39 ;  /* 0x0004082712007985 */ /* 0x000fe8000c101938 */
[----:B------:R-:W-:Y:S04]  /*23170*/  ST.E desc[UR56][R18.64+0x40c], R41 ;  /* 0x00040c2912007985 */ /* 0x000fe8000c101938 */
[----:B------:R-:W-:Y:S01]  /*23180*/  ST.E desc[UR56][R18.64+0x418], R43 ;  /* 0x0004182b12007985 */ /* 0x000fe2000c101938 */
[----:B------:R4:W-:Y:S06]  /*23190*/  BAR.SYNC.DEFER_BLOCKING R179, 0x100 ;  /* 0x000400b30000751d */ /* 0x0009ec0000010000 */
[----:B0-----:R-:W5:Y:S04]  /*231a0*/  LD.E R29, desc[UR56][R18.64+0x220] ;  /* 0x00022038121d7980 */ /* 0x001f68000c101900 */
[----:B------:R-:W4:Y:S04]  /*231b0*/  LD.E R17, desc[UR56][R2.64] ;  /* 0x0000003802117980 */ /* 0x000f28000c101900 */
[----:B------:R-:W4:Y:S04]  /*231c0*/  LD.E.64 R10, desc[UR56][R18.64+0xa8] ;  /* 0x0000a838120a7980 */ /* 0x000f28000c101b00 */
[----:B-----5:R0:W-:Y:S04]  /*231d0*/  ST.E desc[UR56][R18.64+0x220], R29 ;  /* 0x0002201d12007985 */ /* 0x0201e8000c101938 */
[----:B-1----:R-:W5:Y:S01]  /*231e0*/  LD.E R31, desc[UR56][R6.64] ;  /* 0x00000038061f7980 */ /* 0x002f62000c101900 */
[----:B------:R-:W-:-:S02]  /*231f0*/  IMAD.U32 R25, RZ, RZ, UR7 ;  /* 0x00000007ff197e24 */ /* 0x000fc4000f8e00ff */
[----:B------:R-:W-:Y:S01]  /*23200*/  IMAD.U32 R24, RZ, RZ, UR6 ;  /* 0x00000006ff187e24 */ /* 0x000fe2000f8e00ff */
[----:B-----5:R1:W-:Y:S04]  /*23210*/  ST.E desc[UR56][R6.64], R31 ;  /* 0x0000001f06007985 */ /* 0x0203e8000c101938 */
[----:B--2---:R-:W2:Y:S01]  /*23220*/  LD.E R33, desc[UR56][R8.64] ;  /* 0x0000003808217980 */ /* 0x004ea2000c101900 */
[----:B------:R-:W-:Y:S02]  /*23230*/  IMAD.U32 R26, RZ, RZ, UR6 ;  /* 0x00000006ff1a7e24 */ /* 0x000fe4000f8e00ff */
[----:B------:R-:W-:Y:S01]  /*23240*/  IMAD.U32 R27, RZ, RZ, UR7 ;  /* 0x00000007ff1b7e24 */ /* 0x000fe2000f8e00ff */
[----:B--2---:R2:W-:Y:S04]  /*23250*/  ST.E desc[UR56][R8.64], R33 ;  /* 0x0000002108007985 */ /* 0x0045e8000c101938 */
[----:B------:R-:W5:Y:S04]  /*23260*/  LD.E R25, desc[UR56][R24.64] ;  /* 0x0000003818197980 */ /* 0x000f68000c101900 */
[----:B-----5:R5:W-:Y:S04]  /*23270*/  ST.E desc[UR56][R26.64], R25 ;  /* 0x000000191a007985 */ /* 0x020be8000c101938 */
[----:B---3--:R-:W3:Y:S04]  /*23280*/  LD.E R35, desc[UR56][R18.64+0x230] ;  /* 0x0002303812237980 */ /* 0x008ee8000c101900 */
[----:B0-----:R-:W4:Y:S04]  /*23290*/  LD.E R29, desc[UR56][R18.64+0x234] ;  /* 0x00023438121d7980 */ /* 0x001f28000c101900 */
[----:B------:R-:W4:Y:S04]  /*232a0*/  LD.E R37, desc[UR56][R18.64+0x238] ;  /* 0x0002383812257980 */ /* 0x000f28000c101900 */
[----:B------:R-:W4:Y:S04]  /*232b0*/  LD.E R39, desc[UR56][R18.64+0x23c] ;  /* 0x00023c3812277980 */ /* 0x000f28000c101900 */
[----:B-1----:R-:W4:Y:S04]  /*232c0*/  LD.E R31, desc[UR56][R18.64+0x240] ;  /* 0x00024038121f7980 */ /* 0x002f28000c101900 */
[----:B------:R-:W4:Y:S04]  /*232d0*/  LD.E R41, desc[UR56][R18.64+0x244] ;  /* 0x0002443812297980 */ /* 0x000f28000c101900 */
[----:B------:R-:W4:Y:S04]  /*232e0*/  LD.E R43, desc[UR56][R18.64+0x248] ;  /* 0x00024838122b7980 */ /* 0x000f28000c101900 */
[----:B--2---:R-:W2:Y:S04]  /*232f0*/  LD.E R33, desc[UR56][R18.64+0x24c] ;  /* 0x00024c3812217980 */ /* 0x004ea8000c101900 */
[----:B------:R-:W2:Y:S04]  /*23300*/  LD.E R45, desc[UR56][R18.64+0x250] ;  /* 0x00025038122d7980 */ /* 0x000ea8000c101900 */
[----:B------:R-:W2:Y:S04]  /*23310*/  LD.E R47, desc[UR56][R18.64+0x254] ;  /* 0x00025438122f7980 */ /* 0x000ea8000c101900 */
        /* <DEDUP_REMOVED lines=115> */
[----:B----4-:R-:W-:Y:S04]  /*23a50*/  ST.E desc[UR56][R18.64+0x234], R29 ;  /* 0x0002341d12007985 */ /* 0x010fe8000c101938 */
[----:B------:R-:W-:Y:S04]  /*23a60*/  ST.E desc[UR56][R18.64+0x238], R37 ;  /* 0x0002382512007985 */ /* 0x000fe8000c101938 */
[----:B------:R-:W-:Y:S04]  /*23a70*/  ST.E desc[UR56][R18.64+0x23c], R39 ;  /* 0x00023c2712007985 */ /* 0x000fe8000c101938 */
[----:B------:R-:W-:Y:S04]  /*23a80*/  ST.E desc[UR56][R18.64+0x240], R31 ;  /* 0x0002401f12007985 */ /* 0x000fe8000c101938 */
[----:B------:R-:W-:Y:S04]  /*23a90*/  ST.E desc[UR56][R18.64+0x244], R41 ;  /* 0x0002442912007985 */ /* 0x000fe8000c101938 */
[----:B------:R-:W-:Y:S04]  /*23aa0*/  ST.E desc[UR56][R18.64+0x248], R43 ;  /* 0x0002482b12007985 */ /* 0x000fe8000c101938 */
[----:B--2---:R-:W-:Y:S04]  /*23ab0*/  ST.E desc[UR56][R18.64+0x24c], R33 ;  /* 0x00024c2112007985 */ /* 0x004fe8000c101938 */
[----:B------:R-:W-:Y:S04]  /*23ac0*/  ST.E desc[UR56][R18.64+0x250], R45 ;  /* 0x0002502d12007985 */ /* 0x000fe8000c101938 */
        /* <DEDUP_REMOVED lines=115> */
[----:B0-----:R-:W5:Y:S01]  /*24200*/  LDL R12, [R1+0x88] ;  /* 0x00008800010c7983 */ /* 0x001f620000100800 */
[----:B------:R-:W-:-:S02]  /*24210*/  IMAD.U32 R27, RZ, RZ, UR7 ;  /* 0x00000007ff1b7e24 */ /* 0x000fc4000f8e00ff */
[----:B-1----:R-:W-:Y:S01]  /*24220*/  IMAD.U32 R26, RZ, RZ, UR6 ;  /* 0x00000006ff1a7e24 */ /* 0x002fe2000f8e00ff */
[----:B------:R-:W5:Y:S04]  /*24230*/  LD.E R24, desc[UR56][R18.64+0x220] ;  /* 0x0002203812187980 */ /* 0x000f68000c101900 */
[----:B------:R-:W5:Y:S04]  /*24240*/  LD.E R27, desc[UR56][R26.64] ;  /* 0x000000381a1b7980 */ /* 0x000f68000c101900 */
        /* <DEDUP_REMOVED lines=136> */
[----:B------:R-:W-:Y:S02]  /*24ad0*/  IMAD.MOV.U32 R17, RZ, RZ, R11 ;  /* 0x000000ffff117224 */ /* 0x000fe400078e000b */
[----:B------:R-:W-:Y:S02]  /*24ae0*/  IMAD.U32 R12, RZ, RZ, UR6 ;  /* 0x00000006ff0c7e24 */ /* 0x000fe4000f8e00ff */
[----:B------:R-:W-:Y:S01]  /*24af0*/  IMAD.U32 R13, RZ, RZ, UR7 ;  /* 0x00000007ff0d7e24 */ /* 0x000fe2000f8e00ff */
[----:B--2---:R-:W-:-:S06]  /*24b00*/  WARPGROUP.ARRIVE ;  /* 0x00000000000079c5 */ /* 0x004fcc0000000000 */
[----:B------:R-:W-:Y:S01]  /*24b10*/  HGMMA.64x256x16.F32 R24, R160, gdesc[UR8].tnspB, R24, UP0, gsb0 ;  /* 0x43e00008a0187df0 */ /* 0x000fe2000b800818 */
[----:B------:R-:W-:Y:S02]  /*24b20*/  R2UR UR10, R16 ;  /* 0x00000000100a72ca */ /* 0x000fe400000e0000 */
        /* <DEDUP_REMOVED lines=137> */
[----:B------:R-:W-:Y:S01]  /*253c0*/  IMAD.MOV.U32 R13, RZ, RZ, R11 ;  /* 0x000000ffff0d7224 */ /* 0x000fe200078e000b */
[----:B------:R-:W-:Y:S02]  /*253d0*/  STL [R1+0x88], R4 ;  /* 0x0000880401007387 */ /* 0x000fe40000100800 */
[----:B------:R-:W-:Y:S01]  /*253e0*/  R2UR UR10, R12 ;  /* 0x000000000c0a72ca */ /* 0x000fe200000e0000 */
[----:B------:R-:W-:Y:S01]  /*253f0*/  IMAD.U32 R12, RZ, RZ, UR6 ;  /* 0x00000006ff0c7e24 */ /* 0x000fe2000f8e00ff */
[----:B------:R-:W-:Y:S01]  /*25400*/  R2UR UR11, R13 ;  /* 0x000000000d0b72ca */ /* 0x000fe200000e0000 */
[----:B------:R-:W-:Y:S01]  /*25410*/  IMAD.U32 R13, RZ, RZ, UR7 ;  /* 0x00000007ff0d7e24 */ /* 0x000fe2000f8e00ff */
[----:B------:R-:W-:-:S02]  /*25420*/  WARPGROUP.DEPBAR.LE gsb0, 0x0 ;  /* 0x00008000000079c5 */ /* 0x000fc40000010000 */
[----:B------:R-:W-:Y:S01]  /*25430*/  ST.E desc[UR56][R18.64+0x220], R24 ;  /* 0x0002201812007985 */ /* 0x000fe2000c101938 */
[----:B------:R-:W-:Y:S02]  /*25440*/  F2FP.F16.F32.PACK_AB R160, R205, R204 ;  /* 0x000000cccda0723e */ /* 0x000fe400000000ff */
        /* <DEDUP_REMOVED lines=280> */
[----:B------:R-:W-:Y:S02]  /*265d0*/  IMAD.U32 R13, RZ, RZ, UR7 ;  /* 0x00000007ff0d7e24 */ /* 0x000fe4000f8e00ff */
[----:B------:R-:W-:Y:S01]  /*265e0*/  VIADD R10, R10, 0x280 ;  /* 0x000002800a0a7836 */ /* 0x000fe20000000000 */
        /* <DEDUP_REMOVED lines=136> */
[----:B------:R-:W-:Y:S01]  /*26e70*/  IMAD.U32 R10, RZ, RZ, UR6 ;  /* 0x00000006ff0a7e24 */ /* 0x000fe2000f8e00ff */
[----:B------:R-:W-:Y:S01]  /*26e80*/  R2UR UR11, R11 ;  /* 0x000000000b0b72ca */ /* 0x000fe200000e0000 */
[----:B------:R-:W-:Y:S01]  /*26e90*/  IMAD.U32 R11, RZ, RZ, UR7 ;  /* 0x00000007ff0b7e24 */ /* 0x000fe2000f8e00ff */
[----:B------:R-:W-:Y:S01]  /*26ea0*/  STL [R1+0x88], R4 ;  /* 0x0000880401007387 */ /* 0x000fe20000100800 */
[----:B------:R-:W-:-:S03]  /*26eb0*/  WARPGROUP.DEPBAR.LE gsb0, 0x0 ;  /* 0x00008000000079c5 */ /* 0x000fc60000010000 */
        /* <DEDUP_REMOVED lines=134> */
[----:B------:R-:W-:Y:S01]  /*27720*/  IMAD.U32 R10, RZ, RZ, UR6 ;  /* 0x00000006ff0a7e24 */ /* 0x000fe2000f8e00ff */
[----:B------:R-:W-:Y:S01]  /*27730*/  STL [R1+0x88], R4 ;  /* 0x0000880401007387 */ /* 0x000fe20000100800 */
[----:B------:R-:W-:Y:S01]  /*27740*/  IMAD.U32 R11, RZ, RZ, UR7 ;  /* 0x00000007ff0b7e24 */ /* 0x000fe2000f8e00ff */
[----:B------:R-:W-:Y:S02]  /*27750*/  WARPGROUP.DEPBAR.LE gsb0, 0x0 ;  /* 0x00008000000079c5 */ /* 0x000fe40000010000 */
        /* <DEDUP_REMOVED lines=129> */
[----:B------:R-:W2:Y:S04]  /*27f70*/  LD.E R5, desc[UR56][R18.64+0x220] ;  /* 0x0002203812057980 */ /* 0x000ea8000c101900 */
[----:B--2---:R1:W-:Y:S04]  /*27f80*/  ST.E desc[UR56][R18.64+0x220], R5 ;  /* 0x0002200512007985 */ /* 0x0043e8000c101938 */
[----:B0-----:R-:W2:Y:S01]  /*27f90*/  LD.E R11, desc[UR56][R6.64] ;  /* 0x00000038060b7980 */ /* 0x001ea2000c101900 */
[----:B------:R-:W-:-:S02]  /*27fa0*/  IMAD.U32 R14, RZ, RZ, UR6 ;  /* 0x00000006ff0e7e24 */ /* 0x000fc4000f8e00ff */
[----:B------:R-:W-:Y:S01]  /*27fb0*/  IMAD.U32 R15, RZ, RZ, UR7 ;  /* 0x00000007ff0f7e24 */ /* 0x000fe2000f8e00ff */
[----:B--2---:R0:W-:Y:S04]  /*27fc0*/  ST.E desc[UR56][R6.64], R11 ;  /* 0x0000000b06007985 */ /* 0x0041e8000c101938 */
[----:B------:R-:W2:Y:S01]  /*27fd0*/  LD.E R13, desc[UR56][R8.64] ;  /* 0x00000038080d7980 */ /* 0x000ea2000c101900 */
[----:B------:R-:W-:Y:S02]  /*27fe0*/  IMAD.U32 R16, RZ, RZ, UR6 ;  /* 0x00000006ff107e24 */ /* 0x000fe4000f8e00ff */
[----:B------:R-:W-:Y:S01]  /*27ff0*/  IMAD.U32 R17, RZ, RZ, UR7 ;  /* 0x00000007ff117e24 */ /* 0x000fe2000f8e00ff */
[----:B--2---:R2:W-:Y:S04]  /*28000*/  ST.E desc[UR56][R8.64], R13 ;  /* 0x0000000d08007985 */ /* 0x0045e8000c101938 */
[----:B------:R-:W3:Y:S04]  /*28010*/  LD.E R10, desc[UR56][R14.64] ;  /* 0x000000380e0a7980 */ /* 0x000ee8000c101900 */
[----:B---3--:R3:W-:Y:S04]  /*28020*/  ST.E desc[UR56][R16.64], R10 ;  /* 0x0000000a10007985 */ /* 0x0087e8000c101938 */
[----:B------:R-:W4:Y:S04]  /*28030*/  LD.E R21, desc[UR56][R18.64+0x230] ;  /* 0x0002303812157980 */ /* 0x000f28000c101900 */
[----:B------:R-:W5:Y:S04]  /*28040*/  LD.E R25, desc[UR56][R18.64+0x234] ;  /* 0x0002343812197980 */ /* 0x000f68000c101900 */
[----:B-1----:R-:W5:Y:S04]  /*28050*/  LD.E R5, desc[UR56][R18.64+0x238] ;  /* 0x0002383812057980 */ /* 0x002f68000c101900 */
[----:B------:R-:W5:Y:S04]  /*28060*/  LD.E R27, desc[UR56][R18.64+0x23c] ;  /* 0x00023c38121b7980 */ /* 0x000f68000c101900 */
[----:B0-----:R-:W5:Y:S04]  /*28070*/  LD.E R7, desc[UR56][R18.64+0x240] ;  /* 0x0002403812077980 */ /* 0x001f68000c101900 */
[----:B------:R-:W5:Y:S04]  /*28080*/  LD.E R11, desc[UR56][R18.64+0x244] ;  /* 0x00024438120b7980 */ /* 0x000f68000c101900 */
[----:B------:R-:W5:Y:S04]  /*28090*/  LD.E R29, desc[UR56][R18.64+0x248] ;  /* 0x00024838121d7980 */ /* 0x000f68000c101900 */
[----:B--2---:R-:W2:Y:S04]  /*280a0*/  LD.E R9, desc[UR56][R18.64+0x24c] ;  /* 0x00024c3812097980 */ /* 0x004ea8000c101900 */
[----:B------:R-:W2:Y:S04]  /*280b0*/  LD.E R13, desc[UR56][R18.64+0x250] ;  /* 0x00025038120d7980 */ /* 0x000ea8000c101900 */
[----:B------:R-:W2:Y:S04]  /*280c0*/  LD.E R15, desc[UR56][R18.64+0x254] ;  /* 0x00025438120f7980 */ /* 0x000ea8000c101900 */
[----:B---3--:R-:W3:Y:S04]  /*280d0*/  LD.E R17, desc[UR56][R18.64+0x258] ;  /* 0x0002583812117980 */ /* 0x008ee8000c101900 */
        /* <DEDUP_REMOVED lines=113> */
[----:B----4-:R0:W-:Y:S04]  /*287f0*/  ST.E desc[UR56][R18.64+0x230], R21 ;  /* 0x0002301512007985 */ /* 0x0101e8000c101938 */
[----:B-----5:R0:W-:Y:S04]  /*28800*/  ST.E desc[UR56][R18.64+0x234], R25 ;  /* 0x0002341912007985 */ /* 0x0201e8000c101938 */
[----:B------:R0:W-:Y:S04]  /*28810*/  ST.E desc[UR56][R18.64+0x238], R5 ;  /* 0x0002380512007985 */ /* 0x0001e8000c101938 */
[----:B------:R0:W-:Y:S04]  /*28820*/  ST.E desc[UR56][R18.64+0x23c], R27 ;  /* 0x00023c1b12007985 */ /* 0x0001e8000c101938 */
[----:B------:R0:W-:Y:S04]  /*28830*/  ST.E desc[UR56][R18.64+0x240], R7 ;  /* 0x0002400712007985 */ /* 0x0001e8000c101938 */
[----:B------:R0:W-:Y:S04]  /*28840*/  ST.E desc[UR56][R18.64+0x244], R11 ;  /* 0x0002440b12007985 */ /* 0x0001e8000c101938 */
[----:B------:R0:W-:Y:S04]  /*28850*/  ST.E desc[UR56][R18.64+0x248], R29 ;  /* 0x0002481d12007985 */ /* 0x0001e8000c101938 */
[----:B--2---:R0:W-:Y:S04]  /*28860*/  ST.E desc[UR56][R18.64+0x24c], R9 ;  /* 0x00024c0912007985 */ /* 0x0041e8000c101938 */
[----:B------:R0:W-:Y:S04]  /*28870*/  ST.E desc[UR56][R18.64+0x250], R13 ;  /* 0x0002500d12007985 */ /* 0x0001e8000c101938 */
[----:B------:R0:W-:Y:S04]  /*28880*/  ST.E desc[UR56][R18.64+0x254], R15 ;  /* 0x0002540f12007985 */ /* 0x0001e8000c101938 */
[----:B---3--:R0:W-:Y:S04]  /*28890*/  ST.E desc[UR56][R18.64+0x258], R17 ;  /* 0x0002581112007985 */ /* 0x0081e8000c101938 */
        /* <DEDUP_REMOVED lines=121> */
.L_x_10181:
[----:B------:R-:W-:Y:S05]  /*29030*/  BSYNC B0 ;  /* 0x0000000000007941 */ /* 0x000fea0003800000 */
.L_x_10180:
[C---:B------:R-:W-:Y:S01]  /*29040*/  ISETP.GT.AND P0, PT, R0.reuse, R167, PT ;  /* 0x000000a70000720c */ /* 0x040fe20003f04270 */
[----:B------:R-:W-:-:S12]  /*29050*/  VIADD R0, R0, 0xffffffff ;  /* 0xffffffff00007836 */ /* 0x000fd80000000000 */
[----:B------:R-:W-:Y:S05]  /*29060*/  @P0 BRA `(.L_x_10182) ;  /* 0xffffff5000f40947 */ /* 0x000fea000383ffff */
.L_x_10155:
[----:B0-----:R-:W2:Y:S01]  /*29070*/  LDL R5, [R1+0x440] ;  /* 0x0004400001057983 */ /* 0x001ea20000100800 */
[----:B------:R-:W-:Y:S05]  /*29080*/  WARPSYNC.ALL ;  /* 0x0000000000007948 */ /* 0x000fea0003800000 */
        /* <DEDUP_REMOVED lines=64> */
[----:B--2---:R-:W0:Y:S02]  /*29490*/  SHFL.BFLY PT, R0, R5, 0x2, 0x1f ;  /* 0x0c401f0005007f89 */ /* 0x004e2400000e0000 */
[----:B0-----:R-:W-:-:S05]  /*294a0*/  FADD.FTZ R0, R5, R0 ;  /* 0x0000000005007221 */ /* 0x001fca0000010000 */
[----:B------:R-:W0:Y:S02]  /*294b0*/  SHFL.BFLY PT, R3, R0, 0x1, 0x1f ;  /* 0x0c201f0000037f89 */ /* 0x000e2400000e0000 */
[----:B0-----:R-:W-:Y:S01]  /*294c0*/  FADD.FTZ R2, R0, R3 ;  /* 0x0000000300027221 */ /* 0x001fe20000010000 */
[----:B----4-:R-:W-:Y:S01]  /*294d0*/  VIADD R126, R126, 0x1 ;  /* 0x000000017e7e7836 */ /* 0x010fe20000000000 */
[----:B------:R-:W2:Y:S04]  /*294e0*/  LDL R0, [R1+0x21c] ;  /* 0x00021c0001007983 */ /* 0x000ea80000100800 */
[----:B------:R-:W-:Y:S04]  /*294f0*/  STL [R1+0x440], R2 ;  /* 0x0004400201007387 */ /* 0x000fe80000100800 */
[----:B------:R-:W4:Y:S04]  /*29500*/  LDL R145, [R1+0x440] ;  /* 0x0004400001917983 */ /* 0x000f280000100800 */
[----:B---3--:R-:W0:Y:S02]  /*29510*/  SHFL.BFLY PT, R3, R6, 0x2, 0x1f ;  /* 0x0c401f0006037f89 */ /* 0x008e2400000e0000 */
[----:B0-----:R-:W-:Y:S01]  /*29520*/  FADD.FTZ R3, R3, R6 ;  /* 0x0000000603037221 */ /* 0x001fe20000010000 */
[----:B------:R-:W-:Y:S01]  /*29530*/  ISETP.NE.AND P2, PT, R126, 0x2, PT ;  /* 0x000000027e00780c */ /* 0x000fe20003f45270 */
[----:B------:R-:W3:Y:S04]  /*29540*/  LDL.64 R6, [R1+0x418] ;  /* 0x0004180001067983 */ /* 0x000ee80000100a00 */
[----:B-1----:R-:W0:Y:S08]  /*29550*/  SHFL.BFLY PT, R4, R3, 0x1, 0x1f ;  /* 0x0c201f0003047f89 */ /* 0x002e3000000e0000 */
[----:B------:R-:W5:Y:S01]  /*29560*/  @!P2 LDL R124, [R1+0x214] ;  /* 0x00021400017ca983 */ /* 0x000f620000100800 */
[----:B0-----:R-:W-:-:S03]  /*29570*/  FADD.FTZ R138, R3, R4 ;  /* 0x00000004038a7221 */ /* 0x001fc60000010000 */
[----:B------:R-:W3:Y:S02]  /*29580*/  LDL.64 R4, [R1+0x3e8] ;  /* 0x0003e80001047983 */ /* 0x000ee40000100a00 */
[----:B------:R-:W-:Y:S02]  /*29590*/  FSETP.NE.FTZ.AND P1, PT, R138, RZ, PT ;  /* 0x000000ff8a00720b */ /* 0x000fe40003f35000 */
[----:B------:R-:W3:Y:S11]  /*295a0*/  LDL.64 R2, [R1+0x408] ;  /* 0x0004080001027983 */ /* 0x000ef60000100a00 */
[----:B------:R-:W3:Y:S04]  /*295b0*/  @P1 LDL R141, [R1+0x450] ;  /* 0x00045000018d1983 */ /* 0x000ee80000100800 */
[----:B------:R-:W3:Y:S01]  /*295c0*/  @P1 LDL R143, [R1+0x434] ;  /* 0x00043400018f1983 */ /* 0x000ee20000100800 */
[----:B------:R-:W-:-:S02]  /*295d0*/  IMAD.MOV.U32 R140, RZ, RZ, -0x800000 ;  /* 0xff800000ff8c7424 */ /* 0x000fc400078e00ff */
[----:B------:R-:W-:Y:S01]  /*295e0*/  IMAD.MOV.U32 R127, RZ, RZ, RZ ;  /* 0x000000ffff7f7224 */ /* 0x000fe200078e00ff */
[----:B------:R-:W-:Y:S01]  /*295f0*/  MOV R142, 0xff800000 ;  /* 0xff800000008e7802 */ /* 0x000fe20000000f00 */
[----:B------:R1:W-:Y:S08]  /*29600*/  BAR.ARV R210, 0x100 ;  /* 0x000400d20000751d */ /* 0x0003f00000002000 */
[----:B------:R-:W-:Y:S06]  /*29610*/  BAR.ARV 0x8, 0x120 ;  /* 0x0204800000007b1d */ /* 0x000fec0000002000 */
[----:B----4-:R-:W-:-:S13]  /*29620*/  FSETP.NE.FTZ.AND P0, PT, R145, RZ, PT ;  /* 0x000000ff9100720b */ /* 0x010fda0003f15000 */
[----:B------:R-:W4:Y:S04]  /*29630*/  @P0 LDL R128, [R1+0x450] ;  /* 0x0004500001800983 */ /* 0x000f280000100800 */
[----:B------:R-:W3:Y:S01]  /*29640*/  @P0 LDL R129, [R1+0x430] ;  /* 0x0004300001810983 */ /* 0x000ee20000100800 */
[----:B------:R-:W0:Y:S02]  /*29650*/  @P0 MUFU.LG2 R139, R145 ;  /* 0x00000091008b0308 */ /* 0x000e240000000c00 */
[----:B0-----:R-:W-:-:S06]  /*29660*/  @P0 FMUL.FTZ R139, R139, 0.69314718246459960938 ;  /* 0x3f3172188b8b0820 */ /* 0x001fcc0000410000 */
[----:B------:R-:W-:Y:S08]  /*29670*/  @P1 MUFU.LG2 R144, R138 ;  /* 0x0000008a00901308 */ /* 0x000ff00000000c00 */
[----:B------:R-:W0:Y:S01]  /*29680*/  @P0 MUFU.RCP R127, R145 ;  /* 0x00000091007f0308 */ /* 0x000e220000001000 */
[----:B-----5:R-:W-:Y:S01]  /*29690*/  @!P2 LOP3.LUT R124, R124, 0x1, RZ, 0x3c, !PT ;  /* 0x000000017c7ca812 */ /* 0x020fe200078e3cff */
[----:B--2---:R-:W-:Y:S01]  /*296a0*/  VIADD R0, R0, 0x1 ;  /* 0x0000000100007836 */ /* 0x004fe20000000000 */
[----:B------:R-:W-:Y:S04]  /*296b0*/  STL [R1+0x444], R138 ;  /* 0x0004448a01007387 */ /* 0x000fe80000100800 */
[----:B------:R-:W-:Y:S04]  /*296c0*/  STL [R1+0x210], R126 ;  /* 0x0002107e01007387 */ /* 0x000fe80000100800 */
[----:B------:R-:W-:Y:S01]  /*296d0*/  @!P2 STL [R1+0x214], R124 ;  /* 0x0002147c0100a387 */ /* 0x000fe20000100800 */
        /* <DEDUP_REMOVED lines=101> */
[----:B------:R-:W0:Y:S01]  /*29d30*/  @P1 MUFU.RCP R128, R138 ;  /* 0x0000008a00801308 */ /* 0x000e220000001000 */
[----:B------:R-:W-:Y:S01]  /*29d40*/  @P1 FMUL.FTZ R129, R144, 0.69314718246459960938 ;  /* 0x3f31721890811820 */ /* 0x000fe20000410000 */
[----:B------:R-:W-:-:S04]  /*29d50*/  @P1 FMUL.FTZ R144, R141, 0.69314718246459960938 ;  /* 0x3f3172188d901820 */ /* 0x000fc80000410000 */
[----:B------:R-:W-:Y:S01]  /*29d60*/  @P1 FFMA.FTZ R142, R144, R143, R129 ;  /* 0x0000008f908e1223 */ /* 0x000fe20000010081 */
[-C--:B0-----:R-:W-:Y:S01]  /*29d70*/  FMUL.FTZ R13, R13, R128.reuse ;  /* 0x000000800d0d7220 */ /* 0x081fe20000410000 */
        /* <DEDUP_REMOVED lines=64> */
[----:B0-----:R-:W-:Y:S01]  /*2a180*/  VIADD R12, R125, 0x1 ;  /* 0x000000017d0c7836 */ /* 0x001fe20000000000 */
        /* <DEDUP_REMOVED lines=33> */
[----:B------:R1:W-:Y:S01]  /*2a3a0*/  STL [R1+0x218], R12 ;  /* 0x0002180c01007387 */ /* 0x0003e20000100800 */
[----:B------:R-:W-:-:S13]  /*2a3b0*/  PLOP3.LUT P0, PT, PT, PT, PT, 0x8, 0x0 ;  /* 0x000000000000781c */ /* 0x000fda0003f0e170 */
.L_x_10054:
[----:B------:R-:W-:Y:S05]  /*2a3c0*/  WARPSYNC.ALL ;  /* 0x0000000000007948 */ /* 0x000fea0003800000 */
[----:B------:R-:W2:Y:S08]  /*2a3d0*/  S2UR UR5, SR_CgaCtaId ;  /* 0x00000000000579c3 */ /* 0x000eb00000008800 */
[----:B------:R-:W-:Y:S06]  /*2a3e0*/  BAR.SYNC.DEFER_BLOCKING 0x5, 0x120 ;  /* 0x0144800000007b1d */ /* 0x000fec0000010000 */
[----:B------:R-:W-:Y:S01]  /*2a3f0*/  UMOV UR4, 0x400 ;  /* 0x0000040000047882 */ /* 0x000fe20000000000 */
[----:B------:R-:W-:Y:S01]  /*2a400*/  BSSY B0, `(.L_x_10183) ;  /* 0x00002b2000007945 */ /* 0x000fe20003800000 */
[----:B--2---:R-:W-:-:S06]  /*2a410*/  ULEA UR4, UR5, UR4, 0x18 ;  /* 0x0000000405047291 */ /* 0x004fcc000f8ec03f */
[----:B------:R-:W-:-:S05]  /*2a420*/  IMAD.U32 R145, RZ, RZ, UR4 ;  /* 0x00000004ff917e24 */ /* 0x000fca000f8e00ff */
[----:B------:R2:W3:Y:S01]  /*2a430*/  LDS.128 R116, [R145+0x324d0] ;  /* 0x0324d00091747984 */ /* 0x0004e20000000c00 */
[----:B------:R-:W-:Y:S06]  /*2a440*/  BAR.ARV 0x4, 0x120 ;  /* 0x0104800000007b1d */ /* 0x000fec0000002000 */
[----:B------:R-:W-:Y:S05]  /*2a450*/  @P0 BRA `(.L_x_10184) ;  /* 0x0000001c00d00947 */ /* 0x000fea0003800000 */
[----:B-1----:R-:W4:Y:S04]  /*2a460*/  LDL.128 R140, [R1+0x220] ;  /* 0x00022000018c7983 */ /* 0x002f280000100c00 */
        /* <DEDUP_REMOVED lines=13> */
[----:B0-----:R-:W2:Y:S04]  /*2a540*/  LDL.128 R84, [R1+0x2f0] ;  /* 0x0002f00001547983 */ /* 0x001ea80000100c00 */
        /* <DEDUP_REMOVED lines=11> */
[----:B-----5:R-:W2:Y:S04]  /*2a600*/  LDL.128 R36, [R1+0x3b0] ;  /* 0x0003b00001247983 */ /* 0x020ea80000100c00 */
[----:B------:R-:W2:Y:S04]  /*2a610*/  LDL.128 R24, [R1+0x3e0] ;  /* 0x0003e00001187983 */ /* 0x000ea80000100c00 */
[----:B------:R-:W2:Y:S04]  /*2a620*/  LDL.128 R28, [R1+0x3d0] ;  /* 0x0003d000011c7983 */ /* 0x000ea80000100c00 */
[----:B------:R-:W2:Y:S04]  /*2a630*/  LDL.128 R8, [R1+0x400] ;  /* 0x0004000001087983 */ /* 0x000ea80000100c00 */
[----:B------:R-:W2:Y:S04]  /*2a640*/  LDL.128 R12, [R1+0x3f0] ;  /* 0x0003f000010c7983 */ /* 0x000ea80000100c00 */
[----:B------:R-:W2:Y:S01]  /*2a650*/  LDL.128 R4, [R1+0x410] ;  /* 0x0004100001047983 */ /* 0x000ea20000100c00 */
[----:B------:R-:W0:Y:S01]  /*2a660*/  S2R R0, SR_SWINHI ;  /* 0x0000000000007919 */ /* 0x000e220000002f00 */
[----:B------:R-:W-:Y:S05]  /*2a670*/  WARPSYNC.ALL ;  /* 0x0000000000007948 */ /* 0x000fea0003800000 */
[----:B------:R-:W-:Y:S01]  /*2a680*/  ULDC.64 UR4, c[0x0][0xcd8] ;  /* 0x0003360000047ab9 */ /* 0x000fe20000000a00 */
[----:B------:R-:W-:-:S02]  /*2a690*/  MOV R2, R145 ;  /* 0x0000009100027202 */ /* 0x000fc40000000f00 */
[----:B0-----:R-:W-:-:S03]  /*2a6a0*/  MOV R3, R0 ;  /* 0x0000000000037202 */ /* 0x001fc60000000f00 */
[----:B------:R-:W-:-:S03]  /*2a6b0*/  IMAD.WIDE R16, R218, 0x2, R2 ;  /* 0x00000002da107825 */ /* 0x000fc600078e0202 */
[C---:B------:R-:W-:Y:S02]  /*2a6c0*/  IADD3 R20, P1, R16.reuse, 0x20, RZ ;  /* 0x0000002010147810 */ /* 0x040fe40007f3e0ff */
[----:B---3--:R-:W-:Y:S02]  /*2a6d0*/  IADD3 R116, P2, R16, 0x40, RZ ;  /* 0x0000004010747810 */ /* 0x008fe40007f5e0ff */
[----:B------:R-:W-:Y:S02]  /*2a6e0*/  LOP3.LUT R199, R20, 0x380, RZ, 0xc0, !PT ;  /* 0x0000038014c77812 */ /* 0x000fe400078ec0ff */
[----:B------:R-:W-:Y:S02]  /*2a6f0*/  LOP3.LUT R201, R116, 0x380, RZ, 0xc0, !PT ;  /* 0x0000038074c97812 */ /* 0x000fe400078ec0ff */
[----:B------:R-:W-:Y:S01]  /*2a700*/  IADD3 R144, P3, R16, 0x60, RZ ;  /* 0x0000006010907810 */ /* 0x000fe20007f7e0ff */
[----:B------:R-:W-:Y:S01]  /*2a710*/  IMAD.X R173, RZ, RZ, R17, P1 ;  /* 0x000000ffffad7224 */ /* 0x000fe200008e0611 */
[----:B------:R-:W-:-:S02]  /*2a720*/  SHF.R.U64 R199, R199, 0x3, RZ ;  /* 0x00000003c7c77819 */ /* 0x000fc400000012ff */
[C---:B------:R-:W-:Y:S02]  /*2a730*/  IADD3 R146, P4, R16.reuse, 0x4000, RZ ;  /* 0x0000400010927810 */ /* 0x040fe40007f9e0ff */
[----:B------:R-:W-:Y:S02]  /*2a740*/  SHF.R.U64 R201, R201, 0x3, RZ ;  /* 0x00000003c9c97819 */ /* 0x000fe400000012ff */
[C---:B------:R-:W-:Y:S02]  /*2a750*/  IADD3 R148, P5, R16.reuse, 0x4020, RZ ;  /* 0x0000402010947810 */ /* 0x040fe40007fbe0ff */
[----:B------:R-:W-:Y:S02]  /*2a760*/  IADD3 R205, P1, R16, 0x4060, RZ ;  /* 0x0000406010cd7810 */ /* 0x000fe40007f3e0ff */
[----:B------:R-:W-:Y:S02]  /*2a770*/  LOP3.LUT R203, R144, 0x380, RZ, 0xc0, !PT ;  /* 0x0000038090cb7812 */ /* 0x000fe400078ec0ff */
[----:B------:R-:W-:-:S02]  /*2a780*/  LOP3.LUT R172, R199, R20, RZ, 0x3c, !PT ;  /* 0x00000014c7ac7212 */ /* 0x000fc400078e3cff */
[----:B------:R-:W-:Y:S02]  /*2a790*/  LOP3.LUT R184, R201, R116, RZ, 0x3c, !PT ;  /* 0x00000074c9b87212 */ /* 0x000fe400078e3cff */
[----:B------:R-:W-:Y:S01]  /*2a7a0*/  LOP3.LUT R199, R146, 0x380, RZ, 0xc0, !PT ;  /* 0x0000038092c77812 */ /* 0x000fe200078ec0ff */
[--C-:B------:R-:W-:Y:S01]  /*2a7b0*/  IMAD.X R151, RZ, RZ, R17.reuse, P1 ;  /* 0x000000ffff977224 */ /* 0x100fe200008e0611 */
[----:B------:R-:W-:Y:S02]  /*2a7c0*/  SHF.R.U64 R203, R203, 0x3, RZ ;  /* 0x00000003cbcb7819 */ /* 0x000fe400000012ff */
[----:B------:R-:W-:Y:S01]  /*2a7d0*/  LOP3.LUT R201, R148, 0x380, RZ, 0xc0, !PT ;  /* 0x0000038094c97812 */ /* 0x000fe200078ec0ff */
[----:B------:R-:W-:Y:S01]  /*2a7e0*/  IMAD.X R185, RZ, RZ, R17, P2 ;  /* 0x000000ffffb97224 */ /* 0x000fe200010e0611 */
[C---:B------:R-:W-:Y:S02]  /*2a7f0*/  LOP3.LUT R0, R16.reuse, 0x380, RZ, 0xc0, !PT ;  /* 0x0000038010007812 */ /* 0x040fe400078ec0ff */
[----:B------:R-:W-:-:S02]  /*2a800*/  IADD3 R150, P0, R16, 0x4040, RZ ;  /* 0x0000404010967810 */ /* 0x000fc40007f1e0ff */
[C---:B------:R-:W-:Y:S01]  /*2a810*/  IADD3 R182, P1, R16.reuse, 0xc020, RZ ;  /* 0x0000c02010b67810 */ /* 0x040fe20007f3e0ff */
[----:B------:R-:W-:Y:S01]  /*2a820*/  IMAD.X R175, RZ, RZ, R17, P3 ;  /* 0x000000ffffaf7224 */ /* 0x000fe200018e0611 */
[C---:B------:R-:W-:Y:S02]  /*2a830*/  IADD3 R188, P2, R16.reuse, 0x8000, RZ ;  /* 0x0000800010bc7810 */ /* 0x040fe40007f5e0ff */
[----:B------:R-:W-:Y:S02]  /*2a840*/  SHF.R.U64 R199, R199, 0x3, RZ ;  /* 0x00000003c7c77819 */ /* 0x000fe400000012ff */
[----:B------:R-:W-:Y:S02]  /*2a850*/  LOP3.LUT R174, R203, R144, RZ, 0x3c, !PT ;  /* 0x00000090cbae7212 */ /* 0x000fe400078e3cff */
[----:B------:R-:W-:Y:S02]  /*2a860*/  SHF.R.U64 R201, R201, 0x3, RZ ;  /* 0x00000003c9c97819 */ /* 0x000fe400000012ff */
[----:B------:R-:W-:-:S02]  /*2a870*/  IADD3 R194, P3, R16, 0x8020, RZ ;  /* 0x0000802010c27810 */ /* 0x000fc40007f7e0ff */
[----:B------:R-:W-:Y:S02]  /*2a880*/  SHF.R.U64 R197, R0, 0x3, RZ ;  /* 0x0000000300c57819 */ /* 0x000fe400000012ff */
[----:B------:R-:W-:Y:S01]  /*2a890*/  LOP3.LUT R203, R150, 0x380, RZ, 0xc0, !PT ;  /* 0x0000038096cb7812 */ /* 0x000fe200078ec0ff */
[--C-:B------:R-:W-:Y:S01]  /*2a8a0*/  IMAD.X R189, RZ, RZ, R17.reuse, P1 ;  /* 0x000000ffffbd7224 */ /* 0x100fe200008e0611 */
[----:B------:R-:W-:Y:S01]  /*2a8b0*/  LOP3.LUT R0, R205, 0x380, RZ, 0xc0, !PT ;  /* 0x00000380cd007812 */ /* 0x000fe200078ec0ff */
[--C-:B------:R-:W-:Y:S01]  /*2a8c0*/  IMAD.X R149, RZ, RZ, R17.reuse, P2 ;  /* 0x000000ffff957224 */ /* 0x100fe200010e0611 */
[----:B------:R-:W-:Y:S01]  /*2a8d0*/  LOP3.LUT R146, R199, R146, RZ, 0x3c, !PT ;  /* 0x00000092c7927212 */ /* 0x000fe200078e3cff */
[----:B------:R-:W-:Y:S01]  /*2a8e0*/  IMAD.X R147, RZ, RZ, R17, P4 ;  /* 0x000000ffff937224 */ /* 0x000fe200020e0611 */
[----:B------:R-:W-:Y:S02]  /*2a8f0*/  LOP3.LUT R162, R201, R148, RZ, 0x3c, !PT ;  /* 0x00000094c9a27212 */ /* 0x000fe400078e3cff */
[----:B------:R-:W-:-:S02]  /*2a900*/  LOP3.LUT R199, R188, 0x380, RZ, 0xc0, !PT ;  /* 0x00000380bcc77812 */ /* 0x000fc400078ec0ff */
[----:B------:R-:W-:Y:S01]  /*2a910*/  ISETP.NE.U32.AND P1, PT, RZ, UR4, PT ;  /* 0x00000004ff007c0c */ /* 0x000fe2000bf25070 */
[--C-:B------:R-:W-:Y:S01]  /*2a920*/  IMAD.X R163, RZ, RZ, R17.reuse, P5 ;  /* 0x000000ffffa37224 */ /* 0x100fe200028e0611 */
[----:B------:R-:W-:Y:S01]  /*2a930*/  IADD3 R186, P2, R16, 0xc040, RZ ;  /* 0x0000c04010ba7810 */ /* 0x000fe20007f5e0ff */
[--C-:B------:R-:W-:Y:S01]  /*2a940*/  IMAD.X R161, RZ, RZ, R17.reuse, P0 ;  /* 0x000000ffffa17224 */ /* 0x100fe200000e0611 */
[----:B------:R-:W-:Y:S01]  /*2a950*/  SHF.R.U64 R203, R203, 0x3, RZ ;  /* 0x00000003cbcb7819 */ /* 0x000fe200000012ff */
[----:B------:R-:W-:Y:S01]  /*2a960*/  IMAD.X R21, RZ, RZ, R17, P3 ;  /* 0x000000ffff157224 */ /* 0x000fe200018e0611 */
[----:B------:R-:W-:Y:S02]  /*2a970*/  LOP3.LUT R201, R194, 0x380, RZ, 0xc0, !PT ;  /* 0x00000380c2c97812 */ /* 0x000fe400078ec0ff */
[----:B------:R-:W-:Y:S02]  /*2a980*/  IADD3 R192, P4, R16, 0x8040, RZ ;  /* 0x0000804010c07810 */ /* 0x000fe40007f9e0ff */
[----:B------:R-:W-:-:S02]  /*2a990*/  SHF.R.U64 R0, R0, 0x3, RZ ;  /* 0x0000000300007819 */ /* 0x000fc400000012ff */
[C---:B------:R-:W-:Y:S02]  /*2a9a0*/  IADD3 R190, P5, R16.reuse, 0x8060, RZ ;  /* 0x0000806010be7810 */ /* 0x040fe40007fbe0ff */
[C---:B------:R-:W-:Y:S02]  /*2a9b0*/  IADD3 R167, P0, R16.reuse, 0xc000, RZ ;  /* 0x0000c00010a77810 */ /* 0x040fe40007f1e0ff */
[----:B------:R-:W-:Y:S02]  /*2a9c0*/  IADD3 R181, P3, R16, 0xc060, RZ ;  /* 0x0000c06010b57810 */ /* 0x000fe40007f7e0ff */
[----:B------:R-:W-:Y:S02]  /*2a9d0*/  LOP3.LUT R16, R197, R16, RZ, 0x3c, !PT ;  /* 0x00000010c5107212 */ /* 0x000fe400078e3cff */
[----:B------:R-:W-:Y:S02]  /*2a9e0*/  SHF.R.U64 R199, R199, 0x3, RZ ;  /* 0x00000003c7c77819 */ /* 0x000fe400000012ff */
[----:B------:R-:W-:Y:S01]  /*2a9f0*/  ISETP.NE.AND.EX P1, PT, RZ, UR5, PT, P1 ;  /* 0x00000005ff007c0c */ /* 0x000fe2000bf25310 */
[----:B------:R-:W-:Y:S01]  /*2aa00*/  ULDC.64 UR4, c[0x0][0xce0] ;  /* 0x0003380000047ab9 */ /* 0x000fe20000000a00 */
[----:B------:R-:W-:Y:S01]  /*2aa10*/  LOP3.LUT R160, R203, R150, RZ, 0x3c, !PT ;  /* 0x00000096cba07212 */ /* 0x000fe200078e3cff */
[----:B------:R-:W-:Y:S01]  /*2aa20*/  IMAD.X R187, RZ, RZ, R17, P2 ;  /* 0x000000ffffbb7224 */ /* 0x000fe200010e0611 */
[----:B------:R-:W-:-:S02]  /*2aa30*/  SHF.R.U64 R201, R201, 0x3, RZ ;  /* 0x00000003c9c97819 */ /* 0x000fc400000012ff */
[----:B------:R-:W-:Y:S02]  /*2aa40*/  LOP3.LUT R150, R0, R205, RZ, 0x3c, !PT ;  /* 0x000000cd00967212 */ /* 0x000fe400078e3cff */
[----:B------:R-:W-:Y:S02]  /*2aa50*/  LOP3.LUT R203, R192, 0x380, RZ, 0xc0, !PT ;  /* 0x00000380c0cb7812 */ /* 0x000fe400078ec0ff */
[----:B------:R-:W-:Y:S02]  /*2aa60*/  LOP3.LUT R205, R190, 0x380, RZ, 0xc0, !PT ;  /* 0x00000380becd7812 */ /* 0x000fe400078ec0ff */
[----:B------:R-:W-:Y:S02]  /*2aa70*/  ISETP.NE.U32.AND P2, PT, RZ, UR4, PT ;  /* 0x00000004ff007c0c */ /* 0x000fe4000bf45070 */
[----:B------:R-:W-:Y:S02]  /*2aa80*/  LOP3.LUT R148, R199, R188, RZ, 0x3c, !PT ;  /* 0x000000bcc7947212 */ /* 0x000fe400078e3cff */
[----:B------:R-:W-:-:S02]  /*2aa90*/  LOP3.LUT R0, R167, 0x380, RZ, 0xc0, !PT ;  /* 0x00000380a7007812 */ /* 0x000fc400078ec0ff */
[----:B------:R-:W-:Y:S02]  /*2aaa0*/  MOV R16, R16 ;  /* 0x0000001000107202 */ /* 0x000fe40000000f00 */
[----:B------:R-:W-:Y:S02]  /*2aab0*/  LOP3.LUT R20, R201, R194, RZ, 0x3c, !PT ;  /* 0x000000c2c9147212 */ /* 0x000fe400078e3cff */
[----:B------:R-:W-:Y:S02]  /*2aac0*/  LOP3.LUT R199, R182, 0x380, RZ, 0xc0, !PT ;  /* 0x00000380b6c77812 */ /* 0x000fe400078ec0ff */
[----:B------:R-:W-:Y:S02]  /*2aad0*/  MOV R172, R172 ;  /* 0x000000ac00ac7202 */ /* 0x000fe40000000f00 */
[----:B------:R-:W-:Y:S02]  /*2aae0*/  SHF.R.U64 R203, R203, 0x3, RZ ;  /* 0x00000003cbcb7819 */ /* 0x000fe400000012ff */
[----:B------:R-:W-:-:S02]  /*2aaf0*/  LOP3.LUT R201, R186, 0x380, RZ, 0xc0, !PT ;  /* 0x00000380bac97812 */ /* 0x000fc400078ec0ff */
[----:B------:R-:W-:Y:S02]  /*2ab00*/  MOV R184, R184 ;  /* 0x000000b800b87202 */ /* 0x000fe40000000f00 */
[----:B------:R-:W-:Y:S02]  /*2ab10*/  SHF.R.U64 R205, R205, 0x3, RZ ;  /* 0x00000003cdcd7819 */ /* 0x000fe400000012ff */
[----:B------:R-:W-:Y:S02]  /*2ab20*/  LOP3.LUT R116, R181, 0x380, RZ, 0xc0, !PT ;  /* 0x00000380b5747812 */ /* 0x000fe400078ec0ff */
[----:B------:R-:W-:Y:S02]  /*2ab30*/  MOV R174, R174 ;  /* 0x000000ae00ae7202 */ /* 0x000fe40000000f00 */
[----:B------:R-:W-:Y:S01]  /*2ab40*/  ISETP.NE.AND.EX P2, PT, RZ, UR5, PT, P2 ;  /* 0x00000005ff007c0c */ /* 0x000fe2000bf45320 */
[----:B------:R-:W-:Y:S01]  /*2ab50*/  IMAD.X R195, RZ, RZ, R17, P4 ;  /* 0x000000ffffc37224 */ /* 0x000fe200020e0611 */
[----:B------:R-:W-:-:S02]  /*2ab60*/  SHF.R.U64 R0, R0, 0x3, RZ ;  /* 0x0000000300007819 */ /* 0x000fc400000012ff */
[----:B------:R-:W-:Y:S02]  /*2ab70*/  MOV R146, R146 ;  /* 0x0000009200927202 */ /* 0x000fe40000000f00 */
[----:B----4-:R-:W-:Y:S02]  /*2ab80*/  F2FP.F16.F32.PACK_AB R140, R141, R140 ;  /* 0x0000008c8d8c723e */ /* 0x010fe400000000ff */
[----:B------:R-:W-:Y:S02]  /*2ab90*/  F2FP.F16.F32.PACK_AB R141, R143, R142 ;  /* 0x0000008e8f8d723e */ /* 0x000fe400000000ff */
[----:B--2---:R-:W-:Y:S02]  /*2aba0*/  F2FP.F16.F32.PACK_AB R132, R133, R132 ;  /* 0x000000848584723e */ /* 0x004fe400000000ff */
[----:B------:R-:W-:Y:S02]  /*2abb0*/  F2FP.F16.F32.PACK_AB R133, R135, R134 ;  /* 0x000000868785723e */ /* 0x000fe400000000ff */
[----:B------:R-:W-:-:S02]  /*2abc0*/  F2FP.F16.F32.PACK_AB R142, R137, R136 ;  /* 0x00000088898e723e */ /* 0x000fc400000000ff */
[----:B------:R-:W-:Y:S01]  /*2abd0*/  F2FP.F16.F32.PACK_AB R143, R139, R138 ;  /* 0x0000008a8b8f723e */ /* 0x000fe200000000ff */
[----:B------:R-:W-:Y:S01]  /*2abe0*/  BAR.SYNC.DEFER_BLOCKING 0x1, 0x100 ;  /* 0x0044000000007b1d */ /* 0x000fe20000010000 */
        /* <DEDUP_REMOVED lines=17> */
[----:B------:R-:W-:Y:S01]  /*2ad00*/  F2FP.F16.F32.PACK_AB R88, R89, R88 ;  /* 0x000000585958723e */ /* 0x000fe200000000ff */
[----:B------:R-:W-:Y:S01]  /*2ad10*/  IMAD.X R193, RZ, RZ, R17, P5 ;  /* 0x000000ffffc17224 */ /* 0x000fe200028e0611 */
[----:B------:R-:W-:Y:S01]  /*2ad20*/  SHF.R.U64 R199, R199, 0x3, RZ ;  /* 0x00000003c7c77819 */ /* 0x000fe200000012ff */
[----:B------:R1:W-:Y:S01]  /*2ad30*/  STSM.16.M88.4 [R172], R132 ;  /* 0x00000084ac007844 */ /* 0x0003e20000000200 */
[----:B------:R-:W-:-:S02]  /*2ad40*/  MOV R162, R162 ;  /* 0x000000a200a27202 */ /* 0x000fc40000000f00 */
[----:B------:R-:W-:Y:S02]  /*2ad50*/  F2FP.F16.F32.PACK_AB R98, R93, R92 ;  /* 0x0000005c5d62723e */ /* 0x000fe400000000ff */
[----:B------:R-:W-:Y:S02]  /*2ad60*/  F2FP.F16.F32.PACK_AB R99, R95, R94 ;  /* 0x0000005e5f63723e */ /* 0x000fe400000000ff */
[----:B------:R-:W-:Y:S02]  /*2ad70*/  F2FP.F16.F32.PACK_AB R89, R91, R90 ;  /* 0x0000005a5b59723e */ /* 0x000fe400000000ff */
[----:B------:R-:W-:Y:S01]  /*2ad80*/  F2FP.F16.F32.PACK_AB R80, R81, R80 ;  /* 0x000000505150723e */ /* 0x000fe200000000ff */
[----:B------:R-:W-:Y:S01]  /*2ad90*/  IMAD.X R191, RZ, RZ, R17, P0 ;  /* 0x000000ffffbf7224 */ /* 0x000fe200000e0611 */
[----:B------:R-:W-:Y:S01]  /*2ada0*/  LOP3.LUT R194, R203, R192, RZ, 0x3c, !PT ;  /* 0x000000c0cbc27212 */ /* 0x000fe200078e3cff */
[----:B------:R1:W-:Y:S01]  /*2adb0*/  STSM.16.M88.4 [R184], R124 ;  /* 0x0000007cb8007844 */ /* 0x0003e20000000200 */
[----:B------:R-:W-:-:S02]  /*2adc0*/  SHF.R.U64 R201, R201, 0x3, RZ ;  /* 0x00000003c9c97819 */ /* 0x000fc400000012ff */
[----:B------:R-:W-:Y:S02]  /*2add0*/  MOV R160, R160 ;  /* 0x000000a000a07202 */ /* 0x000fe40000000f00 */
[----:B------:R-:W-:Y:S02]  /*2ade0*/  F2FP.F16.F32.PACK_AB R90, R85, R84 ;  /* 0x00000054555a723e */ /* 0x000fe400000000ff */
        /* <DEDUP_REMOVED lines=12> */
[----:B------:R-:W-:-:S02]  /*2aeb0*/  LOP3.LUT R190, R0, R167, RZ, 0x3c, !PT ;  /* 0x000000a700be7212 */ /* 0x000fc400078e3cff */
[----:B------:R-:W-:Y:S02]  /*2aec0*/  MOV R148, R148 ;  /* 0x0000009400947202 */ /* 0x000fe40000000f00 */
[----:B------:R-:W-:Y:S02]  /*2aed0*/  F2FP.F16.F32.PACK_AB R74, R69, R68 ;  /* 0x00000044454a723e */ /* 0x000fe400000000ff */
[----:B------:R-:W-:Y:S02]  /*2aee0*/  F2FP.F16.F32.PACK_AB R75, R71, R70 ;  /* 0x00000046474b723e */ /* 0x000fe400000000ff */
[----:B------:R-:W-:Y:S02]  /*2aef0*/  F2FP.F16.F32.PACK_AB R65, R67, R66 ;  /* 0x000000424341723e */ /* 0x000fe400000000ff */
[----:B------:R-:W-:Y:S01]  /*2af00*/  F2FP.F16.F32.PACK_AB R56, R57, R56 ;  /* 0x000000383938723e */ /* 0x000fe200000000ff */
[----:B------:R-:W-:Y:S01]  /*2af10*/  IMAD.X R197, RZ, RZ, R17, P3 ;  /* 0x000000ffffc57224 */ /* 0x000fe200018e0611 */
[----:B------:R-:W-:Y:S01]  /*2af20*/  LOP3.LUT R188, R199, R182, RZ, 0x3c, !PT ;  /* 0x000000b6c7bc7212 */ /* 0x000fe200078e3cff */
[----:B------:R1:W-:Y:S01]  /*2af30*/  STSM.16.M88.4 [R162], R96 ;  /* 0x00000060a2007844 */ /* 0x0003e20000000200 */
[----:B------:R-:W-:Y:S01]  /*2af40*/  MOV R20, R20 ;  /* 0x0000001400147202 */ /* 0x000fe20000000f00 */
[----:B0-----:R-:W0:Y:S01]  /*2af50*/  LDC.64 R16, c[0x0][0xcd8] ;  /* 0x00033600ff107b82 */ /* 0x001e220000000a00 */
        /* <DEDUP_REMOVED lines=34> */
[----:B------:R-:W-:Y:S01]  /*2b180*/  F2FP.F16.F32.PACK_AB R9, R11, R10 ;  /* 0x0000000a0b09723e */ /* 0x000fe200000000ff */
[----:B------:R1:W-:Y:S01]  /*2b190*/  STSM.16.M88.4 [R192], R48 ;  /* 0x00000030c0007844 */ /* 0x0003e20000000200 */
[----:B------:R-:W-:-:S02]  /*2b1a0*/  MOV R196, R196 ;  /* 0x000000c400c47202 */ /* 0x000fc40000000f00 */
[----:B------:R-:W-:Y:S02]  /*2b1b0*/  F2FP.F16.F32.PACK_AB R10, R5, R4 ;  /* 0x00000004050a723e */ /* 0x000fe400000000ff */
[----:B------:R-:W-:Y:S01]  /*2b1c0*/  F2FP.F16.F32.PACK_AB R11, R7, R6 ;  /* 0x00000006070b723e */ /* 0x000fe200000000ff */
[----:B------:R1:W-:Y:S01]  /*2b1d0*/  STSM.16.M88.4 [R190], R40 ;  /* 0x00000028be007844 */ /* 0x0003e20000000200 */
[----:B------:R-:W2:Y:S03]  /*2b1e0*/  @P2 LDC.64 R6, c[0x0][0xce0] ;  /* 0x00033800ff062b82 */ /* 0x000ea60000000a00 */
[----:B------:R1:W-:Y:S04]  /*2b1f0*/  STSM.16.M88.4 [R188], R32 ;  /* 0x00000020bc007844 */ /* 0x0003e80000000200 */
[----:B------:R1:W-:Y:S04]  /*2b200*/  STSM.16.M88.4 [R186], R24 ;  /* 0x00000018ba007844 */ /* 0x0003e80000000200 */
[----:B------:R1:W-:Y:S01]  /*2b210*/  STSM.16.M88.4 [R196], R8 ;  /* 0x00000008c4007844 */ /* 0x0003e20000000200 */
[----:B------:R-:W-:Y:S01]  /*2b220*/  ULDC UR4, c[0x0][0xb88] ;  /* 0x0002e20000047ab9 */ /* 0x000fe20000000800 */
[----:B------:R-:W-:-:S02]  /*2b230*/  IMAD.MOV.U32 R4, RZ, RZ, RZ ;  /* 0x000000ffff047224 */ /* 0x000fc400078e00ff */
[----:B------:R-:W-:Y:S02]  /*2b240*/  IMAD.U32 R21, RZ, RZ, UR4 ;  /* 0x00000004ff157e24 */ /* 0x000fe4000f8e00ff */
[C---:B0-----:R-:W-:Y:S01]  /*2b250*/  IMAD.WIDE R16, R178.reuse, 0x4, R16 ;  /* 0x00000004b2107825 */ /* 0x041fe200078e0210 */
[----:B------:R-:W-:Y:S03]  /*2b260*/  BAR.SYNC.DEFER_BLOCKING 0x1, 0x100 ;  /* 0x0044000000007b1d */ /* 0x000fe60000010000 */
[----:B--2---:R-:W-:-:S03]  /*2b270*/  @P2 IMAD.WIDE R6, R178, 0x4, R6 ;  /* 0x00000004b2062825 */ /* 0x004fc600078e0206 */
[----:B------:R1:W5:Y:S04]  /*2b280*/  @P1 LDG.E R4, desc[UR56][R16.64] ;  /* 0x0000003810041981 */ /* 0x000368000c1e1900 */
[----:B------:R1:W5:Y:S01]  /*2b290*/  @P2 LDG.E R21, desc[UR56][R6.64] ;  /* 0x0000003806152981 */ /* 0x000362000c1e1900 */
[----:B------:R-:W-:Y:S01]  /*2b2a0*/  IMAD R14, R180, 0x80, R212 ;  /* 0x00000080b40e7824 */ /* 0x000fe200078e02d4 */
[----:B------:R-:W-:-:S03]  /*2b2b0*/  LOP3.LUT P0, RZ, R216, 0x3, RZ, 0xc0, !PT ;  /* 0x00000003d8ff7812 */ /* 0x000fc6000780c0ff */
[----:B------:R-:W-:Y:S01]  /*2b2c0*/  VIADD R0, R14, 0x8 ;  /* 0x000000080e007836 */ /* 0x000fe20000000000 */
[----:B------:R-:W-:Y:S09]  /*2b2d0*/  @P2 BRA `(.L_x_10185) ;  /* 0x0000000000102947 */ /* 0x000ff20003800000 */
[----:B------:R-:W-:Y:S05]  /*2b2e0*/  @!P1 BRA `(.L_x_10185) ;  /* 0x00000000000c9947 */ /* 0x000fea0003800000 */
[----:B-1----:R-:W2:Y:S04]  /*2b2f0*/  LDG.E R6, desc[UR56][R16.64] ;  /* 0x0000003810067981 */ /* 0x002ea8000c1e1900 */
[----:B-----5:R-:W2:Y:S02]  /*2b300*/  LDG.E R21, desc[UR56][R16.64+0x4] ;  /* 0x0000043810157981 */ /* 0x020ea4000c1e1900 */
[----:B--2---:R-:W-:-:S07]  /*2b310*/  IMAD.IADD R21, R21, 0x1, -R6 ;  /* 0x0000000115157824 */ /* 0x004fce00078e0a06 */
.L_x_10185:
[-C--:B-----5:R-:W-:Y:S01]  /*2b320*/  ISETP.GE.OR P2, PT, R14, R21.reuse, P0 ;  /* 0x000000150e00720c */ /* 0x0a0fe20000746670 */
[----:B------:R-:W-:Y:S01]  /*2b330*/  ULDC.64 UR4, c[0x0][0xc70] ;  /* 0x00031c0000047ab9 */ /* 0x000fe20000000a00 */
[----:B------:R-:W-:-:S11]  /*2b340*/  ISETP.GE.OR P0, PT, R0, R21, P0 ;  /* 0x000000150000720c */ /* 0x000fd60000706670 */
[----:B------:R-:W2:Y:S04]  /*2b350*/  @!P2 LDL R13, [R1+0x440] ;  /* 0x00044000010da983 */ /* 0x000ea80000100800 */
[----:B------:R-:W3:Y:S01]  /*2b360*/  @!P0 LDL R12, [R1+0x444] ;  /* 0x00044400010c8983 */ /* 0x000ee20000100800 */
[----:B-1----:R-:W-:Y:S01]  /*2b370*/  SHF.R.S32.HI R10, RZ, 0x1f, R177 ;  /* 0x0000001fff0a7819 */ /* 0x002fe200000114b1 */
[----:B------:R-:W-:Y:S01]  /*2b380*/  IMAD R7, R164, 0x40, R159 ;  /* 0x00000040a4077824 */ /* 0x000fe200078e029f */
[----:B------:R-:W-:Y:S02]  /*2b390*/  SHF.R.S32.HI R5, RZ, 0x1f, R4 ;  /* 0x0000001fff057819 */ /* 0x000fe40000011404 */
[----:B------:R-:W-:Y:S01]  /*2b3a0*/  SHF.R.S32.HI R0, RZ, 0x1f, R178 ;  /* 0x0000001fff007819 */ /* 0x000fe200000114b2 */
[----:B------:R-:W-:Y:S01]  /*2b3b0*/  IMAD R6, R10, UR4, RZ ;  /* 0x000000040a067c24 */ /* 0x000fe2000f8e02ff */
[----:B------:R-:W-:Y:S01]  /*2b3c0*/  SEL R17, R178, RZ, !P1 ;  /* 0x000000ffb2117207 */ /* 0x000fe20004800000 */
[----:B------:R-:W-:Y:S01]  /*2b3d0*/  IMAD.WIDE.U32 R8, R177, UR4, R4 ;  /* 0x00000004b1087c25 */ /* 0x000fe2000f8e0004 */
[----:B------:R-:W-:-:S03]  /*2b3e0*/  SEL R0, R0, RZ, !P1 ;  /* 0x000000ff00007207 */ /* 0x000fc60004800000 */
[----:B------:R-:W-:Y:S01]  /*2b3f0*/  IMAD R11, R177, UR5, R6 ;  /* 0x00000005b10b7c24 */ /* 0x000fe2000f8e0206 */
[----:B------:R-:W-:Y:S01]  /*2b400*/  ULDC.64 UR4, c[0x0][0xc78] ;  /* 0x00031e0000047ab9 */ /* 0x000fe20000000a00 */
[----:B------:R-:W-:-:S04]  /*2b410*/  IMAD.WIDE R2, R7, 0x2, R2 ;  /* 0x0000000207027825 */ /* 0x000fc800078e0202 */
[----:B------:R-:W-:Y:S01]  /*2b420*/  IMAD.IADD R9, R9, 0x1, R11 ;  /* 0x0000000109097824 */ /* 0x000fe200078e020b */
[----:B------:R-:W-:Y:S01]  /*2b430*/  IADD3 R29, P5, R2, 0x1000, RZ ;  /* 0x00001000021d7810 */ /* 0x000fe20007fbe0ff */
[----:B------:R-:W-:Y:S01]  /*2b440*/  IMAD R11, R0, UR4, RZ ;  /* 0x00000004000b7c24 */ /* 0x000fe2000f8e02ff */
[----:B------:R-:W-:Y:S01]  /*2b450*/  IADD3 R33, P1, R2, 0x2000, RZ ;  /* 0x0000200002217810 */ /* 0x000fe20007f3e0ff */
[----:B------:R-:W-:Y:S01]  /*2b460*/  IMAD.WIDE.U32 R6, R17, UR4, R8 ;  /* 0x0000000411067c25 */ /* 0x000fe2000f8e0008 */
[----:B------:R-:W-:Y:S02]  /*2b470*/  SHF.R.S32.HI R9, RZ, 0x1f, R14 ;  /* 0x0000001fff097819 */ /* 0x000fe4000001140e */
[----:B------:R-:W-:Y:S01]  /*2b480*/  LOP3.LUT R28, R29, 0x380, RZ, 0xc0, !PT ;  /* 0x000003801d1c7812 */ /* 0x000fe200078ec0ff */
[----:B------:R-:W-:Y:S01]  /*2b490*/  IMAD R11, R17, UR5, R11 ;  /* 0x00000005110b7c24 */ /* 0x000fe2000f8e020b */
[----:B------:R-:W-:Y:S01]  /*2b4a0*/  IADD3 R8, P3, R14, R6, RZ ;  /* 0x000000060e087210 */ /* 0x000fe20007f7e0ff */
[----:B------:R-:W-:Y:S01]  /*2b4b0*/  ULDC.64 UR4, c[0x0][0xc40] ;  /* 0x0003100000047ab9 */ /* 0x000fe20000000a00 */
[----:B------:R-:W-:-:S02]  /*2b4c0*/  LOP3.LUT R32, R33, 0x380, RZ, 0xc0, !PT ;  /* 0x0000038021207812 */ /* 0x000fc400078ec0ff */
[----:B------:R-:W-:Y:S02]  /*2b4d0*/  IADD3.X R9, R9, R7, R11, P3, !PT ;  /* 0x0000000709097210 */ /* 0x000fe40001ffe40b */
[----:B------:R-:W-:Y:S02]  /*2b4e0*/  LEA R6, P3, R8, UR4, 0x2 ;  /* 0x0000000408067c11 */ /* 0x000fe4000f8610ff */
[----:B------:R-:W-:Y:S02]  /*2b4f0*/  SHF.R.U64 R28, R28, 0x3, RZ ;  /* 0x000000031c1c7819 */ /* 0x000fe400000012ff */
[----:B------:R-:W-:Y:S01]  /*2b500*/  LEA.HI.X R7, R8, UR5, R9, 0x2, P3 ;  /* 0x0000000508077c11 */ /* 0x000fe200098f1409 */
[----:B------:R-:W-:Y:S01]  /*2b510*/  ULDC.64 UR4, c[0x0][0xba0] ;  /* 0x0002e80000047ab9 */ /* 0x000fe20000000a00 */
[----:B------:R-:W-:Y:S02]  /*2b520*/  IADD3 R37, P3, R2, 0x3000, RZ ;  /* 0x0000300002257810 */ /* 0x000fe40007f7e0ff */
[----:B------:R-:W-:-:S02]  /*2b530*/  SHF.R.U64 R32, R32, 0x3, RZ ;  /* 0x0000000320207819 */ /* 0x000fc400000012ff */
[----:B------:R-:W-:Y:S02]  /*2b540*/  LOP3.LUT R36, R37, 0x380, RZ, 0xc0, !PT ;  /* 0x0000038025247812 */ /* 0x000fe400078ec0ff */
[----:B------:R-:W-:Y:S01]  /*2b550*/  LOP3.LUT R28, R28, R29, RZ, 0x3c, !PT ;  /* 0x0000001d1c1c7212 */ /* 0x000fe200078e3cff */
[--C-:B------:R-:W-:Y:S01]  /*2b560*/  IMAD.X R29, RZ, RZ, R3.reuse, P5 ;  /* 0x000000ffff1d7224 */ /* 0x100fe200028e0603 */
[----:B------:R-:W-:Y:S02]  /*2b570*/  SHF.R.U64 R36, R36, 0x3, RZ ;  /* 0x0000000324247819 */ /* 0x000fe400000012ff */
        /* <DEDUP_REMOVED lines=64> */
[----:B------:R-:W-:Y:S01]  /*2b980*/  IMAD.X R77, RZ, RZ, R3, P1 ;  /* 0x000000ffff4d7224 */ /* 0x000fe200008e0603 */
[----:B------:R-:W-:Y:S02]  /*2b990*/  LOP3.LUT R2, R11, R2, RZ, 0x3c, !PT ;  /* 0x000000020b027212 */ /* 0x000fe400078e3cff */
[----:B------:R-:W-:Y:S01]  /*2b9a0*/  LOP3.LUT R80, R8, R9, RZ, 0x3c, !PT ;  /* 0x0000000908507212 */ /* 0x000fe200078e3cff */
[----:B------:R-:W-:-:S04]  /*2b9b0*/  IMAD R5, R5, UR4, RZ ;  /* 0x0000000405057c24 */ /* 0x000fc8000f8e02ff */
[----:B------:R-:W-:Y:S02]  /*2b9c0*/  IMAD R5, R4, UR5, R5 ;  /* 0x0000000504057c24 */ /* 0x000fe4000f8e0205 */
[----:B------:R-:W-:-:S05]  /*2b9d0*/  IMAD R21, R180, -0x80, R21 ;  /* 0xffffff80b4157824 */ /* 0x000fca00078e0215 */
[----:B------:R-:W-:Y:S02]  /*2b9e0*/  ISETP.GE.AND P3, PT, R164, R21, PT ;  /* 0x00000015a400720c */ /* 0x000fe40003f66270 */
[----:B------:R-:W-:Y:S01]  /*2b9f0*/  SHF.R.S32.HI R165, RZ, 0x1f, R164 ;  /* 0x0000001fffa57819 */ /* 0x000fe200000114a4 */
[----:B------:R-:W-:Y:S01]  /*2ba00*/  BSSY B1, `(.L_x_10186) ;  /* 0x0000048000017945 */ /* 0x000fe20003800000 */
[----:B--2---:R-:W-:Y:S04]  /*2ba10*/  @!P2 STG.E desc[UR56][R6.64], R13 ;  /* 0x0000000d0600a986 */ /* 0x004fe8000c101938 */
[----:B---3--:R0:W-:Y:S04]  /*2ba20*/  @!P0 STG.E desc[UR56][R6.64+0x20], R12 ;  /* 0x0000200c06008986 */ /* 0x0081e8000c101938 */
[----:B------:R1:W5:Y:S04]  /*2ba30*/  LD.E.128 R24, desc[UR56][R2.64] ;  /* 0x0000003802187980 */ /* 0x000368000c101d00 */
[----:B------:R-:W5:Y:S04]  /*2ba40*/  LD.E.128 R28, desc[UR56][R28.64] ;  /* 0x000000381c1c7980 */ /* 0x000f68000c101d00 */
[----:B------:R-:W5:Y:S01]  /*2ba50*/  LD.E.128 R32, desc[UR56][R32.64] ;  /* 0x0000003820207980 */ /* 0x000f62000c101d00 */
[--C-:B-1----:R-:W-:Y:S01]  /*2ba60*/  SHF.R.S32.HI R3, RZ, 0x1f, R159.reuse ;  /* 0x0000001fff037819 */ /* 0x102fe2000001149f */
[----:B------:R-:W-:-:S02]  /*2ba70*/  IMAD.MOV.U32 R2, RZ, RZ, R159 ;  /* 0x000000ffff027224 */ /* 0x000fc400078e009f */
[----:B------:R-:W5:Y:S04]  /*2ba80*/  LD.E.128 R36, desc[UR56][R36.64] ;  /* 0x0000003824247980 */ /* 0x000f68000c101d00 */
[----:B------:R-:W5:Y:S04]  /*2ba90*/  LD.E.128 R40, desc[UR56][R40.64] ;  /* 0x0000003828287980 */ /* 0x000f68000c101d00 */
[----:B------:R-:W5:Y:S04]  /*2baa0*/  LD.E.128 R44, desc[UR56][R44.64] ;  /* 0x000000382c2c7980 */ /* 0x000f68000c101d00 */
[----:B------:R-:W5:Y:S04]  /*2bab0*/  LD.E.128 R48, desc[UR56][R48.64] ;  /* 0x0000003830307980 */ /* 0x000f68000c101d00 */
[----:B------:R-:W5:Y:S04]  /*2bac0*/  LD.E.128 R52, desc[UR56][R52.64] ;  /* 0x0000003834347980 */ /* 0x000f68000c101d00 */
[----:B------:R-:W5:Y:S04]  /*2bad0*/  LD.E.128 R56, desc[UR56][R56.64] ;  /* 0x0000003838387980 */ /* 0x000f68000c101d00 */
[----:B------:R-:W5:Y:S04]  /*2bae0*/  LD.E.128 R60, desc[UR56][R60.64] ;  /* 0x000000383c3c7980 */ /* 0x000f68000c101d00 */
[----:B0-----:R-:W5:Y:S04]  /*2baf0*/  LD.E.128 R12, desc[UR56][R14.64] ;  /* 0x000000380e0c7980 */ /* 0x001f68000c101d00 */
[----:B------:R-:W5:Y:S04]  /*2bb00*/  LD.E.128 R64, desc[UR56][R64.64] ;  /* 0x0000003840407980 */ /* 0x000f68000c101d00 */
[----:B------:R-:W5:Y:S04]  /*2bb10*/  LD.E.128 R68, desc[UR56][R68.64] ;  /* 0x0000003844447980 */ /* 0x000f68000c101d00 */
[----:B------:R-:W5:Y:S04]  /*2bb20*/  LD.E.128 R72, desc[UR56][R72.64] ;  /* 0x0000003848487980 */ /* 0x000f68000c101d00 */
[----:B------:R-:W5:Y:S04]  /*2bb30*/  LD.E.128 R76, desc[UR56][R76.64] ;  /* 0x000000384c4c7980 */ /* 0x000f68000c101d00 */
[----:B------:R-:W5:Y:S01]  /*2bb40*/  LD.E.128 R80, desc[UR56][R80.64] ;  /* 0x0000003850507980 */ /* 0x000f62000c101d00 */
[----:B------:R-:W-:Y:S01]  /*2bb50*/  IMAD.WIDE.U32 R2, R4, UR4, R2 ;  /* 0x0000000404027c25 */ /* 0x000fe2000f8e0002 */
[----:B------:R-:W-:Y:S01]  /*2bb60*/  ULDC.64 UR4, c[0x0][0xbe0] ;  /* 0x0002f80000047ab9 */ /* 0x000fe20000000a00 */
[----:B------:R-:W-:Y:S01]  /*2bb70*/  @!PT LDS RZ, [RZ] ;  /* 0x00000000fffff984 */ /* 0x000fe20000000800 */
[----:B------:R-:W-:Y:S01]  /*2bb80*/  @!PT LDS RZ, [RZ] ;  /* 0x00000000fffff984 */ /* 0x000fe20000000800 */
[----:B------:R-:W-:Y:S01]  /*2bb90*/  @!PT LDS RZ, [RZ] ;  /* 0x00000000fffff984 */ /* 0x000fe20000000800 */
[----:B------:R-:W-:Y:S01]  /*2bba0*/  @!PT LDS RZ, [RZ] ;  /* 0x00000000fffff984 */ /* 0x000fe20000000800 */
[----:B------:R0:W-:Y:S06]  /*2bbb0*/  MEMBAR.ALL.CTA ;  /* 0x0000000000007992 */ /* 0x0001ec0000008000 */
[----:B0-----:R-:W0:Y:S01]  /*2bbc0*/  FENCE.VIEW.ASYNC.S ;  /* 0x00000000000073c6 */ /* 0x001e220000000000 */
[----:B------:R-:W-:-:S02]  /*2bbd0*/  IMAD.IADD R3, R3, 0x1, R5 ;  /* 0x0000000103037824 */ /* 0x000fc400078e0205 */
[----:B------:R-:W-:Y:S02]  /*2bbe0*/  IMAD R10, R10, UR4, RZ ;  /* 0x000000040a0a7c24 */ /* 0x000fe4000f8e02ff */
[----:B------:R-:W-:Y:S02]  /*2bbf0*/  VIADD R4, R164, 0x20 ;  /* 0x00000020a4047836 */ /* 0x000fe40000000000 */
[C---:B------:R-:W-:Y:S02]  /*2bc00*/  IMAD R7, R177.reuse, UR5, R10 ;  /* 0x00000005b1077c24 */ /* 0x040fe4000f8e020a */
[----:B------:R-:W-:Y:S01]  /*2bc10*/  IMAD.WIDE.U32 R2, R177, UR4, R2 ;  /* 0x00000004b1027c25 */ /* 0x000fe2000f8e0002 */
[----:B------:R-:W-:Y:S01]  /*2bc20*/  ULDC.64 UR4, c[0x0][0xbe8] ;  /* 0x0002fa0000047ab9 */ /* 0x000fe20000000a00 */
[----:B------:R-:W-:Y:S02]  /*2bc30*/  ISETP.GE.AND P2, PT, R4, R21, PT ;  /* 0x000000150400720c */ /* 0x000fe40003f46270 */
[----:B------:R-:W-:-:S02]  /*2bc40*/  IMAD R4, R0, UR4, RZ ;  /* 0x0000000400047c24 */ /* 0x000fc4000f8e02ff */
[----:B------:R-:W-:Y:S02]  /*2bc50*/  VIADD R0, R145, 0x32420 ;  /* 0x0003242091007836 */ /* 0x000fe40000000000 */
[C---:B------:R-:W-:Y:S02]  /*2bc60*/  VIADD R6, R164.reuse, 0x60 ;  /* 0x00000060a4067836 */ /* 0x040fe40000000000 */
[----:B------:R-:W-:Y:S01]  /*2bc70*/  IMAD.IADD R3, R3, 0x1, R7 ;  /* 0x0000000103037824 */ /* 0x000fe200078e0207 */
[----:B------:R-:W-:Y:S01]  /*2bc80*/  PRMT R0, RZ, 0x654, R0 ;  /* 0x00000654ff007816 */ /* 0x000fe20000000000 */
[----:B------:R-:W-:Y:S01]  /*2bc90*/  VIADD R5, R164, 0x40 ;  /* 0x00000040a4057836 */ /* 0x000fe20000000000 */
[-C--:B------:R-:W-:Y:S01]  /*2bca0*/  ISETP.GE.AND P1, PT, R6, R21.reuse, PT ;  /* 0x000000150600720c */ /* 0x080fe20003f26270 */
[C---:B------:R-:W-:Y:S01]  /*2bcb0*/  IMAD R9, R17.reuse, UR5, R4 ;  /* 0x0000000511097c24 */ /* 0x040fe2000f8e0204 */
[----:B0-----:R0:W-:Y:S01]  /*2bcc0*/  SYNCS.ARRIVE.TRANS64.RED.A1T0 RZ, [R0+URZ], RZ ;  /* 0x000000ff00ff79a7 */ /* 0x0011e2000810043f */
[----:B------:R-:W-:Y:S01]  /*2bcd0*/  IMAD.WIDE.U32 R6, R17, UR4, R2 ;  /* 0x0000000411067c25 */ /* 0x000fe2000f8e0002 */
[----:B------:R-:W-:-:S03]  /*2bce0*/  ISETP.GE.AND P0, PT, R5, R21, PT ;  /* 0x000000150500720c */ /* 0x000fc60003f06270 */
        /* <DEDUP_REMOVED lines=25> */
.L_x_10187:
[----:B------:R-:W-:Y:S05]  /*2be80*/  BSYNC B1 ;  /* 0x0000000000017941 */ /* 0x000fea0003800000 */
.L_x_10186:
        /* <DEDUP_REMOVED lines=22> */
[----:B-----5:R1:W-:Y:S04]  /*2bff0*/  @!P4 STG.E.128 desc[UR56][R8.64], R28 ;  /* 0x0000001c0800c986 */ /* 0x0203e8000c101d38 */
[----:B------:R1:W-:Y:S04]  /*2c000*/  @!P3 STG.E.128 desc[UR56][R8.64+0x80], R44 ;  /* 0x0000802c0800b986 */ /* 0x0003e8000c101d38 */
[----:B------:R1:W-:Y:S04]  /*2c010*/  @!P2 STG.E.128 desc[UR56][R8.64+0x100], R60 ;  /* 0x0001003c0800a986 */ /* 0x0003e8000c101d38 */
[----:B------:R1:W-:Y:S02]  /*2c020*/  @!P5 STG.E.128 desc[UR56][R8.64+0x180], R72 ;  /* 0x000180480800d986 */ /* 0x0003e4000c101d38 */
.L_x_10189:
[----:B------:R-:W-:Y:S05]  /*2c030*/  BSYNC B1 ;  /* 0x0000000000017941 */ /* 0x000fea0003800000 */
.L_x_10188:
        /* <DEDUP_REMOVED lines=22> */
[----:B-----5:R2:W-:Y:S04]  /*2c1a0*/  @!P2 STG.E.128 desc[UR56][R8.64], R32 ;  /* 0x000000200800a986 */ /* 0x0205e8000c101d38 */
[----:B------:R2:W-:Y:S04]  /*2c1b0*/  @!P3 STG.E.128 desc[UR56][R8.64+0x80], R48 ;  /* 0x000080300800b986 */ /* 0x0005e8000c101d38 */
[----:B------:R2:W-:Y:S04]  /*2c1c0*/  @!P4 STG.E.128 desc[UR56][R8.64+0x100], R12 ;  /* 0x0001000c0800c986 */ /* 0x0005e8000c101d38 */
[----:B------:R2:W-:Y:S02]  /*2c1d0*/  @!P5 STG.E.128 desc[UR56][R8.64+0x180], R76 ;  /* 0x0001804c0800d986 */ /* 0x0005e4000c101d38 */
.L_x_10191:
[----:B------:R-:W-:Y:S05]  /*2c1e0*/  BSYNC B1 ;  /* 0x0000000000017941 */ /* 0x000fea0003800000 */
.L_x_10190:
        /* <DEDUP_REMOVED lines=21> */
[----:B-----5:R3:W-:Y:S04]  /*2c340*/  @!P1 STG.E.128 desc[UR56][R4.64], R36 ;  /* 0x0000002404009986 */ /* 0x0207e8000c101d38 */
[----:B------:R3:W-:Y:S04]  /*2c350*/  @!P2 STG.E.128 desc[UR56][R4.64+0x80], R52 ;  /* 0x000080340400a986 */ /* 0x0007e8000c101d38 */
[----:B------:R3:W-:Y:S02]  /*2c360*/  @!P3 STG.E.128 desc[UR56][R4.64+0x100], R64 ;  /* 0x000100400400b986 */ /* 0x0007e4000c101d38 */
[----:B------:R-:W-:Y:S05]  /*2c370*/  @P0 BRA `(.L_x_10192) ;  /* 0x0000000800e80947 */ /* 0x000fea0003800000 */
[----:B------:R4:W-:Y:S01]  /*2c380*/  STG.E.128 desc[UR56][R4.64+0x180], R80 ;  /* 0x0001805004007986 */ /* 0x0009e2000c101d38 */
[----:B------:R-:W-:Y:S05]  /*2c390*/  BRA `(.L_x_10192) ;  /* 0x0000000800e07947 */ /* 0x000fea0003800000 */
.L_x_10184:
[----:B------:R-:W-:Y:S01]  /*2c3a0*/  ULDC.64 UR4, c[0x0][0xcd8] ;  /* 0x0003360000047ab9 */ /* 0x000fe20000000a00 */
[----:B-1----:R-:W1:Y:S01]  /*2c3b0*/  LDC.64 R2, c[0x0][0xcd8] ;  /* 0x00033600ff027b82 */ /* 0x002e620000000a00 */
[----:B------:R-:W-:Y:S01]  /*2c3c0*/  ISETP.NE.U32.AND P0, PT, RZ, UR4, PT ;  /* 0x00000004ff007c0c */ /* 0x000fe2000bf05070 */
[----:B------:R-:W-:-:S03]  /*2c3d0*/  IMAD.MOV.U32 R9, RZ, RZ, RZ ;  /* 0x000000ffff097224 */ /* 0x000fc600078e00ff */
[----:B------:R-:W-:Y:S01]  /*2c3e0*/  ISETP.NE.AND.EX P0, PT, RZ, UR5, PT, P0 ;  /* 0x00000005ff007c0c */ /* 0x000fe2000bf05300 */
[----:B------:R-:W-:Y:S02]  /*2c3f0*/  ULDC.64 UR4, c[0x0][0xce0] ;  /* 0x0003380000047ab9 */ /* 0x000fe40000000a00 */
[----:B------:R-:W-:-:S04]  /*2c400*/  ISETP.NE.U32.AND P1, PT, RZ, UR4, PT ;  /* 0x00000004ff007c0c */ /* 0x000fc8000bf25070 */
[----:B------:R-:W-:Y:S01]  /*2c410*/  ISETP.NE.AND.EX P1, PT, RZ, UR5, PT, P1 ;  /* 0x00000005ff007c0c */ /* 0x000fe2000bf25310 */
[----:B-1----:R-:W-:-:S12]  /*2c420*/  IMAD.WIDE R2, R178, 0x4, R2 ;  /* 0x00000004b2027825 */ /* 0x002fd800078e0202 */
[----:B------:R-:W1:Y:S01]  /*2c430*/  @P1 LDC.64 R4, c[0x0][0xce0] ;  /* 0x00033800ff041b82 */ /* 0x000e620000000a00 */
[----:B------:R-:W-:Y:S02]  /*2c440*/  ULDC UR4, c[0x0][0xb88] ;  /* 0x0002e20000047ab9 */ /* 0x000fe40000000800 */
[----:B------:R-:W-:Y:S01]  /*2c450*/  IMAD.U32 R7, RZ, RZ, UR4 ;  /* 0x00000004ff077e24 */ /* 0x000fe2000f8e00ff */
[----:B------:R4:W5:Y:S01]  /*2c460*/  @P0 LDG.E R9, desc[UR56][R2.64] ;  /* 0x0000003802090981 */ /* 0x000962000c1e1900 */
[----:B-1----:R-:W-:-:S05]  /*2c470*/  @P1 IMAD.WIDE R4, R178, 0x4, R4 ;  /* 0x00000004b2041825 */ /* 0x002fca00078e0204 */
[----:B------:R4:W5:Y:S01]  /*2c480*/  @P1 LDG.E R7, desc[UR56][R4.64] ;  /* 0x0000003804071981 */ /* 0x000962000c1e1900 */
[----:B------:R-:W-:Y:S01]  /*2c490*/  ISETP.GT.AND P2, PT, R211, 0x7f, PT ;  /* 0x0000007fd300780c */ /* 0x000fe20003f44270 */
[----:B------:R-:W-:-:S12]  /*2c4a0*/  @P1 BRA `(.L_x_10193) ;  /* 0x0000000000101947 */ /* 0x000fd80003800000 */
[----:B------:R-:W-:Y:S05]  /*2c4b0*/  @!P0 BRA `(.L_x_10193) ;  /* 0x00000000000c8947 */ /* 0x000fea0003800000 */
[----:B------:R-:W2:Y:S04]  /*2c4c0*/  LDG.E R0, desc[UR56][R2.64] ;  /* 0x0000003802007981 */ /* 0x000ea8000c1e1900 */
[----:B-----5:R-:W2:Y:S02]  /*2c4d0*/  LDG.E R7, desc[UR56][R2.64+0x4] ;  /* 0x0000043802077981 */ /* 0x020ea4000c1e1900 */
[----:B--2---:R-:W-:-:S07]  /*2c4e0*/  IMAD.IADD R7, R7, 0x1, -R0 ;  /* 0x0000000107077824 */ /* 0x004fce00078e0a00 */
.L_x_10193:
        /* <DEDUP_REMOVED lines=8> */
[----:B----4-:R-:W1:Y:S02]  /*2c570*/  S2R R2, SR_TID.X ;  /* 0x0000000000027919 */ /* 0x010e640000002100 */
[----:B-1----:R-:W-:-:S04]  /*2c580*/  IMAD R0, R180, 0x80, R2 ;  /* 0x00000080b4007824 */ /* 0x002fc800078e0202 */
[----:B------:R-:W-:-:S05]  /*2c590*/  VIADD R0, R0, 0xffffff80 ;  /* 0xffffff8000007836 */ /* 0x000fca0000000000 */
[----:B------:R-:W-:-:S13]  /*2c5a0*/  ISETP.GE.AND P0, PT, R0, R7, PT ;  /* 0x000000070000720c */ /* 0x000fda0003f06270 */
[----:B------:R-:W-:Y:S05]  /*2c5b0*/  @P0 BRA `(.L_x_10195) ;  /* 0x0000000000440947 */ /* 0x000fea0003800000 */
[----:B------:R-:W-:Y:S01]  /*2c5c0*/  IADD3 R2, P0, R0, R9, RZ ;  /* 0x0000000900027210 */ /* 0x000fe20007f1e0ff */
        /* <DEDUP_REMOVED lines=16> */
.L_x_10195:
[----:B------:R-:W-:Y:S05]  /*2c6d0*/  BSYNC B1 ;  /* 0x0000000000017941 */ /* 0x000fea0003800000 */
.L_x_10194:
[----:B------:R-:W-:Y:S01]  /*2c6e0*/  ULDC.64 UR4, c[0x0][0xba0] ;  /* 0x0002e80000047ab9 */ /* 0x000fe20000000a00 */
[----:B----4-:R-:W-:Y:S01]  /*2c6f0*/  IMAD.MOV.U32 R2, RZ, RZ, R159 ;  /* 0x000000ffff027224 */ /* 0x010fe200078e009f */
[----:B------:R-:W-:Y:S01]  /*2c700*/  BSSY B1, `(.L_x_10196) ;  /* 0x000002f000017945 */ /* 0x000fe20003800000 */
[----:B-1----:R-:W-:Y:S02]  /*2c710*/  IMAD.MOV.U32 R3, RZ, RZ, R12 ;  /* 0x000000ffff037224 */ /* 0x002fe400078e000c */
[----:B------:R-:W-:Y:S02]  /*2c720*/  IMAD R0, R6, UR4, RZ ;  /* 0x0000000406007c24 */ /* 0x000fe4000f8e02ff */
[----:B------:R-:W-:-:S04]  /*2c730*/  IMAD.WIDE.U32 R2, R9, UR4, R2 ;  /* 0x0000000409027c25 */ /* 0x000fc8000f8e0002 */
[----:B------:R-:W-:Y:S01]  /*2c740*/  IMAD R9, R9, UR5, R0 ;  /* 0x0000000509097c24 */ /* 0x000fe2000f8e0200 */
[----:B------:R-:W-:Y:S01]  /*2c750*/  ULDC.64 UR4, c[0x0][0xbe0] ;  /* 0x0002f80000047ab9 */ /* 0x000fe20000000a00 */
[----:B------:R-:W-:Y:S01]  /*2c760*/  IMAD R11, R180, -0x80, R7 ;  /* 0xffffff80b40b7824 */ /* 0x000fe200078e0207 */
[----:B------:R-:W-:Y:S01]  /*2c770*/  SHF.R.S32.HI R7, RZ, 0x1f, R164 ;  /* 0x0000001fff077819 */ /* 0x000fe200000114a4 */
[----:B------:R-:W-:Y:S02]  /*2c780*/  IMAD R0, R8, UR4, RZ ;  /* 0x0000000408007c24 */ /* 0x000fe4000f8e02ff */
[----:B------:R-:W-:Y:S01]  /*2c790*/  IMAD.IADD R3, R3, 0x1, R9 ;  /* 0x0000000103037824 */ /* 0x000fe200078e0209 */
[C---:B------:R-:W-:Y:S01]  /*2c7a0*/  ISETP.GE.AND P1, PT, R164.reuse, R11, PT ;  /* 0x0000000ba400720c */ /* 0x040fe20003f26270 */
[----:B------:R-:W-:Y:S02]  /*2c7b0*/  IMAD R5, R177, UR5, R0 ;  /* 0x00000005b1057c24 */ /* 0x000fe4000f8e0200 */
[----:B------:R-:W-:-:S02]  /*2c7c0*/  VIADD R0, R164, 0x20 ;  /* 0x00000020a4007836 */ /* 0x000fc40000000000 */
[----:B------:R-:W-:Y:S01]  /*2c7d0*/  IMAD.WIDE.U32 R2, R177, UR4, R2 ;  /* 0x00000004b1027c25 */ /* 0x000fe2000f8e0002 */
[----:B------:R-:W-:Y:S02]  /*2c7e0*/  ULDC.64 UR4, c[0x0][0xbe8] ;  /* 0x0002fa0000047ab9 */ /* 0x000fe40000000a00 */
[----:B------:R-:W-:Y:S01]  /*2c7f0*/  ISETP.GE.AND P0, PT, R0, R11, PT ;  /* 0x0000000b0000720c */ /* 0x000fe20003f06270 */
        /* <DEDUP_REMOVED lines=31> */
.L_x_10197:
[----:B------:R-:W-:Y:S05]  /*2c9f0*/  BSYNC B1 ;  /* 0x0000000000017941 */ /* 0x000fea0003800000 */
.L_x_10196:
[----:B------:R-:W-:Y:S01]  /*2ca00*/  BSSY B1, `(.L_x_10198) ;  /* 0x000001c000017945 */ /* 0x000fe20003800000 */
[----:B------:R-:W-:Y:S01]  /*2ca10*/  ISETP.GE.AND P1, PT, R0, R11, PT ;  /* 0x0000000b0000720c */ /* 0x000fe20003f26270 */
[----:B-1----:R-:W-:Y:S02]  /*2ca20*/  VIADD R8, R164, 0x60 ;  /* 0x00000060a4087836 */ /* 0x002fe40000000000 */
        /* <DEDUP_REMOVED lines=25> */
.L_x_10199:
[----:B------:R-:W-:Y:S05]  /*2cbc0*/  BSYNC B1 ;  /* 0x0000000000017941 */ /* 0x000fea0003800000 */
.L_x_10198:
        /* <DEDUP_REMOVED lines=27> */
.L_x_10201:
[----:B------:R-:W-:Y:S05]  /*2cd80*/  BSYNC B1 ;  /* 0x0000000000017941 */ /* 0x000fea0003800000 */
.L_x_10200:
[----:B------:R-:W-:Y:S05]  /*2cd90*/  @P0 BRA `(.L_x_10192) ;  /* 0x0000000000600947 */ /* 0x000fea0003800000 */
[----:B------:R-:W-:Y:S01]  /*2cda0*/  IADD3 R5, P0, R6, 0x60, RZ ;  /* 0x0000006006057810 */ /* 0x000fe20007f1e0ff */
[C---:B------:R-:W-:Y:S01]  /*2cdb0*/  VIADD R0, R159.reuse, 0x40 ;  /* 0x000000409f007836 */ /* 0x040fe20000000000 */
[----:B------:R-:W-:Y:S01]  /*2cdc0*/  ULDC UR4, c[0x0][0xb8c] ;  /* 0x0002e30000047ab9 */ /* 0x000fe20000000800 */
[----:B------:R-:W-:Y:S01]  /*2cdd0*/  ULDC.64 UR6, c[0x0][0xbd8] ;  /* 0x0002f60000067ab9 */ /* 0x000fe20000000a00 */
[----:B------:R-:W-:Y:S01]  /*2cde0*/  IMAD.MOV.U32 R2, RZ, RZ, R4 ;  /* 0x000000ffff027224 */ /* 0x000fe200078e0004 */
[C---:B------:R-:W-:Y:S01]  /*2cdf0*/  IADD3 R4, R159.reuse, 0x80, RZ ;  /* 0x000000809f047810 */ /* 0x040fe20007ffe0ff */
[----:B------:R-:W-:Y:S01]  /*2ce00*/  IMAD.X R6, RZ, RZ, R7, P0 ;  /* 0x000000ffff067224 */ /* 0x000fe200000e0607 */
[----:B------:R-:W-:Y:S01]  /*2ce10*/  ISETP.GE.AND P2, PT, R0, UR4, PT ;  /* 0x0000000400007c0c */ /* 0x000fe2000bf46270 */
[----:B------:R-:W-:Y:S01]  /*2ce20*/  IMAD.MOV.U32 R3, RZ, RZ, R13 ;  /* 0x000000ffff037224 */ /* 0x000fe200078e000d */
[----:B------:R-:W-:Y:S01]  /*2ce30*/  ISETP.GE.AND P3, PT, R4, UR4, PT ;  /* 0x0000000404007c0c */ /* 0x000fe2000bf66270 */
[----:B------:R-:W-:Y:S01]  /*2ce40*/  IMAD R6, R6, UR6, RZ ;  /* 0x0000000606067c24 */ /* 0x000fe2000f8e02ff */
[C---:B------:R-:W-:Y:S01]  /*2ce50*/  ISETP.GE.AND P1, PT, R159.reuse, UR4, PT ;  /* 0x000000049f007c0c */ /* 0x040fe2000bf26270 */
[----:B------:R-:W-:-:S02]  /*2ce60*/  VIADD R0, R159, 0xc0 ;  /* 0x000000c09f007836 */ /* 0x000fc40000000000 */
        /* <DEDUP_REMOVED lines=11> */
.L_x_10192:
[----:B------:R-:W-:Y:S05]  /*2cf20*/  BSYNC B0 ;  /* 0x0000000000007941 */ /* 0x000fea0003800000 */
.L_x_10183:
[----:B------:R-:W-:Y:S02]  /*2cf30*/  ULDC UR4, c[0x0][0xd14] ;  /* 0x0003450000047ab9 */ /* 0x000fe40000000800 */
[----:B---3--:R-:W-:-:S13]  /*2cf40*/  ISETP.GE.AND P0, PT, R119, UR4, PT ;  /* 0x0000000477007c0c */ /* 0x008fda000bf06270 */
[----:B------:R-:W-:Y:S05]  /*2cf50*/  @!P0 BRA `(.L_x_10202) ;  /* 0xfffffd4000688947 */ /* 0x000fea000383ffff */
[----:B------:R-:W-:Y:S05]  /*2cf60*/  BRA `(.L_x_9980) ;  /* 0x0000006000ac7947 */ /* 0x000fea0003800000 */
.L_x_9978:
[----:B------:R-:W-:-:S08]  /*2cf70*/  NOP ;  /* 0x0000000000007918 */ /* 0x000fd00000000000 */
[----:B------:R-:W0:-:S00]  /*2cf80*/  USETMAXREG.DEALLOC.CTAPOOL 0x18 ;  /* 0x00000018000079c8 */ /* 0x000e0000080e0500 */
[----:B0-----:R-:W-:-:S06]  /*2cf90*/  LOP3.LUT R0, R0, 0x3, RZ, 0xc0, !PT ;  /* 0x0000000300007812 */ /* 0x001fcc00078ec0ff */
[----:B------:R-:W0:Y:S02]  /*2cfa0*/  SHFL.IDX PT, R0, R0, RZ, 0x1f ;  /* 0x00001fff00007589 */ /* 0x000e2400000e0000 */
[----:B0-----:R-:W-:-:S13]  /*2cfb0*/  ISETP.NE.AND P0, PT, R0, RZ, PT ;  /* 0x000000ff0000720c */ /* 0x001fda0003f05270 */
[----:B------:R-:W-:Y:S05]  /*2cfc0*/  @P0 BRA `(.L_x_9980) ;  /* 0x0000006000940947 */ /* 0x000fea0003800000 */
        /* <DEDUP_REMOVED lines=56> */
.L_x_10207:
        /* <DEDUP_REMOVED lines=16> */
.L_x_10206:
[----:B------:R-:W-:Y:S05]  /*2d450*/  BSYNC B0 ;  /* 0x0000000000007941 */ /* 0x000fea0003800000 */
.L_x_10205:
        /* <DEDUP_REMOVED lines=25> */
.L_x_10203:
        /* <DEDUP_REMOVED lines=20> */
.L_x_10208:
        /* <DEDUP_REMOVED lines=56> */
.L_x_10204:
[----:B------:R-:W-:Y:S02]  /*2dab0*/  IMAD.MOV.U32 R17, RZ, RZ, RZ ;  /* 0x000000ffff117224 */ /* 0x000fe400078e00ff */
[----:B------:R-:W-:Y:S02]  /*2dac0*/  IMAD.U32 R16, RZ, RZ, UR6 ;  /* 0x00000006ff107e24 */ /* 0x000fe4000f8e00ff */
[----:B------:R-:W-:-:S07]  /*2dad0*/  IMAD.MOV.U32 R18, RZ, RZ, RZ ;  /* 0x000000ffff127224 */ /* 0x000fce00078e00ff */
.L_x_10209:
        /* <DEDUP_REMOVED lines=16> */
[----:B------:R-:W-:Y:S01]  /*2dbe0*/  ULDC.64 UR54, c[0x0][0x198] ;  /* 0x0000660000367ab9 */ /* 0x000fe20000000a00 */
[----:B------:R-:W-:Y:S01]  /*2dbf0*/  ULDC UR51, c[0x0][0xc] ;  /* 0x0000030000337ab9 */ /* 0x000fe20000000800 */
[----:B------:R-:W-:Y:S01]  /*2dc00*/  UMOV UR52, URZ ;  /* 0x0000003f00347c82 */ /* 0x000fe20008000000 */
[----:B------:R1:W-:Y:S04]  /*2dc10*/  STL [R1+0x46c], R0 ;  /* 0x00046c0001007387 */ /* 0x0003e80000100800 */
[----:B------:R1:W-:Y:S04]  /*2dc20*/  STL [R1+0x460], RZ ;  /* 0x000460ff01007387 */ /* 0x0003e80000100800 */
[----:B------:R1:W-:Y:S02]  /*2dc30*/  STL [R1+0x468], R0 ;  /* 0x0004680001007387 */ /* 0x0003e40000100800 */
.L_x_10310:
        /* <DEDUP_REMOVED lines=45> */
.L_x_10211:
        /* <DEDUP_REMOVED lines=18> */
.L_x_10212:
[----:B------:R-:W-:Y:S05]  /*2e030*/  @!P3 BRA `(.L_x_10213) ;  /* 0x00000000000cb947 */ /* 0x000fea0003800000 */
[----:B------:R-:W2:Y:S04]  /*2e040*/  LDG.E R7, desc[UR56][R4.64] ;  /* 0x0000003804077981 */ /* 0x000ea8000c1e1900 */
[----:B-1----:R-:W2:Y:S02]  /*2e050*/  LDG.E R8, desc[UR56][R4.64+0x4] ;  /* 0x0000043804087981 */ /* 0x002ea4000c1e1900 */
[----:B--2---:R-:W-:-:S07]  /*2e060*/  IMAD.IADD R7, R8, 0x1, -R7 ;  /* 0x0000000108077824 */ /* 0x004fce00078e0a07 */
.L_x_10213:
[----:B--2---:R-:W2:Y:S04]  /*2e070*/  @P1 LDG.E R4, desc[UR56][R2.64] ;  /* 0x0000003802041981 */ /* 0x004ea8000c1e1900 */
[----:B------:R1:W2:Y:S02]  /*2e080*/  @P1 LDG.E R5, desc[UR56][R2.64+0x4] ;  /* 0x0000043802051981 */ /* 0x0002a4000c1e1900 */
[----:B-1----:R-:W1:Y:S02]  /*2e090*/  LDC.64 R2, c[0x0][0xad8] ;  /* 0x0002b600ff027b82 */ /* 0x002e640000000a00 */
[----:B-1----:R-:W-:Y:S01]  /*2e0a0*/  ISETP.GE.AND P2, PT, R3, 0x1, PT ;  /* 0x000000010300780c */ /* 0x002fe20003f46270 */
[----:B--2---:R-:W-:Y:S02]  /*2e0b0*/  @P1 IMAD.IADD R9, R5, 0x1, -R4 ;  /* 0x0000000105091824 */ /* 0x004fe400078e0a04 */
[----:B-----5:R-:W-:-:S04]  /*2e0c0*/  IMAD.IADD R5, R7, 0x1, -R6 ;  /* 0x0000000107057824 */ /* 0x020fc800078e0a06 */
[----:B------:R-:W-:-:S04]  /*2e0d0*/  IMAD.IADD R8, R5, 0x1, R9 ;  /* 0x0000000105087824 */ /* 0x000fc800078e0209 */
[----:B------:R-:W-:-:S04]  /*2e0e0*/  VIADD R4, R8, 0x5f ;  /* 0x0000005f08047836 */ /* 0x000fc80000000000 */
[----:B------:R-:W-:-:S05]  /*2e0f0*/  IMAD.HI R4, R4, 0x2aaaaaab, RZ ;  /* 0x2aaaaaab04047827 */ /* 0x000fca00078e02ff */
[----:B------:R-:W-:-:S04]  /*2e100*/  SHF.R.U32.HI R7, RZ, 0x1f, R4 ;  /* 0x0000001fff077819 */ /* 0x000fc80000011604 */
[----:B------:R-:W-:Y:S02]  /*2e110*/  LEA.HI.SX32 R20, R4, R7, 0x1c ;  /* 0x0000000704147211 */ /* 0x000fe400078fe2ff */
[----:B------:R-:W-:-:S04]  /*2e120*/  LEA R4, R17, 0x80, 0x7 ;  /* 0x0000008011047811 */ /* 0x000fc800078e38ff */
[----:B------:R-:W-:-:S05]  /*2e130*/  IADD3 R4, R8, R4, -R0 ;  /* 0x0000000408047210 */ /* 0x000fca0007ffe800 */
[----:B------:R-:W-:Y:S01]  /*2e140*/  IMAD.IADD R2, R4, 0x1, R2 ;  /* 0x0000000104027824 */ /* 0x000fe200078e0202 */
[----:B------:R-:W-:Y:S06]  /*2e150*/  @!P2 BRA `(.L_x_10214) ;  /* 0x000000000048a947 */ /* 0x000fec0003800000 */
[C---:B------:R-:W-:Y:S01]  /*2e160*/  ISETP.GT.AND P0, PT, R4.reuse, RZ, PT ;  /* 0x000000ff0400720c */ /* 0x040fe20003f04270 */
[----:B------:R-:W-:Y:S01]  /*2e170*/  BSSY B0, `(.L_x_10215) ;  /* 0x000000e000007945 */ /* 0x000fe20003800000 */
[----:B0-----:R-:W-:-:S11]  /*2e180*/  VIADD R11, R4, 0xffffffff ;  /* 0xffffffff040b7836 */ /* 0x001fd60000000000 */
        /* <DEDUP_REMOVED lines=8> */
.L_x_10216:
[----:B------:R-:W-:-:S13]  /*2e210*/  ISETP.NE.AND P0, PT, R3, 0x1, PT ;  /* 0x000000010300780c */ /* 0x000fda0003f05270 */
[----:B------:R-:W0:Y:S02]  /*2e220*/  @P0 LDC.64 R6, c[0x0][0xae0] ;  /* 0x0002b800ff060b82 */ /* 0x000e240000000a00 */
[----:B0-----:R-:W-:-:S05]  /*2e230*/  @P0 IMAD.HI.U32 R6, R11, R6, RZ ;  /* 0x000000060b060227 */ /* 0x001fca00078e00ff */
[----:B------:R-:W-:-:S07]  /*2e240*/  @P0 SHF.R.U32.HI R11, RZ, R7, R6 ;  /* 0x00000007ff0b0219 */ /* 0x000fce0000011606 */
.L_x_10217:
[----:B------:R-:W-:Y:S05]  /*2e250*/  BSYNC B0 ;  /* 0x0000000000007941 */ /* 0x000fea0003800000 */
.L_x_10215:
[----:B------:R-:W-:-:S05]  /*2e260*/  IMAD R11, R11, R3, R3 ;  /* 0x000000030b0b7224 */ /* 0x000fca00078e0203 */
[----:B------:R-:W-:-:S07]  /*2e270*/  VIMNMX R2, R2, R11, PT ;  /* 0x0000000b02027248 */ /* 0x000fce0003fe0100 */
.L_x_10214:
        /* <DEDUP_REMOVED lines=9> */
[----:B0-----:R-:W-:-:S11]  /*2e310*/  LOP3.LUT R11, RZ, R0, RZ, 0x33, !PT ;  /* 0x00000000ff0b7212 */ /* 0x001fd600078e33ff */
[----:B------:R-:W0:Y:S02]  /*2e320*/  @P0 LDC.64 R6, c[0x0][0xae0] ;  /* 0x0002b800ff060b82 */ /* 0x000e240000000a00 */
[----:B0-----:R-:W-:-:S05]  /*2e330*/  @P0 IMAD.HI.U32 R6, R11, R6, RZ ;  /* 0x000000060b060227 */ /* 0x001fca00078e00ff */
[----:B------:R-:W-:-:S04]  /*2e340*/  @P0 SHF.R.U32.HI R11, RZ, R7, R6 ;  /* 0x00000007ff0b0219 */ /* 0x000fc80000011606 */
[----:B------:R-:W-:Y:S01]  /*2e350*/  LOP3.LUT R11, RZ, R11, RZ, 0x33, !PT ;  /* 0x0000000bff0b7212 */ /* 0x000fe200078e33ff */
[----:B------:R-:W-:Y:S06]  /*2e360*/  BRA `(.L_x_10221) ;  /* 0x0000000000147947 */ /* 0x000fec0003800000 */
.L_x_10220:
[----:B------:R-:W-:Y:S01]  /*2e370*/  ISETP.NE.AND P0, PT, R3, 0x1, PT ;  /* 0x000000010300780c */ /* 0x000fe20003f05270 */
[----:B0-----:R-:W-:-:S12]  /*2e380*/  IMAD.MOV.U32 R11, RZ, RZ, R0 ;  /* 0x000000ffff0b7224 */ /* 0x001fd800078e0000 */
[----:B------:R-:W0:Y:S02]  /*2e390*/  @P0 LDC.64 R6, c[0x0][0xae0] ;  /* 0x0002b800ff060b82 */ /* 0x000e240000000a00 */
[----:B0-----:R-:W-:-:S05]  /*2e3a0*/  @P0 IMAD.HI.U32 R6, R0, R6, RZ ;  /* 0x0000000600060227 */ /* 0x001fca00078e00ff */
[----:B------:R-:W-:-:S07]  /*2e3b0*/  @P0 SHF.R.U32.HI R11, RZ, R7, R6 ;  /* 0x00000007ff0b0219 */ /* 0x000fce0000011606 */
.L_x_10221:
[----:B------:R-:W-:Y:S05]  /*2e3c0*/  BSYNC B0 ;  /* 0x0000000000007941 */ /* 0x000fea0003800000 */
.L_x_10219:
[----:B------:R-:W-:-:S05]  /*2e3d0*/  IMAD R3, R11, R3, RZ ;  /* 0x000000030b037224 */ /* 0x000fca00078e02ff */
[----:B------:R-:W-:-:S07]  /*2e3e0*/  VIMNMX R8, R8, R3, !PT ;  /* 0x0000000308087248 */ /* 0x000fce0007fe0100 */
.L_x_10218:
        /* <DEDUP_REMOVED lines=35> */
.L_x_10379:
[----:B------:R-:W-:-:S03]  /*2e620*/  UMOV UR4, 0xffffffff ;  /* 0xffffffff00047882 */ /* 0x000fc60000000000 */
[----:B------:R-:W-:Y:S05]  /*2e630*/  BRA.DIV UR4, `(.L_x_10225) ;  /* 0x0000005a04cc7947 */ /* 0x000fea000b800000 */
[----:B------:R-:W-:-:S13]  /*2e640*/  ELECT P6, URZ, PT ;  /* 0x00000000003f782f */ /* 0x000fda00038c0000 */
.L_x_10382:
        /* <DEDUP_REMOVED lines=11> */
.L_x_10383:
[----:B------:R-:W-:Y:S04]  /*2e700*/  BSSY B1, `(.L_x_10227) ;  /* 0x000004d000017945 */ /* 0x000fe80003800000 */
[----:B------:R-:W-:Y:S05]  /*2e710*/  @!P6 BRA `(.L_x_10228) ;  /* 0x00000004002ce947 */ /* 0x000fea0003800000 */
[----:B0-----:R-:W1:Y:S04]  /*2e720*/  LDL R11, [R1+0x464] ;  /* 0x00046400010b7983 */ /* 0x001e680000100800 */
[----:B------:R-:W2:Y:S01]  /*2e730*/  LDL R9, [R1+0x46c] ;  /* 0x00046c0001097983 */ /* 0x000ea20000100800 */
[----:B-1----:R-:W-:Y:S01]  /*2e740*/  IMAD R8, R11, 0x8, R7 ;  /* 0x000000080b087824 */ /* 0x002fe200078e0207 */
[----:B--2---:R-:W-:-:S04]  /*2e750*/  SHF.L.U32 R9, R9, 0x1f, RZ ;  /* 0x0000001f09097819 */ /* 0x004fc800000006ff */
[----:B------:R-:W0:Y:S02]  /*2e760*/  SYNCS.PHASECHK.TRANS64.TRYWAIT P0, [R8+URZ+0x324a0], R9 ;  /* 0x0324a009080075a7 */ /* 0x000e24000800017f */
[----:B0-----:R-:W-:Y:S05]  /*2e770*/  @!P0 BRA `(.L_x_10229) ;  /* 0x0000005800b08947 */ /* 0x001fea0003800000 */
.L_x_10384:
        /* <DEDUP_REMOVED lines=11> */
.L_x_10230:
        /* <DEDUP_REMOVED lines=19> */
.L_x_10385:
        /* <DEDUP_REMOVED lines=8> */
.L_x_10232:
        /* <DEDUP_REMOVED lines=31> */
.L_x_10228:
[----:B------:R-:W-:Y:S05]  /*2ebd0*/  BSYNC B1 ;  /* 0x0000000000017941 */ /* 0x000fea0003800000 */
.L_x_10227:
[----:B-1----:R-:W2:Y:S04]  /*2ebe0*/  LDL.LU R8, [R1+0x464] ;  /* 0x0004640001087983 */ /* 0x002ea80000300800 */
[----:B0-----:R-:W3:Y:S01]  /*2ebf0*/  LDL.LU R11, [R1+0x46c] ;  /* 0x00046c00010b7983 */ /* 0x001ee20000300800 */
        /* <DEDUP_REMOVED lines=14> */
.L_x_10239:
        /* <DEDUP_REMOVED lines=9> */
.L_x_10386:
        /* <DEDUP_REMOVED lines=11> */
.L_x_10236:
        /* <DEDUP_REMOVED lines=17> */
.L_x_10387:
        /* <DEDUP_REMOVED lines=8> */
.L_x_10238:
        /* <DEDUP_REMOVED lines=31> */
.L_x_10234:
[----:B------:R-:W-:Y:S05]  /*2f1a0*/  BSYNC B1 ;  /* 0x0000000000017941 */ /* 0x000fea0003800000 */
.L_x_10233:
        /* <DEDUP_REMOVED lines=9> */
[----:B------:R-:W-:Y:S01]  /*2f240*/  ISETP.GT.AND P0, PT, R3, R2, PT ;  /* 0x000000020300720c */ /* 0x000fe20003f04270 */
[----:B------:R1:W-:Y:S04]  /*2f250*/  STL [R1+0x464], R9 ;  /* 0x0004640901007387 */ /* 0x0003e80000100800 */
[----:B------:R1:W-:Y:S08]  /*2f260*/  STL [R1+0x46c], R11 ;  /* 0x00046c0b01007387 */ /* 0x0003f00000100800 */
[----:B------:R-:W-:Y:S05]  /*2f270*/  @P0 BRA `(.L_x_10239) ;  /* 0xfffffff800980947 */ /* 0x000fea000383ffff */
.L_x_10223:
[----:B------:R-:W-:Y:S05]  /*2f280*/  BSYNC B0 ;  /* 0x0000000000007941 */ /* 0x000fea0003800000 */
.L_x_10222:
        /* <DEDUP_REMOVED lines=17> */
.L_x_10242:
[----:B------:R-:W-:-:S13]  /*2f3a0*/  ISETP.NE.AND P1, PT, R3, 0x1, PT ;  /* 0x000000010300780c */ /* 0x000fda0003f25270 */
[----:B------:R-:W2:Y:S02]  /*2f3b0*/  @P1 LDC.64 R4, c[0x0][0xae0] ;  /* 0x0002b800ff041b82 */ /* 0x000ea40000000a00 */
[----:B--2---:R-:W-:-:S05]  /*2f3c0*/  @P1 IMAD.HI.U32 R4, R6, R4, RZ ;  /* 0x0000000406041227 */ /* 0x004fca00078e00ff */
[----:B------:R-:W-:-:S07]  /*2f3d0*/  @P1 SHF.R.U32.HI R6, RZ, R5, R4 ;  /* 0x00000005ff061219 */ /* 0x000fce0000011604 */
.L_x_10243:
[----:B------:R-:W-:Y:S05]  /*2f3e0*/  BSYNC B0 ;  /* 0x0000000000007941 */ /* 0x000fea0003800000 */
.L_x_10241:
[----:B------:R-:W-:-:S05]  /*2f3f0*/  IMAD R5, R6, R3, R3 ;  /* 0x0000000306057224 */ /* 0x000fca00078e0203 */
[----:B------:R-:W-:-:S07]  /*2f400*/  VIMNMX R2, R2, R5, PT ;  /* 0x0000000502027248 */ /* 0x000fce0003fe0100 */
.L_x_10240:
        /* <DEDUP_REMOVED lines=19> */
.L_x_10246:
[----:B------:R-:W-:-:S13]  /*2f540*/  ISETP.NE.AND P0, PT, R3, 0x1, PT ;  /* 0x000000010300780c */ /* 0x000fda0003f05270 */
[----:B------:R-:W3:Y:S02]  /*2f550*/  @P0 LDC.64 R4, c[0x0][0xae0] ;  /* 0x0002b800ff040b82 */ /* 0x000ee40000000a00 */
[----:B---3--:R-:W-:-:S05]  /*2f560*/  @P0 IMAD.HI.U32 R4, R0, R4, RZ ;  /* 0x0000000400040227 */ /* 0x008fca00078e00ff */
[----:B------:R-:W-:-:S07]  /*2f570*/  @P0 SHF.R.U32.HI R0, RZ, R5, R4 ;  /* 0x00000005ff000219 */ /* 0x000fce0000011604 */
.L_x_10247:
[----:B------:R-:W-:Y:S05]  /*2f580*/  BSYNC B0 ;  /* 0x0000000000007941 */ /* 0x000fea0003800000 */
.L_x_10245:
[----:B------:R-:W-:-:S05]  /*2f590*/  IMAD R3, R0, R3, RZ ;  /* 0x0000000300037224 */ /* 0x000fca00078e02ff */
[----:B------:R-:W-:-:S07]  /*2f5a0*/  VIMNMX R2, R2, R3, !PT ;  /* 0x0000000302027248 */ /* 0x000fce0007fe0100 */
.L_x_10244:
        /* <DEDUP_REMOVED lines=25> */
.L_x_10249:
        /* <DEDUP_REMOVED lines=17> */
[----:B01----:R-:W-:Y:S02]  /*2f850*/  IMAD.U32 R11, RZ, RZ, UR5 ;  /* 0x00000005ff0b7e24 */ /* 0x003fe4000f8e00ff */
[----:B------:R-:W-:Y:S02]  /*2f860*/  IMAD.MOV.U32 R8, RZ, RZ, 0x70 ;  /* 0x00000070ff087424 */ /* 0x000fe400078e00ff */
[----:B------:R-:W-:Y:S02]  /*2f870*/  IMAD.MOV.U32 R12, RZ, RZ, 0x1 ;  /* 0x00000001ff0c7424 */ /* 0x000fe400078e00ff */
[----:B------:R-:W-:-:S07]  /*2f880*/  IMAD.MOV.U32 R13, RZ, RZ, RZ ;  /* 0x000000ffff0d7224 */ /* 0x000fce00078e00ff */
[----:B------:R-:W-:-:S07]  /*2f890*/  LEPC R20, `(.L_x_10251) ;  /* 0x000000001014794e */ /* 0x000fce0000000000 */
[----:B---3--:R-:W-:Y:S05]  /*2f8a0*/  CALL.ABS.NOINC R2 ;  /* 0x0000000002007343 */ /* 0x008fea0003c00000 */
.L_x_10251:
        /* <DEDUP_REMOVED lines=14> */
[----:B01----:R-:W-:Y:S02]  /*2f990*/  IMAD.U32 R11, RZ, RZ, UR5 ;  /* 0x00000005ff0b7e24 */ /* 0x003fe4000f8e00ff */
[----:B------:R-:W-:Y:S02]  /*2f9a0*/  IMAD.MOV.U32 R8, RZ, RZ, 0x70 ;  /* 0x00000070ff087424 */ /* 0x000fe400078e00ff */
[----:B------:R-:W-:Y:S02]  /*2f9b0*/  IMAD.MOV.U32 R12, RZ, RZ, 0x1 ;  /* 0x00000001ff0c7424 */ /* 0x000fe400078e00ff */
[----:B---3--:R-:W-:-:S07]  /*2f9c0*/  IMAD.MOV.U32 R13, RZ, RZ, RZ ;  /* 0x000000ffff0d7224 */ /* 0x008fce00078e00ff */
[----:B------:R-:W-:-:S07]  /*2f9d0*/  LEPC R20, `(.L_x_10253) ;  /* 0x000000001014794e */ /* 0x000fce0000000000 */
[----:B----4-:R-:W-:Y:S05]  /*2f9e0*/  CALL.ABS.NOINC R2 ;  /* 0x0000000002007343 */ /* 0x010fea0003c00000 */
.L_x_10253:
        /* <DEDUP_REMOVED lines=16> */
.L_x_10252:
[----:B--2---:R-:W2:Y:S01]  /*2faf0*/  LDL.LU R6, [R1+0x480] ;  /* 0x0004800001067983 */ /* 0x004ea20000300800 */
[----:B------:R-:W3:Y:S01]  /*2fb00*/  LDC R0, c[0x0][0x428] ;  /* 0x00010a00ff007b82 */ /* 0x000ee20000000800 */
[----:B------:R-:W-:Y:S01]  /*2fb10*/  ULDC.64 UR4, c[0x0][0xaf0] ;  /* 0x0002bc0000047ab9 */ /* 0x000fe20000000a00 */
[----:B------:R-:W-:Y:S01]  /*2fb20*/  IMAD.MOV.U32 R4, RZ, RZ, R19 ;  /* 0x000000ffff047224 */ /* 0x000fe200078e0013 */
[----:B------:R-:W4:Y:S01]  /*2fb30*/  S2R R5, SR_TID.X ;  /* 0x0000000000057919 */ /* 0x000f220000002100 */
        /* <DEDUP_REMOVED lines=20> */
[----:B------:R-:W-:Y:S01]  /*2fc80*/  VOTEU.ALL UP0, P6 ;  /* 0x00000000003f7886 */ /* 0x000fe20003000000 */
[----:B---3--:R-:W-:Y:S01]  /*2fc90*/  SEL R2, R19, RZ, !P0 ;  /* 0x000000ff13027207 */ /* 0x008fe20004000000 */
[----:B--2---:R-:W-:-:S07]  /*2fca0*/  IMAD R17, R17, 0x80, R6 ;  /* 0x0000008011117824 */ /* 0x004fce00078e0206 */
.L_x_10254:
        /* <DEDUP_REMOVED lines=11> */
[----:B------:R-:W3:Y:S01]  /*2fd60*/  LDC.64 R20, c[0x0][0x3f8] ;  /* 0x0000fe00ff147b82 */ /* 0x000ee20000000a00 */
[----:B------:R-:W-:Y:S02]  /*2fd70*/  ULDC.64 UR4, c[0x0][0xb00] ;  /* 0x0002c00000047ab9 */ /* 0x000fe40000000a00 */
[----:B---3--:R-:W-:Y:S01]  /*2fd80*/  LOP3.LUT P0, RZ, R20, UR4, RZ, 0xfc, !PT ;  /* 0x0000000414ff7c12 */ /* 0x008fe2000f80fcff */
[----:B------:R-:W-:-:S03]  /*2fd90*/  UMOV UR4, 0xffffffff ;  /* 0xffffffff00047882 */ /* 0x000fc60000000000 */
[----:B------:R-:W-:-:S04]  /*2fda0*/  LOP3.LUT P0, RZ, R21, UR5, RZ, 0xfc, P0 ;  /* 0x0000000515ff7c12 */ /* 0x000fc8000800fcff */
[----:B-----5:R-:W-:Y:S01]  /*2fdb0*/  SEL R6, R4, RZ, !P0 ;  /* 0x000000ff04067207 */ /* 0x020fe20004000000 */
[----:B--2---:R-:W-:Y:S01]  /*2fdc0*/  VIADD R3, R3, 0xffffffff ;  /* 0xffffffff03037836 */ /* 0x004fe20000000000 */
[----:B------:R-:W-:Y:S07]  /*2fdd0*/  BRA.DIV UR4, `(.L_x_10255) ;  /* 0x0000004604687947 */ /* 0x000fee000b800000 */
.L_x_10390:
[----:B------:R-:W-:Y:S01]  /*2fde0*/  UMOV UR4, 0xffffffff ;  /* 0xffffffff00047882 */ /* 0x000fe20000000000 */
[----:B------:R-:W-:Y:S02]  /*2fdf0*/  SHF.R.S32.HI R8, RZ, 0x1f, R4 ;  /* 0x0000001fff087819 */ /* 0x000fe40000011404 */
[----:B------:R-:W-:Y:S05]  /*2fe00*/  BRA.DIV UR4, `(.L_x_10256) ;  /* 0x0000004604907947 */ /* 0x000fea000b800000 */
[----:B------:R-:W-:-:S13]  /*2fe10*/  ELECT P6, URZ, PT ;  /* 0x00000000003f782f */ /* 0x000fda00038c0000 */
.L_x_10393:
[----:B------:R-:W-:Y:S05]  /*2fe20*/  @!P6 BRA `(.L_x_10257) ;  /* 0x0000000000fce947 */ /* 0x000fea0003800000 */
[----:B------:R-:W-:-:S04]  /*2fe30*/  ISETP.NE.U32.AND P0, PT, R20, RZ, PT ;  /* 0x000000ff1400720c */ /* 0x000fc80003f05070 */
[----:B------:R-:W-:-:S13]  /*2fe40*/  ISETP.NE.AND.EX P0, PT, R21, RZ, PT, P0 ;  /* 0x000000ff1500720c */ /* 0x000fda0003f05300 */
[----:B------:R-:W-:Y:S05]  /*2fe50*/  @!P0 BRA `(.L_x_10258) ;  /* 0x0000000000488947 */ /* 0x000fea0003800000 */
[----:B-1----:R-:W1:Y:S01]  /*2fe60*/  LDC R9, c[0x0][0x41c] ;  /* 0x00010700ff097b82 */ /* 0x002e620000000800 */
[----:B------:R-:W-:Y:S01]  /*2fe70*/  IMAD.MOV.U32 R5, RZ, RZ, R3 ;  /* 0x000000ffff057224 */ /* 0x000fe200078e0003 */
        /* <DEDUP_REMOVED lines=14> */
[----:B0-----:R-:W-:-:S05]  /*2ff60*/  LEA.HI.X R11, R6, R21, R5, 0x2, P0 ;  /* 0x00000015060b7211 */ /* 0x001fca00000f1405 */
[----:B------:R2:W5:Y:S04]  /*2ff70*/  LDG.E R6, desc[UR56][R10.64] ;  /* 0x000000380a067981 */ /* 0x000568000c1e1900 */
.L_x_10258:
[----:B------:R-:W3:Y:S01]  /*2ff80*/  LDL R5, [R1+0x460] ;  /* 0x0004600001057983 */ /* 0x000ee20000100800 */
[----:B-1----:R-:W-:-:S03]  /*2ff90*/  MOV R9, 0x400 ;  /* 0x0000040000097802 */ /* 0x002fc60000000f00 */
[----:B------:R-:W4:Y:S01]  /*2ffa0*/  LDL R7, [R1+0x468] ;  /* 0x0004680001077983 */ /* 0x000f220000100800 */
[----:B--2---:R-:W1:Y:S02]  /*2ffb0*/  S2R R10, SR_CgaCtaId ;  /* 0x00000000000a7919 */ /* 0x004e640000008800 */
[----:B-1----:R-:W-:-:S05]  /*2ffc0*/  LEA R9, R10, R9, 0x18 ;  /* 0x000000090a097211 */ /* 0x002fca00078ec0ff */
[----:B---3--:R-:W-:Y:S01]  /*2ffd0*/  IMAD R5, R5, 0x8, R9 ;  /* 0x0000000805057824 */ /* 0x008fe200078e0209 */
[----:B----4-:R-:W-:-:S04]  /*2ffe0*/  SHF.L.U32 R7, R7, 0x1f, RZ ;  /* 0x0000001f07077819 */ /* 0x010fc800000006ff */
[----:B------:R-:W1:Y:S02]  /*2fff0*/  SYNCS.PHASECHK.TRANS64.TRYWAIT P0, [R5+URZ+0x32440], R7 ;  /* 0x03244007050075a7 */ /* 0x000e64000800017f */
[----:B-1----:R-:W-:Y:S05]  /*30000*/  @!P0 BRA `(.L_x_10259) ;  /* 0x0000004400308947 */ /* 0x002fea0003800000 */
.L_x_10394:
        /* <DEDUP_REMOVED lines=11> */
.L_x_10260:
[----:B------:R-:W2:Y:S01]  /*300c0*/  LDL R9, [R1+0x460] ;  /* 0x0004600001097983 */ /* 0x000ea20000100800 */
        /* <DEDUP_REMOVED lines=20> */
[----:B--2---:R-:W-:Y:S01]  /*30210*/  NOP ;  /* 0x0000000000007918 */ /* 0x004fe20000000000 */
.L_x_10257:
        /* <DEDUP_REMOVED lines=26> */
[----:B--2---:R-:W-:Y:S01]  /*303c0*/  IMAD.MOV.U32 R2, RZ, RZ, 0x10000 ;  /* 0x00010000ff027424 */ /* 0x004fe200078e00ff */
        /* <DEDUP_REMOVED lines=28> */
.L_x_10262:
[----:B------:R-:W-:Y:S05]  /*30590*/  BSYNC B0 ;  /* 0x0000000000007941 */ /* 0x000fea0003800000 */
.L_x_10261:
[----:B------:R-:W-:-:S04]  /*305a0*/  UIADD3 UR52, UR52, 0x1, URZ ;  /* 0x0000000134347890 */ /* 0x000fc8000fffe03f */
[----:B------:R-:W-:-:S04]  /*305b0*/  ULEA.HI UR4, UR52, UR52, URZ, 0x1 ;  /* 0x0000003434047291 */ /* 0x000fc8000f8f083f */
[----:B------:R-:W-:-:S04]  /*305c0*/  ULOP3.LUT UR4, UR4, 0xfffffffe, URZ, 0xc0, !UPT ;  /* 0xfffffffe04047892 */ /* 0x000fc8000f8ec03f */
[----:B------:R-:W-:-:S06]  /*305d0*/  UIADD3 UR4, UR52, -UR4, URZ ;  /* 0x8000000434047290 */ /* 0x000fcc000fffe03f */
[----:B------:R-:W-:-:S05]  /*305e0*/  IMAD.U32 R2, RZ, RZ, UR4 ;  /* 0x00000004ff027e24 */ /* 0x000fca000f8e00ff */
[----:B------:R-:W-:-:S04]  /*305f0*/  SHF.L.U32 R2, R2, 0x1f, RZ ;  /* 0x0000001f02027819 */ /* 0x000fc800000006ff */
[----:B------:R-:W2:Y:S02]  /*30600*/  SYNCS.PHASECHK.TRANS64.TRYWAIT P0, [R5+URZ+0x32420], R2 ;  /* 0x03242002050075a7 */ /* 0x000ea4000800017f */
[----:B--2---:R-:W-:Y:S05]  /*30610*/  @!P0 BRA `(.L_x_10263) ;  /* 0x0000003c00c08947 */ /* 0x004fea0003800000 */
.L_x_10395:
[----:B------:R-:W-:Y:S01]  /*30620*/  ULDC.64 UR46, c[0x0][0x3f8] ;  /* 0x0000fe00002e7ab9 */ /* 0x000fe20000000a00 */
[----:B------:R-:W-:Y:S01]  /*30630*/  ULDC.64 UR38, c[0x0][0x408] ;  /* 0x0001020000267ab9 */ /* 0x000fe20000000a00 */
[----:B------:R-:W-:Y:S04]  /*30640*/  BSSY B0, `(.L_x_10264) ;  /* 0x000003b000007945 */ /* 0x000fe80003800000 */
[----:B------:R-:W-:Y:S05]  /*30650*/  @!P6 BRA `(.L_x_10265) ;  /* 0x0000000000e4e947 */ /* 0x000fea0003800000 */
[----:B------:R-:W3:Y:S01]  /*30660*/  LDL R7, [R1+0x460] ;  /* 0x0004600001077983 */ /* 0x000ee20000100800 */
[----:B-1----:R-:W-:-:S03]  /*30670*/  MOV R9, 0x400 ;  /* 0x0000040000097802 */ /* 0x002fc60000000f00 */
[----:B--2---:R-:W2:Y:S01]  /*30680*/  LDL R5, [R1+0x468] ;  /* 0x0004680001057983 */ /* 0x004ea20000100800 */
[----:B------:R-:W1:Y:S02]  /*30690*/  S2R R10, SR_CgaCtaId ;  /* 0x00000000000a7919 */ /* 0x000e640000008800 */
[----:B-1----:R-:W-:-:S05]  /*306a0*/  LEA R9, R10, R9, 0x18 ;  /* 0x000000090a097211 */ /* 0x002fca00078ec0ff */
[----:B---3--:R-:W-:Y:S01]  /*306b0*/  IMAD R2, R7, 0x8, R9 ;  /* 0x0000000807027824 */ /* 0x008fe200078e0209 */
[----:B--2---:R-:W-:-:S04]  /*306c0*/  SHF.L.U32 R5, R5, 0x1f, RZ ;  /* 0x0000001f05057819 */ /* 0x004fc800000006ff */
[----:B------:R-:W1:Y:S02]  /*306d0*/  SYNCS.PHASECHK.TRANS64.TRYWAIT P0, [R2+URZ+0x32460], R5 ;  /* 0x03246005020075a7 */ /* 0x000e64000800017f */
[----:B-1----:R-:W-:Y:S05]  /*306e0*/  @!P0 BRA `(.L_x_10266) ;  /* 0x0000003c00ac8947 */ /* 0x002fea0003800000 */
.L_x_10396:
        /* <DEDUP_REMOVED lines=11> */
.L_x_10267:
[----:B------:R-:W2:Y:S01]  /*307a0*/  LDL R7, [R1+0x460] ;  /* 0x0004600001077983 */ /* 0x000ea20000100800 */
        /* <DEDUP_REMOVED lines=35> */
[----:B---3--:R-:W-:Y:S01]  /*309e0*/  NOP ;  /* 0x0000000000007918 */ /* 0x008fe20000000000 */
.L_x_10265:
[----:B------:R-:W-:Y:S05]  /*309f0*/  BSYNC B0 ;  /* 0x0000000000007941 */ /* 0x000fea0003800000 */
.L_x_10264:
[----:B------:R-:W3:Y:S04]  /*30a00*/  LDL R3, [R1+0x47c] ;  /* 0x00047c0001037983 */ /* 0x000ee80000100800 */
[----:B--2---:R-:W2:Y:S01]  /*30a10*/  LDL R2, [R1+0x474] ;  /* 0x0004740001027983 */ /* 0x004ea20000100800 */
[----:B------:R-:W-:Y:S01]  /*30a20*/  BSSY B0, `(.L_x_10268) ;  /* 0x000016a000007945 */ /* 0x000fe20003800000 */
[----:B---3--:R-:W-:-:S05]  /*30a30*/  VIADD R5, R3, 0xfffffffe ;  /* 0xfffffffe03057836 */ /* 0x008fca0000000000 */
[----:B--2---:R-:W-:-:S13]  /*30a40*/  ISETP.GE.AND P0, PT, R5, R2, PT ;  /* 0x000000020500720c */ /* 0x004fda0003f06270 */
[----:B------:R-:W-:Y:S05]  /*30a50*/  @!P0 BRA `(.L_x_10269) ;  /* 0x0000001400988947 */ /* 0x000fea0003800000 */
[----:B-1----:R-:W-:Y:S01]  /*30a60*/  LOP3.LUT R9, RZ, R2, RZ, 0x33, !PT ;  /* 0x00000002ff097212 */ /* 0x002fe200078e33ff */
[----:B------:R-:W-:Y:S01]  /*30a70*/  IMAD.MOV R2, RZ, RZ, -R3 ;  /* 0x000000ffff027224 */ /* 0x000fe200078e0a03 */
[----:B------:R-:W-:Y:S04]  /*30a80*/  BSSY B1, `(.L_x_10270) ;  /* 0x000007a000017945 */ /* 0x000fe80003800000 */
[----:B------:R-:W-:-:S05]  /*30a90*/  VIADDMNMX R9, R2, 0x1, R9, !PT ;  /* 0x0000000102097846 */ /* 0x000fca0007800109 */
[----:B------:R-:W-:-:S05]  /*30aa0*/  IMAD.IADD R2, R3, 0x1, R9 ;  /* 0x0000000103027824 */ /* 0x000fca00078e0209 */
[----:B------:R-:W-:-:S04]  /*30ab0*/  LOP3.LUT R2, R2, 0x1, RZ, 0xc0, !PT ;  /* 0x0000000102027812 */ /* 0x000fc800078ec0ff */
[----:B------:R-:W-:-:S13]  /*30ac0*/  ISETP.NE.U32.AND P0, PT, R2, 0x1, PT ;  /* 0x000000010200780c */ /* 0x000fda0003f05070 */
[----:B------:R-:W-:Y:S05]  /*30ad0*/  @P0 BRA `(.L_x_10271) ;  /* 0x0000000400d00947 */ /* 0x000fea0003800000 */
[----:B------:R-:W2:Y:S04]  /*30ae0*/  LDL.LU R3, [R1+0x460] ;  /* 0x0004600001037983 */ /* 0x000ea80000300800 */
        /* <DEDUP_REMOVED lines=13> */
[----:B0-----:R-:W0:Y:S01]  /*30bc0*/  LDC R11, c[0x0][0x41c] ;  /* 0x00010700ff0b7b82 */ /* 0x001e220000000800 */
        /* <DEDUP_REMOVED lines=16> */
.L_x_10274:
[----:B------:R-:W3:Y:S01]  /*30cd0*/  S2R R3, SR_CgaCtaId ;  /* 0x0000000000037919 */ /* 0x000ee20000008800 */
[----:B------:R-:W-:-:S04]  /*30ce0*/  MOV R2, 0x400 ;  /* 0x0000040000027802 */ /* 0x000fc80000000f00 */
[----:B---3--:R-:W-:Y:S02]  /*30cf0*/  LEA R2, R3, R2, 0x18 ;  /* 0x0000000203027211 */ /* 0x008fe400078ec0ff */
[----:B------:R-:W-:-:S03]  /*30d00*/  SHF.L.U32 R3, R12, 0x1f, RZ ;  /* 0x0000001f0c037819 */ /* 0x000fc600000006ff */
[----:B------:R-:W-:-:S04]  /*30d10*/  IMAD R2, R13, 0x8, R2 ;  /* 0x000000080d027824 */ /* 0x000fc800078e0202 */
[----:B------:R-:W3:Y:S02]  /*30d20*/  SYNCS.PHASECHK.TRANS64.TRYWAIT P0, [R2+URZ+0x32440], R3 ;  /* 0x03244003020075a7 */ /* 0x000ee4000800017f */
[----:B---3--:R-:W-:Y:S05]  /*30d30*/  @!P0 BRA `(.L_x_10275) ;  /* 0x00000038002c8947 */ /* 0x008fea0003800000 */
.L_x_10397:
        /* <DEDUP_REMOVED lines=11> */
.L_x_10276:
[----:B----4-:R-:W4:Y:S01]  /*30df0*/  LDL R7, [R1+0x460] ;  /* 0x0004600001077983 */ /* 0x010f220000100800 */
[----:B0-----:R-:W-:-:S03]  /*30e00*/  MOV R11, 0x400 ;  /* 0x00000400000b7802 */ /* 0x001fc60000000f00 */
[----:B------:R-:W2:Y:S01]  /*30e10*/  LDL R10, [R1+0x470] ;  /* 0x00047000010a7983 */ /* 0x000ea20000100800 */
[----:B-1----:R-:W0:Y:S01]  /*30e20*/  S2R R12, SR_CgaCtaId ;  /* 0x00000000000c7919 */ /* 0x002e220000008800 */
        /* <DEDUP_REMOVED lines=16> */
[----:B------:R-:W1:Y:S02]  /*30f30*/  SYNCS.PHASECHK.TRANS64.TRYWAIT P0, [R2+URZ+0x32460], R3 ;  /* 0x03246003020075a7 */ /* 0x000e64000800017f */
[----:B01----:R-:W-:Y:S05]  /*30f40*/  @!P0 BRA `(.L_x_10277) ;  /* 0x0000003400bc8947 */ /* 0x003fea0003800000 */
.L_x_10398:
        /* <DEDUP_REMOVED lines=8> */
.L_x_10278:
[----:B0--3--:R-:W2:Y:S01]  /*30fd0*/  LDL R3, [R1+0x460] ;  /* 0x0004600001037983 */ /* 0x009ea20000100800 */
        /* <DEDUP_REMOVED lines=33> */
.L_x_10273:
[----:B------:R-:W-:Y:S05]  /*311f0*/  BSYNC B2 ;  /* 0x0000000000027941 */ /* 0x000fea0003800000 */
.L_x_10272:
[----:B------:R-:W2:Y:S02]  /*31200*/  LDL R2, [R1+0x47c] ;  /* 0x00047c0001027983 */ /* 0x000ea40000100800 */
[----:B--2---:R-:W-:-:S07]  /*31210*/  VIADD R5, R2, 0xfffffffd ;  /* 0xfffffffd02057836 */ /* 0x004fce0000000000 */
.L_x_10271:
[----:B------:R-:W-:Y:S05]  /*31220*/  BSYNC B1 ;  /* 0x0000000000017941 */ /* 0x000fea0003800000 */
.L_x_10270:
[----:B------:R-:W2:Y:S01]  /*31230*/  LDL.LU R2, [R1+0x47c] ;  /* 0x00047c0001027983 */ /* 0x000ea20000300800 */
[----:B------:R-:W-:Y:S01]  /*31240*/  VIADD R9, R9, 0xfffffffe ;  /* 0xfffffffe09097836 */ /* 0x000fe20000000000 */
[----:B--2---:R-:W-:-:S04]  /*31250*/  LOP3.LUT R2, RZ, R2, RZ, 0x33, !PT ;  /* 0x00000002ff027212 */ /* 0x004fc800078e33ff */
[----:B------:R-:W-:-:S13]  /*31260*/  ISETP.NE.AND P0, PT, R9, R2, PT ;  /* 0x000000020900720c */ /* 0x000fda0003f05270 */
[----:B------:R-:W-:Y:S05]  /*31270*/  @!P0 BRA `(.L_x_10269) ;  /* 0x0000000c00908947 */ /* 0x000fea0003800000 */
.L_x_10293:
        /* <DEDUP_REMOVED lines=11> */
[----:B0-----:R-:W-:-:S03]  /*31330*/  IMAD.MOV.U32 R11, RZ, RZ, R5 ;  /* 0x000000ffff0b7224 */ /* 0x001fc600078e0005 */
[----:B------:R-:W-:-:S13]  /*31340*/  ISETP.NE.AND.EX P0, PT, RZ, UR47, PT, P0 ;  /* 0x0000002fff007c0c */ /* 0x000fda000bf05300 */
[----:B------:R-:W-:Y:S05]  /*31350*/  @!P0 BRA `(.L_x_10281) ;  /* 0x0000000000408947 */ /* 0x000fea0003800000 */
[----:B------:R-:W0:Y:S01]  /*31360*/  LDC R6, c[0x0][0x41c] ;  /* 0x00010700ff067b82 */ /* 0x000e220000000800 */
[----:B------:R-:W-:Y:S01]  /*31370*/  IMAD R7, R8, UR38, RZ ;  /* 0x0000002608077c24 */ /* 0x000fe2000f8e02ff */
[----:B0-----:R-:W-:-:S13]  /*31380*/  ISETP.NE.AND P0, PT, R6, 0x1, PT ;  /* 0x000000010600780c */ /* 0x001fda0003f05270 */
[----:B------:R-:W1:Y:S02]  /*31390*/  @P0 LDC.64 R2, c[0x0][0x420] ;  /* 0x00010800ff020b82 */ /* 0x000e640000000a00 */
[----:B-1----:R-:W-:-:S04]  /*313a0*/  @P0 IMAD.HI.U32 R12, R5, R2, RZ ;  /* 0x00000002050c0227 */ /* 0x002fc800078e00ff */
[----:B------:R-:W-:Y:S01]  /*313b0*/  IMAD.MOV.U32 R2, RZ, RZ, R5 ;  /* 0x000000ffff027224 */ /* 0x000fe200078e0005 */
[----:B------:R-:W-:-:S04]  /*313c0*/  @P0 SHF.R.U32.HI R2, RZ, R3, R12 ;  /* 0x00000003ff020219 */ /* 0x000fc8000001160c */
[--C-:B------:R-:W-:Y:S01]  /*313d0*/  SHF.R.S32.HI R3, RZ, 0x1f, R2.reuse ;  /* 0x0000001fff037819 */ /* 0x100fe20000011402 */
[----:B------:R-:W-:-:S04]  /*313e0*/  IMAD.MOV R11, RZ, RZ, -R2 ;  /* 0x000000ffff0b7224 */ /* 0x000fc800078e0a02 */
[----:B------:R-:W-:Y:S02]  /*313f0*/  IMAD R11, R6, R11, R5 ;  /* 0x0000000b060b7224 */ /* 0x000fe400078e0205 */
[C---:B------:R-:W-:Y:S02]  /*31400*/  IMAD R6, R4.reuse, UR39, R7 ;  /* 0x0000002704067c24 */ /* 0x040fe4000f8e0207 */
[----:B------:R-:W-:-:S04]  /*31410*/  IMAD.WIDE.U32 R2, R4, UR38, R2 ;  /* 0x0000002604027c25 */ /* 0x000fc8000f8e0002 */
[----:B------:R-:W-:Y:S01]  /*31420*/  IMAD.IADD R3, R6, 0x1, R3 ;  /* 0x0000000106037824 */ /* 0x000fe200078e0203 */
[----:B------:R-:W-:-:S04]  /*31430*/  LEA R6, P0, R2, UR46, 0x2 ;  /* 0x0000002e02067c11 */ /* 0x000fc8000f8010ff */
[----:B------:R-:W-:-:S05]  /*31440*/  LEA.HI.X R7, R2, UR47, R3, 0x2, P0 ;  /* 0x0000002f02077c11 */ /* 0x000fca00080f1403 */
[----:B------:R0:W5:Y:S04]  /*31450*/  LDG.E R6, desc[UR56][R6.64] ;  /* 0x0000003806067981 */ /* 0x000168000c1e1900 */
.L_x_10281:
[----:B------:R-:W2:Y:S01]  /*31460*/  S2R R3, SR_CgaCtaId ;  /* 0x0000000000037919 */ /* 0x000ea20000008800 */
[----:B------:R-:W-:-:S04]  /*31470*/  MOV R2, 0x400 ;  /* 0x0000040000027802 */ /* 0x000fc80000000f00 */
[----:B--2---:R-:W-:Y:S02]  /*31480*/  LEA R2, R3, R2, 0x18 ;  /* 0x0000000203027211 */ /* 0x004fe400078ec0ff */
[----:B------:R-:W-:-:S03]  /*31490*/  SHF.L.U32 R3, R10, 0x1f, RZ ;  /* 0x0000001f0a037819 */ /* 0x000fc600000006ff */
[----:B------:R-:W-:-:S04]  /*314a0*/  IMAD R2, R9, 0x8, R2 ;  /* 0x0000000809027824 */ /* 0x000fc800078e0202 */
[----:B------:R-:W2:Y:S02]  /*314b0*/  SYNCS.PHASECHK.TRANS64.TRYWAIT P0, [R2+URZ+0x32440], R3 ;  /* 0x03244003020075a7 */ /* 0x000ea4000800017f */
[----:B--2---:R-:W-:Y:S05]  /*314c0*/  @!P0 BRA `(.L_x_10282) ;  /* 0x0000003000708947 */ /* 0x004fea0003800000 */
.L_x_10399:
[----:B0-----:R-:W0:Y:S02]  /*314d0*/  S2R R7, SR_TID.X ;  /* 0x0000000000077919 */ /* 0x001e240000002100 */
[----:B0-----:R-:W-:-:S04]  /*314e0*/  LOP3.LUT R7, R7, 0x7f, RZ, 0xc0, !PT ;  /* 0x0000007f07077812 */ /* 0x001fc800078ec0ff */
[----:B------:R-:W-:-:S13]  /*314f0*/  ISETP.NE.AND P0, PT, R7, RZ, PT ;  /* 0x000000ff0700720c */ /* 0x000fda0003f05270 */
[----:B------:R-:W-:Y:S05]  /*31500*/  @P0 BRA `(.L_x_10283) ;  /* 0x00000000001c0947 */ /* 0x000fea0003800000 */
[----:B------:R-:W0:Y:S02]  /*31510*/  S2R R7, SR_TID.X ;  /* 0x0000000000077919 */ /* 0x000e240000002100 */
[----:B0-----:R-:W-:-:S04]  /*31520*/  LOP3.LUT R7, R7, 0x1f, RZ, 0xc0, !PT ;  /* 0x0000001f07077812 */ /* 0x001fc800078ec0ff */
[----:B------:R-:W-:Y:S01]  /*31530*/  ISETP.NE.AND P1, PT, R7, RZ, PT ;  /* 0x000000ff0700720c */ /* 0x000fe20003f25270 */
[----:B------:R-:W-:-:S04]  /*31540*/  IMAD.MOV.U32 R7, RZ, RZ, 0x3000 ;  /* 0x00003000ff077424 */ /* 0x000fc800078e00ff */
[----:B------:R0:W-:Y:S08]  /*31550*/  SYNCS.ARRIVE.TRANS64 RZ, [R2+URZ+0x32430], R7 ;  /* 0x0324300702ff79a7 */ /* 0x0001f0000800003f */
[----:B------:R-:W-:Y:S05]  /*31560*/  @!P1 BRA `(.L_x_10283) ;  /* 0x0000000000049947 */ /* 0x000fea0003800000 */
[----:B------:R-:W-:Y:S01]  /*31570*/  BPT.TRAP 0x1 ;  /* 0x000000040000795c */ /* 0x000fe20000300000 */
.L_x_10283:
[----:B-1----:R-:W3:Y:S01]  /*31580*/  LDL R12, [R1+0x470] ;  /* 0x00047000010c7983 */ /* 0x002ee20000100800 */
        /* <DEDUP_REMOVED lines=20> */
.L_x_10400:
        /* <DEDUP_REMOVED lines=8> */
.L_x_10285:
        /* <DEDUP_REMOVED lines=33> */
.L_x_10280:
[----:B------:R-:W-:Y:S05]  /*31960*/  BSYNC B1 ;  /* 0x0000000000017941 */ /* 0x000fea0003800000 */
.L_x_10279:
[----:B------:R-:W-:Y:S01]  /*31970*/  VIADD R9, R9, 0x1 ;  /* 0x0000000109097836 */ /* 0x000fe20000000000 */
[----:B------:R-:W-:Y:S04]  /*31980*/  BSSY B1, `(.L_x_10286) ;  /* 0x000006f000017945 */ /* 0x000fe80003800000 */
[----:B------:R-:W-:-:S04]  /*31990*/  ISETP.NE.AND P0, PT, R9, 0x2, PT ;  /* 0x000000020900780c */ /* 0x000fc80003f05270 */
[----:B------:R-:W-:Y:S02]  /*319a0*/  SEL R3, RZ, 0x1, P0 ;  /* 0x00000001ff037807 */ /* 0x000fe40000000000 */
[----:B-1----:R-:W-:Y:S01]  /*319b0*/  SEL R12, R9, RZ, P0 ;  /* 0x000000ff090c7207 */ /* 0x002fe20000000000 */
        /* <DEDUP_REMOVED lines=25> */
.L_x_10288:
[----:B------:R-:W2:Y:S01]  /*31b50*/  S2R R3, SR_CgaCtaId ;  /* 0x0000000000037919 */ /* 0x000ea20000008800 */
[----:B------:R-:W-:-:S04]  /*31b60*/  MOV R2, 0x400 ;  /* 0x0000040000027802 */ /* 0x000fc80000000f00 */
[----:B--2---:R-:W-:Y:S02]  /*31b70*/  LEA R2, R3, R2, 0x18 ;  /* 0x0000000203027211 */ /* 0x004fe400078ec0ff */
[----:B------:R-:W-:-:S03]  /*31b80*/  SHF.L.U32 R3, R11, 0x1f, RZ ;  /* 0x0000001f0b037819 */ /* 0x000fc600000006ff */
[----:B------:R-:W-:-:S04]  /*31b90*/  IMAD R2, R12, 0x8, R2 ;  /* 0x000000080c027824 */ /* 0x000fc800078e0202 */
[----:B------:R-:W2:Y:S02]  /*31ba0*/  SYNCS.PHASECHK.TRANS64.TRYWAIT P0, [R2+URZ+0x32440], R3 ;  /* 0x03244003020075a7 */ /* 0x000ea4000800017f */
[----:B--2---:R-:W-:Y:S05]  /*31bb0*/  @!P0 BRA `(.L_x_10289) ;  /* 0x0000002800dc8947 */ /* 0x004fea0003800000 */
.L_x_10401:
        /* <DEDUP_REMOVED lines=11> */
.L_x_10290:
[----:B-1----:R-:W3:Y:S01]  /*31c70*/  LDL R7, [R1+0x460] ;  /* 0x0004600001077983 */ /* 0x002ee20000100800 */
        /* <DEDUP_REMOVED lines=21> */
.L_x_10402:
        /* <DEDUP_REMOVED lines=8> */
.L_x_10292:
        /* <DEDUP_REMOVED lines=34> */
.L_x_10287:
[----:B------:R-:W-:Y:S05]  /*32070*/  BSYNC B1 ;  /* 0x0000000000017941 */ /* 0x000fea0003800000 */
.L_x_10286:
[----:B------:R-:W2:Y:S01]  /*32080*/  LDL R2, [R1+0x474] ;  /* 0x0004740001027983 */ /* 0x000ea20000100800 */
[----:B------:R-:W-:Y:S01]  /*32090*/  VIADD R5, R5, 0xfffffffe ;  /* 0xfffffffe05057836 */ /* 0x000fe20000000000 */
[----:B--2---:R-:W-:-:S13]  /*320a0*/  ISETP.GT.AND P0, PT, R9, R2, PT ;  /* 0x000000020900720c */ /* 0x004fda0003f04270 */
[----:B------:R-:W-:Y:S05]  /*320b0*/  @P0 BRA `(.L_x_10293) ;  /* 0xfffffff000700947 */ /* 0x000fea000383ffff */
.L_x_10269:
[----:B------:R-:W-:Y:S05]  /*320c0*/  BSYNC B0 ;  /* 0x0000000000007941 */ /* 0x000fea0003800000 */
.L_x_10268:
[----:B------:R-:W2:Y:S01]  /*320d0*/  LDL.LU R3, [R1+0x460] ;  /* 0x0004600001037983 */ /* 0x000ea20000300800 */
        /* <DEDUP_REMOVED lines=8> */
[----:B------:R2:W-:Y:S01]  /*32160*/  STL [R1+0x460], R2 ;  /* 0x0004600201007387 */ /* 0x0005e20000100800 */
        /* <DEDUP_REMOVED lines=13> */
.L_x_10295:
[----:B------:R-:W-:Y:S05]  /*32240*/  BSYNC B0 ;  /* 0x0000000000007941 */ /* 0x000fea0003800000 */
.L_x_10294:
[----:B--2---:R-:W2:Y:S02]  /*32250*/  LDL.LU R2, [R1+0x468] ;  /* 0x0004680001027983 */ /* 0x004ea40000300800 */
[----:B--2---:R-:W-:-:S05]  /*32260*/  LOP3.LUT R2, R2, R0, RZ, 0x3c, !PT ;  /* 0x0000000002027212 */ /* 0x004fca00078e3cff */
[----:B------:R3:W-:Y:S02]  /*32270*/  STL [R1+0x468], R2 ;  /* 0x0004680201007387 */ /* 0x0007e40000100800 */
.L_x_10250:
[----:B------:R-:W-:Y:S05]  /*32280*/  BSYNC B6 ;  /* 0x0000000000067941 */ /* 0x000fea0003800000 */
.L_x_10248:
[----:B------:R-:W-:-:S03]  /*32290*/  UMOV UR4, 0xffffffff ;  /* 0xffffffff00047882 */ /* 0x000fc60000000000 */
[----:B------:R-:W-:Y:S05]  /*322a0*/  BRA.DIV UR4, `(.L_x_10296) ;  /* 0x0000002604487947 */ /* 0x000fea000b800000 */
[----:B------:R4:W0:Y:S04]  /*322b0*/  SHFL.IDX PT, R4, R16, RZ, 0x1f ;  /* 0x00001fff10047589 */ /* 0x00082800000e0000 */
[----:B------:R-:W0:Y:S02]  /*322c0*/  SHFL.IDX PT, R16, R16, 0x1, 0x1f ;  /* 0x00201f0010107f89 */ /* 0x000e2400000e0000 */
.L_x_10406:
[----:B------:R-:W2:Y:S01]  /*322d0*/  S2R R0, SR_TID.X ;  /* 0x0000000000007919 */ /* 0x000ea20000002100 */
[----:B------:R-:W-:Y:S01]  /*322e0*/  ULDC UR4, c[0x0][0xd14] ;  /* 0x0003450000047ab9 */ /* 0x000fe20000000800 */
[----:B------:R-:W-:Y:S01]  /*322f0*/  BSSY B0, `(.L_x_10297) ;  /* 0x000000b000007945 */ /* 0x000fe20003800000 */
[----:B------:R-:W-:Y:S01]  /*32300*/  IMAD.MOV.U32 R17, RZ, RZ, RZ ;  /* 0x000000ffff117224 */ /* 0x000fe200078e00ff */
[----:B--2---:R-:W-:Y:S01]  /*32310*/  LOP3.LUT R6, R0, 0x1f, RZ, 0xc0, !PT ;  /* 0x0000001f00067812 */ /* 0x004fe200078ec0ff */
[----:B------:R-:W-:-:S03]  /*32320*/  IMAD.U32 R0, RZ, RZ, UR4 ;  /* 0x00000004ff007e24 */ /* 0x000fc6000f8e00ff */
[C---:B------:R-:W-:Y:S01]  /*32330*/  ISETP.NE.AND P0, PT, R6.reuse, 0x1f, PT ;  /* 0x0000001f0600780c */ /* 0x040fe20003f05270 */
[----:B------:R-:W-:-:S05]  /*32340*/  IMAD.IADD R5, R6, 0x1, R19 ;  /* 0x0000000106057824 */ /* 0x000fca00078e0213 */
[----:B------:R-:W-:-:S13]  /*32350*/  ISETP.GE.OR P0, PT, R5, R0, !P0 ;  /* 0x000000000500720c */ /* 0x000fda0004706670 */
[----:B------:R-:W-:Y:S05]  /*32360*/  @P0 BRA `(.L_x_10298) ;  /* 0x00000000000c0947 */ /* 0x000fea0003800000 */
[----:B---3--:R-:W2:Y:S02]  /*32370*/  LDC.64 R2, c[0x0][0xd58] ;  /* 0x00035600ff027b82 */ /* 0x008ea40000000a00 */
[----:B--2---:R-:W-:-:S05]  /*32380*/  IMAD.WIDE R2, R5, 0x4, R2 ;  /* 0x0000000405027825 */ /* 0x004fca00078e0202 */
[----:B------:R2:W5:Y:S02]  /*32390*/  LDG.E R17, desc[UR56][R2.64] ;  /* 0x0000003802117981 */ /* 0x000564000c1e1900 */
.L_x_10298:
[----:B------:R-:W-:Y:S05]  /*323a0*/  BSYNC B0 ;  /* 0x0000000000007941 */ /* 0x000fea0003800000 */
.L_x_10297:
[----:B------:R-:W-:-:S03]  /*323b0*/  UMOV UR4, 0xffffffff ;  /* 0xffffffff00047882 */ /* 0x000fc60000000000 */
[----:B------:R-:W-:Y:S05]  /*323c0*/  BRA.DIV UR4, `(.L_x_10299) ;  /* 0x00000026044c7947 */ /* 0x000fea000b800000 */
[----:B-----5:R-:W0:Y:S01]  /*323d0*/  SHFL.UP PT, R14, R17, 0x1, RZ ;  /* 0x04200000110e7989 */ /* 0x020e2200000e00ff */
[C---:B------:R-:W-:Y:S02]  /*323e0*/  ISETP.NE.AND P0, PT, R6.reuse, RZ, PT ;  /* 0x000000ff0600720c */ /* 0x040fe40003f05270 */
[----:B------:R-:W-:Y:S02]  /*323f0*/  ISETP.GE.U32.AND P1, PT, R6, 0x2, PT ;  /* 0x000000020600780c */ /* 0x000fe40003f26070 */
[----:B0-----:R-:W-:Y:S02]  /*32400*/  SEL R14, R14, RZ, P0 ;  /* 0x000000ff0e0e7207 */ /* 0x001fe40000000000 */
[----:B------:R-:W-:-:S03]  /*32410*/  ISETP.GE.U32.AND P0, PT, R6, 0x4, PT ;  /* 0x000000040600780c */ /* 0x000fc60003f06070 */
[----:B-1----:R-:W-:-:S05]  /*32420*/  IMAD.IADD R13, R17, 0x1, R14 ;  /* 0x00000001110d7824 */ /* 0x002fca00078e020e */
[----:B------:R-:W2:Y:S02]  /*32430*/  SHFL.UP PT, R14, R13, 0x2, RZ ;  /* 0x044000000d0e7989 */ /* 0x000ea400000e00ff */
[----:B--23--:R-:W-:Y:S02]  /*32440*/  SEL R2, R14, RZ, P1 ;  /* 0x000000ff0e027207 */ /* 0x00cfe40000800000 */
        /* <DEDUP_REMOVED lines=13> */
.L_x_10414:
[----:B------:R-:W-:Y:S02]  /*32520*/  ULDC UR4, c[0x0][0xd10] ;  /* 0x0003440000047ab9 */ /* 0x000fe40000000800 */
[----:B------:R-:W-:-:S04]  /*32530*/  IMAD.U32 R5, RZ, RZ, UR4 ;  /* 0x00000004ff057e24 */ /* 0x000fc8000f8e00ff */
[----:B-1----:R-:W-:-:S04]  /*32540*/  IMAD R3, R14, R5, RZ ;  /* 0x000000050e037224 */ /* 0x002fc800078e02ff */
[----:B----4-:R-:W-:-:S05]  /*32550*/  IMAD.IADD R16, R16, 0x1, R3 ;  /* 0x0000000110107824 */ /* 0x010fca00078e0203 */
[----:B------:R-:W-:-:S13]  /*32560*/  ISETP.GT.AND P0, PT, R16, R4, PT ;  /* 0x000000041000720c */ /* 0x000fda0003f04270 */
[----:B------:R-:W-:Y:S05]  /*32570*/  @P0 BRA `(.L_x_10300) ;  /* 0x0000000000b40947 */ /* 0x000fea0003800000 */
[----:B------:R-:W1:Y:S02]  /*32580*/  LDC R0, c[0x0][0xd14] ;  /* 0x00034500ff007b82 */ /* 0x000e640000000800 */
.L_x_10305:
        /* <DEDUP_REMOVED lines=14> */
.L_x_10303:
[----:B------:R-:W-:Y:S05]  /*32670*/  BSYNC B0 ;  /* 0x0000000000007941 */ /* 0x000fea0003800000 */
.L_x_10302:
        /* <DEDUP_REMOVED lines=23> */
.L_x_10422:
[----:B------:R-:W-:Y:S02]  /*327f0*/  ULDC UR4, c[0x0][0xd10] ;  /* 0x0003440000047ab9 */ /* 0x000fe40000000800 */
[----:B------:R-:W-:-:S04]  /*32800*/  IMAD.U32 R5, RZ, RZ, UR4 ;  /* 0x00000004ff057e24 */ /* 0x000fc8000f8e00ff */
[----:B-1----:R-:W-:-:S04]  /*32810*/  IMAD R3, R14, R5, RZ ;  /* 0x000000050e037224 */ /* 0x002fc800078e02ff */
[----:B------:R-:W-:-:S05]  /*32820*/  IMAD.IADD R16, R3, 0x1, R16 ;  /* 0x0000000103107824 */ /* 0x000fca00078e0210 */
[----:B------:R-:W-:-:S13]  /*32830*/  ISETP.GT.AND P0, PT, R16, R4, PT ;  /* 0x000000041000720c */ /* 0x000fda0003f04270 */
[----:B------:R-:W-:Y:S05]  /*32840*/  @!P0 BRA `(.L_x_10305) ;  /* 0xfffffffc00508947 */ /* 0x000fea000383ffff */
.L_x_10300:
        /* <DEDUP_REMOVED lines=8> */
.L_x_10426:
[----:B------:R-:W-:Y:S01]  /*328d0*/  ISETP.NE.AND P0, PT, R3, RZ, PT ;  /* 0x000000ff0300720c */ /* 0x000fe20003f05270 */
[----:B------:R-:W-:-:S12]  /*328e0*/  IMAD.MOV.U32 R7, RZ, RZ, RZ ;  /* 0x000000ffff077224 */ /* 0x000fd800078e00ff */
[----:B------:R-:W-:Y:S05]  /*328f0*/  @!P0 BRA `(.L_x_10307) ;  /* 0x0000000000108947 */ /* 0x000fea0003800000 */
[----:B------:R-:W-:Y:S01]  /*32900*/  UMOV UR4, 0xffffffff ;  /* 0xffffffff00047882 */ /* 0x000fe20000000000 */
[----:B------:R-:W-:Y:S02]  /*32910*/  VIADD R12, R6, 0xffffffff ;  /* 0xffffffff060c7836 */ /* 0x000fe40000000000 */
[----:B------:R-:W-:Y:S05]  /*32920*/  BRA.DIV UR4, `(.L_x_10308) ;  /* 0x0000002604dc7947 */ /* 0x000fea000b800000 */
[----:B------:R3:W4:Y:S02]  /*32930*/  SHFL.IDX PT, R7, R2, R12, 0x1f ;  /* 0x00001f0c02077589 */ /* 0x00072400000e0000 */
.L_x_10307:
        /* <DEDUP_REMOVED lines=67> */
.L_x_10301:
[----:B------:R-:W-:Y:S01]  /*32d70*/  UMOV UR4, URZ ;  /* 0x0000003f00047c82 */ /* 0x000fe20008000000 */
[----:B------:R-:W-:Y:S01]  /*32d80*/  UMOV UR5, URZ ;  /* 0x0000003f00057c82 */ /* 0x000fe20008000000 */
[----:B------:R-:W-:Y:S01]  /*32d90*/  ULDC UR6, c[0x0][0xd14] ;  /* 0x0003450000067ab9 */ /* 0x000fe20000000800 */
[----:B------:R-:W-:Y:S02]  /*32da0*/  IMAD.MOV.U32 R16, RZ, RZ, R4 ;  /* 0x000000ffff107224 */ /* 0x000fe400078e0004 */
[----:B------:R-:W-:Y:S02]  /*32db0*/  IMAD.U32 R17, RZ, RZ, UR4 ;  /* 0x00000004ff117e24 */ /* 0x000fe4000f8e00ff */
[----:B------:R-:W-:Y:S02]  /*32dc0*/  IMAD.U32 R18, RZ, RZ, UR5 ;  /* 0x00000005ff127e24 */ /* 0x000fe4000f8e00ff */
[----:B------:R-:W-:-:S07]  /*32dd0*/  IMAD.U32 R19, RZ, RZ, UR6 ;  /* 0x00000006ff137e24 */ /* 0x000fce000f8e00ff */
.L_x_10309:
        /* <DEDUP_REMOVED lines=12> */
.L_x_10210:
        /* <DEDUP_REMOVED lines=11> */
.L_x_10429:
[----:B------:R-:W-:-:S03]  /*32f50*/  UMOV UR4, 0xffffffff ;  /* 0xffffffff00047882 */ /* 0x000fc60000000000 */
[----:B------:R-:W-:Y:S05]  /*32f60*/  BRA.DIV UR4, `(.L_x_10312) ;  /* 0x0000002204887947 */ /* 0x000fea000b800000 */
[----:B--2---:R-:W2:Y:S02]  /*32f70*/  S2R R2, SR_TID.X ;  /* 0x0000000000027919 */ /* 0x004ea40000002100 */
[----:B--2---:R-:W-:-:S04]  /*32f80*/  SHF.R.U32.HI R2, RZ, 0x5, R2 ;  /* 0x00000005ff027819 */ /* 0x004fc80000011602 */
[----:B------:R-:W-:-:S05]  /*32f90*/  LOP3.LUT R2, R2, 0x3, RZ, 0xc0, !PT ;  /* 0x0000000302027812 */ /* 0x000fca00078ec0ff */
[----:B------:R2:W3:Y:S02]  /*32fa0*/  SHFL.IDX PT, R14, R2, RZ, 0x1f ;  /* 0x00001fff020e7589 */ /* 0x0004e400000e0000 */
.L_x_10432:
[----:B---3--:R-:W-:-:S13]  /*32fb0*/  ISETP.NE.AND P0, PT, R14, RZ, PT ;  /* 0x000000ff0e00720c */ /* 0x008fda0003f05270 */
[----:B------:R-:W-:Y:S05]  /*32fc0*/  @P0 BRA `(.L_x_9980) ;  /* 0x0000000000940947 */ /* 0x000fea0003800000 */
[----:B------:R-:W-:-:S03]  /*32fd0*/  UMOV UR4, 0xffffffff ;  /* 0xffffffff00047882 */ /* 0x000fc60000000000 */
[----:B------:R-:W-:Y:S05]  /*32fe0*/  BRA.DIV UR4, `(.L_x_10313) ;  /* 0x00000022049c7947 */ /* 0x000fea000b800000 */
[----:B------:R-:W-:-:S13]  /*32ff0*/  ELECT P6, URZ, PT ;  /* 0x00000000003f782f */ /* 0x000fda00038c0000 */
.L_x_10435:
[----:B------:R-:W-:Y:S05]  /*33000*/  @!P6 BRA `(.L_x_9980) ;  /* 0x000000000084e947 */ /* 0x000fea0003800000 */
[----:B------:R-:W-:-:S06]  /*33010*/  ULOP3.LUT UR4, UR50, 0x2, URZ, 0xfc, !UPT ;  /* 0x0000000232047892 */ /* 0x000fcc000f8efc3f */
[----:B--2---:R-:W-:-:S05]  /*33020*/  IMAD.U32 R2, RZ, RZ, UR4 ;  /* 0x00000004ff027e24 */ /* 0x004fca000f8e00ff */
[----:B------:R-:W-:-:S13]  /*33030*/  ISETP.NE.AND P2, PT, R2, 0x3, PT ;  /* 0x000000030200780c */ /* 0x000fda0003f45270 */
[----:B------:R-:W-:Y:S05]  /*33040*/  @!P2 BRA `(.L_x_10314) ;  /* 0x000000000004a947 */ /* 0x000fea0003800000 */
[----:B------:R-:W-:Y:S01]  /*33050*/  BPT.TRAP 0x1 ;  /* 0x000000040000795c */ /* 0x000fe20000300000 */
.L_x_10314:
        /* <DEDUP_REMOVED lines=14> */
.L_x_10436:
[----:B------:R-:W2:Y:S02]  /*33140*/  SYNCS.PHASECHK.TRANS64.TRYWAIT P0, [R7+URZ], R2 ;  /* 0x00000002070075a7 */ /* 0x000ea4000800017f */
[----:B--2---:R-:W-:Y:S05]  /*33150*/  @!P0 BRA `(.L_x_10316) ;  /* 0x0000002000748947 */ /* 0x004fea0003800000 */
.L_x_10437:
[----:B------:R-:W-:Y:S05]  /*33160*/  @!P2 BRA `(.L_x_10317) ;  /* 0x000000000004a947 */ /* 0x000fea0003800000 */
[----:B------:R-:W-:Y:S01]  /*33170*/  BPT.TRAP 0x1 ;  /* 0x000000040000795c */ /* 0x000fe20000300000 */
.L_x_10317:
[----:B------:R-:W3:Y:S01]  /*33180*/  LDL.LU R4, [R1+0x460] ;  /* 0x0004600001047983 */ /* 0x000ee20000300800 */
[----:B------:R-:W-:-:S04]  /*33190*/  VIADD R0, R0, 0x32460 ;  /* 0x0003246000007836 */ /* 0x000fc80000000000 */
[----:B---3--:R-:W-:-:S04]  /*331a0*/  IMAD R4, R4, 0x8, R0 ;  /* 0x0000000804047824 */ /* 0x008fc800078e0200 */
[----:B------:R-:W3:Y:S02]  /*331b0*/  SYNCS.PHASECHK.TRANS64.TRYWAIT P0, [R4+URZ], R5 ;  /* 0x00000005040075a7 */ /* 0x000ee4000800017f */
[----:B---3--:R-:W-:Y:S05]  /*331c0*/  @!P0 BRA `(.L_x_10318) ;  /* 0x00000020006c8947 */ /* 0x008fea0003800000 */
.L_x_10438:
[----:B------:R-:W-:-:S07]  /*331d0*/  IMAD R3, R3, 0x8, R0 ;  /* 0x0000000803037824 */ /* 0x000fce00078e0200 */
.L_x_10319:
[----:B----4-:R4:W0:Y:S02]  /*331e0*/  SYNCS.PHASECHK.TRANS64.TRYWAIT P0, [R3+URZ], R2 ;  /* 0x00000002030075a7 */ /* 0x010824000800017f */
[----:B0-----:R-:W-:Y:S05]  /*331f0*/  @!P0 NANOSLEEP.SYNCS 0x989680 ;  /* 0x009896800000895d */ /* 0x001fea0003900000 */
[----:B------:R-:W0:Y:S02]  /*33200*/  @!P0 SYNCS.PHASECHK.TRANS64 P0, [R3+URZ], R2 ;  /* 0x00000002030085a7 */ /* 0x000e24000800007f */
[----:B0-----:R-:W-:Y:S05]  /*33210*/  @!P0 BRA `(.L_x_10319) ;  /* 0xfffffffc00f08947 */ /* 0x001fea000383ffff */
.L_x_9980:
[----:B------:R-:W-:Y:S05]  /*33220*/  BSYNC B7 ;  /* 0x0000000000077941 */ /* 0x000fea0003800000 */
.L_x_9977:
[----:B------:R-:W-:Y:S05]  /*33230*/  EXIT ;  /* 0x000000000000794d */ /* 0x000fea0003800000 */
.L_x_10006:
[----:B0-----:R0:W1:Y:S02]  /*33240*/  SYNCS.PHASECHK.TRANS64.TRYWAIT P6, [R84+URZ+0x32490], R105 ;  /* 0x03249069540075a7 */ /* 0x00106400080c017f */
[----:B-1----:R-:W-:Y:S05]  /*33250*/  @!P6 NANOSLEEP.SYNCS 0x989680 ;  /* 0x009896800000e95d */ /* 0x002fea0003900000 */
[----:B------:R-:W1:Y:S02]  /*33260*/  @!P6 SYNCS.PHASECHK.TRANS64 P6, [R84+URZ+0x32490], R105 ;  /* 0x032490695400e5a7 */ /* 0x000e6400080c007f */
[----:B-1----:R-:W-:Y:S05]  /*33270*/  @!P6 BRA `(.L_x_10006) ;  /* 0xfffffffc00f0e947 */ /* 0x002fea000383ffff */
[----:B------:R-:W-:Y:S05]  /*33280*/  BRA `(.L_x_10320) ;  /* 0xfffffcfc002c7947 */ /* 0x000fea000383ffff */
.L_x_10024:
[----:B0-----:R0:W1:Y:S02]  /*33290*/  SYNCS.PHASECHK.TRANS64.TRYWAIT P5, [R84+URZ+0x32490], R105 ;  /* 0x03249069540075a7 */ /* 0x00106400080a017f */
[----:B-1----:R-:W-:Y:S05]  /*332a0*/  @!P5 NANOSLEEP.SYNCS 0x989680 ;  /* 0x009896800000d95d */ /* 0x002fea0003900000 */
[----:B------:R-:W1:Y:S02]  /*332b0*/  @!P5 SYNCS.PHASECHK.TRANS64 P5, [R84+URZ+0x32490], R105 ;  /* 0x032490695400d5a7 */ /* 0x000e6400080a007f */
[----:B-1----:R-:W-:Y:S05]  /*332c0*/  @!P5 BRA `(.L_x_10024) ;  /* 0xfffffffc00f0d947 */ /* 0x002fea000383ffff */
[----:B------:R-:W-:Y:S05]  /*332d0*/  BRA `(.L_x_10321) ;  /* 0xfffffd0c00747947 */ /* 0x000fea000383ffff */
.L_x_10033:
[----:B0-----:R0:W1:Y:S02]  /*332e0*/  SYNCS.PHASECHK.TRANS64.TRYWAIT P4, [R84+URZ+0x32490], R105 ;  /* 0x03249069540075a7 */ /* 0x001064000808017f */
[----:B-1----:R-:W-:Y:S05]  /*332f0*/  @!P4 NANOSLEEP.SYNCS 0x989680 ;  /* 0x009896800000c95d */ /* 0x002fea0003900000 */
[----:B------:R-:W1:Y:S02]  /*33300*/  @!P4 SYNCS.PHASECHK.TRANS64 P4, [R84+URZ+0x32490], R105 ;  /* 0x032490695400c5a7 */ /* 0x000e64000808007f */
[----:B-1----:R-:W-:Y:S05]  /*33310*/  @!P4 BRA `(.L_x_10033) ;  /* 0xfffffffc00f0c947 */ /* 0x002fea000383ffff */
[----:B------:R-:W-:Y:S05]  /*33320*/  BRA `(.L_x_10322) ;  /* 0xfffffd1c004c7947 */ /* 0x000fea000383ffff */
.L_x_10039:
[----:B--2---:R2:W3:Y:S02]  /*33330*/  SYNCS.PHASECHK.TRANS64.TRYWAIT P3, [R84+URZ+0x324b0], R105 ;  /* 0x0324b069540075a7 */ /* 0x0044e4000806017f */
[----:B---3--:R-:W-:Y:S05]  /*33340*/  @!P3 NANOSLEEP.SYNCS 0x989680 ;  /* 0x009896800000b95d */ /* 0x008fea0003900000 */
[----:B------:R-:W3:Y:S02]  /*33350*/  @!P3 SYNCS.PHASECHK.TRANS64 P3, [R84+URZ+0x324b0], R105 ;  /* 0x0324b0695400b5a7 */ /* 0x000ee4000806007f */
[----:B---3--:R-:W-:Y:S05]  /*33360*/  @!P3 BRA `(.L_x_10039) ;  /* 0xfffffffc00f0b947 */ /* 0x008fea000383ffff */
[----:B------:R-:W-:Y:S05]  /*33370*/  BRA `(.L_x_10323) ;  /* 0xfffffd1c00dc7947 */ /* 0x000fea000383ffff */
.L_x_10055:
        /* <DEDUP_REMOVED lines=8> */
.L_x_10325:
[----:B------:R-:W-:Y:S05]  /*33400*/  BSYNC B0 ;  /* 0x0000000000007941 */ /* 0x000fea0003800000 */
.L_x_10324:
[----:B------:R-:W-:Y:S05]  /*33410*/  BRA `(.L_x_10326) ;  /* 0xfffffd30000c7947 */ /* 0x000fea000383ffff */
.L_x_10071:
        /* <DEDUP_REMOVED lines=8> */
.L_x_10328:
[----:B------:R-:W-:Y:S05]  /*334a0*/  BSYNC B1 ;  /* 0x0000000000017941 */ /* 0x000fea0003800000 */
.L_x_10327:
[----:B------:R-:W-:Y:S05]  /*334b0*/  BRA `(.L_x_10329) ;  /* 0xfffffd4000787947 */ /* 0x000fea000383ffff */
.L_x_10072:
        /* <DEDUP_REMOVED lines=8> */
.L_x_10331:
[----:B------:R-:W-:Y:S05]  /*33540*/  BSYNC B1 ;  /* 0x0000000000017941 */ /* 0x000fea0003800000 */
.L_x_10330:
[----:B------:R-:W-:Y:S05]  /*33550*/  BRA `(.L_x_10332) ;  /* 0xfffffd4000587947 */ /* 0x000fea000383ffff */
.L_x_10073:
        /* <DEDUP_REMOVED lines=8> */
.L_x_10334:
[----:B------:R-:W-:Y:S05]  /*335e0*/  BSYNC B1 ;  /* 0x0000000000017941 */ /* 0x000fea0003800000 */
.L_x_10333:
[----:B------:R-:W-:Y:S05]  /*335f0*/  BRA `(.L_x_10335) ;  /* 0xfffffd4000387947 */ /* 0x000fea000383ffff */
.L_x_10074:
        /* <DEDUP_REMOVED lines=8> */
.L_x_10337:
[----:B------:R-:W-:Y:S05]  /*33680*/  BSYNC B1 ;  /* 0x0000000000017941 */ /* 0x000fea0003800000 */
.L_x_10336:
[----:B------:R-:W-:Y:S05]  /*33690*/  BRA `(.L_x_10338) ;  /* 0xfffffd4000187947 */ /* 0x000fea000383ffff */
.L_x_10075:
        /* <DEDUP_REMOVED lines=8> */
.L_x_10340:
[----:B------:R-:W-:Y:S05]  /*33720*/  BSYNC B1 ;  /* 0x0000000000017941 */ /* 0x000fea0003800000 */
.L_x_10339:
[----:B------:R-:W-:Y:S05]  /*33730*/  BRA `(.L_x_10341) ;  /* 0xfffffd3c00f87947 */ /* 0x000fea000383ffff */
.L_x_10076:
        /* <DEDUP_REMOVED lines=8> */
.L_x_10343:
[----:B------:R-:W-:Y:S05]  /*337c0*/  BSYNC B1 ;  /* 0x0000000000017941 */ /* 0x000fea0003800000 */
.L_x_10342:
[----:B------:R-:W-:Y:S05]  /*337d0*/  BRA `(.L_x_10344) ;  /* 0xfffffd3c00d87947 */ /* 0x000fea000383ffff */
.L_x_10077:
        /* <DEDUP_REMOVED lines=8> */
.L_x_10346:
[----:B------:R-:W-:Y:S05]  /*33860*/  BSYNC B1 ;  /* 0x0000000000017941 */ /* 0x000fea0003800000 */
.L_x_10345:
[----:B------:R-:W-:Y:S05]  /*33870*/  BRA `(.L_x_10347) ;  /* 0xfffffd3c00b87947 */ /* 0x000fea000383ffff */
.L_x_10078:
        /* <DEDUP_REMOVED lines=8> */
.L_x_10349:
[----:B------:R-:W-:Y:S05]  /*33900*/  BSYNC B1 ;  /* 0x0000000000017941 */ /* 0x000fea0003800000 */
.L_x_10348:
[----:B------:R-:W-:Y:S05]  /*33910*/  BRA `(.L_x_10350) ;  /* 0xfffffd3c00987947 */ /* 0x000fea000383ffff */
.L_x_10080:
[----:B0-----:R0:W1:Y:S02]  /*33920*/  SYNCS.PHASECHK.TRANS64.TRYWAIT P0, [R145+URZ+0x32400], R6 ;  /* 0x03240006910075a7 */ /* 0x001064000800017f */
[----:B-1----:R-:W-:Y:S05]  /*33930*/  @!P0 NANOSLEEP.SYNCS 0x989680 ;  /* 0x009896800000895d */ /* 0x002fea0003900000 */
[----:B------:R-:W1:Y:S02]  /*33940*/  @!P0 SYNCS.PHASECHK.TRANS64 P0, [R145+URZ+0x32400], R6 ;  /* 0x03240006910085a7 */ /* 0x000e64000800007f */
[----:B-1----:R-:W-:Y:S05]  /*33950*/  @!P0 BRA `(.L_x_10080) ;  /* 0xfffffffc00f08947 */ /* 0x002fea000383ffff */
[----:B------:R-:W-:Y:S05]  /*33960*/  BRA `(.L_x_10351) ;  /* 0xfffffd3c00907947 */ /* 0x000fea000383ffff */
.L_x_10088:
        /* <DEDUP_REMOVED lines=8> */
.L_x_10353:
[----:B------:R-:W-:Y:S05]  /*339f0*/  BSYNC B1 ;  /* 0x0000000000017941 */ /* 0x000fea0003800000 */
.L_x_10352:
[----:B------:R-:W-:Y:S05]  /*33a00*/  BRA `(.L_x_10354) ;  /* 0xfffffd4c00d07947 */ /* 0x000fea000383ffff */
.L_x_10089:
        /* <DEDUP_REMOVED lines=8> */
.L_x_10356:
[----:B------:R-:W-:Y:S05]  /*33a90*/  BSYNC B1 ;  /* 0x0000000000017941 */ /* 0x000fea0003800000 */
.L_x_10355:
[----:B------:R-:W-:Y:S05]  /*33aa0*/  BRA `(.L_x_10357) ;  /* 0xfffffd4c00b07947 */ /* 0x000fea000383ffff */
.L_x_10090:
        /* <DEDUP_REMOVED lines=8> */
.L_x_10359:
[----:B------:R-:W-:Y:S05]  /*33b30*/  BSYNC B1 ;  /* 0x0000000000017941 */ /* 0x000fea0003800000 */
.L_x_10358:
[----:B------:R-:W-:Y:S05]  /*33b40*/  BRA `(.L_x_10360) ;  /* 0xfffffd4c00907947 */ /* 0x000fea000383ffff */
.L_x_10091:
        /* <DEDUP_REMOVED lines=8> */
.L_x_10362:
[----:B------:R-:W-:Y:S05]  /*33bd0*/  BSYNC B1 ;  /* 0x0000000000017941 */ /* 0x000fea0003800000 */
.L_x_10361:
[----:B------:R-:W-:Y:S05]  /*33be0*/  BRA `(.L_x_10363) ;  /* 0xfffffd4c00707947 */ /* 0x000fea000383ffff */
.L_x_10092:
        /* <DEDUP_REMOVED lines=8> */
.L_x_10365:
[----:B------:R-:W-:Y:S05]  /*33c70*/  BSYNC B1 ;  /* 0x0000000000017941 */ /* 0x000fea0003800000 */
.L_x_10364:
[----:B------:R-:W-:Y:S05]  /*33c80*/  BRA `(.L_x_10366) ;  /* 0xfffffd4c00507947 */ /* 0x000fea000383ffff */
.L_x_10093:
        /* <DEDUP_REMOVED lines=8> */
.L_x_10368:
[----:B------:R-:W-:Y:S05]  /*33d10*/  BSYNC B1 ;  /* 0x0000000000017941 */ /* 0x000fea0003800000 */
.L_x_10367:
[----:B------:R-:W-:Y:S05]  /*33d20*/  BRA `(.L_x_10369) ;  /* 0xfffffd4c00307947 */ /* 0x000fea000383ffff */
.L_x_10094:
        /* <DEDUP_REMOVED lines=8> */
.L_x_10371:
[----:B------:R-:W-:Y:S05]  /*33db0*/  BSYNC B1 ;  /* 0x0000000000017941 */ /* 0x000fea0003800000 */
.L_x_10370:
[----:B------:R-:W-:Y:S05]  /*33dc0*/  BRA `(.L_x_10372) ;  /* 0xfffffd4c00107947 */ /* 0x000fea000383ffff */
.L_x_10095:
        /* <DEDUP_REMOVED lines=8> */
.L_x_10374:
[----:B------:R-:W-:Y:S05]  /*33e50*/  BSYNC B1 ;  /* 0x0000000000017941 */ /* 0x000fea0003800000 */
.L_x_10373:
[----:B------:R-:W-:Y:S05]  /*33e60*/  BRA `(.L_x_10375) ;  /* 0xfffffd4800f07947 */ /* 0x000fea000383ffff */
.L_x_10097:
[----:B0-----:R0:W1:Y:S02]  /*33e70*/  SYNCS.PHASECHK.TRANS64.TRYWAIT P1, [R145+URZ+0x32400], R0 ;  /* 0x03240000910075a7 */ /* 0x001064000802017f */
[----:B-1----:R-:W-:Y:S05]  /*33e80*/  @!P1 NANOSLEEP.SYNCS 0x989680 ;  /* 0x009896800000995d */ /* 0x002fea0003900000 */
[----:B------:R-:W1:Y:S02]  /*33e90*/  @!P1 SYNCS.PHASECHK.TRANS64 P1, [R145+URZ+0x32400], R0 ;  /* 0x03240000910095a7 */ /* 0x000e64000802007f */
[----:B-1----:R-:W-:Y:S05]  /*33ea0*/  @!P1 BRA `(.L_x_10097) ;  /* 0xfffffffc00f09947 */ /* 0x002fea000383ffff */
[----:B------:R-:W-:Y:S05]  /*33eb0*/  BRA `(.L_x_10376) ;  /* 0xfffffd4c00307947 */ /* 0x000fea000383ffff */
.L_x_10112:
[----:B0-----:R0:W1:Y:S02]  /*33ec0*/  SYNCS.PHASECHK.TRANS64.TRYWAIT P0, [R2+URZ], R7 ;  /* 0x00000007020075a7 */ /* 0x001064000800017f */
[----:B-1----:R-:W-:Y:S05]  /*33ed0*/  @!P0 NANOSLEEP.SYNCS 0x989680 ;  /* 0x009896800000895d */ /* 0x002fea0003900000 */
[----:B------:R-:W1:Y:S02]  /*33ee0*/  @!P0 SYNCS.PHASECHK.TRANS64 P0, [R2+URZ], R7 ;  /* 0x00000007020085a7 */ /* 0x000e64000800007f */
[----:B-1----:R-:W-:Y:S05]  /*33ef0*/  @!P0 BRA `(.L_x_10112) ;  /* 0xfffffffc00f08947 */ /* 0x002fea000383ffff */
[----:B------:R-:W-:Y:S05]  /*33f00*/  BRA `(.L_x_10111) ;  /* 0xfffffd6000c07947 */ /* 0x000fea000383ffff */
.L_x_10119:
[----:B0-----:R0:W1:Y:S02]  /*33f10*/  SYNCS.PHASECHK.TRANS64.TRYWAIT P0, [R4+URZ], R5 ;  /* 0x00000005040075a7 */ /* 0x001064000800017f */
[----:B-1----:R-:W-:Y:S05]  /*33f20*/  @!P0 NANOSLEEP.SYNCS 0x989680 ;  /* 0x009896800000895d */ /* 0x002fea0003900000 */
[----:B------:R-:W1:Y:S02]  /*33f30*/  @!P0 SYNCS.PHASECHK.TRANS64 P0, [R4+URZ], R5 ;  /* 0x00000005040085a7 */ /* 0x000e64000800007f */
[----:B-1----:R-:W-:Y:S05]  /*33f40*/  @!P0 BRA `(.L_x_10119) ;  /* 0xfffffffc00f08947 */ /* 0x002fea000383ffff */
[----:B------:R-:W-:Y:S05]  /*33f50*/  BRA `(.L_x_10118) ;  /* 0xfffffd6400e47947 */ /* 0x000fea000383ffff */
.L_x_10144:
[----:B-1----:R1:W2:Y:S02]  /*33f60*/  SYNCS.PHASECHK.TRANS64.TRYWAIT P1, [R0+URZ], R9 ;  /* 0x00000009000075a7 */ /* 0x0022a4000802017f */
[----:B--2---:R-:W-:Y:S05]  /*33f70*/  @!P1 NANOSLEEP.SYNCS 0x989680 ;  /* 0x009896800000995d */ /* 0x004fea0003900000 */
[----:B------:R-:W2:Y:S02]  /*33f80*/  @!P1 SYNCS.PHASECHK.TRANS64 P1, [R0+URZ], R9 ;  /* 0x00000009000095a7 */ /* 0x000ea4000802007f */
[----:B--2---:R-:W-:Y:S05]  /*33f90*/  @!P1 BRA `(.L_x_10144) ;  /* 0xfffffffc00f09947 */ /* 0x004fea000383ffff */
[----:B------:R-:W-:Y:S05]  /*33fa0*/  BRA `(.L_x_10143) ;  /* 0xfffffe0c00e07947 */ /* 0x000fea000383ffff */
.L_x_10151:
[----:B-1----:R1:W2:Y:S02]  /*33fb0*/  SYNCS.PHASECHK.TRANS64.TRYWAIT P1, [R6+URZ], R7 ;  /* 0x00000007060075a7 */ /* 0x0022a4000802017f */
[----:B--2---:R-:W-:Y:S05]  /*33fc0*/  @!P1 NANOSLEEP.SYNCS 0x989680 ;  /* 0x009896800000995d */ /* 0x004fea0003900000 */
[----:B------:R-:W2:Y:S02]  /*33fd0*/  @!P1 SYNCS.PHASECHK.TRANS64 P1, [R6+URZ], R7 ;  /* 0x00000007060095a7 */ /* 0x000ea4000802007f */
[----:B--2---:R-:W-:Y:S05]  /*33fe0*/  @!P1 BRA `(.L_x_10151) ;  /* 0xfffffffc00f09947 */ /* 0x004fea000383ffff */
[----:B------:R-:W-:Y:S05]  /*33ff0*/  BRA `(.L_x_10150) ;  /* 0xfffffe1400047947 */ /* 0x000fea000383ffff */
.L_x_10162:
[----:B-1----:R1:W2:Y:S02]  /*34000*/  SYNCS.PHASECHK.TRANS64.TRYWAIT P0, [R6+URZ], R7 ;  /* 0x00000007060075a7 */ /* 0x0022a4000800017f */
[----:B--2---:R-:W-:Y:S05]  /*34010*/  @!P0 NANOSLEEP.SYNCS 0x989680 ;  /* 0x009896800000895d */ /* 0x004fea0003900000 */
[----:B------:R-:W2:Y:S02]  /*34020*/  @!P0 SYNCS.PHASECHK.TRANS64 P0, [R6+URZ], R7 ;  /* 0x00000007060085a7 */ /* 0x000ea4000800007f */
[----:B--2---:R-:W-:Y:S05]  /*34030*/  @!P0 BRA `(.L_x_10162) ;  /* 0xfffffffc00f08947 */ /* 0x004fea000383ffff */
[----:B------:R-:W-:Y:S05]  /*34040*/  BRA `(.L_x_10161) ;  /* 0xfffffea400ac7947 */ /* 0x000fea000383ffff */
.L_x_10169:
[----:B--2---:R2:W3:Y:S02]  /*34050*/  SYNCS.PHASECHK.TRANS64.TRYWAIT P0, [R6+URZ], R7 ;  /* 0x00000007060075a7 */ /* 0x0044e4000800017f */
[----:B---3--:R-:W-:Y:S05]  /*34060*/  @!P0 NANOSLEEP.SYNCS 0x989680 ;  /* 0x009896800000895d */ /* 0x008fea0003900000 */
[----:B------:R-:W3:Y:S02]  /*34070*/  @!P0 SYNCS.PHASECHK.TRANS64 P0, [R6+URZ], R7 ;  /* 0x00000007060085a7 */ /* 0x000ee4000800007f */
[----:B---3--:R-:W-:Y:S05]  /*34080*/  @!P0 BRA `(.L_x_10169) ;  /* 0xfffffffc00f08947 */ /* 0x008fea000383ffff */
[----:B------:R-:W-:Y:S05]  /*34090*/  BRA `(.L_x_10168) ;  /* 0xfffffea800d07947 */ /* 0x000fea000383ffff */
.L_x_10224:
[----:B0-----:R-:W0:Y:S01]  /*340a0*/  S2R R11, SR_TID.X ;  /* 0x00000000000b7919 */ /* 0x001e220000002100 */
[----:B------:R-:W-:Y:S01]  /*340b0*/  BSSY B1, `(.L_x_10377) ;  /* 0x000000a000017945 */ /* 0x000fe20003800000 */
[----:B------:R-:W-:Y:S02]  /*340c0*/  IMAD.MOV.U32 R12, RZ, RZ, RZ ;  /* 0x000000ffff0c7224 */ /* 0x000fe400078e00ff */
[----:B------:R-:W-:Y:S01]  /*340d0*/  IMAD.MOV.U32 R15, RZ, RZ, -0x1 ;  /* 0xffffffffff0f7424 */ /* 0x000fe200078e00ff */
[----:B0-----:R-:W-:-:S04]  /*340e0*/  SHF.R.U32.HI R11, RZ, 0x5, R11 ;  /* 0x00000005ff0b7819 */ /* 0x001fc8000001160b */
[----:B------:R-:W-:-:S05]  /*340f0*/  LOP3.LUT R11, R11, 0x3, RZ, 0xc0, !PT ;  /* 0x000000030b0b7812 */ /* 0x000fca00078ec0ff */
[----:B------:R-:W-:Y:S02]  /*34100*/  IMAD.MOV.U32 R13, RZ, RZ, R11 ;  /* 0x000000ffff0d7224 */ /* 0x000fe400078e000b */
[----:B------:R-:W-:-:S07]  /*34110*/  IMAD.MOV.U32 R11, RZ, RZ, 0x1f ;  /* 0x0000001fff0b7424 */ /* 0x000fce00078e00ff */
[----:B------:R-:W-:Y:S05]  /*34120*/  WARPSYNC.COLLECTIVE R15, `(.L_x_10378) ;  /* 0x000000000f087348 */ /* 0x000fea0003c00000 */
[----:B------:R0:W1:Y:S02]  /*34130*/  SHFL.IDX P6, R14, R13, R12, R11 ;  /* 0x0000000c0d0e7389 */ /* 0x00006400000c000b */
[----:B01----:R-:W-:Y:S01]  /*34140*/  ENDCOLLECTIVE ;  /* 0x000000000000791b */ /* 0x003fe20003800000 */
.L_x_10378:
[----:B------:R-:W-:Y:S05]  /*34150*/  BSYNC B1 ;  /* 0x0000000000017941 */ /* 0x000fea0003800000 */
.L_x_10377:
[----:B------:R-:W-:Y:S05]  /*34160*/  BRA `(.L_x_10379) ;  /* 0xffffffa4002c7947 */ /* 0x000fea000383ffff */
.L_x_10225:
[----:B------:R-:W-:Y:S01]  /*34170*/  BSSY B1, `(.L_x_10380) ;  /* 0x0000006000017945 */ /* 0x000fe20003800000 */
[----:B------:R-:W-:-:S07]  /*34180*/  IMAD.MOV.U32 R15, RZ, RZ, -0x1 ;  /* 0xffffffffff0f7424 */ /* 0x000fce00078e00ff */
[----:B0-----:R-:W-:Y:S05]  /*34190*/  WARPSYNC.COLLECTIVE R15, `(.L_x_10381) ;  /* 0x000000000f0c7348 */ /* 0x001fea0003c00000 */
[----:B------:R-:W-:Y:S02]  /*341a0*/  ELECT P6, UR62, PT ;  /* 0x00000000003e782f */ /* 0x000fe400038c0000 */
[----:B------:R-:W-:Y:S01]  /*341b0*/  MOV R14, UR62 ;  /* 0x0000003e000e7c02 */ /* 0x000fe20008000f00 */
[----:B0-----:R-:W-:Y:S10]  /*341c0*/  ENDCOLLECTIVE ;  /* 0x000000000000791b */ /* 0x001ff40003800000 */
.L_x_10381:
[----:B------:R-:W-:Y:S05]  /*341d0*/  BSYNC B1 ;  /* 0x0000000000017941 */ /* 0x000fea0003800000 */
.L_x_10380:
[----:B------:R-:W-:Y:S05]  /*341e0*/  BRA `(.L_x_10382) ;  /* 0xffffffa400187947 */ /* 0x000fea000383ffff */
.L_x_10226:
[----:B-1----:R1:W2:Y:S02]  /*341f0*/  SYNCS.PHASECHK.TRANS64.TRYWAIT P0, [R7+URZ+0x32420], R8 ;  /* 0x03242008070075a7 */ /* 0x0022a4000800017f */
[----:B--2---:R-:W-:Y:S05]  /*34200*/  @!P0 NANOSLEEP.SYNCS 0x989680 ;  /* 0x009896800000895d */ /* 0x004fea0003900000 */
[----:B------:R-:W2:Y:S02]  /*34210*/  @!P0 SYNCS.PHASECHK.TRANS64 P0, [R7+URZ+0x32420], R8 ;  /* 0x03242008070085a7 */ /* 0x000ea4000800007f */
[----:B--2---:R-:W-:Y:S05]  /*34220*/  @!P0 BRA `(.L_x_10226) ;  /* 0xfffffffc00f08947 */ /* 0x004fea000383ffff */
[----:B------:R-:W-:Y:S05]  /*34230*/  BRA `(.L_x_10383) ;  /* 0xffffffa400307947 */ /* 0x000fea000383ffff */
.L_x_10229:
[----:B0-----:R0:W1:Y:S02]  /*34240*/  SYNCS.PHASECHK.TRANS64.TRYWAIT P0, [R8+URZ+0x324a0], R9 ;  /* 0x0324a009080075a7 */ /* 0x001064000800017f */
[----:B-1----:R-:W-:Y:S05]  /*34250*/  @!P0 NANOSLEEP.SYNCS 0x989680 ;  /* 0x009896800000895d */ /* 0x002fea0003900000 */
[----:B------:R-:W1:Y:S02]  /*34260*/  @!P0 SYNCS.PHASECHK.TRANS64 P0, [R8+URZ+0x324a0], R9 ;  /* 0x0324a009080085a7 */ /* 0x000e64000800007f */
[----:B-1----:R-:W-:Y:S05]  /*34270*/  @!P0 BRA `(.L_x_10229) ;  /* 0xfffffffc00f08947 */ /* 0x002fea000383ffff */
[----:B------:R-:W-:Y:S05]  /*34280*/  BRA `(.L_x_10384) ;  /* 0xffffffa4003c7947 */ /* 0x000fea000383ffff */
.L_x_10231:
[----:B-1----:R1:W2:Y:S02]  /*34290*/  SYNCS.PHASECHK.TRANS64.TRYWAIT P0, [R8+URZ+0x324c0], R9 ;  /* 0x0324c009080075a7 */ /* 0x0022a4000800017f */
[----:B--2---:R-:W-:Y:S05]  /*342a0*/  @!P0 NANOSLEEP.SYNCS 0x989680 ;  /* 0x009896800000895d */ /* 0x004fea0003900000 */
[----:B------:R-:W2:Y:S02]  /*342b0*/  @!P0 SYNCS.PHASECHK.TRANS64 P0, [R8+URZ+0x324c0], R9 ;  /* 0x0324c009080085a7 */ /* 0x000ea4000800007f */
[----:B--2---:R-:W-:Y:S05]  /*342c0*/  @!P0 BRA `(.L_x_10231) ;  /* 0xfffffffc00f08947 */ /* 0x004fea000383ffff */
[----:B------:R-:W-:Y:S05]  /*342d0*/  BRA `(.L_x_10385) ;  /* 0xffffffa400a07947 */ /* 0x000fea000383ffff */
.L_x_10235:
[----:B0-----:R0:W1:Y:S02]  /*342e0*/  SYNCS.PHASECHK.TRANS64.TRYWAIT P0, [R9+URZ+0x324a0], R10 ;  /* 0x0324a00a090075a7 */ /* 0x001064000800017f */
[----:B-1----:R-:W-:Y:S05]  /*342f0*/  @!P0 NANOSLEEP.SYNCS 0x989680 ;  /* 0x009896800000895d */ /* 0x002fea0003900000 */
[----:B------:R-:W1:Y:S02]  /*34300*/  @!P0 SYNCS.PHASECHK.TRANS64 P0, [R9+URZ+0x324a0], R10 ;  /* 0x0324a00a090085a7 */ /* 0x000e64000800007f */
[----:B-1----:R-:W-:Y:S05]  /*34310*/  @!P0 BRA `(.L_x_10235) ;  /* 0xfffffffc00f08947 */ /* 0x002fea000383ffff */
[----:B------:R-:W-:Y:S05]  /*34320*/  BRA `(.L_x_10386) ;  /* 0xffffffa800907947 */ /* 0x000fea000383ffff */
.L_x_10237:
[----:B-1----:R1:W2:Y:S02]  /*34330*/  SYNCS.PHASECHK.TRANS64.TRYWAIT P1, [R9+URZ+0x324c0], R10 ;  /* 0x0324c00a090075a7 */ /* 0x0022a4000802017f */
[----:B--2---:R-:W-:Y:S05]  /*34340*/  @!P1 NANOSLEEP.SYNCS 0x989680 ;  /* 0x009896800000995d */ /* 0x004fea0003900000 */
[----:B------:R-:W2:Y:S02]  /*34350*/  @!P1 SYNCS.PHASECHK.TRANS64 P1, [R9+URZ+0x324c0], R10 ;  /* 0x0324c00a090095a7 */ /* 0x000ea4000802007f */
[----:B--2---:R-:W-:Y:S05]  /*34360*/  @!P1 BRA `(.L_x_10237) ;  /* 0xfffffffc00f09947 */ /* 0x004fea000383ffff */
[----:B------:R-:W-:Y:S05]  /*34370*/  BRA `(.L_x_10387) ;  /* 0xffffffa800ec7947 */ /* 0x000fea000383ffff */
.L_x_10255:
[----:B------:R-:W2:Y:S01]  /*34380*/  S2R R5, SR_TID.X ;  /* 0x0000000000057919 */ /* 0x000ea20000002100 */
[----:B------:R-:W-:Y:S01]  /*34390*/  BSSY B0, `(.L_x_10388) ;  /* 0x000000a000007945 */ /* 0x000fe20003800000 */
[----:B------:R-:W-:Y:S02]  /*343a0*/  IMAD.MOV.U32 R12, RZ, RZ, RZ ;  /* 0x000000ffff0c7224 */ /* 0x000fe400078e00ff */
[----:B01----:R-:W-:Y:S02]  /*343b0*/  IMAD.MOV.U32 R11, RZ, RZ, 0x1f ;  /* 0x0000001fff0b7424 */ /* 0x003fe400078e00ff */
[----:B------:R-:W-:Y:S01]  /*343c0*/  IMAD.MOV.U32 R15, RZ, RZ, -0x1 ;  /* 0xffffffffff0f7424 */ /* 0x000fe200078e00ff */
[----:B--2---:R-:W-:-:S04]  /*343d0*/  SHF.R.U32.HI R5, RZ, 0x5, R5 ;  /* 0x00000005ff057819 */ /* 0x004fc80000011605 */
[----:B------:R-:W-:-:S05]  /*343e0*/  LOP3.LUT R5, R5, 0x3, RZ, 0xc0, !PT ;  /* 0x0000000305057812 */ /* 0x000fca00078ec0ff */
[----:B------:R-:W-:-:S07]  /*343f0*/  IMAD.MOV.U32 R13, RZ, RZ, R5 ;  /* 0x000000ffff0d7224 */ /* 0x000fce00078e0005 */
[----:B------:R-:W-:Y:S05]  /*34400*/  WARPSYNC.COLLECTIVE R15, `(.L_x_10389) ;  /* 0x000000000f087348 */ /* 0x000fea0003c00000 */
[----:B------:R0:W1:Y:S02]  /*34410*/  SHFL.IDX P6, R14, R13, R12, R11 ;  /* 0x0000000c0d0e7389 */ /* 0x00006400000c000b */
[----:B01----:R-:W-:Y:S01]  /*34420*/  ENDCOLLECTIVE ;  /* 0x000000000000791b */ /* 0x003fe20003800000 */
.L_x_10389:
[----:B------:R-:W-:Y:S05]  /*34430*/  BSYNC B0 ;  /* 0x0000000000007941 */ /* 0x000fea0003800000 */
.L_x_10388:
[----:B------:R-:W-:Y:S05]  /*34440*/  BRA `(.L_x_10390) ;  /* 0xffffffb800647947 */ /* 0x000fea000383ffff */
.L_x_10256:
[----:B------:R-:W-:Y:S01]  /*34450*/  BSSY B0, `(.L_x_10391) ;  /* 0x0000006000007945 */ /* 0x000fe20003800000 */
[----:B------:R-:W-:-:S07]  /*34460*/  IMAD.MOV.U32 R15, RZ, RZ, -0x1 ;  /* 0xffffffffff0f7424 */ /* 0x000fce00078e00ff */
[----:B01----:R-:W-:Y:S05]  /*34470*/  WARPSYNC.COLLECTIVE R15, `(.L_x_10392) ;  /* 0x000000000f0c7348 */ /* 0x003fea0003c00000 */
[----:B------:R-:W-:Y:S02]  /*34480*/  ELECT P6, UR62, PT ;  /* 0x00000000003e782f */ /* 0x000fe400038c0000 */
[----:B------:R-:W-:Y:S01]  /*34490*/  MOV R14, UR62 ;  /* 0x0000003e000e7c02 */ /* 0x000fe20008000f00 */
[----:B01----:R-:W-:Y:S10]  /*344a0*/  ENDCOLLECTIVE ;  /* 0x000000000000791b */ /* 0x003ff40003800000 */
.L_x_10392:
[----:B------:R-:W-:Y:S05]  /*344b0*/  BSYNC B0 ;  /* 0x0000000000007941 */ /* 0x000fea0003800000 */
.L_x_10391:
[----:B------:R-:W-:Y:S05]  /*344c0*/  BRA `(.L_x_10393) ;  /* 0xffffffb800547947 */ /* 0x000fea000383ffff */
.L_x_10259:
[----:B-1----:R1:W2:Y:S02]  /*344d0*/  SYNCS.PHASECHK.TRANS64.TRYWAIT P0, [R5+URZ+0x32440], R7 ;  /* 0x03244007050075a7 */ /* 0x0022a4000800017f */
[----:B--2---:R-:W-:Y:S05]  /*344e0*/  @!P0 NANOSLEEP.SYNCS 0x989680 ;  /* 0x009896800000895d */ /* 0x004fea0003900000 */
[----:B------:R-:W2:Y:S02]  /*344f0*/  @!P0 SYNCS.PHASECHK.TRANS64 P0, [R5+URZ+0x32440], R7 ;  /* 0x03244007050085a7 */ /* 0x000ea4000800007f */
[----:B--2---:R-:W-:Y:S05]  /*34500*/  @!P0 BRA `(.L_x_10259) ;  /* 0xfffffffc00f08947 */ /* 0x004fea000383ffff */
[----:B------:R-:W-:Y:S05]  /*34510*/  BRA `(.L_x_10394) ;  /* 0xffffffb800bc7947 */ /* 0x000fea000383ffff */
.L_x_10263:
        /* <DEDUP_REMOVED lines=8> */
.L_x_10266:
[----:B-1----:R1:W2:Y:S02]  /*345a0*/  SYNCS.PHASECHK.TRANS64.TRYWAIT P0, [R2+URZ+0x32460], R5 ;  /* 0x03246005020075a7 */ /* 0x0022a4000800017f */
[----:B--2---:R-:W-:Y:S05]  /*345b0*/  @!P0 NANOSLEEP.SYNCS 0x989680 ;  /* 0x009896800000895d */ /* 0x004fea0003900000 */
[----:B------:R-:W2:Y:S02]  /*345c0*/  @!P0 SYNCS.PHASECHK.TRANS64 P0, [R2+URZ+0x32460], R5 ;  /* 0x03246005020085a7 */ /* 0x000ea4000800007f */
[----:B--2---:R-:W-:Y:S05]  /*345d0*/  @!P0 BRA `(.L_x_10266) ;  /* 0xfffffffc00f08947 */ /* 0x004fea000383ffff */
[----:B------:R-:W-:Y:S05]  /*345e0*/  BRA `(.L_x_10396) ;  /* 0xffffffc000407947 */ /* 0x000fea000383ffff */
.L_x_10275:
[----:B---3--:R3:W4:Y:S02]  /*345f0*/  SYNCS.PHASECHK.TRANS64.TRYWAIT P0, [R2+URZ+0x32440], R3 ;  /* 0x03244003020075a7 */ /* 0x008724000800017f */
[----:B----4-:R-:W-:Y:S05]  /*34600*/  @!P0 NANOSLEEP.SYNCS 0x989680 ;  /* 0x009896800000895d */ /* 0x010fea0003900000 */
[----:B------:R-:W4:Y:S02]  /*34610*/  @!P0 SYNCS.PHASECHK.TRANS64 P0, [R2+URZ+0x32440], R3 ;  /* 0x03244003020085a7 */ /* 0x000f24000800007f */
[----:B----4-:R-:W-:Y:S05]  /*34620*/  @!P0 BRA `(.L_x_10275) ;  /* 0xfffffffc00f08947 */ /* 0x010fea000383ffff */
[----:B------:R-:W-:Y:S05]  /*34630*/  BRA `(.L_x_10397) ;  /* 0xffffffc400c07947 */ /* 0x000fea000383ffff */
.L_x_10277:
[----:B0-----:R0:W1:Y:S02]  /*34640*/  SYNCS.PHASECHK.TRANS64.TRYWAIT P0, [R2+URZ+0x32460], R3 ;  /* 0x03246003020075a7 */ /* 0x001064000800017f */
[----:B-1----:R-:W-:Y:S05]  /*34650*/  @!P0 NANOSLEEP.SYNCS 0x989680 ;  /* 0x009896800000895d */ /* 0x002fea0003900000 */
[----:B------:R-:W1:Y:S02]  /*34660*/  @!P0 SYNCS.PHASECHK.TRANS64 P0, [R2+URZ+0x32460], R3 ;  /* 0x03246003020085a7 */ /* 0x000e64000800007f */
[----:B-1----:R-:W-:Y:S05]  /*34670*/  @!P0 BRA `(.L_x_10277) ;  /* 0xfffffffc00f08947 */ /* 0x002fea000383ffff */
[----:B------:R-:W-:Y:S05]  /*34680*/  BRA `(.L_x_10398) ;  /* 0xffffffc800307947 */ /* 0x000fea000383ffff */
.L_x_10282:
[----:B--2---:R2:W3:Y:S02]  /*34690*/  SYNCS.PHASECHK.TRANS64.TRYWAIT P0, [R2+URZ+0x32440], R3 ;  /* 0x03244003020075a7 */ /* 0x0044e4000800017f */
[----:B---3--:R-:W-:Y:S05]  /*346a0*/  @!P0 NANOSLEEP.SYNCS 0x989680 ;  /* 0x009896800000895d */ /* 0x008fea0003900000 */
[----:B------:R-:W3:Y:S02]  /*346b0*/  @!P0 SYNCS.PHASECHK.TRANS64 P0, [R2+URZ+0x32440], R3 ;  /* 0x03244003020085a7 */ /* 0x000ee4000800007f */
[----:B---3--:R-:W-:Y:S05]  /*346c0*/  @!P0 BRA `(.L_x_10282) ;  /* 0xfffffffc00f08947 */ /* 0x008fea000383ffff */
[----:B------:R-:W-:Y:S05]  /*346d0*/  BRA `(.L_x_10399) ;  /* 0xffffffcc007c7947 */ /* 0x000fea000383ffff */
.L_x_10284:
[----:B0-----:R0:W1:Y:S02]  /*346e0*/  SYNCS.PHASECHK.TRANS64.TRYWAIT P1, [R2+URZ+0x32460], R3 ;  /* 0x03246003020075a7 */ /* 0x001064000802017f */
[----:B-1----:R-:W-:Y:S05]  /*346f0*/  @!P1 NANOSLEEP.SYNCS 0x989680 ;  /* 0x009896800000995d */ /* 0x002fea0003900000 */
[----:B------:R-:W1:Y:S02]  /*34700*/  @!P1 SYNCS.PHASECHK.TRANS64 P1, [R2+URZ+0x32460], R3 ;  /* 0x03246003020095a7 */ /* 0x000e64000802007f */
[----:B-1----:R-:W-:Y:S05]  /*34710*/  @!P1 BRA `(.L_x_10284) ;  /* 0xfffffffc00f09947 */ /* 0x002fea000383ffff */
[----:B------:R-:W-:Y:S05]  /*34720*/  BRA `(.L_x_10400) ;  /* 0xffffffcc00e87947 */ /* 0x000fea000383ffff */
.L_x_10289:
[----:B--2---:R2:W3:Y:S02]  /*34730*/  SYNCS.PHASECHK.TRANS64.TRYWAIT P0, [R2+URZ+0x32440], R3 ;  /* 0x03244003020075a7 */ /* 0x0044e4000800017f */
[----:B---3--:R-:W-:Y:S05]  /*34740*/  @!P0 NANOSLEEP.SYNCS 0x989680 ;  /* 0x009896800000895d */ /* 0x008fea0003900000 */
[----:B------:R-:W3:Y:S02]  /*34750*/  @!P0 SYNCS.PHASECHK.TRANS64 P0, [R2+URZ+0x32440], R3 ;  /* 0x03244003020085a7 */ /* 0x000ee4000800007f */
[----:B---3--:R-:W-:Y:S05]  /*34760*/  @!P0 BRA `(.L_x_10289) ;  /* 0xfffffffc00f08947 */ /* 0x008fea000383ffff */
[----:B------:R-:W-:Y:S05]  /*34770*/  BRA `(.L_x_10401) ;  /* 0xffffffd400107947 */ /* 0x000fea000383ffff */
.L_x_10291:
[----:B0-----:R0:W1:Y:S02]  /*34780*/  SYNCS.PHASECHK.TRANS64.TRYWAIT P1, [R2+URZ+0x32460], R3 ;  /* 0x03246003020075a7 */ /* 0x001064000802017f */
[----:B-1----:R-:W-:Y:S05]  /*34790*/  @!P1 NANOSLEEP.SYNCS 0x989680 ;  /* 0x009896800000995d */ /* 0x002fea0003900000 */
[----:B------:R-:W1:Y:S02]  /*347a0*/  @!P1 SYNCS.PHASECHK.TRANS64 P1, [R2+URZ+0x32460], R3 ;  /* 0x03246003020095a7 */ /* 0x000e64000802007f */
[----:B-1----:R-:W-:Y:S05]  /*347b0*/  @!P1 BRA `(.L_x_10291) ;  /* 0xfffffffc00f09947 */ /* 0x002fea000383ffff */
[----:B------:R-:W-:Y:S05]  /*347c0*/  BRA `(.L_x_10402) ;  /* 0xffffffd400807947 */ /* 0x000fea000383ffff */
.L_x_10296:
[----:B------:R-:W-:Y:S01]  /*347d0*/  BSSY B0, `(.L_x_10403) ;  /* 0x0000008000007945 */ /* 0x000fe20003800000 */
[----:B-1----:R-:W-:Y:S02]  /*347e0*/  IMAD.MOV.U32 R13, RZ, RZ, R16 ;  /* 0x000000ffff0d7224 */ /* 0x002fe400078e0010 */
[----:B0-----:R-:W-:Y:S02]  /*347f0*/  IMAD.MOV.U32 R12, RZ, RZ, RZ ;  /* 0x000000ffff0c7224 */ /* 0x001fe400078e00ff */
[----:B------:R-:W-:Y:S02]  /*34800*/  IMAD.MOV.U32 R11, RZ, RZ, 0x1f ;  /* 0x0000001fff0b7424 */ /* 0x000fe400078e00ff */
[----:B------:R-:W-:-:S07]  /*34810*/  IMAD.MOV.U32 R15, RZ, RZ, -0x1 ;  /* 0xffffffffff0f7424 */ /* 0x000fce00078e00ff */
[----:B--23--:R-:W-:Y:S05]  /*34820*/  WARPSYNC.COLLECTIVE R15, `(.L_x_10404) ;  /* 0x000000000f087348 */ /* 0x00cfea0003c00000 */
[----:B------:R0:W1:Y:S02]  /*34830*/  SHFL.IDX P6, R14, R13, R12, R11 ;  /* 0x0000000c0d0e7389 */ /* 0x00006400000c000b */
[----:B0123--:R-:W-:Y:S01]  /*34840*/  ENDCOLLECTIVE ;  /* 0x000000000000791b */ /* 0x00ffe20003800000 */
.L_x_10404:
[----:B------:R-:W-:Y:S05]  /*34850*/  BSYNC B0 ;  /* 0x0000000000007941 */ /* 0x000fea0003800000 */
.L_x_10403:
        /* <DEDUP_REMOVED lines=8> */
.L_x_10405:
[----:B------:R-:W-:Y:S01]  /*348e0*/  IMAD.MOV.U32 R16, RZ, RZ, R14 ;  /* 0x000000ffff107224 */ /* 0x000fe200078e000e */
[----:B------:R-:W-:Y:S06]  /*348f0*/  BRA `(.L_x_10406) ;  /* 0xffffffd800747947 */ /* 0x000fec000383ffff */
.L_x_10299:
[----:B------:R-:W-:Y:S01]  /*34900*/  BSSY B0, `(.L_x_10407) ;  /* 0x0000008000007945 */ /* 0x000fe20003800000 */
[----:B-1---5:R-:W-:Y:S02]  /*34910*/  IMAD.MOV.U32 R13, RZ, RZ, R17 ;  /* 0x000000ffff0d7224 */ /* 0x022fe400078e0011 */
[----:B0-----:R-:W-:Y:S02]  /*34920*/  IMAD.MOV.U32 R12, RZ, RZ, 0x1 ;  /* 0x00000001ff0c7424 */ /* 0x001fe400078e00ff */
[----:B------:R-:W-:Y:S02]  /*34930*/  IMAD.MOV.U32 R11, RZ, RZ, RZ ;  /* 0x000000ffff0b7224 */ /* 0x000fe400078e00ff */
[----:B------:R-:W-:-:S07]  /*34940*/  IMAD.MOV.U32 R15, RZ, RZ, -0x1 ;  /* 0xffffffffff0f7424 */ /* 0x000fce00078e00ff */
[----:B--234-:R-:W-:Y:S05]  /*34950*/  WARPSYNC.COLLECTIVE R15, `(.L_x_10408) ;  /* 0x000000000f087348 */ /* 0x01cfea0003c00000 */
[----:B------:R0:W1:Y:S02]  /*34960*/  SHFL.UP P6, R14, R13, R12, R11 ;  /* 0x0400000c0d0e7389 */ /* 0x00006400000c000b */
[----:B01234-:R-:W-:Y:S01]  /*34970*/  ENDCOLLECTIVE ;  /* 0x000000000000791b */ /* 0x01ffe20003800000 */
.L_x_10408:
[----:B------:R-:W-:Y:S05]  /*34980*/  BSYNC B0 ;  /* 0x0000000000007941 */ /* 0x000fea0003800000 */
.L_x_10407:
        /* <DEDUP_REMOVED lines=10> */
.L_x_10409:
        /* <DEDUP_REMOVED lines=8> */
.L_x_10410:
        /* <DEDUP_REMOVED lines=8> */
.L_x_10411:
        /* <DEDUP_REMOVED lines=8> */
.L_x_10412:
        /* <DEDUP_REMOVED lines=8> */
.L_x_10413:
[----:B------:R-:W-:Y:S05]  /*34c30*/  BRA `(.L_x_10414) ;  /* 0xffffffd800387947 */ /* 0x000fea000383ffff */
.L_x_10304:
        /* <DEDUP_REMOVED lines=8> */
.L_x_10416:
[----:B------:R-:W-:Y:S05]  /*34cc0*/  BSYNC B0 ;  /* 0x0000000000007941 */ /* 0x000fea0003800000 */
.L_x_10415:
        /* <DEDUP_REMOVED lines=10> */
.L_x_10417:
        /* <DEDUP_REMOVED lines=8> */
.L_x_10418:
        /* <DEDUP_REMOVED lines=8> */
.L_x_10419:
        /* <DEDUP_REMOVED lines=8> */
.L_x_10420:
        /* <DEDUP_REMOVED lines=8> */
.L_x_10421:
[----:B------:R-:W-:Y:S05]  /*34f70*/  BRA `(.L_x_10422) ;  /* 0xffffffd8001c7947 */ /* 0x000fea000383ffff */
.L_x_10306:
[----:B------:R-:W-:Y:S01]  /*34f80*/  BSSY B0, `(.L_x_10423) ;  /* 0x0000006000007945 */ /* 0x000fe20003800000 */
[----:B------:R-:W-:Y:S01]  /*34f90*/  PLOP3.LUT P6, PT, P6, PT, PT, 0x8, 0x0 ;  /* 0x000000000000781c */ /* 0x000fe200037ce170 */
[----:B------:R-:W-:-:S12]  /*34fa0*/  IMAD.MOV.U32 R15, RZ, RZ, -0x1 ;  /* 0xffffffffff0f7424 */ /* 0x000fd800078e00ff */
[----:B0-----:R-:W-:Y:S05]  /*34fb0*/  WARPSYNC.COLLECTIVE R15, `(.L_x_10424) ;  /* 0x000000000f087348 */ /* 0x001fea0003c00000 */
[----:B------:R-:W-:Y:S01]  /*34fc0*/  VOTE.ANY R14, PT, P6 ;  /* 0x00000000000e7806 */ /* 0x000fe200030e0100 */
[----:B0-----:R-:W-:Y:S06]  /*34fd0*/  ENDCOLLECTIVE ;  /* 0x000000000000791b */ /* 0x001fec0003800000 */
.L_x_10424:
[----:B------:R-:W-:Y:S05]  /*34fe0*/  BSYNC B0 ;  /* 0x0000000000007941 */ /* 0x000fea0003800000 */
.L_x_10423:
        /* <DEDUP_REMOVED lines=9> */
.L_x_10425:
[----:B------:R-:W-:Y:S01]  /*35080*/  IMAD.MOV.U32 R17, RZ, RZ, R14 ;  /* 0x000000ffff117224 */ /* 0x000fe200078e000e */
[----:B------:R-:W-:Y:S06]  /*35090*/  BRA `(.L_x_10426) ;  /* 0xffffffd8000c7947 */ /* 0x000fec000383ffff */
.L_x_10308:
[----:B------:R-:W-:Y:S01]  /*350a0*/  BSSY B0, `(.L_x_10427) ;  /* 0x0000007000007945 */ /* 0x000fe20003800000 */
[----:B------:R-:W-:Y:S02]  /*350b0*/  IMAD.MOV.U32 R13, RZ, RZ, R2 ;  /* 0x000000ffff0d7224 */ /* 0x000fe400078e0002 */
[----:B------:R-:W-:Y:S02]  /*350c0*/  IMAD.MOV.U32 R11, RZ, RZ, 0x1f ;  /* 0x0000001fff0b7424 */ /* 0x000fe400078e00ff */
[----:B------:R-:W-:-:S07]  /*350d0*/  IMAD.MOV.U32 R15, RZ, RZ, -0x1 ;  /* 0xffffffffff0f7424 */ /* 0x000fce00078e00ff */
[----:B012---:R-:W-:Y:S05]  /*350e0*/  WARPSYNC.COLLECTIVE R15, `(.L_x_10428) ;  /* 0x000000000f087348 */ /* 0x007fea0003c00000 */
[----:B------:R3:W4:Y:S02]  /*350f0*/  SHFL.IDX P6, R14, R13, R12, R11 ;  /* 0x0000000c0d0e7389 */ /* 0x00072400000c000b */
[----:B01234-:R-:W-:Y:S01]  /*35100*/  ENDCOLLECTIVE ;  /* 0x000000000000791b */ /* 0x01ffe20003800000 */
.L_x_10428:
[----:B------:R-:W-:Y:S05]  /*35110*/  BSYNC B0 ;  /* 0x0000000000007941 */ /* 0x000fea0003800000 */
.L_x_10427:
[----:B------:R-:W-:Y:S01]  /*35120*/  IMAD.MOV.U32 R7, RZ, RZ, R14 ;  /* 0x000000ffff077224 */ /* 0x000fe200078e000e */
[----:B------:R-:W-:Y:S06]  /*35130*/  BRA `(.L_x_10307) ;  /* 0xffffffd800007947 */ /* 0x000fec000383ffff */
.L_x_10311:
[----:B-1----:R1:W3:Y:S02]  /*35140*/  SYNCS.PHASECHK.TRANS64.TRYWAIT P0, [R0+URZ+0x32420], R3 ;  /* 0x03242003000075a7 */ /* 0x0022e4000800017f */
[----:B---3--:R-:W-:Y:S05]  /*35150*/  @!P0 NANOSLEEP.SYNCS 0x989680 ;  /* 0x009896800000895d */ /* 0x008fea0003900000 */
[----:B------:R-:W3:Y:S02]  /*35160*/  @!P0 SYNCS.PHASECHK.TRANS64 P0, [R0+URZ+0x32420], R3 ;  /* 0x03242003000085a7 */ /* 0x000ee4000800007f */
[----:B---3--:R-:W-:Y:S05]  /*35170*/  @!P0 BRA `(.L_x_10311) ;  /* 0xfffffffc00f08947 */ /* 0x008fea000383ffff */
[----:B------:R-:W-:Y:S05]  /*35180*/  BRA `(.L_x_10429) ;  /* 0xffffffdc00707947 */ /* 0x000fea000383ffff */
.L_x_10312:
        /* <DEDUP_REMOVED lines=11> */
.L_x_10431:
[----:B------:R-:W-:Y:S05]  /*35240*/  BSYNC B0 ;  /* 0x0000000000007941 */ /* 0x000fea0003800000 */
.L_x_10430:
[----:B------:R-:W-:Y:S05]  /*35250*/  BRA `(.L_x_10432) ;  /* 0xffffffdc00547947 */ /* 0x000fea000383ffff */
.L_x_10313:
[----:B------:R-:W-:Y:S01]  /*35260*/  BSSY B0, `(.L_x_10433) ;  /* 0x0000006000007945 */ /* 0x000fe20003800000 */
[----:B------:R-:W-:-:S07]  /*35270*/  IMAD.MOV.U32 R15, RZ, RZ, -0x1 ;  /* 0xffffffffff0f7424 */ /* 0x000fce00078e00ff */
[----:B012---:R-:W-:Y:S05]  /*35280*/  WARPSYNC.COLLECTIVE R15, `(.L_x_10434) ;  /* 0x000000000f0c7348 */ /* 0x007fea0003c00000 */
[----:B------:R-:W-:Y:S02]  /*35290*/  ELECT P6, UR62, PT ;  /* 0x00000000003e782f */ /* 0x000fe400038c0000 */
[----:B------:R-:W-:Y:S01]  /*352a0*/  MOV R14, UR62 ;  /* 0x0000003e000e7c02 */ /* 0x000fe20008000f00 */
[----:B012---:R-:W-:Y:S10]  /*352b0*/  ENDCOLLECTIVE ;  /* 0x000000000000791b */ /* 0x007ff40003800000 */
.L_x_10434:
[----:B------:R-:W-:Y:S05]  /*352c0*/  BSYNC B0 ;  /* 0x0000000000007941 */ /* 0x000fea0003800000 */
.L_x_10433:
[----:B------:R-:W-:Y:S05]  /*352d0*/  BRA `(.L_x_10435) ;  /* 0xffffffdc00487947 */ /* 0x000fea000383ffff */
.L_x_10315:
[----:B-1----:R1:W2:Y:S02]  /*352e0*/  SYNCS.PHASECHK.TRANS64.TRYWAIT P0, [R6+URZ], R5 ;  /* 0x00000005060075a7 */ /* 0x0022a4000800017f */
[----:B--2---:R-:W-:Y:S05]  /*352f0*/  @!P0 NANOSLEEP.SYNCS 0x989680 ;  /* 0x009896800000895d */ /* 0x004fea0003900000 */
[----:B------:R-:W2:Y:S02]  /*35300*/  @!P0 SYNCS.PHASECHK.TRANS64 P0, [R6+URZ], R5 ;  /* 0x00000005060085a7 */ /* 0x000ea4000800007f */
[----:B--2---:R-:W-:Y:S05]  /*35310*/  @!P0 BRA `(.L_x_10315) ;  /* 0xfffffffc00f08947 */ /* 0x004fea000383ffff */
[----:B------:R-:W-:Y:S05]  /*35320*/  BRA `(.L_x_10436) ;  /* 0xffffffdc00847947 */ /* 0x000fea000383ffff */
.L_x_10316:
[----:B--2---:R2:W3:Y:S02]  /*35330*/  SYNCS.PHASECHK.TRANS64.TRYWAIT P0, [R7+URZ], R2 ;  /* 0x00000002070075a7 */ /* 0x0044e4000800017f */
[----:B---3--:R-:W-:Y:S05]  /*35340*/  @!P0 NANOSLEEP.SYNCS 0x989680 ;  /* 0x009896800000895d */ /* 0x008fea0003900000 */
[----:B------:R-:W3:Y:S02]  /*35350*/  @!P0 SYNCS.PHASECHK.TRANS64 P0, [R7+URZ], R2 ;  /* 0x00000002070085a7 */ /* 0x000ee4000800007f */
[----:B---3--:R-:W-:Y:S05]  /*35360*/  @!P0 BRA `(.L_x_10316) ;  /* 0xfffffffc00f08947 */ /* 0x008fea000383ffff */
[----:B------:R-:W-:Y:S05]  /*35370*/  BRA `(.L_x_10437) ;  /* 0xffffffdc00787947 */ /* 0x000fea000383ffff */
.L_x_10318:
[----:B---3--:R3:W4:Y:S02]  /*35380*/  SYNCS.PHASECHK.TRANS64.TRYWAIT P0, [R4+URZ], R5 ;  /* 0x00000005040075a7 */ /* 0x008724000800017f */
[----:B----4-:R-:W-:Y:S05]  /*35390*/  @!P0 NANOSLEEP.SYNCS 0x989680 ;  /* 0x009896800000895d */ /* 0x010fea0003900000 */
[----:B------:R-:W4:Y:S02]  /*353a0*/  @!P0 SYNCS.PHASECHK.TRANS64 P0, [R4+URZ], R5 ;  /* 0x00000005040085a7 */ /* 0x000f24000800007f */
[----:B----4-:R-:W-:Y:S05]  /*353b0*/  @!P0 BRA `(.L_x_10318) ;  /* 0xfffffffc00f08947 */ /* 0x010fea000383ffff */
[----:B------:R-:W-:Y:S05]  /*353c0*/  BRA `(.L_x_10438) ;  /* 0xffffffdc00807947 */ /* 0x000fea000383ffff */
        .type           $_ZN7cutlass13device_kernelIN5flash11enable_sm90INS1_16FlashAttnFwdSm90INS1_25CollectiveMainloopFwdSm90ILi2EN4cute5tupleIJNS5_1CILi1EEES8_S8_EEENS6_IJNS7_ILi128EEENS7_ILi96EEENS7_ILi64EEEEEELi256ENS_6half_tEfNS_4arch4Sm90ELb0ELb1ELb0ELb1ELb0ELb1ELb1ELb1ELb0ELb0ELb0ELb0EEENS1_21CollectiveEpilogueFwdINS6_IJSA_NS7_ILi256EEESB_EEES9_SE_SG_Li256ELb1ELb0ELb0ELb0EEENS1_36VarlenDynamicPersistentTileSchedulerILi128ELi96ELi256ELi32ELb0ELb0ELb1ELb1ELb0ELb1EEEEEEEEEvNT_6ParamsE$_ZZN5flash25CollectiveMainloopFwdSm90ILi2EN4cute5tupleIJNS1_1CILi1EEES4_S4_EEENS2_IJNS3_ILi128EEENS3_ILi96EEENS3_ILi64EEEEEELi256EN7cutlass6half_tEfNSA_4arch4Sm90ELb0ELb1ELb0ELb1ELb0ELb1ELb1ELb1ELb0ELb0ELb0ELb0EE3mmaINS_16FlashAttnFwdSm90ISE_NS_21CollectiveEpilogueFwdINS2_IJS6_NS3_ILi256EEES7_EEES5_SB_SD_Li256ELb1ELb0ELb0ELb0EEENS_36VarlenDynamicPersistentTileSchedulerILi128ELi96ELi256ELi32ELb0ELb0ELb1ELb1ELb0ELb1EEEE13SharedStorageENS1_6TensorINS1_11ArrayEngineIfLm128EEENS1_6LayoutINS2_IJNS2_IJNS3_ILi2EEEST_NS3_ILi32EEEEEES4_S4_EEENS2_IJNS2_IJS4_ST_NS3_ILi4EEEEEENS3_ILi0EEESZ_EEEEEEENS_7SoftmaxILi2ELi0EEEEEbRKNSE_6ParamsENSA_25PipelineTmaAsyncNoClusterILi2ENSA_16PipelineTmaAsyncILi2EEEEES1B_RNSA_13PipelineStateILj2EEERT0_RT1_iRiRKNS_16SeqlenInfoQKNewKILb1ELb1EEENS2_IJiiiiEEERT_ENKUliT_T0_T1_E_clIZSF_ISO_S12_S14_EbS17_S1B_S1B_S1E_S1G_S1I_iS1J_S1N_S1O_S1Q_EUlRS1R_iE0_NS3_ILb1EEES1Y_EEDaiS1R_S1S_S1T_,@function
        .size           $_ZN7cutlass13device_kernelIN5flash11enable_sm90INS1_16FlashAttnFwdSm90INS1_25CollectiveMainloopFwdSm90ILi2EN4cute5tupleIJNS5_1CILi1EEES8_S8_EEENS6_IJNS7_ILi128EEENS7_ILi96EEENS7_ILi64EEEEEELi256ENS_6half_tEfNS_4arch4Sm90ELb0ELb1ELb0ELb1ELb0ELb1ELb1ELb1ELb0ELb0ELb0ELb0EEENS1_21CollectiveEpilogueFwdINS6_IJSA_NS7_ILi256EEESB_EEES9_SE_SG_Li256ELb1ELb0ELb0ELb0EEENS1_36VarlenDynamicPersistentTileSchedulerILi128ELi96ELi256ELi32ELb0ELb0ELb1ELb1ELb0ELb1EEEEEEEEEvNT_6ParamsE$_ZZN5flash25CollectiveMainloopFwdSm90ILi2EN4cute5tupleIJNS1_1CILi1EEES4_S4_EEENS2_IJNS3_ILi128EEENS3_ILi96EEENS3_ILi64EEEEEELi256EN7cutlass6half_tEfNSA_4arch4Sm90ELb0ELb1ELb0ELb1ELb0ELb1ELb1ELb1ELb0ELb0ELb0ELb0EE3mmaINS_16FlashAttnFwdSm90ISE_NS_21CollectiveEpilogueFwdINS2_IJS6_NS3_ILi256EEES7_EEES5_SB_SD_Li256ELb1ELb0ELb0ELb0EEENS_36VarlenDynamicPersistentTileSchedulerILi128ELi96ELi256ELi32ELb0ELb0ELb1ELb1ELb0ELb1EEEE13SharedStorageENS1_6TensorINS1_11ArrayEngineIfLm128EEENS1_6LayoutINS2_IJNS2_IJNS3_ILi2EEEST_NS3_ILi32EEEEEES4_S4_EEENS2_IJNS2_IJS4_ST_NS3_ILi4EEEEEENS3_ILi0EEESZ_EEEEEEENS_7SoftmaxILi2ELi0EEEEEbRKNSE_6ParamsENSA_25PipelineTmaAsyncNoClusterILi2ENSA_16PipelineTmaAsyncILi2EEEEES1B_RNSA_13PipelineStateILj2EEERT0_RT1_iRiRKNS_16SeqlenInfoQKNewKILb1ELb1EEENS2_IJiiiiEEERT_ENKUliT_T0_T1_E_clIZSF_ISO_S12_S14_EbS17_S1B_S1B_S1E_S1G_S1I_iS1J_S1N_S1O_S1Q_EUlRS1R_iE0_NS3_ILb1EEES1Y_EEDaiS1R_S1S_S1T_,(.L_x_11971 - $_ZN7cutlass13device_kernelIN5flash11enable_sm90INS1_16FlashAttnFwdSm90INS1_25CollectiveMainloopFwdSm90ILi2EN4cute5tupleIJNS5_1CILi1EEES8_S8_EEENS6_IJNS7_ILi128EEENS7_ILi96EEENS7_ILi64EEEEEELi256ENS_6half_tEfNS_4arch4Sm90ELb0ELb1ELb0ELb1ELb0ELb1ELb1ELb1ELb0ELb0ELb0ELb0EEENS1_21CollectiveEpilogueFwdINS6_IJSA_NS7_ILi256EEESB_EEES9_SE_SG_Li256ELb1ELb0ELb0ELb0EEENS1_36VarlenDynamicPersistentTileSchedulerILi128ELi96ELi256ELi32ELb0ELb0ELb1ELb1ELb0ELb1EEEEEEEEEvNT_6ParamsE$_ZZN5flash25CollectiveMainloopFwdSm90ILi2EN4cute5tupleIJNS1_1CILi1EEES4_S4_EEENS2_IJNS3_ILi128EEENS3_ILi96EEENS3_ILi64EEEEEELi256EN7cutlass6half_tEfNSA_4arch4Sm90ELb0ELb1ELb0ELb1ELb0ELb1ELb1ELb1ELb0ELb0ELb0ELb0EE3mmaINS_16FlashAttnFwdSm90ISE_NS_21CollectiveEpilogueFwdINS2_IJS6_NS3_ILi256EEES7_EEES5_SB_SD_Li256ELb1ELb0ELb0ELb0EEENS_36VarlenDynamicPersistentTileSchedulerILi128ELi96ELi256ELi32ELb0ELb0ELb1ELb1ELb0ELb1EEEE13SharedStorageENS1_6TensorINS1_11ArrayEngineIfLm128EEENS1_6LayoutINS2_IJNS2_IJNS3_ILi2EEEST_NS3_ILi32EEEEEES4_S4_EEENS2_IJNS2_IJS4_ST_NS3_ILi4EEEEEENS3_ILi0EEESZ_EEEEEEENS_7SoftmaxILi2ELi0EEEEEbRKNSE_6ParamsENSA_25PipelineTmaAsyncNoClusterILi2ENSA_16PipelineTmaAsyncILi2EEEEES1B_RNSA_13PipelineStateILj2EEERT0_RT1_iRiRKNS_16SeqlenInfoQKNewKILb1ELb1EEENS2_IJiiiiEEERT_ENKUliT_T0_T1_E_clIZSF_ISO_S12_S14_EbS17_S1B_S1B_S1E_S1G_S1I_iS1J_S1N_S1O_S1Q_EUlRS1R_iE0_NS3_ILb1EEES1Y_EEDaiS1R_S1S_S1T_)
$_ZN7cutlass13device_kernelIN5flash11enable_sm90INS1_16FlashAttnFwdSm90INS1_25CollectiveMainloopFwdSm90ILi2EN4cute5tupleIJNS5_1CILi1EEES8_S8_EEENS6_IJNS7_ILi128EEENS7_ILi96EEENS7_ILi64EEEEEELi256ENS_6half_tEfNS_4arch4Sm90ELb0ELb1ELb0ELb1ELb0ELb1ELb1ELb1ELb0ELb0ELb0ELb0EEENS1_21CollectiveEpilogueFwdINS6_IJSA_NS7_ILi256EEESB_EEES9_SE_SG_Li256ELb1ELb0ELb0ELb0EEENS1_36VarlenDynamicPersistentTileSchedulerILi128ELi96ELi256ELi32ELb0ELb0ELb1ELb1ELb0ELb1EEEEEEEEEvNT_6ParamsE$_ZZN5flash25CollectiveMainloopFwdSm90ILi2EN4cute5tupleIJNS1_1CILi1EEES4_S4_EEENS2_IJNS3_ILi128EEENS3_ILi96EEENS3_ILi64EEEEEELi256EN7cutlass6half_tEfNSA_4arch4Sm90ELb0ELb1ELb0ELb1ELb0ELb1ELb1ELb1ELb0ELb0ELb0ELb0EE3mmaINS_16FlashAttnFwdSm90ISE_NS_21CollectiveEpilogueFwdINS2_IJS6_NS3_ILi256EEES7_EEES5_SB_SD_Li256ELb1ELb0ELb0ELb0EEENS_36VarlenDynamicPersistentTileSchedulerILi128ELi96ELi256ELi32ELb0ELb0ELb1ELb1ELb0ELb1EEEE13SharedStorageENS1_6TensorINS1_11ArrayEngineIfLm128EEENS1_6LayoutINS2_IJNS2_IJNS3_ILi2EEEST_NS3_ILi32EEEEEES4_S4_EEENS2_IJNS2_IJS4_ST_NS3_ILi4EEEEEENS3_ILi0EEESZ_EEEEEEENS_7SoftmaxILi2ELi0EEEEEbRKNSE_6ParamsENSA_25PipelineTmaAsyncNoClusterILi2ENSA_16PipelineTmaAsyncILi2EEEEES1B_RNSA_13PipelineStateILj2EEERT0_RT1_iRiRKNS_16SeqlenInfoQKNewKILb1ELb1EEENS2_IJiiiiEEERT_ENKUliT_T0_T1_E_clIZSF_ISO_S12_S14_EbS17_S1B_S1B_S1E_S1G_S1I_iS1J_S1N_S1O_S1Q_EUlRS1R_iE0_NS3_ILb1EEES1Y_EEDaiS1R_S1S_S1T_:
[----:B------:R-:W-:Y:S01]  /*353d0*/  R2UR UR5, R3 ;  /* 0x00000000030572ca */ /* 0x000fe200000e0000 */
[----:B------:R-:W-:-:S12]  /*353e0*/  ULDC UR4, c[0x0][0x20] ;  /* 0x0000080000047ab9 */ /* 0x000fd80000000800 */
[----:B------:R-:W-:-:S09]  /*353f0*/  UIADD3 UR4, -UR4, UR5, URZ ;  /* 0x0000000504047290 */ /* 0x000fd2000fffe13f */
[----:B------:R-:W2:Y:S04]  /*35400*/  LDL.64 R6, [UR4+0x18] ;  /* 0x00001804ff067983 */ /* 0x000ea80008100a00 */
[----:B------:R-:W3:Y:S01]  /*35410*/  LDL.64 R4, [UR4] ;  /* 0x00000004ff047983 */ /* 0x000ee20008100a00 */
[----:B------:R-:W-:-:S03]  /*35420*/  ULDC.64 UR6, c[0x0][0x208] ;  /* 0x0000820000067ab9 */ /* 0x000fc60000000a00 */
[----:B--2---:R-:W2:Y:S04]  /*35430*/  LD.E R8, desc[UR6][R6.64+0x1c] ;  /* 0x00001c0606087980 */ /* 0x004ea8000c101900 */
[----:B---3--:R0:W5:Y:S04]  /*35440*/  LD.E R3, desc[UR6][R4.64] ;  /* 0x0000000604037980 */ /* 0x008168000c101900 */
[----:B------:R0:W5:Y:S01]  /*35450*/  LD.E R10, desc[UR6][R4.64+0x4] ;  /* 0x00000406040a7980 */ /* 0x000162000c101900 */
[----:B------:R-:W-:Y:S01]  /*35460*/  BSSY B1, `(.L_x_10439) ;  /* 0x0000005000017945 */ /* 0x000fe20003800000 */
[----:B--2---:R-:W-:-:S04]  /*35470*/  LOP3.LUT R8, R8, 0x1, RZ, 0xfc, !PT ;  /* 0x0000000108087812 */ /* 0x004fc800078efcff */
[----:B------:R-:W-:-:S13]  /*35480*/  ISETP.NE.AND P0, PT, R8, 0x3, PT ;  /* 0x000000030800780c */ /* 0x000fda0003f05270 */
[----:B0-----:R-:W-:Y:S05]  /*35490*/  @!P0 BRA `(.L_x_10440) ;  /* 0x0000000000048947 */ /* 0x001fea0003800000 */
[----:B------:R-:W-:Y:S01]  /*354a0*/  BPT.TRAP 0x1 ;  /* 0x000000040000795c */ /* 0x000fe20000300000 */
.L_x_10440:
[----:B------:R-:W-:Y:S05]  /*354b0*/  BSYNC B1 ;  /* 0x0000000000017941 */ /* 0x000fea0003800000 */
.L_x_10439:
        /* <DEDUP_REMOVED lines=13> */
.L_x_10442:
[----:B------:R-:W-:Y:S05]  /*35590*/  BSYNC B1 ;  /* 0x0000000000017941 */ /* 0x000fea0003800000 */
.L_x_10441:
        /* <DEDUP_REMOVED lines=8> */
.L_x_10444:
[----:B------:R-:W-:Y:S05]  /*35620*/  BSYNC B1 ;  /* 0x0000000000017941 */ /* 0x000fea0003800000 */
.L_x_10443:
[----:B0----5:R-:W2:Y:S04]  /*35630*/  LDL.64 R8, [UR4] ;  /* 0x00000004ff087983 */ /* 0x021ea80008100a00 */
[----:B------:R-:W3:Y:S04]  /*35640*/  LDL.64 R6, [UR4+0x28] ;  /* 0x00002804ff067983 */ /* 0x000ee80008100a00 */
[----:B------:R-:W4:Y:S04]  /*35650*/  LDL.64 R4, [UR4+0x20] ;  /* 0x00002004ff047983 */ /* 0x000f280008100a00 */
[----:B------:R-:W4:Y:S04]  /*35660*/  LDL.64 R10, [UR4+0x8] ;  /* 0x00000804ff0a7983 */ /* 0x000f280008100a00 */
[----:B--2---:R-:W2:Y:S04]  /*35670*/  LD.E R9, desc[UR6][R8.64] ;  /* 0x0000000608097980 */ /* 0x004ea8000c101900 */
[----:B---3--:R-:W2:Y:S01]  /*35680*/  LD.E.64 R12, desc[UR6][R6.64] ;  /* 0x00000006060c7980 */ /* 0x008ea2000c101b00 */
[----:B------:R-:W-:Y:S05]  /*35690*/  WARPSYNC.ALL ;  /* 0x0000000000007948 */ /* 0x000fea0003800000 */
[----:B----4-:R0:W-:Y:S04]  /*356a0*/  ST.E desc[UR6][R10.64], RZ ;  /* 0x000000ff0a007985 */ /* 0x0101e8000c101906 */
[----:B------:R-:W3:Y:S01]  /*356b0*/  LD.E.64 R6, desc[UR6][R4.64] ;  /* 0x0000000604067980 */ /* 0x000ee2000c101b00 */
[----:B--2---:R-:W-:Y:S01]  /*356c0*/  IMAD R8, R9, 0x300, R12 ;  /* 0x0000030009087824 */ /* 0x004fe200078e020c */
[----:B------:R-:W-:Y:S01]  /*356d0*/  WARPGROUP.ARRIVE ;  /* 0x00000000000079c5 */ /* 0x000fe20000000000 */
[----:B------:R-:W-:-:S02]  /*356e0*/  IMAD.MOV.U32 R9, RZ, RZ, R13 ;  /* 0x000000ffff097224 */ /* 0x000fc400078e000d */
[----:B------:R-:W-:Y:S01]  /*356f0*/  IMAD.MOV.U32 R208, RZ, RZ, 0x1 ;  /* 0x00000001ffd07424 */ /* 0x000fe200078e00ff */
        /* <DEDUP_REMOVED lines=10> */
[----:B------:R-:W-:-:S03]  /*357a0*/  WARPGROUP.ARRIVE ;  /* 0x00000000000079c5 */ /* 0x000fc60000000000 */
        /* <DEDUP_REMOVED lines=21> */
[----:B------:R-:W-:-:S03]  /*35900*/  IMAD.MOV.U32 R9, RZ, RZ, R13 ;  /* 0x000000ffff097224 */ /* 0x000fc600078e000d */
        /* <DEDUP_REMOVED lines=8> */
[----:B------:R-:W2:Y:S04]  /*35990*/  LDL.64 R6, [UR4+0x38] ;  /* 0x00003804ff067983 */ /* 0x000ea80008100a00 */
[----:B------:R-:W3:Y:S04]  /*359a0*/  LDL.64 R4, [UR4+0x30] ;  /* 0x00003004ff047983 */ /* 0x000ee80008100a00 */
[----:B--2---:R-:W2:Y:S01]  /*359b0*/  LD.E R6, desc[UR6][R6.64] ;  /* 0x0000000606067980 */ /* 0x004ea2000c101900 */
[----:B---3--:R-:W-:Y:S01]  /*359c0*/  MOV R4, R4 ;  /* 0x0000000400047202 */ /* 0x008fe20000000f00 */
[----:B------:R-:W-:Y:S01]  /*359d0*/  BSSY B1, `(.L_x_10446) ;  /* 0x0000007000017945 */ /* 0x000fe20003800000 */
[----:B--2---:R-:W-:-:S04]  /*359e0*/  LEA.HI R3, R6, R6, RZ, 0x1 ;  /* 0x0000000606037211 */ /* 0x004fc800078f08ff */
[----:B------:R-:W-:-:S05]  /*359f0*/  LOP3.LUT R3, R3, 0xfffffffe, RZ, 0xc0, !PT ;  /* 0xfffffffe03037812 */ /* 0x000fca00078ec0ff */
[----:B------:R-:W-:-:S05]  /*35a00*/  IMAD.IADD R3, R6, 0x1, -R3 ;  /* 0x0000000106037824 */ /* 0x000fca00078e0a03 */
[----:B------:R-:W-:-:S04]  /*35a10*/  SHF.L.U32 R3, R3, 0x1f, RZ ;  /* 0x0000001f03037819 */ /* 0x000fc800000006ff */
[----:B------:R-:W1:Y:S02]  /*35a20*/  SYNCS.PHASECHK.TRANS64.TRYWAIT P0, [R4+URZ+0x32410], R3 ;  /* 0x03241003040075a7 */ /* 0x000e64000800017f */
[----:B01----:R-:W-:Y:S05]  /*35a30*/  @!P0 BRA `(.L_x_10447) ;  /* 0x000000ac00a48947 */ /* 0x003fea0003800000 */
.L_x_10470:
[----:B------:R-:W-:Y:S05]  /*35a40*/  BSYNC B1 ;  /* 0x0000000000017941 */ /* 0x000fea0003800000 */
.L_x_10446:
[----:B------:R-:W2:Y:S04]  /*35a50*/  LDL.64 R6, [UR4+0x40] ;  /* 0x00004004ff067983 */ /* 0x000ea80008100a00 */
[----:B0-----:R-:W3:Y:S04]  /*35a60*/  LDL.64 R4, [UR4] ;  /* 0x00000004ff047983 */ /* 0x001ee80008100a00 */
        /* <DEDUP_REMOVED lines=8> */
.L_x_10449:
[----:B------:R-:W-:Y:S05]  /*35af0*/  BSYNC B1 ;  /* 0x0000000000017941 */ /* 0x000fea0003800000 */
.L_x_10448:
        /* <DEDUP_REMOVED lines=13> */
.L_x_10451:
[----:B------:R-:W-:Y:S05]  /*35bd0*/  BSYNC B1 ;  /* 0x0000000000017941 */ /* 0x000fea0003800000 */
.L_x_10450:
        /* <DEDUP_REMOVED lines=8> */
.L_x_10453:
[----:B------:R-:W-:Y:S05]  /*35c60*/  BSYNC B1 ;  /* 0x0000000000017941 */ /* 0x000fea0003800000 */
.L_x_10452:
[----:B------:R-:W2:Y:S04]  /*35c70*/  LDL.64 R10, [UR4] ;  /* 0x00000004ff0a7983 */ /* 0x000ea80008100a00 */
[----:B------:R-:W3:Y:S04]  /*35c80*/  LDL.64 R6, [UR4+0x58] ;  /* 0x00005804ff067983 */ /* 0x000ee80008100a00 */
[----:B------:R-:W4:Y:S04]  /*35c90*/  LDL.64 R4, [UR4+0x48] ;  /* 0x00004804ff047983 */ /* 0x000f280008100a00 */
[----:B0----5:R-:W4:Y:S04]  /*35ca0*/  LDL.64 R8, [UR4+0x50] ;  /* 0x00005004ff087983 */ /* 0x021f280008100a00 */
[----:B------:R-:W4:Y:S04]  /*35cb0*/  LDL.LU R14, [R1+0x460] ;  /* 0x00046000010e7983 */ /* 0x000f280000300800 */
[----:B--2---:R-:W2:Y:S04]  /*35cc0*/  LD.E R11, desc[UR6][R10.64] ;  /* 0x000000060a0b7980 */ /* 0x004ea8000c101900 */
[----:B---3--:R-:W2:Y:S04]  /*35cd0*/  LD.E.64 R6, desc[UR6][R6.64] ;  /* 0x0000000606067980 */ /* 0x008ea8000c101b00 */
[----:B----4-:R-:W3:Y:S04]  /*35ce0*/  LD.E R3, desc[UR6][R4.64] ;  /* 0x0000000604037980 */ /* 0x010ee8000c101900 */
[----:B------:R-:W4:Y:S01]  /*35cf0*/  LD.E.64 R12, desc[UR6][R8.64] ;  /* 0x00000006080c7980 */ /* 0x000f22000c101b00 */
[----:B------:R-:W-:Y:S05]  /*35d00*/  WARPSYNC.ALL ;  /* 0x0000000000007948 */ /* 0x000fea0003800000 */
[----:B------:R-:W-:Y:S01]  /*35d10*/  WARPGROUP.ARRIVE ;  /* 0x00000000000079c5 */ /* 0x000fe20000000000 */
[----:B--2---:R-:W-:Y:S01]  /*35d20*/  IMAD R6, R11, 0xc00, R6 ;  /* 0x00000c000b067824 */ /* 0x004fe200078e0206 */
[----:B---3--:R-:W-:-:S04]  /*35d30*/  ISETP.NE.U32.AND P0, PT, R3, RZ, PT ;  /* 0x000000ff0300720c */ /* 0x008fc80003f05070 */
[----:B------:R-:W-:Y:S02]  /*35d40*/  R2UR UR10, R6 ;  /* 0x00000000060a72ca */ /* 0x000fe400000e0000 */
[----:B----4-:R-:W-:Y:S02]  /*35d50*/  R2UR UR8, R12 ;  /* 0x000000000c0872ca */ /* 0x010fe400000e0000 */
[----:B------:R-:W-:Y:S02]  /*35d60*/  R2UR UR9, R13 ;  /* 0x000000000d0972ca */ /* 0x000fe400000e0000 */
[----:B------:R-:W-:-:S03]  /*35d70*/  R2UR UR11, R7 ;  /* 0x00000000070b72ca */ /* 0x000fc600000e0000 */
[----:B------:R-:W-:-:S10]  /*35d80*/  VOTEU.ANY UP0, P0 ;  /* 0x00000000003f7886 */ /* 0x000fd40000000100 */
[----:B------:R-:W-:Y:S03]  /*35d90*/  HGMMA.64x96x16.F32 R24, gdesc[UR8], R24, UP0, gsb0 ;  /* 0x01600000081879f0 */ /* 0x000fe6000b800818 */
[----:B------:R-:W-:Y:S02]  /*35da0*/  WARPGROUP.DEPBAR.LE gsb0, 0x0 ;  /* 0x00008000000079c5 */ /* 0x000fe40000010000 */
[----:B------:R-:W-:Y:S04]  /*35db0*/  ST.E desc[UR6][R4.64], R208 ;  /* 0x000000d004007985 */ /* 0x000fe8000c101906 */
[----:B------:R-:W2:Y:S01]  /*35dc0*/  LD.E.64 R10, desc[UR6][R8.64] ;  /* 0x00000006080a7980 */ /* 0x000ea2000c101b00 */
[----:B------:R-:W-:-:S02]  /*35dd0*/  VIADD R12, R6, 0x2 ;  /* 0x00000002060c7836 */ /* 0x000fc40000000000 */
[----:B------:R-:W-:-:S03]  /*35de0*/  IMAD.MOV.U32 R13, RZ, RZ, R7 ;  /* 0x000000ffff0d7224 */ /* 0x000fc600078e0007 */
[----:B------:R-:W-:Y:S02]  /*35df0*/  R2UR UR10, R12 ;  /* 0x000000000c0a72ca */ /* 0x000fe400000e0000 */
[----:B------:R-:W-:Y:S01]  /*35e00*/  R2UR UR11, R13 ;  /* 0x000000000d0b72ca */ /* 0x000fe200000e0000 */
[----:B------:R-:W-:Y:S01]  /*35e10*/  WARPGROUP.ARRIVE ;  /* 0x00000000000079c5 */ /* 0x000fe20000000000 */
[----:B--2---:R-:W-:Y:S01]  /*35e20*/  VIADD R10, R10, 0x2 ;  /* 0x000000020a0a7836 */ /* 0x004fe20000000000 */
[----:B------:R-:W-:-:S04]  /*35e30*/  R2UR UR9, R11 ;  /* 0x000000000b0972ca */ /* 0x000fc800000e0000 */
[----:B------:R-:W-:-:S13]  /*35e40*/  R2UR UR8, R10 ;  /* 0x000000000a0872ca */ /* 0x000fda00000e0000 */
[----:B------:R-:W-:Y:S03]  /*35e50*/  HGMMA.64x96x16.F32 R24, gdesc[UR8], R24, gsb0 ;  /* 0x01600000081879f0 */ /* 0x000fe60008000818 */
        /* <DEDUP_REMOVED lines=163> */
[----:B------:R-:W-:-:S06]  /*36890*/  WARPGROUP.ARRIVE ;  /* 0x00000000000079c5 */ /* 0x000fcc0000000000 */
[----:B------:R-:W0:Y:S02]  /*368a0*/  S2R R209, SR_TID.X ;  /* 0x0000000000d17919 */ /* 0x000e240000002100 */
[----:B0-----:R-:W-:Y:S01]  /*368b0*/  LOP3.LUT P1, RZ, R209, 0x7f, RZ, 0xc0, !PT ;  /* 0x0000007fd1ff7812 */ /* 0x001fe2000782c0ff */
[----:B--2---:R-:W-:Y:S02]  /*368c0*/  VIADD R6, R12, 0xc06 ;  /* 0x00000c060c067836 */ /* 0x004fe40000000000 */
[----:B------:R-:W-:-:S03]  /*368d0*/  IMAD.MOV.U32 R7, RZ, RZ, R13 ;  /* 0x000000ffff077224 */ /* 0x000fc600078e000d */
[----:B------:R-:W-:Y:S02]  /*368e0*/  R2UR UR8, R6 ;  /* 0x00000000060872ca */ /* 0x000fe400000e0000 */
[----:B------:R-:W-:-:S13]  /*368f0*/  R2UR UR9, R7 ;  /* 0x00000000070972ca */ /* 0x000fda00000e0000 */
[----:B------:R-:W-:Y:S03]  /*36900*/  HGMMA.64x96x16.F32 R24, gdesc[UR8], R24, gsb0 ;  /* 0x01600000081879f0 */ /* 0x000fe60008000818 */
[----:B------:R-:W-:Y:S02]  /*36910*/  WARPGROUP.DEPBAR.LE gsb0, 0x0 ;  /* 0x00008000000079c5 */ /* 0x000fe40000010000 */
[----:B------:R0:W-:Y:S04]  /*36920*/  ST.E desc[UR6][R4.64], R208 ;  /* 0x000000d004007985 */ /* 0x0001e8000c101906 */
[----:B------:R-:W2:Y:S04]  /*36930*/  @!P1 LDL.64 R6, [UR4+0x18] ;  /* 0x00001804ff069983 */ /* 0x000ea80008100a00 */
[----:B------:R-:W3:Y:S01]  /*36940*/  @!P1 LDL.64 R8, [UR4] ;  /* 0x00000004ff089983 */ /* 0x000ee20008100a00 */
[----:B------:R-:W-:-:S04]  /*36950*/  SHF.R.U32.HI R3, RZ, 0x7, R209 ;  /* 0x00000007ff037819 */ /* 0x000fc800000116d1 */
[----:B------:R-:W-:-:S05]  /*36960*/  IADD3 R3, -R3, 0xb, RZ ;  /* 0x0000000b03037810 */ /* 0x000fca0007ffe1ff */
[----:B------:R1:W-:Y:S06]  /*36970*/  BAR.ARV R3, 0x100 ;  /* 0x000400030000751d */ /* 0x0003ec0000002000 */
[----:B--2---:R-:W2:Y:S04]  /*36980*/  @!P1 LD.E.64 R6, desc[UR6][R6.64+0x30] ;  /* 0x0000300606069980 */ /* 0x004ea8000c101b00 */
[----:B---3--:R-:W3:Y:S01]  /*36990*/  @!P1 LD.E R8, desc[UR6][R8.64] ;  /* 0x0000000608089980 */ /* 0x008ee2000c101900 */
[----:B------:R-:W-:-:S02]  /*369a0*/  IMAD.MOV.U32 R74, RZ, RZ, R72 ;  /* 0x000000ffff4a7224 */ /* 0x000fc400078e0048 */
[----:B-1----:R-:W-:Y:S01]  /*369b0*/  IMAD.MOV.U32 R3, RZ, RZ, R73 ;  /* 0x000000ffff037224 */ /* 0x002fe200078e0049 */
[----:B--2---:R-:W-:-:S05]  /*369c0*/  @!P1 MOV R11, R6 ;  /* 0x00000006000b9202 */ /* 0x004fca0000000f00 */
[----:B---3--:R-:W-:-:S05]  /*369d0*/  @!P1 IMAD R10, R8, 0x8, R11 ;  /* 0x00000008080a9824 */ /* 0x008fca00078e020b */
[----:B------:R-:W-:-:S04]  /*369e0*/  @!P1 PRMT R10, RZ, 0x654, R10 ;  /* 0x00000654ff0a9816 */ /* 0x000fc8000000000a */
[----:B------:R1:W-:Y:S01]  /*369f0*/  @!P1 SYNCS.ARRIVE.TRANS64.RED.A1T0 RZ, [R10+URZ], RZ ;  /* 0x000000ff0aff99a7 */ /* 0x0003e2000810043f */
[----:B0-----:R-:W2:Y:S04]  /*36a00*/  LD.E R4, desc[UR6][R74.64] ;  /* 0x000000064a047980 */ /* 0x001ea8000c101900 */
[----:B------:R0:W3:Y:S04]  /*36a10*/  LD.E R13, desc[UR6][R2.64] ;  /* 0x00000006020d7980 */ /* 0x0000e8000c101900 */
[----:B------:R-:W4:Y:S04]  /*36a20*/  LD.E R11, desc[UR6][R74.64+0x8] ;  /* 0x000008064a0b7980 */ /* 0x000f28000c101900 */
[----:B------:R-:W4:Y:S04]  /*36a30*/  LD.E R12, desc[UR6][R74.64+0x18] ;  /* 0x000018064a0c7980 */ /* 0x000f28000c101900 */
[----:B-1----:R-:W4:Y:S04]  /*36a40*/  LD.E R10, desc[UR6][R74.64+0x4] ;  /* 0x000004064a0a7980 */ /* 0x002f28000c101900 */
[----:B------:R-:W4:Y:S04]  /*36a50*/  LD.E R8, desc[UR6][R74.64+0xc] ;  /* 0x00000c064a087980 */ /* 0x000f28000c101900 */
[----:B------:R-:W4:Y:S04]  /*36a60*/  LD.E R15, desc[UR6][R74.64+0x10] ;  /* 0x000010064a0f7980 */ /* 0x000f28000c101900 */
[----:B------:R-:W4:Y:S01]  /*36a70*/  LD.E R17, desc[UR6][R74.64+0x14] ;  /* 0x000014064a117980 */ /* 0x000f22000c101900 */
[----:B------:R-:W-:-:S04]  /*36a80*/  LOP3.LUT R14, R14, 0xfff7ffff, RZ, 0xc0, !PT ;  /* 0xfff7ffff0e0e7812 */ /* 0x000fc800078ec0ff */
[----:B------:R-:W-:-:S05]  /*36a90*/  @P1 LOP3.LUT R14, R14, 0x80000, RZ, 0xfc, !PT ;  /* 0x000800000e0e1812 */ /* 0x000fca00078efcff */
[----:B------:R1:W-:Y:S01]  /*36aa0*/  STL [R1+0x460], R14 ;  /* 0x0004600e01007387 */ /* 0x0003e20000100800 */
[----:B------:R-:W-:Y:S01]  /*36ab0*/  BSSY B1, `(.L_x_10455) ;  /* 0x000003e000017945 */ /* 0x000fe20003800000 */
[----:B--2---:R-:W-:-:S04]  /*36ac0*/  SHF.R.S32.HI R5, RZ, 0x1f, R4 ;  /* 0x0000001fff057819 */ /* 0x004fc80000011404 */
[----:B------:R-:W-:-:S04]  /*36ad0*/  LEA.HI R5, R5, R4, RZ, 0x7 ;  /* 0x0000000405057211 */ /* 0x000fc800078f38ff */
[----:B------:R-:W-:-:S05]  /*36ae0*/  LOP3.LUT R7, R5, 0xffffff80, RZ, 0xc0, !PT ;  /* 0xffffff8005077812 */ /* 0x000fca00078ec0ff */
[----:B------:R-:W-:-:S05]  /*36af0*/  IMAD.IADD R7, R4, 0x1, -R7 ;  /* 0x0000000104077824 */ /* 0x000fca00078e0a07 */
[----:B0-----:R-:W-:-:S04]  /*36b00*/  SHF.R.S32.HI R2, RZ, 0x1f, R7 ;  /* 0x0000001fff027819 */ /* 0x001fc80000011407 */
[----:B------:R-:W-:-:S04]  /*36b10*/  LEA.HI R3, R2, R7, RZ, 0x2 ;  /* 0x0000000702037211 */ /* 0x000fc800078f10ff */
[--C-:B------:R-:W-:Y:S02]  /*36b20*/  SHF.R.S32.HI R4, RZ, 0x2, R3.reuse ;  /* 0x00000002ff047819 */ /* 0x100fe40000011403 */
[----:B------:R-:W-:Y:S02]  /*36b30*/  SHF.R.S32.HI R9, RZ, 0x1f, R3 ;  /* 0x0000001fff097819 */ /* 0x000fe40000011403 */
[----:B------:R-:W-:Y:S02]  /*36b40*/  LEA.HI R6, R2, R7, RZ, 0x5 ;  /* 0x0000000702067211 */ /* 0x000fe400078f28ff */
[----:B------:R-:W-:Y:S02]  /*36b50*/  LEA.HI R9, R9, R4, RZ, 0x3 ;  /* 0x0000000409097211 */ /* 0x000fe400078f18ff */
[----:B------:R-:W-:Y:S02]  /*36b60*/  SHF.R.S32.HI R2, RZ, 0x7, R5 ;  /* 0x00000007ff027819 */ /* 0x000fe40000011405 */
[----:B------:R-:W-:-:S02]  /*36b70*/  SHF.R.S32.HI R6, RZ, 0x5, R6 ;  /* 0x00000005ff067819 */ /* 0x000fc40000011406 */
[----:B------:R-:W-:Y:S02]  /*36b80*/  LOP3.LUT R9, R9, 0xfffffff8, RZ, 0xc0, !PT ;  /* 0xfffffff809097812 */ /* 0x000fe400078ec0ff */
[----:B------:R-:W-:Y:S01]  /*36b90*/  LEA.HI R5, R5, R2, RZ, 0x1 ;  /* 0x0000000205057211 */ /* 0x000fe200078f08ff */
[----:B---3--:R-:W-:Y:S02]  /*36ba0*/  IMAD R6, R13, 0x8, R6 ;  /* 0x000000080d067824 */ /* 0x008fe400078e0206 */
[----:B------:R-:W-:Y:S01]  /*36bb0*/  IMAD.IADD R9, R4, 0x1, -R9 ;  /* 0x0000000104097824 */ /* 0x000fe200078e0a09 */
[----:B------:R-:W-:Y:S01]  /*36bc0*/  LOP3.LUT R5, R5, 0x3fffffe, RZ, 0xc0, !PT ;  /* 0x03fffffe05057812 */ /* 0x000fe200078ec0ff */
[----:B----4-:R-:W-:Y:S01]  /*36bd0*/  IMAD R13, R0, -0x60, R11 ;  /* 0xffffffa0000d7824 */ /* 0x010fe200078e020b */
[----:B------:R-:W-:Y:S02]  /*36be0*/  LOP3.LUT R4, R3, 0x7ffffffc, RZ, 0xc0, !PT ;  /* 0x7ffffffc03047812 */ /* 0x000fe400078ec0ff */
[----:B------:R-:W-:Y:S01]  /*36bf0*/  ISETP.GE.AND P0, PT, R12, 0x1, PT ;  /* 0x000000010c00780c */ /* 0x000fe20003f06270 */
[----:B------:R-:W-:Y:S01]  /*36c00*/  IMAD.IADD R5, R2, 0x1, -R5 ;  /* 0x0000000102057824 */ /* 0x000fe200078e0a05 */
[----:B------:R-:W-:Y:S01]  /*36c10*/  IADD3 R3, -R10, 0x1, R13 ;  /* 0x000000010a037810 */ /* 0x000fe20007ffe10d */
[----:B------:R-:W-:-:S02]  /*36c20*/  IMAD.U32 R2, R6, 0x10, R9 ;  /* 0x0000001006027824 */ /* 0x000fc400078e0009 */
[----:B------:R-:W-:Y:S02]  /*36c30*/  IMAD.IADD R4, R7, 0x1, -R4 ;  /* 0x0000000107047824 */ /* 0x000fe400078e0a04 */
[----:B------:R-:W-:Y:S01]  /*36c40*/  IMAD R6, R5, 0x40, R2 ;  /* 0x0000004005067824 */ /* 0x000fe200078e0202 */
[----:B------:R-:W-:Y:S01]  /*36c50*/  LOP3.LUT R5, RZ, R8, RZ, 0x33, !PT ;  /* 0x00000008ff057212 */ /* 0x000fe200078e33ff */
[C---:B------:R-:W-:Y:S02]  /*36c60*/  IMAD R2, R4.reuse, -0x2, R3 ;  /* 0xfffffffe04027824 */ /* 0x040fe400078e0203 */
[C---:B------:R-:W-:Y:S02]  /*36c70*/  IMAD.SHL.U32 R3, R4.reuse, 0x2, RZ ;  /* 0x0000000204037824 */ /* 0x040fe400078e00ff */
[----:B------:R-:W-:Y:S02]  /*36c80*/  IMAD R13, R4, -0x2, R13 ;  /* 0xfffffffe040d7824 */ /* 0x000fe400078e020d */
[----:B------:R-:W-:-:S02]  /*36c90*/  IMAD.IADD R15, R2, 0x1, R15 ;  /* 0x00000001020f7824 */ /* 0x000fc400078e020f */
[----:B------:R-:W-:Y:S02]  /*36ca0*/  IMAD.IADD R9, R2, 0x1, R5 ;  /* 0x0000000102097824 */ /* 0x000fe400078e0205 */
[----:B------:R-:W-:Y:S01]  /*36cb0*/  IMAD R8, R0, -0x60, -R3 ;  /* 0xffffffa000087824 */ /* 0x000fe200078e0a03 */
        /* <DEDUP_REMOVED lines=12> */
[----:B------:R-:W2:Y:S04]  /*36d80*/  LD.E R2, desc[UR6][R74.64+0x1c] ;  /* 0x00001c064a027980 */ /* 0x000ea8000c101900 */
[----:B------:R-:W3:Y:S01]  /*36d90*/  LD.E R7, desc[UR6][R74.64+0x20] ;  /* 0x000020064a077980 */ /* 0x000ee2000c101900 */
[----:B--2---:R-:W-:-:S05]  /*36da0*/  IMAD.HI.U32 R2, R5, R2, RZ ;  /* 0x0000000205027227 */ /* 0x004fca00078e00ff */
[----:B---3--:R-:W-:-:S07]  /*36db0*/  SHF.R.U32.HI R5, RZ, R7, R2 ;  /* 0x00000007ff057219 */ /* 0x008fce0000011602 */
.L_x_10460:
[----:B------:R-:W-:Y:S05]  /*36dc0*/  BSYNC B3 ;  /* 0x0000000000037941 */ /* 0x000fea0003800000 */
.L_x_10459:
[----:B------:R-:W-:Y:S01]  /*36dd0*/  LOP3.LUT R5, RZ, R5, RZ, 0x33, !PT ;  /* 0x00000005ff057212 */ /* 0x000fe200078e33ff */
[----:B------:R-:W-:Y:S06]  /*36de0*/  BRA `(.L_x_10461) ;  /* 0x0000000000187947 */ /* 0x000fec0003800000 */
.L_x_10458:
[----:B------:R-:W-:-:S13]  /*36df0*/  ISETP.NE.AND P0, PT, R12, 0x1, PT ;  /* 0x000000010c00780c */ /* 0x000fda0003f05270 */
[----:B------:R-:W-:Y:S05]  /*36e00*/  @!P0 BRA `(.L_x_10461) ;  /* 0x0000000000108947 */ /* 0x000fea0003800000 */
[----:B------:R-:W2:Y:S04]  /*36e10*/  LD.E R2, desc[UR6][R74.64+0x1c] ;  /* 0x00001c064a027980 */ /* 0x000ea8000c101900 */
[----:B------:R-:W3:Y:S01]  /*36e20*/  LD.E R4, desc[UR6][R74.64+0x20] ;  /* 0x000020064a047980 */ /* 0x000ee2000c101900 */
[----:B--2---:R-:W-:-:S05]  /*36e30*/  IMAD.HI.U32 R5, R5, R2, RZ ;  /* 0x0000000205057227 */ /* 0x004fca00078e00ff */
[----:B---3--:R-:W-:-:S07]  /*36e40*/  SHF.R.U32.HI R5, RZ, R4, R5 ;  /* 0x00000004ff057219 */ /* 0x008fce0000011605 */
.L_x_10461:
[----:B------:R-:W-:Y:S05]  /*36e50*/  BSYNC B2 ;  /* 0x0000000000027941 */ /* 0x000fea0003800000 */
.L_x_10457:
[----:B------:R-:W-:-:S05]  /*36e60*/  IMAD R5, R12, R5, R8 ;  /* 0x000000050c057224 */ /* 0x000fca00078e0208 */
[----:B------:R-:W-:Y:S02]  /*36e70*/  VIMNMX R0, R0, R5, !PT ;  /* 0x0000000500007248 */ /* 0x000fe40007fe0100 */
[----:B------:R-:W-:-:S07]  /*36e80*/  VIADDMNMX R3, R5, R12, R3, PT ;  /* 0x0000000c05037246 */ /* 0x000fce0003800103 */
.L_x_10456:
[----:B------:R-:W-:Y:S05]  /*36e90*/  BSYNC B1 ;  /* 0x0000000000017941 */ /* 0x000fea0003800000 */
.L_x_10455:
[C---:B------:R-:W-:Y:S01]  /*36ea0*/  ISETP.GE.AND P1, PT, R17.reuse, 0x9, PT ;  /* 0x000000091100780c */ /* 0x040fe20003f26270 */
[----:B------:R-:W-:Y:S01]  /*36eb0*/  VIADD R6, R6, 0x8 ;  /* 0x0000000806067836 */ /* 0x000fe20000000000 */
[----:B------:R-:W-:Y:S01]  /*36ec0*/  ISETP.GE.AND P0, PT, R17, 0x2, PT ;  /* 0x000000021100780c */ /* 0x000fe20003f06270 */
[----:B------:R-:W-:Y:S01]  /*36ed0*/  BSSY B1, `(.L_x_10462) ;  /* 0x000008e000017945 */ /* 0x000fe20003800000 */
[C---:B------:R-:W-:Y:S01]  /*36ee0*/  ISETP.GT.AND P2, PT, R0.reuse, 0x8, !P1 ;  /* 0x000000080000780c */ /* 0x040fe20004f44270 */
[----:B------:R-:W-:Y:S01]  /*36ef0*/  IMAD.IADD R4, R9, 0x1, R6 ;  /* 0x0000000109047824 */ /* 0x000fe200078e0206 */
        /* <DEDUP_REMOVED lines=85> */
[----:B------:R-:W-:Y:S02]  /*37450*/  ISETP.GE.AND P2, PT, R17, 0x4a, PT ;  /* 0x0000004a1100780c */ /* 0x000fe40003f46270 */
[----:B------:R-:W-:-:S02]  /*37460*/  VIADDMNMX R5, R6, R15, R13, PT ;  /* 0x0000000f06057246 */ /* 0x000fc4000380010d */
        /* <DEDUP_REMOVED lines=39> */
.L_x_10467:
[----:B------:R-:W-:Y:S05]  /*376e0*/  BSYNC B3 ;  /* 0x0000000000037941 */ /* 0x000fea0003800000 */
.L_x_10466:
[----:B------:R-:W-:Y:S01]  /*376f0*/  LOP3.LUT R11, RZ, R11, RZ, 0x33, !PT ;  /* 0x0000000bff0b7212 */ /* 0x000fe200078e33ff */
[----:B------:R-:W-:Y:S06]  /*37700*/  BRA `(.L_x_10468) ;  /* 0x0000000000187947 */ /* 0x000fec0003800000 */
.L_x_10465:
[----:B------:R-:W-:-:S13]  /*37710*/  ISETP.NE.AND P6, PT, R12, 0x1, PT ;  /* 0x000000010c00780c */ /* 0x000fda0003fc5270 */
[----:B------:R-:W-:Y:S05]  /*37720*/  @!P6 BRA `(.L_x_10468) ;  /* 0x000000000010e947 */ /* 0x000fea0003800000 */
[----:B------:R-:W2:Y:S04]  /*37730*/  LD.E R0, desc[UR6][R74.64+0x1c] ;  /* 0x00001c064a007980 */ /* 0x000ea8000c101900 */
[----:B------:R-:W3:Y:S01]  /*37740*/  LD.E R2, desc[UR6][R74.64+0x20] ;  /* 0x000020064a027980 */ /* 0x000ee2000c101900 */
[----:B--2---:R-:W-:-:S05]  /*37750*/  IMAD.HI.U32 R11, R11, R0, RZ ;  /* 0x000000000b0b7227 */ /* 0x004fca00078e00ff */
[----:B---3--:R-:W-:-:S07]  /*37760*/  SHF.R.U32.HI R11, RZ, R2, R11 ;  /* 0x00000002ff0b7219 */ /* 0x008fce000001160b */
.L_x_10468:
[----:B------:R-:W-:Y:S05]  /*37770*/  BSYNC B2 ;  /* 0x0000000000027941 */ /* 0x000fea0003800000 */
.L_x_10464:
[----:B------:R-:W-:-:S05]  /*37780*/  IMAD R11, R12, R11, R8 ;  /* 0x0000000b0c0b7224 */ /* 0x000fca00078e0208 */
[----:B------:R-:W-:Y:S02]  /*37790*/  VIADDMNMX R5, R11, R12, R5, PT ;  /* 0x0000000c0b057246 */ /* 0x000fe40003800105 */
[----:B------:R-:W-:-:S07]  /*377a0*/  VIMNMX R4, R4, R11, !PT ;  /* 0x0000000b04047248 */ /* 0x000fce0007fe0100 */
.L_x_10463:
[----:B------:R-:W-:Y:S05]  /*377b0*/  BSYNC B1 ;  /* 0x0000000000017941 */ /* 0x000fea0003800000 */
.L_x_10462:
[C---:B------:R-:W-:Y:S01]  /*377c0*/  ISETP.GT.AND P0, PT, R4.reuse, 0x1, !P0 ;  /* 0x000000010400780c */ /* 0x040fe20004704270 */
[----:B------:R-:W2:Y:S01]  /*377d0*/  LDL.64 R2, [UR4+0x70] ;  /* 0x00007004ff027983 */ /* 0x000ea20008100a00 */
        /* <DEDUP_REMOVED lines=70> */
[C---:B------:R-:W-:Y:S02]  /*37c40*/  ISETP.GT.AND P0, PT, R4.reuse, RZ, !P6 ;  /* 0x000000ff0400720c */ /* 0x040fe40007704270 */
[C---:B------:R-:W-:Y:S02]  /*37c50*/  ISETP.GT.AND P2, PT, R4.reuse, 0x49, !P2 ;  /* 0x000000490400780c */ /* 0x040fe40005744270 */
[----:B------:R-:W-:Y:S02]  /*37c60*/  ISETP.LT.OR P0, PT, R5, 0x1, P0 ;  /* 0x000000010500780c */ /* 0x000fe40000701670 */
[----:B------:R-:W-:Y:S02]  /*37c70*/  ISETP.GT.AND P3, PT, R4, 0x50, !P3 ;  /* 0x000000500400780c */ /* 0x000fe40005f64270 */
[----:B------:R-:W-:-:S02]  /*37c80*/  FSEL R9, R26, -INF , !P0 ;  /* 0xff8000001a097808 */ /* 0x000fc40004000000 */
        /* <DEDUP_REMOVED lines=18> */
[----:B------:R-:W-:Y:S02]  /*37db0*/  ISETP.LT.OR P2, PT, R5, 0x4a, P2 ;  /* 0x0000004a0500780c */ /* 0x000fe40001741670 */
[----:B------:R-:W-:Y:S02]  /*37dc0*/  FMNMX.FTZ R7, R59, R6, !PT ;  /* 0x000000063b077209 */ /* 0x000fe40007810000 */
        /* <DEDUP_REMOVED lines=16> */
[----:B------:R-:W-:-:S05]  /*37ed0*/  FMNMX.FTZ R7, R71, R4, !PT ;  /* 0x0000000447077209 */ /* 0x000fca0007810000 */
[----:B--2---:R-:W-:Y:S04]  /*37ee0*/  ST.E desc[UR6][R2.64+0x4], R7 ;  /* 0x0000040702007985 */ /* 0x004fe8000c101906 */
[----:B------:R-:W2:Y:S01]  /*37ef0*/  LD.E R8, desc[UR6][R2.64+0x4] ;  /* 0x0000040602087980 */ /* 0x000ea2000c101900 */
        /* <DEDUP_REMOVED lines=25> */
[----:B------:R-:W-:Y:S04]  /*38090*/  ST.E desc[UR6][R2.64], R5 ;  /* 0x0000000502007985 */ /* 0x000fe8000c101906 */
[----:B--2---:R-:W0:Y:S02]  /*380a0*/  SHFL.BFLY PT, R7, R8, 0x2, 0x1f ;  /* 0x0c401f0008077f89 */ /* 0x004e2400000e0000 */
[----:B0-----:R-:W-:-:S02]  /*380b0*/  FMNMX.FTZ R10, R8, R7, !PT ;  /* 0x00000007080a7209 */ /* 0x001fc40007810000 */
[----:B------:R-:W0:Y:S04]  /*380c0*/  SHFL.BFLY PT, R7, R4, 0x1, 0x1f ;  /* 0x0c201f0004077f89 */ /* 0x000e2800000e0000 */
[----:B------:R-:W1:Y:S01]  /*380d0*/  SHFL.BFLY PT, R13, R10, 0x1, 0x1f ;  /* 0x0c201f000a0d7f89 */ /* 0x000e6200000e0000 */
[----:B0-----:R-:W-:Y:S02]  /*380e0*/  FMNMX.FTZ R11, R4, R7, !PT ;  /* 0x00000007040b7209 */ /* 0x001fe40007810000 */
[----:B-1----:R-:W-:-:S03]  /*380f0*/  FMNMX.FTZ R13, R10, R13, !PT ;  /* 0x0000000d0a0d7209 */ /* 0x002fc60007810000 */
[----:B------:R-:W-:Y:S04]  /*38100*/  ST.E desc[UR6][R2.64], R11 ;  /* 0x0000000b02007985 */ /* 0x000fe8000c101906 */
[----:B------:R0:W-:Y:S04]  /*38110*/  ST.E desc[UR6][R2.64+0x4], R13 ;  /* 0x0000040d02007985 */ /* 0x0001e8000c101906 */
[----:B------:R-:W2:Y:S04]  /*38120*/  LDL.64 R6, [UR4+0x70] ;  /* 0x00007004ff067983 */ /* 0x000ea80008100a00 */
[----:B--2---:R-:W2:Y:S04]  /*38130*/  LD.E R72, desc[UR6][R6.64+0x20] ;  /* 0x0000200606487980 */ /* 0x004ea8000c101900 */
[----:B------:R-:W2:Y:S04]  /*38140*/  LD.E R8, desc[UR6][R6.64] ;  /* 0x0000000606087980 */ /* 0x000ea8000c101900 */
[----:B------:R-:W0:Y:S01]  /*38150*/  LD.E R17, desc[UR6][R6.64+0x4] ;  /* 0x0000040606117980 */ /* 0x000e22000c101900 */
[C---:B--2---:R-:W-:Y:S01]  /*38160*/  FMUL.FTZ R4, R8.reuse, R72 ;  /* 0x0000004808047220 */ /* 0x044fe20000410000 */
[----:B------:R-:W-:Y:S01]  /*38170*/  FSETP.NEU.FTZ.AND P0, PT, R8, -INF , PT ;  /* 0xff8000000800780b */ /* 0x000fe20003f1d000 */
[----:B0-----:R-:W-:-:S03]  /*38180*/  FMUL.FTZ R2, R72, R17 ;  /* 0x0000001148027220 */ /* 0x001fc60000410000 */
[----:B------:R-:W-:Y:S02]  /*38190*/  FSEL R15, R4, RZ, P0 ;  /* 0x000000ff040f7208 */ /* 0x000fe40000000000 */
[----:B------:R-:W-:-:S04]  /*381a0*/  FSETP.NEU.FTZ.AND P0, PT, R17, -INF , PT ;  /* 0xff8000001100780b */ /* 0x000fc80003f1d000 */
[----:B------:R-:W-:Y:S01]  /*381b0*/  FSEL R3, R2, RZ, P0 ;  /* 0x000000ff02037208 */ /* 0x000fe20000000000 */
[-CC-:B------:R-:W-:Y:S01]  /*381c0*/  FFMA.FTZ R172, R24, R72.reuse, -R15.reuse ;  /* 0x0000004818ac7223 */ /* 0x180fe2000001080f */
[----:B------:R-:W-:-:S03]  /*381d0*/  FFMA.FTZ R25, R25, R72, -R15 ;  /* 0x0000004819197223 */ /* 0x000fc6000001080f */
[-CC-:B------:R-:W-:Y:S01]  /*381e0*/  FFMA.FTZ R173, R9, R72.reuse, -R3.reuse ;  /* 0x0000004809ad7223 */ /* 0x180fe20000010803 */
[-C--:B------:R-:W-:Y:S01]  /*381f0*/  FFMA.FTZ R24, R0, R72.reuse, -R3 ;  /* 0x0000004800187223 */ /* 0x080fe20000010803 */
[-C--:B------:R-:W-:Y:S01]  /*38200*/  FFMA.FTZ R174, R28, R72.reuse, -R15 ;  /* 0x000000481cae7223 */ /* 0x080fe2000001080f */
[-C--:B------:R-:W-:Y:S01]  /*38210*/  FFMA.FTZ R175, R30, R72.reuse, -R3 ;  /* 0x000000481eaf7223 */ /* 0x080fe20000010803 */
[----:B------:R-:W-:Y:S01]  /*38220*/  MUFU.EX2 R172, R172 ;  /* 0x000000ac00ac7308 */ /* 0x000fe20000000800 */
[-C--:B------:R-:W-:Y:S01]  /*38230*/  FFMA.FTZ R27, R29, R72.reuse, -R15 ;  /* 0x000000481d1b7223 */ /* 0x080fe2000001080f */
[----:B------:R-:W-:-:S06]  /*38240*/  FFMA.FTZ R26, R31, R72, -R3 ;  /* 0x000000481f1a7223 */ /* 0x000fcc0000010803 */
[----:B------:R-:W0:Y:S01]  /*38250*/  MUFU.EX2 R25, R25 ;  /* 0x0000001900197308 */ /* 0x000e220000000800 */
[-C--:B------:R-:W-:Y:S01]  /*38260*/  FFMA.FTZ R12, R32, R72.reuse, -R15 ;  /* 0x00000048200c7223 */ /* 0x080fe2000001080f */
[----:B------:R-:W-:-:S06]  /*38270*/  FFMA.FTZ R16, R34, R72, -R3 ;  /* 0x0000004822107223 */ /* 0x000fcc0000010803 */
[----:B------:R-:W-:Y:S08]  /*38280*/  MUFU.EX2 R173, R173 ;  /* 0x000000ad00ad7308 */ /* 0x000ff00000000800 */
[----:B------:R-:W1:Y:S01]  /*38290*/  MUFU.EX2 R24, R24 ;  /* 0x0000001800187308 */ /* 0x000e620000000800 */
[-CC-:B------:R-:W-:Y:S01]  /*382a0*/  FFMA.FTZ R11, R33, R72.reuse, -R15.reuse ;  /* 0x00000048210b7223 */ /* 0x180fe2000001080f */
[----:B------:R-:W-:-:S06]  /*382b0*/  FFMA.FTZ R14, R36, R72, -R15 ;  /* 0x00000048240e7223 */ /* 0x000fcc000001080f */
[----:B------:R-:W2:Y:S01]  /*382c0*/  MUFU.EX2 R174, R174 ;  /* 0x000000ae00ae7308 */ /* 0x000ea20000000800 */
[-CC-:B------:R-:W-:Y:S01]  /*382d0*/  FFMA.FTZ R13, R37, R72.reuse, -R15.reuse ;  /* 0x00000048250d7223 */ /* 0x180fe2000001080f */
[-CC-:B------:R-:W-:Y:S01]  /*382e0*/  FFMA.FTZ R185, R40, R72.reuse, -R15.reuse ;  /* 0x0000004828b97223 */ /* 0x180fe2000001080f */
[----:B------:R-:W-:-:S05]  /*382f0*/  FFMA.FTZ R184, R41, R72, -R15 ;  /* 0x0000004829b87223 */ /* 0x000fca000001080f */
[----:B------:R-:W3:Y:S01]  /*38300*/  MUFU.EX2 R175, R175 ;  /* 0x000000af00af7308 */ /* 0x000ee20000000800 */
[-CC-:B------:R-:W-:Y:S01]  /*38310*/  FFMA.FTZ R187, R44, R72.reuse, -R15.reuse ;  /* 0x000000482cbb7223 */ /* 0x180fe2000001080f */
[-CC-:B------:R-:W-:Y:S01]  /*38320*/  FFMA.FTZ R186, R45, R72.reuse, -R15.reuse ;  /* 0x000000482dba7223 */ /* 0x180fe2000001080f */
[-CC-:B------:R-:W-:Y:S01]  /*38330*/  FFMA.FTZ R192, R48, R72.reuse, -R15.reuse ;  /* 0x0000004830c07223 */ /* 0x180fe2000001080f */
[-CC-:B------:R-:W-:Y:S01]  /*38340*/  FFMA.FTZ R191, R49, R72.reuse, -R15.reuse ;  /* 0x0000004831bf7223 */ /* 0x180fe2000001080f */
[-CC-:B------:R-:W-:Y:S01]  /*38350*/  FFMA.FTZ R194, R52, R72.reuse, -R15.reuse ;  /* 0x0000004834c27223 */ /* 0x180fe2000001080f */
[-CC-:B------:R-:W-:Y:S02]  /*38360*/  FFMA.FTZ R193, R53, R72.reuse, -R15.reuse ;  /* 0x0000004835c17223 */ /* 0x180fe4000001080f */
        /* <DEDUP_REMOVED lines=9> */
[-C--:B------:R-:W-:Y:S01]  /*38400*/  FFMA.FTZ R206, R69, R72.reuse, -R15 ;  /* 0x0000004845ce7223 */ /* 0x080fe2000001080f */
[-CC-:B------:R-:W-:Y:S01]  /*38410*/  FFMA.FTZ R15, R35, R72.reuse, -R3.reuse ;  /* 0x00000048230f7223 */ /* 0x180fe20000010803 */
[----:B------:R-:W-:-:S05]  /*38420*/  FFMA.FTZ R20, R38, R72, -R3 ;  /* 0x0000004826147223 */ /* 0x000fca0000010803 */
[----:B------:R-:W5:Y:S01]  /*38430*/  MUFU.EX2 R12, R12 ;  /* 0x0000000c000c7308 */ /* 0x000f620000000800 */
[----:B0-----:R-:W-:Y:S01]  /*38440*/  FADD.FTZ R5, R172, R25 ;  /* 0x00000019ac057221 */ /* 0x001fe20000010000 */
[----:B-1----:R-:W-:-:S06]  /*38450*/  FADD.FTZ R2, R173, R24 ;  /* 0x00000018ad027221 */ /* 0x002fcc0000010000 */
[----:B------:R-:W0:Y:S01]  /*38460*/  MUFU.EX2 R16, R16 ;  /* 0x0000001000107308 */ /* 0x000e220000000800 */
[----:B------:R-:W-:Y:S01]  /*38470*/  FFMA.FTZ R17, R39, R72, -R3 ;  /* 0x0000004827117223 */ /* 0x000fe20000010803 */
[----:B--2---:R-:W-:-:S06]  /*38480*/  FADD.FTZ R4, R174, R5 ;  /* 0x00000005ae047221 */ /* 0x004fcc0000010000 */
        /* <DEDUP_REMOVED lines=81> */
[----:B------:R-:W3:Y:S08]  /*389a0*/  MUFU.EX2 R204, R204 ;  /* 0x000000cc00cc7308 */ /* 0x000ef00000000800 */
        /* <DEDUP_REMOVED lines=10> */
[----:B----4-:R-:W-:-:S03]  /*38a50*/  FADD.FTZ R3, R21, R2 ;  /* 0x0000000215037221 */ /* 0x010fc60000010000 */
[----:B0-----:R-:W-:Y:S01]  /*38a60*/  FADD.FTZ R5, R207, R4 ;  /* 0x00000004cf057221 */ /* 0x001fe20000010000 */
[----:B-----5:R-:W-:-:S03]  /*38a70*/  FADD.FTZ R2, R182, R3 ;  /* 0x00000003b6027221 */ /* 0x020fc60000010000 */
[----:B-1----:R-:W-:Y:S01]  /*38a80*/  FADD.FTZ R31, R206, R5 ;  /* 0x00000005ce1f7221 */ /* 0x002fe20000010000 */
[----:B--2---:R-:W-:-:S04]  /*38a90*/  FADD.FTZ R33, R163, R2 ;  /* 0x00000002a3217221 */ /* 0x004fc80000010000 */
[----:B------:R-:W-:Y:S04]  /*38aa0*/  ST.E desc[UR6][R6.64+0x10], R31 ;  /* 0x0000101f06007985 */ /* 0x000fe8000c101906 */
[----:B------:R0:W-:Y:S04]  /*38ab0*/  ST.E desc[UR6][R6.64+0x14], R33 ;  /* 0x0000142106007985 */ /* 0x0001e8000c101906 */
[----:B------:R-:W2:Y:S04]  /*38ac0*/  LDL.64 R28, [UR4] ;  /* 0x00000004ff1c7983 */ /* 0x000ea80008100a00 */
[----:B------:R-:W3:Y:S04]  /*38ad0*/  LDL.64 R4, [UR4+0x98] ;  /* 0x00009804ff047983 */ /* 0x000ee80008100a00 */
[----:B------:R-:W4:Y:S01]  /*38ae0*/  LDL.64 R2, [UR4+0x80] ;  /* 0x00008004ff027983 */ /* 0x000f220008100a00 */
[----:B------:R-:W-:-:S03]  /*38af0*/  LEA.HI R30, R209, 0x8, RZ, 0x19 ;  /* 0x00000008d11e7811 */ /* 0x000fc600078fc8ff */
[----:B0-----:R-:W5:Y:S02]  /*38b00*/  LDL.64 R6, [UR4+0x88] ;  /* 0x00008804ff067983 */ /* 0x001f640008100a00 */
[----:B------:R0:W-:Y:S06]  /*38b10*/  BAR.SYNC.DEFER_BLOCKING R30, 0x100 ;  /* 0x0004001e0000751d */ /* 0x0001ec0000010000 */
[----:B--2---:R-:W2:Y:S04]  /*38b20*/  LD.E R29, desc[UR6][R28.64] ;  /* 0x000000061c1d7980 */ /* 0x004ea8000c101900 */
[----:B---3--:R-:W2:Y:S04]  /*38b30*/  LD.E.64 R4, desc[UR6][R4.64] ;  /* 0x0000000604047980 */ /* 0x008ea8000c101b00 */
[----:B----4-:R-:W3:Y:S04]  /*38b40*/  LD.E R35, desc[UR6][R2.64] ;  /* 0x0000000602237980 */ /* 0x010ee8000c101900 */
        /* <DEDUP_REMOVED lines=127> */
[----:B--2---:R-:W-:Y:S01]  /*39340*/  IMAD R4, R29, 0xc00, R4 ;  /* 0x00000c001d047824 */ /* 0x004fe200078e0204 */
[----:B------:R-:W-:-:S04]  /*39350*/  R2UR UR11, R5 ;  /* 0x00000000050b72ca */ /* 0x000fc800000e0000 */
[----:B------:R-:W-:Y:S02]  /*39360*/  R2UR UR10, R4 ;  /* 0x00000000040a72ca */ /* 0x000fe400000e0000 */
[----:B------:R-:W-:Y:S02]  /*39370*/  F2FP.F16.F32.PACK_AB R172, R25, R172 ;  /* 0x000000ac19ac723e */ /* 0x000fe400000000ff */
[----:B------:R-:W-:Y:S02]  /*39380*/  F2FP.F16.F32.PACK_AB R174, R27, R174 ;  /* 0x000000ae1bae723e */ /* 0x000fe400000000ff */
[----:B------:R-:W-:Y:S02]  /*39390*/  F2FP.F16.F32.PACK_AB R173, R24, R173 ;  /* 0x000000ad18ad723e */ /* 0x000fe400000000ff */
[----:B------:R-:W-:Y:S01]  /*393a0*/  F2FP.F16.F32.PACK_AB R175, R26, R175 ;  /* 0x000000af1aaf723e */ /* 0x000fe200000000ff */
        /* <DEDUP_REMOVED lines=128> */
[----:B------:R-:W-:Y:S01]  /*39bb0*/  ST.E desc[UR6][R6.64], RZ ;  /* 0x000000ff06007985 */ /* 0x000fe2000c101906 */
[----:B0-----:R-:W-:-:S06]  /*39bc0*/  WARPGROUP.ARRIVE ;  /* 0x00000000000079c5 */ /* 0x001fcc0000000000 */
[----:B------:R-:W-:Y:S03]  /*39bd0*/  HGMMA.64x256x16.F32 R24, R172, gdesc[UR8].tnspB, RZ, !UPT, gsb0 ;  /* 0x43e00008ac187df0 */ /* 0x000fe6000c0008ff */
[----:B------:R-:W-:Y:S02]  /*39be0*/  WARPGROUP.DEPBAR.LE gsb0, 0x0 ;  /* 0x00008000000079c5 */ /* 0x000fe40000010000 */
        /* <DEDUP_REMOVED lines=128> */
[----:B------:R-:W-:Y:S04]  /*3a3f0*/  ST.E desc[UR6][R6.64], R208 ;  /* 0x000000d006007985 */ /* 0x000fe8000c101906 */
[----:B0-----:R-:W5:Y:S04]  /*3a400*/  LD.E R24, desc[UR6][R2.64] ;  /* 0x0000000602187980 */ /* 0x001f68000c101900 */
[----:B-1----:R-:W5:Y:S04]  /*3a410*/  LD.E R25, desc[UR6][R2.64+0x4] ;  /* 0x0000040602197980 */ /* 0x002f68000c101900 */
[----:B--2---:R-:W2:Y:S04]  /*3a420*/  LD.E R26, desc[UR6][R2.64+0x8] ;  /* 0x00000806021a7980 */ /* 0x004ea8000c101900 */
[----:B---3--:R-:W2:Y:S04]  /*3a430*/  LD.E R27, desc[UR6][R2.64+0xc] ;  /* 0x00000c06021b7980 */ /* 0x008ea8000c101900 */
[----:B----4-:R-:W2:Y:S04]  /*3a440*/  LD.E R28, desc[UR6][R2.64+0x10] ;  /* 0x00001006021c7980 */ /* 0x010ea8000c101900 */
        /* <DEDUP_REMOVED lines=130> */
[----:B------:R-:W-:-:S04]  /*3ac70*/  F2FP.F16.F32.PACK_AB R175, R17, R20 ;  /* 0x0000001411af723e */ /* 0x000fc800000000ff */
[----:B--2---:R-:W-:-:S06]  /*3ac80*/  WARPGROUP.ARRIVE ;  /* 0x00000000000079c5 */ /* 0x004fcc0000000000 */
[----:B------:R-:W-:Y:S03]  /*3ac90*/  HGMMA.64x256x16.F32 R24, R172, gdesc[UR8].tnspB, R24, gsb0 ;  /* 0x43e00008ac187df0 */ /* 0x000fe60008000818 */
        /* <DEDUP_REMOVED lines=1457> */
[----:B------:R-:W-:-:S13]  /*407b0*/  LOP3.LUT P6, RZ, R209, 0x7f, RZ, 0xc0, !PT ;  /* 0x0000007fd1ff7812 */ /* 0x000fda00078cc0ff */
[----:B0-----:R-:W-:Y:S05]  /*407c0*/  @P6 BRA `(.L_x_10469) ;  /* 0x0000000000206947 */ /* 0x001fea0003800000 */
[----:B------:R-:W2:Y:S04]  /*407d0*/  LDL.64 R2, [UR4+0x40] ;  /* 0x00004004ff027983 */ /* 0x000ea80008100a00 */
[----:B------:R-:W3:Y:S04]  /*407e0*/  LDL.64 R4, [UR4] ;  /* 0x00000004ff047983 */ /* 0x000ee80008100a00 */
[----:B--2---:R-:W2:Y:S04]  /*407f0*/  LD.E.64 R2, desc[UR6][R2.64+0x30] ;  /* 0x0000300602027980 */ /* 0x004ea8000c101b00 */
[----:B---3--:R-:W3:Y:S01]  /*40800*/  LD.E R4, desc[UR6][R4.64] ;  /* 0x0000000604047980 */ /* 0x008ee2000c101900 */
[----:B--2---:R-:W-:-:S05]  /*40810*/  MOV R7, R2 ;  /* 0x0000000200077202 */ /* 0x004fca0000000f00 */
[----:B---3--:R-:W-:-:S05]  /*40820*/  IMAD R0, R4, 0x8, R7 ;  /* 0x0000000804007824 */ /* 0x008fca00078e0207 */
[----:B------:R-:W-:-:S04]  /*40830*/  PRMT R0, RZ, 0x654, R0 ;  /* 0x00000654ff007816 */ /* 0x000fc80000000000 */
[----:B------:R0:W-:Y:S03]  /*40840*/  SYNCS.ARRIVE.TRANS64.RED.A1T0 RZ, [R0+URZ], RZ ;  /* 0x000000ff00ff79a7 */ /* 0x0001e6000810043f */
.L_x_10469:
[----:B------:R-:W-:Y:S02]  /*40850*/  IMAD.MOV.U32 R2, RZ, RZ, R219 ;  /* 0x000000ffff027224 */ /* 0x000fe400078e00db */
[----:B------:R-:W-:-:S04]  /*40860*/  IMAD.MOV.U32 R3, RZ, RZ, 0x0 ;  /* 0x00000000ff037424 */ /* 0x000fc800078e00ff */
[----:B0-----:R-:W-:Y:S05]  /*40870*/  RET.REL.NODEC R2 `(_ZN7cutlass13device_kernelIN5flash11enable_sm90INS1_16FlashAttnFwdSm90INS1_25CollectiveMainloopFwdSm90ILi2EN4cute5tupleIJNS5_1CILi1EEES8_S8_EEENS6_IJNS7_ILi128EEENS7_ILi96EEENS7_ILi64EEEEEELi256ENS_6half_tEfNS_4arch4Sm90ELb0ELb1ELb0ELb1ELb0ELb1ELb1ELb1ELb0ELb0ELb0ELb0EEENS1_21CollectiveEpilogueFwdINS6_IJSA_NS7_ILi256EEESB_EEES9_SE_SG_Li256ELb1ELb0ELb0ELb0EEENS1_36VarlenDynamicPersistentTileSchedulerILi128ELi96ELi256ELi32ELb0ELb0ELb1ELb1ELb0ELb1EEEEEEEEEvNT_6ParamsE) ;  /* 0xfffffbf402e07950 */ /* 0x001fea0003c3ffff */
.L_x_10445:
[----:B0-----:R0:W1:Y:S02]  /*40880*/  SYNCS.PHASECHK.TRANS64.TRYWAIT P0, [R8+URZ], R9 ;  /* 0x00000009080075a7 */ /* 0x001064000800017f */
[----:B-1----:R-:W-:Y:S05]  /*40890*/  @!P0 NANOSLEEP.SYNCS 0x989680 ;  /* 0x009896800000895d */ /* 0x002fea0003900000 */
[----:B------:R-:W1:Y:S02]  /*408a0*/  @!P0 SYNCS.PHASECHK.TRANS64 P0, [R8+URZ], R9 ;  /* 0x00000009080085a7 */ /* 0x000e64000800007f */
[----:B-1----:R-:W-:Y:S05]  /*408b0*/  @!P0 BRA `(.L_x_10445) ;  /* 0xfffffffc00f08947 */ /* 0x002fea000383ffff */
[----:B------:R-:W-:Y:S05]  /*408c0*/  BRA `(.L_x_10444) ;  /* 0xffffff4c00547947 */ /* 0x000fea000383ffff */
.L_x_10447:
[----:B0-----:R0:W1:Y:S02]  /*408d0*/  SYNCS.PHASECHK.TRANS64.TRYWAIT P0, [R4+URZ+0x32410], R3 ;  /* 0x03241003040075a7 */ /* 0x001064000800017f */
[----:B-1----:R-:W-:Y:S05]  /*408e0*/  @!P0 NANOSLEEP.SYNCS 0x989680 ;  /* 0x009896800000895d */ /* 0x002fea0003900000 */
[----:B------:R-:W1:Y:S02]  /*408f0*/  @!P0 SYNCS.PHASECHK.TRANS64 P0, [R4+URZ+0x32410], R3 ;  /* 0x03241003040085a7 */ /* 0x000e64000800007f */
[----:B-1----:R-:W-:Y:S05]  /*40900*/  @!P0 BRA `(.L_x_10447) ;  /* 0xfffffffc00f08947 */ /* 0x002fea000383ffff */
[----:B------:R-:W-:Y:S05]  /*40910*/  BRA `(.L_x_10470) ;  /* 0xffffff5000487947 */ /* 0x000fea000383ffff */
.L_x_10454:
[----:B0-----:R0:W1:Y:S02]  /*40920*/  SYNCS.PHASECHK.TRANS64.TRYWAIT P0, [R8+URZ], R9 ;  /* 0x00000009080075a7 */ /* 0x001064000800017f */
[----:B-1----:R-:W-:Y:S05]  /*40930*/  @!P0 NANOSLEEP.SYNCS 0x989680 ;  /* 0x009896800000895d */ /* 0x002fea0003900000 */
[----:B------:R-:W1:Y:S02]  /*40940*/  @!P0 SYNCS.PHASECHK.TRANS64 P0, [R8+URZ], R9 ;  /* 0x00000009080085a7 */ /* 0x000e64000800007f */
[----:B-1----:R-:W-:Y:S05]  /*40950*/  @!P0 BRA `(.L_x_10454) ;  /* 0xfffffffc00f08947 */ /* 0x002fea000383ffff */
[----:B------:R-:W-:Y:S05]  /*40960*/  BRA `(.L_x_10453) ;  /* 0xffffff5000bc7947 */ /* 0x000fea000383ffff */
.L_x_10471:
        /* <DEDUP_REMOVED lines=9> */
.L_x_11971:


//--------------------- .text._ZN7cutlass13device_kernelIN5flash11enable_sm90INS1_16FlashAttnFwdSm90INS1_25CollectiveMainloopFwdSm90ILi2EN4cute5tupleIJNS5_1CILi1EEES8_S8_EEENS6_IJNS7_ILi128EEENS7_ILi96EEENS7_ILi64EEEEEELi256ENS_6half_tEfNS_4arch4Sm90ELb1ELb0ELb0ELb0ELb0ELb0ELb0ELb1ELb0ELb0ELb0ELb0EEENS1_21CollectiveEpilogueFwdINS6_IJSA_NS7_ILi256EEESB_EEES9_SE_SG_Li256ELb0ELb0ELb0ELb0EEENS1_30DynamicPersistentTileSchedulerILi256ELi32ELb0ELb0ELb1EEEEEEEEEvNT_6ParamsE --------------------------
	.section	.text._ZN7cutlass13device_kernelIN5flash11enable_sm90INS1_16FlashAttnFwdSm90INS1_25CollectiveMainloopFwdSm90ILi2EN4cute5tupleIJNS5_1CILi1EEES8_S8_EEENS6_IJNS7_ILi128EEENS7_ILi96EEENS7_ILi64EEEEEELi256ENS_6half_tEfNS_4arch4Sm90ELb1ELb0ELb0ELb0ELb0ELb0ELb0ELb1ELb0ELb0ELb0ELb0EEENS1_21CollectiveEpilogueFwdINS6_IJSA_NS7_ILi256EEESB_EEES9_SE_SG_Li256ELb0ELb0ELb0ELb0EEENS1_30DynamicPersistentTileSchedulerILi256ELi32ELb0ELb0ELb1EEEEEEEEEvNT_6ParamsE,"ax",@progbits
	.align	128
.text._ZN7cutlass13device_kernelIN5flash11enable_sm90INS1_16FlashAttnFwdSm90INS1_25CollectiveMainloopFwdSm90ILi2EN4cute5tupleIJNS5_1CILi1EEES8_S8_EEENS6_IJNS7_ILi128EEENS7_ILi96EEENS7_ILi64EEEEEELi256ENS_6half_tEfNS_4arch4Sm90ELb1ELb0ELb0ELb0ELb0ELb0ELb0ELb1ELb0ELb0ELb0ELb0EEENS1_21CollectiveEpilogueFwdINS6_IJSA_NS7_ILi256EEESB_EEES9_SE_SG_Li256ELb0ELb0ELb0ELb0EEENS1_30DynamicPersistentTileSchedulerILi256ELi32ELb0ELb0ELb1EEEEEEEEEvNT_6ParamsE:
        .type           _ZN7cutlass13device_kernelIN5flash11enable_sm90INS1_16FlashAttnFwdSm90INS1_25CollectiveMainloopFwdSm90ILi2EN4cute5tupleIJNS5_1CILi1EEES8_S8_EEENS6_IJNS7_ILi128EEENS7_ILi96EEENS7_ILi64EEEEEELi256ENS_6half_tEfNS_4arch4Sm90ELb1ELb0ELb0ELb0ELb0ELb0ELb0ELb1ELb0ELb0ELb0ELb0EEENS1_21CollectiveEpilogueFwdINS6_IJSA_NS7_ILi256EEESB_EEES9_SE_SG_Li256ELb0ELb0ELb0ELb0EEENS1_30DynamicPersistentTileSchedulerILi256ELi32ELb0ELb0ELb1EEEEEEEEEvNT_6ParamsE,@function
        .size           _ZN7cutlass13device_kernelIN5flash11enable_sm90INS1_16FlashAttnFwdSm90INS1_25CollectiveMainloopFwdSm90ILi2EN4cute5tupleIJNS5_1CILi1EEES8_S8_EEENS6_IJNS7_ILi128EEENS7_ILi96EEENS7_ILi64EEEEEELi256ENS_6half_tEfNS_4arch4Sm90ELb1ELb0ELb0ELb0ELb0ELb0ELb0ELb1ELb0ELb0ELb0ELb0EEENS1_21CollectiveEpilogueFwdINS6_IJSA_NS7_ILi256EEESB_EEES9_SE_SG_Li256ELb0ELb0ELb0ELb0EEENS1_30DynamicPersistentTileSchedulerILi256ELi32ELb0ELb0ELb1EEEEEEEEEvNT_6ParamsE,(.L_x_11973 - _ZN7cutlass13device_kernelIN5flash11enable_sm90INS1_16FlashAttnFwdSm90INS1_25CollectiveMainloopFwdSm90ILi2EN4cute5tupleIJNS5_1CILi1EEES8_S8_EEENS6_IJNS7_ILi128EEENS7_ILi96EEENS7_ILi64EEEEEELi256ENS_6half_tEfNS_4arch4Sm90ELb1ELb0ELb0ELb0ELb0ELb0ELb0ELb1ELb0ELb0ELb0ELb0EEENS1_21CollectiveEpilogueFwdINS6_IJSA_NS7_ILi256EEESB_EEES9_SE_SG_Li256ELb0ELb0ELb0ELb0EEENS1_30DynamicPersistentTileSchedulerILi256ELi32ELb0ELb0ELb1EEEEEEEEEvNT_6ParamsE)
        .other          _ZN7cutlass13device_kernelIN5flash11enable_sm90INS1_16FlashAttnFwdSm90INS1_25CollectiveMainloopFwdSm90ILi2EN4cute5tupleIJNS5_1CILi1EEES8_S8_EEENS6_IJNS7_ILi128EEENS7_ILi96EEENS7_ILi64EEEEEELi256ENS_6half_tEfNS_4arch4Sm90ELb1ELb0ELb0ELb0ELb0ELb0ELb0ELb1ELb0ELb0ELb0ELb0EEENS1_21CollectiveEpilogueFwdINS6_IJSA_NS7_ILi256EEESB_EEES9_SE_SG_Li256ELb0ELb0ELb0ELb0EEENS1_30DynamicPersistentTileSchedulerILi256ELi32ELb0ELb0ELb1EEEEEEEEEvNT_6ParamsE,@"STO_CUDA_ENTRY STV_DEFAULT"
_ZN7cutlass13device_kernelIN5flash11enable_sm90INS1_16FlashAttnFwdSm90INS1_25CollectiveMainloopFwdSm90ILi2EN4cute5tupleIJNS5_1CILi1EEES8_S8_EEENS6_IJNS7_ILi128EEENS7_ILi96EEENS7_ILi64EEEEEELi256ENS_6half_tEfNS_4arch4Sm90ELb1ELb0ELb0ELb0ELb0ELb0ELb0ELb1ELb0ELb0ELb0ELb0EEENS1_21CollectiveEpilogueFwdINS6_IJSA_NS7_ILi256EEESB_EEES9_SE_SG_Li256ELb0ELb0ELb0ELb0EEENS1_30DynamicPersistentTileSchedulerILi256ELi32ELb0ELb0ELb1EEEEEEEEEvNT_6ParamsE:
        /* <DEDUP_REMOVED lines=23> */
.L_x_10473:
[----:B------:R-:W-:Y:S05]  /*0170*/  BSYNC B0 ;  /* 0x0000000000007941 */ /* 0x000fea0003800000 */
.L_x_10472:
        /* <DEDUP_REMOVED lines=37> */
.L_x_10474:
        /* <DEDUP_REMOVED lines=22> */
.L_x_10475:
        /* <DEDUP_REMOVED lines=18> */
.L_x_10476:
        /* <DEDUP_REMOVED lines=22> */
.L_x_10477:
        /* <DEDUP_REMOVED lines=22> */
.L_x_10478:
[----:B------:R-:W-:Y:S01]  /*0910*/  PLOP3.LUT P0, PT, PT, PT, UP0, 0x80, 0x0 ;  /* 0x000000000000781c */ /* 0x000fe20003f0f008 */
[----:B------:R-:W-:Y:S01]  /*0920*/  UMOV UR36, 0x1 ;  /* 0x0000000100247882 */ /* 0x000fe20000000000 */
[----:B------:R-:W-:Y:S01]  /*0930*/  NOP ;  /* 0x0000000000007918 */ /* 0x000fe20000000000 */
[----:B------:R-:W-:Y:S01]  /*0940*/  USEL UR36, UR36, 0x2, !UP0 ;  /* 0x0000000224247887 */ /* 0x000fe2000c000000 */
[----:B------:R-:W-:Y:S01]  /*0950*/  ULDC.64 UR46, c[0x0][0x208] ;  /* 0x00008200002e7ab9 */ /* 0x000fe20000000a00 */
[----:B-123--:R-:W-:Y:S08]  /*0960*/  BAR.SYNC.DEFER_BLOCKING 0x0 ;  /* 0x0000000000007b1d */ /* 0x00eff00000010000 */
[----:B------:R-:W-:Y:S05]  /*0970*/  @!P0 BRA `(.L_x_10479) ;  /* 0x0000009000048947 */ /* 0x000fea0003800000 */
.L_x_10480:
        /* <DEDUP_REMOVED lines=24> */
[----:B---3--:R-:W-:Y:S02]  /*0b00*/  UMOV UR5, UR6 ;  /* 0x0000000600057c82 */ /* 0x008fe40008000000 */
[----:B------:R-:W-:Y:S01]  /*0b10*/  MOV R17, UR5 ;  /* 0x0000000500117c02 */ /* 0x000fe20008000f00 */
[----:B------:R-:W-:Y:S01]  /*0b20*/  IMAD.U32 R16, RZ, RZ, UR4 ;  /* 0x00000004ff107e24 */ /* 0x000fe2000f8e00ff */
[----:B------:R-:W-:Y:S01]  /*0b30*/  SHF.R.S32.HI R0, RZ, 0x1f, R205 ;  /* 0x0000001fff007819 */ /* 0x000fe200000114cd */
[----:B------:R-:W-:-:S03]  /*0b40*/  UMOV UR4, UR7 ;  /* 0x0000000700047c82 */ /* 0x000fc60008000000 */
[CC--:B------:R-:W-:Y:S02]  /*0b50*/  LEA.HI R3, R0.reuse, R205.reuse, RZ, 0x4 ;  /* 0x000000cd00037211 */ /* 0x0c0fe400078f20ff */
[-C--:B------:R-:W-:Y:S02]  /*0b60*/  LEA.HI R2, R0, R205.reuse, RZ, 0x7 ;  /* 0x000000cd00027211 */ /* 0x080fe400078f38ff */
[----:B------:R-:W-:Y:S02]  /*0b70*/  SHF.R.S32.HI R4, RZ, 0x4, R3 ;  /* 0x00000004ff047819 */ /* 0x000fe40000011403 */
[----:B------:R-:W-:Y:S02]  /*0b80*/  LOP3.LUT R202, R2, 0xffffff80, RZ, 0xc0, !PT ;  /* 0xffffff8002ca7812 */ /* 0x000fe400078ec0ff */
[----:B------:R-:W-:Y:S02]  /*0b90*/  LEA.HI R5, R3, R4, RZ, 0x1 ;  /* 0x0000000403057211 */ /* 0x000fe400078f08ff */
[----:B------:R-:W-:Y:S01]  /*0ba0*/  LEA.HI R204, R0, R205, RZ, 0x5 ;  /* 0x000000cd00cc7211 */ /* 0x000fe200078f28ff */
[----:B------:R-:W-:Y:S01]  /*0bb0*/  IMAD.IADD R202, R205, 0x1, -R202 ;  /* 0x00000001cdca7824 */ /* 0x000fe200078e0aca */
[----:B------:R-:W-:-:S02]  /*0bc0*/  LOP3.LUT R5, R5, 0x1ffffffe, RZ, 0xc0, !PT ;  /* 0x1ffffffe05057812 */ /* 0x000fc400078ec0ff */
[----:B------:R-:W-:Y:S02]  /*0bd0*/  SHF.R.S32.HI R203, RZ, 0x7, R2 ;  /* 0x00000007ffcb7819 */ /* 0x000fe40000011402 */
[----:B------:R-:W-:Y:S01]  /*0be0*/  SHF.R.S32.HI R7, RZ, 0x1f, R202 ;  /* 0x0000001fff077819 */ /* 0x000fe200000114ca */
[----:B------:R-:W-:Y:S01]  /*0bf0*/  IMAD.IADD R5, R4, 0x1, -R5 ;  /* 0x0000000104057824 */ /* 0x000fe200078e0a05 */
[----:B------:R-:W-:Y:S02]  /*0c00*/  LOP3.LUT R4, R3, 0x3fffff0, RZ, 0xc0, !PT ;  /* 0x03fffff003047812 */ /* 0x000fe400078ec0ff */
[----:B------:R-:W-:Y:S02]  /*0c10*/  LEA.HI R6, R7, R202, RZ, 0x2 ;  /* 0x000000ca07067211 */ /* 0x000fe400078f10ff */
[----:B------:R-:W-:Y:S01]  /*0c20*/  SHF.R.S32.HI R204, RZ, 0x5, R204 ;  /* 0x00000005ffcc7819 */ /* 0x000fe200000114cc */
[----:B------:R-:W-:Y:S01]  /*0c30*/  IMAD.IADD R3, R205, 0x1, -R4 ;  /* 0x00000001cd037824 */ /* 0x000fe200078e0a04 */
[----:B------:R-:W-:-:S02]  /*0c40*/  SHF.R.S32.HI R4, RZ, 0x2, R6 ;  /* 0x00000002ff047819 */ /* 0x000fc40000011406 */
[----:B------:R-:W-:Y:S01]  /*0c50*/  SHF.R.S32.HI R9, RZ, 0x1f, R6 ;  /* 0x0000001fff097819 */ /* 0x000fe20000011406 */
[----:B------:R-:W-:Y:S01]  /*0c60*/  IMAD R8, R204, 0x10, R3 ;  /* 0x00000010cc087824 */ /* 0x000fe200078e0203 */
[----:B------:R-:W-:Y:S02]  /*0c70*/  LEA.HI R2, R2, R203, RZ, 0x1 ;  /* 0x000000cb02027211 */ /* 0x000fe400078f08ff */
[----:B------:R-:W-:Y:S01]  /*0c80*/  LEA.HI R9, R9, R4, RZ, 0x3 ;  /* 0x0000000409097211 */ /* 0x000fe200078f18ff */
[----:B------:R-:W-:Y:S01]  /*0c90*/  IMAD R3, R8, 0x8, R5 ;  /* 0x0000000808037824 */ /* 0x000fe200078e0205 */
[----:B------:R-:W-:Y:S02]  /*0ca0*/  LOP3.LUT R2, R2, 0x3fffffe, RZ, 0xc0, !PT ;  /* 0x03fffffe02027812 */ /* 0x000fe400078ec0ff */
[----:B------:R-:W-:Y:S01]  /*0cb0*/  LEA.HI R0, R0, R205, RZ, 0x3 ;  /* 0x000000cd00007211 */ /* 0x000fe200078f18ff */
[----:B------:R-:W-:Y:S01]  /*0cc0*/  IMAD.SHL.U32 R3, R3, 0x8, RZ ;  /* 0x0000000803037824 */ /* 0x000fe200078e00ff */
[----:B------:R-:W-:Y:S01]  /*0cd0*/  LOP3.LUT R9, R9, 0xfffffff8, RZ, 0xc0, !PT ;  /* 0xfffffff809097812 */ /* 0x000fe200078ec0ff */
[----:B------:R-:W-:Y:S01]  /*0ce0*/  IMAD.IADD R22, R203, 0x1, -R2 ;  /* 0x00000001cb167824 */ /* 0x000fe200078e0a02 */
[----:B------:R-:W-:Y:S01]  /*0cf0*/  LEA.HI R7, R7, R202, RZ, 0x5 ;  /* 0x000000ca07077211 */ /* 0x000fe200078f28ff */
[----:B------:R-:W-:Y:S01]  /*0d00*/  IMAD.WIDE R16, R3, 0x2, R16 ;  /* 0x0000000203107825 */ /* 0x000fe200078e0210 */
[----:B------:R-:W-:-:S02]  /*0d10*/  LOP3.LUT R2, R0, 0x1ffffff8, RZ, 0xc0, !PT ;  /* 0x1ffffff800027812 */ /* 0x000fc400078ec0ff */
[----:B------:R-:W-:Y:S01]  /*0d20*/  SHF.R.S32.HI R7, RZ, 0x5, R7 ;  /* 0x00000005ff077819 */ /* 0x000fe20000011407 */
[----:B------:R-:W-:Y:S01]  /*0d30*/  IMAD.IADD R4, R4, 0x1, -R9 ;  /* 0x0000000104047824 */ /* 0x000fe200078e0a09 */
[----:B------:R-:W-:Y:S01]  /*0d40*/  LOP3.LUT R3, R6, 0x7ffffffc, RZ, 0xc0, !PT ;  /* 0x7ffffffc06037812 */ /* 0x000fe200078ec0ff */
[----:B------:R-:W-:Y:S01]  /*0d50*/  IMAD.IADD R2, R205, 0x1, -R2 ;  /* 0x00000001cd027824 */ /* 0x000fe200078e0a02 */
[----:B------:R-:W-:Y:S01]  /*0d60*/  SHF.R.S32.HI R200, RZ, 0x3, R0 ;  /* 0x00000003ffc87819 */ /* 0x000fe20000011400 */
[----:B------:R-:W-:Y:S02]  /*0d70*/  IMAD R7, R7, 0x10, R4 ;  /* 0x0000001007077824 */ /* 0x000fe400078e0204 */
[----:B------:R-:W-:Y:S02]  /*0d80*/  IMAD.SHL.U32 R18, R2, 0x8, RZ ;  /* 0x0000000802127824 */ /* 0x000fe400078e00ff */
[----:B------:R-:W-:Y:S02]  /*0d90*/  IMAD R22, R22, 0x40, R7 ;  /* 0x0000004016167824 */ /* 0x000fe400078e0207 */
[----:B------:R-:W-:-:S07]  /*0da0*/  IMAD.IADD R2, R202, 0x1, -R3 ;  /* 0x00000001ca027824 */ /* 0x000fce00078e0a03 */
.L_x_10527:
        /* <DEDUP_REMOVED lines=20> */
.L_x_10481:
[----:B------:R-:W-:Y:S01]  /*0ef0*/  ULDC UR6, c[0x0][0xdc4] ;  /* 0x0003710000067ab9 */ /* 0x000fe20000000800 */
[----:B------:R-:W-:Y:S01]  /*0f00*/  UMOV UR40, UR7 ;  /* 0x0000000700287c82 */ /* 0x000fe20008000000 */
[----:B------:R-:W-:-:S11]  /*0f10*/  UISETP.NE.AND UP0, UPT, UR6, 0x1, UPT ;  /* 0x000000010600788c */ /* 0x000fd6000bf05270 */
[----:B------:R-:W-:Y:S02]  /*0f20*/  @UP0 ULDC.64 UR10, c[0x0][0xdc8] ;  /* 0x00037200000a0ab9 */ /* 0x000fe40000000a00 */
[----:B------:R-:W-:-:S04]  /*0f30*/  UIMAD.WIDE.U32 UR4, UR7, UR10, URZ ;  /* 0x0000000a070472a5 */ /* 0x000fc8000f8e003f */
[----:B------:R-:W-:-:S04]  /*0f40*/  @UP0 USHF.R.U32.HI UR40, URZ, UR11, UR5 ;  /* 0x0000000b3f280299 */ /* 0x000fc80008011605 */
[----:B------:R-:W-:-:S12]  /*0f50*/  UIMAD UR4, UR40, UR6, URZ ;  /* 0x00000006280472a4 */ /* 0x000fd8000f8e023f */
.L_x_10482:
[----:B------:R-:W-:Y:S01]  /*0f60*/  ULDC.64 UR10, c[0x0][0x3f8] ;  /* 0x0000fe00000a7ab9 */ /* 0x000fe20000000a00 */
[----:B------:R-:W-:Y:S01]  /*0f70*/  UIADD3 UR9, UR7, -UR4, URZ ;  /* 0x8000000407097290 */ /* 0x000fe2000fffe03f */
[----:B------:R-:W-:Y:S01]  /*0f80*/  PLOP3.LUT P0, PT, PT, PT, PT, 0x80, 0x0 ;  /* 0x000000000000781c */ /* 0x000fe20003f0f070 */
[----:B------:R-:W-:Y:S01]  /*0f90*/  UISETP.NE.U32.AND UP0, UPT, UR10, URZ, UPT ;  /* 0x0000003f0a00728c */ /* 0x000fe2000bf05070 */
[----:B------:R-:W-:Y:S01]  /*0fa0*/  CS2R R20, SRZ ;  /* 0x0000000000147805 */ /* 0x000fe2000001ff00 */
[----:B------:R-:W-:Y:S01]  /*0fb0*/  ULOP3.LUT UR4, URZ, UR40, URZ, 0x33, !UPT ;  /* 0x000000283f047292 */ /* 0x000fe2000f8e333f */
[----:B------:R-:W-:Y:S01]  /*0fc0*/  IMAD.MOV.U32 R3, RZ, RZ, RZ ;  /* 0x000000ffff037224 */ /* 0x000fe200078e00ff */
[----:B------:R-:W-:Y:S01]  /*0fd0*/  ULDC UR5, c[0x0][0xdac] ;  /* 0x00036b0000057ab9 */ /* 0x000fe20000000800 */
[----:B------:R-:W-:Y:S01]  /*0fe0*/  UISETP.NE.AND.EX UP0, UPT, UR11, URZ, UPT, UP0 ;  /* 0x0000003f0b00728c */ /* 0x000fe2000bf05300 */
[----:B------:R-:W-:Y:S01]  /*0ff0*/  CS2R R150, SRZ ;  /* 0x0000000000967805 */ /* 0x000fe2000001ff00 */
[----:B------:R-:W-:Y:S01]  /*1000*/  UIADD3 UR4, UR4, UR5, URZ ;  /* 0x0000000504047290 */ /* 0x000fe2000fffe03f */
[----:B------:R-:W-:Y:S01]  /*1010*/  CS2R R148, SRZ ;  /* 0x0000000000947805 */ /* 0x000fe2000001ff00 */
[----:B------:R-:W-:Y:S01]  /*1020*/  ULDC UR45, c[0x0][0x404] ;  /* 0x00010100002d7ab9 */ /* 0x000fe20000000800 */
[----:B------:R-:W-:Y:S01]  /*1030*/  ULDC UR6, c[0x0][0x2e0] ;  /* 0x0000b80000067ab9 */ /* 0x000fe20000000800 */
[----:B------:R-:W-:Y:S01]  /*1040*/  USEL UR45, UR45, 0x1, UP0 ;  /* 0x000000012d2d7887 */ /* 0x000fe20008000000 */
[----:B------:R-:W-:Y:S01]  /*1050*/  CS2R R146, SRZ ;  /* 0x0000000000927805 */ /* 0x000fe2000001ff00 */
[----:B------:R-:W-:Y:S01]  /*1060*/  USHF.L.U32 UR42, UR4, 0x7, URZ ;  /* 0x00000007042a7899 */ /* 0x000fe2000800063f */
[----:B------:R-:W-:Y:S01]  /*1070*/  CS2R R144, SRZ ;  /* 0x0000000000907805 */ /* 0x000fe2000001ff00 */
[----:B------:R-:W-:Y:S01]  /*1080*/  ULDC UR7, c[0x0][0x288] ;  /* 0x0000a20000077ab9 */ /* 0x000fe20000000800 */
[----:B------:R-:W-:Y:S01]  /*1090*/  UIMAD UR45, UR45, UR6, URZ ;  /* 0x000000062d2d72a4 */ /* 0x000fe2000f8e023f */
[----:B------:R-:W-:Y:S01]  /*10a0*/  CS2R R142, SRZ ;  /* 0x00000000008e7805 */ /* 0x000fe2000001ff00 */
[----:B------:R-:W-:Y:S01]  /*10b0*/  UIADD3 UR5, UR42, 0xdf, -UR7 ;  /* 0x000000df2a057890 */ /* 0x000fe2000fffe807 */
[----:B------:R-:W-:Y:S01]  /*10c0*/  CS2R R140, SRZ ;  /* 0x00000000008c7805 */ /* 0x000fe2000001ff00 */
[----:B------:R-:W-:Y:S01]  /*10d0*/  UIADD3 UR4, UR45, 0x5f, URZ ;  /* 0x0000005f2d047890 */ /* 0x000fe2000fffe03f */
[----:B------:R-:W-:Y:S01]  /*10e0*/  CS2R R138, SRZ ;  /* 0x00000000008a7805 */ /* 0x000fe2000001ff00 */
[----:B------:R-:W-:Y:S01]  /*10f0*/  UIADD3 UR6, UR45, UR5, URZ ;  /* 0x000000052d067290 */ /* 0x000fe2000fffe03f */
[----:B------:R-:W-:Y:S01]  /*1100*/  CS2R R136, SRZ ;  /* 0x0000000000887805 */ /* 0x000fe2000001ff00 */
[----:B------:R-:W-:Y:S01]  /*1110*/  UIMAD.WIDE UR4, UR4, 0x2aaaaaab, URZ ;  /* 0x2aaaaaab040478a5 */ /* 0x000fe2000f8e023f */
[----:B------:R-:W-:Y:S01]  /*1120*/  CS2R R134, SRZ ;  /* 0x0000000000867805 */ /* 0x000fe2000001ff00 */
[----:B------:R-:W-:Y:S01]  /*1130*/  UIMAD.WIDE UR6, UR6, 0x2aaaaaab, URZ ;  /* 0x2aaaaaab060678a5 */ /* 0x000fe2000f8e023f */
[----:B------:R-:W-:Y:S01]  /*1140*/  CS2R R132, SRZ ;  /* 0x0000000000847805 */ /* 0x000fe2000001ff00 */
[----:B------:R-:W-:Y:S01]  /*1150*/  USHF.R.U32.HI UR4, URZ, 0x1f, UR5 ;  /* 0x0000001f3f047899 */ /* 0x000fe20008011605 */
[----:B------:R-:W-:Y:S01]  /*1160*/  CS2R R130, SRZ ;  /* 0x0000000000827805 */ /* 0x000fe2000001ff00 */
[----:B------:R-:W-:Y:S01]  /*1170*/  USHF.R.U32.HI UR6, URZ, 0x1f, UR7 ;  /* 0x0000001f3f067899 */ /* 0x000fe20008011607 */
[----:B------:R-:W-:Y:S01]  /*1180*/  CS2R R128, SRZ ;  /* 0x0000000000807805 */ /* 0x000fe2000001ff00 */
[----:B------:R-:W-:Y:S01]  /*1190*/  ULEA.HI.SX32 UR41, UR5, UR4, 0x1c ;  /* 0x0000000405297291 */ /* 0x000fe2000f8fe23f */
[----:B------:R-:W-:Y:S01]  /*11a0*/  CS2R R126, SRZ ;  /* 0x00000000007e7805 */ /* 0x000fe2000001ff00 */
[----:B------:R-:W-:Y:S01]  /*11b0*/  ULEA.HI.SX32 UR6, UR7, UR6, 0x1c ;  /* 0x0000000607067291 */ /* 0x000fe2000f8fe23f */
[----:B------:R-:W-:Y:S01]  /*11c0*/  CS2R R124, SRZ ;  /* 0x00000000007c7805 */ /* 0x000fe2000001ff00 */
[----:B------:R-:W-:Y:S01]  /*11d0*/  ULDC UR43, c[0x0][0xdb8] ;  /* 0x00036e00002b7ab9 */ /* 0x000fe20000000800 */
[----:B------:R-:W-:Y:S01]  /*11e0*/  ULDC UR10, c[0x0][0xdc4] ;  /* 0x00037100000a7ab9 */ /* 0x000fe20000000800 */
[----:B------:R-:W-:Y:S01]  /*11f0*/  UISETP.LT.AND UP0, UPT, UR41, UR6, UPT ;  /* 0x000000062900728c */ /* 0x000fe2000bf01270 */
[----:B------:R-:W-:Y:S01]  /*1200*/  CS2R R122, SRZ ;  /* 0x00000000007a7805 */ /* 0x000fe2000001ff00 */
[----:B------:R-:W-:Y:S01]  /*1210*/  UISETP.NE.AND UP1, UPT, UR43, 0x1, UPT ;  /* 0x000000012b00788c */ /* 0x000fe2000bf25270 */
[----:B------:R-:W-:Y:S01]  /*1220*/  CS2R R120, SRZ ;  /* 0x0000000000787805 */ /* 0x000fe2000001ff00 */
[----:B------:R-:W-:Y:S01]  /*1230*/  USEL UR41, UR41, UR6, UP0 ;  /* 0x0000000629297287 */ /* 0x000fe20008000000 */
[----:B------:R-:W-:Y:S01]  /*1240*/  CS2R R118, SRZ ;  /* 0x0000000000767805 */ /* 0x000fe2000001ff00 */
[----:B------:R-:W-:Y:S01]  /*1250*/  UIMAD UR9, UR8, UR10, UR9 ;  /* 0x0000000a080972a4 */ /* 0x000fe2000f8e0209 */
[----:B------:R-:W-:Y:S01]  /*1260*/  CS2R R116, SRZ ;  /* 0x0000000000747805 */ /* 0x000fe2000001ff00 */
[----:B------:R-:W-:Y:S01]  /*1270*/  UISETP.GE.AND UP0, UPT, UR41, 0x1, UPT ;  /* 0x000000012900788c */ /* 0x000fe2000bf06270 */
[----:B------:R-:W-:-:S02]  /*1280*/  CS2R R114, SRZ ;  /* 0x0000000000727805 */ /* 0x000fc4000001ff00 */
        /* <DEDUP_REMOVED lines=8> */
[----:B------:R-:W-:Y:S01]  /*1310*/  UMOV UR44, UR9 ;  /* 0x00000009002c7c82 */ /* 0x000fe20008000000 */
[----:B------:R-:W-:Y:S01]  /*1320*/  @UP1 USHF.R.U32.HI UR44, URZ, UR7, UR5 ;  /* 0x000000073f2c1299 */ /* 0x000fe20008011605 */
[----:B------:R-:W-:-:S02]  /*1330*/  CS2R R104, SRZ ;  /* 0x0000000000687805 */ /* 0x000fc4000001ff00 */
[----:B------:R-:W-:Y:S02]  /*1340*/  MOV R94, RZ ;  /* 0x000000ff005e7202 */ /* 0x000fe40000000f00 */
[----:B------:R-:W-:Y:S01]  /*1350*/  CS2R R98, SRZ ;  /* 0x0000000000627805 */ /* 0x000fe2000001ff00 */
[----:B------:R-:W-:Y:S01]  /*1360*/  UIADD3 UR4, -UR44, URZ, URZ ;  /* 0x0000003f2c047290 */ /* 0x000fe2000fffe13f */
[----:B------:R-:W-:Y:S02]  /*1370*/  CS2R R100, SRZ ;  /* 0x0000000000647805 */ /* 0x000fe4000001ff00 */
[----:B------:R-:W-:Y:S02]  /*1380*/  CS2R R86, SRZ ;  /* 0x0000000000567805 */ /* 0x000fe4000001ff00 */
[----:B------:R-:W-:Y:S01]  /*1390*/  CS2R R96, SRZ ;  /* 0x0000000000607805 */ /* 0x000fe2000001ff00 */
[----:B------:R-:W-:Y:S01]  /*13a0*/  UIMAD UR43, UR43, UR4, UR9 ;  /* 0x000000042b2b72a4 */ /* 0x000fe2000f8e0209 */
        /* <DEDUP_REMOVED lines=33> */
[----:B------:R-:W-:Y:S02]  /*15c0*/  IMAD.MOV.U32 R173, RZ, RZ, RZ ;  /* 0x000000ffffad7224 */ /* 0x000fe400078e00ff */
[----:B------:R-:W-:Y:S02]  /*15d0*/  IMAD.MOV.U32 R6, RZ, RZ, RZ ;  /* 0x000000ffff067224 */ /* 0x000fe400078e00ff */
[----:B------:R-:W-:Y:S02]  /*15e0*/  IMAD.MOV.U32 R175, RZ, RZ, RZ ;  /* 0x000000ffffaf7224 */ /* 0x000fe400078e00ff */
        /* <DEDUP_REMOVED lines=30> */
.L_x_10484:
        /* <DEDUP_REMOVED lines=8> */
.L_x_10586:
[----:B-1----:R-:W-:Y:S01]  /*1850*/  IMAD.U32 R0, RZ, RZ, UR48 ;  /* 0x00000030ff007e24 */ /* 0x002fe2000f8e00ff */
[----:B------:R-:W-:Y:S05]  /*1860*/  WARPSYNC.ALL ;  /* 0x0000000000007948 */ /* 0x000fea0003800000 */
[----:B------:R1:W-:Y:S01]  /*1870*/  BAR.SYNC.DEFER_BLOCKING R6, 0x100 ;  /* 0x000400060000751d */ /* 0x0003e20000010000 */
[----:B------:R-:W-:-:S13]  /*1880*/  ISETP.NE.AND P0, PT, R0, 0x3, PT ;  /* 0x000000030000780c */ /* 0x000fda0003f05270 */
[----:B-1----:R-:W-:Y:S05]  /*1890*/  @!P0 BRA `(.L_x_10486) ;  /* 0x0000000000048947 */ /* 0x002fea0003800000 */
[----:B------:R-:W-:Y:S01]  /*18a0*/  BPT.TRAP 0x1 ;  /* 0x000000040000795c */ /* 0x000fe20000300000 */
.L_x_10486:
[----:B------:R-:W-:Y:S01]  /*18b0*/  ULEA UR21, UR37, UR49, 0x3 ;  /* 0x0000003125157291 */ /* 0x000fe2000f8e183f */
[----:B------:R-:W-:-:S05]  /*18c0*/  IMAD.U32 R7, RZ, RZ, UR38 ;  /* 0x00000026ff077e24 */ /* 0x000fca000f8e00ff */
[----:B------:R-:W-:-:S04]  /*18d0*/  SHF.L.U32 R7, R7, 0x1f, RZ ;  /* 0x0000001f07077819 */ /* 0x000fc800000006ff */
[----:B------:R1:W2:Y:S01]  /*18e0*/  SYNCS.PHASECHK.TRANS64.TRYWAIT P1, [UR21+0x22830], R7 ;  /* 0x02283007ff0075a7 */ /* 0x0002a20008020155 */
[----:B------:R-:W-:Y:S05]  /*18f0*/  @!P0 BRA `(.L_x_10487) ;  /* 0x0000000000048947 */ /* 0x000fea0003800000 */
[----:B------:R-:W-:Y:S01]  /*1900*/  BPT.TRAP 0x1 ;  /* 0x000000040000795c */ /* 0x000fe20000300000 */
.L_x_10487:
[----:B--2---:R-:W-:Y:S05]  /*1910*/  @P1 BRA `(.L_x_10488) ;  /* 0x0000000000081947 */ /* 0x004fea0003800000 */
[----:B------:R-:W2:Y:S02]  /*1920*/  SYNCS.PHASECHK.TRANS64.TRYWAIT P1, [UR21+0x22830], R7 ;  /* 0x02283007ff0075a7 */ /* 0x000ea40008020155 */
[----:B--2---:R-:W-:Y:S05]  /*1930*/  @!P1 BRA `(.L_x_10489) ;  /* 0x000000ac003c9947 */ /* 0x004fea0003800000 */
.L_x_10488:
[----:B------:R-:W-:Y:S01]  /*1940*/  UIADD3 UR4, UR49, 0x1c400, URZ ;  /* 0x0001c40031047890 */ /* 0x000fe2000fffe03f */
[----:B------:R-:W-:Y:S01]  /*1950*/  WARPGROUP.ARRIVE ;  /* 0x00000000000079c5 */ /* 0x000fe20000000000 */
[----:B------:R-:W-:Y:S01]  /*1960*/  ULOP3.LUT UR16, UR52, 0x10000, URZ, 0xfc, !UPT ;  /* 0x0001000034107892 */ /* 0x000fe2000f8efc3f */
[----:B------:R-:W-:Y:S01]  /*1970*/  VIADD R4, R22, UR42 ;  /* 0x0000002a16047c36 */ /* 0x000fe20008000000 */
        /* <DEDUP_REMOVED lines=20> */
[----:B------:R-:W-:Y:S01]  /*1ac0*/  ULDC UR25, c[0x0][0x988] ;  /* 0x0002620000197ab9 */ /* 0x000fe20000000800 */
[----:B------:R-:W-:-:S02]  /*1ad0*/  WARPGROUP.DEPBAR.LE gsb0, 0x0 ;  /* 0x00008000000079c5 */ /* 0x000fc40000010000 */
[----:B------:R-:W-:-:S06]  /*1ae0*/  WARPGROUP.ARRIVE ;  /* 0x00000000000079c5 */ /* 0x000fcc0000000000 */
[----:B------:R-:W-:Y:S01]  /*1af0*/  HGMMA.64x96x16.F32 R24, gdesc[UR4], R24, gsb0 ;  /* 0x01600000041879f0 */ /* 0x000fe20008000818 */
[----:B------:R-:W-:Y:S02]  /*1b00*/  UIMAD UR6, UR41, -0x60, UR45 ;  /* 0xffffffa0290678a4 */ /* 0x000fe4000f8e022d */
[----:B------:R-:W-:Y:S02]  /*1b10*/  WARPGROUP.DEPBAR.LE gsb0, 0x0 ;  /* 0x00008000000079c5 */ /* 0x000fe40000010000 */
[----:B------:R-:W-:-:S06]  /*1b20*/  WARPGROUP.ARRIVE ;  /* 0x00000000000079c5 */ /* 0x000fcc0000000000 */
[----:B------:R-:W-:Y:S01]  /*1b30*/  HGMMA.64x96x16.F32 R24, gdesc[UR8], R24, gsb0 ;  /* 0x01600000081879f0 */ /* 0x000fe20008000818 */
[----:B------:R-:W-:Y:S02]  /*1b40*/  ULDC UR11, c[0x0][0x288] ;  /* 0x0000a200000b7ab9 */ /* 0x000fe40000000800 */
[----:B------:R-:W-:Y:S02]  /*1b50*/  UIADD3 UR7, -UR11, 0x61, UR6 ;  /* 0x000000610b077890 */ /* 0x000fe4000fffe106 */
[----:B------:R-:W-:-:S04]  /*1b60*/  UIADD3 UR6, UR6, 0x60, URZ ;  /* 0x0000006006067890 */ /* 0x000fc8000fffe03f */
[----:B------:R-:W-:Y:S02]  /*1b70*/  MOV R3, UR7 ;  /* 0x0000000700037c02 */ /* 0x000fe40008000f00 */
[----:B------:R-:W-:-:S03]  /*1b80*/  IMAD.U32 R5, RZ, RZ, UR6 ;  /* 0x00000006ff057e24 */ /* 0x000fc6000f8e00ff */
[C---:B------:R-:W-:Y:S02]  /*1b90*/  IMAD R3, R2.reuse, -0x2, R3 ;  /* 0xfffffffe02037824 */ /* 0x040fe400078e0203 */
[----:B--2---:R-:W-:-:S03]  /*1ba0*/  IMAD R0, R2, -0x2, R5 ;  /* 0xfffffffe02007824 */ /* 0x004fc600078e0205 */
[----:B------:R-:W-:-:S04]  /*1bb0*/  IADD3 R5, R3, 0x8, R4 ;  /* 0x0000000803057810 */ /* 0x000fc80007ffe004 */
[----:B------:R-:W-:Y:S02]  /*1bc0*/  VIMNMX R5, R0, R5, PT ;  /* 0x0000000500057248 */ /* 0x000fe40003fe0100 */
[----:B------:R-:W-:Y:S02]  /*1bd0*/  VIADDMNMX R0, R4, R3, R0, PT ;  /* 0x0000000304007246 */ /* 0x000fe40003800100 */
[C---:B------:R-:W-:Y:S02]  /*1be0*/  ISETP.GT.AND P1, PT, R5.reuse, RZ, PT ;  /* 0x000000ff0500720c */ /* 0x040fe40003f24270 */
[C---:B------:R-:W-:Y:S02]  /*1bf0*/  ISETP.GT.AND P2, PT, R5.reuse, 0x1, PT ;  /* 0x000000010500780c */ /* 0x040fe40003f44270 */
[----:B------:R-:W-:Y:S02]  /*1c00*/  ISETP.GT.AND P3, PT, R5, 0x8, PT ;  /* 0x000000080500780c */ /* 0x000fe40003f64270 */
[----:B------:R-:W-:Y:S01]  /*1c10*/  ISETP.GT.AND P4, PT, R0, 0x9, PT ;  /* 0x000000090000780c */ /* 0x000fe20003f84270 */
[----:B------:R-:W-:-:S02]  /*1c20*/  WARPGROUP.DEPBAR.LE gsb0, 0x0 ;  /* 0x00008000000079c5 */ /* 0x000fc40000010000 */
[----:B------:R-:W-:-:S06]  /*1c30*/  WARPGROUP.ARRIVE ;  /* 0x00000000000079c5 */ /* 0x000fcc0000000000 */
[----:B------:R-:W-:Y:S03]  /*1c40*/  HGMMA.64x96x16.F32 R24, gdesc[UR12], R24, gsb0 ;  /* 0x016000000c1879f0 */ /* 0x000fe60008000818 */
        /* <DEDUP_REMOVED lines=72> */
[----:B------:R-:W2:Y:S01]  /*20d0*/  SHFL.BFLY PT, R5, R8, 0x2, 0x1f ;  /* 0x0c401f0008057f89 */ /* 0x000ea200000e0000 */
[----:B------:R-:W-:Y:S02]  /*20e0*/  FSEL R24, R24, -INF , P1 ;  /* 0xff80000018187808 */ /* 0x000fe40000800000 */
[----:B------:R-:W-:Y:S02]  /*20f0*/  FSEL R25, R25, -INF , P2 ;  /* 0xff80000019197808 */ /* 0x000fe40001000000 */
[----:B------:R-:W-:Y:S02]  /*2100*/  FSEL R28, R28, -INF , P3 ;  /* 0xff8000001c1c7808 */ /* 0x000fe40001800000 */
[----:B------:R-:W-:Y:S02]  /*2110*/  FMNMX.FTZ R3, R24, R25, !PT ;  /* 0x0000001918037209 */ /* 0x000fe40007810000 */
[----:B------:R-:W-:-:S02]  /*2120*/  ISETP.GT.AND P1, PT, R0, 0x10, PT ;  /* 0x000000100000780c */ /* 0x000fc40003f24270 */
[----:B------:R-:W-:Y:S02]  /*2130*/  FSEL R29, R29, -INF , P4 ;  /* 0xff8000001d1d7808 */ /* 0x000fe40002000000 */
[----:B------:R-:W-:Y:S02]  /*2140*/  FSEL R32, R32, -INF , P1 ;  /* 0xff80000020207808 */ /* 0x000fe40000800000 */
[----:B------:R-:W-:-:S04]  /*2150*/  ISETP.GT.AND P1, PT, R0, 0x18, PT ;  /* 0x000000180000780c */ /* 0x000fc80003f24270 */
[----:B------:R-:W-:Y:S02]  /*2160*/  FSEL R36, R36, -INF , P1 ;  /* 0xff80000024247808 */ /* 0x000fe40000800000 */
[----:B------:R-:W-:Y:S02]  /*2170*/  ISETP.GT.AND P1, PT, R0, 0x20, PT ;  /* 0x000000200000780c */ /* 0x000fe40003f24270 */
[----:B--2---:R-:W-:Y:S02]  /*2180*/  FMNMX.FTZ R9, R8, R5, !PT ;  /* 0x0000000508097209 */ /* 0x004fe40007810000 */
[----:B------:R-:W-:Y:S02]  /*2190*/  FSEL R40, R40, -INF , P1 ;  /* 0xff80000028287808 */ /* 0x000fe40000800000 */
[----:B------:R-:W-:Y:S01]  /*21a0*/  ISETP.GT.AND P1, PT, R0, 0x28, PT ;  /* 0x000000280000780c */ /* 0x000fe20003f24270 */
[----:B------:R-:W2:Y:S03]  /*21b0*/  SHFL.BFLY PT, R10, R9, 0x1, 0x1f ;  /* 0x0c201f00090a7f89 */ /* 0x000ea600000e0000 */
[----:B------:R-:W-:-:S02]  /*21c0*/  FSEL R44, R44, -INF , P1 ;  /* 0xff8000002c2c7808 */ /* 0x000fc40000800000 */
[----:B------:R-:W-:-:S04]  /*21d0*/  ISETP.GT.AND P1, PT, R0, 0x30, PT ;  /* 0x000000300000780c */ /* 0x000fc80003f24270 */
[----:B------:R-:W-:Y:S02]  /*21e0*/  FSEL R48, R48, -INF , P1 ;  /* 0xff80000030307808 */ /* 0x000fe40000800000 */
[----:B------:R-:W-:-:S04]  /*21f0*/  ISETP.GT.AND P1, PT, R0, 0x38, PT ;  /* 0x000000380000780c */ /* 0x000fc80003f24270 */
[----:B------:R-:W-:Y:S02]  /*2200*/  FSEL R52, R52, -INF , P1 ;  /* 0xff80000034347808 */ /* 0x000fe40000800000 */
[----:B------:R-:W-:-:S04]  /*2210*/  ISETP.GT.AND P1, PT, R0, 0x40, PT ;  /* 0x000000400000780c */ /* 0x000fc80003f24270 */
[----:B------:R-:W-:Y:S02]  /*2220*/  FSEL R56, R56, -INF , P1 ;  /* 0xff80000038387808 */ /* 0x000fe40000800000 */
[----:B------:R-:W-:Y:S02]  /*2230*/  ISETP.GT.AND P1, PT, R0, 0x48, PT ;  /* 0x000000480000780c */ /* 0x000fe40003f24270 */
[----:B--2---:R-:W-:Y:S02]  /*2240*/  FMNMX.FTZ R5, R9, R10, !PT ;  /* 0x0000000a09057209 */ /* 0x004fe40007810000 */
[----:B------:R-:W-:Y:S02]  /*2250*/  FSEL R60, R60, -INF , P1 ;  /* 0xff8000003c3c7808 */ /* 0x000fe40000800000 */
[C---:B------:R-:W-:Y:S01]  /*2260*/  FSETP.NEU.FTZ.AND P2, PT, R5.reuse, -INF , PT ;  /* 0xff8000000500780b */ /* 0x040fe20003f5d000 */
[----:B------:R-:W-:Y:S01]  /*2270*/  FMUL.FTZ R4, R5, UR25 ;  /* 0x0000001905047c20 */ /* 0x000fe20008410000 */
[----:B------:R-:W-:-:S04]  /*2280*/  ISETP.GT.AND P1, PT, R0, 0x50, PT ;  /* 0x000000500000780c */ /* 0x000fc80003f24270 */
[----:B------:R-:W-:Y:S02]  /*2290*/  FSEL R8, R4, RZ, P2 ;  /* 0x000000ff04087208 */ /* 0x000fe40001000000 */
[----:B------:R-:W-:Y:S02]  /*22a0*/  FMNMX.FTZ R4, R28, R3, !PT ;  /* 0x000000031c047209 */ /* 0x000fe40007810000 */
[----:B------:R-:W-:Y:S01]  /*22b0*/  ISETP.GT.AND P2, PT, R0, 0x11, PT ;  /* 0x000000110000780c */ /* 0x000fe20003f44270 */
[--C-:B------:R-:W-:Y:S01]  /*22c0*/  FFMA.FTZ R26, R26, UR25, -R8.reuse ;  /* 0x000000191a1a7c23 */ /* 0x100fe20008010808 */
[----:B------:R-:W-:Y:S01]  /*22d0*/  FMNMX.FTZ R3, R29, R4, !PT ;  /* 0x000000041d037209 */ /* 0x000fe20007810000 */
[--C-:B------:R-:W-:Y:S01]  /*22e0*/  FFMA.FTZ R27, R27, UR25, -R8.reuse ;  /* 0x000000191b1b7c23 */ /* 0x100fe20008010808 */
[----:B------:R-:W-:Y:S01]  /*22f0*/  FSEL R33, R33, -INF , P2 ;  /* 0xff80000021217808 */ /* 0x000fe20001000000 */
[--C-:B------:R-:W-:Y:S01]  /*2300*/  FFMA.FTZ R30, R30, UR25, -R8.reuse ;  /* 0x000000191e1e7c23 */ /* 0x100fe20008010808 */
[----:B------:R-:W-:Y:S01]  /*2310*/  FMNMX.FTZ R4, R32, R3, !PT ;  /* 0x0000000320047209 */ /* 0x000fe20007810000 */
[----:B------:R-:W-:Y:S01]  /*2320*/  MUFU.EX2 R26, R26 ;  /* 0x0000001a001a7308 */ /* 0x000fe20000000800 */
[----:B------:R-:W-:Y:S01]  /*2330*/  ISETP.GT.AND P2, PT, R0, 0x19, PT ;  /* 0x000000190000780c */ /* 0x000fe20003f44270 */
[--C-:B------:R-:W-:Y:S01]  /*2340*/  FFMA.FTZ R31, R31, UR25, -R8.reuse ;  /* 0x000000191f1f7c23 */ /* 0x100fe20008010808 */
[----:B------:R-:W-:Y:S01]  /*2350*/  FMNMX.FTZ R3, R33, R4, !PT ;  /* 0x0000000421037209 */ /* 0x000fe20007810000 */
[--C-:B------:R-:W-:Y:S01]  /*2360*/  FFMA.FTZ R34, R34, UR25, -R8.reuse ;  /* 0x0000001922227c23 */ /* 0x100fe20008010808 */
[----:B------:R-:W-:Y:S01]  /*2370*/  FSEL R37, R37, -INF , P2 ;  /* 0xff80000025257808 */ /* 0x000fe20001000000 */
[--C-:B------:R-:W-:Y:S01]  /*2380*/  FFMA.FTZ R35, R35, UR25, -R8.reuse ;  /* 0x0000001923237c23 */ /* 0x100fe20008010808 */
[----:B------:R-:W-:Y:S01]  /*2390*/  FMNMX.FTZ R4, R36, R3, !PT ;  /* 0x0000000324047209 */ /* 0x000fe20007810000 */
[----:B------:R-:W2:Y:S01]  /*23a0*/  MUFU.EX2 R27, R27 ;  /* 0x0000001b001b7308 */ /* 0x000ea20000000800 */
        /* <DEDUP_REMOVED lines=15> */
[----:B------:R-:W4:Y:S01]  /*24a0*/  MUFU.EX2 R31, R31 ;  /* 0x0000001f001f7308 */ /* 0x000f220000000800 */
[----:B------:R-:W-:Y:S01]  /*24b0*/  ISETP.GT.AND P2, PT, R0, 0x31, PT ;  /* 0x000000310000780c */ /* 0x000fe20003f44270 */
[----:B--2---:R-:W-:Y:S01]  /*24c0*/  FADD.FTZ R9, R26, R27 ;  /* 0x0000001b1a097221 */ /* 0x004fe20000010000 */
        /* <DEDUP_REMOVED lines=29> */
[----:B------:R-:W5:Y:S01]  /*26a0*/  MUFU.EX2 R39, R39 ;  /* 0x0000002700277308 */ /* 0x000f620000000800 */
[----:B------:R-:W-:Y:S01]  /*26b0*/  ISETP.GT.AND P2, PT, R0, 0x51, PT ;  /* 0x000000510000780c */ /* 0x000fe20003f44270 */
[----:B------:R-:W-:Y:S01]  /*26c0*/  FFMA.FTZ R8, R71, UR25, -R8 ;  /* 0x0000001947087c23 */ /* 0x000fe20008010808 */
[----:B------:R-:W-:-:S02]  /*26d0*/  FSEL R64, R64, -INF , P1 ;  /* 0xff80000040407808 */ /* 0x000fc40000800000 */
[----:B------:R-:W-:Y:S02]  /*26e0*/  FMNMX.FTZ R3, R61, R4, !PT ;  /* 0x000000043d037209 */ /* 0x000fe40007810000 */
[----:B------:R-:W-:Y:S01]  /*26f0*/  ISETP.GT.AND P1, PT, R0, 0x58, PT ;  /* 0x000000580000780c */ /* 0x000fe20003f24270 */
[----:B------:R-:W-:Y:S01]  /*2700*/  MUFU.EX2 R42, R42 ;  /* 0x0000002a002a7308 */ /* 0x000fe20000000800 */
[----:B------:R-:W-:Y:S02]  /*2710*/  FSEL R65, R65, -INF , P2 ;  /* 0xff80000041417808 */ /* 0x000fe40001000000 */
[----:B------:R-:W-:Y:S02]  /*2720*/  FMNMX.FTZ R4, R64, R3, !PT ;  /* 0x0000000340047209 */ /* 0x000fe40007810000 */
[----:B------:R-:W-:Y:S02]  /*2730*/  ISETP.GT.AND P2, PT, R0, 0x59, PT ;  /* 0x000000590000780c */ /* 0x000fe40003f44270 */
[----:B------:R-:W-:Y:S01]  /*2740*/  FSEL R68, R68, -INF , P1 ;  /* 0xff80000044447808 */ /* 0x000fe20000800000 */
[----:B------:R-:W1:Y:S01]  /*2750*/  MUFU.EX2 R43, R43 ;  /* 0x0000002b002b7308 */ /* 0x000e620000000800 */
[----:B------:R-:W-:-:S02]  /*2760*/  FMNMX.FTZ R3, R65, R4, !PT ;  /* 0x0000000441037209 */ /* 0x000fc40007810000 */
[----:B------:R-:W-:Y:S02]  /*2770*/  FSEL R69, R69, -INF , P2 ;  /* 0xff80000045457808 */ /* 0x000fe40001000000 */
[----:B------:R-:W-:Y:S02]  /*2780*/  FMNMX.FTZ R0, R68, R3, !PT ;  /* 0x0000000344007209 */ /* 0x000fe40007810000 */
[----:B------:R-:W-:Y:S01]  /*2790*/  F2FP.F16.F32.PACK_AB R153, R27, R26 ;  /* 0x0000001a1b99723e */ /* 0x000fe200000000ff */
[----:B------:R-:W-:Y:S01]  /*27a0*/  MUFU.EX2 R46, R46 ;  /* 0x0000002e002e7308 */ /* 0x000fe20000000800 */
[----:B------:R-:W-:Y:S02]  /*27b0*/  FMNMX.FTZ R0, R69, R0, !PT ;  /* 0x0000000045007209 */ /* 0x000fe40007810000 */
[----:B----4-:R-:W-:Y:S02]  /*27c0*/  F2FP.F16.F32.PACK_AB R155, R31, R30 ;  /* 0x0000001e1f9b723e */ /* 0x010fe400000000ff */
[----:B--2---:R-:W-:Y:S01]  /*27d0*/  F2FP.F16.F32.PACK_AB R157, R35, R34 ;  /* 0x00000022239d723e */ /* 0x004fe200000000ff */
[----:B------:R-:W2:Y:S01]  /*27e0*/  SHFL.BFLY PT, R3, R0, 0x2, 0x1f ;  /* 0x0c401f0000037f89 */ /* 0x000ea200000e0000 */
[----:B-----5:R-:W-:Y:S01]  /*27f0*/  F2FP.F16.F32.PACK_AB R159, R39, R38 ;  /* 0x00000026279f723e */ /* 0x020fe200000000ff */
[----:B------:R-:W4:Y:S01]  /*2800*/  MUFU.EX2 R47, R47 ;  /* 0x0000002f002f7308 */ /* 0x000f220000000800 */
[----:B-1----:R-:W-:-:S07]  /*2810*/  F2FP.F16.F32.PACK_AB R161, R43, R42 ;  /* 0x0000002a2ba1723e */ /* 0x002fce00000000ff */
[----:B------:R1:W-:Y:S08]  /*2820*/  MUFU.EX2 R175, R8 ;  /* 0x0000000800af7308 */ /* 0x0003f00000000800 */
[----:B------:R-:W-:Y:S01]  /*2830*/  MUFU.EX2 R50, R50 ;  /* 0x0000003200327308 */ /* 0x000fe20000000800 */
[----:B-1----:R-:W-:Y:S01]  /*2840*/  IMAD.U32 R8, RZ, RZ, UR21 ;  /* 0x00000015ff087e24 */ /* 0x002fe2000f8e00ff */
[----:B----4-:R-:W-:-:S02]  /*2850*/  F2FP.F16.F32.PACK_AB R163, R47, R46 ;  /* 0x0000002e2fa3723e */ /* 0x010fc400000000ff */
[----:B--2---:R-:W-:-:S04]  /*2860*/  FMNMX.FTZ R3, R0, R3, !PT ;  /* 0x0000000300037209 */ /* 0x004fc80007810000 */
[----:B------:R-:W1:Y:S01]  /*2870*/  MUFU.EX2 R51, R51 ;  /* 0x0000003300337308 */ /* 0x000e620000000800 */
[----:B------:R-:W2:Y:S07]  /*2880*/  SHFL.BFLY PT, R4, R3, 0x1, 0x1f ;  /* 0x0c201f0003047f89 */ /* 0x000eae00000e0000 */
[----:B------:R-:W-:Y:S08]  /*2890*/  MUFU.EX2 R54, R54 ;  /* 0x0000003600367308 */ /* 0x000ff00000000800 */
[----:B------:R-:W4:Y:S01]  /*28a0*/  MUFU.EX2 R55, R55 ;  /* 0x0000003700377308 */ /* 0x000f220000000800 */
[----:B-1----:R-:W-:-:S07]  /*28b0*/  F2FP.F16.F32.PACK_AB R165, R51, R50 ;  /* 0x0000003233a5723e */ /* 0x002fce00000000ff */
[----:B------:R-:W-:Y:S01]  /*28c0*/  MUFU.EX2 R58, R58 ;  /* 0x0000003a003a7308 */ /* 0x000fe20000000800 */
[----:B--2---:R-:W-:-:S04]  /*28d0*/  FMNMX.FTZ R4, R3, R4, !PT ;  /* 0x0000000403047209 */ /* 0x004fc80007810000 */
[C---:B------:R-:W-:Y:S01]  /*28e0*/  FSETP.NEU.FTZ.AND P1, PT, R4.reuse, -INF , PT ;  /* 0xff8000000400780b */ /* 0x040fe20003f3d000 */
[----:B------:R-:W-:Y:S02]  /*28f0*/  FMUL.FTZ R0, R4, UR25 ;  /* 0x0000001904007c20 */ /* 0x000fe40008410000 */
[----:B------:R-:W-:Y:S01]  /*2900*/  MUFU.EX2 R59, R59 ;  /* 0x0000003b003b7308 */ /* 0x000fe20000000800 */
[----:B----4-:R-:W-:Y:S02]  /*2910*/  F2FP.F16.F32.PACK_AB R167, R55, R54 ;  /* 0x0000003637a7723e */ /* 0x010fe400000000ff */
[----:B------:R-:W-:Y:S01]  /*2920*/  FSEL R3, R0, RZ, P1 ;  /* 0x000000ff00037208 */ /* 0x000fe20000800000 */
[----:B------:R-:W-:Y:S01]  /*2930*/  FADD.FTZ R0, R30, R9 ;  /* 0x000000091e007221 */ /* 0x000fe20000010000 */
[----:B---3--:R-:W-:-:S03]  /*2940*/  LOP3.LUT P1, RZ, R11, 0x7f, RZ, 0xc0, !PT ;  /* 0x0000007f0bff7812 */ /* 0x008fc6000782c0ff */
[----:B------:R-:W-:Y:S01]  /*2950*/  MUFU.EX2 R62, R62 ;  /* 0x0000003e003e7308 */ /* 0x000fe20000000800 */
[--C-:B------:R-:W-:Y:S01]  /*2960*/  FFMA.FTZ R24, R24, UR25, -R3.reuse ;  /* 0x0000001918187c23 */ /* 0x100fe20008010803 */
        /* <DEDUP_REMOVED lines=18> */
[----:B------:R-:W-:Y:S01]  /*2a90*/  IADD3 R9, -R23, 0xb, RZ ;  /* 0x0000000b17097810 */ /* 0x000fe20007ffe1ff */
[--C-:B------:R-:W-:Y:S01]  /*2aa0*/  FFMA.FTZ R49, R49, UR25, -R3.reuse ;  /* 0x0000001931317c23 */ /* 0x100fe20008010803 */
[--C-:B------:R-:W-:Y:S01]  /*2ab0*/  FFMA.FTZ R52, R52, UR25, -R3.reuse ;  /* 0x0000001934347c23 */ /* 0x100fe20008010803 */
[----:B------:R-:W-:Y:S01]  /*2ac0*/  FADD.FTZ R13, R39, R10 ;  /* 0x0000000a270d7221 */ /* 0x000fe20000010000 */
[----:B------:R-:W2:Y:S01]  /*2ad0*/  MUFU.EX2 R28, R28 ;  /* 0x0000001c001c7308 */ /* 0x000ea20000000800 */
[--C-:B------:R-:W-:Y:S01]  /*2ae0*/  FFMA.FTZ R53, R53, UR25, -R3.reuse ;  /* 0x0000001935357c23 */ /* 0x100fe20008010803 */
[----:B------:R-:W-:Y:S01]  /*2af0*/  FFMA.FTZ R56, R56, UR25, -R3 ;  /* 0x0000001938387c23 */ /* 0x000fe20008010803 */
[----:B------:R-:W-:Y:S01]  /*2b00*/  FADD.FTZ R12, R42, R13 ;  /* 0x0000000d2a0c7221 */ /* 0x000fe20000010000 */
[--C-:B------:R-:W-:Y:S01]  /*2b10*/  FFMA.FTZ R57, R57, UR25, -R3.reuse ;  /* 0x0000001939397c23 */ /* 0x100fe20008010803 */
[--C-:B------:R-:W-:Y:S01]  /*2b20*/  FFMA.FTZ R60, R60, UR25, -R3.reuse ;  /* 0x000000193c3c7c23 */ /* 0x100fe20008010803 */
[----:B------:R-:W-:Y:S01]  /*2b30*/  FFMA.FTZ R61, R61, UR25, -R3 ;  /* 0x000000193d3d7c23 */ /* 0x000fe20008010803 */
[----:B------:R-:W-:Y:S01]  /*2b40*/  FADD.FTZ R13, R43, R12 ;  /* 0x0000000c2b0d7221 */ /* 0x000fe20000010000 */
[----:B------:R-:W3:Y:S01]  /*2b50*/  MUFU.EX2 R29, R29 ;  /* 0x0000001d001d7308 */ /* 0x000ee20000000800 */
        /* <DEDUP_REMOVED lines=8> */
[----:B--2---:R-:W-:Y:S01]  /*2be0*/  FADD.FTZ R0, R28, R11 ;  /* 0x0000000b1c007221 */ /* 0x004fe20000010000 */
[----:B------:R-:W-:-:S02]  /*2bf0*/  F2FP.F16.F32.PACK_AB R169, R59, R58 ;  /* 0x0000003a3ba9723e */ /* 0x000fc400000000ff */
[----:B------:R-:W-:-:S04]  /*2c00*/  F2FP.F16.F32.PACK_AB R152, R25, R24 ;  /* 0x000000181998723e */ /* 0x000fc800000000ff */
[----:B------:R-:W2:Y:S01]  /*2c10*/  MUFU.EX2 R33, R33 ;  /* 0x0000002100217308 */ /* 0x000ea20000000800 */
[C---:B---3--:R-:W-:Y:S01]  /*2c20*/  FADD.FTZ R11, R29.reuse, R0 ;  /* 0x000000001d0b7221 */ /* 0x048fe20000010000 */
[----:B------:R-:W-:Y:S01]  /*2c30*/  @!P1 VIADD R0, R8, 0x22840 ;  /* 0x0002284008009836 */ /* 0x000fe20000000000 */
[----:B------:R-:W-:-:S04]  /*2c40*/  F2FP.F16.F32.PACK_AB R154, R29, R28 ;  /* 0x0000001c1d9a723e */ /* 0x000fc800000000ff */
[----:B------:R-:W-:Y:S01]  /*2c50*/  @!P1 PRMT R0, RZ, 0x654, R0 ;  /* 0x00000654ff009816 */ /* 0x000fe20000000000 */
[----:B------:R-:W3:Y:S01]  /*2c60*/  MUFU.EX2 R36, R36 ;  /* 0x0000002400247308 */ /* 0x000ee20000000800 */
[----:B-1----:R-:W-:Y:S01]  /*2c70*/  FADD.FTZ R10, R32, R11 ;  /* 0x0000000b200a7221 */ /* 0x002fe20000010000 */
[----:B------:R1:W-:Y:S06]  /*2c80*/  BAR.ARV R9, 0x100 ;  /* 0x000400090000751d */ /* 0x0003ec0000002000 */
[----:B------:R-:W4:Y:S01]  /*2c90*/  MUFU.EX2 R37, R37 ;  /* 0x0000002500257308 */ /* 0x000f220000000800 */
[C---:B--2---:R-:W-:Y:S01]  /*2ca0*/  FADD.FTZ R11, R33.reuse, R10 ;  /* 0x0000000a210b7221 */ /* 0x044fe20000010000 */
[----:B------:R2:W-:Y:S01]  /*2cb0*/  @!P1 SYNCS.ARRIVE.TRANS64.RED.A1T0 RZ, [R0+URZ], RZ ;  /* 0x000000ff00ff99a7 */ /* 0x0005e2000810043f */
[----:B------:R-:W-:-:S05]  /*2cc0*/  F2FP.F16.F32.PACK_AB R156, R33, R32 ;  /* 0x00000020219c723e */ /* 0x000fca00000000ff */
[----:B------:R-:W2:Y:S01]  /*2cd0*/  MUFU.EX2 R40, R40 ;  /* 0x0000002800287308 */ /* 0x000ea20000000800 */
[----:B---3--:R-:W-:-:S07]  /*2ce0*/  FADD.FTZ R10, R36, R11 ;  /* 0x0000000b240a7221 */ /* 0x008fce0000010000 */
        /* <DEDUP_REMOVED lines=11> */
[----:B------:R-:W-:Y:S01]  /*2da0*/  FADD.FTZ R10, R58, R13 ;  /* 0x0000000d3a0a7221 */ /* 0x000fe20000010000 */
[----:B------:R-:W-:-:S03]  /*2db0*/  F2FP.F16.F32.PACK_AB R160, R41, R40 ;  /* 0x0000002829a0723e */ /* 0x000fc600000000ff */
[----:B------:R-:W-:Y:S02]  /*2dc0*/  FADD.FTZ R13, R59, R10 ;  /* 0x0000000a3b0d7221 */ /* 0x000fe40000010000 */
[----:B------:R-:W3:Y:S01]  /*2dd0*/  MUFU.EX2 R48, R48 ;  /* 0x0000003000307308 */ /* 0x000ee20000000800 */
[----:B----4-:R-:W-:Y:S01]  /*2de0*/  FADD.FTZ R0, R44, R11 ;  /* 0x0000000b2c007221 */ /* 0x010fe20000010000 */
[----:B------:R-:W-:-:S06]  /*2df0*/  FADD.FTZ R10, R62, R13 ;  /* 0x0000000d3e0a7221 */ /* 0x000fcc0000010000 */
        /* <DEDUP_REMOVED lines=31> */
[----:B--2---:R-:W-:Y:S01]  /*2ff0*/  FADD.FTZ R13, R61, R0 ;  /* 0x000000003d0d7221 */ /* 0x004fe20000010000 */
[C---:B------:R-:W-:Y:S01]  /*3000*/  FADD.FTZ R0, R175.reuse, R10 ;  /* 0x0000000aaf007221 */ /* 0x040fe20000010000 */
[----:B------:R-:W-:Y:S02]  /*3010*/  F2FP.F16.F32.PACK_AB R175, R175, R70 ;  /* 0x00000046afaf723e */ /* 0x000fe400000000ff */
[----:B------:R-:W-:-:S03]  /*3020*/  F2FP.F16.F32.PACK_AB R170, R61, R60 ;  /* 0x0000003c3daa723e */ /* 0x000fc600000000ff */
[----:B------:R-:W2:Y:S01]  /*3030*/  MUFU.EX2 R68, R68 ;  /* 0x0000004400447308 */ /* 0x000ea20000000800 */
[----:B---3--:R-:W-:-:S07]  /*3040*/  FADD.FTZ R10, R64, R13 ;  /* 0x0000000d400a7221 */ /* 0x008fce0000010000 */
[----:B------:R-:W3:Y:S01]  /*3050*/  MUFU.EX2 R11, R3 ;  /* 0x00000003000b7308 */ /* 0x000ee20000000800 */
[C---:B----4-:R-:W-:Y:S01]  /*3060*/  FADD.FTZ R13, R65.reuse, R10 ;  /* 0x0000000a410d7221 */ /* 0x050fe20000010000 */
[----:B------:R-:W-:-:S03]  /*3070*/  F2FP.F16.F32.PACK_AB R172, R65, R64 ;  /* 0x0000004041ac723e */ /* 0x000fc600000000ff */
[----:B--2---:R-:W-:-:S04]  /*3080*/  FADD.FTZ R10, R68, R13 ;  /* 0x0000000d440a7221 */ /* 0x004fc80000010000 */
[C---:B---3--:R-:W-:Y:S01]  /*3090*/  FADD.FTZ R3, R11.reuse, R10 ;  /* 0x0000000a0b037221 */ /* 0x048fe20000010000 */
[----:B------:R-:W-:Y:S01]  /*30a0*/  F2FP.F16.F32.PACK_AB R174, R11, R68 ;  /* 0x000000440bae723e */ /* 0x000fe200000000ff */
[----:B-1----:R-:W-:Y:S06]  /*30b0*/  @!P0 BRA `(.L_x_10490) ;  /* 0x0000000000048947 */ /* 0x002fec0003800000 */
[----:B------:R-:W-:Y:S01]  /*30c0*/  BPT.TRAP 0x1 ;  /* 0x000000040000795c */ /* 0x000fe20000300000 */
.L_x_10490:
[----:B------:R1:W2:Y:S01]  /*30d0*/  SYNCS.PHASECHK.TRANS64.TRYWAIT P2, [UR21+0x22850], R7 ;  /* 0x02285007ff0075a7 */ /* 0x0002a20008040155 */
[----:B------:R-:W-:Y:S05]  /*30e0*/  @!P0 BRA `(.L_x_10491) ;  /* 0x0000000000048947 */ /* 0x000fea0003800000 */
[----:B------:R-:W-:Y:S01]  /*30f0*/  BPT.TRAP 0x1 ;  /* 0x000000040000795c */ /* 0x000fe20000300000 */
.L_x_10491:
[----:B--2---:R-:W-:Y:S05]  /*3100*/  @P2 BRA `(.L_x_10492) ;  /* 0x0000000000082947 */ /* 0x004fea0003800000 */
[----:B------:R-:W2:Y:S02]  /*3110*/  SYNCS.PHASECHK.TRANS64.TRYWAIT P2, [UR21+0x22850], R7 ;  /* 0x02285007ff0075a7 */ /* 0x000ea40008040155 */
[----:B--2---:R-:W-:Y:S05]  /*3120*/  @!P2 BRA `(.L_x_10493) ;  /* 0x000000940058a947 */ /* 0x004fea0003800000 */
.L_x_10492:
[----:B------:R3:W-:Y:S01]  /*3130*/  BAR.SYNC.DEFER_BLOCKING R6, 0x100 ;  /* 0x000400060000751d */ /* 0x0007e20000010000 */
[----:B------:R-:W-:Y:S01]  /*3140*/  UIADD3 UR6, UR49, 0x400, URZ ;  /* 0x0000040031067890 */ /* 0x000fe2000fffe03f */
[----:B--2---:R-:W-:Y:S01]  /*3150*/  @!P1 VIADD R8, R8, 0x22860 ;  /* 0x0002286008089836 */ /* 0x004fe20000000000 */
[----:B------:R-:W-:Y:S02]  /*3160*/  UIADD3 UR28, UR41, -0x2, URZ ;  /* 0xfffffffe291c7890 */ /* 0x000fe4000fffe03f */
[----:B------:R-:W-:Y:S01]  /*3170*/  USHF.R.U32.HI UR6, URZ, 0x4, UR6 ;  /* 0x000000043f067899 */ /* 0x000fe20008011606 */
[----:B------:R-:W-:Y:S01]  /*3180*/  UMOV UR7, 0x40000040 ;  /* 0x4000004000077882 */ /* 0x000fe20000000000 */
[----:B------:R-:W-:Y:S02]  /*3190*/  @!P1 PRMT R8, RZ, 0x654, R8 ;  /* 0x00000654ff089816 */ /* 0x000fe40000000008 */
[----:B------:R-:W-:-:S04]  /*31a0*/  ULOP3.LUT UR6, UR6, 0x3fff, URZ, 0xc0, !UPT ;  /* 0x00003fff06067892 */ /* 0x000fc8000f8ec03f */
        /* <DEDUP_REMOVED lines=35> */
[----:B------:R-:W-:-:S04]  /*33e0*/  UIADD3 UR6, UR42, -UR11, UR45 ;  /* 0x8000000b2a067290 */ /* 0x000fc8000fffe02d */
[----:B------:R-:W-:-:S04]  /*33f0*/  UIMAD.WIDE UR6, UR6, 0x2aaaaaab, URZ ;  /* 0x2aaaaaab060678a5 */ /* 0x000fc8000f8e023f */
[----:B------:R-:W-:-:S04]  /*3400*/  USHF.R.U32.HI UR6, URZ, 0x1f, UR7 ;  /* 0x0000001f3f067899 */ /* 0x000fc80008011607 */
[----:B------:R-:W-:-:S04]  /*3410*/  ULEA.HI.SX32 UR6, UR7, UR6, 0x1c ;  /* 0x0000000607067291 */ /* 0x000fc8000f8fe23f */
[----:B------:R-:W-:-:S04]  /*3420*/  UISETP.LT.AND UP0, UPT, URZ, UR6, UPT ;  /* 0x000000063f00728c */ /* 0x000fc8000bf01270 */
[----:B------:R-:W-:-:S04]  /*3430*/  USEL UR24, URZ, UR6, !UP0 ;  /* 0x000000063f187287 */ /* 0x000fc8000c000000 */
[----:B------:R-:W-:-:S06]  /*3440*/  UISETP.GE.AND UP0, UPT, UR28, UR24, UPT ;  /* 0x000000181c00728c */ /* 0x000fcc000bf06270 */
[----:B------:R-:W-:Y:S01]  /*3450*/  PLOP3.LUT P2, PT, PT, PT, UP0, 0x80, 0x0 ;  /* 0x000000000000781c */ /* 0x000fe20003f4f008 */
[----:B------:R-:W-:Y:S02]  /*3460*/  WARPGROUP.DEPBAR.LE gsb0, 0x0 ;  /* 0x00008000000079c5 */ /* 0x000fe40000010000 */
[----:B------:R3:W-:Y:S10]  /*3470*/  @!P1 SYNCS.ARRIVE.TRANS64.RED.A1T0 RZ, [R8+URZ], RZ ;  /* 0x000000ff08ff99a7 */ /* 0x0007f4000810043f */
[----:B---3--:R-:W-:Y:S05]  /*3480*/  @!P2 BRA `(.L_x_10494) ;  /* 0x000000240000a947 */ /* 0x008fea0003800000 */
[----:B------:R-:W-:Y:S01]  /*3490*/  IMAD.MOV.U32 R8, RZ, RZ, R5 ;  /* 0x000000ffff087224 */ /* 0x000fe200078e0005 */
[----:B------:R-:W-:Y:S01]  /*34a0*/  ULDC UR26, c[0x0][0x404] ;  /* 0x00010100001a7ab9 */ /* 0x000fe20000000800 */
[----:B-1----:R-:W-:Y:S01]  /*34b0*/  IMAD.MOV.U32 R7, RZ, RZ, R4 ;  /* 0x000000ffff077224 */ /* 0x002fe200078e0004 */
[----:B------:R-:W-:Y:S01]  /*34c0*/  ULDC UR27, c[0x0][0x2e0] ;  /* 0x0000b800001b7ab9 */ /* 0x000fe20000000800 */
[----:B------:R-:W-:Y:S01]  /*34d0*/  ULDC UR25, c[0x0][0x988] ;  /* 0x0002620000197ab9 */ /* 0x000fe20000000800 */
[----:B------:R-:W-:-:S05]  /*34e0*/  ULDC.64 UR22, c[0x0][0x3f8] ;  /* 0x0000fe0000167ab9 */ /* 0x000fca0000000a00 */
.L_x_10503:
[----:B------:R-:W-:-:S04]  /*34f0*/  UIADD3 UR37, UR37, 0x1, URZ ;  /* 0x0000000125257890 */ /* 0x000fc8000fffe03f */
[----:B------:R-:W-:-:S04]  /*3500*/  UISETP.NE.AND UP0, UPT, UR37, 0x2, UPT ;  /* 0x000000022500788c */ /* 0x000fc8000bf05270 */
[----:B------:R-:W-:Y:S02]  /*3510*/  USEL UR6, URZ, 0x1, UP0 ;  /* 0x000000013f067887 */ /* 0x000fe40008000000 */
[----:B------:R-:W-:Y:S02]  /*3520*/  USEL UR37, UR37, URZ, UP0 ;  /* 0x0000003f25257287 */ /* 0x000fe40008000000 */
[----:B------:R-:W-:Y:S01]  /*3530*/  ULOP3.LUT UR38, UR38, UR6, URZ, 0x3c, !UPT ;  /* 0x0000000626267292 */ /* 0x000fe2000f8e3c3f */
[----:B--2---:R-:W-:Y:S11]  /*3540*/  @!P0 BRA `(.L_x_10495) ;  /* 0x0000000000048947 */ /* 0x004ff60003800000 */
[----:B------:R-:W-:Y:S01]  /*3550*/  BPT.TRAP 0x1 ;  /* 0x000000040000795c */ /* 0x000fe20000300000 */
.L_x_10495:
[----:B------:R-:W-:Y:S01]  /*3560*/  ULEA UR29, UR37, UR49, 0x3 ;  /* 0x00000031251d7291 */ /* 0x000fe2000f8e183f */
[----:B------:R-:W-:-:S04]  /*3570*/  MOV R6, UR38 ;  /* 0x0000002600067c02 */ /* 0x000fc80008000f00 */
[----:B------:R-:W-:-:S04]  /*3580*/  SHF.L.U32 R6, R6, 0x1f, RZ ;  /* 0x0000001f06067819 */ /* 0x000fc800000006ff */
[----:B------:R1:W2:Y:S01]  /*3590*/  SYNCS.PHASECHK.TRANS64.TRYWAIT P2, [UR29+0x22830], R6 ;  /* 0x02283006ff0075a7 */ /* 0x0002a2000804015d */
[----:B------:R-:W-:Y:S05]  /*35a0*/  @!P0 BRA `(.L_x_10496) ;  /* 0x0000000000048947 */ /* 0x000fea0003800000 */
[----:B------:R-:W-:Y:S01]  /*35b0*/  BPT.TRAP 0x1 ;  /* 0x000000040000795c */ /* 0x000fe20000300000 */
.L_x_10496:
[----:B--2---:R-:W-:Y:S05]  /*35c0*/  @P2 BRA `(.L_x_10497) ;  /* 0x0000000000082947 */ /* 0x004fea0003800000 */
[----:B------:R-:W2:Y:S02]  /*35d0*/  SYNCS.PHASECHK.TRANS64.TRYWAIT P2, [UR29+0x22830], R6 ;  /* 0x02283006ff0075a7 */ /* 0x000ea4000804015d */
[----:B--2---:R-:W-:Y:S05]  /*35e0*/  @!P2 BRA `(.L_x_10498) ;  /* 0x00000090003ca947 */ /* 0x004fea0003800000 */
.L_x_10497:
[----:B------:R-:W-:Y:S01]  /*35f0*/  UIMAD UR18, UR37, 0x300, UR20 ;  /* 0x00000300251278a4 */ /* 0x000fe2000f8e0214 */
[----:B------:R-:W-:Y:S01]  /*3600*/  WARPGROUP.ARRIVE ;  /* 0x00000000000079c5 */ /* 0x000fe20000000000 */
[----:B------:R-:W-:Y:S01]  /*3610*/  UMOV UR19, 0x40000040 ;  /* 0x4000004000137882 */ /* 0x000fe20000000000 */
[----:B------:R-:W-:Y:S01]  /*3620*/  UMOV UR7, 0x40000040 ;  /* 0x4000004000077882 */ /* 0x000fe20000000000 */
[----:B------:R-:W-:Y:S01]  /*3630*/  UIADD3 UR6, UR18, 0x2, URZ ;  /* 0x0000000212067890 */ /* 0x000fe2000fffe03f */
[----:B--2---:R-:W2:Y:S01]  /*3640*/  LDC R5, c[0x0][0x288] ;  /* 0x0000a200ff057b82 */ /* 0x004ea20000000800 */
[----:B------:R-:W-:Y:S01]  /*3650*/  UIADD3 UR10, UR18, 0x4, URZ ;  /* 0x00000004120a7890 */ /* 0x000fe2000fffe03f */
[----:B------:R-:W-:Y:S02]  /*3660*/  UMOV UR11, 0x40000040 ;  /* 0x40000040000b7882 */ /* 0x000fe40000000000 */
[----:B------:R-:W-:Y:S01]  /*3670*/  HGMMA.64x96x16.F32 R152, gdesc[UR16], RZ, !UPT, gsb0 ;  /* 0x01600000109879f0 */ /* 0x000fe2000c0008ff */
[----:B------:R-:W-:Y:S01]  /*3680*/  UIADD3 UR14, UR18, 0x6, URZ ;  /* 0x00000006120e7890 */ /* 0x000fe2000fffe03f */
[----:B------:R-:W-:Y:S01]  /*3690*/  UMOV UR15, 0x40000040 ;  /* 0x40000040000f7882 */ /* 0x000fe20000000000 */
[----:B------:R-:W-:-:S04]  /*36a0*/  UISETP.NE.U32.AND UP0, UPT, UR22, URZ, UPT ;  /* 0x0000003f1600728c */ /* 0x000fc8000bf05070 */
[----:B------:R-:W-:Y:S01]  /*36b0*/  UISETP.NE.AND.EX UP0, UPT, UR23, URZ, UPT, UP0 ;  /* 0x0000003f1700728c */ /* 0x000fe2000bf05300 */
[----:B------:R-:W-:Y:S02]  /*36c0*/  WARPGROUP.DEPBAR.LE gsb0, 0x0 ;  /* 0x00008000000079c5 */ /* 0x000fe40000010000 */
[----:B------:R-:W-:-:S06]  /*36d0*/  WARPGROUP.ARRIVE ;  /* 0x00000000000079c5 */ /* 0x000fcc0000000000 */
[----:B------:R-:W-:Y:S01]  /*36e0*/  HGMMA.64x96x16.F32 R152, gdesc[UR4], R152, gsb0 ;  /* 0x01600000049879f0 */ /* 0x000fe20008000898 */
[----:B------:R-:W-:Y:S02]  /*36f0*/  UIMAD UR6, UR28, -0x60, UR42 ;  /* 0xffffffa01c0678a4 */ /* 0x000fe4000f8e022a */
[----:B------:R-:W-:Y:S02]  /*3700*/  USEL UR7, UR26, 0x1, UP0 ;  /* 0x000000011a077887 */ /* 0x000fe40008000000 */
[----:B------:R-:W-:-:S04]  /*3710*/  UIADD3 UR6, UR6, 0x1, URZ ;  /* 0x0000000106067890 */ /* 0x000fc8000fffe03f */
[----:B------:R-:W-:-:S06]  /*3720*/  UIMAD UR6, UR7, UR27, UR6 ;  /* 0x0000001b070672a4 */ /* 0x000fcc000f8e0206 */
[----:B--2---:R-:W-:-:S05]  /*3730*/  IADD3 R5, -R5, UR6, RZ ;  /* 0x0000000605057c10 */ /* 0x004fca000fffe1ff */
[----:B------:R-:W-:-:S04]  /*3740*/  IMAD R5, R2, -0x2, R5 ;  /* 0xfffffffe02057824 */ /* 0x000fc800078e0205 */
[----:B------:R-:W-:-:S05]  /*3750*/  IMAD.IADD R14, R22, 0x1, R5 ;  /* 0x00000001160e7824 */ /* 0x000fca00078e0205 */
[C---:B------:R-:W-:Y:S02]  /*3760*/  ISETP.GT.AND P2, PT, R14.reuse, RZ, PT ;  /* 0x000000ff0e00720c */ /* 0x040fe40003f44270 */
[----:B------:R-:W-:Y:S01]  /*3770*/  ISETP.GT.AND P3, PT, R14, 0x1, PT ;  /* 0x000000010e00780c */ /* 0x000fe20003f64270 */
        /* <DEDUP_REMOVED lines=79> */
[----:B------:R-:W-:-:S03]  /*3c70*/  ISETP.GT.AND P4, PT, R14, 0x1, PT ;  /* 0x000000010e00780c */ /* 0x000fc60003f84270 */
[----:B------:R-:W2:Y:S01]  /*3c80*/  SHFL.BFLY PT, R9, R10, 0x2, 0x1f ;  /* 0x0c401f000a097f89 */ /* 0x000ea200000e0000 */
[----:B------:R-:W-:Y:S02]  /*3c90*/  FSEL R155, R155, -INF , P4 ;  /* 0xff8000009b9b7808 */ /* 0x000fe40002000000 */
        /* <DEDUP_REMOVED lines=23> */
[----:B------:R-:W-:-:S02]  /*3e10*/  ISETP.GT.AND P3, PT, R14, 0x8, PT ;  /* 0x000000080e00780c */ /* 0x000fc40003f64270 */
[----:B------:R-:W-:Y:S02]  /*3e20*/  FMNMX.FTZ R12, R9, R8, !PT ;  /* 0x00000008090c7209 */ /* 0x000fe40007810000 */
[----:B------:R-:W-:Y:S02]  /*3e30*/  FSEL R10, R20, RZ, P2 ;  /* 0x000000ff140a7208 */ /* 0x000fe40001000000 */
[----:B------:R-:W-:Y:S02]  /*3e40*/  FSEL R158, R158, -INF , P3 ;  /* 0xff8000009e9e7808 */ /* 0x000fe40001800000 */
[----:B------:R-:W-:Y:S01]  /*3e50*/  ISETP.GT.AND P3, PT, R14, 0x10, PT ;  /* 0x000000100e00780c */ /* 0x000fe20003f64270 */
[--C-:B------:R-:W-:Y:S01]  /*3e60*/  FFMA.FTZ R152, R207, UR25, -R10.reuse ;  /* 0x00000019cf987c23 */ /* 0x100fe2000801080a */
[----:B------:R-:W-:Y:S01]  /*3e70*/  FMNMX.FTZ R207, R155, R12, !PT ;  /* 0x0000000c9bcf7209 */ /* 0x000fe20007810000 */
[--C-:B------:R-:W-:Y:S01]  /*3e80*/  FFMA.FTZ R154, R15, UR25, -R10.reuse ;  /* 0x000000190f9a7c23 */ /* 0x100fe2000801080a */
[----:B------:R-:W-:Y:S01]  /*3e90*/  FSEL R162, R162, -INF , P3 ;  /* 0xff800000a2a27808 */ /* 0x000fe20001800000 */
[--C-:B------:R-:W-:Y:S01]  /*3ea0*/  FFMA.FTZ R156, R21, UR25, -R10.reuse ;  /* 0x00000019159c7c23 */ /* 0x100fe2000801080a */
[----:B------:R-:W-:Y:S01]  /*3eb0*/  FMNMX.FTZ R12, R158, R207, !PT ;  /* 0x000000cf9e0c7209 */ /* 0x000fe20007810000 */
[--C-:B------:R-:W-:Y:S01]  /*3ec0*/  FFMA.FTZ R160, R153, UR25, -R10.reuse ;  /* 0x0000001999a07c23 */ /* 0x100fe2000801080a */
[----:B------:R-:W-:Y:S01]  /*3ed0*/  ISETP.GT.AND P3, PT, R14, 0x18, PT ;  /* 0x000000180e00780c */ /* 0x000fe20003f64270 */
[--C-:B------:R-:W-:Y:S01]  /*3ee0*/  FFMA.FTZ R168, R184, UR25, -R10.reuse ;  /* 0x00000019b8a87c23 */ /* 0x100fe2000801080a */
[----:B------:R-:W-:Y:S01]  /*3ef0*/  FMNMX.FTZ R207, R159, R12, !PT ;  /* 0x0000000c9fcf7209 */ /* 0x000fe20007810000 */
[--C-:B------:R-:W-:Y:S01]  /*3f00*/  FFMA.FTZ R11, R11, UR25, -R10.reuse ;  /* 0x000000190b0b7c23 */ /* 0x100fe2000801080a */
[----:B------:R-:W-:Y:S01]  /*3f10*/  FSEL R166, R166, -INF , P3 ;  /* 0xff800000a6a67808 */ /* 0x000fe20001800000 */
[----:B------:R-:W-:Y:S01]  /*3f20*/  MUFU.EX2 R152, R152 ;  /* 0x0000009800987308 */ /* 0x000fe20000000800 */
        /* <DEDUP_REMOVED lines=11> */
[----:B------:R-:W-:Y:S01]  /*3fe0*/  FFMA.FTZ R197, R197, UR25, -R10 ;  /* 0x00000019c5c57c23 */ /* 0x000fe2000801080a */
[----:B------:R-:W-:-:S02]  /*3ff0*/  FMNMX.FTZ R157, R167, R12, !PT ;  /* 0x0000000ca79d7209 */ /* 0x000fc40007810000 */
[----:B------:R-:W-:Y:S01]  /*4000*/  FSEL R174, R174, -INF , P3 ;  /* 0xff800000aeae7808 */ /* 0x000fe20001800000 */
[----:B------:R-:W-:Y:S01]  /*4010*/  MUFU.EX2 R154, R154 ;  /* 0x0000009a009a7308 */ /* 0x000fe20000000800 */
[----:B------:R-:W-:Y:S02]  /*4020*/  FMNMX.FTZ R12, R170, R157, !PT ;  /* 0x0000009daa0c7209 */ /* 0x000fe40007810000 */
[----:B------:R-:W-:Y:S02]  /*4030*/  ISETP.GT.AND P3, PT, R14, 0x30, PT ;  /* 0x000000300e00780c */ /* 0x000fe40003f64270 */
[----:B------:R-:W-:Y:S02]  /*4040*/  FMNMX.FTZ R21, R171, R12, !PT ;  /* 0x0000000cab157209 */ /* 0x000fe40007810000 */
[----:B------:R-:W-:Y:S01]  /*4050*/  FSEL R178, R178, -INF , P3 ;  /* 0xff800000b2b27808 */ /* 0x000fe20001800000 */
[----:B------:R-:W-:Y:S01]  /*4060*/  MUFU.EX2 R15, R15 ;  /* 0x0000000f000f7308 */ /* 0x000fe20000000800 */
[----:B------:R-:W-:Y:S01]  /*4070*/  FMNMX.FTZ R12, R174, R21, !PT ;  /* 0x00000015ae0c7209 */ /* 0x000fe20007810000 */
[--C-:B------:R-:W-:Y:S01]  /*4080*/  FFMA.FTZ R21, R161, UR25, -R10.reuse ;  /* 0x00000019a1157c23 */ /* 0x100fe2000801080a */
[----:B------:R-:W-:Y:S01]  /*4090*/  ISETP.GT.AND P3, PT, R14, 0x38, PT ;  /* 0x000000380e00780c */ /* 0x000fe20003f64270 */
[--C-:B------:R-:W-:Y:S01]  /*40a0*/  FFMA.FTZ R161, R177, UR25, -R10.reuse ;  /* 0x00000019b1a17c23 */ /* 0x100fe2000801080a */
[----:B------:R-:W-:Y:S01]  /*40b0*/  FMNMX.FTZ R157, R175, R12, !PT ;  /* 0x0000000caf9d7209 */ /* 0x000fe20007810000 */
[----:B------:R-:W-:Y:S01]  /*40c0*/  FFMA.FTZ R177, R193, UR25, -R10 ;  /* 0x00000019c1b17c23 */ /* 0x000fe2000801080a */
[----:B------:R-:W-:Y:S01]  /*40d0*/  FSEL R182, R182, -INF , P3 ;  /* 0xff800000b6b67808 */ /* 0x000fe20001800000 */
[----:B------:R-:W-:Y:S01]  /*40e0*/  MUFU.EX2 R156, R156 ;  /* 0x0000009c009c7308 */ /* 0x000fe20000000800 */
[----:B------:R-:W-:-:S02]  /*40f0*/  FMNMX.FTZ R12, R178, R157, !PT ;  /* 0x0000009db20c7209 */ /* 0x000fc40007810000 */
[----:B------:R-:W-:Y:S02]  /*4100*/  ISETP.GT.AND P3, PT, R14, 0x40, PT ;  /* 0x000000400e00780c */ /* 0x000fe40003f64270 */
[----:B------:R-:W-:Y:S02]  /*4110*/  FMNMX.FTZ R153, R179, R12, !PT ;  /* 0x0000000cb3997209 */ /* 0x000fe40007810000 */
[----:B------:R-:W-:Y:S01]  /*4120*/  FSEL R186, R186, -INF , P3 ;  /* 0xff800000baba7808 */ /* 0x000fe20001800000 */
[----:B------:R2:W-:Y:S01]  /*4130*/  MUFU.EX2 R12, R160 ;  /* 0x000000a0000c7308 */ /* 0x0005e20000000800 */
[----:B------:R-:W-:Y:S01]  /*4140*/  FMNMX.FTZ R20, R182, R153, !PT ;  /* 0x00000099b6147209 */ /* 0x000fe20007810000 */
[--C-:B------:R-:W-:Y:S01]  /*4150*/  FFMA.FTZ R153, R165, UR25, -R10.reuse ;  /* 0x00000019a5997c23 */ /* 0x100fe2000801080a */
[----:B------:R-:W-:Y:S01]  /*4160*/  ISETP.GT.AND P3, PT, R14, 0x48, PT ;  /* 0x000000480e00780c */ /* 0x000fe20003f64270 */
[----:B------:R-:W-:Y:S01]  /*4170*/  FFMA.FTZ R165, R181, UR25, -R10 ;  /* 0x00000019b5a57c23 */ /* 0x000fe2000801080a */
[----:B------:R-:W-:-:S02]  /*4180*/  FMNMX.FTZ R157, R183, R20, !PT ;  /* 0x00000014b79d7209 */ /* 0x000fc40007810000 */
[----:B------:R-:W-:Y:S01]  /*4190*/  FSEL R190, R190, -INF , P3 ;  /* 0xff800000bebe7808 */ /* 0x000fe20001800000 */
[----:B------:R-:W-:Y:S01]  /*41a0*/  MUFU.EX2 R21, R21 ;  /* 0x0000001500157308 */ /* 0x000fe20000000800 */
[----:B------:R-:W-:Y:S01]  /*41b0*/  FMNMX.FTZ R20, R186, R157, !PT ;  /* 0x0000009dba147209 */ /* 0x000fe20007810000 */
[--C-:B--2---:R-:W-:Y:S01]  /*41c0*/  FFMA.FTZ R160, R13, UR25, -R10.reuse ;  /* 0x000000190da07c23 */ /* 0x104fe2000801080a */
[----:B------:R-:W-:Y:S02]  /*41d0*/  ISETP.GT.AND P3, PT, R14, 0x50, PT ;  /* 0x000000500e00780c */ /* 0x000fe40003f64270 */
[----:B------:R-:W-:Y:S02]  /*41e0*/  FMNMX.FTZ R13, R187, R20, !PT ;  /* 0x00000014bb0d7209 */ /* 0x000fe40007810000 */
[----:B------:R-:W-:Y:S01]  /*41f0*/  FSEL R191, R191, -INF , P4 ;  /* 0xff800000bfbf7808 */ /* 0x000fe20002000000 */
[----:B------:R-:W-:Y:S01]  /*4200*/  MUFU.EX2 R153, R153 ;  /* 0x0000009900997308 */ /* 0x000fe20000000800 */
[----:B------:R-:W-:Y:S01]  /*4210*/  FMNMX.FTZ R20, R190, R13, !PT ;  /* 0x0000000dbe147209 */ /* 0x000fe20007810000 */
[--C-:B------:R-:W-:Y:S01]  /*4220*/  FFMA.FTZ R13, R169, UR25, -R10.reuse ;  /* 0x00000019a90d7c23 */ /* 0x100fe2000801080a */
[----:B------:R-:W-:Y:S01]  /*4230*/  ISETP.GT.AND P4, PT, R14, 0x51, PT ;  /* 0x000000510e00780c */ /* 0x000fe20003f84270 */
[----:B------:R-:W-:Y:S01]  /*4240*/  FFMA.FTZ R169, R185, UR25, -R10 ;  /* 0x00000019b9a97c23 */ /* 0x000fe2000801080a */
[----:B------:R-:W-:-:S02]  /*4250*/  FSEL R194, R194, -INF , P3 ;  /* 0xff800000c2c27808 */ /* 0x000fc40001800000 */
[----:B------:R-:W-:Y:S01]  /*4260*/  FMNMX.FTZ R157, R191, R20, !PT ;  /* 0x00000014bf9d7209 */ /* 0x000fe20007810000 */
[----:B------:R-:W-:Y:S01]  /*4270*/  MUFU.EX2 R160, R160 ;  /* 0x000000a000a07308 */ /* 0x000fe20000000800 */
[----:B------:R-:W-:Y:S02]  /*4280*/  ISETP.GT.AND P3, PT, R14, 0x58, PT ;  /* 0x000000580e00780c */ /* 0x000fe40003f64270 */
[----:B------:R-:W-:Y:S02]  /*4290*/  FSEL R195, R195, -INF , P4 ;  /* 0xff800000c3c37808 */ /* 0x000fe40002000000 */
[----:B------:R-:W-:Y:S01]  /*42a0*/  FMNMX.FTZ R20, R194, R157, !PT ;  /* 0x0000009dc2147209 */ /* 0x000fe20007810000 */
[--C-:B------:R-:W-:Y:S01]  /*42b0*/  FFMA.FTZ R157, R173, UR25, -R10.reuse ;  /* 0x00000019ad9d7c23 */ /* 0x100fe2000801080a */
[----:B------:R-:W-:Y:S01]  /*42c0*/  ISETP.GT.AND P4, PT, R14, 0x59, PT ;  /* 0x000000590e00780c */ /* 0x000fe20003f84270 */
[--C-:B------:R-:W-:Y:S01]  /*42d0*/  FFMA.FTZ R14, R5, UR25, -R10.reuse ;  /* 0x00000019050e7c23 */ /* 0x100fe2000801080a */
[----:B------:R-:W-:Y:S01]  /*42e0*/  FSEL R198, R198, -INF , P3 ;  /* 0xff800000c6c67808 */ /* 0x000fe20001800000 */
[----:B------:R-:W-:Y:S01]  /*42f0*/  FFMA.FTZ R173, R189, UR25, -R10 ;  /* 0x00000019bdad7c23 */ /* 0x000fe2000801080a */
[----:B------:R-:W-:Y:S01]  /*4300*/  FMNMX.FTZ R5, R195, R20, !PT ;  /* 0x00000014c3057209 */ /* 0x000fe20007810000 */
[----:B------:R-:W-:Y:S01]  /*4310*/  MUFU.EX2 R13, R13 ;  /* 0x0000000d000d7308 */ /* 0x000fe20000000800 */
[----:B------:R-:W-:-:S02]  /*4320*/  FSEL R199, R199, -INF , P4 ;  /* 0xff800000c7c77808 */ /* 0x000fc40002000000 */
[----:B------:R-:W-:Y:S02]  /*4330*/  FMNMX.FTZ R20, R198, R5, !PT ;  /* 0x00000005c6147209 */ /* 0x000fe40007810000 */
[----:B------:R-:W-:Y:S02]  /*4340*/  FSEL R184, R4, RZ, P2 ;  /* 0x000000ff04b87208 */ /* 0x000fe40001000000 */
[----:B------:R-:W-:Y:S01]  /*4350*/  FMNMX.FTZ R5, R199, R20, !PT ;  /* 0x00000014c7057209 */ /* 0x000fe20007810000 */
[----:B------:R-:W-:Y:S01]  /*4360*/  FFMA.FTZ R20, R180, UR25, -R10 ;  /* 0x00000019b4147c23 */ /* 0x000fe2000801080a */
[----:B------:R-:W-:Y:S01]  /*4370*/  MUFU.EX2 R14, R14 ;  /* 0x0000000e000e7308 */ /* 0x000fe20000000800 */
[----:B------:R-:W-:Y:S02]  /*4380*/  FADD.FTZ R184, -R184, R7 ;  /* 0x00000007b8b87221 */ /* 0x000fe40000010100 */
[----:B------:R-:W2:Y:S02]  /*4390*/  SHFL.BFLY PT, R172, R5, 0x2, 0x1f ;  /* 0x0c401f0005ac7f89 */ /* 0x000ea400000e0000 */
[----:B------:R-:W-:-:S03]  /*43a0*/  FMUL.FTZ R181, R184, UR25 ;  /* 0x00000019b8b57c20 */ /* 0x000fc60008410000 */
[----:B------:R-:W-:Y:S08]  /*43b0*/  MUFU.EX2 R157, R157 ;  /* 0x0000009d009d7308 */ /* 0x000ff00000000800 */
[----:B------:R-:W3:Y:S08]  /*43c0*/  MUFU.EX2 R181, R181 ;  /* 0x000000b500b57308 */ /* 0x000ef00000000800 */
[----:B------:R-:W4:Y:S01]  /*43d0*/  MUFU.EX2 R164, R164 ;  /* 0x000000a400a47308 */ /* 0x000f220000000800 */
[----:B--2---:R-:W-:Y:S01]  /*43e0*/  FMNMX.FTZ R180, R5, R172, !PT ;  /* 0x000000ac05b47209 */ /* 0x004fe20007810000 */
[----:B------:R-:W-:-:S04]  /*43f0*/  FFMA.FTZ R172, R188, UR25, -R10 ;  /* 0x00000019bcac7c23 */ /* 0x000fc8000801080a */
[----:B------:R-:W2:Y:S02]  /*4400*/  SHFL.BFLY PT, R5, R180, 0x1, 0x1f ;  /* 0x0c201f00b4057f89 */ /* 0x000ea400000e0000 */
        /* <DEDUP_REMOVED lines=31> */
[----:B------:R-:W-:Y:S01]  /*4600*/  FSEL R193, R5, RZ, P2 ;  /* 0x000000ff05c17208 */ /* 0x000fe20001000000 */
[----:B------:R-:W-:Y:S01]  /*4610*/  MUFU.EX2 R169, R169 ;  /* 0x000000a900a97308 */ /* 0x000fe20000000800 */
[----:B------:R-:W-:Y:S01]  /*4620*/  FSEL R192, R192, RZ, P2 ;  /* 0x000000ffc0c07208 */ /* 0x000fe20001000000 */
[-C--:B------:R-:W-:Y:S01]  /*4630*/  FMUL.FTZ R72, R72, R181.reuse ;  /* 0x000000b548487220 */ /* 0x080fe20000410000 */
[-C--:B------:R-:W-:Y:S01]  /*4640*/  FMUL.FTZ R73, R73, R181.reuse ;  /* 0x000000b549497220 */ /* 0x080fe20000410000 */
[----:B------:R-:W-:Y:S01]  /*4650*/  FADD.FTZ R193, -R193, R8 ;  /* 0x00000008c1c17221 */ /* 0x000fe20000010100 */
[----:B------:R-:W-:Y:S01]  /*4660*/  FMUL.FTZ R76, R76, R181 ;  /* 0x000000b54c4c7220 */ /* 0x000fe20000410000 */
[--C-:B------:R-:W-:Y:S01]  /*4670*/  FFMA.FTZ R10, R155, UR25, -R192.reuse ;  /* 0x000000199b0a7c23 */ /* 0x100fe200080108c0 */
[----:B------:R-:W-:Y:S01]  /*4680*/  FFMA.FTZ R155, R158, UR25, -R192 ;  /* 0x000000199e9b7c23 */ /* 0x000fe200080108c0 */
[----:B------:R-:W-:Y:S01]  /*4690*/  FFMA.FTZ R158, R181, R3, R152 ;  /* 0x00000003b59e7223 */ /* 0x000fe20000010098 */
[--C-:B------:R-:W-:Y:S01]  /*46a0*/  FFMA.FTZ R208, R175, UR25, -R192.reuse ;  /* 0x00000019afd07c23 */ /* 0x100fe200080108c0 */
[--C-:B------:R-:W-:Y:S01]  /*46b0*/  FFMA.FTZ R175, R178, UR25, -R192.reuse ;  /* 0x00000019b2af7c23 */ /* 0x100fe200080108c0 */
[----:B------:R-:W-:Y:S01]  /*46c0*/  FFMA.FTZ R178, R179, UR25, -R192 ;  /* 0x00000019b3b27c23 */ /* 0x000fe200080108c0 */
[----:B------:R-:W-:Y:S01]  /*46d0*/  FADD.FTZ R3, R11, R158 ;  /* 0x0000009e0b037221 */ /* 0x000fe20000010000 */
[--C-:B------:R-:W-:Y:S01]  /*46e0*/  FFMA.FTZ R179, R182, UR25, -R192.reuse ;  /* 0x00000019b6b37c23 */ /* 0x100fe200080108c0 */
[--C-:B------:R-:W-:Y:S01]  /*46f0*/  FFMA.FTZ R182, R183, UR25, -R192.reuse ;  /* 0x00000019b7b67c23 */ /* 0x100fe200080108c0 */
[--C-:B------:R-:W-:Y:S01]  /*4700*/  FFMA.FTZ R183, R186, UR25, -R192.reuse ;  /* 0x00000019bab77c23 */ /* 0x100fe200080108c0 */
[----:B------:R-:W-:Y:S01]  /*4710*/  FADD.FTZ R158, R154, R3 ;  /* 0x000000039a9e7221 */ /* 0x000fe20000010000 */
[----:B------:R-:W-:Y:S01]  /*4720*/  FFMA.FTZ R186, R187, UR25, -R192 ;  /* 0x00000019bbba7c23 */ /* 0x000fe200080108c0 */
[----:B------:R-:W-:Y:S01]  /*4730*/  IMAD.U32 R187, RZ, RZ, UR29 ;  /* 0x0000001dffbb7e24 */ /* 0x000fe2000f8e00ff */
[----:B------:R-:W-:Y:S01]  /*4740*/  MUFU.EX2 R172, R172 ;  /* 0x000000ac00ac7308 */ /* 0x000fe20000000800 */
[----:B------:R-:W-:Y:S01]  /*4750*/  FADD.FTZ R3, R15, R158 ;  /* 0x0000009e0f037221 */ /* 0x000fe20000010000 */
[--C-:B------:R-:W-:Y:S01]  /*4760*/  FFMA.FTZ R185, R9, UR25, -R192.reuse ;  /* 0x0000001909b97c23 */ /* 0x100fe200080108c0 */
[----:B------:R-:W-:Y:S01]  /*4770*/  IADD3 R9, -R23, 0xb, RZ ;  /* 0x0000000b17097810 */ /* 0x000fe20007ffe1ff */
[--C-:B------:R-:W-:Y:S01]  /*4780*/  FFMA.FTZ R189, R190, UR25, -R192.reuse ;  /* 0x00000019bebd7c23 */ /* 0x100fe200080108c0 */
[----:B------:R-:W-:Y:S01]  /*4790*/  FADD.FTZ R158, R156, R3 ;  /* 0x000000039c9e7221 */ /* 0x000fe20000010000 */
[--C-:B------:R-:W-:Y:S01]  /*47a0*/  FFMA.FTZ R184, R159, UR25, -R192.reuse ;  /* 0x000000199fb87c23 */ /* 0x100fe200080108c0 */
[----:B------:R-:W-:Y:S01]  /*47b0*/  FFMA.FTZ R188, R163, UR25, -R192 ;  /* 0x00000019a3bc7c23 */ /* 0x000fe200080108c0 */
[----:B------:R-:W-:Y:S01]  /*47c0*/  MUFU.EX2 R173, R173 ;  /* 0x000000ad00ad7308 */ /* 0x000fe20000000800 */
[----:B------:R-:W-:Y:S01]  /*47d0*/  FADD.FTZ R3, R21, R158 ;  /* 0x0000009e15037221 */ /* 0x000fe20000010000 */
[--C-:B------:R-:W-:Y:S01]  /*47e0*/  FFMA.FTZ R206, R171, UR25, -R192.reuse ;  /* 0x00000019abce7c23 */ /* 0x100fe200080108c0 */
[--C-:B------:R-:W-:Y:S01]  /*47f0*/  FFMA.FTZ R190, R191, UR25, -R192.reuse ;  /* 0x00000019bfbe7c23 */ /* 0x100fe200080108c0 */
[--C-:B------:R-:W-:Y:S01]  /*4800*/  FFMA.FTZ R159, R162, UR25, -R192.reuse ;  /* 0x00000019a29f7c23 */ /* 0x100fe200080108c0 */
[----:B------:R-:W-:Y:S01]  /*4810*/  FADD.FTZ R158, R12, R3 ;  /* 0x000000030c9e7221 */ /* 0x000fe20000010000 */
[--C-:B------:R-:W-:Y:S01]  /*4820*/  FFMA.FTZ R163, R166, UR25, -R192.reuse ;  /* 0x00000019a6a37c23 */ /* 0x100fe200080108c0 */
[----:B------:R-:W-:Y:S01]  /*4830*/  FFMA.FTZ R171, R174, UR25, -R192 ;  /* 0x00000019aeab7c23 */ /* 0x000fe200080108c0 */
[----:B------:R1:W-:Y:S01]  /*4840*/  MUFU.EX2 R7, R197 ;  /* 0x000000c500077308 */ /* 0x0003e20000000800 */
[----:B------:R-:W-:Y:S01]  /*4850*/  FADD.FTZ R3, R153, R158 ;  /* 0x0000009e99037221 */ /* 0x000fe20000010000 */
[--C-:B------:R-:W-:Y:S01]  /*4860*/  FFMA.FTZ R191, R194, UR25, -R192.reuse ;  /* 0x00000019c2bf7c23 */ /* 0x100fe200080108c0 */
[--C-:B------:R-:W-:Y:S01]  /*4870*/  FFMA.FTZ R195, R195, UR25, -R192.reuse ;  /* 0x00000019c3c37c23 */ /* 0x100fe200080108c0 */
[--C-:B------:R-:W-:Y:S01]  /*4880*/  FFMA.FTZ R198, R198, UR25, -R192.reuse ;  /* 0x00000019c6c67c23 */ /* 0x100fe200080108c0 */
[----:B------:R-:W-:Y:S01]  /*4890*/  FADD.FTZ R158, R160, R3 ;  /* 0x00000003a09e7221 */ /* 0x000fe20000010000 */
[----:B------:R-:W-:Y:S01]  /*48a0*/  FFMA.FTZ R199, R199, UR25, -R192 ;  /* 0x00000019c7c77c23 */ /* 0x000fe200080108c0 */
[----:B------:R-:W-:Y:S01]  /*48b0*/  F2FP.F16.F32.PACK_AB R162, R157, R14 ;  /* 0x0000000e9da2723e */ /* 0x000fe200000000ff */
[----:B------:R-:W-:Y:S01]  /*48c0*/  MUFU.EX2 R176, R176 ;  /* 0x000000b000b07308 */ /* 0x000fe20000000800 */
[----:B------:R-:W-:Y:S01]  /*48d0*/  FADD.FTZ R3, R13, R158 ;  /* 0x0000009e0d037221 */ /* 0x000fe20000010000 */
[----:B------:R-:W-:Y:S01]  /*48e0*/  F2FP.F16.F32.PACK_AB R152, R11, R152 ;  /* 0x000000980b98723e */ /* 0x000fe200000000ff */
[-C--:B------:R-:W-:Y:S01]  /*48f0*/  FMUL.FTZ R77, R77, R181.reuse ;  /* 0x000000b54d4d7220 */ /* 0x080fe20000410000 */
[----:B------:R-:W-:Y:S01]  /*4900*/  F2FP.F16.F32.PACK_AB R154, R15, R154 ;  /* 0x0000009a0f9a723e */ /* 0x000fe200000000ff */
[----:B------:R-:W-:Y:S01]  /*4910*/  FADD.FTZ R158, R14, R3 ;  /* 0x000000030e9e7221 */ /* 0x000fe20000010000 */
[----:B------:R-:W-:Y:S01]  /*4920*/  F2FP.F16.F32.PACK_AB R156, R21, R156 ;  /* 0x0000009c159c723e */ /* 0x000fe200000000ff */
[-C--:B------:R-:W-:Y:S01]  /*4930*/  FMUL.FTZ R80, R80, R181.reuse ;  /* 0x000000b550507220 */ /* 0x080fe20000410000 */
[----:B------:R-:W-:Y:S01]  /*4940*/  MUFU.EX2 R177, R177 ;  /* 0x000000b100b17308 */ /* 0x000fe20000000800 */
[----:B------:R-:W-:Y:S01]  /*4950*/  FADD.FTZ R3, R157, R158 ;  /* 0x0000009e9d037221 */ /* 0x000fe20000010000 */
[----:B------:R-:W-:Y:S01]  /*4960*/  F2FP.F16.F32.PACK_AB R160, R13, R160 ;  /* 0x000000a00da0723e */ /* 0x000fe200000000ff */
[-C--:B------:R-:W-:Y:S01]  /*4970*/  FMUL.FTZ R81, R81, R181.reuse ;  /* 0x000000b551517220 */ /* 0x080fe20000410000 */
[-C--:B------:R-:W-:Y:S01]  /*4980*/  FMUL.FTZ R84, R84, R181.reuse ;  /* 0x000000b554547220 */ /* 0x080fe20000410000 */
[----:B----4-:R-:W-:Y:S01]  /*4990*/  FADD.FTZ R158, R164, R3 ;  /* 0x00000003a49e7221 */ /* 0x010fe20000010000 */
[----:B-----5:R-:W-:Y:S01]  /*49a0*/  F2FP.F16.F32.PACK_AB R164, R161, R164 ;  /* 0x000000a4a1a4723e */ /* 0x020fe200000000ff */
[-C--:B------:R-:W-:Y:S01]  /*49b0*/  FMUL.FTZ R85, R85, R181.reuse ;  /* 0x000000b555557220 */ /* 0x080fe20000410000 */
[----:B------:R4:W5:Y:S01]  /*49c0*/  MUFU.EX2 R180, R196 ;  /* 0x000000c400b47308 */ /* 0x0009620000000800 */
[----:B------:R-:W-:Y:S01]  /*49d0*/  FADD.FTZ R3, R161, R158 ;  /* 0x0000009ea1037221 */ /* 0x000fe20000010000 */
[-C--:B------:R-:W-:Y:S01]  /*49e0*/  FMUL.FTZ R88, R88, R181.reuse ;  /* 0x000000b558587220 */ /* 0x080fe20000410000 */
[-C--:B------:R-:W-:Y:S01]  /*49f0*/  FMUL.FTZ R89, R89, R181.reuse ;  /* 0x000000b559597220 */ /* 0x080fe20000410000 */
[----:B------:R-:W-:Y:S01]  /*4a00*/  FMUL.FTZ R92, R92, R181 ;  /* 0x000000b55c5c7220 */ /* 0x000fe20000410000 */
[----:B---3--:R-:W-:Y:S01]  /*4a10*/  FADD.FTZ R158, R20, R3 ;  /* 0x00000003149e7221 */ /* 0x008fe20000010000 */
[----:B------:R-:W-:-:S02]  /*4a20*/  @!P1 VIADD R3, R187, 0x22840 ;  /* 0x00022840bb039836 */ /* 0x000fc40000000000 */
[-C--:B------:R-:W-:Y:S01]  /*4a30*/  FMUL.FTZ R93, R93, R181.reuse ;  /* 0x000000b55d5d7220 */ /* 0x080fe20000410000 */
[----:B------:R-:W-:Y:S01]  /*4a40*/  MUFU.EX2 R185, R185 ;  /* 0x000000b900b97308 */ /* 0x000fe20000000800 */
[----:B-1----:R-:W-:Y:S01]  /*4a50*/  FADD.FTZ R197, R165, R158 ;  /* 0x0000009ea5c57221 */ /* 0x002fe20000010000 */
[--C-:B----4-:R-:W-:Y:S01]  /*4a60*/  FFMA.FTZ R196, R167, UR25, -R192.reuse ;  /* 0x00000019a7c47c23 */ /* 0x110fe200080108c0 */
[----:B------:R-:W-:Y:S01]  /*4a70*/  @!P1 PRMT R3, RZ, 0x654, R3 ;  /* 0x00000654ff039816 */ /* 0x000fe20000000003 */
[----:B------:R1:W-:Y:S06]  /*4a80*/  BAR.ARV R9, 0x100 ;  /* 0x000400090000751d */ /* 0x0003ec0000002000 */
[----:B--2---:R-:W-:Y:S01]  /*4a90*/  FADD.FTZ R158, R168, R197 ;  /* 0x000000c5a89e7221 */ /* 0x004fe20000010000 */
[----:B------:R2:W-:Y:S01]  /*4aa0*/  @!P1 SYNCS.ARRIVE.TRANS64.RED.A1T0 RZ, [R3+URZ], RZ ;  /* 0x000000ff03ff99a7 */ /* 0x0005e2000810043f */
[----:B------:R-:W-:Y:S01]  /*4ab0*/  FFMA.FTZ R167, R170, UR25, -R192 ;  /* 0x00000019aaa77c23 */ /* 0x000fe200080108c0 */
[----:B------:R-:W-:Y:S01]  /*4ac0*/  FMUL.FTZ R192, R193, UR25 ;  /* 0x00000019c1c07c20 */ /* 0x000fe20008410000 */
[----:B------:R-:W-:Y:S01]  /*4ad0*/  MUFU.EX2 R10, R10 ;  /* 0x0000000a000a7308 */ /* 0x000fe20000000800 */
[----:B-----5:R-:W-:Y:S01]  /*4ae0*/  F2FP.F16.F32.PACK_AB R174, R7, R180 ;  /* 0x000000b407ae723e */ /* 0x020fe200000000ff */
[-C--:B------:R-:W-:Y:S01]  /*4af0*/  FMUL.FTZ R96, R96, R181.reuse ;  /* 0x000000b560607220 */ /* 0x080fe20000410000 */
[----:B------:R-:W-:Y:S01]  /*4b00*/  F2FP.F16.F32.PACK_AB R168, R169, R168 ;  /* 0x000000a8a9a8723e */ /* 0x000fe200000000ff */
[-C--:B------:R-:W-:Y:S01]  /*4b10*/  FMUL.FTZ R97, R97, R181.reuse ;  /* 0x000000b561617220 */ /* 0x080fe20000410000 */
[----:B--2---:R-:W-:Y:S01]  /*4b20*/  FADD.FTZ R3, R169, R158 ;  /* 0x0000009ea9037221 */ /* 0x004fe20000010000 */
[----:B------:R-:W-:Y:S01]  /*4b30*/  F2FP.F16.F32.PACK_AB R170, R173, R172 ;  /* 0x000000acadaa723e */ /* 0x000fe200000000ff */
[-C--:B------:R-:W-:Y:S01]  /*4b40*/  FMUL.FTZ R100, R100, R181.reuse ;  /* 0x000000b564647220 */ /* 0x080fe20000410000 */
[----:B------:R-:W2:Y:S01]  /*4b50*/  MUFU.EX2 R192, R192 ;  /* 0x000000c000c07308 */ /* 0x000ea20000000800 */
[----:B------:R-:W-:Y:S01]  /*4b60*/  FADD.FTZ R158, R172, R3 ;  /* 0x00000003ac9e7221 */ /* 0x000fe20000010000 */
[----:B------:R-:W-:Y:S01]  /*4b70*/  F2FP.F16.F32.PACK_AB R172, R177, R176 ;  /* 0x000000b0b1ac723e */ /* 0x000fe200000000ff */
[-C--:B------:R-:W-:Y:S01]  /*4b80*/  FMUL.FTZ R101, R101, R181.reuse ;  /* 0x000000b565657220 */ /* 0x080fe20000410000 */
[-C--:B------:R-:W-:Y:S01]  /*4b90*/  FMUL.FTZ R104, R104, R181.reuse ;  /* 0x000000b568687220 */ /* 0x080fe20000410000 */
[----:B------:R-:W-:Y:S01]  /*4ba0*/  FADD.FTZ R3, R173, R158 ;  /* 0x0000009ead037221 */ /* 0x000fe20000010000 */
[----:B------:R-:W-:Y:S01]  /*4bb0*/  F2FP.F16.F32.PACK_AB R158, R153, R12 ;  /* 0x0000000c999e723e */ /* 0x000fe200000000ff */
[-C--:B------:R-:W-:Y:S01]  /*4bc0*/  FMUL.FTZ R105, R105, R181.reuse ;  /* 0x000000b569697220 */ /* 0x080fe20000410000 */
[----:B------:R-:W3:Y:S01]  /*4bd0*/  MUFU.EX2 R155, R155 ;  /* 0x0000009b009b7308 */ /* 0x000ee20000000800 */
[----:B------:R-:W-:Y:S01]  /*4be0*/  FADD.FTZ R166, R176, R3 ;  /* 0x00000003b0a67221 */ /* 0x000fe20000010000 */
[-C--:B------:R-:W-:Y:S01]  /*4bf0*/  FMUL.FTZ R108, R108, R181.reuse ;  /* 0x000000b56c6c7220 */ /* 0x080fe20000410000 */
[-C--:B------:R-:W-:Y:S01]  /*4c00*/  FMUL.FTZ R109, R109, R181.reuse ;  /* 0x000000b56d6d7220 */ /* 0x080fe20000410000 */
[-C--:B------:R-:W-:Y:S01]  /*4c10*/  FMUL.FTZ R112, R112, R181.reuse ;  /* 0x000000b570707220 */ /* 0x080fe20000410000 */
[----:B------:R-:W-:Y:S01]  /*4c20*/  FADD.FTZ R3, R177, R166 ;  /* 0x000000a6b1037221 */ /* 0x000fe20000010000 */
[----:B------:R-:W-:Y:S01]  /*4c30*/  F2FP.F16.F32.PACK_AB R166, R165, R20 ;  /* 0x00000014a5a6723e */ /* 0x000fe200000000ff */
[-C--:B------:R-:W-:Y:S01]  /*4c40*/  FMUL.FTZ R113, R113, R181.reuse ;  /* 0x000000b571717220 */ /* 0x080fe20000410000 */
[----:B------:R-:W4:Y:S01]  /*4c50*/  MUFU.EX2 R184, R184 ;  /* 0x000000b800b87308 */ /* 0x000f220000000800 */
[----:B------:R-:W-:Y:S01]  /*4c60*/  FADD.FTZ R12, R180, R3 ;  /* 0x00000003b40c7221 */ /* 0x000fe20000010000 */
[-C--:B------:R-:W-:Y:S01]  /*4c70*/  FMUL.FTZ R116, R116, R181.reuse ;  /* 0x000000b574747220 */ /* 0x080fe20000410000 */
[-C--:B------:R-:W-:Y:S01]  /*4c80*/  FMUL.FTZ R117, R117, R181.reuse ;  /* 0x000000b575757220 */ /* 0x080fe20000410000 */
[-C--:B------:R-:W-:Y:S01]  /*4c90*/  FMUL.FTZ R120, R120, R181.reuse ;  /* 0x000000b578787220 */ /* 0x080fe20000410000 */
[----:B------:R-:W-:Y:S01]  /*4ca0*/  FADD.FTZ R3, R7, R12 ;  /* 0x0000000c07037221 */ /* 0x000fe20000010000 */
[----:B--2---:R-:W-:Y:S01]  /*4cb0*/  FFMA.FTZ R7, R192, R0, R185 ;  /* 0x00000000c0077223 */ /* 0x004fe200000100b9 */
[-C--:B------:R-:W-:Y:S01]  /*4cc0*/  FMUL.FTZ R121, R121, R181.reuse ;  /* 0x000000b579797220 */ /* 0x080fe20000410000 */
[----:B------:R-:W2:Y:S01]  /*4cd0*/  MUFU.EX2 R159, R159 ;  /* 0x0000009f009f7308 */ /* 0x000ea20000000800 */
[-C--:B------:R-:W-:Y:S01]  /*4ce0*/  FMUL.FTZ R124, R124, R181.reuse ;  /* 0x000000b57c7c7220 */ /* 0x080fe20000410000 */
[----:B------:R-:W-:Y:S01]  /*4cf0*/  FADD.FTZ R0, R10, R7 ;  /* 0x000000070a007221 */ /* 0x000fe20000010000 */
[-C--:B------:R-:W-:Y:S01]  /*4d00*/  FMUL.FTZ R125, R125, R181.reuse ;  /* 0x000000b57d7d7220 */ /* 0x080fe20000410000 */
[-C--:B------:R-:W-:Y:S01]  /*4d10*/  FMUL.FTZ R128, R128, R181.reuse ;  /* 0x000000b580807220 */ /* 0x080fe20000410000 */
[-C--:B------:R-:W-:Y:S01]  /*4d20*/  FMUL.FTZ R129, R129, R181.reuse ;  /* 0x000000b581817220 */ /* 0x080fe20000410000 */
[----:B---3--:R-:W-:Y:S01]  /*4d30*/  FADD.FTZ R7, R155, R0 ;  /* 0x000000009b077221 */ /* 0x008fe20000010000 */
[-C--:B------:R-:W-:Y:S01]  /*4d40*/  FMUL.FTZ R132, R132, R181.reuse ;  /* 0x000000b584847220 */ /* 0x080fe20000410000 */
[----:B------:R-:W3:Y:S01]  /*4d50*/  MUFU.EX2 R188, R188 ;  /* 0x000000bc00bc7308 */ /* 0x000ee20000000800 */
[-C--:B------:R-:W-:Y:S01]  /*4d60*/  FMUL.FTZ R133, R133, R181.reuse ;  /* 0x000000b585857220 */ /* 0x080fe20000410000 */
[----:B----4-:R-:W-:Y:S01]  /*4d70*/  FADD.FTZ R0, R184, R7 ;  /* 0x00000007b8007221 */ /* 0x010fe20000010000 */
        /* <DEDUP_REMOVED lines=10> */
[----:B------:R-:W-:Y:S01]  /*4e20*/  F2FP.F16.F32.PACK_AB R153, R10, R185 ;  /* 0x000000b90a99723e */ /* 0x000fe200000000ff */
[-C--:B------:R-:W-:Y:S01]  /*4e30*/  FMUL.FTZ R26, R26, R192.reuse ;  /* 0x000000c01a1a7220 */ /* 0x080fe20000410000 */
[----:B------:R-:W-:Y:S01]  /*4e40*/  F2FP.F16.F32.PACK_AB R155, R184, R155 ;  /* 0x0000009bb89b723e */ /* 0x000fe200000000ff */
        /* <DEDUP_REMOVED lines=92> */
[----:B------:R-:W-:-:S04]  /*5410*/  FMUL.FTZ R151, R151, R192 ;  /* 0x000000c097977220 */ /* 0x000fc80000410000 */
        /* <DEDUP_REMOVED lines=18> */
.L_x_10499:
[----:B------:R1:W2:Y:S01]  /*5540*/  SYNCS.PHASECHK.TRANS64.TRYWAIT P2, [UR29+0x22850], R6 ;  /* 0x02285006ff0075a7 */ /* 0x0002a2000804015d */
[----:B------:R-:W-:Y:S05]  /*5550*/  @!P0 BRA `(.L_x_10500) ;  /* 0x0000000000048947 */ /* 0x000fea0003800000 */
[----:B------:R-:W-:Y:S01]  /*5560*/  BPT.TRAP 0x1 ;  /* 0x000000040000795c */ /* 0x000fe20000300000 */
.L_x_10500:
[----:B--2---:R-:W-:Y:S05]  /*5570*/  @P2 BRA `(.L_x_10501) ;  /* 0x0000000000082947 */ /* 0x004fea0003800000 */
[----:B------:R-:W2:Y:S02]  /*5580*/  SYNCS.PHASECHK.TRANS64.TRYWAIT P2, [UR29+0x22850], R6 ;  /* 0x02285006ff0075a7 */ /* 0x000ea4000804015d */
[----:B--2---:R-:W-:Y:S05]  /*5590*/  @!P2 BRA `(.L_x_10502) ;  /* 0x000000700068a947 */ /* 0x004fea0003800000 */
.L_x_10501:
[----:B-12---:R-:W-:Y:S01]  /*55a0*/  VIADD R6, R23, 0x8 ;  /* 0x0000000817067836 */ /* 0x006fe20000000000 */
[----:B------:R-:W-:Y:S01]  /*55b0*/  UIMAD UR10, UR37, 0xc00, UR21 ;  /* 0x00000c00250a78a4 */ /* 0x000fe2000f8e0215 */
[----:B------:R-:W-:Y:S01]  /*55c0*/  @!P1 VIADD R187, R187, 0x22860 ;  /* 0x00022860bbbb9836 */ /* 0x000fe20000000000 */
[----:B------:R-:W-:Y:S01]  /*55d0*/  UMOV UR7, 0x40000040 ;  /* 0x4000004000077882 */ /* 0x000fe20000000000 */
[----:B------:R-:W-:Y:S01]  /*55e0*/  UISETP.GT.AND UP0, UPT, UR28, UR24, UPT ;  /* 0x000000181c00728c */ /* 0x000fe2000bf04270 */
[----:B------:R2:W-:Y:S01]  /*55f0*/  BAR.SYNC.DEFER_BLOCKING R6, 0x100 ;  /* 0x000400060000751d */ /* 0x0005e20000010000 */
[----:B------:R-:W-:Y:S01]  /*5600*/  UIADD3 UR28, UR28, -0x1, URZ ;  /* 0xffffffff1c1c7890 */ /* 0x000fe2000fffe03f */
[----:B------:R-:W-:Y:S01]  /*5610*/  @!P1 PRMT R187, RZ, 0x654, R187 ;  /* 0x00000654ffbb9816 */ /* 0x000fe200000000bb */
[----:B------:R-:W-:Y:S01]  /*5620*/  IMAD.MOV.U32 R8, RZ, RZ, R5 ;  /* 0x000000ffff087224 */ /* 0x000fe200078e0005 */
[----:B------:R-:W-:Y:S02]  /*5630*/  MOV R7, R4 ;  /* 0x0000000400077202 */ /* 0x000fe40000000f00 */
[----:B------:R-:W-:Y:S01]  /*5640*/  UMOV UR6, UR10 ;  /* 0x0000000a00067c82 */ /* 0x000fe20008000000 */
[----:B------:R-:W-:Y:S01]  /*5650*/  PLOP3.LUT P2, PT, PT, PT, UP0, 0x80, 0x0 ;  /* 0x000000000000781c */ /* 0x000fe20003f4f008 */
        /* <DEDUP_REMOVED lines=35> */
.L_x_10494:
[----:B------:R-:W-:-:S13]  /*5890*/  ISETP.LE.AND P2, PT, RZ, UR28, PT ;  /* 0x0000001cff007c0c */ /* 0x000fda000bf43270 */
[----:B------:R-:W-:Y:S05]  /*58a0*/  @!P2 BRA `(.L_x_10504) ;  /* 0x0000001c002ca947 */ /* 0x000fea0003800000 */
[----:B------:R-:W-:Y:S01]  /*58b0*/  IMAD.MOV.U32 R206, RZ, RZ, R5 ;  /* 0x000000ffffce7224 */ /* 0x000fe200078e0005 */
[----:B------:R-:W-:Y:S01]  /*58c0*/  ULDC UR25, c[0x0][0x988] ;  /* 0x0002620000197ab9 */ /* 0x000fe20000000800 */
[----:B-1----:R-:W-:-:S07]  /*58d0*/  IMAD.MOV.U32 R7, RZ, RZ, R4 ;  /* 0x000000ffff077224 */ /* 0x002fce00078e0004 */
.L_x_10513:
[----:B------:R-:W-:-:S04]  /*58e0*/  UIADD3 UR37, UR37, 0x1, URZ ;  /* 0x0000000125257890 */ /* 0x000fc8000fffe03f */
[----:B------:R-:W-:-:S04]  /*58f0*/  UISETP.NE.AND UP0, UPT, UR37, 0x2, UPT ;  /* 0x000000022500788c */ /* 0x000fc8000bf05270 */
[----:B------:R-:W-:Y:S02]  /*5900*/  USEL UR6, URZ, 0x1, UP0 ;  /* 0x000000013f067887 */ /* 0x000fe40008000000 */
[----:B------:R-:W-:Y:S02]  /*5910*/  USEL UR37, UR37, URZ, UP0 ;  /* 0x0000003f25257287 */ /* 0x000fe40008000000 */
[----:B------:R-:W-:Y:S01]  /*5920*/  ULOP3.LUT UR38, UR38, UR6, URZ, 0x3c, !UPT ;  /* 0x0000000626267292 */ /* 0x000fe2000f8e3c3f */
[----:B---3--:R-:W-:Y:S11]  /*5930*/  @!P0 BRA `(.L_x_10505) ;  /* 0x0000000000048947 */ /* 0x008ff60003800000 */
[----:B------:R-:W-:Y:S01]  /*5940*/  BPT.TRAP 0x1 ;  /* 0x000000040000795c */ /* 0x000fe20000300000 */
.L_x_10505:
[----:B------:R-:W-:Y:S01]  /*5950*/  ULEA UR22, UR37, UR49, 0x3 ;  /* 0x0000003125167291 */ /* 0x000fe2000f8e183f */
[----:B--2---:R-:W-:-:S05]  /*5960*/  IMAD.U32 R6, RZ, RZ, UR38 ;  /* 0x00000026ff067e24 */ /* 0x004fca000f8e00ff */
[----:B------:R-:W-:-:S04]  /*5970*/  SHF.L.U32 R6, R6, 0x1f, RZ ;  /* 0x0000001f06067819 */ /* 0x000fc800000006ff */
[----:B------:R1:W2:Y:S01]  /*5980*/  SYNCS.PHASECHK.TRANS64.TRYWAIT P2, [UR22+0x22830], R6 ;  /* 0x02283006ff0075a7 */ /* 0x0002a20008040156 */
[----:B------:R-:W-:Y:S05]  /*5990*/  @!P0 BRA `(.L_x_10506) ;  /* 0x0000000000048947 */ /* 0x000fea0003800000 */
[----:B------:R-:W-:Y:S01]  /*59a0*/  BPT.TRAP 0x1 ;  /* 0x000000040000795c */ /* 0x000fe20000300000 */
.L_x_10506:
[----:B--2---:R-:W-:Y:S05]  /*59b0*/  @P2 BRA `(.L_x_10507) ;  /* 0x0000000000082947 */ /* 0x004fea0003800000 */
[----:B------:R-:W2:Y:S02]  /*59c0*/  SYNCS.PHASECHK.TRANS64.TRYWAIT P2, [UR22+0x22830], R6 ;  /* 0x02283006ff0075a7 */ /* 0x000ea40008040156 */
[----:B--2---:R-:W-:Y:S05]  /*59d0*/  @!P2 BRA `(.L_x_10508) ;  /* 0x0000006c006ca947 */ /* 0x004fea0003800000 */
.L_x_10507:
        /* <DEDUP_REMOVED lines=20> */
[----:B------:R-:W-:Y:S02]  /*5b20*/  FMNMX.FTZ R4, R152, R7, !PT ;  /* 0x0000000798047209 */ /* 0x000fe40007810000 */
[----:B------:R-:W-:Y:S02]  /*5b30*/  FMNMX.FTZ R10, R154, R206, !PT ;  /* 0x000000ce9a0a7209 */ /* 0x000fe40007810000 */
        /* <DEDUP_REMOVED lines=46> */
[----:B------:R-:W-:Y:S01]  /*5e20*/  FMUL.FTZ R8, R7, UR25 ;  /* 0x0000001907087c20 */ /* 0x000fe20008410000 */
        /* <DEDUP_REMOVED lines=13> */
[--C-:B--2---:R-:W-:Y:S01]  /*5f00*/  FFMA.FTZ R161, R172, UR25, -R9.reuse ;  /* 0x00000019aca17c23 */ /* 0x104fe20008010809 */
[--C-:B------:R-:W-:Y:S01]  /*5f10*/  FFMA.FTZ R168, R184, UR25, -R9.reuse ;  /* 0x00000019b8a87c23 */ /* 0x100fe20008010809 */
[--C-:B------:R-:W-:Y:S01]  /*5f20*/  FFMA.FTZ R165, R185, UR25, -R9.reuse ;  /* 0x00000019b9a57c23 */ /* 0x100fe20008010809 */
[----:B------:R-:W-:Y:S01]  /*5f30*/  FMNMX.FTZ R14, R186, R5, !PT ;  /* 0x00000005ba0e7209 */ /* 0x000fe20007810000 */
[--C-:B------:R-:W-:Y:S01]  /*5f40*/  FFMA.FTZ R169, R188, UR25, -R9.reuse ;  /* 0x00000019bca97c23 */ /* 0x100fe20008010809 */
[--C-:B------:R-:W-:Y:S01]  /*5f50*/  FFMA.FTZ R173, R192, UR25, -R9.reuse ;  /* 0x00000019c0ad7c23 */ /* 0x100fe20008010809 */
[--C-:B------:R-:W-:Y:S01]  /*5f60*/  FFMA.FTZ R196, R196, UR25, -R9.reuse ;  /* 0x00000019c4c47c23 */ /* 0x100fe20008010809 */
[----:B------:R-:W-:Y:S01]  /*5f70*/  FMNMX.FTZ R5, R187, R14, !PT ;  /* 0x0000000ebb057209 */ /* 0x000fe20007810000 */
[--C-:B---3--:R-:W-:Y:S01]  /*5f80*/  FFMA.FTZ R164, R176, UR25, -R9.reuse ;  /* 0x00000019b0a47c23 */ /* 0x108fe20008010809 */
[----:B------:R-:W-:Y:S01]  /*5f90*/  FFMA.FTZ R176, R193, UR25, -R9 ;  /* 0x00000019c1b07c23 */ /* 0x000fe20008010809 */
[----:B------:R-:W2:Y:S01]  /*5fa0*/  MUFU.EX2 R8, R8 ;  /* 0x0000000800087308 */ /* 0x000ea20000000800 */
[----:B------:R-:W-:-:S04]  /*5fb0*/  FMNMX.FTZ R14, R190, R5, !PT ;  /* 0x00000005be0e7209 */ /* 0x000fc80007810000 */
[----:B------:R-:W-:-:S03]  /*5fc0*/  FMNMX.FTZ R5, R191, R14, !PT ;  /* 0x0000000ebf057209 */ /* 0x000fc60007810000 */
[----:B------:R-:W3:Y:S01]  /*5fd0*/  MUFU.EX2 R7, R7 ;  /* 0x0000000700077308 */ /* 0x000ee20000000800 */
[----:B------:R-:W-:-:S04]  /*5fe0*/  FMNMX.FTZ R14, R194, R5, !PT ;  /* 0x00000005c20e7209 */ /* 0x000fc80007810000 */
[----:B------:R-:W-:-:S03]  /*5ff0*/  FMNMX.FTZ R5, R195, R14, !PT ;  /* 0x0000000ec3057209 */ /* 0x000fc60007810000 */
[----:B------:R4:W-:Y:S01]  /*6000*/  MUFU.EX2 R14, R161 ;  /* 0x000000a1000e7308 */ /* 0x0009e20000000800 */
[----:B------:R-:W-:Y:S01]  /*6010*/  FMNMX.FTZ R20, R198, R5, !PT ;  /* 0x00000005c6147209 */ /* 0x000fe20007810000 */
[-C--:B--2---:R-:W-:Y:S01]  /*6020*/  FMUL.FTZ R24, R24, R8.reuse ;  /* 0x0000000818187220 */ /* 0x084fe20000410000 */
[-C--:B------:R-:W-:Y:S01]  /*6030*/  FMUL.FTZ R25, R25, R8.reuse ;  /* 0x0000000819197220 */ /* 0x080fe20000410000 */
[----:B------:R-:W-:Y:S01]  /*6040*/  FMUL.FTZ R28, R28, R8 ;  /* 0x000000081c1c7220 */ /* 0x000fe20000410000 */
[----:B------:R-:W-:Y:S01]  /*6050*/  FMNMX.FTZ R5, R199, R20, !PT ;  /* 0x00000014c7057209 */ /* 0x000fe20007810000 */
[--C-:B------:R-:W-:Y:S01]  /*6060*/  FFMA.FTZ R20, R180, UR25, -R9.reuse ;  /* 0x00000019b4147c23 */ /* 0x100fe20008010809 */
[-C--:B------:R-:W-:Y:S01]  /*6070*/  FMUL.FTZ R29, R29, R8.reuse ;  /* 0x000000081d1d7220 */ /* 0x080fe20000410000 */
[----:B------:R-:W2:Y:S01]  /*6080*/  MUFU.EX2 R152, R152 ;  /* 0x0000009800987308 */ /* 0x000ea20000000800 */
[----:B----4-:R-:W-:Y:S01]  /*6090*/  FFMA.FTZ R161, R181, UR25, -R9 ;  /* 0x00000019b5a17c23 */ /* 0x010fe20008010809 */
[----:B------:R-:W4:Y:S01]  /*60a0*/  SHFL.BFLY PT, R172, R5, 0x2, 0x1f ;  /* 0x0c401f0005ac7f89 */ /* 0x000f2200000e0000 */
[----:B---3--:R-:W-:Y:S01]  /*60b0*/  FFMA.FTZ R3, R8, R3, R7 ;  /* 0x0000000308037223 */ /* 0x008fe20000010007 */
        /* <DEDUP_REMOVED lines=13> */
[C---:B--2---:R-:W-:Y:S01]  /*6190*/  FADD.FTZ R3, R152.reuse, R3 ;  /* 0x0000000398037221 */ /* 0x044fe20000010000 */
[----:B------:R-:W-:Y:S01]  /*61a0*/  F2FP.F16.F32.PACK_AB R152, R152, R7 ;  /* 0x000000079898723e */ /* 0x000fe200000000ff */
        /* <DEDUP_REMOVED lines=8> */
[--C-:B------:R-:W-:Y:S01]  /*6230*/  FFMA.FTZ R172, R189, UR25, -R9.reuse ;  /* 0x00000019bdac7c23 */ /* 0x100fe20008010809 */
        /* <DEDUP_REMOVED lines=28> */
[----:B------:R-:W-:Y:S01]  /*6400*/  FFMA.FTZ R180, R197, UR25, -R9 ;  /* 0x00000019c5b47c23 */ /* 0x000fe20008010809 */
[----:B------:R-:W-:Y:S01]  /*6410*/  MUFU.EX2 R177, R196 ;  /* 0x000000c400b17308 */ /* 0x000fe20000000800 */
        /* <DEDUP_REMOVED lines=19> */
[----:B------:R-:W3:Y:S01]  /*6550*/  MUFU.EX2 R184, R184 ;  /* 0x000000b800b87308 */ /* 0x000ee20000000800 */
[--C-:B------:R-:W-:Y:S01]  /*6560*/  FFMA.FTZ R192, R163, UR25, -R189.reuse ;  /* 0x00000019a3c07c23 */ /* 0x100fe200080108bd */
[--C-:B------:R-:W-:Y:S01]  /*6570*/  FFMA.FTZ R163, R166, UR25, -R189.reuse ;  /* 0x00000019a6a37c23 */ /* 0x100fe200080108bd */
[----:B------:R-:W-:Y:S01]  /*6580*/  @!P1 VIADD R154, R183, 0x22840 ;  /* 0x00022840b79a9836 */ /* 0x000fe20000000000 */
[----:B--2---:R-:W-:Y:S01]  /*6590*/  IADD3 R9, -R23, 0xb, RZ ;  /* 0x0000000b17097810 */ /* 0x004fe20007ffe1ff */
[--C-:B------:R-:W-:Y:S01]  /*65a0*/  FFMA.FTZ R196, R167, UR25, -R189.reuse ;  /* 0x00000019a7c47c23 */ /* 0x100fe200080108bd */
[--C-:B------:R-:W-:Y:S01]  /*65b0*/  FFMA.FTZ R167, R170, UR25, -R189.reuse ;  /* 0x00000019aaa77c23 */ /* 0x100fe200080108bd */
[--C-:B------:R-:W-:Y:S01]  /*65c0*/  FFMA.FTZ R206, R171, UR25, -R189.reuse ;  /* 0x00000019abce7c23 */ /* 0x100fe200080108bd */
[----:B------:R-:W2:Y:S01]  /*65d0*/  MUFU.EX2 R155, R155 ;  /* 0x0000009b009b7308 */ /* 0x000ea20000000800 */
[----:B------:R-:W-:Y:S01]  /*65e0*/  @!P1 PRMT R154, RZ, 0x654, R154 ;  /* 0x00000654ff9a9816 */ /* 0x000fe2000000009a */
[----:B------:R4:W-:Y:S06]  /*65f0*/  BAR.ARV R9, 0x100 ;  /* 0x000400090000751d */ /* 0x0009ec0000002000 */
[----:B------:R-:W5:Y:S01]  /*6600*/  MUFU.EX2 R185, R185 ;  /* 0x000000b900b97308 */ /* 0x000f620000000800 */
[----:B---3--:R-:W-:Y:S01]  /*6610*/  FFMA.FTZ R0, R181, R0, R184 ;  /* 0x00000000b5007223 */ /* 0x008fe200000100b8 */
[----:B------:R3:W-:Y:S01]  /*6620*/  @!P1 SYNCS.ARRIVE.TRANS64.RED.A1T0 RZ, [R154+URZ], RZ ;  /* 0x000000ff9aff99a7 */ /* 0x0007e2000810043f */
[--C-:B------:R-:W-:Y:S01]  /*6630*/  FFMA.FTZ R171, R174, UR25, -R189.reuse ;  /* 0x00000019aeab7c23 */ /* 0x100fe200080108bd */
[--C-:B------:R-:W-:Y:S01]  /*6640*/  FFMA.FTZ R186, R186, UR25, -R189.reuse ;  /* 0x00000019baba7c23 */ /* 0x100fe200080108bd */
[--C-:B------:R-:W-:Y:S01]  /*6650*/  FFMA.FTZ R187, R187, UR25, -R189.reuse ;  /* 0x00000019bbbb7c23 */ /* 0x100fe200080108bd */
[--C-:B------:R-:W-:Y:S01]  /*6660*/  FFMA.FTZ R190, R190, UR25, -R189.reuse ;  /* 0x00000019bebe7c23 */ /* 0x100fe200080108bd */
[----:B------:R-:W-:Y:S01]  /*6670*/  FFMA.FTZ R191, R191, UR25, -R189 ;  /* 0x00000019bfbf7c23 */ /* 0x000fe200080108bd */
[----:B------:R-:W1:Y:S01]  /*6680*/  MUFU.EX2 R188, R188 ;  /* 0x000000bc00bc7308 */ /* 0x000e620000000800 */
[----:B--2---:R-:W-:Y:S01]  /*6690*/  FADD.FTZ R0, R155, R0 ;  /* 0x000000009b007221 */ /* 0x004fe20000010000 */
[----:B---3--:R-:W-:Y:S01]  /*66a0*/  FADD.FTZ R154, R10, R3 ;  /* 0x000000030a9a7221 */ /* 0x008fe20000010000 */
[--C-:B------:R-:W-:Y:S01]  /*66b0*/  FFMA.FTZ R194, R194, UR25, -R189.reuse ;  /* 0x00000019c2c27c23 */ /* 0x100fe200080108bd */
[--C-:B------:R-:W-:Y:S01]  /*66c0*/  FFMA.FTZ R195, R195, UR25, -R189.reuse ;  /* 0x00000019c3c37c23 */ /* 0x100fe200080108bd */
[--C-:B------:R-:W-:Y:S01]  /*66d0*/  FFMA.FTZ R198, R198, UR25, -R189.reuse ;  /* 0x00000019c6c67c23 */ /* 0x100fe200080108bd */
[----:B------:R-:W-:Y:S01]  /*66e0*/  FADD.FTZ R3, R11, R154 ;  /* 0x0000009a0b037221 */ /* 0x000fe20000010000 */
[----:B------:R-:W-:Y:S01]  /*66f0*/  FFMA.FTZ R199, R199, UR25, -R189 ;  /* 0x00000019c7c77c23 */ /* 0x000fe200080108bd */
        /* <DEDUP_REMOVED lines=8> */
[----:B------:R-:W3:Y:S01]  /*6780*/  MUFU.EX2 R192, R192 ;  /* 0x000000c000c07308 */ /* 0x000ee20000000800 */
        /* <DEDUP_REMOVED lines=24> */
[----:B-1----:R-:W-:Y:S01]  /*6910*/  FADD.FTZ R7, R163, R0 ;  /* 0x00000000a3077221 */ /* 0x002fe20000010000 */
[----:B------:R-:W-:Y:S01]  /*6920*/  F2FP.F16.F32.PACK_AB R162, R153, R14 ;  /* 0x0000000e99a2723e */ /* 0x000fe200000000ff */
[-C--:B------:R-:W-:Y:S01]  /*6930*/  FMUL.FTZ R26, R26, R181.reuse ;  /* 0x000000b51a1a7220 */ /* 0x080fe20000410000 */
[----:B------:R-:W-:Y:S01]  /*6940*/  F2FP.F16.F32.PACK_AB R153, R155, R184 ;  /* 0x000000b89b99723e */ /* 0x000fe200000000ff */
[-C--:B------:R-:W-:Y:S01]  /*6950*/  FMUL.FTZ R27, R27, R181.reuse ;  /* 0x000000b51b1b7220 */ /* 0x080fe20000410000 */
[----:B------:R-:W-:Y:S01]  /*6960*/  F2FP.F16.F32.PACK_AB R156, R13, R156 ;  /* 0x0000009c0d9c723e */ /* 0x000fe200000000ff */
[-C--:B------:R-:W-:Y:S01]  /*6970*/  FMUL.FTZ R30, R30, R181.reuse ;  /* 0x000000b51e1e7220 */ /* 0x080fe20000410000 */
[----:B------:R-:W1:Y:S01]  /*6980*/  MUFU.EX2 R206, R206 ;  /* 0x000000ce00ce7308 */ /* 0x000e620000000800 */
[----:B--2---:R-:W-:Y:S01]  /*6990*/  FADD.FTZ R0, R196, R7 ;  /* 0x00000007c4007221 */ /* 0x004fe20000010000 */
        /* <DEDUP_REMOVED lines=59> */
[----:B------:R-:W-:Y:S01]  /*6d50*/  FMUL.FTZ R115, R115, R181 ;  /* 0x000000b573737220 */ /* 0x000fe20000410000 */
[----:B------:R-:W-:Y:S01]  /*6d60*/  F2FP.F16.F32.PACK_AB R159, R196, R163 ;  /* 0x000000a3c49f723e */ /* 0x000fe200000000ff */
[----:B------:R-:W-:Y:S01]  /*6d70*/  FMUL.FTZ R118, R118, R181 ;  /* 0x000000b576767220 */ /* 0x000fe20000410000 */
[----:B------:R-:W3:Y:S01]  /*6d80*/  MUFU.EX2 R179, R179 ;  /* 0x000000b300b37308 */ /* 0x000ee20000000800 */
        /* <DEDUP_REMOVED lines=24> */
[C---:B-1----:R-:W-:Y:S01]  /*6f10*/  FADD.FTZ R3, R161.reuse, R154 ;  /* 0x0000009aa1037221 */ /* 0x042fe20000010000 */
[----:B------:R-:W-:-:S02]  /*6f20*/  F2FP.F16.F32.PACK_AB R166, R161, R20 ;  /* 0x00000014a1a6723e */ /* 0x000fc400000000ff */
[----:B------:R-:W-:Y:S02]  /*6f30*/  F2FP.F16.F32.PACK_AB R161, R206, R167 ;  /* 0x000000a7cea1723e */ /* 0x000fe400000000ff */
[----:B------:R-:W-:Y:S02]  /*6f40*/  F2FP.F16.F32.PACK_AB R155, R188, R185 ;  /* 0x000000b9bc9b723e */ /* 0x000fe400000000ff */
        /* <DEDUP_REMOVED lines=9> */
[----:B------:R-:W-:Y:S02]  /*6fe0*/  F2FP.F16.F32.PACK_AB R168, R165, R168 ;  /* 0x000000a8a5a8723e */ /* 0x000fe400000000ff */
[----:B------:R-:W-:-:S04]  /*6ff0*/  F2FP.F16.F32.PACK_AB R165, R178, R175 ;  /* 0x000000afb2a5723e */ /* 0x000fc800000000ff */
[----:B------:R-:W2:Y:S01]  /*7000*/  MUFU.EX2 R190, R190 ;  /* 0x000000be00be7308 */ /* 0x000ea20000000800 */
[----:B---3--:R-:W-:-:S07]  /*7010*/  FADD.FTZ R7, R187, R0 ;  /* 0x00000000bb077221 */ /* 0x008fce0000010000 */
[----:B------:R-:W3:Y:S01]  /*7020*/  MUFU.EX2 R172, R172 ;  /* 0x000000ac00ac7308 */ /* 0x000ee20000000800 */
[----:B-1----:R-:W-:Y:S01]  /*7030*/  FADD.FTZ R3, R169, R154 ;  /* 0x0000009aa9037221 */ /* 0x002fe20000010000 */
[----:B------:R-:W-:-:S06]  /*7040*/  F2FP.F16.F32.PACK_AB R154, R11, R10 ;  /* 0x0000000a0b9a723e */ /* 0x000fcc00000000ff */
[----:B------:R-:W1:Y:S01]  /*7050*/  MUFU.EX2 R191, R191 ;  /* 0x000000bf00bf7308 */ /* 0x000e620000000800 */
[----:B--2---:R-:W-:-:S07]  /*7060*/  FADD.FTZ R0, R190, R7 ;  /* 0x00000007be007221 */ /* 0x004fce0000010000 */
[----:B------:R-:W2:Y:S01]  /*7070*/  MUFU.EX2 R173, R173 ;  /* 0x000000ad00ad7308 */ /* 0x000ea20000000800 */
[C---:B---3--:R-:W-:Y:S01]  /*7080*/  FADD.FTZ R158, R172.reuse, R3 ;  /* 0x00000003ac9e7221 */ /* 0x048fe20000010000 */
[----:B------:R-:W-:Y:S02]  /*7090*/  F2FP.F16.F32.PACK_AB R170, R172, R169 ;  /* 0x000000a9acaa723e */ /* 0x000fe400000000ff */
[----:B------:R-:W-:-:S04]  /*70a0*/  F2FP.F16.F32.PACK_AB R169, R187, R186 ;  /* 0x000000babba9723e */ /* 0x000fc800000000ff */
[----:B------:R-:W3:Y:S01]  /*70b0*/  MUFU.EX2 R189, R194 ;  /* 0x000000c200bd7308 */ /* 0x000ee20000000800 */
[C---:B-1----:R-:W-:Y:S01]  /*70c0*/  FADD.FTZ R0, R191.reuse, R0 ;  /* 0x00000000bf007221 */ /* 0x042fe20000010000 */
[----:B------:R-:W-:-:S06]  /*70d0*/  F2FP.F16.F32.PACK_AB R171, R191, R190 ;  /* 0x000000bebfab723e */ /* 0x000fcc00000000ff */
[----:B------:R-:W1:Y:S01]  /*70e0*/  MUFU.EX2 R176, R176 ;  /* 0x000000b000b07308 */ /* 0x000e620000000800 */
[----:B--2---:R-:W-:Y:S01]  /*70f0*/  FADD.FTZ R3, R173, R158 ;  /* 0x0000009ead037221 */ /* 0x004fe20000010000 */
[----:B------:R-:W-:-:S06]  /*7100*/  F2FP.F16.F32.PACK_AB R158, R15, R12 ;  /* 0x0000000c0f9e723e */ /* 0x000fcc00000000ff */
[----:B------:R-:W2:Y:S01]  /*7110*/  MUFU.EX2 R8, R195 ;  /* 0x000000c300087308 */ /* 0x000ea20000000800 */
[----:B---3--:R-:W-:-:S07]  /*7120*/  FADD.FTZ R7, R189, R0 ;  /* 0x00000000bd077221 */ /* 0x008fce0000010000 */
[----:B------:R-:W3:Y:S01]  /*7130*/  MUFU.EX2 R198, R198 ;  /* 0x000000c600c67308 */ /* 0x000ee20000000800 */
[C---:B-1----:R-:W-:Y:S01]  /*7140*/  FADD.FTZ R10, R176.reuse, R3 ;  /* 0x00000003b00a7221 */ /* 0x042fe20000010000 */
[----:B------:R-:W-:-:S03]  /*7150*/  F2FP.F16.F32.PACK_AB R172, R176, R173 ;  /* 0x000000adb0ac723e */ /* 0x000fc600000000ff */
[----:B------:R-:W-:-:S03]  /*7160*/  FADD.FTZ R3, R177, R10 ;  /* 0x0000000ab1037221 */ /* 0x000fc60000010000 */
[----:B------:R-:W1:Y:S01]  /*7170*/  MUFU.EX2 R180, R180 ;  /* 0x000000b400b47308 */ /* 0x000e620000000800 */
[C---:B--2---:R-:W-:Y:S01]  /*7180*/  FADD.FTZ R7, R8.reuse, R7 ;  /* 0x0000000708077221 */ /* 0x044fe20000010000 */
[----:B------:R-:W-:-:S06]  /*7190*/  F2FP.F16.F32.PACK_AB R173, R8, R189 ;  /* 0x000000bd08ad723e */ /* 0x000fcc00000000ff */
[----:B------:R-:W2:Y:S01]  /*71a0*/  MUFU.EX2 R199, R199 ;  /* 0x000000c700c77308 */ /* 0x000ea20000000800 */
[----:B---3--:R-:W-:Y:S01]  /*71b0*/  FADD.FTZ R0, R198, R7 ;  /* 0x00000007c6007221 */ /* 0x008fe20000010000 */
[C---:B-1----:R-:W-:Y:S01]  /*71c0*/  FADD.FTZ R3, R180.reuse, R3 ;  /* 0x00000003b4037221 */ /* 0x042fe20000010000 */
[----:B------:R-:W-:Y:S02]  /*71d0*/  F2FP.F16.F32.PACK_AB R174, R180, R177 ;  /* 0x000000b1b4ae723e */ /* 0x000fe400000000ff */
[C---:B--2---:R-:W-:Y:S01]  /*71e0*/  FADD.FTZ R0, R199.reuse, R0 ;  /* 0x00000000c7007221 */ /* 0x044fe20000010000 */
[----:B------:R-:W-:Y:S01]  /*71f0*/  F2FP.F16.F32.PACK_AB R175, R199, R198 ;  /* 0x000000c6c7af723e */ /* 0x000fe200000000ff */
[----:B----4-:R-:W-:Y:S06]  /*7200*/  @!P0 BRA `(.L_x_10509) ;  /* 0x0000000000048947 */ /* 0x010fec0003800000 */
[----:B------:R-:W-:Y:S01]  /*7210*/  BPT.TRAP 0x1 ;  /* 0x000000040000795c */ /* 0x000fe20000300000 */
.L_x_10509:
[----:B------:R1:W2:Y:S01]  /*7220*/  SYNCS.PHASECHK.TRANS64.TRYWAIT P2, [UR22+0x22850], R6 ;  /* 0x02285006ff0075a7 */ /* 0x0002a20008040156 */
[----:B------:R-:W-:Y:S05]  /*7230*/  @!P0 BRA `(.L_x_10510) ;  /* 0x0000000000048947 */ /* 0x000fea0003800000 */
[----:B------:R-:W-:Y:S01]  /*7240*/  BPT.TRAP 0x1 ;  /* 0x000000040000795c */ /* 0x000fe20000300000 */
.L_x_10510:
[----:B--2---:R-:W-:Y:S05]  /*7250*/  @P2 BRA `(.L_x_10511) ;  /* 0x0000000000082947 */ /* 0x004fea0003800000 */
[----:B------:R-:W2:Y:S02]  /*7260*/  SYNCS.PHASECHK.TRANS64.TRYWAIT P2, [UR22+0x22850], R6 ;  /* 0x02285006ff0075a7 */ /* 0x000ea40008040156 */
[----:B--2---:R-:W-:Y:S05]  /*7270*/  @!P2 BRA `(.L_x_10512) ;  /* 0x00000054005ca947 */ /* 0x004fea0003800000 */
.L_x_10511:
[----:B-12---:R-:W-:Y:S01]  /*7280*/  VIADD R6, R23, 0x8 ;  /* 0x0000000817067836 */ /* 0x006fe20000000000 */
[----:B------:R-:W-:-:S04]  /*7290*/  UIMAD UR10, UR37, 0xc00, UR21 ;  /* 0x00000c00250a78a4 */ /* 0x000fc8000f8e0215 */
[----:B------:R3:W-:Y:S01]  /*72a0*/  BAR.SYNC.DEFER_BLOCKING R6, 0x100 ;  /* 0x000400060000751d */ /* 0x0007e20000010000 */
[----:B------:R-:W-:Y:S01]  /*72b0*/  ISETP.LT.AND P2, PT, RZ, UR28, PT ;  /* 0x0000001cff007c0c */ /* 0x000fe2000bf41270 */
[----:B------:R-:W-:Y:S01]  /*72c0*/  @!P1 VIADD R183, R183, 0x22860 ;  /* 0x00022860b7b79836 */ /* 0x000fe20000000000 */
[----:B------:R-:W-:Y:S01]  /*72d0*/  UIADD3 UR28, UR28, -0x1, URZ ;  /* 0xffffffff1c1c7890 */ /* 0x000fe2000fffe03f */
[----:B------:R-:W-:Y:S01]  /*72e0*/  MOV R206, R5 ;  /* 0x0000000500ce7202 */ /* 0x000fe20000000f00 */
[----:B------:R-:W-:Y:S01]  /*72f0*/  IMAD.MOV.U32 R7, RZ, RZ, R4 ;  /* 0x000000ffff077224 */ /* 0x000fe200078e0004 */
[----:B------:R-:W-:Y:S01]  /*7300*/  UMOV UR6, UR10 ;  /* 0x0000000a00067c82 */ /* 0x000fe20008000000 */
[----:B------:R-:W-:Y:S01]  /*7310*/  UMOV UR7, 0x40000040 ;  /* 0x4000004000077882 */ /* 0x000fe20000000000 */
        /* <DEDUP_REMOVED lines=36> */
.L_x_10504:
[----:B--23--:R-:W2:Y:S01]  /*7560*/  SHFL.BFLY PT, R6, R3, 0x2, 0x1f ;  /* 0x0c401f0003067f89 */ /* 0x00cea200000e0000 */
[----:B------:R-:W-:Y:S01]  /*7570*/  IMAD.MOV.U32 R13, RZ, RZ, RZ ;  /* 0x000000ffff0d7224 */ /* 0x000fe200078e00ff */
[----:B------:R-:W-:Y:S01]  /*7580*/  UIADD3 UR37, UR37, 0x1, URZ ;  /* 0x0000000125257890 */ /* 0x000fe2000fffe03f */
[----:B------:R-:W-:Y:S01]  /*7590*/  IMAD.U32 R177, RZ, RZ, UR25 ;  /* 0x00000019ffb17e24 */ /* 0x000fe2000f8e00ff */
[----:B------:R-:W3:Y:S01]  /*75a0*/  SHFL.BFLY PT, R11, R0, 0x2, 0x1f ;  /* 0x0c401f00000b7f89 */ /* 0x000ee200000e0000 */
[----:B------:R-:W-:Y:S01]  /*75b0*/  IMAD.U32 R179, RZ, RZ, UR25 ;  /* 0x00000019ffb37e24 */ /* 0x000fe2000f8e00ff */
[----:B------:R-:W-:Y:S01]  /*75c0*/  UISETP.NE.AND UP0, UPT, UR37, 0x2, UPT ;  /* 0x000000022500788c */ /* 0x000fe2000bf05270 */
[----:B------:R-:W-:Y:S01]  /*75d0*/  IMAD.MOV.U32 R20, RZ, RZ, -0x800000 ;  /* 0xff800000ff147424 */ /* 0x000fe200078e00ff */
[----:B------:R4:W-:Y:S06]  /*75e0*/  BAR.ARV R9, 0x100 ;  /* 0x000400090000751d */ /* 0x0009ec0000002000 */
[----:B------:R-:W-:-:S02]  /*75f0*/  USEL UR4, URZ, 0x1, UP0 ;  /* 0x000000013f047887 */ /* 0x000fc40008000000 */
[----:B------:R-:W-:Y:S06]  /*7600*/  BAR.ARV 0x8, 0x120 ;  /* 0x0204800000007b1d */ /* 0x000fec0000002000 */
[----:B------:R-:W-:Y:S01]  /*7610*/  PLOP3.LUT P0, PT, PT, PT, PT, 0x8, 0x0 ;  /* 0x000000000000781c */ /* 0x000fe20003f0e170 */
[----:B------:R-:W-:Y:S01]  /*7620*/  UIADD3 UR39, UR39, 0x1, URZ ;  /* 0x0000000127277890 */ /* 0x000fe2000fffe03f */
[----:B--2---:R-:W-:Y:S01]  /*7630*/  FADD.FTZ R6, R6, R3 ;  /* 0x0000000306067221 */ /* 0x004fe20000010000 */
[----:B------:R-:W-:Y:S01]  /*7640*/  IMAD.MOV.U32 R3, RZ, RZ, -0x800000 ;  /* 0xff800000ff037424 */ /* 0x000fe200078e00ff */
[----:B------:R-:W-:Y:S01]  /*7650*/  USEL UR37, UR37, URZ, UP0 ;  /* 0x0000003f25257287 */ /* 0x000fe20008000000 */
[----:B---3--:R-:W-:-:S02]  /*7660*/  FADD.FTZ R11, R11, R0 ;  /* 0x000000000b0b7221 */ /* 0x008fc40000010000 */
[----:B-1----:R-:W1:Y:S01]  /*7670*/  SHFL.BFLY PT, R7, R6, 0x1, 0x1f ;  /* 0x0c201f0006077f89 */ /* 0x002e6200000e0000 */
[----:B------:R-:W-:-:S03]  /*7680*/  ULOP3.LUT UR38, UR38, UR4, URZ, 0x3c, !UPT ;  /* 0x0000000426267292 */ /* 0x000fc6000f8e3c3f */
[----:B------:R-:W2:Y:S01]  /*7690*/  SHFL.BFLY PT, R8, R11, 0x1, 0x1f ;  /* 0x0c201f000b087f89 */ /* 0x000ea200000e0000 */
[----:B-1----:R-:W-:Y:S01]  /*76a0*/  FADD.FTZ R172, R6, R7 ;  /* 0x0000000706ac7221 */ /* 0x002fe20000010000 */
[----:B------:R-:W-:Y:S02]  /*76b0*/  IMAD.MOV.U32 R7, RZ, RZ, RZ ;  /* 0x000000ffff077224 */ /* 0x000fe400078e00ff */
[----:B--2---:R-:W-:Y:S02]  /*76c0*/  FADD.FTZ R174, R11, R8 ;  /* 0x000000080bae7221 */ /* 0x004fe40000010000 */
[----:B------:R-:W-:-:S03]  /*76d0*/  FSETP.NE.FTZ.AND P1, PT, R172, RZ, PT ;  /* 0x000000ffac00720b */ /* 0x000fc60003f35000 */
[----:B------:R-:W-:-:S10]  /*76e0*/  FSETP.NE.FTZ.AND P2, PT, R174, RZ, PT ;  /* 0x000000ffae00720b */ /* 0x000fd40003f55000 */
[----:B------:R-:W1:Y:S01]  /*76f0*/  @P1 MUFU.RCP R13, R172 ;  /* 0x000000ac000d1308 */ /* 0x000e620000001000 */
[----:B------:R-:W-:Y:S02]  /*7700*/  @P1 FMUL.FTZ R177, R177, 0.69314718246459960938 ;  /* 0x3f317218b1b11820 */ /* 0x000fe40000410000 */
[----:B------:R-:W-:-:S05]  /*7710*/  @P2 FMUL.FTZ R179, R179, 0.69314718246459960938 ;  /* 0x3f317218b3b32820 */ /* 0x000fca0000410000 */
[----:B------:R-:W2:Y:S08]  /*7720*/  @P2 MUFU.RCP R7, R174 ;  /* 0x000000ae00072308 */ /* 0x000eb00000001000 */
[----:B------:R-:W3:Y:S01]  /*7730*/  @P1 MUFU.LG2 R172, R172 ;  /* 0x000000ac00ac1308 */ /* 0x000ee20000000c00 */
[-C--:B-1----:R-:W-:Y:S01]  /*7740*/  FMUL.FTZ R0, R24, R13.reuse ;  /* 0x0000000d18007220 */ /* 0x082fe20000410000 */
[-C--:B------:R-:W-:Y:S01]  /*7750*/  FMUL.FTZ R6, R28, R13.reuse ;  /* 0x0000000d1c067220 */ /* 0x080fe20000410000 */
[-C--:B------:R-:W-:Y:S01]  /*7760*/  FMUL.FTZ R25, R25, R13.reuse ;  /* 0x0000000d19197220 */ /* 0x080fe20000410000 */
[-C--:B------:R-:W-:Y:S01]  /*7770*/  FMUL.FTZ R29, R29, R13.reuse ;  /* 0x0000000d1d1d7220 */ /* 0x080fe20000410000 */
[-C--:B------:R-:W-:Y:S01]  /*7780*/  FMUL.FTZ R32, R32, R13.reuse ;  /* 0x0000000d20207220 */ /* 0x080fe20000410000 */
[-C--:B------:R-:W-:Y:S01]  /*7790*/  FMUL.FTZ R33, R33, R13.reuse ;  /* 0x0000000d21217220 */ /* 0x080fe20000410000 */
[----:B------:R-:W-:Y:S01]  /*77a0*/  FMUL.FTZ R36, R36, R13 ;  /* 0x0000000d24247220 */ /* 0x000fe20000410000 */
[----:B------:R-:W1:Y:S01]  /*77b0*/  @P2 MUFU.LG2 R174, R174 ;  /* 0x000000ae00ae2308 */ /* 0x000e620000000c00 */
[-C--:B--2---:R-:W-:Y:S01]  /*77c0*/  FMUL.FTZ R157, R87, R7.reuse ;  /* 0x00000007579d7220 */ /* 0x084fe20000410000 */
[----:B------:R-:W-:Y:S01]  /*77d0*/  FMUL.FTZ R155, R91, R7 ;  /* 0x000000075b9b7220 */ /* 0x000fe20000410000 */
        /* <DEDUP_REMOVED lines=123> */
.L_x_10483:
        /* <DEDUP_REMOVED lines=10> */
[C---:B------:R-:W-:Y:S01]  /*8030*/  IADD3 R35, P4, R16.reuse, 0x60, RZ ;  /* 0x0000006010237810 */ /* 0x040fe20007f9e0ff */
[----:B------:R-:W-:Y:S01]  /*8040*/  USHF.R.S32.HI UR5, URZ, 0x1f, UR43 ;  /* 0x0000001f3f057899 */ /* 0x000fe2000801142b */
[----:B------:R-:W-:Y:S02]  /*8050*/  LOP3.LUT R26, R27, 0x380, RZ, 0xc0, !PT ;  /* 0x000003801b1a7812 */ /* 0x000fe400078ec0ff */
[----:B------:R-:W-:Y:S01]  /*8060*/  IADD3 R39, P3, R16, 0x4000, RZ ;  /* 0x0000400010277810 */ /* 0x000fe20007f7e0ff */
[----:B------:R-:W-:Y:S01]  /*8070*/  ULDC UR10, c[0x0][0xa88] ;  /* 0x0002a200000a7ab9 */ /* 0x000fe20000000800 */
[----:B------:R-:W-:Y:S01]  /*8080*/  SHF.R.U64 R26, R26, 0x3, RZ ;  /* 0x000000031a1a7819 */ /* 0x000fe200000012ff */
[----:B------:R-:W-:Y:S01]  /*8090*/  ULDC.64 UR6, c[0x0][0xb70] ;  /* 0x0002dc0000067ab9 */ /* 0x000fe20000000a00 */
[----:B------:R-:W-:Y:S01]  /*80a0*/  LOP3.LUT R34, R35, 0x380, RZ, 0xc0, !PT ;  /* 0x0000038023227812 */ /* 0x000fe200078ec0ff */
[----:B------:R-:W-:Y:S01]  /*80b0*/  UIMAD UR5, UR5, UR6, URZ ;  /* 0x00000006050572a4 */ /* 0x000fe2000f8e023f */
[----:B------:R-:W-:Y:S01]  /*80c0*/  LOP3.LUT R26, R26, R27, RZ, 0x3c, !PT ;  /* 0x0000001b1a1a7212 */ /* 0x000fe200078e3cff */
[----:B------:R-:W-:Y:S01]  /*80d0*/  IMAD.X R27, RZ, RZ, R17, P6 ;  /* 0x000000ffff1b7224 */ /* 0x000fe200030e0611 */
[C---:B------:R-:W-:Y:S01]  /*80e0*/  IADD3 R47, P6, R16.reuse, 0x4040, RZ ;  /* 0x00004040102f7810 */ /* 0x040fe20007fde0ff */
[----:B------:R-:W-:Y:S01]  /*80f0*/  UIMAD.WIDE.U32 UR8, UR43, UR6, URZ ;  /* 0x000000062b0872a5 */ /* 0x000fe2000f8e003f */
[----:B------:R-:W-:Y:S01]  /*8100*/  LOP3.LUT R38, R39, 0x380, RZ, 0xc0, !PT ;  /* 0x0000038027267812 */ /* 0x000fe200078ec0ff */
[----:B------:R-:W-:Y:S01]  /*8110*/  UIMAD UR5, UR43, UR7, UR5 ;  /* 0x000000072b0572a4 */ /* 0x000fe2000f8e0205 */
[----:B------:R-:W-:-:S02]  /*8120*/  IADD3 R31, P5, R16, 0x40, RZ ;  /* 0x00000040101f7810 */ /* 0x000fc40007fbe0ff */
[----:B------:R-:W-:Y:S01]  /*8130*/  LOP3.LUT R46, R47, 0x380, RZ, 0xc0, !PT ;  /* 0x000003802f2e7812 */ /* 0x000fe200078ec0ff */
[----:B------:R-:W-:Y:S01]  /*8140*/  UIADD3 UR5, UR9, UR5, URZ ;  /* 0x0000000509057290 */ /* 0x000fe2000fffe03f */
[----:B------:R-:W-:Y:S01]  /*8150*/  SHF.R.U64 R34, R34, 0x3, RZ ;  /* 0x0000000322227819 */ /* 0x000fe200000012ff */
[----:B------:R-:W-:Y:S01]  /*8160*/  ULDC.64 UR6, c[0x0][0xb40] ;  /* 0x0002d00000067ab9 */ /* 0x000fe20000000a00 */
[----:B------:R-:W-:Y:S02]  /*8170*/  SHF.R.U64 R38, R38, 0x3, RZ ;  /* 0x0000000326267819 */ /* 0x000fe400000012ff */
[----:B------:R-:W-:Y:S02]  /*8180*/  IADD3 R43, P2, R16, 0x4020, RZ ;  /* 0x00004020102b7810 */ /* 0x000fe40007f5e0ff */
[----:B------:R-:W-:Y:S02]  /*8190*/  LOP3.LUT R30, R31, 0x380, RZ, 0xc0, !PT ;  /* 0x000003801f1e7812 */ /* 0x000fe400078ec0ff */
[----:B------:R-:W-:-:S02]  /*81a0*/  SHF.R.U64 R46, R46, 0x3, RZ ;  /* 0x000000032e2e7819 */ /* 0x000fc400000012ff */
[----:B------:R-:W-:Y:S01]  /*81b0*/  LOP3.LUT R34, R34, R35, RZ, 0x3c, !PT ;  /* 0x0000002322227212 */ /* 0x000fe200078e3cff */
[--C-:B------:R-:W-:Y:S01]  /*81c0*/  IMAD.X R35, RZ, RZ, R17.reuse, P4 ;  /* 0x000000ffff237224 */ /* 0x100fe200020e0611 */
[----:B------:R-:W-:Y:S01]  /*81d0*/  LOP3.LUT R38, R38, R39, RZ, 0x3c, !PT ;  /* 0x0000002726267212 */ /* 0x000fe200078e3cff */
[----:B------:R-:W-:Y:S01]  /*81e0*/  IMAD.X R39, RZ, RZ, R17, P3 ;  /* 0x000000ffff277224 */ /* 0x000fe200018e0611 */
[----:B------:R-:W-:Y:S02]  /*81f0*/  IADD3 R95, R22, UR42, RZ ;  /* 0x0000002a165f7c10 */ /* 0x000fe4000fffe0ff */
[----:B------:R-:W-:Y:S02]  /*8200*/  LOP3.LUT R42, R43, 0x380, RZ, 0xc0, !PT ;  /* 0x000003802b2a7812 */ /* 0x000fe400078ec0ff */
[----:B------:R-:W-:Y:S01]  /*8210*/  SHF.R.U64 R30, R30, 0x3, RZ ;  /* 0x000000031e1e7819 */ /* 0x000fe200000012ff */
[----:B------:R-:W-:Y:S01]  /*8220*/  VIADD R4, R95, 0x8 ;  /* 0x000000085f047836 */ /* 0x000fe20000000000 */
[----:B------:R-:W-:-:S02]  /*8230*/  IADD3 R55, P4, R16, 0x8000, RZ ;  /* 0x0000800010377810 */ /* 0x000fc40007f9e0ff */
[----:B------:R-:W-:Y:S02]  /*8240*/  IADD3 R59, P3, R16, 0x8020, RZ ;  /* 0x00008020103b7810 */ /* 0x000fe40007f7e0ff */
[----:B------:R-:W-:Y:S01]  /*8250*/  LOP3.LUT R46, R46, R47, RZ, 0x3c, !PT ;  /* 0x0000002f2e2e7212 */ /* 0x000fe200078e3cff */
[--C-:B------:R-:W-:Y:S01]  /*8260*/  IMAD.X R47, RZ, RZ, R17.reuse, P6 ;  /* 0x000000ffff2f7224 */ /* 0x100fe200030e0611 */
[----:B------:R-:W-:Y:S02]  /*8270*/  LOP3.LUT R5, R16, 0x380, RZ, 0xc0, !PT ;  /* 0x0000038010057812 */ /* 0x000fe400078ec0ff */
[----:B------:R-:W-:Y:S02]  /*8280*/  SHF.R.U64 R42, R42, 0x3, RZ ;  /* 0x000000032a2a7819 */ /* 0x000fe400000012ff */
[----:B------:R-:W-:Y:S02]  /*8290*/  IADD3 R67, P6, R16, 0x8060, RZ ;  /* 0x0000806010437810 */ /* 0x000fe40007fde0ff */
[----:B------:R-:W-:Y:S01]  /*82a0*/  LOP3.LUT R30, R30, R31, RZ, 0x3c, !PT ;  /* 0x0000001f1e1e7212 */ /* 0x000fe200078e3cff */
[----:B------:R-:W-:Y:S01]  /*82b0*/  IMAD.X R31, RZ, RZ, R17, P5 ;  /* 0x000000ffff1f7224 */ /* 0x000fe200028e0611 */
[----:B------:R-:W-:-:S02]  /*82c0*/  LOP3.LUT R54, R55, 0x380, RZ, 0xc0, !PT ;  /* 0x0000038037367812 */ /* 0x000fc400078ec0ff */
[----:B------:R-:W-:Y:S02]  /*82d0*/  LOP3.LUT R58, R59, 0x380, RZ, 0xc0, !PT ;  /* 0x000003803b3a7812 */ /* 0x000fe400078ec0ff */
[----:B------:R-:W-:Y:S02]  /*82e0*/  LOP3.LUT P0, RZ, R202, 0x3, RZ, 0xc0, !PT ;  /* 0x00000003caff7812 */ /* 0x000fe4000780c0ff */
[----:B------:R-:W-:Y:S02]  /*82f0*/  IADD3 R51, P5, R16, 0x4060, RZ ;  /* 0x0000406010337810 */ /* 0x000fe40007fbe0ff */
[----:B------:R-:W-:Y:S02]  /*8300*/  SHF.R.U64 R5, R5, 0x3, RZ ;  /* 0x0000000305057819 */ /* 0x000fe400000012ff */
[----:B------:R-:W-:Y:S01]  /*8310*/  LOP3.LUT R42, R42, R43, RZ, 0x3c, !PT ;  /* 0x0000002b2a2a7212 */ /* 0x000fe200078e3cff */
[----:B------:R-:W-:Y:S01]  /*8320*/  IMAD.X R43, RZ, RZ, R17, P2 ;  /* 0x000000ffff2b7224 */ /* 0x000fe200010e0611 */
[----:B------:R-:W-:-:S02]  /*8330*/  LOP3.LUT R66, R67, 0x380, RZ, 0xc0, !PT ;  /* 0x0000038043427812 */ /* 0x000fc400078ec0ff */
[----:B------:R-:W-:Y:S02]  /*8340*/  SHF.R.U64 R54, R54, 0x3, RZ ;  /* 0x0000000336367819 */ /* 0x000fe400000012ff */
[----:B------:R-:W-:Y:S02]  /*8350*/  SHF.R.U64 R58, R58, 0x3, RZ ;  /* 0x000000033a3a7819 */ /* 0x000fe400000012ff */
[----:B------:R-:W-:Y:S02]  /*8360*/  ISETP.GE.OR P1, PT, R4, UR10, P0 ;  /* 0x0000000a04007c0c */ /* 0x000fe40008726670 */
[----:B------:R-:W-:Y:S02]  /*8370*/  IADD3 R63, P2, R16, 0x8040, RZ ;  /* 0x00008040103f7810 */ /* 0x000fe40007f5e0ff */
[----:B------:R-:W-:Y:S02]  /*8380*/  LOP3.LUT R50, R51, 0x380, RZ, 0xc0, !PT ;  /* 0x0000038033327812 */ /* 0x000fe400078ec0ff */
[----:B------:R-:W-:Y:S01]  /*8390*/  LOP3.LUT R4, R5, R16, RZ, 0x3c, !PT ;  /* 0x0000001005047212 */ /* 0x000fe200078e3cff */
[----:B------:R-:W-:Y:S01]  /*83a0*/  IMAD.MOV.U32 R5, RZ, RZ, R17 ;  /* 0x000000ffff057224 */ /* 0x000fe200078e0011 */
[----:B------:R-:W-:-:S02]  /*83b0*/  SHF.R.U64 R66, R66, 0x3, RZ ;  /* 0x0000000342427819 */ /* 0x000fc400000012ff */
[----:B------:R-:W-:Y:S01]  /*83c0*/  LOP3.LUT R54, R54, R55, RZ, 0x3c, !PT ;  /* 0x0000003736367212 */ /* 0x000fe200078e3cff */
[--C-:B------:R-:W-:Y:S01]  /*83d0*/  IMAD.X R55, RZ, RZ, R17.reuse, P4 ;  /* 0x000000ffff377224 */ /* 0x100fe200020e0611 */
[----:B------:R-:W-:Y:S01]  /*83e0*/  LOP3.LUT R58, R58, R59, RZ, 0x3c, !PT ;  /* 0x0000003b3a3a7212 */ /* 0x000fe200078e3cff */
[----:B------:R-:W-:Y:S01]  /*83f0*/  IMAD.X R59, RZ, RZ, R17, P3 ;  /* 0x000000ffff3b7224 */ /* 0x000fe200018e0611 */
[----:B------:R-:W-:Y:S02]  /*8400*/  LOP3.LUT R62, R63, 0x380, RZ, 0xc0, !PT ;  /* 0x000003803f3e7812 */ /* 0x000fe400078ec0ff */
[----:B------:R-:W-:Y:S02]  /*8410*/  SHF.R.U64 R50, R50, 0x3, RZ ;  /* 0x0000000332327819 */ /* 0x000fe400000012ff */
[C---:B------:R-:W-:Y:S02]  /*8420*/  IADD3 R83, P4, R16.reuse, 0xc020, RZ ;  /* 0x0000c02010537810 */ /* 0x040fe40007f9e0ff */
[----:B------:R-:W-:-:S02]  /*8430*/  IADD3 R75, P3, R16, 0xc040, RZ ;  /* 0x0000c040104b7810 */ /* 0x000fc40007f7e0ff */
[----:B------:R-:W-:Y:S02]  /*8440*/  LOP3.LUT R66, R66, R67, RZ, 0x3c, !PT ;  /* 0x0000004342427212 */ /* 0x000fe400078e3cff */
[----:B------:R-:W-:Y:S02]  /*8450*/  MOV R67, R4 ;  /* 0x0000000400437202 */ /* 0x000fe40000000f00 */
[----:B------:R-:W-:Y:S02]  /*8460*/  SHF.R.U64 R62, R62, 0x3, RZ ;  /* 0x000000033e3e7819 */ /* 0x000fe400000012ff */
[----:B------:R-:W-:Y:S02]  /*8470*/  F2FP.F16.F32.PACK_AB R4, R25, R0 ;  /* 0x000000001904723e */ /* 0x000fe400000000ff */
[----:B------:R-:W-:Y:S02]  /*8480*/  F2FP.F16.F32.PACK_AB R5, R175, R168 ;  /* 0x000000a8af05723e */ /* 0x000fe400000000ff */
[----:B------:R-:W-:-:S02]  /*8490*/  F2FP.F16.F32.PACK_AB R6, R29, R6 ;  /* 0x000000061d06723e */ /* 0x000fc400000000ff */
[----:B------:R-:W-:Y:S02]  /*84a0*/  F2FP.F16.F32.PACK_AB R7, R173, R170 ;  /* 0x000000aaad07723e */ /* 0x000fe400000000ff */
[----:B------:R-:W-:Y:S02]  /*84b0*/  LOP3.LUT R50, R50, R51, RZ, 0x3c, !PT ;  /* 0x0000003332327212 */ /* 0x000fe400078e3cff */
[----:B------:R-:W-:Y:S01]  /*84c0*/  LOP3.LUT R82, R83, 0x380, RZ, 0xc0, !PT ;  /* 0x0000038053527812 */ /* 0x000fe200078ec0ff */
[----:B------:R1:W-:Y:S01]  /*84d0*/  STSM.16.M88.4 [R67], R4 ;  /* 0x0000000443007844 */ /* 0x0003e20000000200 */
[----:B------:R-:W-:Y:S02]  /*84e0*/  LOP3.LUT R74, R75, 0x380, RZ, 0xc0, !PT ;  /* 0x000003804b4a7812 */ /* 0x000fe400078ec0ff */
[----:B------:R-:W-:Y:S02]  /*84f0*/  IADD3.X R51, RZ, R17, RZ, P5, !PT ;  /* 0x00000011ff337210 */ /* 0x000fe40002ffe4ff */
[----:B------:R-:W-:-:S02]  /*8500*/  IADD3 R71, P5, R16, 0xc000, RZ ;  /* 0x0000c00010477810 */ /* 0x000fc40007fbe0ff */
[----:B------:R-:W-:Y:S01]  /*8510*/  LOP3.LUT R62, R62, R63, RZ, 0x3c, !PT ;  /* 0x0000003f3e3e7212 */ /* 0x000fe200078e3cff */
[--C-:B------:R-:W-:Y:S01]  /*8520*/  IMAD.X R63, RZ, RZ, R17.reuse, P2 ;  /* 0x000000ffff3f7224 */ /* 0x100fe200010e0611 */
[----:B------:R-:W-:Y:S02]  /*8530*/  SHF.R.U64 R82, R82, 0x3, RZ ;  /* 0x0000000352527819 */ /* 0x000fe400000012ff */
[----:B------:R-:W-:Y:S02]  /*8540*/  SHF.R.U64 R74, R74, 0x3, RZ ;  /* 0x000000034a4a7819 */ /* 0x000fe400000012ff */
[----:B------:R-:W-:Y:S02]  /*8550*/  IADD3 R79, P2, R16, 0xc060, RZ ;  /* 0x0000c060104f7810 */ /* 0x000fe40007f5e0ff */
[----:B------:R-:W-:Y:S01]  /*8560*/  LOP3.LUT R70, R71, 0x380, RZ, 0xc0, !PT ;  /* 0x0000038047467812 */ /* 0x000fe200078ec0ff */
[----:B-1----:R-:W-:Y:S01]  /*8570*/  IMAD.X R67, RZ, RZ, R17, P6 ;  /* 0x000000ffff437224 */ /* 0x002fe200030e0611 */
[----:B------:R-:W-:-:S02]  /*8580*/  F2FP.F16.F32.PACK_AB R4, R33, R32 ;  /* 0x000000202104723e */ /* 0x000fc400000000ff */
[----:B------:R-:W1:Y:S01]  /*8590*/  LDC.64 R32, c[0x0][0xb78] ;  /* 0x0002de00ff207b82 */ /* 0x000e620000000a00 */
[----:B------:R-:W-:Y:S01]  /*85a0*/  LOP3.LUT R82, R82, R83, RZ, 0x3c, !PT ;  /* 0x0000005352527212 */ /* 0x000fe200078e3cff */
[----:B------:R-:W-:Y:S01]  /*85b0*/  IMAD.X R83, RZ, RZ, R17, P4 ;  /* 0x000000ffff537224 */ /* 0x000fe200020e0611 */
[----:B------:R-:W-:Y:S02]  /*85c0*/  LOP3.LUT R74, R74, R75, RZ, 0x3c, !PT ;  /* 0x0000004b4a4a7212 */ /* 0x000fe400078e3cff */
[----:B------:R-:W-:Y:S02]  /*85d0*/  LOP3.LUT R78, R79, 0x380, RZ, 0xc0, !PT ;  /* 0x000003804f4e7812 */ /* 0x000fe400078ec0ff */
[----:B------:R-:W-:Y:S02]  /*85e0*/  MOV R168, R26 ;  /* 0x0000001a00a87202 */ /* 0x000fe40000000f00 */
[----:B------:R-:W-:Y:S02]  /*85f0*/  IADD3.X R75, RZ, R17, RZ, P3, !PT ;  /* 0x00000011ff4b7210 */ /* 0x000fe40001ffe4ff */
[----:B------:R-:W-:-:S02]  /*8600*/  F2FP.F16.F32.PACK_AB R5, R166, R153 ;  /* 0x00000099a605723e */ /* 0x000fc400000000ff */
[----:B------:R-:W-:Y:S02]  /*8610*/  F2FP.F16.F32.PACK_AB R6, R37, R36 ;  /* 0x000000242506723e */ /* 0x000fe400000000ff */
[----:B------:R-:W-:Y:S02]  /*8620*/  F2FP.F16.F32.PACK_AB R7, R171, R152 ;  /* 0x00000098ab07723e */ /* 0x000fe400000000ff */
[----:B------:R-:W-:Y:S02]  /*8630*/  SHF.R.U64 R70, R70, 0x3, RZ ;  /* 0x0000000346467819 */ /* 0x000fe400000012ff */
[----:B------:R-:W-:Y:S01]  /*8640*/  MOV R103, R30 ;  /* 0x0000001e00677202 */ /* 0x000fe20000000f00 */
[----:B------:R1:W-:Y:S01]  /*8650*/  STSM.16.M88.4 [R168], R4 ;  /* 0x00000004a8007844 */ /* 0x0003e20000000200 */
[----:B------:R-:W-:Y:S02]  /*8660*/  F2FP.F16.F32.PACK_AB R8, R41, R8 ;  /* 0x000000082908723e */ /* 0x000fe400000000ff */
[----:B------:R-:W-:Y:S01]  /*8670*/  F2FP.F16.F32.PACK_AB R9, R164, R9 ;  /* 0x00000009a409723e */ /* 0x000fe200000000ff */
[----:B------:R-:W2:Y:S01]  /*8680*/  SHFL.IDX PT, R6, R204, RZ, 0x1f ;  /* 0x00001fffcc067589 */ /* 0x000ea200000e0000 */
[----:B------:R-:W-:-:S02]  /*8690*/  F2FP.F16.F32.PACK_AB R10, R45, R10 ;  /* 0x0000000a2d0a723e */ /* 0x000fc400000000ff */
[----:B------:R-:W-:Y:S02]  /*86a0*/  F2FP.F16.F32.PACK_AB R11, R162, R11 ;  /* 0x0000000ba20b723e */ /* 0x000fe400000000ff */
[----:B------:R-:W-:Y:S01]  /*86b0*/  MOV R102, R34 ;  /* 0x0000002200667202 */ /* 0x000fe20000000f00 */
[----:B------:R-:W-:Y:S01]  /*86c0*/  IMAD.U32 R35, RZ, RZ, UR9 ;  /* 0x00000009ff237e24 */ /* 0x000fe2000f8e00ff */
[----:B------:R-:W-:Y:S01]  /*86d0*/  F2FP.F16.F32.PACK_AB R12, R49, R12 ;  /* 0x0000000c310c723e */ /* 0x000fe200000000ff */
[----:B------:R3:W-:Y:S01]  /*86e0*/  STSM.16.M88.4 [R103], R8 ;  /* 0x0000000867007844 */ /* 0x0007e20000000200 */
[----:B------:R-:W-:Y:S01]  /*86f0*/  F2FP.F16.F32.PACK_AB R13, R160, R13 ;  /* 0x0000000da00d723e */ /* 0x000fe200000000ff */
[----:B------:R-:W-:Y:S01]  /*8700*/  IMAD.U32 R35, RZ, RZ, UR5 ;  /* 0x00000005ff237e24 */ /* 0x000fe2000f8e00ff */
[----:B------:R-:W-:Y:S01]  /*8710*/  F2FP.F16.F32.PACK_AB R14, R53, R14 ;  /* 0x0000000e350e723e */ /* 0x000fe200000000ff */
[----:B------:R-:W-:Y:S01]  /*8720*/  USHF.R.S32.HI UR5, URZ, 0x1f, UR44 ;  /* 0x0000001f3f057899 */ /* 0x000fe2000801142c */
[----:B------:R-:W-:Y:S01]  /*8730*/  F2FP.F16.F32.PACK_AB R15, R158, R15 ;  /* 0x0000000f9e0f723e */ /* 0x000fe200000000ff */
[----:B------:R-:W-:Y:S01]  /*8740*/  IMAD.U32 R34, RZ, RZ, UR8 ;  /* 0x00000008ff227e24 */ /* 0x000fe2000f8e00ff */
[----:B------:R-:W-:-:S02]  /*8750*/  MOV R39, R38 ;  /* 0x0000002600277202 */ /* 0x000fc40000000f00 */
[----:B------:R-:W-:Y:S01]  /*8760*/  F2FP.F16.F32.PACK_AB R24, R57, R24 ;  /* 0x000000183918723e */ /* 0x000fe200000000ff */
[----:B------:R3:W-:Y:S01]  /*8770*/  STSM.16.M88.4 [R102], R12 ;  /* 0x0000000c66007844 */ /* 0x0007e20000000200 */
[----:B------:R-:W-:Y:S01]  /*8780*/  F2FP.F16.F32.PACK_AB R25, R169, R64 ;  /* 0x00000040a919723e */ /* 0x000fe200000000ff */
[----:B-1----:R-:W-:Y:S01]  /*8790*/  IMAD R4, R32, UR5, RZ ;  /* 0x0000000520047c24 */ /* 0x002fe2000f8e02ff */
[----:B------:R-:W-:Y:S02]  /*87a0*/  F2FP.F16.F32.PACK_AB R26, R61, R60 ;  /* 0x0000003c3d1a723e */ /* 0x000fe400000000ff */
[----:B------:R-:W-:Y:S01]  /*87b0*/  F2FP.F16.F32.PACK_AB R27, R167, R56 ;  /* 0x00000038a71b723e */ /* 0x000fe200000000ff */
[----:B------:R-:W-:Y:S01]  /*87c0*/  IMAD R4, R33, UR44, R4 ;  /* 0x0000002c21047c24 */ /* 0x000fe2000f8e0204 */
[----:B------:R-:W-:Y:S01]  /*87d0*/  SHF.R.U64 R78, R78, 0x3, RZ ;  /* 0x000000034e4e7819 */ /* 0x000fe200000012ff */
[----:B------:R-:W-:Y:S01]  /*87e0*/  IMAD.WIDE.U32 R32, R32, UR44, R34 ;  /* 0x0000002c20207c25 */ /* 0x000fe2000f8e0022 */
        /* <DEDUP_REMOVED lines=8> */
[----:B------:R-:W-:Y:S01]  /*8870*/  LOP3.LUT R70, R70, R71, RZ, 0x3c, !PT ;  /* 0x0000004746467212 */ /* 0x000fe200078e3cff */
[----:B------:R-:W-:Y:S01]  /*8880*/  IMAD.X R71, RZ, RZ, R17, P5 ;  /* 0x000000ffff477224 */ /* 0x000fe200028e0611 */
[----:B------:R-:W-:Y:S01]  /*8890*/  MOV R46, R46 ;  /* 0x0000002e002e7202 */ /* 0x000fe20000000f00 */
        /* <DEDUP_REMOVED lines=21> */
[----:B------:R-:W-:Y:S01]  /*89f0*/  LOP3.LUT R78, R78, R79, RZ, 0x3c, !PT ;  /* 0x0000004f4e4e7212 */ /* 0x000fe200078e3cff */
[----:B------:R-:W-:Y:S01]  /*8a00*/  IMAD.X R79, RZ, RZ, R17, P2 ;  /* 0x000000ffff4f7224 */ /* 0x000fe200010e0611 */
        /* <DEDUP_REMOVED lines=35> */
[----:B------:R-:W-:Y:S02]  /*8c40*/  F2FP.F16.F32.PACK_AB R147, R151, R150 ;  /* 0x000000969793723e */ /* 0x000fe400000000ff */
[----:B------:R-:W-:-:S02]  /*8c50*/  ISETP.GE.OR P0, PT, R95, UR10, P0 ;  /* 0x0000000a5f007c0c */ /* 0x000fc40008706670 */
[----:B------:R-:W-:Y:S01]  /*8c60*/  SHF.R.S32.HI R5, RZ, 0x1f, R95 ;  /* 0x0000001fff057819 */ /* 0x000fe2000001145f */
[----:B------:R3:W-:Y:S01]  /*8c70*/  STSM.16.M88.4 [R78], R144 ;  /* 0x000000904e007844 */ /* 0x0007e20000000200 */
[----:B------:R-:W-:Y:S01]  /*8c80*/  IADD3 R95, P2, R95, R32, RZ ;  /* 0x000000205f5f7210 */ /* 0x000fe20007f5e0ff */
[----:B------:R-:W-:Y:S01]  /*8c90*/  @!PT LDS RZ, [RZ] ;  /* 0x00000000fffff984 */ /* 0x000fe20000000800 */
[----:B------:R-:W-:Y:S01]  /*8ca0*/  @!PT LDS RZ, [RZ] ;  /* 0x00000000fffff984 */ /* 0x000fe20000000800 */
[----:B------:R-:W-:Y:S01]  /*8cb0*/  @!PT LDS RZ, [RZ] ;  /* 0x00000000fffff984 */ /* 0x000fe20000000800 */
[----:B------:R1:W-:Y:S06]  /*8cc0*/  MEMBAR.ALL.CTA ;  /* 0x0000000000007992 */ /* 0x0003ec0000008000 */
[----:B-1----:R-:W1:Y:S01]  /*8cd0*/  FENCE.VIEW.ASYNC.S ;  /* 0x00000000000073c6 */ /* 0x002e620000000000 */
[----:B------:R-:W-:Y:S01]  /*8ce0*/  IADD3.X R32, R5, R33, R4, P2, !PT ;  /* 0x0000002105207210 */ /* 0x000fe200017fe404 */
[----:B-1----:R-:W-:Y:S06]  /*8cf0*/  BAR.ARV 0x1, 0x120 ;  /* 0x0044800000007b1d */ /* 0x002fec0000002000 */
[----:B------:R-:W-:-:S04]  /*8d00*/  LEA R4, P2, R95, UR6, 0x2 ;  /* 0x000000065f047c11 */ /* 0x000fc8000f8410ff */
[----:B------:R-:W-:-:S05]  /*8d10*/  LEA.HI.X R5, R95, UR7, R32, 0x2, P2 ;  /* 0x000000075f057c11 */ /* 0x000fca00090f1420 */
        /* <DEDUP_REMOVED lines=34> */
.L_x_10517:
[----:B------:R-:W-:Y:S05]  /*8f40*/  BSYNC B0 ;  /* 0x0000000000007941 */ /* 0x000fea0003800000 */
.L_x_10516:
[----:B------:R-:W-:Y:S05]  /*8f50*/  BRA `(.L_x_10515) ;  /* 0x00000008007c7947 */ /* 0x000fea0003800000 */
.L_x_10514:
[----:B------:R-:W1:Y:S01]  /*8f60*/  LDC.64 R10, c[0x0][0xae0] ;  /* 0x0002b800ff0a7b82 */ /* 0x000e620000000a00 */
        /* <DEDUP_REMOVED lines=29> */
[----:B------:R-:W-:Y:S02]  /*9140*/  LEA.HI.X R7, R4, UR9, R3, 0x2, P0 ;  /* 0x0000000904077c11 */ /* 0x000fe400080f1403 */
[----:B------:R-:W-:-:S05]  /*9150*/  MOV R3, 0xff800000 ;  /* 0xff80000000037802 */ /* 0x000fca0000000f00 */
[----:B------:R1:W-:Y:S02]  /*9160*/  STG.E desc[UR46][R6.64], R3 ;  /* 0x0000000306007986 */ /* 0x0003e4000c10192e */
.L_x_10519:
[----:B------:R-:W-:Y:S05]  /*9170*/  BSYNC B0 ;  /* 0x0000000000007941 */ /* 0x000fea0003800000 */
.L_x_10518:
        /* <DEDUP_REMOVED lines=21> */
[----:B------:R-:W-:Y:S01]  /*92d0*/  IADD3 R3, R18, 0x80, RZ ;  /* 0x0000008012037810 */ /* 0x000fe20007ffe0ff */
[----:B------:R-:W-:Y:S01]  /*92e0*/  ULDC UR5, c[0x0][0xa8c] ;  /* 0x0002a30000057ab9 */ /* 0x000fe20000000800 */
[----:B------:R-:W-:Y:S01]  /*92f0*/  ULDC.64 UR6, c[0x0][0xad8] ;  /* 0x0002b60000067ab9 */ /* 0x000fe20000000a00 */
[----:B------:R-:W-:Y:S01]  /*9300*/  IMAD.MOV.U32 R4, RZ, RZ, R8 ;  /* 0x000000ffff047224 */ /* 0x000fe200078e0008 */
[----:B------:R-:W-:Y:S01]  /*9310*/  ISETP.GE.AND P3, PT, R0, UR5, PT ;  /* 0x0000000500007c0c */ /* 0x000fe2000bf66270 */
[C---:B------:R-:W-:Y:S01]  /*9320*/  VIADD R0, R18.reuse, 0xc0 ;  /* 0x000000c012007836 */ /* 0x040fe20000000000 */
[----:B------:R-:W-:Y:S01]  /*9330*/  ISETP.GE.AND P4, PT, R3, UR5, PT ;  /* 0x0000000503007c0c */ /* 0x000fe2000bf86270 */
[----:B------:R-:W-:Y:S01]  /*9340*/  IMAD R3, R7, UR6, RZ ;  /* 0x0000000607037c24 */ /* 0x000fe2000f8e02ff */
        /* <DEDUP_REMOVED lines=13> */
.L_x_10521:
[----:B------:R-:W-:Y:S05]  /*9420*/  BSYNC B0 ;  /* 0x0000000000007941 */ /* 0x000fea0003800000 */
.L_x_10520:
        /* <DEDUP_REMOVED lines=13> */
[----:B------:R-:W-:Y:S01]  /*9500*/  IADD3 R10, R18, 0xc0, RZ ;  /* 0x000000c0120a7810 */ /* 0x000fe20007ffe0ff */
[----:B------:R-:W-:Y:S01]  /*9510*/  IMAD R0, R0, UR6, RZ ;  /* 0x0000000600007c24 */ /* 0x000fe2000f8e02ff */
[----:B------:R-:W-:Y:S01]  /*9520*/  ISETP.GE.AND P3, PT, R18, UR5, PT ;  /* 0x0000000512007c0c */ /* 0x000fe2000bf66270 */
[----:B------:R-:W-:Y:S01]  /*9530*/  IMAD.WIDE.U32 R4, R3, UR6, R4 ;  /* 0x0000000603047c25 */ /* 0x000fe2000f8e0004 */
[----:B------:R-:W-:-:S03]  /*9540*/  ISETP.GE.AND P6, PT, R10, UR5, PT ;  /* 0x000000050a007c0c */ /* 0x000fc6000bfc6270 */
        /* <DEDUP_REMOVED lines=9> */
.L_x_10523:
[----:B------:R-:W-:Y:S05]  /*95e0*/  BSYNC B0 ;  /* 0x0000000000007941 */ /* 0x000fea0003800000 */
.L_x_10522:
        /* <DEDUP_REMOVED lines=26> */
.L_x_10525:
[----:B------:R-:W-:Y:S05]  /*9790*/  BSYNC B0 ;  /* 0x0000000000007941 */ /* 0x000fea0003800000 */
.L_x_10524:
        /* <DEDUP_REMOVED lines=10> */
[----:B------:R-:W-:Y:S01]  /*9840*/  IMAD.MOV.U32 R5, RZ, RZ, R11 ;  /* 0x000000ffff057224 */ /* 0x000fe200078e000b */
[C---:B------:R-:W-:Y:S01]  /*9850*/  IADD3 R0, R18.reuse, 0xc0, RZ ;  /* 0x000000c012007810 */ /* 0x040fe20007ffe0ff */
[----:B------:R-:W-:-:S02]  /*9860*/  VIADD R7, R18, 0x80 ;  /* 0x0000008012077836 */ /* 0x000fc40000000000 */
        /* <DEDUP_REMOVED lines=13> */
.L_x_10526:
[----:B------:R-:W-:Y:S05]  /*9940*/  BSYNC B0 ;  /* 0x0000000000007941 */ /* 0x000fea0003800000 */
.L_x_10515:
[----:B------:R-:W5:Y:S02]  /*9950*/  LDC R0, c[0x0][0xda8] ;  /* 0x00036a00ff007b82 */ /* 0x000f640000000800 */
[----:B-----5:R-:W-:-:S13]  /*9960*/  ISETP.LE.AND P0, PT, R0, UR4, PT ;  /* 0x0000000400007c0c */ /* 0x020fda000bf03270 */
[----:B------:R-:W-:Y:S05]  /*9970*/  @!P0 BRA `(.L_x_10527) ;  /* 0xffffff74000c8947 */ /* 0x000fea000383ffff */
[----:B------:R-:W-:Y:S05]  /*9980*/  EXIT ;  /* 0x000000000000794d */ /* 0x000fea0003800000 */
.L_x_10479:
        /* <DEDUP_REMOVED lines=21> */
.L_x_10576:
        /* <DEDUP_REMOVED lines=21> */
.L_x_10529:
[----:B------:R-:W-:Y:S01]  /*9c30*/  ULDC UR11, c[0x0][0xdc4] ;  /* 0x00037100000b7ab9 */ /* 0x000fe20000000800 */
[----:B------:R-:W-:Y:S01]  /*9c40*/  UMOV UR8, UR9 ;  /* 0x0000000900087c82 */ /* 0x000fe20008000000 */
[----:B------:R-:W-:-:S11]  /*9c50*/  UISETP.NE.AND UP0, UPT, UR11, 0x1, UPT ;  /* 0x000000010b00788c */ /* 0x000fd6000bf05270 */
[----:B------:R-:W-:Y:S02]  /*9c60*/  @UP0 ULDC.64 UR12, c[0x0][0xdc8] ;  /* 0x00037200000c0ab9 */ /* 0x000fe40000000a00 */
[----:B------:R-:W-:-:S04]  /*9c70*/  UIMAD.WIDE.U32 UR6, UR9, UR12, URZ ;  /* 0x0000000c090672a5 */ /* 0x000fc8000f8e003f */
[----:B------:R-:W-:-:S04]  /*9c80*/  @UP0 USHF.R.U32.HI UR8, URZ, UR13, UR7 ;  /* 0x0000000d3f080299 */ /* 0x000fc80008011607 */
[----:B------:R-:W-:-:S12]  /*9c90*/  UIMAD UR6, UR8, UR11, URZ ;  /* 0x0000000b080672a4 */ /* 0x000fd8000f8e023f */
.L_x_10530:
[----:B------:R-:W-:Y:S01]  /*9ca0*/  ULDC.64 UR12, c[0x0][0x3f8] ;  /* 0x0000fe00000c7ab9 */ /* 0x000fe20000000a00 */
[----:B------:R-:W-:Y:S01]  /*9cb0*/  ULOP3.LUT UR8, URZ, UR8, URZ, 0x33, !UPT ;  /* 0x000000083f087292 */ /* 0x000fe2000f8e333f */
[----:B------:R-:W-:Y:S01]  /*9cc0*/  BSSY B6, `(.L_x_10531) ;  /* 0x000024d000067945 */ /* 0x000fe20003800000 */
[----:B------:R-:W-:Y:S02]  /*9cd0*/  UISETP.NE.U32.AND UP0, UPT, UR12, URZ, UPT ;  /* 0x0000003f0c00728c */ /* 0x000fe4000bf05070 */
[----:B------:R-:W-:Y:S02]  /*9ce0*/  UIADD3 UR11, UR9, -UR6, URZ ;  /* 0x80000006090b7290 */ /* 0x000fe4000fffe03f */
[----:B------:R-:W-:Y:S01]  /*9cf0*/  UISETP.NE.AND.EX UP0, UPT, UR13, URZ, UPT, UP0 ;  /* 0x0000003f0d00728c */ /* 0x000fe2000bf05300 */
[----:B------:R-:W-:Y:S01]  /*9d00*/  ULDC UR6, c[0x0][0xdac] ;  /* 0x00036b0000067ab9 */ /* 0x000fe20000000800 */
[----:B------:R-:W-:Y:S01]  /*9d10*/  ULDC UR7, c[0x0][0x404] ;  /* 0x0001010000077ab9 */ /* 0x000fe20000000800 */
[----:B------:R-:W-:Y:S01]  /*9d20*/  UIADD3 UR8, UR8, UR6, URZ ;  /* 0x0000000608087290 */ /* 0x000fe2000fffe03f */
[----:B------:R-:W-:-:S02]  /*9d30*/  ULDC UR9, c[0x0][0x2e0] ;  /* 0x0000b80000097ab9 */ /* 0x000fc40000000800 */
[----:B------:R-:W-:Y:S01]  /*9d40*/  ULDC UR6, c[0x0][0x288] ;  /* 0x0000a20000067ab9 */ /* 0x000fe20000000800 */
[----:B------:R-:W-:Y:S02]  /*9d50*/  USHF.L.U32 UR41, UR8, 0x7, URZ ;  /* 0x0000000708297899 */ /* 0x000fe4000800063f */
[----:B------:R-:W-:Y:S02]  /*9d60*/  USEL UR8, UR7, 0x1, UP0 ;  /* 0x0000000107087887 */ /* 0x000fe40008000000 */
[----:B------:R-:W-:Y:S02]  /*9d70*/  UIADD3 UR7, UR41, 0xdf, -UR6 ;  /* 0x000000df29077890 */ /* 0x000fe4000fffe806 */
[----:B------:R-:W-:Y:S02]  /*9d80*/  UIMAD UR6, UR8, UR9, 0x5f ;  /* 0x0000005f080674a4 */ /* 0x000fe4000f8e0209 */
[----:B------:R-:W-:Y:S02]  /*9d90*/  UIMAD UR8, UR8, UR9, UR7 ;  /* 0x00000009080872a4 */ /* 0x000fe4000f8e0207 */
[----:B------:R-:W-:Y:S01]  /*9da0*/  UIMAD.WIDE UR6, UR6, 0x2aaaaaab, URZ ;  /* 0x2aaaaaab060678a5 */ /* 0x000fe2000f8e023f */
[----:B------:R-:W-:Y:S01]  /*9db0*/  ULDC UR12, c[0x0][0xdc4] ;  /* 0x00037100000c7ab9 */ /* 0x000fe20000000800 */
[----:B------:R-:W-:-:S02]  /*9dc0*/  UIMAD.WIDE UR8, UR8, 0x2aaaaaab, URZ ;  /* 0x2aaaaaab080878a5 */ /* 0x000fc4000f8e023f */
[----:B------:R-:W-:Y:S02]  /*9dd0*/  UIMAD UR12, UR10, UR12, UR11 ;  /* 0x0000000c0a0c72a4 */ /* 0x000fe4000f8e020b */
[----:B------:R-:W-:Y:S01]  /*9de0*/  USHF.R.U32.HI UR8, URZ, 0x1f, UR9 ;  /* 0x0000001f3f087899 */ /* 0x000fe20008011609 */
[----:B------:R-:W-:Y:S01]  /*9df0*/  UMOV UR10, UR7 ;  /* 0x00000007000a7c82 */ /* 0x000fe20008000000 */
[----:B------:R-:W-:Y:S01]  /*9e00*/  ULDC UR13, c[0x0][0xdb8] ;  /* 0x00036e00000d7ab9 */ /* 0x000fe20000000800 */
[----:B------:R-:W-:Y:S02]  /*9e10*/  USHF.R.U32.HI UR11, URZ, 0x1f, UR10 ;  /* 0x0000001f3f0b7899 */ /* 0x000fe4000801160a */
[----:B------:R-:W-:Y:S02]  /*9e20*/  ULEA.HI.SX32 UR8, UR9, UR8, 0x1c ;  /* 0x0000000809087291 */ /* 0x000fe4000f8fe23f */
[----:B------:R-:W-:Y:S02]  /*9e30*/  ULEA.HI.SX32 UR11, UR10, UR11, 0x1c ;  /* 0x0000000b0a0b7291 */ /* 0x000fe4000f8fe23f */
[----:B------:R-:W-:-:S02]  /*9e40*/  UISETP.NE.AND UP1, UPT, UR13, 0x1, UPT ;  /* 0x000000010d00788c */ /* 0x000fc4000bf25270 */
[----:B------:R-:W-:Y:S01]  /*9e50*/  UISETP.LT.AND UP0, UPT, UR11, UR8, UPT ;  /* 0x000000080b00728c */ /* 0x000fe2000bf01270 */
[----:B------:R-:W-:-:S03]  /*9e60*/  UMOV UR43, UR12 ;  /* 0x0000000c002b7c82 */ /* 0x000fc60008000000 */
[----:B------:R-:W-:-:S05]  /*9e70*/  USEL UR38, UR11, UR8, UP0 ;  /* 0x000000080b267287 */ /* 0x000fca0008000000 */
[----:B------:R-:W-:Y:S01]  /*9e80*/  @UP1 ULDC UR14, c[0x0][0xdbc] ;  /* 0x00036f00000e1ab9 */ /* 0x000fe20000000800 */
[----:B------:R-:W-:Y:S01]  /*9e90*/  ISETP.LT.AND P0, PT, RZ, UR38, PT ;  /* 0x00000026ff007c0c */ /* 0x000fe2000bf01270 */
[----:B------:R-:W-:Y:S01]  /*9ea0*/  UIMAD.WIDE.U32 UR6, UR12, UR14, URZ ;  /* 0x0000000e0c0672a5 */ /* 0x000fe2000f8e003f */
[----:B------:R-:W-:-:S03]  /*9eb0*/  @UP1 ULDC UR9, c[0x0][0xdc0] ;  /* 0x0003700000091ab9 */ /* 0x000fc60000000800 */
        /* <DEDUP_REMOVED lines=20> */
.L_x_10532:
        /* <DEDUP_REMOVED lines=23> */
.L_x_10534:
        /* <DEDUP_REMOVED lines=20> */
.L_x_10536:
        /* <DEDUP_REMOVED lines=16> */
.L_x_10535:
        /* <DEDUP_REMOVED lines=29> */
.L_x_10588:
[----:B------:R-:W-:Y:S01]  /*a580*/  UMOV UR4, 0xffffffff ;  /* 0xffffffff00047882 */ /* 0x000fe20000000000 */
[----:B------:R-:W-:Y:S02]  /*a590*/  SHF.R.S32.HI R7, RZ, 0x1f, R6 ;  /* 0x0000001fff077819 */ /* 0x000fe40000011406 */
[----:B------:R-:W-:Y:S05]  /*a5a0*/  BRA.DIV UR4, `(.L_x_10538) ;  /* 0x0000002204d07947 */ /* 0x000fea000b800000 */
[----:B------:R-:W-:-:S13]  /*a5b0*/  ELECT P6, URZ, PT ;  /* 0x00000000003f782f */ /* 0x000fda00038c0000 */
.L_x_10591:
        /* <DEDUP_REMOVED lines=21> */
.L_x_10540:
[----:B------:R-:W2:Y:S01]  /*a710*/  S2R R5, SR_TID.X ;  /* 0x0000000000057919 */ /* 0x000ea20000002100 */
[----:B-1----:R-:W-:Y:S02]  /*a720*/  LEA R8, R16, UR37, 0x3 ;  /* 0x0000002510087c11 */ /* 0x002fe4000f8e18ff */
[----:B--2---:R-:W-:Y:S02]  /*a730*/  LOP3.LUT R9, R5, 0x7f, RZ, 0xc0, !PT ;  /* 0x0000007f05097812 */ /* 0x004fe400078ec0ff */
[----:B------:R-:W-:Y:S02]  /*a740*/  SHF.L.U32 R5, R17, 0x1f, RZ ;  /* 0x0000001f11057819 */ /* 0x000fe400000006ff */
[----:B------:R-:W-:Y:S02]  /*a750*/  ISETP.NE.AND P3, PT, R9, RZ, PT ;  /* 0x000000ff0900720c */ /* 0x000fe40003f65270 */
[----:B------:R-:W1:Y:S02]  /*a760*/  SYNCS.PHASECHK.TRANS64.TRYWAIT P2, [R8+URZ+0x22840], R5 ;  /* 0x02284005080075a7 */ /* 0x000e64000804017f */
[----:B-1----:R-:W-:Y:S09]  /*a770*/  @!P2 BRA `(.L_x_10541) ;  /* 0x00000020007ca947 */ /* 0x002ff20003800000 */
.L_x_10592:
[----:B------:R-:W-:Y:S05]  /*a780*/  @P3 BRA `(.L_x_10542) ;  /* 0x0000000000143947 */ /* 0x000fea0003800000 */
[----:B------:R-:W-:Y:S01]  /*a790*/  ISETP.NE.AND P2, PT, R19, RZ, PT ;  /* 0x000000ff1300720c */ /* 0x000fe20003f45270 */
[----:B-1----:R-:W-:-:S04]  /*a7a0*/  IMAD.MOV.U32 R5, RZ, RZ, 0x3000 ;  /* 0x00003000ff057424 */ /* 0x002fc800078e00ff */
[----:B------:R2:W-:Y:S08]  /*a7b0*/  SYNCS.ARRIVE.TRANS64 RZ, [R8+URZ+0x22830], R5 ;  /* 0x0228300508ff79a7 */ /* 0x0005f0000800003f */
[----:B------:R-:W-:Y:S05]  /*a7c0*/  @!P2 BRA `(.L_x_10542) ;  /* 0x000000000004a947 */ /* 0x000fea0003800000 */
[----:B------:R-:W-:Y:S01]  /*a7d0*/  BPT.TRAP 0x1 ;  /* 0x000000040000795c */ /* 0x000fe20000300000 */
.L_x_10542:
        /* <DEDUP_REMOVED lines=16> */
.L_x_10539:
        /* <DEDUP_REMOVED lines=24> */
.L_x_10593:
        /* <DEDUP_REMOVED lines=10> */
.L_x_10594:
[----:B------:R-:W-:Y:S05]  /*ab00*/  @P3 BRA `(.L_x_10547) ;  /* 0x0000000000143947 */ /* 0x000fea0003800000 */
[----:B------:R-:W-:Y:S02]  /*ab10*/  ISETP.NE.AND P2, PT, R19, RZ, PT ;  /* 0x000000ff1300720c */ /* 0x000fe40003f45270 */
[----:B-1----:R-:W-:-:S04]  /*ab20*/  MOV R5, 0xc000 ;  /* 0x0000c00000057802 */ /* 0x002fc80000000f00 */
[----:B------:R2:W-:Y:S07]  /*ab30*/  SYNCS.ARRIVE.TRANS64 RZ, [R8+URZ+0x22850], R5 ;  /* 0x0228500508ff79a7 */ /* 0x0005ee000800003f */
[----:B------:R-:W-:Y:S05]  /*ab40*/  @!P2 BRA `(.L_x_10547) ;  /* 0x000000000004a947 */ /* 0x000fea0003800000 */
[----:B------:R-:W-:Y:S01]  /*ab50*/  BPT.TRAP 0x1 ;  /* 0x000000040000795c */ /* 0x000fe20000300000 */
.L_x_10547:
        /* <DEDUP_REMOVED lines=31> */
.L_x_10545:
[----:B------:R-:W-:Y:S05]  /*ad50*/  BSYNC B0 ;  /* 0x0000000000007941 */ /* 0x000fea0003800000 */
.L_x_10544:
[----:B------:R-:W-:-:S06]  /*ad60*/  UISETP.GE.AND UP0, UPT, UR38, 0x2, UPT ;  /* 0x000000022600788c */ /* 0x000fcc000bf06270 */
[----:B------:R-:W-:-:S13]  /*ad70*/  PLOP3.LUT P2, PT, PT, PT, UP0, 0x80, 0x0 ;  /* 0x000000000000781c */ /* 0x000fda0003f4f008 */
[----:B------:R-:W-:Y:S05]  /*ad80*/  @!P2 BRA `(.L_x_10548) ;  /* 0x0000001000aca947 */ /* 0x000fea0003800000 */
[----:B------:R-:W-:Y:S02]  /*ad90*/  ULOP3.LUT UR6, UR38, 0x1, URZ, 0xc0, !UPT ;  /* 0x0000000126067892 */ /* 0x000fe4000f8ec03f */
[----:B------:R-:W-:Y:S02]  /*ada0*/  IMAD.U32 R9, RZ, RZ, UR38 ;  /* 0x00000026ff097e24 */ /* 0x000fe4000f8e00ff */
[----:B------:R-:W-:Y:S02]  /*adb0*/  UISETP.NE.U32.AND UP0, UPT, UR6, 0x1, UPT ;  /* 0x000000010600788c */ /* 0x000fe4000bf05070 */
[----:B------:R-:W-:-:S04]  /*adc0*/  VIADD R9, R9, 0xfffffffe ;  /* 0xfffffffe09097836 */ /* 0x000fc80000000000 */
[----:B-12---:R-:W-:Y:S01]  /*add0*/  IMAD.MOV.U32 R8, RZ, RZ, R9 ;  /* 0x000000ffff087224 */ /* 0x006fe200078e0009 */
        /* <DEDUP_REMOVED lines=22> */
[----:B------:R-:W-:-:S03]  /*af40*/  IMAD.WIDE.U32 R4, R6, UR6, R4 ;  /* 0x0000000606047c25 */ /* 0x000fc6000f8e0004 */
[----:B------:R-:W-:Y:S02]  /*af50*/  LEA R2, P2, R4, R2, 0x2 ;  /* 0x0000000204027211 */ /* 0x000fe400078410ff */
[----:B------:R-:W-:-:S04]  /*af60*/  IADD3 R5, R11, R5, RZ ;  /* 0x000000050b057210 */ /* 0x000fc80007ffe0ff */
[----:B------:R-:W-:-:S05]  /*af70*/  LEA.HI.X R3, R4, R3, R5, 0x2, P2 ;  /* 0x0000000304037211 */ /* 0x000fca00010f1405 */
[----:B------:R1:W5:Y:S01]  /*af80*/  LDG.E R4, desc[UR46][R2.64] ;  /* 0x0000002e02047981 */ /* 0x000362000c1e1900 */
[----:B------:R-:W-:-:S04]  /*af90*/  IMAD.MOV R5, RZ, RZ, -R10 ;  /* 0x000000ffff057224 */ /* 0x000fc800078e0a0a */
[----:B------:R-:W-:-:S07]  /*afa0*/  IMAD R8, R8, R5, R9 ;  /* 0x0000000508087224 */ /* 0x000fce00078e0209 */
.L_x_10552:
[----:B-1----:R-:W1:Y:S01]  /*afb0*/  S2R R2, SR_TID.X ;  /* 0x0000000000027919 */ /* 0x002e620000002100 */
[----:B------:R-:W-:Y:S02]  /*afc0*/  SHF.L.U32 R3, R17, 0x1f, RZ ;  /* 0x0000001f11037819 */ /* 0x000fe400000006ff */
[----:B-1----:R-:W-:Y:S02]  /*afd0*/  LOP3.LUT R5, R2, 0x7f, RZ, 0xc0, !PT ;  /* 0x0000007f02057812 */ /* 0x002fe400078ec0ff */
[----:B------:R-:W-:Y:S02]  /*afe0*/  LEA R2, R16, UR37, 0x3 ;  /* 0x0000002510027c11 */ /* 0x000fe4000f8e18ff */
[----:B------:R-:W-:Y:S02]  /*aff0*/  ISETP.NE.AND P2, PT, R5, RZ, PT ;  /* 0x000000ff0500720c */ /* 0x000fe40003f45270 */
[----:B------:R-:W1:Y:S02]  /*b000*/  SYNCS.PHASECHK.TRANS64.TRYWAIT P3, [R2+URZ+0x22840], R3 ;  /* 0x02284003020075a7 */ /* 0x000e64000806017f */
[----:B-1----:R-:W-:Y:S09]  /*b010*/  @!P3 BRA `(.L_x_10553) ;  /* 0x000000180094b947 */ /* 0x002ff20003800000 */
.L_x_10595:
[----:B------:R-:W-:Y:S05]  /*b020*/  @P2 BRA `(.L_x_10554) ;  /* 0x0000000000142947 */ /* 0x000fea0003800000 */
[----:B------:R-:W-:Y:S01]  /*b030*/  ISETP.NE.AND P3, PT, R19, RZ, PT ;  /* 0x000000ff1300720c */ /* 0x000fe20003f65270 */
[----:B------:R-:W-:-:S04]  /*b040*/  IMAD.MOV.U32 R5, RZ, RZ, 0x3000 ;  /* 0x00003000ff057424 */ /* 0x000fc800078e00ff */
[----:B------:R2:W-:Y:S08]  /*b050*/  SYNCS.ARRIVE.TRANS64 RZ, [R2+URZ+0x22830], R5 ;  /* 0x0228300502ff79a7 */ /* 0x0005f0000800003f */
[----:B------:R-:W-:Y:S05]  /*b060*/  @!P3 BRA `(.L_x_10554) ;  /* 0x000000000004b947 */ /* 0x000fea0003800000 */
[----:B------:R-:W-:Y:S01]  /*b070*/  BPT.TRAP 0x1 ;  /* 0x000000040000795c */ /* 0x000fe20000300000 */
.L_x_10554:
        /* <DEDUP_REMOVED lines=17> */
.L_x_10596:
[----:B------:R-:W-:Y:S05]  /*b190*/  @P2 BRA `(.L_x_10556) ;  /* 0x0000000000142947 */ /* 0x000fea0003800000 */
[----:B------:R-:W-:Y:S01]  /*b1a0*/  ISETP.NE.AND P2, PT, R19, RZ, PT ;  /* 0x000000ff1300720c */ /* 0x000fe20003f45270 */
[----:B-12---:R-:W-:-:S04]  /*b1b0*/  IMAD.MOV.U32 R3, RZ, RZ, 0xc000 ;  /* 0x0000c000ff037424 */ /* 0x006fc800078e00ff */
[----:B------:R3:W-:Y:S08]  /*b1c0*/  SYNCS.ARRIVE.TRANS64 RZ, [R2+URZ+0x22850], R3 ;  /* 0x0228500302ff79a7 */ /* 0x0007f0000800003f */
[----:B------:R-:W-:Y:S05]  /*b1d0*/  @!P2 BRA `(.L_x_10556) ;  /* 0x000000000004a947 */ /* 0x000fea0003800000 */
[----:B------:R-:W-:Y:S01]  /*b1e0*/  BPT.TRAP 0x1 ;  /* 0x000000040000795c */ /* 0x000fe20000300000 */
.L_x_10556:
        /* <DEDUP_REMOVED lines=30> */
.L_x_10551:
[----:B------:R-:W-:Y:S05]  /*b3d0*/  BSYNC B0 ;  /* 0x0000000000007941 */ /* 0x000fea0003800000 */
.L_x_10550:
[----:B------:R-:W-:-:S06]  /*b3e0*/  UIADD3 UR6, UR38, -0x3, URZ ;  /* 0xfffffffd26067890 */ /* 0x000fcc000fffe03f */
[----:B------:R-:W-:-:S07]  /*b3f0*/  IMAD.U32 R8, RZ, RZ, UR6 ;  /* 0x00000006ff087e24 */ /* 0x000fce000f8e00ff */
.L_x_10549:
[----:B------:R-:W-:Y:S01]  /*b400*/  ISETP.NE.AND P2, PT, R9, RZ, PT ;  /* 0x000000ff0900720c */ /* 0x000fe20003f45270 */
[----:B------:R-:W-:-:S12]  /*b410*/  BSSY B0, `(.L_x_10548) ;  /* 0x00000c2000007945 */ /* 0x000fd80003800000 */
[----:B------:R-:W-:Y:S05]  /*b420*/  @!P2 BRA `(.L_x_10557) ;  /* 0x0000000c0000a947 */ /* 0x000fea0003800000 */
.L_x_10572:
        /* <DEDUP_REMOVED lines=28> */
.L_x_10560:
[----:B------:R-:W1:Y:S01]  /*b5f0*/  S2R R2, SR_TID.X ;  /* 0x0000000000027919 */ /* 0x000e620000002100 */
[----:B------:R-:W-:Y:S02]  /*b600*/  LEA R3, R9, UR37, 0x3 ;  /* 0x0000002509037c11 */ /* 0x000fe4000f8e18ff */
[----:B-1----:R-:W-:Y:S02]  /*b610*/  LOP3.LUT R5, R2, 0x7f, RZ, 0xc0, !PT ;  /* 0x0000007f02057812 */ /* 0x002fe400078ec0ff */
[----:B------:R-:W-:Y:S02]  /*b620*/  SHF.L.U32 R2, R17, 0x1f, RZ ;  /* 0x0000001f11027819 */ /* 0x000fe400000006ff */
[----:B------:R-:W-:Y:S02]  /*b630*/  ISETP.NE.AND P2, PT, R5, RZ, PT ;  /* 0x000000ff0500720c */ /* 0x000fe40003f45270 */
[----:B------:R-:W1:Y:S02]  /*b640*/  SYNCS.PHASECHK.TRANS64.TRYWAIT P3, [R3+URZ+0x22840], R2 ;  /* 0x02284002030075a7 */ /* 0x000e64000806017f */
[----:B-1----:R-:W-:Y:S09]  /*b650*/  @!P3 BRA `(.L_x_10561) ;  /* 0x00000014002cb947 */ /* 0x002ff20003800000 */
.L_x_10597:
[----:B------:R-:W-:Y:S05]  /*b660*/  @P2 BRA `(.L_x_10562) ;  /* 0x0000000000142947 */ /* 0x000fea0003800000 */
[----:B------:R-:W-:Y:S01]  /*b670*/  ISETP.NE.AND P3, PT, R19, RZ, PT ;  /* 0x000000ff1300720c */ /* 0x000fe20003f65270 */
[----:B------:R-:W-:-:S04]  /*b680*/  IMAD.MOV.U32 R12, RZ, RZ, 0x3000 ;  /* 0x00003000ff0c7424 */ /* 0x000fc800078e00ff */
[----:B------:R2:W-:Y:S08]  /*b690*/  SYNCS.ARRIVE.TRANS64 RZ, [R3+URZ+0x22830], R12 ;  /* 0x0228300c03ff79a7 */ /* 0x0005f0000800003f */
[----:B------:R-:W-:Y:S05]  /*b6a0*/  @!P3 BRA `(.L_x_10562) ;  /* 0x000000000004b947 */ /* 0x000fea0003800000 */
[----:B------:R-:W-:Y:S01]  /*b6b0*/  BPT.TRAP 0x1 ;  /* 0x000000040000795c */ /* 0x000fe20000300000 */
.L_x_10562:
        /* <DEDUP_REMOVED lines=17> */
.L_x_10598:
[----:B------:R-:W-:Y:S05]  /*b7d0*/  @P2 BRA `(.L_x_10564) ;  /* 0x0000000000142947 */ /* 0x000fea0003800000 */
[----:B------:R-:W-:Y:S01]  /*b7e0*/  ISETP.NE.AND P2, PT, R19, RZ, PT ;  /* 0x000000ff1300720c */ /* 0x000fe20003f45270 */
[----:B-1-3--:R-:W-:-:S04]  /*b7f0*/  IMAD.MOV.U32 R2, RZ, RZ, 0xc000 ;  /* 0x0000c000ff027424 */ /* 0x00afc800078e00ff */
[----:B------:R4:W-:Y:S08]  /*b800*/  SYNCS.ARRIVE.TRANS64 RZ, [R3+URZ+0x22850], R2 ;  /* 0x0228500203ff79a7 */ /* 0x0009f0000800003f */
[----:B------:R-:W-:Y:S05]  /*b810*/  @!P2 BRA `(.L_x_10564) ;  /* 0x000000000004a947 */ /* 0x000fea0003800000 */
[----:B------:R-:W-:Y:S01]  /*b820*/  BPT.TRAP 0x1 ;  /* 0x000000040000795c */ /* 0x000fe20000300000 */
.L_x_10564:
        /* <DEDUP_REMOVED lines=30> */
.L_x_10559:
[----:B------:R-:W-:Y:S05]  /*ba10*/  BSYNC B1 ;  /* 0x0000000000017941 */ /* 0x000fea0003800000 */
.L_x_10558:
        /* <DEDUP_REMOVED lines=10> */
[----:B------:R-:W-:Y:S02]  /*bac0*/  IMAD.MOV.U32 R11, RZ, RZ, R10 ;  /* 0x000000ffff0b7224 */ /* 0x000fe400078e000a */
[----:B------:R-:W-:-:S04]  /*bad0*/  IMAD R13, R7, UR4, RZ ;  /* 0x00000004070d7c24 */ /* 0x000fc8000f8e02ff */
[----:B------:R-:W-:Y:S01]  /*bae0*/  IMAD R13, R6, UR5, R13 ;  /* 0x00000005060d7c24 */ /* 0x000fe2000f8e020d */
[----:B------:R-:W3:Y:S01]  /*baf0*/  LDC.64 R4, c[0x0][0x3f8] ;  /* 0x0000fe00ff047b82 */ /* 0x000ee20000000a00 */
[----:B-1----:R-:W-:-:S13]  /*bb00*/  ISETP.NE.AND P2, PT, R9, 0x1, PT ;  /* 0x000000010900780c */ /* 0x002fda0003f45270 */
[----:B--2---:R-:W1:Y:S02]  /*bb10*/  @P2 LDC.64 R2, c[0x0][0x420] ;  /* 0x00010800ff022b82 */ /* 0x004e640000000a00 */
[----:B-1----:R-:W-:-:S05]  /*bb20*/  @P2 IMAD.HI.U32 R2, R10, R2, RZ ;  /* 0x000000020a022227 */ /* 0x002fca00078e00ff */
[----:B------:R-:W-:-:S04]  /*bb30*/  @P2 SHF.R.U32.HI R11, RZ, R3, R2 ;  /* 0x00000003ff0b2219 */ /* 0x000fc80000011602 */
[----:B------:R-:W-:Y:S02]  /*bb40*/  SHF.R.S32.HI R3, RZ, 0x1f, R11 ;  /* 0x0000001fff037819 */ /* 0x000fe4000001140b */
[----:B------:R-:W-:-:S05]  /*bb50*/  MOV R2, R11 ;  /* 0x0000000b00027202 */ /* 0x000fca0000000f00 */
[----:B------:R-:W-:-:S04]  /*bb60*/  IMAD.WIDE.U32 R2, R6, UR4, R2 ;  /* 0x0000000406027c25 */ /* 0x000fc8000f8e0002 */
[----:B------:R-:W-:Y:S01]  /*bb70*/  IMAD.IADD R3, R13, 0x1, R3 ;  /* 0x000000010d037824 */ /* 0x000fe200078e0203 */
[----:B---3--:R-:W-:-:S04]  /*bb80*/  LEA R4, P2, R2, R4, 0x2 ;  /* 0x0000000402047211 */ /* 0x008fc800078410ff */
[----:B------:R-:W-:-:S05]  /*bb90*/  LEA.HI.X R5, R2, R5, R3, 0x2, P2 ;  /* 0x0000000502057211 */ /* 0x000fca00010f1403 */
[----:B------:R1:W5:Y:S01]  /*bba0*/  LDG.E R4, desc[UR46][R4.64] ;  /* 0x0000002e04047981 */ /* 0x000362000c1e1900 */
[----:B------:R-:W-:-:S04]  /*bbb0*/  IMAD.MOV R2, RZ, RZ, -R11 ;  /* 0x000000ffff027224 */ /* 0x000fc800078e0a0b */
[----:B------:R-:W-:-:S07]  /*bbc0*/  IMAD R10, R9, R2, R10 ;  /* 0x00000002090a7224 */ /* 0x000fce00078e020a */
.L_x_10567:
[----:B------:R-:W1:Y:S01]  /*bbd0*/  S2R R2, SR_TID.X ;  /* 0x0000000000027919 */ /* 0x000e620000002100 */
[----:B--2---:R-:W-:Y:S02]  /*bbe0*/  SHF.L.U32 R3, R17, 0x1f, RZ ;  /* 0x0000001f11037819 */ /* 0x004fe400000006ff */
[----:B-1----:R-:W-:Y:S02]  /*bbf0*/  LOP3.LUT R5, R2, 0x7f, RZ, 0xc0, !PT ;  /* 0x0000007f02057812 */ /* 0x002fe400078ec0ff */
[----:B------:R-:W-:Y:S02]  /*bc00*/  LEA R2, R16, UR37, 0x3 ;  /* 0x0000002510027c11 */ /* 0x000fe4000f8e18ff */
[----:B------:R-:W-:Y:S02]  /*bc10*/  ISETP.NE.AND P2, PT, R5, RZ, PT ;  /* 0x000000ff0500720c */ /* 0x000fe40003f45270 */
[----:B------:R-:W1:Y:S02]  /*bc20*/  SYNCS.PHASECHK.TRANS64.TRYWAIT P3, [R2+URZ+0x22840], R3 ;  /* 0x02284003020075a7 */ /* 0x000e64000806017f */
[----:B-1----:R-:W-:Y:S09]  /*bc30*/  @!P3 BRA `(.L_x_10568) ;  /* 0x0000000c00dcb947 */ /* 0x002ff20003800000 */
.L_x_10599:
[----:B------:R-:W-:Y:S05]  /*bc40*/  @P2 BRA `(.L_x_10569) ;  /* 0x0000000000142947 */ /* 0x000fea0003800000 */
[----:B------:R-:W-:Y:S01]  /*bc50*/  ISETP.NE.AND P3, PT, R19, RZ, PT ;  /* 0x000000ff1300720c */ /* 0x000fe20003f65270 */
[----:B------:R-:W-:-:S04]  /*bc60*/  IMAD.MOV.U32 R5, RZ, RZ, 0x3000 ;  /* 0x00003000ff057424 */ /* 0x000fc800078e00ff */
[----:B------:R2:W-:Y:S08]  /*bc70*/  SYNCS.ARRIVE.TRANS64 RZ, [R2+URZ+0x22830], R5 ;  /* 0x0228300502ff79a7 */ /* 0x0005f0000800003f */
[----:B------:R-:W-:Y:S05]  /*bc80*/  @!P3 BRA `(.L_x_10569) ;  /* 0x000000000004b947 */ /* 0x000fea0003800000 */
[----:B------:R-:W-:Y:S01]  /*bc90*/  BPT.TRAP 0x1 ;  /* 0x000000040000795c */ /* 0x000fe20000300000 */
.L_x_10569:
        /* <DEDUP_REMOVED lines=17> */
.L_x_10600:
[----:B------:R-:W-:Y:S05]  /*bdb0*/  @P2 BRA `(.L_x_10571) ;  /* 0x0000000000142947 */ /* 0x000fea0003800000 */
[----:B------:R-:W-:Y:S01]  /*bdc0*/  ISETP.NE.AND P2, PT, R19, RZ, PT ;  /* 0x000000ff1300720c */ /* 0x000fe20003f45270 */
[----:B-1-3--:R-:W-:-:S04]  /*bdd0*/  IMAD.MOV.U32 R3, RZ, RZ, 0xc000 ;  /* 0x0000c000ff037424 */ /* 0x00afc800078e00ff */
[----:B------:R4:W-:Y:S08]  /*bde0*/  SYNCS.ARRIVE.TRANS64 RZ, [R2+URZ+0x22850], R3 ;  /* 0x0228500302ff79a7 */ /* 0x0009f0000800003f */
[----:B------:R-:W-:Y:S05]  /*bdf0*/  @!P2 BRA `(.L_x_10571) ;  /* 0x000000000004a947 */ /* 0x000fea0003800000 */
[----:B------:R-:W-:Y:S01]  /*be00*/  BPT.TRAP 0x1 ;  /* 0x000000040000795c */ /* 0x000fe20000300000 */
.L_x_10571:
        /* <DEDUP_REMOVED lines=30> */
.L_x_10566:
[----:B------:R-:W-:Y:S05]  /*bff0*/  BSYNC B1 ;  /* 0x0000000000017941 */ /* 0x000fea0003800000 */
.L_x_10565:
[C---:B------:R-:W-:Y:S01]  /*c000*/  ISETP.GT.AND P2, PT, R8.reuse, 0x1, PT ;  /* 0x000000010800780c */ /* 0x040fe20003f44270 */
[----:B------:R-:W-:-:S12]  /*c010*/  VIADD R8, R8, 0xfffffffe ;  /* 0xfffffffe08087836 */ /* 0x000fd80000000000 */
[----:B------:R-:W-:Y:S05]  /*c020*/  @P2 BRA `(.L_x_10572) ;  /* 0xfffffff400002947 */ /* 0x000fea000383ffff */
.L_x_10557:
[----:B------:R-:W-:Y:S05]  /*c030*/  BSYNC B0 ;  /* 0x0000000000007941 */ /* 0x000fea0003800000 */
.L_x_10548:
        /* <DEDUP_REMOVED lines=18> */
.L_x_10574:
[----:B------:R-:W-:Y:S05]  /*c160*/  BSYNC B0 ;  /* 0x0000000000007941 */ /* 0x000fea0003800000 */
.L_x_10573:
[----:B------:R-:W-:Y:S01]  /*c170*/  SEL R16, R16, RZ, P0 ;  /* 0x000000ff10107207 */ /* 0x000fe20000000000 */
[----:B------:R-:W-:-:S07]  /*c180*/  IMAD.MOV.U32 R13, RZ, RZ, R18 ;  /* 0x000000ffff0d7224 */ /* 0x000fce00078e0012 */
.L_x_10533:
[----:B------:R-:W-:Y:S05]  /*c190*/  BSYNC B6 ;  /* 0x0000000000067941 */ /* 0x000fea0003800000 */
.L_x_10531:
[----:B------:R-:W-:-:S03]  /*c1a0*/  UMOV UR6, 0xffffffff ;  /* 0xffffffff00067882 */ /* 0x000fc60000000000 */
[----:B------:R-:W-:Y:S05]  /*c1b0*/  BRA.DIV UR6, `(.L_x_10575) ;  /* 0x0000000a06a47947 */ /* 0x000fea000b800000 */
[----:B------:R1:W1:Y:S02]  /*c1c0*/  SHFL.IDX PT, R14, R13, RZ, 0x1f ;  /* 0x00001fff0d0e7589 */ /* 0x00026400000e0000 */
.L_x_10603:
[----:B------:R-:W-:Y:S01]  /*c1d0*/  ISETP.NE.AND P0, PT, R19, RZ, PT ;  /* 0x000000ff1300720c */ /* 0x000fe20003f05270 */
[----:B------:R-:W-:Y:S05]  /*c1e0*/  WARPSYNC.ALL ;  /* 0x0000000000007948 */ /* 0x000fea0003800000 */
[----:B------:R-:W-:Y:S01]  /*c1f0*/  BAR.SYNC.DEFER_BLOCKING 0x4, 0x120 ;  /* 0x0104800000007b1d */ /* 0x000fe20000010000 */
[----:B-1----:R-:W-:-:S05]  /*c200*/  MOV R18, R14 ;  /* 0x0000000e00127202 */ /* 0x002fca0000000f00 */
        /* <DEDUP_REMOVED lines=8> */
.L_x_10528:
        /* <DEDUP_REMOVED lines=11> */
.L_x_10604:
        /* <DEDUP_REMOVED lines=14> */
.L_x_10580:
        /* <DEDUP_REMOVED lines=12> */
.L_x_10605:
[----:B------:R-:W2:Y:S02]  /*c4e0*/  SYNCS.PHASECHK.TRANS64.TRYWAIT P0, [R3+URZ], R0 ;  /* 0x00000000030075a7 */ /* 0x000ea4000800017f */
[----:B--2---:R-:W-:Y:S05]  /*c4f0*/  @!P0 BRA `(.L_x_10582) ;  /* 0x0000000800208947 */ /* 0x004fea0003800000 */
.L_x_10606:
[----:B------:R-:W-:Y:S05]  /*c500*/  @!P2 BRA `(.L_x_10583) ;  /* 0x000000000004a947 */ /* 0x000fea0003800000 */
[----:B------:R-:W-:Y:S01]  /*c510*/  BPT.TRAP 0x1 ;  /* 0x000000040000795c */ /* 0x000fe20000300000 */
.L_x_10583:
[----:B--2---:R-:W-:-:S05]  /*c520*/  VIADD R3, R7, 0x22860 ;  /* 0x0002286007037836 */ /* 0x004fca0000000000 */
[----:B-1----:R-:W-:-:S04]  /*c530*/  LEA R5, R16, R3, 0x3 ;  /* 0x0000000310057211 */ /* 0x002fc800078e18ff */
[----:B------:R-:W1:Y:S02]  /*c540*/  SYNCS.PHASECHK.TRANS64.TRYWAIT P0, [R5+URZ], R4 ;  /* 0x00000004050075a7 */ /* 0x000e64000800017f */
[----:B-1----:R-:W-:Y:S05]  /*c550*/  @!P0 BRA `(.L_x_10584) ;  /* 0x00000008001c8947 */ /* 0x002fea0003800000 */
.L_x_10607:
[----:B------:R-:W-:-:S07]  /*c560*/  IMAD R3, R2, 0x8, R3 ;  /* 0x0000000802037824 */ /* 0x000fce00078e0203 */
.L_x_10585:
[----:B--2---:R2:W3:Y:S02]  /*c570*/  SYNCS.PHASECHK.TRANS64.TRYWAIT P0, [R3+URZ], R0 ;  /* 0x00000000030075a7 */ /* 0x0044e4000800017f */
[----:B---3--:R-:W-:Y:S05]  /*c580*/  @!P0 NANOSLEEP.SYNCS 0x989680 ;  /* 0x009896800000895d */ /* 0x008fea0003900000 */
[----:B------:R-:W3:Y:S02]  /*c590*/  @!P0 SYNCS.PHASECHK.TRANS64 P0, [R3+URZ], R0 ;  /* 0x00000000030085a7 */ /* 0x000ee4000800007f */
[----:B---3--:R-:W-:Y:S05]  /*c5a0*/  @!P0 BRA `(.L_x_10585) ;  /* 0xfffffffc00f08947 */ /* 0x008fea000383ffff */
.L_x_10579:
[----:B------:R-:W-:Y:S05]  /*c5b0*/  BSYNC B0 ;  /* 0x0000000000007941 */ /* 0x000fea0003800000 */
.L_x_10578:
[----:B------:R-:W-:Y:S05]  /*c5c0*/  EXIT ;  /* 0x000000000000794d */ /* 0x000fea0003800000 */
.L_x_10485:
[----:B-1----:R-:W-:-:S04]  /*c5d0*/  IMAD.U32 R3, RZ, RZ, UR49 ;  /* 0x00000031ff037e24 */ /* 0x002fc8000f8e00ff */
[----:B------:R1:W2:Y:S03]  /*c5e0*/  SYNCS.PHASECHK.TRANS64.TRYWAIT P0, [R3+URZ+0x22800], R0 ;  /* 0x02280000030075a7 */ /* 0x0002a6000800017f */
[----:B--2---:R-:W-:Y:S05]  /*c5f0*/  @!P0 NANOSLEEP.SYNCS 0x989680 ;  /* 0x009896800000895d */ /* 0x004fea0003900000 */
[----:B------:R-:W2:Y:S02]  /*c600*/  @!P0 SYNCS.PHASECHK.TRANS64 P0, [R3+URZ+0x22800], R0 ;  /* 0x02280000030085a7 */ /* 0x000ea4000800007f */
[----:B--2---:R-:W-:Y:S05]  /*c610*/  @!P0 BRA `(.L_x_10485) ;  /* 0xfffffffc00ec8947 */ /* 0x004fea000383ffff */
[----:B------:R-:W-:Y:S05]  /*c620*/  BRA `(.L_x_10586) ;  /* 0xffffff5000887947 */ /* 0x000fea000383ffff */
.L_x_10489:
[----:B--2---:R-:W-:-:S04]  /*c630*/  IMAD.U32 R0, RZ, RZ, UR21 ;  /* 0x00000015ff007e24 */ /* 0x004fc8000f8e00ff */
[----:B------:R2:W3:Y:S03]  /*c640*/  SYNCS.PHASECHK.TRANS64.TRYWAIT P1, [R0+URZ+0x22830], R7 ;  /* 0x02283007000075a7 */ /* 0x0004e6000802017f */
[----:B---3--:R-:W-:Y:S05]  /*c650*/  @!P1 NANOSLEEP.SYNCS 0x989680 ;  /* 0x009896800000995d */ /* 0x008fea0003900000 */
[----:B------:R-:W3:Y:S02]  /*c660*/  @!P1 SYNCS.PHASECHK.TRANS64 P1, [R0+URZ+0x22830], R7 ;  /* 0x02283007000095a7 */ /* 0x000ee4000802007f */
[----:B---3--:R-:W-:Y:S05]  /*c670*/  @!P1 BRA `(.L_x_10489) ;  /* 0xfffffffc00ec9947 */ /* 0x008fea000383ffff */
[----:B------:R-:W-:Y:S05]  /*c680*/  BRA `(.L_x_10488) ;  /* 0xffffff5000ac7947 */ /* 0x000fea000383ffff */
.L_x_10493:
[----:B--2---:R2:W3:Y:S02]  /*c690*/  SYNCS.PHASECHK.TRANS64.TRYWAIT P2, [R8+URZ+0x22850], R7 ;  /* 0x02285007080075a7 */ /* 0x0044e4000804017f */
[----:B---3--:R-:W-:Y:S05]  /*c6a0*/  @!P2 NANOSLEEP.SYNCS 0x989680 ;  /* 0x009896800000a95d */ /* 0x008fea0003900000 */
[----:B------:R-:W3:Y:S02]  /*c6b0*/  @!P2 SYNCS.PHASECHK.TRANS64 P2, [R8+URZ+0x22850], R7 ;  /* 0x022850070800a5a7 */ /* 0x000ee4000804007f */
[----:B---3--:R-:W-:Y:S05]  /*c6c0*/  @!P2 BRA `(.L_x_10493) ;  /* 0xfffffffc00f0a947 */ /* 0x008fea000383ffff */
[----:B------:R-:W-:Y:S05]  /*c6d0*/  BRA `(.L_x_10492) ;  /* 0xffffff6800947947 */ /* 0x000fea000383ffff */
.L_x_10498:
[----:B--2---:R-:W-:-:S04]  /*c6e0*/  IMAD.U32 R5, RZ, RZ, UR29 ;  /* 0x0000001dff057e24 */ /* 0x004fc8000f8e00ff */
[----:B------:R2:W3:Y:S03]  /*c6f0*/  SYNCS.PHASECHK.TRANS64.TRYWAIT P2, [R5+URZ+0x22830], R6 ;  /* 0x02283006050075a7 */ /* 0x0004e6000804017f */
[----:B---3--:R-:W-:Y:S05]  /*c700*/  @!P2 NANOSLEEP.SYNCS 0x989680 ;  /* 0x009896800000a95d */ /* 0x008fea0003900000 */
[----:B------:R-:W3:Y:S02]  /*c710*/  @!P2 SYNCS.PHASECHK.TRANS64 P2, [R5+URZ+0x22830], R6 ;  /* 0x022830060500a5a7 */ /* 0x000ee4000804007f */
[----:B---3--:R-:W-:Y:S05]  /*c720*/  @!P2 BRA `(.L_x_10498) ;  /* 0xfffffffc00eca947 */ /* 0x008fea000383ffff */
[----:B------:R-:W-:Y:S05]  /*c730*/  BRA `(.L_x_10497) ;  /* 0xffffff6c00ac7947 */ /* 0x000fea000383ffff */
.L_x_10502:
[----:B--2---:R2:W3:Y:S02]  /*c740*/  SYNCS.PHASECHK.TRANS64.TRYWAIT P2, [R187+URZ+0x22850], R6 ;  /* 0x02285006bb0075a7 */ /* 0x0044e4000804017f */
[----:B---3--:R-:W-:Y:S05]  /*c750*/  @!P2 NANOSLEEP.SYNCS 0x989680 ;  /* 0x009896800000a95d */ /* 0x008fea0003900000 */
[----:B------:R-:W3:Y:S02]  /*c760*/  @!P2 SYNCS.PHASECHK.TRANS64 P2, [R187+URZ+0x22850], R6 ;  /* 0x02285006bb00a5a7 */ /* 0x000ee4000804007f */
[----:B---3--:R-:W-:Y:S05]  /*c770*/  @!P2 BRA `(.L_x_10502) ;  /* 0xfffffffc00f0a947 */ /* 0x008fea000383ffff */
[----:B------:R-:W-:Y:S05]  /*c780*/  BRA `(.L_x_10501) ;  /* 0xffffff8c00847947 */ /* 0x000fea000383ffff */
.L_x_10508:
[----:B--2---:R-:W-:-:S04]  /*c790*/  IMAD.U32 R5, RZ, RZ, UR22 ;  /* 0x00000016ff057e24 */ /* 0x004fc8000f8e00ff */
[----:B------:R2:W3:Y:S03]  /*c7a0*/  SYNCS.PHASECHK.TRANS64.TRYWAIT P2, [R5+URZ+0x22830], R6 ;  /* 0x02283006050075a7 */ /* 0x0004e6000804017f */
[----:B---3--:R-:W-:Y:S05]  /*c7b0*/  @!P2 NANOSLEEP.SYNCS 0x989680 ;  /* 0x009896800000a95d */ /* 0x008fea0003900000 */
[----:B------:R-:W3:Y:S02]  /*c7c0*/  @!P2 SYNCS.PHASECHK.TRANS64 P2, [R5+URZ+0x22830], R6 ;  /* 0x022830060500a5a7 */ /* 0x000ee4000804007f */
[----:B---3--:R-:W-:Y:S05]  /*c7d0*/  @!P2 BRA `(.L_x_10508) ;  /* 0xfffffffc00eca947 */ /* 0x008fea000383ffff */
[----:B------:R-:W-:Y:S05]  /*c7e0*/  BRA `(.L_x_10507) ;  /* 0xffffff90007c7947 */ /* 0x000fea000383ffff */
.L_x_10512:
[----:B--2---:R2:W3:Y:S02]  /*c7f0*/  SYNCS.PHASECHK.TRANS64.TRYWAIT P2, [R183+URZ+0x22850], R6 ;  /* 0x02285006b70075a7 */ /* 0x0044e4000804017f */
[----:B---3--:R-:W-:Y:S05]  /*c800*/  @!P2 NANOSLEEP.SYNCS 0x989680 ;  /* 0x009896800000a95d */ /* 0x008fea0003900000 */
[----:B------:R-:W3:Y:S02]  /*c810*/  @!P2 SYNCS.PHASECHK.TRANS64 P2, [R183+URZ+0x22850], R6 ;  /* 0x02285006b700a5a7 */ /* 0x000ee4000804007f */
[----:B---3--:R-:W-:Y:S05]  /*c820*/  @!P2 BRA `(.L_x_10512) ;  /* 0xfffffffc00f0a947 */ /* 0x008fea000383ffff */
[----:B------:R-:W-:Y:S05]  /*c830*/  BRA `(.L_x_10511) ;  /* 0xffffffa800907947 */ /* 0x000fea000383ffff */
.L_x_10537:
        /* <DEDUP_REMOVED lines=10> */
.L_x_10587:
[----:B------:R-:W-:Y:S05]  /*c8e0*/  BRA `(.L_x_10588) ;  /* 0xffffffdc00247947 */ /* 0x000fea000383ffff */
.L_x_10538:
[----:B------:R-:W-:Y:S01]  /*c8f0*/  BSSY B0, `(.L_x_10589) ;  /* 0x0000006000007945 */ /* 0x000fe20003800000 */
[----:B------:R-:W-:-:S07]  /*c900*/  IMAD.MOV.U32 R15, RZ, RZ, -0x1 ;  /* 0xffffffffff0f7424 */ /* 0x000fce00078e00ff */
[----:B------:R-:W-:Y:S05]  /*c910*/  WARPSYNC.COLLECTIVE R15, `(.L_x_10590) ;  /* 0x000000000f0c7348 */ /* 0x000fea0003c00000 */
[----:B------:R-:W-:Y:S02]  /*c920*/  ELECT P6, UR62, PT ;  /* 0x00000000003e782f */ /* 0x000fe400038c0000 */
[----:B------:R-:W-:Y:S01]  /*c930*/  MOV R14, UR62 ;  /* 0x0000003e000e7c02 */ /* 0x000fe20008000f00 */
[----:B------:R-:W-:Y:S10]  /*c940*/  ENDCOLLECTIVE ;  /* 0x000000000000791b */ /* 0x000ff40003800000 */
.L_x_10590:
[----:B------:R-:W-:Y:S05]  /*c950*/  BSYNC B0 ;  /* 0x0000000000007941 */ /* 0x000fea0003800000 */
.L_x_10589:
[----:B------:R-:W-:Y:S05]  /*c960*/  BRA `(.L_x_10591) ;  /* 0xffffffdc00147947 */ /* 0x000fea000383ffff */
.L_x_10541:
[----:B-1----:R1:W2:Y:S02]  /*c970*/  SYNCS.PHASECHK.TRANS64.TRYWAIT P2, [R8+URZ+0x22840], R5 ;  /* 0x02284005080075a7 */ /* 0x0022a4000804017f */
[----:B--2---:R-:W-:Y:S05]  /*c980*/  @!P2 NANOSLEEP.SYNCS 0x989680 ;  /* 0x009896800000a95d */ /* 0x004fea0003900000 */
[----:B------:R-:W2:Y:S02]  /*c990*/  @!P2 SYNCS.PHASECHK.TRANS64 P2, [R8+URZ+0x22840], R5 ;  /* 0x022840050800a5a7 */ /* 0x000ea4000804007f */
[----:B--2---:R-:W-:Y:S05]  /*c9a0*/  @!P2 BRA `(.L_x_10541) ;  /* 0xfffffffc00f0a947 */ /* 0x004fea000383ffff */
[----:B------:R-:W-:Y:S05]  /*c9b0*/  BRA `(.L_x_10592) ;  /* 0xffffffdc00707947 */ /* 0x000fea000383ffff */
.L_x_10543:
[----:B-1----:R-:W-:-:S04]  /*c9c0*/  IMAD.U32 R8, RZ, RZ, UR37 ;  /* 0x00000025ff087e24 */ /* 0x002fc8000f8e00ff */
[----:B------:R1:W2:Y:S03]  /*c9d0*/  SYNCS.PHASECHK.TRANS64.TRYWAIT P2, [R8+URZ+0x22820], R5 ;  /* 0x02282005080075a7 */ /* 0x0002a6000804017f */
[----:B--2---:R-:W-:Y:S05]  /*c9e0*/  @!P2 NANOSLEEP.SYNCS 0x989680 ;  /* 0x009896800000a95d */ /* 0x004fea0003900000 */
[----:B------:R-:W2:Y:S02]  /*c9f0*/  @!P2 SYNCS.PHASECHK.TRANS64 P2, [R8+URZ+0x22820], R5 ;  /* 0x022820050800a5a7 */ /* 0x000ea4000804007f */
[----:B--2---:R-:W-:Y:S05]  /*ca00*/  @!P2 BRA `(.L_x_10543) ;  /* 0xfffffffc00eca947 */ /* 0x004fea000383ffff */
[----:B------:R-:W-:Y:S05]  /*ca10*/  BRA `(.L_x_10593) ;  /* 0xffffffe000107947 */ /* 0x000fea000383ffff */
.L_x_10546:
[----:B-1----:R1:W2:Y:S02]  /*ca20*/  SYNCS.PHASECHK.TRANS64.TRYWAIT P2, [R8+URZ+0x22860], R5 ;  /* 0x02286005080075a7 */ /* 0x0022a4000804017f */
[----:B--2---:R-:W-:Y:S05]  /*ca30*/  @!P2 NANOSLEEP.SYNCS 0x989680 ;  /* 0x009896800000a95d */ /* 0x004fea0003900000 */
[----:B------:R-:W2:Y:S02]  /*ca40*/  @!P2 SYNCS.PHASECHK.TRANS64 P2, [R8+URZ+0x22860], R5 ;  /* 0x022860050800a5a7 */ /* 0x000ea4000804007f */
[----:B--2---:R-:W-:Y:S05]  /*ca50*/  @!P2 BRA `(.L_x_10546) ;  /* 0xfffffffc00f0a947 */ /* 0x004fea000383ffff */
[----:B------:R-:W-:Y:S05]  /*ca60*/  BRA `(.L_x_10594) ;  /* 0xffffffe000247947 */ /* 0x000fea000383ffff */
.L_x_10553:
[----:B-1----:R1:W2:Y:S02]  /*ca70*/  SYNCS.PHASECHK.TRANS64.TRYWAIT P3, [R2+URZ+0x22840], R3 ;  /* 0x02284003020075a7 */ /* 0x0022a4000806017f */
[----:B--2---:R-:W-:Y:S05]  /*ca80*/  @!P3 NANOSLEEP.SYNCS 0x989680 ;  /* 0x009896800000b95d */ /* 0x004fea0003900000 */
[----:B------:R-:W2:Y:S02]  /*ca90*/  @!P3 SYNCS.PHASECHK.TRANS64 P3, [R2+URZ+0x22840], R3 ;  /* 0x022840030200b5a7 */ /* 0x000ea4000806007f */
[----:B--2---:R-:W-:Y:S05]  /*caa0*/  @!P3 BRA `(.L_x_10553) ;  /* 0xfffffffc00f0b947 */ /* 0x004fea000383ffff */
[----:B------:R-:W-:Y:S05]  /*cab0*/  BRA `(.L_x_10595) ;  /* 0xffffffe400587947 */ /* 0x000fea000383ffff */
.L_x_10555:
[----:B--2---:R2:W3:Y:S02]  /*cac0*/  SYNCS.PHASECHK.TRANS64.TRYWAIT P3, [R2+URZ+0x22860], R3 ;  /* 0x02286003020075a7 */ /* 0x0044e4000806017f */
[----:B---3--:R-:W-:Y:S05]  /*cad0*/  @!P3 NANOSLEEP.SYNCS 0x989680 ;  /* 0x009896800000b95d */ /* 0x008fea0003900000 */
[----:B------:R-:W3:Y:S02]  /*cae0*/  @!P3 SYNCS.PHASECHK.TRANS64 P3, [R2+URZ+0x22860], R3 ;  /* 0x022860030200b5a7 */ /* 0x000ee4000806007f */
[----:B---3--:R-:W-:Y:S05]  /*caf0*/  @!P3 BRA `(.L_x_10555) ;  /* 0xfffffffc00f0b947 */ /* 0x008fea000383ffff */
[----:B------:R-:W-:Y:S05]  /*cb00*/  BRA `(.L_x_10596) ;  /* 0xffffffe400a07947 */ /* 0x000fea000383ffff */
.L_x_10561:
[----:B-1----:R1:W2:Y:S02]  /*cb10*/  SYNCS.PHASECHK.TRANS64.TRYWAIT P3, [R3+URZ+0x22840], R2 ;  /* 0x02284002030075a7 */ /* 0x0022a4000806017f */
[----:B--2---:R-:W-:Y:S05]  /*cb20*/  @!P3 NANOSLEEP.SYNCS 0x989680 ;  /* 0x009896800000b95d */ /* 0x004fea0003900000 */
[----:B------:R-:W2:Y:S02]  /*cb30*/  @!P3 SYNCS.PHASECHK.TRANS64 P3, [R3+URZ+0x22840], R2 ;  /* 0x022840020300b5a7 */ /* 0x000ea4000806007f */
[----:B--2---:R-:W-:Y:S05]  /*cb40*/  @!P3 BRA `(.L_x_10561) ;  /* 0xfffffffc00f0b947 */ /* 0x004fea000383ffff */
[----:B------:R-:W-:Y:S05]  /*cb50*/  BRA `(.L_x_10597) ;  /* 0xffffffe800c07947 */ /* 0x000fea000383ffff */
.L_x_10563:
[----:B---3--:R3:W4:Y:S02]  /*cb60*/  SYNCS.PHASECHK.TRANS64.TRYWAIT P3, [R3+URZ+0x22860], R2 ;  /* 0x02286002030075a7 */ /* 0x008724000806017f */
[----:B----4-:R-:W-:Y:S05]  /*cb70*/  @!P3 NANOSLEEP.SYNCS 0x989680 ;  /* 0x009896800000b95d */ /* 0x010fea0003900000 */
[----:B------:R-:W4:Y:S02]  /*cb80*/  @!P3 SYNCS.PHASECHK.TRANS64 P3, [R3+URZ+0x22860], R2 ;  /* 0x022860020300b5a7 */ /* 0x000f24000806007f */
[----:B----4-:R-:W-:Y:S05]  /*cb90*/  @!P3 BRA `(.L_x_10563) ;  /* 0xfffffffc00f0b947 */ /* 0x010fea000383ffff */
[----:B------:R-:W-:Y:S05]  /*cba0*/  BRA `(.L_x_10598) ;  /* 0xffffffec00087947 */ /* 0x000fea000383ffff */
.L_x_10568:
[----:B-1----:R1:W2:Y:S02]  /*cbb0*/  SYNCS.PHASECHK.TRANS64.TRYWAIT P3, [R2+URZ+0x22840], R3 ;  /* 0x02284003020075a7 */ /* 0x0022a4000806017f */
[----:B--2---:R-:W-:Y:S05]  /*cbc0*/  @!P3 NANOSLEEP.SYNCS 0x989680 ;  /* 0x009896800000b95d */ /* 0x004fea0003900000 */
[----:B------:R-:W2:Y:S02]  /*cbd0*/  @!P3 SYNCS.PHASECHK.TRANS64 P3, [R2+URZ+0x22840], R3 ;  /* 0x022840030200b5a7 */ /* 0x000ea4000806007f */
[----:B--2---:R-:W-:Y:S05]  /*cbe0*/  @!P3 BRA `(.L_x_10568) ;  /* 0xfffffffc00f0b947 */ /* 0x004fea000383ffff */
[----:B------:R-:W-:Y:S05]  /*cbf0*/  BRA `(.L_x_10599) ;  /* 0xfffffff000107947 */ /* 0x000fea000383ffff */
.L_x_10570:
[----:B---3--:R3:W4:Y:S02]  /*cc00*/  SYNCS.PHASECHK.TRANS64.TRYWAIT P3, [R2+URZ+0x22860], R3 ;  /* 0x02286003020075a7 */ /* 0x008724000806017f */
[----:B----4-:R-:W-:Y:S05]  /*cc10*/  @!P3 NANOSLEEP.SYNCS 0x989680 ;  /* 0x009896800000b95d */ /* 0x010fea0003900000 */
[----:B------:R-:W4:Y:S02]  /*cc20*/  @!P3 SYNCS.PHASECHK.TRANS64 P3, [R2+URZ+0x22860], R3 ;  /* 0x022860030200b5a7 */ /* 0x000f24000806007f */
[----:B----4-:R-:W-:Y:S05]  /*cc30*/  @!P3 BRA `(.L_x_10570) ;  /* 0xfffffffc00f0b947 */ /* 0x010fea000383ffff */
[----:B------:R-:W-:Y:S05]  /*cc40*/  BRA `(.L_x_10600) ;  /* 0xfffffff000587947 */ /* 0x000fea000383ffff */
.L_x_10575:
[----:B------:R-:W-:Y:S01]  /*cc50*/  BSSY B0, `(.L_x_10601) ;  /* 0x0000007000007945 */ /* 0x000fe20003800000 */
[----:B--2---:R-:W-:Y:S02]  /*cc60*/  IMAD.MOV.U32 R12, RZ, RZ, RZ ;  /* 0x000000ffff0c7224 */ /* 0x004fe400078e00ff */
[----:B------:R-:W-:Y:S02]  /*cc70*/  IMAD.MOV.U32 R11, RZ, RZ, 0x1f ;  /* 0x0000001fff0b7424 */ /* 0x000fe400078e00ff */
[----:B------:R-:W-:-:S07]  /*cc80*/  IMAD.MOV.U32 R15, RZ, RZ, -0x1 ;  /* 0xffffffffff0f7424 */ /* 0x000fce00078e00ff */
[----:B-1-34-:R-:W-:Y:S05]  /*cc90*/  WARPSYNC.COLLECTIVE R15, `(.L_x_10602) ;  /* 0x000000000f087348 */ /* 0x01afea0003c00000 */
[----:B------:R2:W1:Y:S02]  /*cca0*/  SHFL.IDX P6, R14, R13, R12, R11 ;  /* 0x0000000c0d0e7389 */ /* 0x00046400000c000b */
[----:B-1234-:R-:W-:Y:S01]  /*ccb0*/  ENDCOLLECTIVE ;  /* 0x000000000000791b */ /* 0x01efe20003800000 */
.L_x_10602:
[----:B------:R-:W-:Y:S05]  /*ccc0*/  BSYNC B0 ;  /* 0x0000000000007941 */ /* 0x000fea0003800000 */
.L_x_10601:
[----:B------:R-:W-:Y:S05]  /*ccd0*/  BRA `(.L_x_10603) ;  /* 0xfffffff4003c7947 */ /* 0x000fea000383ffff */
.L_x_10577:
[----:B-1----:R1:W2:Y:S02]  /*cce0*/  SYNCS.PHASECHK.TRANS64.TRYWAIT P0, [R7+URZ+0x22820], R0 ;  /* 0x02282000070075a7 */ /* 0x0022a4000800017f */
[----:B--2---:R-:W-:Y:S05]  /*ccf0*/  @!P0 NANOSLEEP.SYNCS 0x989680 ;  /* 0x009896800000895d */ /* 0x004fea0003900000 */
[----:B------:R-:W2:Y:S02]  /*cd00*/  @!P0 SYNCS.PHASECHK.TRANS64 P0, [R7+URZ+0x22820], R0 ;  /* 0x02282000070085a7 */ /* 0x000ea4000800007f */
[----:B--2---:R-:W-:Y:S05]  /*cd10*/  @!P0 BRA `(.L_x_10577) ;  /* 0xfffffffc00f08947 */ /* 0x004fea000383ffff */
[----:B------:R-:W-:Y:S05]  /*cd20*/  BRA `(.L_x_10604) ;  /* 0xfffffff400847947 */ /* 0x000fea000383ffff */
.L_x_10581:
[----:B-1----:R1:W2:Y:S02]  /*cd30*/  SYNCS.PHASECHK.TRANS64.TRYWAIT P0, [R5+URZ], R4 ;  /* 0x00000004050075a7 */ /* 0x0022a4000800017f */
[----:B--2---:R-:W-:Y:S05]  /*cd40*/  @!P0 NANOSLEEP.SYNCS 0x989680 ;  /* 0x009896800000895d */ /* 0x004fea0003900000 */
[----:B------:R-:W2:Y:S02]  /*cd50*/  @!P0 SYNCS.PHASECHK.TRANS64 P0, [R5+URZ], R4 ;  /* 0x00000004050085a7 */ /* 0x000ea4000800007f */
[----:B--2---:R-:W-:Y:S05]  /*cd60*/  @!P0 BRA `(.L_x_10581) ;  /* 0xfffffffc00f08947 */ /* 0x004fea000383ffff */
[----:B------:R-:W-:Y:S05]  /*cd70*/  BRA `(.L_x_10605) ;  /* 0xfffffff400d87947 */ /* 0x000fea000383ffff */
.L_x_10582:
[----:B--2---:R2:W3:Y:S02]  /*cd80*/  SYNCS.PHASECHK.TRANS64.TRYWAIT P0, [R3+URZ], R0 ;  /* 0x00000000030075a7 */ /* 0x0044e4000800017f */
[----:B---3--:R-:W-:Y:S05]  /*cd90*/  @!P0 NANOSLEEP.SYNCS 0x989680 ;  /* 0x009896800000895d */ /* 0x008fea0003900000 */
[----:B------:R-:W3:Y:S02]  /*cda0*/  @!P0 SYNCS.PHASECHK.TRANS64 P0, [R3+URZ], R0 ;  /* 0x00000000030085a7 */ /* 0x000ee4000800007f */
[----:B---3--:R-:W-:Y:S05]  /*cdb0*/  @!P0 BRA `(.L_x_10582) ;  /* 0xfffffffc00f08947 */ /* 0x008fea000383ffff */
[----:B------:R-:W-:Y:S05]  /*cdc0*/  BRA `(.L_x_10606) ;  /* 0xfffffff400cc7947 */ /* 0x000fea000383ffff */
.L_x_10584:
[----:B-1----:R1:W2:Y:S02]  /*cdd0*/  SYNCS.PHASECHK.TRANS64.TRYWAIT P0, [R5+URZ], R4 ;  /* 0x00000004050075a7 */ /* 0x0022a4000800017f */
[----:B--2---:R-:W-:Y:S05]  /*cde0*/  @!P0 NANOSLEEP.SYNCS 0x989680 ;  /* 0x009896800000895d */ /* 0x004fea0003900000 */
[----:B------:R-:W2:Y:S02]  /*cdf0*/  @!P0 SYNCS.PHASECHK.TRANS64 P0, [R5+URZ], R4 ;  /* 0x00000004050085a7 */ /* 0x000ea4000800007f */
[----:B--2---:R-:W-:Y:S05]  /*ce00*/  @!P0 BRA `(.L_x_10584) ;  /* 0xfffffffc00f08947 */ /* 0x004fea000383ffff */
[----:B------:R-:W-:Y:S05]  /*ce10*/  BRA `(.L_x_10607) ;  /* 0xfffffff400d07947 */ /* 0x000fea000383ffff */
.L_x_10608:
        /* <DEDUP_REMOVED lines=14> */
.L_x_11973:


//--------------------- .text._ZN7cutlass13device_kernelIN5flash11enable_sm90INS1_16FlashAttnFwdSm90INS1_25CollectiveMainloopFwdSm90ILi2EN4cute5tupleIJNS5_1CILi1EEES8_S8_EEENS6_IJNS7_ILi128EEENS7_ILi96EEENS7_ILi64EEEEEELi256ENS_6half_tEfNS_4arch4Sm90ELb1ELb0ELb0ELb0ELb0ELb0ELb1ELb1ELb0ELb0ELb0ELb0EEENS1_21CollectiveEpilogueFwdINS6_IJSA_NS7_ILi256EEESB_EEES9_SE_SG_Li256ELb0ELb0ELb0ELb0EEENS1_30DynamicPersistentTileSchedulerILi256ELi32ELb0ELb0ELb1EEEEEEEEEvNT_6ParamsE --------------------------
	.section	.text._ZN7cutlass13device_kernelIN5flash11enable_sm90INS1_16FlashAttnFwdSm90INS1_25CollectiveMainloopFwdSm90ILi2EN4cute5tupleIJNS5_1CILi1EEES8_S8_EEENS6_IJNS7_ILi128EEENS7_ILi96EEENS7_ILi64EEEEEELi256ENS_6half_tEfNS_4arch4Sm90ELb1ELb0ELb0ELb0ELb0ELb0ELb1ELb1ELb0ELb0ELb0ELb0EEENS1_21CollectiveEpilogueFwdINS6_IJSA_NS7_ILi256EEESB_EEES9_SE_SG_Li256ELb0ELb0ELb0ELb0EEENS1_30DynamicPersistentTileSchedulerILi256ELi32ELb0ELb0ELb1EEEEEEEEEvNT_6ParamsE,"ax",@progbits
	.align	128
.text._ZN7cutlass13device_kernelIN5flash11enable_sm90INS1_16FlashAttnFwdSm90INS1_25CollectiveMainloopFwdSm90ILi2EN4cute5tupleIJNS5_1CILi1EEES8_S8_EEENS6_IJNS7_ILi128EEENS7_ILi96EEENS7_ILi64EEEEEELi256ENS_6half_tEfNS_4arch4Sm90ELb1ELb0ELb0ELb0ELb0ELb0ELb1ELb1ELb0ELb0ELb0ELb0EEENS1_21CollectiveEpilogueFwdINS6_IJSA_NS7_ILi256EEESB_EEES9_SE_SG_Li256ELb0ELb0ELb0ELb0EEENS1_30DynamicPersistentTileSchedulerILi256ELi32ELb0ELb0ELb1EEEEEEEEEvNT_6ParamsE:
        .type           _ZN7cutlass13device_kernelIN5flash11enable_sm90INS1_16FlashAttnFwdSm90INS1_25CollectiveMainloopFwdSm90ILi2EN4cute5tupleIJNS5_1CILi1EEES8_S8_EEENS6_IJNS7_ILi128EEENS7_ILi96EEENS7_ILi64EEEEEELi256ENS_6half_tEfNS_4arch4Sm90ELb1ELb0ELb0ELb0ELb0ELb0ELb1ELb1ELb0ELb0ELb0ELb0EEENS1_21CollectiveEpilogueFwdINS6_IJSA_NS7_ILi256EEESB_EEES9_SE_SG_Li256ELb0ELb0ELb0ELb0EEENS1_30DynamicPersistentTileSchedulerILi256ELi32ELb0ELb0ELb1EEEEEEEEEvNT_6ParamsE,@function
        .size           _ZN7cutlass13device_kernelIN5flash11enable_sm90INS1_16FlashAttnFwdSm90INS1_25CollectiveMainloopFwdSm90ILi2EN4cute5tupleIJNS5_1CILi1EEES8_S8_EEENS6_IJNS7_ILi128EEENS7_ILi96EEENS7_ILi64EEEEEELi256ENS_6half_tEfNS_4arch4Sm90ELb1ELb0ELb0ELb0ELb0ELb0ELb1ELb1ELb0ELb0ELb0ELb0EEENS1_21CollectiveEpilogueFwdINS6_IJSA_NS7_ILi256EEESB_EEES9_SE_SG_Li256ELb0ELb0ELb0ELb0EEENS1_30DynamicPersistentTileSchedulerILi256ELi32ELb0ELb0ELb1EEEEEEEEEvNT_6ParamsE,(.L_x_11974 - _ZN7cutlass13device_kernelIN5flash11enable_sm90INS1_16FlashAttnFwdSm90INS1_25CollectiveMainloopFwdSm90ILi2EN4cute5tupleIJNS5_1CILi1EEES8_S8_EEENS6_IJNS7_ILi128EEENS7_ILi96EEENS7_ILi64EEEEEELi256ENS_6half_tEfNS_4arch4Sm90ELb1ELb0ELb0ELb0ELb0ELb0ELb1ELb1ELb0ELb0ELb0ELb0EEENS1_21CollectiveEpilogueFwdINS6_IJSA_NS7_ILi256EEESB_EEES9_SE_SG_Li256ELb0ELb0ELb0ELb0EEENS1_30DynamicPersistentTileSchedulerILi256ELi32ELb0ELb0ELb1EEEEEEEEEvNT_6ParamsE)
        .other          _ZN7cutlass13device_kernelIN5flash11enable_sm90INS1_16FlashAttnFwdSm90INS1_25CollectiveMainloopFwdSm90ILi2EN4cute5tupleIJNS5_1CILi1EEES8_S8_EEENS6_IJNS7_ILi128EEENS7_ILi96EEENS7_ILi64EEEEEELi256ENS_6half_tEfNS_4arch4Sm90ELb1ELb0ELb0ELb0ELb0ELb0ELb1ELb1ELb0ELb0ELb0ELb0EEENS1_21CollectiveEpilogueFwdINS6_IJSA_NS7_ILi256EEESB_EEES9_SE_SG_Li256ELb0ELb0ELb0ELb0EEENS1_30DynamicPersistentTileSchedulerILi256ELi32ELb0ELb0ELb1EEEEEEEEEvNT_6ParamsE,@"STO_CUDA_ENTRY STV_DEFAULT"
_ZN7cutlass13device_kernelIN5flash11enable_sm90INS1_16FlashAttnFwdSm90INS1_25CollectiveMainloopFwdSm90ILi2EN4cute5tupleIJNS5_1CILi1EEES8_S8_EEENS6_IJNS7_ILi128EEENS7_ILi96EEENS7_ILi64EEEEEELi256ENS_6half_tEfNS_4arch4Sm90ELb1ELb0ELb0ELb0ELb0ELb0ELb1ELb1ELb0ELb0ELb0ELb0EEENS1_21CollectiveEpilogueFwdINS6_IJSA_NS7_ILi256EEESB_EEES9_SE_SG_Li256ELb0ELb0ELb0ELb0EEENS1_30DynamicPersistentTileSchedulerILi256ELi32ELb0ELb0ELb1EEEEEEEEEvNT_6ParamsE:
        /* <DEDUP_REMOVED lines=26> */
.L_x_10610:
[----:B------:R-:W-:Y:S05]  /*01a0*/  BSYNC B0 ;  /* 0x0000000000007941 */ /* 0x000fea0003800000 */
.L_x_10609:
        /* <DEDUP_REMOVED lines=38> */
.L_x_10611:
        /* <DEDUP_REMOVED lines=22> */
.L_x_10612:
        /* <DEDUP_REMOVED lines=18> */
.L_x_10613:
        /* <DEDUP_REMOVED lines=22> */
.L_x_10614:
        /* <DEDUP_REMOVED lines=22> */
.L_x_10615:
[----:B---3--:R-:W-:Y:S01]  /*0950*/  ISETP.NE.AND P0, PT, R2, RZ, PT ;  /* 0x000000ff0200720c */ /* 0x008fe20003f05270 */
[----:B------:R-:W-:Y:S01]  /*0960*/  IMAD.MOV.U32 R2, RZ, RZ, 0x1 ;  /* 0x00000001ff027424 */ /* 0x000fe200078e00ff */
[----:B------:R-:W-:Y:S01]  /*0970*/  NOP ;  /* 0x0000000000007918 */ /* 0x000fe20000000000 */
[----:B------:R-:W-:-:S03]  /*0980*/  ULDC.64 UR46, c[0x0][0x208] ;  /* 0x00008200002e7ab9 */ /* 0x000fc60000000a00 */
[----:B------:R-:W-:-:S05]  /*0990*/  SEL R2, R2, 0x2, !P0 ;  /* 0x0000000202027807 */ /* 0x000fca0004000000 */
[----:B------:R3:W-:Y:S01]  /*09a0*/  STL [R1+0x8], R2 ;  /* 0x0000080201007387 */ /* 0x0007e20000100800 */
[----:B-12-4-:R-:W-:Y:S06]  /*09b0*/  BAR.SYNC.DEFER_BLOCKING 0x0 ;  /* 0x0000000000007b1d */ /* 0x016fec0000010000 */
[----:B------:R-:W-:Y:S05]  /*09c0*/  @!P0 BRA `(.L_x_10616) ;  /* 0x000000a400dc8947 */ /* 0x000fea0003800000 */
.L_x_10617:
[----:B------:R-:W-:-:S08]  /*09d0*/  NOP ;  /* 0x0000000000007918 */ /* 0x000fd00000000000 */
[----:B------:R-:W1:Y:S02]  /*09e0*/  USETMAXREG.TRY_ALLOC.CTAPOOL UP0, 0xf0 ;  /* 0x000000f0000079c8 */ /* 0x000e640008000600 */
[----:B-1----:R-:W-:-:S13]  /*09f0*/  PLOP3.LUT P0, PT, PT, PT, UP0, 0x80, 0x0 ;  /* 0x000000000000781c */ /* 0x002fda0003f0f008 */
[----:B------:R-:W-:Y:S05]  /*0a00*/  @!P0 BRA `(.L_x_10617) ;  /* 0xfffffffc00f08947 */ /* 0x000fea000383ffff */
[----:B------:R-:W1:Y:S01]  /*0a10*/  S2R R0, SR_TID.X ;  /* 0x0000000000007919 */ /* 0x000e620000002100 */
[----:B------:R-:W2:Y:S08]  /*0a20*/  S2UR UR7, SR_CTAID.X ;  /* 0x00000000000779c3 */ /* 0x000eb00000002500 */
[----:B------:R-:W-:Y:S08]  /*0a30*/  BAR.ARV 0x4, 0x120 ;  /* 0x0104800000007b1d */ /* 0x000ff00000002000 */
[----:B------:R-:W-:Y:S06]  /*0a40*/  BAR.ARV 0x8, 0x120 ;  /* 0x0204800000007b1d */ /* 0x000fec0000002000 */
[----:B-1----:R-:W-:-:S04]  /*0a50*/  SHF.R.U32.HI R0, RZ, 0x7, R0 ;  /* 0x00000007ff007819 */ /* 0x002fc80000011600 */
[----:B------:R-:W-:Y:S02]  /*0a60*/  ISETP.NE.AND P0, PT, R0, 0x1, PT ;  /* 0x000000010000780c */ /* 0x000fe40003f05270 */
[----:B------:R-:W2:Y:S11]  /*0a70*/  LDC R0, c[0x0][0xea8] ;  /* 0x0003aa00ff007b82 */ /* 0x000eb60000000800 */
[----:B------:R-:W-:Y:S06]  /*0a80*/  @!P0 BAR.ARV 0x9, 0x100 ;  /* 0x0244000000008b1d */ /* 0x000fec0000002000 */
[----:B--2---:R-:W-:-:S13]  /*0a90*/  ISETP.LE.AND P0, PT, R0, UR7, PT ;  /* 0x0000000700007c0c */ /* 0x004fda000bf03270 */
[----:B------:R-:W-:Y:S05]  /*0aa0*/  @P0 EXIT ;  /* 0x000000000000094d */ /* 0x000fea0003800000 */
[----:B------:R-:W2:Y:S01]  /*0ab0*/  LDL.LU R11, [R1+0x8] ;  /* 0x00000800010b7983 */ /* 0x000ea20000300800 */
[----:B---3--:R-:W1:Y:S01]  /*0ac0*/  S2R R2, SR_TID.X ;  /* 0x0000000000027919 */ /* 0x008e620000002100 */
[----:B------:R-:W3:Y:S08]  /*0ad0*/  S2UR UR4, SR_CgaCtaId ;  /* 0x00000000000479c3 */ /* 0x000ef00000008800 */
[----:B------:R-:W4:Y:S01]  /*0ae0*/  S2UR UR6, SR_SWINHI ;  /* 0x00000000000679c3 */ /* 0x000f220000002f00 */
[----:B-1----:R-:W-:-:S05]  /*0af0*/  VIADD R225, R2, 0xffffff80 ;  /* 0xffffff8002e17836 */ /* 0x002fca0000000000 */
[----:B------:R-:W-:-:S04]  /*0b00*/  SHF.R.S32.HI R0, RZ, 0x1f, R225 ;  /* 0x0000001fff007819 */ /* 0x000fc800000114e1 */
[----:B------:R-:W-:-:S04]  /*0b10*/  LEA.HI R2, R0, R225, RZ, 0x7 ;  /* 0x000000e100027211 */ /* 0x000fc800078f38ff */
[----:B------:R-:W-:Y:S02]  /*0b20*/  LOP3.LUT R4, R2, 0xffffff80, RZ, 0xc0, !PT ;  /* 0xffffff8002047812 */ /* 0x000fe400078ec0ff */
[----:B------:R-:W-:-:S03]  /*0b30*/  LEA.HI R3, R0, R225, RZ, 0x4 ;  /* 0x000000e100037211 */ /* 0x000fc600078f20ff */
[----:B------:R-:W-:Y:S01]  /*0b40*/  IMAD.IADD R222, R225, 0x1, -R4 ;  /* 0x00000001e1de7824 */ /* 0x000fe200078e0a04 */
[----:B------:R-:W-:Y:S02]  /*0b50*/  LEA.HI R4, R0, R225, RZ, 0x5 ;  /* 0x000000e100047211 */ /* 0x000fe400078f28ff */
[----:B------:R-:W-:Y:S02]  /*0b60*/  SHF.R.S32.HI R6, RZ, 0x4, R3 ;  /* 0x00000004ff067819 */ /* 0x000fe40000011403 */
[----:B------:R-:W-:Y:S02]  /*0b70*/  SHF.R.S32.HI R7, RZ, 0x1f, R222 ;  /* 0x0000001fff077819 */ /* 0x000fe400000114de */
[----:B------:R-:W-:Y:S02]  /*0b80*/  SHF.R.S32.HI R5, RZ, 0x5, R4 ;  /* 0x00000005ff057819 */ /* 0x000fe40000011404 */
[C---:B------:R-:W-:Y:S02]  /*0b90*/  LOP3.LUT R4, R3.reuse, 0x3fffff0, RZ, 0xc0, !PT ;  /* 0x03fffff003047812 */ /* 0x040fe400078ec0ff */
[----:B------:R-:W-:-:S02]  /*0ba0*/  LEA.HI R3, R3, R6, RZ, 0x1 ;  /* 0x0000000603037211 */ /* 0x000fc400078f08ff */
[-C--:B------:R-:W-:Y:S02]  /*0bb0*/  LEA.HI R8, R7, R222.reuse, RZ, 0x2 ;  /* 0x000000de07087211 */ /* 0x080fe400078f10ff */
[----:B------:R-:W-:Y:S02]  /*0bc0*/  LOP3.LUT R3, R3, 0x1ffffffe, RZ, 0xc0, !PT ;  /* 0x1ffffffe03037812 */ /* 0x000fe400078ec0ff */
[--C-:B------:R-:W-:Y:S02]  /*0bd0*/  SHF.R.S32.HI R9, RZ, 0x2, R8.reuse ;  /* 0x00000002ff097819 */ /* 0x100fe40000011408 */
[----:B------:R-:W-:Y:S01]  /*0be0*/  SHF.R.S32.HI R10, RZ, 0x1f, R8 ;  /* 0x0000001fff0a7819 */ /* 0x000fe20000011408 */
[----:B------:R-:W-:Y:S01]  /*0bf0*/  IMAD.IADD R6, R6, 0x1, -R3 ;  /* 0x0000000106067824 */ /* 0x000fe200078e0a03 */
[----:B------:R-:W-:Y:S01]  /*0c00*/  SHF.R.S32.HI R3, RZ, 0x7, R2 ;  /* 0x00000007ff037819 */ /* 0x000fe20000011402 */
[----:B------:R-:W-:Y:S01]  /*0c10*/  IMAD.IADD R4, R225, 0x1, -R4 ;  /* 0x00000001e1047824 */ /* 0x000fe200078e0a04 */
[----:B------:R-:W-:Y:S01]  /*0c20*/  LEA.HI R10, R10, R9, RZ, 0x3 ;  /* 0x000000090a0a7211 */ /* 0x000fe200078f18ff */
[----:B------:R-:W-:Y:S01]  /*0c30*/  UMOV UR39, 0x400 ;  /* 0x0000040000277882 */ /* 0x000fe20000000000 */
[----:B------:R-:W-:Y:S01]  /*0c40*/  LEA.HI R2, R2, R3, RZ, 0x1 ;  /* 0x0000000302027211 */ /* 0x000fe200078f08ff */
[----:B---3--:R-:W-:Y:S01]  /*0c50*/  ULEA UR39, UR4, UR39, 0x18 ;  /* 0x0000002704277291 */ /* 0x008fe2000f8ec03f */
[----:B------:R-:W-:Y:S01]  /*0c60*/  LOP3.LUT R10, R10, 0xfffffff8, RZ, 0xc0, !PT ;  /* 0xfffffff80a0a7812 */ /* 0x000fe200078ec0ff */
[----:B------:R-:W-:Y:S01]  /*0c70*/  IMAD R5, R5, 0x10, R4 ;  /* 0x0000001005057824 */ /* 0x000fe200078e0204 */
[----:B------:R-:W-:-:S02]  /*0c80*/  LEA.HI R7, R7, R222, RZ, 0x5 ;  /* 0x000000de07077211 */ /* 0x000fc400078f28ff */
[----:B------:R-:W-:Y:S01]  /*0c90*/  LEA.HI R0, R0, R225, RZ, 0x3 ;  /* 0x000000e100007211 */ /* 0x000fe200078f18ff */
[----:B------:R-:W-:Y:S01]  /*0ca0*/  IMAD R5, R5, 0x8, R6 ;  /* 0x0000000805057824 */ /* 0x000fe200078e0206 */
[----:B------:R-:W-:Y:S01]  /*0cb0*/  LOP3.LUT R2, R2, 0x3fffffe, RZ, 0xc0, !PT ;  /* 0x03fffffe02027812 */ /* 0x000fe200078ec0ff */
[----:B------:R-:W-:Y:S01]  /*0cc0*/  IMAD.IADD R10, R9, 0x1, -R10 ;  /* 0x00000001090a7824 */ /* 0x000fe200078e0a0a */
[----:B------:R-:W-:Y:S02]  /*0cd0*/  SHF.R.S32.HI R7, RZ, 0x5, R7 ;  /* 0x00000005ff077819 */ /* 0x000fe40000011407 */
[----:B------:R-:W-:Y:S01]  /*0ce0*/  LOP3.LUT R0, R0, 0x1ffffff8, RZ, 0xc0, !PT ;  /* 0x1ffffff800007812 */ /* 0x000fe200078ec0ff */
[----:B------:R-:W-:Y:S01]  /*0cf0*/  UMOV UR4, UR39 ;  /* 0x0000002700047c82 */ /* 0x000fe20008000000 */
[----:B----4-:R-:W-:Y:S01]  /*0d00*/  UMOV UR5, UR6 ;  /* 0x0000000600057c82 */ /* 0x010fe20008000000 */
[----:B------:R-:W-:Y:S01]  /*0d10*/  LOP3.LUT R9, R8, 0x7ffffffc, RZ, 0xc0, !PT ;  /* 0x7ffffffc08097812 */ /* 0x000fe200078ec0ff */
[----:B------:R-:W-:-:S02]  /*0d20*/  IMAD.U32 R202, RZ, RZ, UR4 ;  /* 0x00000004ffca7e24 */ /* 0x000fc4000f8e00ff */
[----:B------:R-:W-:Y:S02]  /*0d30*/  IMAD.U32 R203, RZ, RZ, UR5 ;  /* 0x00000005ffcb7e24 */ /* 0x000fe4000f8e00ff */
[----:B------:R-:W-:Y:S02]  /*0d40*/  IMAD.SHL.U32 R5, R5, 0x8, RZ ;  /* 0x0000000805057824 */ /* 0x000fe400078e00ff */
[----:B------:R-:W-:Y:S02]  /*0d50*/  IMAD.IADD R2, R3, 0x1, -R2 ;  /* 0x0000000103027824 */ /* 0x000fe400078e0a02 */
[----:B------:R-:W-:Y:S02]  /*0d60*/  IMAD R7, R7, 0x10, R10 ;  /* 0x0000001007077824 */ /* 0x000fe400078e020a */
[----:B------:R-:W-:Y:S02]  /*0d70*/  IMAD.IADD R0, R225, 0x1, -R0 ;  /* 0x00000001e1007824 */ /* 0x000fe400078e0a00 */
[----:B------:R-:W-:-:S02]  /*0d80*/  IMAD.IADD R222, R222, 0x1, -R9 ;  /* 0x00000001dede7824 */ /* 0x000fc400078e0a09 */
[----:B------:R-:W-:Y:S01]  /*0d90*/  IMAD.WIDE R202, R5, 0x2, R202 ;  /* 0x0000000205ca7825 */ /* 0x000fe200078e02ca */
[----:B------:R-:W-:-:S03]  /*0da0*/  UMOV UR4, UR7 ;  /* 0x0000000700047c82 */ /* 0x000fc60008000000 */
[----:B------:R-:W-:Y:S02]  /*0db0*/  IMAD R223, R2, 0x40, R7 ;  /* 0x0000004002df7824 */ /* 0x000fe400078e0207 */
[----:B------:R-:W-:Y:S02]  /*0dc0*/  IMAD.MOV.U32 R224, RZ, RZ, RZ ;  /* 0x000000ffffe07224 */ /* 0x000fe400078e00ff */
[----:B------:R-:W-:Y:S01]  /*0dd0*/  IMAD.SHL.U32 R218, R0, 0x8, RZ ;  /* 0x0000000800da7824 */ /* 0x000fe200078e00ff */
[----:B------:R-:W-:Y:S01]  /*0de0*/  ULDC.64 UR60, c[0x0][0x198] ;  /* 0x00006600003c7ab9 */ /* 0x000fe20000000a00 */
[----:B------:R-:W-:Y:S01]  /*0df0*/  UMOV UR37, URZ ;  /* 0x0000003f00257c82 */ /* 0x000fe20008000000 */
[----:B------:R-:W-:Y:S01]  /*0e00*/  UMOV UR36, URZ ;  /* 0x0000003f00247c82 */ /* 0x000fe20008000000 */
[----:B--2---:R-:W-:-:S07]  /*0e10*/  LOP3.LUT R217, R11, 0x1, RZ, 0xfc, !PT ;  /* 0x000000010bd97812 */ /* 0x004fce00078efcff */
.L_x_10665:
        /* <DEDUP_REMOVED lines=20> */
.L_x_10618:
[----:B------:R-:W-:Y:S01]  /*0f60*/  ULDC UR6, c[0x0][0xec4] ;  /* 0x0003b10000067ab9 */ /* 0x000fe20000000800 */
[----:B------:R-:W-:Y:S01]  /*0f70*/  UMOV UR40, UR7 ;  /* 0x0000000700287c82 */ /* 0x000fe20008000000 */
[----:B------:R-:W-:-:S11]  /*0f80*/  UISETP.NE.AND UP0, UPT, UR6, 0x1, UPT ;  /* 0x000000010600788c */ /* 0x000fd6000bf05270 */
[----:B------:R-:W-:Y:S02]  /*0f90*/  @UP0 ULDC.64 UR10, c[0x0][0xec8] ;  /* 0x0003b200000a0ab9 */ /* 0x000fe40000000a00 */
[----:B------:R-:W-:-:S04]  /*0fa0*/  UIMAD.WIDE.U32 UR4, UR7, UR10, URZ ;  /* 0x0000000a070472a5 */ /* 0x000fc8000f8e003f */
[----:B------:R-:W-:-:S04]  /*0fb0*/  @UP0 USHF.R.U32.HI UR40, URZ, UR11, UR5 ;  /* 0x0000000b3f280299 */ /* 0x000fc80008011605 */
[----:B------:R-:W-:-:S12]  /*0fc0*/  UIMAD UR4, UR40, UR6, URZ ;  /* 0x00000006280472a4 */ /* 0x000fd8000f8e023f */
.L_x_10619:
[----:B------:R-:W1:Y:S01]  /*0fd0*/  LDC R0, c[0x0][0x288] ;  /* 0x0000a200ff007b82 */ /* 0x000e620000000800 */
[----:B------:R-:W-:Y:S01]  /*0fe0*/  ULOP3.LUT UR5, URZ, UR40, URZ, 0x33, !UPT ;  /* 0x000000283f057292 */ /* 0x000fe2000f8e333f */
[----:B------:R-:W-:Y:S01]  /*0ff0*/  PLOP3.LUT P0, PT, PT, PT, PT, 0x80, 0x0 ;  /* 0x000000000000781c */ /* 0x000fe20003f0f070 */
[----:B------:R-:W-:Y:S01]  /*1000*/  ULDC UR6, c[0x0][0xeac] ;  /* 0x0003ab0000067ab9 */ /* 0x000fe20000000800 */
[----:B------:R-:W-:Y:S01]  /*1010*/  ULDC.64 UR10, c[0x0][0x3f8] ;  /* 0x0000fe00000a7ab9 */ /* 0x000fe20000000a00 */
[----:B------:R-:W-:Y:S01]  /*1020*/  UIADD3 UR5, UR5, UR6, URZ ;  /* 0x0000000605057290 */ /* 0x000fe2000fffe03f */
[----:B------:R-:W-:Y:S01]  /*1030*/  IMAD.MOV.U32 R150, RZ, RZ, RZ ;  /* 0x000000ffff967224 */ /* 0x000fe200078e00ff */
[----:B------:R-:W-:Y:S01]  /*1040*/  UISETP.NE.U32.AND UP0, UPT, UR10, URZ, UPT ;  /* 0x0000003f0a00728c */ /* 0x000fe2000bf05070 */
[----:B------:R-:W2:Y:S01]  /*1050*/  LDC R158, c[0x0][0x2e0] ;  /* 0x0000b800ff9e7b82 */ /* 0x000ea20000000800 */
[----:B------:R-:W-:Y:S01]  /*1060*/  USHF.L.U32 UR42, UR5, 0x7, URZ ;  /* 0x00000007052a7899 */ /* 0x000fe2000800063f */
[----:B------:R-:W-:Y:S01]  /*1070*/  CS2R R148, SRZ ;  /* 0x0000000000947805 */ /* 0x000fe2000001ff00 */
[----:B------:R-:W-:Y:S01]  /*1080*/  UISETP.NE.AND.EX UP0, UPT, UR11, URZ, UPT, UP0 ;  /* 0x0000003f0b00728c */ /* 0x000fe2000bf05300 */
[----:B------:R-:W-:Y:S01]  /*1090*/  CS2R R146, SRZ ;  /* 0x0000000000927805 */ /* 0x000fe2000001ff00 */
[----:B------:R-:W-:Y:S01]  /*10a0*/  ULDC UR6, c[0x0][0x404] ;  /* 0x0001010000067ab9 */ /* 0x000fe20000000800 */
[----:B------:R-:W-:Y:S01]  /*10b0*/  ULDC UR43, c[0x0][0xeb8] ;  /* 0x0003ae00002b7ab9 */ /* 0x000fe20000000800 */
[----:B------:R-:W-:Y:S01]  /*10c0*/  USEL UR5, UR6, 0x1, UP0 ;  /* 0x0000000106057887 */ /* 0x000fe20008000000 */
[----:B------:R-:W-:Y:S01]  /*10d0*/  IMAD.U32 R221, RZ, RZ, UR42 ;  /* 0x0000002affdd7e24 */ /* 0x000fe2000f8e00ff */
[----:B------:R-:W-:Y:S01]  /*10e0*/  UISETP.NE.AND UP0, UPT, UR43, 0x1, UPT ;  /* 0x000000012b00788c */ /* 0x000fe2000bf05270 */
[----:B------:R-:W-:Y:S01]  /*10f0*/  CS2R R144, SRZ ;  /* 0x0000000000907805 */ /* 0x000fe2000001ff00 */
[----:B------:R-:W-:Y:S01]  /*1100*/  UIADD3 UR4, UR7, -UR4, URZ ;  /* 0x8000000407047290 */ /* 0x000fe2000fffe03f */
[----:B------:R-:W-:-:S02]  /*1110*/  CS2R R142, SRZ ;  /* 0x00000000008e7805 */ /* 0x000fc4000001ff00 */
[----:B------:R-:W-:Y:S02]  /*1120*/  CS2R R140, SRZ ;  /* 0x00000000008c7805 */ /* 0x000fe4000001ff00 */
[----:B------:R-:W-:Y:S02]  /*1130*/  CS2R R138, SRZ ;  /* 0x00000000008a7805 */ /* 0x000fe4000001ff00 */
[----:B------:R-:W-:Y:S02]  /*1140*/  CS2R R136, SRZ ;  /* 0x0000000000887805 */ /* 0x000fe4000001ff00 */
[----:B-1----:R-:W-:Y:S02]  /*1150*/  IADD3 R3, R221, 0xdf, -R0 ;  /* 0x000000dfdd037810 */ /* 0x002fe40007ffe800 */
[----:B------:R-:W-:Y:S02]  /*1160*/  CS2R R134, SRZ ;  /* 0x0000000000867805 */ /* 0x000fe4000001ff00 */
[----:B------:R-:W-:-:S02]  /*1170*/  CS2R R132, SRZ ;  /* 0x0000000000847805 */ /* 0x000fc4000001ff00 */
[----:B------:R-:W-:Y:S01]  /*1180*/  CS2R R130, SRZ ;  /* 0x0000000000827805 */ /* 0x000fe2000001ff00 */
[----:B------:R-:W-:Y:S01]  /*1190*/  @UP0 ULDC UR6, c[0x0][0xec0] ;  /* 0x0003b00000060ab9 */ /* 0x000fe20000000800 */
[----:B------:R-:W-:Y:S02]  /*11a0*/  CS2R R128, SRZ ;  /* 0x0000000000807805 */ /* 0x000fe4000001ff00 */
[----:B------:R-:W-:Y:S02]  /*11b0*/  CS2R R126, SRZ ;  /* 0x00000000007e7805 */ /* 0x000fe4000001ff00 */
[----:B------:R-:W-:Y:S01]  /*11c0*/  CS2R R124, SRZ ;  /* 0x00000000007c7805 */ /* 0x000fe2000001ff00 */
[----:B--2---:R-:W-:Y:S01]  /*11d0*/  IMAD R158, R158, UR5, RZ ;  /* 0x000000059e9e7c24 */ /* 0x004fe2000f8e02ff */
[----:B------:R-:W-:Y:S01]  /*11e0*/  ULDC UR5, c[0x0][0xec4] ;  /* 0x0003b10000057ab9 */ /* 0x000fe20000000800 */
[----:B------:R-:W-:Y:S01]  /*11f0*/  CS2R R122, SRZ ;  /* 0x00000000007a7805 */ /* 0x000fe2000001ff00 */
[----:B------:R-:W-:Y:S01]  /*1200*/  UIMAD UR8, UR8, UR5, UR4 ;  /* 0x00000005080872a4 */ /* 0x000fe2000f8e0204 */
[C---:B------:R-:W-:Y:S01]  /*1210*/  VIADD R0, R158.reuse, 0x5f ;  /* 0x0000005f9e007836 */ /* 0x040fe20000000000 */
[----:B------:R-:W-:Y:S01]  /*1220*/  CS2R R120, SRZ ;  /* 0x0000000000787805 */ /* 0x000fe2000001ff00 */
[----:B------:R-:W-:Y:S01]  /*1230*/  IMAD.IADD R3, R158, 0x1, R3 ;  /* 0x000000019e037824 */ /* 0x000fe200078e0203 */
[----:B------:R-:W-:Y:S01]  /*1240*/  @UP0 ULDC UR4, c[0x0][0xebc] ;  /* 0x0003af0000040ab9 */ /* 0x000fe20000000800 */
[----:B------:R-:W-:Y:S01]  /*1250*/  IMAD.HI R0, R0, 0x2aaaaaab, RZ ;  /* 0x2aaaaaab00007827 */ /* 0x000fe200078e02ff */
[----:B------:R-:W-:Y:S01]  /*1260*/  UIMAD.WIDE.U32 UR4, UR8, UR4, URZ ;  /* 0x00000004080472a5 */ /* 0x000fe2000f8e003f */
[----:B------:R-:W-:Y:S01]  /*1270*/  CS2R R118, SRZ ;  /* 0x0000000000767805 */ /* 0x000fe2000001ff00 */
[----:B------:R-:W-:Y:S01]  /*1280*/  UMOV UR44, UR8 ;  /* 0x00000008002c7c82 */ /* 0x000fe20008000000 */
[----:B------:R-:W-:Y:S01]  /*1290*/  IMAD.HI R2, R3, 0x2aaaaaab, RZ ;  /* 0x2aaaaaab03027827 */ /* 0x000fe200078e02ff */
[----:B------:R-:W-:Y:S01]  /*12a0*/  SHF.R.U32.HI R3, RZ, 0x1f, R0 ;  /* 0x0000001fff037819 */ /* 0x000fe20000011600 */
[----:B------:R-:W-:Y:S01]  /*12b0*/  @UP0 USHF.R.U32.HI UR44, URZ, UR6, UR5 ;  /* 0x000000063f2c0299 */ /* 0x000fe20008011605 */
[----:B------:R-:W-:-:S02]  /*12c0*/  CS2R R116, SRZ ;  /* 0x0000000000747805 */ /* 0x000fc4000001ff00 */
[----:B------:R-:W-:Y:S02]  /*12d0*/  CS2R R114, SRZ ;  /* 0x0000000000727805 */ /* 0x000fe4000001ff00 */
[----:B------:R-:W-:Y:S01]  /*12e0*/  SHF.R.U32.HI R5, RZ, 0x1f, R2 ;  /* 0x0000001fff057819 */ /* 0x000fe20000011602 */
[----:B------:R-:W-:Y:S01]  /*12f0*/  UIADD3 UR4, -UR44, URZ, URZ ;  /* 0x0000003f2c047290 */ /* 0x000fe2000fffe13f */
[----:B------:R-:W-:Y:S01]  /*1300*/  LEA.HI.SX32 R3, R0, R3, 0x1c ;  /* 0x0000000300037211 */ /* 0x000fe200078fe2ff */
[----:B------:R-:W-:Y:S01]  /*1310*/  IMAD.MOV.U32 R0, RZ, RZ, RZ ;  /* 0x000000ffff007224 */ /* 0x000fe200078e00ff */
[----:B------:R-:W-:Y:S01]  /*1320*/  LEA.HI.SX32 R2, R2, R5, 0x1c ;  /* 0x0000000502027211 */ /* 0x000fe200078fe2ff */
[----:B------:R-:W-:Y:S01]  /*1330*/  UIMAD UR43, UR43, UR4, UR8 ;  /* 0x000000042b2b72a4 */ /* 0x000fe2000f8e0208 */
[----:B------:R-:W-:Y:S02]  /*1340*/  CS2R R112, SRZ ;  /* 0x0000000000707805 */ /* 0x000fe4000001ff00 */
[----:B------:R-:W-:-:S02]  /*1350*/  CS2R R110, SRZ ;  /* 0x00000000006e7805 */ /* 0x000fc4000001ff00 */
[----:B------:R-:W-:Y:S02]  /*1360*/  VIMNMX R205, R3, R2, PT ;  /* 0x0000000203cd7248 */ /* 0x000fe40003fe0100 */
[----:B------:R-:W-:Y:S02]  /*1370*/  CS2R R2, SRZ ;  /* 0x0000000000027805 */ /* 0x000fe4000001ff00 */
[----:B------:R-:W-:Y:S02]  /*1380*/  CS2R R108, SRZ ;  /* 0x00000000006c7805 */ /* 0x000fe4000001ff00 */
[----:B------:R-:W-:Y:S02]  /*1390*/  CS2R R106, SRZ ;  /* 0x00000000006a7805 */ /* 0x000fe4000001ff00 */
[----:B------:R-:W-:Y:S02]  /*13a0*/  ISETP.GE.AND P1, PT, R205, 0x1, PT ;  /* 0x00000001cd00780c */ /* 0x000fe40003f26270 */
        /* <DEDUP_REMOVED lines=32> */
[----:B------:R-:W-:-:S02]  /*15b0*/  MOV R164, RZ ;  /* 0x000000ff00a47202 */ /* 0x000fc40000000f00 */
[----:B------:R-:W-:Y:S02]  /*15c0*/  CS2R R10, SRZ ;  /* 0x00000000000a7805 */ /* 0x000fe4000001ff00 */
[----:B------:R-:W-:Y:S01]  /*15d0*/  CS2R R44, SRZ ;  /* 0x00000000002c7805 */ /* 0x000fe2000001ff00 */
[----:B------:R-:W-:Y:S01]  /*15e0*/  IMAD.MOV.U32 R166, RZ, RZ, RZ ;  /* 0x000000ffffa67224 */ /* 0x000fe200078e00ff */
[----:B------:R-:W-:Y:S02]  /*15f0*/  CS2R R8, SRZ ;  /* 0x0000000000087805 */ /* 0x000fe4000001ff00 */
[----:B------:R-:W-:Y:S02]  /*1600*/  CS2R R36, SRZ ;  /* 0x0000000000247805 */ /* 0x000fe4000001ff00 */
[----:B------:R-:W-:Y:S01]  /*1610*/  CS2R R32, SRZ ;  /* 0x0000000000207805 */ /* 0x000fe2000001ff00 */
[----:B------:R-:W-:Y:S01]  /*1620*/  IMAD.MOV.U32 R168, RZ, RZ, RZ ;  /* 0x000000ffffa87224 */ /* 0x000fe200078e00ff */
[----:B------:R-:W-:Y:S01]  /*1630*/  CS2R R6, SRZ ;  /* 0x0000000000067805 */ /* 0x000fe2000001ff00 */
[----:B------:R-:W-:Y:S01]  /*1640*/  IMAD.MOV.U32 R29, RZ, RZ, RZ ;  /* 0x000000ffff1d7224 */ /* 0x000fe200078e00ff */
[----:B------:R-:W-:Y:S01]  /*1650*/  CS2R R4, SRZ ;  /* 0x0000000000047805 */ /* 0x000fe2000001ff00 */
[----:B------:R-:W-:-:S02]  /*1660*/  IMAD.MOV.U32 R170, RZ, RZ, RZ ;  /* 0x000000ffffaa7224 */ /* 0x000fc400078e00ff */
        /* <DEDUP_REMOVED lines=14> */
[----:B------:R-:W-:Y:S02]  /*1750*/  USHF.R.U32.HI UR4, URZ, 0x4, UR5 ;  /* 0x000000043f047899 */ /* 0x000fe40008011605 */
[----:B------:R-:W-:Y:S02]  /*1760*/  UIADD3 UR5, UR5, 0xa000, URZ ;  /* 0x0000a00005057890 */ /* 0x000fe4000fffe03f */
[----:B------:R-:W-:Y:S02]  /*1770*/  ULOP3.LUT UR4, UR4, 0x3fff, URZ, 0xc0, !UPT ;  /* 0x00003fff04047892 */ /* 0x000fe4000f8ec03f */
[----:B------:R-:W-:Y:S02]  /*1780*/  USHF.R.U32.HI UR5, URZ, 0x4, UR5 ;  /* 0x000000043f057899 */ /* 0x000fe40008011605 */
[----:B------:R-:W-:Y:S02]  /*1790*/  ULOP3.LUT UR41, UR4, 0x10000, URZ, 0xfc, !UPT ;  /* 0x0001000004297892 */ /* 0x000fe4000f8efc3f */
[----:B------:R-:W-:-:S03]  /*17a0*/  ULOP3.LUT UR45, UR5, 0x3fff, URZ, 0xc0, !UPT ;  /* 0x00003fff052d7892 */ /* 0x000fc6000f8ec03f */
[----:B------:R-:W-:Y:S02]  /*17b0*/  UMOV UR5, 0x40000040 ;  /* 0x4000004000057882 */ /* 0x000fe40000000000 */
[----:B------:R-:W-:Y:S01]  /*17c0*/  UMOV UR4, UR41 ;  /* 0x0000002900047c82 */ /* 0x000fe20008000000 */
[----:B------:R-:W-:Y:S02]  /*17d0*/  IMAD.U32 R201, RZ, RZ, UR5 ;  /* 0x00000005ffc97e24 */ /* 0x000fe4000f8e00ff */
[----:B------:R-:W-:Y:S01]  /*17e0*/  IMAD.U32 R200, RZ, RZ, UR4 ;  /* 0x00000004ffc87e24 */ /* 0x000fe2000f8e00ff */
        /* <DEDUP_REMOVED lines=17> */
.L_x_10621:
[----:B------:R-:W-:Y:S01]  /*1900*/  LEA.HI R0, R224, R224, RZ, 0x1 ;  /* 0x000000e0e0007211 */ /* 0x000fe200078f08ff */
[----:B------:R-:W1:Y:S03]  /*1910*/  S2R R2, SR_TID.X ;  /* 0x0000000000027919 */ /* 0x000e660000002100 */
[----:B------:R-:W-:-:S05]  /*1920*/  LOP3.LUT R3, R0, 0xfffffffe, RZ, 0xc0, !PT ;  /* 0xfffffffe00037812 */ /* 0x000fca00078ec0ff */
[----:B------:R-:W-:-:S05]  /*1930*/  IMAD.IADD R0, R224, 0x1, -R3 ;  /* 0x00000001e0007824 */ /* 0x000fca00078e0a03 */
[----:B------:R-:W-:-:S04]  /*1940*/  SHF.L.U32 R0, R0, 0x1f, RZ ;  /* 0x0000001f00007819 */ /* 0x000fc800000006ff */
[----:B------:R-:W2:Y:S01]  /*1950*/  SYNCS.PHASECHK.TRANS64.TRYWAIT P0, [UR39+0x32400], R0 ;  /* 0x03240000ff0075a7 */ /* 0x000ea20008000167 */
[----:B-1----:R-:W-:-:S05]  /*1960*/  SHF.R.U32.HI R2, RZ, 0x7, R2 ;  /* 0x00000007ff027819 */ /* 0x002fca0000011602 */
[----:B------:R-:W-:Y:S01]  /*1970*/  VIADD R215, R2, 0x8 ;  /* 0x0000000802d77836 */ /* 0x000fe20000000000 */
[----:B--2---:R-:W-:Y:S06]  /*1980*/  @!P0 BRA `(.L_x_10622) ;  /* 0x000000c400bc8947 */ /* 0x004fec0003800000 */
.L_x_10726:
[----:B------:R-:W-:Y:S01]  /*1990*/  ISETP.NE.AND P0, PT, R217, 0x3, PT ;  /* 0x00000003d900780c */ /* 0x000fe20003f05270 */
[----:B------:R-:W-:Y:S05]  /*19a0*/  WARPSYNC.ALL ;  /* 0x0000000000007948 */ /* 0x000fea0003800000 */
[----:B------:R2:W-:Y:S07]  /*19b0*/  BAR.SYNC.DEFER_BLOCKING R215, 0x100 ;  /* 0x000400d70000751d */ /* 0x0005ee0000010000 */
[----:B------:R-:W-:Y:S05]  /*19c0*/  @!P0 BRA `(.L_x_10623) ;  /* 0x0000000000048947 */ /* 0x000fea0003800000 */
[----:B------:R-:W-:Y:S01]  /*19d0*/  BPT.TRAP 0x1 ;  /* 0x000000040000795c */ /* 0x000fe20000300000 */
.L_x_10623:
[----:B------:R-:W-:Y:S01]  /*19e0*/  ULEA UR7, UR36, UR39, 0x3 ;  /* 0x0000002724077291 */ /* 0x000fe2000f8e183f */
[----:B------:R-:W-:-:S05]  /*19f0*/  IMAD.U32 R2, RZ, RZ, UR37 ;  /* 0x00000025ff027e24 */ /* 0x000fca000f8e00ff */
[----:B------:R-:W-:-:S04]  /*1a00*/  SHF.L.U32 R2, R2, 0x1f, RZ ;  /* 0x0000001f02027819 */ /* 0x000fc800000006ff */
[----:B------:R3:W4:Y:S01]  /*1a10*/  SYNCS.PHASECHK.TRANS64.TRYWAIT P1, [UR7+0x32430], R2 ;  /* 0x03243002ff0075a7 */ /* 0x0007220008020147 */
[----:B------:R-:W-:Y:S05]  /*1a20*/  @!P0 BRA `(.L_x_10624) ;  /* 0x0000000000048947 */ /* 0x000fea0003800000 */
[----:B------:R-:W-:Y:S01]  /*1a30*/  BPT.TRAP 0x1 ;  /* 0x000000040000795c */ /* 0x000fe20000300000 */
.L_x_10624:
[----:B----4-:R-:W-:Y:S05]  /*1a40*/  @P1 BRA `(.L_x_10625) ;  /* 0x0000000000081947 */ /* 0x010fea0003800000 */
[----:B------:R-:W4:Y:S02]  /*1a50*/  SYNCS.PHASECHK.TRANS64.TRYWAIT P1, [UR7+0x32430], R2 ;  /* 0x03243002ff0075a7 */ /* 0x000f240008020147 */
[----:B----4-:R-:W-:Y:S05]  /*1a60*/  @!P1 BRA `(.L_x_10626) ;  /* 0x000000c4009c9947 */ /* 0x010fea0003800000 */
.L_x_10625:
[----:B------:R-:W-:Y:S01]  /*1a70*/  UIADD3 UR4, UR39, 0x1c400, URZ ;  /* 0x0001c40027047890 */ /* 0x000fe2000fffe03f */
[----:B------:R-:W-:Y:S01]  /*1a80*/  R2UR UR8, R200 ;  /* 0x00000000c80872ca */ /* 0x000fe200000e0000 */
[----:B------:R-:W-:Y:S01]  /*1a90*/  WARPGROUP.ARRIVE ;  /* 0x00000000000079c5 */ /* 0x000fe20000000000 */
[----:B------:R-:W-:Y:S01]  /*1aa0*/  R2UR UR9, R201 ;  /* 0x00000000c90972ca */ /* 0x000fe200000e0000 */
[----:B------:R-:W-:Y:S01]  /*1ab0*/  USHF.R.U32.HI UR4, URZ, 0x4, UR4 ;  /* 0x000000043f047899 */ /* 0x000fe20008011604 */
[----:B------:R-:W-:Y:S01]  /*1ac0*/  UMOV UR11, 0x40000040 ;  /* 0x40000040000b7882 */ /* 0x000fe20000000000 */
[----:B------:R-:W-:Y:S02]  /*1ad0*/  UIADD3 UR5, UR41, 0x2, URZ ;  /* 0x0000000229057890 */ /* 0x000fe4000fffe03f */
[----:B------:R-:W-:-:S04]  /*1ae0*/  ULOP3.LUT UR4, UR4, 0x3fff, URZ, 0xc0, !UPT ;  /* 0x00003fff04047892 */ /* 0x000fc8000f8ec03f */
[----:B------:R-:W-:-:S04]  /*1af0*/  ULOP3.LUT UR38, UR4, 0x10000, URZ, 0xfc, !UPT ;  /* 0x0001000004267892 */ /* 0x000fc8000f8efc3f */
[----:B------:R-:W-:-:S04]  /*1b00*/  UIMAD UR4, UR36, 0x300, UR38 ;  /* 0x00000300240478a4 */ /* 0x000fc8000f8e0226 */
[----:B------:R-:W-:-:S03]  /*1b10*/  UIADD3 UR6, UR4, 0x2, URZ ;  /* 0x0000000204067890 */ /* 0x000fc6000fffe03f */
[----:B------:R-:W-:Y:S02]  /*1b20*/  UMOV UR10, UR4 ;  /* 0x00000004000a7c82 */ /* 0x000fe40008000000 */
        /* <DEDUP_REMOVED lines=27> */
[----:B------:R-:W-:Y:S01]  /*1ce0*/  IMAD.U32 R18, RZ, RZ, UR8 ;  /* 0x00000008ff127e24 */ /* 0x000fe2000f8e00ff */
[----:B------:R-:W-:Y:S01]  /*1cf0*/  MOV R19, UR9 ;  /* 0x0000000900137c02 */ /* 0x000fe20008000f00 */
[----:B------:R-:W-:Y:S02]  /*1d00*/  WARPGROUP.DEPBAR.LE gsb0, 0x0 ;  /* 0x00008000000079c5 */ /* 0x000fe40000010000 */
[----:B------:R-:W-:-:S06]  /*1d10*/  WARPGROUP.ARRIVE ;  /* 0x00000000000079c5 */ /* 0x000fcc0000000000 */
[----:B------:R-:W-:Y:S03]  /*1d20*/  HGMMA.64x96x16.F32 R24, gdesc[UR8], R24, gsb0 ;  /* 0x01600000081879f0 */ /* 0x000fe60008000818 */
[----:B------:R-:W-:Y:S02]  /*1d30*/  WARPGROUP.DEPBAR.LE gsb0, 0x0 ;  /* 0x00008000000079c5 */ /* 0x000fe40000010000 */
[----:B------:R-:W4:Y:S02]  /*1d40*/  SYNCS.PHASECHK.TRANS64.TRYWAIT P1, [UR39+0x32410], R0 ;  /* 0x03241000ff0075a7 */ /* 0x000f240008020167 */
[----:B----4-:R-:W-:Y:S05]  /*1d50*/  @!P1 BRA `(.L_x_10627) ;  /* 0x000000c000f89947 */ /* 0x010fea0003800000 */
.L_x_10727:
[----:B------:R-:W-:Y:S05]  /*1d60*/  @!P0 BRA `(.L_x_10628) ;  /* 0x0000000000048947 */ /* 0x000fea0003800000 */
[----:B------:R-:W-:Y:S01]  /*1d70*/  BPT.TRAP 0x1 ;  /* 0x000000040000795c */ /* 0x000fe20000300000 */
.L_x_10628:
[----:B------:R4:W1:Y:S01]  /*1d80*/  SYNCS.PHASECHK.TRANS64.TRYWAIT P1, [UR7+0x32450], R2 ;  /* 0x03245002ff0075a7 */ /* 0x0008620008020147 */
[----:B------:R-:W-:Y:S05]  /*1d90*/  @!P0 BRA `(.L_x_10629) ;  /* 0x0000000000048947 */ /* 0x000fea0003800000 */
[----:B------:R-:W-:Y:S01]  /*1da0*/  BPT.TRAP 0x1 ;  /* 0x000000040000795c */ /* 0x000fe20000300000 */
.L_x_10629:
[----:B-1----:R-:W-:Y:S05]  /*1db0*/  @P1 BRA `(.L_x_10630) ;  /* 0x0000000000081947 */ /* 0x002fea0003800000 */
[----:B------:R-:W1:Y:S02]  /*1dc0*/  SYNCS.PHASECHK.TRANS64.TRYWAIT P1, [UR7+0x32450], R2 ;  /* 0x03245002ff0075a7 */ /* 0x000e640008020147 */
[----:B-1----:R-:W-:Y:S05]  /*1dd0*/  @!P1 BRA `(.L_x_10631) ;  /* 0x000000c000f09947 */ /* 0x002fea0003800000 */
.L_x_10630:
        /* <DEDUP_REMOVED lines=9> */
[----:B------:R-:W-:Y:S01]  /*1e70*/  IMAD.U32 R15, RZ, RZ, UR13 ;  /* 0x0000000dff0f7e24 */ /* 0x000fe2000f8e00ff */
[----:B------:R-:W-:Y:S01]  /*1e80*/  ULOP3.LUT UR4, UR45, 0x10000, URZ, 0xfc, !UPT ;  /* 0x000100002d047892 */ /* 0x000fe2000f8efc3f */
[----:B------:R-:W1:Y:S01]  /*1e90*/  LDC R213, c[0x0][0x288] ;  /* 0x0000a200ffd57b82 */ /* 0x000e620000000800 */
[----:B------:R-:W-:Y:S01]  /*1ea0*/  ULOP3.LUT UR6, UR41, 0x10000, URZ, 0xfc, !UPT ;  /* 0x0001000029067892 */ /* 0x000fe2000f8efc3f */
[----:B------:R-:W-:Y:S01]  /*1eb0*/  IMAD R0, R205, -0x60, R158 ;  /* 0xffffffa0cd007824 */ /* 0x000fe200078e029e */
[----:B------:R-:W-:Y:S01]  /*1ec0*/  UIADD3 UR16, UR4, 0x800, URZ ;  /* 0x0000080004107890 */ /* 0x000fe2000fffe03f */
[----:B------:R-:W-:Y:S01]  /*1ed0*/  VIADD R75, R223, UR42 ;  /* 0x0000002adf4b7c36 */ /* 0x000fe20008000000 */
[----:B------:R-:W-:Y:S01]  /*1ee0*/  UIMAD UR5, UR36, 0xc00, UR6 ;  /* 0x00000c00240578a4 */ /* 0x000fe2000f8e0206 */
[----:B------:R-:W-:Y:S01]  /*1ef0*/  VIADD R13, R0, 0x60 ;  /* 0x00000060000d7836 */ /* 0x000fe20000000000 */
[----:B------:R-:W-:Y:S01]  /*1f00*/  UMOV UR8, UR4 ;  /* 0x0000000400087c82 */ /* 0x000fe20008000000 */
[----:B------:R-:W-:Y:S01]  /*1f10*/  UMOV UR17, 0x40000040 ;  /* 0x4000004000117882 */ /* 0x000fe20000000000 */
[----:B------:R-:W-:Y:S01]  /*1f20*/  IMAD.U32 R16, RZ, RZ, UR8 ;  /* 0x00000008ff107e24 */ /* 0x000fe2000f8e00ff */
[----:B------:R-:W-:Y:S01]  /*1f30*/  UIADD3 UR18, UR5, 0x600, URZ ;  /* 0x0000060005127890 */ /* 0x000fe2000fffe03f */
[----:B------:R-:W-:Y:S01]  /*1f40*/  IMAD R13, R222, -0x2, R13 ;  /* 0xfffffffede0d7824 */ /* 0x000fe200078e020d */
[----:B------:R-:W-:Y:S01]  /*1f50*/  UMOV UR10, UR5 ;  /* 0x00000005000a7c82 */ /* 0x000fe20008000000 */
[----:B------:R-:W-:Y:S01]  /*1f60*/  UMOV UR19, 0x40000040 ;  /* 0x4000004000137882 */ /* 0x000fe20000000000 */
[----:B------:R-:W-:Y:S01]  /*1f70*/  HGMMA.64x96x16.F32 R24, gdesc[UR8], R24, gsb0 ;  /* 0x01600000081879f0 */ /* 0x000fe20008000818 */
[----:B------:R-:W-:-:S02]  /*1f80*/  UIADD3 UR8, UR4, 0x2, URZ ;  /* 0x0000000204087890 */ /* 0x000fc4000fffe03f */
[----:B------:R-:W5:Y:S01]  /*1f90*/  S2R R72, SR_TID.X ;  /* 0x0000000000487919 */ /* 0x000f620000002100 */
[----:B------:R-:W-:Y:S01]  /*1fa0*/  UIADD3 UR9, UR5, 0x2, URZ ;  /* 0x0000000205097890 */ /* 0x000fe2000fffe03f */
[----:B------:R-:W-:Y:S01]  /*1fb0*/  IMAD.U32 R191, RZ, RZ, UR7 ;  /* 0x00000007ffbf7e24 */ /* 0x000fe2000f8e00ff */
[----:B------:R-:W-:Y:S01]  /*1fc0*/  UIADD3 UR10, UR5, 0x304, URZ ;  /* 0x00000304050a7890 */ /* 0x000fe2000fffe03f */
[----:B------:R-:W-:Y:S01]  /*1fd0*/  VIADD R205, R205, 0xfffffffe ;  /* 0xfffffffecdcd7836 */ /* 0x000fe20000000000 */
[----:B------:R-:W-:Y:S01]  /*1fe0*/  UMOV UR11, 0x40000040 ;  /* 0x40000040000b7882 */ /* 0x000fe20000000000 */
[----:B------:R-:W-:Y:S01]  /*1ff0*/  UMOV UR12, UR8 ;  /* 0x00000008000c7c82 */ /* 0x000fe20008000000 */
[----:B------:R-:W-:Y:S01]  /*2000*/  UIADD3 UR8, UR4, 0x4, URZ ;  /* 0x0000000404087890 */ /* 0x000fe2000fffe03f */
[----:B------:R-:W-:Y:S01]  /*2010*/  IMAD.U32 R14, RZ, RZ, UR12 ;  /* 0x0000000cff0e7e24 */ /* 0x000fe2000f8e00ff */
[----:B------:R-:W-:Y:S01]  /*2020*/  UMOV UR14, UR9 ;  /* 0x00000009000e7c82 */ /* 0x000fe20008000000 */
[----:B------:R-:W-:Y:S01]  /*2030*/  UIADD3 UR9, UR5, 0x4, URZ ;  /* 0x0000000405097890 */ /* 0x000fe2000fffe03f */
[C---:B-1----:R-:W-:Y:S01]  /*2040*/  IADD3 R73, -R213.reuse, 0x61, R0 ;  /* 0x00000061d5497810 */ /* 0x042fe20007ffe100 */
[----:B------:R-:W-:Y:S01]  /*2050*/  UIADD3 UR20, UR4, 0x802, URZ ;  /* 0x0000080204147890 */ /* 0x000fe2000fffe03f */
[----:B------:R-:W-:Y:S01]  /*2060*/  IADD3 R158, -R213, UR42, R158 ;  /* 0x0000002ad59e7c10 */ /* 0x000fe2000fffe19e */
[----:B------:R-:W-:Y:S01]  /*2070*/  UIADD3 UR22, UR5, 0x602, URZ ;  /* 0x0000060205167890 */ /* 0x000fe2000fffe03f */
[----:B------:R-:W-:Y:S01]  /*2080*/  UMOV UR21, 0x40000040 ;  /* 0x4000004000157882 */ /* 0x000fe20000000000 */
[----:B------:R-:W-:Y:S01]  /*2090*/  UMOV UR23, 0x40000040 ;  /* 0x4000004000177882 */ /* 0x000fe20000000000 */
[----:B------:R-:W-:Y:S01]  /*20a0*/  UIADD3 UR24, UR4, 0x804, URZ ;  /* 0x0000080404187890 */ /* 0x000fe2000fffe03f */
[----:B------:R-:W-:Y:S01]  /*20b0*/  IMAD R0, R222, -0x2, R73 ;  /* 0xfffffffede007824 */ /* 0x000fe200078e0249 */
[----:B------:R-:W-:Y:S01]  /*20c0*/  UIADD3 UR26, UR5, 0x604, URZ ;  /* 0x00000604051a7890 */ /* 0x000fe2000fffe03f */
[----:B------:R-:W-:Y:S01]  /*20d0*/  IMAD.HI R158, R158, 0x2aaaaaab, RZ ;  /* 0x2aaaaaab9e9e7827 */ /* 0x000fe200078e02ff */
[----:B------:R-:W-:Y:S01]  /*20e0*/  UMOV UR25, 0x40000040 ;  /* 0x4000004000197882 */ /* 0x000fe20000000000 */
[----:B------:R-:W-:Y:S01]  /*20f0*/  UMOV UR27, 0x40000040 ;  /* 0x40000040001b7882 */ /* 0x000fe20000000000 */
[----:B------:R-:W-:Y:S01]  /*2100*/  UIADD3 UR28, UR4, 0x806, URZ ;  /* 0x00000806041c7890 */ /* 0x000fe2000fffe03f */
[----:B------:R-:W-:Y:S01]  /*2110*/  IADD3 R12, R0, 0x8, R75 ;  /* 0x00000008000c7810 */ /* 0x000fe20007ffe04b */
[----:B------:R-:W-:Y:S01]  /*2120*/  UIADD3 UR30, UR5, 0x606, URZ ;  /* 0x00000606051e7890 */ /* 0x000fe2000fffe03f */
[----:B------:R-:W-:Y:S01]  /*2130*/  VIADDMNMX R0, R75, R0, R13, PT ;  /* 0x000000004b007246 */ /* 0x000fe2000380010d */
[----:B------:R-:W-:Y:S01]  /*2140*/  UMOV UR29, 0x40000040 ;  /* 0x40000040001d7882 */ /* 0x000fe20000000000 */
[----:B------:R-:W-:Y:S01]  /*2150*/  UMOV UR31, 0x40000040 ;  /* 0x40000040001f7882 */ /* 0x000fe20000000000 */
[----:B------:R-:W-:Y:S01]  /*2160*/  UIADD3 UR32, UR4, 0xc00, URZ ;  /* 0x00000c0004207890 */ /* 0x000fe2000fffe03f */
[C---:B------:R-:W-:Y:S01]  /*2170*/  ISETP.GT.AND P1, PT, R0.reuse, RZ, PT ;  /* 0x000000ff0000720c */ /* 0x040fe20003f24270 */
        /* <DEDUP_REMOVED lines=13> */
[----:B------:R-:W-:Y:S01]  /*2250*/  ISETP.GT.AND P2, PT, R0, 0x11, PT ;  /* 0x000000110000780c */ /* 0x000fe20003f44270 */
[----:B------:R-:W-:Y:S01]  /*2260*/  UMOV UR53, 0x40000040 ;  /* 0x4000004000357882 */ /* 0x000fe20000000000 */
[----:B------:R-:W-:Y:S01]  /*2270*/  UMOV UR55, 0x40000040 ;  /* 0x4000004000377882 */ /* 0x000fe20000000000 */
[----:B------:R-:W-:Y:S01]  /*2280*/  UMOV UR57, 0x40000040 ;  /* 0x4000004000397882 */ /* 0x000fe20000000000 */
[----:B------:R-:W-:Y:S01]  /*2290*/  UMOV UR59, 0x40000040 ;  /* 0x40000040003b7882 */ /* 0x000fe20000000000 */
[----:B------:R-:W-:Y:S01]  /*22a0*/  VIMNMX R13, R13, R12, PT ;  /* 0x0000000c0d0d7248 */ /* 0x000fe20003fe0100 */
[----:B------:R-:W-:Y:S01]  /*22b0*/  ULOP3.LUT UR7, UR41, 0x3000000, URZ, 0xfc, !UPT ;  /* 0x0300000029077892 */ /* 0x000fe2000f8efc3f */
[----:B------:R-:W-:Y:S01]  /*22c0*/  IMAD.U32 R3, RZ, RZ, UR57 ;  /* 0x00000039ff037e24 */ /* 0x000fe2000f8e00ff */
        /* <DEDUP_REMOVED lines=42> */
[----:B------:R-:W-:Y:S01]  /*2570*/  UMOV UR9, 0x40000040 ;  /* 0x4000004000097882 */ /* 0x000fe20000000000 */
        /* <DEDUP_REMOVED lines=8> */
[----:B------:R-:W-:Y:S02]  /*2600*/  UIADD3 UR4, UR4, 0xc06, URZ ;  /* 0x00000c0604047890 */ /* 0x000fe4000fffe03f */
[----:B------:R-:W-:-:S05]  /*2610*/  UIADD3 UR5, UR5, 0x906, URZ ;  /* 0x0000090605057890 */ /* 0x000fca000fffe03f */
[----:B------:R-:W-:Y:S01]  /*2620*/  UMOV UR56, UR4 ;  /* 0x0000000400387c82 */ /* 0x000fe20008000000 */
[----:B------:R-:W-:Y:S01]  /*2630*/  ULDC UR4, c[0x0][0xa80] ;  /* 0x0002a00000047ab9 */ /* 0x000fe20000000800 */
[----:B------:R-:W-:Y:S01]  /*2640*/  UMOV UR58, UR5 ;  /* 0x00000005003a7c82 */ /* 0x000fe20008000000 */
[----:B---34-:R-:W-:Y:S01]  /*2650*/  IMAD.U32 R2, RZ, RZ, UR56 ;  /* 0x00000038ff027e24 */ /* 0x018fe2000f8e00ff */
        /* <DEDUP_REMOVED lines=34> */
[C---:B------:R-:W-:Y:S02]  /*2880*/  ISETP.GT.AND P1, PT, R0.reuse, 0x18, PT ;  /* 0x000000180000780c */ /* 0x040fe40003f24270 */
[----:B------:R-:W-:-:S02]  /*2890*/  ISETP.GT.AND P6, PT, R0, 0x19, PT ;  /* 0x000000190000780c */ /* 0x000fc40003fc4270 */
[----:B------:R-:W-:Y:S02]  /*28a0*/  FSEL R75, R28, -INF , P5 ;  /* 0xff8000001c4b7808 */ /* 0x000fe40002800000 */
[----:B------:R-:W-:Y:S02]  /*28b0*/  ISETP.GT.AND P5, PT, R0, 0x20, PT ;  /* 0x000000200000780c */ /* 0x000fe40003fa4270 */
[----:B------:R-:W-:Y:S02]  /*28c0*/  FSEL R167, R36, -INF , P1 ;  /* 0xff80000024a77808 */ /* 0x000fe40000800000 */
[----:B------:R-:W-:Y:S02]  /*28d0*/  FSEL R171, R37, -INF , P6 ;  /* 0xff80000025ab7808 */ /* 0x000fe40003000000 */
[C---:B------:R-:W-:Y:S02]  /*28e0*/  ISETP.GT.AND P1, PT, R0.reuse, 0x30, PT ;  /* 0x000000300000780c */ /* 0x040fe40003f24270 */
[----:B------:R-:W-:-:S02]  /*28f0*/  ISETP.GT.AND P6, PT, R0, 0x31, PT ;  /* 0x000000310000780c */ /* 0x000fc40003fc4270 */
[----:B------:R-:W-:Y:S02]  /*2900*/  FSEL R29, R29, -INF , P3 ;  /* 0xff8000001d1d7808 */ /* 0x000fe40001800000 */
[----:B------:R-:W-:Y:S02]  /*2910*/  FSEL R12, R32, -INF , P4 ;  /* 0xff800000200c7808 */ /* 0x000fe40002000000 */
[----:B------:R-:W-:Y:S02]  /*2920*/  FSEL R162, R33, -INF , P2 ;  /* 0xff80000021a27808 */ /* 0x000fe40001000000 */
[----:B------:R-:W-:Y:S02]  /*2930*/  FMNMX.FTZ R24, R73, R25, !PT ;  /* 0x0000001949187209 */ /* 0x000fe40007810000 */
[C---:B------:R-:W-:Y:S02]  /*2940*/  ISETP.GT.AND P3, PT, R0.reuse, 0x21, PT ;  /* 0x000000210000780c */ /* 0x040fe40003f64270 */
[----:B------:R-:W-:-:S02]  /*2950*/  ISETP.GT.AND P4, PT, R0, 0x28, PT ;  /* 0x000000280000780c */ /* 0x000fc40003f84270 */
[----:B------:R-:W-:Y:S02]  /*2960*/  ISETP.GT.AND P2, PT, R0, 0x29, PT ;  /* 0x000000290000780c */ /* 0x000fe40003f44270 */
[----:B------:R-:W-:Y:S02]  /*2970*/  FSEL R159, R40, -INF , P5 ;  /* 0xff800000289f7808 */ /* 0x000fe40002800000 */
[----:B------:R-:W-:Y:S02]  /*2980*/  ISETP.GT.AND P5, PT, R0, 0x38, PT ;  /* 0x000000380000780c */ /* 0x000fe40003fa4270 */
[----:B------:R-:W-:Y:S02]  /*2990*/  FSEL R160, R48, -INF , P1 ;  /* 0xff80000030a07808 */ /* 0x000fe40000800000 */
[----:B------:R-:W-:Y:S02]  /*29a0*/  FSEL R164, R49, -INF , P6 ;  /* 0xff80000031a47808 */ /* 0x000fe40003000000 */
[----:B------:R-:W-:-:S02]  /*29b0*/  ISETP.GT.AND P1, PT, R0, 0x48, PT ;  /* 0x000000480000780c */ /* 0x000fc40003f24270 */
[----:B------:R-:W-:Y:S02]  /*29c0*/  ISETP.GT.AND P6, PT, R0, 0x49, PT ;  /* 0x000000490000780c */ /* 0x000fe40003fc4270 */
[----:B------:R-:W-:Y:S02]  /*29d0*/  FMNMX.FTZ R24, R75, R24, !PT ;  /* 0x000000184b187209 */ /* 0x000fe40007810000 */
[----:B------:R-:W-:Y:S02]  /*29e0*/  FSEL R163, R41, -INF , P3 ;  /* 0xff80000029a37808 */ /* 0x000fe40001800000 */
[----:B------:R-:W-:Y:S02]  /*29f0*/  FSEL R168, R44, -INF , P4 ;  /* 0xff8000002ca87808 */ /* 0x000fe40002000000 */
[----:B------:R-:W-:Y:S02]  /*2a00*/  FSEL R172, R45, -INF , P2 ;  /* 0xff8000002dac7808 */ /* 0x000fe40001000000 */
[----:B------:R-:W-:-:S02]  /*2a10*/  ISETP.GT.AND P3, PT, R0, 0x39, PT ;  /* 0x000000390000780c */ /* 0x000fc40003f64270 */
[C---:B------:R-:W-:Y:S02]  /*2a20*/  ISETP.GT.AND P4, PT, R0.reuse, 0x40, PT ;  /* 0x000000400000780c */ /* 0x040fe40003f84270 */
[----:B------:R-:W-:Y:S02]  /*2a30*/  ISETP.GT.AND P2, PT, R0, 0x41, PT ;  /* 0x000000410000780c */ /* 0x000fe40003f44270 */
[----:B------:R-:W-:Y:S02]  /*2a40*/  FSEL R169, R52, -INF , P5 ;  /* 0xff80000034a97808 */ /* 0x000fe40002800000 */
[----:B------:R-:W-:Y:S02]  /*2a50*/  ISETP.GT.AND P5, PT, R0, 0x50, PT ;  /* 0x000000500000780c */ /* 0x000fe40003fa4270 */
[----:B------:R-:W-:Y:S02]  /*2a60*/  FSEL R170, R60, -INF , P1 ;  /* 0xff8000003caa7808 */ /* 0x000fe40000800000 */
[----:B------:R-:W-:-:S02]  /*2a70*/  FSEL R174, R61, -INF , P6 ;  /* 0xff8000003dae7808 */ /* 0x000fc40003000000 */
[----:B------:R-:W-:Y:S02]  /*2a80*/  FMNMX.FTZ R33, R29, R24, !PT ;  /* 0x000000181d217209 */ /* 0x000fe40007810000 */
[C---:B------:R-:W-:Y:S02]  /*2a90*/  ISETP.GT.AND P1, PT, R13.reuse, RZ, PT ;  /* 0x000000ff0d00720c */ /* 0x040fe40003f24270 */
[----:B------:R-:W-:Y:S02]  /*2aa0*/  ISETP.GT.AND P6, PT, R13, 0x1, PT ;  /* 0x000000010d00780c */ /* 0x000fe40003fc4270 */
[----:B------:R-:W-:Y:S02]  /*2ab0*/  FSEL R173, R53, -INF , P3 ;  /* 0xff80000035ad7808 */ /* 0x000fe40001800000 */
[----:B------:R-:W-:Y:S02]  /*2ac0*/  FSEL R161, R56, -INF , P4 ;  /* 0xff80000038a17808 */ /* 0x000fe40002000000 */
[----:B------:R-:W-:-:S02]  /*2ad0*/  FSEL R165, R57, -INF , P2 ;  /* 0xff80000039a57808 */ /* 0x000fc40001000000 */
[C---:B------:R-:W-:Y:S02]  /*2ae0*/  ISETP.GT.AND P3, PT, R0.reuse, 0x51, PT ;  /* 0x000000510000780c */ /* 0x040fe40003f64270 */
[C---:B------:R-:W-:Y:S02]  /*2af0*/  ISETP.GT.AND P4, PT, R0.reuse, 0x58, PT ;  /* 0x000000580000780c */ /* 0x040fe40003f84270 */
[----:B------:R-:W-:Y:S02]  /*2b00*/  ISETP.GT.AND P2, PT, R0, 0x59, PT ;  /* 0x000000590000780c */ /* 0x000fe40003f44270 */
[----:B------:R-:W-:Y:S02]  /*2b10*/  FSEL R0, R64, -INF , P5 ;  /* 0xff80000040007808 */ /* 0x000fe40002800000 */
[----:B------:R-:W-:Y:S02]  /*2b20*/  FMNMX.FTZ R37, R12, R33, !PT ;  /* 0x000000210c257209 */ /* 0x000fe40007810000 */
[----:B------:R-:W-:-:S02]  /*2b30*/  ISETP.GT.AND P5, PT, R13, 0x8, PT ;  /* 0x000000080d00780c */ /* 0x000fc40003fa4270 */
[----:B------:R-:W-:Y:S02]  /*2b40*/  FSEL R33, R26, -INF , P1 ;  /* 0xff8000001a217808 */ /* 0x000fe40000800000 */
[----:B------:R-:W-:Y:S02]  /*2b50*/  FSEL R27, R27, -INF , P6 ;  /* 0xff8000001b1b7808 */ /* 0x000fe40003000000 */
[----:B------:R-:W-:Y:S02]  /*2b60*/  FSEL R166, R65, -INF , P3 ;  /* 0xff80000041a67808 */ /* 0x000fe40001800000 */
[----:B------:R-:W-:Y:S02]  /*2b70*/  FMNMX.FTZ R26, R162, R37, !PT ;  /* 0x00000025a21a7209 */ /* 0x000fe40007810000 */
[----:B------:R-:W-:Y:S02]  /*2b80*/  ISETP.GT.AND P3, PT, R13, 0x9, PT ;  /* 0x000000090d00780c */ /* 0x000fe40003f64270 */
[----:B------:R-:W-:-:S02]  /*2b90*/  FSEL R37, R30, -INF , P5 ;  /* 0xff8000001e257808 */ /* 0x000fc40002800000 */
[----:B------:R-:W-:Y:S02]  /*2ba0*/  FMNMX.FTZ R24, R33, R27, !PT ;  /* 0x0000001b21187209 */ /* 0x000fe40007810000 */
[----:B------:R-:W-:Y:S02]  /*2bb0*/  FMNMX.FTZ R26, R167, R26, !PT ;  /* 0x0000001aa71a7209 */ /* 0x000fe40007810000 */
[----:B------:R-:W-:Y:S02]  /*2bc0*/  ISETP.GT.AND P1, PT, R13, 0x10, PT ;  /* 0x000000100d00780c */ /* 0x000fe40003f24270 */
[----:B------:R-:W-:Y:S02]  /*2bd0*/  FSEL R31, R31, -INF , P3 ;  /* 0xff8000001f1f7808 */ /* 0x000fe40001800000 */
[----:B------:R-:W-:Y:S02]  /*2be0*/  FMNMX.FTZ R24, R37, R24, !PT ;  /* 0x0000001825187209 */ /* 0x000fe40007810000 */
[----:B------:R-:W-:-:S02]  /*2bf0*/  FMNMX.FTZ R26, R171, R26, !PT ;  /* 0x0000001aab1a7209 */ /* 0x000fc40007810000 */
[----:B------:R-:W-:Y:S02]  /*2c00*/  ISETP.GT.AND P6, PT, R13, 0x11, PT ;  /* 0x000000110d00780c */ /* 0x000fe40003fc4270 */
[----:B------:R-:W-:Y:S02]  /*2c10*/  FSEL R177, R34, -INF , P1 ;  /* 0xff80000022b17808 */ /* 0x000fe40000800000 */
[----:B------:R-:W-:Y:S02]  /*2c20*/  FMNMX.FTZ R24, R31, R24, !PT ;  /* 0x000000181f187209 */ /* 0x000fe40007810000 */
        /* <DEDUP_REMOVED lines=44> */
[----:B------:R-:W-:-:S02]  /*2ef0*/  ISETP.GT.AND P6, PT, R13, 0x41, PT ;  /* 0x000000410d00780c */ /* 0x000fc40003fc4270 */
[----:B------:R-:W-:Y:S02]  /*2f00*/  FSEL R180, R58, -INF , P1 ;  /* 0xff8000003ab47808 */ /* 0x000fe40000800000 */
[----:B------:R-:W-:Y:S02]  /*2f10*/  FMNMX.FTZ R35, R206, R35, !PT ;  /* 0x00000023ce237209 */ /* 0x000fe40007810000 */
[----:B------:R-:W-:Y:S02]  /*2f20*/  FMNMX.FTZ R39, R174, R39, !PT ;  /* 0x00000027ae277209 */ /* 0x000fe40007810000 */
[----:B------:R-:W-:Y:S02]  /*2f30*/  ISETP.GT.AND P5, PT, R13, 0x48, PT ;  /* 0x000000480d00780c */ /* 0x000fe40003fa4270 */
[----:B------:R-:W-:Y:S02]  /*2f40*/  FSEL R196, R59, -INF , P6 ;  /* 0xff8000003bc47808 */ /* 0x000fe40003000000 */
[----:B------:R-:W-:-:S02]  /*2f50*/  FMNMX.FTZ R35, R180, R35, !PT ;  /* 0x00000023b4237209 */ /* 0x000fc40007810000 */
        /* <DEDUP_REMOVED lines=21> */
[----:B------:R-:W-:Y:S02]  /*30b0*/  FSEL R211, R71, -INF , P2 ;  /* 0xff80000047d37808 */ /* 0x000fe40001000000 */
[----:B------:R-:W-:Y:S01]  /*30c0*/  FMNMX.FTZ R24, R209, R24, !PT ;  /* 0x00000018d1187209 */ /* 0x000fe20007810000 */
[----:B------:R-:W1:Y:S03]  /*30d0*/  SHFL.BFLY PT, R26, R39, 0x2, 0x1f ;  /* 0x0c401f00271a7f89 */ /* 0x000e6600000e0000 */
[----:B------:R-:W-:-:S05]  /*30e0*/  FMNMX.FTZ R24, R211, R24, !PT ;  /* 0x00000018d3187209 */ /* 0x000fca0007810000 */
[----:B------:R-:W3:Y:S01]  /*30f0*/  SHFL.BFLY PT, R13, R24, 0x2, 0x1f ;  /* 0x0c401f00180d7f89 */ /* 0x000ee200000e0000 */
[----:B-1----:R-:W-:-:S05]  /*3100*/  FMNMX.FTZ R26, R39, R26, !PT ;  /* 0x0000001a271a7209 */ /* 0x002fca0007810000 */
[----:B------:R-:W1:Y:S01]  /*3110*/  SHFL.BFLY PT, R35, R26, 0x1, 0x1f ;  /* 0x0c201f001a237f89 */ /* 0x000e6200000e0000 */
[----:B---3--:R-:W-:Y:S01]  /*3120*/  FMNMX.FTZ R28, R24, R13, !PT ;  /* 0x0000000d181c7209 */ /* 0x008fe20007810000 */
[----:B------:R-:W-:Y:S01]  /*3130*/  IMAD.U32 R13, RZ, RZ, UR4 ;  /* 0x00000004ff0d7e24 */ /* 0x000fe2000f8e00ff */
[----:B------:R-:W-:-:S03]  /*3140*/  UIMAD UR4, UR36, 0xc00, UR7 ;  /* 0x00000c00240478a4 */ /* 0x000fc6000f8e0207 */
[----:B------:R-:W3:Y:S04]  /*3150*/  SHFL.BFLY PT, R39, R28, 0x1, 0x1f ;  /* 0x0c201f001c277f89 */ /* 0x000ee800000e0000 */
[----:B------:R-:W-:Y:S01]  /*3160*/  UMOV UR10, UR4 ;  /* 0x00000004000a7c82 */ /* 0x000fe20008000000 */
[----:B-1----:R-:W-:-:S04]  /*3170*/  FMNMX.FTZ R204, R26, R35, !PT ;  /* 0x000000231acc7209 */ /* 0x002fc80007810000 */
[C---:B------:R-:W-:Y:S01]  /*3180*/  FSETP.NEU.FTZ.AND P1, PT, R204.reuse, -INF , PT ;  /* 0xff800000cc00780b */ /* 0x040fe20003f3d000 */
[----:B------:R-:W-:Y:S01]  /*3190*/  FMUL.FTZ R212, R204, R13 ;  /* 0x0000000dccd47220 */ /* 0x000fe20000410000 */
[----:B---3--:R-:W-:-:S04]  /*31a0*/  FMNMX.FTZ R156, R28, R39, !PT ;  /* 0x000000271c9c7209 */ /* 0x008fc80007810000 */
[----:B------:R-:W-:Y:S02]  /*31b0*/  FSEL R212, R212, RZ, P1 ;  /* 0x000000ffd4d47208 */ /* 0x000fe40000800000 */
[C---:B------:R-:W-:Y:S01]  /*31c0*/  FSETP.NEU.FTZ.AND P1, PT, R156.reuse, -INF , PT ;  /* 0xff8000009c00780b */ /* 0x040fe20003f3d000 */
[-C--:B------:R-:W-:Y:S02]  /*31d0*/  FMUL.FTZ R214, R156, R13.reuse ;  /* 0x0000000d9cd67220 */ /* 0x080fe40000410000 */
[-CC-:B------:R-:W-:Y:S01]  /*31e0*/  FFMA.FTZ R184, R73, R13.reuse, -R212.reuse ;  /* 0x0000000d49b87223 */ /* 0x180fe200000108d4 */
[-CC-:B------:R-:W-:Y:S01]  /*31f0*/  FFMA.FTZ R185, R25, R13.reuse, -R212.reuse ;  /* 0x0000000d19b97223 */ /* 0x180fe200000108d4 */
[-CC-:B------:R-:W-:Y:S01]  /*3200*/  FFMA.FTZ R186, R75, R13.reuse, -R212.reuse ;  /* 0x0000000d4bba7223 */ /* 0x180fe200000108d4 */
[----:B------:R-:W-:Y:S01]  /*3210*/  FSEL R214, R214, RZ, P1 ;  /* 0x000000ffd6d67208 */ /* 0x000fe20000800000 */
[-C--:B------:R-:W-:Y:S01]  /*3220*/  FFMA.FTZ R187, R29, R13.reuse, -R212 ;  /* 0x0000000d1dbb7223 */ /* 0x080fe200000108d4 */
[----:B-----5:R-:W-:Y:S01]  /*3230*/  LOP3.LUT P1, RZ, R72, 0x7f, RZ, 0xc0, !PT ;  /* 0x0000007f48ff7812 */ /* 0x020fe2000782c0ff */
[----:B------:R-:W-:Y:S01]  /*3240*/  MUFU.EX2 R184, R184 ;  /* 0x000000b800b87308 */ /* 0x000fe20000000800 */
[----:B------:R-:W-:Y:S01]  /*3250*/  SHF.R.U32.HI R72, RZ, 0x7, R72 ;  /* 0x00000007ff487819 */ /* 0x000fe20000011648 */
[-CC-:B------:R-:W-:Y:S01]  /*3260*/  FFMA.FTZ R188, R33, R13.reuse, -R214.reuse ;  /* 0x0000000d21bc7223 */ /* 0x180fe200000108d6 */
[-CC-:B------:R-:W-:Y:S01]  /*3270*/  FFMA.FTZ R189, R27, R13.reuse, -R214.reuse ;  /* 0x0000000d1bbd7223 */ /* 0x180fe200000108d6 */
[-CC-:B------:R-:W-:Y:S01]  /*3280*/  FFMA.FTZ R190, R37, R13.reuse, -R214.reuse ;  /* 0x0000000d25be7223 */ /* 0x180fe200000108d6 */
[----:B------:R-:W-:Y:S01]  /*3290*/  IADD3 R157, -R72, 0xb, RZ ;  /* 0x0000000b489d7810 */ /* 0x000fe20007ffe1ff */
[-C--:B------:R-:W-:Y:S01]  /*32a0*/  FFMA.FTZ R192, R31, R13.reuse, -R214 ;  /* 0x0000000d1fc07223 */ /* 0x080fe200000108d6 */
[-CC-:B------:R-:W-:Y:S01]  /*32b0*/  FFMA.FTZ R12, R12, R13.reuse, -R212.reuse ;  /* 0x0000000d0c0c7223 */ /* 0x180fe200000108d4 */
[----:B------:R-:W1:Y:S01]  /*32c0*/  MUFU.EX2 R185, R185 ;  /* 0x000000b900b97308 */ /* 0x000e620000000800 */
[-CC-:B------:R-:W-:Y:S01]  /*32d0*/  FFMA.FTZ R162, R162, R13.reuse, -R212.reuse ;  /* 0x0000000da2a27223 */ /* 0x180fe200000108d4 */
[-CC-:B------:R-:W-:Y:S01]  /*32e0*/  FFMA.FTZ R167, R167, R13.reuse, -R212.reuse ;  /* 0x0000000da7a77223 */ /* 0x180fe200000108d4 */
[----:B------:R-:W-:Y:S01]  /*32f0*/  FFMA.FTZ R171, R171, R13, -R212 ;  /* 0x0000000dabab7223 */ /* 0x000fe200000108d4 */
[----:B------:R-:W-:-:S02]  /*3300*/  @!P1 VIADD R24, R191, 0x32440 ;  /* 0x00032440bf189836 */ /* 0x000fc40000000000 */
[-CC-:B------:R-:W-:Y:S01]  /*3310*/  FFMA.FTZ R177, R177, R13.reuse, -R214.reuse ;  /* 0x0000000db1b17223 */ /* 0x180fe200000108d6 */
[-CC-:B------:R-:W-:Y:S01]  /*3320*/  FFMA.FTZ R181, R181, R13.reuse, -R214.reuse ;  /* 0x0000000db5b57223 */ /* 0x180fe200000108d6 */
[-C--:B------:R-:W-:Y:S01]  /*3330*/  FFMA.FTZ R193, R193, R13.reuse, -R214 ;  /* 0x0000000dc1c17223 */ /* 0x080fe200000108d6 */
[----:B------:R-:W-:Y:S01]  /*3340*/  MUFU.EX2 R186, R186 ;  /* 0x000000ba00ba7308 */ /* 0x000fe20000000800 */
[----:B------:R-:W-:Y:S01]  /*3350*/  @!P1 PRMT R24, RZ, 0x654, R24 ;  /* 0x00000654ff189816 */ /* 0x000fe20000000018 */
[----:B------:R3:W-:Y:S06]  /*3360*/  BAR.ARV R157, 0x100 ;  /* 0x0004009d0000751d */ /* 0x0007ec0000002000 */
[----:B------:R4:W-:Y:S01]  /*3370*/  @!P1 SYNCS.ARRIVE.TRANS64.RED.A1T0 RZ, [R24+URZ], RZ ;  /* 0x000000ff18ff99a7 */ /* 0x0009e2000810043f */
[----:B------:R-:W5:Y:S01]  /*3380*/  MUFU.EX2 R187, R187 ;  /* 0x000000bb00bb7308 */ /* 0x000f620000000800 */
[----:B------:R2:W-:Y:S01]  /*3390*/  BAR.SYNC.DEFER_BLOCKING R215, 0x100 ;  /* 0x000400d70000751d */ /* 0x0005e20000010000 */
[----:B-1----:R-:W-:Y:S01]  /*33a0*/  F2FP.F16.F32.PACK_AB R152, R185, R184 ;  /* 0x000000b8b998723e */ /* 0x002fe200000000ff */
[-C--:B------:R-:W-:Y:S01]  /*33b0*/  FFMA.FTZ R198, R198, R13.reuse, -R214 ;  /* 0x0000000dc6c67223 */ /* 0x080fe200000108d6 */
[-CC-:B------:R-:W-:Y:S01]  /*33c0*/  FFMA.FTZ R216, R163, R13.reuse, -R212.reuse ;  /* 0x0000000da3d87223 */ /* 0x180fe200000108d4 */
[-CC-:B------:R-:W-:Y:S01]  /*33d0*/  FFMA.FTZ R163, R168, R13.reuse, -R212.reuse ;  /* 0x0000000da8a37223 */ /* 0x180fe200000108d4 */
[-C--:B------:R-:W-:Y:S01]  /*33e0*/  FFMA.FTZ R168, R172, R13.reuse, -R212 ;  /* 0x0000000daca87223 */ /* 0x080fe200000108d4 */
[-C--:B------:R-:W-:Y:S01]  /*33f0*/  FFMA.FTZ R172, R178, R13.reuse, -R214 ;  /* 0x0000000db2ac7223 */ /* 0x080fe200000108d6 */
[----:B------:R-:W-:Y:S01]  /*3400*/  MUFU.EX2 R188, R188 ;  /* 0x000000bc00bc7308 */ /* 0x000fe20000000800 */
[-C--:B------:R-:W-:Y:S01]  /*3410*/  FFMA.FTZ R159, R159, R13.reuse, -R212 ;  /* 0x0000000d9f9f7223 */ /* 0x080fe200000108d4 */
[-CC-:B--2---:R-:W-:Y:S01]  /*3420*/  FFMA.FTZ R215, R182, R13.reuse, -R214.reuse ;  /* 0x0000000db6d77223 */ /* 0x184fe200000108d6 */
[-CC-:B------:R-:W-:Y:S01]  /*3430*/  FFMA.FTZ R178, R194, R13.reuse, -R214.reuse ;  /* 0x0000000dc2b27223 */ /* 0x180fe200000108d6 */
[-C--:B------:R-:W-:Y:S01]  /*3440*/  FFMA.FTZ R199, R199, R13.reuse, -R214 ;  /* 0x0000000dc7c77223 */ /* 0x080fe200000108d6 */
[-CC-:B------:R-:W-:Y:S01]  /*3450*/  FFMA.FTZ R227, R164, R13.reuse, -R212.reuse ;  /* 0x0000000da4e37223 */ /* 0x180fe200000108d4 */
[-CC-:B------:R-:W-:Y:S01]  /*3460*/  FFMA.FTZ R164, R169, R13.reuse, -R212.reuse ;  /* 0x0000000da9a47223 */ /* 0x180fe200000108d4 */
[-C--:B------:R-:W-:Y:S01]  /*3470*/  FFMA.FTZ R169, R173, R13.reuse, -R212 ;  /* 0x0000000dada97223 */ /* 0x080fe200000108d4 */
[----:B------:R-:W1:Y:S01]  /*3480*/  MUFU.EX2 R189, R189 ;  /* 0x000000bd00bd7308 */ /* 0x000e620000000800 */
[----:B-----5:R-:W-:Y:S01]  /*3490*/  F2FP.F16.F32.PACK_AB R154, R187, R186 ;  /* 0x000000babb9a723e */ /* 0x020fe200000000ff */
[-C--:B------:R-:W-:Y:S01]  /*34a0*/  FFMA.FTZ R173, R179, R13.reuse, -R214 ;  /* 0x0000000db3ad7223 */ /* 0x080fe200000108d6 */
[-C--:B------:R-:W-:Y:S01]  /*34b0*/  FFMA.FTZ R160, R160, R13.reuse, -R212 ;  /* 0x0000000da0a07223 */ /* 0x080fe200000108d4 */
[-CC-:B------:R-:W-:Y:S01]  /*34c0*/  FFMA.FTZ R182, R183, R13.reuse, -R214.reuse ;  /* 0x0000000db7b67223 */ /* 0x180fe200000108d6 */
[-CC-:B------:R-:W-:Y:S01]  /*34d0*/  FFMA.FTZ R179, R195, R13.reuse, -R214.reuse ;  /* 0x0000000dc3b37223 */ /* 0x180fe200000108d6 */
[-C--:B------:R-:W-:Y:S01]  /*34e0*/  FFMA.FTZ R194, R206, R13.reuse, -R214 ;  /* 0x0000000dcec27223 */ /* 0x080fe200000108d6 */
[-CC-:B------:R-:W-:Y:S01]  /*34f0*/  FFMA.FTZ R206, R165, R13.reuse, -R212.reuse ;  /* 0x0000000da5ce7223 */ /* 0x180fe200000108d4 */
[----:B------:R-:W-:Y:S01]  /*3500*/  MUFU.EX2 R190, R190 ;  /* 0x000000be00be7308 */ /* 0x000fe20000000800 */
[-CC-:B------:R-:W-:Y:S01]  /*3510*/  FFMA.FTZ R165, R170, R13.reuse, -R212.reuse ;  /* 0x0000000daaa57223 */ /* 0x180fe200000108d4 */
[-C--:B------:R-:W-:Y:S01]  /*3520*/  FFMA.FTZ R170, R174, R13.reuse, -R212 ;  /* 0x0000000daeaa7223 */ /* 0x080fe200000108d4 */
[-C--:B------:R-:W-:Y:S01]  /*3530*/  FFMA.FTZ R174, R180, R13.reuse, -R214 ;  /* 0x0000000db4ae7223 */ /* 0x080fe200000108d6 */
[-C--:B------:R-:W-:Y:S01]  /*3540*/  FFMA.FTZ R161, R161, R13.reuse, -R212 ;  /* 0x0000000da1a17223 */ /* 0x080fe200000108d4 */
[-CC-:B------:R-:W-:Y:S01]  /*3550*/  FFMA.FTZ R183, R196, R13.reuse, -R214.reuse ;  /* 0x0000000dc4b77223 */ /* 0x180fe200000108d6 */
[-CC-:B------:R-:W-:Y:S01]  /*3560*/  FFMA.FTZ R180, R208, R13.reuse, -R214.reuse ;  /* 0x0000000dd0b47223 */ /* 0x180fe200000108d6 */
[-C--:B------:R-:W-:Y:S01]  /*3570*/  FFMA.FTZ R195, R210, R13.reuse, -R214 ;  /* 0x0000000dd2c37223 */ /* 0x080fe200000108d6 */
[----:B------:R-:W2:Y:S01]  /*3580*/  MUFU.EX2 R192, R192 ;  /* 0x000000c000c07308 */ /* 0x000ea20000000800 */
[----:B-1----:R-:W-:Y:S01]  /*3590*/  F2FP.F16.F32.PACK_AB R153, R189, R188 ;  /* 0x000000bcbd99723e */ /* 0x002fe200000000ff */
[-CC-:B------:R-:W-:Y:S01]  /*35a0*/  FFMA.FTZ R229, R166, R13.reuse, -R212.reuse ;  /* 0x0000000da6e57223 */ /* 0x180fe200000108d4 */
[-CC-:B------:R-:W-:Y:S01]  /*35b0*/  FFMA.FTZ R166, R175, R13.reuse, -R212.reuse ;  /* 0x0000000dafa67223 */ /* 0x180fe200000108d4 */
[-C--:B------:R-:W-:Y:S01]  /*35c0*/  FFMA.FTZ R175, R176, R13.reuse, -R212 ;  /* 0x0000000db0af7223 */ /* 0x080fe200000108d4 */
[-C--:B------:R-:W-:Y:S01]  /*35d0*/  FFMA.FTZ R176, R207, R13.reuse, -R214 ;  /* 0x0000000dcfb07223 */ /* 0x080fe200000108d6 */
[-C--:B------:R-:W-:Y:S01]  /*35e0*/  FFMA.FTZ R0, R0, R13.reuse, -R212 ;  /* 0x0000000d00007223 */ /* 0x080fe200000108d4 */
[-CC-:B------:R-:W-:Y:S01]  /*35f0*/  FFMA.FTZ R197, R197, R13.reuse, -R214.reuse ;  /* 0x0000000dc5c57223 */ /* 0x180fe200000108d6 */
[----:B------:R-:W1:Y:S01]  /*3600*/  MUFU.EX2 R12, R12 ;  /* 0x0000000c000c7308 */ /* 0x000e620000000800 */
[-CC-:B------:R-:W-:Y:S01]  /*3610*/  FFMA.FTZ R196, R209, R13.reuse, -R214.reuse ;  /* 0x0000000dd1c47223 */ /* 0x180fe200000108d6 */
[----:B------:R-:W-:Y:S01]  /*3620*/  FFMA.FTZ R207, R211, R13, -R214 ;  /* 0x0000000dd3cf7223 */ /* 0x000fe200000108d6 */
[----:B------:R-:W-:Y:S01]  /*3630*/  FADD.FTZ R185, R184, R185 ;  /* 0x000000b9b8b97221 */ /* 0x000fe20000010000 */
[----:B------:R-:W-:Y:S01]  /*3640*/  FADD.FTZ R189, R188, R189 ;  /* 0x000000bdbcbd7221 */ /* 0x000fe20000010000 */
[----:B------:R-:W-:-:S02]  /*3650*/  @!P1 VIADD R191, R191, 0x32460 ;  /* 0x00032460bfbf9836 */ /* 0x000fc40000000000 */
[----:B------:R-:W-:Y:S01]  /*3660*/  FADD.FTZ R186, R186, R185 ;  /* 0x000000b9baba7221 */ /* 0x000fe20000010000 */
[----:B------:R-:W-:Y:S01]  /*3670*/  MUFU.EX2 R162, R162 ;  /* 0x000000a200a27308 */ /* 0x000fe20000000800 */
[----:B--2---:R-:W-:Y:S01]  /*3680*/  F2FP.F16.F32.PACK_AB R155, R192, R190 ;  /* 0x000000bec09b723e */ /* 0x004fe200000000ff */
[----:B------:R-:W-:Y:S01]  /*3690*/  FADD.FTZ R189, R190, R189 ;  /* 0x000000bdbebd7221 */ /* 0x000fe20000010000 */
[----:B------:R-:W-:Y:S01]  /*36a0*/  FADD.FTZ R187, R187, R186 ;  /* 0x000000babbbb7221 */ /* 0x000fe20000010000 */
[----:B------:R-:W-:Y:S01]  /*36b0*/  @!P1 PRMT R191, RZ, 0x654, R191 ;  /* 0x00000654ffbf9816 */ /* 0x000fe200000000bf */
[----:B----4-:R-:W-:Y:S01]  /*36c0*/  WARPGROUP.ARRIVE ;  /* 0x00000000000079c5 */ /* 0x010fe20000000000 */
[----:B------:R-:W-:Y:S02]  /*36d0*/  FADD.FTZ R192, R192, R189 ;  /* 0x000000bdc0c07221 */ /* 0x000fe40000010000 */
[----:B------:R-:W-:Y:S01]  /*36e0*/  MUFU.EX2 R167, R167 ;  /* 0x000000a700a77308 */ /* 0x000fe20000000800 */
[----:B-1----:R-:W-:-:S02]  /*36f0*/  FADD.FTZ R187, R12, R187 ;  /* 0x000000bb0cbb7221 */ /* 0x002fc40000010000 */
[----:B------:R-:W-:Y:S01]  /*3700*/  HGMMA.64x256x16.F32 R24, R152, gdesc[UR8].tnspB, RZ, !UPT, gsb0 ;  /* 0x43e0000898187df0 */ /* 0x000fe2000c0008ff */
[----:B------:R-:W-:Y:S01]  /*3710*/  UIADD3 UR10, UR4, 0x80, URZ ;  /* 0x00000080040a7890 */ /* 0x000fe2000fffe03f */
[----:B------:R-:W-:-:S03]  /*3720*/  UMOV UR11, 0x40000040 ;  /* 0x40000040000b7882 */ /* 0x000fc60000000000 */
[----:B------:R-:W-:Y:S08]  /*3730*/  MUFU.EX2 R171, R171 ;  /* 0x000000ab00ab7308 */ /* 0x000ff00000000800 */
[----:B------:R-:W1:Y:S08]  /*3740*/  MUFU.EX2 R177, R177 ;  /* 0x000000b100b17308 */ /* 0x000e700000000800 */
[----:B------:R-:W2:Y:S08]  /*3750*/  MUFU.EX2 R181, R181 ;  /* 0x000000b500b57308 */ /* 0x000eb00000000800 */
[----:B------:R-:W-:Y:S01]  /*3760*/  MUFU.EX2 R193, R193 ;  /* 0x000000c100c17308 */ /* 0x000fe20000000800 */
[----:B-1----:R-:W-:-:S07]  /*3770*/  FADD.FTZ R192, R177, R192 ;  /* 0x000000c0b1c07221 */ /* 0x002fce0000010000 */
[----:B------:R-:W1:Y:S01]  /*3780*/  MUFU.EX2 R198, R198 ;  /* 0x000000c600c67308 */ /* 0x000e620000000800 */
[----:B--2---:R-:W-:-:S07]  /*3790*/  FADD.FTZ R192, R181, R192 ;  /* 0x000000c0b5c07221 */ /* 0x004fce0000010000 */
[----:B------:R-:W-:Y:S08]  /*37a0*/  MUFU.EX2 R159, R159 ;  /* 0x0000009f009f7308 */ /* 0x000ff00000000800 */
[----:B------:R-:W2:Y:S08]  /*37b0*/  MUFU.EX2 R216, R216 ;  /* 0x000000d800d87308 */ /* 0x000eb00000000800 */
[----:B------:R-:W-:Y:S08]  /*37c0*/  MUFU.EX2 R163, R163 ;  /* 0x000000a300a37308 */ /* 0x000ff00000000800 */
[----:B------:R-:W-:Y:S08]  /*37d0*/  MUFU.EX2 R168, R168 ;  /* 0x000000a800a87308 */ /* 0x000ff00000000800 */
[----:B------:R-:W-:Y:S08]  /*37e0*/  MUFU.EX2 R172, R172 ;  /* 0x000000ac00ac7308 */ /* 0x000ff00000000800 */
[----:B------:R-:W4:Y:S08]  /*37f0*/  MUFU.EX2 R215, R215 ;  /* 0x000000d700d77308 */ /* 0x000f300000000800 */
[----:B------:R-:W-:Y:S08]  /*3800*/  MUFU.EX2 R178, R178 ;  /* 0x000000b200b27308 */ /* 0x000ff00000000800 */
[----:B------:R-:W5:Y:S08]  /*3810*/  MUFU.EX2 R199, R199 ;  /* 0x000000c700c77308 */ /* 0x000f700000000800 */
[----:B------:R-:W-:Y:S08]  /*3820*/  MUFU.EX2 R160, R160 ;  /* 0x000000a000a07308 */ /* 0x000ff00000000800 */
[----:B------:R-:W3:Y:S08]  /*3830*/  MUFU.EX2 R227, R227 ;  /* 0x000000e300e37308 */ /* 0x000ef00000000800 */
[----:B------:R-:W-:Y:S08]  /*3840*/  MUFU.EX2 R164, R164 ;  /* 0x000000a400a47308 */ /* 0x000ff00000000800 */
[----:B------:R-:W-:Y:S08]  /*3850*/  MUFU.EX2 R169, R169 ;  /* 0x000000a900a97308 */ /* 0x000ff00000000800 */
[----:B------:R-:W-:Y:S08]  /*3860*/  MUFU.EX2 R173, R173 ;  /* 0x000000ad00ad7308 */ /* 0x000ff00000000800 */
[----:B------:R-:W3:Y:S08]  /*3870*/  MUFU.EX2 R182, R182 ;  /* 0x000000b600b67308 */ /* 0x000ef00000000800 */
[----:B------:R-:W-:Y:S08]  /*3880*/  MUFU.EX2 R179, R179 ;  /* 0x000000b300b37308 */ /* 0x000ff00000000800 */
[----:B------:R-:W3:Y:S08]  /*3890*/  MUFU.EX2 R194, R194 ;  /* 0x000000c200c27308 */ /* 0x000ef00000000800 */
        /* <DEDUP_REMOVED lines=12> */
[----:B------:R-:W-:Y:S01]  /*3960*/  MUFU.EX2 R197, R197 ;  /* 0x000000c500c57308 */ /* 0x000fe20000000800 */
[----:B------:R-:W-:-:S02]  /*3970*/  WARPGROUP.DEPBAR.LE gsb0, 0x0 ;  /* 0x00008000000079c5 */ /* 0x000fc40000010000 */
[C---:B------:R-:W-:Y:S01]  /*3980*/  F2FP.F16.F32.PACK_AB R152, R162.reuse, R12 ;  /* 0x0000000ca298723e */ /* 0x040fe200000000ff */
[----:B------:R-:W-:Y:S01]  /*3990*/  FADD.FTZ R162, R162, R187 ;  /* 0x000000bba2a27221 */ /* 0x000fe20000010000 */
[----:B------:R-:W-:Y:S02]  /*39a0*/  F2FP.F16.F32.PACK_AB R153, R181, R177 ;  /* 0x000000b1b599723e */ /* 0x000fe400000000ff */
[----:B------:R-:W-:Y:S01]  /*39b0*/  F2FP.F16.F32.PACK_AB R154, R171, R167 ;  /* 0x000000a7ab9a723e */ /* 0x000fe200000000ff */
[----:B------:R-:W3:Y:S01]  /*39c0*/  MUFU.EX2 R176, R176 ;  /* 0x000000b000b07308 */ /* 0x000ee20000000800 */
[C---:B-1----:R-:W-:Y:S01]  /*39d0*/  F2FP.F16.F32.PACK_AB R155, R198.reuse, R193 ;  /* 0x000000c1c69b723e */ /* 0x042fe200000000ff */
[----:B------:R-:W-:Y:S01]  /*39e0*/  FADD.FTZ R162, R167, R162 ;  /* 0x000000a2a7a27221 */ /* 0x000fe20000010000 */
[----:B------:R-:W-:Y:S02]  /*39f0*/  FADD.FTZ R193, R193, R192 ;  /* 0x000000c0c1c17221 */ /* 0x000fe40000010000 */
[----:B------:R-:W-:Y:S01]  /*3a00*/  WARPGROUP.ARRIVE ;  /* 0x00000000000079c5 */ /* 0x000fe20000000000 */
[----:B------:R-:W-:Y:S01]  /*3a10*/  FADD.FTZ R162, R171, R162 ;  /* 0x000000a2aba27221 */ /* 0x000fe20000010000 */
[----:B------:R-:W-:Y:S01]  /*3a20*/  FADD.FTZ R193, R198, R193 ;  /* 0x000000c1c6c17221 */ /* 0x000fe20000010000 */
[----:B------:R-:W-:Y:S03]  /*3a30*/  MUFU.EX2 R196, R196 ;  /* 0x000000c400c47308 */ /* 0x000fe60000000800 */
[----:B------:R-:W-:Y:S01]  /*3a40*/  HGMMA.64x256x16.F32 R24, R152, gdesc[UR8].tnspB, R24, gsb0 ;  /* 0x43e0000898187df0 */ /* 0x000fe20008000818 */
[----:B------:R-:W-:Y:S01]  /*3a50*/  UIADD3 UR10, UR4, 0x100, URZ ;  /* 0x00000100040a7890 */ /* 0x000fe2000fffe03f */
[----:B------:R-:W-:-:S03]  /*3a60*/  UMOV UR11, 0x40000040 ;  /* 0x40000040000b7882 */ /* 0x000fc60000000000 */
[----:B------:R-:W1:Y:S01]  /*3a70*/  MUFU.EX2 R207, R207 ;  /* 0x000000cf00cf7308 */ /* 0x000e620000000800 */
[----:B------:R-:W-:Y:S02]  /*3a80*/  WARPGROUP.DEPBAR.LE gsb0, 0x0 ;  /* 0x00008000000079c5 */ /* 0x000fe40000010000 */
[----:B--2---:R-:W-:Y:S01]  /*3a90*/  F2FP.F16.F32.PACK_AB R152, R216, R159 ;  /* 0x0000009fd898723e */ /* 0x004fe200000000ff */
[----:B------:R-:W-:Y:S01]  /*3aa0*/  FADD.FTZ R159, R159, R162 ;  /* 0x000000a29f9f7221 */ /* 0x000fe20000010000 */
[----:B----4-:R-:W-:Y:S01]  /*3ab0*/  F2FP.F16.F32.PACK_AB R153, R215, R172 ;  /* 0x000000acd799723e */ /* 0x010fe200000000ff */
[----:B------:R-:W-:Y:S01]  /*3ac0*/  FADD.FTZ R172, R172, R193 ;  /* 0x000000c1acac7221 */ /* 0x000fe20000010000 */
[----:B------:R-:W-:Y:S01]  /*3ad0*/  F2FP.F16.F32.PACK_AB R154, R168, R163 ;  /* 0x000000a3a89a723e */ /* 0x000fe200000000ff */
[----:B------:R-:W-:Y:S01]  /*3ae0*/  FADD.FTZ R216, R216, R159 ;  /* 0x0000009fd8d87221 */ /* 0x000fe20000010000 */
[----:B-----5:R-:W-:Y:S01]  /*3af0*/  F2FP.F16.F32.PACK_AB R155, R199, R178 ;  /* 0x000000b2c79b723e */ /* 0x020fe200000000ff */
        /* <DEDUP_REMOVED lines=10> */
[----:B---3--:R-:W-:Y:S01]  /*3ba0*/  F2FP.F16.F32.PACK_AB R152, R227, R160 ;  /* 0x000000a0e398723e */ /* 0x008fe200000000ff */
        /* <DEDUP_REMOVED lines=15> */
[----:B------:R-:W-:Y:S01]  /*3ca0*/  UIADD3 UR4, UR4, 0x280, URZ ;  /* 0x0000028004047890 */ /* 0x000fe2000fffe03f */
        /* <DEDUP_REMOVED lines=15> */
[----:B------:R-:W-:Y:S01]  /*3da0*/  UMOV UR10, UR4 ;  /* 0x00000004000a7c82 */ /* 0x000fe20008000000 */
[----:B------:R-:W-:Y:S01]  /*3db0*/  UMOV UR11, 0x40000040 ;  /* 0x40000040000b7882 */ /* 0x000fe20000000000 */
[----:B------:R-:W-:Y:S02]  /*3dc0*/  WARPGROUP.DEPBAR.LE gsb0, 0x0 ;  /* 0x00008000000079c5 */ /* 0x000fe40000010000 */
[----:B------:R-:W-:Y:S01]  /*3dd0*/  F2FP.F16.F32.PACK_AB R152, R229, R0 ;  /* 0x00000000e598723e */ /* 0x000fe200000000ff */
[----:B------:R-:W-:Y:S01]  /*3de0*/  FADD.FTZ R0, R0, R165 ;  /* 0x000000a500007221 */ /* 0x000fe20000010000 */
[C---:B------:R-:W-:Y:S01]  /*3df0*/  F2FP.F16.F32.PACK_AB R153, R176.reuse, R197 ;  /* 0x000000c5b099723e */ /* 0x040fe200000000ff */
        /* <DEDUP_REMOVED lines=12> */
[----:B------:R-:W-:Y:S01]  /*3ec0*/  SHF.R.U32.HI R153, RZ, 0x1f, R158 ;  /* 0x0000001fff997819 */ /* 0x000fe2000001169e */
[----:B------:R1:W-:Y:S03]  /*3ed0*/  @!P1 SYNCS.ARRIVE.TRANS64.RED.A1T0 RZ, [R191+URZ], RZ ;  /* 0x000000ffbfff99a7 */ /* 0x0003e6000810043f */
[----:B------:R-:W-:-:S04]  /*3ee0*/  LEA.HI.SX32 R153, R158, R153, 0x1c ;  /* 0x000000999e997211 */ /* 0x000fc800078fe2ff */
[----:B------:R-:W-:-:S04]  /*3ef0*/  VIMNMX R220, RZ, R153, !PT ;  /* 0x00000099ffdc7248 */ /* 0x000fc80007fe0100 */
[----:B------:R-:W-:-:S13]  /*3f00*/  ISETP.GE.AND P2, PT, R205, R220, PT ;  /* 0x000000dccd00720c */ /* 0x000fda0003f46270 */
[----:B-1----:R-:W-:Y:S05]  /*3f10*/  @!P2 BRA `(.L_x_10632) ;  /* 0x000000280094a947 */ /* 0x002fea0003800000 */
[----:B------:R-:W-:Y:S02]  /*3f20*/  IMAD.MOV.U32 R207, RZ, RZ, R156 ;  /* 0x000000ffffcf7224 */ /* 0x000fe400078e009c */
[----:B------:R-:W-:-:S07]  /*3f30*/  IMAD.MOV.U32 R206, RZ, RZ, R204 ;  /* 0x000000ffffce7224 */ /* 0x000fce00078e00cc */
.L_x_10641:
[----:B------:R-:W-:-:S04]  /*3f40*/  UIADD3 UR36, UR36, 0x1, URZ ;  /* 0x0000000124247890 */ /* 0x000fc8000fffe03f */
[----:B------:R-:W-:-:S04]  /*3f50*/  UISETP.NE.AND UP0, UPT, UR36, 0x2, UPT ;  /* 0x000000022400788c */ /* 0x000fc8000bf05270 */
[----:B------:R-:W-:Y:S02]  /*3f60*/  USEL UR4, URZ, 0x1, UP0 ;  /* 0x000000013f047887 */ /* 0x000fe40008000000 */
[----:B------:R-:W-:Y:S02]  /*3f70*/  USEL UR36, UR36, URZ, UP0 ;  /* 0x0000003f24247287 */ /* 0x000fe40008000000 */
[----:B------:R-:W-:Y:S01]  /*3f80*/  ULOP3.LUT UR37, UR37, UR4, URZ, 0x3c, !UPT ;  /* 0x0000000425257292 */ /* 0x000fe2000f8e3c3f */
[----:B-1----:R-:W-:Y:S11]  /*3f90*/  @!P0 BRA `(.L_x_10633) ;  /* 0x0000000000048947 */ /* 0x002ff60003800000 */
[----:B------:R-:W-:Y:S01]  /*3fa0*/  BPT.TRAP 0x1 ;  /* 0x000000040000795c */ /* 0x000fe20000300000 */
.L_x_10633:
[----:B------:R-:W-:Y:S01]  /*3fb0*/  ULEA UR4, UR36, UR39, 0x3 ;  /* 0x0000002724047291 */ /* 0x000fe2000f8e183f */
[----:B------:R-:W-:-:S05]  /*3fc0*/  IMAD.U32 R13, RZ, RZ, UR37 ;  /* 0x00000025ff0d7e24 */ /* 0x000fca000f8e00ff */
[----:B------:R-:W-:-:S04]  /*3fd0*/  SHF.L.U32 R13, R13, 0x1f, RZ ;  /* 0x0000001f0d0d7819 */ /* 0x000fc800000006ff */
[----:B------:R1:W2:Y:S01]  /*3fe0*/  SYNCS.PHASECHK.TRANS64.TRYWAIT P2, [UR4+0x32430], R13 ;  /* 0x0324300dff0075a7 */ /* 0x0002a20008040144 */
[----:B------:R-:W-:Y:S05]  /*3ff0*/  @!P0 BRA `(.L_x_10634) ;  /* 0x0000000000048947 */ /* 0x000fea0003800000 */
[----:B------:R-:W-:Y:S01]  /*4000*/  BPT.TRAP 0x1 ;  /* 0x000000040000795c */ /* 0x000fe20000300000 */
.L_x_10634:
[----:B--2---:R-:W-:Y:S05]  /*4010*/  @P2 BRA `(.L_x_10635) ;  /* 0x0000000000082947 */ /* 0x004fea0003800000 */
[----:B------:R-:W2:Y:S02]  /*4020*/  SYNCS.PHASECHK.TRANS64.TRYWAIT P2, [UR4+0x32430], R13 ;  /* 0x0324300dff0075a7 */ /* 0x000ea40008040144 */
[----:B--2---:R-:W-:Y:S05]  /*4030*/  @!P2 BRA `(.L_x_10636) ;  /* 0x000000a00070a947 */ /* 0x004fea0003800000 */
.L_x_10635:
[----:B------:R-:W-:Y:S01]  /*4040*/  R2UR UR56, R200 ;  /* 0x00000000c83872ca */ /* 0x000fe200000e0000 */
[----:B------:R-:W-:Y:S01]  /*4050*/  UIMAD UR5, UR36, 0x300, UR38 ;  /* 0x00000300240578a4 */ /* 0x000fe2000f8e0226 */
[----:B------:R-:W-:Y:S01]  /*4060*/  R2UR UR57, R201 ;  /* 0x00000000c93972ca */ /* 0x000fe200000e0000 */
[----:B--2---:R-:W-:Y:S01]  /*4070*/  WARPGROUP.ARRIVE ;  /* 0x00000000000079c5 */ /* 0x004fe20000000000 */
        /* <DEDUP_REMOVED lines=27> */
.L_x_10637:
[----:B------:R2:W3:Y:S01]  /*4230*/  SYNCS.PHASECHK.TRANS64.TRYWAIT P2, [UR4+0x32450], R13 ;  /* 0x0324500dff0075a7 */ /* 0x0004e20008040144 */
[----:B------:R-:W-:Y:S05]  /*4240*/  @!P0 BRA `(.L_x_10638) ;  /* 0x0000000000048947 */ /* 0x000fea0003800000 */
[----:B------:R-:W-:Y:S01]  /*4250*/  BPT.TRAP 0x1 ;  /* 0x000000040000795c */ /* 0x000fe20000300000 */
.L_x_10638:
[----:B---3--:R-:W-:Y:S05]  /*4260*/  @P2 BRA `(.L_x_10639) ;  /* 0x0000000000082947 */ /* 0x008fea0003800000 */
[----:B------:R-:W3:Y:S02]  /*4270*/  SYNCS.PHASECHK.TRANS64.TRYWAIT P2, [UR4+0x32450], R13 ;  /* 0x0324500dff0075a7 */ /* 0x000ee40008040144 */
[----:B---3--:R-:W-:Y:S05]  /*4280*/  @!P2 BRA `(.L_x_10640) ;  /* 0x0000009c00f4a947 */ /* 0x008fea0003800000 */
.L_x_10639:
[----:B------:R-:W-:Y:S01]  /*4290*/  R2UR UR56, R16 ;  /* 0x00000000103872ca */ /* 0x000fe200000e0000 */
[----:B------:R-:W-:Y:S01]  /*42a0*/  UIMAD UR5, UR36, 0xc00, UR6 ;  /* 0x00000c00240578a4 */ /* 0x000fe2000f8e0206 */
[----:B------:R-:W-:Y:S01]  /*42b0*/  R2UR UR57, R17 ;  /* 0x00000000113972ca */ /* 0x000fe200000e0000 */
[----:B------:R-:W-:Y:S01]  /*42c0*/  WARPGROUP.ARRIVE ;  /* 0x00000000000079c5 */ /* 0x000fe20000000000 */
[----:B------:R-:W-:Y:S01]  /*42d0*/  UMOV UR59, 0x40000040 ;  /* 0x40000040003b7882 */ /* 0x000fe20000000000 */
[----:B------:R-:W-:Y:S01]  /*42e0*/  UIADD3 UR10, UR5, 0x304, URZ ;  /* 0x00000304050a7890 */ /* 0x000fe2000fffe03f */
[----:B---3--:R-:W3:Y:S01]  /*42f0*/  LDC R204, c[0x0][0x2e0] ;  /* 0x0000b800ffcc7b82 */ /* 0x008ee20000000800 */
[----:B------:R-:W-:Y:S01]  /*4300*/  UMOV UR11, 0x40000040 ;  /* 0x40000040000b7882 */ /* 0x000fe20000000000 */
[----:B------:R-:W-:Y:S01]  /*4310*/  UMOV UR58, UR5 ;  /* 0x00000005003a7c82 */ /* 0x000fe20008000000 */
[----:B------:R-:W-:Y:S01]  /*4320*/  UIADD3 UR14, UR5, 0x306, URZ ;  /* 0x00000306050e7890 */ /* 0x000fe2000fffe03f */
[----:B-12---:R-:W-:Y:S01]  /*4330*/  IMAD R13, R205, -0x60, R221 ;  /* 0xffffffa0cd0d7824 */ /* 0x006fe200078e02dd */
[----:B------:R-:W-:Y:S01]  /*4340*/  UMOV UR15, 0x40000040 ;  /* 0x40000040000f7882 */ /* 0x000fe20000000000 */
[----:B------:R-:W-:Y:S01]  /*4350*/  UIADD3 UR18, UR5, 0x600, URZ ;  /* 0x0000060005127890 */ /* 0x000fe2000fffe03f */
[----:B------:R-:W1:Y:S01]  /*4360*/  S2R R215, SR_TID.X ;  /* 0x0000000000d77919 */ /* 0x000e620000002100 */
[----:B------:R-:W-:Y:S01]  /*4370*/  UMOV UR19, 0x40000040 ;  /* 0x4000004000137882 */ /* 0x000fe20000000000 */
[----:B------:R-:W-:Y:S01]  /*4380*/  HGMMA.64x96x16.F32 R152, gdesc[UR56], R152, gsb0 ;  /* 0x01600000389879f0 */ /* 0x000fe20008000898 */
[----:B------:R-:W-:Y:S01]  /*4390*/  R2UR UR56, R14 ;  /* 0x000000000e3872ca */ /* 0x000fe200000e0000 */
[----:B------:R-:W-:Y:S01]  /*43a0*/  UIADD3 UR58, UR5, 0x2, URZ ;  /* 0x00000002053a7890 */ /* 0x000fe2000fffe03f */
[----:B------:R-:W-:Y:S01]  /*43b0*/  R2UR UR57, R15 ;  /* 0x000000000f3972ca */ /* 0x000fe200000e0000 */
[----:B------:R-:W-:Y:S01]  /*43c0*/  UMOV UR59, 0x40000040 ;  /* 0x40000040003b7882 */ /* 0x000fe20000000000 */
[----:B------:R-:W-:Y:S01]  /*43d0*/  UIADD3 UR22, UR5, 0x602, URZ ;  /* 0x0000060205167890 */ /* 0x000fe2000fffe03f */
[----:B------:R-:W-:Y:S01]  /*43e0*/  IADD3 R13, R13, 0x1, RZ ;  /* 0x000000010d0d7810 */ /* 0x000fe20007ffe0ff */
        /* <DEDUP_REMOVED lines=11> */
[----:B-1----:R-:W-:-:S05]  /*44a0*/  SHF.R.U32.HI R215, RZ, 0x7, R215 ;  /* 0x00000007ffd77819 */ /* 0x002fca00000116d7 */
[----:B------:R-:W-:Y:S01]  /*44b0*/  VIADD R226, R215, 0x8 ;  /* 0x00000008d7e27836 */ /* 0x000fe20000000000 */
[----:B------:R-:W-:Y:S02]  /*44c0*/  WARPGROUP.DEPBAR.LE gsb0, 0x0 ;  /* 0x00008000000079c5 */ /* 0x000fe40000010000 */
        /* <DEDUP_REMOVED lines=34> */
[----:B------:R-:W-:Y:S01]  /*46f0*/  ULDC UR5, c[0x0][0x404] ;  /* 0x0001010000057ab9 */ /* 0x000fe20000000800 */
[----:B------:R-:W-:Y:S02]  /*4700*/  WARPGROUP.DEPBAR.LE gsb0, 0x0 ;  /* 0x00008000000079c5 */ /* 0x000fe40000010000 */
[----:B------:R-:W-:-:S06]  /*4710*/  WARPGROUP.ARRIVE ;  /* 0x00000000000079c5 */ /* 0x000fcc0000000000 */
[----:B------:R-:W-:Y:S01]  /*4720*/  HGMMA.64x96x16.F32 R152, gdesc[UR8], R152, gsb0 ;  /* 0x01600000089879f0 */ /* 0x000fe20008000898 */
[----:B------:R-:W-:Y:S02]  /*4730*/  ULDC.64 UR10, c[0x0][0x3f8] ;  /* 0x0000fe00000a7ab9 */ /* 0x000fe40000000a00 */
[----:B------:R-:W-:-:S04]  /*4740*/  UISETP.NE.U32.AND UP0, UPT, UR10, URZ, UPT ;  /* 0x0000003f0a00728c */ /* 0x000fc8000bf05070 */
[----:B------:R-:W-:-:S03]  /*4750*/  UISETP.NE.AND.EX UP0, UPT, UR11, URZ, UPT, UP0 ;  /* 0x0000003f0b00728c */ /* 0x000fc6000bf05300 */
[----:B------:R-:W-:Y:S01]  /*4760*/  UMOV UR11, 0x40000040 ;  /* 0x40000040000b7882 */ /* 0x000fe20000000000 */
[----:B------:R-:W-:-:S06]  /*4770*/  USEL UR5, UR5, 0x1, UP0 ;  /* 0x0000000105057887 */ /* 0x000fcc0008000000 */
[----:B---3--:R-:W-:Y:S01]  /*4780*/  IMAD R13, R204, UR5, R13 ;  /* 0x00000005cc0d7c24 */ /* 0x008fe2000f8e020d */
[----:B------:R-:W-:-:S03]  /*4790*/  ULDC UR5, c[0x0][0x288] ;  /* 0x0000a20000057ab9 */ /* 0x000fc60000000800 */
[----:B------:R-:W-:-:S04]  /*47a0*/  VIADD R13, R13, -UR5 ;  /* 0x800000050d0d7c36 */ /* 0x000fc80008000000 */
[----:B------:R-:W-:-:S04]  /*47b0*/  IMAD R204, R222, -0x2, R13 ;  /* 0xfffffffedecc7824 */ /* 0x000fc800078e020d */
[----:B------:R-:W-:-:S04]  /*47c0*/  IMAD.IADD R204, R223, 0x1, R204 ;  /* 0x00000001dfcc7824 */ /* 0x000fc800078e02cc */
[C---:B------:R-:W-:Y:S01]  /*47d0*/  VIADD R13, R204.reuse, 0x8 ;  /* 0x00000008cc0d7836 */ /* 0x040fe20000000000 */
[C---:B------:R-:W-:Y:S02]  /*47e0*/  ISETP.GT.AND P6, PT, R204.reuse, RZ, PT ;  /* 0x000000ffcc00720c */ /* 0x040fe40003fc4270 */
        /* <DEDUP_REMOVED lines=35> */
[----:B------:R-:W-:-:S02]  /*4a20*/  ISETP.GT.AND P4, PT, R204, 0x21, PT ;  /* 0x00000021cc00780c */ /* 0x000fc40003f84270 */
[----:B------:R-:W-:Y:S02]  /*4a30*/  FSEL R153, R153, -INF , P5 ;  /* 0xff80000099997808 */ /* 0x000fe40002800000 */
[C---:B------:R-:W-:Y:S02]  /*4a40*/  ISETP.GT.AND P5, PT, R204.reuse, 0x18, PT ;  /* 0x00000018cc00780c */ /* 0x040fe40003fa4270 */
[----:B------:R-:W-:Y:S02]  /*4a50*/  FSEL R161, R161, -INF , P6 ;  /* 0xff800000a1a17808 */ /* 0x000fe40003000000 */
[----:B------:R-:W-:Y:S02]  /*4a60*/  ISETP.GT.AND P6, PT, R204, 0x28, PT ;  /* 0x00000028cc00780c */ /* 0x000fe40003fc4270 */
[----:B------:R-:W-:Y:S02]  /*4a70*/  FSEL R169, R169, -INF , P4 ;  /* 0xff800000a9a97808 */ /* 0x000fe40002000000 */
[----:B------:R-:W-:-:S02]  /*4a80*/  FSEL R208, R156, -INF , P2 ;  /* 0xff8000009cd07808 */ /* 0x000fc40001000000 */
[----:B------:R-:W-:Y:S02]  /*4a90*/  FSEL R157, R157, -INF , P3 ;  /* 0xff8000009d9d7808 */ /* 0x000fe40001800000 */
[C---:B------:R-:W-:Y:S02]  /*4aa0*/  ISETP.GT.AND P4, PT, R204.reuse, 0x38, PT ;  /* 0x00000038cc00780c */ /* 0x040fe40003f84270 */
[C---:B------:R-:W-:Y:S02]  /*4ab0*/  ISETP.GT.AND P2, PT, R204.reuse, 0x19, PT ;  /* 0x00000019cc00780c */ /* 0x040fe40003f44270 */
[----:B------:R-:W-:Y:S02]  /*4ac0*/  ISETP.GT.AND P3, PT, R204, 0x20, PT ;  /* 0x00000020cc00780c */ /* 0x000fe40003f64270 */
[----:B------:R-:W-:Y:S02]  /*4ad0*/  FMNMX.FTZ R156, R152, R206, !PT ;  /* 0x000000ce989c7209 */ /* 0x000fe40007810000 */
[----:B------:R-:W-:-:S02]  /*4ae0*/  FSEL R164, R164, -INF , P5 ;  /* 0xff800000a4a47808 */ /* 0x000fc40002800000 */
[----:B------:R-:W-:Y:S02]  /*4af0*/  ISETP.GT.AND P5, PT, R204, 0x29, PT ;  /* 0x00000029cc00780c */ /* 0x000fe40003fa4270 */
[----:B------:R-:W-:Y:S02]  /*4b00*/  FSEL R172, R172, -INF , P6 ;  /* 0xff800000acac7808 */ /* 0x000fe40003000000 */
[----:B------:R-:W-:Y:S02]  /*4b10*/  ISETP.GT.AND P6, PT, R204, 0x39, PT ;  /* 0x00000039cc00780c */ /* 0x000fe40003fc4270 */
[----:B------:R-:W-:Y:S02]  /*4b20*/  FSEL R180, R180, -INF , P4 ;  /* 0xff800000b4b47808 */ /* 0x000fe40002000000 */
[----:B------:R-:W-:Y:S02]  /*4b30*/  FSEL R165, R165, -INF , P2 ;  /* 0xff800000a5a57808 */ /* 0x000fe40001000000 */
[----:B------:R-:W-:-:S02]  /*4b40*/  FSEL R168, R168, -INF , P3 ;  /* 0xff800000a8a87808 */ /* 0x000fc40001800000 */
[C---:B------:R-:W-:Y:S02]  /*4b50*/  ISETP.GT.AND P4, PT, R204.reuse, 0x49, PT ;  /* 0x00000049cc00780c */ /* 0x040fe40003f84270 */
[----:B------:R-:W-:Y:S02]  /*4b60*/  FMNMX.FTZ R209, R153, R156, !PT ;  /* 0x0000009c99d17209 */ /* 0x000fe40007810000 */
[C---:B------:R-:W-:Y:S02]  /*4b70*/  ISETP.GT.AND P2, PT, R204.reuse, 0x30, PT ;  /* 0x00000030cc00780c */ /* 0x040fe40003f44270 */
[C---:B------:R-:W-:Y:S02]  /*4b80*/  ISETP.GT.AND P3, PT, R204.reuse, 0x31, PT ;  /* 0x00000031cc00780c */ /* 0x040fe40003f64270 */
[----:B------:R-:W-:Y:S02]  /*4b90*/  FSEL R173, R173, -INF , P5 ;  /* 0xff800000adad7808 */ /* 0x000fe40002800000 */
[----:B------:R-:W-:-:S02]  /*4ba0*/  ISETP.GT.AND P5, PT, R204, 0x40, PT ;  /* 0x00000040cc00780c */ /* 0x000fc40003fa4270 */
[----:B------:R-:W-:Y:S02]  /*4bb0*/  FSEL R181, R181, -INF , P6 ;  /* 0xff800000b5b57808 */ /* 0x000fe40003000000 */
[----:B------:R-:W-:Y:S02]  /*4bc0*/  ISETP.GT.AND P6, PT, R204, 0x50, PT ;  /* 0x00000050cc00780c */ /* 0x000fe40003fc4270 */
[----:B------:R-:W-:Y:S02]  /*4bd0*/  FSEL R189, R189, -INF , P4 ;  /* 0xff800000bdbd7808 */ /* 0x000fe40002000000 */
[----:B------:R-:W-:Y:S02]  /*4be0*/  FMNMX.FTZ R156, R208, R209, !PT ;  /* 0x000000d1d09c7209 */ /* 0x000fe40007810000 */
[----:B------:R-:W-:Y:S02]  /*4bf0*/  FSEL R176, R176, -INF , P2 ;  /* 0xff800000b0b07808 */ /* 0x000fe40001000000 */
[----:B------:R-:W-:-:S02]  /*4c00*/  FSEL R177, R177, -INF , P3 ;  /* 0xff800000b1b17808 */ /* 0x000fc40001800000 */
[----:B------:R-:W-:Y:S02]  /*4c10*/  ISETP.GT.AND P4, PT, R13, RZ, PT ;  /* 0x000000ff0d00720c */ /* 0x000fe40003f84270 */
[C---:B------:R-:W-:Y:S02]  /*4c20*/  ISETP.GT.AND P2, PT, R204.reuse, 0x41, PT ;  /* 0x00000041cc00780c */ /* 0x040fe40003f44270 */
[----:B------:R-:W-:Y:S02]  /*4c30*/  ISETP.GT.AND P3, PT, R204, 0x48, PT ;  /* 0x00000048cc00780c */ /* 0x000fe40003f64270 */
[----:B------:R-:W-:Y:S02]  /*4c40*/  FSEL R184, R184, -INF , P5 ;  /* 0xff800000b8b87808 */ /* 0x000fe40002800000 */
[----:B------:R-:W-:Y:S02]  /*4c50*/  ISETP.GT.AND P5, PT, R204, 0x51, PT ;  /* 0x00000051cc00780c */ /* 0x000fe40003fa4270 */
[----:B------:R-:W-:-:S02]  /*4c60*/  FSEL R192, R192, -INF , P6 ;  /* 0xff800000c0c07808 */ /* 0x000fc40003000000 */
[----:B------:R-:W-:Y:S02]  /*4c70*/  FMNMX.FTZ R209, R157, R156, !PT ;  /* 0x0000009c9dd17209 */ /* 0x000fe40007810000 */
[----:B------:R-:W-:Y:S02]  /*4c80*/  ISETP.GT.AND P6, PT, R13, 0x1, PT ;  /* 0x000000010d00780c */ /* 0x000fe40003fc4270 */
[----:B------:R-:W-:Y:S02]  /*4c90*/  FSEL R154, R154, -INF , P4 ;  /* 0xff8000009a9a7808 */ /* 0x000fe40002000000 */
[----:B------:R-:W-:Y:S02]  /*4ca0*/  FSEL R185, R185, -INF , P2 ;  /* 0xff800000b9b97808 */ /* 0x000fe40001000000 */
[----:B------:R-:W-:Y:S02]  /*4cb0*/  FSEL R188, R188, -INF , P3 ;  /* 0xff800000bcbc7808 */ /* 0x000fe40001800000 */
[----:B------:R-:W-:-:S02]  /*4cc0*/  ISETP.GT.AND P2, PT, R204, 0x58, PT ;  /* 0x00000058cc00780c */ /* 0x000fc40003f44270 */
        /* <DEDUP_REMOVED lines=88> */
[----:B------:R-:W-:Y:S02]  /*5250*/  FMNMX.FTZ R158, R196, R167, !PT ;  /* 0x000000a7c49e7209 */ /* 0x000fe40007810000 */
[----:B------:R-:W-:-:S02]  /*5260*/  FSEL R199, R199, -INF , P3 ;  /* 0xff800000c7c77808 */ /* 0x000fc40001800000 */
[----:B------:R-:W-:Y:S02]  /*5270*/  FMNMX.FTZ R156, R198, R13, !PT ;  /* 0x0000000dc69c7209 */ /* 0x000fe40007810000 */
[----:B------:R-:W-:Y:S01]  /*5280*/  FMNMX.FTZ R158, R197, R158, !PT ;  /* 0x0000009ec59e7209 */ /* 0x000fe20007810000 */
[----:B------:R-:W1:Y:S01]  /*5290*/  LDC R13, c[0x0][0xa80] ;  /* 0x0002a000ff0d7b82 */ /* 0x000e620000000800 */
[----:B------:R-:W-:-:S03]  /*52a0*/  FMNMX.FTZ R156, R199, R156, !PT ;  /* 0x0000009cc79c7209 */ /* 0x000fc60007810000 */
[----:B------:R-:W2:Y:S04]  /*52b0*/  SHFL.BFLY PT, R167, R158, 0x2, 0x1f ;  /* 0x0c401f009ea77f89 */ /* 0x000ea800000e0000 */
[----:B------:R-:W3:Y:S01]  /*52c0*/  SHFL.BFLY PT, R159, R156, 0x2, 0x1f ;  /* 0x0c401f009c9f7f89 */ /* 0x000ee200000e0000 */
[----:B--2---:R-:W-:Y:S02]  /*52d0*/  FMNMX.FTZ R167, R158, R167, !PT ;  /* 0x000000a79ea77209 */ /* 0x004fe40007810000 */
[----:B---3--:R-:W-:-:S03]  /*52e0*/  FMNMX.FTZ R213, R156, R159, !PT ;  /* 0x0000009f9cd57209 */ /* 0x008fc60007810000 */
[----:B------:R-:W2:Y:S04]  /*52f0*/  SHFL.BFLY PT, R204, R167, 0x1, 0x1f ;  /* 0x0c201f00a7cc7f89 */ /* 0x000ea800000e0000 */
[----:B------:R-:W3:Y:S01]  /*5300*/  SHFL.BFLY PT, R214, R213, 0x1, 0x1f ;  /* 0x0c201f00d5d67f89 */ /* 0x000ee200000e0000 */
[----:B--2---:R-:W-:Y:S02]  /*5310*/  FMNMX.FTZ R204, R167, R204, !PT ;  /* 0x000000cca7cc7209 */ /* 0x004fe40007810000 */
[----:B---3--:R-:W-:-:S03]  /*5320*/  FMNMX.FTZ R156, R213, R214, !PT ;  /* 0x000000d6d59c7209 */ /* 0x008fc60007810000 */
[CC--:B-1----:R-:W-:Y:S01]  /*5330*/  FMUL.FTZ R212, R204.reuse, R13.reuse ;  /* 0x0000000dccd47220 */ /* 0x0c2fe20000410000 */
[----:B------:R-:W-:Y:S02]  /*5340*/  FSETP.NEU.FTZ.AND P2, PT, R204, -INF , PT ;  /* 0xff800000cc00780b */ /* 0x000fe40003f5d000 */
[C---:B------:R-:W-:Y:S01]  /*5350*/  FSETP.NEU.FTZ.AND P3, PT, R156.reuse, -INF , PT ;  /* 0xff8000009c00780b */ /* 0x040fe20003f7d000 */
[----:B------:R-:W-:Y:S01]  /*5360*/  FMUL.FTZ R216, R156, R13 ;  /* 0x0000000d9cd87220 */ /* 0x000fe20000410000 */
[----:B------:R-:W-:-:S04]  /*5370*/  FSEL R212, R212, RZ, P2 ;  /* 0x000000ffd4d47208 */ /* 0x000fc80001000000 */
[----:B------:R-:W-:Y:S01]  /*5380*/  FSEL R216, R216, RZ, P3 ;  /* 0x000000ffd8d87208 */ /* 0x000fe20001800000 */
[-CC-:B------:R-:W-:Y:S01]  /*5390*/  FFMA.FTZ R159, R153, R13.reuse, -R212.reuse ;  /* 0x0000000d999f7223 */ /* 0x180fe200000108d4 */
[----:B------:R-:W-:Y:S01]  /*53a0*/  FSEL R153, R204, RZ, P2 ;  /* 0x000000ffcc997208 */ /* 0x000fe20001000000 */
[-CC-:B------:R-:W-:Y:S01]  /*53b0*/  FFMA.FTZ R158, R152, R13.reuse, -R212.reuse ;  /* 0x0000000d989e7223 */ /* 0x180fe200000108d4 */
[-C--:B------:R-:W-:Y:S01]  /*53c0*/  FFMA.FTZ R167, R208, R13.reuse, -R212 ;  /* 0x0000000dd0a77223 */ /* 0x080fe200000108d4 */
[-CC-:B------:R-:W-:Y:S01]  /*53d0*/  FFMA.FTZ R213, R154, R13.reuse, -R216.reuse ;  /* 0x0000000d9ad57223 */ /* 0x180fe200000108d8 */
[----:B------:R-:W-:Y:S01]  /*53e0*/  FSEL R154, R156, RZ, P3 ;  /* 0x000000ff9c9a7208 */ /* 0x000fe20001800000 */
[-CC-:B------:R-:W-:Y:S01]  /*53f0*/  FFMA.FTZ R214, R155, R13.reuse, -R216.reuse ;  /* 0x0000000d9bd67223 */ /* 0x180fe200000108d8 */
[----:B------:R-:W-:Y:S01]  /*5400*/  FFMA.FTZ R155, R211, R13, -R216 ;  /* 0x0000000dd39b7223 */ /* 0x000fe200000108d8 */
[----:B------:R-:W-:Y:S01]  /*5410*/  FADD.FTZ R152, -R153, R206 ;  /* 0x000000ce99987221 */ /* 0x000fe20000010100 */
[----:B------:R-:W-:-:S02]  /*5420*/  IMAD.U32 R211, RZ, RZ, UR4 ;  /* 0x00000004ffd37e24 */ /* 0x000fc4000f8e00ff */
[----:B------:R-:W-:Y:S01]  /*5430*/  FADD.FTZ R154, -R154, R207 ;  /* 0x000000cf9a9a7221 */ /* 0x000fe20000010100 */
[-C--:B------:R-:W-:Y:S01]  /*5440*/  FFMA.FTZ R208, R157, R13.reuse, -R212 ;  /* 0x0000000d9dd07223 */ /* 0x080fe200000108d4 */
[-C--:B------:R-:W-:Y:S01]  /*5450*/  FMUL.FTZ R207, R152, R13.reuse ;  /* 0x0000000d98cf7220 */ /* 0x080fe20000410000 */
[----:B------:R-:W-:Y:S01]  /*5460*/  @!P1 VIADD R152, R211, 0x32440 ;  /* 0x00032440d3989836 */ /* 0x000fe20000000000 */
[----:B------:R-:W-:Y:S01]  /*5470*/  IADD3 R157, -R215, 0xb, RZ ;  /* 0x0000000bd79d7810 */ /* 0x000fe20007ffe1ff */
[-C--:B------:R-:W-:Y:S01]  /*5480*/  FMUL.FTZ R215, R154, R13.reuse ;  /* 0x0000000d9ad77220 */ /* 0x080fe20000410000 */
[-C--:B------:R-:W-:Y:S01]  /*5490*/  FFMA.FTZ R210, R210, R13.reuse, -R216 ;  /* 0x0000000dd2d27223 */ /* 0x080fe200000108d8 */
[----:B------:R-:W-:Y:S01]  /*54a0*/  MUFU.EX2 R158, R158 ;  /* 0x0000009e009e7308 */ /* 0x000fe20000000800 */
[----:B------:R-:W-:Y:S01]  /*54b0*/  @!P1 PRMT R152, RZ, 0x654, R152 ;  /* 0x00000654ff989816 */ /* 0x000fe20000000098 */
[----:B------:R1:W-:Y:S06]  /*54c0*/  BAR.ARV R157, 0x100 ;  /* 0x0004009d0000751d */ /* 0x0003ec0000002000 */
[----:B------:R2:W-:Y:S01]  /*54d0*/  @!P1 SYNCS.ARRIVE.TRANS64.RED.A1T0 RZ, [R152+URZ], RZ ;  /* 0x000000ff98ff99a7 */ /* 0x0005e2000810043f */
[----:B------:R-:W3:Y:S01]  /*54e0*/  MUFU.EX2 R207, R207 ;  /* 0x000000cf00cf7308 */ /* 0x000ee20000000800 */
[----:B------:R-:W-:Y:S01]  /*54f0*/  UIMAD UR4, UR36, 0xc00, UR7 ;  /* 0x00000c00240478a4 */ /* 0x000fe2000f8e0207 */
[-CC-:B------:R-:W-:Y:S01]  /*5500*/  FFMA.FTZ R160, R160, R13.reuse, -R212.reuse ;  /* 0x0000000da0a07223 */ /* 0x180fe200000108d4 */
[-CC-:B------:R-:W-:Y:S01]  /*5510*/  FFMA.FTZ R161, R161, R13.reuse, -R212.reuse ;  /* 0x0000000da1a17223 */ /* 0x180fe200000108d4 */
[-CC-:B------:R-:W-:Y:S01]  /*5520*/  FFMA.FTZ R164, R164, R13.reuse, -R212.reuse ;  /* 0x0000000da4a47223 */ /* 0x180fe200000108d4 */
[-C--:B------:R-:W-:Y:S01]  /*5530*/  FFMA.FTZ R165, R165, R13.reuse, -R212 ;  /* 0x0000000da5a57223 */ /* 0x080fe200000108d4 */
[-CC-:B------:R-:W-:Y:S01]  /*5540*/  FFMA.FTZ R162, R162, R13.reuse, -R216.reuse ;  /* 0x0000000da2a27223 */ /* 0x180fe200000108d8 */
[-CC-:B------:R-:W-:Y:S01]  /*5550*/  FFMA.FTZ R163, R163, R13.reuse, -R216.reuse ;  /* 0x0000000da3a37223 */ /* 0x180fe200000108d8 */
[----:B------:R-:W4:Y:S01]  /*5560*/  MUFU.EX2 R215, R215 ;  /* 0x000000d700d77308 */ /* 0x000f220000000800 */
[----:B------:R-:W-:Y:S01]  /*5570*/  UMOV UR10, UR4 ;  /* 0x00000004000a7c82 */ /* 0x000fe20008000000 */
[-CC-:B------:R-:W-:Y:S01]  /*5580*/  FFMA.FTZ R166, R166, R13.reuse, -R216.reuse ;  /* 0x0000000da6a67223 */ /* 0x180fe200000108d8 */
[-C--:B------:R-:W-:Y:S01]  /*5590*/  FFMA.FTZ R209, R209, R13.reuse, -R216 ;  /* 0x0000000dd1d17223 */ /* 0x080fe200000108d8 */
[-CC-:B------:R-:W-:Y:S01]  /*55a0*/  FFMA.FTZ R168, R168, R13.reuse, -R212.reuse ;  /* 0x0000000da8a87223 */ /* 0x180fe200000108d4 */
[-CC-:B------:R-:W-:Y:S01]  /*55b0*/  FFMA.FTZ R169, R169, R13.reuse, -R212.reuse ;  /* 0x0000000da9a97223 */ /* 0x180fe200000108d4 */
[-CC-:B------:R-:W-:Y:S01]  /*55c0*/  FFMA.FTZ R172, R172, R13.reuse, -R212.reuse ;  /* 0x0000000dacac7223 */ /* 0x180fe200000108d4 */
[----:B------:R-:W-:Y:S01]  /*55d0*/  FFMA.FTZ R173, R173, R13, -R212 ;  /* 0x0000000dadad7223 */ /* 0x000fe200000108d4 */
[----:B------:R-:W2:Y:S01]  /*55e0*/  MUFU.EX2 R159, R159 ;  /* 0x0000009f009f7308 */ /* 0x000ea20000000800 */
[-C--:B---3--:R-:W-:Y:S01]  /*55f0*/  FMUL.FTZ R24, R24, R207.reuse ;  /* 0x000000cf18187220 */ /* 0x088fe20000410000 */
        /* <DEDUP_REMOVED lines=133> */
[----:B--2---:R-:W-:Y:S01]  /*5e50*/  F2FP.F16.F32.PACK_AB R152, R159, R158 ;  /* 0x0000009e9f98723e */ /* 0x004fe200000000ff */
[----:B------:R-:W-:Y:S01]  /*5e60*/  MUFU.EX2 R160, R160 ;  /* 0x000000a000a07308 */ /* 0x000fe20000000800 */
[----:B---3--:R-:W-:Y:S01]  /*5e70*/  F2FP.F16.F32.PACK_AB R154, R208, R167 ;  /* 0x000000a7d09a723e */ /* 0x008fe200000000ff */
[--C-:B------:R-:W-:Y:S01]  /*5e80*/  FFMA.FTZ R170, R170, R13, -R216.reuse ;  /* 0x0000000daaaa7223 */ /* 0x100fe200000108d8 */
[----:B-----5:R-:W-:Y:S01]  /*5e90*/  F2FP.F16.F32.PACK_AB R153, R214, R213 ;  /* 0x000000d5d699723e */ /* 0x020fe200000000ff */
[-CC-:B------:R-:W-:Y:S01]  /*5ea0*/  FFMA.FTZ R171, R171, R13.reuse, -R216.reuse ;  /* 0x0000000dabab7223 */ /* 0x180fe200000108d8 */
[----:B-1----:R-:W-:Y:S01]  /*5eb0*/  F2FP.F16.F32.PACK_AB R155, R206, R210 ;  /* 0x000000d2ce9b723e */ /* 0x002fe200000000ff */
[----:B------:R1:W-:Y:S01]  /*5ec0*/  BAR.SYNC.DEFER_BLOCKING R226, 0x100 ;  /* 0x000400e20000751d */ /* 0x0003e20000010000 */
[-CC-:B------:R-:W-:Y:S01]  /*5ed0*/  FFMA.FTZ R174, R174, R13.reuse, -R216.reuse ;  /* 0x0000000daeae7223 */ /* 0x180fe200000108d8 */
[-C--:B------:R-:W-:Y:S01]  /*5ee0*/  FFMA.FTZ R175, R175, R13.reuse, -R216 ;  /* 0x0000000dafaf7223 */ /* 0x080fe200000108d8 */
[-CC-:B------:R-:W-:Y:S01]  /*5ef0*/  FFMA.FTZ R176, R176, R13.reuse, -R212.reuse ;  /* 0x0000000db0b07223 */ /* 0x180fe200000108d4 */
[-CC-:B------:R-:W-:Y:S01]  /*5f00*/  FFMA.FTZ R177, R177, R13.reuse, -R212.reuse ;  /* 0x0000000db1b17223 */ /* 0x180fe200000108d4 */
[-CC-:B------:R-:W-:Y:S01]  /*5f10*/  FFMA.FTZ R180, R180, R13.reuse, -R212.reuse ;  /* 0x0000000db4b47223 */ /* 0x180fe200000108d4 */
[----:B------:R-:W2:Y:S01]  /*5f20*/  MUFU.EX2 R161, R161 ;  /* 0x000000a100a17308 */ /* 0x000ea20000000800 */
[-C--:B------:R-:W-:Y:S01]  /*5f30*/  FFMA.FTZ R181, R181, R13.reuse, -R212 ;  /* 0x0000000db5b57223 */ /* 0x080fe200000108d4 */
[-CC-:B------:R-:W-:Y:S01]  /*5f40*/  FFMA.FTZ R178, R178, R13.reuse, -R216.reuse ;  /* 0x0000000db2b27223 */ /* 0x180fe200000108d8 */
[-CC-:B------:R-:W-:Y:S01]  /*5f50*/  FFMA.FTZ R179, R179, R13.reuse, -R216.reuse ;  /* 0x0000000db3b37223 */ /* 0x180fe200000108d8 */
[-CC-:B------:R-:W-:Y:S01]  /*5f60*/  FFMA.FTZ R182, R182, R13.reuse, -R216.reuse ;  /* 0x0000000db6b67223 */ /* 0x180fe200000108d8 */
[-C--:B------:R-:W-:Y:S01]  /*5f70*/  FFMA.FTZ R183, R183, R13.reuse, -R216 ;  /* 0x0000000db7b77223 */ /* 0x080fe200000108d8 */
[-CC-:B------:R-:W-:Y:S01]  /*5f80*/  FFMA.FTZ R184, R184, R13.reuse, -R212.reuse ;  /* 0x0000000db8b87223 */ /* 0x180fe200000108d4 */
[-CC-:B------:R-:W-:Y:S01]  /*5f90*/  FFMA.FTZ R185, R185, R13.reuse, -R212.reuse ;  /* 0x0000000db9b97223 */ /* 0x180fe200000108d4 */
[----:B------:R-:W-:Y:S01]  /*5fa0*/  MUFU.EX2 R164, R164 ;  /* 0x000000a400a47308 */ /* 0x000fe20000000800 */
[-CC-:B------:R-:W-:Y:S01]  /*5fb0*/  FFMA.FTZ R188, R188, R13.reuse, -R212.reuse ;  /* 0x0000000dbcbc7223 */ /* 0x180fe200000108d4 */
[-C--:B------:R-:W-:Y:S01]  /*5fc0*/  FFMA.FTZ R189, R189, R13.reuse, -R212 ;  /* 0x0000000dbdbd7223 */ /* 0x080fe200000108d4 */
[-CC-:B------:R-:W-:Y:S01]  /*5fd0*/  FFMA.FTZ R186, R186, R13.reuse, -R216.reuse ;  /* 0x0000000dbaba7223 */ /* 0x180fe200000108d8 */
[-CC-:B------:R-:W-:Y:S01]  /*5fe0*/  FFMA.FTZ R187, R187, R13.reuse, -R216.reuse ;  /* 0x0000000dbbbb7223 */ /* 0x180fe200000108d8 */
[-CC-:B------:R-:W-:Y:S01]  /*5ff0*/  FFMA.FTZ R190, R190, R13.reuse, -R216.reuse ;  /* 0x0000000dbebe7223 */ /* 0x180fe200000108d8 */
[-C--:B------:R-:W-:Y:S01]  /*6000*/  FFMA.FTZ R191, R191, R13.reuse, -R216 ;  /* 0x0000000dbfbf7223 */ /* 0x080fe200000108d8 */
[-CC-:B------:R-:W-:Y:S01]  /*6010*/  FFMA.FTZ R192, R192, R13.reuse, -R212.reuse ;  /* 0x0000000dc0c07223 */ /* 0x180fe200000108d4 */
[----:B------:R-:W-:Y:S01]  /*6020*/  MUFU.EX2 R165, R165 ;  /* 0x000000a500a57308 */ /* 0x000fe20000000800 */
[-CC-:B------:R-:W-:Y:S01]  /*6030*/  FFMA.FTZ R193, R193, R13.reuse, -R212.reuse ;  /* 0x0000000dc1c17223 */ /* 0x180fe200000108d4 */
[----:B------:R-:W-:Y:S01]  /*6040*/  WARPGROUP.ARRIVE ;  /* 0x00000000000079c5 */ /* 0x000fe20000000000 */
[-CC-:B------:R-:W-:Y:S01]  /*6050*/  FFMA.FTZ R196, R196, R13.reuse, -R212.reuse ;  /* 0x0000000dc4c47223 */ /* 0x180fe200000108d4 */
[-C--:B------:R-:W-:Y:S01]  /*6060*/  FFMA.FTZ R197, R197, R13.reuse, -R212 ;  /* 0x0000000dc5c57223 */ /* 0x080fe200000108d4 */
[-CC-:B------:R-:W-:Y:S01]  /*6070*/  FFMA.FTZ R194, R194, R13.reuse, -R216.reuse ;  /* 0x0000000dc2c27223 */ /* 0x180fe200000108d8 */
[-CC-:B------:R-:W-:Y:S01]  /*6080*/  FFMA.FTZ R195, R195, R13.reuse, -R216.reuse ;  /* 0x0000000dc3c37223 */ /* 0x180fe200000108d8 */
[-CC-:B------:R-:W-:Y:S01]  /*6090*/  FFMA.FTZ R198, R198, R13.reuse, -R216.reuse ;  /* 0x0000000dc6c67223 */ /* 0x180fe200000108d8 */
[----:B------:R-:W-:Y:S01]  /*60a0*/  HGMMA.64x256x16.F32 R24, R152, gdesc[UR8].tnspB, R24, gsb0 ;  /* 0x43e0000898187df0 */ /* 0x000fe20008000818 */
[----:B------:R-:W-:Y:S01]  /*60b0*/  MUFU.EX2 R162, R162 ;  /* 0x000000a200a27308 */ /* 0x000fe20000000800 */
[----:B------:R-:W-:Y:S01]  /*60c0*/  UIADD3 UR10, UR4, 0x80, URZ ;  /* 0x00000080040a7890 */ /* 0x000fe2000fffe03f */
[----:B------:R-:W-:Y:S01]  /*60d0*/  FFMA.FTZ R199, R199, R13, -R216 ;  /* 0x0000000dc7c77223 */ /* 0x000fe200000108d8 */
[----:B------:R-:W-:Y:S01]  /*60e0*/  UMOV UR11, 0x40000040 ;  /* 0x40000040000b7882 */ /* 0x000fe20000000000 */
[----:B------:R-:W-:Y:S01]  /*60f0*/  FFMA.FTZ R12, R207, R12, R158 ;  /* 0x0000000ccf0c7223 */ /* 0x000fe2000001009e */
[----:B------:R-:W-:Y:S01]  /*6100*/  FFMA.FTZ R213, R215, R0, R213 ;  /* 0x00000000d7d57223 */ /* 0x000fe200000100d5 */
[----:B------:R-:W-:Y:S01]  /*6110*/  ISETP.GT.AND P2, PT, R205, R220, PT ;  /* 0x000000dccd00720c */ /* 0x000fe20003f44270 */
[----:B------:R-:W-:Y:S01]  /*6120*/  @!P1 VIADD R211, R211, 0x32460 ;  /* 0x00032460d3d39836 */ /* 0x000fe20000000000 */
[----:B------:R-:W3:Y:S01]  /*6130*/  MUFU.EX2 R163, R163 ;  /* 0x000000a300a37308 */ /* 0x000ee20000000800 */
[----:B------:R-:W-:Y:S01]  /*6140*/  FADD.FTZ R12, R159, R12 ;  /* 0x0000000c9f0c7221 */ /* 0x000fe20000010000 */
[----:B------:R-:W-:Y:S01]  /*6150*/  FADD.FTZ R213, R214, R213 ;  /* 0x000000d5d6d57221 */ /* 0x000fe20000010000 */
[----:B------:R-:W-:Y:S01]  /*6160*/  VIADD R205, R205, 0xffffffff ;  /* 0xffffffffcdcd7836 */ /* 0x000fe20000000000 */
[----:B------:R-:W-:Y:S01]  /*6170*/  @!P1 PRMT R211, RZ, 0x654, R211 ;  /* 0x00000654ffd39816 */ /* 0x000fe200000000d3 */
[----:B------:R-:W-:Y:S01]  /*6180*/  FADD.FTZ R167, R167, R12 ;  /* 0x0000000ca7a77221 */ /* 0x000fe20000010000 */
[----:B------:R-:W-:Y:S01]  /*6190*/  FADD.FTZ R213, R210, R213 ;  /* 0x000000d5d2d57221 */ /* 0x000fe20000010000 */
[----:B------:R-:W-:Y:S01]  /*61a0*/  IMAD.MOV.U32 R207, RZ, RZ, R156 ;  /* 0x000000ffffcf7224 */ /* 0x000fe200078e009c */
[----:B------:R-:W-:Y:S01]  /*61b0*/  MUFU.EX2 R166, R166 ;  /* 0x000000a600a67308 */ /* 0x000fe20000000800 */
[----:B------:R-:W-:Y:S01]  /*61c0*/  FADD.FTZ R167, R208, R167 ;  /* 0x000000a7d0a77221 */ /* 0x000fe20000010000 */
[----:B------:R-:W-:Y:S01]  /*61d0*/  FADD.FTZ R213, R206, R213 ;  /* 0x000000d5ced57221 */ /* 0x000fe20000010000 */
[----:B------:R-:W-:-:S05]  /*61e0*/  IMAD.MOV.U32 R206, RZ, RZ, R204 ;  /* 0x000000ffffce7224 */ /* 0x000fca00078e00cc */
[----:B------:R-:W4:Y:S08]  /*61f0*/  MUFU.EX2 R209, R209 ;  /* 0x000000d100d17308 */ /* 0x000f300000000800 */
[----:B------:R-:W-:Y:S08]  /*6200*/  MUFU.EX2 R168, R168 ;  /* 0x000000a800a87308 */ /* 0x000ff00000000800 */
[----:B------:R-:W5:Y:S08]  /*6210*/  MUFU.EX2 R169, R169 ;  /* 0x000000a900a97308 */ /* 0x000f700000000800 */
        /* <DEDUP_REMOVED lines=27> */
[----:B------:R-:W1:Y:S01]  /*63d0*/  MUFU.EX2 R195, R195 ;  /* 0x000000c300c37308 */ /* 0x000e620000000800 */
[----:B------:R-:W-:-:S02]  /*63e0*/  WARPGROUP.DEPBAR.LE gsb0, 0x0 ;  /* 0x00008000000079c5 */ /* 0x000fc40000010000 */
[----:B--2---:R-:W-:-:S05]  /*63f0*/  F2FP.F16.F32.PACK_AB R152, R161, R160 ;  /* 0x000000a0a198723e */ /* 0x004fca00000000ff */
[----:B------:R-:W-:Y:S01]  /*6400*/  MUFU.EX2 R198, R198 ;  /* 0x000000c600c67308 */ /* 0x000fe20000000800 */
[----:B---3--:R-:W-:Y:S01]  /*6410*/  F2FP.F16.F32.PACK_AB R153, R163, R162 ;  /* 0x000000a2a399723e */ /* 0x008fe200000000ff */
[----:B------:R-:W-:Y:S01]  /*6420*/  FADD.FTZ R160, R160, R167 ;  /* 0x000000a7a0a07221 */ /* 0x000fe20000010000 */
[----:B------:R-:W-:Y:S01]  /*6430*/  F2FP.F16.F32.PACK_AB R154, R165, R164 ;  /* 0x000000a4a59a723e */ /* 0x000fe200000000ff */
[----:B------:R-:W-:Y:S01]  /*6440*/  FADD.FTZ R162, R162, R213 ;  /* 0x000000d5a2a27221 */ /* 0x000fe20000010000 */
[----:B----4-:R-:W-:Y:S01]  /*6450*/  F2FP.F16.F32.PACK_AB R155, R209, R166 ;  /* 0x000000a6d19b723e */ /* 0x010fe200000000ff */
[----:B------:R-:W-:Y:S02]  /*6460*/  FADD.FTZ R161, R161, R160 ;  /* 0x000000a0a1a17221 */ /* 0x000fe40000010000 */
[----:B------:R-:W2:Y:S01]  /*6470*/  MUFU.EX2 R199, R199 ;  /* 0x000000c700c77308 */ /* 0x000ea20000000800 */
        /* <DEDUP_REMOVED lines=9> */
[----:B------:R-:W-:Y:S02]  /*6510*/  WARPGROUP.DEPBAR.LE gsb0, 0x0 ;  /* 0x00008000000079c5 */ /* 0x000fe40000010000 */
[----:B-----5:R-:W-:Y:S01]  /*6520*/  F2FP.F16.F32.PACK_AB R152, R169, R168 ;  /* 0x000000a8a998723e */ /* 0x020fe200000000ff */
[----:B------:R-:W-:Y:S01]  /*6530*/  FADD.FTZ R168, R168, R165 ;  /* 0x000000a5a8a87221 */ /* 0x000fe20000010000 */
[----:B-1----:R-:W-:Y:S01]  /*6540*/  F2FP.F16.F32.PACK_AB R153, R171, R170 ;  /* 0x000000aaab99723e */ /* 0x002fe200000000ff */
        /* <DEDUP_REMOVED lines=9> */
[----:B------:R-:W-:-:S06]  /*65e0*/  FADD.FTZ R175, R175, R174 ;  /* 0x000000aeafaf7221 */ /* 0x000fcc0000010000 */
        /* <DEDUP_REMOVED lines=56> */
.L_x_10632:
[----:B------:R-:W-:-:S13]  /*6970*/  ISETP.GE.AND P2, PT, R205, RZ, PT ;  /* 0x000000ffcd00720c */ /* 0x000fda0003f46270 */
[----:B------:R-:W-:Y:S05]  /*6980*/  @!P2 BRA `(.L_x_10642) ;  /* 0x0000002000c4a947 */ /* 0x000fea0003800000 */
[----:B-1----:R-:W-:Y:S02]  /*6990*/  IMAD.MOV.U32 R211, RZ, RZ, R156 ;  /* 0x000000ffffd37224 */ /* 0x002fe400078e009c */
[----:B------:R-:W-:-:S07]  /*69a0*/  IMAD.MOV.U32 R207, RZ, RZ, R204 ;  /* 0x000000ffffcf7224 */ /* 0x000fce00078e00cc */
.L_x_10651:
[----:B------:R-:W-:-:S04]  /*69b0*/  UIADD3 UR36, UR36, 0x1, URZ ;  /* 0x0000000124247890 */ /* 0x000fc8000fffe03f */
[----:B------:R-:W-:-:S04]  /*69c0*/  UISETP.NE.AND UP0, UPT, UR36, 0x2, UPT ;  /* 0x000000022400788c */ /* 0x000fc8000bf05270 */
[----:B------:R-:W-:Y:S02]  /*69d0*/  USEL UR4, URZ, 0x1, UP0 ;  /* 0x000000013f047887 */ /* 0x000fe40008000000 */
[----:B------:R-:W-:Y:S02]  /*69e0*/  USEL UR36, UR36, URZ, UP0 ;  /* 0x0000003f24247287 */ /* 0x000fe40008000000 */
[----:B------:R-:W-:Y:S01]  /*69f0*/  ULOP3.LUT UR37, UR37, UR4, URZ, 0x3c, !UPT ;  /* 0x0000000425257292 */ /* 0x000fe2000f8e3c3f */
[----:B--2---:R-:W-:Y:S11]  /*6a00*/  @!P0 BRA `(.L_x_10643) ;  /* 0x0000000000048947 */ /* 0x004ff60003800000 */
[----:B------:R-:W-:Y:S01]  /*6a10*/  BPT.TRAP 0x1 ;  /* 0x000000040000795c */ /* 0x000fe20000300000 */
.L_x_10643:
[----:B------:R-:W-:Y:S01]  /*6a20*/  ULEA UR4, UR36, UR39, 0x3 ;  /* 0x0000002724047291 */ /* 0x000fe2000f8e183f */
[----:B------:R-:W-:-:S05]  /*6a30*/  IMAD.U32 R13, RZ, RZ, UR37 ;  /* 0x00000025ff0d7e24 */ /* 0x000fca000f8e00ff */
[----:B------:R-:W-:-:S04]  /*6a40*/  SHF.L.U32 R13, R13, 0x1f, RZ ;  /* 0x0000001f0d0d7819 */ /* 0x000fc800000006ff */
[----:B------:R1:W2:Y:S01]  /*6a50*/  SYNCS.PHASECHK.TRANS64.TRYWAIT P2, [UR4+0x32430], R13 ;  /* 0x0324300dff0075a7 */ /* 0x0002a20008040144 */
[----:B------:R-:W-:Y:S05]  /*6a60*/  @!P0 BRA `(.L_x_10644) ;  /* 0x0000000000048947 */ /* 0x000fea0003800000 */
[----:B------:R-:W-:Y:S01]  /*6a70*/  BPT.TRAP 0x1 ;  /* 0x000000040000795c */ /* 0x000fe20000300000 */
.L_x_10644:
[----:B--2---:R-:W-:Y:S05]  /*6a80*/  @P2 BRA `(.L_x_10645) ;  /* 0x0000000000082947 */ /* 0x004fea0003800000 */
[----:B------:R-:W2:Y:S02]  /*6a90*/  SYNCS.PHASECHK.TRANS64.TRYWAIT P2, [UR4+0x32430], R13 ;  /* 0x0324300dff0075a7 */ /* 0x000ea40008040144 */
[----:B--2---:R-:W-:Y:S05]  /*6aa0*/  @!P2 BRA `(.L_x_10646) ;  /* 0x000000780004a947 */ /* 0x004fea0003800000 */
.L_x_10645:
        /* <DEDUP_REMOVED lines=31> */
.L_x_10647:
[----:B------:R2:W3:Y:S01]  /*6ca0*/  SYNCS.PHASECHK.TRANS64.TRYWAIT P2, [UR4+0x32450], R13 ;  /* 0x0324500dff0075a7 */ /* 0x0004e20008040144 */
[----:B------:R-:W-:Y:S05]  /*6cb0*/  @!P0 BRA `(.L_x_10648) ;  /* 0x0000000000048947 */ /* 0x000fea0003800000 */
[----:B------:R-:W-:Y:S01]  /*6cc0*/  BPT.TRAP 0x1 ;  /* 0x000000040000795c */ /* 0x000fe20000300000 */
.L_x_10648:
[----:B---3--:R-:W-:Y:S05]  /*6cd0*/  @P2 BRA `(.L_x_10649) ;  /* 0x0000000000082947 */ /* 0x008fea0003800000 */
[----:B------:R-:W3:Y:S02]  /*6ce0*/  SYNCS.PHASECHK.TRANS64.TRYWAIT P2, [UR4+0x32450], R13 ;  /* 0x0324500dff0075a7 */ /* 0x000ee40008040144 */
[----:B---3--:R-:W-:Y:S05]  /*6cf0*/  @!P2 BRA `(.L_x_10650) ;  /* 0x000000740088a947 */ /* 0x008fea0003800000 */
.L_x_10649:
[----:B------:R-:W-:Y:S01]  /*6d00*/  R2UR UR56, R16 ;  /* 0x00000000103872ca */ /* 0x000fe200000e0000 */
[----:B------:R-:W-:Y:S01]  /*6d10*/  UIMAD UR5, UR36, 0xc00, UR6 ;  /* 0x00000c00240578a4 */ /* 0x000fe2000f8e0206 */
[----:B------:R-:W-:Y:S01]  /*6d20*/  R2UR UR57, R17 ;  /* 0x00000000113972ca */ /* 0x000fe200000e0000 */
[----:B------:R-:W-:Y:S01]  /*6d30*/  WARPGROUP.ARRIVE ;  /* 0x00000000000079c5 */ /* 0x000fe20000000000 */
[----:B------:R-:W-:Y:S01]  /*6d40*/  UMOV UR59, 0x40000040 ;  /* 0x40000040003b7882 */ /* 0x000fe20000000000 */
[----:B------:R-:W-:-:S04]  /*6d50*/  UIADD3 UR10, UR5, 0x304, URZ ;  /* 0x00000304050a7890 */ /* 0x000fc8000fffe03f */
[----:B------:R-:W4:Y:S01]  /*6d60*/  S2R R220, SR_TID.X ;  /* 0x0000000000dc7919 */ /* 0x000f220000002100 */
[----:B------:R-:W-:Y:S01]  /*6d70*/  UMOV UR11, 0x40000040 ;  /* 0x40000040000b7882 */ /* 0x000fe20000000000 */
[----:B------:R-:W-:Y:S01]  /*6d80*/  UMOV UR58, UR5 ;  /* 0x00000005003a7c82 */ /* 0x000fe20008000000 */
[----:B------:R-:W-:Y:S01]  /*6d90*/  UIADD3 UR14, UR5, 0x306, URZ ;  /* 0x00000306050e7890 */ /* 0x000fe2000fffe03f */
[----:B------:R-:W-:Y:S01]  /*6da0*/  IMAD.U32 R215, RZ, RZ, UR4 ;  /* 0x00000004ffd77e24 */ /* 0x000fe2000f8e00ff */
[----:B------:R-:W-:Y:S01]  /*6db0*/  UMOV UR15, 0x40000040 ;  /* 0x40000040000f7882 */ /* 0x000fe20000000000 */
[----:B------:R-:W-:Y:S01]  /*6dc0*/  UIADD3 UR18, UR5, 0x600, URZ ;  /* 0x0000060005127890 */ /* 0x000fe2000fffe03f */
[----:B------:R-:W-:Y:S01]  /*6dd0*/  ISETP.GT.AND P2, PT, R205, RZ, PT ;  /* 0x000000ffcd00720c */ /* 0x000fe20003f44270 */
[----:B------:R-:W-:Y:S01]  /*6de0*/  UMOV UR19, 0x40000040 ;  /* 0x4000004000137882 */ /* 0x000fe20000000000 */
[----:B------:R-:W-:Y:S01]  /*6df0*/  HGMMA.64x96x16.F32 R152, gdesc[UR56], R152, gsb0 ;  /* 0x01600000389879f0 */ /* 0x000fe20008000898 */
[----:B------:R-:W-:Y:S01]  /*6e00*/  R2UR UR56, R14 ;  /* 0x000000000e3872ca */ /* 0x000fe200000e0000 */
[----:B------:R-:W-:Y:S01]  /*6e10*/  UIADD3 UR58, UR5, 0x2, URZ ;  /* 0x00000002053a7890 */ /* 0x000fe2000fffe03f */
[----:B------:R-:W-:Y:S01]  /*6e20*/  R2UR UR57, R15 ;  /* 0x000000000f3972ca */ /* 0x000fe200000e0000 */
[----:B------:R-:W-:Y:S01]  /*6e30*/  UMOV UR59, 0x40000040 ;  /* 0x40000040003b7882 */ /* 0x000fe20000000000 */
[----:B------:R-:W-:Y:S01]  /*6e40*/  UIADD3 UR22, UR5, 0x602, URZ ;  /* 0x0000060205167890 */ /* 0x000fe2000fffe03f */
[----:B------:R-:W-:Y:S01]  /*6e50*/  VIADD R205, R205, 0xffffffff ;  /* 0xffffffffcdcd7836 */ /* 0x000fe20000000000 */
        /* <DEDUP_REMOVED lines=11> */
[----:B----4-:R-:W-:Y:S01]  /*6f10*/  SHF.R.U32.HI R220, RZ, 0x7, R220 ;  /* 0x00000007ffdc7819 */ /* 0x010fe200000116dc */
[----:B------:R-:W-:Y:S01]  /*6f20*/  UIMAD UR4, UR36, 0xc00, UR7 ;  /* 0x00000c00240478a4 */ /* 0x000fe2000f8e0207 */
        /* <DEDUP_REMOVED lines=68> */
[----:B---3--:R-:W-:-:S04]  /*7370*/  FMNMX.FTZ R204, R152, R207, !PT ;  /* 0x000000cf98cc7209 */ /* 0x008fc80007810000 */
[----:B-12---:R-:W-:-:S04]  /*7380*/  FMNMX.FTZ R13, R153, R204, !PT ;  /* 0x000000cc990d7209 */ /* 0x006fc80007810000 */
        /* <DEDUP_REMOVED lines=46> */
[----:B------:R-:W2:Y:S02]  /*7670*/  LDC R13, c[0x0][0xa80] ;  /* 0x0002a000ff0d7b82 */ /* 0x000ea40000000800 */
[----:B------:R-:W-:-:S05]  /*7680*/  FMNMX.FTZ R208, R199, R204, !PT ;  /* 0x000000ccc7d07209 */ /* 0x000fca0007810000 */
[----:B------:R-:W3:Y:S01]  /*7690*/  SHFL.BFLY PT, R213, R208, 0x2, 0x1f ;  /* 0x0c401f00d0d57f89 */ /* 0x000ee200000e0000 */
[----:B-1----:R-:W-:-:S05]  /*76a0*/  FMNMX.FTZ R209, R206, R209, !PT ;  /* 0x000000d1ced17209 */ /* 0x002fca0007810000 */
[----:B------:R-:W1:Y:S01]  /*76b0*/  SHFL.BFLY PT, R204, R209, 0x1, 0x1f ;  /* 0x0c201f00d1cc7f89 */ /* 0x000e6200000e0000 */
[----:B---3--:R-:W-:-:S05]  /*76c0*/  FMNMX.FTZ R213, R208, R213, !PT ;  /* 0x000000d5d0d57209 */ /* 0x008fca0007810000 */
[----:B------:R-:W3:Y:S01]  /*76d0*/  SHFL.BFLY PT, R210, R213, 0x1, 0x1f ;  /* 0x0c201f00d5d27f89 */ /* 0x000ee200000e0000 */
[----:B-1----:R-:W-:-:S05]  /*76e0*/  FMNMX.FTZ R204, R209, R204, !PT ;  /* 0x000000ccd1cc7209 */ /* 0x002fca0007810000 */
[C---:B--2---:R-:W-:Y:S01]  /*76f0*/  FMUL.FTZ R212, R204.reuse, R13 ;  /* 0x0000000dccd47220 */ /* 0x044fe20000410000 */
[----:B------:R-:W-:-:S03]  /*7700*/  FADD.FTZ R206, -R204, R207 ;  /* 0x000000cfccce7221 */ /* 0x000fc60000010100 */
[-CC-:B------:R-:W-:Y:S01]  /*7710*/  FFMA.FTZ R209, R156, R13.reuse, -R212.reuse ;  /* 0x0000000d9cd17223 */ /* 0x180fe200000108d4 */
[-CC-:B------:R-:W-:Y:S01]  /*7720*/  FFMA.FTZ R207, R152, R13.reuse, -R212.reuse ;  /* 0x0000000d98cf7223 */ /* 0x180fe200000108d4 */
[-CC-:B------:R-:W-:Y:S01]  /*7730*/  FFMA.FTZ R157, R157, R13.reuse, -R212.reuse ;  /* 0x0000000d9d9d7223 */ /* 0x180fe200000108d4 */
[-CC-:B------:R-:W-:Y:S01]  /*7740*/  FFMA.FTZ R208, R153, R13.reuse, -R212.reuse ;  /* 0x0000000d99d07223 */ /* 0x180fe200000108d4 */
[-C--:B------:R-:W-:Y:S01]  /*7750*/  FMUL.FTZ R206, R206, R13.reuse ;  /* 0x0000000dcece7220 */ /* 0x080fe20000410000 */
[----:B------:R-:W-:Y:S01]  /*7760*/  VIADD R153, R220, 0x8 ;  /* 0x00000008dc997836 */ /* 0x000fe20000000000 */
[----:B------:R-:W-:Y:S01]  /*7770*/  MUFU.EX2 R209, R209 ;  /* 0x000000d100d17308 */ /* 0x000fe20000000800 */
[-CC-:B------:R-:W-:Y:S01]  /*7780*/  FFMA.FTZ R160, R160, R13.reuse, -R212.reuse ;  /* 0x0000000da0a07223 */ /* 0x180fe200000108d4 */
[-CC-:B------:R-:W-:Y:S01]  /*7790*/  FFMA.FTZ R161, R161, R13.reuse, -R212.reuse ;  /* 0x0000000da1a17223 */ /* 0x180fe200000108d4 */
[-CC-:B------:R-:W-:Y:S01]  /*77a0*/  FFMA.FTZ R164, R164, R13.reuse, -R212.reuse ;  /* 0x0000000da4a47223 */ /* 0x180fe200000108d4 */
[-CC-:B------:R-:W-:Y:S01]  /*77b0*/  FFMA.FTZ R165, R165, R13.reuse, -R212.reuse ;  /* 0x0000000da5a57223 */ /* 0x180fe200000108d4 */
[-CC-:B------:R-:W-:Y:S01]  /*77c0*/  FFMA.FTZ R168, R168, R13.reuse, -R212.reuse ;  /* 0x0000000da8a87223 */ /* 0x180fe200000108d4 */
[-CC-:B------:R-:W-:Y:S01]  /*77d0*/  FFMA.FTZ R169, R169, R13.reuse, -R212.reuse ;  /* 0x0000000da9a97223 */ /* 0x180fe200000108d4 */
[----:B---3--:R-:W-:Y:S01]  /*77e0*/  FMNMX.FTZ R156, R213, R210, !PT ;  /* 0x000000d2d59c7209 */ /* 0x008fe20007810000 */
[----:B------:R-:W1:Y:S01]  /*77f0*/  MUFU.EX2 R206, R206 ;  /* 0x000000ce00ce7308 */ /* 0x000e620000000800 */
        /* <DEDUP_REMOVED lines=8> */
[----:B------:R-:W-:Y:S01]  /*7880*/  @!P1 VIADD R152, R215, 0x32440 ;  /* 0x00032440d7989836 */ /* 0x000fe20000000000 */
[----:B------:R2:W-:Y:S01]  /*7890*/  MUFU.EX2 R211, R157 ;  /* 0x0000009d00d37308 */ /* 0x0005e20000000800 */
[-CC-:B------:R-:W-:Y:S01]  /*78a0*/  FFMA.FTZ R213, R154, R13.reuse, -R216.reuse ;  /* 0x0000000d9ad57223 */ /* 0x180fe200000108d8 */
[-CC-:B------:R-:W-:Y:S01]  /*78b0*/  FFMA.FTZ R214, R155, R13.reuse, -R216.reuse ;  /* 0x0000000d9bd67223 */ /* 0x180fe200000108d8 */
[-C--:B------:R-:W-:Y:S01]  /*78c0*/  FFMA.FTZ R158, R158, R13.reuse, -R216 ;  /* 0x0000000d9e9e7223 */ /* 0x080fe200000108d8 */
[----:B------:R-:W-:Y:S01]  /*78d0*/  @!P1 PRMT R152, RZ, 0x654, R152 ;  /* 0x00000654ff989816 */ /* 0x000fe20000000098 */
[-CC-:B------:R-:W-:Y:S01]  /*78e0*/  FFMA.FTZ R159, R159, R13.reuse, -R216.reuse ;  /* 0x0000000d9f9f7223 */ /* 0x180fe200000108d8 */
[--C-:B------:R-:W-:Y:S01]  /*78f0*/  FFMA.FTZ R162, R162, R13, -R216.reuse ;  /* 0x0000000da2a27223 */ /* 0x100fe200000108d8 */
[-C--:B-1----:R-:W-:Y:S01]  /*7900*/  FMUL.FTZ R24, R24, R206.reuse ;  /* 0x000000ce18187220 */ /* 0x082fe20000410000 */
[----:B------:R-:W1:Y:S01]  /*7910*/  MUFU.EX2 R210, R210 ;  /* 0x000000d200d27308 */ /* 0x000e620000000800 */
[----:B--2---:R-:W-:Y:S01]  /*7920*/  IADD3 R157, -R220, 0xb, RZ ;  /* 0x0000000bdc9d7810 */ /* 0x004fe20007ffe1ff */
[-C--:B------:R-:W-:Y:S01]  /*7930*/  FMUL.FTZ R25, R25, R206.reuse ;  /* 0x000000ce19197220 */ /* 0x080fe20000410000 */
[-C--:B------:R-:W-:Y:S01]  /*7940*/  FMUL.FTZ R28, R28, R206.reuse ;  /* 0x000000ce1c1c7220 */ /* 0x080fe20000410000 */
[-C--:B------:R-:W-:Y:S01]  /*7950*/  FMUL.FTZ R29, R29, R206.reuse ;  /* 0x000000ce1d1d7220 */ /* 0x080fe20000410000 */
[-C--:B------:R-:W-:Y:S01]  /*7960*/  FMUL.FTZ R32, R32, R206.reuse ;  /* 0x000000ce20207220 */ /* 0x080fe20000410000 */
[----:B------:R2:W-:Y:S06]  /*7970*/  BAR.ARV R157, 0x100 ;  /* 0x0004009d0000751d */ /* 0x0005ec0000002000 */
[----:B------:R3:W-:Y:S01]  /*7980*/  @!P1 SYNCS.ARRIVE.TRANS64.RED.A1T0 RZ, [R152+URZ], RZ ;  /* 0x000000ff98ff99a7 */ /* 0x0007e2000810043f */
        /* <DEDUP_REMOVED lines=130> */
[----:B---3--:R-:W-:Y:S01]  /*81b0*/  F2FP.F16.F32.PACK_AB R152, R208, R207 ;  /* 0x000000cfd098723e */ /* 0x008fe200000000ff */
[--C-:B------:R-:W-:Y:S01]  /*81c0*/  FFMA.FTZ R163, R163, R13, -R216.reuse ;  /* 0x0000000da3a37223 */ /* 0x100fe200000108d8 */
[----:B------:R-:W-:Y:S01]  /*81d0*/  F2FP.F16.F32.PACK_AB R154, R211, R209 ;  /* 0x000000d1d39a723e */ /* 0x000fe200000000ff */
[--C-:B------:R-:W-:Y:S01]  /*81e0*/  FFMA.FTZ R166, R166, R13, -R216.reuse ;  /* 0x0000000da6a67223 */ /* 0x100fe200000108d8 */
[----:B----4-:R-:W-:Y:S01]  /*81f0*/  F2FP.F16.F32.PACK_AB R153, R214, R213 ;  /* 0x000000d5d699723e */ /* 0x010fe200000000ff */
[-CC-:B------:R-:W-:Y:S01]  /*8200*/  FFMA.FTZ R167, R167, R13.reuse, -R216.reuse ;  /* 0x0000000da7a77223 */ /* 0x180fe200000108d8 */
[----:B-----5:R-:W-:Y:S01]  /*8210*/  F2FP.F16.F32.PACK_AB R155, R159, R158 ;  /* 0x0000009e9f9b723e */ /* 0x020fe200000000ff */
[----:B------:R-:W-:Y:S01]  /*8220*/  MUFU.EX2 R160, R160 ;  /* 0x000000a000a07308 */ /* 0x000fe20000000800 */
[-CC-:B------:R-:W-:Y:S01]  /*8230*/  FFMA.FTZ R170, R170, R13.reuse, -R216.reuse ;  /* 0x0000000daaaa7223 */ /* 0x180fe200000108d8 */
[-CC-:B------:R-:W-:Y:S01]  /*8240*/  FFMA.FTZ R171, R171, R13.reuse, -R216.reuse ;  /* 0x0000000dabab7223 */ /* 0x180fe200000108d8 */
[----:B------:R-:W-:Y:S01]  /*8250*/  WARPGROUP.ARRIVE ;  /* 0x00000000000079c5 */ /* 0x000fe20000000000 */
[-CC-:B------:R-:W-:Y:S01]  /*8260*/  FFMA.FTZ R174, R174, R13.reuse, -R216.reuse ;  /* 0x0000000daeae7223 */ /* 0x180fe200000108d8 */
[-C--:B------:R-:W-:Y:S01]  /*8270*/  FFMA.FTZ R175, R175, R13.reuse, -R216 ;  /* 0x0000000dafaf7223 */ /* 0x080fe200000108d8 */
[-C--:B------:R-:W-:Y:S01]  /*8280*/  FFMA.FTZ R181, R181, R13.reuse, -R212 ;  /* 0x0000000db5b57223 */ /* 0x080fe200000108d4 */
[-CC-:B------:R-:W-:Y:S01]  /*8290*/  FFMA.FTZ R178, R178, R13.reuse, -R216.reuse ;  /* 0x0000000db2b27223 */ /* 0x180fe200000108d8 */
[----:B------:R-:W1:Y:S01]  /*82a0*/  MUFU.EX2 R161, R161 ;  /* 0x000000a100a17308 */ /* 0x000e620000000800 */
[----:B------:R-:W-:Y:S01]  /*82b0*/  HGMMA.64x256x16.F32 R24, R152, gdesc[UR8].tnspB, R24, gsb0 ;  /* 0x43e0000898187df0 */ /* 0x000fe20008000818 */
[----:B------:R-:W-:Y:S01]  /*82c0*/  UIADD3 UR10, UR4, 0x80, URZ ;  /* 0x00000080040a7890 */ /* 0x000fe2000fffe03f */
[-CC-:B------:R-:W-:Y:S01]  /*82d0*/  FFMA.FTZ R179, R179, R13.reuse, -R216.reuse ;  /* 0x0000000db3b37223 */ /* 0x180fe200000108d8 */
[----:B------:R-:W-:Y:S01]  /*82e0*/  UMOV UR11, 0x40000040 ;  /* 0x40000040000b7882 */ /* 0x000fe20000000000 */
[-CC-:B------:R-:W-:Y:S01]  /*82f0*/  FFMA.FTZ R182, R182, R13.reuse, -R216.reuse ;  /* 0x0000000db6b67223 */ /* 0x180fe200000108d8 */
[-C--:B------:R-:W-:Y:S01]  /*8300*/  FFMA.FTZ R183, R183, R13.reuse, -R216 ;  /* 0x0000000db7b77223 */ /* 0x080fe200000108d8 */
[-CC-:B------:R-:W-:Y:S01]  /*8310*/  FFMA.FTZ R184, R184, R13.reuse, -R212.reuse ;  /* 0x0000000db8b87223 */ /* 0x180fe200000108d4 */
[----:B------:R-:W-:Y:S01]  /*8320*/  MUFU.EX2 R164, R164 ;  /* 0x000000a400a47308 */ /* 0x000fe20000000800 */
[-CC-:B------:R-:W-:Y:S01]  /*8330*/  FFMA.FTZ R185, R185, R13.reuse, -R212.reuse ;  /* 0x0000000db9b97223 */ /* 0x180fe200000108d4 */
[-CC-:B------:R-:W-:Y:S01]  /*8340*/  FFMA.FTZ R188, R188, R13.reuse, -R212.reuse ;  /* 0x0000000dbcbc7223 */ /* 0x180fe200000108d4 */
[-C--:B------:R-:W-:Y:S01]  /*8350*/  FFMA.FTZ R189, R189, R13.reuse, -R212 ;  /* 0x0000000dbdbd7223 */ /* 0x080fe200000108d4 */
[-CC-:B------:R-:W-:Y:S01]  /*8360*/  FFMA.FTZ R186, R186, R13.reuse, -R216.reuse ;  /* 0x0000000dbaba7223 */ /* 0x180fe200000108d8 */
[-CC-:B------:R-:W-:Y:S01]  /*8370*/  FFMA.FTZ R187, R187, R13.reuse, -R216.reuse ;  /* 0x0000000dbbbb7223 */ /* 0x180fe200000108d8 */
[-CC-:B------:R-:W-:Y:S01]  /*8380*/  FFMA.FTZ R190, R190, R13.reuse, -R216.reuse ;  /* 0x0000000dbebe7223 */ /* 0x180fe200000108d8 */
[-C--:B------:R-:W-:Y:S01]  /*8390*/  FFMA.FTZ R191, R191, R13.reuse, -R216 ;  /* 0x0000000dbfbf7223 */ /* 0x080fe200000108d8 */
[----:B------:R-:W3:Y:S01]  /*83a0*/  MUFU.EX2 R165, R165 ;  /* 0x000000a500a57308 */ /* 0x000ee20000000800 */
[-CC-:B------:R-:W-:Y:S01]  /*83b0*/  FFMA.FTZ R192, R192, R13.reuse, -R212.reuse ;  /* 0x0000000dc0c07223 */ /* 0x180fe200000108d4 */
[-CC-:B------:R-:W-:Y:S01]  /*83c0*/  FFMA.FTZ R193, R193, R13.reuse, -R212.reuse ;  /* 0x0000000dc1c17223 */ /* 0x180fe200000108d4 */
[-CC-:B------:R-:W-:Y:S01]  /*83d0*/  FFMA.FTZ R196, R196, R13.reuse, -R212.reuse ;  /* 0x0000000dc4c47223 */ /* 0x180fe200000108d4 */
[-C--:B------:R-:W-:Y:S01]  /*83e0*/  FFMA.FTZ R197, R197, R13.reuse, -R212 ;  /* 0x0000000dc5c57223 */ /* 0x080fe200000108d4 */
[-CC-:B------:R-:W-:Y:S01]  /*83f0*/  FFMA.FTZ R194, R194, R13.reuse, -R216.reuse ;  /* 0x0000000dc2c27223 */ /* 0x180fe200000108d8 */
[-CC-:B------:R-:W-:Y:S01]  /*8400*/  FFMA.FTZ R195, R195, R13.reuse, -R216.reuse ;  /* 0x0000000dc3c37223 */ /* 0x180fe200000108d8 */
[-CC-:B------:R-:W-:Y:S01]  /*8410*/  FFMA.FTZ R198, R198, R13.reuse, -R216.reuse ;  /* 0x0000000dc6c67223 */ /* 0x180fe200000108d8 */
[----:B------:R-:W-:Y:S01]  /*8420*/  MUFU.EX2 R162, R162 ;  /* 0x000000a200a27308 */ /* 0x000fe20000000800 */
[----:B------:R-:W-:Y:S01]  /*8430*/  FFMA.FTZ R199, R199, R13, -R216 ;  /* 0x0000000dc7c77223 */ /* 0x000fe200000108d8 */
[----:B------:R-:W-:Y:S01]  /*8440*/  FFMA.FTZ R207, R206, R12, R207 ;  /* 0x0000000ccecf7223 */ /* 0x000fe200000100cf */
[----:B------:R-:W-:Y:S01]  /*8450*/  FFMA.FTZ R213, R210, R0, R213 ;  /* 0x00000000d2d57223 */ /* 0x000fe200000100d5 */
[----:B------:R-:W-:-:S02]  /*8460*/  @!P1 VIADD R215, R215, 0x32460 ;  /* 0x00032460d7d79836 */ /* 0x000fc40000000000 */
[----:B------:R-:W-:Y:S01]  /*8470*/  FADD.FTZ R208, R208, R207 ;  /* 0x000000cfd0d07221 */ /* 0x000fe20000010000 */
[----:B------:R-:W-:Y:S01]  /*8480*/  FADD.FTZ R213, R214, R213 ;  /* 0x000000d5d6d57221 */ /* 0x000fe20000010000 */
[----:B------:R-:W4:Y:S01]  /*8490*/  MUFU.EX2 R163, R163 ;  /* 0x000000a300a37308 */ /* 0x000f220000000800 */
[----:B------:R-:W-:Y:S01]  /*84a0*/  @!P1 PRMT R215, RZ, 0x654, R215 ;  /* 0x00000654ffd79816 */ /* 0x000fe200000000d7 */
[----:B------:R-:W-:Y:S01]  /*84b0*/  FADD.FTZ R208, R209, R208 ;  /* 0x000000d0d1d07221 */ /* 0x000fe20000010000 */
[----:B------:R-:W-:Y:S01]  /*84c0*/  FADD.FTZ R158, R158, R213 ;  /* 0x000000d59e9e7221 */ /* 0x000fe20000010000 */
[----:B------:R-:W-:Y:S02]  /*84d0*/  IMAD.MOV.U32 R207, RZ, RZ, R204 ;  /* 0x000000ffffcf7224 */ /* 0x000fe400078e00cc */
[----:B------:R-:W-:Y:S01]  /*84e0*/  FADD.FTZ R211, R211, R208 ;  /* 0x000000d0d3d37221 */ /* 0x000fe20000010000 */
[----:B------:R-:W-:Y:S01]  /*84f0*/  FADD.FTZ R159, R159, R158 ;  /* 0x0000009e9f9f7221 */ /* 0x000fe20000010000 */
        /* <DEDUP_REMOVED lines=30> */
[----:B-1----:R-:W-:-:S05]  /*86e0*/  F2FP.F16.F32.PACK_AB R152, R161, R160 ;  /* 0x000000a0a198723e */ /* 0x002fca00000000ff */
[----:B------:R-:W1:Y:S01]  /*86f0*/  MUFU.EX2 R197, R197 ;  /* 0x000000c500c57308 */ /* 0x000e620000000800 */
[----:B---3--:R-:W-:Y:S01]  /*8700*/  F2FP.F16.F32.PACK_AB R154, R165, R164 ;  /* 0x000000a4a59a723e */ /* 0x008fe200000000ff */
[----:B------:R-:W-:Y:S01]  /*8710*/  FADD.FTZ R160, R160, R211 ;  /* 0x000000d3a0a07221 */ /* 0x000fe20000010000 */
[----:B----4-:R-:W-:Y:S01]  /*8720*/  F2FP.F16.F32.PACK_AB R153, R163, R162 ;  /* 0x000000a2a399723e */ /* 0x010fe200000000ff */
[----:B------:R-:W-:Y:S01]  /*8730*/  FADD.FTZ R162, R162, R159 ;  /* 0x0000009fa2a27221 */ /* 0x000fe20000010000 */
[----:B-----5:R-:W-:Y:S01]  /*8740*/  F2FP.F16.F32.PACK_AB R155, R167, R166 ;  /* 0x000000a6a79b723e */ /* 0x020fe200000000ff */
[----:B------:R-:W-:Y:S01]  /*8750*/  FADD.FTZ R161, R161, R160 ;  /* 0x000000a0a1a17221 */ /* 0x000fe20000010000 */
[----:B------:R-:W-:Y:S01]  /*8760*/  IMAD.MOV.U32 R211, RZ, RZ, R156 ;  /* 0x000000ffffd37224 */ /* 0x000fe200078e009c */
[----:B------:R-:W-:Y:S01]  /*8770*/  MUFU.EX2 R194, R194 ;  /* 0x000000c200c27308 */ /* 0x000fe20000000800 */
[----:B------:R-:W-:Y:S01]  /*8780*/  WARPGROUP.ARRIVE ;  /* 0x00000000000079c5 */ /* 0x000fe20000000000 */
[----:B------:R-:W-:Y:S01]  /*8790*/  FADD.FTZ R163, R163, R162 ;  /* 0x000000a2a3a37221 */ /* 0x000fe20000010000 */
[----:B------:R-:W-:-:S03]  /*87a0*/  FADD.FTZ R164, R164, R161 ;  /* 0x000000a1a4a47221 */ /* 0x000fc60000010000 */
[----:B------:R-:W-:Y:S01]  /*87b0*/  FADD.FTZ R166, R166, R163 ;  /* 0x000000a3a6a67221 */ /* 0x000fe20000010000 */
[----:B------:R-:W-:Y:S01]  /*87c0*/  HGMMA.64x256x16.F32 R24, R152, gdesc[UR8].tnspB, R24, gsb0 ;  /* 0x43e0000898187df0 */ /* 0x000fe20008000818 */
[----:B------:R-:W-:Y:S01]  /*87d0*/  UIADD3 UR10, UR4, 0x100, URZ ;  /* 0x00000100040a7890 */ /* 0x000fe2000fffe03f */
[----:B------:R-:W3:Y:S01]  /*87e0*/  MUFU.EX2 R195, R195 ;  /* 0x000000c300c37308 */ /* 0x000ee20000000800 */
[----:B------:R-:W-:Y:S01]  /*87f0*/  UMOV UR11, 0x40000040 ;  /* 0x40000040000b7882 */ /* 0x000fe20000000000 */
[----:B------:R-:W-:Y:S01]  /*8800*/  FADD.FTZ R165, R165, R164 ;  /* 0x000000a4a5a57221 */ /* 0x000fe20000010000 */
[----:B------:R-:W-:-:S05]  /*8810*/  FADD.FTZ R167, R167, R166 ;  /* 0x000000a6a7a77221 */ /* 0x000fca0000010000 */
[----:B------:R-:W-:Y:S08]  /*8820*/  MUFU.EX2 R198, R198 ;  /* 0x000000c600c67308 */ /* 0x000ff00000000800 */
[----:B------:R-:W4:Y:S01]  /*8830*/  MUFU.EX2 R199, R199 ;  /* 0x000000c700c77308 */ /* 0x000f220000000800 */
[----:B------:R-:W-:Y:S02]  /*8840*/  WARPGROUP.DEPBAR.LE gsb0, 0x0 ;  /* 0x00008000000079c5 */ /* 0x000fe40000010000 */
[----:B--2---:R-:W-:Y:S01]  /*8850*/  F2FP.F16.F32.PACK_AB R152, R169, R168 ;  /* 0x000000a8a998723e */ /* 0x004fe200000000ff */
[----:B------:R-:W-:Y:S01]  /*8860*/  FADD.FTZ R168, R168, R165 ;  /* 0x000000a5a8a87221 */ /* 0x000fe20000010000 */
[----:B------:R-:W-:-:S02]  /*8870*/  F2FP.F16.F32.PACK_AB R154, R173, R172 ;  /* 0x000000acad9a723e */ /* 0x000fc400000000ff */
        /* <DEDUP_REMOVED lines=30> */
[----:B------:R-:W-:Y:S01]  /*8a60*/  UIADD3 UR4, UR4, 0x280, URZ ;  /* 0x0000028004047890 */ /* 0x000fe2000fffe03f */
        /* <DEDUP_REMOVED lines=14> */
[----:B------:R-:W-:Y:S01]  /*8b50*/  UMOV UR10, UR4 ;  /* 0x00000004000a7c82 */ /* 0x000fe20008000000 */
[----:B------:R-:W-:Y:S01]  /*8b60*/  UMOV UR11, 0x40000040 ;  /* 0x40000040000b7882 */ /* 0x000fe20000000000 */
[----:B------:R-:W-:Y:S01]  /*8b70*/  FADD.FTZ R191, R191, R190 ;  /* 0x000000bebfbf7221 */ /* 0x000fe20000010000 */
[----:B------:R-:W-:Y:S02]  /*8b80*/  WARPGROUP.DEPBAR.LE gsb0, 0x0 ;  /* 0x00008000000079c5 */ /* 0x000fe40000010000 */
[----:B------:R-:W-:Y:S01]  /*8b90*/  F2FP.F16.F32.PACK_AB R152, R193, R192 ;  /* 0x000000c0c198723e */ /* 0x000fe200000000ff */
[----:B------:R-:W-:Y:S01]  /*8ba0*/  FADD.FTZ R192, R192, R189 ;  /* 0x000000bdc0c07221 */ /* 0x000fe20000010000 */
[----:B-1----:R-:W-:Y:S02]  /*8bb0*/  F2FP.F16.F32.PACK_AB R154, R197, R196 ;  /* 0x000000c4c59a723e */ /* 0x002fe400000000ff */
[----:B---3--:R-:W-:Y:S01]  /*8bc0*/  F2FP.F16.F32.PACK_AB R153, R195, R194 ;  /* 0x000000c2c399723e */ /* 0x008fe200000000ff */
[----:B------:R-:W-:Y:S01]  /*8bd0*/  FADD.FTZ R194, R194, R191 ;  /* 0x000000bfc2c27221 */ /* 0x000fe20000010000 */
[----:B----4-:R-:W-:Y:S01]  /*8be0*/  F2FP.F16.F32.PACK_AB R155, R199, R198 ;  /* 0x000000c6c79b723e */ /* 0x010fe200000000ff */
        /* <DEDUP_REMOVED lines=11> */
.L_x_10642:
[----:B------:R-:W3:Y:S01]  /*8ca0*/  SHFL.BFLY PT, R3, R12, 0x2, 0x1f ;  /* 0x0c401f000c037f89 */ /* 0x000ee200000e0000 */
[----:B------:R-:W-:Y:S01]  /*8cb0*/  IMAD.MOV.U32 R7, RZ, RZ, RZ ;  /* 0x000000ffff077224 */ /* 0x000fe200078e00ff */
[----:B------:R-:W-:Y:S01]  /*8cc0*/  UIADD3 UR36, UR36, 0x1, URZ ;  /* 0x0000000124247890 */ /* 0x000fe2000fffe03f */
[----:B------:R4:W-:Y:S06]  /*8cd0*/  BAR.ARV R157, 0x100 ;  /* 0x0004009d0000751d */ /* 0x0009ec0000002000 */
[----:B------:R-:W-:Y:S02]  /*8ce0*/  UISETP.NE.AND UP0, UPT, UR36, 0x2, UPT ;  /* 0x000000022400788c */ /* 0x000fe4000bf05270 */
[----:B------:R-:W-:Y:S06]  /*8cf0*/  BAR.ARV 0x8, 0x120 ;  /* 0x0204800000007b1d */ /* 0x000fec0000002000 */
[----:B------:R-:W-:Y:S01]  /*8d00*/  USEL UR4, URZ, 0x1, UP0 ;  /* 0x000000013f047887 */ /* 0x000fe20008000000 */
[----:B------:R-:W-:Y:S01]  /*8d10*/  PLOP3.LUT P0, PT, PT, PT, PT, 0x8, 0x0 ;  /* 0x000000000000781c */ /* 0x000fe20003f0e170 */
[----:B------:R-:W5:Y:S01]  /*8d20*/  SHFL.BFLY PT, R5, R0, 0x2, 0x1f ;  /* 0x0c401f0000057f89 */ /* 0x000f6200000e0000 */
[----:B------:R-:W-:Y:S01]  /*8d30*/  IADD3 R224, R224, 0x1, RZ ;  /* 0x00000001e0e07810 */ /* 0x000fe20007ffe0ff */
[----:B------:R-:W-:Y:S01]  /*8d40*/  USEL UR36, UR36, URZ, UP0 ;  /* 0x0000003f24247287 */ /* 0x000fe20008000000 */
[----:B---3--:R-:W-:Y:S01]  /*8d50*/  FADD.FTZ R2, R3, R12 ;  /* 0x0000000c03027221 */ /* 0x008fe20000010000 */
[----:B------:R-:W-:-:S04]  /*8d60*/  ULOP3.LUT UR37, UR37, UR4, URZ, 0x3c, !UPT ;  /* 0x0000000425257292 */ /* 0x000fc8000f8e3c3f */
[----:B------:R-:W3:Y:S01]  /*8d70*/  SHFL.BFLY PT, R3, R2, 0x1, 0x1f ;  /* 0x0c201f0002037f89 */ /* 0x000ee200000e0000 */
[----:B-----5:R-:W-:Y:S01]  /*8d80*/  FADD.FTZ R5, R5, R0 ;  /* 0x0000000005057221 */ /* 0x020fe20000010000 */
[----:B------:R-:W-:-:S04]  /*8d90*/  IMAD.MOV.U32 R0, RZ, RZ, -0x800000 ;  /* 0xff800000ff007424 */ /* 0x000fc800078e00ff */
[----:B------:R-:W5:Y:S01]  /*8da0*/  SHFL.BFLY PT, R4, R5, 0x1, 0x1f ;  /* 0x0c201f0005047f89 */ /* 0x000f6200000e0000 */
[----:B---3--:R-:W-:Y:S01]  /*8db0*/  FADD.FTZ R20, R2, R3 ;  /* 0x0000000302147221 */ /* 0x008fe20000010000 */
[----:B------:R-:W-:Y:S02]  /*8dc0*/  IMAD.MOV.U32 R3, RZ, RZ, RZ ;  /* 0x000000ffff037224 */ /* 0x000fe400078e00ff */
[----:B------:R-:W-:Y:S02]  /*8dd0*/  IMAD.MOV.U32 R2, RZ, RZ, -0x800000 ;  /* 0xff800000ff027424 */ /* 0x000fe400078e00ff */
[----:B------:R-:W-:-:S13]  /*8de0*/  FSETP.NE.FTZ.AND P1, PT, R20, RZ, PT ;  /* 0x000000ff1400720b */ /* 0x000fda0003f35000 */
[----:B------:R-:W3:Y:S01]  /*8df0*/  @P1 MUFU.RCP R7, R20 ;  /* 0x0000001400071308 */ /* 0x000ee20000001000 */
[----:B------:R-:W-:Y:S01]  /*8e00*/  @P1 FMUL.FTZ R21, R13, 0.69314718246459960938 ;  /* 0x3f3172180d151820 */ /* 0x000fe20000410000 */
[----:B-----5:R-:W-:-:S05]  /*8e10*/  FADD.FTZ R22, R5, R4 ;  /* 0x0000000405167221 */ /* 0x020fca0000010000 */
[----:B------:R-:W-:Y:S01]  /*8e20*/  FSETP.NE.FTZ.AND P2, PT, R22, RZ, PT ;  /* 0x000000ff1600720b */ /* 0x000fe20003f55000 */
[----:B------:R-:W5:Y:S01]  /*8e30*/  @P1 MUFU.LG2 R20, R20 ;  /* 0x0000001400141308 */ /* 0x000f620000000c00 */
[-C--:B---3--:R-:W-:Y:S01]  /*8e40*/  FMUL.FTZ R4, R24, R7.reuse ;  /* 0x0000000718047220 */ /* 0x088fe20000410000 */
[-C--:B------:R-:W-:Y:S01]  /*8e50*/  FMUL.FTZ R25, R25, R7.reuse ;  /* 0x0000000719197220 */ /* 0x080fe20000410000 */
[----:B------:R-:W-:-:S09]  /*8e60*/  FMUL.FTZ R6, R28, R7 ;  /* 0x000000071c067220 */ /* 0x000fd20000410000 */
[----:B------:R-:W3:Y:S01]  /*8e70*/  @P2 MUFU.RCP R3, R22 ;  /* 0x0000001600032308 */ /* 0x000ee20000001000 */
[----:B------:R-:W-:Y:S01]  /*8e80*/  @P2 FMUL.FTZ R24, R13, 0.69314718246459960938 ;  /* 0x3f3172180d182820 */ /* 0x000fe20000410000 */
[-C--:B------:R-:W-:Y:S01]  /*8e90*/  FMUL.FTZ R29, R29, R7.reuse ;  /* 0x000000071d1d7220 */ /* 0x080fe20000410000 */
[-C--:B------:R-:W-:Y:S01]  /*8ea0*/  FMUL.FTZ R32, R32, R7.reuse ;  /* 0x0000000720207220 */ /* 0x080fe20000410000 */
[-C--:B------:R-:W-:Y:S01]  /*8eb0*/  FMUL.FTZ R33, R33, R7.reuse ;  /* 0x0000000721217220 */ /* 0x080fe20000410000 */
[----:B-----5:R-:W-:Y:S01]  /*8ec0*/  @P1 FMUL.FTZ R20, R20, 0.69314718246459960938 ;  /* 0x3f31721814141820 */ /* 0x020fe20000410000 */
[-C--:B------:R-:W-:Y:S01]  /*8ed0*/  FMUL.FTZ R36, R36, R7.reuse ;  /* 0x0000000724247220 */ /* 0x080fe20000410000 */
[-C--:B------:R-:W-:Y:S01]  /*8ee0*/  FMUL.FTZ R37, R37, R7.reuse ;  /* 0x0000000725257220 */ /* 0x080fe20000410000 */
[----:B------:R-:W5:Y:S01]  /*8ef0*/  @P2 MUFU.LG2 R22, R22 ;  /* 0x0000001600162308 */ /* 0x000f620000000c00 */
        /* <DEDUP_REMOVED lines=10> */
[-C--:B----4-:R-:W-:Y:S01]  /*8fa0*/  FMUL.FTZ R157, R71, R3.reuse ;  /* 0x00000003479d7220 */ /* 0x090fe20000410000 */
[----:B------:R-:W-:Y:S01]  /*8fb0*/  FMUL.FTZ R78, R79, R3 ;  /* 0x000000034f4e7220 */ /* 0x000fe20000410000 */
        /* <DEDUP_REMOVED lines=111> */
.L_x_10620:
[----:B------:R-:W3:Y:S08]  /*96b0*/  S2UR UR4, SR_CgaCtaId ;  /* 0x00000000000479c3 */ /* 0x000ef00000008800 */
[----:B------:R-:W-:Y:S06]  /*96c0*/  BAR.SYNC.DEFER_BLOCKING 0x5, 0x120 ;  /* 0x0144800000007b1d */ /* 0x000fec0000010000 */
[----:B------:R-:W-:-:S02]  /*96d0*/  UMOV UR39, 0x400 ;  /* 0x0000040000277882 */ /* 0x000fc40000000000 */
[----:B---3--:R-:W-:-:S09]  /*96e0*/  ULEA UR39, UR4, UR39, 0x18 ;  /* 0x0000002704277291 */ /* 0x008fd2000f8ec03f */
[----:B------:R-:W3:Y:S02]  /*96f0*/  LDS R20, [UR39+0x324d0] ;  /* 0x0324d027ff147984 */ /* 0x000ee40008000800 */
[----:B---3--:R-:W-:Y:S01]  /*9700*/  R2UR UR4, R20 ;  /* 0x00000000140472ca */ /* 0x008fe200000e0000 */
        /* <DEDUP_REMOVED lines=14> */
[----:B------:R-:W-:Y:S01]  /*97f0*/  IMAD.X R23, RZ, RZ, R203, P0 ;  /* 0x000000ffff177224 */ /* 0x000fe200000e06cb */
[----:B------:R-:W-:Y:S01]  /*9800*/  LOP3.LUT R34, R34, R35, RZ, 0x3c, !PT ;  /* 0x0000002322227212 */ /* 0x000fe200078e3cff */
[----:B------:R-:W-:Y:S01]  /*9810*/  ULDC UR6, c[0x0][0xb88] ;  /* 0x0002e20000067ab9 */ /* 0x000fe20000000800 */
[C---:B------:R-:W-:Y:S01]  /*9820*/  IADD3 R35, P0, R202.reuse, 0x8020, RZ ;  /* 0x00008020ca237810 */ /* 0x040fe20007f1e0ff */
[----:B------:R-:W-:Y:S01]  /*9830*/  UIMAD UR5, UR43, UR7, UR5 ;  /* 0x000000072b0572a4 */ /* 0x000fe2000f8e0205 */
[----:B------:R-:W-:-:S02]  /*9840*/  IADD3 R21, P6, R202, 0x20, RZ ;  /* 0x00000020ca157810 */ /* 0x000fc40007fde0ff */
[----:B------:R-:W-:Y:S01]  /*9850*/  LOP3.LUT R24, R35, 0x380, RZ, 0xc0, !PT ;  /* 0x0000038023187812 */ /* 0x000fe200078ec0ff */
[----:B------:R-:W-:Y:S01]  /*9860*/  UIADD3 UR5, UR9, UR5, URZ ;  /* 0x0000000509057290 */ /* 0x000fe2000fffe03f */
[----:B------:R-:W-:Y:S02]  /*9870*/  IADD3 R31, P2, R202, 0x4000, RZ ;  /* 0x00004000ca1f7810 */ /* 0x000fe40007f5e0ff */
[----:B------:R-:W-:Y:S02]  /*9880*/  SHF.R.U64 R24, R24, 0x3, RZ ;  /* 0x0000000318187819 */ /* 0x000fe400000012ff */
[----:B------:R-:W-:Y:S02]  /*9890*/  LOP3.LUT R20, R21, 0x380, RZ, 0xc0, !PT ;  /* 0x0000038015147812 */ /* 0x000fe400078ec0ff */
[----:B------:R-:W-:Y:S02]  /*98a0*/  LOP3.LUT R30, R31, 0x380, RZ, 0xc0, !PT ;  /* 0x000003801f1e7812 */ /* 0x000fe400078ec0ff */
[----:B------:R-:W-:-:S02]  /*98b0*/  IADD3 R27, P1, R202, 0x60, RZ ;  /* 0x00000060ca1b7810 */ /* 0x000fc40007f3e0ff */
[----:B------:R-:W-:Y:S01]  /*98c0*/  LOP3.LUT R24, R24, R35, RZ, 0x3c, !PT ;  /* 0x0000002318187212 */ /* 0x000fe200078e3cff */
[----:B------:R-:W-:Y:S01]  /*98d0*/  IMAD.X R35, RZ, RZ, R203, P3 ;  /* 0x000000ffff237224 */ /* 0x000fe200018e06cb */
[----:B------:R-:W-:Y:S02]  /*98e0*/  SHF.R.U64 R20, R20, 0x3, RZ ;  /* 0x0000000314147819 */ /* 0x000fe400000012ff */
[----:B------:R-:W-:Y:S02]  /*98f0*/  IADD3 R39, P4, R202, 0x4040, RZ ;  /* 0x00004040ca277810 */ /* 0x000fe40007f9e0ff */
[----:B------:R-:W-:Y:S02]  /*9900*/  SHF.R.U64 R30, R30, 0x3, RZ ;  /* 0x000000031e1e7819 */ /* 0x000fe400000012ff */
[----:B------:R-:W-:Y:S02]  /*9910*/  IADD3 R55, P3, R202, 0xc000, RZ ;  /* 0x0000c000ca377810 */ /* 0x000fe40007f7e0ff */
[----:B------:R-:W-:-:S02]  /*9920*/  LOP3.LUT R26, R27, 0x380, RZ, 0xc0, !PT ;  /* 0x000003801b1a7812 */ /* 0x000fc400078ec0ff */
[----:B------:R-:W-:Y:S01]  /*9930*/  LOP3.LUT R20, R20, R21, RZ, 0x3c, !PT ;  /* 0x0000001514147212 */ /* 0x000fe200078e3cff */
[--C-:B------:R-:W-:Y:S01]  /*9940*/  IMAD.X R21, RZ, RZ, R203.reuse, P6 ;  /* 0x000000ffff157224 */ /* 0x100fe200030e06cb */
[----:B------:R-:W-:Y:S02]  /*9950*/  LOP3.LUT R38, R39, 0x380, RZ, 0xc0, !PT ;  /* 0x0000038027267812 */ /* 0x000fe400078ec0ff */
[----:B------:R-:W-:Y:S01]  /*9960*/  LOP3.LUT R30, R30, R31, RZ, 0x3c, !PT ;  /* 0x0000001f1e1e7212 */ /* 0x000fe200078e3cff */
[----:B------:R-:W-:Y:S01]  /*9970*/  IMAD.X R31, RZ, RZ, R203, P2 ;  /* 0x000000ffff1f7224 */ /* 0x000fe200010e06cb */
[----:B------:R-:W-:Y:S02]  /*9980*/  LOP3.LUT R54, R55, 0x380, RZ, 0xc0, !PT ;  /* 0x0000038037367812 */ /* 0x000fe400078ec0ff */
[----:B------:R-:W-:Y:S02]  /*9990*/  IADD3 R47, P6, R202, 0x8000, RZ ;  /* 0x00008000ca2f7810 */ /* 0x000fe40007fde0ff */
[----:B------:R-:W-:-:S02]  /*99a0*/  SHF.R.U64 R26, R26, 0x3, RZ ;  /* 0x000000031a1a7819 */ /* 0x000fc400000012ff */
[C---:B------:R-:W-:Y:S02]  /*99b0*/  IADD3 R51, P2, R202.reuse, 0x8060, RZ ;  /* 0x00008060ca337810 */ /* 0x040fe40007f5e0ff */
[----:B------:R-:W-:Y:S02]  /*99c0*/  LOP3.LUT R67, R202, 0x380, RZ, 0xc0, !PT ;  /* 0x00000380ca437812 */ /* 0x000fe400078ec0ff */
[----:B------:R-:W-:Y:S02]  /*99d0*/  SHF.R.U64 R38, R38, 0x3, RZ ;  /* 0x0000000326267819 */ /* 0x000fe400000012ff */
[----:B------:R-:W-:Y:S02]  /*99e0*/  SHF.R.U64 R54, R54, 0x3, RZ ;  /* 0x0000000336367819 */ /* 0x000fe400000012ff */
[----:B------:R-:W-:Y:S02]  /*99f0*/  LOP3.LUT R46, R47, 0x380, RZ, 0xc0, !PT ;  /* 0x000003802f2e7812 */ /* 0x000fe400078ec0ff */
[----:B------:R-:W-:-:S02]  /*9a00*/  SHF.R.S32.HI R86, RZ, 0x1f, R225 ;  /* 0x0000001fff567819 */ /* 0x000fc400000114e1 */
[----:B------:R-:W-:Y:S01]  /*9a10*/  LOP3.LUT R26, R26, R27, RZ, 0x3c, !PT ;  /* 0x0000001b1a1a7212 */ /* 0x000fe200078e3cff */
[----:B------:R-:W-:Y:S01]  /*9a20*/  IMAD.X R27, RZ, RZ, R203, P1 ;  /* 0x000000ffff1b7224 */ /* 0x000fe200008e06cb */
[----:B------:R-:W-:Y:S02]  /*9a30*/  LOP3.LUT R50, R51, 0x380, RZ, 0xc0, !PT ;  /* 0x0000038033327812 */ /* 0x000fe400078ec0ff */
[----:B------:R-:W-:Y:S02]  /*9a40*/  SHF.R.U64 R67, R67, 0x3, RZ ;  /* 0x0000000343437819 */ /* 0x000fe400000012ff */
[----:B------:R-:W-:Y:S02]  /*9a50*/  LOP3.LUT R38, R38, R39, RZ, 0x3c, !PT ;  /* 0x0000002726267212 */ /* 0x000fe400078e3cff */
[----:B------:R-:W-:Y:S02]  /*9a60*/  IADD3 R39, P1, R202, 0x8040, RZ ;  /* 0x00008040ca277810 */ /* 0x000fe40007f3e0ff */
[----:B------:R-:W-:-:S02]  /*9a70*/  LOP3.LUT R54, R54, R55, RZ, 0x3c, !PT ;  /* 0x0000003736367212 */ /* 0x000fc400078e3cff */
[----:B------:R-:W-:Y:S02]  /*9a80*/  IADD3 R43, P5, R202, 0x4060, RZ ;  /* 0x00004060ca2b7810 */ /* 0x000fe40007fbe0ff */
[----:B------:R-:W-:Y:S02]  /*9a90*/  SHF.R.U64 R46, R46, 0x3, RZ ;  /* 0x000000032e2e7819 */ /* 0x000fe400000012ff */
[----:B------:R-:W-:Y:S02]  /*9aa0*/  LEA.HI R55, R86, R225, RZ, 0x7 ;  /* 0x000000e156377211 */ /* 0x000fe400078f38ff */
[----:B------:R-:W-:Y:S02]  /*9ab0*/  SHF.R.U64 R50, R50, 0x3, RZ ;  /* 0x0000000332327819 */ /* 0x000fe400000012ff */
[----:B------:R-:W-:Y:S01]  /*9ac0*/  LOP3.LUT R66, R67, R202, RZ, 0x3c, !PT ;  /* 0x000000ca43427212 */ /* 0x000fe200078e3cff */
[----:B------:R-:W-:Y:S01]  /*9ad0*/  IMAD.MOV.U32 R67, RZ, RZ, R203 ;  /* 0x000000ffff437224 */ /* 0x000fe200078e00cb */
[----:B------:R-:W-:-:S02]  /*9ae0*/  LOP3.LUT R28, R39, 0x380, RZ, 0xc0, !PT ;  /* 0x00000380271c7812 */ /* 0x000fc400078ec0ff */
[----:B------:R-:W-:Y:S02]  /*9af0*/  LOP3.LUT R42, R43, 0x380, RZ, 0xc0, !PT ;  /* 0x000003802b2a7812 */ /* 0x000fe400078ec0ff */
[----:B------:R-:W-:Y:S01]  /*9b00*/  LOP3.LUT R46, R46, R47, RZ, 0x3c, !PT ;  /* 0x0000002f2e2e7212 */ /* 0x000fe200078e3cff */
[--C-:B------:R-:W-:Y:S01]  /*9b10*/  IMAD.X R47, RZ, RZ, R203.reuse, P6 ;  /* 0x000000ffff2f7224 */ /* 0x100fe200030e06cb */
[----:B------:R-:W-:Y:S01]  /*9b20*/  LOP3.LUT R94, R55, 0xffffff80, RZ, 0xc0, !PT ;  /* 0xffffff80375e7812 */ /* 0x000fe200078ec0ff */
[----:B------:R-:W-:Y:S01]  /*9b30*/  IMAD.X R55, RZ, RZ, R203, P3 ;  /* 0x000000ffff377224 */ /* 0x000fe200018e06cb */
[----:B------:R-:W-:Y:S02]  /*9b40*/  LOP3.LUT R50, R50, R51, RZ, 0x3c, !PT ;  /* 0x0000003332327212 */ /* 0x000fe400078e3cff */
[----:B------:R-:W-:Y:S01]  /*9b50*/  IADD3 R51, P6, R202, 0xc060, RZ ;  /* 0x0000c060ca337810 */ /* 0x000fe20007fde0ff */
[----:B------:R-:W-:Y:S01]  /*9b60*/  IMAD.IADD R94, R225, 0x1, -R94 ;  /* 0x00000001e15e7824 */ /* 0x000fe200078e0a5e */
[----:B------:R-:W-:-:S02]  /*9b70*/  SHF.R.U64 R28, R28, 0x3, RZ ;  /* 0x000000031c1c7819 */ /* 0x000fc400000012ff */
[----:B------:R-:W-:Y:S02]  /*9b80*/  MOV R67, R66 ;  /* 0x0000004200437202 */ /* 0x000fe40000000f00 */
[----:B------:R-:W-:Y:S01]  /*9b90*/  F2FP.F16.F32.PACK_AB R4, R25, R4 ;  /* 0x000000041904723e */ /* 0x000fe200000000ff */
[--C-:B------:R-:W-:Y:S01]  /*9ba0*/  IMAD.X R25, RZ, RZ, R203.reuse, P0 ;  /* 0x000000ffff197224 */ /* 0x100fe200000e06cb */
[----:B------:R-:W-:Y:S02]  /*9bb0*/  F2FP.F16.F32.PACK_AB R5, R170, R5 ;  /* 0x00000005aa05723e */ /* 0x000fe400000000ff */
[----:B------:R-:W-:Y:S01]  /*9bc0*/  F2FP.F16.F32.PACK_AB R6, R29, R6 ;  /* 0x000000061d06723e */ /* 0x000fe200000000ff */
[----:B------:R-:W-:Y:S01]  /*9bd0*/  IMAD.X R29, RZ, RZ, R203, P1 ;  /* 0x000000ffff1d7224 */ /* 0x000fe200008e06cb */
[----:B------:R-:W-:Y:S02]  /*9be0*/  F2FP.F16.F32.PACK_AB R7, R168, R7 ;  /* 0x00000007a807723e */ /* 0x000fe400000000ff */
[----:B------:R-:W-:-:S02]  /*9bf0*/  SHF.R.U64 R42, R42, 0x3, RZ ;  /* 0x000000032a2a7819 */ /* 0x000fc400000012ff */
[----:B------:R-:W-:Y:S01]  /*9c00*/  MOV R26, R26 ;  /* 0x0000001a001a7202 */ /* 0x000fe20000000f00 */
[----:B------:R-:W-:Y:S01]  /*9c10*/  VIADD R27, R223, UR42 ;  /* 0x0000002adf1b7c36 */ /* 0x000fe20008000000 */
[----:B------:R-:W-:Y:S01]  /*9c20*/  LOP3.LUT R66, R51, 0x380, RZ, 0xc0, !PT ;  /* 0x0000038033427812 */ /* 0x000fe200078ec0ff */
[----:B------:R3:W-:Y:S01]  /*9c30*/  STSM.16.M88.4 [R67], R4 ;  /* 0x0000000443007844 */ /* 0x0007e20000000200 */
[----:B------:R-:W-:Y:S01]  /*9c40*/  LOP3.LUT R28, R28, R39, RZ, 0x3c, !PT ;  /* 0x000000271c1c7212 */ /* 0x000fe200078e3cff */
[--C-:B------:R-:W-:Y:S01]  /*9c50*/  IMAD.X R39, RZ, RZ, R203.reuse, P4 ;  /* 0x000000ffff277224 */ /* 0x100fe200020e06cb */
[----:B------:R-:W-:Y:S01]  /*9c60*/  LOP3.LUT R42, R42, R43, RZ, 0x3c, !PT ;  /* 0x0000002b2a2a7212 */ /* 0x000fe200078e3cff */
[----:B------:R-:W-:Y:S01]  /*9c70*/  IMAD.X R43, RZ, RZ, R203, P5 ;  /* 0x000000ffff2b7224 */ /* 0x000fe200028e06cb */
[C---:B------:R-:W-:Y:S02]  /*9c80*/  IADD3 R59, P4, R202.reuse, 0xc020, RZ ;  /* 0x0000c020ca3b7810 */ /* 0x040fe40007f9e0ff */
[----:B------:R-:W-:-:S02]  /*9c90*/  IADD3 R63, P5, R202, 0xc040, RZ ;  /* 0x0000c040ca3f7810 */ /* 0x000fc40007fbe0ff */
[----:B------:R-:W-:Y:S02]  /*9ca0*/  SHF.R.U64 R66, R66, 0x3, RZ ;  /* 0x0000000342427819 */ /* 0x000fe400000012ff */
[----:B------:R-:W-:Y:S02]  /*9cb0*/  LOP3.LUT P0, RZ, R94, 0x3, RZ, 0xc0, !PT ;  /* 0x000000035eff7812 */ /* 0x000fe4000780c0ff */
[----:B------:R-:W-:Y:S02]  /*9cc0*/  LOP3.LUT R58, R59, 0x380, RZ, 0xc0, !PT ;  /* 0x000003803b3a7812 */ /* 0x000fe400078ec0ff */
[----:B------:R-:W-:Y:S01]  /*9cd0*/  LOP3.LUT R62, R63, 0x380, RZ, 0xc0, !PT ;  /* 0x000003803f3e7812 */ /* 0x000fe200078ec0ff */
[----:B---3--:R-:W-:Y:S01]  /*9ce0*/  VIADD R4, R27, 0x8 ;  /* 0x000000081b047836 */ /* 0x008fe20000000000 */
[----:B------:R-:W-:Y:S01]  /*9cf0*/  LOP3.LUT R66, R66, R51, RZ, 0x3c, !PT ;  /* 0x0000003342427212 */ /* 0x000fe200078e3cff */
[--C-:B------:R-:W-:Y:S01]  /*9d00*/  IMAD.X R67, RZ, RZ, R203.reuse, P6 ;  /* 0x000000ffff437224 */ /* 0x100fe200030e06cb */
[----:B------:R-:W-:Y:S01]  /*9d10*/  MOV R94, R20 ;  /* 0x00000014005e7202 */ /* 0x000fe20000000f00 */
[----:B------:R-:W-:Y:S01]  /*9d20*/  IMAD.X R51, RZ, RZ, R203, P2 ;  /* 0x000000ffff337224 */ /* 0x000fe200010e06cb */
[----:B------:R-:W-:Y:S01]  /*9d30*/  ISETP.GE.OR P1, PT, R4, UR6, P0 ;  /* 0x0000000604007c0c */ /* 0x000fe20008726670 */
[----:B------:R-:W-:Y:S01]  /*9d40*/  IMAD.U32 R21, RZ, RZ, UR9 ;  /* 0x00000009ff157e24 */ /* 0x000fe2000f8e00ff */
[----:B------:R-:W-:Y:S01]  /*9d50*/  F2FP.F16.F32.PACK_AB R4, R33, R32 ;  /* 0x000000202104723e */ /* 0x000fe200000000ff */
[----:B------:R-:W-:Y:S01]  /*9d60*/  IMAD.U32 R21, RZ, RZ, UR5 ;  /* 0x00000005ff157e24 */ /* 0x000fe2000f8e00ff */
[----:B------:R-:W-:Y:S01]  /*9d70*/  F2FP.F16.F32.PACK_AB R5, R163, R48 ;  /* 0x00000030a305723e */ /* 0x000fe200000000ff */
[----:B------:R-:W-:Y:S01]  /*9d80*/  USHF.R.S32.HI UR5, URZ, 0x1f, UR44 ;  /* 0x0000001f3f057899 */ /* 0x000fe2000801142c */
[----:B------:R-:W-:Y:S01]  /*9d90*/  F2FP.F16.F32.PACK_AB R6, R37, R36 ;  /* 0x000000242506723e */ /* 0x000fe200000000ff */
[----:B------:R-:W-:Y:S01]  /*9da0*/  IMAD.U32 R20, RZ, RZ, UR8 ;  /* 0x00000008ff147e24 */ /* 0x000fe2000f8e00ff */
[----:B------:R-:W-:-:S02]  /*9db0*/  F2FP.F16.F32.PACK_AB R7, R161, R44 ;  /* 0x0000002ca107723e */ /* 0x000fc400000000ff */
[----:B------:R-:W-:Y:S02]  /*9dc0*/  MOV R87, R22 ;  /* 0x0000001600577202 */ /* 0x000fe40000000f00 */
[----:B------:R-:W-:Y:S01]  /*9dd0*/  F2FP.F16.F32.PACK_AB R8, R41, R8 ;  /* 0x000000082908723e */ /* 0x000fe200000000ff */
[----:B------:R-:W3:Y:S01]  /*9de0*/  LDC.64 R22, c[0x0][0xc78] ;  /* 0x00031e00ff167b82 */ /* 0x000ee20000000a00 */
[----:B------:R-:W-:Y:S01]  /*9df0*/  F2FP.F16.F32.PACK_AB R9, R166, R9 ;  /* 0x00000009a609723e */ /* 0x000fe200000000ff */
[----:B------:R3:W-:Y:S01]  /*9e00*/  STSM.16.M88.4 [R94], R4 ;  /* 0x000000045e007844 */ /* 0x0007e20000000200 */
[----:B------:R-:W-:Y:S02]  /*9e10*/  F2FP.F16.F32.PACK_AB R10, R45, R10 ;  /* 0x0000000a2d0a723e */ /* 0x000fe400000000ff */
[----:B------:R-:W-:Y:S02]  /*9e20*/  F2FP.F16.F32.PACK_AB R11, R164, R11 ;  /* 0x0000000ba40b723e */ /* 0x000fe400000000ff */
[----:B------:R-:W-:-:S02]  /*9e30*/  SHF.R.U64 R58, R58, 0x3, RZ ;  /* 0x000000033a3a7819 */ /* 0x000fc400000012ff */
[----:B------:R-:W-:Y:S01]  /*9e40*/  MOV R25, R24 ;  /* 0x0000001800197202 */ /* 0x000fe20000000f00 */
[----:B------:R-:W-:Y:S01]  /*9e50*/  STSM.16.M88.4 [R87], R8 ;  /* 0x0000000857007844 */ /* 0x000fe20000000200 */
[----:B------:R-:W-:Y:S02]  /*9e60*/  F2FP.F16.F32.PACK_AB R12, R49, R12 ;  /* 0x0000000c310c723e */ /* 0x000fe400000000ff */
[----:B------:R-:W-:Y:S02]  /*9e70*/  F2FP.F16.F32.PACK_AB R13, R162, R13 ;  /* 0x0000000da20d723e */ /* 0x000fe400000000ff */
[----:B------:R-:W-:Y:S02]  /*9e80*/  F2FP.F16.F32.PACK_AB R14, R53, R14 ;  /* 0x0000000e350e723e */ /* 0x000fe400000000ff */
[----:B------:R-:W-:Y:S02]  /*9e90*/  F2FP.F16.F32.PACK_AB R15, R160, R15 ;  /* 0x0000000fa00f723e */ /* 0x000fe400000000ff */
[----:B------:R-:W-:-:S02]  /*9ea0*/  SHF.R.U64 R62, R62, 0x3, RZ ;  /* 0x000000033e3e7819 */ /* 0x000fc400000012ff */
[----:B------:R-:W-:Y:S01]  /*9eb0*/  MOV R30, R30 ;  /* 0x0000001e001e7202 */ /* 0x000fe20000000f00 */
[----:B------:R-:W-:Y:S01]  /*9ec0*/  STSM.16.M88.4 [R26], R12 ;  /* 0x0000000c1a007844 */ /* 0x000fe20000000200 */
[----:B------:R-:W-:Y:S01]  /*9ed0*/  MOV R24, R66 ;  /* 0x0000004200187202 */ /* 0x000fe20000000f00 */
[C---:B---3--:R-:W-:Y:S01]  /*9ee0*/  IMAD R4, R22.reuse, UR5, RZ ;  /* 0x0000000516047c24 */ /* 0x048fe2000f8e02ff */
[----:B------:R-:W-:Y:S01]  /*9ef0*/  F2FP.F16.F32.PACK_AB R16, R57, R16 ;  /* 0x000000103910723e */ /* 0x000fe200000000ff */
[----:B------:R-:W-:Y:S01]  /*9f00*/  IMAD.WIDE.U32 R20, R22, UR44, R20 ;  /* 0x0000002c16147c25 */ /* 0x000fe2000f8e0014 */
[----:B------:R-:W-:Y:S02]  /*9f10*/  F2FP.F16.F32.PACK_AB R17, R154, R17 ;  /* 0x000000119a11723e */ /* 0x000fe400000000ff */
[----:B------:R-:W-:Y:S01]  /*9f20*/  F2FP.F16.F32.PACK_AB R18, R61, R18 ;  /* 0x000000123d12723e */ /* 0x000fe200000000ff */
[----:B------:R-:W-:Y:S01]  /*9f30*/  IMAD R4, R23, UR44, R4 ;  /* 0x0000002c17047c24 */ /* 0x000fe2000f8e0204 */
        /* <DEDUP_REMOVED lines=17> */
[----:B------:R-:W-:Y:S01]  /*a050*/  LOP3.LUT R58, R58, R59, RZ, 0x3c, !PT ;  /* 0x0000003b3a3a7212 */ /* 0x000fe200078e3cff */
[----:B------:R-:W-:Y:S01]  /*a060*/  IMAD.X R59, RZ, RZ, R203, P4 ;  /* 0x000000ffff3b7224 */ /* 0x000fe200020e06cb */
        /* <DEDUP_REMOVED lines=49> */
[----:B------:R-:W-:-:S02]  /*a380*/  F2FP.F16.F32.PACK_AB R147, R3, R150 ;  /* 0x000000960393723e */ /* 0x000fc400000000ff */
[----:B------:R-:W-:Y:S02]  /*a390*/  LEA.HI R86, R86, R225, RZ, 0x5 ;  /* 0x000000e156567211 */ /* 0x000fe400078f28ff */
        /* <DEDUP_REMOVED lines=9> */
[----:B---3--:R-:W3:Y:S02]  /*a430*/  FENCE.VIEW.ASYNC.S ;  /* 0x00000000000073c6 */ /* 0x008ee40000000000 */
[----:B---3--:R-:W-:Y:S06]  /*a440*/  BAR.ARV 0x1, 0x120 ;  /* 0x0044800000007b1d */ /* 0x008fec0000002000 */
[----:B------:R-:W-:Y:S01]  /*a450*/  ISETP.GE.OR P0, PT, R27, UR6, P0 ;  /* 0x000000061b007c0c */ /* 0x000fe20008706670 */
[----:B------:R-:W-:Y:S01]  /*a460*/  ULDC.64 UR6, c[0x0][0xc40] ;  /* 0x0003100000067ab9 */ /* 0x000fe20000000a00 */
[----:B------:R-:W3:Y:S01]  /*a470*/  SHFL.IDX PT, R3, R86, RZ, 0x1f ;  /* 0x00001fff56037589 */ /* 0x000ee200000e0000 */
[----:B------:R-:W-:-:S02]  /*a480*/  IADD3.X R5, R5, R21, R4, P2, !PT ;  /* 0x0000001505057210 */ /* 0x000fc400017fe404 */
[----:B------:R-:W-:-:S04]  /*a490*/  LEA R4, P2, R6, UR6, 0x2 ;  /* 0x0000000606047c11 */ /* 0x000fc8000f8410ff */
[----:B------:R-:W-:-:S05]  /*a4a0*/  LEA.HI.X R5, R6, UR7, R5, 0x2, P2 ;  /* 0x0000000706057c11 */ /* 0x000fca00090f1405 */
[----:B------:R4:W-:Y:S04]  /*a4b0*/  @!P1 STG.E desc[UR46][R4.64+0x20], R2 ;  /* 0x0000200204009986 */ /* 0x0009e8000c10192e */
[----:B------:R4:W-:Y:S01]  /*a4c0*/  @!P0 STG.E desc[UR46][R4.64], R0 ;  /* 0x0000000004008986 */ /* 0x0009e2000c10192e */
[----:B---3--:R-:W-:-:S13]  /*a4d0*/  ISETP.NE.AND P0, PT, R3, 0x7, PT ;  /* 0x000000070300780c */ /* 0x008fda0003f05270 */
[----:B----4-:R-:W-:Y:S05]  /*a4e0*/  @P0 BRA `(.L_x_10653) ;  /* 0x0000000c00040947 */ /* 0x010fea0003800000 */
        /* <DEDUP_REMOVED lines=14> */
[----:B---3--:R-:W-:Y:S01]  /*a5d0*/  UMOV UR40, UR5 ;  /* 0x0000000500287c82 */ /* 0x008fe20008000000 */
[----:B------:R-:W-:Y:S01]  /*a5e0*/  UMOV UR41, UR8 ;  /* 0x0000000800297c82 */ /* 0x000fe20008000000 */
[----:B------:R-:W-:Y:S01]  /*a5f0*/  UMOV UR5, 0x80 ;  /* 0x0000008000057882 */ /* 0x000fe20000000000 */
[----:B------:R3:W-:Y:S02]  /*a600*/  UTMASTG.5D [UR40], [UR6] ;  /* 0x00000028060073b5 */ /* 0x0007e40008020000 */
[----:B---3--:R-:W-:Y:S01]  /*a610*/  UMOV UR40, UR9 ;  /* 0x0000000900287c82 */ /* 0x008fe20008000000 */
[----:B------:R-:W-:Y:S01]  /*a620*/  UMOV UR41, UR5 ;  /* 0x0000000500297c82 */ /* 0x000fe20008000000 */
[----:B------:R-:W-:Y:S01]  /*a630*/  UMOV UR5, 0xc0 ;  /* 0x000000c000057882 */ /* 0x000fe20000000000 */
[----:B------:R3:W-:Y:S02]  /*a640*/  UTMASTG.5D [UR40], [UR6] ;  /* 0x00000028060073b5 */ /* 0x0007e40008020000 */
[----:B---3--:R-:W-:Y:S01]  /*a650*/  UMOV UR40, UR10 ;  /* 0x0000000a00287c82 */ /* 0x008fe20008000000 */
[----:B------:R-:W-:Y:S01]  /*a660*/  UMOV UR41, UR5 ;  /* 0x0000000500297c82 */ /* 0x000fe20008000000 */
[----:B------:R-:W-:Y:S01]  /*a670*/  UIADD3 UR5, UR39, 0x32420, URZ ;  /* 0x0003242027057890 */ /* 0x000fe2000fffe03f */
[----:B------:R3:W-:Y:S03]  /*a680*/  UTMASTG.5D [UR40], [UR6] ;  /* 0x00000028060073b5 */ /* 0x0007e60008020000 */
[----:B------:R-:W-:Y:S01]  /*a690*/  UPRMT UR5, URZ, 0x654, UR5 ;  /* 0x000006543f057896 */ /* 0x000fe20008000005 */
[----:B------:R0:W-:Y:S01]  /*a6a0*/  UTMACMDFLUSH ;  /* 0x00000000000079b7 */ /* 0x0001e20000000000 */
[----:B------:R-:W-:-:S07]  /*a6b0*/  DEPBAR.LE SB0, 0x0 ;  /* 0x000080000000791a */ /* 0x000fce0000000000 */
[----:B---3--:R-:W-:Y:S03]  /*a6c0*/  SYNCS.ARRIVE.TRANS64.RED.A1T0 RZ, [UR5], RZ ;  /* 0x000000ffffff79a7 */ /* 0x008fe60008100405 */
.L_x_10655:
[----:B------:R-:W-:Y:S05]  /*a6d0*/  BSYNC B0 ;  /* 0x0000000000007941 */ /* 0x000fea0003800000 */
.L_x_10654:
[----:B------:R-:W-:Y:S05]  /*a6e0*/  BRA `(.L_x_10653) ;  /* 0x0000000800847947 */ /* 0x000fea0003800000 */
.L_x_10652:
[----:B------:R-:W3:Y:S01]  /*a6f0*/  LDC R12, c[0x0][0xeac] ;  /* 0x0003ab00ff0c7b82 */ /* 0x000ee20000000800 */
[----:B------:R-:W-:Y:S01]  /*a700*/  ISETP.GT.AND P0, PT, R225, 0x7f, PT ;  /* 0x0000007fe100780c */ /* 0x000fe20003f04270 */
[----:B------:R-:W-:Y:S01]  /*a710*/  USHF.R.S32.HI UR5, URZ, 0x1f, UR43 ;  /* 0x0000001f3f057899 */ /* 0x000fe2000801142b */
[----:B------:R-:W-:Y:S01]  /*a720*/  BSSY B0, `(.L_x_10656) ;  /* 0x000001c000007945 */ /* 0x000fe20003800000 */
[----:B------:R-:W-:Y:S01]  /*a730*/  USHF.R.S32.HI UR6, URZ, 0x1f, UR44 ;  /* 0x0000001f3f067899 */ /* 0x000fe2000801142c */
[----:B------:R-:W-:Y:S02]  /*a740*/  SHF.R.S32.HI R219, RZ, 0x1f, R218 ;  /* 0x0000001fffdb7819 */ /* 0x000fe400000114da */
[----:B------:R-:W-:Y:S01]  /*a750*/  SHF.R.S32.HI R14, RZ, 0x1f, R225 ;  /* 0x0000001fff0e7819 */ /* 0x000fe200000114e1 */
[----:B------:R-:W4:Y:S08]  /*a760*/  LDC.64 R6, c[0x0][0xbe0] ;  /* 0x0002f800ff067b82 */ /* 0x000f300000000a00 */
[----:B------:R-:W1:Y:S01]  /*a770*/  LDC.64 R8, c[0x0][0xbe8] ;  /* 0x0002fa00ff087b82 */ /* 0x000e620000000a00 */
[----:B------:R-:W-:Y:S05]  /*a780*/  @P0 BRA `(.L_x_10657) ;  /* 0x0000000000540947 */ /* 0x000fea0003800000 */
[----:B------:R-:W5:Y:S01]  /*a790*/  S2R R0, SR_TID.X ;  /* 0x0000000000007919 */ /* 0x000f620000002100 */
[----:B------:R-:W-:Y:S01]  /*a7a0*/  ULDC UR7, c[0x0][0xb88] ;  /* 0x0002e20000077ab9 */ /* 0x000fe20000000800 */
[----:B-----5:R-:W-:-:S04]  /*a7b0*/  IADD3 R2, R221, -0x80, R0 ;  /* 0xffffff80dd027810 */ /* 0x020fc80007ffe000 */
[----:B------:R-:W-:-:S13]  /*a7c0*/  ISETP.GE.AND P0, PT, R2, UR7, PT ;  /* 0x0000000702007c0c */ /* 0x000fda000bf06270 */
[----:B------:R-:W-:Y:S05]  /*a7d0*/  @P0 BRA `(.L_x_10657) ;  /* 0x0000000000400947 */ /* 0x000fea0003800000 */
[----:B------:R-:W5:Y:S01]  /*a7e0*/  LDC.64 R4, c[0x0][0xc70] ;  /* 0x00031c00ff047b82 */ /* 0x000f620000000a00 */
[----:B------:R-:W-:Y:S01]  /*a7f0*/  SHF.R.S32.HI R3, RZ, 0x1f, R2 ;  /* 0x0000001fff037819 */ /* 0x000fe20000011402 */
[----:B------:R-:W-:-:S06]  /*a800*/  ULDC.64 UR8, c[0x0][0xc40] ;  /* 0x0003100000087ab9 */ /* 0x000fcc0000000a00 */
[----:B------:R-:W1:Y:S01]  /*a810*/  LDC.64 R10, c[0x0][0xc78] ;  /* 0x00031e00ff0a7b82 */ /* 0x000e620000000a00 */
[C---:B-----5:R-:W-:Y:S02]  /*a820*/  IMAD R0, R4.reuse, UR5, RZ ;  /* 0x0000000504007c24 */ /* 0x060fe4000f8e02ff */
[----:B------:R-:W-:-:S04]  /*a830*/  IMAD.WIDE.U32 R2, R4, UR43, R2 ;  /* 0x0000002b04027c25 */ /* 0x000fc8000f8e0002 */
[----:B------:R-:W-:Y:S02]  /*a840*/  IMAD R5, R5, UR43, R0 ;  /* 0x0000002b05057c24 */ /* 0x000fe4000f8e0200 */
[C---:B-1----:R-:W-:Y:S02]  /*a850*/  IMAD R0, R10.reuse, UR6, RZ ;  /* 0x000000060a007c24 */ /* 0x042fe4000f8e02ff */
[----:B------:R-:W-:Y:S02]  /*a860*/  IMAD.IADD R3, R3, 0x1, R5 ;  /* 0x0000000103037824 */ /* 0x000fe400078e0205 */
[----:B------:R-:W-:Y:S02]  /*a870*/  IMAD R5, R11, UR44, R0 ;  /* 0x0000002c0b057c24 */ /* 0x000fe4000f8e0200 */
[----:B------:R-:W-:-:S05]  /*a880*/  IMAD.WIDE.U32 R2, R10, UR44, R2 ;  /* 0x0000002c0a027c25 */ /* 0x000fca000f8e0002 */
[----:B------:R-:W-:Y:S02]  /*a890*/  IADD3 R3, R3, R5, RZ ;  /* 0x0000000503037210 */ /* 0x000fe40007ffe0ff */
[----:B------:R-:W-:-:S04]  /*a8a0*/  LEA R4, P0, R2, UR8, 0x2 ;  /* 0x0000000802047c11 */ /* 0x000fc8000f8010ff */
[----:B------:R-:W-:Y:S01]  /*a8b0*/  LEA.HI.X R5, R2, UR9, R3, 0x2, P0 ;  /* 0x0000000902057c11 */ /* 0x000fe200080f1403 */
[----:B------:R-:W-:-:S05]  /*a8c0*/  IMAD.MOV.U32 R3, RZ, RZ, -0x800000 ;  /* 0xff800000ff037424 */ /* 0x000fca00078e00ff */
[----:B------:R1:W-:Y:S03]  /*a8d0*/  STG.E desc[UR46][R4.64], R3 ;  /* 0x0000000304007986 */ /* 0x0003e6000c10192e */
.L_x_10657:
[----:B------:R-:W-:Y:S05]  /*a8e0*/  BSYNC B0 ;  /* 0x0000000000007941 */ /* 0x000fea0003800000 */
.L_x_10656:
[----:B----4-:R-:W-:Y:S01]  /*a8f0*/  IMAD R0, R6, UR5, RZ ;  /* 0x0000000506007c24 */ /* 0x010fe2000f8e02ff */
[----:B------:R-:W-:Y:S01]  /*a900*/  LEA.HI R14, R14, R225, RZ, 0x3 ;  /* 0x000000e10e0e7211 */ /* 0x000fe200078f18ff */
[----:B------:R-:W-:Y:S01]  /*a910*/  ULDC UR5, c[0x0][0xb88] ;  /* 0x0002e20000057ab9 */ /* 0x000fe20000000800 */
[----:B-1----:R-:W-:Y:S01]  /*a920*/  IMAD.WIDE.U32 R4, R6, UR43, R218 ;  /* 0x0000002b06047c25 */ /* 0x002fe2000f8e00da */
[----:B------:R-:W-:Y:S01]  /*a930*/  UIADD3 UR42, -UR42, UR5, URZ ;  /* 0x000000052a2a7290 */ /* 0x000fe2000fffe13f */
[----:B------:R-:W-:Y:S01]  /*a940*/  SHF.R.S32.HI R2, RZ, 0x3, R14 ;  /* 0x00000003ff027819 */ /* 0x000fe2000001140e */
[----:B------:R-:W-:Y:S01]  /*a950*/  ULOP3.LUT UR40, URZ, UR40, URZ, 0x33, !UPT ;  /* 0x000000283f287292 */ /* 0x000fe2000f8e333f */
[----:B------:R-:W-:Y:S01]  /*a960*/  IMAD R3, R7, UR43, R0 ;  /* 0x0000002b07037c24 */ /* 0x000fe2000f8e0200 */
[----:B------:R-:W-:Y:S02]  /*a970*/  BSSY B0, `(.L_x_10658) ;  /* 0x0000026000007945 */ /* 0x000fe40003800000 */
[C---:B------:R-:W-:Y:S01]  /*a980*/  ISETP.GE.AND P2, PT, R2.reuse, UR42, PT ;  /* 0x0000002a02007c0c */ /* 0x040fe2000bf46270 */
[----:B------:R-:W-:-:S02]  /*a990*/  VIADD R0, R2, 0x20 ;  /* 0x0000002002007836 */ /* 0x000fc40000000000 */
[----:B------:R-:W-:Y:S02]  /*a9a0*/  VIADD R6, R2, 0x40 ;  /* 0x0000004002067836 */ /* 0x000fe40000000000 */
[----:B------:R-:W-:Y:S01]  /*a9b0*/  IMAD.IADD R5, R5, 0x1, R3 ;  /* 0x0000000105057824 */ /* 0x000fe200078e0203 */
[----:B------:R-:W-:Y:S01]  /*a9c0*/  ISETP.GE.AND P0, PT, R0, UR42, PT ;  /* 0x0000002a00007c0c */ /* 0x000fe2000bf06270 */
[----:B------:R-:W-:Y:S01]  /*a9d0*/  IMAD R0, R8, UR6, RZ ;  /* 0x0000000608007c24 */ /* 0x000fe2000f8e02ff */
[----:B------:R-:W-:Y:S01]  /*a9e0*/  SHF.R.S32.HI R3, RZ, 0x1f, R2 ;  /* 0x0000001fff037819 */ /* 0x000fe20000011402 */
[----:B---3--:R-:W-:Y:S01]  /*a9f0*/  VIADD R11, R12, UR40 ;  /* 0x000000280c0b7c36 */ /* 0x008fe20008000000 */
[----:B------:R-:W-:Y:S01]  /*aa00*/  ISETP.GE.AND P1, PT, R6, UR42, PT ;  /* 0x0000002a06007c0c */ /* 0x000fe2000bf26270 */
        /* <DEDUP_REMOVED lines=28> */
.L_x_10659:
[----:B------:R-:W-:Y:S05]  /*abd0*/  BSYNC B0 ;  /* 0x0000000000007941 */ /* 0x000fea0003800000 */
.L_x_10658:
[----:B------:R-:W-:Y:S01]  /*abe0*/  BSSY B0, `(.L_x_10660) ;  /* 0x000001b000007945 */ /* 0x000fe20003800000 */
[----:B------:R-:W-:-:S03]  /*abf0*/  ISETP.GE.AND P2, PT, R0, UR42, PT ;  /* 0x0000002a00007c0c */ /* 0x000fc6000bf46270 */
[----:B------:R-:W-:Y:S10]  /*ac00*/  @P0 BRA `(.L_x_10661) ;  /* 0x0000000000600947 */ /* 0x000ff40003800000 */
[----:B-1----:R-:W-:Y:S01]  /*ac10*/  IADD3 R9, P0, R4, 0x20, RZ ;  /* 0x0000002004097810 */ /* 0x002fe20007f1e0ff */
        /* <DEDUP_REMOVED lines=23> */
.L_x_10661:
[----:B------:R-:W-:Y:S05]  /*ad90*/  BSYNC B0 ;  /* 0x0000000000007941 */ /* 0x000fea0003800000 */
.L_x_10660:
[----:B------:R-:W-:Y:S04]  /*ada0*/  BSSY B0, `(.L_x_10662) ;  /* 0x000001a000007945 */ /* 0x000fe80003800000 */
[----:B------:R-:W-:Y:S05]  /*adb0*/  @P1 BRA `(.L_x_10663) ;  /* 0x0000000000601947 */ /* 0x000fea0003800000 */
[----:B-1-3--:R-:W-:Y:S01]  /*adc0*/  IADD3 R9, P0, R4, 0x40, RZ ;  /* 0x0000004004097810 */ /* 0x00afe20007f1e0ff */
        /* <DEDUP_REMOVED lines=23> */
.L_x_10663:
[----:B------:R-:W-:Y:S05]  /*af40*/  BSYNC B0 ;  /* 0x0000000000007941 */ /* 0x000fea0003800000 */
.L_x_10662:
        /* <DEDUP_REMOVED lines=26> */
.L_x_10664:
[----:B------:R-:W-:Y:S05]  /*b0f0*/  BSYNC B0 ;  /* 0x0000000000007941 */ /* 0x000fea0003800000 */
.L_x_10653:
[----:B------:R-:W5:Y:S02]  /*b100*/  LDC R0, c[0x0][0xea8] ;  /* 0x0003aa00ff007b82 */ /* 0x000f640000000800 */
[----:B-----5:R-:W-:-:S13]  /*b110*/  ISETP.LE.AND P0, PT, R0, UR4, PT ;  /* 0x0000000400007c0c */ /* 0x020fda000bf03270 */
[----:B------:R-:W-:Y:S05]  /*b120*/  @!P0 BRA `(.L_x_10665) ;  /* 0xffffff5c003c8947 */ /* 0x000fea000383ffff */
[----:B------:R-:W-:Y:S05]  /*b130*/  EXIT ;  /* 0x000000000000794d */ /* 0x000fea0003800000 */
.L_x_10616:
[----:B------:R-:W-:-:S08]  /*b140*/  NOP ;  /* 0x0000000000007918 */ /* 0x000fd00000000000 */
[----:B---3--:R-:W1:-:S00]  /*b150*/  USETMAXREG.DEALLOC.CTAPOOL 0x18 ;  /* 0x00000018000079c8 */ /* 0x008e4000080e0500 */
        /* <DEDUP_REMOVED lines=12> */
[----:B------:R-:W-:Y:S01]  /*b220*/  ULDC UR44, c[0x0][0xc] ;  /* 0x00000300002c7ab9 */ /* 0x000fe20000000800 */
[----:B------:R-:W-:Y:S01]  /*b230*/  IMAD.MOV.U32 R17, RZ, RZ, 0x1 ;  /* 0x00000001ff117424 */ /* 0x000fe200078e00ff */
[----:B------:R-:W-:Y:S01]  /*b240*/  ULDC.64 UR38, c[0x0][0x198] ;  /* 0x0000660000267ab9 */ /* 0x000fe20000000a00 */
[----:B------:R-:W-:Y:S01]  /*b250*/  IMAD.MOV.U32 R16, RZ, RZ, RZ ;  /* 0x000000ffff107224 */ /* 0x000fe200078e00ff */
[----:B------:R1:W-:Y:S04]  /*b260*/  STL [R1], R0 ;  /* 0x0000000001007387 */ /* 0x0003e80000100800 */
[----:B------:R1:W-:Y:S02]  /*b270*/  STL [R1+0x4], RZ ;  /* 0x000004ff01007387 */ /* 0x0003e40000100800 */
.L_x_10716:
[----:B--23--:R-:W2:Y:S01]  /*b280*/  LDL R6, [R1] ;  /* 0x0000000001067983 */ /* 0x00cea20000100800 */
        /* <DEDUP_REMOVED lines=12> */
[----:B----4-:R-:W-:Y:S05]  /*b350*/  @!P0 BRA `(.L_x_10667) ;  /* 0x0000000000208947 */ /* 0x010fea0003800000 */
        /* <DEDUP_REMOVED lines=8> */
.L_x_10667:
[----:B------:R-:W-:Y:S01]  /*b3e0*/  ULDC UR11, c[0x0][0xec4] ;  /* 0x0003b100000b7ab9 */ /* 0x000fe20000000800 */
[----:B------:R-:W-:Y:S01]  /*b3f0*/  UMOV UR9, UR10 ;  /* 0x0000000a00097c82 */ /* 0x000fe20008000000 */
[----:B------:R-:W-:-:S11]  /*b400*/  UISETP.NE.AND UP0, UPT, UR11, 0x1, UPT ;  /* 0x000000010b00788c */ /* 0x000fd6000bf05270 */
[----:B------:R-:W-:Y:S02]  /*b410*/  @UP0 ULDC.64 UR12, c[0x0][0xec8] ;  /* 0x0003b200000c0ab9 */ /* 0x000fe40000000a00 */
[----:B------:R-:W-:-:S04]  /*b420*/  UIMAD.WIDE.U32 UR6, UR10, UR12, URZ ;  /* 0x0000000c0a0672a5 */ /* 0x000fc8000f8e003f */
[----:B------:R-:W-:-:S04]  /*b430*/  @UP0 USHF.R.U32.HI UR9, URZ, UR13, UR7 ;  /* 0x0000000d3f090299 */ /* 0x000fc80008011607 */
[----:B------:R-:W-:-:S12]  /*b440*/  UIMAD UR6, UR9, UR11, URZ ;  /* 0x0000000b090672a4 */ /* 0x000fd8000f8e023f */
.L_x_10668:
[----:B------:R-:W1:Y:S01]  /*b450*/  LDC R0, c[0x0][0x404] ;  /* 0x00010100ff007b82 */ /* 0x000e620000000800 */
[----:B------:R-:W-:Y:S01]  /*b460*/  ULOP3.LUT UR7, URZ, UR9, URZ, 0x33, !UPT ;  /* 0x000000093f077292 */ /* 0x000fe2000f8e333f */
[----:B------:R-:W-:Y:S01]  /*b470*/  BSSY B6, `(.L_x_10669) ;  /* 0x000027a000067945 */ /* 0x000fe20003800000 */
[----:B------:R-:W-:Y:S01]  /*b480*/  ULDC.64 UR12, c[0x0][0x3f8] ;  /* 0x0000fe00000c7ab9 */ /* 0x000fe20000000a00 */
[----:B------:R-:W-:Y:S01]  /*b490*/  ULDC UR9, c[0x0][0xeac] ;  /* 0x0003ab0000097ab9 */ /* 0x000fe20000000800 */
[----:B------:R-:W-:Y:S01]  /*b4a0*/  ISETP.NE.U32.AND P0, PT, RZ, UR12, PT ;  /* 0x0000000cff007c0c */ /* 0x000fe2000bf05070 */
[----:B------:R-:W-:Y:S02]  /*b4b0*/  UIADD3 UR7, UR7, UR9, URZ ;  /* 0x0000000907077290 */ /* 0x000fe4000fffe03f */
[----:B------:R-:W2:Y:S01]  /*b4c0*/  LDC R2, c[0x0][0x288] ;  /* 0x0000a200ff027b82 */ /* 0x000ea20000000800 */
[----:B------:R-:W-:Y:S01]  /*b4d0*/  ISETP.NE.AND.EX P0, PT, RZ, UR13, PT, P0 ;  /* 0x0000000dff007c0c */ /* 0x000fe2000bf05300 */
[----:B------:R-:W-:Y:S01]  /*b4e0*/  USHF.L.U32 UR41, UR7, 0x7, URZ ;  /* 0x0000000707297899 */ /* 0x000fe2000800063f */
[----:B------:R-:W-:Y:S01]  /*b4f0*/  ULDC UR9, c[0x0][0xeb8] ;  /* 0x0003ae0000097ab9 */ /* 0x000fe20000000800 */
[----:B------:R-:W-:-:S02]  /*b500*/  UIADD3 UR6, UR10, -UR6, URZ ;  /* 0x800000060a067290 */ /* 0x000fc4000fffe03f */
[----:B------:R-:W-:Y:S02]  /*b510*/  UISETP.NE.AND UP0, UPT, UR9, 0x1, UPT ;  /* 0x000000010900788c */ /* 0x000fe4000bf05270 */
[----:B------:R-:W3:Y:S01]  /*b520*/  LDC R4, c[0x0][0x2e0] ;  /* 0x0000b800ff047b82 */ /* 0x000ee20000000800 */
[----:B------:R-:W-:Y:S01]  /*b530*/  IMAD.U32 R5, RZ, RZ, UR41 ;  /* 0x00000029ff057e24 */ /* 0x000fe2000f8e00ff */
[----:B------:R-:W-:Y:S02]  /*b540*/  ULDC UR7, c[0x0][0xec4] ;  /* 0x0003b10000077ab9 */ /* 0x000fe40000000800 */
[----:B------:R-:W-:Y:S01]  /*b550*/  UIMAD UR8, UR8, UR7, UR6 ;  /* 0x00000007080872a4 */ /* 0x000fe2000f8e0206 */
[----:B-1----:R-:W-:-:S04]  /*b560*/  SEL R3, R0, 0x1, P0 ;  /* 0x0000000100037807 */ /* 0x002fc80000000000 */
[----:B------:R-:W-:Y:S01]  /*b570*/  @UP0 ULDC UR6, c[0x0][0xebc] ;  /* 0x0003af0000060ab9 */ /* 0x000fe20000000800 */
[----:B------:R-:W-:Y:S01]  /*b580*/  @UP0 ULDC UR10, c[0x0][0xec0] ;  /* 0x0003b000000a0ab9 */ /* 0x000fe20000000800 */
[----:B------:R-:W-:Y:S02]  /*b590*/  UIMAD.WIDE.U32 UR6, UR8, UR6, URZ ;  /* 0x00000006080672a5 */ /* 0x000fe4000f8e003f */
[----:B------:R-:W-:Y:S01]  /*b5a0*/  UMOV UR43, UR8 ;  /* 0x00000008002b7c82 */ /* 0x000fe20008000000 */
[----:B--2---:R-:W-:Y:S01]  /*b5b0*/  IADD3 R2, R5, 0xdf, -R2 ;  /* 0x000000df05027810 */ /* 0x004fe20007ffe802 */
[----:B------:R-:W-:-:S04]  /*b5c0*/  @UP0 USHF.R.U32.HI UR43, URZ, UR10, UR7 ;  /* 0x0000000a3f2b0299 */ /* 0x000fc80008011607 */
[----:B------:R-:W-:Y:S01]  /*b5d0*/  UIADD3 UR42, -UR43, URZ, URZ ;  /* 0x0000003f2b2a7290 */ /* 0x000fe2000fffe13f */
[----:B---3--:R-:W-:-:S03]  /*b5e0*/  IMAD R0, R3, R4, 0x5f ;  /* 0x0000005f03007424 */ /* 0x008fc600078e0204 */
[----:B------:R-:W-:Y:S01]  /*b5f0*/  UIMAD UR42, UR9, UR42, UR8 ;  /* 0x0000002a092a72a4 */ /* 0x000fe2000f8e0208 */
[----:B------:R-:W-:Y:S02]  /*b600*/  IMAD R2, R3, R4, R2 ;  /* 0x0000000403027224 */ /* 0x000fe400078e0202 */
[----:B------:R-:W-:-:S04]  /*b610*/  IMAD.HI R0, R0, 0x2aaaaaab, RZ ;  /* 0x2aaaaaab00007827 */ /* 0x000fc800078e02ff */
[----:B------:R-:W-:Y:S01]  /*b620*/  IMAD.HI R2, R2, 0x2aaaaaab, RZ ;  /* 0x2aaaaaab02027827 */ /* 0x000fe200078e02ff */
[----:B------:R-:W-:-:S04]  /*b630*/  SHF.R.U32.HI R3, RZ, 0x1f, R0 ;  /* 0x0000001fff037819 */ /* 0x000fc80000011600 */
[----:B------:R-:W-:Y:S02]  /*b640*/  SHF.R.U32.HI R5, RZ, 0x1f, R2 ;  /* 0x0000001fff057819 */ /* 0x000fe40000011602 */
[----:B------:R-:W-:Y:S02]  /*b650*/  LEA.HI.SX32 R3, R0, R3, 0x1c ;  /* 0x0000000300037211 */ /* 0x000fe400078fe2ff */
[----:B------:R-:W-:-:S04]  /*b660*/  LEA.HI.SX32 R2, R2, R5, 0x1c ;  /* 0x0000000502027211 */ /* 0x000fc800078fe2ff */
[----:B------:R-:W-:-:S04]  /*b670*/  VIMNMX R19, R3, R2, PT ;  /* 0x0000000203137248 */ /* 0x000fc80003fe0100 */
[----:B------:R-:W-:-:S13]  /*b680*/  ISETP.GT.AND P0, PT, R19, RZ, PT ;  /* 0x000000ff1300720c */ /* 0x000fda0003f04270 */
        /* <DEDUP_REMOVED lines=19> */
.L_x_10670:
        /* <DEDUP_REMOVED lines=22> */
.L_x_10672:
        /* <DEDUP_REMOVED lines=19> */
.L_x_10674:
        /* <DEDUP_REMOVED lines=16> */
.L_x_10673:
[----:B------:R-:W-:Y:S01]  /*bb50*/  ULDC.64 UR4, c[0x0][0xaf0] ;  /* 0x0002bc0000047ab9 */ /* 0x000fe20000000a00 */
[----:B------:R-:W-:Y:S01]  /*bb60*/  IMAD.U32 R5, RZ, RZ, UR43 ;  /* 0x0000002bff057e24 */ /* 0x000fe2000f8e00ff */
[----:B------:R-:W-:Y:S01]  /*bb70*/  ISETP.NE.U32.AND P0, PT, RZ, UR4, PT ;  /* 0x00000004ff007c0c */ /* 0x000fe2000bf05070 */
[----:B------:R-:W1:Y:S01]  /*bb80*/  LDC R0, c[0x0][0x428] ;  /* 0x00010a00ff007b82 */ /* 0x000e620000000800 */
[----:B------:R-:W-:Y:S01]  /*bb90*/  MOV R6, UR43 ;  /* 0x0000002b00067c02 */ /* 0x000fe20008000f00 */
        /* <DEDUP_REMOVED lines=25> */
.L_x_10729:
[----:B------:R-:W-:Y:S01]  /*bd30*/  UMOV UR4, 0xffffffff ;  /* 0xffffffff00047882 */ /* 0x000fe20000000000 */
[----:B------:R-:W-:Y:S02]  /*bd40*/  SHF.R.S32.HI R7, RZ, 0x1f, R6 ;  /* 0x0000001fff077819 */ /* 0x000fe40000011406 */
[----:B------:R-:W-:Y:S05]  /*bd50*/  BRA.DIV UR4, `(.L_x_10676) ;  /* 0x0000002604b47947 */ /* 0x000fea000b800000 */
[----:B------:R-:W-:-:S13]  /*bd60*/  ELECT P6, URZ, PT ;  /* 0x00000000003f782f */ /* 0x000fda00038c0000 */
.L_x_10732:
        /* <DEDUP_REMOVED lines=20> */
.L_x_10678:
[----:B-1----:R-:W-:Y:S01]  /*beb0*/  IMAD R10, R16, 0x8, R18 ;  /* 0x00000008100a7824 */ /* 0x002fe200078e0212 */
[----:B------:R-:W-:-:S04]  /*bec0*/  SHF.L.U32 R5, R17, 0x1f, RZ ;  /* 0x0000001f11057819 */ /* 0x000fc800000006ff */
[----:B------:R-:W1:Y:S02]  /*bed0*/  SYNCS.PHASECHK.TRANS64.TRYWAIT P2, [R10+URZ+0x32440], R5 ;  /* 0x032440050a0075a7 */ /* 0x000e64000804017f */
[----:B-1----:R-:W-:Y:S05]  /*bee0*/  @!P2 BRA `(.L_x_10679) ;  /* 0x000000240070a947 */ /* 0x002fea0003800000 */
.L_x_10733:
        /* <DEDUP_REMOVED lines=11> */
.L_x_10680:
        /* <DEDUP_REMOVED lines=16> */
.L_x_10677:
[----:B------:R-:W2:Y:S01]  /*c0a0*/  LDL.LU R9, [R1+0x4] ;  /* 0x0000040001097983 */ /* 0x000ea20000300800 */
[----:B------:R-:W-:Y:S05]  /*c0b0*/  WARPSYNC.ALL ;  /* 0x0000000000007948 */ /* 0x000fea0003800000 */
[----:B------:R-:W-:Y:S01]  /*c0c0*/  BAR.SYNC.DEFER_BLOCKING 0x8, 0x120 ;  /* 0x0204800000007b1d */ /* 0x000fe20000010000 */
[----:B------:R-:W-:-:S05]  /*c0d0*/  ELECT P2, URZ, PT ;  /* 0x00000000003f782f */ /* 0x000fca0003840000 */
[----:B------:R-:W-:Y:S01]  /*c0e0*/  BSSY B0, `(.L_x_10681) ;  /* 0x0000030000007945 */ /* 0x000fe20003800000 */
[----:B--2---:R-:W-:-:S05]  /*c0f0*/  VIADD R9, R9, 0x1 ;  /* 0x0000000109097836 */ /* 0x004fca0000000000 */
[----:B------:R1:W-:Y:S02]  /*c100*/  STL [R1+0x4], R9 ;  /* 0x0000040901007387 */ /* 0x0003e40000100800 */
[----:B------:R-:W-:Y:S05]  /*c110*/  @!P2 BRA `(.L_x_10682) ;  /* 0x0000000000b0a947 */ /* 0x000fea0003800000 */
        /* <DEDUP_REMOVED lines=14> */
[----:B--2---:R-:W-:Y:S01]  /*c200*/  IMAD.MOV.U32 R5, RZ, RZ, 0x10000 ;  /* 0x00010000ff057424 */ /* 0x004fe200078e00ff */
        /* <DEDUP_REMOVED lines=22> */
[----:B--2---:R-:W-:Y:S01]  /*c370*/  UIADD3 UR8, UR17, 0x2e400, URZ ;  /* 0x0002e40011087890 */ /* 0x004fe2000fffe03f */
[----:B------:R-:W-:-:S02]  /*c380*/  UMOV UR10, 0xc0 ;  /* 0x000000c0000a7882 */ /* 0x000fc40000000000 */
[----:B------:R-:W-:Y:S01]  /*c390*/  UMOV UR17, UR33 ;  /* 0x0000002100117c82 */ /* 0x000fe20008000000 */
[----:B------:R-:W-:Y:S01]  /*c3a0*/  UMOV UR9, UR33 ;  /* 0x0000002100097c82 */ /* 0x000fe20008000000 */
[----:B------:R3:W-:Y:S04]  /*c3b0*/  UTMALDG.4D [UR16], [UR6], desc[UR14] ;  /* 0x00000e10060075b4 */ /* 0x0007e80008019000 */
[----:B------:R3:W-:Y:S02]  /*c3c0*/  UTMALDG.4D [UR8], [UR6], desc[UR14] ;  /* 0x00000e08060075b4 */ /* 0x0007e40008019000 */
[----:B---3--:R-:W-:Y:S01]  /*c3d0*/  NOP ;  /* 0x0000000000007918 */ /* 0x008fe20000000000 */
.L_x_10682:
[----:B------:R-:W-:Y:S05]  /*c3e0*/  BSYNC B0 ;  /* 0x0000000000007941 */ /* 0x000fea0003800000 */
.L_x_10681:
[----:B------:R-:W-:-:S04]  /*c3f0*/  LEA.HI R5, R9, R9, RZ, 0x1 ;  /* 0x0000000909057211 */ /* 0x000fc800078f08ff */
[----:B------:R-:W-:-:S05]  /*c400*/  LOP3.LUT R5, R5, 0xfffffffe, RZ, 0xc0, !PT ;  /* 0xfffffffe05057812 */ /* 0x000fca00078ec0ff */
[----:B------:R-:W-:-:S05]  /*c410*/  IMAD.IADD R5, R9, 0x1, -R5 ;  /* 0x0000000109057824 */ /* 0x000fca00078e0a05 */
[----:B------:R-:W-:-:S04]  /*c420*/  SHF.L.U32 R5, R5, 0x1f, RZ ;  /* 0x0000001f05057819 */ /* 0x000fc800000006ff */
[----:B------:R-:W2:Y:S02]  /*c430*/  SYNCS.PHASECHK.TRANS64.TRYWAIT P2, [R18+URZ+0x32420], R5 ;  /* 0x03242005120075a7 */ /* 0x000ea4000804017f */
[----:B--2---:R-:W-:Y:S05]  /*c440*/  @!P2 BRA `(.L_x_10683) ;  /* 0x00000020002ca947 */ /* 0x004fea0003800000 */
.L_x_10734:
[----:B------:R-:W-:Y:S01]  /*c450*/  ULDC.64 UR4, c[0x0][0x408] ;  /* 0x0001020000047ab9 */ /* 0x000fe20000000a00 */
[----:B------:R-:W-:Y:S04]  /*c460*/  BSSY B0, `(.L_x_10684) ;  /* 0x0000030000007945 */ /* 0x000fe80003800000 */
[----:B------:R-:W-:Y:S05]  /*c470*/  @!P6 BRA `(.L_x_10685) ;  /* 0x0000000000b8e947 */ /* 0x000fea0003800000 */
[----:B------:R-:W-:Y:S01]  /*c480*/  IMAD R10, R16, 0x8, R18 ;  /* 0x00000008100a7824 */ /* 0x000fe200078e0212 */
[----:B--2---:R-:W-:Y:S01]  /*c490*/  SHF.L.U32 R5, R17, 0x1f, RZ ;  /* 0x0000001f11057819 */ /* 0x004fe200000006ff */
[----:B-1----:R-:W1:Y:S03]  /*c4a0*/  S2R R9, SR_TID.X ;  /* 0x0000000000097919 */ /* 0x002e660000002100 */
[----:B------:R-:W2:Y:S01]  /*c4b0*/  SYNCS.PHASECHK.TRANS64.TRYWAIT P2, [R10+URZ+0x32460], R5 ;  /* 0x032460050a0075a7 */ /* 0x000ea2000804017f */
[----:B-1----:R-:W-:-:S04]  /*c4c0*/  LOP3.LUT R9, R9, 0x7f, RZ, 0xc0, !PT ;  /* 0x0000007f09097812 */ /* 0x002fc800078ec0ff */
[----:B------:R-:W-:Y:S01]  /*c4d0*/  ISETP.NE.AND P3, PT, R9, RZ, PT ;  /* 0x000000ff0900720c */ /* 0x000fe20003f65270 */
[----:B--2---:R-:W-:-:S12]  /*c4e0*/  @!P2 BRA `(.L_x_10686) ;  /* 0x000000200018a947 */ /* 0x004fd80003800000 */
.L_x_10735:
        /* <DEDUP_REMOVED lines=8> */
.L_x_10687:
        /* <DEDUP_REMOVED lines=31> */
.L_x_10685:
[----:B------:R-:W-:Y:S05]  /*c760*/  BSYNC B0 ;  /* 0x0000000000007941 */ /* 0x000fea0003800000 */
.L_x_10684:
[----:B------:R-:W-:-:S13]  /*c770*/  ISETP.GE.AND P2, PT, R19, 0x2, PT ;  /* 0x000000021300780c */ /* 0x000fda0003f46270 */
[----:B------:R-:W-:Y:S05]  /*c780*/  @!P2 BRA `(.L_x_10688) ;  /* 0x0000001000c4a947 */ /* 0x000fea0003800000 */
[C---:B--2---:R-:W-:Y:S01]  /*c790*/  LOP3.LUT R5, R19.reuse, 0x1, RZ, 0xc0, !PT ;  /* 0x0000000113057812 */ /* 0x044fe200078ec0ff */
[----:B-1----:R-:W-:-:S03]  /*c7a0*/  VIADD R9, R19, 0xfffffffe ;  /* 0xfffffffe13097836 */ /* 0x002fc60000000000 */
[----:B------:R-:W-:Y:S01]  /*c7b0*/  ISETP.NE.U32.AND P2, PT, R5, 0x1, PT ;  /* 0x000000010500780c */ /* 0x000fe20003f45070 */
[----:B------:R-:W-:-:S12]  /*c7c0*/  IMAD.MOV.U32 R8, RZ, RZ, R9 ;  /* 0x000000ffff087224 */ /* 0x000fd800078e0009 */
        /* <DEDUP_REMOVED lines=27> */
.L_x_10692:
[----:B-1----:R-:W1:Y:S01]  /*c980*/  S2R R2, SR_TID.X ;  /* 0x0000000000027919 */ /* 0x002e620000002100 */
[----:B------:R-:W-:Y:S02]  /*c990*/  SHF.L.U32 R3, R17, 0x1f, RZ ;  /* 0x0000001f11037819 */ /* 0x000fe400000006ff */
[----:B-1----:R-:W-:Y:S01]  /*c9a0*/  LOP3.LUT R5, R2, 0x7f, RZ, 0xc0, !PT ;  /* 0x0000007f02057812 */ /* 0x002fe200078ec0ff */
[----:B------:R-:W-:-:S03]  /*c9b0*/  IMAD R2, R16, 0x8, R18 ;  /* 0x0000000810027824 */ /* 0x000fc600078e0212 */
[----:B------:R-:W-:Y:S01]  /*c9c0*/  ISETP.NE.AND P2, PT, R5, RZ, PT ;  /* 0x000000ff0500720c */ /* 0x000fe20003f45270 */
[----:B------:R-:W1:Y:S02]  /*c9d0*/  SYNCS.PHASECHK.TRANS64.TRYWAIT P3, [R2+URZ+0x32440], R3 ;  /* 0x03244003020075a7 */ /* 0x000e64000806017f */
[----:B-1----:R-:W-:Y:S10]  /*c9e0*/  @!P3 BRA `(.L_x_10693) ;  /* 0x0000001800ecb947 */ /* 0x002ff40003800000 */
.L_x_10736:
        /* <DEDUP_REMOVED lines=8> */
.L_x_10694:
        /* <DEDUP_REMOVED lines=17> */
.L_x_10737:
        /* <DEDUP_REMOVED lines=8> */
.L_x_10696:
        /* <DEDUP_REMOVED lines=30> */
.L_x_10691:
[----:B------:R-:W-:Y:S05]  /*cde0*/  BSYNC B0 ;  /* 0x0000000000007941 */ /* 0x000fea0003800000 */
.L_x_10690:
[----:B------:R-:W-:-:S07]  /*cdf0*/  VIADD R8, R19, 0xfffffffd ;  /* 0xfffffffd13087836 */ /* 0x000fce0000000000 */
.L_x_10689:
[----:B------:R-:W-:Y:S01]  /*ce00*/  ISETP.NE.AND P2, PT, R9, RZ, PT ;  /* 0x000000ff0900720c */ /* 0x000fe20003f45270 */
[----:B------:R-:W-:-:S12]  /*ce10*/  BSSY B0, `(.L_x_10688) ;  /* 0x00000c8000007945 */ /* 0x000fd80003800000 */
[----:B------:R-:W-:Y:S05]  /*ce20*/  @!P2 BRA `(.L_x_10697) ;  /* 0x0000000c0018a947 */ /* 0x000fea0003800000 */
.L_x_10712:
        /* <DEDUP_REMOVED lines=27> */
.L_x_10700:
[----:B------:R-:W1:Y:S01]  /*cfe0*/  S2R R2, SR_TID.X ;  /* 0x0000000000027919 */ /* 0x000e620000002100 */
[----:B------:R-:W-:Y:S01]  /*cff0*/  IMAD R3, R9, 0x8, R18 ;  /* 0x0000000809037824 */ /* 0x000fe200078e0212 */
[----:B-1----:R-:W-:Y:S02]  /*d000*/  LOP3.LUT R5, R2, 0x7f, RZ, 0xc0, !PT ;  /* 0x0000007f02057812 */ /* 0x002fe400078ec0ff */
[----:B------:R-:W-:Y:S02]  /*d010*/  SHF.L.U32 R2, R17, 0x1f, RZ ;  /* 0x0000001f11027819 */ /* 0x000fe400000006ff */
[----:B------:R-:W-:Y:S02]  /*d020*/  ISETP.NE.AND P2, PT, R5, RZ, PT ;  /* 0x000000ff0500720c */ /* 0x000fe40003f45270 */
[----:B------:R-:W1:Y:S02]  /*d030*/  SYNCS.PHASECHK.TRANS64.TRYWAIT P3, [R3+URZ+0x32440], R2 ;  /* 0x03244002030075a7 */ /* 0x000e64000806017f */
[----:B-1----:R-:W-:Y:S09]  /*d040*/  @!P3 BRA `(.L_x_10701) ;  /* 0x00000014007cb947 */ /* 0x002ff20003800000 */
.L_x_10738:
        /* <DEDUP_REMOVED lines=8> */
.L_x_10702:
        /* <DEDUP_REMOVED lines=17> */
.L_x_10739:
        /* <DEDUP_REMOVED lines=8> */
.L_x_10704:
        /* <DEDUP_REMOVED lines=30> */
.L_x_10699:
[----:B------:R-:W-:Y:S05]  /*d440*/  BSYNC B1 ;  /* 0x0000000000017941 */ /* 0x000fea0003800000 */
.L_x_10698:
[----:B------:R-:W-:Y:S01]  /*d450*/  VIADD R9, R9, 0x1 ;  /* 0x0000000109097836 */ /* 0x000fe20000000000 */
        /* <DEDUP_REMOVED lines=25> */
.L_x_10707:
[----:B------:R-:W1:Y:S01]  /*d5f0*/  S2R R2, SR_TID.X ;  /* 0x0000000000027919 */ /* 0x000e620000002100 */
[----:B------:R-:W-:Y:S02]  /*d600*/  SHF.L.U32 R3, R17, 0x1f, RZ ;  /* 0x0000001f11037819 */ /* 0x000fe400000006ff */
[----:B-1----:R-:W-:Y:S01]  /*d610*/  LOP3.LUT R5, R2, 0x7f, RZ, 0xc0, !PT ;  /* 0x0000007f02057812 */ /* 0x002fe200078ec0ff */
[----:B------:R-:W-:-:S03]  /*d620*/  IMAD R2, R16, 0x8, R18 ;  /* 0x0000000810027824 */ /* 0x000fc600078e0212 */
[----:B------:R-:W-:Y:S01]  /*d630*/  ISETP.NE.AND P2, PT, R5, RZ, PT ;  /* 0x000000ff0500720c */ /* 0x000fe20003f45270 */
[----:B------:R-:W1:Y:S02]  /*d640*/  SYNCS.PHASECHK.TRANS64.TRYWAIT P3, [R2+URZ+0x32440], R3 ;  /* 0x03244003020075a7 */ /* 0x000e64000806017f */
[----:B-1----:R-:W-:Y:S10]  /*d650*/  @!P3 BRA `(.L_x_10708) ;  /* 0x000000100020b947 */ /* 0x002ff40003800000 */
.L_x_10740:
        /* <DEDUP_REMOVED lines=8> */
.L_x_10709:
        /* <DEDUP_REMOVED lines=17> */
.L_x_10741:
        /* <DEDUP_REMOVED lines=8> */
.L_x_10711:
        /* <DEDUP_REMOVED lines=30> */
.L_x_10706:
[----:B------:R-:W-:Y:S05]  /*da50*/  BSYNC B1 ;  /* 0x0000000000017941 */ /* 0x000fea0003800000 */
.L_x_10705:
[C---:B------:R-:W-:Y:S01]  /*da60*/  ISETP.GT.AND P2, PT, R8.reuse, 0x1, PT ;  /* 0x000000010800780c */ /* 0x040fe20003f44270 */
[----:B------:R-:W-:-:S12]  /*da70*/  VIADD R8, R8, 0xfffffffe ;  /* 0xfffffffe08087836 */ /* 0x000fd80000000000 */
[----:B------:R-:W-:Y:S05]  /*da80*/  @P2 BRA `(.L_x_10712) ;  /* 0xfffffff000e82947 */ /* 0x000fea000383ffff */
.L_x_10697:
[----:B------:R-:W-:Y:S05]  /*da90*/  BSYNC B0 ;  /* 0x0000000000007941 */ /* 0x000fea0003800000 */
.L_x_10688:
[----:B------:R3:W5:Y:S01]  /*daa0*/  LDL R6, [R1] ;  /* 0x0000000001067983 */ /* 0x0007620000100800 */
[----:B------:R-:W-:Y:S01]  /*dab0*/  VIADD R16, R16, 0x1 ;  /* 0x0000000110107836 */ /* 0x000fe20000000000 */
[----:B------:R-:W-:Y:S04]  /*dac0*/  BSSY B0, `(.L_x_10713) ;  /* 0x0000012000007945 */ /* 0x000fe80003800000 */
[----:B------:R-:W-:-:S04]  /*dad0*/  ISETP.NE.AND P0, PT, R16, 0x2, PT ;  /* 0x000000021000780c */ /* 0x000fc80003f05270 */
[----:B------:R-:W-:-:S04]  /*dae0*/  SEL R0, RZ, 0x1, P0 ;  /* 0x00000001ff007807 */ /* 0x000fc80000000000 */
[----:B------:R-:W-:Y:S01]  /*daf0*/  LOP3.LUT R17, R17, R0, RZ, 0x3c, !PT ;  /* 0x0000000011117212 */ /* 0x000fe200078e3cff */
[----:B---3--:R-:W-:Y:S06]  /*db00*/  @P1 BRA `(.L_x_10714) ;  /* 0x0000000000341947 */ /* 0x008fec0003800000 */
[----:B--2---:R-:W2:Y:S01]  /*db10*/  S2R R5, SR_LANEID ;  /* 0x0000000000057919 */ /* 0x004ea20000000000 */
[----:B------:R-:W-:Y:S01]  /*db20*/  VOTEU.ANY UR6, UPT, PT ;  /* 0x0000000000067886 */ /* 0x000fe200038e0100 */
[----:B------:R-:W3:Y:S01]  /*db30*/  LDC.64 R2, c[0x0][0xef0] ;  /* 0x0003bc00ff027b82 */ /* 0x000ee20000000a00 */
[----:B------:R-:W2:Y:S02]  /*db40*/  FLO.U32 R0, UR6 ;  /* 0x0000000600007d00 */ /* 0x000ea400080e0000 */
[----:B--2---:R-:W-:-:S06]  /*db50*/  ISETP.EQ.U32.AND P1, PT, R0, R5, PT ;  /* 0x000000050000720c */ /* 0x004fcc0003f22070 */
[----:B------:R-:W3:Y:S07]  /*db60*/  POPC R5, UR6 ;  /* 0x0000000600057d09 */ /* 0x000eee0008000000 */
[----:B---3--:R-:W2:Y:S01]  /*db70*/  @P1 ATOMG.E.ADD.STRONG.GPU PT, R3, desc[UR46][R2.64], R5 ;  /* 0x00000005020319a8 */ /* 0x008ea200081ee1ee */
[----:B------:R-:W3:Y:S02]  /*db80*/  S2R R4, SR_LTMASK ;  /* 0x0000000000047919 */ /* 0x000ee40000003900 */
[----:B---3--:R-:W-:-:S04]  /*db90*/  LOP3.LUT R4, R4, UR6, RZ, 0xc0, !PT ;  /* 0x0000000604047c12 */ /* 0x008fc8000f8ec0ff */
[----:B------:R-:W3:Y:S01]  /*dba0*/  POPC R7, R4 ;  /* 0x0000000400077309 */ /* 0x000ee20000000000 */
[----:B--2---:R-:W3:Y:S02]  /*dbb0*/  SHFL.IDX PT, R0, R3, R0, 0x1f ;  /* 0x00001f0003007589 */ /* 0x004ee400000e0000 */
[----:B---3-5:R-:W-:-:S05]  /*dbc0*/  IADD3 R6, R0, UR44, R7 ;  /* 0x0000002c00067c10 */ /* 0x028fca000fffe007 */
[----:B------:R3:W-:Y:S02]  /*dbd0*/  STL [R1], R6 ;  /* 0x0000000601007387 */ /* 0x0007e40000100800 */
.L_x_10714:
[----:B------:R-:W-:Y:S05]  /*dbe0*/  BSYNC B0 ;  /* 0x0000000000007941 */ /* 0x000fea0003800000 */
.L_x_10713:
[----:B------:R-:W-:Y:S01]  /*dbf0*/  SEL R16, R16, RZ, P0 ;  /* 0x000000ff10107207 */ /* 0x000fe20000000000 */
[----:B-----5:R-:W-:-:S07]  /*dc00*/  IMAD.MOV.U32 R13, RZ, RZ, R6 ;  /* 0x000000ffff0d7224 */ /* 0x020fce00078e0006 */
.L_x_10671:
[----:B------:R-:W-:Y:S05]  /*dc10*/  BSYNC B6 ;  /* 0x0000000000067941 */ /* 0x000fea0003800000 */
.L_x_10669:
[----:B------:R-:W-:-:S03]  /*dc20*/  UMOV UR6, 0xffffffff ;  /* 0xffffffff00067882 */ /* 0x000fc60000000000 */
[----:B------:R-:W-:Y:S05]  /*dc30*/  BRA.DIV UR6, `(.L_x_10715) ;  /* 0x0000000a06d07947 */ /* 0x000fea000b800000 */
[----:B------:R4:W1:Y:S02]  /*dc40*/  SHFL.IDX PT, R14, R13, RZ, 0x1f ;  /* 0x00001fff0d0e7589 */ /* 0x00086400000e0000 */
.L_x_10744:
[----:B------:R-:W5:Y:S01]  /*dc50*/  S2R R0, SR_TID.X ;  /* 0x0000000000007919 */ /* 0x000f620000002100 */
[----:B------:R-:W-:Y:S05]  /*dc60*/  WARPSYNC.ALL ;  /* 0x0000000000007948 */ /* 0x000fea0003800000 */
[----:B------:R-:W-:Y:S01]  /*dc70*/  BAR.SYNC.DEFER_BLOCKING 0x4, 0x120 ;  /* 0x0104800000007b1d */ /* 0x000fe20000010000 */
[----:B-1----:R-:W-:-:S05]  /*dc80*/  IMAD.MOV.U32 R2, RZ, RZ, R14 ;  /* 0x000000ffff027224 */ /* 0x002fca00078e000e */
[----:B------:R-:W-:Y:S01]  /*dc90*/  ULDC UR6, c[0x0][0xea8] ;  /* 0x0003aa0000067ab9 */ /* 0x000fe20000000800 */
[----:B------:R1:W-:Y:S01]  /*dca0*/  STL [R1], R2 ;  /* 0x0000000201007387 */ /* 0x0003e20000100800 */
        /* <DEDUP_REMOVED lines=8> */
[----:B-1----:R-:W-:Y:S05]  /*dd30*/  @!P0 BRA `(.L_x_10716) ;  /* 0xffffffd400508947 */ /* 0x002fea000383ffff */
.L_x_10666:
[----:B------:R-:W5:Y:S01]  /*dd40*/  LDL.LU R0, [R1+0x4] ;  /* 0x0000040001007983 */ /* 0x000f620000300800 */
[----:B--2---:R-:W1:Y:S01]  /*dd50*/  S2R R5, SR_CgaCtaId ;  /* 0x0000000000057919 */ /* 0x004e620000008800 */
[----:B-----5:R-:W-:-:S05]  /*dd60*/  VIADD R0, R0, 0x1 ;  /* 0x0000000100007836 */ /* 0x020fca0000000000 */
        /* <DEDUP_REMOVED lines=8> */
.L_x_10745:
        /* <DEDUP_REMOVED lines=9> */
[----:B------:R-:W2:Y:S02]  /*de80*/  LDL.LU R2, [R1+0x8] ;  /* 0x0000080001027983 */ /* 0x000ea40000300800 */
[----:B--2---:R-:W-:-:S04]  /*de90*/  LOP3.LUT R0, R2, 0x2, RZ, 0xfc, !PT ;  /* 0x0000000202007812 */ /* 0x004fc800078efcff */
[----:B------:R-:W-:-:S13]  /*dea0*/  ISETP.NE.AND P2, PT, R0, 0x3, PT ;  /* 0x000000030000780c */ /* 0x000fda0003f45270 */
[----:B------:R-:W-:Y:S05]  /*deb0*/  @!P2 BRA `(.L_x_10720) ;  /* 0x000000000004a947 */ /* 0x000fea0003800000 */
[----:B------:R-:W-:Y:S01]  /*dec0*/  BPT.TRAP 0x1 ;  /* 0x000000040000795c */ /* 0x000fe20000300000 */
.L_x_10720:
[----:B------:R-:W-:Y:S01]  /*ded0*/  IADD3 R3, R7, 0x32440, RZ ;  /* 0x0003244007037810 */ /* 0x000fe20007ffe0ff */
[----:B------:R-:W-:Y:S01]  /*dee0*/  VIADD R0, R16, 0x1 ;  /* 0x0000000110007836 */ /* 0x000fe20000000000 */
[----:B------:R-:W-:-:S03]  /*def0*/  SHF.L.U32 R4, R17, 0x1f, RZ ;  /* 0x0000001f11047819 */ /* 0x000fc600000006ff */
[----:B------:R-:W-:Y:S01]  /*df00*/  IMAD R5, R16, 0x8, R3 ;  /* 0x0000000810057824 */ /* 0x000fe200078e0203 */
[----:B------:R-:W-:-:S03]  /*df10*/  ISETP.NE.AND P1, PT, R0, 0x2, PT ;  /* 0x000000020000780c */ /* 0x000fc60003f25270 */
[----:B------:R-:W1:Y:S01]  /*df20*/  SYNCS.PHASECHK.TRANS64.TRYWAIT P0, [R5+URZ], R4 ;  /* 0x00000004050075a7 */ /* 0x000e62000800017f */
[----:B------:R-:W-:-:S04]  /*df30*/  SEL R2, RZ, 0x1, P1 ;  /* 0x00000001ff027807 */ /* 0x000fc80000800000 */
[----:B------:R-:W-:Y:S02]  /*df40*/  LOP3.LUT R17, R17, R2, RZ, 0x3c, !PT ;  /* 0x0000000211117212 */ /* 0x000fe400078e3cff */
[----:B------:R-:W-:Y:S02]  /*df50*/  SEL R2, R0, RZ, P1 ;  /* 0x000000ff00027207 */ /* 0x000fe40000800000 */
[----:B------:R-:W-:-:S03]  /*df60*/  SHF.L.U32 R0, R17, 0x1f, RZ ;  /* 0x0000001f11007819 */ /* 0x000fc600000006ff */
[----:B------:R-:W-:Y:S01]  /*df70*/  IMAD R3, R2, 0x8, R3 ;  /* 0x0000000802037824 */ /* 0x000fe200078e0203 */
[----:B-1----:R-:W-:Y:S06]  /*df80*/  @!P0 BRA `(.L_x_10721) ;  /* 0x0000000800348947 */ /* 0x002fec0003800000 */
.L_x_10746:
[----:B------:R-:W2:Y:S02]  /*df90*/  SYNCS.PHASECHK.TRANS64.TRYWAIT P0, [R3+URZ], R0 ;  /* 0x00000000030075a7 */ /* 0x000ea4000800017f */
[----:B--2---:R-:W-:Y:S05]  /*dfa0*/  @!P0 BRA `(.L_x_10722) ;  /* 0x0000000800408947 */ /* 0x004fea0003800000 */
.L_x_10747:
[----:B------:R-:W-:Y:S05]  /*dfb0*/  @!P2 BRA `(.L_x_10723) ;  /* 0x000000000004a947 */ /* 0x000fea0003800000 */
[----:B------:R-:W-:Y:S01]  /*dfc0*/  BPT.TRAP 0x1 ;  /* 0x000000040000795c */ /* 0x000fe20000300000 */
.L_x_10723:
[----:B--2---:R-:W-:-:S04]  /*dfd0*/  VIADD R3, R7, 0x32460 ;  /* 0x0003246007037836 */ /* 0x004fc80000000000 */
[----:B-1----:R-:W-:-:S04]  /*dfe0*/  IMAD R5, R16, 0x8, R3 ;  /* 0x0000000810057824 */ /* 0x002fc800078e0203 */
[----:B------:R-:W1:Y:S02]  /*dff0*/  SYNCS.PHASECHK.TRANS64.TRYWAIT P0, [R5+URZ], R4 ;  /* 0x00000004050075a7 */ /* 0x000e64000800017f */
[----:B-1----:R-:W-:Y:S05]  /*e000*/  @!P0 BRA `(.L_x_10724) ;  /* 0x00000008003c8947 */ /* 0x002fea0003800000 */
.L_x_10748:
[----:B------:R-:W-:-:S07]  /*e010*/  IMAD R3, R2, 0x8, R3 ;  /* 0x0000000802037824 */ /* 0x000fce00078e0203 */
.L_x_10725:
[----:B--2---:R2:W1:Y:S02]  /*e020*/  SYNCS.PHASECHK.TRANS64.TRYWAIT P0, [R3+URZ], R0 ;  /* 0x00000000030075a7 */ /* 0x004464000800017f */
[----:B-1----:R-:W-:Y:S05]  /*e030*/  @!P0 NANOSLEEP.SYNCS 0x989680 ;  /* 0x009896800000895d */ /* 0x002fea0003900000 */
[----:B------:R-:W1:Y:S02]  /*e040*/  @!P0 SYNCS.PHASECHK.TRANS64 P0, [R3+URZ], R0 ;  /* 0x00000000030085a7 */ /* 0x000e64000800007f */
[----:B-1----:R-:W-:Y:S05]  /*e050*/  @!P0 BRA `(.L_x_10725) ;  /* 0xfffffffc00f08947 */ /* 0x002fea000383ffff */
.L_x_10719:
[----:B------:R-:W-:Y:S05]  /*e060*/  BSYNC B0 ;  /* 0x0000000000007941 */ /* 0x000fea0003800000 */
.L_x_10718:
[----:B------:R-:W-:Y:S05]  /*e070*/  EXIT ;  /* 0x000000000000794d */ /* 0x000fea0003800000 */
.L_x_10622:
[----:B-1----:R-:W-:-:S04]  /*e080*/  IMAD.U32 R3, RZ, RZ, UR39 ;  /* 0x00000027ff037e24 */ /* 0x002fc8000f8e00ff */
[----:B------:R1:W2:Y:S03]  /*e090*/  SYNCS.PHASECHK.TRANS64.TRYWAIT P0, [R3+URZ+0x32400], R0 ;  /* 0x03240000030075a7 */ /* 0x0002a6000800017f */
[----:B--2---:R-:W-:Y:S05]  /*e0a0*/  @!P0 NANOSLEEP.SYNCS 0x989680 ;  /* 0x009896800000895d */ /* 0x004fea0003900000 */
[----:B------:R-:W2:Y:S02]  /*e0b0*/  @!P0 SYNCS.PHASECHK.TRANS64 P0, [R3+URZ+0x32400], R0 ;  /* 0x03240000030085a7 */ /* 0x000ea4000800007f */
[----:B--2---:R-:W-:Y:S05]  /*e0c0*/  @!P0 BRA `(.L_x_10622) ;  /* 0xfffffffc00ec8947 */ /* 0x004fea000383ffff */
[----:B------:R-:W-:Y:S05]  /*e0d0*/  BRA `(.L_x_10726) ;  /* 0xffffff38002c7947 */ /* 0x000fea000383ffff */
.L_x_10626:
[----:B-1----:R-:W-:-:S04]  /*e0e0*/  IMAD.U32 R3, RZ, RZ, UR7 ;  /* 0x00000007ff037e24 */ /* 0x002fc8000f8e00ff */
[----:B------:R1:W4:Y:S03]  /*e0f0*/  SYNCS.PHASECHK.TRANS64.TRYWAIT P1, [R3+URZ+0x32430], R2 ;  /* 0x03243002030075a7 */ /* 0x000326000802017f */
[----:B----4-:R-:W-:Y:S05]  /*e100*/  @!P1 NANOSLEEP.SYNCS 0x989680 ;  /* 0x009896800000995d */ /* 0x010fea0003900000 */
[----:B------:R-:W4:Y:S02]  /*e110*/  @!P1 SYNCS.PHASECHK.TRANS64 P1, [R3+URZ+0x32430], R2 ;  /* 0x03243002030095a7 */ /* 0x000f24000802007f */
[----:B----4-:R-:W-:Y:S05]  /*e120*/  @!P1 BRA `(.L_x_10626) ;  /* 0xfffffffc00ec9947 */ /* 0x010fea000383ffff */
[----:B------:R-:W-:Y:S05]  /*e130*/  BRA `(.L_x_10625) ;  /* 0xffffff38004c7947 */ /* 0x000fea000383ffff */
.L_x_10627:
[----:B-1----:R-:W-:-:S04]  /*e140*/  IMAD.U32 R3, RZ, RZ, UR39 ;  /* 0x00000027ff037e24 */ /* 0x002fc8000f8e00ff */
[----:B------:R1:W4:Y:S03]  /*e150*/  SYNCS.PHASECHK.TRANS64.TRYWAIT P1, [R3+URZ+0x32410], R0 ;  /* 0x03241000030075a7 */ /* 0x000326000802017f */
[----:B----4-:R-:W-:Y:S05]  /*e160*/  @!P1 NANOSLEEP.SYNCS 0x989680 ;  /* 0x009896800000995d */ /* 0x010fea0003900000 */
[----:B------:R-:W4:Y:S02]  /*e170*/  @!P1 SYNCS.PHASECHK.TRANS64 P1, [R3+URZ+0x32410], R0 ;  /* 0x03241000030095a7 */ /* 0x000f24000802007f */
[----:B----4-:R-:W-:Y:S05]  /*e180*/  @!P1 BRA `(.L_x_10627) ;  /* 0xfffffffc00ec9947 */ /* 0x010fea000383ffff */
[----:B------:R-:W-:Y:S05]  /*e190*/  BRA `(.L_x_10727) ;  /* 0xffffff3800f07947 */ /* 0x000fea000383ffff */
.L_x_10631:
[----:B------:R-:W-:-:S04]  /*e1a0*/  IMAD.U32 R3, RZ, RZ, UR7 ;  /* 0x00000007ff037e24 */ /* 0x000fc8000f8e00ff */
[----:B------:R1:W1:Y:S03]  /*e1b0*/  SYNCS.PHASECHK.TRANS64.TRYWAIT P1, [R3+URZ+0x32450], R2 ;  /* 0x03245002030075a7 */ /* 0x000266000802017f */
[----:B-1----:R-:W-:Y:S05]  /*e1c0*/  @!P1 NANOSLEEP.SYNCS 0x989680 ;  /* 0x009896800000995d */ /* 0x002fea0003900000 */
[----:B------:R-:W1:Y:S02]  /*e1d0*/  @!P1 SYNCS.PHASECHK.TRANS64 P1, [R3+URZ+0x32450], R2 ;  /* 0x03245002030095a7 */ /* 0x000e64000802007f */
[----:B-1----:R-:W-:Y:S05]  /*e1e0*/  @!P1 BRA `(.L_x_10631) ;  /* 0xfffffffc00ec9947 */ /* 0x002fea000383ffff */
[----:B------:R-:W-:Y:S05]  /*e1f0*/  BRA `(.L_x_10630) ;  /* 0xffffff3800f87947 */ /* 0x000fea000383ffff */
.L_x_10636:
[----:B--2---:R-:W-:-:S04]  /*e200*/  IMAD.U32 R152, RZ, RZ, UR4 ;  /* 0x00000004ff987e24 */ /* 0x004fc8000f8e00ff */
[----:B------:R2:W3:Y:S03]  /*e210*/  SYNCS.PHASECHK.TRANS64.TRYWAIT P2, [R152+URZ+0x32430], R13 ;  /* 0x0324300d980075a7 */ /* 0x0004e6000804017f */
[----:B---3--:R-:W-:Y:S05]  /*e220*/  @!P2 NANOSLEEP.SYNCS 0x989680 ;  /* 0x009896800000a95d */ /* 0x008fea0003900000 */
[----:B------:R-:W3:Y:S02]  /*e230*/  @!P2 SYNCS.PHASECHK.TRANS64 P2, [R152+URZ+0x32430], R13 ;  /* 0x0324300d9800a5a7 */ /* 0x000ee4000804007f */
[----:B---3--:R-:W-:Y:S05]  /*e240*/  @!P2 BRA `(.L_x_10636) ;  /* 0xfffffffc00eca947 */ /* 0x008fea000383ffff */
[----:B------:R-:W-:Y:S05]  /*e250*/  BRA `(.L_x_10635) ;  /* 0xffffff5c00787947 */ /* 0x000fea000383ffff */
.L_x_10640:
[----:B---3--:R-:W-:-:S04]  /*e260*/  IMAD.U32 R204, RZ, RZ, UR4 ;  /* 0x00000004ffcc7e24 */ /* 0x008fc8000f8e00ff */
[----:B------:R3:W4:Y:S03]  /*e270*/  SYNCS.PHASECHK.TRANS64.TRYWAIT P2, [R204+URZ+0x32450], R13 ;  /* 0x0324500dcc0075a7 */ /* 0x000726000804017f */
[----:B----4-:R-:W-:Y:S05]  /*e280*/  @!P2 NANOSLEEP.SYNCS 0x989680 ;  /* 0x009896800000a95d */ /* 0x010fea0003900000 */
[----:B------:R-:W4:Y:S02]  /*e290*/  @!P2 SYNCS.PHASECHK.TRANS64 P2, [R204+URZ+0x32450], R13 ;  /* 0x0324500dcc00a5a7 */ /* 0x000f24000804007f */
[----:B----4-:R-:W-:Y:S05]  /*e2a0*/  @!P2 BRA `(.L_x_10640) ;  /* 0xfffffffc00eca947 */ /* 0x010fea000383ffff */
[----:B------:R-:W-:Y:S05]  /*e2b0*/  BRA `(.L_x_10639) ;  /* 0xffffff5c00f47947 */ /* 0x000fea000383ffff */
.L_x_10646:
[----:B--2---:R-:W-:-:S04]  /*e2c0*/  IMAD.U32 R152, RZ, RZ, UR4 ;  /* 0x00000004ff987e24 */ /* 0x004fc8000f8e00ff */
[----:B------:R2:W3:Y:S03]  /*e2d0*/  SYNCS.PHASECHK.TRANS64.TRYWAIT P2, [R152+URZ+0x32430], R13 ;  /* 0x0324300d980075a7 */ /* 0x0004e6000804017f */
[----:B---3--:R-:W-:Y:S05]  /*e2e0*/  @!P2 NANOSLEEP.SYNCS 0x989680 ;  /* 0x009896800000a95d */ /* 0x008fea0003900000 */
[----:B------:R-:W3:Y:S02]  /*e2f0*/  @!P2 SYNCS.PHASECHK.TRANS64 P2, [R152+URZ+0x32430], R13 ;  /* 0x0324300d9800a5a7 */ /* 0x000ee4000804007f */
[----:B---3--:R-:W-:Y:S05]  /*e300*/  @!P2 BRA `(.L_x_10646) ;  /* 0xfffffffc00eca947 */ /* 0x008fea000383ffff */
[----:B------:R-:W-:Y:S05]  /*e310*/  BRA `(.L_x_10645) ;  /* 0xffffff8400e47947 */ /* 0x000fea000383ffff */
.L_x_10650:
[----:B---3--:R-:W-:-:S04]  /*e320*/  IMAD.U32 R204, RZ, RZ, UR4 ;  /* 0x00000004ffcc7e24 */ /* 0x008fc8000f8e00ff */
[----:B------:R3:W4:Y:S03]  /*e330*/  SYNCS.PHASECHK.TRANS64.TRYWAIT P2, [R204+URZ+0x32450], R13 ;  /* 0x0324500dcc0075a7 */ /* 0x000726000804017f */
[----:B----4-:R-:W-:Y:S05]  /*e340*/  @!P2 NANOSLEEP.SYNCS 0x989680 ;  /* 0x009896800000a95d */ /* 0x010fea0003900000 */
[----:B------:R-:W4:Y:S02]  /*e350*/  @!P2 SYNCS.PHASECHK.TRANS64 P2, [R204+URZ+0x32450], R13 ;  /* 0x0324500dcc00a5a7 */ /* 0x000f24000804007f */
[----:B----4-:R-:W-:Y:S05]  /*e360*/  @!P2 BRA `(.L_x_10650) ;  /* 0xfffffffc00eca947 */ /* 0x010fea000383ffff */
[----:B------:R-:W-:Y:S05]  /*e370*/  BRA `(.L_x_10649) ;  /* 0xffffff8800607947 */ /* 0x000fea000383ffff */
.L_x_10675:
        /* <DEDUP_REMOVED lines=10> */
.L_x_10728:
[----:B------:R-:W-:Y:S05]  /*e420*/  BRA `(.L_x_10729) ;  /* 0xffffffd800407947 */ /* 0x000fea000383ffff */
.L_x_10676:
[----:B------:R-:W-:Y:S01]  /*e430*/  BSSY B0, `(.L_x_10730) ;  /* 0x0000006000007945 */ /* 0x000fe20003800000 */
[----:B------:R-:W-:-:S07]  /*e440*/  IMAD.MOV.U32 R15, RZ, RZ, -0x1 ;  /* 0xffffffffff0f7424 */ /* 0x000fce00078e00ff */
[----:B------:R-:W-:Y:S05]  /*e450*/  WARPSYNC.COLLECTIVE R15, `(.L_x_10731) ;  /* 0x000000000f0c7348 */ /* 0x000fea0003c00000 */
[----:B------:R-:W-:Y:S02]  /*e460*/  ELECT P6, UR62, PT ;  /* 0x00000000003e782f */ /* 0x000fe400038c0000 */
[----:B------:R-:W-:Y:S01]  /*e470*/  MOV R14, UR62 ;  /* 0x0000003e000e7c02 */ /* 0x000fe20008000f00 */
[----:B------:R-:W-:Y:S10]  /*e480*/  ENDCOLLECTIVE ;  /* 0x000000000000791b */ /* 0x000ff40003800000 */
.L_x_10731:
[----:B------:R-:W-:Y:S05]  /*e490*/  BSYNC B0 ;  /* 0x0000000000007941 */ /* 0x000fea0003800000 */
.L_x_10730:
[----:B------:R-:W-:Y:S05]  /*e4a0*/  BRA `(.L_x_10732) ;  /* 0xffffffd800307947 */ /* 0x000fea000383ffff */
.L_x_10679:
[----:B-1----:R1:W2:Y:S02]  /*e4b0*/  SYNCS.PHASECHK.TRANS64.TRYWAIT P2, [R10+URZ+0x32440], R5 ;  /* 0x032440050a0075a7 */ /* 0x0022a4000804017f */
[----:B--2---:R-:W-:Y:S05]  /*e4c0*/  @!P2 NANOSLEEP.SYNCS 0x989680 ;  /* 0x009896800000a95d */ /* 0x004fea0003900000 */
[----:B------:R-:W2:Y:S02]  /*e4d0*/  @!P2 SYNCS.PHASECHK.TRANS64 P2, [R10+URZ+0x32440], R5 ;  /* 0x032440050a00a5a7 */ /* 0x000ea4000804007f */
[----:B--2---:R-:W-:Y:S05]  /*e4e0*/  @!P2 BRA `(.L_x_10679) ;  /* 0xfffffffc00f0a947 */ /* 0x004fea000383ffff */
[----:B------:R-:W-:Y:S05]  /*e4f0*/  BRA `(.L_x_10733) ;  /* 0xffffffd8007c7947 */ /* 0x000fea000383ffff */
.L_x_10683:
[----:B--2---:R2:W3:Y:S02]  /*e500*/  SYNCS.PHASECHK.TRANS64.TRYWAIT P2, [R18+URZ+0x32420], R5 ;  /* 0x03242005120075a7 */ /* 0x0044e4000804017f */
[----:B---3--:R-:W-:Y:S05]  /*e510*/  @!P2 NANOSLEEP.SYNCS 0x989680 ;  /* 0x009896800000a95d */ /* 0x008fea0003900000 */
[----:B------:R-:W3:Y:S02]  /*e520*/  @!P2 SYNCS.PHASECHK.TRANS64 P2, [R18+URZ+0x32420], R5 ;  /* 0x032420051200a5a7 */ /* 0x000ee4000804007f */
[----:B---3--:R-:W-:Y:S05]  /*e530*/  @!P2 BRA `(.L_x_10683) ;  /* 0xfffffffc00f0a947 */ /* 0x008fea000383ffff */
[----:B------:R-:W-:Y:S05]  /*e540*/  BRA `(.L_x_10734) ;  /* 0xffffffdc00c07947 */ /* 0x000fea000383ffff */
.L_x_10686:
[----:B-1----:R1:W2:Y:S02]  /*e550*/  SYNCS.PHASECHK.TRANS64.TRYWAIT P2, [R10+URZ+0x32460], R5 ;  /* 0x032460050a0075a7 */ /* 0x0022a4000804017f */
[----:B--2---:R-:W-:Y:S05]  /*e560*/  @!P2 NANOSLEEP.SYNCS 0x989680 ;  /* 0x009896800000a95d */ /* 0x004fea0003900000 */
[----:B------:R-:W2:Y:S02]  /*e570*/  @!P2 SYNCS.PHASECHK.TRANS64 P2, [R10+URZ+0x32460], R5 ;  /* 0x032460050a00a5a7 */ /* 0x000ea4000804007f */
[----:B--2---:R-:W-:Y:S05]  /*e580*/  @!P2 BRA `(.L_x_10686) ;  /* 0xfffffffc00f0a947 */ /* 0x004fea000383ffff */
[----:B------:R-:W-:Y:S05]  /*e590*/  BRA `(.L_x_10735) ;  /* 0xffffffdc00d47947 */ /* 0x000fea000383ffff */
.L_x_10693:
[----:B-1----:R1:W2:Y:S02]  /*e5a0*/  SYNCS.PHASECHK.TRANS64.TRYWAIT P3, [R2+URZ+0x32440], R3 ;  /* 0x03244003020075a7 */ /* 0x0022a4000806017f */
[----:B--2---:R-:W-:Y:S05]  /*e5b0*/  @!P3 NANOSLEEP.SYNCS 0x989680 ;  /* 0x009896800000b95d */ /* 0x004fea0003900000 */
[----:B------:R-:W2:Y:S02]  /*e5c0*/  @!P3 SYNCS.PHASECHK.TRANS64 P3, [R2+URZ+0x32440], R3 ;  /* 0x032440030200b5a7 */ /* 0x000ea4000806007f */
[----:B--2---:R-:W-:Y:S05]  /*e5d0*/  @!P3 BRA `(.L_x_10693) ;  /* 0xfffffffc00f0b947 */ /* 0x004fea000383ffff */
[----:B------:R-:W-:Y:S05]  /*e5e0*/  BRA `(.L_x_10736) ;  /* 0xffffffe400007947 */ /* 0x000fea000383ffff */
.L_x_10695:
[----:B--2---:R2:W3:Y:S02]  /*e5f0*/  SYNCS.PHASECHK.TRANS64.TRYWAIT P3, [R2+URZ+0x32460], R3 ;  /* 0x03246003020075a7 */ /* 0x0044e4000806017f */
[----:B---3--:R-:W-:Y:S05]  /*e600*/  @!P3 NANOSLEEP.SYNCS 0x989680 ;  /* 0x009896800000b95d */ /* 0x008fea0003900000 */
[----:B------:R-:W3:Y:S02]  /*e610*/  @!P3 SYNCS.PHASECHK.TRANS64 P3, [R2+URZ+0x32460], R3 ;  /* 0x032460030200b5a7 */ /* 0x000ee4000806007f */
[----:B---3--:R-:W-:Y:S05]  /*e620*/  @!P3 BRA `(.L_x_10695) ;  /* 0xfffffffc00f0b947 */ /* 0x008fea000383ffff */
[----:B------:R-:W-:Y:S05]  /*e630*/  BRA `(.L_x_10737) ;  /* 0xffffffe400507947 */ /* 0x000fea000383ffff */
.L_x_10701:
[----:B-1----:R1:W2:Y:S02]  /*e640*/  SYNCS.PHASECHK.TRANS64.TRYWAIT P3, [R3+URZ+0x32440], R2 ;  /* 0x03244002030075a7 */ /* 0x0022a4000806017f */
[----:B--2---:R-:W-:Y:S05]  /*e650*/  @!P3 NANOSLEEP.SYNCS 0x989680 ;  /* 0x009896800000b95d */ /* 0x004fea0003900000 */
[----:B------:R-:W2:Y:S02]  /*e660*/  @!P3 SYNCS.PHASECHK.TRANS64 P3, [R3+URZ+0x32440], R2 ;  /* 0x032440020300b5a7 */ /* 0x000ea4000806007f */
[----:B--2---:R-:W-:Y:S05]  /*e670*/  @!P3 BRA `(.L_x_10701) ;  /* 0xfffffffc00f0b947 */ /* 0x004fea000383ffff */
[----:B------:R-:W-:Y:S05]  /*e680*/  BRA `(.L_x_10738) ;  /* 0xffffffe800707947 */ /* 0x000fea000383ffff */
.L_x_10703:
[----:B--2---:R2:W3:Y:S02]  /*e690*/  SYNCS.PHASECHK.TRANS64.TRYWAIT P3, [R3+URZ+0x32460], R2 ;  /* 0x03246002030075a7 */ /* 0x0044e4000806017f */
[----:B---3--:R-:W-:Y:S05]  /*e6a0*/  @!P3 NANOSLEEP.SYNCS 0x989680 ;  /* 0x009896800000b95d */ /* 0x008fea0003900000 */
[----:B------:R-:W3:Y:S02]  /*e6b0*/  @!P3 SYNCS.PHASECHK.TRANS64 P3, [R3+URZ+0x32460], R2 ;  /* 0x032460020300b5a7 */ /* 0x000ee4000806007f */
[----:B---3--:R-:W-:Y:S05]  /*e6c0*/  @!P3 BRA `(.L_x_10703) ;  /* 0xfffffffc00f0b947 */ /* 0x008fea000383ffff */
[----:B------:R-:W-:Y:S05]  /*e6d0*/  BRA `(.L_x_10739) ;  /* 0xffffffe800c07947 */ /* 0x000fea000383ffff */
.L_x_10708:
[----:B-1----:R1:W2:Y:S02]  /*e6e0*/  SYNCS.PHASECHK.TRANS64.TRYWAIT P3, [R2+URZ+0x32440], R3 ;  /* 0x03244003020075a7 */ /* 0x0022a4000806017f */
[----:B--2---:R-:W-:Y:S05]  /*e6f0*/  @!P3 NANOSLEEP.SYNCS 0x989680 ;  /* 0x009896800000b95d */ /* 0x004fea0003900000 */
[----:B------:R-:W2:Y:S02]  /*e700*/  @!P3 SYNCS.PHASECHK.TRANS64 P3, [R2+URZ+0x32440], R3 ;  /* 0x032440030200b5a7 */ /* 0x000ea4000806007f */
[----:B--2---:R-:W-:Y:S05]  /*e710*/  @!P3 BRA `(.L_x_10708) ;  /* 0xfffffffc00f0b947 */ /* 0x004fea000383ffff */
[----:B------:R-:W-:Y:S05]  /*e720*/  BRA `(.L_x_10740) ;  /* 0xffffffec00cc7947 */ /* 0x000fea000383ffff */
.L_x_10710:
[----:B--2---:R2:W3:Y:S02]  /*e730*/  SYNCS.PHASECHK.TRANS64.TRYWAIT P3, [R2+URZ+0x32460], R3 ;  /* 0x03246003020075a7 */ /* 0x0044e4000806017f */
[----:B---3--:R-:W-:Y:S05]  /*e740*/  @!P3 NANOSLEEP.SYNCS 0x989680 ;  /* 0x009896800000b95d */ /* 0x008fea0003900000 */
[----:B------:R-:W3:Y:S02]  /*e750*/  @!P3 SYNCS.PHASECHK.TRANS64 P3, [R2+URZ+0x32460], R3 ;  /* 0x032460030200b5a7 */ /* 0x000ee4000806007f */
[----:B---3--:R-:W-:Y:S05]  /*e760*/  @!P3 BRA `(.L_x_10710) ;  /* 0xfffffffc00f0b947 */ /* 0x008fea000383ffff */
[----:B------:R-:W-:Y:S05]  /*e770*/  BRA `(.L_x_10741) ;  /* 0xfffffff0001c7947 */ /* 0x000fea000383ffff */
.L_x_10715:
[----:B------:R-:W-:Y:S01]  /*e780*/  BSSY B0, `(.L_x_10742) ;  /* 0x0000007000007945 */ /* 0x000fe20003800000 */
[----:B------:R-:W-:Y:S02]  /*e790*/  IMAD.MOV.U32 R12, RZ, RZ, RZ ;  /* 0x000000ffff0c7224 */ /* 0x000fe400078e00ff */
[----:B------:R-:W-:Y:S02]  /*e7a0*/  IMAD.MOV.U32 R11, RZ, RZ, 0x1f ;  /* 0x0000001fff0b7424 */ /* 0x000fe400078e00ff */
[----:B------:R-:W-:-:S07]  /*e7b0*/  IMAD.MOV.U32 R15, RZ, RZ, -0x1 ;  /* 0xffffffffff0f7424 */ /* 0x000fce00078e00ff */
[----:B-123--:R-:W-:Y:S05]  /*e7c0*/  WARPSYNC.COLLECTIVE R15, `(.L_x_10743) ;  /* 0x000000000f087348 */ /* 0x00efea0003c00000 */
[----:B------:R4:W1:Y:S02]  /*e7d0*/  SHFL.IDX P6, R14, R13, R12, R11 ;  /* 0x0000000c0d0e7389 */ /* 0x00086400000c000b */
[----:B-1234-:R-:W-:Y:S01]  /*e7e0*/  ENDCOLLECTIVE ;  /* 0x000000000000791b */ /* 0x01efe20003800000 */
.L_x_10743:
[----:B------:R-:W-:Y:S05]  /*e7f0*/  BSYNC B0 ;  /* 0x0000000000007941 */ /* 0x000fea0003800000 */
.L_x_10742:
[----:B------:R-:W-:Y:S05]  /*e800*/  BRA `(.L_x_10744) ;  /* 0xfffffff400107947 */ /* 0x000fea000383ffff */
.L_x_10717:
[----:B-1----:R1:W2:Y:S02]  /*e810*/  SYNCS.PHASECHK.TRANS64.TRYWAIT P0, [R7+URZ+0x32420], R0 ;  /* 0x03242000070075a7 */ /* 0x0022a4000800017f */
[----:B--2---:R-:W-:Y:S05]  /*e820*/  @!P0 NANOSLEEP.SYNCS 0x989680 ;  /* 0x009896800000895d */ /* 0x004fea0003900000 */
[----:B------:R-:W2:Y:S02]  /*e830*/  @!P0 SYNCS.PHASECHK.TRANS64 P0, [R7+URZ+0x32420], R0 ;  /* 0x03242000070085a7 */ /* 0x000ea4000800007f */
[----:B--2---:R-:W-:Y:S05]  /*e840*/  @!P0 BRA `(.L_x_10717) ;  /* 0xfffffffc00f08947 */ /* 0x004fea000383ffff */
[----:B------:R-:W-:Y:S05]  /*e850*/  BRA `(.L_x_10745) ;  /* 0xfffffff400647947 */ /* 0x000fea000383ffff */
.L_x_10721:
[----:B-1----:R1:W2:Y:S02]  /*e860*/  SYNCS.PHASECHK.TRANS64.TRYWAIT P0, [R5+URZ], R4 ;  /* 0x00000004050075a7 */ /* 0x0022a4000800017f */
[----:B--2---:R-:W-:Y:S05]  /*e870*/  @!P0 NANOSLEEP.SYNCS 0x989680 ;  /* 0x009896800000895d */ /* 0x004fea0003900000 */
[----:B------:R-:W2:Y:S02]  /*e880*/  @!P0 SYNCS.PHASECHK.TRANS64 P0, [R5+URZ], R4 ;  /* 0x00000004050085a7 */ /* 0x000ea4000800007f */
[----:B--2---:R-:W-:Y:S05]  /*e890*/  @!P0 BRA `(.L_x_10721) ;  /* 0xfffffffc00f08947 */ /* 0x004fea000383ffff */
[----:B------:R-:W-:Y:S05]  /*e8a0*/  BRA `(.L_x_10746) ;  /* 0xfffffff400b87947 */ /* 0x000fea000383ffff */
.L_x_10722:
[----:B--2---:R2:W1:Y:S02]  /*e8b0*/  SYNCS.PHASECHK.TRANS64.TRYWAIT P0, [R3+URZ], R0 ;  /* 0x00000000030075a7 */ /* 0x004464000800017f */
[----:B-1----:R-:W-:Y:S05]  /*e8c0*/  @!P0 NANOSLEEP.SYNCS 0x989680 ;  /* 0x009896800000895d */ /* 0x002fea0003900000 */
[----:B------:R-:W1:Y:S02]  /*e8d0*/  @!P0 SYNCS.PHASECHK.TRANS64 P0, [R3+URZ], R0 ;  /* 0x00000000030085a7 */ /* 0x000e64000800007f */
[----:B-1----:R-:W-:Y:S05]  /*e8e0*/  @!P0 BRA `(.L_x_10722) ;  /* 0xfffffffc00f08947 */ /* 0x002fea000383ffff */
[----:B------:R-:W-:Y:S05]  /*e8f0*/  BRA `(.L_x_10747) ;  /* 0xfffffff400ac7947 */ /* 0x000fea000383ffff */
.L_x_10724:
[----:B-1----:R1:W2:Y:S02]  /*e900*/  SYNCS.PHASECHK.TRANS64.TRYWAIT P0, [R5+URZ], R4 ;  /* 0x00000004050075a7 */ /* 0x0022a4000800017f */
[----:B--2---:R-:W-:Y:S05]  /*e910*/  @!P0 NANOSLEEP.SYNCS 0x989680 ;  /* 0x009896800000895d */ /* 0x004fea0003900000 */
[----:B------:R-:W2:Y:S02]  /*e920*/  @!P0 SYNCS.PHASECHK.TRANS64 P0, [R5+URZ], R4 ;  /* 0x00000004050085a7 */ /* 0x000ea4000800007f */
[----:B--2---:R-:W-:Y:S05]  /*e930*/  @!P0 BRA `(.L_x_10724) ;  /* 0xfffffffc00f08947 */ /* 0x004fea000383ffff */
[----:B------:R-:W-:Y:S05]  /*e940*/  BRA `(.L_x_10748) ;  /* 0xfffffff400b07947 */ /* 0x000fea000383ffff */
.L_x_10749:
        /* <DEDUP_REMOVED lines=11> */
.L_x_11974:


//--------------------- .text._ZN7cutlass13device_kernelIN5flash11enable_sm90INS1_16FlashAttnFwdSm90INS1_25CollectiveMainloopFwdSm90ILi2EN4cute5tupleIJNS5_1CILi1EEES8_S8_EEENS6_IJNS7_ILi128EEENS7_ILi96EEENS7_ILi64EEEEEELi256ENS_6half_tEfNS_4arch4Sm90ELb1ELb0ELb0ELb1ELb0ELb0ELb0ELb1ELb0ELb0ELb0ELb0EEENS1_21CollectiveEpilogueFwdINS6_IJSA_NS7_ILi256EEESB_EEES9_SE_SG_Li256ELb1ELb0ELb0ELb0EEENS1_36VarlenDynamicPersistentTileSchedulerILi128ELi96ELi256ELi32ELb0ELb0ELb1ELb1ELb1ELb1EEEEEEEEEvNT_6ParamsE --------------------------
	.section	.text._ZN7cutlass13device_kernelIN5flash11enable_sm90INS1_16FlashAttnFwdSm90INS1_25CollectiveMainloopFwdSm90ILi2EN4cute5tupleIJNS5_1CILi1EEES8_S8_EEENS6_IJNS7_ILi128EEENS7_ILi96EEENS7_ILi64EEEEEELi256ENS_6half_tEfNS_4arch4Sm90ELb1ELb0ELb0ELb1ELb0ELb0ELb0ELb1ELb0ELb0ELb0ELb0EEENS1_21CollectiveEpilogueFwdINS6_IJSA_NS7_ILi256EEESB_EEES9_SE_SG_Li256ELb1ELb0ELb0ELb0EEENS1_36VarlenDynamicPersistentTileSchedulerILi128ELi96ELi256ELi32ELb0ELb0ELb1ELb1ELb1ELb1EEEEEEEEEvNT_6ParamsE,"ax",@progbits
	.align	128
.text._ZN7cutlass13device_kernelIN5flash11enable_sm90INS1_16FlashAttnFwdSm90INS1_25CollectiveMainloopFwdSm90ILi2EN4cute5tupleIJNS5_1CILi1EEES8_S8_EEENS6_IJNS7_ILi128EEENS7_ILi96EEENS7_ILi64EEEEEELi256ENS_6half_tEfNS_4arch4Sm90ELb1ELb0ELb0ELb1ELb0ELb0ELb0ELb1ELb0ELb0ELb0ELb0EEENS1_21CollectiveEpilogueFwdINS6_IJSA_NS7_ILi256EEESB_EEES9_SE_SG_Li256ELb1ELb0ELb0ELb0EEENS1_36VarlenDynamicPersistentTileSchedulerILi128ELi96ELi256ELi32ELb0ELb0ELb1ELb1ELb1ELb1EEEEEEEEEvNT_6ParamsE:
        .type           _ZN7cutlass13device_kernelIN5flash11enable_sm90INS1_16FlashAttnFwdSm90INS1_25CollectiveMainloopFwdSm90ILi2EN4cute5tupleIJNS5_1CILi1EEES8_S8_EEENS6_IJNS7_ILi128EEENS7_ILi96EEENS7_ILi64EEEEEELi256ENS_6half_tEfNS_4arch4Sm90ELb1ELb0ELb0ELb1ELb0ELb0ELb0ELb1ELb0ELb0ELb0ELb0EEENS1_21CollectiveEpilogueFwdINS6_IJSA_NS7_ILi256EEESB_EEES9_SE_SG_Li256ELb1ELb0ELb0ELb0EEENS1_36VarlenDynamicPersistentTileSchedulerILi128ELi96ELi256ELi32ELb0ELb0ELb1ELb1ELb1ELb1EEEEEEEEEvNT_6ParamsE,@function
        .size           _ZN7cutlass13device_kernelIN5flash11enable_sm90INS1_16FlashAttnFwdSm90INS1_25CollectiveMainloopFwdSm90ILi2EN4cute5tupleIJNS5_1CILi1EEES8_S8_EEENS6_IJNS7_ILi128EEENS7_ILi96EEENS7_ILi64EEEEEELi256ENS_6half_tEfNS_4arch4Sm90ELb1ELb0ELb0ELb1ELb0ELb0ELb0ELb1ELb0ELb0ELb0ELb0EEENS1_21CollectiveEpilogueFwdINS6_IJSA_NS7_ILi256EEESB_EEES9_SE_SG_Li256ELb1ELb0ELb0ELb0EEENS1_36VarlenDynamicPersistentTileSchedulerILi128ELi96ELi256ELi32ELb0ELb0ELb1ELb1ELb1ELb1EEEEEEEEEvNT_6ParamsE,(.L_x_11975 - _ZN7cutlass13device_kernelIN5flash11enable_sm90INS1_16FlashAttnFwdSm90INS1_25CollectiveMainloopFwdSm90ILi2EN4cute5tupleIJNS5_1CILi1EEES8_S8_EEENS6_IJNS7_ILi128EEENS7_ILi96EEENS7_ILi64EEEEEELi256ENS_6half_tEfNS_4arch4Sm90ELb1ELb0ELb0ELb1ELb0ELb0ELb0ELb1ELb0ELb0ELb0ELb0EEENS1_21CollectiveEpilogueFwdINS6_IJSA_NS7_ILi256EEESB_EEES9_SE_SG_Li256ELb1ELb0ELb0ELb0EEENS1_36VarlenDynamicPersistentTileSchedulerILi128ELi96ELi256ELi32ELb0ELb0ELb1ELb1ELb1ELb1EEEEEEEEEvNT_6ParamsE)
        .other          _ZN7cutlass13device_kernelIN5flash11enable_sm90INS1_16FlashAttnFwdSm90INS1_25CollectiveMainloopFwdSm90ILi2EN4cute5tupleIJNS5_1CILi1EEES8_S8_EEENS6_IJNS7_ILi128EEENS7_ILi96EEENS7_ILi64EEEEEELi256ENS_6half_tEfNS_4arch4Sm90ELb1ELb0ELb0ELb1ELb0ELb0ELb0ELb1ELb0ELb0ELb0ELb0EEENS1_21CollectiveEpilogueFwdINS6_IJSA_NS7_ILi256EEESB_EEES9_SE_SG_Li256ELb1ELb0ELb0ELb0EEENS1_36VarlenDynamicPersistentTileSchedulerILi128ELi96ELi256ELi32ELb0ELb0ELb1ELb1ELb1ELb1EEEEEEEEEvNT_6ParamsE,@"STO_CUDA_ENTRY STV_DEFAULT"
_ZN7cutlass13device_kernelIN5flash11enable_sm90INS1_16FlashAttnFwdSm90INS1_25CollectiveMainloopFwdSm90ILi2EN4cute5tupleIJNS5_1CILi1EEES8_S8_EEENS6_IJNS7_ILi128EEENS7_ILi96EEENS7_ILi64EEEEEELi256ENS_6half_tEfNS_4arch4Sm90ELb1ELb0ELb0ELb1ELb0ELb0ELb0ELb1ELb0ELb0ELb0ELb0EEENS1_21CollectiveEpilogueFwdINS6_IJSA_NS7_ILi256EEESB_EEES9_SE_SG_Li256ELb1ELb0ELb0ELb0EEENS1_36VarlenDynamicPersistentTileSchedulerILi128ELi96ELi256ELi32ELb0ELb0ELb1ELb1ELb1ELb1EEEEEEEEEvNT_6ParamsE:
        /* <DEDUP_REMOVED lines=21> */
.L_x_10751:
[----:B------:R-:W-:Y:S05]  /*0150*/  BSYNC B0 ;  /* 0x0000000000007941 */ /* 0x000fea0003800000 */
.L_x_10750:
        /* <DEDUP_REMOVED lines=41> */
.L_x_10752:
        /* <DEDUP_REMOVED lines=22> */
.L_x_10753:
        /* <DEDUP_REMOVED lines=18> */
.L_x_10754:
        /* <DEDUP_REMOVED lines=22> */
.L_x_10755:
        /* <DEDUP_REMOVED lines=22> */
.L_x_10756:
[----:B------:R-:W-:Y:S01]  /*0930*/  PLOP3.LUT P0, PT, PT, PT, UP0, 0x80, 0x0 ;  /* 0x000000000000781c */ /* 0x000fe20003f0f008 */
[----:B------:R-:W-:Y:S01]  /*0940*/  UMOV UR36, 0x1 ;  /* 0x0000000100247882 */ /* 0x000fe20000000000 */
[----:B------:R-:W-:Y:S01]  /*0950*/  NOP ;  /* 0x0000000000007918 */ /* 0x000fe20000000000 */
[----:B------:R-:W-:Y:S01]  /*0960*/  USEL UR36, UR36, 0x2, !UP0 ;  /* 0x0000000224247887 */ /* 0x000fe2000c000000 */
[----:B------:R-:W-:Y:S01]  /*0970*/  ULDC.64 UR38, c[0x0][0x208] ;  /* 0x0000820000267ab9 */ /* 0x000fe20000000a00 */
[----:B012-4-:R-:W-:Y:S08]  /*0980*/  BAR.SYNC.DEFER_BLOCKING 0x0 ;  /* 0x0000000000007b1d */ /* 0x017ff00000010000 */
[----:B------:R-:W-:Y:S05]  /*0990*/  @!P0 BRA `(.L_x_10757) ;  /* 0x000000a000d88947 */ /* 0x000fea0003800000 */
.L_x_10758:
        /* <DEDUP_REMOVED lines=42> */
[----:B------:R-:W-:Y:S02]  /*0c40*/  LOP3.LUT R18, R6, 0x7ffffffc, RZ, 0xc0, !PT ;  /* 0x7ffffffc06127812 */ /* 0x000fe400078ec0ff */
[----:B------:R-:W-:Y:S02]  /*0c50*/  LOP3.LUT R8, R0, 0xfffffff8, RZ, 0xc0, !PT ;  /* 0xfffffff800087812 */ /* 0x000fe400078ec0ff */
[-C--:B------:R-:W-:Y:S01]  /*0c60*/  LEA.HI R0, R3, R202.reuse, RZ, 0x4 ;  /* 0x000000ca03007211 */ /* 0x080fe200078f20ff */
[----:B------:R-:W-:Y:S01]  /*0c70*/  IMAD.IADD R18, R23, 0x1, -R18 ;  /* 0x0000000117127824 */ /* 0x000fe200078e0a12 */
[----:B------:R-:W-:Y:S01]  /*0c80*/  LEA.HI R3, R3, R202, RZ, 0x3 ;  /* 0x000000ca03037211 */ /* 0x000fe200078f18ff */
[----:B------:R-:W-:Y:S01]  /*0c90*/  IMAD.IADD R11, R7, 0x1, -R8 ;  /* 0x00000001070b7824 */ /* 0x000fe200078e0a08 */
[----:B------:R-:W-:-:S02]  /*0ca0*/  SHF.R.S32.HI R9, RZ, 0x4, R0 ;  /* 0x00000004ff097819 */ /* 0x000fc40000011400 */
[----:B------:R-:W-:Y:S01]  /*0cb0*/  LOP3.LUT R7, R0, 0x3fffff0, RZ, 0xc0, !PT ;  /* 0x03fffff000077812 */ /* 0x000fe200078ec0ff */
[----:B------:R-:W-:Y:S01]  /*0cc0*/  IMAD R4, R4, 0x10, R11 ;  /* 0x0000001004047824 */ /* 0x000fe200078e020b */
[----:B------:R-:W-:Y:S02]  /*0cd0*/  LEA.HI R0, R0, R9, RZ, 0x1 ;  /* 0x0000000900007211 */ /* 0x000fe400078f08ff */
[----:B------:R-:W-:Y:S01]  /*0ce0*/  LOP3.LUT R5, R3, 0x1ffffff8, RZ, 0xc0, !PT ;  /* 0x1ffffff803057812 */ /* 0x000fe200078ec0ff */
[----:B------:R-:W-:Y:S01]  /*0cf0*/  IMAD.IADD R7, R202, 0x1, -R7 ;  /* 0x00000001ca077824 */ /* 0x000fe200078e0a07 */
[----:B------:R-:W-:Y:S01]  /*0d00*/  LOP3.LUT R0, R0, 0x1ffffffe, RZ, 0xc0, !PT ;  /* 0x1ffffffe00007812 */ /* 0x000fe200078ec0ff */
[----:B------:R-:W-:Y:S01]  /*0d10*/  IMAD R19, R19, 0x40, R4 ;  /* 0x0000004013137824 */ /* 0x000fe200078e0204 */
[----:B------:R-:W-:Y:S01]  /*0d20*/  SHF.R.S32.HI R16, RZ, 0x3, R3 ;  /* 0x00000003ff107819 */ /* 0x000fe20000011403 */
[----:B------:R-:W-:Y:S02]  /*0d30*/  IMAD R7, R7, 0x40, R2 ;  /* 0x0000004007077824 */ /* 0x000fe400078e0202 */
[----:B------:R-:W-:-:S02]  /*0d40*/  IMAD.IADD R0, R9, 0x1, -R0 ;  /* 0x0000000109007824 */ /* 0x000fc400078e0a00 */
[----:B------:R-:W-:Y:S02]  /*0d50*/  IMAD.IADD R2, R202, 0x1, -R5 ;  /* 0x00000001ca027824 */ /* 0x000fe400078e0a05 */
[----:B------:R-:W-:Y:S02]  /*0d60*/  IMAD R201, R0, 0x8, R7 ;  /* 0x0000000800c97824 */ /* 0x000fe400078e0207 */
[----:B------:R-:W-:-:S07]  /*0d70*/  IMAD.SHL.U32 R2, R2, 0x8, RZ ;  /* 0x0000000802027824 */ /* 0x000fce00078e00ff */
.L_x_10812:
[----:B0--3-5:R-:W0:Y:S01]  /*0d80*/  LDC.64 R4, c[0x0][0xc60] ;  /* 0x00031800ff047b82 */ /* 0x029e220000000a00 */
        /* <DEDUP_REMOVED lines=37> */
[----:B-1--4-:R-:W-:-:S14]  /*0fe0*/  @P2 BRA `(.L_x_10759) ;  /* 0x0000000000342947 */ /* 0x012fdc0003800000 */
        /* <DEDUP_REMOVED lines=13> */
.L_x_10759:
        /* <DEDUP_REMOVED lines=9> */
.L_x_10760:
        /* <DEDUP_REMOVED lines=13> */
.L_x_10761:
[----:B------:R-:W-:Y:S01]  /*1220*/  UIADD3 UR41, -UR41, UR6, URZ ;  /* 0x0000000629297290 */ /* 0x000fe2000fffe13f */
[----:B------:R-:W-:Y:S01]  /*1230*/  PLOP3.LUT P0, PT, PT, PT, PT, 0x80, 0x0 ;  /* 0x000000000000781c */ /* 0x000fe20003f0f070 */
[----:B------:R-:W-:Y:S01]  /*1240*/  ULEA UR5, UR49, 0xdf, 0x7 ;  /* 0x000000df31057891 */ /* 0x000fe2000f8e383f */
[----:B------:R-:W-:Y:S01]  /*1250*/  CS2R R40, SRZ ;  /* 0x0000000000287805 */ /* 0x000fe2000001ff00 */
[----:B------:R-:W-:Y:S01]  /*1260*/  UIADD3 UR4, UR41, 0x5f, URZ ;  /* 0x0000005f29047890 */ /* 0x000fe2000fffe03f */
[----:B------:R-:W-:Y:S01]  /*1270*/  CS2R R20, SRZ ;  /* 0x0000000000147805 */ /* 0x000fe2000001ff00 */
[----:B------:R-:W-:Y:S01]  /*1280*/  UIADD3 UR6, UR41, UR5, -UR44 ;  /* 0x0000000529067290 */ /* 0x000fe2000fffe82c */
        /* <DEDUP_REMOVED lines=27> */
[----:B------:R-:W-:-:S02]  /*1440*/  CS2R R114, SRZ ;  /* 0x0000000000727805 */ /* 0x000fc4000001ff00 */
[----:B------:R-:W-:Y:S02]  /*1450*/  CS2R R112, SRZ ;  /* 0x0000000000707805 */ /* 0x000fe4000001ff00 */
[----:B------:R-:W-:Y:S02]  /*1460*/  PLOP3.LUT P1, PT, PT, PT, UP0, 0x80, 0x0 ;  /* 0x000000000000781c */ /* 0x000fe40003f2f008 */
        /* <DEDUP_REMOVED lines=42> */
[----:B------:R-:W-:Y:S02]  /*1710*/  IMAD.MOV.U32 R30, RZ, RZ, RZ ;  /* 0x000000ffff1e7224 */ /* 0x000fe400078e00ff */
        /* <DEDUP_REMOVED lines=35> */
.L_x_10763:
        /* <DEDUP_REMOVED lines=11> */
.L_x_10898:
[----:B0-----:R-:W-:Y:S01]  /*1a00*/  IMAD.U32 R0, RZ, RZ, UR48 ;  /* 0x00000030ff007e24 */ /* 0x001fe2000f8e00ff */
[----:B------:R-:W-:Y:S05]  /*1a10*/  WARPSYNC.ALL ;  /* 0x0000000000007948 */ /* 0x000fea0003800000 */
[----:B------:R0:W-:Y:S01]  /*1a20*/  BAR.SYNC.DEFER_BLOCKING R8, 0x100 ;  /* 0x000400080000751d */ /* 0x0001e20000010000 */
[----:B------:R-:W-:-:S13]  /*1a30*/  ISETP.NE.AND P0, PT, R0, 0x3, PT ;  /* 0x000000030000780c */ /* 0x000fda0003f05270 */
[----:B0-----:R-:W-:Y:S05]  /*1a40*/  @!P0 BRA `(.L_x_10765) ;  /* 0x0000000000048947 */ /* 0x001fea0003800000 */
[----:B------:R-:W-:Y:S01]  /*1a50*/  BPT.TRAP 0x1 ;  /* 0x000000040000795c */ /* 0x000fe20000300000 */
.L_x_10765:
[----:B------:R-:W-:Y:S02]  /*1a60*/  IMAD.U32 R11, RZ, RZ, UR40 ;  /* 0x00000028ff0b7e24 */ /* 0x000fe4000f8e00ff */
[----:B------:R-:W-:-:S03]  /*1a70*/  IMAD.U32 R6, RZ, RZ, UR37 ;  /* 0x00000025ff067e24 */ /* 0x000fc6000f8e00ff */
[----:B------:R-:W-:Y:S01]  /*1a80*/  SHF.L.U32 R11, R11, 0x1f, RZ ;  /* 0x0000001f0b0b7819 */ /* 0x000fe200000006ff */
[----:B------:R-:W-:-:S04]  /*1a90*/  IMAD R6, R6, 0x8, R7 ;  /* 0x0000000806067824 */ /* 0x000fc800078e0207 */
[----:B------:R0:W1:Y:S01]  /*1aa0*/  SYNCS.PHASECHK.TRANS64.TRYWAIT P1, [R6+URZ+0x22830], R11 ;  /* 0x0228300b060075a7 */ /* 0x000062000802017f */
[----:B------:R-:W-:Y:S05]  /*1ab0*/  @!P0 BRA `(.L_x_10766) ;  /* 0x0000000000048947 */ /* 0x000fea0003800000 */
[----:B------:R-:W-:Y:S01]  /*1ac0*/  BPT.TRAP 0x1 ;  /* 0x000000040000795c */ /* 0x000fe20000300000 */
.L_x_10766:
[----:B-1----:R-:W-:Y:S05]  /*1ad0*/  @P1 BRA `(.L_x_10767) ;  /* 0x0000000000081947 */ /* 0x002fea0003800000 */
[----:B------:R-:W1:Y:S02]  /*1ae0*/  SYNCS.PHASECHK.TRANS64.TRYWAIT P1, [R6+URZ+0x22830], R11 ;  /* 0x0228300b060075a7 */ /* 0x000e64000802017f */
[----:B-1----:R-:W-:Y:S05]  /*1af0*/  @!P1 BRA `(.L_x_10768) ;  /* 0x000000dc00889947 */ /* 0x002fea0003800000 */
.L_x_10767:
[----:B------:R-:W-:Y:S01]  /*1b00*/  R2UR UR4, R7 ;  /* 0x00000000070472ca */ /* 0x000fe200000e0000 */
[----:B------:R-:W-:Y:S01]  /*1b10*/  ULOP3.LUT UR16, UR51, 0x10000, URZ, 0xfc, !UPT ;  /* 0x0001000033107892 */ /* 0x000fe2000f8efc3f */
[----:B------:R-:W-:Y:S01]  /*1b20*/  WARPGROUP.ARRIVE ;  /* 0x00000000000079c5 */ /* 0x000fe20000000000 */
[----:B------:R-:W-:Y:S01]  /*1b30*/  UMOV UR17, 0x40000040 ;  /* 0x4000004000117882 */ /* 0x000fe20000000000 */
[----:B------:R-:W-:Y:S01]  /*1b40*/  UMOV UR19, 0x40000040 ;  /* 0x4000004000137882 */ /* 0x000fe20000000000 */
[----:B------:R-:W-:Y:S01]  /*1b50*/  UMOV UR5, 0x40000040 ;  /* 0x4000004000057882 */ /* 0x000fe20000000000 */
[----:B------:R-:W-:Y:S01]  /*1b60*/  UMOV UR7, 0x40000040 ;  /* 0x4000004000077882 */ /* 0x000fe20000000000 */
[----:B------:R-:W-:Y:S01]  /*1b70*/  UIADD3 UR8, UR16, 0x4, URZ ;  /* 0x0000000410087890 */ /* 0x000fe2000fffe03f */
[----:B------:R-:W-:Y:S01]  /*1b80*/  IMAD.U32 R4, RZ, RZ, UR49 ;  /* 0x00000031ff047e24 */ /* 0x000fe2000f8e00ff */
[----:B------:R-:W-:Y:S01]  /*1b90*/  UMOV UR9, 0x40000040 ;  /* 0x4000004000097882 */ /* 0x000fe20000000000 */
[----:B------:R-:W-:Y:S01]  /*1ba0*/  UMOV UR11, 0x40000040 ;  /* 0x40000040000b7882 */ /* 0x000fe20000000000 */
[----:B------:R-:W-:Y:S01]  /*1bb0*/  UIADD3 UR12, UR16, 0x6, URZ ;  /* 0x00000006100c7890 */ /* 0x000fe2000fffe03f */
[----:B------:R-:W-:Y:S01]  /*1bc0*/  IMAD R4, R4, 0x80, R19 ;  /* 0x0000008004047824 */ /* 0x000fe200078e0213 */
[----:B------:R-:W-:Y:S01]  /*1bd0*/  UIADD3 UR4, UR4, 0x1c400, URZ ;  /* 0x0001c40004047890 */ /* 0x000fe2000fffe03f */
[----:B------:R-:W2:Y:S01]  /*1be0*/  S2R R13, SR_TID.X ;  /* 0x00000000000d7919 */ /* 0x000ea20000002100 */
[----:B------:R-:W-:Y:S01]  /*1bf0*/  UMOV UR13, 0x40000040 ;  /* 0x40000040000d7882 */ /* 0x000fe20000000000 */
[----:B------:R-:W-:Y:S01]  /*1c00*/  UMOV UR15, 0x40000040 ;  /* 0x40000040000f7882 */ /* 0x000fe20000000000 */
[----:B------:R-:W-:-:S04]  /*1c10*/  USHF.R.U32.HI UR4, URZ, 0x4, UR4 ;  /* 0x000000043f047899 */ /* 0x000fc80008011604 */
[----:B------:R-:W-:-:S04]  /*1c20*/  ULOP3.LUT UR4, UR4, 0x3fff, URZ, 0xc0, !UPT ;  /* 0x00003fff04047892 */ /* 0x000fc8000f8ec03f */
[----:B------:R-:W-:Y:S02]  /*1c30*/  ULOP3.LUT UR20, UR4, 0x10000, URZ, 0xfc, !UPT ;  /* 0x0001000004147892 */ /* 0x000fe4000f8efc3f */
[----:B------:R-:W-:Y:S02]  /*1c40*/  UIADD3 UR4, UR16, 0x2, URZ ;  /* 0x0000000210047890 */ /* 0x000fe4000fffe03f */
[----:B------:R-:W-:-:S04]  /*1c50*/  UIMAD UR18, UR37, 0x300, UR20 ;  /* 0x00000300251278a4 */ /* 0x000fc8000f8e0214 */
[----:B------:R-:W-:Y:S02]  /*1c60*/  UIADD3 UR6, UR18, 0x2, URZ ;  /* 0x0000000212067890 */ /* 0x000fe4000fffe03f */
[----:B------:R-:W-:Y:S02]  /*1c70*/  UIADD3 UR10, UR18, 0x4, URZ ;  /* 0x00000004120a7890 */ /* 0x000fe4000fffe03f */
[----:B------:R-:W-:Y:S02]  /*1c80*/  UIADD3 UR14, UR18, 0x6, URZ ;  /* 0x00000006120e7890 */ /* 0x000fe4000fffe03f */
[----:B------:R-:W-:Y:S03]  /*1c90*/  HGMMA.64x96x16.F32 R24, gdesc[UR16], RZ, !UPT, gsb0 ;  /* 0x01600000101879f0 */ /* 0x000fe6000c0008ff */
[----:B------:R-:W-:Y:S02]  /*1ca0*/  WARPGROUP.DEPBAR.LE gsb0, 0x0 ;  /* 0x00008000000079c5 */ /* 0x000fe40000010000 */
[----:B------:R-:W-:-:S06]  /*1cb0*/  WARPGROUP.ARRIVE ;  /* 0x00000000000079c5 */ /* 0x000fcc0000000000 */
[----:B------:R-:W-:Y:S01]  /*1cc0*/  HGMMA.64x96x16.F32 R24, gdesc[UR4], R24, gsb0 ;  /* 0x01600000041879f0 */ /* 0x000fe20008000818 */
[----:B------:R-:W-:-:S04]  /*1cd0*/  UIMAD UR6, UR50, -0x60, UR41 ;  /* 0xffffffa0320678a4 */ /* 0x000fc8000f8e0229 */
[----:B------:R-:W-:Y:S02]  /*1ce0*/  UIADD3 UR7, -UR44, 0x61, UR6 ;  /* 0x000000612c077890 */ /* 0x000fe4000fffe106 */
[----:B------:R-:W-:-:S04]  /*1cf0*/  UIADD3 UR6, UR6, 0x60, URZ ;  /* 0x0000006006067890 */ /* 0x000fc8000fffe03f */
[----:B------:R-:W-:Y:S02]  /*1d00*/  IMAD.U32 R3, RZ, RZ, UR7 ;  /* 0x00000007ff037e24 */ /* 0x000fe4000f8e00ff */
[----:B------:R-:W-:Y:S02]  /*1d10*/  IMAD.U32 R5, RZ, RZ, UR6 ;  /* 0x00000006ff057e24 */ /* 0x000fe4000f8e00ff */
[C---:B------:R-:W-:Y:S02]  /*1d20*/  IMAD R3, R18.reuse, -0x2, R3 ;  /* 0xfffffffe12037824 */ /* 0x040fe400078e0203 */
[----:B------:R-:W-:-:S03]  /*1d30*/  IMAD R0, R18, -0x2, R5 ;  /* 0xfffffffe12007824 */ /* 0x000fc600078e0205 */
        /* <DEDUP_REMOVED lines=86> */
[----:B------:R-:W3:Y:S01]  /*22a0*/  SHFL.BFLY PT, R5, R10, 0x2, 0x1f ;  /* 0x0c401f000a057f89 */ /* 0x000ee200000e0000 */
        /* <DEDUP_REMOVED lines=10> */
[----:B---3--:R-:W-:Y:S02]  /*2350*/  FMNMX.FTZ R9, R10, R5, !PT ;  /* 0x000000050a097209 */ /* 0x008fe40007810000 */
[----:B------:R-:W-:Y:S02]  /*2360*/  FSEL R40, R40, -INF , P1 ;  /* 0xff80000028287808 */ /* 0x000fe40000800000 */
[----:B------:R-:W-:Y:S01]  /*2370*/  ISETP.GT.AND P1, PT, R0, 0x28, PT ;  /* 0x000000280000780c */ /* 0x000fe20003f24270 */
[----:B------:R-:W3:Y:S03]  /*2380*/  SHFL.BFLY PT, R12, R9, 0x1, 0x1f ;  /* 0x0c201f00090c7f89 */ /* 0x000ee600000e0000 */
        /* <DEDUP_REMOVED lines=8> */
[----:B---3--:R-:W-:Y:S02]  /*2410*/  FMNMX.FTZ R5, R9, R12, !PT ;  /* 0x0000000c09057209 */ /* 0x008fe40007810000 */
        /* <DEDUP_REMOVED lines=21> */
[----:B------:R-:W3:Y:S01]  /*2570*/  MUFU.EX2 R27, R27 ;  /* 0x0000001b001b7308 */ /* 0x000ee20000000800 */
        /* <DEDUP_REMOVED lines=41> */
[----:B------:R-:W-:Y:S01]  /*2810*/  FFMA.FTZ R9, R71, UR10, -R9 ;  /* 0x0000000a47097c23 */ /* 0x000fe20008010809 */
[----:B------:R-:W-:-:S02]  /*2820*/  FMNMX.FTZ R3, R57, R4, !PT ;  /* 0x0000000439037209 */ /* 0x000fc40007810000 */
[----:B------:R-:W-:Y:S02]  /*2830*/  FSEL R61, R61, -INF , P2 ;  /* 0xff8000003d3d7808 */ /* 0x000fe40001000000 */
[----:B------:R-:W-:Y:S01]  /*2840*/  FMNMX.FTZ R4, R60, R3, !PT ;  /* 0x000000033c047209 */ /* 0x000fe20007810000 */
[----:B------:R-:W5:Y:S01]  /*2850*/  MUFU.EX2 R35, R35 ;  /* 0x0000002300237308 */ /* 0x000f620000000800 */
[----:B------:R-:W-:Y:S02]  /*2860*/  ISETP.GT.AND P2, PT, R0, 0x51, PT ;  /* 0x000000510000780c */ /* 0x000fe40003f44270 */
[----:B------:R-:W-:Y:S02]  /*2870*/  FSEL R64, R64, -INF , P1 ;  /* 0xff80000040407808 */ /* 0x000fe40000800000 */
[----:B------:R-:W-:Y:S02]  /*2880*/  FMNMX.FTZ R3, R61, R4, !PT ;  /* 0x000000043d037209 */ /* 0x000fe40007810000 */
[----:B------:R-:W-:Y:S01]  /*2890*/  ISETP.GT.AND P1, PT, R0, 0x58, PT ;  /* 0x000000580000780c */ /* 0x000fe20003f24270 */
[----:B------:R3:W-:Y:S01]  /*28a0*/  MUFU.EX2 R175, R9 ;  /* 0x0000000900af7308 */ /* 0x0007e20000000800 */
[----:B------:R-:W-:-:S02]  /*28b0*/  FSEL R65, R65, -INF , P2 ;  /* 0xff80000041417808 */ /* 0x000fc40001000000 */
[----:B------:R-:W-:Y:S02]  /*28c0*/  FMNMX.FTZ R4, R64, R3, !PT ;  /* 0x0000000340047209 */ /* 0x000fe40007810000 */
[----:B------:R-:W-:Y:S02]  /*28d0*/  ISETP.GT.AND P2, PT, R0, 0x59, PT ;  /* 0x000000590000780c */ /* 0x000fe40003f44270 */
[----:B------:R-:W-:Y:S01]  /*28e0*/  FSEL R68, R68, -INF , P1 ;  /* 0xff80000044447808 */ /* 0x000fe20000800000 */
[----:B------:R-:W-:Y:S01]  /*28f0*/  MUFU.EX2 R38, R38 ;  /* 0x0000002600267308 */ /* 0x000fe20000000800 */
[----:B------:R-:W-:Y:S01]  /*2900*/  FMNMX.FTZ R3, R65, R4, !PT ;  /* 0x0000000441037209 */ /* 0x000fe20007810000 */
[----:B---3--:R-:W-:Y:S01]  /*2910*/  FADD.FTZ R9, R26, R27 ;  /* 0x0000001b1a097221 */ /* 0x008fe20000010000 */
[----:B------:R-:W-:Y:S02]  /*2920*/  FSEL R69, R69, -INF , P2 ;  /* 0xff80000045457808 */ /* 0x000fe40001000000 */
[----:B------:R-:W-:-:S02]  /*2930*/  FMNMX.FTZ R0, R68, R3, !PT ;  /* 0x0000000344007209 */ /* 0x000fc40007810000 */
[----:B------:R-:W-:Y:S01]  /*2940*/  F2FP.F16.F32.PACK_AB R153, R27, R26 ;  /* 0x0000001a1b99723e */ /* 0x000fe200000000ff */
[----:B------:R-:W3:Y:S01]  /*2950*/  MUFU.EX2 R39, R39 ;  /* 0x0000002700277308 */ /* 0x000ee20000000800 */
[----:B------:R-:W-:Y:S02]  /*2960*/  FMNMX.FTZ R0, R69, R0, !PT ;  /* 0x0000000045007209 */ /* 0x000fe40007810000 */
[----:B----4-:R-:W-:Y:S02]  /*2970*/  F2FP.F16.F32.PACK_AB R155, R31, R30 ;  /* 0x0000001e1f9b723e */ /* 0x010fe400000000ff */
[----:B-----5:R-:W-:Y:S01]  /*2980*/  F2FP.F16.F32.PACK_AB R157, R35, R34 ;  /* 0x00000022239d723e */ /* 0x020fe200000000ff */
[----:B------:R-:W4:Y:S02]  /*2990*/  SHFL.BFLY PT, R3, R0, 0x2, 0x1f ;  /* 0x0c401f0000037f89 */ /* 0x000f2400000e0000 */
[----:B------:R-:W-:Y:S08]  /*29a0*/  MUFU.EX2 R42, R42 ;  /* 0x0000002a002a7308 */ /* 0x000ff00000000800 */
[----:B------:R-:W5:Y:S01]  /*29b0*/  MUFU.EX2 R43, R43 ;  /* 0x0000002b002b7308 */ /* 0x000f620000000800 */
[----:B---3--:R-:W-:-:S07]  /*29c0*/  F2FP.F16.F32.PACK_AB R159, R39, R38 ;  /* 0x00000026279f723e */ /* 0x008fce00000000ff */
[----:B------:R-:W-:Y:S01]  /*29d0*/  MUFU.EX2 R46, R46 ;  /* 0x0000002e002e7308 */ /* 0x000fe20000000800 */
[----:B----4-:R-:W-:-:S07]  /*29e0*/  FMNMX.FTZ R3, R0, R3, !PT ;  /* 0x0000000300037209 */ /* 0x010fce0007810000 */
[----:B------:R-:W3:Y:S01]  /*29f0*/  MUFU.EX2 R47, R47 ;  /* 0x0000002f002f7308 */ /* 0x000ee20000000800 */
[----:B-----5:R-:W-:Y:S01]  /*2a00*/  F2FP.F16.F32.PACK_AB R161, R43, R42 ;  /* 0x0000002a2ba1723e */ /* 0x020fe200000000ff */
[----:B------:R-:W4:Y:S06]  /*2a10*/  SHFL.BFLY PT, R4, R3, 0x1, 0x1f ;  /* 0x0c201f0003047f89 */ /* 0x000f2c00000e0000 */
[----:B------:R-:W-:Y:S08]  /*2a20*/  MUFU.EX2 R50, R50 ;  /* 0x0000003200327308 */ /* 0x000ff00000000800 */
[----:B------:R-:W5:Y:S01]  /*2a30*/  MUFU.EX2 R51, R51 ;  /* 0x0000003300337308 */ /* 0x000f620000000800 */
[----:B---3--:R-:W-:-:S07]  /*2a40*/  F2FP.F16.F32.PACK_AB R163, R47, R46 ;  /* 0x0000002e2fa3723e */ /* 0x008fce00000000ff */
[----:B------:R-:W-:Y:S01]  /*2a50*/  MUFU.EX2 R54, R54 ;  /* 0x0000003600367308 */ /* 0x000fe20000000800 */
[----:B----4-:R-:W-:-:S04]  /*2a60*/  FMNMX.FTZ R4, R3, R4, !PT ;  /* 0x0000000403047209 */ /* 0x010fc80007810000 */
[C---:B------:R-:W-:Y:S01]  /*2a70*/  FSETP.NEU.FTZ.AND P1, PT, R4.reuse, -INF , PT ;  /* 0xff8000000400780b */ /* 0x040fe20003f3d000 */
[----:B------:R-:W-:Y:S02]  /*2a80*/  FMUL.FTZ R0, R4, UR10 ;  /* 0x0000000a04007c20 */ /* 0x000fe40008410000 */
[----:B------:R-:W-:Y:S01]  /*2a90*/  MUFU.EX2 R55, R55 ;  /* 0x0000003700377308 */ /* 0x000fe20000000800 */
[----:B-----5:R-:W-:Y:S02]  /*2aa0*/  F2FP.F16.F32.PACK_AB R165, R51, R50 ;  /* 0x0000003233a5723e */ /* 0x020fe400000000ff */
[----:B------:R-:W-:Y:S01]  /*2ab0*/  FSEL R3, R0, RZ, P1 ;  /* 0x000000ff00037208 */ /* 0x000fe20000800000 */
[----:B------:R-:W-:Y:S01]  /*2ac0*/  FADD.FTZ R0, R30, R9 ;  /* 0x000000091e007221 */ /* 0x000fe20000010000 */
[----:B--2---:R-:W-:-:S03]  /*2ad0*/  LOP3.LUT P1, RZ, R13, 0x7f, RZ, 0xc0, !PT ;  /* 0x0000007f0dff7812 */ /* 0x004fc6000782c0ff */
        /* <DEDUP_REMOVED lines=30> */
[----:B------:R-:W-:Y:S01]  /*2cc0*/  FFMA.FTZ R64, R64, UR10, -R3 ;  /* 0x0000000a40407c23 */ /* 0x000fe20008010803 */
[----:B------:R-:W-:Y:S01]  /*2cd0*/  FADD.FTZ R15, R43, R12 ;  /* 0x0000000c2b0f7221 */ /* 0x000fe20000010000 */
[----:B------:R-:W4:Y:S01]  /*2ce0*/  MUFU.EX2 R29, R29 ;  /* 0x0000001d001d7308 */ /* 0x000f220000000800 */
[----:B--2---:R-:W-:Y:S01]  /*2cf0*/  FADD.FTZ R9, R24, R25 ;  /* 0x0000001918097221 */ /* 0x004fe20000010000 */
[----:B------:R-:W-:Y:S01]  /*2d00*/  FFMA.FTZ R65, R65, UR10, -R3 ;  /* 0x0000000a41417c23 */ /* 0x000fe20008010803 */
[----:B------:R-:W-:Y:S01]  /*2d10*/  FADD.FTZ R12, R46, R15 ;  /* 0x0000000f2e0c7221 */ /* 0x000fe20000010000 */
[--C-:B------:R-:W-:Y:S01]  /*2d20*/  FFMA.FTZ R68, R68, UR10, -R3.reuse ;  /* 0x0000000a44447c23 */ /* 0x100fe20008010803 */
[----:B------:R-:W-:Y:S01]  /*2d30*/  FFMA.FTZ R3, R69, UR10, -R3 ;  /* 0x0000000a45037c23 */ /* 0x000fe20008010803 */
[----:B------:R-:W-:Y:S01]  /*2d40*/  F2FP.F16.F32.PACK_AB R167, R55, R54 ;  /* 0x0000003637a7723e */ /* 0x000fe200000000ff */
[----:B------:R-:W-:Y:S01]  /*2d50*/  FADD.FTZ R15, R47, R12 ;  /* 0x0000000c2f0f7221 */ /* 0x000fe20000010000 */
[----:B------:R-:W2:Y:S01]  /*2d60*/  MUFU.EX2 R32, R32 ;  /* 0x0000002000207308 */ /* 0x000ea20000000800 */
[----:B---3--:R-:W-:Y:S01]  /*2d70*/  FADD.FTZ R0, R28, R9 ;  /* 0x000000091c007221 */ /* 0x008fe20000010000 */
[----:B------:R-:W-:-:S02]  /*2d80*/  IADD3 R9, -R22, 0xb, RZ ;  /* 0x0000000b16097810 */ /* 0x000fc40007ffe1ff */
[----:B------:R-:W-:-:S04]  /*2d90*/  F2FP.F16.F32.PACK_AB R152, R25, R24 ;  /* 0x000000181998723e */ /* 0x000fc800000000ff */
        /* <DEDUP_REMOVED lines=48> */
[C---:B----4-:R-:W-:Y:S01]  /*30a0*/  FADD.FTZ R15, R63.reuse, R10 ;  /* 0x0000000a3f0f7221 */ /* 0x050fe20000010000 */
[----:B------:R-:W-:-:S06]  /*30b0*/  F2FP.F16.F32.PACK_AB R171, R63, R62 ;  /* 0x0000003e3fab723e */ /* 0x000fcc00000000ff */
[----:B------:R-:W4:Y:S01]  /*30c0*/  MUFU.EX2 R57, R57 ;  /* 0x0000003900397308 */ /* 0x000f220000000800 */
[----:B-----5:R-:W-:-:S07]  /*30d0*/  FADD.FTZ R0, R56, R13 ;  /* 0x0000000d38007221 */ /* 0x020fce0000010000 */
        /* <DEDUP_REMOVED lines=13> */
[----:B-----5:R-:W-:Y:S01]  /*31b0*/  FADD.FTZ R15, R61, R0 ;  /* 0x000000003d0f7221 */ /* 0x020fe20000010000 */
[C---:B------:R-:W-:Y:S01]  /*31c0*/  FADD.FTZ R0, R175.reuse, R10 ;  /* 0x0000000aaf007221 */ /* 0x040fe20000010000 */
[----:B------:R-:W-:Y:S02]  /*31d0*/  F2FP.F16.F32.PACK_AB R175, R175, R70 ;  /* 0x00000046afaf723e */ /* 0x000fe400000000ff */
[----:B------:R-:W-:-:S03]  /*31e0*/  F2FP.F16.F32.PACK_AB R170, R61, R60 ;  /* 0x0000003c3daa723e */ /* 0x000fc600000000ff */
[----:B------:R-:W5:Y:S01]  /*31f0*/  MUFU.EX2 R68, R68 ;  /* 0x0000004400447308 */ /* 0x000f620000000800 */
[----:B---3--:R-:W-:-:S07]  /*3200*/  FADD.FTZ R10, R64, R15 ;  /* 0x0000000f400a7221 */ /* 0x008fce0000010000 */
[----:B------:R-:W3:Y:S01]  /*3210*/  MUFU.EX2 R13, R3 ;  /* 0x00000003000d7308 */ /* 0x000ee20000000800 */
[C---:B----4-:R-:W-:Y:S01]  /*3220*/  FADD.FTZ R15, R65.reuse, R10 ;  /* 0x0000000a410f7221 */ /* 0x050fe20000010000 */
[----:B------:R-:W-:-:S03]  /*3230*/  F2FP.F16.F32.PACK_AB R172, R65, R64 ;  /* 0x0000004041ac723e */ /* 0x000fc600000000ff */
[----:B-----5:R-:W-:-:S04]  /*3240*/  FADD.FTZ R10, R68, R15 ;  /* 0x0000000f440a7221 */ /* 0x020fc80000010000 */
[C---:B---3--:R-:W-:Y:S01]  /*3250*/  FADD.FTZ R3, R13.reuse, R10 ;  /* 0x0000000a0d037221 */ /* 0x048fe20000010000 */
[----:B------:R-:W-:Y:S01]  /*3260*/  F2FP.F16.F32.PACK_AB R174, R13, R68 ;  /* 0x000000440dae723e */ /* 0x000fe200000000ff */
[----:B--2---:R-:W-:Y:S06]  /*3270*/  @!P0 BRA `(.L_x_10769) ;  /* 0x0000000000048947 */ /* 0x004fec0003800000 */
[----:B------:R-:W-:Y:S01]  /*3280*/  BPT.TRAP 0x1 ;  /* 0x000000040000795c */ /* 0x000fe20000300000 */
.L_x_10769:
[----:B------:R2:W3:Y:S01]  /*3290*/  SYNCS.PHASECHK.TRANS64.TRYWAIT P2, [R6+URZ+0x22850], R11 ;  /* 0x0228500b060075a7 */ /* 0x0004e2000804017f */
[----:B------:R-:W-:Y:S05]  /*32a0*/  @!P0 BRA `(.L_x_10770) ;  /* 0x0000000000048947 */ /* 0x000fea0003800000 */
[----:B------:R-:W-:Y:S01]  /*32b0*/  BPT.TRAP 0x1 ;  /* 0x000000040000795c */ /* 0x000fe20000300000 */
.L_x_10770:
[----:B---3--:R-:W-:Y:S05]  /*32c0*/  @P2 BRA `(.L_x_10771) ;  /* 0x0000000000082947 */ /* 0x008fea0003800000 */
[----:B------:R-:W3:Y:S02]  /*32d0*/  SYNCS.PHASECHK.TRANS64.TRYWAIT P2, [R6+URZ+0x22850], R11 ;  /* 0x0228500b060075a7 */ /* 0x000ee4000804017f */
[----:B---3--:R-:W-:Y:S05]  /*32e0*/  @!P2 BRA `(.L_x_10772) ;  /* 0x000000c400a0a947 */ /* 0x008fea0003800000 */
.L_x_10771:
[----:B------:R-:W-:Y:S01]  /*32f0*/  R2UR UR6, R7 ;  /* 0x00000000070672ca */ /* 0x000fe200000e0000 */
[----:B------:R4:W-:Y:S01]  /*3300*/  BAR.SYNC.DEFER_BLOCKING R8, 0x100 ;  /* 0x000400080000751d */ /* 0x0009e20000010000 */
[----:B------:R-:W-:Y:S01]  /*3310*/  UIADD3 UR23, UR50, -0x2, URZ ;  /* 0xfffffffe32177890 */ /* 0x000fe2000fffe03f */
[----:B0123--:R-:W-:-:S04]  /*3320*/  @!P1 VIADD R6, R6, 0x22860 ;  /* 0x0002286006069836 */ /* 0x00ffc80000000000 */
[----:B------:R-:W-:Y:S01]  /*3330*/  UMOV UR7, 0x40000040 ;  /* 0x4000004000077882 */ /* 0x000fe20000000000 */
[----:B------:R-:W-:-:S05]  /*3340*/  @!P1 PRMT R6, RZ, 0x654, R6 ;  /* 0x00000654ff069816 */ /* 0x000fca0000000006 */
        /* <DEDUP_REMOVED lines=49> */
[----:B----4-:R-:W-:Y:S05]  /*3660*/  @!P2 BRA `(.L_x_10773) ;  /* 0x0000002000f8a947 */ /* 0x010fea0003800000 */
[----:B------:R-:W-:Y:S01]  /*3670*/  IMAD.MOV.U32 R8, RZ, RZ, R5 ;  /* 0x000000ffff087224 */ /* 0x000fe200078e0005 */
[----:B------:R-:W-:Y:S01]  /*3680*/  ULDC UR24, c[0x0][0x988] ;  /* 0x0002620000187ab9 */ /* 0x000fe20000000800 */
[----:B------:R-:W-:-:S07]  /*3690*/  IMAD.MOV.U32 R7, RZ, RZ, R4 ;  /* 0x000000ffff077224 */ /* 0x000fce00078e0004 */
.L_x_10782:
[----:B------:R-:W-:-:S04]  /*36a0*/  UIADD3 UR37, UR37, 0x1, URZ ;  /* 0x0000000125257890 */ /* 0x000fc8000fffe03f */
[----:B------:R-:W-:-:S04]  /*36b0*/  UISETP.NE.AND UP0, UPT, UR37, 0x2, UPT ;  /* 0x000000022500788c */ /* 0x000fc8000bf05270 */
[----:B------:R-:W-:Y:S02]  /*36c0*/  USEL UR6, URZ, 0x1, UP0 ;  /* 0x000000013f067887 */ /* 0x000fe40008000000 */
[----:B------:R-:W-:Y:S02]  /*36d0*/  USEL UR37, UR37, URZ, UP0 ;  /* 0x0000003f25257287 */ /* 0x000fe40008000000 */
[----:B------:R-:W-:Y:S01]  /*36e0*/  ULOP3.LUT UR40, UR40, UR6, URZ, 0x3c, !UPT ;  /* 0x0000000628287292 */ /* 0x000fe2000f8e3c3f */
[----:B0-----:R-:W-:Y:S11]  /*36f0*/  @!P0 BRA `(.L_x_10774) ;  /* 0x0000000000048947 */ /* 0x001ff60003800000 */
[----:B------:R-:W-:Y:S01]  /*3700*/  BPT.TRAP 0x1 ;  /* 0x000000040000795c */ /* 0x000fe20000300000 */
.L_x_10774:
        /* <DEDUP_REMOVED lines=9> */
.L_x_10775:
[----:B-1----:R-:W-:Y:S05]  /*37a0*/  @P2 BRA `(.L_x_10776) ;  /* 0x0000000000082947 */ /* 0x002fea0003800000 */
[----:B------:R-:W1:Y:S02]  /*37b0*/  SYNCS.PHASECHK.TRANS64.TRYWAIT P2, [UR25+0x22830], R6 ;  /* 0x02283006ff0075a7 */ /* 0x000e640008040159 */
[----:B-1----:R-:W-:Y:S05]  /*37c0*/  @!P2 BRA `(.L_x_10777) ;  /* 0x000000c0007ca947 */ /* 0x002fea0003800000 */
.L_x_10776:
[----:B------:R-:W-:Y:S01]  /*37d0*/  UIMAD UR18, UR37, 0x300, UR20 ;  /* 0x00000300251278a4 */ /* 0x000fe2000f8e0214 */
[----:B------:R-:W-:Y:S01]  /*37e0*/  WARPGROUP.ARRIVE ;  /* 0x00000000000079c5 */ /* 0x000fe20000000000 */
[----:B------:R-:W-:Y:S01]  /*37f0*/  UMOV UR19, 0x40000040 ;  /* 0x4000004000137882 */ /* 0x000fe20000000000 */
[----:B------:R-:W-:Y:S01]  /*3800*/  UMOV UR7, 0x40000040 ;  /* 0x4000004000077882 */ /* 0x000fe20000000000 */
[----:B------:R-:W-:Y:S01]  /*3810*/  UIADD3 UR6, UR18, 0x2, URZ ;  /* 0x0000000212067890 */ /* 0x000fe2000fffe03f */
[----:B-1----:R-:W-:Y:S01]  /*3820*/  IMAD.MOV.U32 R5, RZ, RZ, -0x2 ;  /* 0xfffffffeff057424 */ /* 0x002fe200078e00ff */
        /* <DEDUP_REMOVED lines=8> */
[----:B------:R-:W-:-:S04]  /*38b0*/  USHF.L.U32 UR6, UR49, 0x7, URZ ;  /* 0x0000000731067899 */ /* 0x000fc8000800063f */
[----:B------:R-:W-:-:S04]  /*38c0*/  UIMAD UR6, UR23, -0x60, UR6 ;  /* 0xffffffa0170678a4 */ /* 0x000fc8000f8e0206 */
[----:B------:R-:W-:-:S04]  /*38d0*/  UIADD3 UR6, UR6, 0x1, UR41 ;  /* 0x0000000106067890 */ /* 0x000fc8000fffe029 */
[----:B------:R-:W-:-:S06]  /*38e0*/  UIADD3 UR6, UR6, -UR44, URZ ;  /* 0x8000002c06067290 */ /* 0x000fcc000fffe03f */
[----:B------:R-:W-:-:S04]  /*38f0*/  IMAD R4, R18, R5, UR6 ;  /* 0x0000000612047e24 */ /* 0x000fc8000f8e0205 */
[----:B------:R-:W-:-:S05]  /*3900*/  IMAD.IADD R5, R19, 0x1, R4 ;  /* 0x0000000113057824 */ /* 0x000fca00078e0204 */
[C---:B------:R-:W-:Y:S02]  /*3910*/  ISETP.GT.AND P2, PT, R5.reuse, RZ, PT ;  /* 0x000000ff0500720c */ /* 0x040fe40003f44270 */
[----:B------:R-:W-:Y:S01]  /*3920*/  ISETP.GT.AND P3, PT, R5, 0x1, PT ;  /* 0x000000010500780c */ /* 0x000fe20003f64270 */
        /* <DEDUP_REMOVED lines=80> */
[C---:B------:R-:W-:Y:S02]  /*3e30*/  ISETP.GT.AND P4, PT, R5.reuse, 0x1, PT ;  /* 0x000000010500780c */ /* 0x040fe40003f84270 */
[----:B------:R-:W-:Y:S01]  /*3e40*/  FSEL R11, R154, -INF , P3 ;  /* 0xff8000009a0b7808 */ /* 0x000fe20001800000 */
[----:B------:R-:W1:Y:S01]  /*3e50*/  SHFL.BFLY PT, R4, R9, 0x2, 0x1f ;  /* 0x0c401f0009047f89 */ /* 0x000e6200000e0000 */
[----:B------:R-:W-:Y:S02]  /*3e60*/  ISETP.GT.AND P3, PT, R5, 0x8, PT ;  /* 0x000000080500780c */ /* 0x000fe40003f64270 */
[----:B------:R-:W-:Y:S02]  /*3e70*/  FSEL R155, R155, -INF , P4 ;  /* 0xff8000009b9b7808 */ /* 0x000fe40002000000 */
[----:B------:R-:W-:-:S02]  /*3e80*/  FMNMX.FTZ R154, R11, R8, !PT ;  /* 0x000000080b9a7209 */ /* 0x000fc40007810000 */
        /* <DEDUP_REMOVED lines=10> */
[----:B------:R-:W-:Y:S02]  /*3f30*/  FSEL R166, R166, -INF , P3 ;  /* 0xff800000a6a67808 */ /* 0x000fe40001800000 */
[----:B------:R-:W-:Y:S01]  /*3f40*/  ISETP.GT.AND P3, PT, R5, 0x20, PT ;  /* 0x000000200500780c */ /* 0x000fe20003f64270 */
[----:B------:R-:W1:Y:S01]  /*3f50*/  SHFL.BFLY PT, R4, R13, 0x1, 0x1f ;  /* 0x0c201f000d047f89 */ /* 0x000e6200000e0000 */
        /* <DEDUP_REMOVED lines=9> */
[C---:B------:R-:W-:Y:S02]  /*3ff0*/  ISETP.GT.AND P4, PT, R5.reuse, 0x31, PT ;  /* 0x000000310500780c */ /* 0x040fe40003f84270 */
[----:B------:R-:W-:Y:S02]  /*4000*/  FSEL R178, R178, -INF , P3 ;  /* 0xff800000b2b27808 */ /* 0x000fe40001800000 */
[----:B------:R-:W-:Y:S02]  /*4010*/  ISETP.GT.AND P3, PT, R5, 0x38, PT ;  /* 0x000000380500780c */ /* 0x000fe40003f64270 */
[----:B-1----:R-:W-:-:S02]  /*4020*/  FMNMX.FTZ R4, R13, R4, !PT ;  /* 0x000000040d047209 */ /* 0x002fc40007810000 */
[----:B------:R-:W-:Y:S02]  /*4030*/  FMNMX.FTZ R13, R155, R154, !PT ;  /* 0x0000009a9b0d7209 */ /* 0x000fe40007810000 */
[C---:B------:R-:W-:Y:S01]  /*4040*/  FSETP.NEU.FTZ.AND P2, PT, R4.reuse, -INF , PT ;  /* 0xff8000000400780b */ /* 0x040fe20003f5d000 */
[----:B------:R-:W-:Y:S01]  /*4050*/  FMUL.FTZ R15, R4, UR10 ;  /* 0x0000000a040f7c20 */ /* 0x000fe20008410000 */
[----:B------:R-:W-:Y:S02]  /*4060*/  FMNMX.FTZ R154, R158, R13, !PT ;  /* 0x0000000d9e9a7209 */ /* 0x000fe40007810000 */
[----:B------:R-:W-:Y:S02]  /*4070*/  FSEL R179, R179, -INF , P4 ;  /* 0xff800000b3b37808 */ /* 0x000fe40002000000 */
[----:B------:R-:W-:Y:S02]  /*4080*/  FSEL R9, R15, RZ, P2 ;  /* 0x000000ff0f097208 */ /* 0x000fe40001000000 */
[----:B------:R-:W-:-:S02]  /*4090*/  FMNMX.FTZ R15, R159, R154, !PT ;  /* 0x0000009a9f0f7209 */ /* 0x000fc40007810000 */
        /* <DEDUP_REMOVED lines=31> */
[----:B------:R-:W-:Y:S01]  /*4290*/  FFMA.FTZ R196, R196, UR10, -R9 ;  /* 0x0000000ac4c47c23 */ /* 0x000fe20008010809 */
[----:B------:R-:W-:-:S02]  /*42a0*/  ISETP.GT.AND P4, PT, R5, 0x49, PT ;  /* 0x000000490500780c */ /* 0x000fc40003f84270 */
[----:B------:R-:W-:Y:S02]  /*42b0*/  FMNMX.FTZ R10, R178, R153, !PT ;  /* 0x00000099b20a7209 */ /* 0x000fe40007810000 */
[----:B------:R-:W-:Y:S01]  /*42c0*/  FSEL R190, R190, -INF , P3 ;  /* 0xff800000bebe7808 */ /* 0x000fe20001800000 */
[----:B------:R-:W-:Y:S01]  /*42d0*/  MUFU.EX2 R15, R15 ;  /* 0x0000000f000f7308 */ /* 0x000fe20000000800 */
[----:B------:R-:W-:Y:S02]  /*42e0*/  FMNMX.FTZ R153, R179, R10, !PT ;  /* 0x0000000ab3997209 */ /* 0x000fe40007810000 */
[----:B------:R-:W-:Y:S02]  /*42f0*/  ISETP.GT.AND P3, PT, R5, 0x50, PT ;  /* 0x000000500500780c */ /* 0x000fe40003f64270 */
[----:B------:R-:W-:Y:S01]  /*4300*/  FMNMX.FTZ R14, R182, R153, !PT ;  /* 0x00000099b60e7209 */ /* 0x000fe20007810000 */
[----:B------:R-:W-:Y:S01]  /*4310*/  FFMA.FTZ R153, R12, UR10, -R9 ;  /* 0x0000000a0c997c23 */ /* 0x000fe20008010809 */
[----:B------:R-:W-:Y:S01]  /*4320*/  FSEL R191, R191, -INF , P4 ;  /* 0xff800000bfbf7808 */ /* 0x000fe20002000000 */
[----:B------:R1:W-:Y:S01]  /*4330*/  MUFU.EX2 R10, R164 ;  /* 0x000000a4000a7308 */ /* 0x0003e20000000800 */
[----:B------:R-:W-:-:S02]  /*4340*/  FMNMX.FTZ R157, R183, R14, !PT ;  /* 0x0000000eb79d7209 */ /* 0x000fc40007810000 */
[----:B------:R-:W-:Y:S02]  /*4350*/  ISETP.GT.AND P4, PT, R5, 0x51, PT ;  /* 0x000000510500780c */ /* 0x000fe40003f84270 */
[----:B------:R-:W-:Y:S02]  /*4360*/  FMNMX.FTZ R12, R186, R157, !PT ;  /* 0x0000009dba0c7209 */ /* 0x000fe40007810000 */
[----:B------:R-:W-:Y:S01]  /*4370*/  FSEL R194, R194, -INF , P3 ;  /* 0xff800000c2c27808 */ /* 0x000fe20001800000 */
[----:B------:R-:W-:Y:S01]  /*4380*/  MUFU.EX2 R156, R156 ;  /* 0x0000009c009c7308 */ /* 0x000fe20000000800 */
[----:B------:R-:W-:Y:S01]  /*4390*/  FMNMX.FTZ R157, R187, R12, !PT ;  /* 0x0000000cbb9d7209 */ /* 0x000fe20007810000 */
[--C-:B-1----:R-:W-:Y:S01]  /*43a0*/  FFMA.FTZ R164, R176, UR10, -R9.reuse ;  /* 0x0000000ab0a47c23 */ /* 0x102fe20008010809 */
[----:B------:R-:W-:Y:S02]  /*43b0*/  ISETP.GT.AND P3, PT, R5, 0x58, PT ;  /* 0x000000580500780c */ /* 0x000fe40003f64270 */
        /* <DEDUP_REMOVED lines=11> */
[----:B------:R-:W-:Y:S01]  /*4470*/  FFMA.FTZ R173, R185, UR10, -R9 ;  /* 0x0000000ab9ad7c23 */ /* 0x000fe20008010809 */
[----:B------:R-:W-:Y:S01]  /*4480*/  FMNMX.FTZ R5, R195, R12, !PT ;  /* 0x0000000cc3057209 */ /* 0x000fe20007810000 */
[----:B------:R-:W-:Y:S01]  /*4490*/  MUFU.EX2 R153, R153 ;  /* 0x0000009900997308 */ /* 0x000fe20000000800 */
[----:B------:R-:W-:-:S02]  /*44a0*/  FSEL R199, R199, -INF , P4 ;  /* 0xff800000c7c77808 */ /* 0x000fc40002000000 */
[----:B------:R-:W-:-:S04]  /*44b0*/  FMNMX.FTZ R14, R198, R5, !PT ;  /* 0x00000005c60e7209 */ /* 0x000fc80007810000 */
[----:B------:R-:W-:Y:S01]  /*44c0*/  FMNMX.FTZ R5, R199, R14, !PT ;  /* 0x0000000ec7057209 */ /* 0x000fe20007810000 */
[----:B------:R-:W-:Y:S01]  /*44d0*/  FFMA.FTZ R14, R180, UR10, -R9 ;  /* 0x0000000ab40e7c23 */ /* 0x000fe20008010809 */
[----:B------:R-:W-:Y:S01]  /*44e0*/  FSEL R180, R4, RZ, P2 ;  /* 0x000000ff04b47208 */ /* 0x000fe20001000000 */
[----:B------:R1:W-:Y:S02]  /*44f0*/  MUFU.EX2 R12, R172 ;  /* 0x000000ac000c7308 */ /* 0x0003e40000000800 */
[----:B------:R-:W2:Y:S02]  /*4500*/  SHFL.BFLY PT, R20, R5, 0x2, 0x1f ;  /* 0x0c401f0005147f89 */ /* 0x000ea400000e0000 */
[----:B------:R-:W-:-:S04]  /*4510*/  FADD.FTZ R180, -R180, R7 ;  /* 0x00000007b4b47221 */ /* 0x000fc80000010100 */
[----:B------:R-:W-:Y:S01]  /*4520*/  FMUL.FTZ R185, R180, UR10 ;  /* 0x0000000ab4b97c20 */ /* 0x000fe20008410000 */
[----:B-1----:R-:W-:Y:S01]  /*4530*/  FFMA.FTZ R172, R192, UR10, -R9 ;  /* 0x0000000ac0ac7c23 */ /* 0x002fe20008010809 */
[----:B------:R-:W-:Y:S08]  /*4540*/  MUFU.EX2 R160, R160 ;  /* 0x000000a000a07308 */ /* 0x000ff00000000800 */
[----:B------:R-:W1:Y:S01]  /*4550*/  MUFU.EX2 R185, R185 ;  /* 0x000000b900b97308 */ /* 0x000e620000000800 */
[----:B--2---:R-:W-:-:S07]  /*4560*/  FMNMX.FTZ R176, R5, R20, !PT ;  /* 0x0000001405b07209 */ /* 0x004fce0007810000 */
[----:B------:R-:W2:Y:S01]  /*4570*/  MUFU.EX2 R157, R157 ;  /* 0x0000009d009d7308 */ /* 0x000ea20000000800 */
[--C-:B------:R-:W-:Y:S01]  /*4580*/  FFMA.FTZ R20, R188, UR10, -R9.reuse ;  /* 0x0000000abc147c23 */ /* 0x100fe20008010809 */
[----:B------:R-:W-:Y:S01]  /*4590*/  FFMA.FTZ R9, R197, UR10, -R9 ;  /* 0x0000000ac5097c23 */ /* 0x000fe20008010809 */
[----:B------:R-:W3:Y:S05]  /*45a0*/  SHFL.BFLY PT, R5, R176, 0x1, 0x1f ;  /* 0x0c201f00b0057f89 */ /* 0x000eea00000e0000 */
[----:B------:R-:W4:Y:S01]  /*45b0*/  MUFU.EX2 R161, R161 ;  /* 0x000000a100a17308 */ /* 0x000f220000000800 */
[-C--:B-1----:R-:W-:Y:S01]  /*45c0*/  FMUL.FTZ R24, R24, R185.reuse ;  /* 0x000000b918187220 */ /* 0x082fe20000410000 */
        /* <DEDUP_REMOVED lines=17> */
[----:B------:R-:W-:Y:S01]  /*46e0*/  FMUL.FTZ R56, R56, R185 ;  /* 0x000000b938387220 */ /* 0x000fe20000410000 */
[----:B---3--:R-:W-:Y:S01]  /*46f0*/  FMNMX.FTZ R5, R176, R5, !PT ;  /* 0x00000005b0057209 */ /* 0x008fe20007810000 */
[-C--:B------:R-:W-:Y:S01]  /*4700*/  FMUL.FTZ R57, R57, R185.reuse ;  /* 0x000000b939397220 */ /* 0x080fe20000410000 */
        /* <DEDUP_REMOVED lines=12> */
[----:B------:R-:W0:Y:S01]  /*47d0*/  MUFU.EX2 R169, R169 ;  /* 0x000000a900a97308 */ /* 0x000e220000000800 */
[--C-:B------:R-:W-:Y:S01]  /*47e0*/  FFMA.FTZ R180, R155, UR10, -R192.reuse ;  /* 0x0000000a9bb47c23 */ /* 0x100fe200080108c0 */
[----:B------:R-:W-:Y:S01]  /*47f0*/  FFMA.FTZ R155, R158, UR10, -R192 ;  /* 0x0000000a9e9b7c23 */ /* 0x000fe200080108c0 */
[----:B------:R-:W-:Y:S01]  /*4800*/  FFMA.FTZ R158, R185, R3, R152 ;  /* 0x00000003b99e7223 */ /* 0x000fe20000010098 */
[--C-:B------:R-:W-:Y:S01]  /*4810*/  FFMA.FTZ R206, R175, UR10, -R192.reuse ;  /* 0x0000000aafce7c23 */ /* 0x100fe200080108c0 */
[--C-:B------:R-:W-:Y:S01]  /*4820*/  FFMA.FTZ R175, R178, UR10, -R192.reuse ;  /* 0x0000000ab2af7c23 */ /* 0x100fe200080108c0 */
[----:B------:R-:W-:Y:S01]  /*4830*/  FFMA.FTZ R178, R179, UR10, -R192 ;  /* 0x0000000ab3b27c23 */ /* 0x000fe200080108c0 */
[----:B------:R-:W-:Y:S01]  /*4840*/  FADD.FTZ R3, R13, R158 ;  /* 0x0000009e0d037221 */ /* 0x000fe20000010000 */
[----:B------:R-:W0:Y:S01]  /*4850*/  MUFU.EX2 R168, R168 ;  /* 0x000000a800a87308 */ /* 0x000e220000000800 */
[--C-:B------:R-:W-:Y:S01]  /*4860*/  FFMA.FTZ R179, R182, UR10, -R192.reuse ;  /* 0x0000000ab6b37c23 */ /* 0x100fe200080108c0 */
[--C-:B------:R-:W-:Y:S01]  /*4870*/  FFMA.FTZ R182, R183, UR10, -R192.reuse ;  /* 0x0000000ab7b67c23 */ /* 0x100fe200080108c0 */
[----:B------:R-:W-:Y:S01]  /*4880*/  FADD.FTZ R158, R154, R3 ;  /* 0x000000039a9e7221 */ /* 0x000fe20000010000 */
[--C-:B------:R-:W-:Y:S01]  /*4890*/  FFMA.FTZ R183, R186, UR10, -R192.reuse ;  /* 0x0000000abab77c23 */ /* 0x100fe200080108c0 */
[----:B------:R-:W-:Y:S01]  /*48a0*/  FFMA.FTZ R186, R187, UR10, -R192 ;  /* 0x0000000abbba7c23 */ /* 0x000fe200080108c0 */
[----:B------:R-:W-:-:S02]  /*48b0*/  IMAD.U32 R187, RZ, RZ, UR25 ;  /* 0x00000019ffbb7e24 */ /* 0x000fc4000f8e00ff */
[----:B------:R-:W-:Y:S01]  /*48c0*/  FADD.FTZ R3, R15, R158 ;  /* 0x0000009e0f037221 */ /* 0x000fe20000010000 */
[----:B------:R-:W0:Y:S01]  /*48d0*/  MUFU.EX2 R173, R173 ;  /* 0x000000ad00ad7308 */ /* 0x000e220000000800 */
        /* <DEDUP_REMOVED lines=19> */
[----:B------:R-:W-:Y:S01]  /*4a10*/  FFMA.FTZ R199, R199, UR10, -R192 ;  /* 0x0000000ac7c77c23 */ /* 0x000fe200080108c0 */
[C---:B--2---:R-:W-:Y:S01]  /*4a20*/  F2FP.F16.F32.PACK_AB R160, R157.reuse, R160 ;  /* 0x000000a09da0723e */ /* 0x044fe200000000ff */
[-C--:B------:R-:W-:Y:S01]  /*4a30*/  FMUL.FTZ R72, R72, R185.reuse ;  /* 0x000000b948487220 */ /* 0x080fe20000410000 */
[----:B------:R-:W-:Y:S01]  /*4a40*/  FADD.FTZ R3, R157, R158 ;  /* 0x0000009e9d037221 */ /* 0x000fe20000010000 */
[----:B------:R2:W-:Y:S01]  /*4a50*/  MUFU.EX2 R7, R9 ;  /* 0x0000000900077308 */ /* 0x0005e20000000800 */
[----:B----4-:R-:W-:Y:S01]  /*4a60*/  F2FP.F16.F32.PACK_AB R162, R161, R12 ;  /* 0x0000000ca1a2723e */ /* 0x010fe200000000ff */
[-C--:B------:R-:W-:Y:S01]  /*4a70*/  FMUL.FTZ R73, R73, R185.reuse ;  /* 0x000000b949497220 */ /* 0x080fe20000410000 */
[----:B------:R-:W-:Y:S01]  /*4a80*/  FADD.FTZ R158, R12, R3 ;  /* 0x000000030c9e7221 */ /* 0x000fe20000010000 */
[----:B------:R-:W-:Y:S01]  /*4a90*/  F2FP.F16.F32.PACK_AB R152, R13, R152 ;  /* 0x000000980d98723e */ /* 0x000fe200000000ff */
[-C--:B------:R-:W-:Y:S01]  /*4aa0*/  FMUL.FTZ R76, R76, R185.reuse ;  /* 0x000000b94c4c7220 */ /* 0x080fe20000410000 */
[----:B------:R-:W-:Y:S01]  /*4ab0*/  F2FP.F16.F32.PACK_AB R154, R15, R154 ;  /* 0x0000009a0f9a723e */ /* 0x000fe200000000ff */
[----:B------:R-:W-:Y:S01]  /*4ac0*/  FADD.FTZ R3, R161, R158 ;  /* 0x0000009ea1037221 */ /* 0x000fe20000010000 */
[----:B------:R-:W-:Y:S01]  /*4ad0*/  MUFU.EX2 R172, R172 ;  /* 0x000000ac00ac7308 */ /* 0x000fe20000000800 */
[----:B--2---:R-:W-:Y:S01]  /*4ae0*/  IADD3 R9, -R22, 0xb, RZ ;  /* 0x0000000b16097810 */ /* 0x004fe20007ffe1ff */
[-C--:B------:R-:W-:Y:S01]  /*4af0*/  FMUL.FTZ R77, R77, R185.reuse ;  /* 0x000000b94d4d7220 */ /* 0x080fe20000410000 */
[----:B-1----:R-:W-:Y:S01]  /*4b00*/  FADD.FTZ R158, R164, R3 ;  /* 0x00000003a49e7221 */ /* 0x002fe20000010000 */
[----:B-----5:R-:W-:Y:S01]  /*4b10*/  F2FP.F16.F32.PACK_AB R164, R165, R164 ;  /* 0x000000a4a5a4723e */ /* 0x020fe200000000ff */
[-C--:B------:R-:W-:Y:S01]  /*4b20*/  FMUL.FTZ R80, R80, R185.reuse ;  /* 0x000000b950507220 */ /* 0x080fe20000410000 */
[----:B------:R-:W-:Y:S01]  /*4b30*/  F2FP.F16.F32.PACK_AB R156, R21, R156 ;  /* 0x0000009c159c723e */ /* 0x000fe200000000ff */
[----:B------:R-:W-:Y:S01]  /*4b40*/  FADD.FTZ R3, R165, R158 ;  /* 0x0000009ea5037221 */ /* 0x000fe20000010000 */
[----:B------:R-:W-:Y:S01]  /*4b50*/  MUFU.EX2 R181, R181 ;  /* 0x000000b500b57308 */ /* 0x000fe20000000800 */
[-C--:B------:R-:W-:Y:S01]  /*4b60*/  FMUL.FTZ R81, R81, R185.reuse ;  /* 0x000000b951517220 */ /* 0x080fe20000410000 */
[----:B------:R-:W-:Y:S01]  /*4b70*/  FMUL.FTZ R84, R84, R185 ;  /* 0x000000b954547220 */ /* 0x000fe20000410000 */
[----:B---3--:R-:W-:Y:S01]  /*4b80*/  FADD.FTZ R158, R14, R3 ;  /* 0x000000030e9e7221 */ /* 0x008fe20000010000 */
[----:B------:R-:W-:-:S02]  /*4b90*/  @!P1 VIADD R3, R187, 0x22840 ;  /* 0x00022840bb039836 */ /* 0x000fc40000000000 */
[-C--:B------:R-:W-:Y:S01]  /*4ba0*/  FMUL.FTZ R85, R85, R185.reuse ;  /* 0x000000b955557220 */ /* 0x080fe20000410000 */
[-C--:B------:R-:W-:Y:S01]  /*4bb0*/  FMUL.FTZ R88, R88, R185.reuse ;  /* 0x000000b958587220 */ /* 0x080fe20000410000 */
[----:B0-----:R-:W-:Y:S01]  /*4bc0*/  FADD.FTZ R197, R169, R158 ;  /* 0x0000009ea9c57221 */ /* 0x001fe20000010000 */
[----:B------:R0:W1:Y:S01]  /*4bd0*/  MUFU.EX2 R176, R196 ;  /* 0x000000c400b07308 */ /* 0x0000620000000800 */
[----:B------:R-:W-:Y:S01]  /*4be0*/  @!P1 PRMT R3, RZ, 0x654, R3 ;  /* 0x00000654ff039816 */ /* 0x000fe20000000003 */
[----:B------:R2:W-:Y:S06]  /*4bf0*/  BAR.ARV R9, 0x100 ;  /* 0x000400090000751d */ /* 0x0005ec0000002000 */
[----:B------:R-:W-:Y:S01]  /*4c00*/  FADD.FTZ R158, R168, R197 ;  /* 0x000000c5a89e7221 */ /* 0x000fe20000010000 */
[----:B------:R3:W-:Y:S01]  /*4c10*/  @!P1 SYNCS.ARRIVE.TRANS64.RED.A1T0 RZ, [R3+URZ], RZ ;  /* 0x000000ff03ff99a7 */ /* 0x0007e2000810043f */
[--C-:B0-----:R-:W-:Y:S01]  /*4c20*/  FFMA.FTZ R196, R167, UR10, -R192.reuse ;  /* 0x0000000aa7c47c23 */ /* 0x101fe200080108c0 */
[----:B------:R-:W-:Y:S01]  /*4c30*/  FFMA.FTZ R167, R170, UR10, -R192 ;  /* 0x0000000aaaa77c23 */ /* 0x000fe200080108c0 */
[----:B------:R-:W-:Y:S01]  /*4c40*/  FMUL.FTZ R192, R193, UR10 ;  /* 0x0000000ac1c07c20 */ /* 0x000fe20008410000 */
[----:B------:R-:W-:Y:S01]  /*4c50*/  MUFU.EX2 R11, R11 ;  /* 0x0000000b000b7308 */ /* 0x000fe20000000800 */
[----:B------:R-:W-:Y:S01]  /*4c60*/  F2FP.F16.F32.PACK_AB R168, R173, R168 ;  /* 0x000000a8ada8723e */ /* 0x000fe200000000ff */
[-C--:B------:R-:W-:Y:S01]  /*4c70*/  FMUL.FTZ R89, R89, R185.reuse ;  /* 0x000000b959597220 */ /* 0x080fe20000410000 */
[----:B------:R-:W-:Y:S01]  /*4c80*/  F2FP.F16.F32.PACK_AB R170, R177, R20 ;  /* 0x00000014b1aa723e */ /* 0x000fe200000000ff */
[----:B---3--:R-:W-:Y:S01]  /*4c90*/  FADD.FTZ R3, R173, R158 ;  /* 0x0000009ead037221 */ /* 0x008fe20000010000 */
[----:B-1----:R-:W-:Y:S01]  /*4ca0*/  F2FP.F16.F32.PACK_AB R174, R7, R176 ;  /* 0x000000b007ae723e */ /* 0x002fe200000000ff */
[-C--:B------:R-:W-:Y:S01]  /*4cb0*/  FMUL.FTZ R92, R92, R185.reuse ;  /* 0x000000b95c5c7220 */ /* 0x080fe20000410000 */
[-C--:B------:R-:W-:Y:S01]  /*4cc0*/  FMUL.FTZ R93, R93, R185.reuse ;  /* 0x000000b95d5d7220 */ /* 0x080fe20000410000 */
[----:B------:R-:W-:Y:S01]  /*4cd0*/  FADD.FTZ R158, R20, R3 ;  /* 0x00000003149e7221 */ /* 0x000fe20000010000 */
[----:B------:R-:W0:Y:S01]  /*4ce0*/  MUFU.EX2 R192, R192 ;  /* 0x000000c000c07308 */ /* 0x000e220000000800 */
[-C--:B------:R-:W-:Y:S01]  /*4cf0*/  FMUL.FTZ R96, R96, R185.reuse ;  /* 0x000000b960607220 */ /* 0x080fe20000410000 */
[-C--:B------:R-:W-:Y:S01]  /*4d00*/  FMUL.FTZ R97, R97, R185.reuse ;  /* 0x000000b961617220 */ /* 0x080fe20000410000 */
[----:B------:R-:W-:Y:S01]  /*4d10*/  FADD.FTZ R3, R177, R158 ;  /* 0x0000009eb1037221 */ /* 0x000fe20000010000 */
[----:B------:R-:W-:Y:S01]  /*4d20*/  F2FP.F16.F32.PACK_AB R158, R153, R10 ;  /* 0x0000000a999e723e */ /* 0x000fe200000000ff */
[-C--:B------:R-:W-:Y:S01]  /*4d30*/  FMUL.FTZ R100, R100, R185.reuse ;  /* 0x000000b964647220 */ /* 0x080fe20000410000 */
[-C--:B------:R-:W-:Y:S01]  /*4d40*/  FMUL.FTZ R101, R101, R185.reuse ;  /* 0x000000b965657220 */ /* 0x080fe20000410000 */
[----:B------:R-:W-:Y:S01]  /*4d50*/  FADD.FTZ R166, R172, R3 ;  /* 0x00000003aca67221 */ /* 0x000fe20000010000 */
[----:B------:R-:W1:Y:S01]  /*4d60*/  MUFU.EX2 R180, R180 ;  /* 0x000000b400b47308 */ /* 0x000e620000000800 */
[C---:B------:R-:W-:Y:S01]  /*4d70*/  F2FP.F16.F32.PACK_AB R172, R181.reuse, R172 ;  /* 0x000000acb5ac723e */ /* 0x040fe200000000ff */
[-C--:B------:R-:W-:Y:S01]  /*4d80*/  FMUL.FTZ R104, R104, R185.reuse ;  /* 0x000000b968687220 */ /* 0x080fe20000410000 */
[----:B------:R-:W-:Y:S01]  /*4d90*/  FADD.FTZ R3, R181, R166 ;  /* 0x000000a6b5037221 */ /* 0x000fe20000010000 */
[----:B------:R-:W-:Y:S01]  /*4da0*/  F2FP.F16.F32.PACK_AB R166, R169, R14 ;  /* 0x0000000ea9a6723e */ /* 0x000fe200000000ff */
[-C--:B------:R-:W-:Y:S01]  /*4db0*/  FMUL.FTZ R105, R105, R185.reuse ;  /* 0x000000b969697220 */ /* 0x080fe20000410000 */
[-C--:B------:R-:W-:Y:S01]  /*4dc0*/  FMUL.FTZ R108, R108, R185.reuse ;  /* 0x000000b96c6c7220 */ /* 0x080fe20000410000 */
[----:B------:R-:W-:Y:S01]  /*4dd0*/  FADD.FTZ R10, R176, R3 ;  /* 0x00000003b00a7221 */ /* 0x000fe20000010000 */
[----:B------:R-:W3:Y:S01]  /*4de0*/  MUFU.EX2 R155, R155 ;  /* 0x0000009b009b7308 */ /* 0x000ee20000000800 */
[-C--:B------:R-:W-:Y:S01]  /*4df0*/  FMUL.FTZ R109, R109, R185.reuse ;  /* 0x000000b96d6d7220 */ /* 0x080fe20000410000 */
[-C--:B------:R-:W-:Y:S01]  /*4e00*/  FMUL.FTZ R112, R112, R185.reuse ;  /* 0x000000b970707220 */ /* 0x080fe20000410000 */
[----:B------:R-:W-:Y:S01]  /*4e10*/  FADD.FTZ R3, R7, R10 ;  /* 0x0000000a07037221 */ /* 0x000fe20000010000 */
[----:B0-----:R-:W-:Y:S01]  /*4e20*/  FFMA.FTZ R7, R192, R0, R11 ;  /* 0x00000000c0077223 */ /* 0x001fe2000001000b */
        /* <DEDUP_REMOVED lines=24> */
[----:B------:R-:W-:Y:S01]  /*4fb0*/  FMUL.FTZ R149, R149, R185 ;  /* 0x000000b995957220 */ /* 0x000fe20000410000 */
[----:B------:R-:W-:Y:S01]  /*4fc0*/  F2FP.F16.F32.PACK_AB R153, R180, R11 ;  /* 0x0000000bb499723e */ /* 0x000fe200000000ff */
[-C--:B------:R-:W-:Y:S01]  /*4fd0*/  FMUL.FTZ R26, R26, R192.reuse ;  /* 0x000000c01a1a7220 */ /* 0x080fe20000410000 */
        /* <DEDUP_REMOVED lines=93> */
[----:B------:R-:W-:-:S03]  /*55b0*/  FMUL.FTZ R151, R151, R192 ;  /* 0x000000c097977220 */ /* 0x000fc60000410000 */
[----:B------:R-:W0:Y:S01]  /*55c0*/  MUFU.EX2 R189, R189 ;  /* 0x000000bd00bd7308 */ /* 0x000e220000000800 */
[----:B-1----:R-:W-:-:S07]  /*55d0*/  FADD.FTZ R7, R183, R0 ;  /* 0x00000000b7077221 */ /* 0x002fce0000010000 */
[----:B------:R-:W1:Y:S01]  /*55e0*/  MUFU.EX2 R190, R190 ;  /* 0x000000be00be7308 */ /* 0x000e620000000800 */
[C---:B---3--:R-:W-:Y:S01]  /*55f0*/  FADD.FTZ R0, R186.reuse, R7 ;  /* 0x00000007ba007221 */ /* 0x048fe20000010000 */
[----:B------:R-:W-:-:S06]  /*5600*/  F2FP.F16.F32.PACK_AB R169, R186, R183 ;  /* 0x000000b7baa9723e */ /* 0x000fcc00000000ff */
[----:B------:R-:W3:Y:S01]  /*5610*/  MUFU.EX2 R191, R191 ;  /* 0x000000bf00bf7308 */ /* 0x000ee20000000800 */
[----:B0-----:R-:W-:-:S07]  /*5620*/  FADD.FTZ R7, R189, R0 ;  /* 0x00000000bd077221 */ /* 0x001fce0000010000 */
[----:B------:R-:W0:Y:S01]  /*5630*/  MUFU.EX2 R8, R195 ;  /* 0x000000c300087308 */ /* 0x000e220000000800 */
[C---:B-1----:R-:W-:Y:S01]  /*5640*/  FADD.FTZ R0, R190.reuse, R7 ;  /* 0x00000007be007221 */ /* 0x042fe20000010000 */
[----:B------:R-:W-:-:S06]  /*5650*/  F2FP.F16.F32.PACK_AB R171, R190, R189 ;  /* 0x000000bdbeab723e */ /* 0x000fcc00000000ff */
[----:B------:R-:W1:Y:S01]  /*5660*/  MUFU.EX2 R198, R198 ;  /* 0x000000c600c67308 */ /* 0x000e620000000800 */
[----:B---3--:R-:W-:-:S07]  /*5670*/  FADD.FTZ R7, R191, R0 ;  /* 0x00000000bf077221 */ /* 0x008fce0000010000 */
[----:B------:R-:W3:Y:S01]  /*5680*/  MUFU.EX2 R199, R199 ;  /* 0x000000c700c77308 */ /* 0x000ee20000000800 */
[C---:B0-----:R-:W-:Y:S01]  /*5690*/  FADD.FTZ R7, R8.reuse, R7 ;  /* 0x0000000708077221 */ /* 0x041fe20000010000 */
[----:B------:R-:W-:-:S03]  /*56a0*/  F2FP.F16.F32.PACK_AB R173, R8, R191 ;  /* 0x000000bf08ad723e */ /* 0x000fc600000000ff */
[----:B-1----:R-:W-:-:S04]  /*56b0*/  FADD.FTZ R0, R198, R7 ;  /* 0x00000007c6007221 */ /* 0x002fc80000010000 */
[C---:B---3--:R-:W-:Y:S01]  /*56c0*/  FADD.FTZ R0, R199.reuse, R0 ;  /* 0x00000000c7007221 */ /* 0x048fe20000010000 */
[----:B------:R-:W-:Y:S01]  /*56d0*/  F2FP.F16.F32.PACK_AB R175, R199, R198 ;  /* 0x000000c6c7af723e */ /* 0x000fe200000000ff */
[----:B--2---:R-:W-:Y:S06]  /*56e0*/  @!P0 BRA `(.L_x_10778) ;  /* 0x0000000000048947 */ /* 0x004fec0003800000 */
[----:B------:R-:W-:Y:S01]  /*56f0*/  BPT.TRAP 0x1 ;  /* 0x000000040000795c */ /* 0x000fe20000300000 */
.L_x_10778:
[----:B------:R0:W1:Y:S01]  /*5700*/  SYNCS.PHASECHK.TRANS64.TRYWAIT P2, [UR25+0x22850], R6 ;  /* 0x02285006ff0075a7 */ /* 0x0000620008040159 */
[----:B------:R-:W-:Y:S05]  /*5710*/  @!P0 BRA `(.L_x_10779) ;  /* 0x0000000000048947 */ /* 0x000fea0003800000 */
[----:B------:R-:W-:Y:S01]  /*5720*/  BPT.TRAP 0x1 ;  /* 0x000000040000795c */ /* 0x000fe20000300000 */
.L_x_10779:
[----:B-1----:R-:W-:Y:S05]  /*5730*/  @P2 BRA `(.L_x_10780) ;  /* 0x0000000000082947 */ /* 0x002fea0003800000 */
[----:B------:R-:W1:Y:S02]  /*5740*/  SYNCS.PHASECHK.TRANS64.TRYWAIT P2, [UR25+0x22850], R6 ;  /* 0x02285006ff0075a7 */ /* 0x000e640008040159 */
[----:B-1----:R-:W-:Y:S05]  /*5750*/  @!P2 BRA `(.L_x_10781) ;  /* 0x000000a000b0a947 */ /* 0x002fea0003800000 */
.L_x_10780:
[----:B01----:R-:W-:Y:S01]  /*5760*/  VIADD R6, R22, 0x8 ;  /* 0x0000000816067836 */ /* 0x003fe20000000000 */
[----:B------:R-:W-:Y:S01]  /*5770*/  UIMAD UR11, UR37, 0xc00, UR21 ;  /* 0x00000c00250b78a4 */ /* 0x000fe2000f8e0215 */
[----:B------:R-:W-:Y:S01]  /*5780*/  @!P1 VIADD R187, R187, 0x22860 ;  /* 0x00022860bbbb9836 */ /* 0x000fe20000000000 */
[----:B------:R-:W-:Y:S01]  /*5790*/  UMOV UR7, 0x40000040 ;  /* 0x4000004000077882 */ /* 0x000fe20000000000 */
[----:B------:R-:W-:Y:S01]  /*57a0*/  UISETP.GT.AND UP0, UPT, UR23, UR22, UPT ;  /* 0x000000161700728c */ /* 0x000fe2000bf04270 */
[----:B------:R0:W-:Y:S01]  /*57b0*/  BAR.SYNC.DEFER_BLOCKING R6, 0x100 ;  /* 0x000400060000751d */ /* 0x0001e20000010000 */
[----:B------:R-:W-:Y:S01]  /*57c0*/  UIADD3 UR23, UR23, -0x1, URZ ;  /* 0xffffffff17177890 */ /* 0x000fe2000fffe03f */
[----:B------:R-:W-:Y:S01]  /*57d0*/  @!P1 PRMT R187, RZ, 0x654, R187 ;  /* 0x00000654ffbb9816 */ /* 0x000fe200000000bb */
[----:B------:R-:W-:Y:S02]  /*57e0*/  IMAD.MOV.U32 R8, RZ, RZ, R5 ;  /* 0x000000ffff087224 */ /* 0x000fe400078e0005 */
[----:B------:R-:W-:Y:S01]  /*57f0*/  PLOP3.LUT P2, PT, PT, PT, UP0, 0x80, 0x0 ;  /* 0x000000000000781c */ /* 0x000fe20003f4f008 */
[----:B------:R-:W-:Y:S01]  /*5800*/  UMOV UR6, UR11 ;  /* 0x0000000b00067c82 */ /* 0x000fe20008000000 */
[----:B------:R-:W-:Y:S01]  /*5810*/  IMAD.MOV.U32 R7, RZ, RZ, R4 ;  /* 0x000000ffff077224 */ /* 0x000fe200078e0004 */
        /* <DEDUP_REMOVED lines=35> */
.L_x_10773:
[----:B------:R-:W-:-:S13]  /*5a50*/  ISETP.LE.AND P2, PT, RZ, UR23, PT ;  /* 0x00000017ff007c0c */ /* 0x000fda000bf43270 */
[----:B------:R-:W-:Y:S05]  /*5a60*/  @!P2 BRA `(.L_x_10783) ;  /* 0x0000001c003ca947 */ /* 0x000fea0003800000 */
[----:B------:R-:W-:Y:S01]  /*5a70*/  IMAD.MOV.U32 R203, RZ, RZ, R5 ;  /* 0x000000ffffcb7224 */ /* 0x000fe200078e0005 */
[----:B------:R-:W-:Y:S01]  /*5a80*/  ULDC UR22, c[0x0][0x988] ;  /* 0x0002620000167ab9 */ /* 0x000fe20000000800 */
[----:B------:R-:W-:-:S07]  /*5a90*/  IMAD.MOV.U32 R7, RZ, RZ, R4 ;  /* 0x000000ffff077224 */ /* 0x000fce00078e0004 */
.L_x_10792:
[----:B------:R-:W-:-:S04]  /*5aa0*/  UIADD3 UR37, UR37, 0x1, URZ ;  /* 0x0000000125257890 */ /* 0x000fc8000fffe03f */
[----:B------:R-:W-:-:S04]  /*5ab0*/  UISETP.NE.AND UP0, UPT, UR37, 0x2, UPT ;  /* 0x000000022500788c */ /* 0x000fc8000bf05270 */
[----:B------:R-:W-:Y:S02]  /*5ac0*/  USEL UR6, URZ, 0x1, UP0 ;  /* 0x000000013f067887 */ /* 0x000fe40008000000 */
[----:B------:R-:W-:Y:S02]  /*5ad0*/  USEL UR37, UR37, URZ, UP0 ;  /* 0x0000003f25257287 */ /* 0x000fe40008000000 */
[----:B------:R-:W-:Y:S01]  /*5ae0*/  ULOP3.LUT UR40, UR40, UR6, URZ, 0x3c, !UPT ;  /* 0x0000000628287292 */ /* 0x000fe2000f8e3c3f */
[----:B-1----:R-:W-:Y:S11]  /*5af0*/  @!P0 BRA `(.L_x_10784) ;  /* 0x0000000000048947 */ /* 0x002ff60003800000 */
[----:B------:R-:W-:Y:S01]  /*5b00*/  BPT.TRAP 0x1 ;  /* 0x000000040000795c */ /* 0x000fe20000300000 */
.L_x_10784:
[----:B------:R-:W1:Y:S01]  /*5b10*/  S2UR UR7, SR_CgaCtaId ;  /* 0x00000000000779c3 */ /* 0x000e620000008800 */
[----:B------:R-:W-:Y:S01]  /*5b20*/  UMOV UR6, 0x400 ;  /* 0x0000040000067882 */ /* 0x000fe20000000000 */
[----:B0-----:R-:W-:-:S05]  /*5b30*/  IMAD.U32 R6, RZ, RZ, UR40 ;  /* 0x00000028ff067e24 */ /* 0x001fca000f8e00ff */
[----:B------:R-:W-:Y:S01]  /*5b40*/  SHF.L.U32 R6, R6, 0x1f, RZ ;  /* 0x0000001f06067819 */ /* 0x000fe200000006ff */
[----:B-1----:R-:W-:-:S04]  /*5b50*/  ULEA UR6, UR7, UR6, 0x18 ;  /* 0x0000000607067291 */ /* 0x002fc8000f8ec03f */
[----:B------:R-:W-:-:S09]  /*5b60*/  ULEA UR24, UR37, UR6, 0x3 ;  /* 0x0000000625187291 */ /* 0x000fd2000f8e183f */
[----:B------:R0:W1:Y:S01]  /*5b70*/  SYNCS.PHASECHK.TRANS64.TRYWAIT P2, [UR24+0x22830], R6 ;  /* 0x02283006ff0075a7 */ /* 0x0000620008040158 */
[----:B------:R-:W-:Y:S05]  /*5b80*/  @!P0 BRA `(.L_x_10785) ;  /* 0x0000000000048947 */ /* 0x000fea0003800000 */
[----:B------:R-:W-:Y:S01]  /*5b90*/  BPT.TRAP 0x1 ;  /* 0x000000040000795c */ /* 0x000fe20000300000 */
.L_x_10785:
[----:B-1----:R-:W-:Y:S05]  /*5ba0*/  @P2 BRA `(.L_x_10786) ;  /* 0x0000000000082947 */ /* 0x002fea0003800000 */
[----:B------:R-:W1:Y:S02]  /*5bb0*/  SYNCS.PHASECHK.TRANS64.TRYWAIT P2, [UR24+0x22830], R6 ;  /* 0x02283006ff0075a7 */ /* 0x000e640008040158 */
[----:B-1----:R-:W-:Y:S05]  /*5bc0*/  @!P2 BRA `(.L_x_10787) ;  /* 0x0000009c00a8a947 */ /* 0x002fea0003800000 */
.L_x_10786:
        /* <DEDUP_REMOVED lines=21> */
[----:B------:R-:W-:Y:S02]  /*5d20*/  FMNMX.FTZ R4, R152, R7, !PT ;  /* 0x0000000798047209 */ /* 0x000fe40007810000 */
[----:B------:R-:W-:Y:S02]  /*5d30*/  FMNMX.FTZ R10, R154, R203, !PT ;  /* 0x000000cb9a0a7209 */ /* 0x000fe40007810000 */
        /* <DEDUP_REMOVED lines=60> */
[--C-:B-1----:R-:W-:Y:S01]  /*6100*/  FFMA.FTZ R161, R172, UR10, -R9.reuse ;  /* 0x0000000aaca17c23 */ /* 0x102fe20008010809 */
[--C-:B------:R-:W-:Y:S01]  /*6110*/  FFMA.FTZ R168, R184, UR10, -R9.reuse ;  /* 0x0000000ab8a87c23 */ /* 0x100fe20008010809 */
[--C-:B------:R-:W-:Y:S01]  /*6120*/  FFMA.FTZ R165, R185, UR10, -R9.reuse ;  /* 0x0000000ab9a57c23 */ /* 0x100fe20008010809 */
[----:B------:R-:W-:Y:S01]  /*6130*/  FMNMX.FTZ R14, R186, R5, !PT ;  /* 0x00000005ba0e7209 */ /* 0x000fe20007810000 */
[--C-:B------:R-:W-:Y:S01]  /*6140*/  FFMA.FTZ R169, R188, UR10, -R9.reuse ;  /* 0x0000000abca97c23 */ /* 0x100fe20008010809 */
[--C-:B------:R-:W-:Y:S01]  /*6150*/  FFMA.FTZ R173, R192, UR10, -R9.reuse ;  /* 0x0000000ac0ad7c23 */ /* 0x100fe20008010809 */
[--C-:B------:R-:W-:Y:S01]  /*6160*/  FFMA.FTZ R196, R196, UR10, -R9.reuse ;  /* 0x0000000ac4c47c23 */ /* 0x100fe20008010809 */
[----:B------:R-:W-:Y:S01]  /*6170*/  FMNMX.FTZ R5, R187, R14, !PT ;  /* 0x0000000ebb057209 */ /* 0x000fe20007810000 */
[--C-:B--2---:R-:W-:Y:S01]  /*6180*/  FFMA.FTZ R164, R176, UR10, -R9.reuse ;  /* 0x0000000ab0a47c23 */ /* 0x104fe20008010809 */
[----:B------:R-:W-:Y:S01]  /*6190*/  FFMA.FTZ R176, R193, UR10, -R9 ;  /* 0x0000000ac1b07c23 */ /* 0x000fe20008010809 */
[----:B------:R-:W1:Y:S01]  /*61a0*/  MUFU.EX2 R8, R8 ;  /* 0x0000000800087308 */ /* 0x000e620000000800 */
[----:B------:R-:W-:-:S04]  /*61b0*/  FMNMX.FTZ R14, R190, R5, !PT ;  /* 0x00000005be0e7209 */ /* 0x000fc80007810000 */
[----:B------:R-:W-:-:S03]  /*61c0*/  FMNMX.FTZ R5, R191, R14, !PT ;  /* 0x0000000ebf057209 */ /* 0x000fc60007810000 */
[----:B------:R-:W2:Y:S01]  /*61d0*/  MUFU.EX2 R7, R7 ;  /* 0x0000000700077308 */ /* 0x000ea20000000800 */
[----:B------:R-:W-:-:S04]  /*61e0*/  FMNMX.FTZ R14, R194, R5, !PT ;  /* 0x00000005c20e7209 */ /* 0x000fc80007810000 */
[----:B------:R-:W-:-:S03]  /*61f0*/  FMNMX.FTZ R5, R195, R14, !PT ;  /* 0x0000000ec3057209 */ /* 0x000fc60007810000 */
[----:B------:R3:W-:Y:S01]  /*6200*/  MUFU.EX2 R14, R161 ;  /* 0x000000a1000e7308 */ /* 0x0007e20000000800 */
[----:B------:R-:W-:Y:S01]  /*6210*/  FMNMX.FTZ R20, R198, R5, !PT ;  /* 0x00000005c6147209 */ /* 0x000fe20007810000 */
[-C--:B-1----:R-:W-:Y:S01]  /*6220*/  FMUL.FTZ R24, R24, R8.reuse ;  /* 0x0000000818187220 */ /* 0x082fe20000410000 */
[-C--:B------:R-:W-:Y:S01]  /*6230*/  FMUL.FTZ R25, R25, R8.reuse ;  /* 0x0000000819197220 */ /* 0x080fe20000410000 */
[----:B------:R-:W-:Y:S01]  /*6240*/  FMUL.FTZ R28, R28, R8 ;  /* 0x000000081c1c7220 */ /* 0x000fe20000410000 */
[----:B------:R-:W-:Y:S01]  /*6250*/  FMNMX.FTZ R5, R199, R20, !PT ;  /* 0x00000014c7057209 */ /* 0x000fe20007810000 */
[--C-:B------:R-:W-:Y:S01]  /*6260*/  FFMA.FTZ R20, R180, UR10, -R9.reuse ;  /* 0x0000000ab4147c23 */ /* 0x100fe20008010809 */
[-C--:B------:R-:W-:Y:S01]  /*6270*/  FMUL.FTZ R29, R29, R8.reuse ;  /* 0x000000081d1d7220 */ /* 0x080fe20000410000 */
[----:B------:R-:W1:Y:S01]  /*6280*/  MUFU.EX2 R152, R152 ;  /* 0x0000009800987308 */ /* 0x000e620000000800 */
[----:B---3--:R-:W-:Y:S01]  /*6290*/  FFMA.FTZ R161, R181, UR10, -R9 ;  /* 0x0000000ab5a17c23 */ /* 0x008fe20008010809 */
[----:B------:R-:W3:Y:S01]  /*62a0*/  SHFL.BFLY PT, R172, R5, 0x2, 0x1f ;  /* 0x0c401f0005ac7f89 */ /* 0x000ee200000e0000 */
[----:B--2---:R-:W-:Y:S01]  /*62b0*/  FFMA.FTZ R3, R8, R3, R7 ;  /* 0x0000000308037223 */ /* 0x004fe20000010007 */
        /* <DEDUP_REMOVED lines=13> */
[C---:B-1----:R-:W-:Y:S01]  /*6390*/  FADD.FTZ R3, R152.reuse, R3 ;  /* 0x0000000398037221 */ /* 0x042fe20000010000 */
        /* <DEDUP_REMOVED lines=9> */
[--C-:B------:R-:W-:Y:S01]  /*6430*/  FFMA.FTZ R172, R189, UR10, -R9.reuse ;  /* 0x0000000abdac7c23 */ /* 0x100fe20008010809 */
        /* <DEDUP_REMOVED lines=72> */
[--C-:B------:R-:W-:Y:S01]  /*68c0*/  FFMA.FTZ R195, R195, UR10, -R189.reuse ;  /* 0x0000000ac3c37c23 */ /* 0x100fe200080108bd */
[--C-:B------:R-:W-:Y:S01]  /*68d0*/  FFMA.FTZ R198, R198, UR10, -R189.reuse ;  /* 0x0000000ac6c67c23 */ /* 0x100fe200080108bd */
[----:B------:R-:W-:Y:S01]  /*68e0*/  FADD.FTZ R3, R11, R154 ;  /* 0x0000009a0b037221 */ /* 0x000fe20000010000 */
[----:B------:R-:W-:Y:S01]  /*68f0*/  FFMA.FTZ R199, R199, UR10, -R189 ;  /* 0x0000000ac7c77c23 */ /* 0x000fe200080108bd */
        /* <DEDUP_REMOVED lines=31> */
[----:B------:R-:W-:Y:S01]  /*6af0*/  FMUL.FTZ R149, R149, R8 ;  /* 0x0000000895957220 */ /* 0x000fe20000410000 */
[----:B------:R-:W2:Y:S01]  /*6b00*/  MUFU.EX2 R167, R167 ;  /* 0x000000a700a77308 */ /* 0x000ea20000000800 */
[----:B----4-:R-:W-:Y:S01]  /*6b10*/  FADD.FTZ R7, R163, R0 ;  /* 0x00000000a3077221 */ /* 0x010fe20000010000 */
[----:B------:R-:W-:Y:S01]  /*6b20*/  F2FP.F16.F32.PACK_AB R162, R153, R14 ;  /* 0x0000000e99a2723e */ /* 0x000fe200000000ff */
[-C--:B------:R-:W-:Y:S01]  /*6b30*/  FMUL.FTZ R26, R26, R181.reuse ;  /* 0x000000b51a1a7220 */ /* 0x080fe20000410000 */
        /* <DEDUP_REMOVED lines=63> */
[----:B------:R-:W-:Y:S01]  /*6f30*/  FMUL.FTZ R114, R114, R181 ;  /* 0x000000b572727220 */ /* 0x000fe20000410000 */
[----:B------:R-:W-:Y:S01]  /*6f40*/  F2FP.F16.F32.PACK_AB R157, R192, R159 ;  /* 0x0000009fc09d723e */ /* 0x000fe200000000ff */
[----:B------:R-:W-:Y:S01]  /*6f50*/  FMUL.FTZ R115, R115, R181 ;  /* 0x000000b573737220 */ /* 0x000fe20000410000 */
[----:B------:R-:W-:Y:S01]  /*6f60*/  F2FP.F16.F32.PACK_AB R159, R196, R163 ;  /* 0x000000a3c49f723e */ /* 0x000fe200000000ff */
[----:B------:R-:W-:Y:S01]  /*6f70*/  FMUL.FTZ R118, R118, R181 ;  /* 0x000000b576767220 */ /* 0x000fe20000410000 */
[----:B------:R-:W2:Y:S01]  /*6f80*/  MUFU.EX2 R179, R179 ;  /* 0x000000b300b37308 */ /* 0x000ea20000000800 */
[----:B----4-:R-:W-:Y:S01]  /*6f90*/  FADD.FTZ R0, R178, R7 ;  /* 0x00000007b2007221 */ /* 0x010fe20000010000 */
        /* <DEDUP_REMOVED lines=59> */
[----:B------:R-:W-:-:S03]  /*7350*/  F2FP.F16.F32.PACK_AB R172, R176, R173 ;  /* 0x000000adb0ac723e */ /* 0x000fc600000000ff */
[----:B------:R-:W-:-:S03]  /*7360*/  FADD.FTZ R3, R177, R10 ;  /* 0x0000000ab1037221 */ /* 0x000fc60000010000 */
[----:B------:R-:W4:Y:S01]  /*7370*/  MUFU.EX2 R180, R180 ;  /* 0x000000b400b47308 */ /* 0x000f220000000800 */
[C---:B-1----:R-:W-:Y:S01]  /*7380*/  FADD.FTZ R7, R8.reuse, R7 ;  /* 0x0000000708077221 */ /* 0x042fe20000010000 */
[----:B------:R-:W-:-:S06]  /*7390*/  F2FP.F16.F32.PACK_AB R173, R8, R189 ;  /* 0x000000bd08ad723e */ /* 0x000fcc00000000ff */
        /* <DEDUP_REMOVED lines=8> */
.L_x_10788:
[----:B------:R1:W2:Y:S01]  /*7420*/  SYNCS.PHASECHK.TRANS64.TRYWAIT P2, [UR24+0x22850], R6 ;  /* 0x02285006ff0075a7 */ /* 0x0002a20008040158 */
[----:B------:R-:W-:Y:S05]  /*7430*/  @!P0 BRA `(.L_x_10789) ;  /* 0x0000000000048947 */ /* 0x000fea0003800000 */
[----:B------:R-:W-:Y:S01]  /*7440*/  BPT.TRAP 0x1 ;  /* 0x000000040000795c */ /* 0x000fe20000300000 */
.L_x_10789:
[----:B--2---:R-:W-:Y:S05]  /*7450*/  @P2 BRA `(.L_x_10790) ;  /* 0x0000000000082947 */ /* 0x004fea0003800000 */
[----:B------:R-:W2:Y:S02]  /*7460*/  SYNCS.PHASECHK.TRANS64.TRYWAIT P2, [UR24+0x22850], R6 ;  /* 0x02285006ff0075a7 */ /* 0x000ea40008040158 */
[----:B--2---:R-:W-:Y:S05]  /*7470*/  @!P2 BRA `(.L_x_10791) ;  /* 0x000000840094a947 */ /* 0x004fea0003800000 */
.L_x_10790:
[----:B012---:R-:W-:Y:S01]  /*7480*/  VIADD R6, R22, 0x8 ;  /* 0x0000000816067836 */ /* 0x007fe20000000000 */
[----:B------:R-:W-:-:S04]  /*7490*/  UIMAD UR11, UR37, 0xc00, UR21 ;  /* 0x00000c00250b78a4 */ /* 0x000fc8000f8e0215 */
[----:B------:R1:W-:Y:S01]  /*74a0*/  BAR.SYNC.DEFER_BLOCKING R6, 0x100 ;  /* 0x000400060000751d */ /* 0x0003e20000010000 */
[----:B------:R-:W-:Y:S01]  /*74b0*/  ISETP.LT.AND P2, PT, RZ, UR23, PT ;  /* 0x00000017ff007c0c */ /* 0x000fe2000bf41270 */
[----:B------:R-:W-:Y:S01]  /*74c0*/  @!P1 VIADD R183, R183, 0x22860 ;  /* 0x00022860b7b79836 */ /* 0x000fe20000000000 */
[----:B------:R-:W-:Y:S01]  /*74d0*/  UIADD3 UR23, UR23, -0x1, URZ ;  /* 0xffffffff17177890 */ /* 0x000fe2000fffe03f */
[----:B------:R-:W-:Y:S02]  /*74e0*/  IMAD.MOV.U32 R203, RZ, RZ, R5 ;  /* 0x000000ffffcb7224 */ /* 0x000fe400078e0005 */
[----:B------:R-:W-:Y:S01]  /*74f0*/  UMOV UR6, UR11 ;  /* 0x0000000b00067c82 */ /* 0x000fe20008000000 */
[----:B------:R-:W-:Y:S01]  /*7500*/  UMOV UR7, 0x40000040 ;  /* 0x4000004000077882 */ /* 0x000fe20000000000 */
[----:B------:R-:W-:Y:S01]  /*7510*/  @!P1 PRMT R183, RZ, 0x654, R183 ;  /* 0x00000654ffb79816 */ /* 0x000fe200000000b7 */
        /* <DEDUP_REMOVED lines=36> */
.L_x_10783:
[----:B01----:R-:W0:Y:S01]  /*7760*/  SHFL.BFLY PT, R6, R3, 0x2, 0x1f ;  /* 0x0c401f0003067f89 */ /* 0x003e2200000e0000 */
[----:B------:R-:W-:Y:S01]  /*7770*/  IMAD.MOV.U32 R13, RZ, RZ, RZ ;  /* 0x000000ffff0d7224 */ /* 0x000fe200078e00ff */
[----:B------:R-:W-:Y:S01]  /*7780*/  UIADD3 UR37, UR37, 0x1, URZ ;  /* 0x0000000125257890 */ /* 0x000fe2000fffe03f */
[----:B------:R-:W-:Y:S01]  /*7790*/  IMAD.U32 R181, RZ, RZ, UR10 ;  /* 0x0000000affb57e24 */ /* 0x000fe2000f8e00ff */
[----:B------:R-:W1:Y:S01]  /*77a0*/  SHFL.BFLY PT, R11, R0, 0x2, 0x1f ;  /* 0x0c401f00000b7f89 */ /* 0x000e6200000e0000 */
[----:B------:R-:W-:Y:S01]  /*77b0*/  IMAD.MOV.U32 R21, RZ, RZ, -0x800000 ;  /* 0xff800000ff157424 */ /* 0x000fe200078e00ff */
[----:B------:R-:W-:Y:S01]  /*77c0*/  UISETP.NE.AND UP0, UPT, UR37, 0x2, UPT ;  /* 0x000000022500788c */ /* 0x000fe2000bf05270 */
[----:B------:R2:W-:Y:S06]  /*77d0*/  BAR.ARV R9, 0x100 ;  /* 0x000400090000751d */ /* 0x0005ec0000002000 */
[----:B------:R-:W-:-:S02]  /*77e0*/  USEL UR4, URZ, 0x1, UP0 ;  /* 0x000000013f047887 */ /* 0x000fc40008000000 */
[----:B------:R-:W-:Y:S06]  /*77f0*/  BAR.ARV 0x8, 0x120 ;  /* 0x0204800000007b1d */ /* 0x000fec0000002000 */
[----:B------:R-:W-:Y:S01]  /*7800*/  PLOP3.LUT P0, PT, PT, PT, PT, 0x8, 0x0 ;  /* 0x000000000000781c */ /* 0x000fe20003f0e170 */
[----:B------:R-:W-:Y:S01]  /*7810*/  UIADD3 UR47, UR47, 0x1, URZ ;  /* 0x000000012f2f7890 */ /* 0x000fe2000fffe03f */
[----:B0-----:R-:W-:Y:S01]  /*7820*/  FADD.FTZ R6, R6, R3 ;  /* 0x0000000306067221 */ /* 0x001fe20000010000 */
[----:B------:R-:W-:Y:S02]  /*7830*/  USEL UR37, UR37, URZ, UP0 ;  /* 0x0000003f25257287 */ /* 0x000fe40008000000 */
[----:B------:R-:W-:Y:S01]  /*7840*/  ULOP3.LUT UR40, UR40, UR4, URZ, 0x3c, !UPT ;  /* 0x0000000428287292 */ /* 0x000fe2000f8e3c3f */
[----:B-1----:R-:W-:Y:S01]  /*7850*/  FADD.FTZ R11, R11, R0 ;  /* 0x000000000b0b7221 */ /* 0x002fe20000010000 */
[----:B------:R-:W0:Y:S04]  /*7860*/  SHFL.BFLY PT, R7, R6, 0x1, 0x1f ;  /* 0x0c201f0006077f89 */ /* 0x000e2800000e0000 */
[----:B------:R-:W1:Y:S01]  /*7870*/  SHFL.BFLY PT, R8, R11, 0x1, 0x1f ;  /* 0x0c201f000b087f89 */ /* 0x000e6200000e0000 */
[----:B0-----:R-:W-:Y:S01]  /*7880*/  FADD.FTZ R15, R6, R7 ;  /* 0x00000007060f7221 */ /* 0x001fe20000010000 */
[----:B------:R-:W-:-:S02]  /*7890*/  IMAD.MOV.U32 R7, RZ, RZ, RZ ;  /* 0x000000ffff077224 */ /* 0x000fc400078e00ff */
[----:B-1----:R-:W-:Y:S02]  /*78a0*/  FADD.FTZ R176, R11, R8 ;  /* 0x000000080bb07221 */ /* 0x002fe40000010000 */
[----:B------:R-:W-:-:S03]  /*78b0*/  FSETP.NE.FTZ.AND P1, PT, R15, RZ, PT ;  /* 0x000000ff0f00720b */ /* 0x000fc60003f35000 */
[----:B------:R-:W-:-:S10]  /*78c0*/  FSETP.NE.FTZ.AND P2, PT, R176, RZ, PT ;  /* 0x000000ffb000720b */ /* 0x000fd40003f55000 */
[----:B------:R-:W0:Y:S03]  /*78d0*/  @P1 MUFU.RCP R13, R15 ;  /* 0x0000000f000d1308 */ /* 0x000e260000001000 */
[----:B------:R-:W-:-:S05]  /*78e0*/  @P2 FMUL.FTZ R181, R181, 0.69314718246459960938 ;  /* 0x3f317218b5b52820 */ /* 0x000fca0000410000 */
[----:B------:R-:W1:Y:S08]  /*78f0*/  @P2 MUFU.RCP R7, R176 ;  /* 0x000000b000072308 */ /* 0x000e700000001000 */
[----:B------:R-:W3:Y:S01]  /*7900*/  @P2 MUFU.LG2 R176, R176 ;  /* 0x000000b000b02308 */ /* 0x000ee20000000c00 */
[-C--:B0-----:R-:W-:Y:S01]  /*7910*/  FMUL.FTZ R3, R108, R13.reuse ;  /* 0x0000000d6c037220 */ /* 0x081fe20000410000 */
[----:B------:R-:W-:Y:S01]  /*7920*/  FMUL.FTZ R20, R109, R13 ;  /* 0x0000000d6d147220 */ /* 0x000fe20000410000 */
[----:B------:R-:W-:-:S02]  /*7930*/  IMAD.U32 R109, RZ, RZ, UR10 ;  /* 0x0000000aff6d7e24 */ /* 0x000fc4000f8e00ff */
[-C--:B------:R-:W-:Y:S01]  /*7940*/  FMUL.FTZ R0, R24, R13.reuse ;  /* 0x0000000d18007220 */ /* 0x080fe20000410000 */
[-C--:B------:R-:W-:Y:S01]  /*7950*/  FMUL.FTZ R6, R28, R13.reuse ;  /* 0x0000000d1c067220 */ /* 0x080fe20000410000 */
[----:B------:R-:W-:Y:S01]  /*7960*/  FMUL.FTZ R8, R40, R13 ;  /* 0x0000000d28087220 */ /* 0x000fe20000410000 */
[----:B------:R-:W-:Y:S01]  /*7970*/  @P1 FMUL.FTZ R109, R109, 0.69314718246459960938 ;  /* 0x3f3172186d6d1820 */ /* 0x000fe20000410000 */
[----:B------:R-:W0:Y:S01]  /*7980*/  @P1 MUFU.LG2 R108, R15 ;  /* 0x0000000f006c1308 */ /* 0x000e220000000c00 */
        /* <DEDUP_REMOVED lines=128> */
.L_x_10762:
        /* <DEDUP_REMOVED lines=16> */
[----:B------:R-:W-:Y:S01]  /*8290*/  ULDC.64 UR6, c[0x0][0xbd8] ;  /* 0x0002f60000067ab9 */ /* 0x000fe20000000a00 */
[----:B------:R-:W-:Y:S01]  /*82a0*/  F2FP.F16.F32.PACK_AB R10, R45, R10 ;  /* 0x0000000a2d0a723e */ /* 0x000fe200000000ff */
[----:B------:R-:W-:Y:S01]  /*82b0*/  UISETP.NE.AND.EX UP0, UPT, UR9, URZ, UPT, UP0 ;  /* 0x0000003f0900728c */ /* 0x000fe2000bf05300 */
        /* <DEDUP_REMOVED lines=11> */
[----:B------:R-:W-:Y:S01]  /*8370*/  @UP0 UIADD3 UR6, UP3, UR10, UR8, URZ ;  /* 0x000000080a060290 */ /* 0x000fe2000ff7e03f */
[----:B------:R-:W-:Y:S01]  /*8380*/  F2FP.F16.F32.PACK_AB R28, R65, R28 ;  /* 0x0000001c411c723e */ /* 0x000fe200000000ff */
[----:B------:R-:W-:Y:S01]  /*8390*/  UIADD3.X UR8, UR11, UR7, URZ, UP2, !UPT ;  /* 0x000000070b087290 */ /* 0x000fe200097fe43f */
[----:B------:R-:W-:Y:S01]  /*83a0*/  F2FP.F16.F32.PACK_AB R72, R73, R72 ;  /* 0x000000484948723e */ /* 0x000fe200000000ff */
[----:B------:R-:W-:Y:S01]  /*83b0*/  @UP0 UIADD3.X UR7, UR11, UR9, URZ, UP3, !UPT ;  /* 0x000000090b070290 */ /* 0x000fe20009ffe43f */
[----:B------:R-:W-:-:S02]  /*83c0*/  F2FP.F16.F32.PACK_AB R73, R169, R64 ;  /* 0x00000040a949723e */ /* 0x000fc400000000ff */
[----:B------:R-:W-:Y:S02]  /*83d0*/  F2FP.F16.F32.PACK_AB R80, R81, R80 ;  /* 0x000000505150723e */ /* 0x000fe400000000ff */
[----:B------:R-:W-:Y:S02]  /*83e0*/  F2FP.F16.F32.PACK_AB R88, R89, R88 ;  /* 0x000000585958723e */ /* 0x000fe400000000ff */
[----:B------:R-:W-:Y:S02]  /*83f0*/  F2FP.F16.F32.PACK_AB R81, R165, R52 ;  /* 0x00000034a551723e */ /* 0x000fe400000000ff */
[----:B------:R-:W-:Y:S02]  /*8400*/  MOV R34, R102 ;  /* 0x0000006600227202 */ /* 0x000fe40000000f00 */
[----:B0-----:R-:W-:Y:S02]  /*8410*/  MOV R35, R5 ;  /* 0x0000000500237202 */ /* 0x001fe40000000f00 */
[----:B------:R-:W-:-:S02]  /*8420*/  F2FP.F16.F32.PACK_AB R89, R161, R90 ;  /* 0x0000005aa159723e */ /* 0x000fc400000000ff */
[----:B------:R-:W-:Y:S01]  /*8430*/  F2FP.F16.F32.PACK_AB R96, R97, R96 ;  /* 0x000000606160723e */ /* 0x000fe200000000ff */
[----:B------:R-:W-:Y:S01]  /*8440*/  IMAD.WIDE R4, R201, 0x2, R34 ;  /* 0x00000002c9047825 */ /* 0x000fe200078e0222 */
[----:B------:R-:W-:Y:S02]  /*8450*/  F2FP.F16.F32.PACK_AB R90, R93, R92 ;  /* 0x0000005c5d5a723e */ /* 0x000fe400000000ff */
[----:B------:R-:W-:Y:S02]  /*8460*/  F2FP.F16.F32.PACK_AB R91, R160, R91 ;  /* 0x0000005ba05b723e */ /* 0x000fe400000000ff */
[C---:B------:R-:W-:Y:S02]  /*8470*/  IADD3 R26, P1, R4.reuse, 0x20, RZ ;  /* 0x00000020041a7810 */ /* 0x040fe40007f3e0ff */
[C---:B------:R-:W-:Y:S02]  /*8480*/  LOP3.LUT R7, R4.reuse, 0x380, RZ, 0xc0, !PT ;  /* 0x0000038004077812 */ /* 0x040fe400078ec0ff */
        /* <DEDUP_REMOVED lines=34> */
[----:B------:R-:W-:Y:S02]  /*86b0*/  LOP3.LUT R42, R109, 0x380, RZ, 0xc0, !PT ;  /* 0x000003806d2a7812 */ /* 0x000fe400078ec0ff */
[----:B------:R-:W-:Y:S02]  /*86c0*/  LOP3.LUT R26, R7, R26, RZ, 0x3c, !PT ;  /* 0x0000001a071a7212 */ /* 0x000fe400078e3cff */
[----:B------:R-:W-:Y:S02]  /*86d0*/  LOP3.LUT R7, R50, 0x380, RZ, 0xc0, !PT ;  /* 0x0000038032077812 */ /* 0x000fe400078ec0ff */
[----:B------:R-:W-:Y:S02]  /*86e0*/  LOP3.LUT R46, R181, 0x380, RZ, 0xc0, !PT ;  /* 0x00000380b52e7812 */ /* 0x000fe400078ec0ff */
[----:B------:R-:W-:-:S02]  /*86f0*/  SHF.R.U64 R7, R7, 0x3, RZ ;  /* 0x0000000307077819 */ /* 0x000fc400000012ff */
[----:B------:R-:W-:Y:S02]  /*8700*/  MOV R108, R4 ;  /* 0x00000004006c7202 */ /* 0x000fe40000000f00 */
[----:B------:R-:W-:Y:S02]  /*8710*/  LOP3.LUT R50, R7, R50, RZ, 0x3c, !PT ;  /* 0x0000003207327212 */ /* 0x000fe400078e3cff */
[----:B------:R-:W-:Y:S02]  /*8720*/  LOP3.LUT R7, R66, 0x380, RZ, 0xc0, !PT ;  /* 0x0000038042077812 */ /* 0x000fe400078ec0ff */
[----:B------:R-:W-:Y:S02]  /*8730*/  LOP3.LUT R74, R191, 0x380, RZ, 0xc0, !PT ;  /* 0x00000380bf4a7812 */ /* 0x000fe400078ec0ff */
[----:B------:R-:W-:Y:S02]  /*8740*/  SHF.R.U64 R7, R7, 0x3, RZ ;  /* 0x0000000307077819 */ /* 0x000fe400000012ff */
[----:B------:R-:W-:-:S02]  /*8750*/  F2FP.F16.F32.PACK_AB R4, R25, R0 ;  /* 0x000000001904723e */ /* 0x000fc400000000ff */
[----:B------:R-:W-:Y:S02]  /*8760*/  LOP3.LUT R66, R7, R66, RZ, 0x3c, !PT ;  /* 0x0000004207427212 */ /* 0x000fe400078e3cff */
[----:B------:R-:W-:Y:S02]  /*8770*/  LOP3.LUT R7, R110, 0x380, RZ, 0xc0, !PT ;  /* 0x000003806e077812 */ /* 0x000fe400078ec0ff */
[----:B------:R-:W-:Y:S02]  /*8780*/  SHF.R.U64 R38, R38, 0x3, RZ ;  /* 0x0000000326267819 */ /* 0x000fe400000012ff */
[----:B------:R-:W-:Y:S02]  /*8790*/  LOP3.LUT R54, R183, 0x380, RZ, 0xc0, !PT ;  /* 0x00000380b7367812 */ /* 0x000fe400078ec0ff */
[----:B------:R-:W-:Y:S02]  /*87a0*/  LOP3.LUT R0, R195, 0x380, RZ, 0xc0, !PT ;  /* 0x00000380c3007812 */ /* 0x000fe400078ec0ff */
[----:B------:R-:W-:-:S02]  /*87b0*/  SHF.R.U64 R29, R7, 0x3, RZ ;  /* 0x00000003071d7819 */ /* 0x000fc400000012ff */
[----:B------:R-:W-:Y:S02]  /*87c0*/  SHF.R.U64 R42, R42, 0x3, RZ ;  /* 0x000000032a2a7819 */ /* 0x000fe400000012ff */
[----:B------:R-:W-:Y:S02]  /*87d0*/  LOP3.LUT R58, R185, 0x380, RZ, 0xc0, !PT ;  /* 0x00000380b93a7812 */ /* 0x000fe400078ec0ff */
[----:B------:R-:W-:Y:S02]  /*87e0*/  F2FP.F16.F32.PACK_AB R5, R179, R158 ;  /* 0x0000009eb305723e */ /* 0x000fe400000000ff */
[----:B------:R-:W-:Y:S02]  /*87f0*/  LOP3.LUT R25, R86, 0x380, RZ, 0xc0, !PT ;  /* 0x0000038056197812 */ /* 0x000fe400078ec0ff */
[----:B------:R-:W-:Y:S01]  /*8800*/  F2FP.F16.F32.PACK_AB R7, R177, R30 ;  /* 0x0000001eb107723e */ /* 0x000fe200000000ff */
[----:B------:R-:W-:Y:S01]  /*8810*/  BAR.SYNC.DEFER_BLOCKING 0x1, 0x100 ;  /* 0x0044000000007b1d */ /* 0x000fe20000010000 */
[----:B------:R-:W-:-:S02]  /*8820*/  SHF.R.U64 R46, R46, 0x3, RZ ;  /* 0x000000032e2e7819 */ /* 0x000fc400000012ff */
[----:B------:R-:W-:Y:S02]  /*8830*/  LOP3.LUT R62, R187, 0x380, RZ, 0xc0, !PT ;  /* 0x00000380bb3e7812 */ /* 0x000fe400078ec0ff */
[----:B------:R-:W-:Y:S02]  /*8840*/  SHF.R.U64 R74, R74, 0x3, RZ ;  /* 0x000000034a4a7819 */ /* 0x000fe400000012ff */
[----:B------:R-:W-:Y:S02]  /*8850*/  LOP3.LUT R38, R38, R103, RZ, 0x3c, !PT ;  /* 0x0000006726267212 */ /* 0x000fe400078e3cff */
[----:B------:R-:W-:Y:S02]  /*8860*/  SHF.R.U64 R54, R54, 0x3, RZ ;  /* 0x0000000336367819 */ /* 0x000fe400000012ff */
[----:B------:R-:W-:Y:S02]  /*8870*/  LOP3.LUT R70, R189, 0x380, RZ, 0xc0, !PT ;  /* 0x00000380bd467812 */ /* 0x000fe400078ec0ff */
[----:B------:R-:W-:-:S02]  /*8880*/  SHF.R.U64 R0, R0, 0x3, RZ ;  /* 0x0000000300007819 */ /* 0x000fc400000012ff */
[----:B------:R-:W-:Y:S02]  /*8890*/  LOP3.LUT R42, R42, R109, RZ, 0x3c, !PT ;  /* 0x0000006d2a2a7212 */ /* 0x000fe400078e3cff */
[----:B------:R-:W-:Y:S02]  /*88a0*/  SHF.R.U64 R58, R58, 0x3, RZ ;  /* 0x000000033a3a7819 */ /* 0x000fe400000012ff */
[----:B------:R-:W-:Y:S02]  /*88b0*/  SHF.R.U64 R25, R25, 0x3, RZ ;  /* 0x0000000319197819 */ /* 0x000fe400000012ff */
[----:B------:R-:W-:Y:S02]  /*88c0*/  LOP3.LUT R46, R46, R181, RZ, 0x3c, !PT ;  /* 0x000000b52e2e7212 */ /* 0x000fe400078e3cff */
[----:B------:R-:W-:Y:S01]  /*88d0*/  SHF.R.U64 R62, R62, 0x3, RZ ;  /* 0x000000033e3e7819 */ /* 0x000fe200000012ff */
[----:B------:R0:W-:Y:S01]  /*88e0*/  STSM.16.M88.4 [R108], R4 ;  /* 0x000000046c007844 */ /* 0x0001e20000000200 */
[----:B------:R-:W-:-:S02]  /*88f0*/  LOP3.LUT R78, R193, 0x380, RZ, 0xc0, !PT ;  /* 0x00000380c14e7812 */ /* 0x000fc400078ec0ff */
[----:B------:R-:W-:Y:S02]  /*8900*/  LOP3.LUT R30, R29, R110, RZ, 0x3c, !PT ;  /* 0x0000006e1d1e7212 */ /* 0x000fe400078e3cff */
[----:B------:R-:W-:Y:S02]  /*8910*/  LOP3.LUT R74, R74, R191, RZ, 0x3c, !PT ;  /* 0x000000bf4a4a7212 */ /* 0x000fe400078e3cff */
[----:B------:R-:W-:Y:S02]  /*8920*/  MOV R103, R26 ;  /* 0x0000001a00677202 */ /* 0x000fe40000000f00 */
[----:B------:R-:W-:Y:S02]  /*8930*/  LOP3.LUT R54, R54, R183, RZ, 0x3c, !PT ;  /* 0x000000b736367212 */ /* 0x000fe400078e3cff */
[----:B------:R-:W-:Y:S02]  /*8940*/  SHF.R.U64 R70, R70, 0x3, RZ ;  /* 0x0000000346467819 */ /* 0x000fe400000012ff */
[----:B------:R-:W-:-:S02]  /*8950*/  LOP3.LUT R82, R0, R195, RZ, 0x3c, !PT ;  /* 0x000000c300527212 */ /* 0x000fc400078e3cff */
[----:B------:R-:W-:Y:S02]  /*8960*/  MOV R39, R38 ;  /* 0x0000002600277202 */ /* 0x000fe40000000f00 */
[----:B0-----:R-:W-:Y:S02]  /*8970*/  F2FP.F16.F32.PACK_AB R4, R33, R32 ;  /* 0x000000202104723e */ /* 0x001fe400000000ff */
[----:B------:R-:W-:Y:S02]  /*8980*/  F2FP.F16.F32.PACK_AB R5, R174, R157 ;  /* 0x0000009dae05723e */ /* 0x000fe400000000ff */
[----:B------:R-:W-:Y:S02]  /*8990*/  F2FP.F16.F32.PACK_AB R6, R37, R36 ;  /* 0x000000242506723e */ /* 0x000fe400000000ff */
[----:B------:R-:W-:Y:S02]  /*89a0*/  F2FP.F16.F32.PACK_AB R7, R175, R156 ;  /* 0x0000009caf07723e */ /* 0x000fe400000000ff */
[----:B------:R-:W-:-:S02]  /*89b0*/  LOP3.LUT R58, R58, R185, RZ, 0x3c, !PT ;  /* 0x000000b93a3a7212 */ /* 0x000fc400078e3cff */
        /* <DEDUP_REMOVED lines=8> */
[----:B------:R-:W-:-:S02]  /*8a40*/  F2FP.F16.F32.PACK_AB R25, R164, R155 ;  /* 0x0000009ba419723e */ /* 0x000fc400000000ff */
[----:B------:R-:W-:Y:S02]  /*8a50*/  F2FP.F16.F32.PACK_AB R26, R61, R60 ;  /* 0x0000003c3d1a723e */ /* 0x000fe400000000ff */
[----:B------:R-:W-:Y:S02]  /*8a60*/  F2FP.F16.F32.PACK_AB R27, R173, R154 ;  /* 0x0000009aad1b723e */ /* 0x000fe400000000ff */
[----:B------:R-:W-:Y:S01]  /*8a70*/  MOV R32, R30 ;  /* 0x0000001e00207202 */ /* 0x000fe20000000f00 */
[----:B0-----:R-:W-:Y:S01]  /*8a80*/  IMAD.U32 R4, RZ, RZ, UR4 ;  /* 0x00000004ff047e24 */ /* 0x001fe2000f8e00ff */
[----:B------:R-:W-:Y:S01]  /*8a90*/  MOV R50, R50 ;  /* 0x0000003200327202 */ /* 0x000fe20000000f00 */
[----:B------:R-:W-:Y:S01]  /*8aa0*/  STSM.16.M88.4 [R46], R24 ;  /* 0x000000182e007844 */ /* 0x000fe20000000200 */
[----:B------:R-:W-:Y:S01]  /*8ab0*/  MOV R0, R74 ;  /* 0x0000004a00007202 */ /* 0x000fe20000000f00 */
[----:B------:R-:W-:Y:S01]  /*8ac0*/  IMAD.U32 R5, RZ, RZ, UR8 ;  /* 0x00000008ff057e24 */ /* 0x000fe2000f8e00ff */
[----:B------:R-:W-:-:S02]  /*8ad0*/  F2FP.F16.F32.PACK_AB R29, R162, R153 ;  /* 0x00000099a21d723e */ /* 0x000fc400000000ff */
[----:B------:R-:W-:Y:S02]  /*8ae0*/  F2FP.F16.F32.PACK_AB R30, R69, R68 ;  /* 0x00000044451e723e */ /* 0x000fe400000000ff */
[----:B------:R-:W-:Y:S02]  /*8af0*/  F2FP.F16.F32.PACK_AB R31, R171, R152 ;  /* 0x00000098ab1f723e */ /* 0x000fe400000000ff */
[----:B------:R-:W-:Y:S02]  /*8b00*/  LOP3.LUT R70, R70, R189, RZ, 0x3c, !PT ;  /* 0x000000bd46467212 */ /* 0x000fe400078e3cff */
[----:B------:R-:W-:Y:S01]  /*8b10*/  MOV R54, R54 ;  /* 0x0000003600367202 */ /* 0x000fe20000000f00 */
[----:B------:R-:W-:Y:S01]  /*8b20*/  STSM.16.M88.4 [R50], R28 ;  /* 0x0000001c32007844 */ /* 0x000fe20000000200 */
[----:B------:R-:W-:Y:S02]  /*8b30*/  MOV R38, R82 ;  /* 0x0000005200267202 */ /* 0x000fe40000000f00 */
[----:B------:R-:W-:-:S02]  /*8b40*/  F2FP.F16.F32.PACK_AB R74, R77, R76 ;  /* 0x0000004c4d4a723e */ /* 0x000fc400000000ff */
[----:B------:R-:W-:Y:S02]  /*8b50*/  F2FP.F16.F32.PACK_AB R75, R167, R56 ;  /* 0x00000038a74b723e */ /* 0x000fe400000000ff */
[----:B------:R-:W-:Y:S02]  /*8b60*/  MOV R58, R58 ;  /* 0x0000003a003a7202 */ /* 0x000fe40000000f00 */
[----:B------:R-:W-:Y:S01]  /*8b70*/  F2FP.F16.F32.PACK_AB R82, R85, R84 ;  /* 0x000000545552723e */ /* 0x000fe200000000ff */
[----:B------:R-:W-:Y:S01]  /*8b80*/  STSM.16.M88.4 [R54], R72 ;  /* 0x0000004836007844 */ /* 0x000fe20000000200 */
[----:B------:R-:W-:Y:S02]  /*8b90*/  F2FP.F16.F32.PACK_AB R83, R163, R48 ;  /* 0x00000030a353723e */ /* 0x000fe400000000ff */
[----:B------:R-:W-:Y:S02]  /*8ba0*/  LOP3.LUT R78, R78, R193, RZ, 0x3c, !PT ;  /* 0x000000c14e4e7212 */ /* 0x000fe400078e3cff */
[----:B------:R-:W-:Y:S01]  /*8bb0*/  MOV R62, R62 ;  /* 0x0000003e003e7202 */ /* 0x000fe20000000f00 */
[----:B------:R-:W-:Y:S01]  /*8bc0*/  STSM.16.M88.4 [R58], R80 ;  /* 0x000000503a007844 */ /* 0x000fe20000000200 */
[----:B------:R-:W-:-:S02]  /*8bd0*/  F2FP.F16.F32.PACK_AB R97, R159, R98 ;  /* 0x000000629f61723e */ /* 0x000fc400000000ff */
[----:B------:R-:W-:Y:S01]  /*8be0*/  MOV R66, R66 ;  /* 0x0000004200427202 */ /* 0x000fe20000000f00 */
[----:B------:R-:W-:Y:S01]  /*8bf0*/  STSM.16.M88.4 [R62], R88 ;  /* 0x000000583e007844 */ /* 0x000fe20000000200 */
        /* <DEDUP_REMOVED lines=35> */
[----:B------:R-:W-:-:S02]  /*8e30*/  PLOP3.LUT P1, PT, PT, PT, UP1, 0x80, 0x0 ;  /* 0x000000000000781c */ /* 0x000fc40003f2f018 */
[----:B------:R-:W-:Y:S01]  /*8e40*/  PLOP3.LUT P2, PT, PT, PT, UP0, 0x80, 0x0 ;  /* 0x000000000000781c */ /* 0x000fe20003f4f008 */
[----:B------:R1:W-:Y:S01]  /*8e50*/  STSM.16.M88.4 [R32], R144 ;  /* 0x0000009020007844 */ /* 0x0003e20000000200 */
[----:B------:R-:W-:Y:S01]  /*8e60*/  BAR.SYNC.DEFER_BLOCKING 0x1, 0x100 ;  /* 0x0044000000007b1d */ /* 0x000fe20000010000 */
[----:B------:R-:W-:Y:S02]  /*8e70*/  IMAD.U32 R6, RZ, RZ, UR6 ;  /* 0x00000006ff067e24 */ /* 0x000fe4000f8e00ff */
[----:B------:R-:W-:-:S06]  /*8e80*/  IMAD.U32 R7, RZ, RZ, UR7 ;  /* 0x00000007ff077e24 */ /* 0x000fcc000f8e00ff */
[----:B0-----:R-:W2:Y:S04]  /*8e90*/  @P1 LDG.E R0, desc[UR38][R4.64] ;  /* 0x0000002604001981 */ /* 0x001ea8000c1e1900 */
        /* <DEDUP_REMOVED lines=15> */
.L_x_10795:
[----:B------:R-:W-:Y:S01]  /*8f90*/  USHF.R.S32.HI UR14, URZ, 0x1f, UR43 ;  /* 0x0000001f3f0e7899 */ /* 0x000fe2000801142b */
[----:B------:R-:W-:Y:S01]  /*8fa0*/  IADD3 R5, P2, R34, 0x3000, RZ ;  /* 0x0000300022057810 */ /* 0x000fe20007f5e0ff */
[----:B------:R-:W-:Y:S01]  /*8fb0*/  ULDC.64 UR12, c[0x0][0xb70] ;  /* 0x0002dc00000c7ab9 */ /* 0x000fe20000000a00 */
[----:B------:R-:W-:Y:S01]  /*8fc0*/  USHF.R.S32.HI UR9, URZ, 0x1f, UR4 ;  /* 0x0000001f3f097899 */ /* 0x000fe20008011404 */
[----:B------:R-:W-:Y:S01]  /*8fd0*/  IMAD.U32 R6, RZ, RZ, UR42 ;  /* 0x0000002aff067e24 */ /* 0x000fe2000f8e00ff */
[----:B------:R-:W-:Y:S01]  /*8fe0*/  UIMAD UR11, UR14, UR12, URZ ;  /* 0x0000000c0e0b72a4 */ /* 0x000fe2000f8e023f */
[----:B------:R-:W-:Y:S01]  /*8ff0*/  LOP3.LUT R4, R5, 0x380, RZ, 0xc0, !PT ;  /* 0x0000038005047812 */ /* 0x000fe200078ec0ff */
[----:B------:R-:W-:Y:S01]  /*9000*/  UMOV UR8, UR4 ;  /* 0x0000000400087c82 */ /* 0x000fe20008000000 */
[----:B------:R-:W-:Y:S01]  /*9010*/  USEL UR45, UR45, URZ, !UP1 ;  /* 0x0000003f2d2d7287 */ /* 0x000fe2000c800000 */
[----:B------:R-:W-:Y:S01]  /*9020*/  IMAD R6, R6, 0x80, R19 ;  /* 0x0000008006067824 */ /* 0x000fe200078e0213 */
[----:B------:R-:W-:Y:S01]  /*9030*/  UIMAD.WIDE.U32 UR6, UR43, UR12, UR8 ;  /* 0x0000000c2b0672a5 */ /* 0x000fe2000f8e0008 */
[----:B------:R-:W-:Y:S01]  /*9040*/  SHF.R.U64 R4, R4, 0x3, RZ ;  /* 0x0000000304047819 */ /* 0x000fe200000012ff */
[----:B------:R-:W-:Y:S01]  /*9050*/  UIMAD UR11, UR43, UR13, UR11 ;  /* 0x0000000d2b0b72a4 */ /* 0x000fe2000f8e020b */
[----:B------:R-:W-:Y:S01]  /*9060*/  LOP3.LUT R32, R33, 0x380, RZ, 0xc0, !PT ;  /* 0x0000038021207812 */ /* 0x000fe200078ec0ff */
[----:B------:R-:W-:Y:S01]  /*9070*/  USEL UR46, UR46, URZ, !UP1 ;  /* 0x0000003f2e2e7287 */ /* 0x000fe2000c800000 */
[----:B------:R-:W-:Y:S01]  /*9080*/  LOP3.LUT R4, R4, R5, RZ, 0x3c, !PT ;  /* 0x0000000504047212 */ /* 0x000fe200078e3cff */
[----:B------:R-:W-:Y:S01]  /*9090*/  ULDC.64 UR12, c[0x0][0xb78] ;  /* 0x0002de00000c7ab9 */ /* 0x000fe20000000a00 */
[----:B------:R-:W-:Y:S01]  /*90a0*/  UIADD3 UR7, UR7, UR11, URZ ;  /* 0x0000000b07077290 */ /* 0x000fe2000fffe03f */
[----:B------:R-:W-:Y:S01]  /*90b0*/  SHF.R.S32.HI R0, RZ, 0x1f, R6 ;  /* 0x0000001fff007819 */ /* 0x000fe20000011406 */
[----:B------:R-:W-:Y:S01]  /*90c0*/  UIMAD UR8, UR45, UR12, URZ ;  /* 0x0000000c2d0872a4 */ /* 0x000fe2000f8e023f */
[----:B------:R-:W-:Y:S01]  /*90d0*/  IADD3 R9, P1, R34, 0x2000, RZ ;  /* 0x0000200022097810 */ /* 0x000fe20007f3e0ff */
[----:B------:R-:W-:Y:S01]  /*90e0*/  UIMAD.WIDE.U32 UR6, UR46, UR12, UR6 ;  /* 0x0000000c2e0672a5 */ /* 0x000fe2000f8e0006 */
[----:B------:R-:W-:Y:S01]  /*90f0*/  SHF.R.U64 R32, R32, 0x3, RZ ;  /* 0x0000000320207819 */ /* 0x000fe200000012ff */
[----:B------:R-:W-:Y:S01]  /*9100*/  UIMAD UR8, UR46, UR13, UR8 ;  /* 0x0000000d2e0872a4 */ /* 0x000fe2000f8e0208 */
[----:B------:R-:W-:-:S02]  /*9110*/  LOP3.LUT R8, R9, 0x380, RZ, 0xc0, !PT ;  /* 0x0000038009087812 */ /* 0x000fc400078ec0ff */
[----:B------:R-:W-:Y:S01]  /*9120*/  LOP3.LUT R32, R32, R33, RZ, 0x3c, !PT ;  /* 0x0000002120207212 */ /* 0x000fe200078e3cff */
[----:B------:R-:W-:Y:S01]  /*9130*/  IMAD.X R33, RZ, RZ, R35, P0 ;  /* 0x000000ffff217224 */ /* 0x000fe200000e0623 */
[----:B------:R-:W-:Y:S01]  /*9140*/  IADD3 R3, P3, R6, UR6, RZ ;  /* 0x0000000606037c10 */ /* 0x000fe2000ff7e0ff */
[----:B------:R-:W-:Y:S01]  /*9150*/  IMAD.U32 R5, RZ, RZ, UR8 ;  /* 0x00000008ff057e24 */ /* 0x000fe2000f8e00ff */
[----:B------:R-:W-:Y:S01]  /*9160*/  SHF.R.U64 R8, R8, 0x3, RZ ;  /* 0x0000000308087819 */ /* 0x000fe200000012ff */
[----:B------:R-:W-:Y:S01]  /*9170*/  ULDC.64 UR12, c[0x0][0xaa0] ;  /* 0x0002a800000c7ab9 */ /* 0x000fe20000000a00 */
[----:B------:R-:W-:Y:S02]  /*9180*/  IADD3 R69, P0, R34, 0x8000, RZ ;  /* 0x0000800022457810 */ /* 0x000fe40007f1e0ff */
[----:B------:R-:W-:Y:S01]  /*9190*/  IADD3.X R0, R0, UR7, R5, P3, !PT ;  /* 0x0000000700007c10 */ /* 0x000fe20009ffe405 */
[----:B------:R-:W-:Y:S01]  /*91a0*/  ULDC.64 UR6, c[0x0][0xb40] ;  /* 0x0002d00000067ab9 */ /* 0x000fe20000000a00 */
[----:B------:R-:W-:Y:S01]  /*91b0*/  IADD3 R61, P6, R34, 0x4000, RZ ;  /* 0x00004000223d7810 */ /* 0x000fe20007fde0ff */
[----:B------:R-:W-:Y:S01]  /*91c0*/  IMAD.X R5, RZ, RZ, R35, P2 ;  /* 0x000000ffff057224 */ /* 0x000fe200010e0623 */
[----:B------:R-:W-:-:S02]  /*91d0*/  LEA R26, P3, R3, UR6, 0x2 ;  /* 0x00000006031a7c11 */ /* 0x000fc4000f8610ff */
[----:B------:R-:W-:Y:S02]  /*91e0*/  IADD3 R45, P5, R34, 0x5000, RZ ;  /* 0x00005000222d7810 */ /* 0x000fe40007fbe0ff */
[----:B------:R-:W-:Y:S01]  /*91f0*/  LEA.HI.X R27, R3, UR7, R0, 0x2, P3 ;  /* 0x00000007031b7c11 */ /* 0x000fe200098f1400 */
[----:B------:R-:W-:Y:S01]  /*9200*/  VIADD R0, R6, 0x8 ;  /* 0x0000000806007836 */ /* 0x000fe20000000000 */
[C---:B------:R-:W-:Y:S02]  /*9210*/  IADD3 R29, P4, R34.reuse, 0x6000, RZ ;  /* 0x00006000221d7810 */ /* 0x040fe40007f9e0ff */
[----:B------:R-:W-:Y:S02]  /*9220*/  IADD3 R13, P3, R34, 0x7000, RZ ;  /* 0x00007000220d7810 */ /* 0x000fe40007f7e0ff */
[----:B------:R-:W-:Y:S01]  /*9230*/  LOP3.LUT R8, R8, R9, RZ, 0x3c, !PT ;  /* 0x0000000908087212 */ /* 0x000fe200078e3cff */
[----:B------:R-:W-:Y:S01]  /*9240*/  IMAD.X R9, RZ, RZ, R35, P1 ;  /* 0x000000ffff097224 */ /* 0x000fe200008e0623 */
        /* <DEDUP_REMOVED lines=30> */
[C---:B------:R-:W-:Y:S02]  /*9430*/  IADD3 R73, P5, R34.reuse, 0xc000, RZ ;  /* 0x0000c00022497810 */ /* 0x040fe40007fbe0ff */
[C---:B------:R-:W-:Y:S02]  /*9440*/  IADD3 R65, P4, R34.reuse, 0xd000, RZ ;  /* 0x0000d00022417810 */ /* 0x040fe40007f9e0ff */
[----:B------:R-:W-:Y:S02]  /*9450*/  IADD3 R49, P3, R34, 0xe000, RZ ;  /* 0x0000e00022317810 */ /* 0x000fe40007f7e0ff */
[----:B------:R-:W-:Y:S01]  /*9460*/  LOP3.LUT R56, R56, R57, RZ, 0x3c, !PT ;  /* 0x0000003938387212 */ /* 0x000fe200078e3cff */
[----:B------:R-:W-:Y:S01]  /*9470*/  IMAD.X R57, RZ, RZ, R35, P1 ;  /* 0x000000ffff397224 */ /* 0x000fe200008e0623 */
[----:B------:R-:W-:-:S02]  /*9480*/  IADD3 R3, P2, R34, 0xf000, RZ ;  /* 0x0000f00022037810 */ /* 0x000fc40007f5e0ff */
[----:B------:R-:W-:Y:S02]  /*9490*/  ISETP.GE.OR P1, PT, R6, UR10, P0 ;  /* 0x0000000a06007c0c */ /* 0x000fe40008726670 */
[----:B------:R-:W-:Y:S01]  /*94a0*/  LOP3.LUT R24, R25, 0x380, RZ, 0xc0, !PT ;  /* 0x0000038019187812 */ /* 0x000fe200078ec0ff */
[----:B------:R-:W-:Y:S01]  /*94b0*/  IMAD.X R37, RZ, RZ, R35, P2 ;  /* 0x000000ffff257224 */ /* 0x000fe200010e0623 */
[----:B------:R-:W-:Y:S02]  /*94c0*/  LOP3.LUT R72, R73, 0x380, RZ, 0xc0, !PT ;  /* 0x0000038049487812 */ /* 0x000fe400078ec0ff */
[----:B------:R-:W-:Y:S02]  /*94d0*/  LOP3.LUT R64, R65, 0x380, RZ, 0xc0, !PT ;  /* 0x0000038041407812 */ /* 0x000fe400078ec0ff */
[----:B------:R-:W-:Y:S02]  /*94e0*/  LOP3.LUT R48, R49, 0x380, RZ, 0xc0, !PT ;  /* 0x0000038031307812 */ /* 0x000fe400078ec0ff */
[----:B------:R-:W-:-:S02]  /*94f0*/  LOP3.LUT R53, R34, 0x380, RZ, 0xc0, !PT ;  /* 0x0000038022357812 */ /* 0x000fc400078ec0ff */
[----:B------:R-:W-:Y:S01]  /*9500*/  ISETP.GE.OR P0, PT, R0, UR10, P0 ;  /* 0x0000000a00007c0c */ /* 0x000fe20008706670 */
[----:B------:R-:W-:Y:S01]  /*9510*/  UIMAD UR6, UR9, UR12, URZ ;  /* 0x0000000c090672a4 */ /* 0x000fe2000f8e023f */
[----:B------:R-:W-:Y:S01]  /*9520*/  LOP3.LUT R0, R3, 0x380, RZ, 0xc0, !PT ;  /* 0x0000038003007812 */ /* 0x000fe200078ec0ff */
[----:B------:R0:W-:Y:S01]  /*9530*/  @!P1 STG.E desc[UR38][R26.64], R21 ;  /* 0x000000151a009986 */ /* 0x0001e2000c101926 */
[----:B------:R-:W-:Y:S01]  /*9540*/  SHF.R.U64 R24, R24, 0x3, RZ ;  /* 0x0000000318187819 */ /* 0x000fe200000012ff */
[----:B------:R-:W-:Y:S01]  /*9550*/  ULDC.64 UR8, c[0x0][0xae0] ;  /* 0x0002b80000087ab9 */ /* 0x000fe20000000a00 */
        /* <DEDUP_REMOVED lines=17> */
[----:B0-----:R-:W-:Y:S01]  /*9670*/  IMAD.U32 R21, RZ, RZ, UR12 ;  /* 0x0000000cff157e24 */ /* 0x001fe2000f8e00ff */
[----:B------:R-:W-:Y:S01]  /*9680*/  SHF.R.S32.HI R3, RZ, 0x1f, R2 ;  /* 0x0000001fff037819 */ /* 0x000fe20000011402 */
[----:B------:R-:W5:Y:S01]  /*9690*/  LD.E.128 R32, desc[UR38][R32.64] ;  /* 0x0000002620207980 */ /* 0x000f62000c101d00 */
[----:B------:R-:W-:-:S03]  /*96a0*/  UIMAD UR6, UR4, UR13, UR6 ;  /* 0x0000000d040672a4 */ /* 0x000fc6000f8e0206 */
        /* <DEDUP_REMOVED lines=10> */
[----:B-1----:R-:W5:Y:S04]  /*9750*/  LD.E.128 R40, desc[UR38][R42.64] ;  /* 0x000000262a287980 */ /* 0x002f68000c101d00 */
        /* <DEDUP_REMOVED lines=12> */
[----:B------:R-:W-:Y:S01]  /*9820*/  VIADD R21, R21, UR6 ;  /* 0x0000000615157c36 */ /* 0x000fe20008000000 */
[----:B------:R-:W-:Y:S01]  /*9830*/  UIMAD UR10, UR42, -0x80, UR10 ;  /* 0xffffff802a0a78a4 */ /* 0x000fe2000f8e020a */
[----:B------:R-:W-:Y:S01]  /*9840*/  IMAD.U32 R3, RZ, RZ, UR8 ;  /* 0x00000008ff037e24 */ /* 0x000fe2000f8e00ff */
[----:B------:R-:W-:Y:S01]  /*9850*/  UIMAD UR4, UR43, UR9, UR4 ;  /* 0x000000092b0472a4 */ /* 0x000fe2000f8e0204 */
[----:B------:R-:W-:-:S02]  /*9860*/  ULDC.64 UR6, c[0x0][0xae8] ;  /* 0x0002ba0000067ab9 */ /* 0x000fc40000000a00 */
[----:B------:R-:W-:Y:S01]  /*9870*/  IMAD.WIDE.U32 R20, R3, UR43, R20 ;  /* 0x0000002b03147c25 */ /* 0x000fe2000f8e0014 */
[----:B------:R-:W-:-:S03]  /*9880*/  ISETP.GE.AND P3, PT, R16, UR10, PT ;  /* 0x0000000a10007c0c */ /* 0x000fc6000bf66270 */
[----:B------:R-:W-:Y:S01]  /*9890*/  VIADD R21, R21, UR4 ;  /* 0x0000000415157c36 */ /* 0x000fe20008000000 */
[----:B------:R-:W-:Y:S01]  /*98a0*/  UIMAD UR4, UR45, UR6, URZ ;  /* 0x000000062d0472a4 */ /* 0x000fe2000f8e023f */
[----:B------:R-:W-:Y:S02]  /*98b0*/  VIADD R102, R102, 0x22820 ;  /* 0x0002282066667836 */ /* 0x000fe40000000000 */
[----:B------:R-:W-:Y:S02]  /*98c0*/  VIADD R17, R16, 0x60 ;  /* 0x0000006010117836 */ /* 0x000fe40000000000 */
[----:B------:R-:W-:Y:S01]  /*98d0*/  IMAD.U32 R79, RZ, RZ, UR6 ;  /* 0x00000006ff4f7e24 */ /* 0x000fe2000f8e00ff */
[----:B------:R-:W-:Y:S01]  /*98e0*/  UIMAD UR4, UR46, UR7, UR4 ;  /* 0x000000072e0472a4 */ /* 0x000fe2000f8e0204 */
[----:B------:R-:W-:Y:S02]  /*98f0*/  PRMT R102, RZ, 0x654, R102 ;  /* 0x00000654ff667816 */ /* 0x000fe40000000066 */
[----:B------:R-:W-:Y:S01]  /*9900*/  IMAD.WIDE.U32 R78, R79, UR46, R20 ;  /* 0x0000002e4f4e7c25 */ /* 0x000fe2000f8e0014 */
[----:B------:R-:W-:-:S02]  /*9910*/  ISETP.GE.AND P2, PT, R17, UR10, PT ;  /* 0x0000000a11007c0c */ /* 0x000fc4000bf46270 */
[--C-:B------:R-:W-:Y:S01]  /*9920*/  SHF.R.S32.HI R17, RZ, 0x1f, R16.reuse ;  /* 0x0000001fff117819 */ /* 0x100fe20000011410 */
[C---:B------:R-:W-:Y:S01]  /*9930*/  VIADD R0, R16.reuse, 0x20 ;  /* 0x0000002010007836 */ /* 0x040fe20000000000 */
[----:B0-----:R0:W-:Y:S01]  /*9940*/  SYNCS.ARRIVE.TRANS64.RED.A1T0 RZ, [R102+URZ], RZ ;  /* 0x000000ff66ff79a7 */ /* 0x0011e2000810043f */
[----:B------:R-:W-:Y:S01]  /*9950*/  VIADD R3, R16, 0x40 ;  /* 0x0000004010037836 */ /* 0x000fe20000000000 */
[----:B------:R-:W-:Y:S01]  /*9960*/  BSSY B1, `(.L_x_10796) ;  /* 0x000001d000017945 */ /* 0x000fe20003800000 */
[----:B------:R-:W-:Y:S02]  /*9970*/  IMAD.U32 R77, RZ, RZ, UR42 ;  /* 0x0000002aff4d7e24 */ /* 0x000fe4000f8e00ff */
[----:B------:R-:W-:Y:S01]  /*9980*/  VIADD R83, R79, UR4 ;  /* 0x000000044f537c36 */ /* 0x000fe20008000000 */
[----:B------:R-:W-:Y:S01]  /*9990*/  ISETP.GE.AND P0, PT, R0, UR10, PT ;  /* 0x0000000a00007c0c */ /* 0x000fe2000bf06270 */
[----:B------:R-:W-:Y:S01]  /*99a0*/  IMAD.WIDE R76, R77, 0x80, R16 ;  /* 0x000000804d4c7825 */ /* 0x000fe200078e0210 */
[----:B------:R-:W-:Y:S01]  /*99b0*/  ISETP.GE.AND P1, PT, R3, UR10, PT ;  /* 0x0000000a03007c0c */ /* 0x000fe2000bf26270 */
[----:B0-----:R-:W-:-:S12]  /*99c0*/  @P3 BRA `(.L_x_10797) ;  /* 0x0000000000583947 */ /* 0x001fd80003800000 */
        /* <DEDUP_REMOVED lines=22> */
.L_x_10797:
[----:B------:R-:W-:Y:S05]  /*9b30*/  BSYNC B1 ;  /* 0x0000000000017941 */ /* 0x000fea0003800000 */
.L_x_10796:
        /* <DEDUP_REMOVED lines=14> */
[----:B0----5:R-:W-:Y:S02]  /*9c20*/  VIADD R52, R2, 0xc0 ;  /* 0x000000c002347836 */ /* 0x021fe40000000000 */
        /* <DEDUP_REMOVED lines=11> */
.L_x_10799:
[----:B------:R-:W-:Y:S05]  /*9ce0*/  BSYNC B1 ;  /* 0x0000000000017941 */ /* 0x000fea0003800000 */
.L_x_10798:
        /* <DEDUP_REMOVED lines=14> */
[----:B-1---5:R-:W-:Y:S02]  /*9dd0*/  VIADD R32, R2, 0xc0 ;  /* 0x000000c002207836 */ /* 0x022fe40000000000 */
        /* <DEDUP_REMOVED lines=11> */
.L_x_10801:
[----:B------:R-:W-:Y:S05]  /*9e90*/  BSYNC B1 ;  /* 0x0000000000017941 */ /* 0x000fea0003800000 */
.L_x_10800:
        /* <DEDUP_REMOVED lines=27> */
.L_x_10794:
[----:B------:R-:W-:Y:S01]  /*a050*/  ULDC.64 UR6, c[0x0][0xbe0] ;  /* 0x0002f80000067ab9 */ /* 0x000fe20000000a00 */
[----:B------:R-:W-:Y:S02]  /*a060*/  USHF.L.U32 UR4, UR46, 0x2, URZ ;  /* 0x000000022e047899 */ /* 0x000fe4000800063f */
[----:B------:R-:W-:Y:S01]  /*a070*/  UISETP.NE.U32.AND UP0, UPT, UR6, URZ, UPT ;  /* 0x0000003f0600728c */ /* 0x000fe2000bf05070 */
[----:B------:R-:W-:Y:S01]  /*a080*/  ULDC.64 UR8, c[0x0][0xbd8] ;  /* 0x0002f60000087ab9 */ /* 0x000fe20000000a00 */
[----:B------:R-:W-:Y:S02]  /*a090*/  USHF.L.U64.HI UR10, UR46, 0x2, UR45 ;  /* 0x000000022e0a7899 */ /* 0x000fe4000801022d */
[----:B------:R-:W-:Y:S02]  /*a0a0*/  UISETP.NE.AND.EX UP1, UPT, UR7, URZ, UPT, UP0 ;  /* 0x0000003f0700728c */ /* 0x000fe4000bf25300 */
[----:B------:R-:W-:-:S04]  /*a0b0*/  UISETP.NE.U32.AND UP0, UPT, UR8, URZ, UPT ;  /* 0x0000003f0800728c */ /* 0x000fc8000bf05070 */
        /* <DEDUP_REMOVED lines=9> */
[----:B------:R-:W-:-:S03]  /*a150*/  IMAD.MOV.U32 R9, RZ, RZ, RZ ;  /* 0x000000ffff097224 */ /* 0x000fc600078e00ff */
[----:B------:R-:W2:Y:S01]  /*a160*/  @P2 LDG.E R6, desc[UR38][R6.64] ;  /* 0x0000002606062981 */ /* 0x000ea2000c1e1900 */
[----:B------:R-:W-:Y:S02]  /*a170*/  IMAD.U32 R4, RZ, RZ, UR4 ;  /* 0x00000004ff047e24 */ /* 0x000fe4000f8e00ff */
[----:B------:R-:W-:-:S05]  /*a180*/  IMAD.U32 R5, RZ, RZ, UR6 ;  /* 0x00000006ff057e24 */ /* 0x000fca000f8e00ff */
[----:B------:R0:W5:Y:S01]  /*a190*/  @P1 LDG.E R9, desc[UR38][R4.64] ;  /* 0x0000002604091981 */ /* 0x000162000c1e1900 */
[----:B------:R-:W-:Y:S01]  /*a1a0*/  ULDC UR4, c[0x0][0xa88] ;  /* 0x0002a20000047ab9 */ /* 0x000fe20000000800 */
        /* <DEDUP_REMOVED lines=9> */
.L_x_10803:
        /* <DEDUP_REMOVED lines=32> */
.L_x_10805:
[----:B------:R-:W-:Y:S05]  /*a440*/  BSYNC B1 ;  /* 0x0000000000017941 */ /* 0x000fea0003800000 */
.L_x_10804:
[----:B------:R-:W-:Y:S01]  /*a450*/  ULDC.64 UR6, c[0x0][0xaa0] ;  /* 0x0002a80000067ab9 */ /* 0x000fe20000000a00 */
[----:B0-----:R-:W-:Y:S01]  /*a460*/  IMAD.MOV.U32 R3, RZ, RZ, R11 ;  /* 0x000000ffff037224 */ /* 0x001fe200078e000b */
[----:B------:R-:W-:Y:S01]  /*a470*/  ULDC.64 UR10, c[0x0][0xae0] ;  /* 0x0002b800000a7ab9 */ /* 0x000fe20000000a00 */
[----:B------:R-:W-:Y:S01]  /*a480*/  IMAD R0, R8, UR6, RZ ;  /* 0x0000000608007c24 */ /* 0x000fe2000f8e02ff */
[----:B------:R-:W-:Y:S01]  /*a490*/  BSSY B1, `(.L_x_10806) ;  /* 0x0000031000017945 */ /* 0x000fe20003800000 */
[----:B------:R-:W-:Y:S01]  /*a4a0*/  IMAD.WIDE.U32 R4, R9, UR6, R2 ;  /* 0x0000000609047c25 */ /* 0x000fe2000f8e0002 */
[----:B------:R-:W-:-:S03]  /*a4b0*/  UIMAD UR6, UR8, UR10, URZ ;  /* 0x0000000a080672a4 */ /* 0x000fc6000f8e023f */
[----:B------:R-:W-:Y:S01]  /*a4c0*/  IMAD R9, R9, UR7, R0 ;  /* 0x0000000709097c24 */ /* 0x000fe2000f8e0200 */
[----:B------:R-:W-:Y:S01]  /*a4d0*/  UIMAD UR7, UR42, -0x80, UR4 ;  /* 0xffffff802a0778a4 */ /* 0x000fe2000f8e0204 */
[----:B------:R-:W-:Y:S01]  /*a4e0*/  IMAD.U32 R3, RZ, RZ, UR10 ;  /* 0x0000000aff037e24 */ /* 0x000fe2000f8e00ff */
[----:B------:R-:W-:Y:S01]  /*a4f0*/  UIMAD UR6, UR43, UR11, UR6 ;  /* 0x0000000b2b0672a4 */ /* 0x000fe2000f8e0206 */
[----:B------:R-:W-:Y:S01]  /*a500*/  IMAD.IADD R5, R5, 0x1, R9 ;  /* 0x0000000105057824 */ /* 0x000fe200078e0209 */
[----:B------:R-:W-:Y:S01]  /*a510*/  ULDC.64 UR8, c[0x0][0xae8] ;  /* 0x0002ba0000087ab9 */ /* 0x000fe20000000a00 */
[C---:B------:R-:W-:Y:S01]  /*a520*/  VIADD R0, R16.reuse, 0x20 ;  /* 0x0000002010007836 */ /* 0x040fe20000000000 */
[----:B------:R-:W-:Y:S01]  /*a530*/  ISETP.GE.AND P2, PT, R16, UR7, PT ;  /* 0x0000000710007c0c */ /* 0x000fe2000bf46270 */
[----:B------:R-:W-:Y:S01]  /*a540*/  IMAD.WIDE.U32 R4, R3, UR43, R4 ;  /* 0x0000002b03047c25 */ /* 0x000fe2000f8e0004 */
[----:B------:R-:W-:Y:S01]  /*a550*/  UIMAD UR4, UR45, UR8, URZ ;  /* 0x000000082d0472a4 */ /* 0x000fe2000f8e023f */
[----:B------:R-:W-:-:S02]  /*a560*/  SHF.R.S32.HI R9, RZ, 0x1f, R16 ;  /* 0x0000001fff097819 */ /* 0x000fc40000011410 */
[----:B------:R-:W-:Y:S01]  /*a570*/  VIADD R5, R5, UR6 ;  /* 0x0000000605057c36 */ /* 0x000fe20008000000 */
[----:B------:R-:W-:Y:S01]  /*a580*/  UIMAD UR4, UR46, UR9, UR4 ;  /* 0x000000092e0472a4 */ /* 0x000fe2000f8e0204 */
        /* <DEDUP_REMOVED lines=33> */
.L_x_10807:
[----:B------:R-:W-:Y:S05]  /*a7a0*/  BSYNC B1 ;  /* 0x0000000000017941 */ /* 0x000fea0003800000 */
.L_x_10806:
        /* <DEDUP_REMOVED lines=20> */
[----:B0-----:R-:W-:Y:S01]  /*a8f0*/  LEA R12, P1, R4, UR8, 0x1 ;  /* 0x00000008040c7c11 */ /* 0x001fe2000f8208ff */
[----:B------:R-:W-:-:S05]  /*a900*/  IMAD.IADD R3, R5, 0x1, R3 ;  /* 0x0000000105037824 */ /* 0x000fca00078e0203 */
[----:B------:R-:W-:-:S05]  /*a910*/  LEA.HI.X R13, R4, UR9, R3, 0x1, P1 ;  /* 0x00000009040d7c11 */ /* 0x000fca00088f0c03 */
[----:B------:R1:W-:Y:S04]  /*a920*/  @!P3 STG.E.128 desc[UR38][R12.64], RZ ;  /* 0x000000ff0c00b986 */ /* 0x0003e8000c101d26 */
[----:B------:R1:W-:Y:S04]  /*a930*/  @!P4 STG.E.128 desc[UR38][R12.64+0x80], RZ ;  /* 0x000080ff0c00c986 */ /* 0x0003e8000c101d26 */
[----:B------:R1:W-:Y:S04]  /*a940*/  @!P5 STG.E.128 desc[UR38][R12.64+0x100], RZ ;  /* 0x000100ff0c00d986 */ /* 0x0003e8000c101d26 */
[----:B------:R1:W-:Y:S02]  /*a950*/  @!P6 STG.E.128 desc[UR38][R12.64+0x180], RZ ;  /* 0x000180ff0c00e986 */ /* 0x0003e4000c101d26 */
.L_x_10809:
[----:B------:R-:W-:Y:S05]  /*a960*/  BSYNC B1 ;  /* 0x0000000000017941 */ /* 0x000fea0003800000 */
.L_x_10808:
        /* <DEDUP_REMOVED lines=19> */
[----:B01----:R-:W-:Y:S01]  /*aaa0*/  LEA R12, P0, R4, UR8, 0x1 ;  /* 0x00000008040c7c11 */ /* 0x003fe2000f8008ff */
[----:B------:R-:W-:-:S05]  /*aab0*/  IMAD.IADD R3, R5, 0x1, R3 ;  /* 0x0000000105037824 */ /* 0x000fca00078e0203 */
[----:B------:R-:W-:-:S05]  /*aac0*/  LEA.HI.X R13, R4, UR9, R3, 0x1, P0 ;  /* 0x00000009040d7c11 */ /* 0x000fca00080f0c03 */
[----:B------:R2:W-:Y:S04]  /*aad0*/  @!P1 STG.E.128 desc[UR38][R12.64], RZ ;  /* 0x000000ff0c009986 */ /* 0x0005e8000c101d26 */
[----:B------:R2:W-:Y:S04]  /*aae0*/  @!P3 STG.E.128 desc[UR38][R12.64+0x80], RZ ;  /* 0x000080ff0c00b986 */ /* 0x0005e8000c101d26 */
[----:B------:R2:W-:Y:S04]  /*aaf0*/  @!P4 STG.E.128 desc[UR38][R12.64+0x100], RZ ;  /* 0x000100ff0c00c986 */ /* 0x0005e8000c101d26 */
[----:B------:R2:W-:Y:S02]  /*ab00*/  @!P5 STG.E.128 desc[UR38][R12.64+0x180], RZ ;  /* 0x000180ff0c00d986 */ /* 0x0005e4000c101d26 */
.L_x_10811:
[----:B------:R-:W-:Y:S05]  /*ab10*/  BSYNC B1 ;  /* 0x0000000000017941 */ /* 0x000fea0003800000 */
.L_x_10810:
        /* <DEDUP_REMOVED lines=25> */
.L_x_10802:
[----:B------:R-:W-:Y:S05]  /*acb0*/  BSYNC B0 ;  /* 0x0000000000007941 */ /* 0x000fea0003800000 */
.L_x_10793:
[----:B------:R-:W-:Y:S02]  /*acc0*/  ULDC UR4, c[0x0][0xc14] ;  /* 0x0003050000047ab9 */ /* 0x000fe40000000800 */
[----:B------:R-:W-:-:S13]  /*acd0*/  ISETP.GE.AND P0, PT, R111, UR4, PT ;  /* 0x000000046f007c0c */ /* 0x000fda000bf06270 */
[----:B------:R-:W-:Y:S05]  /*ace0*/  @!P0 BRA `(.L_x_10812) ;  /* 0xffffff6000248947 */ /* 0x000fea000383ffff */
[----:B------:R-:W-:Y:S05]  /*acf0*/  EXIT ;  /* 0x000000000000794d */ /* 0x000fea0003800000 */
.L_x_10757:
        /* <DEDUP_REMOVED lines=61> */
.L_x_10817:
        /* <DEDUP_REMOVED lines=15> */
.L_x_10816:
[----:B------:R-:W-:Y:S05]  /*b1c0*/  BSYNC B0 ;  /* 0x0000000000007941 */ /* 0x000fea0003800000 */
.L_x_10815:
        /* <DEDUP_REMOVED lines=25> */
.L_x_10813:
        /* <DEDUP_REMOVED lines=20> */
.L_x_10818:
        /* <DEDUP_REMOVED lines=56> */
.L_x_10814:
[----:B------:R-:W-:Y:S02]  /*b820*/  IMAD.MOV.U32 R17, RZ, RZ, RZ ;  /* 0x000000ffff117224 */ /* 0x000fe400078e00ff */
[----:B------:R-:W-:Y:S02]  /*b830*/  IMAD.U32 R16, RZ, RZ, UR6 ;  /* 0x00000006ff107e24 */ /* 0x000fe4000f8e00ff */
[----:B------:R-:W-:-:S07]  /*b840*/  IMAD.MOV.U32 R18, RZ, RZ, RZ ;  /* 0x000000ffff127224 */ /* 0x000fce00078e00ff */
.L_x_10819:
        /* <DEDUP_REMOVED lines=20> */
.L_x_10885:
        /* <DEDUP_REMOVED lines=51> */
.L_x_10821:
[----:B------:R-:W-:Y:S01]  /*bcc0*/  IMAD.MOV.U32 R3, RZ, RZ, RZ ;  /* 0x000000ffff037224 */ /* 0x000fe200078e00ff */
        /* <DEDUP_REMOVED lines=11> */
.L_x_10822:
[----:B------:R-:W-:Y:S05]  /*bd80*/  @!P0 BRA `(.L_x_10823) ;  /* 0x00000000000c8947 */ /* 0x000fea0003800000 */
[----:B-1----:R-:W2:Y:S04]  /*bd90*/  LDG.E R2, desc[UR38][R4.64] ;  /* 0x0000002604027981 */ /* 0x002ea8000c1e1900 */
[----:B------:R-:W2:Y:S02]  /*bda0*/  LDG.E R7, desc[UR38][R4.64+0x4] ;  /* 0x0000042604077981 */ /* 0x000ea4000c1e1900 */
[----:B--2---:R-:W-:-:S07]  /*bdb0*/  IMAD.IADD R7, R7, 0x1, -R2 ;  /* 0x0000000107077824 */ /* 0x004fce00078e0a02 */
.L_x_10823:
[----:B-----5:R-:W-:Y:S01]  /*bdc0*/  IMAD.IADD R7, R7, 0x1, -R0 ;  /* 0x0000000107077824 */ /* 0x020fe200078e0a00 */
[----:B------:R-:W-:Y:S01]  /*bdd0*/  LEA R0, R17, 0xdf, 0x7 ;  /* 0x000000df11007811 */ /* 0x000fe200078e38ff */
[----:B------:R-:W-:Y:S03]  /*bde0*/  BSSY B6, `(.L_x_10824) ;  /* 0x00002b0000067945 */ /* 0x000fe60003800000 */
[C---:B------:R-:W-:Y:S01]  /*bdf0*/  IADD3 R0, R7.reuse, R0, -R6 ;  /* 0x0000000007007210 */ /* 0x040fe20007ffe806 */
[----:B------:R-:W-:-:S04]  /*be00*/  VIADD R7, R7, 0x5f ;  /* 0x0000005f07077836 */ /* 0x000fc80000000000 */
[----:B------:R-:W-:-:S04]  /*be10*/  IMAD.HI R7, R7, 0x2aaaaaab, RZ ;  /* 0x2aaaaaab07077827 */ /* 0x000fc800078e02ff */
[----:B-1----:R-:W-:Y:S01]  /*be20*/  IMAD.HI R2, R0, 0x2aaaaaab, RZ ;  /* 0x2aaaaaab00027827 */ /* 0x002fe200078e02ff */
[----:B------:R-:W-:-:S04]  /*be30*/  SHF.R.U32.HI R0, RZ, 0x1f, R7 ;  /* 0x0000001fff007819 */ /* 0x000fc80000011607 */
[----:B------:R-:W-:Y:S02]  /*be40*/  SHF.R.U32.HI R3, RZ, 0x1f, R2 ;  /* 0x0000001fff037819 */ /* 0x000fe40000011602 */
[----:B------:R-:W-:Y:S02]  /*be50*/  LEA.HI.SX32 R0, R7, R0, 0x1c ;  /* 0x0000000007007211 */ /* 0x000fe400078fe2ff */
[----:B------:R-:W-:-:S04]  /*be60*/  LEA.HI.SX32 R3, R2, R3, 0x1c ;  /* 0x0000000302037211 */ /* 0x000fc800078fe2ff */
        /* <DEDUP_REMOVED lines=21> */
.L_x_10825:
        /* <DEDUP_REMOVED lines=23> */
.L_x_10827:
        /* <DEDUP_REMOVED lines=20> */
.L_x_10829:
        /* <DEDUP_REMOVED lines=16> */
.L_x_10828:
        /* <DEDUP_REMOVED lines=22> */
[----:B------:R-:W-:Y:S01]  /*c4d0*/  PLOP3.LUT P1, PT, P6, PT, PT, 0x8, 0x0 ;  /* 0x000000000000781c */ /* 0x000fe2000372e170 */
[----:B------:R-:W-:-:S10]  /*c4e0*/  IMAD R17, R17, 0x80, R7 ;  /* 0x0000008011117824 */ /* 0x000fd400078e0207 */
[----:B------:R-:W1:Y:S08]  /*c4f0*/  @P0 LDC R5, c[0x0][0x42c] ;  /* 0x00010b00ff050b82 */ /* 0x000e700000000800 */
[----:B------:R-:W2:Y:S01]  /*c500*/  @P0 LDC R6, c[0x0][0x430] ;  /* 0x00010c00ff060b82 */ /* 0x000ea20000000800 */
[----:B-1----:R-:W-:-:S05]  /*c510*/  @P0 IMAD.HI.U32 R5, R18, R5, RZ ;  /* 0x0000000512050227 */ /* 0x002fca00078e00ff */
[----:B--2---:R-:W-:Y:S02]  /*c520*/  @P0 SHF.R.U32.HI R4, RZ, R6, R5 ;  /* 0x00000006ff040219 */ /* 0x004fe40000011605 */
[----:B------:R-:W-:-:S04]  /*c530*/  ISETP.NE.U32.AND P0, PT, RZ, UR4, PT ;  /* 0x00000004ff007c0c */ /* 0x000fc8000bf05070 */
[----:B------:R-:W-:-:S04]  /*c540*/  ISETP.NE.AND.EX P0, PT, RZ, UR5, PT, P0 ;  /* 0x00000005ff007c0c */ /* 0x000fc8000bf05300 */
[----:B0-----:R-:W-:-:S09]  /*c550*/  SEL R6, R8, RZ, !P0 ;  /* 0x000000ff08067207 */ /* 0x001fd20004000000 */
.L_x_10830:
        /* <DEDUP_REMOVED lines=19> */
.L_x_10901:
[----:B------:R-:W-:Y:S01]  /*c690*/  UMOV UR4, 0xffffffff ;  /* 0xffffffff00047882 */ /* 0x000fe20000000000 */
[----:B------:R-:W-:Y:S02]  /*c6a0*/  SHF.R.S32.HI R5, RZ, 0x1f, R0 ;  /* 0x0000001fff057819 */ /* 0x000fe40000011400 */
[----:B------:R-:W-:Y:S05]  /*c6b0*/  BRA.DIV UR4, `(.L_x_10832) ;  /* 0x00000036044c7947 */ /* 0x000fea000b800000 */
[----:B------:R-:W-:-:S13]  /*c6c0*/  ELECT P6, URZ, PT ;  /* 0x00000000003f782f */ /* 0x000fda00038c0000 */
.L_x_10904:
        /* <DEDUP_REMOVED lines=21> */
.L_x_10834:
        /* <DEDUP_REMOVED lines=9> */
.L_x_10905:
        /* <DEDUP_REMOVED lines=11> */
.L_x_10836:
        /* <DEDUP_REMOVED lines=22> */
.L_x_10833:
        /* <DEDUP_REMOVED lines=30> */
.L_x_10906:
[----:B------:R-:W-:Y:S05]  /*cca0*/  BSYNC B0 ;  /* 0x0000000000007941 */ /* 0x000fea0003800000 */
.L_x_10837:
        /* <DEDUP_REMOVED lines=11> */
.L_x_10907:
        /* <DEDUP_REMOVED lines=11> */
.L_x_10842:
        /* <DEDUP_REMOVED lines=37> */
.L_x_10840:
[----:B------:R-:W-:Y:S05]  /*d060*/  BSYNC B0 ;  /* 0x0000000000007941 */ /* 0x000fea0003800000 */
.L_x_10839:
        /* <DEDUP_REMOVED lines=43> */
.L_x_10849:
[----:B-1----:R-:W1:Y:S01]  /*d320*/  S2R R3, SR_CgaCtaId ;  /* 0x0000000000037919 */ /* 0x002e620000008800 */
[----:B------:R-:W-:-:S04]  /*d330*/  MOV R2, 0x400 ;  /* 0x0000040000027802 */ /* 0x000fc80000000f00 */
[----:B-1----:R-:W-:Y:S02]  /*d340*/  LEA R2, R3, R2, 0x18 ;  /* 0x0000000203027211 */ /* 0x002fe400078ec0ff */
[----:B------:R-:W-:-:S03]  /*d350*/  SHF.L.U32 R3, R12, 0x1f, RZ ;  /* 0x0000001f0c037819 */ /* 0x000fc600000006ff */
[----:B------:R-:W-:-:S04]  /*d360*/  IMAD R2, R13, 0x8, R2 ;  /* 0x000000080d027824 */ /* 0x000fc800078e0202 */
[----:B------:R-:W1:Y:S02]  /*d370*/  SYNCS.PHASECHK.TRANS64.TRYWAIT P0, [R2+URZ+0x22840], R3 ;  /* 0x02284003020075a7 */ /* 0x000e64000800017f */
[----:B-1----:R-:W-:Y:S05]  /*d380*/  @!P0 BRA `(.L_x_10850) ;  /* 0x0000002800808947 */ /* 0x002fea0003800000 */
.L_x_10908:
        /* <DEDUP_REMOVED lines=11> */
.L_x_10851:
        /* <DEDUP_REMOVED lines=22> */
.L_x_10909:
        /* <DEDUP_REMOVED lines=8> */
.L_x_10853:
        /* <DEDUP_REMOVED lines=34> */
.L_x_10848:
[----:B------:R-:W-:Y:S05]  /*d840*/  BSYNC B2 ;  /* 0x0000000000027941 */ /* 0x000fea0003800000 */
.L_x_10847:
[----:B------:R-:W2:Y:S02]  /*d850*/  LDL.LU R2, [R1+0x14] ;  /* 0x0000140001027983 */ /* 0x000ea40000300800 */
[----:B--2---:R-:W-:-:S07]  /*d860*/  VIADD R8, R2, 0xfffffffd ;  /* 0xfffffffd02087836 */ /* 0x004fce0000000000 */
.L_x_10846:
[----:B------:R-:W-:Y:S05]  /*d870*/  BSYNC B1 ;  /* 0x0000000000017941 */ /* 0x000fea0003800000 */
.L_x_10845:
[----:B------:R-:W-:-:S13]  /*d880*/  ISETP.NE.AND P0, PT, R10, RZ, PT ;  /* 0x000000ff0a00720c */ /* 0x000fda0003f05270 */
[----:B------:R-:W-:Y:S05]  /*d890*/  @!P0 BRA `(.L_x_10844) ;  /* 0x0000000c00a08947 */ /* 0x000fea0003800000 */
.L_x_10868:
[----:B------:R-:W2:Y:S04]  /*d8a0*/  LDL.LU R3, [R1] ;  /* 0x0000000001037983 */ /* 0x000ea80000300800 */
[----:B------:R-:W3:Y:S01]  /*d8b0*/  LDL.LU R2, [R1+0x4] ;  /* 0x0000040001027983 */ /* 0x000ee20000300800 */
[----:B------:R-:W-:Y:S05]  /*d8c0*/  YIELD ;  /* 0x0000000000007946 */ /* 0x000fea0003800000 */
[----:B------:R-:W-:Y:S01]  /*d8d0*/  BSSY B1, `(.L_x_10854) ;  /* 0x000006e000017945 */ /* 0x000fe20003800000 */
[----:B--2---:R-:W-:-:S05]  /*d8e0*/  VIADD R10, R3, 0x1 ;  /* 0x00000001030a7836 */ /* 0x004fca0000000000 */
[----:B------:R-:W-:-:S04]  /*d8f0*/  ISETP.NE.AND P0, PT, R10, 0x2, PT ;  /* 0x000000020a00780c */ /* 0x000fc80003f05270 */
[----:B0-----:R-:W-:Y:S02]  /*d900*/  SEL R11, RZ, 0x1, P0 ;  /* 0x00000001ff0b7807 */ /* 0x001fe40000000000 */
[----:B------:R-:W-:Y:S02]  /*d910*/  SEL R10, R10, RZ, P0 ;  /* 0x000000ff0a0a7207 */ /* 0x000fe40000000000 */
[----:B---3--:R-:W-:Y:S01]  /*d920*/  LOP3.LUT R11, R2, R11, RZ, 0x3c, !PT ;  /* 0x0000000b020b7212 */ /* 0x008fe200078e3cff */
[----:B------:R-:W-:Y:S06]  /*d930*/  @!P6 BRA `(.L_x_10855) ;  /* 0x00000004009ce947 */ /* 0x000fec0003800000 */
[----:B------:R-:W-:Y:S01]  /*d940*/  ULDC.64 UR4, c[0x0][0x3f8] ;  /* 0x0000fe0000047ab9 */ /* 0x000fe20000000a00 */
[----:B0-----:R-:W-:Y:S01]  /*d950*/  IMAD.MOV.U32 R12, RZ, RZ, R8 ;  /* 0x000000ffff0c7224 */ /* 0x001fe200078e0008 */
[----:B------:R-:W-:-:S04]  /*d960*/  ISETP.NE.U32.AND P0, PT, RZ, UR4, PT ;  /* 0x00000004ff007c0c */ /* 0x000fc8000bf05070 */
[----:B------:R-:W-:-:S13]  /*d970*/  ISETP.NE.AND.EX P0, PT, RZ, UR5, PT, P0 ;  /* 0x00000005ff007c0c */ /* 0x000fda000bf05300 */
[----:B------:R-:W-:Y:S05]  /*d980*/  @!P0 BRA `(.L_x_10856) ;  /* 0x0000000000488947 */ /* 0x000fea0003800000 */
[----:B------:R-:W0:Y:S01]  /*d990*/  LDC R12, c[0x0][0x41c] ;  /* 0x00010700ff0c7b82 */ /* 0x000e220000000800 */
[----:B------:R-:W-:Y:S01]  /*d9a0*/  IMAD.MOV.U32 R9, RZ, RZ, R8 ;  /* 0x000000ffff097224 */ /* 0x000fe200078e0008 */
        /* <DEDUP_REMOVED lines=16> */
.L_x_10856:
[----:B------:R-:W1:Y:S01]  /*dab0*/  S2R R3, SR_CgaCtaId ;  /* 0x0000000000037919 */ /* 0x000e620000008800 */
[----:B------:R-:W-:-:S04]  /*dac0*/  MOV R2, 0x400 ;  /* 0x0000040000027802 */ /* 0x000fc80000000f00 */
[----:B-1----:R-:W-:Y:S02]  /*dad0*/  LEA R2, R3, R2, 0x18 ;  /* 0x0000000203027211 */ /* 0x002fe400078ec0ff */
[----:B------:R-:W-:-:S03]  /*dae0*/  SHF.L.U32 R3, R11, 0x1f, RZ ;  /* 0x0000001f0b037819 */ /* 0x000fc600000006ff */
[----:B------:R-:W-:-:S04]  /*daf0*/  IMAD R2, R10, 0x8, R2 ;  /* 0x000000080a027824 */ /* 0x000fc800078e0202 */
[----:B------:R-:W1:Y:S02]  /*db00*/  SYNCS.PHASECHK.TRANS64.TRYWAIT P0, [R2+URZ+0x22840], R3 ;  /* 0x02284003020075a7 */ /* 0x000e64000800017f */
[----:B-1----:R-:W-:Y:S05]  /*db10*/  @!P0 BRA `(.L_x_10857) ;  /* 0x0000002000c48947 */ /* 0x002fea0003800000 */
.L_x_10910:
        /* <DEDUP_REMOVED lines=11> */
.L_x_10858:
        /* <DEDUP_REMOVED lines=21> */
.L_x_10911:
        /* <DEDUP_REMOVED lines=8> */
.L_x_10860:
        /* <DEDUP_REMOVED lines=33> */
.L_x_10855:
[----:B------:R-:W-:Y:S05]  /*dfb0*/  BSYNC B1 ;  /* 0x0000000000017941 */ /* 0x000fea0003800000 */
.L_x_10854:
        /* <DEDUP_REMOVED lines=31> */
.L_x_10863:
[----:B------:R-:W2:Y:S01]  /*e1b0*/  S2R R3, SR_CgaCtaId ;  /* 0x0000000000037919 */ /* 0x000ea20000008800 */
[----:B------:R-:W-:-:S04]  /*e1c0*/  MOV R2, 0x400 ;  /* 0x0000040000027802 */ /* 0x000fc80000000f00 */
[----:B--2---:R-:W-:Y:S02]  /*e1d0*/  LEA R2, R3, R2, 0x18 ;  /* 0x0000000203027211 */ /* 0x004fe400078ec0ff */
[----:B------:R-:W-:-:S03]  /*e1e0*/  SHF.L.U32 R3, R11, 0x1f, RZ ;  /* 0x0000001f0b037819 */ /* 0x000fc600000006ff */
[----:B------:R-:W-:-:S04]  /*e1f0*/  IMAD R2, R12, 0x8, R2 ;  /* 0x000000080c027824 */ /* 0x000fc800078e0202 */
[----:B------:R-:W2:Y:S02]  /*e200*/  SYNCS.PHASECHK.TRANS64.TRYWAIT P0, [R2+URZ+0x22840], R3 ;  /* 0x02284003020075a7 */ /* 0x000ea4000800017f */
[----:B--2---:R-:W-:Y:S05]  /*e210*/  @!P0 BRA `(.L_x_10864) ;  /* 0x0000001c002c8947 */ /* 0x004fea0003800000 */
.L_x_10912:
        /* <DEDUP_REMOVED lines=11> */
.L_x_10865:
        /* <DEDUP_REMOVED lines=22> */
.L_x_10913:
        /* <DEDUP_REMOVED lines=8> */
.L_x_10867:
        /* <DEDUP_REMOVED lines=34> */
.L_x_10862:
[----:B------:R-:W-:Y:S05]  /*e6d0*/  BSYNC B1 ;  /* 0x0000000000017941 */ /* 0x000fea0003800000 */
.L_x_10861:
[C---:B------:R-:W-:Y:S01]  /*e6e0*/  ISETP.GT.AND P0, PT, R8.reuse, 0x1, PT ;  /* 0x000000010800780c */ /* 0x040fe20003f04270 */
[----:B------:R-:W-:-:S04]  /*e6f0*/  VIADD R2, R8, 0xfffffffe ;  /* 0xfffffffe08027836 */ /* 0x000fc80000000000 */
[----:B------:R-:W-:-:S08]  /*e700*/  IMAD.MOV.U32 R8, RZ, RZ, R2 ;  /* 0x000000ffff087224 */ /* 0x000fd000078e0002 */
[----:B------:R-:W-:Y:S05]  /*e710*/  @P0 BRA `(.L_x_10868) ;  /* 0xfffffff000600947 */ /* 0x000fea000383ffff */
.L_x_10844:
[----:B------:R-:W-:Y:S05]  /*e720*/  BSYNC B0 ;  /* 0x0000000000007941 */ /* 0x000fea0003800000 */
.L_x_10843:
        /* <DEDUP_REMOVED lines=23> */
.L_x_10870:
[----:B------:R-:W-:Y:S05]  /*e8a0*/  BSYNC B0 ;  /* 0x0000000000007941 */ /* 0x000fea0003800000 */
.L_x_10869:
[----:B-1----:R-:W2:Y:S02]  /*e8b0*/  LDL.LU R2, [R1+0x4] ;  /* 0x0000040001027983 */ /* 0x002ea40000300800 */
[----:B--2---:R-:W-:-:S05]  /*e8c0*/  LOP3.LUT R2, R2, R0, RZ, 0x3c, !PT ;  /* 0x0000000002027212 */ /* 0x004fca00078e3cff */
[----:B------:R1:W-:Y:S02]  /*e8d0*/  STL [R1+0x4], R2 ;  /* 0x0000040201007387 */ /* 0x0003e40000100800 */
.L_x_10826:
[----:B------:R-:W-:Y:S05]  /*e8e0*/  BSYNC B6 ;  /* 0x0000000000067941 */ /* 0x000fea0003800000 */
.L_x_10824:
[----:B------:R-:W-:-:S03]  /*e8f0*/  UMOV UR4, 0xffffffff ;  /* 0xffffffff00047882 */ /* 0x000fc60000000000 */
[----:B------:R-:W-:Y:S05]  /*e900*/  BRA.DIV UR4, `(.L_x_10871) ;  /* 0x0000001604987947 */ /* 0x000fea000b800000 */
[----:B------:R2:W3:Y:S04]  /*e910*/  SHFL.IDX PT, R4, R16, RZ, 0x1f ;  /* 0x00001fff10047589 */ /* 0x0004e800000e0000 */
[----:B------:R2:W4:Y:S02]  /*e920*/  SHFL.IDX PT, R7, R16, 0x1, 0x1f ;  /* 0x00201f0010077f89 */ /* 0x00052400000e0000 */
.L_x_10917:
        /* <DEDUP_REMOVED lines=13> */
.L_x_10873:
[----:B------:R-:W-:Y:S05]  /*ea00*/  BSYNC B0 ;  /* 0x0000000000007941 */ /* 0x000fea0003800000 */
.L_x_10872:
        /* <DEDUP_REMOVED lines=23> */
.L_x_10925:
[----:B------:R-:W-:Y:S02]  /*eb80*/  ULDC UR4, c[0x0][0xc10] ;  /* 0x0003040000047ab9 */ /* 0x000fe40000000800 */
[----:B------:R-:W-:-:S04]  /*eb90*/  IMAD.U32 R5, RZ, RZ, UR4 ;  /* 0x00000004ff057e24 */ /* 0x000fc8000f8e00ff */
[----:B-1----:R-:W-:-:S04]  /*eba0*/  IMAD R14, R14, R5, RZ ;  /* 0x000000050e0e7224 */ /* 0x002fc800078e02ff */
[----:B----4-:R-:W-:-:S05]  /*ebb0*/  IMAD.IADD R7, R7, 0x1, R14 ;  /* 0x0000000107077824 */ /* 0x010fca00078e020e */
[----:B---3--:R-:W-:-:S13]  /*ebc0*/  ISETP.GT.AND P0, PT, R7, R4, PT ;  /* 0x000000040700720c */ /* 0x008fda0003f04270 */
[----:B------:R-:W-:Y:S05]  /*ebd0*/  @P0 BRA `(.L_x_10875) ;  /* 0x0000000000b40947 */ /* 0x000fea0003800000 */
[----:B------:R-:W1:Y:S02]  /*ebe0*/  LDC R0, c[0x0][0xc14] ;  /* 0x00030500ff007b82 */ /* 0x000e640000000800 */
.L_x_10880:
        /* <DEDUP_REMOVED lines=14> */
.L_x_10878:
[----:B------:R-:W-:Y:S05]  /*ecd0*/  BSYNC B0 ;  /* 0x0000000000007941 */ /* 0x000fea0003800000 */
.L_x_10877:
        /* <DEDUP_REMOVED lines=23> */
.L_x_10933:
[----:B------:R-:W-:Y:S02]  /*ee50*/  ULDC UR4, c[0x0][0xc10] ;  /* 0x0003040000047ab9 */ /* 0x000fe40000000800 */
[----:B------:R-:W-:-:S04]  /*ee60*/  IMAD.U32 R5, RZ, RZ, UR4 ;  /* 0x00000004ff057e24 */ /* 0x000fc8000f8e00ff */
[----:B-1----:R-:W-:-:S04]  /*ee70*/  IMAD R14, R14, R5, RZ ;  /* 0x000000050e0e7224 */ /* 0x002fc800078e02ff */
[----:B------:R-:W-:-:S05]  /*ee80*/  IMAD.IADD R7, R14, 0x1, R7 ;  /* 0x000000010e077824 */ /* 0x000fca00078e0207 */
[----:B------:R-:W-:-:S13]  /*ee90*/  ISETP.GT.AND P0, PT, R7, R4, PT ;  /* 0x000000040700720c */ /* 0x000fda0003f04270 */
[----:B------:R-:W-:Y:S05]  /*eea0*/  @!P0 BRA `(.L_x_10880) ;  /* 0xfffffffc00508947 */ /* 0x000fea000383ffff */
.L_x_10875:
        /* <DEDUP_REMOVED lines=8> */
.L_x_10937:
[----:B------:R-:W-:Y:S01]  /*ef30*/  ISETP.NE.AND P0, PT, R3, RZ, PT ;  /* 0x000000ff0300720c */ /* 0x000fe20003f05270 */
[----:B------:R-:W-:-:S12]  /*ef40*/  IMAD.MOV.U32 R7, RZ, RZ, RZ ;  /* 0x000000ffff077224 */ /* 0x000fd800078e00ff */
[----:B------:R-:W-:Y:S05]  /*ef50*/  @!P0 BRA `(.L_x_10882) ;  /* 0x0000000000108947 */ /* 0x000fea0003800000 */
[----:B------:R-:W-:Y:S01]  /*ef60*/  UMOV UR4, 0xffffffff ;  /* 0xffffffff00047882 */ /* 0x000fe20000000000 */
[----:B------:R-:W-:Y:S02]  /*ef70*/  VIADD R12, R6, 0xffffffff ;  /* 0xffffffff060c7836 */ /* 0x000fe40000000000 */
[----:B------:R-:W-:Y:S05]  /*ef80*/  BRA.DIV UR4, `(.L_x_10883) ;  /* 0x0000001a042c7947 */ /* 0x000fea000b800000 */
[----:B------:R3:W4:Y:S02]  /*ef90*/  SHFL.IDX PT, R7, R2, R12, 0x1f ;  /* 0x00001f0c02077589 */ /* 0x00072400000e0000 */
.L_x_10882:
        /* <DEDUP_REMOVED lines=67> */
.L_x_10876:
[----:B------:R-:W-:Y:S01]  /*f3d0*/  UMOV UR4, URZ ;  /* 0x0000003f00047c82 */ /* 0x000fe20008000000 */
[----:B------:R-:W-:Y:S01]  /*f3e0*/  UMOV UR5, URZ ;  /* 0x0000003f00057c82 */ /* 0x000fe20008000000 */
[----:B------:R-:W-:Y:S01]  /*f3f0*/  ULDC UR6, c[0x0][0xc14] ;  /* 0x0003050000067ab9 */ /* 0x000fe20000000800 */
[----:B--2---:R-:W-:Y:S02]  /*f400*/  IMAD.MOV.U32 R16, RZ, RZ, R4 ;  /* 0x000000ffff107224 */ /* 0x004fe400078e0004 */
[----:B------:R-:W-:Y:S02]  /*f410*/  IMAD.U32 R17, RZ, RZ, UR4 ;  /* 0x00000004ff117e24 */ /* 0x000fe4000f8e00ff */
[----:B------:R-:W-:Y:S02]  /*f420*/  IMAD.U32 R18, RZ, RZ, UR5 ;  /* 0x00000005ff127e24 */ /* 0x000fe4000f8e00ff */
[----:B------:R-:W-:-:S07]  /*f430*/  IMAD.U32 R19, RZ, RZ, UR6 ;  /* 0x00000006ff137e24 */ /* 0x000fce000f8e00ff */
.L_x_10884:
        /* <DEDUP_REMOVED lines=12> */
.L_x_10820:
        /* <DEDUP_REMOVED lines=12> */
.L_x_10940:
[----:B------:R-:W-:Y:S05]  /*f5c0*/  BSYNC B0 ;  /* 0x0000000000007941 */ /* 0x000fea0003800000 */
.L_x_10886:
[----:B------:R-:W-:-:S03]  /*f5d0*/  UMOV UR4, 0xffffffff ;  /* 0xffffffff00047882 */ /* 0x000fc60000000000 */
[----:B------:R-:W-:Y:S05]  /*f5e0*/  BRA.DIV UR4, `(.L_x_10888) ;  /* 0x0000001204d07947 */ /* 0x000fea000b800000 */
[----:B------:R-:W2:Y:S02]  /*f5f0*/  S2R R2, SR_TID.X ;  /* 0x0000000000027919 */ /* 0x000ea40000002100 */
[----:B--2---:R-:W-:-:S04]  /*f600*/  SHF.R.U32.HI R2, RZ, 0x5, R2 ;  /* 0x00000005ff027819 */ /* 0x004fc80000011602 */
[----:B------:R-:W-:-:S05]  /*f610*/  LOP3.LUT R2, R2, 0x3, RZ, 0xc0, !PT ;  /* 0x0000000302027812 */ /* 0x000fca00078ec0ff */
[----:B------:R2:W3:Y:S02]  /*f620*/  SHFL.IDX PT, R14, R2, RZ, 0x1f ;  /* 0x00001fff020e7589 */ /* 0x0004e400000e0000 */
.L_x_10943:
[----:B---3--:R-:W-:Y:S01]  /*f630*/  ISETP.NE.AND P0, PT, R14, RZ, PT ;  /* 0x000000ff0e00720c */ /* 0x008fe20003f05270 */
[----:B------:R-:W-:-:S12]  /*f640*/  BSSY B0, `(.L_x_10889) ;  /* 0x0000027000007945 */ /* 0x000fd80003800000 */
[----:B------:R-:W-:Y:S05]  /*f650*/  @P0 BRA `(.L_x_10890) ;  /* 0x0000000000940947 */ /* 0x000fea0003800000 */
[----:B------:R-:W-:-:S03]  /*f660*/  UMOV UR4, 0xffffffff ;  /* 0xffffffff00047882 */ /* 0x000fc60000000000 */
[----:B------:R-:W-:Y:S05]  /*f670*/  BRA.DIV UR4, `(.L_x_10891) ;  /* 0x0000001204e07947 */ /* 0x000fea000b800000 */
[----:B------:R-:W-:-:S13]  /*f680*/  ELECT P6, URZ, PT ;  /* 0x00000000003f782f */ /* 0x000fda00038c0000 */
.L_x_10946:
[----:B------:R-:W-:Y:S05]  /*f690*/  @!P6 BRA `(.L_x_10890) ;  /* 0x000000000084e947 */ /* 0x000fea0003800000 */
[----:B------:R-:W-:-:S06]  /*f6a0*/  ULOP3.LUT UR4, UR36, 0x2, URZ, 0xfc, !UPT ;  /* 0x0000000224047892 */ /* 0x000fcc000f8efc3f */
[----:B--2---:R-:W-:-:S05]  /*f6b0*/  IMAD.U32 R2, RZ, RZ, UR4 ;  /* 0x00000004ff027e24 */ /* 0x004fca000f8e00ff */
[----:B------:R-:W-:-:S13]  /*f6c0*/  ISETP.NE.AND P2, PT, R2, 0x3, PT ;  /* 0x000000030200780c */ /* 0x000fda0003f45270 */
[----:B------:R-:W-:Y:S05]  /*f6d0*/  @!P2 BRA `(.L_x_10892) ;  /* 0x000000000004a947 */ /* 0x000fea0003800000 */
[----:B------:R-:W-:Y:S01]  /*f6e0*/  BPT.TRAP 0x1 ;  /* 0x000000040000795c */ /* 0x000fe20000300000 */
.L_x_10892:
        /* <DEDUP_REMOVED lines=14> */
.L_x_10947:
[----:B------:R-:W2:Y:S02]  /*f7d0*/  SYNCS.PHASECHK.TRANS64.TRYWAIT P0, [R7+URZ], R2 ;  /* 0x00000002070075a7 */ /* 0x000ea4000800017f */
[----:B--2---:R-:W-:Y:S05]  /*f7e0*/  @!P0 BRA `(.L_x_10894) ;  /* 0x0000001000b88947 */ /* 0x004fea0003800000 */
.L_x_10948:
[----:B------:R-:W-:Y:S05]  /*f7f0*/  @!P2 BRA `(.L_x_10895) ;  /* 0x000000000004a947 */ /* 0x000fea0003800000 */
[----:B------:R-:W-:Y:S01]  /*f800*/  BPT.TRAP 0x1 ;  /* 0x000000040000795c */ /* 0x000fe20000300000 */
.L_x_10895:
[----:B------:R-:W3:Y:S01]  /*f810*/  LDL.LU R4, [R1] ;  /* 0x0000000001047983 */ /* 0x000ee20000300800 */
[----:B------:R-:W-:-:S04]  /*f820*/  VIADD R0, R0, 0x22860 ;  /* 0x0002286000007836 */ /* 0x000fc80000000000 */
[----:B---3--:R-:W-:-:S04]  /*f830*/  IMAD R4, R4, 0x8, R0 ;  /* 0x0000000804047824 */ /* 0x008fc800078e0200 */
[----:B------:R-:W3:Y:S02]  /*f840*/  SYNCS.PHASECHK.TRANS64.TRYWAIT P0, [R4+URZ], R5 ;  /* 0x00000005040075a7 */ /* 0x000ee4000800017f */
[----:B---3--:R-:W-:Y:S05]  /*f850*/  @!P0 BRA `(.L_x_10896) ;  /* 0x0000001000b08947 */ /* 0x008fea0003800000 */
.L_x_10949:
[----:B------:R-:W-:-:S07]  /*f860*/  IMAD R3, R3, 0x8, R0 ;  /* 0x0000000803037824 */ /* 0x000fce00078e0200 */
.L_x_10897:
[----:B----4-:R4:W0:Y:S02]  /*f870*/  SYNCS.PHASECHK.TRANS64.TRYWAIT P0, [R3+URZ], R2 ;  /* 0x00000002030075a7 */ /* 0x010824000800017f */
[----:B0-----:R-:W-:Y:S05]  /*f880*/  @!P0 NANOSLEEP.SYNCS 0x989680 ;  /* 0x009896800000895d */ /* 0x001fea0003900000 */
[----:B------:R-:W0:Y:S02]  /*f890*/  @!P0 SYNCS.PHASECHK.TRANS64 P0, [R3+URZ], R2 ;  /* 0x00000002030085a7 */ /* 0x000e24000800007f */
[----:B0-----:R-:W-:Y:S05]  /*f8a0*/  @!P0 BRA `(.L_x_10897) ;  /* 0xfffffffc00f08947 */ /* 0x001fea000383ffff */
.L_x_10890:
[----:B------:R-:W-:Y:S05]  /*f8b0*/  BSYNC B0 ;  /* 0x0000000000007941 */ /* 0x000fea0003800000 */
.L_x_10889:
[----:B------:R-:W-:Y:S05]  /*f8c0*/  EXIT ;  /* 0x000000000000794d */ /* 0x000fea0003800000 */
.L_x_10764:
[----:B0-----:R0:W1:Y:S02]  /*f8d0*/  SYNCS.PHASECHK.TRANS64.TRYWAIT P0, [R7+URZ+0x22800], R0 ;  /* 0x02280000070075a7 */ /* 0x001064000800017f */
[----:B-1----:R-:W-:Y:S05]  /*f8e0*/  @!P0 NANOSLEEP.SYNCS 0x989680 ;  /* 0x009896800000895d */ /* 0x002fea0003900000 */
[----:B------:R-:W1:Y:S02]  /*f8f0*/  @!P0 SYNCS.PHASECHK.TRANS64 P0, [R7+URZ+0x22800], R0 ;  /* 0x02280000070085a7 */ /* 0x000e64000800007f */
[----:B-1----:R-:W-:Y:S05]  /*f900*/  @!P0 BRA `(.L_x_10764) ;  /* 0xfffffffc00f08947 */ /* 0x002fea000383ffff */
[----:B------:R-:W-:Y:S05]  /*f910*/  BRA `(.L_x_10898) ;  /* 0xffffff2000387947 */ /* 0x000fea000383ffff */
.L_x_10768:
[----:B-1----:R1:W2:Y:S02]  /*f920*/  SYNCS.PHASECHK.TRANS64.TRYWAIT P1, [R6+URZ+0x22830], R11 ;  /* 0x0228300b060075a7 */ /* 0x0022a4000802017f */
[----:B--2---:R-:W-:Y:S05]  /*f930*/  @!P1 NANOSLEEP.SYNCS 0x989680 ;  /* 0x009896800000995d */ /* 0x004fea0003900000 */
[----:B------:R-:W2:Y:S02]  /*f940*/  @!P1 SYNCS.PHASECHK.TRANS64 P1, [R6+URZ+0x22830], R11 ;  /* 0x0228300b060095a7 */ /* 0x000ea4000802007f */
[----:B--2---:R-:W-:Y:S05]  /*f950*/  @!P1 BRA `(.L_x_10768) ;  /* 0xfffffffc00f09947 */ /* 0x004fea000383ffff */
[----:B------:R-:W-:Y:S05]  /*f960*/  BRA `(.L_x_10767) ;  /* 0xffffff2000647947 */ /* 0x000fea000383ffff */
.L_x_10772:
[----:B---3--:R3:W4:Y:S02]  /*f970*/  SYNCS.PHASECHK.TRANS64.TRYWAIT P2, [R6+URZ+0x22850], R11 ;  /* 0x0228500b060075a7 */ /* 0x008724000804017f */
[----:B----4-:R-:W-:Y:S05]  /*f980*/  @!P2 NANOSLEEP.SYNCS 0x989680 ;  /* 0x009896800000a95d */ /* 0x010fea0003900000 */
[----:B------:R-:W4:Y:S02]  /*f990*/  @!P2 SYNCS.PHASECHK.TRANS64 P2, [R6+URZ+0x22850], R11 ;  /* 0x0228500b0600a5a7 */ /* 0x000f24000804007f */
[----:B----4-:R-:W-:Y:S05]  /*f9a0*/  @!P2 BRA `(.L_x_10772) ;  /* 0xfffffffc00f0a947 */ /* 0x010fea000383ffff */
[----:B------:R-:W-:Y:S05]  /*f9b0*/  BRA `(.L_x_10771) ;  /* 0xffffff38004c7947 */ /* 0x000fea000383ffff */
.L_x_10777:
[----:B-1----:R-:W-:-:S04]  /*f9c0*/  IMAD.U32 R5, RZ, RZ, UR25 ;  /* 0x00000019ff057e24 */ /* 0x002fc8000f8e00ff */
[----:B------:R1:W2:Y:S03]  /*f9d0*/  SYNCS.PHASECHK.TRANS64.TRYWAIT P2, [R5+URZ+0x22830], R6 ;  /* 0x02283006050075a7 */ /* 0x0002a6000804017f */
[----:B--2---:R-:W-:Y:S05]  /*f9e0*/  @!P2 NANOSLEEP.SYNCS 0x989680 ;  /* 0x009896800000a95d */ /* 0x004fea0003900000 */
[----:B------:R-:W2:Y:S02]  /*f9f0*/  @!P2 SYNCS.PHASECHK.TRANS64 P2, [R5+URZ+0x22830], R6 ;  /* 0x022830060500a5a7 */ /* 0x000ea4000804007f */
[----:B--2---:R-:W-:Y:S05]  /*fa00*/  @!P2 BRA `(.L_x_10777) ;  /* 0xfffffffc00eca947 */ /* 0x004fea000383ffff */
[----:B------:R-:W-:Y:S05]  /*fa10*/  BRA `(.L_x_10776) ;  /* 0xffffff3c006c7947 */ /* 0x000fea000383ffff */
.L_x_10781:
[----:B-1----:R1:W2:Y:S02]  /*fa20*/  SYNCS.PHASECHK.TRANS64.TRYWAIT P2, [R187+URZ+0x22850], R6 ;  /* 0x02285006bb0075a7 */ /* 0x0022a4000804017f */
[----:B--2---:R-:W-:Y:S05]  /*fa30*/  @!P2 NANOSLEEP.SYNCS 0x989680 ;  /* 0x009896800000a95d */ /* 0x004fea0003900000 */
[----:B------:R-:W2:Y:S02]  /*fa40*/  @!P2 SYNCS.PHASECHK.TRANS64 P2, [R187+URZ+0x22850], R6 ;  /* 0x02285006bb00a5a7 */ /* 0x000ea4000804007f */
[----:B--2---:R-:W-:Y:S05]  /*fa50*/  @!P2 BRA `(.L_x_10781) ;  /* 0xfffffffc00f0a947 */ /* 0x004fea000383ffff */
[----:B------:R-:W-:Y:S05]  /*fa60*/  BRA `(.L_x_10780) ;  /* 0xffffff5c003c7947 */ /* 0x000fea000383ffff */
.L_x_10787:
[----:B-1----:R-:W-:-:S04]  /*fa70*/  IMAD.U32 R5, RZ, RZ, UR24 ;  /* 0x00000018ff057e24 */ /* 0x002fc8000f8e00ff */
[----:B------:R1:W2:Y:S03]  /*fa80*/  SYNCS.PHASECHK.TRANS64.TRYWAIT P2, [R5+URZ+0x22830], R6 ;  /* 0x02283006050075a7 */ /* 0x0002a6000804017f */
[----:B--2---:R-:W-:Y:S05]  /*fa90*/  @!P2 NANOSLEEP.SYNCS 0x989680 ;  /* 0x009896800000a95d */ /* 0x004fea0003900000 */
[----:B------:R-:W2:Y:S02]  /*faa0*/  @!P2 SYNCS.PHASECHK.TRANS64 P2, [R5+URZ+0x22830], R6 ;  /* 0x022830060500a5a7 */ /* 0x000ea4000804007f */
[----:B--2---:R-:W-:Y:S05]  /*fab0*/  @!P2 BRA `(.L_x_10787) ;  /* 0xfffffffc00eca947 */ /* 0x004fea000383ffff */
[----:B------:R-:W-:Y:S05]  /*fac0*/  BRA `(.L_x_10786) ;  /* 0xffffff6000407947 */ /* 0x000fea000383ffff */
.L_x_10791:
[----:B--2---:R2:W3:Y:S02]  /*fad0*/  SYNCS.PHASECHK.TRANS64.TRYWAIT P2, [R183+URZ+0x22850], R6 ;  /* 0x02285006b70075a7 */ /* 0x0044e4000804017f */
[----:B---3--:R-:W-:Y:S05]  /*fae0*/  @!P2 NANOSLEEP.SYNCS 0x989680 ;  /* 0x009896800000a95d */ /* 0x008fea0003900000 */
[----:B------:R-:W3:Y:S02]  /*faf0*/  @!P2 SYNCS.PHASECHK.TRANS64 P2, [R183+URZ+0x22850], R6 ;  /* 0x02285006b700a5a7 */ /* 0x000ee4000804007f */
[----:B---3--:R-:W-:Y:S05]  /*fb00*/  @!P2 BRA `(.L_x_10791) ;  /* 0xfffffffc00f0a947 */ /* 0x008fea000383ffff */
[----:B------:R-:W-:Y:S05]  /*fb10*/  BRA `(.L_x_10790) ;  /* 0xffffff7800587947 */ /* 0x000fea000383ffff */
.L_x_10831:
        /* <DEDUP_REMOVED lines=11> */
.L_x_10900:
[----:B------:R-:W-:Y:S05]  /*fbd0*/  BSYNC B0 ;  /* 0x0000000000007941 */ /* 0x000fea0003800000 */
.L_x_10899:
[----:B------:R-:W-:Y:S05]  /*fbe0*/  BRA `(.L_x_10901) ;  /* 0xffffffc800a87947 */ /* 0x000fea000383ffff */
.L_x_10832:
[----:B------:R-:W-:Y:S01]  /*fbf0*/  BSSY B0, `(.L_x_10902) ;  /* 0x0000006000007945 */ /* 0x000fe20003800000 */
[----:B------:R-:W-:-:S07]  /*fc00*/  IMAD.MOV.U32 R15, RZ, RZ, -0x1 ;  /* 0xffffffffff0f7424 */ /* 0x000fce00078e00ff */
[----:B------:R-:W-:Y:S05]  /*fc10*/  WARPSYNC.COLLECTIVE R15, `(.L_x_10903) ;  /* 0x000000000f0c7348 */ /* 0x000fea0003c00000 */
[----:B------:R-:W-:Y:S02]  /*fc20*/  ELECT P6, UR62, PT ;  /* 0x00000000003e782f */ /* 0x000fe400038c0000 */
[----:B------:R-:W-:Y:S01]  /*fc30*/  MOV R14, UR62 ;  /* 0x0000003e000e7c02 */ /* 0x000fe20008000f00 */
[----:B------:R-:W-:Y:S10]  /*fc40*/  ENDCOLLECTIVE ;  /* 0x000000000000791b */ /* 0x000ff40003800000 */
.L_x_10903:
[----:B------:R-:W-:Y:S05]  /*fc50*/  BSYNC B0 ;  /* 0x0000000000007941 */ /* 0x000fea0003800000 */
.L_x_10902:
[----:B------:R-:W-:Y:S05]  /*fc60*/  BRA `(.L_x_10904) ;  /* 0xffffffc800987947 */ /* 0x000fea000383ffff */
.L_x_10835:
[----:B0-----:R0:W1:Y:S02]  /*fc70*/  SYNCS.PHASECHK.TRANS64.TRYWAIT P0, [R8+URZ+0x22840], R10 ;  /* 0x0228400a080075a7 */ /* 0x001064000800017f */
[----:B-1----:R-:W-:Y:S05]  /*fc80*/  @!P0 NANOSLEEP.SYNCS 0x989680 ;  /* 0x009896800000895d */ /* 0x002fea0003900000 */
[----:B------:R-:W1:Y:S02]  /*fc90*/  @!P0 SYNCS.PHASECHK.TRANS64 P0, [R8+URZ+0x22840], R10 ;  /* 0x0228400a080085a7 */ /* 0x000e64000800007f */
[----:B-1----:R-:W-:Y:S05]  /*fca0*/  @!P0 BRA `(.L_x_10835) ;  /* 0xfffffffc00f08947 */ /* 0x002fea000383ffff */
[----:B------:R-:W-:Y:S05]  /*fcb0*/  BRA `(.L_x_10905) ;  /* 0xffffffc800fc7947 */ /* 0x000fea000383ffff */
.L_x_10838:
        /* <DEDUP_REMOVED lines=8> */
.L_x_10841:
[----:B0-----:R0:W1:Y:S02]  /*fd40*/  SYNCS.PHASECHK.TRANS64.TRYWAIT P0, [R11+URZ+0x22860], R6 ;  /* 0x022860060b0075a7 */ /* 0x001064000800017f */
[----:B-1----:R-:W-:Y:S05]  /*fd50*/  @!P0 NANOSLEEP.SYNCS 0x989680 ;  /* 0x009896800000895d */ /* 0x002fea0003900000 */
[----:B------:R-:W1:Y:S02]  /*fd60*/  @!P0 SYNCS.PHASECHK.TRANS64 P0, [R11+URZ+0x22860], R6 ;  /* 0x022860060b0085a7 */ /* 0x000e64000800007f */
[----:B-1----:R-:W-:Y:S05]  /*fd70*/  @!P0 BRA `(.L_x_10841) ;  /* 0xfffffffc00f08947 */ /* 0x002fea000383ffff */
[----:B------:R-:W-:Y:S05]  /*fd80*/  BRA `(.L_x_10907) ;  /* 0xffffffcc00f47947 */ /* 0x000fea000383ffff */
.L_x_10850:
[----:B-1----:R1:W2:Y:S02]  /*fd90*/  SYNCS.PHASECHK.TRANS64.TRYWAIT P0, [R2+URZ+0x22840], R3 ;  /* 0x02284003020075a7 */ /* 0x0022a4000800017f */
[----:B--2---:R-:W-:Y:S05]  /*fda0*/  @!P0 NANOSLEEP.SYNCS 0x989680 ;  /* 0x009896800000895d */ /* 0x004fea0003900000 */
[----:B------:R-:W2:Y:S02]  /*fdb0*/  @!P0 SYNCS.PHASECHK.TRANS64 P0, [R2+URZ+0x22840], R3 ;  /* 0x02284003020085a7 */ /* 0x000ea4000800007f */
[----:B--2---:R-:W-:Y:S05]  /*fdc0*/  @!P0 BRA `(.L_x_10850) ;  /* 0xfffffffc00f08947 */ /* 0x004fea000383ffff */
[----:B------:R-:W-:Y:S05]  /*fdd0*/  BRA `(.L_x_10908) ;  /* 0xffffffd4006c7947 */ /* 0x000fea000383ffff */
.L_x_10852:
[----:B0-----:R0:W2:Y:S02]  /*fde0*/  SYNCS.PHASECHK.TRANS64.TRYWAIT P0, [R2+URZ+0x22860], R3 ;  /* 0x02286003020075a7 */ /* 0x0010a4000800017f */
[----:B--2---:R-:W-:Y:S05]  /*fdf0*/  @!P0 NANOSLEEP.SYNCS 0x989680 ;  /* 0x009896800000895d */ /* 0x004fea0003900000 */
[----:B------:R-:W2:Y:S02]  /*fe00*/  @!P0 SYNCS.PHASECHK.TRANS64 P0, [R2+URZ+0x22860], R3 ;  /* 0x02286003020085a7 */ /* 0x000ea4000800007f */
[----:B--2---:R-:W-:Y:S05]  /*fe10*/  @!P0 BRA `(.L_x_10852) ;  /* 0xfffffffc00f08947 */ /* 0x004fea000383ffff */
[----:B------:R-:W-:Y:S05]  /*fe20*/  BRA `(.L_x_10909) ;  /* 0xffffffd400dc7947 */ /* 0x000fea000383ffff */
.L_x_10857:
[----:B-1----:R1:W2:Y:S02]  /*fe30*/  SYNCS.PHASECHK.TRANS64.TRYWAIT P0, [R2+URZ+0x22840], R3 ;  /* 0x02284003020075a7 */ /* 0x0022a4000800017f */
[----:B--2---:R-:W-:Y:S05]  /*fe40*/  @!P0 NANOSLEEP.SYNCS 0x989680 ;  /* 0x009896800000895d */ /* 0x004fea0003900000 */
[----:B------:R-:W2:Y:S02]  /*fe50*/  @!P0 SYNCS.PHASECHK.TRANS64 P0, [R2+URZ+0x22840], R3 ;  /* 0x02284003020085a7 */ /* 0x000ea4000800007f */
[----:B--2---:R-:W-:Y:S05]  /*fe60*/  @!P0 BRA `(.L_x_10857) ;  /* 0xfffffffc00f08947 */ /* 0x004fea000383ffff */
[----:B------:R-:W-:Y:S05]  /*fe70*/  BRA `(.L_x_10910) ;  /* 0xffffffdc00287947 */ /* 0x000fea000383ffff */
.L_x_10859:
[----:B0-----:R0:W2:Y:S02]  /*fe80*/  SYNCS.PHASECHK.TRANS64.TRYWAIT P1, [R2+URZ+0x22860], R3 ;  /* 0x02286003020075a7 */ /* 0x0010a4000802017f */
[----:B--2---:R-:W-:Y:S05]  /*fe90*/  @!P1 NANOSLEEP.SYNCS 0x989680 ;  /* 0x009896800000995d */ /* 0x004fea0003900000 */
[----:B------:R-:W2:Y:S02]  /*fea0*/  @!P1 SYNCS.PHASECHK.TRANS64 P1, [R2+URZ+0x22860], R3 ;  /* 0x02286003020095a7 */ /* 0x000ea4000802007f */
[----:B--2---:R-:W-:Y:S05]  /*feb0*/  @!P1 BRA `(.L_x_10859) ;  /* 0xfffffffc00f09947 */ /* 0x004fea000383ffff */
[----:B------:R-:W-:Y:S05]  /*fec0*/  BRA `(.L_x_10911) ;  /* 0xffffffdc00947947 */ /* 0x000fea000383ffff */
.L_x_10864:
[----:B--2---:R2:W3:Y:S02]  /*fed0*/  SYNCS.PHASECHK.TRANS64.TRYWAIT P0, [R2+URZ+0x22840], R3 ;  /* 0x02284003020075a7 */ /* 0x0044e4000800017f */
[----:B---3--:R-:W-:Y:S05]  /*fee0*/  @!P0 NANOSLEEP.SYNCS 0x989680 ;  /* 0x009896800000895d */ /* 0x008fea0003900000 */
[----:B------:R-:W3:Y:S02]  /*fef0*/  @!P0 SYNCS.PHASECHK.TRANS64 P0, [R2+URZ+0x22840], R3 ;  /* 0x02284003020085a7 */ /* 0x000ee4000800007f */
[----:B---3--:R-:W-:Y:S05]  /*ff00*/  @!P0 BRA `(.L_x_10864) ;  /* 0xfffffffc00f08947 */ /* 0x008fea000383ffff */
[----:B------:R-:W-:Y:S05]  /*ff10*/  BRA `(.L_x_10912) ;  /* 0xffffffe000c07947 */ /* 0x000fea000383ffff */
.L_x_10866:
[----:B0-----:R0:W1:Y:S02]  /*ff20*/  SYNCS.PHASECHK.TRANS64.TRYWAIT P1, [R2+URZ+0x22860], R3 ;  /* 0x02286003020075a7 */ /* 0x001064000802017f */
[----:B-1----:R-:W-:Y:S05]  /*ff30*/  @!P1 NANOSLEEP.SYNCS 0x989680 ;  /* 0x009896800000995d */ /* 0x002fea0003900000 */
[----:B------:R-:W1:Y:S02]  /*ff40*/  @!P1 SYNCS.PHASECHK.TRANS64 P1, [R2+URZ+0x22860], R3 ;  /* 0x02286003020095a7 */ /* 0x000e64000802007f */
[----:B-1----:R-:W-:Y:S05]  /*ff50*/  @!P1 BRA `(.L_x_10866) ;  /* 0xfffffffc00f09947 */ /* 0x002fea000383ffff */
[----:B------:R-:W-:Y:S05]  /*ff60*/  BRA `(.L_x_10913) ;  /* 0xffffffe400307947 */ /* 0x000fea000383ffff */
.L_x_10871:
        /* <DEDUP_REMOVED lines=8> */
.L_x_10915:
[----:B------:R-:W-:Y:S05]  /*fff0*/  BSYNC B0 ;  /* 0x0000000000007941 */ /* 0x000fea0003800000 */
.L_x_10914:
        /* <DEDUP_REMOVED lines=8> */
.L_x_10916:
[----:B------:R-:W-:Y:S01]  /*10080*/  IMAD.MOV.U32 R7, RZ, RZ, R14 ;  /* 0x000000ffff077224 */ /* 0x000fe200078e000e */
[----:B------:R-:W-:Y:S06]  /*10090*/  BRA `(.L_x_10917) ;  /* 0xffffffe800247947 */ /* 0x000fec000383ffff */
.L_x_10874:
        /* <DEDUP_REMOVED lines=8> */
.L_x_10919:
[----:B------:R-:W-:Y:S05]  /*10120*/  BSYNC B0 ;  /* 0x0000000000007941 */ /* 0x000fea0003800000 */
.L_x_10918:
        /* <DEDUP_REMOVED lines=10> */
.L_x_10920:
        /* <DEDUP_REMOVED lines=8> */
.L_x_10921:
        /* <DEDUP_REMOVED lines=8> */
.L_x_10922:
        /* <DEDUP_REMOVED lines=8> */
.L_x_10923:
        /* <DEDUP_REMOVED lines=8> */
.L_x_10924:
[----:B------:R-:W-:Y:S05]  /*103d0*/  BRA `(.L_x_10925) ;  /* 0xffffffe400e87947 */ /* 0x000fea000383ffff */
.L_x_10879:
[----:B------:R-:W-:Y:S01]  /*103e0*/  BSSY B0, `(.L_x_10926) ;  /* 0x0000008000007945 */ /* 0x000fe20003800000 */
[----:B-----5:R-:W-:Y:S02]  /*103f0*/  IMAD.MOV.U32 R13, RZ, RZ, R17 ;  /* 0x000000ffff0d7224 */ /* 0x020fe400078e0011 */
[----:B------:R-:W-:Y:S02]  /*10400*/  IMAD.MOV.U32 R12, RZ, RZ, 0x1 ;  /* 0x00000001ff0c7424 */ /* 0x000fe400078e00ff */
[----:B------:R-:W-:Y:S02]  /*10410*/  IMAD.MOV.U32 R11, RZ, RZ, RZ ;  /* 0x000000ffff0b7224 */ /* 0x000fe400078e00ff */
[----:B------:R-:W-:-:S07]  /*10420*/  IMAD.MOV.U32 R15, RZ, RZ, -0x1 ;  /* 0xffffffffff0f7424 */ /* 0x000fce00078e00ff */
[----:B0-2---:R-:W-:Y:S05]  /*10430*/  WARPSYNC.COLLECTIVE R15, `(.L_x_10927) ;  /* 0x000000000f087348 */ /* 0x005fea0003c00000 */
[----:B------:R1:W3:Y:S02]  /*10440*/  SHFL.UP P6, R14, R13, R12, R11 ;  /* 0x0400000c0d0e7389 */ /* 0x0002e400000c000b */
[----:B0123--:R-:W-:Y:S01]  /*10450*/  ENDCOLLECTIVE ;  /* 0x000000000000791b */ /* 0x00ffe20003800000 */
.L_x_10927:
[----:B------:R-:W-:Y:S05]  /*10460*/  BSYNC B0 ;  /* 0x0000000000007941 */ /* 0x000fea0003800000 */
.L_x_10926:
        /* <DEDUP_REMOVED lines=10> */
.L_x_10928:
        /* <DEDUP_REMOVED lines=8> */
.L_x_10929:
        /* <DEDUP_REMOVED lines=8> */
.L_x_10930:
        /* <DEDUP_REMOVED lines=8> */
.L_x_10931:
        /* <DEDUP_REMOVED lines=8> */
.L_x_10932:
[----:B------:R-:W-:Y:S05]  /*10710*/  BRA `(.L_x_10933) ;  /* 0xffffffe400cc7947 */ /* 0x000fea000383ffff */
.L_x_10881:
[----:B------:R-:W-:Y:S01]  /*10720*/  BSSY B0, `(.L_x_10934) ;  /* 0x0000006000007945 */ /* 0x000fe20003800000 */
[----:B------:R-:W-:Y:S01]  /*10730*/  PLOP3.LUT P6, PT, P6, PT, PT, 0x8, 0x0 ;  /* 0x000000000000781c */ /* 0x000fe200037ce170 */
[----:B------:R-:W-:-:S12]  /*10740*/  IMAD.MOV.U32 R15, RZ, RZ, -0x1 ;  /* 0xffffffffff0f7424 */ /* 0x000fd800078e00ff */
[----:B0-----:R-:W-:Y:S05]  /*10750*/  WARPSYNC.COLLECTIVE R15, `(.L_x_10935) ;  /* 0x000000000f087348 */ /* 0x001fea0003c00000 */
[----:B------:R-:W-:Y:S01]  /*10760*/  VOTE.ANY R14, PT, P6 ;  /* 0x00000000000e7806 */ /* 0x000fe200030e0100 */
[----:B0-----:R-:W-:Y:S06]  /*10770*/  ENDCOLLECTIVE ;  /* 0x000000000000791b */ /* 0x001fec0003800000 */
.L_x_10935:
[----:B------:R-:W-:Y:S05]  /*10780*/  BSYNC B0 ;  /* 0x0000000000007941 */ /* 0x000fea0003800000 */
.L_x_10934:
        /* <DEDUP_REMOVED lines=9> */
.L_x_10936:
[----:B------:R-:W-:Y:S01]  /*10820*/  IMAD.MOV.U32 R17, RZ, RZ, R14 ;  /* 0x000000ffff117224 */ /* 0x000fe200078e000e */
[----:B------:R-:W-:Y:S06]  /*10830*/  BRA `(.L_x_10937) ;  /* 0xffffffe400bc7947 */ /* 0x000fec000383ffff */
.L_x_10883:
[----:B------:R-:W-:Y:S01]  /*10840*/  BSSY B0, `(.L_x_10938) ;  /* 0x0000007000007945 */ /* 0x000fe20003800000 */
[----:B------:R-:W-:Y:S02]  /*10850*/  IMAD.MOV.U32 R13, RZ, RZ, R2 ;  /* 0x000000ffff0d7224 */ /* 0x000fe400078e0002 */
[----:B------:R-:W-:Y:S02]  /*10860*/  IMAD.MOV.U32 R11, RZ, RZ, 0x1f ;  /* 0x0000001fff0b7424 */ /* 0x000fe400078e00ff */
[----:B------:R-:W-:-:S07]  /*10870*/  IMAD.MOV.U32 R15, RZ, RZ, -0x1 ;  /* 0xffffffffff0f7424 */ /* 0x000fce00078e00ff */
[----:B012---:R-:W-:Y:S05]  /*10880*/  WARPSYNC.COLLECTIVE R15, `(.L_x_10939) ;  /* 0x000000000f087348 */ /* 0x007fea0003c00000 */
[----:B------:R3:W4:Y:S02]  /*10890*/  SHFL.IDX P6, R14, R13, R12, R11 ;  /* 0x0000000c0d0e7389 */ /* 0x00072400000c000b */
[----:B01234-:R-:W-:Y:S01]  /*108a0*/  ENDCOLLECTIVE ;  /* 0x000000000000791b */ /* 0x01ffe20003800000 */
.L_x_10939:
[----:B------:R-:W-:Y:S05]  /*108b0*/  BSYNC B0 ;  /* 0x0000000000007941 */ /* 0x000fea0003800000 */
.L_x_10938:
[----:B------:R-:W-:Y:S01]  /*108c0*/  IMAD.MOV.U32 R7, RZ, RZ, R14 ;  /* 0x000000ffff077224 */ /* 0x000fe200078e000e */
[----:B------:R-:W-:Y:S06]  /*108d0*/  BRA `(.L_x_10882) ;  /* 0xffffffe400b07947 */ /* 0x000fec000383ffff */
.L_x_10887:
[----:B-1----:R1:W2:Y:S02]  /*108e0*/  SYNCS.PHASECHK.TRANS64.TRYWAIT P0, [R0+URZ+0x22820], R3 ;  /* 0x02282003000075a7 */ /* 0x0022a4000800017f */
[----:B--2---:R-:W-:Y:S05]  /*108f0*/  @!P0 NANOSLEEP.SYNCS 0x989680 ;  /* 0x009896800000895d */ /* 0x004fea0003900000 */
[----:B------:R-:W2:Y:S02]  /*10900*/  @!P0 SYNCS.PHASECHK.TRANS64 P0, [R0+URZ+0x22820], R3 ;  /* 0x02282003000085a7 */ /* 0x000ea4000800007f */
[----:B--2---:R-:W-:Y:S05]  /*10910*/  @!P0 BRA `(.L_x_10887) ;  /* 0xfffffffc00f08947 */ /* 0x004fea000383ffff */
[----:B------:R-:W-:Y:S05]  /*10920*/  BRA `(.L_x_10940) ;  /* 0xffffffec00247947 */ /* 0x000fea000383ffff */
.L_x_10888:
        /* <DEDUP_REMOVED lines=11> */
.L_x_10942:
[----:B------:R-:W-:Y:S05]  /*109e0*/  BSYNC B0 ;  /* 0x0000000000007941 */ /* 0x000fea0003800000 */
.L_x_10941:
[----:B------:R-:W-:Y:S05]  /*109f0*/  BRA `(.L_x_10943) ;  /* 0xffffffec000c7947 */ /* 0x000fea000383ffff */
.L_x_10891:
[----:B------:R-:W-:Y:S01]  /*10a00*/  BSSY B1, `(.L_x_10944) ;  /* 0x0000006000017945 */ /* 0x000fe20003800000 */
[----:B------:R-:W-:-:S07]  /*10a10*/  IMAD.MOV.U32 R15, RZ, RZ, -0x1 ;  /* 0xffffffffff0f7424 */ /* 0x000fce00078e00ff */
[----:B012---:R-:W-:Y:S05]  /*10a20*/  WARPSYNC.COLLECTIVE R15, `(.L_x_10945) ;  /* 0x000000000f0c7348 */ /* 0x007fea0003c00000 */
[----:B------:R-:W-:Y:S02]  /*10a30*/  ELECT P6, UR62, PT ;  /* 0x00000000003e782f */ /* 0x000fe400038c0000 */
[----:B------:R-:W-:Y:S01]  /*10a40*/  MOV R14, UR62 ;  /* 0x0000003e000e7c02 */ /* 0x000fe20008000f00 */
[----:B012---:R-:W-:Y:S10]  /*10a50*/  ENDCOLLECTIVE ;  /* 0x000000000000791b */ /* 0x007ff40003800000 */
.L_x_10945:
[----:B------:R-:W-:Y:S05]  /*10a60*/  BSYNC B1 ;  /* 0x0000000000017941 */ /* 0x000fea0003800000 */
.L_x_10944:
[----:B------:R-:W-:Y:S05]  /*10a70*/  BRA `(.L_x_10946) ;  /* 0xffffffec00047947 */ /* 0x000fea000383ffff */
.L_x_10893:
[----:B-1----:R1:W2:Y:S02]  /*10a80*/  SYNCS.PHASECHK.TRANS64.TRYWAIT P0, [R6+URZ], R5 ;  /* 0x00000005060075a7 */ /* 0x0022a4000800017f */
[----:B--2---:R-:W-:Y:S05]  /*10a90*/  @!P0 NANOSLEEP.SYNCS 0x989680 ;  /* 0x009896800000895d */ /* 0x004fea0003900000 */
[----:B------:R-:W2:Y:S02]  /*10aa0*/  @!P0 SYNCS.PHASECHK.TRANS64 P0, [R6+URZ], R5 ;  /* 0x00000005060085a7 */ /* 0x000ea4000800007f */
[----:B--2---:R-:W-:Y:S05]  /*10ab0*/  @!P0 BRA `(.L_x_10893) ;  /* 0xfffffffc00f08947 */ /* 0x004fea000383ffff */
[----:B------:R-:W-:Y:S05]  /*10ac0*/  BRA `(.L_x_10947) ;  /* 0xffffffec00407947 */ /* 0x000fea000383ffff */
.L_x_10894:
[----:B--2---:R2:W3:Y:S02]  /*10ad0*/  SYNCS.PHASECHK.TRANS64.TRYWAIT P0, [R7+URZ], R2 ;  /* 0x00000002070075a7 */ /* 0x0044e4000800017f */
[----:B---3--:R-:W-:Y:S05]  /*10ae0*/  @!P0 NANOSLEEP.SYNCS 0x989680 ;  /* 0x009896800000895d */ /* 0x008fea0003900000 */
[----:B------:R-:W3:Y:S02]  /*10af0*/  @!P0 SYNCS.PHASECHK.TRANS64 P0, [R7+URZ], R2 ;  /* 0x00000002070085a7 */ /* 0x000ee4000800007f */
[----:B---3--:R-:W-:Y:S05]  /*10b00*/  @!P0 BRA `(.L_x_10894) ;  /* 0xfffffffc00f08947 */ /* 0x008fea000383ffff */
[----:B------:R-:W-:Y:S05]  /*10b10*/  BRA `(.L_x_10948) ;  /* 0xffffffec00347947 */ /* 0x000fea000383ffff */
.L_x_10896:
[----:B---3--:R3:W4:Y:S02]  /*10b20*/  SYNCS.PHASECHK.TRANS64.TRYWAIT P0, [R4+URZ], R5 ;  /* 0x00000005040075a7 */ /* 0x008724000800017f */
[----:B----4-:R-:W-:Y:S05]  /*10b30*/  @!P0 NANOSLEEP.SYNCS 0x989680 ;  /* 0x009896800000895d */ /* 0x010fea0003900000 */
[----:B------:R-:W4:Y:S02]  /*10b40*/  @!P0 SYNCS.PHASECHK.TRANS64 P0, [R4+URZ], R5 ;  /* 0x00000005040085a7 */ /* 0x000f24000800007f */
[----:B----4-:R-:W-:Y:S05]  /*10b50*/  @!P0 BRA `(.L_x_10896) ;  /* 0xfffffffc00f08947 */ /* 0x010fea000383ffff */
[----:B------:R-:W-:Y:S05]  /*10b60*/  BRA `(.L_x_10949) ;  /* 0xffffffec003c7947 */ /* 0x000fea000383ffff */
.L_x_10950:
        /* <DEDUP_REMOVED lines=9> */
.L_x_11975:


//--------------------- .text._ZN7cutlass13device_kernelIN5flash11enable_sm90INS1_16FlashAttnFwdSm90INS1_25CollectiveMainloopFwdSm90ILi2EN4cute5tupleIJNS5_1CILi1EEES8_S8_EEENS6_IJNS7_ILi128EEENS7_ILi96EEENS7_ILi64EEEEEELi256ENS_6half_tEfNS_4arch4Sm90ELb1ELb0ELb0ELb1ELb0ELb1ELb0ELb1ELb0ELb0ELb0ELb0EEENS1_21CollectiveEpilogueFwdINS6_IJSA_NS7_ILi256EEESB_EEES9_SE_SG_Li256ELb1ELb0ELb0ELb0EEENS1_36VarlenDynamicPersistentTileSchedulerILi128ELi96ELi256ELi32ELb0ELb0ELb1ELb1ELb1ELb1EEEEEEEEEvNT_6ParamsE --------------------------
	.section	.text._ZN7cutlass13device_kernelIN5flash11enable_sm90INS1_16FlashAttnFwdSm90INS1_25CollectiveMainloopFwdSm90ILi2EN4cute5tupleIJNS5_1CILi1EEES8_S8_EEENS6_IJNS7_ILi128EEENS7_ILi96EEENS7_ILi64EEEEEELi256ENS_6half_tEfNS_4arch4Sm90ELb1ELb0ELb0ELb1ELb0ELb1ELb0ELb1ELb0ELb0ELb0ELb0EEENS1_21CollectiveEpilogueFwdINS6_IJSA_NS7_ILi256EEESB_EEES9_SE_SG_Li256ELb1ELb0ELb0ELb0EEENS1_36VarlenDynamicPersistentTileSchedulerILi128ELi96ELi256ELi32ELb0ELb0ELb1ELb1ELb1ELb1EEEEEEEEEvNT_6ParamsE,"ax",@progbits
	.align	128
.text._ZN7cutlass13device_kernelIN5flash11enable_sm90INS1_16FlashAttnFwdSm90INS1_25CollectiveMainloopFwdSm90ILi2EN4cute5tupleIJNS5_1CILi1EEES8_S8_EEENS6_IJNS7_ILi128EEENS7_ILi96EEENS7_ILi64EEEEEELi256ENS_6half_tEfNS_4arch4Sm90ELb1ELb0ELb0ELb1ELb0ELb1ELb0ELb1ELb0ELb0ELb0ELb0EEENS1_21CollectiveEpilogueFwdINS6_IJSA_NS7_ILi256EEESB_EEES9_SE_SG_Li256ELb1ELb0ELb0ELb0EEENS1_36VarlenDynamicPersistentTileSchedulerILi128ELi96ELi256ELi32ELb0ELb0ELb1ELb1ELb1ELb1EEEEEEEEEvNT_6ParamsE:
        .type           _ZN7cutlass13device_kernelIN5flash11enable_sm90INS1_16FlashAttnFwdSm90INS1_25CollectiveMainloopFwdSm90ILi2EN4cute5tupleIJNS5_1CILi1EEES8_S8_EEENS6_IJNS7_ILi128EEENS7_ILi96EEENS7_ILi64EEEEEELi256ENS_6half_tEfNS_4arch4Sm90ELb1ELb0ELb0ELb1ELb0ELb1ELb0ELb1ELb0ELb0ELb0ELb0EEENS1_21CollectiveEpilogueFwdINS6_IJSA_NS7_ILi256EEESB_EEES9_SE_SG_Li256ELb1ELb0ELb0ELb0EEENS1_36VarlenDynamicPersistentTileSchedulerILi128ELi96ELi256ELi32ELb0ELb0ELb1ELb1ELb1ELb1EEEEEEEEEvNT_6ParamsE,@function
        .size           _ZN7cutlass13device_kernelIN5flash11enable_sm90INS1_16FlashAttnFwdSm90INS1_25CollectiveMainloopFwdSm90ILi2EN4cute5tupleIJNS5_1CILi1EEES8_S8_EEENS6_IJNS7_ILi128EEENS7_ILi96EEENS7_ILi64EEEEEELi256ENS_6half_tEfNS_4arch4Sm90ELb1ELb0ELb0ELb1ELb0ELb1ELb0ELb1ELb0ELb0ELb0ELb0EEENS1_21CollectiveEpilogueFwdINS6_IJSA_NS7_ILi256EEESB_EEES9_SE_SG_Li256ELb1ELb0ELb0ELb0EEENS1_36VarlenDynamicPersistentTileSchedulerILi128ELi96ELi256ELi32ELb0ELb0ELb1ELb1ELb1ELb1EEEEEEEEEvNT_6ParamsE,(.L_x_11976 - _ZN7cutlass13device_kernelIN5flash11enable_sm90INS1_16FlashAttnFwdSm90INS1_25CollectiveMainloopFwdSm90ILi2EN4cute5tupleIJNS5_1CILi1EEES8_S8_EEENS6_IJNS7_ILi128EEENS7_ILi96EEENS7_ILi64EEEEEELi256ENS_6half_tEfNS_4arch4Sm90ELb1ELb0ELb0ELb1ELb0ELb1ELb0ELb1ELb0ELb0ELb0ELb0EEENS1_21CollectiveEpilogueFwdINS6_IJSA_NS7_ILi256EEESB_EEES9_SE_SG_Li256ELb1ELb0ELb0ELb0EEENS1_36VarlenDynamicPersistentTileSchedulerILi128ELi96ELi256ELi32ELb0ELb0ELb1ELb1ELb1ELb1EEEEEEEEEvNT_6ParamsE)
        .other          _ZN7cutlass13device_kernelIN5flash11enable_sm90INS1_16FlashAttnFwdSm90INS1_25CollectiveMainloopFwdSm90ILi2EN4cute5tupleIJNS5_1CILi1EEES8_S8_EEENS6_IJNS7_ILi128EEENS7_ILi96EEENS7_ILi64EEEEEELi256ENS_6half_tEfNS_4arch4Sm90ELb1ELb0ELb0ELb1ELb0ELb1ELb0ELb1ELb0ELb0ELb0ELb0EEENS1_21CollectiveEpilogueFwdINS6_IJSA_NS7_ILi256EEESB_EEES9_SE_SG_Li256ELb1ELb0ELb0ELb0EEENS1_36VarlenDynamicPersistentTileSchedulerILi128ELi96ELi256ELi32ELb0ELb0ELb1ELb1ELb1ELb1EEEEEEEEEvNT_6ParamsE,@"STO_CUDA_ENTRY STV_DEFAULT"
_ZN7cutlass13device_kernelIN5flash11enable_sm90INS1_16FlashAttnFwdSm90INS1_25CollectiveMainloopFwdSm90ILi2EN4cute5tupleIJNS5_1CILi1EEES8_S8_EEENS6_IJNS7_ILi128EEENS7_ILi96EEENS7_ILi64EEEEEELi256ENS_6half_tEfNS_4arch4Sm90ELb1ELb0ELb0ELb1ELb0ELb1ELb0ELb1ELb0ELb0ELb0ELb0EEENS1_21CollectiveEpilogueFwdINS6_IJSA_NS7_ILi256EEESB_EEES9_SE_SG_Li256ELb1ELb0ELb0ELb0EEENS1_36VarlenDynamicPersistentTileSchedulerILi128ELi96ELi256ELi32ELb0ELb0ELb1ELb1ELb1ELb1EEEEEEEEEvNT_6ParamsE:
        /* <DEDUP_REMOVED lines=27> */
.L_x_10952:
[----:B------:R-:W-:Y:S05]  /*01b0*/  BSYNC B0 ;  /* 0x0000000000007941 */ /* 0x000fea0003800000 */
.L_x_10951:
        /* <DEDUP_REMOVED lines=41> */
.L_x_10953:
        /* <DEDUP_REMOVED lines=22> */
.L_x_10954:
        /* <DEDUP_REMOVED lines=18> */
.L_x_10955:
        /* <DEDUP_REMOVED lines=22> */
.L_x_10956:
        /* <DEDUP_REMOVED lines=22> */
.L_x_10957:
        /* <DEDUP_REMOVED lines=8> */
.L_x_10960:
[----:B------:R-:W-:-:S08]  /*0a10*/  NOP ;  /* 0x0000000000007918 */ /* 0x000fd00000000000 */
[----:B------:R-:W0:Y:S02]  /*0a20*/  USETMAXREG.TRY_ALLOC.CTAPOOL UP0, 0xf0 ;  /* 0x000000f0000079c8 */ /* 0x000e240008000600 */
[----:B0-----:R-:W-:-:S13]  /*0a30*/  PLOP3.LUT P0, PT, PT, PT, UP0, 0x80, 0x0 ;  /* 0x000000000000781c */ /* 0x001fda0003f0f008 */
[----:B------:R-:W-:Y:S05]  /*0a40*/  @!P0 BRA `(.L_x_10960) ;  /* 0xfffffffc00f08947 */ /* 0x000fea000383ffff */
[----:B------:R-:W2:Y:S01]  /*0a50*/  LDL.LU R0, [R1] ;  /* 0x0000000001007983 */ /* 0x000ea20000300800 */
[----:B------:R-:W0:Y:S01]  /*0a60*/  S2R R2, SR_TID.X ;  /* 0x0000000000027919 */ /* 0x000e220000002100 */
[----:B------:R-:W1:Y:S01]  /*0a70*/  S2UR UR5, SR_CgaCtaId ;  /* 0x00000000000579c3 */ /* 0x000e620000008800 */
[----:B------:R-:W-:Y:S01]  /*0a80*/  UMOV UR4, 0x400 ;  /* 0x0000040000047882 */ /* 0x000fe20000000000 */
[----:B0-----:R-:W-:-:S06]  /*0a90*/  SHF.R.U32.HI R2, RZ, 0x7, R2 ;  /* 0x00000007ff027819 */ /* 0x001fcc0000011602 */
[----:B------:R-:W-:Y:S06]  /*0aa0*/  BAR.ARV 0x8, 0x120 ;  /* 0x0204800000007b1d */ /* 0x000fec0000002000 */
[----:B------:R-:W-:-:S13]  /*0ab0*/  ISETP.NE.AND P0, PT, R2, 0x1, PT ;  /* 0x000000010200780c */ /* 0x000fda0003f05270 */
[----:B------:R-:W-:Y:S08]  /*0ac0*/  @!P0 BAR.ARV 0x9, 0x100 ;  /* 0x0244000000008b1d */ /* 0x000ff00000002000 */
[----:B------:R-:W-:Y:S01]  /*0ad0*/  BAR.SYNC.DEFER_BLOCKING 0x5, 0x120 ;  /* 0x0144800000007b1d */ /* 0x000fe20000010000 */
[----:B-1----:R-:W-:-:S06]  /*0ae0*/  ULEA UR4, UR5, UR4, 0x18 ;  /* 0x0000000405047291 */ /* 0x002fcc000f8ec03f */
[----:B------:R-:W-:Y:S01]  /*0af0*/  IMAD.U32 R18, RZ, RZ, UR4 ;  /* 0x00000004ff127e24 */ /* 0x000fe2000f8e00ff */
[----:B------:R-:W-:-:S04]  /*0b00*/  ULDC UR4, c[0x0][0xc14] ;  /* 0x0003050000047ab9 */ /* 0x000fc80000000800 */
[----:B------:R-:W0:Y:S01]  /*0b10*/  LDS.128 R204, [R18+0x228d0] ;  /* 0x0228d00012cc7984 */ /* 0x000e220000000c00 */
[----:B------:R-:W-:Y:S06]  /*0b20*/  BAR.ARV 0x4, 0x120 ;  /* 0x0104800000007b1d */ /* 0x000fec0000002000 */
[----:B--2---:R-:W-:-:S04]  /*0b30*/  LOP3.LUT R0, R0, 0xffffffef, RZ, 0xc0, !PT ;  /* 0xffffffef00007812 */ /* 0x004fc800078ec0ff */
[----:B------:R-:W-:-:S05]  /*0b40*/  @P0 LOP3.LUT R0, R0, 0x10, RZ, 0xfc, !PT ;  /* 0x0000001000000812 */ /* 0x000fca00078efcff */
[----:B------:R1:W-:Y:S01]  /*0b50*/  STL [R1], R0 ;  /* 0x0000000001007387 */ /* 0x0003e20000100800 */
[----:B0-----:R-:W-:-:S13]  /*0b60*/  ISETP.GE.AND P0, PT, R207, UR4, PT ;  /* 0x00000004cf007c0c */ /* 0x001fda000bf06270 */
[----:B-1----:R-:W-:Y:S05]  /*0b70*/  @P0 BRA `(.L_x_10961) ;  /* 0x0000017000580947 */ /* 0x002fea0003800000 */
        /* <DEDUP_REMOVED lines=12> */
[----:B------:R-:W-:-:S03]  /*0c40*/  IMAD.IADD R233, R10, 0x1, -R233 ;  /* 0x000000010ae97824 */ /* 0x000fc600078e0ae9 */
        /* <DEDUP_REMOVED lines=10> */
[----:B------:R-:W-:Y:S02]  /*0cf0*/  LEA.HI R3, R0, R10, RZ, 0x4 ;  /* 0x0000000a00037211 */ /* 0x000fe400078f20ff */
[----:B------:R-:W-:Y:S02]  /*0d00*/  LOP3.LUT R5, R5, 0xfffffff8, RZ, 0xc0, !PT ;  /* 0xfffffff805057812 */ /* 0x000fe400078ec0ff */
[----:B------:R-:W-:-:S02]  /*0d10*/  SHF.R.S32.HI R6, RZ, 0x4, R3 ;  /* 0x00000004ff067819 */ /* 0x000fc40000011403 */
[----:B------:R-:W-:Y:S01]  /*0d20*/  LOP3.LUT R212, R7, 0x7ffffffc, RZ, 0xc0, !PT ;  /* 0x7ffffffc07d47812 */ /* 0x000fe200078ec0ff */
[----:B------:R-:W-:Y:S01]  /*0d30*/  IMAD.IADD R9, R4, 0x1, -R5 ;  /* 0x0000000104097824 */ /* 0x000fe200078e0a05 */
[C---:B------:R-:W-:Y:S02]  /*0d40*/  LOP3.LUT R4, R3.reuse, 0x3fffff0, RZ, 0xc0, !PT ;  /* 0x03fffff003047812 */ /* 0x040fe400078ec0ff */
[----:B------:R-:W-:Y:S01]  /*0d50*/  LEA.HI R3, R3, R6, RZ, 0x1 ;  /* 0x0000000603037211 */ /* 0x000fe200078f08ff */
[----:B------:R-:W-:Y:S01]  /*0d60*/  IMAD R9, R8, 0x10, R9 ;  /* 0x0000001008097824 */ /* 0x000fe200078e0209 */
[----:B------:R-:W-:Y:S02]  /*0d70*/  IADD3 R212, R233, -R212, RZ ;  /* 0x800000d4e9d47210 */ /* 0x000fe40007ffe0ff */
[----:B------:R-:W-:Y:S02]  /*0d80*/  LOP3.LUT R5, R3, 0x1ffffffe, RZ, 0xc0, !PT ;  /* 0x1ffffffe03057812 */ /* 0x000fe400078ec0ff */
[----:B------:R-:W-:-:S02]  /*0d90*/  IADD3 R3, R10, -R4, RZ ;  /* 0x800000040a037210 */ /* 0x000fc40007ffe0ff */
[----:B------:R-:W-:Y:S01]  /*0da0*/  LEA R213, R2, R9, 0x6 ;  /* 0x0000000902d57211 */ /* 0x000fe200078e30ff */
[----:B------:R-:W-:Y:S02]  /*0db0*/  IMAD.IADD R5, R6, 0x1, -R5 ;  /* 0x0000000106057824 */ /* 0x000fe400078e0a05 */
[----:B------:R-:W-:Y:S01]  /*0dc0*/  IMAD R4, R210, 0x10, R3 ;  /* 0x00000010d2047824 */ /* 0x000fe200078e0203 */
[CC--:B------:R-:W-:Y:S01]  /*0dd0*/  LEA.HI R3, R0.reuse, R10.reuse, RZ, 0x2 ;  /* 0x0000000a00037211 */ /* 0x0c0fe200078f10ff */
[----:B------:R-:W-:Y:S01]  /*0de0*/  IMAD.MOV.U32 R2, RZ, RZ, RZ ;  /* 0x000000ffff027224 */ /* 0x000fe200078e00ff */
[----:B------:R-:W-:Y:S01]  /*0df0*/  LEA.HI R0, R0, R10, RZ, 0x3 ;  /* 0x0000000a00007211 */ /* 0x000fe200078f18ff */
[----:B------:R-:W-:Y:S01]  /*0e00*/  IMAD R5, R4, 0x8, R5 ;  /* 0x0000000804057824 */ /* 0x000fe200078e0205 */
[--C-:B------:R-:W-:Y:S02]  /*0e10*/  SHF.R.S32.HI R19, RZ, 0x2, R3.reuse ;  /* 0x00000002ff137819 */ /* 0x100fe40000011403 */
[----:B------:R-:W-:Y:S01]  /*0e20*/  LOP3.LUT R232, R3, 0xfffffffc, RZ, 0xc0, !PT ;  /* 0xfffffffc03e87812 */ /* 0x000fe200078ec0ff */
[----:B------:R-:W-:Y:S01]  /*0e30*/  IMAD.SHL.U32 R236, R5, 0x8, RZ ;  /* 0x0000000805ec7824 */ /* 0x000fe200078e00ff */
[----:B------:R-:W-:Y:S01]  /*0e40*/  SHF.R.S32.HI R4, RZ, 0x1f, R3 ;  /* 0x0000001fff047819 */ /* 0x000fe20000011403 */
[----:B------:R-:W-:Y:S01]  /*0e50*/  VIADD R226, R19, 0x40 ;  /* 0x0000004013e27836 */ /* 0x000fe20000000000 */
[----:B------:R-:W-:-:S02]  /*0e60*/  IADD3 R232, R10, -R232, RZ ;  /* 0x800000e80ae87210 */ /* 0x000fc40007ffe0ff */
[----:B------:R-:W-:Y:S01]  /*0e70*/  SHF.R.S32.HI R208, RZ, 0x3, R0 ;  /* 0x00000003ffd07819 */ /* 0x000fe20000011400 */
[----:B------:R-:W-:Y:S01]  /*0e80*/  IMAD.SHL.U32 R203, R226, 0x40, RZ ;  /* 0x00000040e2cb7824 */ /* 0x000fe200078e00ff */
        /* <DEDUP_REMOVED lines=8> */
[----:B------:R-:W-:Y:S01]  /*0f10*/  SHF.R.U32.HI R237, RZ, 0x3, R203 ;  /* 0x00000003ffed7819 */ /* 0x000fe200000116cb */
[----:B------:R-:W-:Y:S01]  /*0f20*/  IMAD.SHL.U32 R201, R0, 0x8, RZ ;  /* 0x0000000800c97824 */ /* 0x000fe200078e00ff */
[----:B------:R-:W-:-:S02]  /*0f30*/  LOP3.LUT R6, R203, 0x38, R16, 0xf8, !PT ;  /* 0x00000038cb067812 */ /* 0x000fc400078ef810 */
[----:B------:R-:W-:Y:S02]  /*0f40*/  LOP3.LUT R211, R3, 0xfffffe00, RZ, 0xc0, !PT ;  /* 0xfffffe0003d37812 */ /* 0x000fe400078ec0ff */
[----:B------:R-:W-:Y:S02]  /*0f50*/  LOP3.LUT R4, R4, 0xfffffff8, RZ, 0xc0, !PT ;  /* 0xfffffff804047812 */ /* 0x000fe400078ec0ff */
[----:B------:R-:W-:Y:S02]  /*0f60*/  LOP3.LUT R3, R211, R6, R237, 0xf6, !PT ;  /* 0x00000006d3037212 */ /* 0x000fe400078ef6ed */
[----:B------:R-:W-:Y:S01]  /*0f70*/  SHF.R.S32.HI R228, RZ, 0x1f, R19 ;  /* 0x0000001fffe47819 */ /* 0x000fe20000011413 */
[----:B------:R-:W-:Y:S01]  /*0f80*/  IMAD.IADD R230, R19, 0x1, -R4 ;  /* 0x0000000113e67824 */ /* 0x000fe200078e0a04 */
[----:B------:R-:W-:Y:S01]  /*0f90*/  SHF.R.S32.HI R17, RZ, 0x1f, R16 ;  /* 0x0000001fff117819 */ /* 0x000fe20000011410 */
[----:B------:R-:W-:-:S07]  /*0fa0*/  IMAD R234, R3, 0x2, R18 ;  /* 0x0000000203ea7824 */ /* 0x000fce00078e0212 */
.L_x_11115:
[----:B01---5:R-:W0:Y:S02]  /*0fb0*/  LDC.64 R4, c[0x0][0xc60] ;  /* 0x00031800ff047b82 */ /* 0x023e240000000a00 */
        /* <DEDUP_REMOVED lines=14> */
[C---:B------:R-:W-:Y:S02]  /*10a0*/  @P1 LEA R6, P2, R225.reuse, UR4, 0x2 ;  /* 0x00000004e1061c11 */ /* 0x040fe4000f8410ff */
        /* <DEDUP_REMOVED lines=34> */
.L_x_10962:
        /* <DEDUP_REMOVED lines=10> */
.L_x_10963:
[----:B------:R-:W-:Y:S05]  /*1370*/  @!P0 BRA `(.L_x_10964) ;  /* 0x00000000000c8947 */ /* 0x000fea0003800000 */
[----:B------:R-:W2:Y:S04]  /*1380*/  LDG.E R5, desc[UR40][R8.64] ;  /* 0x0000002808057981 */ /* 0x000ea8000c1e1900 */
[----:B------:R-:W2:Y:S02]  /*1390*/  LDG.E R24, desc[UR40][R8.64+0x4] ;  /* 0x0000042808187981 */ /* 0x000ea4000c1e1900 */
[----:B--2---:R-:W-:-:S07]  /*13a0*/  IMAD.IADD R24, R24, 0x1, -R5 ;  /* 0x0000000118187824 */ /* 0x004fce00078e0a05 */
.L_x_10964:
        /* <DEDUP_REMOVED lines=20> */
[C---:B------:R-:W-:Y:S02]  /*14f0*/  IADD3 R0, R204.reuse, 0x5f, RZ ;  /* 0x0000005fcc007810 */ /* 0x040fe40007ffe0ff */
[----:B------:R-:W-:-:S03]  /*1500*/  IADD3 R3, R204, R3, -R202 ;  /* 0x00000003cc037210 */ /* 0x000fc60007ffe8ca */
[----:B------:R-:W-:-:S04]  /*1510*/  IMAD.HI R0, R0, 0x2aaaaaab, RZ ;  /* 0x2aaaaaab00007827 */ /* 0x000fc800078e02ff */
[----:B------:R-:W-:Y:S01]  /*1520*/  IMAD.HI R4, R3, 0x2aaaaaab, RZ ;  /* 0x2aaaaaab03047827 */ /* 0x000fe200078e02ff */
[----:B------:R-:W-:-:S04]  /*1530*/  SHF.R.U32.HI R3, RZ, 0x1f, R0 ;  /* 0x0000001fff037819 */ /* 0x000fc80000011600 */
[----:B------:R-:W-:Y:S02]  /*1540*/  SHF.R.U32.HI R5, RZ, 0x1f, R4 ;  /* 0x0000001fff057819 */ /* 0x000fe40000011604 */
[----:B------:R-:W-:Y:S02]  /*1550*/  LEA.HI.SX32 R3, R0, R3, 0x1c ;  /* 0x0000000300037211 */ /* 0x000fe400078fe2ff */
[----:B------:R-:W-:-:S04]  /*1560*/  LEA.HI.SX32 R176, R4, R5, 0x1c ;  /* 0x0000000504b07211 */ /* 0x000fc800078fe2ff */
[----:B------:R-:W-:-:S05]  /*1570*/  VIMNMX R176, R3, R176, PT ;  /* 0x000000b003b07248 */ /* 0x000fca0003fe0100 */
        /* <DEDUP_REMOVED lines=33> */
.L_x_10967:
[----:B------:R-:W-:Y:S05]  /*1790*/  BSYNC B6 ;  /* 0x0000000000067941 */ /* 0x000fea0003800000 */
.L_x_10966:
        /* <DEDUP_REMOVED lines=20> */
.L_x_10969:
[----:B------:R-:W-:Y:S05]  /*18e0*/  BSYNC B6 ;  /* 0x0000000000067941 */ /* 0x000fea0003800000 */
.L_x_10968:
        /* <DEDUP_REMOVED lines=21> */
[----:B--2---:R-:W-:Y:S01]  /*1a40*/  SHF.L.U64.HI R86, R42, 0x6, R43 ;  /* 0x000000062a567819 */ /* 0x004fe2000001022b */
[----:B------:R-:W-:Y:S01]  /*1a50*/  IMAD.SHL.U32 R28, R232, 0x4, RZ ;  /* 0x00000004e81c7824 */ /* 0x000fe200078e00ff */
[----:B------:R-:W-:Y:S01]  /*1a60*/  SHF.R.S32.HI R81, RZ, 0x1f, R226 ;  /* 0x0000001fff517819 */ /* 0x000fe200000114e2 */
[----:B------:R-:W-:-:S02]  /*1a70*/  IMAD R6, R33, R42, RZ ;  /* 0x0000002a21067224 */ /* 0x000fc400078e02ff */
[----:B-1----:R-:W-:Y:S01]  /*1a80*/  IMAD.WIDE.U32 R4, R56, R42, RZ ;  /* 0x0000002a38047225 */ /* 0x002fe200078e00ff */
[----:B------:R-:W-:Y:S02]  /*1a90*/  SHF.R.U32.HI R26, RZ, 0x7, R20 ;  /* 0x00000007ff1a7819 */ /* 0x000fe40000011614 */
[----:B------:R-:W-:Y:S01]  /*1aa0*/  SHF.R.S32.HI R29, RZ, 0x1f, R28 ;  /* 0x0000001fff1d7819 */ /* 0x000fe2000001141c */
[----:B------:R-:W0:Y:S01]  /*1ab0*/  @P0 LDC R3, c[0x0][0x42c] ;  /* 0x00010b00ff030b82 */ /* 0x000e220000000800 */
[----:B------:R-:W-:Y:S01]  /*1ac0*/  ISETP.NE.AND P6, PT, R26, 0x1, PT ;  /* 0x000000011a00780c */ /* 0x000fe20003fc5270 */
[----:B------:R-:W-:Y:S01]  /*1ad0*/  IMAD.SHL.U32 R87, R230, 0x40, RZ ;  /* 0x00000040e6577824 */ /* 0x000fe200078e00ff */
[----:B---3--:R-:W-:Y:S01]  /*1ae0*/  SHF.L.U64.HI R85, R54, 0x6, R55 ;  /* 0x0000000636557819 */ /* 0x008fe20000010237 */
[----:B------:R-:W-:Y:S01]  /*1af0*/  IMAD.MOV.U32 R78, RZ, RZ, 0x20 ;  /* 0x00000020ff4e7424 */ /* 0x000fe200078e00ff */
[----:B------:R-:W-:Y:S01]  /*1b00*/  IADD3 R79, R26, 0x8, RZ ;  /* 0x000000081a4f7810 */ /* 0x000fe20007ffe0ff */
[----:B------:R-:W-:Y:S01]  /*1b10*/  IMAD.SHL.U32 R83, R54, 0x40, RZ ;  /* 0x0000004036537824 */ /* 0x000fe200078e00ff */
[----:B------:R-:W-:Y:S01]  /*1b20*/  LOP3.LUT R87, R87, 0x1c0, RZ, 0xc0, !PT ;  /* 0x000001c057577812 */ /* 0x000fe200078ec0ff */
[----:B------:R-:W1:Y:S01]  /*1b30*/  @P0 LDC R7, c[0x0][0x430] ;  /* 0x00010c00ff070b82 */ /* 0x000e620000000800 */
[----:B------:R-:W-:-:S02]  /*1b40*/  IMAD R75, R43, 0x60, RZ ;  /* 0x000000602b4b7824 */ /* 0x000fc400078e02ff */
[----:B------:R-:W-:Y:S01]  /*1b50*/  SHF.R.U32.HI R80, RZ, 0x3, R87 ;  /* 0x00000003ff507819 */ /* 0x000fe20000011657 */
[----:B------:R-:W-:Y:S02]  /*1b60*/  IMAD.SHL.U32 R84, R42, 0x40, RZ ;  /* 0x000000402a547824 */ /* 0x000fe400078e00ff */
[----:B----4-:R-:W-:Y:S02]  /*1b70*/  IMAD.SHL.U32 R76, R27, 0x2, RZ ;  /* 0x000000021b4c7824 */ /* 0x010fe400078e00ff */
        /* <DEDUP_REMOVED lines=16> */
[----:B------:R-:W-:Y:S01]  /*1c80*/  SEL R8, R0, RZ, !P0 ;  /* 0x000000ff00087207 */ /* 0x000fe20004000000 */
[----:B------:R-:W0:Y:S02]  /*1c90*/  LDC.64 R24, c[0x0][0x3e8] ;  /* 0x0000fa00ff187b82 */ /* 0x000e240000000a00 */
[----:B------:R-:W-:-:S04]  /*1ca0*/  IMAD.WIDE.U32 R20, R41, UR4, R4 ;  /* 0x0000000429147c25 */ /* 0x000fc8000f8e0004 */
[----:B------:R-:W-:Y:S02]  /*1cb0*/  IMAD R0, R8, UR4, RZ ;  /* 0x0000000408007c24 */ /* 0x000fe4000f8e02ff */
[----:B------:R-:W-:-:S04]  /*1cc0*/  IMAD.WIDE.U32 R4, R19, R42, R16 ;  /* 0x0000002a13047225 */ /* 0x000fc800078e0010 */
[----:B------:R-:W-:Y:S01]  /*1cd0*/  IMAD R95, R41, UR5, R0 ;  /* 0x00000005295f7c24 */ /* 0x000fe2000f8e0200 */
[----:B------:R-:W-:Y:S05]  /*1ce0*/  @!P6 WARPSYNC.ALL ;  /* 0x000000000000e948 */ /* 0x000fea0003800000 */
[----:B------:R-:W-:Y:S01]  /*1cf0*/  ULDC UR4, c[0x0][0x310] ;  /* 0x0000c40000047ab9 */ /* 0x000fe20000000800 */
[----:B------:R-:W-:Y:S01]  /*1d00*/  IMAD.IADD R95, R21, 0x1, R95 ;  /* 0x00000001155f7824 */ /* 0x000fe200078e025f */
[----:B------:R-:W-:Y:S01]  /*1d10*/  ISETP.GE.AND P1, PT, R97, UR4, PT ;  /* 0x0000000461007c0c */ /* 0x000fe2000bf26270 */
[----:B------:R-:W-:Y:S01]  /*1d20*/  ULDC.64 UR6, c[0x0][0x320] ;  /* 0x0000c80000067ab9 */ /* 0x000fe20000000a00 */
[----:B------:R-:W-:Y:S01]  /*1d30*/  @!P6 BAR.SYNC.DEFER_BLOCKING 0x9, 0x100 ;  /* 0x024400000000eb1d */ /* 0x000fe20000010000 */
[----:B------:R-:W-:Y:S01]  /*1d40*/  IADD3 R93, P0, R20, R4, RZ ;  /* 0x00000004145d7210 */ /* 0x000fe20007f1e0ff */
[----:B------:R-:W-:Y:S01]  /*1d50*/  VIADD R4, R16, 0xc0 ;  /* 0x000000c010047836 */ /* 0x000fe20000000000 */
[----:B------:R-:W-:Y:S01]  /*1d60*/  SEL R3, RZ, 0xffffffff, P1 ;  /* 0xffffffffff037807 */ /* 0x000fe20000800000 */
[----:B0-----:R-:W-:Y:S01]  /*1d70*/  IMAD.WIDE.U32 R10, R19, R24, R16 ;  /* 0x00000018130a7225 */ /* 0x001fe200078e0010 */
[----:B------:R-:W-:-:S02]  /*1d80*/  IADD3.X R91, R95, R5, R6, P0, !PT ;  /* 0x000000055f5b7210 */ /* 0x000fc400007fe406 */
[C---:B------:R-:W-:Y:S01]  /*1d90*/  ISETP.GE.AND P0, PT, R16.reuse, UR4, PT ;  /* 0x0000000410007c0c */ /* 0x040fe2000bf06270 */
[----:B------:R-:W-:Y:S01]  /*1da0*/  IMAD.SHL.U32 R5, R3, 0x2, RZ ;  /* 0x0000000203057824 */ /* 0x000fe200078e00ff */
[----:B------:R-:W-:Y:S01]  /*1db0*/  IADD3 R6, R16, 0xe0, RZ ;  /* 0x000000e010067810 */ /* 0x000fe20007ffe0ff */
[----:B------:R-:W-:Y:S01]  /*1dc0*/  IMAD R3, R7, UR6, RZ ;  /* 0x0000000607037c24 */ /* 0x000fe2000f8e02ff */
[----:B------:R-:W-:Y:S01]  /*1dd0*/  SEL R0, RZ, 0x1, P0 ;  /* 0x00000001ff007807 */ /* 0x000fe20000000000 */
[----:B------:R-:W-:Y:S01]  /*1de0*/  IMAD.WIDE.U32 R42, R42, 0x60, RZ ;  /* 0x000000602a2a7825 */ /* 0x000fe200078e00ff */
[----:B------:R-:W-:Y:S02]  /*1df0*/  ISETP.GE.AND P0, PT, R96, UR4, PT ;  /* 0x0000000460007c0c */ /* 0x000fe4000bf06270 */
[----:B------:R-:W-:Y:S01]  /*1e00*/  ISETP.GE.AND P1, PT, R94, UR4, PT ;  /* 0x000000045e007c0c */ /* 0x000fe2000bf26270 */
[----:B------:R-:W-:Y:S01]  /*1e10*/  IMAD R7, R206, UR7, R3 ;  /* 0x00000007ce077c24 */ /* 0x000fe2000f8e0203 */
[----:B------:R-:W-:Y:S01]  /*1e20*/  ISETP.GE.AND P3, PT, R6, UR4, PT ;  /* 0x0000000406007c0c */ /* 0x000fe2000bf66270 */
[----:B------:R-:W-:Y:S01]  /*1e30*/  IMAD.WIDE.U32 R48, R24, 0x60, RZ ;  /* 0x0000006018307825 */ /* 0x000fe200078e00ff */
[----:B------:R-:W-:-:S02]  /*1e40*/  LOP3.LUT R0, R5, 0x2, R0, 0xe2, !PT ;  /* 0x0000000205007812 */ /* 0x000fc400078ee200 */
[----:B------:R-:W-:Y:S01]  /*1e50*/  SEL R3, RZ, 0x4, P0 ;  /* 0x00000004ff037807 */ /* 0x000fe20000000000 */
[----:B------:R-:W-:Y:S01]  /*1e60*/  IMAD.SHL.U32 R89, R24, 0x40, RZ ;  /* 0x0000004018597824 */ /* 0x000fe200078e00ff */
[----:B------:R-:W-:Y:S01]  /*1e70*/  SEL R6, RZ, 0x8, P1 ;  /* 0x00000008ff067807 */ /* 0x000fe20000800000 */
[----:B------:R-:W-:Y:S01]  /*1e80*/  IMAD.IADD R75, R43, 0x1, R75 ;  /* 0x000000012b4b7824 */ /* 0x000fe200078e024b */
[----:B------:R-:W-:Y:S02]  /*1e90*/  ISETP.GE.AND P0, PT, R92, UR4, PT ;  /* 0x000000045c007c0c */ /* 0x000fe4000bf06270 */
[----:B------:R-:W-:Y:S02]  /*1ea0*/  ISETP.GE.AND P1, PT, R90, UR4, PT ;  /* 0x000000045a007c0c */ /* 0x000fe4000bf26270 */
[----:B------:R-:W-:Y:S02]  /*1eb0*/  LOP3.LUT R0, R6, R0, R3, 0xfe, !PT ;  /* 0x0000000006007212 */ /* 0x000fe400078efe03 */
[----:B------:R-:W-:-:S02]  /*1ec0*/  SEL R3, RZ, 0x10, P0 ;  /* 0x00000010ff037807 */ /* 0x000fc40000000000 */
[----:B------:R-:W-:Y:S02]  /*1ed0*/  SEL R6, RZ, 0x20, P1 ;  /* 0x00000020ff067807 */ /* 0x000fe40000800000 */
[----:B------:R-:W-:Y:S01]  /*1ee0*/  ISETP.GE.AND P2, PT, R4, UR4, PT ;  /* 0x0000000404007c0c */ /* 0x000fe2000bf46270 */
[----:B------:R-:W-:Y:S01]  /*1ef0*/  IMAD.WIDE.U32 R4, R206, UR6, R16 ;  /* 0x00000006ce047c25 */ /* 0x000fe2000f8e0010 */
[----:B------:R-:W-:Y:S01]  /*1f00*/  LOP3.LUT R3, R6, R0, R3, 0xfe, !PT ;  /* 0x0000000006037212 */ /* 0x000fe200078efe03 */
[----:B------:R-:W-:Y:S01]  /*1f10*/  ULDC.64 UR4, c[0x0][0x328] ;  /* 0x0000ca0000047ab9 */ /* 0x000fe20000000a00 */
[----:B------:R-:W-:Y:S01]  /*1f20*/  SEL R0, RZ, 0x40, P2 ;  /* 0x00000040ff007807 */ /* 0x000fe20001000000 */
[----:B------:R-:W-:Y:S01]  /*1f30*/  IMAD R6, R228, R24, RZ ;  /* 0x00000018e4067224 */ /* 0x000fe200078e02ff */
[----:B------:R-:W-:Y:S02]  /*1f40*/  ISETP.GE.AND P0, PT, R16, R27, PT ;  /* 0x0000001b1000720c */ /* 0x000fe40003f06270 */
[----:B------:R-:W-:Y:S01]  /*1f50*/  IADD3 R5, R5, R7, RZ ;  /* 0x0000000705057210 */ /* 0x000fe20007ffe0ff */
[----:B------:R-:W-:Y:S01]  /*1f60*/  IMAD R7, R8, UR4, RZ ;  /* 0x0000000408077c24 */ /* 0x000fe2000f8e02ff */
[----:B------:R-:W-:Y:S01]  /*1f70*/  LOP3.LUT R0, R3, R0, RZ, 0xfc, !PT ;  /* 0x0000000003007212 */ /* 0x000fe200078efcff */
[----:B------:R-:W-:Y:S01]  /*1f80*/  IMAD.WIDE.U32 R8, R19, R54, R16 ;  /* 0x0000003613087225 */ /* 0x000fe200078e0010 */
[----:B------:R-:W-:-:S02]  /*1f90*/  SEL R3, R27, RZ, P0 ;  /* 0x000000ff1b037207 */ /* 0x000fc40000000000 */
[----:B------:R-:W-:Y:S01]  /*1fa0*/  LOP3.LUT P1, RZ, R230, 0x4, RZ, 0xc0, !PT ;  /* 0x00000004e6ff7812 */ /* 0x000fe2000782c0ff */
[----:B------:R-:W-:Y:S01]  /*1fb0*/  IMAD R63, R41, UR5, R7 ;  /* 0x00000005293f7c24 */ /* 0x000fe2000f8e0207 */
[----:B------:R-:W-:Y:S01]  /*1fc0*/  IADD3 R56, P2, R19, R56, RZ ;  /* 0x0000003813387210 */ /* 0x000fe20007f5e0ff */
[----:B------:R-:W-:Y:S01]  /*1fd0*/  IMAD.WIDE.U32 R40, R41, UR4, R4 ;  /* 0x0000000429287c25 */ /* 0x000fe2000f8e0004 */
[----:B------:R-:W-:Y:S01]  /*1fe0*/  SHF.L.U64.HI R82, R24, 0x6, R25 ;  /* 0x0000000618527819 */ /* 0x000fe20000010219 */
[----:B------:R-:W-:Y:S01]  /*1ff0*/  ULDC UR4, c[0x0][0x2e4] ;  /* 0x0000b90000047ab9 */ /* 0x000fe20000000800 */
[----:B------:R-:W-:Y:S01]  /*2000*/  SEL R78, R78, 0xffffffe0, !P1 ;  /* 0xffffffe04e4e7807 */ /* 0x000fe20004800000 */
[----:B------:R-:W-:Y:S01]  /*2010*/  IMAD R4, R228, R54, RZ ;  /* 0x00000036e4047224 */ /* 0x000fe200078e02ff */
[C---:B------:R-:W-:Y:S01]  /*2020*/  ISETP.GE.AND P1, PT, R16.reuse, UR4, PT ;  /* 0x0000000410007c0c */ /* 0x040fe2000bf26270 */
[----:B------:R-:W-:Y:S02]  /*2030*/  IMAD.IADD R3, R16, 0x1, R3 ;  /* 0x0000000110037824 */ /* 0x000fe400078e0203 */
[----:B------:R-:W-:-:S02]  /*2040*/  IMAD R13, R19, R55, R4 ;  /* 0x00000037130d7224 */ /* 0x000fc400078e0204 */
[----:B------:R-:W-:Y:S01]  /*2050*/  IMAD.WIDE.U32 R4, R19, R54, R28 ;  /* 0x0000003613047225 */ /* 0x000fe200078e001c */
[----:B------:R-:W-:-:S03]  /*2060*/  SHF.R.S32.HI R12, RZ, 0x1f, R3 ;  /* 0x0000001fff0c7819 */ /* 0x000fc60000011403 */
[----:B------:R-:W-:Y:S01]  /*2070*/  IMAD.IADD R9, R13, 0x1, R9 ;  /* 0x000000010d097824 */ /* 0x000fe200078e0209 */
[----:B------:R-:W-:Y:S01]  /*2080*/  IADD3 R5, R5, R13, RZ ;  /* 0x0000000d05057210 */ /* 0x000fe20007ffe0ff */
[C---:B------:R-:W-:Y:S01]  /*2090*/  IMAD R15, R19.reuse, R25, R6 ;  /* 0x00000019130f7224 */ /* 0x040fe200078e0206 */
[----:B------:R-:W-:Y:S01]  /*20a0*/  LEA.HI R12, R12, R3, RZ, 0x3 ;  /* 0x000000030c0c7211 */ /* 0x000fe200078f18ff */
[-C--:B------:R-:W-:Y:S01]  /*20b0*/  IMAD.WIDE.U32 R6, R19, R24.reuse, R28 ;  /* 0x0000001813067225 */ /* 0x080fe200078e001c */
[----:B-----5:R-:W-:Y:S02]  /*20c0*/  SHF.R.S32.HI R13, RZ, 0x1f, R31 ;  /* 0x0000001fff0d7819 */ /* 0x020fe4000001141f */
[----:B------:R-:W-:Y:S01]  /*20d0*/  LOP3.LUT R3, R87, 0x18, R16, 0xf8, !PT ;  /* 0x0000001857037812 */ /* 0x000fe200078ef810 */
[----:B------:R-:W-:Y:S01]  /*20e0*/  IMAD.IADD R11, R15, 0x1, R11 ;  /* 0x000000010f0b7824 */ /* 0x000fe200078e020b */
[----:B------:R-:W-:Y:S01]  /*20f0*/  SHF.R.S32.HI R68, RZ, 0x3, R12 ;  /* 0x00000003ff447819 */ /* 0x000fe2000001140c */
[----:B------:R-:W-:Y:S01]  /*2100*/  IMAD R14, R13, R24, RZ ;  /* 0x000000180d0e7224 */ /* 0x000fe200078e02ff */
[----:B------:R-:W-:Y:S01]  /*2110*/  LOP3.LUT R3, R3, R80, RZ, 0x3c, !PT ;  /* 0x0000005003037212 */ /* 0x000fe200078e3cff */
[----:B------:R-:W-:Y:S01]  /*2120*/  IMAD.IADD R7, R7, 0x1, R15 ;  /* 0x0000000107077824 */ /* 0x000fe200078e020f */
[----:B------:R-:W-:Y:S01]  /*2130*/  LOP3.LUT R69, R12, 0xfffffff8, RZ, 0xc0, !PT ;  /* 0xfffffff80c457812 */ /* 0x000fe200078ec0ff */
[----:B------:R-:W-:-:S02]  /*2140*/  IMAD R15, R31, R25, R14 ;  /* 0x000000191f0f7224 */ /* 0x000fc400078e020e */
[----:B------:R-:W-:Y:S01]  /*2150*/  IMAD R77, R210, 0x200, R3 ;  /* 0x00000200d24d7824 */ /* 0x000fe200078e0203 */
[--C-:B------:R-:W-:Y:S01]  /*2160*/  LOP3.LUT R3, R87, 0x38, R12.reuse, 0xf8, !PT ;  /* 0x0000003857037812 */ /* 0x100fe200078ef80c */
[----:B------:R-:W-:Y:S01]  /*2170*/  IMAD R14, R13, R54, RZ ;  /* 0x000000360d0e7224 */ /* 0x000fe200078e02ff */
[----:B------:R-:W-:Y:S01]  /*2180*/  LOP3.LUT R12, R203, 0x38, R12, 0xf8, !PT ;  /* 0x00000038cb0c7812 */ /* 0x000fe200078ef80c */
[----:B------:R-:W-:Y:S01]  /*2190*/  IMAD.WIDE.U32 R44, R31, R24, R10 ;  /* 0x000000181f2c7225 */ /* 0x000fe200078e000a */
[----:B------:R-:W-:Y:S02]  /*21a0*/  LOP3.LUT R67, R3, R80, RZ, 0x3c, !PT ;  /* 0x0000005003437212 */ /* 0x000fe400078e3cff */
[----:B------:R-:W-:Y:S01]  /*21b0*/  LOP3.LUT R12, R12, R237, RZ, 0x3c, !PT ;  /* 0x000000ed0c0c7212 */ /* 0x000fe200078e3cff */
[C---:B------:R-:W-:Y:S01]  /*21c0*/  IMAD.WIDE.U32 R46, R31.reuse, R24, R6 ;  /* 0x000000181f2e7225 */ /* 0x040fe200078e0006 */
[----:B------:R-:W-:Y:S02]  /*21d0*/  SEL R3, RZ, 0xffffff80, P3 ;  /* 0xffffff80ff037807 */ /* 0x000fe40001800000 */
[----:B------:R-:W-:Y:S01]  /*21e0*/  SHF.R.S32.HI R62, RZ, 0x1f, R69 ;  /* 0x0000001fff3e7819 */ /* 0x000fe20000011445 */
[----:B------:R-:W-:Y:S01]  /*21f0*/  IMAD R7, R31, R55, R14 ;  /* 0x000000371f077224 */ /* 0x000fe200078e020e */
[----:B------:R-:W-:Y:S01]  /*2200*/  LOP3.LUT R3, R0, 0x80, R3, 0xc8, !PT ;  /* 0x0000008000037812 */ /* 0x000fe200078ec803 */
[----:B------:R-:W-:Y:S01]  /*2210*/  IMAD R11, R55, 0x60, RZ ;  /* 0x00000060370b7824 */ /* 0x000fe200078e02ff */
[----:B------:R-:W-:Y:S01]  /*2220*/  LEA R67, R210, R67, 0x9 ;  /* 0x00000043d2437211 */ /* 0x000fe200078e48ff */
[----:B------:R-:W-:Y:S01]  /*2230*/  IMAD.WIDE.U32 R50, R31, R54, R8 ;  /* 0x000000361f327225 */ /* 0x000fe200078e0008 */
[----:B------:R-:W-:-:S03]  /*2240*/  LOP3.LUT R0, R0, 0x40, RZ, 0xc0, !PT ;  /* 0x0000004000007812 */ /* 0x000fc600078ec0ff */
[----:B------:R-:W-:-:S04]  /*2250*/  IMAD.WIDE.U32 R52, R31, R54, R4 ;  /* 0x000000361f347225 */ /* 0x000fc800078e0004 */
[----:B------:R-:W-:-:S04]  /*2260*/  IMAD.WIDE.U32 R54, R54, 0x60, RZ ;  /* 0x0000006036367825 */ /* 0x000fc800078e00ff */
[----:B------:R-:W-:Y:S01]  /*2270*/  IMAD R25, R25, 0x60, RZ ;  /* 0x0000006019197824 */ /* 0x000fe200078e02ff */
[----:B------:R-:W-:Y:S01]  /*2280*/  IADD3 R72, R55, R11, RZ ;  /* 0x0000000b37487210 */ /* 0x000fe20007ffe0ff */
[----:B------:R-:W-:Y:S01]  /*2290*/  IMAD.X R57, R228, 0x1, R33, P2 ;  /* 0x00000001e4397824 */ /* 0x000fe200010e0621 */
[----:B------:R-:W-:Y:S01]  /*22a0*/  ISETP.GE.AND P2, PT, R97, UR4, PT ;  /* 0x0000000461007c0c */ /* 0x000fe2000bf46270 */
        /* <DEDUP_REMOVED lines=8> */
.L_x_11017:
        /* <DEDUP_REMOVED lines=21> */
[----:B------:R-:W-:-:S02]  /*2480*/  ISETP.GT.AND P4, PT, R59, R58, PT ;  /* 0x0000003a3b00720c */ /* 0x000fc40003f84270 */
[----:B------:R-:W-:Y:S01]  /*2490*/  LEA R106, R5, R30, 0x1 ;  /* 0x0000001e056a7211 */ /* 0x000fe200078e08ff */
[----:B------:R-:W-:Y:S01]  /*24a0*/  IMAD R102, R7, 0x2, R30 ;  /* 0x0000000207667824 */ /* 0x000fe200078e021e */
[----:B------:R-:W-:-:S05]  /*24b0*/  P2R R98, PR, RZ, 0x10 ;  /* 0x00000010ff627803 */ /* 0x000fca0000000000 */
        /* <DEDUP_REMOVED lines=43> */
.L_x_10974:
[----:B------:R-:W-:Y:S05]  /*2770*/  BSYNC B1 ;  /* 0x0000000000017941 */ /* 0x000fea0003800000 */
.L_x_10973:
        /* <DEDUP_REMOVED lines=29> */
.L_x_10976:
[----:B------:R-:W-:Y:S05]  /*2950*/  BSYNC B1 ;  /* 0x0000000000017941 */ /* 0x000fea0003800000 */
.L_x_10975:
        /* <DEDUP_REMOVED lines=28> */
.L_x_10977:
[----:B------:R-:W-:Y:S01]  /*2b20*/  LEA R88, R2, R18, 0x3 ;  /* 0x0000001202587211 */ /* 0x000fe200078e18ff */
[----:B------:R-:W-:Y:S01]  /*2b30*/  BSSY B1, `(.L_x_10978) ;  /* 0x0000004000017945 */ /* 0x000fe20003800000 */
[----:B------:R-:W-:-:S04]  /*2b40*/  SHF.L.U32 R109, R200, 0x1f, RZ ;  /* 0x0000001fc86d7819 */ /* 0x000fc800000006ff */
[----:B------:R-:W0:Y:S02]  /*2b50*/  SYNCS.PHASECHK.TRANS64.TRYWAIT P6, [R88+URZ+0x22890], R109 ;  /* 0x0228906d580075a7 */ /* 0x000e2400080c017f */
[----:B0-----:R-:W-:Y:S05]  /*2b60*/  @!P6 BRA `(.L_x_10979) ;  /* 0x000001500064e947 */ /* 0x001fea0003800000 */
.L_x_11218:
[----:B------:R-:W-:Y:S05]  /*2b70*/  BSYNC B1 ;  /* 0x0000000000017941 */ /* 0x000fea0003800000 */
.L_x_10978:
        /* <DEDUP_REMOVED lines=49> */
.L_x_10985:
[----:B------:R-:W-:Y:S05]  /*2e90*/  BSYNC B3 ;  /* 0x0000000000037941 */ /* 0x000fea0003800000 */
.L_x_10984:
[----:B--2---:R1:W-:Y:S02]  /*2ea0*/  STG.E.128 desc[UR40][R14.64], R4 ;  /* 0x000000040e007986 */ /* 0x0043e4000c101d28 */
.L_x_10983:
[----:B------:R-:W-:Y:S05]  /*2eb0*/  BSYNC B2 ;  /* 0x0000000000027941 */ /* 0x000fea0003800000 */
.L_x_10982:
        /* <DEDUP_REMOVED lines=47> */
.L_x_10987:
[----:B------:R-:W-:Y:S05]  /*31b0*/  BSYNC B2 ;  /* 0x0000000000027941 */ /* 0x000fea0003800000 */
.L_x_10986:
[----:B--2---:R2:W-:Y:S02]  /*31c0*/  STG.E.128 desc[UR40][R14.64+0x40], R4 ;  /* 0x000040040e007986 */ /* 0x0045e4000c101d28 */
.L_x_10981:
[----:B------:R-:W-:Y:S05]  /*31d0*/  BSYNC B1 ;  /* 0x0000000000017941 */ /* 0x000fea0003800000 */
.L_x_10980:
        /* <DEDUP_REMOVED lines=48> */
.L_x_10992:
[----:B------:R-:W-:Y:S05]  /*34e0*/  BSYNC B2 ;  /* 0x0000000000027941 */ /* 0x000fea0003800000 */
.L_x_10991:
[----:B--2---:R3:W-:Y:S02]  /*34f0*/  STG.E.128 desc[UR40][R12.64], R4 ;  /* 0x000000040c007986 */ /* 0x0047e4000c101d28 */
.L_x_10990:
[----:B------:R-:W-:Y:S05]  /*3500*/  BSYNC B1 ;  /* 0x0000000000017941 */ /* 0x000fea0003800000 */
.L_x_10989:
        /* <DEDUP_REMOVED lines=47> */
.L_x_10994:
[----:B------:R-:W-:Y:S05]  /*3800*/  BSYNC B1 ;  /* 0x0000000000017941 */ /* 0x000fea0003800000 */
.L_x_10993:
[----:B--2---:R1:W-:Y:S01]  /*3810*/  STG.E.128 desc[UR40][R12.64+0x40], R4 ;  /* 0x000040040c007986 */ /* 0x0043e2000c101d28 */
[----:B------:R-:W-:Y:S05]  /*3820*/  BRA `(.L_x_10988) ;  /* 0x0000001400647947 */ /* 0x000fea0003800000 */
.L_x_10972:
[----:B------:R-:W-:Y:S02]  /*3830*/  ISETP.GE.AND P3, PT, R226, R99, PT ;  /* 0x00000063e200720c */ /* 0x000fe40003f66270 */
        /* <DEDUP_REMOVED lines=18> */
[----:B------:R-:W-:Y:S02]  /*3960*/  CS2R R12, SRZ ;  /* 0x00000000000c7805 */ /* 0x000fe4000001ff00 */
[----:B------:R-:W-:-:S05]  /*3970*/  @!P4 IADD3 R4, P5, R44, R4, RZ ;  /* 0x000000042c04c210 */ /* 0x000fca0007fbe0ff */
[----:B------:R-:W-:Y:S01]  /*3980*/  @!P4 IMAD.X R10, R109, 0x1, R71, P5 ;  /* 0x000000016d0ac824 */ /* 0x000fe200028e0647 */
[C---:B---3--:R-:W-:Y:S01]  /*3990*/  @!P4 LEA R32, P5, R4.reuse, R32, 0x1 ;  /* 0x000000200420c211 */ /* 0x048fe200078a08ff */
[----:B------:R2:W3:Y:S03]  /*39a0*/  @!P4 LDG.E.128 R12, desc[UR40][R6.64] ;  /* 0x00000028060cc981 */ /* 0x0004e6000c1e1d00 */
[----:B------:R-:W-:-:S05]  /*39b0*/  @!P4 LEA.HI.X R33, R4, R33, R10, 0x1, P5 ;  /* 0x000000210421c211 */ /* 0x000fca00028f0c0a */
[----:B------:R3:W4:Y:S01]  /*39c0*/  @!P4 LDG.E.128 R24, desc[UR40][R32.64] ;  /* 0x000000282018c981 */ /* 0x000722000c1e1d00 */
        /* <DEDUP_REMOVED lines=13> */
[----:B---3--:R-:W-:Y:S02]  /*3aa0*/  IMAD.MOV.U32 R32, RZ, RZ, R14 ;  /* 0x000000ffff207224 */ /* 0x008fe400078e000e */
[----:B------:R-:W-:Y:S01]  /*3ab0*/  IMAD.MOV.U32 R33, RZ, RZ, R15 ;  /* 0x000000ffff217224 */ /* 0x000fe200078e000f */
[----:B------:R-:W-:Y:S01]  /*3ac0*/  MOV R88, R13 ;  /* 0x0000000d00587202 */ /* 0x000fe20000000f00 */
[----:B------:R-:W-:Y:S01]  /*3ad0*/  IMAD.MOV.U32 R38, RZ, RZ, R12 ;  /* 0x000000ffff267224 */ /* 0x000fe200078e000c */
[----:B------:R-:W-:Y:S02]  /*3ae0*/  PRMT R119, R32, 0x7610, R119 ;  /* 0x0000761020777816 */ /* 0x000fe40000000077 */
[----:B------:R-:W-:Y:S01]  /*3af0*/  PRMT R125, R33, 0x7610, R125 ;  /* 0x00007610217d7816 */ /* 0x000fe2000000007d */
[----:B----4-:R-:W-:Y:S01]  /*3b00*/  IMAD.MOV.U32 R32, RZ, RZ, R26 ;  /* 0x000000ffff207224 */ /* 0x010fe200078e001a */
[----:B------:R-:W-:Y:S01]  /*3b10*/  PRMT R131, R38, 0x7610, R131 ;  /* 0x0000761026837816 */ /* 0x000fe20000000083 */
[----:B0-----:R-:W-:Y:S01]  /*3b20*/  IMAD.MOV.U32 R34, RZ, RZ, R24 ;  /* 0x000000ffff227224 */ /* 0x001fe200078e0018 */
[----:B------:R-:W-:Y:S01]  /*3b30*/  PRMT R121, R88, 0x7610, R121 ;  /* 0x0000761058797816 */ /* 0x000fe20000000079 */
[----:B------:R-:W-:-:S02]  /*3b40*/  IMAD.MOV.U32 R35, RZ, RZ, R25 ;  /* 0x000000ffff237224 */ /* 0x000fc400078e0019 */
[----:B------:R-:W-:Y:S01]  /*3b50*/  IMAD.MOV.U32 R33, RZ, RZ, R27 ;  /* 0x000000ffff217224 */ /* 0x000fe200078e001b */
[----:B------:R-:W-:Y:S02]  /*3b60*/  PRMT R119, R119, 0x5410, R32 ;  /* 0x0000541077777816 */ /* 0x000fe40000000020 */
        /* <DEDUP_REMOVED lines=17> */
.L_x_10995:
        /* <DEDUP_REMOVED lines=9> */
.L_x_11219:
[----:B------:R-:W-:Y:S05]  /*3d10*/  BSYNC B1 ;  /* 0x0000000000017941 */ /* 0x000fea0003800000 */
.L_x_10996:
        /* <DEDUP_REMOVED lines=16> */
[----:B------:R-:W-:-:S04]  /*3e20*/  LOP3.LUT R33, R33, R80, RZ, 0x3c, !PT ;  /* 0x0000005021217212 */ /* 0x000fc800078e3cff */
[----:B------:R-:W-:Y:S01]  /*3e30*/  LEA R35, R210, R33, 0x9 ;  /* 0x00000021d2237211 */ /* 0x000fe200078e48ff */
[----:B------:R-:W-:-:S04]  /*3e40*/  IMAD R33, R2, 0x1800, R67 ;  /* 0x0000180002217824 */ /* 0x000fc800078e0243 */
        /* <DEDUP_REMOVED lines=88> */
.L_x_11001:
[----:B------:R-:W-:Y:S05]  /*43d0*/  BSYNC B2 ;  /* 0x0000000000027941 */ /* 0x000fea0003800000 */
.L_x_11000:
        /* <DEDUP_REMOVED lines=12> */
.L_x_10999:
[----:B------:R-:W-:Y:S05]  /*44a0*/  BSYNC B1 ;  /* 0x0000000000017941 */ /* 0x000fea0003800000 */
.L_x_10998:
        /* <DEDUP_REMOVED lines=11> */
[----:B------:R-:W-:Y:S01]  /*4560*/  LEA.HI.X R33, R12, R101, R13, 0x1, P5 ;  /* 0x000000650c217211 */ /* 0x000fe200028f0c0d */
[----:B------:R-:W-:Y:S01]  /*4570*/  IMAD R13, R2, 0x1800, R65 ;  /* 0x00001800020d7824 */ /* 0x000fe200078e0241 */
[----:B------:R-:W-:-:S03]  /*4580*/  SHF.R.S32.HI R12, RZ, 0x1f, R113 ;  /* 0x0000001fff0c7819 */ /* 0x000fc60000011471 */
[----:B------:R-:W-:Y:S01]  /*4590*/  IMAD R13, R13, 0x2, R18 ;  /* 0x000000020d0d7824 */ /* 0x000fe200078e0212 */
[----:B------:R-:W-:-:S04]  /*45a0*/  LEA.HI R113, R12, R113, RZ, 0x4 ;  /* 0x000000710c717211 */ /* 0x000fc800078f20ff */
[----:B------:R-:W-:-:S04]  /*45b0*/  LEA.HI.SX32 R35, R113, R68, 0x1c ;  /* 0x0000004471237211 */ /* 0x000fc800078fe2ff */
[----:B------:R-:W-:-:S04]  /*45c0*/  SHF.L.U32 R35, R35, 0x3, RZ ;  /* 0x0000000323237819 */ /* 0x000fc800000006ff */
[----:B------:R-:W-:-:S04]  /*45d0*/  LOP3.LUT R12, R203, 0x38, R35, 0xf8, !PT ;  /* 0x00000038cb0c7812 */ /* 0x000fc800078ef823 */
[----:B------:R-:W-:-:S05]  /*45e0*/  LOP3.LUT R12, R12, R237, RZ, 0x3c, !PT ;  /* 0x000000ed0c0c7212 */ /* 0x000fca00078e3cff */
[----:B------:R-:W-:-:S04]  /*45f0*/  IMAD.IADD R15, R211, 0x1, R12 ;  /* 0x00000001d30f7824 */ /* 0x000fc800078e020c */
[----:B------:R-:W-:-:S04]  /*4600*/  IMAD R15, R2, 0x1800, R15 ;  /* 0x00001800020f7824 */ /* 0x000fc800078e020f */
[----:B------:R-:W-:Y:S02]  /*4610*/  IMAD R24, R15, 0x2, R18 ;  /* 0x000000020f187824 */ /* 0x000fe400078e0212 */
[----:B------:R-:W1:Y:S04]  /*4620*/  LDS.128 R12, [R13+0x1c400] ;  /* 0x01c400000d0c7984 */ /* 0x000e680000000c00 */
[----:B------:R-:W2:Y:S01]  /*4630*/  LDS.128 R24, [R24+0x1c400] ;  /* 0x01c4000018187984 */ /* 0x000ea20000000c00 */
[----:B------:R-:W-:Y:S05]  /*4640*/  @P4 BRA `(.L_x_11003) ;  /* 0x0000000400484947 */ /* 0x000fea0003800000 */
[----:B------:R-:W-:Y:S02]  /*4650*/  SHF.R.U64 R117, R8, 0x10, R9 ;  /* 0x0000001008757819 */ /* 0x000fe40000001209 */
[----:B------:R-:W-:Y:S02]  /*4660*/  SHF.R.U32.HI R8, RZ, 0x10, R5 ;  /* 0x00000010ff087819 */ /* 0x000fe40000011605 */
[--C-:B------:R-:W-:Y:S02]  /*4670*/  SHF.R.U64 R115, R10, 0x10, R11.reuse ;  /* 0x000000100a737819 */ /* 0x100fe4000000120b */
[----:B------:R-:W-:Y:S01]  /*4680*/  SHF.R.U32.HI R39, RZ, 0x10, R11 ;  /* 0x00000010ff277819 */ /* 0x000fe2000001160b */
[----:B------:R-:W-:Y:S01]  /*4690*/  HADD2.F32 R10, -RZ, R8.H0_H0 ;  /* 0x20000008ff0a7230 */ /* 0x000fe20000004100 */
[----:B------:R-:W-:Y:S02]  /*46a0*/  SHF.R.U32.HI R9, RZ, 0x10, R9 ;  /* 0x00000010ff097819 */ /* 0x000fe40000011609 */
[----:B------:R-:W-:Y:S01]  /*46b0*/  SHF.R.U64 R113, R4, 0x10, R5 ;  /* 0x0000001004717819 */ /* 0x000fe20000001205 */
[----:B--2---:R-:W-:Y:S01]  /*46c0*/  HADD2.F32 R5, -RZ, R25.H0_H0 ;  /* 0x20000019ff057230 */ /* 0x004fe20000004100 */
[--C-:B------:R-:W-:Y:S01]  /*46d0*/  SHF.R.U64 R107, R6, 0x10, R7.reuse ;  /* 0x00000010066b7819 */ /* 0x100fe20000001207 */
[----:B-1----:R-:W-:Y:S01]  /*46e0*/  HADD2.F32 R4, -RZ, R13.H0_H0 ;  /* 0x2000000dff047230 */ /* 0x002fe20000004100 */
[----:B------:R-:W-:Y:S01]  /*46f0*/  SHF.R.U32.HI R11, RZ, 0x10, R7 ;  /* 0x00000010ff0b7819 */ /* 0x000fe20000011607 */
[----:B------:R-:W-:-:S02]  /*4700*/  HADD2.F32 R7, -RZ, R114.H1_H1 ;  /* 0x30000072ff077230 */ /* 0x000fc40000004100 */
[----:B------:R-:W-:Y:S02]  /*4710*/  HADD2.F32 R25, -RZ, R25.H1_H1 ;  /* 0x30000019ff197230 */ /* 0x000fe40000004100 */
[----:B------:R-:W-:Y:S02]  /*4720*/  HADD2.F32 R6, -RZ, R110.H1_H1 ;  /* 0x3000006eff067230 */ /* 0x000fe40000004100 */
[-C--:B------:R-:W-:Y:S01]  /*4730*/  FMUL.FTZ R38, R4, R7.reuse ;  /* 0x0000000704267220 */ /* 0x080fe20000410000 */
[----:B------:R-:W-:Y:S02]  /*4740*/  HADD2.F32 R13, -RZ, R13.H1_H1 ;  /* 0x3000000dff0d7230 */ /* 0x000fe40000004100 */
[----:B------:R-:W-:Y:S01]  /*4750*/  FMUL.FTZ R102, R25, R10 ;  /* 0x0000000a19667220 */ /* 0x000fe20000410000 */
[----:B------:R-:W-:Y:S02]  /*4760*/  HADD2.F32 R8, -RZ, R9.H0_H0 ;  /* 0x20000009ff087230 */ /* 0x000fe40000004100 */
[C---:B------:R-:W-:Y:S01]  /*4770*/  FMUL.FTZ R9, R5.reuse, R7 ;  /* 0x0000000705097220 */ /* 0x040fe20000410000 */
[----:B------:R-:W-:Y:S01]  /*4780*/  FFMA.FTZ R38, R5, R6, R38 ;  /* 0x0000000605267223 */ /* 0x000fe20000010026 */
[----:B------:R-:W-:Y:S01]  /*4790*/  FMUL.FTZ R10, R13, R10 ;  /* 0x0000000a0d0a7220 */ /* 0x000fe20000410000 */
[----:B------:R-:W-:-:S02]  /*47a0*/  HADD2.F32 R7, -RZ, R112.H1_H1 ;  /* 0x30000070ff077230 */ /* 0x000fc40000004100 */
[----:B------:R-:W-:Y:S01]  /*47b0*/  FFMA.FTZ R36, R4, R6, -R9 ;  /* 0x0000000604247223 */ /* 0x000fe20000010809 */
[----:B------:R-:W-:Y:S02]  /*47c0*/  HADD2.F32 R4, -RZ, R15.H0_H0 ;  /* 0x2000000fff047230 */ /* 0x000fe40000004100 */
[-C--:B------:R-:W-:Y:S01]  /*47d0*/  FFMA.FTZ R25, R25, R8.reuse, R10 ;  /* 0x0000000819197223 */ /* 0x080fe2000001000a */
[--C-:B------:R-:W-:Y:S02]  /*47e0*/  HADD2.F32 R5, -RZ, R27.reuse.H0_H0 ;  /* 0x2000001bff057230 */ /* 0x100fe40000004100 */
[----:B------:R-:W-:Y:S01]  /*47f0*/  FFMA.FTZ R37, R13, R8, -R102 ;  /* 0x000000080d257223 */ /* 0x000fe20000010866 */
[----:B------:R-:W-:Y:S02]  /*4800*/  HADD2.F32 R6, -RZ, R108.H1_H1 ;  /* 0x3000006cff067230 */ /* 0x000fe40000004100 */
[----:B------:R-:W-:Y:S01]  /*4810*/  FMUL.FTZ R102, R4, R7 ;  /* 0x0000000704667220 */ /* 0x000fe20000410000 */
[----:B------:R-:W-:-:S02]  /*4820*/  HADD2.F32 R27, -RZ, R27.H1_H1 ;  /* 0x3000001bff1b7230 */ /* 0x000fc40000004100 */
[C---:B------:R-:W-:Y:S01]  /*4830*/  FMUL.FTZ R9, R5.reuse, R7 ;  /* 0x0000000705097220 */ /* 0x040fe20000410000 */
[----:B------:R-:W-:Y:S02]  /*4840*/  HADD2.F32 R10, -RZ, R11.H0_H0 ;  /* 0x2000000bff0a7230 */ /* 0x000fe40000004100 */
        /* <DEDUP_REMOVED lines=50> */
.L_x_11003:
[----:B------:R-:W-:Y:S05]  /*4b70*/  BSYNC B1 ;  /* 0x0000000000017941 */ /* 0x000fea0003800000 */
.L_x_11002:
        /* <DEDUP_REMOVED lines=10> */
.L_x_10971:
[----:B------:R-:W-:-:S06]  /*4c20*/  UISETP.NE.AND UP0, UPT, UR44, 0x3, UPT ;  /* 0x000000032c00788c */ /* 0x000fcc000bf05270 */
[----:B------:R-:W-:-:S13]  /*4c30*/  PLOP3.LUT P3, PT, PT, PT, UP0, 0x80, 0x0 ;  /* 0x000000000000781c */ /* 0x000fda0003f6f008 */
[----:B------:R-:W-:Y:S05]  /*4c40*/  @!P3 BRA `(.L_x_11004) ;  /* 0x000000000004b947 */ /* 0x000fea0003800000 */
[----:B------:R-:W-:Y:S01]  /*4c50*/  BPT.TRAP 0x1 ;  /* 0x000000040000795c */ /* 0x000fe20000300000 */
.L_x_11004:
[----:B------:R-:W-:Y:S01]  /*4c60*/  LEA R88, R2, R18, 0x3 ;  /* 0x0000001202587211 */ /* 0x000fe200078e18ff */
[----:B------:R-:W-:Y:S01]  /*4c70*/  IMAD R99, R59, -0x60, R60 ;  /* 0xffffffa03b637824 */ /* 0x000fe200078e023c */
[----:B------:R-:W-:Y:S01]  /*4c80*/  SHF.L.U32 R109, R200, 0x1f, RZ ;  /* 0x0000001fc86d7819 */ /* 0x000fe200000006ff */
[----:B------:R-:W-:Y:S03]  /*4c90*/  BSSY B1, `(.L_x_11005) ;  /* 0x0000004000017945 */ /* 0x000fe60003800000 */
[----:B------:R-:W0:Y:S01]  /*4ca0*/  SYNCS.PHASECHK.TRANS64.TRYWAIT P4, [R88+URZ+0x22890], R109 ;  /* 0x0228906d580075a7 */ /* 0x000e22000808017f */
[----:B------:R-:W-:Y:S01]  /*4cb0*/  VIMNMX R99, R99, 0x60, PT ;  /* 0x0000006063637848 */ /* 0x000fe20003fe0100 */
[----:B0-----:R-:W-:Y:S06]  /*4cc0*/  @!P4 BRA `(.L_x_11006) ;  /* 0x000001300034c947 */ /* 0x001fec0003800000 */
.L_x_11220:
[----:B------:R-:W-:Y:S05]  /*4cd0*/  BSYNC B1 ;  /* 0x0000000000017941 */ /* 0x000fea0003800000 */
.L_x_11005:
        /* <DEDUP_REMOVED lines=8> */
.L_x_11008:
[----:B------:R-:W-:Y:S05]  /*4d60*/  BSYNC B1 ;  /* 0x0000000000017941 */ /* 0x000fea0003800000 */
.L_x_11007:
[----:B------:R-:W-:Y:S05]  /*4d70*/  @P4 BRA `(.L_x_10988) ;  /* 0x0000000000104947 */ /* 0x000fea0003800000 */
[----:B-1----:R-:W1:Y:S04]  /*4d80*/  @!P1 LDS.128 R4, [R106+0x2000] ;  /* 0x002000006a049984 */ /* 0x002e680000000c00 */
[----:B------:R-:W2:Y:S04]  /*4d90*/  @!P2 LDS.128 R8, [R102+0x2000] ;  /* 0x002000006608a984 */ /* 0x000ea80000000c00 */
[----:B-1----:R3:W-:Y:S04]  /*4da0*/  @!P1 STG.E.128 desc[UR40][R12.64], R4 ;  /* 0x000000040c009986 */ /* 0x0027e8000c101d28 */
[----:B--2---:R3:W-:Y:S02]  /*4db0*/  @!P2 STG.E.128 desc[UR40][R12.64+0x40], R8 ;  /* 0x000040080c00a986 */ /* 0x0047e4000c101d28 */
.L_x_10988:
[----:B------:R-:W-:Y:S05]  /*4dc0*/  BSYNC B0 ;  /* 0x0000000000007941 */ /* 0x000fea0003800000 */
.L_x_10970:
        /* <DEDUP_REMOVED lines=17> */
.L_x_11010:
[----:B------:R-:W-:Y:S05]  /*4ee0*/  BSYNC B0 ;  /* 0x0000000000007941 */ /* 0x000fea0003800000 */
.L_x_11009:
[----:B------:R-:W2:Y:S01]  /*4ef0*/  SYNCS.PHASECHK.TRANS64.TRYWAIT P3, [R88+URZ+0x228b0], R109 ;  /* 0x0228b06d580075a7 */ /* 0x000ea2000806017f */
[----:B------:R-:W-:Y:S01]  /*4f00*/  ULDC UR45, c[0x0][0x310] ;  /* 0x0000c400002d7ab9 */ /* 0x000fe20000000800 */
[----:B------:R-:W-:Y:S01]  /*4f10*/  ULDC.64 UR42, c[0x0][0x318] ;  /* 0x0000c600002a7ab9 */ /* 0x000fe20000000a00 */
[----:B------:R-:W-:Y:S01]  /*4f20*/  ULDC.64 UR38, c[0x0][0x308] ;  /* 0x0000c20000267ab9 */ /* 0x000fe20000000a00 */
[----:B------:R-:W-:Y:S01]  /*4f30*/  BSSY B0, `(.L_x_11011) ;  /* 0x0000003000007945 */ /* 0x000fe20003800000 */
[----:B-1----:R-:W-:-:S03]  /*4f40*/  IMAD R4, R2, 0x6000, R77 ;  /* 0x0000600002047824 */ /* 0x002fc600078e024d */
[----:B--2---:R-:W-:Y:S05]  /*4f50*/  @!P3 BRA `(.L_x_11012) ;  /* 0x0000012c00a4b947 */ /* 0x004fea0003800000 */
.L_x_11221:
[----:B------:R-:W-:Y:S05]  /*4f60*/  BSYNC B0 ;  /* 0x0000000000007941 */ /* 0x000fea0003800000 */
.L_x_11011:
        /* <DEDUP_REMOVED lines=39> */
.L_x_11014:
[----:B------:R-:W-:Y:S05]  /*51e0*/  BSYNC B0 ;  /* 0x0000000000007941 */ /* 0x000fea0003800000 */
.L_x_11013:
        /* <DEDUP_REMOVED lines=37> */
.L_x_11016:
[----:B------:R-:W-:Y:S05]  /*5440*/  BSYNC B0 ;  /* 0x0000000000007941 */ /* 0x000fea0003800000 */
.L_x_11015:
        /* <DEDUP_REMOVED lines=22> */
.L_x_10965:
[----:B------:R-:W-:Y:S01]  /*55b0*/  ISETP.GE.AND P2, PT, R176, 0x1, PT ;  /* 0x00000001b000780c */ /* 0x000fe20003f46270 */
[----:B------:R-:W-:Y:S01]  /*55c0*/  IMAD.MOV.U32 R3, RZ, RZ, RZ ;  /* 0x000000ffff037224 */ /* 0x000fe200078e00ff */
[----:B------:R-:W-:Y:S02]  /*55d0*/  PLOP3.LUT P1, PT, PT, PT, PT, 0x80, 0x0 ;  /* 0x000000000000781c */ /* 0x000fe40003f2f070 */
[----:B------:R-:W-:Y:S01]  /*55e0*/  CS2R R4, SRZ ;  /* 0x0000000000047805 */ /* 0x000fe2000001ff00 */
[----:B------:R-:W-:Y:S01]  /*55f0*/  IMAD.MOV.U32 R0, RZ, RZ, RZ ;  /* 0x000000ffff007224 */ /* 0x000fe200078e00ff */
        /* <DEDUP_REMOVED lines=53> */
[----:B------:R-:W-:Y:S02]  /*5950*/  MOV R6, RZ ;  /* 0x000000ff00067202 */ /* 0x000fe40000000f00 */
[----:B------:R-:W-:Y:S02]  /*5960*/  CS2R R48, SRZ ;  /* 0x0000000000307805 */ /* 0x000fe4000001ff00 */
[----:B------:R-:W-:Y:S02]  /*5970*/  CS2R R42, SRZ ;  /* 0x00000000002a7805 */ /* 0x000fe4000001ff00 */
[----:B------:R-:W-:Y:S01]  /*5980*/  CS2R R44, SRZ ;  /* 0x00000000002c7805 */ /* 0x000fe2000001ff00 */
[----:B------:R-:W-:Y:S01]  /*5990*/  IMAD.MOV.U32 R9, RZ, RZ, RZ ;  /* 0x000000ffff097224 */ /* 0x000fe200078e00ff */
[----:B------:R-:W-:Y:S02]  /*59a0*/  CS2R R40, SRZ ;  /* 0x0000000000287805 */ /* 0x000fe4000001ff00 */
[----:B--2---:R-:W-:-:S02]  /*59b0*/  CS2R R34, SRZ ;  /* 0x0000000000227805 */ /* 0x004fc4000001ff00 */
[----:B------:R-:W-:Y:S02]  /*59c0*/  CS2R R36, SRZ ;  /* 0x0000000000247805 */ /* 0x000fe4000001ff00 */
[----:B---3--:R-:W-:Y:S02]  /*59d0*/  CS2R R32, SRZ ;  /* 0x0000000000207805 */ /* 0x008fe4000001ff00 */
[----:B------:R-:W-:Y:S02]  /*59e0*/  CS2R R26, SRZ ;  /* 0x00000000001a7805 */ /* 0x000fe4000001ff00 */
[----:B------:R-:W-:Y:S01]  /*59f0*/  CS2R R28, SRZ ;  /* 0x00000000001c7805 */ /* 0x000fe2000001ff00 */
[----:B------:R-:W-:Y:S06]  /*5a00*/  @P0 BRA `(.L_x_11018) ;  /* 0x00000000000c0947 */ /* 0x000fec0003800000 */
[----:B------:R-:W0:Y:S01]  /*5a10*/  FENCE.VIEW.ASYNC.G ;  /* 0x00000000000073c6 */ /* 0x000e220000000100 */
[----:B------:R-:W-:Y:S05]  /*5a20*/  WARPSYNC.ALL ;  /* 0x0000000000007948 */ /* 0x000fea0003800000 */
[----:B0-----:R-:W-:Y:S06]  /*5a30*/  BAR.ARV 0xc, 0x120 ;  /* 0x0304800000007b1d */ /* 0x001fec0000002000 */
.L_x_11018:
[----:B------:R-:W-:Y:S01]  /*5a40*/  CS2R R24, SRZ ;  /* 0x0000000000187805 */ /* 0x000fe2000001ff00 */
[----:B------:R-:W-:Y:S06]  /*5a50*/  @!P2 BRA `(.L_x_11019) ;  /* 0x0000009c0078a947 */ /* 0x000fec0003800000 */
[----:B------:R-:W-:-:S03]  /*5a60*/  UMOV UR4, 0xffffffff ;  /* 0xffffffff00047882 */ /* 0x000fc60000000000 */
[----:B------:R-:W-:Y:S05]  /*5a70*/  BRA.DIV UR4, `(.L_x_11020) ;  /* 0x0000012204f07947 */ /* 0x000fea000b800000 */
[----:B------:R0:W1:Y:S02]  /*5a80*/  SHFL.IDX PT, R14, R235, RZ, 0x1f ;  /* 0x00001fffeb0e7589 */ /* 0x00006400000e0000 */
.L_x_11224:
[----:B-1----:R-:W-:Y:S01]  /*5a90*/  LEA.HI R0, R14, R14, RZ, 0x1 ;  /* 0x0000000e0e007211 */ /* 0x002fe200078f08ff */
        /* <DEDUP_REMOVED lines=24> */
[----:B0-2--5:R-:W-:Y:S05]  /*5c20*/  CALL.ABS.NOINC R14 ;  /* 0x000000000e007343 */ /* 0x025fea0003c00000 */
.L_x_11022:
[----:B------:R-:W-:Y:S05]  /*5c30*/  BSYNC B6 ;  /* 0x0000000000067941 */ /* 0x000fea0003800000 */
.L_x_11021:
        /* <DEDUP_REMOVED lines=12> */
.L_x_11026:
[----:B--2---:R2:W3:Y:S02]  /*5d00*/  SYNCS.PHASECHK.TRANS64.TRYWAIT P0, [R18+URZ+0x22800], R3 ;  /* 0x02280003120075a7 */ /* 0x0044e4000800017f */
[----:B---3--:R-:W-:Y:S05]  /*5d10*/  @!P0 NANOSLEEP.SYNCS 0x989680 ;  /* 0x009896800000895d */ /* 0x008fea0003900000 */
[----:B------:R-:W3:Y:S02]  /*5d20*/  @!P0 SYNCS.PHASECHK.TRANS64 P0, [R18+URZ+0x22800], R3 ;  /* 0x02280003120085a7 */ /* 0x000ee4000800007f */
[----:B---3--:R-:W-:Y:S05]  /*5d30*/  @!P0 BRA `(.L_x_11026) ;  /* 0xfffffffc00f08947 */ /* 0x008fea000383ffff */
.L_x_11025:
[----:B------:R-:W-:Y:S05]  /*5d40*/  BSYNC B0 ;  /* 0x0000000000007941 */ /* 0x000fea0003800000 */
.L_x_11024:
[----:B------:R-:W-:Y:S05]  /*5d50*/  BRA `(.L_x_11027) ;  /* 0x0000002c00487947 */ /* 0x000fea0003800000 */
.L_x_11023:
[----:B------:R-:W1:Y:S01]  /*5d60*/  LDC.64 R14, c[0x0][0x3e8] ;  /* 0x0000fa00ff0e7b82 */ /* 0x000e620000000a00 */
[----:B-----5:R-:W-:Y:S01]  /*5d70*/  SHF.R.S32.HI R3, RZ, 0x1f, R31 ;  /* 0x0000001fff037819 */ /* 0x020fe2000001141f */
[----:B------:R-:W-:Y:S01]  /*5d80*/  IMAD.SHL.U32 R24, R232, 0x4, RZ ;  /* 0x00000004e8187824 */ /* 0x000fe200078e00ff */
[----:B------:R-:W-:Y:S01]  /*5d90*/  LOP3.LUT P0, RZ, R26, 0x3ff, RZ, 0xc0, !PT ;  /* 0x000003ff1aff7812 */ /* 0x000fe2000780c0ff */
[----:B------:R-:W-:Y:S01]  /*5da0*/  IMAD.MOV.U32 R4, RZ, RZ, R16 ;  /* 0x000000ffff047224 */ /* 0x000fe200078e0010 */
[----:B------:R-:W-:Y:S01]  /*5db0*/  BSSY B6, `(.L_x_11028) ;  /* 0x0000031000067945 */ /* 0x000fe20003800000 */
[----:B------:R-:W-:Y:S01]  /*5dc0*/  IMAD.MOV.U32 R5, RZ, RZ, R17 ;  /* 0x000000ffff057224 */ /* 0x000fe200078e0011 */
[----:B------:R-:W-:Y:S01]  /*5dd0*/  SHF.R.S32.HI R25, RZ, 0x1f, R24 ;  /* 0x0000001fff197819 */ /* 0x000fe20000011418 */
[----:B------:R-:W2:Y:S01]  /*5de0*/  LDC.64 R12, c[0x0][0x3d8] ;  /* 0x0000f600ff0c7b82 */ /* 0x000ea20000000a00 */
[-C--:B-1----:R-:W-:Y:S01]  /*5df0*/  IMAD R6, R3, R14.reuse, RZ ;  /* 0x0000000e03067224 */ /* 0x082fe200078e02ff */
[----:B------:R-:W-:Y:S01]  /*5e00*/  SHF.L.U64.HI R57, R14, 0x6, R15 ;  /* 0x000000060e397819 */ /* 0x000fe2000001020f */
[----:B------:R-:W-:-:S04]  /*5e10*/  IMAD.WIDE.U32 R10, R19, R14, R4 ;  /* 0x0000000e130a7225 */ /* 0x000fc800078e0004 */
[----:B------:R-:W-:Y:S02]  /*5e20*/  IMAD R28, R228, R14, RZ ;  /* 0x0000000ee41c7224 */ /* 0x000fe400078e02ff */
[-C--:B--2---:R-:W-:Y:S01]  /*5e30*/  IMAD R0, R3, R12.reuse, RZ ;  /* 0x0000000c03007224 */ /* 0x084fe200078e02ff */
[----:B------:R-:W-:Y:S01]  /*5e40*/  SHF.L.U64.HI R56, R12, 0x6, R13 ;  /* 0x000000060c387819 */ /* 0x000fe2000001020d */
[----:B------:R-:W-:-:S04]  /*5e50*/  IMAD.WIDE.U32 R8, R19, R12, R4 ;  /* 0x0000000c13087225 */ /* 0x000fc800078e0004 */
[C---:B------:R-:W-:Y:S02]  /*5e60*/  IMAD R47, R31.reuse, R15, R6 ;  /* 0x0000000f1f2f7224 */ /* 0x040fe400078e0206 */
[----:B------:R-:W-:-:S04]  /*5e70*/  IMAD.WIDE.U32 R42, R31, R14, RZ ;  /* 0x0000000e1f2a7225 */ /* 0x000fc800078e00ff */
[-C--:B------:R-:W-:Y:S02]  /*5e80*/  IMAD R20, R228, R12.reuse, RZ ;  /* 0x0000000ce4147224 */ /* 0x080fe400078e02ff */
[----:B------:R-:W-:-:S04]  /*5e90*/  IMAD.WIDE.U32 R44, R31, R12, RZ ;  /* 0x0000000c1f2c7225 */ /* 0x000fc800078e00ff */
[----:B------:R-:W-:Y:S01]  /*5ea0*/  IMAD R41, R31, R13, R0 ;  /* 0x0000000d1f297224 */ /* 0x000fe200078e0200 */
[----:B------:R-:W-:Y:S01]  /*5eb0*/  IADD3 R26, P3, R8, R44, RZ ;  /* 0x0000002c081a7210 */ /* 0x000fe20007f7e0ff */
[----:B------:R-:W-:-:S03]  /*5ec0*/  IMAD.WIDE.U32 R4, R19, R12, R24 ;  /* 0x0000000c13047225 */ /* 0x000fc600078e0018 */
[----:B------:R-:W-:Y:S01]  /*5ed0*/  IADD3 R41, R41, R45, RZ ;  /* 0x0000002d29297210 */ /* 0x000fe20007ffe0ff */
[----:B------:R-:W-:Y:S01]  /*5ee0*/  IMAD.WIDE.U32 R6, R19, R14, R24 ;  /* 0x0000000e13067225 */ /* 0x000fe200078e0018 */
[----:B------:R-:W-:-:S03]  /*5ef0*/  IADD3 R46, P1, R4, R44, RZ ;  /* 0x0000002c042e7210 */ /* 0x000fc60007f3e0ff */
[----:B------:R-:W-:Y:S01]  /*5f00*/  IMAD R50, R19, R15, R28 ;  /* 0x0000000f13327224 */ /* 0x000fe200078e021c */
[-C--:B------:R-:W-:Y:S01]  /*5f10*/  IADD3 R28, P4, R10, R42.reuse, RZ ;  /* 0x0000002a0a1c7210 */ /* 0x080fe20007f9e0ff */
[----:B------:R-:W-:Y:S01]  /*5f20*/  IMAD.IADD R47, R47, 0x1, R43 ;  /* 0x000000012f2f7824 */ /* 0x000fe200078e022b */
[----:B------:R-:W-:Y:S01]  /*5f30*/  IADD3 R49, P2, R6, R42, RZ ;  /* 0x0000002a06317210 */ /* 0x000fe20007f5e0ff */
[----:B------:R-:W-:Y:S02]  /*5f40*/  IMAD R20, R19, R13, R20 ;  /* 0x0000000d13147224 */ /* 0x000fe400078e0214 */
[----:B------:R-:W-:Y:S01]  /*5f50*/  IMAD.SHL.U32 R55, R12, 0x40, RZ ;  /* 0x000000400c377824 */ /* 0x000fe200078e00ff */
[----:B------:R-:W-:Y:S01]  /*5f60*/  IADD3.X R29, R47, R50, R11, P4, !PT ;  /* 0x000000322f1d7210 */ /* 0x000fe200027fe40b */
        /* <DEDUP_REMOVED lines=20> */
[----:B0-2---:R-:W-:Y:S05]  /*60b0*/  CALL.ABS.NOINC R14 ;  /* 0x000000000e007343 */ /* 0x005fea0003c00000 */
.L_x_11029:
[----:B------:R-:W-:Y:S05]  /*60c0*/  BSYNC B6 ;  /* 0x0000000000067941 */ /* 0x000fea0003800000 */
.L_x_11028:
        /* <DEDUP_REMOVED lines=22> */
[----:B------:R-:W-:Y:S01]  /*6230*/  IMAD R3, R205, 0x80, R19 ;  /* 0x00000080cd037824 */ /* 0x000fe200078e0213 */
[-C--:B------:R-:W-:Y:S01]  /*6240*/  ISETP.GE.AND P0, PT, R19, R8.reuse, PT ;  /* 0x000000081300720c */ /* 0x080fe20003f06270 */
[----:B------:R-:W-:Y:S01]  /*6250*/  BSSY B1, `(.L_x_11032) ;  /* 0x000002c000017945 */ /* 0x000fe20003800000 */
[----:B------:R-:W-:Y:S01]  /*6260*/  ISETP.GE.AND P1, PT, R226, R8, PT ;  /* 0x00000008e200720c */ /* 0x000fe20003f26270 */
[----:B------:R-:W-:Y:S01]  /*6270*/  IMAD.MOV.U32 R11, RZ, RZ, R41 ;  /* 0x000000ffff0b7224 */ /* 0x000fe200078e0029 */
[----:B------:R-:W-:Y:S01]  /*6280*/  LEA R3, R232, R3, 0x6 ;  /* 0x00000003e8037211 */ /* 0x000fe200078e30ff */
        /* <DEDUP_REMOVED lines=17> */
[----:B------:R-:W-:Y:S06]  /*63a0*/  @P0 BRA `(.L_x_11033) ;  /* 0x0000000000580947 */ /* 0x000fec0003800000 */
[----:B------:R-:W-:Y:S01]  /*63b0*/  IADD3 R15, P2, R53, R46, RZ ;  /* 0x0000002e350f7210 */ /* 0x000fe20007f5e0ff */
[----:B------:R-:W-:Y:S01]  /*63c0*/  VIADD R0, R24, 0x10 ;  /* 0x0000001018007836 */ /* 0x000fe20000000000 */
[----:B------:R-:W-:Y:S01]  /*63d0*/  ULDC UR4, c[0x0][0x3d4] ;  /* 0x0000f50000047ab9 */ /* 0x000fe20000000800 */
[----:B------:R-:W-:Y:S01]  /*63e0*/  ULDC.64 UR6, c[0x0][0x3c8] ;  /* 0x0000f20000067ab9 */ /* 0x000fe20000000a00 */
[----:B------:R-:W-:Y:S02]  /*63f0*/  IADD3.X R30, R51, R48, RZ, P2, !PT ;  /* 0x00000030331e7210 */ /* 0x000fe400017fe4ff */
[----:B------:R-:W-:Y:S02]  /*6400*/  CS2R R36, SRZ ;  /* 0x0000000000247805 */ /* 0x000fe4000001ff00 */
[----:B------:R-:W-:Y:S02]  /*6410*/  ISETP.GE.AND P2, PT, R0, UR4, PT ;  /* 0x0000000400007c0c */ /* 0x000fe4000bf46270 */
[----:B------:R-:W-:-:S02]  /*6420*/  CS2R R32, SRZ ;  /* 0x0000000000207805 */ /* 0x000fc4000001ff00 */
[----:B------:R-:W-:Y:S02]  /*6430*/  IADD3 R0, P4, R54, R49, RZ ;  /* 0x0000003136007210 */ /* 0x000fe40007f9e0ff */
[----:B------:R-:W-:Y:S02]  /*6440*/  CS2R R34, SRZ ;  /* 0x0000000000227805 */ /* 0x000fe4000001ff00 */
[C---:B------:R-:W-:Y:S02]  /*6450*/  LEA R14, P3, R15.reuse, UR6, 0x1 ;  /* 0x000000060f0e7c11 */ /* 0x040fe4000f8608ff */
[----:B------:R-:W-:Y:S01]  /*6460*/  ISETP.GE.AND P5, PT, R24, UR4, PT ;  /* 0x0000000418007c0c */ /* 0x000fe2000bfa6270 */
[----:B------:R-:W-:Y:S01]  /*6470*/  ULDC.64 UR4, c[0x0][0x3e0] ;  /* 0x0000f80000047ab9 */ /* 0x000fe20000000a00 */
[----:B------:R-:W-:Y:S01]  /*6480*/  LEA.HI.X R15, R15, UR7, R30, 0x1, P3 ;  /* 0x000000070f0f7c11 */ /* 0x000fe200098f0c1e */
[----:B------:R-:W-:Y:S01]  /*6490*/  IMAD.X R31, R52, 0x1, R50, P4 ;  /* 0x00000001341f7824 */ /* 0x000fe200020e0632 */
[----:B------:R-:W-:-:S03]  /*64a0*/  LEA R38, P3, R0, UR4, 0x1 ;  /* 0x0000000400267c11 */ /* 0x000fc6000f8608ff */
[----:B------:R1:W5:Y:S01]  /*64b0*/  @!P2 LDG.E.64 R32, desc[UR40][R14.64+0x20] ;  /* 0x000020280e20a981 */ /* 0x000362000c1e1b00 */
[----:B------:R-:W-:Y:S02]  /*64c0*/  LEA.HI.X R39, R0, UR5, R31, 0x1, P3 ;  /* 0x0000000500277c11 */ /* 0x000fe400098f0c1f */
[----:B------:R-:W-:-:S03]  /*64d0*/  CS2R R30, SRZ ;  /* 0x00000000001e7805 */ /* 0x000fc6000001ff00 */
[----:B------:R1:W5:Y:S04]  /*64e0*/  @!P5 LDG.E.64 R36, desc[UR40][R14.64] ;  /* 0x000000280e24d981 */ /* 0x000368000c1e1b00 */
[----:B------:R1:W5:Y:S04]  /*64f0*/  @!P5 LDG.E.64 R34, desc[UR40][R38.64] ;  /* 0x000000282622d981 */ /* 0x000368000c1e1b00 */
[----:B------:R1:W5:Y:S02]  /*6500*/  @!P2 LDG.E.64 R30, desc[UR40][R38.64+0x20] ;  /* 0x00002028261ea981 */ /* 0x000364000c1e1b00 */
.L_x_11033:
[----:B------:R-:W-:Y:S05]  /*6510*/  BSYNC B1 ;  /* 0x0000000000017941 */ /* 0x000fea0003800000 */
.L_x_11032:
        /* <DEDUP_REMOVED lines=24> */
.L_x_11035:
[----:B------:R-:W-:Y:S05]  /*66a0*/  BSYNC B1 ;  /* 0x0000000000017941 */ /* 0x000fea0003800000 */
.L_x_11034:
[----:B------:R-:W-:Y:S01]  /*66b0*/  IMAD.WIDE.U32 R10, R3, R6, R10 ;  /* 0x00000006030a7225 */ /* 0x000fe200078e000a */
[----:B------:R-:W-:Y:S01]  /*66c0*/  LEA.HI R0, R227, R227, RZ, 0x1 ;  /* 0x000000e3e3007211 */ /* 0x000fe200078f08ff */
[----:B------:R-:W-:Y:S01]  /*66d0*/  ULDC.64 UR4, c[0x0][0x3c8] ;  /* 0x0000f20000047ab9 */ /* 0x000fe20000000a00 */
[----:B------:R-:W-:Y:S01]  /*66e0*/  ULDC.64 UR6, c[0x0][0x3e0] ;  /* 0x0000f80000067ab9 */ /* 0x000fe20000000a00 */
[----:B------:R-:W-:-:S04]  /*66f0*/  IMAD.WIDE.U32 R12, R3, R4, R12 ;  /* 0x00000004030c7225 */ /* 0x000fc800078e000c */
[C---:B------:R-:W-:Y:S02]  /*6700*/  IMAD R6, R41.reuse, R6, RZ ;  /* 0x0000000629067224 */ /* 0x040fe400078e02ff */
[----:B------:R-:W-:Y:S02]  /*6710*/  IMAD R4, R41, R4, RZ ;  /* 0x0000000429047224 */ /* 0x000fe400078e02ff */
[----:B-12---:R-:W-:Y:S02]  /*6720*/  IMAD.SHL.U32 R14, R230, 0x40, RZ ;  /* 0x00000040e60e7824 */ /* 0x006fe400078e00ff */
[C---:B------:R-:W-:Y:S01]  /*6730*/  IMAD R7, R3.reuse, R7, R6 ;  /* 0x0000000703077224 */ /* 0x040fe200078e0206 */
[----:B------:R-:W-:Y:S01]  /*6740*/  LOP3.LUT R6, R0, 0xfffffffe, RZ, 0xc0, !PT ;  /* 0xfffffffe00067812 */ /* 0x000fe200078ec0ff */
[----:B------:R-:W-:Y:S01]  /*6750*/  IMAD R3, R3, R5, R4 ;  /* 0x0000000503037224 */ /* 0x000fe200078e0204 */
[----:B------:R-:W-:Y:S01]  /*6760*/  LOP3.LUT R15, R14, 0x1c0, RZ, 0xc0, !PT ;  /* 0x000001c00e0f7812 */ /* 0x000fe200078ec0ff */
[----:B------:R-:W-:Y:S01]  /*6770*/  IMAD.IADD R5, R11, 0x1, R7 ;  /* 0x000000010b057824 */ /* 0x000fe200078e0207 */
[----:B------:R-:W-:Y:S01]  /*6780*/  LEA R4, P2, R10, UR4, 0x1 ;  /* 0x000000040a047c11 */ /* 0x000fe2000f8408ff */
[----:B------:R-:W-:Y:S01]  /*6790*/  IMAD.IADD R3, R13, 0x1, R3 ;  /* 0x000000010d037824 */ /* 0x000fe200078e0203 */
[----:B------:R-:W-:Y:S01]  /*67a0*/  LEA R0, P3, R12, UR6, 0x1 ;  /* 0x000000060c007c11 */ /* 0x000fe2000f8608ff */
[----:B------:R-:W-:Y:S01]  /*67b0*/  UMOV UR4, 0xffffffff ;  /* 0xffffffff00047882 */ /* 0x000fe20000000000 */
[----:B------:R-:W-:-:S02]  /*67c0*/  LOP3.LUT R14, R15, 0x18, R16, 0xf8, !PT ;  /* 0x000000180f0e7812 */ /* 0x000fc400078ef810 */
[----:B------:R-:W-:Y:S02]  /*67d0*/  SHF.R.U32.HI R15, RZ, 0x3, R15 ;  /* 0x00000003ff0f7819 */ /* 0x000fe4000001160f */
[----:B------:R-:W-:Y:S02]  /*67e0*/  IADD3 R6, R227, -R6, RZ ;  /* 0x80000006e3067210 */ /* 0x000fe40007ffe0ff */
[----:B------:R-:W-:Y:S02]  /*67f0*/  LEA.HI.X R5, R10, UR5, R5, 0x1, P2 ;  /* 0x000000050a057c11 */ /* 0x000fe400090f0c05 */
[----:B------:R-:W-:Y:S02]  /*6800*/  LEA.HI.X R3, R12, UR7, R3, 0x1, P3 ;  /* 0x000000070c037c11 */ /* 0x000fe400098f0c03 */
[----:B------:R-:W-:Y:S02]  /*6810*/  LOP3.LUT R39, R14, R15, RZ, 0x3c, !PT ;  /* 0x0000000f0e277212 */ /* 0x000fe400078e3cff */
[----:B------:R-:W-:Y:S01]  /*6820*/  SHF.L.U32 R7, R6, 0x1f, RZ ;  /* 0x0000001f06077819 */ /* 0x000fe200000006ff */
[----:B------:R-:W-:Y:S06]  /*6830*/  BRA.DIV UR4, `(.L_x_11036) ;  /* 0x0000011604a87947 */ /* 0x000fec000b800000 */
.L_x_11227:
[----:B------:R-:W-:-:S03]  /*6840*/  UMOV UR4, 0xffffffff ;  /* 0xffffffff00047882 */ /* 0x000fc60000000000 */
[----:B------:R-:W-:Y:S05]  /*6850*/  BRA.DIV UR4, `(.L_x_11037) ;  /* 0x0000011604c87947 */ /* 0x000fea000b800000 */
.L_x_11230:
[----:B------:R-:W-:-:S03]  /*6860*/  UMOV UR4, 0xffffffff ;  /* 0xffffffff00047882 */ /* 0x000fc60000000000 */
[----:B------:R-:W-:Y:S05]  /*6870*/  BRA.DIV UR4, `(.L_x_11038) ;  /* 0x0000011604e87947 */ /* 0x000fea000b800000 */
.L_x_11233:
[----:B------:R-:W-:-:S03]  /*6880*/  UMOV UR4, 0xffffffff ;  /* 0xffffffff00047882 */ /* 0x000fc60000000000 */
[----:B------:R-:W-:Y:S05]  /*6890*/  BRA.DIV UR4, `(.L_x_11039) ;  /* 0x0000011a04087947 */ /* 0x000fea000b800000 */
.L_x_11236:
[----:B------:R-:W-:-:S03]  /*68a0*/  UMOV UR4, 0xffffffff ;  /* 0xffffffff00047882 */ /* 0x000fc60000000000 */
[----:B------:R-:W-:Y:S05]  /*68b0*/  BRA.DIV UR4, `(.L_x_11040) ;  /* 0x0000011a04287947 */ /* 0x000fea000b800000 */
.L_x_11239:
[----:B------:R-:W-:-:S03]  /*68c0*/  UMOV UR4, 0xffffffff ;  /* 0xffffffff00047882 */ /* 0x000fc60000000000 */
[----:B------:R-:W-:Y:S05]  /*68d0*/  BRA.DIV UR4, `(.L_x_11041) ;  /* 0x0000011a04487947 */ /* 0x000fea000b800000 */
.L_x_11242:
[----:B------:R-:W-:-:S03]  /*68e0*/  UMOV UR4, 0xffffffff ;  /* 0xffffffff00047882 */ /* 0x000fc60000000000 */
[----:B------:R-:W-:Y:S05]  /*68f0*/  BRA.DIV UR4, `(.L_x_11042) ;  /* 0x0000011a04687947 */ /* 0x000fea000b800000 */
.L_x_11245:
[----:B------:R-:W-:-:S03]  /*6900*/  UMOV UR4, 0xffffffff ;  /* 0xffffffff00047882 */ /* 0x000fc60000000000 */
[----:B------:R-:W-:Y:S05]  /*6910*/  BRA.DIV UR4, `(.L_x_11043) ;  /* 0x0000011a04887947 */ /* 0x000fea000b800000 */
.L_x_11248:
[----:B------:R-:W1:Y:S01]  /*6920*/  SYNCS.PHASECHK.TRANS64.TRYWAIT P2, [R18+URZ+0x22800], R7 ;  /* 0x02280007120075a7 */ /* 0x000e62000804017f */
[----:B-----5:R-:W-:Y:S01]  /*6930*/  IMAD.MOV.U32 R0, RZ, RZ, R32 ;  /* 0x000000ffff007224 */ /* 0x020fe200078e0020 */
[----:B------:R-:W-:Y:S01]  /*6940*/  LOP3.LUT P3, RZ, R230, 0x4, RZ, 0xc0, !PT ;  /* 0x00000004e6ff7812 */ /* 0x000fe2000786c0ff */
[----:B------:R-:W-:Y:S01]  /*6950*/  IMAD.MOV.U32 R3, RZ, RZ, R33 ;  /* 0x000000ffff037224 */ /* 0x000fe200078e0021 */
[----:B------:R-:W-:Y:S01]  /*6960*/  BSSY B1, `(.L_x_11044) ;  /* 0x000001f000017945 */ /* 0x000fe20003800000 */
[----:B------:R-:W-:Y:S02]  /*6970*/  IMAD.MOV.U32 R5, RZ, RZ, R37 ;  /* 0x000000ffff057224 */ /* 0x000fe400078e0025 */
[----:B------:R-:W-:Y:S01]  /*6980*/  IMAD.MOV.U32 R4, RZ, RZ, R36 ;  /* 0x000000ffff047224 */ /* 0x000fe200078e0024 */
[----:B------:R-:W-:Y:S01]  /*6990*/  PRMT R43, R0, 0x5410, R3 ;  /* 0x00005410002b7816 */ /* 0x000fe20000000003 */
[----:B------:R-:W-:Y:S01]  /*69a0*/  IMAD.MOV.U32 R0, RZ, RZ, R30 ;  /* 0x000000ffff007224 */ /* 0x000fe200078e001e */
[----:B------:R-:W-:Y:S01]  /*69b0*/  LEA R3, R210, R39, 0x9 ;  /* 0x00000027d2037211 */ /* 0x000fe200078e48ff */
[----:B------:R-:W-:Y:S01]  /*69c0*/  IMAD.MOV.U32 R6, RZ, RZ, R8 ;  /* 0x000000ffff067224 */ /* 0x000fe200078e0008 */
        /* <DEDUP_REMOVED lines=9> */
[C---:B------:R-:W-:Y:S01]  /*6a60*/  VIADD R4, R3.reuse, 0x18400 ;  /* 0x0001840003047836 */ /* 0x040fe20000000000 */
[----:B------:R-:W-:Y:S01]  /*6a70*/  IADD3 R0, R3, 0x18440, RZ ;  /* 0x0001844003007810 */ /* 0x000fe20007ffe0ff */
[----:B------:R-:W-:Y:S01]  /*6a80*/  IMAD.MOV.U32 R11, RZ, RZ, R9 ;  /* 0x000000ffff0b7224 */ /* 0x000fe200078e0009 */
[----:B------:R-:W-:Y:S01]  /*6a90*/  PRMT R45, R45, 0x5410, R5 ;  /* 0x000054102d2d7816 */ /* 0x000fe20000000005 */
[----:B------:R-:W-:-:S02]  /*6aa0*/  @P3 VIADD R0, R4, 0xffffffc0 ;  /* 0xffffffc004003836 */ /* 0x000fc40000000000 */
        /* <DEDUP_REMOVED lines=9> */
[----:B-1----:R-:W-:Y:S06]  /*6b40*/  @!P2 BRA `(.L_x_11045) ;  /* 0x000001180024a947 */ /* 0x002fec0003800000 */
.L_x_11249:
[----:B------:R-:W-:Y:S05]  /*6b50*/  BSYNC B1 ;  /* 0x0000000000017941 */ /* 0x000fea0003800000 */
.L_x_11044:
        /* <DEDUP_REMOVED lines=51> */
.L_x_11049:
[----:B------:R-:W-:Y:S05]  /*6e90*/  BSYNC B2 ;  /* 0x0000000000027941 */ /* 0x000fea0003800000 */
.L_x_11048:
        /* <DEDUP_REMOVED lines=43> */
.L_x_11047:
[----:B------:R-:W-:Y:S05]  /*7150*/  BSYNC B1 ;  /* 0x0000000000017941 */ /* 0x000fea0003800000 */
.L_x_11046:
        /* <DEDUP_REMOVED lines=49> */
.L_x_11052:
[----:B------:R-:W-:Y:S05]  /*7470*/  BSYNC B1 ;  /* 0x0000000000017941 */ /* 0x000fea0003800000 */
.L_x_11051:
        /* <DEDUP_REMOVED lines=44> */
.L_x_11031:
        /* <DEDUP_REMOVED lines=9> */
[----:B------:R-:W-:Y:S02]  /*77d0*/  @!P1 IADD3 R13, P2, P3, R26, R55, R53 ;  /* 0x000000371a0d9210 */ /* 0x000fe40007b5e035 */
[----:B------:R-:W-:Y:S02]  /*77e0*/  @!P0 IADD3 R9, P5, R53, R26, RZ ;  /* 0x0000001a35098210 */ /* 0x000fe40007fbe0ff */
[----:B------:R-:W-:Y:S02]  /*77f0*/  @!P1 IADD3.X R20, R27, R56, R51, P2, P3 ;  /* 0x000000381b149210 */ /* 0x000fe400017e6433 */
[----:B------:R-:W-:Y:S01]  /*7800*/  @!P1 IADD3 R0, P3, P4, R28, R59, R54 ;  /* 0x0000003b1c009210 */ /* 0x000fe20007c7e036 */
[----:B------:R-:W2:Y:S01]  /*7810*/  @!P1 LDC.64 R30, c[0x0][0x3e0] ;  /* 0x0000f800ff1e9b82 */ /* 0x000ea20000000a00 */
[----:B------:R-:W-:Y:S02]  /*7820*/  @!P0 IADD3 R11, P2, R54, R28, RZ ;  /* 0x0000001c360b8210 */ /* 0x000fe40007f5e0ff */
[----:B------:R-:W-:-:S02]  /*7830*/  @!P1 IADD3.X R3, R29, R57, R52, P3, P4 ;  /* 0x000000391d039210 */ /* 0x000fc40001fe8434 */
[----:B------:R-:W-:Y:S01]  /*7840*/  @!P0 IADD3.X R10, R51, R27, RZ, P5, !PT ;  /* 0x0000001b330a8210 */ /* 0x000fe20002ffe4ff */
[----:B------:R-:W-:Y:S01]  /*7850*/  @!P0 IMAD.X R24, R52, 0x1, R29, P2 ;  /* 0x0000000134188824 */ /* 0x000fe200010e061d */
[----:B------:R-:W-:Y:S02]  /*7860*/  CS2R R28, SRZ ;  /* 0x00000000001c7805 */ /* 0x000fe4000001ff00 */
[----:B------:R-:W-:-:S04]  /*7870*/  @!P0 LEA R8, P5, R9, UR4, 0x1 ;  /* 0x0000000409088c11 */ /* 0x000fc8000f8a08ff */
[----:B------:R-:W-:Y:S02]  /*7880*/  @!P0 LEA.HI.X R9, R9, UR5, R10, 0x1, P5 ;  /* 0x0000000509098c11 */ /* 0x000fe4000a8f0c0a */
[----:B------:R-:W-:Y:S02]  /*7890*/  @!P0 LEA R10, P2, R11, UR6, 0x1 ;  /* 0x000000060b0a8c11 */ /* 0x000fe4000f8408ff */
[----:B-1----:R-:W-:Y:S01]  /*78a0*/  @!P1 LEA R12, P3, R13, R14, 0x1 ;  /* 0x0000000e0d0c9211 */ /* 0x002fe200078608ff */
[----:B------:R1:W5:Y:S01]  /*78b0*/  @!P0 LDG.E.128 R32, desc[UR40][R8.64] ;  /* 0x0000002808208981 */ /* 0x000362000c1e1d00 */
[----:B------:R-:W-:Y:S02]  /*78c0*/  @!P0 LEA.HI.X R11, R11, UR7, R24, 0x1, P2 ;  /* 0x000000070b0b8c11 */ /* 0x000fe400090f0c18 */
[----:B------:R-:W-:Y:S02]  /*78d0*/  @!P1 LEA.HI.X R13, R13, R15, R20, 0x1, P3 ;  /* 0x0000000f0d0d9211 */ /* 0x000fe400018f0c14 */
[----:B--2---:R-:W-:-:S04]  /*78e0*/  @!P1 LEA R14, P4, R0, R30, 0x1 ;  /* 0x0000001e000e9211 */ /* 0x004fc800078808ff */
[----:B------:R-:W-:Y:S02]  /*78f0*/  @!P1 LEA.HI.X R15, R0, R31, R3, 0x1, P4 ;  /* 0x0000001f000f9211 */ /* 0x000fe400020f0c03 */
[----:B------:R-:W-:Y:S01]  /*7900*/  CS2R R30, SRZ ;  /* 0x00000000001e7805 */ /* 0x000fe2000001ff00 */
[----:B------:R-:W2:Y:S05]  /*7910*/  LDC R0, c[0x0][0x428] ;  /* 0x00010a00ff007b82 */ /* 0x000eaa0000000800 */
[----:B------:R-:W5:Y:S01]  /*7920*/  @!P1 LDG.E.128 R28, desc[UR40][R14.64] ;  /* 0x000000280e1c9981 */ /* 0x000f62000c1e1d00 */
[----:B--2---:R-:W-:-:S13]  /*7930*/  ISETP.NE.AND P2, PT, R0, 0x1, PT ;  /* 0x000000010000780c */ /* 0x004fda0003f45270 */
[----:B------:R-:W2:Y:S08]  /*7940*/  @P2 LDC R0, c[0x0][0x42c] ;  /* 0x00010b00ff002b82 */ /* 0x000eb00000000800 */
[----:B-1----:R-:W1:Y:S01]  /*7950*/  @P2 LDC R9, c[0x0][0x430] ;  /* 0x00010c00ff092b82 */ /* 0x002e620000000800 */
        /* <DEDUP_REMOVED lines=8> */
[----:B--2---:R-:W-:-:S03]  /*79e0*/  @P2 IMAD.HI.U32 R0, R3, R0, RZ ;  /* 0x0000000003002227 */ /* 0x004fc600078e00ff */
[----:B------:R2:W5:Y:S02]  /*79f0*/  @!P1 LDG.E.128 R24, desc[UR40][R12.64] ;  /* 0x000000280c189981 */ /* 0x000564000c1e1d00 */
[----:B-1----:R-:W-:-:S04]  /*7a00*/  @P2 SHF.R.U32.HI R3, RZ, R9, R0 ;  /* 0x00000009ff032219 */ /* 0x002fc80000011600 */
[----:B------:R-:W-:Y:S01]  /*7a10*/  SHF.R.S32.HI R21, RZ, 0x1f, R3 ;  /* 0x0000001fff157819 */ /* 0x000fe20000011403 */
[----:B------:R-:W-:Y:S01]  /*7a20*/  IMAD.MOV.U32 R9, RZ, RZ, R41 ;  /* 0x000000ffff097224 */ /* 0x000fe200078e0029 */
[----:B---3--:R-:W-:Y:S01]  /*7a30*/  MOV R10, R42 ;  /* 0x0000002a000a7202 */ /* 0x008fe20000000f00 */
[----:B------:R-:W-:Y:S02]  /*7a40*/  IMAD.MOV.U32 R11, RZ, RZ, R47 ;  /* 0x000000ffff0b7224 */ /* 0x000fe400078e002f */
[C---:B------:R-:W-:Y:S02]  /*7a50*/  IMAD R0, R21.reuse, R6, RZ ;  /* 0x0000000615007224 */ /* 0x040fe400078e02ff */
[----:B--2---:R-:W-:Y:S02]  /*7a60*/  IMAD R12, R21, R4, RZ ;  /* 0x00000004150c7224 */ /* 0x004fe400078e02ff */
        /* <DEDUP_REMOVED lines=13> */
.L_x_11252:
[----:B------:R-:W-:-:S03]  /*7b40*/  UMOV UR4, 0xffffffff ;  /* 0xffffffff00047882 */ /* 0x000fc60000000000 */
[----:B------:R-:W-:Y:S05]  /*7b50*/  BRA.DIV UR4, `(.L_x_11054) ;  /* 0x0000010a045c7947 */ /* 0x000fea000b800000 */
.L_x_11255:
[----:B------:R-:W-:-:S03]  /*7b60*/  UMOV UR4, 0xffffffff ;  /* 0xffffffff00047882 */ /* 0x000fc60000000000 */
[----:B------:R-:W-:Y:S05]  /*7b70*/  BRA.DIV UR4, `(.L_x_11055) ;  /* 0x0000010a047c7947 */ /* 0x000fea000b800000 */
.L_x_11258:
[----:B------:R-:W-:-:S03]  /*7b80*/  UMOV UR4, 0xffffffff ;  /* 0xffffffff00047882 */ /* 0x000fc60000000000 */
[----:B------:R-:W-:Y:S05]  /*7b90*/  BRA.DIV UR4, `(.L_x_11056) ;  /* 0x0000010a049c7947 */ /* 0x000fea000b800000 */
.L_x_11261:
[----:B------:R-:W-:-:S03]  /*7ba0*/  UMOV UR4, 0xffffffff ;  /* 0xffffffff00047882 */ /* 0x000fc60000000000 */
[----:B------:R-:W-:Y:S05]  /*7bb0*/  BRA.DIV UR4, `(.L_x_11057) ;  /* 0x0000010a04bc7947 */ /* 0x000fea000b800000 */
.L_x_11264:
[----:B------:R-:W-:Y:S01]  /*7bc0*/  UMOV UR4, 0xffffffff ;  /* 0xffffffff00047882 */ /* 0x000fe20000000000 */
[----:B------:R-:W-:Y:S02]  /*7bd0*/  LOP3.LUT R6, R6, 0xfffffffe, RZ, 0xc0, !PT ;  /* 0xfffffffe06067812 */ /* 0x000fe400078ec0ff */
[----:B------:R-:W-:Y:S05]  /*7be0*/  BRA.DIV UR4, `(.L_x_11058) ;  /* 0x0000010a04d87947 */ /* 0x000fea000b800000 */
.L_x_11267:
[----:B------:R-:W-:Y:S01]  /*7bf0*/  UMOV UR4, 0xffffffff ;  /* 0xffffffff00047882 */ /* 0x000fe20000000000 */
[----:B------:R-:W-:Y:S02]  /*7c00*/  IMAD.IADD R6, R227, 0x1, -R6 ;  /* 0x00000001e3067824 */ /* 0x000fe400078e0a06 */
[----:B------:R-:W-:Y:S05]  /*7c10*/  BRA.DIV UR4, `(.L_x_11059) ;  /* 0x0000010a04f47947 */ /* 0x000fea000b800000 */
.L_x_11270:
[----:B------:R-:W-:Y:S01]  /*7c20*/  UMOV UR4, 0xffffffff ;  /* 0xffffffff00047882 */ /* 0x000fe20000000000 */
[----:B------:R-:W-:Y:S02]  /*7c30*/  SHF.L.U32 R3, R6, 0x1f, RZ ;  /* 0x0000001f06037819 */ /* 0x000fe400000006ff */
[----:B------:R-:W-:Y:S05]  /*7c40*/  BRA.DIV UR4, `(.L_x_11060) ;  /* 0x0000010e04107947 */ /* 0x000fea000b800000 */
.L_x_11273:
[----:B------:R-:W1:Y:S01]  /*7c50*/  SYNCS.PHASECHK.TRANS64.TRYWAIT P2, [R18+URZ+0x22800], R3 ;  /* 0x02280003120075a7 */ /* 0x000e62000804017f */
        /* <DEDUP_REMOVED lines=18> */
[----:B------:R-:W-:Y:S02]  /*7d80*/  PRMT R51, R4, 0x7610, R51 ;  /* 0x0000761004337816 */ /* 0x000fe40000000033 */
[----:B------:R-:W-:Y:S01]  /*7d90*/  PRMT R54, R5, 0x5410, R6 ;  /* 0x0000541005367816 */ /* 0x000fe20000000006 */
[----:B------:R-:W-:Y:S01]  /*7da0*/  IMAD.MOV.U32 R5, RZ, RZ, R26 ;  /* 0x000000ffff057224 */ /* 0x000fe200078e001a */
[----:B------:R-:W-:Y:S01]  /*7db0*/  MOV R4, R29 ;  /* 0x0000001d00047202 */ /* 0x000fe20000000f00 */
[----:B------:R-:W-:-:S03]  /*7dc0*/  IMAD.MOV.U32 R6, RZ, RZ, R27 ;  /* 0x000000ffff067224 */ /* 0x000fc600078e001b */
[----:B------:R-:W-:Y:S01]  /*7dd0*/  PRMT R53, R0, 0x5410, R4 ;  /* 0x0000541000357816 */ /* 0x000fe20000000004 */
[----:B------:R-:W-:Y:S01]  /*7de0*/  IMAD.IADD R0, R16, 0x1, R43 ;  /* 0x0000000110007824 */ /* 0x000fe200078e022b */
[----:B------:R-:W-:Y:S01]  /*7df0*/  PRMT R55, R5, 0x5410, R6 ;  /* 0x0000541005377816 */ /* 0x000fe20000000006 */
[----:B-1----:R-:W-:Y:S06]  /*7e00*/  @!P2 BRA `(.L_x_11062) ;  /* 0x0000010800c8a947 */ /* 0x002fec0003800000 */
.L_x_11274:
[----:B------:R-:W-:Y:S05]  /*7e10*/  BSYNC B1 ;  /* 0x0000000000017941 */ /* 0x000fea0003800000 */
.L_x_11061:
[----:B------:R-:W-:Y:S01]  /*7e20*/  BSSY B1, `(.L_x_11063) ;  /* 0x0000063000017945 */ /* 0x000fe20003800000 */
[----:B------:R-:W-:Y:S01]  /*7e30*/  IMAD.MOV.U32 R56, RZ, RZ, R30 ;  /* 0x000000ffff387224 */ /* 0x000fe200078e001e */
[----:B------:R-:W-:Y:S01]  /*7e40*/  LOP3.LUT R0, R0, 0x38, RZ, 0xc0, !PT ;  /* 0x0000003800007812 */ /* 0x000fe200078ec0ff */
[----:B------:R-:W-:Y:S01]  /*7e50*/  IMAD.MOV.U32 R57, RZ, RZ, R31 ;  /* 0x000000ffff397224 */ /* 0x000fe200078e001f */
[----:B------:R-:W-:Y:S06]  /*7e60*/  @P0 BRA `(.L_x_11064) ;  /* 0x0000000400780947 */ /* 0x000fec0003800000 */
[----:B-1----:R-:W-:Y:S01]  /*7e70*/  IMAD.SHL.U32 R3, R230, 0x40, RZ ;  /* 0x00000040e6037824 */ /* 0x002fe200078e00ff */
        /* <DEDUP_REMOVED lines=11> */
[----:B------:R-:W-:Y:S01]  /*7f30*/  SHF.R.U32.HI R44, RZ, 0x10, R35 ;  /* 0x00000010ff2c7819 */ /* 0x000fe20000011623 */
[----:B------:R-:W-:Y:S01]  /*7f40*/  IMAD R3, R210, 0x200, R3 ;  /* 0x00000200d2037824 */ /* 0x000fe200078e0203 */
[--C-:B------:R-:W-:Y:S01]  /*7f50*/  SHF.R.U64 R45, R38, 0x10, R39.reuse ;  /* 0x00000010262d7819 */ /* 0x100fe20000001227 */
[----:B------:R-:W-:Y:S01]  /*7f60*/  HADD2.F32 R35, -RZ, R36.H0_H0 ;  /* 0x20000024ff237230 */ /* 0x000fe20000004100 */
[----:B------:R-:W-:Y:S01]  /*7f70*/  SHF.R.U32.HI R42, RZ, 0x10, R39 ;  /* 0x00000010ff2a7819 */ /* 0x000fe20000011627 */
[----:B------:R-:W-:Y:S01]  /*7f80*/  HADD2.F32 R36, -RZ, R51.H0_H0 ;  /* 0x20000033ff247230 */ /* 0x000fe20000004100 */
[----:B------:R-:W-:-:S02]  /*7f90*/  LEA R41, R3, R18, 0x1 ;  /* 0x0000001203297211 */ /* 0x000fc400078e08ff */
[----:B------:R-:W-:-:S03]  /*7fa0*/  LOP3.LUT R3, R4, R0, R5, 0x1e, !PT ;  /* 0x0000000004037212 */ /* 0x000fc600078e1e05 */
[----:B------:R-:W1:Y:S02]  /*7fb0*/  LDS.128 R8, [R41+0x18400] ;  /* 0x0184000029087984 */ /* 0x000e640000000c00 */
        /* <DEDUP_REMOVED lines=8> */
[----:B------:R-:W-:-:S02]  /*8040*/  HADD2.F32 R11, -RZ, R10.H0_H0 ;  /* 0x2000000aff0b7230 */ /* 0x000fc40000004100 */
[--C-:B--2---:R-:W-:Y:S02]  /*8050*/  HADD2.F32 R15, -RZ, R5.reuse.H0_H0 ;  /* 0x20000005ff0f7230 */ /* 0x104fe40000004100 */
        /* <DEDUP_REMOVED lines=32> */
[C---:B------:R-:W-:Y:S01]  /*8260*/  FMUL.FTZ R14, R7.reuse, R32 ;  /* 0x00000020070e7220 */ /* 0x040fe20000410000 */
[----:B------:R-:W-:Y:S01]  /*8270*/  FMUL.FTZ R12, R7, R20 ;  /* 0x00000014070c7220 */ /* 0x000fe20000410000 */
[----:B------:R-:W-:Y:S02]  /*8280*/  HADD2.F32 R4, -RZ, R4.H1_H1 ;  /* 0x30000004ff047230 */ /* 0x000fe40000004100 */
[----:B------:R-:W-:Y:S01]  /*8290*/  FFMA.FTZ R34, R3, R34, R5 ;  /* 0x0000002203227223 */ /* 0x000fe20000010005 */
        /* <DEDUP_REMOVED lines=27> */
.L_x_11064:
[----:B------:R-:W-:Y:S05]  /*8450*/  BSYNC B1 ;  /* 0x0000000000017941 */ /* 0x000fea0003800000 */
.L_x_11063:
[----:B------:R-:W-:Y:S01]  /*8460*/  PRMT R39, R56, 0x5410, R57 ;  /* 0x0000541038277816 */ /* 0x000fe20000000039 */
[----:B------:R-:W-:Y:S06]  /*8470*/  @P1 BRA `(.L_x_11050) ;  /* 0x00000004005c1947 */ /* 0x000fec0003800000 */
[----:B------:R-:W-:Y:S01]  /*8480*/  LOP3.LUT R0, R237, R0, R203, 0x1e, !PT ;  /* 0x00000000ed007212 */ /* 0x000fe200078e1ecb */
[----:B--2---:R-:W2:Y:S01]  /*8490*/  LDS.128 R8, [R234+0x18400] ;  /* 0x01840000ea087984 */ /* 0x004ea20000000c00 */
[----:B------:R-:W-:Y:S02]  /*84a0*/  SHF.R.U64 R36, R28, 0x10, R29 ;  /* 0x000000101c247819 */ /* 0x000fe4000000121d */
[----:B------:R-:W-:Y:S01]  /*84b0*/  SHF.R.U64 R37, R26, 0x10, R27 ;  /* 0x000000101a257819 */ /* 0x000fe2000000121b */
[----:B-1----:R-:W-:Y:S01]  /*84c0*/  IMAD.IADD R3, R211, 0x1, R0 ;  /* 0x00000001d3037824 */ /* 0x002fe200078e0200 */
        /* <DEDUP_REMOVED lines=11> */
[--C-:B--2---:R-:W-:Y:S02]  /*8580*/  HADD2.F32 R12, -RZ, R9.reuse.H0_H0 ;  /* 0x20000009ff0c7230 */ /* 0x104fe40000004100 */
        /* <DEDUP_REMOVED lines=70> */
.L_x_11050:
[----:B------:R-:W-:Y:S05]  /*89f0*/  BSYNC B0 ;  /* 0x0000000000007941 */ /* 0x000fea0003800000 */
.L_x_11030:
        /* <DEDUP_REMOVED lines=8> */
.L_x_11027:
[----:B---34-:R-:W3:Y:S01]  /*8a80*/  S2R R0, SR_TID.X ;  /* 0x0000000000007919 */ /* 0x018ee20000002100 */
[----:B------:R-:W-:Y:S05]  /*8a90*/  WARPSYNC.ALL ;  /* 0x0000000000007948 */ /* 0x000fea0003800000 */
[----:B---3--:R-:W-:-:S05]  /*8aa0*/  SHF.R.U32.HI R0, RZ, 0x7, R0 ;  /* 0x00000007ff007819 */ /* 0x008fca0000011600 */
[----:B------:R-:W-:Y:S01]  /*8ab0*/  VIADD R21, R0, 0x8 ;  /* 0x0000000800157836 */ /* 0x000fe20000000000 */
[----:B------:R-:W-:-:S04]  /*8ac0*/  MOV R0, UR44 ;  /* 0x0000002c00007c02 */ /* 0x000fc80008000f00 */
[----:B------:R3:W-:Y:S01]  /*8ad0*/  BAR.SYNC.DEFER_BLOCKING R21, 0x100 ;  /* 0x000400150000751d */ /* 0x0007e20000010000 */
[----:B------:R-:W-:-:S13]  /*8ae0*/  ISETP.NE.AND P0, PT, R0, 0x3, PT ;  /* 0x000000030000780c */ /* 0x000fda0003f05270 */
[----:B---3--:R-:W-:Y:S05]  /*8af0*/  @!P0 BRA `(.L_x_11065) ;  /* 0x0000000000048947 */ /* 0x008fea0003800000 */
[----:B------:R-:W-:Y:S01]  /*8b00*/  BPT.TRAP 0x1 ;  /* 0x000000040000795c */ /* 0x000fe20000300000 */
.L_x_11065:
[----:B------:R-:W-:Y:S01]  /*8b10*/  IMAD R20, R22, 0x8, R18 ;  /* 0x0000000816147824 */ /* 0x000fe200078e0212 */
[----:B------:R-:W-:-:S04]  /*8b20*/  SHF.L.U32 R73, R23, 0x1f, RZ ;  /* 0x0000001f17497819 */ /* 0x000fc800000006ff */
[----:B------:R3:W4:Y:S01]  /*8b30*/  SYNCS.PHASECHK.TRANS64.TRYWAIT P1, [R20+URZ+0x22830], R73 ;  /* 0x02283049140075a7 */ /* 0x000722000802017f */
[----:B------:R-:W-:Y:S05]  /*8b40*/  @!P0 BRA `(.L_x_11066) ;  /* 0x0000000000048947 */ /* 0x000fea0003800000 */
[----:B------:R-:W-:Y:S01]  /*8b50*/  BPT.TRAP 0x1 ;  /* 0x000000040000795c */ /* 0x000fe20000300000 */
.L_x_11066:
[----:B------:R-:W-:Y:S01]  /*8b60*/  VIADD R0, R18, 0x1c400 ;  /* 0x0001c40012007836 */ /* 0x000fe20000000000 */
[----:B--2---:R-:W-:Y:S01]  /*8b70*/  LOP3.LUT R4, R40, 0x10000, RZ, 0xfc, !PT ;  /* 0x0001000028047812 */ /* 0x004fe200078efcff */
[----:B------:R-:W-:-:S03]  /*8b80*/  IMAD.MOV.U32 R5, RZ, RZ, 0x40000040 ;  /* 0x40000040ff057424 */ /* 0x000fc600078e00ff */
[----:B------:R-:W-:-:S04]  /*8b90*/  SHF.R.U32.HI R0, RZ, 0x4, R0 ;  /* 0x00000004ff007819 */ /* 0x000fc80000011600 */
[----:B------:R-:W-:-:S04]  /*8ba0*/  LOP3.LUT R0, R0, 0x3fff, RZ, 0xc0, !PT ;  /* 0x00003fff00007812 */ /* 0x000fc800078ec0ff */
[----:B------:R-:W-:Y:S01]  /*8bb0*/  LOP3.LUT R9, R0, 0x10000, RZ, 0xfc, !PT ;  /* 0x0001000000097812 */ /* 0x000fe200078efcff */
[----:B----4-:R-:W-:Y:S06]  /*8bc0*/  @P1 BRA `(.L_x_11067) ;  /* 0x0000000000081947 */ /* 0x010fec0003800000 */
[----:B------:R-:W2:Y:S02]  /*8bd0*/  SYNCS.PHASECHK.TRANS64.TRYWAIT P1, [R20+URZ+0x22830], R73 ;  /* 0x02283049140075a7 */ /* 0x000ea4000802017f */
[----:B--2---:R-:W-:Y:S05]  /*8be0*/  @!P1 BRA `(.L_x_11068) ;  /* 0x000000fc00649947 */ /* 0x004fea0003800000 */
.L_x_11067:
[----:B------:R-:W-:Y:S01]  /*8bf0*/  IMAD R6, R22, 0x300, R9 ;  /* 0x0000030016067824 */ /* 0x000fe200078e0209 */
[----:B------:R-:W-:Y:S05]  /*8c00*/  WARPSYNC.ALL ;  /* 0x0000000000007948 */ /* 0x000fea0003800000 */
[----:B-1----:R-:W-:Y:S01]  /*8c10*/  IMAD.MOV.U32 R7, RZ, RZ, 0x40000040 ;  /* 0x40000040ff077424 */ /* 0x002fe200078e00ff */
        /* <DEDUP_REMOVED lines=8> */
[----:B------:R-:W-:Y:S01]  /*8ca0*/  IADD3 R10, R6, 0x2, RZ ;  /* 0x00000002060a7810 */ /* 0x000fe20007ffe0ff */
[----:B------:R-:W-:Y:S01]  /*8cb0*/  VIADD R12, R4, 0x4 ;  /* 0x00000004040c7836 */ /* 0x000fe20000000000 */
[----:B------:R-:W1:Y:S01]  /*8cc0*/  S2R R72, SR_TID.X ;  /* 0x0000000000487919 */ /* 0x000e620000002100 */
[----:B------:R-:W-:-:S02]  /*8cd0*/  IMAD.MOV.U32 R13, RZ, RZ, 0x40000040 ;  /* 0x40000040ff0d7424 */ /* 0x000fc400078e00ff */
[----:B------:R-:W-:Y:S02]  /*8ce0*/  IMAD.MOV.U32 R7, RZ, RZ, 0x40000040 ;  /* 0x40000040ff077424 */ /* 0x000fe400078e00ff */
[----:B------:R-:W-:-:S04]  /*8cf0*/  IMAD R3, R176, -0x60, R204 ;  /* 0xffffffa0b0037824 */ /* 0x000fc800078e02cc */
[----:B------:R-:W-:Y:S01]  /*8d00*/  HGMMA.64x96x16.F32 R24, gdesc[UR4], RZ, !UPT, gsb0 ;  /* 0x01600000041879f0 */ /* 0x000fe2000c0008ff */
[----:B------:R-:W-:Y:S02]  /*8d10*/  R2UR UR4, R14 ;  /* 0x000000000e0472ca */ /* 0x000fe400000e0000 */
[----:B------:R-:W-:Y:S02]  /*8d20*/  R2UR UR5, R15 ;  /* 0x000000000f0572ca */ /* 0x000fe400000e0000 */
[----:B------:R-:W-:Y:S01]  /*8d30*/  R2UR UR6, R10 ;  /* 0x000000000a0672ca */ /* 0x000fe200000e0000 */
[C---:B------:R-:W-:Y:S01]  /*8d40*/  VIADD R10, R6.reuse, 0x4 ;  /* 0x00000004060a7836 */ /* 0x040fe20000000000 */
[----:B------:R-:W-:Y:S01]  /*8d50*/  R2UR UR7, R11 ;  /* 0x000000000b0772ca */ /* 0x000fe200000e0000 */
[----:B------:R-:W-:Y:S01]  /*8d60*/  VIADD R6, R6, 0x6 ;  /* 0x0000000606067836 */ /* 0x000fe20000000000 */
[----:B------:R-:W-:Y:S02]  /*8d70*/  MOV R11, 0x40000040 ;  /* 0x40000040000b7802 */ /* 0x000fe40000000f00 */
[----:B-1----:R-:W-:Y:S01]  /*8d80*/  LOP3.LUT R72, R72, 0x7f, RZ, 0xc0, !PT ;  /* 0x0000007f48487812 */ /* 0x002fe200078ec0ff */
[----:B------:R-:W-:-:S02]  /*8d90*/  WARPGROUP.DEPBAR.LE gsb0, 0x0 ;  /* 0x00008000000079c5 */ /* 0x000fc40000010000 */
[----:B------:R-:W-:-:S06]  /*8da0*/  WARPGROUP.ARRIVE ;  /* 0x00000000000079c5 */ /* 0x000fcc0000000000 */
[----:B------:R-:W-:Y:S01]  /*8db0*/  HGMMA.64x96x16.F32 R24, gdesc[UR4], R24, gsb0 ;  /* 0x01600000041879f0 */ /* 0x000fe20008000818 */
        /* <DEDUP_REMOVED lines=8> */
[----:B------:R-:W-:Y:S01]  /*8e40*/  HGMMA.64x96x16.F32 R24, gdesc[UR4], R24, gsb0 ;  /* 0x01600000041879f0 */ /* 0x000fe20008000818 */
[----:B------:R-:W-:Y:S02]  /*8e50*/  R2UR UR4, R10 ;  /* 0x000000000a0472ca */ /* 0x000fe400000e0000 */
[----:B------:R-:W-:Y:S02]  /*8e60*/  R2UR UR5, R11 ;  /* 0x000000000b0572ca */ /* 0x000fe400000e0000 */
[----:B------:R-:W-:Y:S02]  /*8e70*/  R2UR UR6, R6 ;  /* 0x00000000060672ca */ /* 0x000fe400000e0000 */
[----:B------:R-:W-:Y:S02]  /*8e80*/  R2UR UR7, R7 ;  /* 0x00000000070772ca */ /* 0x000fe400000e0000 */
[----:B------:R-:W-:Y:S01]  /*8e90*/  IADD3 R7, -R202, 0x61, R3 ;  /* 0x00000061ca077810 */ /* 0x000fe20007ffe103 */
[----:B------:R-:W-:-:S04]  /*8ea0*/  VIADD R3, R3, 0x60 ;  /* 0x0000006003037836 */ /* 0x000fc80000000000 */
[C---:B------:R-:W-:Y:S01]  /*8eb0*/  IMAD R0, R212.reuse, -0x2, R7 ;  /* 0xfffffffed4007824 */ /* 0x040fe200078e0207 */
[----:B------:R-:W-:Y:S01]  /*8ec0*/  LEA R7, R205, R213, 0x7 ;  /* 0x000000d5cd077211 */ /* 0x000fe200078e38ff */
        /* <DEDUP_REMOVED lines=13> */
[----:B------:R-:W-:Y:S02]  /*8fa0*/  FSEL R75, R26, -INF , P1 ;  /* 0xff8000001a4b7808 */ /* 0x000fe40000800000 */
        /* <DEDUP_REMOVED lines=70> */
[----:B------:R-:W1:Y:S01]  /*9410*/  SHFL.BFLY PT, R6, R27, 0x2, 0x1f ;  /* 0x0c401f001b067f89 */ /* 0x000e6200000e0000 */
[----:B------:R-:W-:Y:S02]  /*9420*/  FSEL R25, R25, -INF , P3 ;  /* 0xff80000019197808 */ /* 0x000fe40001800000 */
        /* <DEDUP_REMOVED lines=8> */
[----:B-1----:R-:W-:Y:S01]  /*94b0*/  FMNMX.FTZ R30, R27, R6, !PT ;  /* 0x000000061b1e7209 */ /* 0x002fe20007810000 */
[----:B------:R-:W-:Y:S01]  /*94c0*/  IMAD.U32 R6, RZ, RZ, UR4 ;  /* 0x00000004ff067e24 */ /* 0x000fe2000f8e00ff */
[----:B------:R-:W-:Y:S02]  /*94d0*/  FSEL R27, R24, -INF , P2 ;  /* 0xff800000181b7808 */ /* 0x000fe40001000000 */
[----:B------:R-:W-:Y:S01]  /*94e0*/  ISETP.GT.AND P2, PT, R3, 0x10, PT ;  /* 0x000000100300780c */ /* 0x000fe20003f44270 */
[----:B------:R-:W1:Y:S01]  /*94f0*/  SHFL.BFLY PT, R31, R30, 0x1, 0x1f ;  /* 0x0c201f001e1f7f89 */ /* 0x000e6200000e0000 */
[----:B------:R-:W-:-:S02]  /*9500*/  FMNMX.FTZ R0, R27, R25, !PT ;  /* 0x000000191b007209 */ /* 0x000fc40007810000 */
[----:B------:R-:W-:Y:S02]  /*9510*/  FSEL R35, R32, -INF , P2 ;  /* 0xff80000020237808 */ /* 0x000fe40001000000 */
[----:B------:R-:W-:Y:S02]  /*9520*/  ISETP.GT.AND P2, PT, R3, 0x18, PT ;  /* 0x000000180300780c */ /* 0x000fe40003f44270 */
        /* <DEDUP_REMOVED lines=9> */
[----:B-1----:R-:W-:-:S02]  /*95c0*/  FMNMX.FTZ R8, R30, R31, !PT ;  /* 0x0000001f1e087209 */ /* 0x002fc40007810000 */
[----:B------:R-:W-:Y:S02]  /*95d0*/  FSEL R31, R28, -INF , P4 ;  /* 0xff8000001c1f7808 */ /* 0x000fe40002000000 */
[C---:B------:R-:W-:Y:S01]  /*95e0*/  FSETP.NEU.FTZ.AND P3, PT, R8.reuse, -INF , PT ;  /* 0xff8000000800780b */ /* 0x040fe20003f7d000 */
[----:B------:R-:W-:Y:S01]  /*95f0*/  FMUL.FTZ R7, R8, R6 ;  /* 0x0000000608077220 */ /* 0x000fe20000410000 */
[----:B------:R-:W-:Y:S02]  /*9600*/  FMNMX.FTZ R0, R31, R0, !PT ;  /* 0x000000001f007209 */ /* 0x000fe40007810000 */
[----:B------:R-:W-:Y:S02]  /*9610*/  FSEL R51, R48, -INF , P2 ;  /* 0xff80000030337808 */ /* 0x000fe40001000000 */
[----:B------:R-:W-:Y:S02]  /*9620*/  FMNMX.FTZ R0, R29, R0, !PT ;  /* 0x000000001d007209 */ /* 0x000fe40007810000 */
[----:B------:R-:W-:-:S02]  /*9630*/  FSEL R30, R7, RZ, P3 ;  /* 0x000000ff071e7208 */ /* 0x000fc40001800000 */
[----:B------:R-:W-:Y:S02]  /*9640*/  FMNMX.FTZ R0, R35, R0, !PT ;  /* 0x0000000023007209 */ /* 0x000fe40007810000 */
[----:B------:R-:W-:Y:S01]  /*9650*/  ISETP.GT.AND P2, PT, R3, 0x38, PT ;  /* 0x000000380300780c */ /* 0x000fe20003f44270 */
[--C-:B------:R-:W-:Y:S01]  /*9660*/  FFMA.FTZ R26, R26, R6, -R30.reuse ;  /* 0x000000061a1a7223 */ /* 0x100fe2000001081e */
[----:B------:R-:W-:Y:S01]  /*9670*/  FMNMX.FTZ R24, R33, R0, !PT ;  /* 0x0000000021187209 */ /* 0x000fe20007810000 */
[--C-:B------:R-:W-:Y:S01]  /*9680*/  FFMA.FTZ R153, R75, R6, -R30.reuse ;  /* 0x000000064b997223 */ /* 0x100fe2000001081e */
[----:B------:R-:W-:Y:S01]  /*9690*/  ISETP.GT.AND P1, PT, R3, 0x39, PT ;  /* 0x000000390300780c */ /* 0x000fe20003f24270 */
[----:B------:R1:W-:Y:S01]  /*96a0*/  MUFU.EX2 R0, R26 ;  /* 0x0000001a00007308 */ /* 0x0003e20000000800 */
[----:B------:R-:W-:Y:S01]  /*96b0*/  FMNMX.FTZ R24, R39, R24, !PT ;  /* 0x0000001827187209 */ /* 0x000fe20007810000 */
[-CC-:B------:R-:W-:Y:S01]  /*96c0*/  FFMA.FTZ R155, R77, R6.reuse, -R30.reuse ;  /* 0x000000064d9b7223 */ /* 0x180fe2000001081e */
[----:B------:R-:W-:Y:S01]  /*96d0*/  FSEL R55, R52, -INF , P2 ;  /* 0xff80000034377808 */ /* 0x000fe20001000000 */
[--C-:B------:R-:W-:Y:S01]  /*96e0*/  FFMA.FTZ R79, R79, R6, -R30.reuse ;  /* 0x000000064f4f7223 */ /* 0x100fe2000001081e */
[----:B------:R-:W-:Y:S01]  /*96f0*/  FMNMX.FTZ R24, R37, R24, !PT ;  /* 0x0000001825187209 */ /* 0x000fe20007810000 */
[--C-:B------:R-:W-:Y:S01]  /*9700*/  FFMA.FTZ R157, R81, R6, -R30.reuse ;  /* 0x00000006519d7223 */ /* 0x100fe2000001081e */
[----:B------:R-:W-:Y:S01]  /*9710*/  ISETP.GT.AND P2, PT, R3, 0x40, PT ;  /* 0x000000400300780c */ /* 0x000fe20003f44270 */
[----:B------:R-:W4:Y:S01]  /*9720*/  MUFU.EX2 R153, R153 ;  /* 0x0000009900997308 */ /* 0x000f220000000800 */
[----:B------:R-:W-:Y:S01]  /*9730*/  FMNMX.FTZ R24, R43, R24, !PT ;  /* 0x000000182b187209 */ /* 0x000fe20007810000 */
[-CC-:B------:R-:W-:Y:S01]  /*9740*/  FFMA.FTZ R83, R83, R6.reuse, -R30.reuse ;  /* 0x0000000653537223 */ /* 0x180fe2000001081e */
[----:B------:R-:W-:Y:S01]  /*9750*/  FSEL R53, R53, -INF , P1 ;  /* 0xff80000035357808 */ /* 0x000fe20000800000 */
[--C-:B------:R-:W-:Y:S01]  /*9760*/  FFMA.FTZ R159, R85, R6, -R30.reuse ;  /* 0x00000006559f7223 */ /* 0x100fe2000001081e */
[----:B-1----:R-:W-:Y:S01]  /*9770*/  FMNMX.FTZ R26, R41, R24, !PT ;  /* 0x00000018291a7209 */ /* 0x002fe20007810000 */
[--C-:B------:R-:W-:Y:S01]  /*9780*/  FFMA.FTZ R87, R87, R6, -R30.reuse ;  /* 0x0000000657577223 */ /* 0x100fe2000001081e */
[----:B------:R-:W-:Y:S01]  /*9790*/  ISETP.GT.AND P1, PT, R3, 0x41, PT ;  /* 0x000000410300780c */ /* 0x000fe20003f24270 */
[----:B------:R-:W-:Y:S01]  /*97a0*/  MUFU.EX2 R155, R155 ;  /* 0x0000009b009b7308 */ /* 0x000fe20000000800 */
        /* <DEDUP_REMOVED lines=8> */
[----:B------:R-:W-:Y:S01]  /*9830*/  FMNMX.FTZ R26, R51, R26, !PT ;  /* 0x0000001a331a7209 */ /* 0x000fe20007810000 */
[----:B----4-:R-:W-:Y:S01]  /*9840*/  FADD.FTZ R48, R153, R0 ;  /* 0x0000000099307221 */ /* 0x010fe20000010000 */
[----:B------:R-:W-:Y:S01]  /*9850*/  FSEL R57, R57, -INF , P1 ;  /* 0xff80000039397808 */ /* 0x000fe20000800000 */
[--C-:B------:R-:W-:Y:S01]  /*9860*/  FFMA.FTZ R95, R95, R6, -R30.reuse ;  /* 0x000000065f5f7223 */ /* 0x100fe2000001081e */
[----:B------:R-:W-:Y:S01]  /*9870*/  FMNMX.FTZ R28, R49, R26, !PT ;  /* 0x0000001a311c7209 */ /* 0x000fe20007810000 */
        /* <DEDUP_REMOVED lines=37> */
[----:B------:R-:W-:Y:S01]  /*9ad0*/  F2FP.F16.F32.PACK_AB R153, R0, R153 ;  /* 0x000000990099723e */ /* 0x000fe200000000ff */
[----:B------:R-:W1:Y:S01]  /*9ae0*/  MUFU.EX2 R34, R91 ;  /* 0x0000005b00227308 */ /* 0x000e620000000800 */
[----:B------:R-:W-:-:S05]  /*9af0*/  FMNMX.FTZ R28, R69, R28, !PT ;  /* 0x0000001c451c7209 */ /* 0x000fca0007810000 */
[----:B------:R-:W4:Y:S02]  /*9b00*/  SHFL.BFLY PT, R3, R28, 0x2, 0x1f ;  /* 0x0c401f001c037f89 */ /* 0x000f2400000e0000 */
[----:B------:R-:W-:Y:S08]  /*9b10*/  MUFU.EX2 R93, R93 ;  /* 0x0000005d005d7308 */ /* 0x000ff00000000800 */
[----:B------:R-:W0:Y:S01]  /*9b20*/  MUFU.EX2 R36, R95 ;  /* 0x0000005f00247308 */ /* 0x000e220000000800 */
[----:B-1----:R-:W-:-:S07]  /*9b30*/  F2FP.F16.F32.PACK_AB R161, R34, R89 ;  /* 0x0000005922a1723e */ /* 0x002fce00000000ff */
[----:B------:R-:W-:Y:S01]  /*9b40*/  MUFU.EX2 R97, R97 ;  /* 0x0000006100617308 */ /* 0x000fe20000000800 */
[----:B----4-:R-:W-:-:S07]  /*9b50*/  FMNMX.FTZ R3, R28, R3, !PT ;  /* 0x000000031c037209 */ /* 0x010fce0007810000 */
[----:B------:R-:W1:Y:S01]  /*9b60*/  MUFU.EX2 R38, R99 ;  /* 0x0000006300267308 */ /* 0x000e620000000800 */
[----:B0-----:R-:W-:Y:S01]  /*9b70*/  F2FP.F16.F32.PACK_AB R163, R36, R93 ;  /* 0x0000005d24a3723e */ /* 0x001fe200000000ff */
[----:B------:R-:W0:Y:S06]  /*9b80*/  SHFL.BFLY PT, R28, R3, 0x1, 0x1f ;  /* 0x0c201f00031c7f89 */ /* 0x000e2c00000e0000 */
[----:B------:R-:W-:Y:S08]  /*9b90*/  MUFU.EX2 R101, R101 ;  /* 0x0000006500657308 */ /* 0x000ff00000000800 */
[----:B------:R-:W4:Y:S01]  /*9ba0*/  MUFU.EX2 R40, R103 ;  /* 0x0000006700287308 */ /* 0x000f220000000800 */
[----:B-1----:R-:W-:-:S07]  /*9bb0*/  F2FP.F16.F32.PACK_AB R165, R38, R97 ;  /* 0x0000006126a5723e */ /* 0x002fce00000000ff */
[----:B------:R-:W-:Y:S01]  /*9bc0*/  MUFU.EX2 R105, R105 ;  /* 0x0000006900697308 */ /* 0x000fe20000000800 */
[----:B0-----:R-:W-:-:S04]  /*9bd0*/  FMNMX.FTZ R7, R3, R28, !PT ;  /* 0x0000001c03077209 */ /* 0x001fc80007810000 */
[C---:B------:R-:W-:Y:S01]  /*9be0*/  FSETP.NEU.FTZ.AND P1, PT, R7.reuse, -INF , PT ;  /* 0xff8000000700780b */ /* 0x040fe20003f3d000 */
[-C--:B------:R-:W-:Y:S02]  /*9bf0*/  FMUL.FTZ R3, R7, R6.reuse ;  /* 0x0000000607037220 */ /* 0x080fe40000410000 */
[----:B------:R-:W-:Y:S01]  /*9c00*/  MUFU.EX2 R42, R107 ;  /* 0x0000006b002a7308 */ /* 0x000fe20000000800 */
[----:B----4-:R-:W-:Y:S02]  /*9c10*/  F2FP.F16.F32.PACK_AB R167, R40, R101 ;  /* 0x0000006528a7723e */ /* 0x010fe400000000ff */
[----:B------:R-:W-:Y:S01]  /*9c20*/  FSEL R28, R3, RZ, P1 ;  /* 0x000000ff031c7208 */ /* 0x000fe20000800000 */
[----:B------:R-:W-:Y:S01]  /*9c30*/  FADD.FTZ R3, R155, R48 ;  /* 0x000000309b037221 */ /* 0x000fe20000010000 */
[----:B------:R-:W-:Y:S02]  /*9c40*/  ISETP.NE.AND P1, PT, R72, RZ, PT ;  /* 0x000000ff4800720c */ /* 0x000fe40003f25270 */
[----:B------:R-:W0:Y:S01]  /*9c50*/  S2R R72, SR_TID.X ;  /* 0x0000000000487919 */ /* 0x000e220000002100 */
[-CC-:B------:R-:W-:Y:S01]  /*9c60*/  FFMA.FTZ R27, R27, R6.reuse, -R28.reuse ;  /* 0x000000061b1b7223 */ /* 0x180fe2000001081c */
[-CC-:B------:R-:W-:Y:S01]  /*9c70*/  FFMA.FTZ R25, R25, R6.reuse, -R28.reuse ;  /* 0x0000000619197223 */ /* 0x180fe2000001081c */
[-CC-:B------:R-:W-:Y:S01]  /*9c80*/  FFMA.FTZ R31, R31, R6.reuse, -R28.reuse ;  /* 0x000000061f1f7223 */ /* 0x180fe2000001081c */
[-CC-:B------:R-:W-:Y:S01]  /*9c90*/  FFMA.FTZ R29, R29, R6.reuse, -R28.reuse ;  /* 0x000000061d1d7223 */ /* 0x180fe2000001081c */
[-CC-:B------:R-:W-:Y:S01]  /*9ca0*/  FFMA.FTZ R35, R35, R6.reuse, -R28.reuse ;  /* 0x0000000623237223 */ /* 0x180fe2000001081c */
[----:B------:R1:W-:Y:S01]  /*9cb0*/  MUFU.EX2 R152, R25 ;  /* 0x0000001900987308 */ /* 0x0003e20000000800 */
[-CC-:B------:R-:W-:Y:S01]  /*9cc0*/  FFMA.FTZ R33, R33, R6.reuse, -R28.reuse ;  /* 0x0000000621217223 */ /* 0x180fe2000001081c */
[----:B------:R-:W-:Y:S01]  /*9cd0*/  FADD.FTZ R48, R24, R3 ;  /* 0x0000000318307221 */ /* 0x000fe20000010000 */
[-CC-:B------:R-:W-:Y:S01]  /*9ce0*/  FFMA.FTZ R39, R39, R6.reuse, -R28.reuse ;  /* 0x0000000627277223 */ /* 0x180fe2000001081c */
[-CC-:B------:R-:W-:Y:S01]  /*9cf0*/  FFMA.FTZ R37, R37, R6.reuse, -R28.reuse ;  /* 0x0000000625257223 */ /* 0x180fe2000001081c */
[-C--:B------:R-:W-:Y:S01]  /*9d00*/  FFMA.FTZ R43, R43, R6.reuse, -R28 ;  /* 0x000000062b2b7223 */ /* 0x080fe2000001081c */
[----:B------:R-:W-:Y:S01]  /*9d10*/  FADD.FTZ R3, R157, R48 ;  /* 0x000000309d037221 */ /* 0x000fe20000010000 */
[-CC-:B------:R-:W-:Y:S01]  /*9d20*/  FFMA.FTZ R41, R41, R6.reuse, -R28.reuse ;  /* 0x0000000629297223 */ /* 0x180fe2000001081c */
[----:B------:R-:W4:Y:S01]  /*9d30*/  MUFU.EX2 R27, R27 ;  /* 0x0000001b001b7308 */ /* 0x000f220000000800 */
[-CC-:B------:R-:W-:Y:S01]  /*9d40*/  FFMA.FTZ R47, R47, R6.reuse, -R28.reuse ;  /* 0x000000062f2f7223 */ /* 0x180fe2000001081c */
[----:B------:R-:W-:Y:S01]  /*9d50*/  FADD.FTZ R50, R26, R3 ;  /* 0x000000031a327221 */ /* 0x000fe20000010000 */
[-CC-:B------:R-:W-:Y:S01]  /*9d60*/  FFMA.FTZ R45, R45, R6.reuse, -R28.reuse ;  /* 0x000000062d2d7223 */ /* 0x180fe2000001081c */
[-CC-:B------:R-:W-:Y:S01]  /*9d70*/  FFMA.FTZ R51, R51, R6.reuse, -R28.reuse ;  /* 0x0000000633337223 */ /* 0x180fe2000001081c */
[-C--:B------:R-:W-:Y:S01]  /*9d80*/  FFMA.FTZ R49, R49, R6.reuse, -R28 ;  /* 0x0000000631317223 */ /* 0x080fe2000001081c */
[----:B-1----:R-:W-:Y:S01]  /*9d90*/  FADD.FTZ R25, R159, R50 ;  /* 0x000000329f197221 */ /* 0x002fe20000010000 */
[-CC-:B------:R-:W-:Y:S01]  /*9da0*/  FFMA.FTZ R55, R55, R6.reuse, -R28.reuse ;  /* 0x0000000637377223 */ /* 0x180fe2000001081c */
[----:B------:R-:W1:Y:S01]  /*9db0*/  MUFU.EX2 R31, R31 ;  /* 0x0000001f001f7308 */ /* 0x000e620000000800 */
[-CC-:B------:R-:W-:Y:S01]  /*9dc0*/  FFMA.FTZ R53, R53, R6.reuse, -R28.reuse ;  /* 0x0000000635357223 */ /* 0x180fe2000001081c */
[----:B------:R-:W-:Y:S01]  /*9dd0*/  FADD.FTZ R50, R32, R25 ;  /* 0x0000001920327221 */ /* 0x000fe20000010000 */
[-CC-:B------:R-:W-:Y:S01]  /*9de0*/  FFMA.FTZ R59, R59, R6.reuse, -R28.reuse ;  /* 0x000000063b3b7223 */ /* 0x180fe2000001081c */
[-CC-:B------:R-:W-:Y:S01]  /*9df0*/  FFMA.FTZ R57, R57, R6.reuse, -R28.reuse ;  /* 0x0000000639397223 */ /* 0x180fe2000001081c */
[-CC-:B------:R-:W-:Y:S01]  /*9e00*/  FFMA.FTZ R63, R63, R6.reuse, -R28.reuse ;  /* 0x000000063f3f7223 */ /* 0x180fe2000001081c */
[----:B------:R-:W-:Y:S01]  /*9e10*/  F2FP.F16.F32.PACK_AB R155, R24, R155 ;  /* 0x0000009b189b723e */ /* 0x000fe200000000ff */
[-C--:B------:R-:W-:Y:S01]  /*9e20*/  FFMA.FTZ R61, R61, R6.reuse, -R28 ;  /* 0x000000063d3d7223 */ /* 0x080fe2000001081c */
[----:B------:R2:W3:Y:S01]  /*9e30*/  MUFU.EX2 R154, R29 ;  /* 0x0000001d009a7308 */ /* 0x0004e20000000800 */
[----:B----4-:R-:W-:Y:S01]  /*9e40*/  FADD.FTZ R48, R27, R152 ;  /* 0x000000981b307221 */ /* 0x010fe20000010000 */
[----:B0-----:R-:W-:Y:S01]  /*9e50*/  SHF.R.U32.HI R72, RZ, 0x7, R72 ;  /* 0x00000007ff487819 */ /* 0x001fe20000011648 */
[-CC-:B------:R-:W-:Y:S01]  /*9e60*/  FFMA.FTZ R67, R67, R6.reuse, -R28.reuse ;  /* 0x0000000643437223 */ /* 0x180fe2000001081c */
[-CC-:B------:R-:W-:Y:S01]  /*9e70*/  FFMA.FTZ R65, R65, R6.reuse, -R28.reuse ;  /* 0x0000000641417223 */ /* 0x180fe2000001081c */
[-CC-:B------:R-:W-:Y:S01]  /*9e80*/  FFMA.FTZ R71, R71, R6.reuse, -R28.reuse ;  /* 0x0000000647477223 */ /* 0x180fe2000001081c */
[----:B------:R-:W-:Y:S01]  /*9e90*/  IADD3 R177, -R72, 0xb, RZ ;  /* 0x0000000b48b17810 */ /* 0x000fe20007ffe1ff */
[----:B------:R-:W-:Y:S01]  /*9ea0*/  FFMA.FTZ R28, R69, R6, -R28 ;  /* 0x00000006451c7223 */ /* 0x000fe2000001081c */
[----:B------:R-:W0:Y:S01]  /*9eb0*/  MUFU.EX2 R35, R35 ;  /* 0x0000002300237308 */ /* 0x000e220000000800 */
[----:B-1----:R-:W-:Y:S01]  /*9ec0*/  FADD.FTZ R3, R31, R48 ;  /* 0x000000301f037221 */ /* 0x002fe20000010000 */
[----:B--2---:R-:W-:Y:S01]  /*9ed0*/  FADD.FTZ R29, R89, R50 ;  /* 0x00000032591d7221 */ /* 0x004fe20000010000 */
[----:B------:R-:W-:-:S02]  /*9ee0*/  F2FP.F16.F32.PACK_AB R157, R26, R157 ;  /* 0x0000009d1a9d723e */ /* 0x000fc400000000ff */
[----:B------:R-:W-:Y:S01]  /*9ef0*/  F2FP.F16.F32.PACK_AB R159, R32, R159 ;  /* 0x0000009f209f723e */ /* 0x000fe200000000ff */
[----:B------:R-:W-:Y:S01]  /*9f00*/  FADD.FTZ R50, R34, R29 ;  /* 0x0000001d22327221 */ /* 0x000fe20000010000 */
[----:B------:R-:W-:Y:S01]  /*9f10*/  F2FP.F16.F32.PACK_AB R169, R42, R105 ;  /* 0x000000692aa9723e */ /* 0x000fe200000000ff */
[----:B------:R-:W1:Y:S01]  /*9f20*/  MUFU.EX2 R156, R33 ;  /* 0x00000021009c7308 */ /* 0x000e620000000800 */
[----:B---3--:R-:W-:Y:S01]  /*9f30*/  FADD.FTZ R48, R154, R3 ;  /* 0x000000039a307221 */ /* 0x008fe20000010000 */
[----:B------:R-:W-:Y:S02]  /*9f40*/  @!P1 VIADD R3, R20, 0x22840 ;  /* 0x0002284014039836 */ /* 0x000fe40000000000 */
[----:B------:R-:W-:Y:S01]  /*9f50*/  FADD.FTZ R29, R93, R50 ;  /* 0x000000325d1d7221 */ /* 0x000fe20000010000 */
[----:B------:R-:W-:Y:S02]  /*9f60*/  F2FP.F16.F32.PACK_AB R152, R152, R27 ;  /* 0x0000001b9898723e */ /* 0x000fe400000000ff */
[----:B------:R-:W-:Y:S01]  /*9f70*/  F2FP.F16.F32.PACK_AB R154, R154, R31 ;  /* 0x0000001f9a9a723e */ /* 0x000fe200000000ff */
[----:B------:R-:W-:Y:S01]  /*9f80*/  FADD.FTZ R50, R36, R29 ;  /* 0x0000001d24327221 */ /* 0x000fe20000010000 */
[----:B------:R-:W2:Y:S01]  /*9f90*/  MUFU.EX2 R39, R39 ;  /* 0x0000002700277308 */ /* 0x000ea20000000800 */
[----:B0-----:R-:W-:Y:S01]  /*9fa0*/  FADD.FTZ R25, R35, R48 ;  /* 0x0000003023197221 */ /* 0x001fe20000010000 */
[----:B------:R-:W-:Y:S01]  /*9fb0*/  @!P1 PRMT R3, RZ, 0x654, R3 ;  /* 0x00000654ff039816 */ /* 0x000fe20000000003 */
[----:B------:R0:W-:Y:S06]  /*9fc0*/  BAR.ARV R177, 0x100 ;  /* 0x000400b10000751d */ /* 0x0001ec0000002000 */
[----:B------:R-:W3:Y:S01]  /*9fd0*/  MUFU.EX2 R158, R37 ;  /* 0x00000025009e7308 */ /* 0x000ee20000000800 */
[C---:B-1----:R-:W-:Y:S01]  /*9fe0*/  FADD.FTZ R48, R156.reuse, R25 ;  /* 0x000000199c307221 */ /* 0x042fe20000010000 */
[----:B------:R1:W-:Y:S01]  /*9ff0*/  @!P1 SYNCS.ARRIVE.TRANS64.RED.A1T0 RZ, [R3+URZ], RZ ;  /* 0x000000ff03ff99a7 */ /* 0x0003e2000810043f */
[----:B------:R-:W-:-:S05]  /*a000*/  F2FP.F16.F32.PACK_AB R156, R156, R35 ;  /* 0x000000239c9c723e */ /* 0x000fca00000000ff */
[----:B------:R-:W1:Y:S01]  /*a010*/  MUFU.EX2 R43, R43 ;  /* 0x0000002b002b7308 */ /* 0x000e620000000800 */
[----:B--2---:R-:W-:-:S07]  /*a020*/  FADD.FTZ R25, R39, R48 ;  /* 0x0000003027197221 */ /* 0x004fce0000010000 */
[----:B------:R-:W2:Y:S01]  /*a030*/  MUFU.EX2 R160, R41 ;  /* 0x0000002900a07308 */ /* 0x000ea20000000800 */
[C---:B---3--:R-:W-:Y:S01]  /*a040*/  FADD.FTZ R48, R158.reuse, R25 ;  /* 0x000000199e307221 */ /* 0x048fe20000010000 */
[----:B------:R-:W-:Y:S01]  /*a050*/  FADD.FTZ R25, R97, R50 ;  /* 0x0000003261197221 */ /* 0x000fe20000010000 */
[----:B------:R-:W-:-:S03]  /*a060*/  F2FP.F16.F32.PACK_AB R158, R158, R39 ;  /* 0x000000279e9e723e */ /* 0x000fc600000000ff */
[----:B------:R-:W-:Y:S02]  /*a070*/  FADD.FTZ R50, R38, R25 ;  /* 0x0000001926327221 */ /* 0x000fe40000010000 */
[----:B------:R-:W3:Y:S01]  /*a080*/  MUFU.EX2 R47, R47 ;  /* 0x0000002f002f7308 */ /* 0x000ee20000000800 */
[----:B-1----:R-:W-:Y:S01]  /*a090*/  FADD.FTZ R3, R43, R48 ;  /* 0x000000302b037221 */ /* 0x002fe20000010000 */
[----:B------:R-:W-:-:S04]  /*a0a0*/  FADD.FTZ R25, R101, R50 ;  /* 0x0000003265197221 */ /* 0x000fc80000010000 */
[----:B------:R-:W-:Y:S02]  /*a0b0*/  FADD.FTZ R50, R40, R25 ;  /* 0x0000001928327221 */ /* 0x000fe40000010000 */
[----:B------:R-:W1:Y:S01]  /*a0c0*/  MUFU.EX2 R162, R45 ;  /* 0x0000002d00a27308 */ /* 0x000e620000000800 */
[C---:B--2---:R-:W-:Y:S01]  /*a0d0*/  FADD.FTZ R48, R160.reuse, R3 ;  /* 0x00000003a0307221 */ /* 0x044fe20000010000 */
[----:B------:R-:W-:Y:S01]  /*a0e0*/  FADD.FTZ R25, R105, R50 ;  /* 0x0000003269197221 */ /* 0x000fe20000010000 */
[----:B------:R-:W-:-:S03]  /*a0f0*/  F2FP.F16.F32.PACK_AB R160, R160, R43 ;  /* 0x0000002ba0a0723e */ /* 0x000fc600000000ff */
[----:B------:R-:W-:Y:S02]  /*a100*/  FADD.FTZ R24, R42, R25 ;  /* 0x000000192a187221 */ /* 0x000fe40000010000 */
        /* <DEDUP_REMOVED lines=43> */
[----:B--2---:R-:W-:Y:S01]  /*a3c0*/  FADD.FTZ R3, R71, R24 ;  /* 0x0000001847037221 */ /* 0x004fe20000010000 */
[C---:B---3--:R-:W-:Y:S01]  /*a3d0*/  FADD.FTZ R0, R30.reuse, R25 ;  /* 0x000000191e007221 */ /* 0x048fe20000010000 */
[----:B------:R-:W-:Y:S02]  /*a3e0*/  F2FP.F16.F32.PACK_AB R175, R30, R117 ;  /* 0x000000751eaf723e */ /* 0x000fe400000000ff */
[C---:B-1----:R-:W-:Y:S01]  /*a3f0*/  FADD.FTZ R3, R28.reuse, R3 ;  /* 0x000000031c037221 */ /* 0x042fe20000010000 */
[----:B------:R-:W-:Y:S01]  /*a400*/  F2FP.F16.F32.PACK_AB R174, R28, R71 ;  /* 0x000000471cae723e */ /* 0x000fe200000000ff */
[----:B0-----:R-:W-:Y:S06]  /*a410*/  @!P0 BRA `(.L_x_11069) ;  /* 0x0000000000048947 */ /* 0x001fec0003800000 */
[----:B------:R-:W-:Y:S01]  /*a420*/  BPT.TRAP 0x1 ;  /* 0x000000040000795c */ /* 0x000fe20000300000 */
.L_x_11069:
[----:B------:R0:W1:Y:S01]  /*a430*/  SYNCS.PHASECHK.TRANS64.TRYWAIT P2, [R20+URZ+0x22850], R73 ;  /* 0x02285049140075a7 */ /* 0x000062000804017f */
[----:B------:R-:W-:Y:S05]  /*a440*/  @!P0 BRA `(.L_x_11070) ;  /* 0x0000000000048947 */ /* 0x000fea0003800000 */
[----:B------:R-:W-:Y:S01]  /*a450*/  BPT.TRAP 0x1 ;  /* 0x000000040000795c */ /* 0x000fe20000300000 */
.L_x_11070:
[----:B------:R-:W-:Y:S04]  /*a460*/  BSSY B0, `(.L_x_11071) ;  /* 0x0000004000007945 */ /* 0x000fe80003800000 */
[----:B-1----:R-:W-:Y:S05]  /*a470*/  @P2 BRA `(.L_x_11072) ;  /* 0x0000000000082947 */ /* 0x002fea0003800000 */
[----:B------:R-:W1:Y:S02]  /*a480*/  SYNCS.PHASECHK.TRANS64.TRYWAIT P2, [R20+URZ+0x22850], R73 ;  /* 0x02285049140075a7 */ /* 0x000e64000804017f */
[----:B-1----:R-:W-:Y:S05]  /*a490*/  @!P2 BRA `(.L_x_11073) ;  /* 0x000000e4004ca947 */ /* 0x002fea0003800000 */
.L_x_11072:
[----:B------:R-:W-:Y:S05]  /*a4a0*/  BSYNC B0 ;  /* 0x0000000000007941 */ /* 0x000fea0003800000 */
.L_x_11071:
[----:B------:R-:W-:Y:S05]  /*a4b0*/  WARPSYNC.ALL ;  /* 0x0000000000007948 */ /* 0x000fea0003800000 */
[----:B------:R-:W-:Y:S01]  /*a4c0*/  R2UR UR4, R18 ;  /* 0x00000000120472ca */ /* 0x000fe200000e0000 */
[----:B------:R2:W-:Y:S01]  /*a4d0*/  BAR.SYNC.DEFER_BLOCKING R21, 0x100 ;  /* 0x000400150000751d */ /* 0x0005e20000010000 */
[----:B------:R-:W-:Y:S01]  /*a4e0*/  IMAD.MOV.U32 R179, RZ, RZ, 0xc00 ;  /* 0x00000c00ffb37424 */ /* 0x000fe200078e00ff */
[----:B------:R-:W-:Y:S01]  /*a4f0*/  IADD3 R206, R176, -0x2, RZ ;  /* 0xfffffffeb0ce7810 */ /* 0x000fe20007ffe0ff */
[----:B01----:R-:W-:-:S03]  /*a500*/  @!P1 VIADD R20, R20, 0x22860 ;  /* 0x0002286014149836 */ /* 0x003fc60000000000 */
[----:B------:R-:W-:Y:S01]  /*a510*/  ULDC UR46, c[0x0][0x988] ;  /* 0x00026200002e7ab9 */ /* 0x000fe20000000800 */
[----:B------:R-:W-:Y:S01]  /*a520*/  ULDC UR47, c[0x0][0x988] ;  /* 0x00026200002f7ab9 */ /* 0x000fe20000000800 */
        /* <DEDUP_REMOVED lines=9> */
[----:B------:R-:W-:Y:S01]  /*a5c0*/  R2UR UR7, R179 ;  /* 0x00000000b30772ca */ /* 0x000fe200000e0000 */
[----:B------:R-:W-:-:S12]  /*a5d0*/  IMAD.MOV.U32 R179, RZ, RZ, 0x40000040 ;  /* 0x40000040ffb37424 */ /* 0x000fd800078e00ff */
[----:B------:R-:W-:Y:S03]  /*a5e0*/  HGMMA.64x256x16.F32 R24, R152, gdesc[UR4].tnspB, RZ, !UPT, gsb0 ;  /* 0x43e0000498187df0 */ /* 0x000fe6000c0008ff */
[----:B------:R-:W-:Y:S02]  /*a5f0*/  WARPGROUP.DEPBAR.LE gsb0, 0x0 ;  /* 0x00008000000079c5 */ /* 0x000fe40000010000 */
[----:B------:R-:W-:Y:S01]  /*a600*/  VIADD R152, R178, 0x80 ;  /* 0x00000080b2987836 */ /* 0x000fe20000000000 */
[----:B------:R-:W-:Y:S01]  /*a610*/  MOV R153, 0x40000040 ;  /* 0x4000004000997802 */ /* 0x000fe20000000f00 */
[----:B------:R-:W-:-:S03]  /*a620*/  WARPGROUP.ARRIVE ;  /* 0x00000000000079c5 */ /* 0x000fc60000000000 */
        /* <DEDUP_REMOVED lines=16> */
[----:B------:R-:W-:Y:S01]  /*a730*/  VIADD R178, R178, 0x280 ;  /* 0x00000280b2b27836 */ /* 0x000fe20000000000 */
[----:B------:R-:W-:Y:S01]  /*a740*/  MOV R153, 0x40000040 ;  /* 0x4000004000997802 */ /* 0x000fe20000000f00 */
[----:B------:R-:W-:Y:S02]  /*a750*/  WARPGROUP.DEPBAR.LE gsb0, 0x0 ;  /* 0x00008000000079c5 */ /* 0x000fe40000010000 */
[----:B------:R-:W-:-:S15]  /*a760*/  WARPGROUP.ARRIVE ;  /* 0x00000000000079c5 */ /* 0x000fde0000000000 */
[----:B------:R-:W-:-:S05]  /*a770*/  NOP ;  /* 0x0000000000007918 */ /* 0x000fca0000000000 */
[----:B------:R-:W-:Y:S01]  /*a780*/  HGMMA.64x256x16.F32 R24, R164, gdesc[UR4].tnspB, R24, gsb0 ;  /* 0x43e00004a4187df0 */ /* 0x000fe20008000818 */
[----:B------:R-:W-:Y:S01]  /*a790*/  R2UR UR6, R152 ;  /* 0x00000000980672ca */ /* 0x000fe200000e0000 */
[----:B------:R-:W-:Y:S01]  /*a7a0*/  IMAD.IADD R152, R204, 0x1, -R202 ;  /* 0x00000001cc987824 */ /* 0x000fe200078e0aca */
[----:B------:R-:W-:-:S03]  /*a7b0*/  R2UR UR7, R153 ;  /* 0x00000000990772ca */ /* 0x000fc600000e0000 */
[----:B------:R-:W-:-:S04]  /*a7c0*/  IMAD R152, R205, 0x80, R152 ;  /* 0x00000080cd987824 */ /* 0x000fc800078e0298 */
[----:B------:R-:W-:-:S05]  /*a7d0*/  IMAD.HI R152, R152, 0x2aaaaaab, RZ ;  /* 0x2aaaaaab98987827 */ /* 0x000fca00078e02ff */
[----:B--2---:R-:W-:-:S04]  /*a7e0*/  SHF.R.U32.HI R21, RZ, 0x1f, R152 ;  /* 0x0000001fff157819 */ /* 0x004fc80000011698 */
[----:B------:R-:W-:-:S04]  /*a7f0*/  LEA.HI.SX32 R21, R152, R21, 0x1c ;  /* 0x0000001598157211 */ /* 0x000fc800078fe2ff */
        /* <DEDUP_REMOVED lines=14> */
[----:B------:R-:W-:Y:S02]  /*a8e0*/  IMAD.MOV.U32 R219, RZ, RZ, R8 ;  /* 0x000000ffffdb7224 */ /* 0x000fe400078e0008 */
[----:B------:R-:W-:-:S07]  /*a8f0*/  IMAD.MOV.U32 R220, RZ, RZ, R7 ;  /* 0x000000ffffdc7224 */ /* 0x000fce00078e0007 */
.L_x_11084:
        /* <DEDUP_REMOVED lines=8> */
.L_x_11075:
[----:B------:R-:W-:Y:S01]  /*a980*/  IMAD R21, R22, 0x8, R18 ;  /* 0x0000000816157824 */ /* 0x000fe200078e0212 */
[----:B0-----:R-:W-:-:S04]  /*a990*/  SHF.L.U32 R20, R23, 0x1f, RZ ;  /* 0x0000001f17147819 */ /* 0x001fc800000006ff */
[----:B------:R0:W1:Y:S01]  /*a9a0*/  SYNCS.PHASECHK.TRANS64.TRYWAIT P2, [R21+URZ+0x22830], R20 ;  /* 0x02283014150075a7 */ /* 0x000062000804017f */
[----:B------:R-:W-:Y:S05]  /*a9b0*/  @!P0 BRA `(.L_x_11076) ;  /* 0x0000000000048947 */ /* 0x000fea0003800000 */
[----:B------:R-:W-:Y:S01]  /*a9c0*/  BPT.TRAP 0x1 ;  /* 0x000000040000795c */ /* 0x000fe20000300000 */
.L_x_11076:
[----:B------:R-:W-:Y:S02]  /*a9d0*/  IMAD R6, R22, 0x300, R9 ;  /* 0x0000030016067824 */ /* 0x000fe400078e0209 */
[----:B------:R-:W-:Y:S01]  /*a9e0*/  IMAD.MOV.U32 R7, RZ, RZ, 0x40000040 ;  /* 0x40000040ff077424 */ /* 0x000fe200078e00ff */
[----:B-1----:R-:W-:Y:S06]  /*a9f0*/  @P2 BRA `(.L_x_11077) ;  /* 0x0000000000082947 */ /* 0x002fec0003800000 */
[----:B------:R-:W1:Y:S02]  /*aa00*/  SYNCS.PHASECHK.TRANS64.TRYWAIT P2, [R21+URZ+0x22830], R20 ;  /* 0x02283014150075a7 */ /* 0x000e64000804017f */
[----:B-1----:R-:W-:Y:S05]  /*aa10*/  @!P2 BRA `(.L_x_11078) ;  /* 0x000000e00000a947 */ /* 0x002fea0003800000 */
.L_x_11077:
[----:B------:R-:W-:Y:S05]  /*aa20*/  WARPSYNC.ALL ;  /* 0x0000000000007948 */ /* 0x000fea0003800000 */
[----:B------:R-:W-:Y:S01]  /*aa30*/  R2UR UR6, R6 ;  /* 0x00000000060672ca */ /* 0x000fe200000e0000 */
[----:B------:R-:W2:Y:S01]  /*aa40*/  LDL.LU R222, [R1] ;  /* 0x0000000001de7983 */ /* 0x000ea20000300800 */
[----:B------:R-:W-:Y:S01]  /*aa50*/  R2UR UR7, R7 ;  /* 0x00000000070772ca */ /* 0x000fe200000e0000 */
[----:B------:R-:W-:Y:S01]  /*aa60*/  WARPGROUP.ARRIVE ;  /* 0x00000000000079c5 */ /* 0x000fe20000000000 */
[----:B------:R-:W-:Y:S01]  /*aa70*/  R2UR UR4, R4 ;  /* 0x00000000040472ca */ /* 0x000fe200000e0000 */
[----:B------:R-:W-:Y:S01]  /*aa80*/  IMAD.MOV.U32 R215, RZ, RZ, 0x40000040 ;  /* 0x40000040ffd77424 */ /* 0x000fe200078e00ff */
[----:B------:R-:W-:Y:S01]  /*aa90*/  R2UR UR5, R5 ;  /* 0x00000000050572ca */ /* 0x000fe200000e0000 */
[----:B------:R-:W-:Y:S01]  /*aaa0*/  IMAD.MOV.U32 R7, RZ, RZ, 0x40000040 ;  /* 0x40000040ff077424 */ /* 0x000fe200078e00ff */
[----:B------:R-:W-:-:S11]  /*aab0*/  IADD3 R214, R6, 0x2, RZ ;  /* 0x0000000206d67810 */ /* 0x000fd60007ffe0ff */
        /* <DEDUP_REMOVED lines=22> */
[----:B------:R-:W-:-:S05]  /*ac20*/  SHF.L.U32 R7, R205, 0x7, RZ ;  /* 0x00000007cd077819 */ /* 0x000fca00000006ff */
[----:B------:R-:W-:-:S05]  /*ac30*/  IMAD R7, R206, -0x60, R7 ;  /* 0xffffffa0ce077824 */ /* 0x000fca00078e0207 */
[----:B------:R-:W-:-:S05]  /*ac40*/  IADD3 R7, R7, 0x1, R204 ;  /* 0x0000000107077810 */ /* 0x000fca0007ffe0cc */
[----:B------:R-:W-:-:S04]  /*ac50*/  IMAD.IADD R7, R7, 0x1, -R202 ;  /* 0x0000000107077824 */ /* 0x000fc800078e0aca */
[----:B------:R-:W-:-:S04]  /*ac60*/  IMAD R6, R212, -0x2, R7 ;  /* 0xfffffffed4067824 */ /* 0x000fc800078e0207 */
[----:B------:R-:W-:-:S05]  /*ac70*/  IMAD.IADD R6, R213, 0x1, R6 ;  /* 0x00000001d5067824 */ /* 0x000fca00078e0206 */
[C---:B------:R-:W-:Y:S02]  /*ac80*/  ISETP.GT.AND P2, PT, R6.reuse, RZ, PT ;  /* 0x000000ff0600720c */ /* 0x040fe40003f44270 */
[----:B------:R-:W-:Y:S02]  /*ac90*/  ISETP.GT.AND P3, PT, R6, 0x1, PT ;  /* 0x000000010600780c */ /* 0x000fe40003f64270 */
[----:B--2---:R-:W-:-:S04]  /*aca0*/  LOP3.LUT R222, R222, 0xfffffeff, RZ, 0xc0, !PT ;  /* 0xfffffeffdede7812 */ /* 0x004fc800078ec0ff */
[----:B------:R-:W-:-:S04]  /*acb0*/  @P1 LOP3.LUT R222, R222, 0x100, RZ, 0xfc, !PT ;  /* 0x00000100dede1812 */ /* 0x000fc800078efcff */
[----:B------:R-:W-:-:S04]  /*acc0*/  LOP3.LUT R222, R222, 0xffffff7f, RZ, 0xc0, !PT ;  /* 0xffffff7fdede7812 */ /* 0x000fc800078ec0ff */
[----:B------:R-:W-:-:S04]  /*acd0*/  @P0 LOP3.LUT R222, R222, 0x80, RZ, 0xfc, !PT ;  /* 0x00000080dede0812 */ /* 0x000fc800078efcff */
[----:B------:R-:W-:Y:S01]  /*ace0*/  LOP3.LUT R222, R222, 0xfffffdff, RZ, 0xc0, !PT ;  /* 0xfffffdffdede7812 */ /* 0x000fe200078ec0ff */
        /* <DEDUP_REMOVED lines=73> */
[----:B------:R-:W-:-:S05]  /*b180*/  FMNMX.FTZ R215, R197, R8, !PT ;  /* 0x00000008c5d77209 */ /* 0x000fca0007810000 */
[----:B------:R-:W2:Y:S02]  /*b190*/  SHFL.BFLY PT, R8, R215, 0x2, 0x1f ;  /* 0x0c401f00d7087f89 */ /* 0x000ea400000e0000 */
[----:B--2---:R-:W-:-:S05]  /*b1a0*/  FMNMX.FTZ R221, R215, R8, !PT ;  /* 0x00000008d7dd7209 */ /* 0x004fca0007810000 */
[----:B------:R-:W2:Y:S02]  /*b1b0*/  SHFL.BFLY PT, R8, R221, 0x1, 0x1f ;  /* 0x0c201f00dd087f89 */ /* 0x000ea400000e0000 */
[----:B--2---:R-:W-:Y:S01]  /*b1c0*/  FMNMX.FTZ R7, R221, R8, !PT ;  /* 0x00000008dd077209 */ /* 0x004fe20007810000 */
[----:B------:R-:W-:Y:S02]  /*b1d0*/  VIADD R8, R6, 0x8 ;  /* 0x0000000806087836 */ /* 0x000fe40000000000 */
[----:B------:R-:W-:Y:S01]  /*b1e0*/  IMAD.U32 R6, RZ, RZ, UR47 ;  /* 0x0000002fff067e24 */ /* 0x000fe2000f8e00ff */
[C---:B------:R-:W-:Y:S02]  /*b1f0*/  FSETP.NEU.FTZ.AND P2, PT, R7.reuse, -INF , PT ;  /* 0xff8000000700780b */ /* 0x040fe40003f5d000 */
[C---:B------:R-:W-:Y:S01]  /*b200*/  ISETP.GT.AND P3, PT, R8.reuse, RZ, PT ;  /* 0x000000ff0800720c */ /* 0x040fe20003f64270 */
[----:B------:R-:W-:Y:S01]  /*b210*/  FMUL.FTZ R215, R7, R6 ;  /* 0x0000000607d77220 */ /* 0x000fe20000410000 */
[----:B------:R-:W-:-:S02]  /*b220*/  ISETP.GT.AND P5, PT, R8, 0x1, PT ;  /* 0x000000010800780c */ /* 0x000fc40003fa4270 */
[----:B------:R-:W-:Y:S02]  /*b230*/  FSEL R154, R154, -INF , P3 ;  /* 0xff8000009a9a7808 */ /* 0x000fe40001800000 */
[C---:B------:R-:W-:Y:S02]  /*b240*/  ISETP.GT.AND P4, PT, R8.reuse, 0x8, PT ;  /* 0x000000080800780c */ /* 0x040fe40003f84270 */
        /* <DEDUP_REMOVED lines=8> */
[----:B------:R-:W-:Y:S02]  /*b2d0*/  FSEL R163, R163, -INF , P4 ;  /* 0xff800000a3a37808 */ /* 0x000fe40002000000 */
[----:B------:R-:W-:-:S02]  /*b2e0*/  FSEL R166, R166, -INF , P3 ;  /* 0xff800000a6a67808 */ /* 0x000fc40001800000 */
[C---:B------:R-:W-:Y:S02]  /*b2f0*/  ISETP.GT.AND P5, PT, R8.reuse, 0x19, PT ;  /* 0x000000190800780c */ /* 0x040fe40003fa4270 */
[C---:B------:R-:W-:Y:S02]  /*b300*/  ISETP.GT.AND P4, PT, R8.reuse, 0x20, PT ;  /* 0x000000200800780c */ /* 0x040fe40003f84270 */
[C---:B------:R-:W-:Y:S02]  /*b310*/  ISETP.GT.AND P3, PT, R8.reuse, 0x21, PT ;  /* 0x000000210800780c */ /* 0x040fe40003f64270 */
[----:B------:R-:W-:Y:S02]  /*b320*/  ISETP.GT.AND P1, PT, R8, 0x41, PT ;  /* 0x000000410800780c */ /* 0x000fe40003f24270 */
[----:B------:R-:W-:Y:S02]  /*b330*/  FSEL R167, R167, -INF , P5 ;  /* 0xff800000a7a77808 */ /* 0x000fe40002800000 */
[----:B------:R-:W-:-:S02]  /*b340*/  FSEL R170, R170, -INF , P4 ;  /* 0xff800000aaaa7808 */ /* 0x000fc40002000000 */
[----:B------:R-:W-:Y:S02]  /*b350*/  FSEL R171, R171, -INF , P3 ;  /* 0xff800000abab7808 */ /* 0x000fe40001800000 */
        /* <DEDUP_REMOVED lines=9> */
[----:B------:R-:W-:Y:S02]  /*b3f0*/  FSEL R223, R7, RZ, P2 ;  /* 0x000000ff07df7208 */ /* 0x000fe40001000000 */
[----:B------:R-:W-:-:S02]  /*b400*/  FSEL R179, R179, -INF , P5 ;  /* 0xff800000b3b37808 */ /* 0x000fc40002800000 */
[----:B------:R-:W-:Y:S01]  /*b410*/  FSEL R182, R182, -INF , P4 ;  /* 0xff800000b6b67808 */ /* 0x000fe20002000000 */
[----:B------:R-:W-:Y:S01]  /*b420*/  FADD.FTZ R214, -R223, R220 ;  /* 0x000000dcdfd67221 */ /* 0x000fe20000010100 */
[----:B------:R-:W-:Y:S02]  /*b430*/  @P1 LOP3.LUT R222, R222, 0x200, RZ, 0xfc, !PT ;  /* 0x00000200dede1812 */ /* 0x000fe400078efcff */
[----:B------:R-:W-:Y:S02]  /*b440*/  FSEL R183, R183, -INF , P3 ;  /* 0xff800000b7b77808 */ /* 0x000fe40001800000 */
[----:B------:R-:W-:Y:S01]  /*b450*/  FSEL R215, R215, RZ, P2 ;  /* 0x000000ffd7d77208 */ /* 0x000fe20001000000 */
[----:B------:R-:W-:Y:S01]  /*b460*/  STL [R1], R222 ;  /* 0x000000de01007387 */ /* 0x000fe20000100800 */
[C---:B------:R-:W-:Y:S02]  /*b470*/  ISETP.GT.AND P0, PT, R8.reuse, 0x48, PT ;  /* 0x000000480800780c */ /* 0x040fe40003f04270 */
[----:B------:R-:W-:Y:S01]  /*b480*/  ISETP.GT.AND P3, PT, R8, 0x50, PT ;  /* 0x000000500800780c */ /* 0x000fe20003f64270 */
[-CC-:B------:R-:W-:Y:S01]  /*b490*/  FFMA.FTZ R152, R152, R6.reuse, -R215.reuse ;  /* 0x0000000698987223 */ /* 0x180fe200000108d7 */
[C---:B------:R-:W-:Y:S01]  /*b4a0*/  ISETP.GT.AND P4, PT, R8.reuse, 0x51, PT ;  /* 0x000000510800780c */ /* 0x040fe20003f84270 */
[-CC-:B------:R-:W-:Y:S01]  /*b4b0*/  FFMA.FTZ R153, R153, R6.reuse, -R215.reuse ;  /* 0x0000000699997223 */ /* 0x180fe200000108d7 */
[----:B------:R-:W-:Y:S01]  /*b4c0*/  ISETP.GT.AND P5, PT, R8, 0x58, PT ;  /* 0x000000580800780c */ /* 0x000fe20003fa4270 */
[-CC-:B------:R-:W-:Y:S01]  /*b4d0*/  FFMA.FTZ R156, R156, R6.reuse, -R215.reuse ;  /* 0x000000069c9c7223 */ /* 0x180fe200000108d7 */
[C---:B------:R-:W-:Y:S01]  /*b4e0*/  ISETP.GT.AND P6, PT, R8.reuse, 0x59, PT ;  /* 0x000000590800780c */ /* 0x040fe20003fc4270 */
[-CC-:B------:R-:W-:Y:S01]  /*b4f0*/  FFMA.FTZ R157, R157, R6.reuse, -R215.reuse ;  /* 0x000000069d9d7223 */ /* 0x180fe200000108d7 */
[----:B------:R-:W-:Y:S01]  /*b500*/  ISETP.GT.AND P1, PT, R8, 0x40, PT ;  /* 0x000000400800780c */ /* 0x000fe20003f24270 */
[-CC-:B------:R-:W-:Y:S01]  /*b510*/  FFMA.FTZ R160, R160, R6.reuse, -R215.reuse ;  /* 0x00000006a0a07223 */ /* 0x180fe200000108d7 */
[----:B------:R-:W-:Y:S01]  /*b520*/  ISETP.GT.AND P2, PT, R8, 0x49, PT ;  /* 0x000000490800780c */ /* 0x000fe20003f44270 */
[-CC-:B------:R-:W-:Y:S01]  /*b530*/  FFMA.FTZ R161, R161, R6.reuse, -R215.reuse ;  /* 0x00000006a1a17223 */ /* 0x180fe200000108d7 */
        /* <DEDUP_REMOVED lines=19> */
[----:B------:R-:W-:Y:S01]  /*b670*/  FMNMX.FTZ R215, R155, R8, !PT ;  /* 0x000000089bd77209 */ /* 0x000fe20007810000 */
[----:B------:R2:W-:Y:S01]  /*b680*/  MUFU.EX2 R220, R189 ;  /* 0x000000bd00dc7308 */ /* 0x0005e20000000800 */
[----:B------:R-:W-:-:S02]  /*b690*/  FSEL R186, R186, -INF , P1 ;  /* 0xff800000baba7808 */ /* 0x000fc40000800000 */
[----:B------:R-:W-:Y:S02]  /*b6a0*/  FMNMX.FTZ R8, R158, R215, !PT ;  /* 0x000000d79e087209 */ /* 0x000fe40007810000 */
[----:B------:R-:W-:Y:S02]  /*b6b0*/  LOP3.LUT P1, RZ, R222, 0x200, RZ, 0xc0, !PT ;  /* 0x00000200deff7812 */ /* 0x000fe4000782c0ff */
[----:B------:R-:W-:Y:S01]  /*b6c0*/  FMNMX.FTZ R215, R159, R8, !PT ;  /* 0x000000089fd77209 */ /* 0x000fe20007810000 */
[----:B------:R-:W-:Y:S01]  /*b6d0*/  MUFU.EX2 R152, R152 ;  /* 0x0000009800987308 */ /* 0x000fe20000000800 */
[----:B------:R-:W-:Y:S01]  /*b6e0*/  FSEL R187, R187, -INF , P1 ;  /* 0xff800000bbbb7808 */ /* 0x000fe20000800000 */
[----:B--2---:R-:W-:Y:S01]  /*b6f0*/  FMUL.FTZ R189, R214, R6 ;  /* 0x00000006d6bd7220 */ /* 0x004fe20000410000 */
[----:B------:R-:W-:Y:S02]  /*b700*/  FMNMX.FTZ R8, R162, R215, !PT ;  /* 0x000000d7a2087209 */ /* 0x000fe40007810000 */
[----:B------:R-:W-:-:S02]  /*b710*/  FSEL R190, R190, -INF , P0 ;  /* 0xff800000bebe7808 */ /* 0x000fc40000000000 */
[----:B------:R-:W-:Y:S01]  /*b720*/  FMNMX.FTZ R215, R163, R8, !PT ;  /* 0x00000008a3d77209 */ /* 0x000fe20007810000 */
[----:B------:R-:W2:Y:S01]  /*b730*/  MUFU.EX2 R189, R189 ;  /* 0x000000bd00bd7308 */ /* 0x000ea20000000800 */
[----:B------:R-:W-:Y:S02]  /*b740*/  FSEL R191, R191, -INF , P2 ;  /* 0xff800000bfbf7808 */ /* 0x000fe40001000000 */
[----:B------:R-:W-:Y:S02]  /*b750*/  FMNMX.FTZ R8, R166, R215, !PT ;  /* 0x000000d7a6087209 */ /* 0x000fe40007810000 */
[----:B------:R-:W-:Y:S02]  /*b760*/  FSEL R194, R194, -INF , P3 ;  /* 0xff800000c2c27808 */ /* 0x000fe40001800000 */
[----:B------:R-:W-:Y:S01]  /*b770*/  FMNMX.FTZ R215, R167, R8, !PT ;  /* 0x00000008a7d77209 */ /* 0x000fe20007810000 */
[----:B------:R-:W3:Y:S01]  /*b780*/  MUFU.EX2 R153, R153 ;  /* 0x0000009900997308 */ /* 0x000ee20000000800 */
[----:B------:R-:W-:-:S02]  /*b790*/  FSEL R195, R195, -INF , P4 ;  /* 0xff800000c3c37808 */ /* 0x000fc40002000000 */
[----:B------:R-:W-:Y:S02]  /*b7a0*/  FMNMX.FTZ R8, R170, R215, !PT ;  /* 0x000000d7aa087209 */ /* 0x000fe40007810000 */
[----:B------:R-:W-:Y:S02]  /*b7b0*/  FSEL R198, R198, -INF , P5 ;  /* 0xff800000c6c67808 */ /* 0x000fe40002800000 */
[----:B------:R-:W-:Y:S01]  /*b7c0*/  FMNMX.FTZ R215, R171, R8, !PT ;  /* 0x00000008abd77209 */ /* 0x000fe20007810000 */
[----:B------:R-:W-:Y:S01]  /*b7d0*/  MUFU.EX2 R156, R156 ;  /* 0x0000009c009c7308 */ /* 0x000fe20000000800 */
[----:B------:R-:W-:Y:S01]  /*b7e0*/  FSEL R199, R199, -INF , P6 ;  /* 0xff800000c7c77808 */ /* 0x000fe20003000000 */
[----:B--2---:R-:W-:Y:S01]  /*b7f0*/  FFMA.FTZ R3, R189, R3, R152 ;  /* 0x00000003bd037223 */ /* 0x004fe20000010098 */
[----:B------:R-:W-:Y:S01]  /*b800*/  FMNMX.FTZ R8, R174, R215, !PT ;  /* 0x000000d7ae087209 */ /* 0x000fe20007810000 */
[-C--:B------:R-:W-:Y:S01]  /*b810*/  FMUL.FTZ R24, R24, R189.reuse ;  /* 0x000000bd18187220 */ /* 0x080fe20000410000 */
[----:B------:R-:W-:Y:S01]  /*b820*/  LOP3.LUT P1, RZ, R222, 0x100, RZ, 0xc0, !PT ;  /* 0x00000100deff7812 */ /* 0x000fe2000782c0ff */
[-C--:B------:R-:W-:Y:S01]  /*b830*/  FMUL.FTZ R25, R25, R189.reuse ;  /* 0x000000bd19197220 */ /* 0x080fe20000410000 */
[----:B------:R-:W-:Y:S01]  /*b840*/  FMNMX.FTZ R215, R175, R8, !PT ;  /* 0x00000008afd77209 */ /* 0x000fe20007810000 */
[----:B------:R-:W-:Y:S01]  /*b850*/  MUFU.EX2 R157, R157 ;  /* 0x0000009d009d7308 */ /* 0x000fe20000000800 */
[C---:B---3--:R-:W-:Y:S01]  /*b860*/  FADD.FTZ R3, R153.reuse, R3 ;  /* 0x0000000399037221 */ /* 0x048fe20000010000 */
[----:B------:R-:W-:Y:S01]  /*b870*/  F2FP.F16.F32.PACK_AB R152, R153, R152 ;  /* 0x000000989998723e */ /* 0x000fe200000000ff */
[----:B------:R-:W-:Y:S01]  /*b880*/  FMUL.FTZ R28, R28, R189 ;  /* 0x000000bd1c1c7220 */ /* 0x000fe20000410000 */
[----:B------:R-:W-:Y:S01]  /*b890*/  FMNMX.FTZ R8, R178, R215, !PT ;  /* 0x000000d7b2087209 */ /* 0x000fe20007810000 */
[-C--:B------:R-:W-:Y:S01]  /*b8a0*/  FMUL.FTZ R29, R29, R189.reuse ;  /* 0x000000bd1d1d7220 */ /* 0x080fe20000410000 */
[----:B------:R-:W-:Y:S01]  /*b8b0*/  LOP3.LUT P0, RZ, R222, 0x80, RZ, 0xc0, !PT ;  /* 0x00000080deff7812 */ /* 0x000fe2000780c0ff */
[-C--:B------:R-:W-:Y:S01]  /*b8c0*/  FMUL.FTZ R32, R32, R189.reuse ;  /* 0x000000bd20207220 */ /* 0x080fe20000410000 */
[----:B------:R-:W-:Y:S01]  /*b8d0*/  FMNMX.FTZ R215, R179, R8, !PT ;  /* 0x00000008b3d77209 */ /* 0x000fe20007810000 */
[----:B------:R-:W-:Y:S01]  /*b8e0*/  MUFU.EX2 R160, R160 ;  /* 0x000000a000a07308 */ /* 0x000fe20000000800 */
[-C--:B------:R-:W-:Y:S01]  /*b8f0*/  FMUL.FTZ R33, R33, R189.reuse ;  /* 0x000000bd21217220 */ /* 0x080fe20000410000 */
[----:B------:R-:W-:Y:S01]  /*b900*/  FMUL.FTZ R36, R36, R189 ;  /* 0x000000bd24247220 */ /* 0x000fe20000410000 */
[----:B------:R-:W-:Y:S01]  /*b910*/  FMNMX.FTZ R8, R182, R215, !PT ;  /* 0x000000d7b6087209 */ /* 0x000fe20007810000 */
[-C--:B------:R-:W-:Y:S01]  /*b920*/  FMUL.FTZ R37, R37, R189.reuse ;  /* 0x000000bd25257220 */ /* 0x080fe20000410000 */
[-C--:B------:R-:W-:Y:S01]  /*b930*/  FMUL.FTZ R40, R40, R189.reuse ;  /* 0x000000bd28287220 */ /* 0x080fe20000410000 */
        /* <DEDUP_REMOVED lines=66> */
[----:B------:R2:W-:Y:S01]  /*bd60*/  MUFU.EX2 R215, R177 ;  /* 0x000000b100d77308 */ /* 0x0005e20000000800 */
[----:B------:R-:W3:Y:S01]  /*bd70*/  SHFL.BFLY PT, R221, R8, 0x1, 0x1f ;  /* 0x0c201f0008dd7f89 */ /* 0x000ee200000e0000 */
        /* <DEDUP_REMOVED lines=8> */
[----:B------:R-:W-:-:S06]  /*be00*/  FMUL.FTZ R149, R149, R189 ;  /* 0x000000bd95957220 */ /* 0x000fcc0000410000 */
[----:B------:R-:W-:Y:S08]  /*be10*/  MUFU.EX2 R181, R181 ;  /* 0x000000b500b57308 */ /* 0x000ff00000000800 */
[----:B------:R-:W-:Y:S01]  /*be20*/  MUFU.EX2 R184, R184 ;  /* 0x000000b800b87308 */ /* 0x000fe20000000800 */
[----:B---3--:R-:W-:-:S04]  /*be30*/  FMNMX.FTZ R8, R8, R221, !PT ;  /* 0x000000dd08087209 */ /* 0x008fc80007810000 */
[C---:B------:R-:W-:Y:S01]  /*be40*/  FSETP.NEU.FTZ.AND P2, PT, R8.reuse, -INF , PT ;  /* 0xff8000000800780b */ /* 0x040fe20003f5d000 */
[----:B------:R-:W-:Y:S02]  /*be50*/  FMUL.FTZ R221, R8, R6 ;  /* 0x0000000608dd7220 */ /* 0x000fe40000410000 */
[----:B------:R-:W-:Y:S03]  /*be60*/  MUFU.EX2 R185, R185 ;  /* 0x000000b900b97308 */ /* 0x000fe60000000800 */
[----:B--2---:R-:W-:-:S05]  /*be70*/  FSEL R177, R221, RZ, P2 ;  /* 0x000000ffddb17208 */ /* 0x004fca0001000000 */
        /* <DEDUP_REMOVED lines=25> */
[----:B------:R-:W2:Y:S07]  /*c010*/  S2R R177, SR_TID.X ;  /* 0x0000000000b17919 */ /* 0x000eae0000002100 */
[----:B------:R3:W-:Y:S08]  /*c020*/  MUFU.EX2 R197, R154 ;  /* 0x0000009a00c57308 */ /* 0x0007f00000000800 */
[----:B------:R-:W-:Y:S01]  /*c030*/  MUFU.EX2 R221, R158 ;  /* 0x0000009e00dd7308 */ /* 0x000fe20000000800 */
[----:B---3--:R-:W-:-:S05]  /*c040*/  FSEL R154, R8, RZ, P2 ;  /* 0x000000ff089a7208 */ /* 0x008fca0001000000 */
[----:B------:R-:W-:Y:S01]  /*c050*/  FADD.FTZ R153, -R154, R219 ;  /* 0x000000db9a997221 */ /* 0x000fe20000010100 */
[----:B------:R-:W-:Y:S01]  /*c060*/  @!P1 VIADD R154, R21, 0x22840 ;  /* 0x00022840159a9836 */ /* 0x000fe20000000000 */
[----:B------:R-:W-:Y:S02]  /*c070*/  MUFU.EX2 R219, R214 ;  /* 0x000000d600db7308 */ /* 0x000fe40000000800 */
[----:B------:R-:W-:Y:S02]  /*c080*/  FMUL.FTZ R153, R153, R6 ;  /* 0x0000000699997220 */ /* 0x000fe40000410000 */
[----:B------:R-:W-:-:S04]  /*c090*/  @!P1 PRMT R154, RZ, 0x654, R154 ;  /* 0x00000654ff9a9816 */ /* 0x000fc8000000009a */
[----:B------:R-:W3:Y:S01]  /*c0a0*/  MUFU.EX2 R214, R153 ;  /* 0x0000009900d67308 */ /* 0x000ee20000000800 */
[----:B--2---:R-:W-:-:S04]  /*c0b0*/  SHF.R.U32.HI R177, RZ, 0x7, R177 ;  /* 0x00000007ffb17819 */ /* 0x004fc800000116b1 */
[----:B------:R-:W-:-:S03]  /*c0c0*/  IADD3 R177, -R177, 0xb, RZ ;  /* 0x0000000bb1b17810 */ /* 0x000fc60007ffe1ff */
[----:B------:R-:W2:Y:S02]  /*c0d0*/  MUFU.EX2 R155, R155 ;  /* 0x0000009b009b7308 */ /* 0x000ea40000000800 */
[----:B------:R4:W-:Y:S06]  /*c0e0*/  BAR.ARV R177, 0x100 ;  /* 0x000400b10000751d */ /* 0x0009ec0000002000 */
[----:B------:R5:W-:Y:S01]  /*c0f0*/  @!P1 SYNCS.ARRIVE.TRANS64.RED.A1T0 RZ, [R154+URZ], RZ ;  /* 0x000000ff9aff99a7 */ /* 0x000be2000810043f */
[----:B------:R-:W0:Y:S01]  /*c100*/  MUFU.EX2 R159, R159 ;  /* 0x0000009f009f7308 */ /* 0x000e220000000800 */
[----:B---3--:R-:W-:Y:S01]  /*c110*/  FFMA.FTZ R0, R214, R0, R197 ;  /* 0x00000000d6007223 */ /* 0x008fe200000100c5 */
[-C--:B------:R-:W-:Y:S01]  /*c120*/  FMUL.FTZ R26, R26, R214.reuse ;  /* 0x000000d61a1a7220 */ /* 0x080fe20000410000 */
[-C--:B------:R-:W-:Y:S01]  /*c130*/  FMUL.FTZ R27, R27, R214.reuse ;  /* 0x000000d61b1b7220 */ /* 0x080fe20000410000 */
[-C--:B------:R-:W-:Y:S01]  /*c140*/  FMUL.FTZ R30, R30, R214.reuse ;  /* 0x000000d61e1e7220 */ /* 0x080fe20000410000 */
[-C--:B------:R-:W-:Y:S01]  /*c150*/  FMUL.FTZ R31, R31, R214.reuse ;  /* 0x000000d61f1f7220 */ /* 0x080fe20000410000 */
[-C--:B------:R-:W-:Y:S01]  /*c160*/  FMUL.FTZ R34, R34, R214.reuse ;  /* 0x000000d622227220 */ /* 0x080fe20000410000 */
[----:B-----5:R-:W-:Y:S01]  /*c170*/  FADD.FTZ R154, R156, R3 ;  /* 0x000000039c9a7221 */ /* 0x020fe20000010000 */
[----:B------:R3:W5:Y:S01]  /*c180*/  MUFU.EX2 R222, R162 ;  /* 0x000000a200de7308 */ /* 0x0007620000000800 */
[----:B--2---:R-:W-:Y:S01]  /*c190*/  FADD.FTZ R0, R155, R0 ;  /* 0x000000009b007221 */ /* 0x004fe20000010000 */
[----:B------:R-:W-:Y:S01]  /*c1a0*/  FMUL.FTZ R35, R35, R214 ;  /* 0x000000d623237220 */ /* 0x000fe20000410000 */
[C---:B------:R-:W-:Y:S01]  /*c1b0*/  FADD.FTZ R3, R157.reuse, R154 ;  /* 0x0000009a9d037221 */ /* 0x040fe20000010000 */
[----:B------:R-:W-:Y:S01]  /*c1c0*/  F2FP.F16.F32.PACK_AB R154, R157, R156 ;  /* 0x0000009c9d9a723e */ /* 0x000fe200000000ff */
[----:B------:R-:W-:Y:S01]  /*c1d0*/  FADD.FTZ R0, R221, R0 ;  /* 0x00000000dd007221 */ /* 0x000fe20000010000 */
[-C--:B------:R-:W-:Y:S01]  /*c1e0*/  FMUL.FTZ R38, R38, R214.reuse ;  /* 0x000000d626267220 */ /* 0x080fe20000410000 */
[----:B------:R-:W-:Y:S01]  /*c1f0*/  FADD.FTZ R156, R160, R3 ;  /* 0x00000003a09c7221 */ /* 0x000fe20000010000 */
[----:B------:R-:W2:Y:S01]  /*c200*/  MUFU.EX2 R163, R163 ;  /* 0x000000a300a37308 */ /* 0x000ea20000000800 */
[-C--:B------:R-:W-:Y:S01]  /*c210*/  FMUL.FTZ R39, R39, R214.reuse ;  /* 0x000000d627277220 */ /* 0x080fe20000410000 */
[----:B------:R-:W-:Y:S01]  /*c220*/  FMUL.FTZ R42, R42, R214 ;  /* 0x000000d62a2a7220 */ /* 0x000fe20000410000 */
[C---:B------:R-:W-:Y:S01]  /*c230*/  FADD.FTZ R3, R161.reuse, R156 ;  /* 0x0000009ca1037221 */ /* 0x040fe20000010000 */
[----:B------:R-:W-:Y:S01]  /*c240*/  F2FP.F16.F32.PACK_AB R156, R161, R160 ;  /* 0x000000a0a19c723e */ /* 0x000fe200000000ff */
[-C--:B------:R-:W-:Y:S01]  /*c250*/  FMUL.FTZ R43, R43, R214.reuse ;  /* 0x000000d62b2b7220 */ /* 0x080fe20000410000 */
[-C--:B------:R-:W-:Y:S01]  /*c260*/  FMUL.FTZ R46, R46, R214.reuse ;  /* 0x000000d62e2e7220 */ /* 0x080fe20000410000 */
[----:B------:R-:W-:Y:S01]  /*c270*/  FADD.FTZ R158, R164, R3 ;  /* 0x00000003a49e7221 */ /* 0x000fe20000010000 */
[----:B------:R1:W4:Y:S01]  /*c280*/  MUFU.EX2 R223, R166 ;  /* 0x000000a600df7308 */ /* 0x0003220000000800 */
[-C--:B------:R-:W-:Y:S01]  /*c290*/  FMUL.FTZ R47, R47, R214.reuse ;  /* 0x000000d62f2f7220 */ /* 0x080fe20000410000 */
[----:B------:R-:W-:Y:S01]  /*c2a0*/  FMUL.FTZ R50, R50, R214 ;  /* 0x000000d632327220 */ /* 0x000fe20000410000 */
[C---:B------:R-:W-:Y:S01]  /*c2b0*/  FADD.FTZ R3, R165.reuse, R158 ;  /* 0x0000009ea5037221 */ /* 0x040fe20000010000 */
[----:B------:R-:W-:Y:S01]  /*c2c0*/  F2FP.F16.F32.PACK_AB R158, R165, R164 ;  /* 0x000000a4a59e723e */ /* 0x000fe200000000ff */
[-C--:B------:R-:W-:Y:S01]  /*c2d0*/  FMUL.FTZ R51, R51, R214.reuse ;  /* 0x000000d633337220 */ /* 0x080fe20000410000 */
[-C--:B------:R-:W-:Y:S01]  /*c2e0*/  FMUL.FTZ R54, R54, R214.reuse ;  /* 0x000000d636367220 */ /* 0x080fe20000410000 */
[----:B------:R-:W-:Y:S01]  /*c2f0*/  FADD.FTZ R160, R168, R3 ;  /* 0x00000003a8a07221 */ /* 0x000fe20000010000 */
[----:B------:R-:W4:Y:S01]  /*c300*/  MUFU.EX2 R167, R167 ;  /* 0x000000a700a77308 */ /* 0x000f220000000800 */
[-C--:B------:R-:W-:Y:S01]  /*c310*/  FMUL.FTZ R55, R55, R214.reuse ;  /* 0x000000d637377220 */ /* 0x080fe20000410000 */
[----:B------:R-:W-:Y:S01]  /*c320*/  FMUL.FTZ R58, R58, R214 ;  /* 0x000000d63a3a7220 */ /* 0x000fe20000410000 */
[C---:B------:R-:W-:Y:S01]  /*c330*/  FADD.FTZ R3, R169.reuse, R160 ;  /* 0x000000a0a9037221 */ /* 0x040fe20000010000 */
[----:B------:R-:W-:Y:S01]  /*c340*/  F2FP.F16.F32.PACK_AB R160, R169, R168 ;  /* 0x000000a8a9a0723e */ /* 0x000fe200000000ff */
[-C--:B------:R-:W-:Y:S01]  /*c350*/  FMUL.FTZ R59, R59, R214.reuse ;  /* 0x000000d63b3b7220 */ /* 0x080fe20000410000 */
[-C--:B------:R-:W-:Y:S01]  /*c360*/  FMUL.FTZ R62, R62, R214.reuse ;  /* 0x000000d63e3e7220 */ /* 0x080fe20000410000 */
[----:B---3--:R-:W-:Y:S01]  /*c370*/  FADD.FTZ R162, R172, R3 ;  /* 0x00000003aca27221 */ /* 0x008fe20000010000 */
[----:B------:R-:W-:Y:S01]  /*c380*/  MUFU.EX2 R224, R170 ;  /* 0x000000aa00e07308 */ /* 0x000fe20000000800 */
[-C--:B------:R-:W-:Y:S01]  /*c390*/  FMUL.FTZ R63, R63, R214.reuse ;  /* 0x000000d63f3f7220 */ /* 0x080fe20000410000 */
[----:B------:R-:W-:Y:S01]  /*c3a0*/  FMUL.FTZ R66, R66, R214 ;  /* 0x000000d642427220 */ /* 0x000fe20000410000 */
[C---:B------:R-:W-:Y:S01]  /*c3b0*/  FADD.FTZ R3, R173.reuse, R162 ;  /* 0x000000a2ad037221 */ /* 0x040fe20000010000 */
[----:B------:R-:W-:Y:S01]  /*c3c0*/  F2FP.F16.F32.PACK_AB R162, R173, R172 ;  /* 0x000000acada2723e */ /* 0x000fe200000000ff */
[-C--:B------:R-:W-:Y:S01]  /*c3d0*/  FMUL.FTZ R67, R67, R214.reuse ;  /* 0x000000d643437220 */ /* 0x080fe20000410000 */
[-C--:B------:R-:W-:Y:S01]  /*c3e0*/  FMUL.FTZ R70, R70, R214.reuse ;  /* 0x000000d646467220 */ /* 0x080fe20000410000 */
[----:B------:R-:W-:Y:S01]  /*c3f0*/  FADD.FTZ R164, R176, R3 ;  /* 0x00000003b0a47221 */ /* 0x000fe20000010000 */
[----:B0-----:R-:W-:Y:S01]  /*c400*/  FADD.FTZ R3, R159, R0 ;  /* 0x000000009f037221 */ /* 0x001fe20000010000 */
[----:B------:R-:W0:Y:S01]  /*c410*/  MUFU.EX2 R188, R188 ;  /* 0x000000bc00bc7308 */ /* 0x000e220000000800 */
[----:B------:R-:W-:Y:S01]  /*c420*/  FMUL.FTZ R71, R71, R214 ;  /* 0x000000d647477220 */ /* 0x000fe20000410000 */
[C---:B------:R-:W-:Y:S01]  /*c430*/  FADD.FTZ R153, R215.reuse, R164 ;  /* 0x000000a4d7997221 */ /* 0x040fe20000010000 */
[----:B-----5:R-:W-:Y:S01]  /*c440*/  FADD.FTZ R0, R222, R3 ;  /* 0x00000003de007221 */ /* 0x020fe20000010000 */
[----:B------:R-:W-:Y:S01]  /*c450*/  F2FP.F16.F32.PACK_AB R164, R215, R176 ;  /* 0x000000b0d7a4723e */ /* 0x000fe200000000ff */
[-C--:B------:R-:W-:Y:S01]  /*c460*/  FMUL.FTZ R74, R74, R214.reuse ;  /* 0x000000d64a4a7220 */ /* 0x080fe20000410000 */
[----:B-1----:R-:W-:Y:S01]  /*c470*/  FADD.FTZ R166, R180, R153 ;  /* 0x00000099b4a67221 */ /* 0x002fe20000010000 */
[----:B--2---:R-:W-:Y:S01]  /*c480*/  FADD.FTZ R0, R163, R0 ;  /* 0x00000000a3007221 */ /* 0x004fe20000010000 */
[----:B------:R-:W1:Y:S01]  /*c490*/  MUFU.EX2 R171, R171 ;  /* 0x000000ab00ab7308 */ /* 0x000e620000000800 */
[----:B------:R-:W-:Y:S01]  /*c4a0*/  FMUL.FTZ R75, R75, R214 ;  /* 0x000000d64b4b7220 */ /* 0x000fe20000410000 */
[----:B------:R-:W-:Y:S01]  /*c4b0*/  FADD.FTZ R3, R181, R166 ;  /* 0x000000a6b5037221 */ /* 0x000fe20000010000 */
[----:B----4-:R-:W-:Y:S01]  /*c4c0*/  FADD.FTZ R0, R223, R0 ;  /* 0x00000000df007221 */ /* 0x010fe20000010000 */
[----:B------:R-:W-:Y:S01]  /*c4d0*/  F2FP.F16.F32.PACK_AB R166, R181, R180 ;  /* 0x000000b4b5a6723e */ /* 0x000fe200000000ff */
[----:B------:R-:W-:Y:S01]  /*c4e0*/  FMUL.FTZ R78, R78, R214 ;  /* 0x000000d64e4e7220 */ /* 0x000fe20000410000 */
[----:B------:R-:W-:Y:S01]  /*c4f0*/  FADD.FTZ R168, R184, R3 ;  /* 0x00000003b8a87221 */ /* 0x000fe20000010000 */
[----:B------:R-:W-:Y:S01]  /*c500*/  FADD.FTZ R3, R167, R0 ;  /* 0x00000000a7037221 */ /* 0x000fe20000010000 */
[----:B------:R-:W2:Y:S01]  /*c510*/  MUFU.EX2 R192, R192 ;  /* 0x000000c000c07308 */ /* 0x000ea20000000800 */
[----:B0-----:R-:W-:Y:S01]  /*c520*/  F2FP.F16.F32.PACK_AB R170, R220, R188 ;  /* 0x000000bcdcaa723e */ /* 0x001fe200000000ff */
[C---:B------:R-:W-:Y:S01]  /*c530*/  FADD.FTZ R153, R185.reuse, R168 ;  /* 0x000000a8b9997221 */ /* 0x040fe20000010000 */
[----:B------:R-:W-:Y:S01]  /*c540*/  FADD.FTZ R0, R224, R3 ;  /* 0x00000003e0007221 */ /* 0x000fe20000010000 */
[----:B------:R-:W-:Y:S01]  /*c550*/  F2FP.F16.F32.PACK_AB R168, R185, R184 ;  /* 0x000000b8b9a8723e */ /* 0x000fe200000000ff */
[-C--:B------:R-:W-:Y:S01]  /*c560*/  FMUL.FTZ R79, R79, R214.reuse ;  /* 0x000000d64f4f7220 */ /* 0x080fe20000410000 */
[----:B------:R-:W-:Y:S01]  /*c570*/  FADD.FTZ R153, R188, R153 ;  /* 0x00000099bc997221 */ /* 0x000fe20000010000 */
[----:B------:R-:W-:Y:S01]  /*c580*/  FMUL.FTZ R82, R82, R214 ;  /* 0x000000d652527220 */ /* 0x000fe20000410000 */
[----:B------:R-:W0:Y:S01]  /*c590*/  MUFU.EX2 R175, R175 ;  /* 0x000000af00af7308 */ /* 0x000e220000000800 */
[C---:B-1----:R-:W-:Y:S01]  /*c5a0*/  FADD.FTZ R0, R171.reuse, R0 ;  /* 0x00000000ab007221 */ /* 0x042fe20000010000 */
[----:B------:R-:W-:Y:S01]  /*c5b0*/  FADD.FTZ R153, R220, R153 ;  /* 0x00000099dc997221 */ /* 0x000fe20000010000 */
[----:B------:R-:W-:Y:S01]  /*c5c0*/  F2FP.F16.F32.PACK_AB R161, R171, R224 ;  /* 0x000000e0aba1723e */ /* 0x000fe200000000ff */
        /* <DEDUP_REMOVED lines=40> */
[----:B------:R-:W-:Y:S01]  /*c850*/  FMUL.FTZ R139, R139, R214 ;  /* 0x000000d68b8b7220 */ /* 0x000fe20000410000 */
[C---:B------:R-:W-:Y:S01]  /*c860*/  FADD.FTZ R3, R174.reuse, R3 ;  /* 0x00000003ae037221 */ /* 0x040fe20000010000 */
[----:B------:R-:W-:Y:S01]  /*c870*/  F2FP.F16.F32.PACK_AB R174, R174, R196 ;  /* 0x000000c4aeae723e */ /* 0x000fe200000000ff */
        /* <DEDUP_REMOVED lines=10> */
[----:B--2---:R-:W-:Y:S01]  /*c920*/  FADD.FTZ R176, R182, R153 ;  /* 0x00000099b6b07221 */ /* 0x004fe20000010000 */
[----:B------:R-:W-:-:S02]  /*c930*/  F2FP.F16.F32.PACK_AB R153, R155, R197 ;  /* 0x000000c59b99723e */ /* 0x000fc400000000ff */
[----:B------:R-:W-:Y:S02]  /*c940*/  F2FP.F16.F32.PACK_AB R155, R159, R221 ;  /* 0x000000dd9f9b723e */ /* 0x000fe400000000ff */
[----:B------:R-:W-:Y:S02]  /*c950*/  F2FP.F16.F32.PACK_AB R159, R167, R223 ;  /* 0x000000dfa79f723e */ /* 0x000fe400000000ff */
        /* <DEDUP_REMOVED lines=9> */
[----:B0-----:R-:W-:Y:S01]  /*c9f0*/  FADD.FTZ R176, R190, R157 ;  /* 0x0000009dbeb07221 */ /* 0x001fe20000010000 */
[----:B------:R-:W-:-:S06]  /*ca00*/  F2FP.F16.F32.PACK_AB R157, R163, R222 ;  /* 0x000000dea39d723e */ /* 0x000fcc00000000ff */
[----:B------:R-:W0:Y:S01]  /*ca10*/  MUFU.EX2 R0, R195 ;  /* 0x000000c300007308 */ /* 0x000e220000000800 */
[----:B-1----:R-:W-:-:S07]  /*ca20*/  FADD.FTZ R176, R191, R176 ;  /* 0x000000b0bfb07221 */ /* 0x002fce0000010000 */
[----:B------:R-:W1:Y:S01]  /*ca30*/  MUFU.EX2 R198, R198 ;  /* 0x000000c600c67308 */ /* 0x000e620000000800 */
[----:B--2---:R-:W-:-:S07]  /*ca40*/  FADD.FTZ R163, R173, R176 ;  /* 0x000000b0ada37221 */ /* 0x004fce0000010000 */
[----:B------:R-:W2:Y:S01]  /*ca50*/  MUFU.EX2 R199, R199 ;  /* 0x000000c700c77308 */ /* 0x000ea20000000800 */
[C---:B0-----:R-:W-:Y:S01]  /*ca60*/  FADD.FTZ R171, R0.reuse, R163 ;  /* 0x000000a300ab7221 */ /* 0x041fe20000010000 */
[----:B------:R-:W-:Y:S02]  /*ca70*/  F2FP.F16.F32.PACK_AB R163, R175, R219 ;  /* 0x000000dbafa3723e */ /* 0x000fe400000000ff */
[----:B------:R-:W-:Y:S01]  /*ca80*/  F2FP.F16.F32.PACK_AB R173, R0, R173 ;  /* 0x000000ad00ad723e */ /* 0x000fe200000000ff */
[----:B-1----:R-:W-:Y:S01]  /*ca90*/  FADD.FTZ R176, R198, R171 ;  /* 0x000000abc6b07221 */ /* 0x002fe20000010000 */
[----:B------:R-:W-:-:S03]  /*caa0*/  F2FP.F16.F32.PACK_AB R171, R191, R190 ;  /* 0x000000bebfab723e */ /* 0x000fc600000000ff */
[C---:B--2---:R-:W-:Y:S01]  /*cab0*/  FADD.FTZ R0, R199.reuse, R176 ;  /* 0x000000b0c7007221 */ /* 0x044fe20000010000 */
[----:B------:R-:W-:Y:S01]  /*cac0*/  F2FP.F16.F32.PACK_AB R175, R199, R198 ;  /* 0x000000c6c7af723e */ /* 0x000fe200000000ff */
[----:B------:R-:W-:Y:S06]  /*cad0*/  @!P0 BRA `(.L_x_11079) ;  /* 0x0000000000048947 */ /* 0x000fec0003800000 */
[----:B------:R-:W-:Y:S01]  /*cae0*/  BPT.TRAP 0x1 ;  /* 0x000000040000795c */ /* 0x000fe20000300000 */
.L_x_11079:
[----:B------:R0:W1:Y:S01]  /*caf0*/  SYNCS.PHASECHK.TRANS64.TRYWAIT P2, [R21+URZ+0x22850], R20 ;  /* 0x02285014150075a7 */ /* 0x000062000804017f */
[----:B------:R-:W-:Y:S05]  /*cb00*/  @!P0 BRA `(.L_x_11080) ;  /* 0x0000000000048947 */ /* 0x000fea0003800000 */
[----:B------:R-:W-:Y:S01]  /*cb10*/  BPT.TRAP 0x1 ;  /* 0x000000040000795c */ /* 0x000fe20000300000 */
.L_x_11080:
[----:B------:R-:W-:Y:S04]  /*cb20*/  BSSY B0, `(.L_x_11081) ;  /* 0x0000004000007945 */ /* 0x000fe80003800000 */
[----:B-1----:R-:W-:Y:S05]  /*cb30*/  @P2 BRA `(.L_x_11082) ;  /* 0x0000000000082947 */ /* 0x002fea0003800000 */
[----:B------:R-:W1:Y:S02]  /*cb40*/  SYNCS.PHASECHK.TRANS64.TRYWAIT P2, [R21+URZ+0x22850], R20 ;  /* 0x02285014150075a7 */ /* 0x000e64000804017f */
[----:B-1----:R-:W-:Y:S05]  /*cb50*/  @!P2 BRA `(.L_x_11083) ;  /* 0x000000bc00c4a947 */ /* 0x002fea0003800000 */
.L_x_11082:
[----:B------:R-:W-:Y:S05]  /*cb60*/  BSYNC B0 ;  /* 0x0000000000007941 */ /* 0x000fea0003800000 */
.L_x_11081:
[----:B------:R-:W2:Y:S01]  /*cb70*/  S2R R176, SR_TID.X ;  /* 0x0000000000b07919 */ /* 0x000ea20000002100 */
[----:B------:R-:W-:Y:S05]  /*cb80*/  WARPSYNC.ALL ;  /* 0x0000000000007948 */ /* 0x000fea0003800000 */
[----:B------:R-:W-:Y:S01]  /*cb90*/  MOV R179, 0xc00 ;  /* 0x00000c0000b37802 */ /* 0x000fe20000000f00 */
[----:B01----:R-:W-:Y:S01]  /*cba0*/  @!P1 VIADD R21, R21, 0x22860 ;  /* 0x0002286015159836 */ /* 0x003fe20000000000 */
[C---:B------:R-:W-:Y:S01]  /*cbb0*/  ISETP.GT.AND P2, PT, R206.reuse, R207, PT ;  /* 0x000000cfce00720c */ /* 0x040fe20003f44270 */
[----:B------:R-:W-:Y:S02]  /*cbc0*/  VIADD R206, R206, 0xffffffff ;  /* 0xffffffffcece7836 */ /* 0x000fe40000000000 */
[----:B------:R-:W-:Y:S01]  /*cbd0*/  IMAD R178, R22, R179, UR37 ;  /* 0x0000002516b27e24 */ /* 0x000fe2000f8e02b3 */
[----:B------:R-:W-:Y:S01]  /*cbe0*/  @!P1 PRMT R21, RZ, 0x654, R21 ;  /* 0x00000654ff159816 */ /* 0x000fe20000000015 */
[----:B------:R-:W-:-:S02]  /*cbf0*/  IMAD.MOV.U32 R179, RZ, RZ, 0x40000040 ;  /* 0x40000040ffb37424 */ /* 0x000fc400078e00ff */
[----:B------:R-:W-:Y:S01]  /*cc00*/  IMAD.MOV.U32 R219, RZ, RZ, R8 ;  /* 0x000000ffffdb7224 */ /* 0x000fe200078e0008 */
[----:B------:R-:W-:Y:S01]  /*cc10*/  R2UR UR6, R178 ;  /* 0x00000000b20672ca */ /* 0x000fe200000e0000 */
[----:B------:R-:W-:Y:S01]  /*cc20*/  IMAD.MOV.U32 R220, RZ, RZ, R7 ;  /* 0x000000ffffdc7224 */ /* 0x000fe200078e0007 */
[----:B------:R-:W-:Y:S02]  /*cc30*/  R2UR UR7, R179 ;  /* 0x00000000b30772ca */ /* 0x000fe400000e0000 */
[----:B------:R-:W-:Y:S02]  /*cc40*/  MOV R179, 0x40000040 ;  /* 0x4000004000b37802 */ /* 0x000fe40000000f00 */
[----:B--2---:R-:W-:-:S05]  /*cc50*/  SHF.R.U32.HI R176, RZ, 0x7, R176 ;  /* 0x00000007ffb07819 */ /* 0x004fca00000116b0 */
        /* <DEDUP_REMOVED lines=45> */
.L_x_11074:
[----:B------:R-:W-:-:S13]  /*cf30*/  ISETP.GE.AND P2, PT, R206, RZ, PT ;  /* 0x000000ffce00720c */ /* 0x000fda0003f46270 */
[----:B------:R-:W-:Y:S05]  /*cf40*/  @!P2 BRA `(.L_x_11085) ;  /* 0x0000001c00b4a947 */ /* 0x000fea0003800000 */
[----:B------:R-:W-:Y:S01]  /*cf50*/  IMAD.MOV.U32 R202, RZ, RZ, R8 ;  /* 0x000000ffffca7224 */ /* 0x000fe200078e0008 */
[----:B------:R-:W-:-:S07]  /*cf60*/  MOV R207, R7 ;  /* 0x0000000700cf7202 */ /* 0x000fce0000000f00 */
.L_x_11095:
[----:B------:R-:W-:Y:S01]  /*cf70*/  VIADD R22, R22, 0x1 ;  /* 0x0000000116167836 */ /* 0x000fe20000000000 */
[----:B------:R-:W-:Y:S05]  /*cf80*/  YIELD ;  /* 0x0000000000007946 */ /* 0x000fea0003800000 */
[----:B------:R-:W-:-:S04]  /*cf90*/  ISETP.NE.AND P2, PT, R22, 0x2, PT ;  /* 0x000000021600780c */ /* 0x000fc80003f45270 */
[----:B------:R-:W-:Y:S02]  /*cfa0*/  SEL R6, RZ, 0x1, P2 ;  /* 0x00000001ff067807 */ /* 0x000fe40001000000 */
[----:B------:R-:W-:Y:S02]  /*cfb0*/  SEL R22, R22, RZ, P2 ;  /* 0x000000ff16167207 */ /* 0x000fe40001000000 */
[----:B------:R-:W-:Y:S01]  /*cfc0*/  LOP3.LUT R23, R23, R6, RZ, 0x3c, !PT ;  /* 0x0000000617177212 */ /* 0x000fe200078e3cff */
[----:B--2---:R-:W-:Y:S06]  /*cfd0*/  @!P0 BRA `(.L_x_11086) ;  /* 0x0000000000048947 */ /* 0x004fec0003800000 */
[----:B------:R-:W-:Y:S01]  /*cfe0*/  BPT.TRAP 0x1 ;  /* 0x000000040000795c */ /* 0x000fe20000300000 */
.L_x_11086:
[----:B01----:R-:W-:Y:S01]  /*cff0*/  IMAD R20, R22, 0x8, R18 ;  /* 0x0000000816147824 */ /* 0x003fe200078e0212 */
[----:B------:R-:W-:-:S04]  /*d000*/  SHF.L.U32 R21, R23, 0x1f, RZ ;  /* 0x0000001f17157819 */ /* 0x000fc800000006ff */
[----:B------:R0:W1:Y:S01]  /*d010*/  SYNCS.PHASECHK.TRANS64.TRYWAIT P2, [R20+URZ+0x22830], R21 ;  /* 0x02283015140075a7 */ /* 0x000062000804017f */
[----:B------:R-:W-:Y:S05]  /*d020*/  @!P0 BRA `(.L_x_11087) ;  /* 0x0000000000048947 */ /* 0x000fea0003800000 */
[----:B------:R-:W-:Y:S01]  /*d030*/  BPT.TRAP 0x1 ;  /* 0x000000040000795c */ /* 0x000fe20000300000 */
.L_x_11087:
[----:B------:R-:W-:Y:S02]  /*d040*/  IMAD R6, R22, 0x300, R9 ;  /* 0x0000030016067824 */ /* 0x000fe400078e0209 */
[----:B------:R-:W-:Y:S01]  /*d050*/  IMAD.MOV.U32 R7, RZ, RZ, 0x40000040 ;  /* 0x40000040ff077424 */ /* 0x000fe200078e00ff */
[----:B-1----:R-:W-:Y:S06]  /*d060*/  @P2 BRA `(.L_x_11088) ;  /* 0x0000000000082947 */ /* 0x002fec0003800000 */
[----:B------:R-:W1:Y:S02]  /*d070*/  SYNCS.PHASECHK.TRANS64.TRYWAIT P2, [R20+URZ+0x22830], R21 ;  /* 0x02283015140075a7 */ /* 0x000e64000804017f */
[----:B-1----:R-:W-:Y:S05]  /*d080*/  @!P2 BRA `(.L_x_11089) ;  /* 0x000000b8008ca947 */ /* 0x002fea0003800000 */
.L_x_11088:
        /* <DEDUP_REMOVED lines=11> */
[----:B------:R-:W-:-:S02]  /*d140*/  R2UR UR6, R204 ;  /* 0x00000000cc0672ca */ /* 0x000fc400000e0000 */
[----:B------:R-:W-:Y:S01]  /*d150*/  R2UR UR7, R205 ;  /* 0x00000000cd0772ca */ /* 0x000fe200000e0000 */
[----:B------:R-:W-:Y:S01]  /*d160*/  IMAD.MOV.U32 R205, RZ, RZ, 0x40000040 ;  /* 0x40000040ffcd7424 */ /* 0x000fe200078e00ff */
[----:B------:R-:W-:Y:S02]  /*d170*/  R2UR UR4, R14 ;  /* 0x000000000e0472ca */ /* 0x000fe400000e0000 */
[----:B------:R-:W-:Y:S02]  /*d180*/  R2UR UR5, R15 ;  /* 0x000000000f0572ca */ /* 0x000fe400000e0000 */
[C---:B------:R-:W-:Y:S01]  /*d190*/  IADD3 R204, R6.reuse, 0x4, RZ ;  /* 0x0000000406cc7810 */ /* 0x040fe20007ffe0ff */
[----:B------:R-:W-:Y:S01]  /*d1a0*/  VIADD R6, R6, 0x6 ;  /* 0x0000000606067836 */ /* 0x000fe20000000000 */
[----:B--2---:R-:W-:Y:S01]  /*d1b0*/  SHF.R.U32.HI R223, RZ, 0x7, R220 ;  /* 0x00000007ffdf7819 */ /* 0x004fe200000116dc */
        /* <DEDUP_REMOVED lines=47> */
[----:B------:R-:W-:-:S04]  /*d4b0*/  IMAD.U32 R6, RZ, RZ, UR46 ;  /* 0x0000002eff067e24 */ /* 0x000fc8000f8e00ff */
        /* <DEDUP_REMOVED lines=36> */
[----:B------:R-:W2:Y:S01]  /*d700*/  MUFU.EX2 R204, R204 ;  /* 0x000000cc00cc7308 */ /* 0x000ea20000000800 */
[----:B------:R-:W-:-:S04]  /*d710*/  FMNMX.FTZ R207, R175, R8, !PT ;  /* 0x00000008afcf7209 */ /* 0x000fc80007810000 */
[----:B------:R-:W-:-:S03]  /*d720*/  FMNMX.FTZ R8, R178, R207, !PT ;  /* 0x000000cfb2087209 */ /* 0x000fc60007810000 */
[----:B------:R-:W-:Y:S01]  /*d730*/  MUFU.EX2 R152, R152 ;  /* 0x0000009800987308 */ /* 0x000fe20000000800 */
[----:B------:R-:W-:-:S04]  /*d740*/  FMNMX.FTZ R207, R179, R8, !PT ;  /* 0x00000008b3cf7209 */ /* 0x000fc80007810000 */
[----:B------:R-:W-:-:S03]  /*d750*/  FMNMX.FTZ R8, R182, R207, !PT ;  /* 0x000000cfb6087209 */ /* 0x000fc60007810000 */
[----:B------:R-:W-:Y:S01]  /*d760*/  MUFU.EX2 R153, R153 ;  /* 0x0000009900997308 */ /* 0x000fe20000000800 */
[----:B------:R-:W-:Y:S01]  /*d770*/  FMNMX.FTZ R207, R183, R8, !PT ;  /* 0x00000008b7cf7209 */ /* 0x000fe20007810000 */
[-C--:B--2---:R-:W-:Y:S01]  /*d780*/  FMUL.FTZ R24, R24, R204.reuse ;  /* 0x000000cc18187220 */ /* 0x084fe20000410000 */
[-C--:B------:R-:W-:Y:S01]  /*d790*/  FMUL.FTZ R25, R25, R204.reuse ;  /* 0x000000cc19197220 */ /* 0x080fe20000410000 */
[-C--:B------:R-:W-:Y:S01]  /*d7a0*/  FMUL.FTZ R28, R28, R204.reuse ;  /* 0x000000cc1c1c7220 */ /* 0x080fe20000410000 */
[----:B------:R-:W-:Y:S01]  /*d7b0*/  FMNMX.FTZ R8, R186, R207, !PT ;  /* 0x000000cfba087209 */ /* 0x000fe20007810000 */
[-C--:B------:R-:W-:Y:S01]  /*d7c0*/  FMUL.FTZ R29, R29, R204.reuse ;  /* 0x000000cc1d1d7220 */ /* 0x080fe20000410000 */
[----:B------:R-:W-:Y:S01]  /*d7d0*/  FMUL.FTZ R32, R32, R204 ;  /* 0x000000cc20207220 */ /* 0x000fe20000410000 */
        /* <DEDUP_REMOVED lines=20> */
[----:B------:R-:W-:Y:S01]  /*d920*/  FMUL.FTZ R57, R57, R204 ;  /* 0x000000cc39397220 */ /* 0x000fe20000410000 */
[----:B------:R-:W-:Y:S01]  /*d930*/  FMNMX.FTZ R8, R198, R207, !PT ;  /* 0x000000cfc6087209 */ /* 0x000fe20007810000 */
[----:B------:R-:W-:Y:S01]  /*d940*/  FFMA.FTZ R207, R177, R6, -R205 ;  /* 0x00000006b1cf7223 */ /* 0x000fe200000108cd */
[----:B------:R-:W-:Y:S01]  /*d950*/  FMUL.FTZ R60, R60, R204 ;  /* 0x000000cc3c3c7220 */ /* 0x000fe20000410000 */
[----:B------:R-:W-:Y:S01]  /*d960*/  MUFU.EX2 R161, R161 ;  /* 0x000000a100a17308 */ /* 0x000fe20000000800 */
[----:B------:R-:W-:Y:S01]  /*d970*/  FMNMX.FTZ R8, R199, R8, !PT ;  /* 0x00000008c7087209 */ /* 0x000fe20007810000 */
[-C--:B------:R-:W-:Y:S01]  /*d980*/  FMUL.FTZ R61, R61, R204.reuse ;  /* 0x000000cc3d3d7220 */ /* 0x080fe20000410000 */
[-C--:B------:R-:W-:Y:S01]  /*d990*/  FMUL.FTZ R64, R64, R204.reuse ;  /* 0x000000cc40407220 */ /* 0x080fe20000410000 */
[-C--:B------:R-:W-:Y:S01]  /*d9a0*/  FMUL.FTZ R65, R65, R204.reuse ;  /* 0x000000cc41417220 */ /* 0x080fe20000410000 */
[-C--:B------:R-:W-:Y:S01]  /*d9b0*/  FMUL.FTZ R68, R68, R204.reuse ;  /* 0x000000cc44447220 */ /* 0x080fe20000410000 */
[----:B------:R-:W2:Y:S01]  /*d9c0*/  SHFL.BFLY PT, R214, R8, 0x2, 0x1f ;  /* 0x0c401f0008d67f89 */ /* 0x000ea200000e0000 */
        /* <DEDUP_REMOVED lines=23> */
[----:B--2---:R-:W-:Y:S01]  /*db40*/  FMNMX.FTZ R8, R8, R214, !PT ;  /* 0x000000d608087209 */ /* 0x004fe20007810000 */
[-C--:B------:R-:W-:Y:S01]  /*db50*/  FMUL.FTZ R109, R109, R204.reuse ;  /* 0x000000cc6d6d7220 */ /* 0x080fe20000410000 */
        /* <DEDUP_REMOVED lines=25> */
[----:B--2---:R-:W-:-:S05]  /*dcf0*/  FMNMX.FTZ R8, R8, R177, !PT ;  /* 0x000000b108087209 */ /* 0x004fca0007810000 */
[CC--:B------:R-:W-:Y:S01]  /*dd00*/  FMUL.FTZ R221, R8.reuse, R6.reuse ;  /* 0x0000000608dd7220 */ /* 0x0c0fe20000410000 */
[----:B------:R-:W-:Y:S01]  /*dd10*/  FADD.FTZ R177, -R8, R202 ;  /* 0x000000ca08b17221 */ /* 0x000fe20000010100 */
[----:B------:R-:W-:Y:S02]  /*dd20*/  MUFU.EX2 R207, R207 ;  /* 0x000000cf00cf7308 */ /* 0x000fe40000000800 */
[-CC-:B------:R-:W-:Y:S01]  /*dd30*/  FFMA.FTZ R205, R154, R6.reuse, -R221.reuse ;  /* 0x000000069acd7223 */ /* 0x180fe200000108dd */
[-C--:B------:R-:W-:Y:S01]  /*dd40*/  FMUL.FTZ R177, R177, R6.reuse ;  /* 0x00000006b1b17220 */ /* 0x080fe20000410000 */
        /* <DEDUP_REMOVED lines=11> */
[----:B------:R-:W-:Y:S01]  /*de00*/  @!P1 VIADD R154, R20, 0x22840 ;  /* 0x00022840149a9836 */ /* 0x000fe20000000000 */
[----:B------:R-:W3:Y:S01]  /*de10*/  MUFU.EX2 R205, R205 ;  /* 0x000000cd00cd7308 */ /* 0x000ee20000000800 */
[----:B--2---:R-:W-:Y:S01]  /*de20*/  IADD3 R177, -R223, 0xb, RZ ;  /* 0x0000000bdfb17810 */ /* 0x004fe20007ffe1ff */
[-CC-:B------:R-:W-:Y:S01]  /*de30*/  FFMA.FTZ R174, R174, R6.reuse, -R221.reuse ;  /* 0x00000006aeae7223 */ /* 0x180fe200000108dd */
[-CC-:B------:R-:W-:Y:S01]  /*de40*/  FFMA.FTZ R158, R183, R6.reuse, -R221.reuse ;  /* 0x00000006b79e7223 */ /* 0x180fe200000108dd */
[----:B------:R-:W-:Y:S01]  /*de50*/  @!P1 PRMT R154, RZ, 0x654, R154 ;  /* 0x00000654ff9a9816 */ /* 0x000fe2000000009a */
[-CC-:B------:R-:W-:Y:S01]  /*de60*/  FFMA.FTZ R186, R186, R6.reuse, -R221.reuse ;  /* 0x00000006baba7223 */ /* 0x180fe200000108dd */
[----:B------:R2:W-:Y:S06]  /*de70*/  BAR.ARV R177, 0x100 ;  /* 0x000400b10000751d */ /* 0x0005ec0000002000 */
[----:B------:R-:W4:Y:S01]  /*de80*/  MUFU.EX2 R155, R155 ;  /* 0x0000009b009b7308 */ /* 0x000f220000000800 */
[----:B------:R5:W-:Y:S01]  /*de90*/  @!P1 SYNCS.ARRIVE.TRANS64.RED.A1T0 RZ, [R154+URZ], RZ ;  /* 0x000000ff9aff99a7 */ /* 0x000be2000810043f */
[-CC-:B------:R-:W-:Y:S01]  /*dea0*/  FFMA.FTZ R187, R187, R6.reuse, -R221.reuse ;  /* 0x00000006bbbb7223 */ /* 0x180fe200000108dd */
[-CC-:B------:R-:W-:Y:S01]  /*deb0*/  FFMA.FTZ R190, R190, R6.reuse, -R221.reuse ;  /* 0x00000006bebe7223 */ /* 0x180fe200000108dd */
[----:B------:R-:W-:Y:S01]  /*dec0*/  FFMA.FTZ R191, R191, R6, -R221 ;  /* 0x00000006bfbf7223 */ /* 0x000fe200000108dd */
[----:B---3--:R-:W-:Y:S01]  /*ded0*/  FFMA.FTZ R0, R197, R0, R205 ;  /* 0x00000000c5007223 */ /* 0x008fe200000100cd */
[-CC-:B------:R-:W-:Y:S01]  /*dee0*/  FFMA.FTZ R194, R194, R6.reuse, -R221.reuse ;  /* 0x00000006c2c27223 */ /* 0x180fe200000108dd */
[-CC-:B------:R-:W-:Y:S01]  /*def0*/  FFMA.FTZ R195, R195, R6.reuse, -R221.reuse ;  /* 0x00000006c3c37223 */ /* 0x180fe200000108dd */
[----:B------:R-:W3:Y:S01]  /*df00*/  MUFU.EX2 R214, R214 ;  /* 0x000000d600d67308 */ /* 0x000ee20000000800 */
[-CC-:B-----5:R-:W-:Y:S01]  /*df10*/  FFMA.FTZ R154, R179, R6.reuse, -R221.reuse ;  /* 0x00000006b39a7223 */ /* 0x1a0fe200000108dd */
[-CC-:B------:R-:W-:Y:S01]  /*df20*/  FFMA.FTZ R198, R198, R6.reuse, -R221.reuse ;  /* 0x00000006c6c67223 */ /* 0x180fe200000108dd */
[-CC-:B------:R-:W-:Y:S01]  /*df30*/  FFMA.FTZ R199, R199, R6.reuse, -R221.reuse ;  /* 0x00000006c7c77223 */ /* 0x180fe200000108dd */
        /* <DEDUP_REMOVED lines=13> */
[-CC-:B-----5:R-:W-:Y:S01]  /*e010*/  FFMA.FTZ R215, R162, R6.reuse, -R221.reuse ;  /* 0x00000006a2d77223 */ /* 0x1a0fe200000108dd */
[----:B------:R-:W-:Y:S01]  /*e020*/  FFMA.FTZ R162, R182, R6, -R221 ;  /* 0x00000006b6a27223 */ /* 0x000fe200000108dd */
[----:B------:R-:W-:Y:S01]  /*e030*/  FFMA.FTZ R182, R204, R3, R152 ;  /* 0x00000003ccb67223 */ /* 0x000fe20000010098 */
[----:B------:R-:W-:Y:S01]  /*e040*/  F2FP.F16.F32.PACK_AB R152, R153, R152 ;  /* 0x000000989998723e */ /* 0x000fe200000000ff */
[-C--:B------:R-:W-:Y:S01]  /*e050*/  FMUL.FTZ R47, R47, R197.reuse ;  /* 0x000000c52f2f7220 */ /* 0x080fe20000410000 */
[-C--:B------:R-:W-:Y:S01]  /*e060*/  FMUL.FTZ R50, R50, R197.reuse ;  /* 0x000000c532327220 */ /* 0x080fe20000410000 */
[----:B------:R-:W-:Y:S01]  /*e070*/  FADD.FTZ R3, R153, R182 ;  /* 0x000000b699037221 */ /* 0x000fe20000010000 */
[----:B------:R-:W5:Y:S01]  /*e080*/  MUFU.EX2 R215, R215 ;  /* 0x000000d700d77308 */ /* 0x000f620000000800 */
[----:B----4-:R-:W-:Y:S01]  /*e090*/  FADD.FTZ R153, R155, R0 ;  /* 0x000000009b997221 */ /* 0x010fe20000010000 */
[-C--:B------:R-:W-:Y:S01]  /*e0a0*/  FMUL.FTZ R51, R51, R197.reuse ;  /* 0x000000c533337220 */ /* 0x080fe20000410000 */
[-C--:B------:R-:W-:Y:S01]  /*e0b0*/  FMUL.FTZ R54, R54, R197.reuse ;  /* 0x000000c536367220 */ /* 0x080fe20000410000 */
[-C--:B------:R-:W-:Y:S01]  /*e0c0*/  FMUL.FTZ R55, R55, R197.reuse ;  /* 0x000000c537377220 */ /* 0x080fe20000410000 */
[----:B---3--:R-:W-:Y:S01]  /*e0d0*/  FADD.FTZ R0, R214, R153 ;  /* 0x00000099d6007221 */ /* 0x008fe20000010000 */
        /* <DEDUP_REMOVED lines=11> */
[----:B-----5:R-:W-:Y:S01]  /*e190*/  FADD.FTZ R0, R215, R0 ;  /* 0x00000000d7007221 */ /* 0x020fe20000010000 */
        /* <DEDUP_REMOVED lines=32> */
[----:B---3--:R-:W-:Y:S01]  /*e3a0*/  FADD.FTZ R0, R167, R0 ;  /* 0x00000000a7007221 */ /* 0x008fe20000010000 */
[-C--:B------:R-:W-:Y:S01]  /*e3b0*/  FMUL.FTZ R115, R115, R197.reuse ;  /* 0x000000c573737220 */ /* 0x080fe20000410000 */
[-C--:B------:R-:W-:Y:S01]  /*e3c0*/  FMUL.FTZ R118, R118, R197.reuse ;  /* 0x000000c576767220 */ /* 0x080fe20000410000 */
[----:B------:R-:W-:Y:S01]  /*e3d0*/  FADD.FTZ R3, R165, R166 ;  /* 0x000000a6a5037221 */ /* 0x000fe20000010000 */
        /* <DEDUP_REMOVED lines=19> */
[----:B0-----:R-:W-:Y:S01]  /*e510*/  F2FP.F16.F32.PACK_AB R154, R157, R156 ;  /* 0x0000009c9d9a723e */ /* 0x001fe200000000ff */
[----:B---3--:R-:W-:Y:S01]  /*e520*/  FADD.FTZ R153, R175, R0 ;  /* 0x00000000af997221 */ /* 0x008fe20000010000 */
[----:B------:R-:W-:Y:S01]  /*e530*/  F2FP.F16.F32.PACK_AB R156, R161, R160 ;  /* 0x000000a0a19c723e */ /* 0x000fe200000000ff */
[----:B------:R-:W-:Y:S01]  /*e540*/  FADD.FTZ R160, R168, R3 ;  /* 0x00000003a8a07221 */ /* 0x000fe20000010000 */
[----:B------:R-:W-:Y:S01]  /*e550*/  F2FP.F16.F32.PACK_AB R161, R220, R171 ;  /* 0x000000abdca1723e */ /* 0x000fe200000000ff */
[C---:B------:R-:W-:Y:S01]  /*e560*/  FADD.FTZ R0, R178.reuse, R153 ;  /* 0x00000099b2007221 */ /* 0x040fe20000010000 */
[----:B------:R-:W-:Y:S01]  /*e570*/  F2FP.F16.F32.PACK_AB R157, R163, R215 ;  /* 0x000000d7a39d723e */ /* 0x000fe200000000ff */
[C---:B------:R-:W-:Y:S01]  /*e580*/  FADD.FTZ R3, R169.reuse, R160 ;  /* 0x000000a0a9037221 */ /* 0x040fe20000010000 */
[----:B------:R0:W-:Y:S01]  /*e590*/  MUFU.EX2 R204, R158 ;  /* 0x0000009e00cc7308 */ /* 0x0001e20000000800 */
[----:B------:R-:W-:Y:S01]  /*e5a0*/  F2FP.F16.F32.PACK_AB R160, R169, R168 ;  /* 0x000000a8a9a0723e */ /* 0x000fe200000000ff */
[----:B------:R-:W-:Y:S01]  /*e5b0*/  FMUL.FTZ R147, R147, R197 ;  /* 0x000000c593937220 */ /* 0x000fe20000410000 */
[----:B------:R-:W-:Y:S01]  /*e5c0*/  F2FP.F16.F32.PACK_AB R163, R178, R175 ;  /* 0x000000afb2a3723e */ /* 0x000fe200000000ff */
[-C--:B------:R-:W-:Y:S01]  /*e5d0*/  FMUL.FTZ R150, R150, R197.reuse ;  /* 0x000000c596967220 */ /* 0x080fe20000410000 */
[----:B------:R-:W-:-:S03]  /*e5e0*/  FMUL.FTZ R151, R151, R197 ;  /* 0x000000c597977220 */ /* 0x000fc60000410000 */
[----:B------:R-:W3:Y:S01]  /*e5f0*/  MUFU.EX2 R180, R180 ;  /* 0x000000b400b47308 */ /* 0x000ee20000000800 */
[----:B0-----:R-:W-:Y:S01]  /*e600*/  F2FP.F16.F32.PACK_AB R158, R165, R164 ;  /* 0x000000a4a59e723e */ /* 0x001fe200000000ff */
[----:B------:R-:W-:Y:S01]  /*e610*/  FADD.FTZ R164, R172, R3 ;  /* 0x00000003aca47221 */ /* 0x000fe20000010000 */
[----:B----4-:R-:W-:-:S03]  /*e620*/  FADD.FTZ R153, R179, R0 ;  /* 0x00000000b3997221 */ /* 0x010fc60000010000 */
[----:B------:R-:W-:Y:S01]  /*e630*/  FADD.FTZ R3, R173, R164 ;  /* 0x000000a4ad037221 */ /* 0x000fe20000010000 */
[----:B------:R-:W-:Y:S01]  /*e640*/  FADD.FTZ R0, R182, R153 ;  /* 0x00000099b6007221 */ /* 0x000fe20000010000 */
[----:B------:R0:W4:Y:S02]  /*e650*/  MUFU.EX2 R183, R162 ;  /* 0x000000a200b77308 */ /* 0x0001240000000800 */
[----:B------:R-:W-:-:S04]  /*e660*/  FADD.FTZ R164, R176, R3 ;  /* 0x00000003b0a47221 */ /* 0x000fc80000010000 */
[C---:B------:R-:W-:Y:S01]  /*e670*/  FADD.FTZ R3, R207.reuse, R164 ;  /* 0x000000a4cf037221 */ /* 0x040fe20000010000 */
[----:B------:R-:W-:Y:S01]  /*e680*/  F2FP.F16.F32.PACK_AB R164, R207, R176 ;  /* 0x000000b0cfa4723e */ /* 0x000fe200000000ff */
[----:B------:R-:W5:Y:S01]  /*e690*/  MUFU.EX2 R181, R181 ;  /* 0x000000b500b57308 */ /* 0x000f620000000800 */
[----:B0-----:R-:W-:Y:S01]  /*e6a0*/  F2FP.F16.F32.PACK_AB R162, R173, R172 ;  /* 0x000000acada2723e */ /* 0x001fe200000000ff */
[----:B---3--:R-:W-:-:S06]  /*e6b0*/  FADD.FTZ R166, R180, R3 ;  /* 0x00000003b4a67221 */ /* 0x008fcc0000010000 */
[----:B------:R-:W0:Y:S01]  /*e6c0*/  MUFU.EX2 R184, R184 ;  /* 0x000000b800b87308 */ /* 0x000e220000000800 */
[----:B----4-:R-:W-:-:S04]  /*e6d0*/  FADD.FTZ R153, R183, R0 ;  /* 0x00000000b7997221 */ /* 0x010fc80000010000 */
[----:B------:R-:W-:-:S03]  /*e6e0*/  FADD.FTZ R153, R204, R153 ;  /* 0x00000099cc997221 */ /* 0x000fc60000010000 */
[----:B------:R-:W3:Y:S01]  /*e6f0*/  MUFU.EX2 R186, R186 ;  /* 0x000000ba00ba7308 */ /* 0x000ee20000000800 */
[C---:B-----5:R-:W-:Y:S01]  /*e700*/  FADD.FTZ R3, R181.reuse, R166 ;  /* 0x000000a6b5037221 */ /* 0x060fe20000010000 */
[----:B------:R-:W-:-:S06]  /*e710*/  F2FP.F16.F32.PACK_AB R166, R181, R180 ;  /* 0x000000b4b5a6723e */ /* 0x000fcc00000000ff */
[----:B------:R-:W4:Y:S01]  /*e720*/  MUFU.EX2 R185, R185 ;  /* 0x000000b900b97308 */ /* 0x000f220000000800 */
[----:B0-----:R-:W-:-:S07]  /*e730*/  FADD.FTZ R168, R184, R3 ;  /* 0x00000003b8a87221 */ /* 0x001fce0000010000 */
[----:B------:R-:W0:Y:S01]  /*e740*/  MUFU.EX2 R169, R187 ;  /* 0x000000bb00a97308 */ /* 0x000e220000000800 */
[----:B---3--:R-:W-:-:S07]  /*e750*/  FADD.FTZ R0, R186, R153 ;  /* 0x00000099ba007221 */ /* 0x008fce0000010000 */
[----:B------:R-:W3:Y:S01]  /*e760*/  MUFU.EX2 R188, R188 ;  /* 0x000000bc00bc7308 */ /* 0x000ee20000000800 */
[C---:B----4-:R-:W-:Y:S01]  /*e770*/  FADD.FTZ R3, R185.reuse, R168 ;  /* 0x000000a8b9037221 */ /* 0x050fe20000010000 */
[----:B------:R-:W-:-:S06]  /*e780*/  F2FP.F16.F32.PACK_AB R168, R185, R184 ;  /* 0x000000b8b9a8723e */ /* 0x000fcc00000000ff */
[----:B------:R-:W4:Y:S01]  /*e790*/  MUFU.EX2 R190, R190 ;  /* 0x000000be00be7308 */ /* 0x000f220000000800 */
[C---:B0-----:R-:W-:Y:S01]  /*e7a0*/  FADD.FTZ R153, R169.reuse, R0 ;  /* 0x00000000a9997221 */ /* 0x041fe20000010000 */
[----:B------:R-:W-:-:S06]  /*e7b0*/  F2FP.F16.F32.PACK_AB R169, R169, R186 ;  /* 0x000000baa9a9723e */ /* 0x000fcc00000000ff */
[----:B------:R-:W0:Y:S01]  /*e7c0*/  MUFU.EX2 R189, R189 ;  /* 0x000000bd00bd7308 */ /* 0x000e220000000800 */
[----:B---3--:R-:W-:-:S07]  /*e7d0*/  FADD.FTZ R170, R188, R3 ;  /* 0x00000003bcaa7221 */ /* 0x008fce0000010000 */
[----:B------:R-:W3:Y:S01]  /*e7e0*/  MUFU.EX2 R191, R191 ;  /* 0x000000bf00bf7308 */ /* 0x000ee20000000800 */
[----:B----4-:R-:W-:Y:S01]  /*e7f0*/  FADD.FTZ R0, R190, R153 ;  /* 0x00000099be007221 */ /* 0x010fe20000010000 */
[----:B------:R-:W-:Y:S02]  /*e800*/  F2FP.F16.F32.PACK_AB R153, R155, R205 ;  /* 0x000000cd9b99723e */ /* 0x000fe400000000ff */
[----:B------:R-:W-:Y:S02]  /*e810*/  F2FP.F16.F32.PACK_AB R155, R159, R214 ;  /* 0x000000d69f9b723e */ /* 0x000fe400000000ff */
[----:B------:R-:W-:Y:S02]  /*e820*/  F2FP.F16.F32.PACK_AB R159, R167, R219 ;  /* 0x000000dba79f723e */ /* 0x000fe400000000ff */
[----:B------:R-:W4:Y:S01]  /*e830*/  MUFU.EX2 R192, R192 ;  /* 0x000000c000c07308 */ /* 0x000f220000000800 */
[C---:B0-----:R-:W-:Y:S01]  /*e840*/  FADD.FTZ R3, R189.reuse, R170 ;  /* 0x000000aabd037221 */ /* 0x041fe20000010000 */
[----:B------:R-:W-:-:S02]  /*e850*/  F2FP.F16.F32.PACK_AB R170, R189, R188 ;  /* 0x000000bcbdaa723e */ /* 0x000fc400000000ff */
[----:B------:R-:W-:-:S04]  /*e860*/  F2FP.F16.F32.PACK_AB R167, R204, R183 ;  /* 0x000000b7cca7723e */ /* 0x000fc800000000ff */
[----:B------:R-:W0:Y:S01]  /*e870*/  MUFU.EX2 R173, R194 ;  /* 0x000000c200ad7308 */ /* 0x000e220000000800 */
[----:B---3--:R-:W-:-:S07]  /*e880*/  FADD.FTZ R0, R191, R0 ;  /* 0x00000000bf007221 */ /* 0x008fce0000010000 */
[----:B------:R-:W3:Y:S01]  /*e890*/  MUFU.EX2 R193, R193 ;  /* 0x000000c100c17308 */ /* 0x000ee20000000800 */
[----:B----4-:R-:W-:-:S07]  /*e8a0*/  FADD.FTZ R172, R192, R3 ;  /* 0x00000003c0ac7221 */ /* 0x010fce0000010000 */
[----:B------:R-:W4:Y:S01]  /*e8b0*/  MUFU.EX2 R176, R195 ;  /* 0x000000c300b07308 */ /* 0x000f220000000800 */
[----:B0-----:R-:W-:-:S07]  /*e8c0*/  FADD.FTZ R165, R173, R0 ;  /* 0x00000000ada57221 */ /* 0x001fce0000010000 */
[----:B------:R-:W0:Y:S01]  /*e8d0*/  MUFU.EX2 R196, R196 ;  /* 0x000000c400c47308 */ /* 0x000e220000000800 */
[C---:B---3--:R-:W-:Y:S01]  /*e8e0*/  FADD.FTZ R3, R193.reuse, R172 ;  /* 0x000000acc1037221 */ /* 0x048fe20000010000 */
[----:B------:R-:W-:-:S06]  /*e8f0*/  F2FP.F16.F32.PACK_AB R172, R193, R192 ;  /* 0x000000c0c1ac723e */ /* 0x000fcc00000000ff */
[----:B------:R-:W3:Y:S01]  /*e900*/  MUFU.EX2 R198, R198 ;  /* 0x000000c600c67308 */ /* 0x000ee20000000800 */
[----:B----4-:R-:W-:Y:S01]  /*e910*/  FADD.FTZ R171, R176, R165 ;  /* 0x000000a5b0ab7221 */ /* 0x010fe20000010000 */
[----:B------:R-:W-:Y:S02]  /*e920*/  F2FP.F16.F32.PACK_AB R165, R182, R179 ;  /* 0x000000b3b6a5723e */ /* 0x000fe400000000ff */
[----:B------:R-:W-:-:S04]  /*e930*/  F2FP.F16.F32.PACK_AB R173, R176, R173 ;  /* 0x000000adb0ad723e */ /* 0x000fc800000000ff */
[----:B------:R-:W4:Y:S01]  /*e940*/  MUFU.EX2 R199, R199 ;  /* 0x000000c700c77308 */ /* 0x000f220000000800 */
[----:B0-----:R-:W-:Y:S01]  /*e950*/  FADD.FTZ R3, R196, R3 ;  /* 0x00000003c4037221 */ /* 0x001fe20000010000 */
[----:B------:R-:W-:-:S03]  /*e960*/  F2FP.F16.F32.PACK_AB R174, R202, R196 ;  /* 0x000000c4caae723e */ /* 0x000fc600000000ff */
[----:B------:R-:W-:Y:S01]  /*e970*/  FADD.FTZ R3, R202, R3 ;  /* 0x00000003ca037221 */ /* 0x000fe20000010000 */
[----:B---3--:R-:W-:Y:S01]  /*e980*/  FADD.FTZ R0, R198, R171 ;  /* 0x000000abc6007221 */ /* 0x008fe20000010000 */
[----:B------:R-:W-:-:S03]  /*e990*/  F2FP.F16.F32.PACK_AB R171, R191, R190 ;  /* 0x000000bebfab723e */ /* 0x000fc600000000ff */
[C---:B----4-:R-:W-:Y:S01]  /*e9a0*/  FADD.FTZ R0, R199.reuse, R0 ;  /* 0x00000000c7007221 */ /* 0x050fe20000010000 */
[----:B------:R-:W-:Y:S01]  /*e9b0*/  F2FP.F16.F32.PACK_AB R175, R199, R198 ;  /* 0x000000c6c7af723e */ /* 0x000fe200000000ff */
[----:B--2---:R-:W-:Y:S06]  /*e9c0*/  @!P0 BRA `(.L_x_11090) ;  /* 0x0000000000048947 */ /* 0x004fec0003800000 */
[----:B------:R-:W-:Y:S01]  /*e9d0*/  BPT.TRAP 0x1 ;  /* 0x000000040000795c */ /* 0x000fe20000300000 */
.L_x_11090:
[----:B------:R0:W2:Y:S01]  /*e9e0*/  SYNCS.PHASECHK.TRANS64.TRYWAIT P2, [R20+URZ+0x22850], R21 ;  /* 0x02285015140075a7 */ /* 0x0000a2000804017f */
[----:B------:R-:W-:Y:S05]  /*e9f0*/  @!P0 BRA `(.L_x_11091) ;  /* 0x0000000000048947 */ /* 0x000fea0003800000 */
[----:B------:R-:W-:Y:S01]  /*ea00*/  BPT.TRAP 0x1 ;  /* 0x000000040000795c */ /* 0x000fe20000300000 */
.L_x_11091:
[----:B------:R-:W-:Y:S04]  /*ea10*/  BSSY B0, `(.L_x_11092) ;  /* 0x0000004000007945 */ /* 0x000fe80003800000 */
[----:B--2---:R-:W-:Y:S05]  /*ea20*/  @P2 BRA `(.L_x_11093) ;  /* 0x0000000000082947 */ /* 0x004fea0003800000 */
[----:B------:R-:W2:Y:S02]  /*ea30*/  SYNCS.PHASECHK.TRANS64.TRYWAIT P2, [R20+URZ+0x22850], R21 ;  /* 0x02285015140075a7 */ /* 0x000ea4000804017f */
[----:B--2---:R-:W-:Y:S05]  /*ea40*/  @!P2 BRA `(.L_x_11094) ;  /* 0x000000a00030a947 */ /* 0x004fea0003800000 */
.L_x_11093:
[----:B------:R-:W-:Y:S05]  /*ea50*/  BSYNC B0 ;  /* 0x0000000000007941 */ /* 0x000fea0003800000 */
.L_x_11092:
[----:B------:R-:W3:Y:S01]  /*ea60*/  S2R R176, SR_TID.X ;  /* 0x0000000000b07919 */ /* 0x000ee20000002100 */
[----:B------:R-:W-:Y:S05]  /*ea70*/  WARPSYNC.ALL ;  /* 0x0000000000007948 */ /* 0x000fea0003800000 */
[----:B------:R-:W-:Y:S01]  /*ea80*/  MOV R179, 0xc00 ;  /* 0x00000c0000b37802 */ /* 0x000fe20000000f00 */
[----:B012---:R-:W-:Y:S01]  /*ea90*/  @!P1 VIADD R20, R20, 0x22860 ;  /* 0x0002286014149836 */ /* 0x007fe20000000000 */
[C---:B------:R-:W-:Y:S01]  /*eaa0*/  ISETP.GT.AND P2, PT, R206.reuse, RZ, PT ;  /* 0x000000ffce00720c */ /* 0x040fe20003f44270 */
        /* <DEDUP_REMOVED lines=55> */
.L_x_11085:
[----:B------:R-:W-:Y:S05]  /*ee20*/  WARPSYNC.ALL ;  /* 0x0000000000007948 */ /* 0x000fea0003800000 */
[----:B------:R-:W3:Y:S01]  /*ee30*/  SHFL.BFLY PT, R4, R3, 0x2, 0x1f ;  /* 0x0c401f0003047f89 */ /* 0x000ee200000e0000 */
[----:B------:R-:W-:Y:S01]  /*ee40*/  IADD3 R22, R22, 0x1, RZ ;  /* 0x0000000116167810 */ /* 0x000fe20007ffe0ff */
[----:B------:R-:W-:Y:S01]  /*ee50*/  VIADD R227, R227, 0x1 ;  /* 0x00000001e3e37836 */ /* 0x000fe20000000000 */
[----:B------:R4:W-:Y:S08]  /*ee60*/  BAR.ARV R177, 0x100 ;  /* 0x000400b10000751d */ /* 0x0009f00000002000 */
[----:B------:R-:W-:Y:S06]  /*ee70*/  BAR.ARV 0x8, 0x120 ;  /* 0x0204800000007b1d */ /* 0x000fec0000002000 */
[----:B------:R-:W-:Y:S01]  /*ee80*/  ISETP.NE.AND P0, PT, R22, 0x2, PT ;  /* 0x000000021600780c */ /* 0x000fe20003f05270 */
[----:B------:R-:W5:Y:S01]  /*ee90*/  SHFL.BFLY PT, R9, R0, 0x2, 0x1f ;  /* 0x0c401f0000097f89 */ /* 0x000f6200000e0000 */
[----:B------:R-:W-:-:S02]  /*eea0*/  PLOP3.LUT P1, PT, PT, PT, PT, 0x8, 0x0 ;  /* 0x000000000000781c */ /* 0x000fc40003f2e170 */
[----:B------:R-:W-:Y:S01]  /*eeb0*/  SEL R22, R22, RZ, P0 ;  /* 0x000000ff16167207 */ /* 0x000fe20000000000 */
[----:B---3--:R-:W-:Y:S01]  /*eec0*/  FADD.FTZ R10, R4, R3 ;  /* 0x00000003040a7221 */ /* 0x008fe20000010000 */
[----:B------:R-:W-:Y:S02]  /*eed0*/  IMAD.MOV.U32 R4, RZ, RZ, RZ ;  /* 0x000000ffff047224 */ /* 0x000fe400078e00ff */
[----:B------:R-:W-:Y:S02]  /*eee0*/  IMAD.MOV.U32 R3, RZ, RZ, -0x800000 ;  /* 0xff800000ff037424 */ /* 0x000fe400078e00ff */
[----:B------:R-:W3:Y:S01]  /*eef0*/  SHFL.BFLY PT, R5, R10, 0x1, 0x1f ;  /* 0x0c201f000a057f89 */ /* 0x000ee200000e0000 */
[----:B-----5:R-:W-:Y:S01]  /*ef00*/  FADD.FTZ R11, R9, R0 ;  /* 0x00000000090b7221 */ /* 0x020fe20000010000 */
[----:B------:R-:W-:-:S04]  /*ef10*/  IMAD.MOV.U32 R0, RZ, RZ, RZ ;  /* 0x000000ffff007224 */ /* 0x000fc800078e00ff */
[----:B------:R-:W5:Y:S01]  /*ef20*/  SHFL.BFLY PT, R12, R11, 0x1, 0x1f ;  /* 0x0c201f000b0c7f89 */ /* 0x000f6200000e0000 */
[----:B---3--:R-:W-:Y:S01]  /*ef30*/  FADD.FTZ R5, R10, R5 ;  /* 0x000000050a057221 */ /* 0x008fe20000010000 */
[----:B------:R-:W-:-:S04]  /*ef40*/  SEL R10, RZ, 0x1, P0 ;  /* 0x00000001ff0a7807 */ /* 0x000fc80000000000 */
[----:B------:R-:W-:Y:S02]  /*ef50*/  FSETP.NE.FTZ.AND P2, PT, R5, RZ, PT ;  /* 0x000000ff0500720b */ /* 0x000fe40003f55000 */
[----:B------:R-:W-:-:S11]  /*ef60*/  LOP3.LUT R23, R23, R10, RZ, 0x3c, !PT ;  /* 0x0000000a17177212 */ /* 0x000fd600078e3cff */
        /* <DEDUP_REMOVED lines=8> */
[----:B------:R-:W3:Y:S01]  /*eff0*/  @P3 MUFU.LG2 R14, R9 ;  /* 0x00000009000e3308 */ /* 0x000ee20000000c00 */
[----:B------:R-:W-:Y:S01]  /*f000*/  @P3 FMUL.FTZ R11, R6, 0.69314718246459960938 ;  /* 0x3f317218060b3820 */ /* 0x000fe20000410000 */
[-C--:B------:R-:W-:Y:S01]  /*f010*/  FMUL.FTZ R25, R25, R4.reuse ;  /* 0x0000000419197220 */ /* 0x080fe20000410000 */
[-C--:B------:R-:W-:Y:S01]  /*f020*/  FMUL.FTZ R28, R28, R4.reuse ;  /* 0x000000041c1c7220 */ /* 0x080fe20000410000 */
[-C--:B------:R-:W-:Y:S01]  /*f030*/  FMUL.FTZ R29, R29, R4.reuse ;  /* 0x000000041d1d7220 */ /* 0x080fe20000410000 */
[----:B-----5:R-:W-:Y:S01]  /*f040*/  @P2 FMUL.FTZ R13, R12, 0.69314718246459960938 ;  /* 0x3f3172180c0d2820 */ /* 0x020fe20000410000 */
[-C--:B------:R-:W-:Y:S01]  /*f050*/  FMUL.FTZ R32, R32, R4.reuse ;  /* 0x0000000420207220 */ /* 0x080fe20000410000 */
[-C--:B------:R-:W-:Y:S01]  /*f060*/  FMUL.FTZ R33, R33, R4.reuse ;  /* 0x0000000421217220 */ /* 0x080fe20000410000 */
[----:B------:R-:W5:Y:S01]  /*f070*/  @P3 MUFU.RCP R0, R9 ;  /* 0x0000000900003308 */ /* 0x000f620000001000 */
        /* <DEDUP_REMOVED lines=15> */
[----:B------:R-:W-:Y:S01]  /*f170*/  FMUL.FTZ R64, R64, R4 ;  /* 0x0000000440407220 */ /* 0x000fe20000410000 */
[-C--:B-----5:R-:W-:Y:S01]  /*f180*/  FMUL.FTZ R68, R35, R0.reuse ;  /* 0x0000000023447220 */ /* 0x0a0fe20000410000 */
        /* <DEDUP_REMOVED lines=106> */
[----:B----4-:R-:W-:-:S07]  /*f830*/  @P3 FFMA.FTZ R3, R11, R8, R14 ;  /* 0x000000080b033223 */ /* 0x010fce000001000e */
.L_x_11019:
[----:B------:R-:W-:Y:S05]  /*f840*/  WARPSYNC.ALL ;  /* 0x0000000000007948 */ /* 0x000fea0003800000 */
        /* <DEDUP_REMOVED lines=34> */
[C---:B------:R-:W-:Y:S02]  /*fa70*/  IADD3 R175, P2, R130.reuse, 0x40, RZ ;  /* 0x0000004082af7810 */ /* 0x040fe40007f5e0ff */
[----:B------:R-:W-:-:S02]  /*fa80*/  IADD3 R177, P3, R130, 0x60, RZ ;  /* 0x0000006082b17810 */ /* 0x000fc40007f7e0ff */
[----:B-12---:R-:W-:Y:S01]  /*fa90*/  LOP3.LUT R20, R151, 0x380, RZ, 0xc0, !PT ;  /* 0x0000038097147812 */ /* 0x006fe200078ec0ff */
[--C-:B-----5:R-:W-:Y:S01]  /*faa0*/  IMAD.X R31, RZ, RZ, R131.reuse, P2 ;  /* 0x000000ffff1f7224 */ /* 0x120fe200010e0683 */
[----:B------:R-:W-:Y:S01]  /*fab0*/  LOP3.LUT R30, R175, 0x380, RZ, 0xc0, !PT ;  /* 0x00000380af1e7812 */ /* 0x000fe200078ec0ff */
[--C-:B------:R-:W-:Y:S01]  /*fac0*/  IMAD.X R87, RZ, RZ, R131.reuse, P3 ;  /* 0x000000ffff577224 */ /* 0x100fe200018e0683 */
[----:B------:R-:W-:Y:S02]  /*fad0*/  IADD3 R179, P4, R130, 0x4000, RZ ;  /* 0x0000400082b37810 */ /* 0x000fe40007f9e0ff */
[----:B------:R-:W-:Y:S02]  /*fae0*/  SHF.R.U64 R20, R20, 0x3, RZ ;  /* 0x0000000314147819 */ /* 0x000fe400000012ff */
[----:B------:R-:W-:Y:S01]  /*faf0*/  IADD3 R106, P2, R130, 0x8000, RZ ;  /* 0x00008000826a7810 */ /* 0x000fe20007f5e0ff */
[----:B------:R-:W-:Y:S01]  /*fb00*/  IMAD.X R91, RZ, RZ, R131, P4 ;  /* 0x000000ffff5b7224 */ /* 0x000fe200020e0683 */
[----:B------:R-:W-:-:S02]  /*fb10*/  LOP3.LUT R86, R177, 0x380, RZ, 0xc0, !PT ;  /* 0x00000380b1567812 */ /* 0x000fc400078ec0ff */
[----:B------:R-:W-:Y:S01]  /*fb20*/  SHF.R.U64 R30, R30, 0x3, RZ ;  /* 0x000000031e1e7819 */ /* 0x000fe200000012ff */
[--C-:B------:R-:W-:Y:S01]  /*fb30*/  IMAD.X R107, RZ, RZ, R131.reuse, P2 ;  /* 0x000000ffff6b7224 */ /* 0x100fe200010e0683 */
[----:B------:R-:W-:Y:S02]  /*fb40*/  IADD3 R110, P3, R130, 0x8020, RZ ;  /* 0x00008020826e7810 */ /* 0x000fe40007f7e0ff */
[----:B------:R-:W-:Y:S02]  /*fb50*/  IADD3.X R21, RZ, R131, RZ, P1, !PT ;  /* 0x00000083ff157210 */ /* 0x000fe40000ffe4ff */
[----:B------:R-:W-:Y:S01]  /*fb60*/  LOP3.LUT R20, R20, R151, RZ, 0x3c, !PT ;  /* 0x0000009714147212 */ /* 0x000fe200078e3cff */
[----:B------:R-:W-:Y:S01]  /*fb70*/  IMAD.X R111, RZ, RZ, R131, P3 ;  /* 0x000000ffff6f7224 */ /* 0x000fe200018e0683 */
[----:B------:R-:W-:Y:S02]  /*fb80*/  IADD3 R185, P1, R130, 0x4060, RZ ;  /* 0x0000406082b97810 */ /* 0x000fe40007f3e0ff */
[----:B------:R-:W-:-:S02]  /*fb90*/  SHF.R.U64 R86, R86, 0x3, RZ ;  /* 0x0000000356567819 */ /* 0x000fc400000012ff */
[----:B------:R-:W-:Y:S02]  /*fba0*/  LOP3.LUT R30, R30, R175, RZ, 0x3c, !PT ;  /* 0x000000af1e1e7212 */ /* 0x000fe400078e3cff */
[----:B------:R-:W-:Y:S02]  /*fbb0*/  LOP3.LUT R151, R106, 0x380, RZ, 0xc0, !PT ;  /* 0x000003806a977812 */ /* 0x000fe400078ec0ff */
[----:B------:R-:W-:Y:S02]  /*fbc0*/  IADD3 R114, P4, R130, 0x8040, RZ ;  /* 0x0000804082727810 */ /* 0x000fe40007f9e0ff */
[----:B------:R-:W-:Y:S02]  /*fbd0*/  LOP3.LUT R175, R110, 0x380, RZ, 0xc0, !PT ;  /* 0x000003806eaf7812 */ /* 0x000fe400078ec0ff */
[----:B------:R-:W-:Y:S01]  /*fbe0*/  IADD3.X R103, RZ, R131, RZ, P1, !PT ;  /* 0x00000083ff677210 */ /* 0x000fe20000ffe4ff */
[----:B------:R-:W-:Y:S01]  /*fbf0*/  IMAD.X R115, RZ, RZ, R131, P4 ;  /* 0x000000ffff737224 */ /* 0x000fe200020e0683 */
[----:B------:R-:W-:-:S02]  /*fc00*/  LOP3.LUT R86, R86, R177, RZ, 0x3c, !PT ;  /* 0x000000b156567212 */ /* 0x000fc400078e3cff */
[----:B------:R-:W-:Y:S02]  /*fc10*/  SHF.R.U64 R151, R151, 0x3, RZ ;  /* 0x0000000397977819 */ /* 0x000fe400000012ff */
[C---:B------:R-:W-:Y:S02]  /*fc20*/  LOP3.LUT R15, R130.reuse, 0x380, RZ, 0xc0, !PT ;  /* 0x00000380820f7812 */ /* 0x040fe400078ec0ff */
[----:B------:R-:W-:Y:S02]  /*fc30*/  IADD3 R10, P1, R130, 0xc020, RZ ;  /* 0x0000c020820a7810 */ /* 0x000fe40007f3e0ff */
[----:B------:R-:W-:Y:S02]  /*fc40*/  LOP3.LUT R177, R114, 0x380, RZ, 0xc0, !PT ;  /* 0x0000038072b17812 */ /* 0x000fe400078ec0ff */
[----:B------:R-:W-:Y:S02]  /*fc50*/  SHF.R.U64 R175, R175, 0x3, RZ ;  /* 0x00000003afaf7819 */ /* 0x000fe400000012ff */
[----:B------:R-:W-:-:S02]  /*fc60*/  IADD3 R181, P5, R130, 0x4020, RZ ;  /* 0x0000402082b57810 */ /* 0x000fc40007fbe0ff */
[C---:B------:R-:W-:Y:S02]  /*fc70*/  IADD3 R183, P0, R130.reuse, 0x4040, RZ ;  /* 0x0000404082b77810 */ /* 0x040fe40007f1e0ff */
[----:B------:R-:W-:Y:S01]  /*fc80*/  IADD3 R14, P2, R130, 0xc040, RZ ;  /* 0x0000c040820e7810 */ /* 0x000fe20007f5e0ff */
[--C-:B------:R-:W-:Y:S01]  /*fc90*/  IMAD.X R95, RZ, RZ, R131.reuse, P5 ;  /* 0x000000ffff5f7224 */ /* 0x100fe200028e0683 */
[----:B------:R-:W-:Y:S01]  /*fca0*/  LOP3.LUT R106, R151, R106, RZ, 0x3c, !PT ;  /* 0x0000006a976a7212 */ /* 0x000fe200078e3cff */
[--C-:B------:R-:W-:Y:S01]  /*fcb0*/  IMAD.X R99, RZ, RZ, R131.reuse, P0 ;  /* 0x000000ffff637224 */ /* 0x100fe200000e0683 */
[----:B------:R-:W-:Y:S01]  /*fcc0*/  SHF.R.U64 R15, R15, 0x3, RZ ;  /* 0x000000030f0f7819 */ /* 0x000fe200000012ff */
[----:B------:R-:W-:Y:S01]  /*fcd0*/  IMAD.X R11, RZ, RZ, R131, P2 ;  /* 0x000000ffff0b7224 */ /* 0x000fe200010e0683 */
[----:B------:R-:W-:Y:S02]  /*fce0*/  LOP3.LUT R90, R179, 0x380, RZ, 0xc0, !PT ;  /* 0x00000380b35a7812 */ /* 0x000fe400078ec0ff */
[----:B------:R-:W-:-:S02]  /*fcf0*/  SHF.R.U64 R177, R177, 0x3, RZ ;  /* 0x00000003b1b17819 */ /* 0x000fc400000012ff */
[----:B------:R-:W-:Y:S02]  /*fd00*/  LOP3.LUT R110, R175, R110, RZ, 0x3c, !PT ;  /* 0x0000006eaf6e7212 */ /* 0x000fe400078e3cff */
[----:B------:R-:W-:Y:S02]  /*fd10*/  LOP3.LUT R151, R10, 0x380, RZ, 0xc0, !PT ;  /* 0x000003800a977812 */ /* 0x000fe400078ec0ff */
[----:B------:R-:W-:Y:S02]  /*fd20*/  IADD3 R8, P3, R130, 0xc060, RZ ;  /* 0x0000c06082087810 */ /* 0x000fe40007f7e0ff */
[----:B------:R-:W-:Y:S02]  /*fd30*/  LOP3.LUT R94, R181, 0x380, RZ, 0xc0, !PT ;  /* 0x00000380b55e7812 */ /* 0x000fe400078ec0ff */
[----:B------:R-:W-:Y:S02]  /*fd40*/  LOP3.LUT R175, R14, 0x380, RZ, 0xc0, !PT ;  /* 0x000003800eaf7812 */ /* 0x000fe400078ec0ff */
[----:B------:R-:W-:-:S02]  /*fd50*/  LOP3.LUT R98, R183, 0x380, RZ, 0xc0, !PT ;  /* 0x00000380b7627812 */ /* 0x000fc400078ec0ff */
[C---:B------:R-:W-:Y:S02]  /*fd60*/  IADD3 R118, P5, R130.reuse, 0x8060, RZ ;  /* 0x0000806082767810 */ /* 0x040fe40007fbe0ff */
[----:B------:R-:W-:Y:S02]  /*fd70*/  IADD3 R7, P0, R130, 0xc000, RZ ;  /* 0x0000c00082077810 */ /* 0x000fe40007f1e0ff */
[----:B------:R-:W-:Y:S01]  /*fd80*/  LOP3.LUT R130, R15, R130, RZ, 0x3c, !PT ;  /* 0x000000820f827212 */ /* 0x000fe200078e3cff */
[--C-:B------:R-:W-:Y:S01]  /*fd90*/  IMAD.X R119, RZ, RZ, R131.reuse, P5 ;  /* 0x000000ffff777224 */ /* 0x100fe200028e0683 */
[----:B------:R-:W-:Y:S01]  /*fda0*/  SHF.R.U64 R90, R90, 0x3, RZ ;  /* 0x000000035a5a7819 */ /* 0x000fe200000012ff */
[--C-:B------:R-:W-:Y:S01]  /*fdb0*/  IMAD.X R123, RZ, RZ, R131.reuse, P0 ;  /* 0x000000ffff7b7224 */ /* 0x100fe200000e0683 */
[----:B------:R-:W-:Y:S01]  /*fdc0*/  LOP3.LUT R114, R177, R114, RZ, 0x3c, !PT ;  /* 0x00000072b1727212 */ /* 0x000fe200078e3cff */
[----:B------:R-:W-:Y:S01]  /*fdd0*/  IMAD.X R15, RZ, RZ, R131, P3 ;  /* 0x000000ffff0f7224 */ /* 0x000fe200018e0683 */
[----:B------:R-:W-:-:S02]  /*fde0*/  SHF.R.U64 R151, R151, 0x3, RZ ;  /* 0x0000000397977819 */ /* 0x000fc400000012ff */
[----:B------:R-:W-:Y:S02]  /*fdf0*/  LOP3.LUT R102, R185, 0x380, RZ, 0xc0, !PT ;  /* 0x00000380b9667812 */ /* 0x000fe400078ec0ff */
[----:B------:R-:W-:Y:S02]  /*fe00*/  SHF.R.U64 R94, R94, 0x3, RZ ;  /* 0x000000035e5e7819 */ /* 0x000fe400000012ff */
[----:B------:R-:W-:Y:S02]  /*fe10*/  LOP3.LUT R177, R8, 0x380, RZ, 0xc0, !PT ;  /* 0x0000038008b17812 */ /* 0x000fe400078ec0ff */
[----:B------:R-:W-:Y:S02]  /*fe20*/  SHF.R.U64 R175, R175, 0x3, RZ ;  /* 0x00000003afaf7819 */ /* 0x000fe400000012ff */
[----:B------:R-:W-:Y:S02]  /*fe30*/  SHF.R.U64 R98, R98, 0x3, RZ ;  /* 0x0000000362627819 */ /* 0x000fe400000012ff */
[----:B------:R-:W-:-:S02]  /*fe40*/  LOP3.LUT R90, R90, R179, RZ, 0x3c, !PT ;  /* 0x000000b35a5a7212 */ /* 0x000fc400078e3cff */
[----:B------:R-:W-:Y:S02]  /*fe50*/  LOP3.LUT R126, R151, R10, RZ, 0x3c, !PT ;  /* 0x0000000a977e7212 */ /* 0x000fe400078e3cff */
[----:B------:R-:W-:Y:S02]  /*fe60*/  MOV R130, R130 ;  /* 0x0000008200827202 */ /* 0x000fe40000000f00 */
[----:B------:R-:W-:Y:S02]  /*fe70*/  SHF.R.U64 R102, R102, 0x3, RZ ;  /* 0x0000000366667819 */ /* 0x000fe400000012ff */
[----:B------:R-:W-:Y:S01]  /*fe80*/  LOP3.LUT R94, R94, R181, RZ, 0x3c, !PT ;  /* 0x000000b55e5e7212 */ /* 0x000fe200078e3cff */
[----:B------:R0:W-:Y:S01]  /*fe90*/  STSM.16.M88.4 [R130], R24 ;  /* 0x0000001882007844 */ /* 0x0001e20000000200 */
[----:B------:R-:W-:Y:S02]  /*fea0*/  SHF.R.U64 R177, R177, 0x3, RZ ;  /* 0x00000003b1b17819 */ /* 0x000fe400000012ff */
[----:B------:R-:W-:-:S02]  /*feb0*/  LOP3.LUT R10, R175, R14, RZ, 0x3c, !PT ;  /* 0x0000000eaf0a7212 */ /* 0x000fc400078e3cff */
[----:B------:R-:W-:Y:S02]  /*fec0*/  MOV R21, R20 ;  /* 0x0000001400157202 */ /* 0x000fe40000000f00 */
[----:B------:R-:W-:Y:S02]  /*fed0*/  LOP3.LUT R98, R98, R183, RZ, 0x3c, !PT ;  /* 0x000000b762627212 */ /* 0x000fe400078e3cff */
[----:B------:R-:W-:Y:S01]  /*fee0*/  MOV R30, R30 ;  /* 0x0000001e001e7202 */ /* 0x000fe20000000f00 */
[----:B------:R-:W-:Y:S01]  /*fef0*/  STSM.16.M88.4 [R21], R32 ;  /* 0x0000002015007844 */ /* 0x000fe20000000200 */
[----:B------:R-:W-:Y:S02]  /*ff00*/  MOV R86, R86 ;  /* 0x0000005600567202 */ /* 0x000fe40000000f00 */
[----:B------:R-:W-:Y:S01]  /*ff10*/  F2FP.F16.F32.PACK_AB R57, R5, R58 ;  /* 0x0000003a0539723e */ /* 0x000fe200000000ff */
[----:B------:R1:W-:Y:S01]  /*ff20*/  STSM.16.M88.4 [R30], R40 ;  /* 0x000000281e007844 */ /* 0x0003e20000000200 */
[----:B------:R-:W-:-:S02]  /*ff30*/  F2FP.F16.F32.PACK_AB R64, R65, R64 ;  /* 0x000000404140723e */ /* 0x000fc400000000ff */
[----:B------:R-:W-:Y:S01]  /*ff40*/  MOV R90, R90 ;  /* 0x0000005a005a7202 */ /* 0x000fe20000000f00 */
[----:B------:R-:W-:Y:S01]  /*ff50*/  STSM.16.M88.4 [R86], R48 ;  /* 0x0000003056007844 */ /* 0x000fe20000000200 */
[----:B------:R-:W-:Y:S02]  /*ff60*/  F2FP.F16.F32.PACK_AB R58, R61, R60 ;  /* 0x0000003c3d3a723e */ /* 0x000fe400000000ff */
[----:B------:R-:W-:Y:S02]  /*ff70*/  F2FP.F16.F32.PACK_AB R59, R59, R62 ;  /* 0x0000003e3b3b723e */ /* 0x000fe400000000ff */
[----:B------:R-:W-:Y:S02]  /*ff80*/  F2FP.F16.F32.PACK_AB R65, R67, R66 ;  /* 0x000000424341723e */ /* 0x000fe400000000ff */
[----:B------:R-:W-:Y:S01]  /*ff90*/  LOP3.LUT R102, R102, R185, RZ, 0x3c, !PT ;  /* 0x000000b966667212 */ /* 0x000fe200078e3cff */
[----:B------:R-:W-:Y:S01]  /*ffa0*/  STSM.16.M88.4 [R90], R56 ;  /* 0x000000385a007844 */ /* 0x000fe20000000200 */
[----:B------:R-:W-:-:S02]  /*ffb0*/  LOP3.LUT R179, R118, 0x380, RZ, 0xc0, !PT ;  /* 0x0000038076b37812 */ /* 0x000fc400078ec0ff */
[----:B------:R-:W-:Y:S02]  /*ffc0*/  LOP3.LUT R14, R177, R8, RZ, 0x3c, !PT ;  /* 0x00000008b10e7212 */ /* 0x000fe400078e3cff */
[----:B------:R-:W-:Y:S02]  /*ffd0*/  MOV R94, R94 ;  /* 0x0000005e005e7202 */ /* 0x000fe40000000f00 */
[----:B------:R-:W-:Y:S02]  /*ffe0*/  MOV R20, R10 ;  /* 0x0000000a00147202 */ /* 0x000fe40000000f00 */
[----:B------:R-:W-:Y:S02]  /*fff0*/  F2FP.F16.F32.PACK_AB R66, R69, R159 ;  /* 0x0000009f4542723e */ /* 0x000fe400000000ff */
[----:B------:R-:W-:Y:S02]  /*10000*/  F2FP.F16.F32.PACK_AB R67, R71, R70 ;  /* 0x000000464743723e */ /* 0x000fe400000000ff */
[----:B------:R-:W-:-:S02]  /*10010*/  LOP3.LUT R122, R7, 0x380, RZ, 0xc0, !PT ;  /* 0x00000380077a7812 */ /* 0x000fc400078ec0ff */
[----:B------:R-:W-:Y:S01]  /*10020*/  MOV R98, R98 ;  /* 0x0000006200627202 */ /* 0x000fe20000000f00 */
[----:B------:R-:W-:Y:S01]  /*10030*/  STSM.16.M88.4 [R94], R64 ;  /* 0x000000405e007844 */ /* 0x000fe20000000200 */
[----:B------:R-:W-:Y:S02]  /*10040*/  F2FP.F16.F32.PACK_AB R8, R73, R160 ;  /* 0x000000a04908723e */ /* 0x000fe400000000ff */
[----:B------:R-:W-:Y:S02]  /*10050*/  F2FP.F16.F32.PACK_AB R9, R75, R74 ;  /* 0x0000004a4b09723e */ /* 0x000fe400000000ff */
[----:B------:R-:W-:Y:S02]  /*10060*/  F2FP.F16.F32.PACK_AB R10, R77, R161 ;  /* 0x000000a14d0a723e */ /* 0x000fe400000000ff */
[----:B------:R-:W-:Y:S01]  /*10070*/  F2FP.F16.F32.PACK_AB R11, R79, R78 ;  /* 0x0000004e4f0b723e */ /* 0x000fe200000000ff */
[----:B------:R-:W-:Y:S01]  /*10080*/  IMAD.MOV.U32 R79, RZ, RZ, RZ ;  /* 0x000000ffff4f7224 */ /* 0x000fe200078e00ff */
[----:B------:R-:W-:-:S02]  /*10090*/  SHF.R.U64 R179, R179, 0x3, RZ ;  /* 0x00000003b3b37819 */ /* 0x000fc400000012ff */
[----:B------:R-:W-:Y:S01]  /*100a0*/  MOV R102, R102 ;  /* 0x0000006600667202 */ /* 0x000fe20000000f00 */
[----:B------:R2:W-:Y:S01]  /*100b0*/  STSM.16.M88.4 [R98], R8 ;  /* 0x0000000862007844 */ /* 0x0005e20000000200 */
[----:B0-----:R-:W-:Y:S02]  /*100c0*/  F2FP.F16.F32.PACK_AB R24, R81, R162 ;  /* 0x000000a25118723e */ /* 0x001fe400000000ff */
[----:B------:R-:W-:Y:S02]  /*100d0*/  F2FP.F16.F32.PACK_AB R25, R83, R82 ;  /* 0x000000525319723e */ /* 0x000fe400000000ff */
[----:B------:R-:W-:Y:S02]  /*100e0*/  F2FP.F16.F32.PACK_AB R26, R85, R163 ;  /* 0x000000a3551a723e */ /* 0x000fe400000000ff */
[----:B------:R-:W-:Y:S02]  /*100f0*/  F2FP.F16.F32.PACK_AB R27, R46, R38 ;  /* 0x000000262e1b723e */ /* 0x000fe400000000ff */
[----:B------:R-:W-:-:S02]  /*10100*/  SHF.R.U64 R122, R122, 0x3, RZ ;  /* 0x000000037a7a7819 */ /* 0x000fc400000012ff */
[----:B------:R-:W-:Y:S01]  /*10110*/  MOV R106, R106 ;  /* 0x0000006a006a7202 */ /* 0x000fe20000000f00 */
[----:B------:R0:W-:Y:S01]  /*10120*/  STSM.16.M88.4 [R102], R24 ;  /* 0x0000001866007844 */ /* 0x0001e20000000200 */
[----:B------:R-:W-:Y:S02]  /*10130*/  F2FP.F16.F32.PACK_AB R28, R89, R164 ;  /* 0x000000a4591c723e */ /* 0x000fe400000000ff */
[----:B------:R-:W-:Y:S02]  /*10140*/  F2FP.F16.F32.PACK_AB R29, R63, R54 ;  /* 0x000000363f1d723e */ /* 0x000fe400000000ff */
[----:B-1----:R-:W-:Y:S02]  /*10150*/  F2FP.F16.F32.PACK_AB R30, R93, R165 ;  /* 0x000000a55d1e723e */ /* 0x002fe400000000ff */
[----:B------:R-:W-:Y:S02]  /*10160*/  F2FP.F16.F32.PACK_AB R31, R84, R80 ;  /* 0x00000050541f723e */ /* 0x000fe400000000ff */
[----:B------:R-:W-:-:S02]  /*10170*/  MOV R110, R110 ;  /* 0x0000006e006e7202 */ /* 0x000fc40000000f00 */
[----:B------:R-:W-:Y:S01]  /*10180*/  F2FP.F16.F32.PACK_AB R32, R97, R166 ;  /* 0x000000a66120723e */ /* 0x000fe200000000ff */
[----:B------:R-:W-:Y:S01]  /*10190*/  STSM.16.M88.4 [R106], R28 ;  /* 0x0000001c6a007844 */ /* 0x000fe20000000200 */
[----:B------:R-:W-:Y:S02]  /*101a0*/  F2FP.F16.F32.PACK_AB R33, R92, R88 ;  /* 0x000000585c21723e */ /* 0x000fe400000000ff */
[----:B------:R-:W-:Y:S02]  /*101b0*/  F2FP.F16.F32.PACK_AB R34, R101, R167 ;  /* 0x000000a76522723e */ /* 0x000fe400000000ff */
[----:B------:R-:W-:Y:S02]  /*101c0*/  F2FP.F16.F32.PACK_AB R35, R100, R96 ;  /* 0x000000606423723e */ /* 0x000fe400000000ff */
[----:B------:R-:W-:Y:S02]  /*101d0*/  MOV R114, R114 ;  /* 0x0000007200727202 */ /* 0x000fe40000000f00 */
[----:B--2---:R-:W-:Y:S01]  /*101e0*/  F2FP.F16.F32.PACK_AB R8, R105, R168 ;  /* 0x000000a86908723e */ /* 0x004fe200000000ff */
[----:B------:R-:W-:Y:S01]  /*101f0*/  STSM.16.M88.4 [R110], R32 ;  /* 0x000000206e007844 */ /* 0x000fe20000000200 */
[----:B------:R-:W-:-:S02]  /*10200*/  F2FP.F16.F32.PACK_AB R9, R108, R104 ;  /* 0x000000686c09723e */ /* 0x000fc400000000ff */
[----:B------:R-:W-:Y:S02]  /*10210*/  F2FP.F16.F32.PACK_AB R10, R109, R169 ;  /* 0x000000a96d0a723e */ /* 0x000fe400000000ff */
[----:B------:R-:W-:Y:S02]  /*10220*/  F2FP.F16.F32.PACK_AB R11, R116, R112 ;  /* 0x00000070740b723e */ /* 0x000fe400000000ff */
[----:B------:R-:W-:Y:S02]  /*10230*/  LOP3.LUT R118, R179, R118, RZ, 0x3c, !PT ;  /* 0x00000076b3767212 */ /* 0x000fe400078e3cff */
[----:B------:R-:W-:Y:S01]  /*10240*/  LOP3.LUT R122, R122, R7, RZ, 0x3c, !PT ;  /* 0x000000077a7a7212 */ /* 0x000fe200078e3cff */
[----:B------:R1:W-:Y:S01]  /*10250*/  STSM.16.M88.4 [R114], R8 ;  /* 0x0000000872007844 */ /* 0x0003e20000000200 */
[----:B------:R-:W-:Y:S02]  /*10260*/  IADD3.X R127, RZ, R131, RZ, P1, !PT ;  /* 0x00000083ff7f7210 */ /* 0x000fe40000ffe4ff */
[----:B------:R-:W-:-:S02]  /*10270*/  MOV R118, R118 ;  /* 0x0000007600767202 */ /* 0x000fc40000000f00 */
[----:B0-----:R-:W-:Y:S02]  /*10280*/  F2FP.F16.F32.PACK_AB R24, R113, R170 ;  /* 0x000000aa7118723e */ /* 0x001fe400000000ff */
[----:B------:R-:W-:Y:S02]  /*10290*/  F2FP.F16.F32.PACK_AB R25, R124, R120 ;  /* 0x000000787c19723e */ /* 0x000fe400000000ff */
[----:B------:R-:W-:Y:S02]  /*102a0*/  F2FP.F16.F32.PACK_AB R26, R117, R171 ;  /* 0x000000ab751a723e */ /* 0x000fe400000000ff */
[----:B------:R-:W-:Y:S02]  /*102b0*/  F2FP.F16.F32.PACK_AB R27, R152, R128 ;  /* 0x00000080981b723e */ /* 0x000fe400000000ff */
[----:B------:R-:W-:Y:S02]  /*102c0*/  F2FP.F16.F32.PACK_AB R153, R154, R153 ;  /* 0x000000999a99723e */ /* 0x000fe400000000ff */
[----:B------:R-:W-:Y:S01]  /*102d0*/  MOV R122, R122 ;  /* 0x0000007a007a7202 */ /* 0x000fe20000000f00 */
[----:B------:R0:W-:Y:S01]  /*102e0*/  STSM.16.M88.4 [R118], R24 ;  /* 0x0000001876007844 */ /* 0x0001e20000000200 */
[----:B------:R-:W-:-:S02]  /*102f0*/  F2FP.F16.F32.PACK_AB R152, R121, R172 ;  /* 0x000000ac7998723e */ /* 0x000fc400000000ff */
[----:B------:R-:W-:Y:S02]  /*10300*/  F2FP.F16.F32.PACK_AB R154, R125, R173 ;  /* 0x000000ad7d9a723e */ /* 0x000fe400000000ff */
[----:B------:R-:W-:Y:S02]  /*10310*/  F2FP.F16.F32.PACK_AB R155, R156, R155 ;  /* 0x0000009b9c9b723e */ /* 0x000fe400000000ff */
[----:B------:R-:W-:Y:S02]  /*10320*/  F2FP.F16.F32.PACK_AB R157, R158, R157 ;  /* 0x0000009d9e9d723e */ /* 0x000fe400000000ff */
[----:B------:R-:W-:Y:S01]  /*10330*/  F2FP.F16.F32.PACK_AB R136, R137, R136 ;  /* 0x000000888988723e */ /* 0x000fe200000000ff */
[----:B------:R0:W-:Y:S01]  /*10340*/  STSM.16.M88.4 [R122], R152 ;  /* 0x000000987a007844 */ /* 0x0001e20000000200 */
[----:B------:R-:W-:Y:S02]  /*10350*/  ISETP.NE.U32.AND P0, PT, RZ, UR4, PT ;  /* 0x00000004ff007c0c */ /* 0x000fe4000bf05070 */
[----:B-1----:R-:W-:-:S02]  /*10360*/  IADD3 R8, P1, R217, UR4, RZ ;  /* 0x00000004d9087c10 */ /* 0x002fc4000ff3e0ff */
        /* <DEDUP_REMOVED lines=29> */
[----:B------:R-:W-:Y:S01]  /*10540*/  IADD3 R15, P4, R12, 0x1000, RZ ;  /* 0x000010000c0f7810 */ /* 0x000fe20007f9e0ff */
[----:B------:R-:W-:-:S12]  /*10550*/  @P1 BRA `(.L_x_11098) ;  /* 0x0000000000101947 */ /* 0x000fd80003800000 */
[----:B------:R-:W-:Y:S05]  /*10560*/  @!P0 BRA `(.L_x_11098) ;  /* 0x00000000000c8947 */ /* 0x000fea0003800000 */
[----:B------:R-:W2:Y:S04]  /*10570*/  LDG.E R5, desc[UR40][R8.64] ;  /* 0x0000002808057981 */ /* 0x000ea8000c1e1900 */
[----:B-----5:R-:W2:Y:S02]  /*10580*/  LDG.E R0, desc[UR40][R8.64+0x4] ;  /* 0x0000042808007981 */ /* 0x020ea4000c1e1900 */
[----:B--2---:R-:W-:-:S07]  /*10590*/  IADD3 R0, -R5, R0, RZ ;  /* 0x0000000005007210 */ /* 0x004fce0007ffe1ff */
.L_x_11098:
[----:B------:R-:W-:Y:S01]  /*105a0*/  SHF.R.S32.HI R80, RZ, 0x1f, R216 ;  /* 0x0000001fff507819 */ /* 0x000fe200000114d8 */
[----:B------:R-:W-:Y:S01]  /*105b0*/  ULDC.64 UR4, c[0x0][0xb70] ;  /* 0x0002dc0000047ab9 */ /* 0x000fe20000000a00 */
[--C-:B-----5:R-:W-:Y:S01]  /*105c0*/  SHF.R.S32.HI R21, RZ, 0x1f, R79.reuse ;  /* 0x0000001fff157819 */ /* 0x120fe2000001144f */
[----:B0-----:R-:W-:Y:S01]  /*105d0*/  IMAD.MOV.U32 R20, RZ, RZ, R79 ;  /* 0x000000ffff147224 */ /* 0x001fe200078e004f */
[----:B------:R-:W-:Y:S01]  /*105e0*/  SEL R231, R231, RZ, !P0 ;  /* 0x000000ffe7e77207 */ /* 0x000fe20004000000 */
[----:B------:R-:W-:Y:S01]  /*105f0*/  IMAD R5, R80, UR4, RZ ;  /* 0x0000000450057c24 */ /* 0x000fe2000f8e02ff */
[----:B------:R-:W-:Y:S01]  /*10600*/  SEL R225, R225, RZ, !P0 ;  /* 0x000000ffe1e17207 */ /* 0x000fe20004000000 */
[----:B------:R-:W-:Y:S01]  /*10610*/  IMAD.WIDE.U32 R6, R216, UR4, R20 ;  /* 0x00000004d8067c25 */ /* 0x000fe2000f8e0014 */
[C---:B------:R-:W-:Y:S02]  /*10620*/  IADD3 R29, P0, R12.reuse, 0x3000, RZ ;  /* 0x000030000c1d7810 */ /* 0x040fe40007f1e0ff */
[----:B------:R-:W-:Y:S01]  /*10630*/  IADD3 R25, P5, R12, 0x2000, RZ ;  /* 0x000020000c197810 */ /* 0x000fe20007fbe0ff */
[----:B------:R-:W-:Y:S01]  /*10640*/  IMAD R5, R216, UR5, R5 ;  /* 0x00000005d8057c24 */ /* 0x000fe2000f8e0205 */
[----:B------:R-:W-:Y:S01]  /*10650*/  ULDC.64 UR4, c[0x0][0xb78] ;  /* 0x0002de0000047ab9 */ /* 0x000fe20000000a00 */
[----:B------:R-:W-:Y:S01]  /*10660*/  IMAD R9, R229, 0x80, R213 ;  /* 0x00000080e5097824 */ /* 0x000fe200078e02d5 */
[C---:B------:R-:W-:Y:S01]  /*10670*/  IADD3 R37, P2, R12.reuse, 0x5000, RZ ;  /* 0x000050000c257810 */ /* 0x040fe20007f5e0ff */
[----:B------:R-:W-:Y:S01]  /*10680*/  IMAD.IADD R7, R7, 0x1, R5 ;  /* 0x0000000107077824 */ /* 0x000fe200078e0205 */
[----:B------:R-:W-:Y:S01]  /*10690*/  IADD3 R33, P1, R12, 0x4000, RZ ;  /* 0x000040000c217810 */ /* 0x000fe20007f3e0ff */
[----:B------:R-:W-:Y:S01]  /*106a0*/  IMAD R5, R231, UR4, RZ ;  /* 0x00000004e7057c24 */ /* 0x000fe2000f8e02ff */
[----:B------:R-:W-:Y:S01]  /*106b0*/  LOP3.LUT R28, R29, 0x380, RZ, 0xc0, !PT ;  /* 0x000003801d1c7812 */ /* 0x000fe200078ec0ff */
[----:B------:R-:W-:Y:S01]  /*106c0*/  IMAD.WIDE.U32 R6, R225, UR4, R6 ;  /* 0x00000004e1067c25 */ /* 0x000fe2000f8e0006 */
[----:B------:R-:W-:-:S02]  /*106d0*/  LOP3.LUT R14, R15, 0x380, RZ, 0xc0, !PT ;  /* 0x000003800f0e7812 */ /* 0x000fc400078ec0ff */
[----:B------:R-:W-:Y:S01]  /*106e0*/  LOP3.LUT R24, R25, 0x380, RZ, 0xc0, !PT ;  /* 0x0000038019187812 */ /* 0x000fe200078ec0ff */
[----:B------:R-:W-:Y:S01]  /*106f0*/  IMAD R8, R225, UR5, R5 ;  /* 0x00000005e1087c24 */ /* 0x000fe2000f8e0205 */
[----:B------:R-:W-:Y:S01]  /*10700*/  SHF.R.S32.HI R5, RZ, 0x1f, R9 ;  /* 0x0000001fff057819 */ /* 0x000fe20000011409 */
[----:B------:R-:W-:Y:S01]  /*10710*/  ULDC.64 UR4, c[0x0][0xb40] ;  /* 0x0002d00000047ab9 */ /* 0x000fe20000000a00 */
[----:B------:R-:W-:Y:S02]  /*10720*/  IADD3 R6, P3, R9, R6, RZ ;  /* 0x0000000609067210 */ /* 0x000fe40007f7e0ff */
[----:B------:R-:W-:Y:S02]  /*10730*/  LOP3.LUT R36, R37, 0x380, RZ, 0xc0, !PT ;  /* 0x0000038025247812 */ /* 0x000fe400078ec0ff */
[----:B------:R-:W-:Y:S02]  /*10740*/  LOP3.LUT R32, R33, 0x380, RZ, 0xc0, !PT ;  /* 0x0000038021207812 */ /* 0x000fe400078ec0ff */
[----:B------:R-:W-:-:S02]  /*10750*/  SHF.R.U64 R28, R28, 0x3, RZ ;  /* 0x000000031c1c7819 */ /* 0x000fc400000012ff */
[----:B------:R-:W-:Y:S02]  /*10760*/  SHF.R.U64 R14, R14, 0x3, RZ ;  /* 0x000000030e0e7819 */ /* 0x000fe400000012ff */
[----:B------:R-:W-:Y:S02]  /*10770*/  SHF.R.U64 R24, R24, 0x3, RZ ;  /* 0x0000000318187819 */ /* 0x000fe400000012ff */
[----:B------:R-:W-:Y:S02]  /*10780*/  IADD3.X R5, R5, R7, R8, P3, !PT ;  /* 0x0000000705057210 */ /* 0x000fe40001ffe408 */
[----:B------:R-:W-:Y:S02]  /*10790*/  SHF.R.U64 R36, R36, 0x3, RZ ;  /* 0x0000000324247819 */ /* 0x000fe400000012ff */
[----:B------:R-:W-:Y:S02]  /*107a0*/  LEA R54, P3, R6, UR4, 0x2 ;  /* 0x0000000406367c11 */ /* 0x000fe4000f8610ff */
[----:B------:R-:W-:-:S02]  /*107b0*/  SHF.R.U64 R32, R32, 0x3, RZ ;  /* 0x0000000320207819 */ /* 0x000fc400000012ff */
        /* <DEDUP_REMOVED lines=8> */
[----:B------:R-:W-:Y:S01]  /*10840*/  LEA.HI.X R55, R6, UR5, R5, 0x2, P3 ;  /* 0x0000000506377c11 */ /* 0x000fe200098f1405 */
[----:B------:R-:W-:Y:S01]  /*10850*/  VIADD R5, R9, 0x8 ;  /* 0x0000000809057836 */ /* 0x000fe20000000000 */
[C---:B------:R-:W-:Y:S01]  /*10860*/  IADD3 R7, P0, R12.reuse, 0x9000, RZ ;  /* 0x000090000c077810 */ /* 0x040fe20007f1e0ff */
[----:B------:R-:W-:Y:S01]  /*10870*/  ULDC.64 UR4, c[0x0][0xaa0] ;  /* 0x0002a80000047ab9 */ /* 0x000fe20000000a00 */
[----:B------:R-:W-:-:S02]  /*10880*/  IADD3 R41, P3, R12, 0x6000, RZ ;  /* 0x000060000c297810 */ /* 0x000fc40007f7e0ff */
[C---:B------:R-:W-:Y:S02]  /*10890*/  IADD3 R45, P4, R12.reuse, 0x7000, RZ ;  /* 0x000070000c2d7810 */ /* 0x040fe40007f9e0ff */
[----:B------:R-:W-:Y:S02]  /*108a0*/  IADD3 R49, P5, R12, 0x8000, RZ ;  /* 0x000080000c317810 */ /* 0x000fe40007fbe0ff */
[----:B------:R-:W-:Y:S01]  /*108b0*/  LOP3.LUT R32, R32, R33, RZ, 0x3c, !PT ;  /* 0x0000002120207212 */ /* 0x000fe200078e3cff */
[----:B------:R-:W-:Y:S01]  /*108c0*/  IMAD.X R33, RZ, RZ, R13, P1 ;  /* 0x000000ffff217224 */ /* 0x000fe200008e060d */
[C---:B------:R-:W-:Y:S02]  /*108d0*/  IADD3 R57, P2, R12.reuse, 0xb000, RZ ;  /* 0x0000b0000c397810 */ /* 0x040fe40007f5e0ff */
[----:B------:R-:W-:Y:S02]  /*108e0*/  LOP3.LUT R6, R7, 0x380, RZ, 0xc0, !PT ;  /* 0x0000038007067812 */ /* 0x000fe400078ec0ff */
[----:B------:R-:W-:-:S02]  /*108f0*/  IADD3 R53, P1, R12, 0xa000, RZ ;  /* 0x0000a0000c357810 */ /* 0x000fc40007f3e0ff */
[----:B------:R-:W-:Y:S02]  /*10900*/  LOP3.LUT R40, R41, 0x380, RZ, 0xc0, !PT ;  /* 0x0000038029287812 */ /* 0x000fe400078ec0ff */
[----:B------:R-:W-:Y:S02]  /*10910*/  LOP3.LUT R44, R45, 0x380, RZ, 0xc0, !PT ;  /* 0x000003802d2c7812 */ /* 0x000fe400078ec0ff */
[----:B------:R-:W-:Y:S02]  /*10920*/  LOP3.LUT R48, R49, 0x380, RZ, 0xc0, !PT ;  /* 0x0000038031307812 */ /* 0x000fe400078ec0ff */
[----:B------:R-:W-:Y:S02]  /*10930*/  LOP3.LUT R56, R57, 0x380, RZ, 0xc0, !PT ;  /* 0x0000038039387812 */ /* 0x000fe400078ec0ff */
[----:B------:R-:W-:Y:S02]  /*10940*/  SHF.R.U64 R6, R6, 0x3, RZ ;  /* 0x0000000306067819 */ /* 0x000fe400000012ff */
[----:B------:R-:W-:-:S02]  /*10950*/  LOP3.LUT R52, R53, 0x380, RZ, 0xc0, !PT ;  /* 0x0000038035347812 */ /* 0x000fc400078ec0ff */
[----:B------:R-:W-:Y:S02]  /*10960*/  SHF.R.U64 R40, R40, 0x3, RZ ;  /* 0x0000000328287819 */ /* 0x000fe400000012ff */
[----:B------:R-:W-:Y:S02]  /*10970*/  SHF.R.U64 R44, R44, 0x3, RZ ;  /* 0x000000032c2c7819 */ /* 0x000fe400000012ff */
[----:B------:R-:W-:Y:S02]  /*10980*/  SHF.R.U64 R48, R48, 0x3, RZ ;  /* 0x0000000330307819 */ /* 0x000fe400000012ff */
[----:B------:R-:W-:Y:S02]  /*10990*/  SHF.R.U64 R56, R56, 0x3, RZ ;  /* 0x0000000338387819 */ /* 0x000fe400000012ff */
[----:B------:R-:W-:Y:S02]  /*109a0*/  LOP3.LUT R6, R6, R7, RZ, 0x3c, !PT ;  /* 0x0000000706067212 */ /* 0x000fe400078e3cff */
[----:B------:R-:W-:-:S02]  /*109b0*/  SHF.R.U64 R52, R52, 0x3, RZ ;  /* 0x0000000334347819 */ /* 0x000fc400000012ff */
[----:B------:R-:W-:Y:S01]  /*109c0*/  LOP3.LUT R40, R40, R41, RZ, 0x3c, !PT ;  /* 0x0000002928287212 */ /* 0x000fe200078e3cff */
[--C-:B------:R-:W-:Y:S01]  /*109d0*/  IMAD.X R41, RZ, RZ, R13.reuse, P3 ;  /* 0x000000ffff297224 */ /* 0x100fe200018e060d */
[----:B------:R-:W-:Y:S01]  /*109e0*/  LOP3.LUT R44, R44, R45, RZ, 0x3c, !PT ;  /* 0x0000002d2c2c7212 */ /* 0x000fe200078e3cff */
[--C-:B------:R-:W-:Y:S01]  /*109f0*/  IMAD.X R45, RZ, RZ, R13.reuse, P4 ;  /* 0x000000ffff2d7224 */ /* 0x100fe200020e060d */
[----:B------:R-:W-:Y:S01]  /*10a00*/  LOP3.LUT R48, R48, R49, RZ, 0x3c, !PT ;  /* 0x0000003130307212 */ /* 0x000fe200078e3cff */
[--C-:B------:R-:W-:Y:S01]  /*10a10*/  IMAD.X R49, RZ, RZ, R13.reuse, P5 ;  /* 0x000000ffff317224 */ /* 0x100fe200028e060d */
[----:B------:R-:W-:Y:S02]  /*10a20*/  IADD3.X R7, RZ, R13, RZ, P0, !PT ;  /* 0x0000000dff077210 */ /* 0x000fe400007fe4ff */
        /* <DEDUP_REMOVED lines=10> */
[----:B------:R-:W-:Y:S01]  /*10ad0*/  LOP3.LUT R60, R61, 0x380, RZ, 0xc0, !PT ;  /* 0x000003803d3c7812 */ /* 0x000fe200078ec0ff */
[----:B------:R-:W-:Y:S01]  /*10ae0*/  IMAD.X R73, RZ, RZ, R13, P2 ;  /* 0x000000ffff497224 */ /* 0x000fe200010e060d */
[----:B------:R-:W-:Y:S02]  /*10af0*/  LOP3.LUT R64, R65, 0x380, RZ, 0xc0, !PT ;  /* 0x0000038041407812 */ /* 0x000fe400078ec0ff */
[----:B------:R-:W-:Y:S02]  /*10b00*/  LOP3.LUT R68, R69, 0x380, RZ, 0xc0, !PT ;  /* 0x0000038045447812 */ /* 0x000fe400078ec0ff */
[----:B------:R-:W-:Y:S02]  /*10b10*/  LOP3.LUT R9, R12, 0x380, RZ, 0xc0, !PT ;  /* 0x000003800c097812 */ /* 0x000fe400078ec0ff */
[----:B------:R-:W-:Y:S02]  /*10b20*/  ISETP.GE.OR P0, PT, R5, R0, P0 ;  /* 0x000000000500720c */ /* 0x000fe40000706670 */
[----:B------:R-:W-:Y:S01]  /*10b30*/  LOP3.LUT R5, R10, 0x380, RZ, 0xc0, !PT ;  /* 0x000003800a057812 */ /* 0x000fe200078ec0ff */
[----:B------:R-:W-:Y:S01]  /*10b40*/  IMAD.MOV.U32 R76, RZ, RZ, R201 ;  /* 0x000000ffff4c7224 */ /* 0x000fe200078e00c9 */
[----:B------:R-:W-:Y:S01]  /*10b50*/  SHF.R.U64 R60, R60, 0x3, RZ ;  /* 0x000000033c3c7819 */ /* 0x000fe200000012ff */
[----:B------:R0:W-:Y:S01]  /*10b60*/  @!P1 STG.E desc[UR40][R54.64], R4 ;  /* 0x0000000436009986 */ /* 0x0001e2000c101928 */
[----:B------:R-:W-:-:S02]  /*10b70*/  SHF.R.U64 R64, R64, 0x3, RZ ;  /* 0x0000000340407819 */ /* 0x000fc400000012ff */
[----:B------:R-:W-:Y:S02]  /*10b80*/  SHF.R.U64 R68, R68, 0x3, RZ ;  /* 0x0000000344447819 */ /* 0x000fe400000012ff */
[----:B------:R-:W-:Y:S02]  /*10b90*/  SHF.R.U64 R9, R9, 0x3, RZ ;  /* 0x0000000309097819 */ /* 0x000fe400000012ff */
[----:B------:R-:W-:Y:S01]  /*10ba0*/  SHF.R.U64 R5, R5, 0x3, RZ ;  /* 0x0000000305057819 */ /* 0x000fe200000012ff */
[----:B------:R1:W-:Y:S01]  /*10bb0*/  @!P0 STG.E desc[UR40][R54.64+0x20], R3 ;  /* 0x0000200336008986 */ /* 0x0003e2000c101928 */
[----:B------:R-:W-:Y:S01]  /*10bc0*/  LOP3.LUT R60, R60, R61, RZ, 0x3c, !PT ;  /* 0x0000003d3c3c7212 */ /* 0x000fe200078e3cff */
[--C-:B------:R-:W-:Y:S01]  /*10bd0*/  IMAD.X R61, RZ, RZ, R13.reuse, P3 ;  /* 0x000000ffff3d7224 */ /* 0x100fe200018e060d */
[----:B------:R-:W-:Y:S01]  /*10be0*/  LOP3.LUT R64, R64, R65, RZ, 0x3c, !PT ;  /* 0x0000004140407212 */ /* 0x000fe200078e3cff */
[----:B------:R-:W-:Y:S01]  /*10bf0*/  IMAD.X R65, RZ, RZ, R13, P4 ;  /* 0x000000ffff417224 */ /* 0x000fe200020e060d */
[----:B------:R-:W-:-:S02]  /*10c00*/  LOP3.LUT R68, R68, R69, RZ, 0x3c, !PT ;  /* 0x0000004544447212 */ /* 0x000fc400078e3cff */
[----:B------:R-:W-:Y:S01]  /*10c10*/  SHF.R.S32.HI R77, RZ, 0x1f, R201 ;  /* 0x0000001fff4d7819 */ /* 0x000fe200000114c9 */
[----:B------:R-:W-:Y:S01]  /*10c20*/  IMAD R78, R21, UR4, RZ ;  /* 0x00000004154e7c24 */ /* 0x000fe2000f8e02ff */
[----:B------:R-:W-:Y:S01]  /*10c30*/  LOP3.LUT R8, R9, R12, RZ, 0x3c, !PT ;  /* 0x0000000c09087212 */ /* 0x000fe200078e3cff */
[----:B------:R-:W-:Y:S01]  /*10c40*/  IMAD.MOV.U32 R9, RZ, RZ, R13 ;  /* 0x000000ffff097224 */ /* 0x000fe200078e000d */
[----:B------:R-:W-:Y:S01]  /*10c50*/  IADD3.X R69, RZ, R13, RZ, P5, !PT ;  /* 0x0000000dff457210 */ /* 0x000fe20002ffe4ff */
[----:B------:R-:W5:Y:S01]  /*10c60*/  LD.E.128 R24, desc[UR40][R24.64] ;  /* 0x0000002818187980 */ /* 0x000f62000c101d00 */
[----:B------:R-:W-:Y:S01]  /*10c70*/  LOP3.LUT R72, R5, R10, RZ, 0x3c, !PT ;  /* 0x0000000a05487212 */ /* 0x000fe200078e3cff */
[C---:B------:R-:W-:Y:S02]  /*10c80*/  IMAD.WIDE.U32 R20, R79.reuse, UR4, R76 ;  /* 0x000000044f147c25 */ /* 0x040fe4000f8e004c */
[----:B------:R-:W5:Y:S04]  /*10c90*/  LD.E.128 R8, desc[UR40][R8.64] ;  /* 0x0000002808087980 */ /* 0x000f68000c101d00 */
[----:B------:R-:W5:Y:S01]  /*10ca0*/  LD.E.128 R12, desc[UR40][R14.64] ;  /* 0x000000280e0c7980 */ /* 0x000f62000c101d00 */
[----:B------:R-:W-:Y:S01]  /*10cb0*/  IMAD R79, R79, UR5, R78 ;  /* 0x000000054f4f7c24 */ /* 0x000fe2000f8e024e */
[----:B------:R-:W-:-:S02]  /*10cc0*/  ULDC.64 UR4, c[0x0][0xae0] ;  /* 0x0002b80000047ab9 */ /* 0x000fc40000000a00 */
[----:B------:R-:W5:Y:S04]  /*10cd0*/  LD.E.128 R28, desc[UR40][R28.64] ;  /* 0x000000281c1c7980 */ /* 0x000f68000c101d00 */
[----:B------:R-:W5:Y:S04]  /*10ce0*/  LD.E.128 R32, desc[UR40][R32.64] ;  /* 0x0000002820207980 */ /* 0x000f68000c101d00 */
[----:B------:R-:W5:Y:S04]  /*10cf0*/  LD.E.128 R36, desc[UR40][R36.64] ;  /* 0x0000002824247980 */ /* 0x000f68000c101d00 */
[----:B------:R-:W5:Y:S04]  /*10d00*/  LD.E.128 R40, desc[UR40][R40.64] ;  /* 0x0000002828287980 */ /* 0x000f68000c101d00 */
[----:B------:R-:W5:Y:S04]  /*10d10*/  LD.E.128 R44, desc[UR40][R44.64] ;  /* 0x000000282c2c7980 */ /* 0x000f68000c101d00 */
[----:B------:R-:W5:Y:S04]  /*10d20*/  LD.E.128 R48, desc[UR40][R48.64] ;  /* 0x0000002830307980 */ /* 0x000f68000c101d00 */
[----:B0-----:R-:W5:Y:S04]  /*10d30*/  LD.E.128 R4, desc[UR40][R6.64] ;  /* 0x0000002806047980 */ /* 0x001f68000c101d00 */
[----:B-1----:R-:W5:Y:S04]  /*10d40*/  LD.E.128 R52, desc[UR40][R52.64] ;  /* 0x0000002834347980 */ /* 0x002f68000c101d00 */
[----:B------:R-:W5:Y:S04]  /*10d50*/  LD.E.128 R56, desc[UR40][R56.64] ;  /* 0x0000002838387980 */ /* 0x000f68000c101d00 */
        /* <DEDUP_REMOVED lines=9> */
[----:B0-----:R-:W0:Y:S01]  /*10df0*/  FENCE.VIEW.ASYNC.S ;  /* 0x00000000000073c6 */ /* 0x001e220000000000 */
[----:B------:R-:W-:-:S02]  /*10e00*/  IMAD.IADD R21, R21, 0x1, R79 ;  /* 0x0000000115157824 */ /* 0x000fc400078e024f */
[----:B------:R-:W-:Y:S01]  /*10e10*/  IMAD R79, R229, -0x80, R0 ;  /* 0xffffff80e54f7824 */ /* 0x000fe200078e0200 */
[----:B------:R-:W-:Y:S01]  /*10e20*/  IADD3 R0, R208, 0x40, RZ ;  /* 0x00000040d0007810 */ /* 0x000fe20007ffe0ff */
[----:B------:R-:W-:Y:S02]  /*10e30*/  IMAD R77, R80, UR4, RZ ;  /* 0x00000004504d7c24 */ /* 0x000fe4000f8e02ff */
[C---:B------:R-:W-:Y:S01]  /*10e40*/  VIADD R3, R208.reuse, 0x20 ;  /* 0x00000020d0037836 */ /* 0x040fe20000000000 */
[-C--:B------:R-:W-:Y:S01]  /*10e50*/  ISETP.GE.AND P3, PT, R208, R79.reuse, PT ;  /* 0x0000004fd000720c */ /* 0x080fe20003f66270 */
[----:B------:R-:W-:Y:S01]  /*10e60*/  IMAD R77, R216, UR5, R77 ;  /* 0x00000005d84d7c24 */ /* 0x000fe2000f8e024d */
[----:B------:R-:W-:Y:S01]  /*10e70*/  ISETP.GE.AND P0, PT, R0, R79, PT ;  /* 0x0000004f0000720c */ /* 0x000fe20003f06270 */
        /* <DEDUP_REMOVED lines=11> */
[----:B0-----:R0:W-:Y:S01]  /*10f30*/  SYNCS.ARRIVE.TRANS64.RED.A1T0 RZ, [R0+URZ], RZ ;  /* 0x000000ff00ff79a7 */ /* 0x0011e2000810043f */
[----:B------:R-:W-:Y:S01]  /*10f40*/  BSSY B1, `(.L_x_11099) ;  /* 0x000001b000017945 */ /* 0x000fe20003800000 */
[----:B------:R-:W-:-:S02]  /*10f50*/  IMAD R3, R225, UR5, R3 ;  /* 0x00000005e1037c24 */ /* 0x000fc4000f8e0203 */
[----:B------:R-:W-:-:S04]  /*10f60*/  IMAD.WIDE R76, R229, 0x80, R208 ;  /* 0x00000080e54c7825 */ /* 0x000fc800078e02d0 */
[----:B------:R-:W-:Y:S01]  /*10f70*/  IMAD.IADD R83, R79, 0x1, R3 ;  /* 0x000000014f537824 */ /* 0x000fe200078e0203 */
[----:B0-----:R-:W-:Y:S06]  /*10f80*/  @P3 BRA `(.L_x_11100) ;  /* 0x0000000000583947 */ /* 0x001fec0003800000 */
[----:B------:R-:W-:Y:S01]  /*10f90*/  MOV R21, R83 ;  /* 0x0000005300157202 */ /* 0x000fe20000000f00 */
[----:B------:R-:W-:Y:S01]  /*10fa0*/  ULDC.64 UR4, c[0x0][0xad8] ;  /* 0x0002b60000047ab9 */ /* 0x000fe20000000a00 */
[----:B------:R-:W-:Y:S01]  /*10fb0*/  IMAD.MOV.U32 R20, RZ, RZ, R78 ;  /* 0x000000ffff147224 */ /* 0x000fe200078e004e */
[----:B------:R-:W-:Y:S01]  /*10fc0*/  ULDC.64 UR6, c[0x0][0xa80] ;  /* 0x0002a00000067ab9 */ /* 0x000fe20000000a00 */
        /* <DEDUP_REMOVED lines=18> */
.L_x_11100:
[----:B------:R-:W-:Y:S05]  /*110f0*/  BSYNC B1 ;  /* 0x0000000000017941 */ /* 0x000fea0003800000 */
.L_x_11099:
[----:B------:R-:W-:Y:S04]  /*11100*/  BSSY B1, `(.L_x_11101) ;  /* 0x000001a000017945 */ /* 0x000fe80003800000 */
[----:B------:R-:W-:Y:S05]  /*11110*/  @P2 BRA `(.L_x_11102) ;  /* 0x0000000000602947 */ /* 0x000fea0003800000 */
[----:B------:R-:W-:Y:S01]  /*11120*/  IADD3 R3, P2, R76, 0x20, RZ ;  /* 0x000000204c037810 */ /* 0x000fe20007f5e0ff */
[----:B------:R-:W-:Y:S01]  /*11130*/  ULDC.64 UR6, c[0x0][0xad8] ;  /* 0x0002b60000067ab9 */ /* 0x000fe20000000a00 */
[----:B0----5:R-:W-:Y:S01]  /*11140*/  IMAD.MOV.U32 R8, RZ, RZ, R78 ;  /* 0x000000ffff087224 */ /* 0x021fe200078e004e */
[----:B------:R-:W-:Y:S01]  /*11150*/  IADD3 R10, R201, 0x40, RZ ;  /* 0x00000040c90a7810 */ /* 0x000fe20007ffe0ff */
[----:B------:R-:W-:Y:S01]  /*11160*/  IMAD.MOV.U32 R9, RZ, RZ, R83 ;  /* 0x000000ffff097224 */ /* 0x000fe200078e0053 */
[----:B------:R-:W-:Y:S01]  /*11170*/  ULDC UR4, c[0x0][0xa8c] ;  /* 0x0002a30000047ab9 */ /* 0x000fe20000000800 */
[----:B------:R-:W-:Y:S01]  /*11180*/  IMAD.X R0, RZ, RZ, R77, P2 ;  /* 0x000000ffff007224 */ /* 0x000fe200010e064d */
[----:B------:R-:W-:Y:S01]  /*11190*/  ISETP.GE.AND P3, PT, R10, UR4, PT ;  /* 0x000000040a007c0c */ /* 0x000fe2000bf66270 */
[----:B------:R-:W-:Y:S01]  /*111a0*/  IMAD.WIDE.U32 R8, R3, UR6, R8 ;  /* 0x0000000603087c25 */ /* 0x000fe2000f8e0008 */
[----:B------:R-:W-:-:S03]  /*111b0*/  ISETP.GE.AND P4, PT, R201, UR4, PT ;  /* 0x00000004c9007c0c */ /* 0x000fc6000bf86270 */
[----:B------:R-:W-:-:S04]  /*111c0*/  IMAD R0, R0, UR6, RZ ;  /* 0x0000000600007c24 */ /* 0x000fc8000f8e02ff */
        /* <DEDUP_REMOVED lines=13> */
.L_x_11102:
[----:B------:R-:W-:Y:S05]  /*112a0*/  BSYNC B1 ;  /* 0x0000000000017941 */ /* 0x000fea0003800000 */
.L_x_11101:
[----:B------:R-:W-:Y:S04]  /*112b0*/  BSSY B1, `(.L_x_11103) ;  /* 0x000001a000017945 */ /* 0x000fe80003800000 */
[----:B------:R-:W-:Y:S05]  /*112c0*/  @P0 BRA `(.L_x_11104) ;  /* 0x0000000000600947 */ /* 0x000fea0003800000 */
[----:B------:R-:W-:Y:S01]  /*112d0*/  IADD3 R3, P0, R76, 0x40, RZ ;  /* 0x000000404c037810 */ /* 0x000fe20007f1e0ff */
[C---:B-1---5:R-:W-:Y:S01]  /*112e0*/  VIADD R5, R201.reuse, 0x80 ;  /* 0x00000080c9057836 */ /* 0x062fe20000000000 */
        /* <DEDUP_REMOVED lines=15> */
[----:B------:R-:W-:Y:S02]  /*113e0*/  LEA R6, P0, R4, UR6, 0x1 ;  /* 0x0000000604067c11 */ /* 0x000fe4000f8008ff */
[----:B------:R-:W-:-:S04]  /*113f0*/  IADD3 R3, R5, R3, RZ ;  /* 0x0000000305037210 */ /* 0x000fc80007ffe0ff */
[----:B------:R-:W-:-:S05]  /*11400*/  LEA.HI.X R7, R4, UR7, R3, 0x1, P0 ;  /* 0x0000000704077c11 */ /* 0x000fca00080f0c03 */
[----:B------:R2:W-:Y:S04]  /*11410*/  @!P2 STG.E.128 desc[UR40][R6.64], R24 ;  /* 0x000000180600a986 */ /* 0x0005e8000c101d28 */
[----:B------:R2:W-:Y:S04]  /*11420*/  @!P3 STG.E.128 desc[UR40][R6.64+0x80], R40 ;  /* 0x000080280600b986 */ /* 0x0005e8000c101d28 */
[----:B------:R2:W-:Y:S04]  /*11430*/  @!P4 STG.E.128 desc[UR40][R6.64+0x100], R52 ;  /* 0x000100340600c986 */ /* 0x0005e8000c101d28 */
[----:B------:R2:W-:Y:S02]  /*11440*/  @!P5 STG.E.128 desc[UR40][R6.64+0x180], R68 ;  /* 0x000180440600d986 */ /* 0x0005e4000c101d28 */
.L_x_11104:
[----:B------:R-:W-:Y:S05]  /*11450*/  BSYNC B1 ;  /* 0x0000000000017941 */ /* 0x000fea0003800000 */
.L_x_11103:
[----:B------:R-:W-:Y:S05]  /*11460*/  @P1 BRA `(.L_x_11105) ;  /* 0x0000000c004c1947 */ /* 0x000fea0003800000 */
[----:B------:R-:W-:Y:S01]  /*11470*/  IADD3 R3, P0, R76, 0x60, RZ ;  /* 0x000000604c037810 */ /* 0x000fe20007f1e0ff */
[C---:B------:R-:W-:Y:S01]  /*11480*/  VIADD R0, R201.reuse, 0x40 ;  /* 0x00000040c9007836 */ /* 0x040fe20000000000 */
[----:B------:R-:W-:Y:S01]  /*11490*/  ULDC UR4, c[0x0][0xa8c] ;  /* 0x0002a30000047ab9 */ /* 0x000fe20000000800 */
[----:B------:R-:W-:Y:S01]  /*114a0*/  ULDC.64 UR6, c[0x0][0xad8] ;  /* 0x0002b60000067ab9 */ /* 0x000fe20000000a00 */
[----:B-1---5:R-:W-:Y:S01]  /*114b0*/  IMAD.MOV.U32 R4, RZ, RZ, R78 ;  /* 0x000000ffff047224 */ /* 0x022fe200078e004e */
        /* <DEDUP_REMOVED lines=11> */
[----:B--2---:R-:W-:Y:S02]  /*11570*/  LEA R6, P0, R4, UR6, 0x1 ;  /* 0x0000000604067c11 */ /* 0x004fe4000f8008ff */
[----:B------:R-:W-:-:S04]  /*11580*/  IADD3 R3, R5, R3, RZ ;  /* 0x0000000305037210 */ /* 0x000fc80007ffe0ff */
        /* <DEDUP_REMOVED lines=8> */
.L_x_11097:
[----:B------:R-:W0:Y:S01]  /*11610*/  S2R R0, SR_TID.X ;  /* 0x0000000000007919 */ /* 0x000e220000002100 */
[----:B------:R-:W-:Y:S01]  /*11620*/  ULDC.64 UR4, c[0x0][0xbd8] ;  /* 0x0002f60000047ab9 */ /* 0x000fe20000000a00 */
[----:B------:R-:W-:Y:S01]  /*11630*/  IMAD.MOV.U32 R3, RZ, RZ, RZ ;  /* 0x000000ffff037224 */ /* 0x000fe200078e00ff */
        /* <DEDUP_REMOVED lines=9> */
[----:B------:R-:W-:Y:S01]  /*116d0*/  ULDC UR4, c[0x0][0xa88] ;  /* 0x0002a20000047ab9 */ /* 0x000fe20000000800 */
[----:B0-----:R-:W-:-:S02]  /*116e0*/  VIADD R8, R0, 0xffffff80 ;  /* 0xffffff8000087836 */ /* 0x001fc40000000000 */
[----:B------:R-:W-:Y:S01]  /*116f0*/  @P1 IADD3.X R7, R218, UR5, RZ, P2, !PT ;  /* 0x00000005da071c10 */ /* 0x000fe200097fe4ff */
[----:B------:R-:W-:-:S06]  /*11700*/  IMAD.U32 R0, RZ, RZ, UR4 ;  /* 0x00000004ff007e24 */ /* 0x000fcc000f8e00ff */
[----:B------:R0:W5:Y:S01]  /*11710*/  @P1 LDG.E R0, desc[UR40][R6.64] ;  /* 0x0000002806001981 */ /* 0x000162000c1e1900 */
[----:B------:R-:W-:Y:S01]  /*11720*/  ISETP.GT.AND P2, PT, R8, 0x7f, PT ;  /* 0x0000007f0800780c */ /* 0x000fe20003f44270 */
[----:B------:R-:W-:-:S12]  /*11730*/  @P1 BRA `(.L_x_11106) ;  /* 0x0000000000101947 */ /* 0x000fd80003800000 */
[----:B------:R-:W-:Y:S05]  /*11740*/  @!P0 BRA `(.L_x_11106) ;  /* 0x00000000000c8947 */ /* 0x000fea0003800000 */
[----:B0-----:R-:W2:Y:S04]  /*11750*/  LDG.E R7, desc[UR40][R4.64] ;  /* 0x0000002804077981 */ /* 0x001ea8000c1e1900 */
[----:B-----5:R-:W2:Y:S02]  /*11760*/  LDG.E R0, desc[UR40][R4.64+0x4] ;  /* 0x0000042804007981 */ /* 0x020ea4000c1e1900 */
[----:B--2---:R-:W-:-:S07]  /*11770*/  IMAD.IADD R0, R0, 0x1, -R7 ;  /* 0x0000000100007824 */ /* 0x004fce00078e0a07 */
.L_x_11106:
[----:B------:R-:W-:Y:S01]  /*11780*/  BSSY B1, `(.L_x_11107) ;  /* 0x000001d000017945 */ /* 0x000fe20003800000 */
[----:B------:R-:W-:Y:S02]  /*11790*/  SHF.R.S32.HI R9, RZ, 0x1f, R216 ;  /* 0x0000001fff097819 */ /* 0x000fe400000114d8 */
[----:B------:R-:W-:Y:S02]  /*117a0*/  SHF.R.S32.HI R10, RZ, 0x1f, R201 ;  /* 0x0000001fff0a7819 */ /* 0x000fe400000114c9 */
[----:B------:R-:W-:Y:S02]  /*117b0*/  SEL R225, R225, RZ, !P0 ;  /* 0x000000ffe1e17207 */ /* 0x000fe40004000000 */
[----:B------:R-:W-:Y:S02]  /*117c0*/  SEL R231, R231, RZ, !P0 ;  /* 0x000000ffe7e77207 */ /* 0x000fe40004000000 */
[----:B-----5:R-:W-:Y:S01]  /*117d0*/  SHF.R.S32.HI R8, RZ, 0x1f, R3 ;  /* 0x0000001fff087819 */ /* 0x020fe20000011403 */
[----:B------:R-:W-:Y:S06]  /*117e0*/  @P2 BRA `(.L_x_11108) ;  /* 0x0000000000582947 */ /* 0x000fec0003800000 */
[----:B------:R-:W5:Y:S02]  /*117f0*/  S2R R4, SR_TID.X ;  /* 0x0000000000047919 */ /* 0x000f640000002100 */
[----:B-----5:R-:W-:-:S05]  /*11800*/  LEA R4, R229, R4, 0x7 ;  /* 0x00000004e5047211 */ /* 0x020fca00078e38ff */
[----:B------:R-:W-:-:S05]  /*11810*/  VIADD R5, R4, 0xffffff80 ;  /* 0xffffff8004057836 */ /* 0x000fca0000000000 */
        /* <DEDUP_REMOVED lines=19> */
.L_x_11108:
[----:B------:R-:W-:Y:S05]  /*11950*/  BSYNC B1 ;  /* 0x0000000000017941 */ /* 0x000fea0003800000 */
.L_x_11107:
[----:B------:R-:W-:Y:S01]  /*11960*/  ULDC.64 UR4, c[0x0][0xaa0] ;  /* 0x0002a80000047ab9 */ /* 0x000fe20000000a00 */
[----:B0-----:R-:W-:Y:S01]  /*11970*/  MOV R5, R10 ;  /* 0x0000000a00057202 */ /* 0x001fe20000000f00 */
        /* <DEDUP_REMOVED lines=47> */
.L_x_11110:
[----:B------:R-:W-:Y:S05]  /*11c70*/  BSYNC B1 ;  /* 0x0000000000017941 */ /* 0x000fea0003800000 */
.L_x_11109:
        /* <DEDUP_REMOVED lines=28> */
.L_x_11112:
[----:B------:R-:W-:Y:S05]  /*11e40*/  BSYNC B1 ;  /* 0x0000000000017941 */ /* 0x000fea0003800000 */
.L_x_11111:
        /* <DEDUP_REMOVED lines=27> */
.L_x_11114:
[----:B------:R-:W-:Y:S05]  /*12000*/  BSYNC B1 ;  /* 0x0000000000017941 */ /* 0x000fea0003800000 */
.L_x_11113:
        /* <DEDUP_REMOVED lines=25> */
.L_x_11105:
[----:B------:R-:W-:Y:S05]  /*121a0*/  BSYNC B0 ;  /* 0x0000000000007941 */ /* 0x000fea0003800000 */
.L_x_11096:
[----:B------:R-:W-:Y:S02]  /*121b0*/  ULDC UR4, c[0x0][0xc14] ;  /* 0x0003050000047ab9 */ /* 0x000fe40000000800 */
[----:B----4-:R-:W-:-:S13]  /*121c0*/  ISETP.GE.AND P0, PT, R207, UR4, PT ;  /* 0x00000004cf007c0c */ /* 0x010fda000bf06270 */
[----:B------:R-:W-:Y:S05]  /*121d0*/  @!P0 BRA `(.L_x_11115) ;  /* 0xfffffeec00748947 */ /* 0x000fea000383ffff */
[----:B------:R-:W-:Y:S05]  /*121e0*/  BRA `(.L_x_10961) ;  /* 0x0000005800bc7947 */ /* 0x000fea0003800000 */
.L_x_10959:
[----:B------:R-:W-:-:S08]  /*121f0*/  NOP ;  /* 0x0000000000007918 */ /* 0x000fd00000000000 */
[----:B------:R-:W0:-:S00]  /*12200*/  USETMAXREG.DEALLOC.CTAPOOL 0x18 ;  /* 0x00000018000079c8 */ /* 0x000e0000080e0500 */
[----:B0-----:R-:W-:-:S06]  /*12210*/  LOP3.LUT R0, R0, 0x3, RZ, 0xc0, !PT ;  /* 0x0000000300007812 */ /* 0x001fcc00078ec0ff */
[----:B------:R-:W0:Y:S02]  /*12220*/  SHFL.IDX PT, R0, R0, RZ, 0x1f ;  /* 0x00001fff00007589 */ /* 0x000e2400000e0000 */
[----:B0-----:R-:W-:-:S13]  /*12230*/  ISETP.NE.AND P0, PT, R0, RZ, PT ;  /* 0x000000ff0000720c */ /* 0x001fda0003f05270 */
[----:B------:R-:W-:Y:S05]  /*12240*/  @P0 BRA `(.L_x_10961) ;  /* 0x0000005800a40947 */ /* 0x000fea0003800000 */
        /* <DEDUP_REMOVED lines=26> */
[----:B0-----:R-:W-:-:S04]  /*123f0*/  SEL R5, R4, RZ, P0 ;  /* 0x000000ff04057207 */ /* 0x001fc80000000000 */
[----:B------:R-:W-:-:S05]  /*12400*/  IADD3 R5, R0, R5, RZ ;  /* 0x0000000500057210 */ /* 0x000fca0007ffe0ff */
        /* <DEDUP_REMOVED lines=23> */
[----:B------:R-:W-:Y:S01]  /*12580*/  MOV R4, R5 ;  /* 0x0000000500047202 */ /* 0x000fe20000000f00 */
[----:B------:R-:W-:Y:S01]  /*12590*/  IMAD.MOV.U32 R19, RZ, RZ, RZ ;  /* 0x000000ffff137224 */ /* 0x000fe200078e00ff */
[----:B------:R-:W-:Y:S01]  /*125a0*/  ULDC UR5, c[0x0][0xc14] ;  /* 0x0003050000057ab9 */ /* 0x000fe20000000800 */
[----:B------:R-:W-:Y:S01]  /*125b0*/  ULDC UR7, c[0x0][0xc14] ;  /* 0x0003050000077ab9 */ /* 0x000fe20000000800 */
[----:B------:R-:W-:-:S05]  /*125c0*/  ULDC UR4, c[0x0][0xc10] ;  /* 0x0003040000047ab9 */ /* 0x000fca0000000800 */
.L_x_11120:
        /* <DEDUP_REMOVED lines=16> */
.L_x_11119:
[----:B------:R-:W-:Y:S05]  /*126d0*/  BSYNC B0 ;  /* 0x0000000000007941 */ /* 0x000fea0003800000 */
.L_x_11118:
        /* <DEDUP_REMOVED lines=25> */
.L_x_11116:
        /* <DEDUP_REMOVED lines=20> */
.L_x_11121:
[----:B-12---:R-:W-:Y:S01]  /*129b0*/  IMAD.MOV R0, RZ, RZ, -R3 ;  /* 0x000000ffff007224 */ /* 0x006fe200078e0a03 */
[----:B------:R-:W-:Y:S01]  /*129c0*/  MOV R2, RZ ;  /* 0x000000ff00027202 */ /* 0x000fe20000000f00 */
[----:B---3--:R-:W-:Y:S02]  /*129d0*/  IMAD R16, R16, UR4, R5 ;  /* 0x0000000410107c24 */ /* 0x008fe4000f8e0205 */
[----:B------:R-:W-:Y:S01]  /*129e0*/  IMAD R5, R0, R9, RZ ;  /* 0x0000000900057224 */ /* 0x000fe200078e02ff */
[----:B------:R-:W-:-:S03]  /*129f0*/  IABS R0, R6 ;  /* 0x0000000600007213 */ /* 0x000fc60000000000 */
        /* <DEDUP_REMOVED lines=48> */
[----:B------:R-:W-:-:S04]  /*12d00*/  LOP3.LUT R2, RZ, R2, RZ, 0x33, !PT ;  /* 0x00000002ff027212 */ /* 0x000fc800078e33ff */
[----:B------:R-:W-:Y:S01]  /*12d10*/  IADD3 R17, R17, R2, RZ ;  /* 0x0000000211117210 */ /* 0x000fe20007ffe0ff */
[----:B------:R-:W-:Y:S06]  /*12d20*/  BRA `(.L_x_11122) ;  /* 0x00000000000c7947 */ /* 0x000fec0003800000 */
.L_x_11117:
[----:B------:R-:W-:Y:S02]  /*12d30*/  IMAD.MOV.U32 R17, RZ, RZ, RZ ;  /* 0x000000ffff117224 */ /* 0x000fe400078e00ff */
[----:B------:R-:W-:Y:S02]  /*12d40*/  IMAD.U32 R16, RZ, RZ, UR6 ;  /* 0x00000006ff107e24 */ /* 0x000fe4000f8e00ff */
[----:B------:R-:W-:-:S07]  /*12d50*/  IMAD.MOV.U32 R18, RZ, RZ, RZ ;  /* 0x000000ffff127224 */ /* 0x000fce00078e00ff */
.L_x_11122:
        /* <DEDUP_REMOVED lines=22> */
.L_x_11207:
[----:B--2---:R-:W2:Y:S02]  /*12ec0*/  LDC.64 R2, c[0x0][0xc60] ;  /* 0x00031800ff027b82 */ /* 0x004ea40000000a00 */
[----:B--2---:R-:W-:-:S05]  /*12ed0*/  IMAD.WIDE R2, R19, 0x4, R2 ;  /* 0x0000000413027825 */ /* 0x004fca00078e0202 */
[----:B01----:R-:W1:Y:S01]  /*12ee0*/  LDG.E R11, desc[UR40][R2.64] ;  /* 0x00000028020b7981 */ /* 0x003e62000c1e1900 */
        /* <DEDUP_REMOVED lines=8> */
[----:B------:R-:W-:Y:S10]  /*12f70*/  STL [R1+0x18], R11 ;  /* 0x0000180b01007387 */ /* 0x000ff40000100800 */
[----:B------:R-:W-:-:S04]  /*12f80*/  @P0 LEA R2, P1, R11, UR4, 0x2 ;  /* 0x000000040b020c11 */ /* 0x000fc8000f8210ff */
[----:B------:R-:W-:Y:S01]  /*12f90*/  @P0 LEA.HI.X R3, R11, UR5, R0, 0x2, P1 ;  /* 0x000000050b030c11 */ /* 0x000fe200088f1400 */
[----:B------:R-:W-:-:S04]  /*12fa0*/  ULDC.64 UR4, c[0x0][0xa18] ;  /* 0x0002860000047ab9 */ /* 0x000fc80000000a00 */
[----:B------:R0:W5:Y:S01]  /*12fb0*/  @P0 LDG.E R8, desc[UR40][R2.64] ;  /* 0x0000002802080981 */ /* 0x000162000c1e1900 */
[----:B------:R-:W-:Y:S02]  /*12fc0*/  ISETP.NE.U32.AND P0, PT, RZ, UR4, PT ;  /* 0x00000004ff007c0c */ /* 0x000fe4000bf05070 */
[C---:B------:R-:W-:Y:S02]  /*12fd0*/  SHF.L.U32 R15, R11.reuse, 0x2, RZ ;  /* 0x000000020b0f7819 */ /* 0x040fe400000006ff */
[----:B------:R-:W-:Y:S02]  /*12fe0*/  ISETP.NE.AND.EX P0, PT, RZ, UR5, PT, P0 ;  /* 0x00000005ff007c0c */ /* 0x000fe4000bf05300 */
[----:B------:R-:W-:Y:S01]  /*12ff0*/  SHF.L.U64.HI R14, R11, 0x2, R0 ;  /* 0x000000020b0e7819 */ /* 0x000fe20000010200 */
[----:B------:R-:W-:Y:S01]  /*13000*/  STL [R1+0x20], R15 ;  /* 0x0000200f01007387 */ /* 0x000fe20000100800 */
[----:B------:R-:W-:-:S03]  /*13010*/  ULDC UR6, c[0x0][0x338] ;  /* 0x0000ce0000067ab9 */ /* 0x000fc60000000800 */
[----:B------:R-:W-:Y:S06]  /*13020*/  STL [R1+0x24], R14 ;  /* 0x0000240e01007387 */ /* 0x000fec0000100800 */
        /* <DEDUP_REMOVED lines=34> */
.L_x_11124:
        /* <DEDUP_REMOVED lines=14> */
.L_x_11125:
[----:B------:R-:W-:Y:S05]  /*13330*/  @!P3 BRA `(.L_x_11126) ;  /* 0x00000000000cb947 */ /* 0x000fea0003800000 */
[----:B------:R-:W2:Y:S04]  /*13340*/  LDG.E R9, desc[UR40][R6.64] ;  /* 0x0000002806097981 */ /* 0x000ea8000c1e1900 */
[----:B------:R-:W2:Y:S02]  /*13350*/  LDG.E R6, desc[UR40][R6.64+0x4] ;  /* 0x0000042806067981 */ /* 0x000ea4000c1e1900 */
[----:B--2---:R-:W-:-:S07]  /*13360*/  IMAD.IADD R9, R6, 0x1, -R9 ;  /* 0x0000000106097824 */ /* 0x004fce00078e0a09 */
.L_x_11126:
[----:B0-----:R-:W2:Y:S01]  /*13370*/  @P1 LDG.E R2, desc[UR40][R4.64] ;  /* 0x0000002804021981 */ /* 0x001ea2000c1e1900 */
[----:B-----5:R-:W-:-:S03]  /*13380*/  IMAD.IADD R9, R9, 0x1, -R8 ;  /* 0x0000000109097824 */ /* 0x020fc600078e0a08 */
[----:B------:R-:W2:Y:S01]  /*13390*/  @P1 LDG.E R4, desc[UR40][R4.64+0x4] ;  /* 0x0000042804041981 */ /* 0x000ea2000c1e1900 */
[----:B------:R-:W-:Y:S01]  /*133a0*/  LEA R3, R17, 0xdf, 0x7 ;  /* 0x000000df11037811 */ /* 0x000fe200078e38ff */
[----:B------:R-:W-:Y:S01]  /*133b0*/  BSSY B0, `(.L_x_11127) ;  /* 0x00000ee000007945 */ /* 0x000fe20003800000 */
[----:B------:R-:W-:Y:S01]  /*133c0*/  PLOP3.LUT P2, PT, PT, PT, PT, 0x80, 0x0 ;  /* 0x000000000000781c */ /* 0x000fe20003f4f070 */
[----:B--2---:R-:W-:-:S04]  /*133d0*/  @P1 IMAD.IADD R0, R4, 0x1, -R2 ;  /* 0x0000000104001824 */ /* 0x004fc800078e0a02 */
[----:B------:R-:W-:-:S05]  /*133e0*/  IMAD.IADD R2, R9, 0x1, R0 ;  /* 0x0000000109027824 */ /* 0x000fca00078e0200 */
[C---:B------:R-:W-:Y:S02]  /*133f0*/  IADD3 R3, R2.reuse, R3, -R10 ;  /* 0x0000000302037210 */ /* 0x040fe40007ffe80a */
[----:B------:R-:W-:-:S05]  /*13400*/  IADD3 R2, R2, 0x5f, RZ ;  /* 0x0000005f02027810 */ /* 0x000fca0007ffe0ff */
[----:B------:R-:W-:-:S04]  /*13410*/  IMAD.HI R2, R2, 0x2aaaaaab, RZ ;  /* 0x2aaaaaab02027827 */ /* 0x000fc800078e02ff */
[----:B------:R-:W-:Y:S01]  /*13420*/  IMAD.HI R3, R3, 0x2aaaaaab, RZ ;  /* 0x2aaaaaab03037827 */ /* 0x000fe200078e02ff */
[----:B------:R-:W-:-:S04]  /*13430*/  SHF.R.U32.HI R4, RZ, 0x1f, R2 ;  /* 0x0000001fff047819 */ /* 0x000fc80000011602 */
[----:B------:R-:W-:Y:S02]  /*13440*/  LEA.HI.SX32 R4, R2, R4, 0x1c ;  /* 0x0000000402047211 */ /* 0x000fe400078fe2ff */
[----:B------:R-:W-:-:S04]  /*13450*/  SHF.R.U32.HI R2, RZ, 0x1f, R3 ;  /* 0x0000001fff027819 */ /* 0x000fc80000011603 */
[----:B------:R-:W-:-:S04]  /*13460*/  LEA.HI.SX32 R2, R3, R2, 0x1c ;  /* 0x0000000203027211 */ /* 0x000fc800078fe2ff */
[----:B------:R-:W-:-:S05]  /*13470*/  VIMNMX R6, R4, R2, PT ;  /* 0x0000000204067248 */ /* 0x000fca0003fe0100 */
[--C-:B------:R-:W-:Y:S02]  /*13480*/  IMAD R2, R6, 0x60, -R9.reuse ;  /* 0x0000006006027824 */ /* 0x100fe400078e0a09 */
[----:B------:R-:W-:-:S03]  /*13490*/  IMAD.MOV R9, RZ, RZ, -R9 ;  /* 0x000000ffff097224 */ /* 0x000fc600078e0a09 */
[----:B------:R-:W-:Y:S02]  /*134a0*/  VIMNMX R2, R2, R0, PT ;  /* 0x0000000002027248 */ /* 0x000fe40003fe0100 */
[----:B------:R-:W-:-:S04]  /*134b0*/  VIMNMX R9, RZ, R9, !PT ;  /* 0x00000009ff097248 */ /* 0x000fc80007fe0100 */
[----:B------:R-:W-:Y:S01]  /*134c0*/  ISETP.GT.AND P0, PT, R2, R9, PT ;  /* 0x000000090200720c */ /* 0x000fe20003f04270 */
[----:B------:R0:W-:-:S12]  /*134d0*/  STL [R1+0x1c], R6 ;  /* 0x00001c0601007387 */ /* 0x0001d80000100800 */
[----:B------:R-:W-:Y:S02]  /*134e0*/  @P0 VIADD R4, R2, 0x5f ;  /* 0x0000005f02040836 */ /* 0x000fe40000000000 */
[----:B------:R-:W-:-:S04]  /*134f0*/  IMAD.WIDE.U32 R2, R9, -0x55555555, RZ ;  /* 0xaaaaaaab09027825 */ /* 0x000fc800078e00ff */
[----:B------:R-:W-:Y:S01]  /*13500*/  @P0 IMAD.HI R4, R4, 0x2aaaaaab, RZ ;  /* 0x2aaaaaab04040827 */ /* 0x000fe200078e02ff */
[----:B------:R-:W-:-:S04]  /*13510*/  SHF.R.U32.HI R0, RZ, 0x6, R3 ;  /* 0x00000006ff007819 */ /* 0x000fc80000011603 */
[----:B------:R-:W-:Y:S01]  /*13520*/  @P0 SHF.R.U32.HI R3, RZ, 0x1f, R4 ;  /* 0x0000001fff030819 */ /* 0x000fe20000011604 */
[----:B------:R-:W-:-:S03]  /*13530*/  IMAD.MOV.U32 R2, RZ, RZ, R0 ;  /* 0x000000ffff027224 */ /* 0x000fc600078e0000 */
[----:B------:R-:W-:-:S04]  /*13540*/  @P0 LEA.HI.SX32 R2, R4, R3, 0x1c ;  /* 0x0000000304020211 */ /* 0x000fc800078fe2ff */
        /* <DEDUP_REMOVED lines=12> */
.L_x_11277:
[----:B------:R-:W-:-:S03]  /*13610*/  UMOV UR4, 0xffffffff ;  /* 0xffffffff00047882 */ /* 0x000fc60000000000 */
[----:B------:R-:W-:Y:S05]  /*13620*/  BRA.DIV UR4, `(.L_x_11130) ;  /* 0x0000005604807947 */ /* 0x000fea000b800000 */
[----:B------:R-:W-:-:S13]  /*13630*/  ELECT P6, URZ, PT ;  /* 0x00000000003f782f */ /* 0x000fda00038c0000 */
.L_x_11280:
        /* <DEDUP_REMOVED lines=12> */
.L_x_11281:
[----:B------:R-:W-:Y:S05]  /*13700*/  BSYNC B1 ;  /* 0x0000000000017941 */ /* 0x000fea0003800000 */
.L_x_11131:
        /* <DEDUP_REMOVED lines=8> */
.L_x_11282:
        /* <DEDUP_REMOVED lines=11> */
.L_x_11136:
        /* <DEDUP_REMOVED lines=19> */
.L_x_11283:
        /* <DEDUP_REMOVED lines=8> */
.L_x_11138:
        /* <DEDUP_REMOVED lines=31> */
.L_x_11134:
[----:B------:R-:W-:Y:S05]  /*13be0*/  BSYNC B1 ;  /* 0x0000000000017941 */ /* 0x000fea0003800000 */
.L_x_11133:
        /* <DEDUP_REMOVED lines=13> */
[C---:B------:R-:W-:Y:S02]  /*13cc0*/  IMAD R5, R2.reuse, 0x60, R20 ;  /* 0x0000006002057824 */ /* 0x040fe400078e0214 */
[----:B------:R-:W-:Y:S02]  /*13cd0*/  VIADD R2, R2, 0xffffffff ;  /* 0xffffffff02027836 */ /* 0x000fe40000000000 */
[----:B------:R-:W-:-:S07]  /*13ce0*/  VIADD R5, R5, 0xffffff40 ;  /* 0xffffff4005057836 */ /* 0x000fce0000000000 */
.L_x_11145:
        /* <DEDUP_REMOVED lines=9> */
.L_x_11284:
        /* <DEDUP_REMOVED lines=11> */
.L_x_11142:
        /* <DEDUP_REMOVED lines=17> */
.L_x_11285:
        /* <DEDUP_REMOVED lines=8> */
.L_x_11144:
        /* <DEDUP_REMOVED lines=31> */
.L_x_11140:
[----:B------:R-:W-:Y:S05]  /*141b0*/  BSYNC B1 ;  /* 0x0000000000017941 */ /* 0x000fea0003800000 */
.L_x_11139:
        /* <DEDUP_REMOVED lines=13> */
.L_x_11128:
[----:B------:R-:W-:Y:S05]  /*14290*/  BSYNC B0 ;  /* 0x0000000000007941 */ /* 0x000fea0003800000 */
.L_x_11127:
        /* <DEDUP_REMOVED lines=23> */
.L_x_11147:
        /* <DEDUP_REMOVED lines=15> */
[----:B------:R-:W-:Y:S01]  /*14500*/  MOV R13, RZ ;  /* 0x000000ff000d7202 */ /* 0x000fe20000000f00 */
[----:B0-----:R-:W-:Y:S02]  /*14510*/  IMAD.U32 R7, RZ, RZ, UR9 ;  /* 0x00000009ff077e24 */ /* 0x001fe4000f8e00ff */
[----:B------:R-:W-:-:S02]  /*14520*/  IMAD.U32 R10, RZ, RZ, UR4 ;  /* 0x00000004ff0a7e24 */ /* 0x000fc4000f8e00ff */
[----:B------:R-:W-:Y:S02]  /*14530*/  IMAD.U32 R11, RZ, RZ, UR5 ;  /* 0x00000005ff0b7e24 */ /* 0x000fe4000f8e00ff */
[----:B------:R-:W-:Y:S02]  /*14540*/  IMAD.MOV.U32 R8, RZ, RZ, 0x70 ;  /* 0x00000070ff087424 */ /* 0x000fe400078e00ff */
[----:B------:R-:W-:-:S07]  /*14550*/  IMAD.MOV.U32 R12, RZ, RZ, 0x1 ;  /* 0x00000001ff0c7424 */ /* 0x000fce00078e00ff */
[----:B------:R-:W-:-:S07]  /*14560*/  LEPC R20, `(.L_x_11149) ;  /* 0x000000001014794e */ /* 0x000fce0000000000 */
[----:B-1----:R-:W-:Y:S05]  /*14570*/  CALL.ABS.NOINC R2 ;  /* 0x0000000002007343 */ /* 0x002fea0003c00000 */
.L_x_11149:
        /* <DEDUP_REMOVED lines=13> */
[----:B0-----:R-:W-:-:S02]  /*14650*/  IMAD.U32 R7, RZ, RZ, UR9 ;  /* 0x00000009ff077e24 */ /* 0x001fc4000f8e00ff */
[----:B------:R-:W-:Y:S02]  /*14660*/  IMAD.U32 R11, RZ, RZ, UR5 ;  /* 0x00000005ff0b7e24 */ /* 0x000fe4000f8e00ff */
[----:B------:R-:W-:Y:S02]  /*14670*/  IMAD.MOV.U32 R8, RZ, RZ, 0x70 ;  /* 0x00000070ff087424 */ /* 0x000fe400078e00ff */
[----:B------:R-:W-:Y:S02]  /*14680*/  IMAD.MOV.U32 R12, RZ, RZ, 0x1 ;  /* 0x00000001ff0c7424 */ /* 0x000fe400078e00ff */
[----:B-1----:R-:W-:-:S07]  /*14690*/  IMAD.MOV.U32 R13, RZ, RZ, RZ ;  /* 0x000000ffff0d7224 */ /* 0x002fce00078e00ff */
[----:B------:R-:W-:-:S07]  /*146a0*/  LEPC R20, `(.L_x_11151) ;  /* 0x000000001014794e */ /* 0x000fce0000000000 */
[----:B--2---:R-:W-:Y:S05]  /*146b0*/  CALL.ABS.NOINC R2 ;  /* 0x0000000002007343 */ /* 0x004fea0003c00000 */
.L_x_11151:
        /* <DEDUP_REMOVED lines=16> */
.L_x_11150:
        /* <DEDUP_REMOVED lines=31> */
.L_x_11152:
        /* <DEDUP_REMOVED lines=19> */
.L_x_11288:
[----:B------:R-:W-:Y:S01]  /*14ae0*/  UMOV UR4, 0xffffffff ;  /* 0xffffffff00047882 */ /* 0x000fe20000000000 */
[----:B------:R-:W-:Y:S02]  /*14af0*/  SHF.R.S32.HI R8, RZ, 0x1f, R0 ;  /* 0x0000001fff087819 */ /* 0x000fe40000011400 */
[----:B------:R-:W-:Y:S05]  /*14b00*/  BRA.DIV UR4, `(.L_x_11154) ;  /* 0x0000004604007947 */ /* 0x000fea000b800000 */
[----:B------:R-:W-:-:S13]  /*14b10*/  ELECT P6, URZ, PT ;  /* 0x00000000003f782f */ /* 0x000fda00038c0000 */
.L_x_11291:
[----:B------:R-:W-:Y:S05]  /*14b20*/  @!P6 BRA `(.L_x_11155) ;  /* 0x0000000000fce947 */ /* 0x000fea0003800000 */
[----:B------:R-:W-:-:S04]  /*14b30*/  ISETP.NE.U32.AND P0, PT, R20, RZ, PT ;  /* 0x000000ff1400720c */ /* 0x000fc80003f05070 */
[----:B------:R-:W-:-:S13]  /*14b40*/  ISETP.NE.AND.EX P0, PT, R21, RZ, PT, P0 ;  /* 0x000000ff1500720c */ /* 0x000fda0003f05300 */
[----:B------:R-:W-:Y:S05]  /*14b50*/  @!P0 BRA `(.L_x_11156) ;  /* 0x0000000000488947 */ /* 0x000fea0003800000 */
[----:B------:R-:W0:Y:S01]  /*14b60*/  LDC R9, c[0x0][0x41c] ;  /* 0x00010700ff097b82 */ /* 0x000e220000000800 */
[----:B------:R-:W-:Y:S01]  /*14b70*/  MOV R5, R3 ;  /* 0x0000000300057202 */ /* 0x000fe20000000f00 */
        /* <DEDUP_REMOVED lines=16> */
.L_x_11156:
        /* <DEDUP_REMOVED lines=9> */
.L_x_11292:
        /* <DEDUP_REMOVED lines=11> */
.L_x_11158:
        /* <DEDUP_REMOVED lines=22> */
.L_x_11155:
        /* <DEDUP_REMOVED lines=30> */
.L_x_11293:
[----:B------:R-:W-:Y:S05]  /*15100*/  BSYNC B0 ;  /* 0x0000000000007941 */ /* 0x000fea0003800000 */
.L_x_11159:
        /* <DEDUP_REMOVED lines=11> */
.L_x_11294:
        /* <DEDUP_REMOVED lines=11> */
.L_x_11164:
        /* <DEDUP_REMOVED lines=37> */
.L_x_11162:
[----:B------:R-:W-:Y:S05]  /*154c0*/  BSYNC B0 ;  /* 0x0000000000007941 */ /* 0x000fea0003800000 */
.L_x_11161:
[----:B------:R-:W2:Y:S01]  /*154d0*/  LDL R3, [R1+0x1c] ;  /* 0x00001c0001037983 */ /* 0x000ea20000100800 */
[----:B------:R-:W-:Y:S01]  /*154e0*/  BSSY B0, `(.L_x_11165) ;  /* 0x0000168000007945 */ /* 0x000fe20003800000 */
[----:B--2---:R-:W-:-:S13]  /*154f0*/  ISETP.GE.AND P0, PT, R3, 0x2, PT ;  /* 0x000000020300780c */ /* 0x004fda0003f06270 */
[----:B------:R-:W-:Y:S05]  /*15500*/  @!P0 BRA `(.L_x_11166) ;  /* 0x0000001400948947 */ /* 0x000fea0003800000 */
[C---:B0-----:R-:W-:Y:S01]  /*15510*/  LOP3.LUT R2, R3.reuse, 0x1, RZ, 0xc0, !PT ;  /* 0x0000000103027812 */ /* 0x041fe200078ec0ff */
[----:B------:R-:W-:Y:S01]  /*15520*/  VIADD R7, R3, 0xfffffffe ;  /* 0xfffffffe03077836 */ /* 0x000fe20000000000 */
[----:B------:R-:W-:Y:S02]  /*15530*/  BSSY B1, `(.L_x_11167) ;  /* 0x0000079000017945 */ /* 0x000fe40003800000 */
[----:B------:R-:W-:Y:S02]  /*15540*/  ISETP.NE.U32.AND P0, PT, R2, 0x1, PT ;  /* 0x000000010200780c */ /* 0x000fe40003f05070 */
[----:B------:R-:W-:-:S11]  /*15550*/  MOV R5, R7 ;  /* 0x0000000700057202 */ /* 0x000fd60000000f00 */
        /* <DEDUP_REMOVED lines=33> */
.L_x_11171:
[----:B------:R-:W2:Y:S01]  /*15770*/  S2R R5, SR_CgaCtaId ;  /* 0x0000000000057919 */ /* 0x000ea20000008800 */
[----:B------:R-:W-:-:S04]  /*15780*/  MOV R3, 0x400 ;  /* 0x0000040000037802 */ /* 0x000fc80000000f00 */
[----:B--2---:R-:W-:Y:S02]  /*15790*/  LEA R3, R5, R3, 0x18 ;  /* 0x0000000305037211 */ /* 0x004fe400078ec0ff */
[----:B------:R-:W-:Y:S02]  /*157a0*/  SHF.L.U32 R5, R9, 0x1f, RZ ;  /* 0x0000001f09057819 */ /* 0x000fe400000006ff */
[----:B------:R-:W-:-:S04]  /*157b0*/  LEA R3, R12, R3, 0x3 ;  /* 0x000000030c037211 */ /* 0x000fc800078e18ff */
[----:B------:R-:W2:Y:S02]  /*157c0*/  SYNCS.PHASECHK.TRANS64.TRYWAIT P0, [R3+URZ+0x22840], R5 ;  /* 0x02284005030075a7 */ /* 0x000ea4000800017f */
[----:B--2---:R-:W-:Y:S05]  /*157d0*/  @!P0 BRA `(.L_x_11172) ;  /* 0x0000003800348947 */ /* 0x004fea0003800000 */
.L_x_11295:
        /* <DEDUP_REMOVED lines=11> */
.L_x_11173:
        /* <DEDUP_REMOVED lines=22> */
.L_x_11296:
        /* <DEDUP_REMOVED lines=8> */
.L_x_11175:
        /* <DEDUP_REMOVED lines=34> */
.L_x_11170:
[----:B------:R-:W-:Y:S05]  /*15c90*/  BSYNC B2 ;  /* 0x0000000000027941 */ /* 0x000fea0003800000 */
.L_x_11169:
[----:B------:R-:W2:Y:S02]  /*15ca0*/  LDL.LU R2, [R1+0x1c] ;  /* 0x00001c0001027983 */ /* 0x000ea40000300800 */
[----:B--2---:R-:W-:-:S07]  /*15cb0*/  VIADD R5, R2, 0xfffffffd ;  /* 0xfffffffd02057836 */ /* 0x004fce0000000000 */
.L_x_11168:
[----:B------:R-:W-:Y:S05]  /*15cc0*/  BSYNC B1 ;  /* 0x0000000000017941 */ /* 0x000fea0003800000 */
.L_x_11167:
[----:B------:R-:W-:-:S13]  /*15cd0*/  ISETP.NE.AND P0, PT, R7, RZ, PT ;  /* 0x000000ff0700720c */ /* 0x000fda0003f05270 */
[----:B------:R-:W-:Y:S05]  /*15ce0*/  @!P0 BRA `(.L_x_11166) ;  /* 0x0000000c009c8947 */ /* 0x000fea0003800000 */
.L_x_11190:
        /* <DEDUP_REMOVED lines=16> */
[----:B------:R-:W-:Y:S02]  /*15df0*/  ULDC.64 UR6, c[0x0][0x408] ;  /* 0x0001020000067ab9 */ /* 0x000fe40000000a00 */
[----:B------:R-:W-:Y:S01]  /*15e00*/  IMAD R7, R8, UR6, RZ ;  /* 0x0000000608077c24 */ /* 0x000fe2000f8e02ff */
        /* <DEDUP_REMOVED lines=14> */
.L_x_11178:
[----:B------:R-:W2:Y:S01]  /*15ef0*/  S2R R3, SR_CgaCtaId ;  /* 0x0000000000037919 */ /* 0x000ea20000008800 */
[----:B------:R-:W-:-:S04]  /*15f00*/  MOV R2, 0x400 ;  /* 0x0000040000027802 */ /* 0x000fc80000000f00 */
[----:B--2---:R-:W-:Y:S02]  /*15f10*/  LEA R2, R3, R2, 0x18 ;  /* 0x0000000203027211 */ /* 0x004fe400078ec0ff */
[----:B------:R-:W-:-:S03]  /*15f20*/  SHF.L.U32 R3, R10, 0x1f, RZ ;  /* 0x0000001f0a037819 */ /* 0x000fc600000006ff */
[----:B------:R-:W-:-:S04]  /*15f30*/  IMAD R2, R9, 0x8, R2 ;  /* 0x0000000809027824 */ /* 0x000fc800078e0202 */
[----:B------:R-:W2:Y:S02]  /*15f40*/  SYNCS.PHASECHK.TRANS64.TRYWAIT P0, [R2+URZ+0x22840], R3 ;  /* 0x02284003020075a7 */ /* 0x000ea4000800017f */
[----:B--2---:R-:W-:Y:S05]  /*15f50*/  @!P0 BRA `(.L_x_11179) ;  /* 0x00000030007c8947 */ /* 0x004fea0003800000 */
.L_x_11297:
        /* <DEDUP_REMOVED lines=11> */
.L_x_11180:
        /* <DEDUP_REMOVED lines=21> */
.L_x_11298:
        /* <DEDUP_REMOVED lines=8> */
.L_x_11182:
        /* <DEDUP_REMOVED lines=33> */
.L_x_11177:
[----:B------:R-:W-:Y:S05]  /*163f0*/  BSYNC B1 ;  /* 0x0000000000017941 */ /* 0x000fea0003800000 */
.L_x_11176:
        /* <DEDUP_REMOVED lines=16> */
[----:B------:R-:W-:Y:S01]  /*16500*/  IMAD R7, R8, UR6, RZ ;  /* 0x0000000608077c24 */ /* 0x000fe2000f8e02ff */
        /* <DEDUP_REMOVED lines=12> */
[----:B------:R-:W-:-:S05]  /*165d0*/  LEA.HI.X R7, R2, UR5, R3, 0x2, P0 ;  /* 0x0000000502077c11 */ /* 0x000fca00080f1403 */
[----:B------:R2:W5:Y:S04]  /*165e0*/  LDG.E R6, desc[UR40][R6.64] ;  /* 0x0000002806067981 */ /* 0x000568000c1e1900 */
.L_x_11185:
[----:B------:R-:W3:Y:S01]  /*165f0*/  S2R R3, SR_CgaCtaId ;  /* 0x0000000000037919 */ /* 0x000ee20000008800 */
[----:B------:R-:W-:-:S04]  /*16600*/  MOV R2, 0x400 ;  /* 0x0000040000027802 */ /* 0x000fc80000000f00 */
[----:B---3--:R-:W-:Y:S02]  /*16610*/  LEA R2, R3, R2, 0x18 ;  /* 0x0000000203027211 */ /* 0x008fe400078ec0ff */
[----:B------:R-:W-:-:S03]  /*16620*/  SHF.L.U32 R3, R11, 0x1f, RZ ;  /* 0x0000001f0b037819 */ /* 0x000fc600000006ff */
[----:B------:R-:W-:-:S04]  /*16630*/  IMAD R2, R12, 0x8, R2 ;  /* 0x000000080c027824 */ /* 0x000fc800078e0202 */
[----:B------:R-:W3:Y:S02]  /*16640*/  SYNCS.PHASECHK.TRANS64.TRYWAIT P0, [R2+URZ+0x22840], R3 ;  /* 0x02284003020075a7 */ /* 0x000ee4000800017f */
[----:B---3--:R-:W-:Y:S05]  /*16650*/  @!P0 BRA `(.L_x_11186) ;  /* 0x0000002800e48947 */ /* 0x008fea0003800000 */
.L_x_11299:
[----:B--2---:R-:W2:Y:S02]  /*16660*/  S2R R7, SR_TID.X ;  /* 0x0000000000077919 */ /* 0x004ea40000002100 */
        /* <DEDUP_REMOVED lines=10> */
.L_x_11187:
        /* <DEDUP_REMOVED lines=22> */
.L_x_11300:
        /* <DEDUP_REMOVED lines=8> */
.L_x_11189:
        /* <DEDUP_REMOVED lines=34> */
.L_x_11184:
[----:B------:R-:W-:Y:S05]  /*16b10*/  BSYNC B1 ;  /* 0x0000000000017941 */ /* 0x000fea0003800000 */
.L_x_11183:
[C---:B------:R-:W-:Y:S01]  /*16b20*/  ISETP.GT.AND P0, PT, R5.reuse, 0x1, PT ;  /* 0x000000010500780c */ /* 0x040fe20003f04270 */
[----:B------:R-:W-:-:S04]  /*16b30*/  VIADD R2, R5, 0xfffffffe ;  /* 0xfffffffe05027836 */ /* 0x000fc80000000000 */
[----:B------:R-:W-:-:S08]  /*16b40*/  IMAD.MOV.U32 R5, RZ, RZ, R2 ;  /* 0x000000ffff057224 */ /* 0x000fd000078e0002 */
[----:B------:R-:W-:Y:S05]  /*16b50*/  @P0 BRA `(.L_x_11190) ;  /* 0xfffffff000640947 */ /* 0x000fea000383ffff */
.L_x_11166:
[----:B------:R-:W-:Y:S05]  /*16b60*/  BSYNC B0 ;  /* 0x0000000000007941 */ /* 0x000fea0003800000 */
.L_x_11165:
        /* <DEDUP_REMOVED lines=23> */
.L_x_11192:
[----:B------:R-:W-:Y:S05]  /*16ce0*/  BSYNC B0 ;  /* 0x0000000000007941 */ /* 0x000fea0003800000 */
.L_x_11191:
[----:B0-----:R-:W2:Y:S02]  /*16cf0*/  LDL.LU R2, [R1+0x8] ;  /* 0x0000080001027983 */ /* 0x001ea40000300800 */
[----:B--2---:R-:W-:-:S05]  /*16d00*/  LOP3.LUT R2, R2, R0, RZ, 0x3c, !PT ;  /* 0x0000000002027212 */ /* 0x004fca00078e3cff */
[----:B------:R0:W-:Y:S02]  /*16d10*/  STL [R1+0x8], R2 ;  /* 0x0000080201007387 */ /* 0x0001e40000100800 */
.L_x_11148:
[----:B------:R-:W-:Y:S05]  /*16d20*/  BSYNC B6 ;  /* 0x0000000000067941 */ /* 0x000fea0003800000 */
.L_x_11146:
[----:B------:R-:W-:-:S03]  /*16d30*/  UMOV UR4, 0xffffffff ;  /* 0xffffffff00047882 */ /* 0x000fc60000000000 */
[----:B------:R-:W-:Y:S05]  /*16d40*/  BRA.DIV UR4, `(.L_x_11193) ;  /* 0x0000002604507947 */ /* 0x000fea000b800000 */
[----:B------:R2:W3:Y:S04]  /*16d50*/  SHFL.IDX PT, R4, R16, RZ, 0x1f ;  /* 0x00001fff10047589 */ /* 0x0004e800000e0000 */
[----:B------:R-:W4:Y:S02]  /*16d60*/  SHFL.IDX PT, R16, R16, 0x1, 0x1f ;  /* 0x00201f0010107f89 */ /* 0x000f2400000e0000 */
.L_x_11304:
[----:B------:R-:W0:Y:S01]  /*16d70*/  S2R R0, SR_TID.X ;  /* 0x0000000000007919 */ /* 0x000e220000002100 */
[----:B------:R-:W-:Y:S01]  /*16d80*/  ULDC UR4, c[0x0][0xc14] ;  /* 0x0003050000047ab9 */ /* 0x000fe20000000800 */
[----:B------:R-:W-:Y:S01]  /*16d90*/  BSSY B0, `(.L_x_11194) ;  /* 0x000000b000007945 */ /* 0x000fe20003800000 */
[----:B------:R-:W-:Y:S01]  /*16da0*/  IMAD.MOV.U32 R17, RZ, RZ, RZ ;  /* 0x000000ffff117224 */ /* 0x000fe200078e00ff */
[----:B0-----:R-:W-:Y:S02]  /*16db0*/  LOP3.LUT R7, R0, 0x1f, RZ, 0xc0, !PT ;  /* 0x0000001f00077812 */ /* 0x001fe400078ec0ff */
[----:B------:R-:W-:Y:S02]  /*16dc0*/  MOV R0, UR4 ;  /* 0x0000000400007c02 */ /* 0x000fe40008000f00 */
[C---:B------:R-:W-:Y:S01]  /*16dd0*/  ISETP.NE.AND P0, PT, R7.reuse, 0x1f, PT ;  /* 0x0000001f0700780c */ /* 0x040fe20003f05270 */
[----:B------:R-:W-:-:S05]  /*16de0*/  IMAD.IADD R5, R7, 0x1, R19 ;  /* 0x0000000107057824 */ /* 0x000fca00078e0213 */
[----:B------:R-:W-:-:S13]  /*16df0*/  ISETP.GE.OR P0, PT, R5, R0, !P0 ;  /* 0x000000000500720c */ /* 0x000fda0004706670 */
[----:B------:R-:W-:Y:S05]  /*16e00*/  @P0 BRA `(.L_x_11195) ;  /* 0x00000000000c0947 */ /* 0x000fea0003800000 */
[----:B------:R-:W0:Y:S02]  /*16e10*/  LDC.64 R2, c[0x0][0xc58] ;  /* 0x00031600ff027b82 */ /* 0x000e240000000a00 */
[----:B0-----:R-:W-:-:S05]  /*16e20*/  IMAD.WIDE R2, R5, 0x4, R2 ;  /* 0x0000000405027825 */ /* 0x001fca00078e0202 */
[----:B------:R0:W5:Y:S02]  /*16e30*/  LDG.E R17, desc[UR40][R2.64] ;  /* 0x0000002802117981 */ /* 0x000164000c1e1900 */
.L_x_11195:
[----:B------:R-:W-:Y:S05]  /*16e40*/  BSYNC B0 ;  /* 0x0000000000007941 */ /* 0x000fea0003800000 */
.L_x_11194:
        /* <DEDUP_REMOVED lines=22> */
[----:B------:R0:W0:Y:S02]  /*16fb0*/  SHFL.IDX PT, R14, R2, 0x1f, 0x1f ;  /* 0x03e01f00020e7f89 */ /* 0x00002400000e0000 */
.L_x_11312:
[----:B------:R-:W-:Y:S02]  /*16fc0*/  ULDC UR4, c[0x0][0xc10] ;  /* 0x0003040000047ab9 */ /* 0x000fe40000000800 */
[----:B------:R-:W-:-:S04]  /*16fd0*/  IMAD.U32 R5, RZ, RZ, UR4 ;  /* 0x00000004ff057e24 */ /* 0x000fc8000f8e00ff */
[----:B0-----:R-:W-:-:S04]  /*16fe0*/  IMAD R3, R14, R5, RZ ;  /* 0x000000050e037224 */ /* 0x001fc800078e02ff */
[----:B--2-4-:R-:W-:-:S05]  /*16ff0*/  IMAD.IADD R16, R16, 0x1, R3 ;  /* 0x0000000110107824 */ /* 0x014fca00078e0203 */
[----:B---3--:R-:W-:-:S13]  /*17000*/  ISETP.GT.AND P0, PT, R16, R4, PT ;  /* 0x000000041000720c */ /* 0x008fda0003f04270 */
[----:B------:R-:W-:Y:S05]  /*17010*/  @P0 BRA `(.L_x_11197) ;  /* 0x0000000000b40947 */ /* 0x000fea0003800000 */
[----:B------:R-:W0:Y:S02]  /*17020*/  LDC R0, c[0x0][0xc14] ;  /* 0x00030500ff007b82 */ /* 0x000e240000000800 */
.L_x_11202:
[----:B------:R-:W-:-:S05]  /*17030*/  VIADD R19, R19, 0x1f ;  /* 0x0000001f13137836 */ /* 0x000fca0000000000 */
        /* <DEDUP_REMOVED lines=13> */
.L_x_11200:
[----:B------:R-:W-:Y:S05]  /*17110*/  BSYNC B0 ;  /* 0x0000000000007941 */ /* 0x000fea0003800000 */
.L_x_11199:
[----:B------:R-:W-:-:S03]  /*17120*/  UMOV UR4, 0xffffffff ;  /* 0xffffffff00047882 */ /* 0x000fc60000000000 */
[----:B------:R-:W-:Y:S05]  /*17130*/  BRA.DIV UR4, `(.L_x_11201) ;  /* 0x0000002604707947 */ /* 0x000fea000b800000 */
[----:B-----5:R-:W2:Y:S01]  /*17140*/  SHFL.UP PT, R14, R17, 0x1, RZ ;  /* 0x04200000110e7989 */ /* 0x020ea200000e00ff */
[C---:B------:R-:W-:Y:S02]  /*17150*/  ISETP.NE.AND P0, PT, R6.reuse, RZ, PT ;  /* 0x000000ff0600720c */ /* 0x040fe40003f05270 */
[----:B------:R-:W-:Y:S02]  /*17160*/  ISETP.GE.U32.AND P1, PT, R6, 0x2, PT ;  /* 0x000000020600780c */ /* 0x000fe40003f26070 */
        /* <DEDUP_REMOVED lines=18> */
.L_x_11320:
[----:B------:R-:W-:Y:S02]  /*17290*/  ULDC UR4, c[0x0][0xc10] ;  /* 0x0003040000047ab9 */ /* 0x000fe40000000800 */
[----:B------:R-:W-:-:S04]  /*172a0*/  IMAD.U32 R5, RZ, RZ, UR4 ;  /* 0x00000004ff057e24 */ /* 0x000fc8000f8e00ff */
[----:B--2---:R-:W-:-:S05]  /*172b0*/  IMAD R3, R14, R5, RZ ;  /* 0x000000050e037224 */ /* 0x004fca00078e02ff */
[----:B------:R-:W-:-:S04]  /*172c0*/  IADD3 R16, R3, R16, RZ ;  /* 0x0000001003107210 */ /* 0x000fc80007ffe0ff */
[----:B------:R-:W-:-:S13]  /*172d0*/  ISETP.GT.AND P0, PT, R16, R4, PT ;  /* 0x000000041000720c */ /* 0x000fda0003f04270 */
[----:B------:R-:W-:Y:S05]  /*172e0*/  @!P0 BRA `(.L_x_11202) ;  /* 0xfffffffc00508947 */ /* 0x000fea000383ffff */
.L_x_11197:
        /* <DEDUP_REMOVED lines=8> */
.L_x_11324:
[----:B------:R-:W-:Y:S01]  /*17370*/  ISETP.NE.AND P0, PT, R3, RZ, PT ;  /* 0x000000ff0300720c */ /* 0x000fe20003f05270 */
[----:B------:R-:W-:-:S12]  /*17380*/  IMAD.MOV.U32 R7, RZ, RZ, RZ ;  /* 0x000000ffff077224 */ /* 0x000fd800078e00ff */
[----:B------:R-:W-:Y:S05]  /*17390*/  @!P0 BRA `(.L_x_11204) ;  /* 0x0000000000108947 */ /* 0x000fea0003800000 */
[----:B------:R-:W-:Y:S01]  /*173a0*/  UMOV UR4, 0xffffffff ;  /* 0xffffffff00047882 */ /* 0x000fe20000000000 */
[----:B------:R-:W-:Y:S02]  /*173b0*/  VIADD R12, R6, 0xffffffff ;  /* 0xffffffff060c7836 */ /* 0x000fe40000000000 */
[----:B------:R-:W-:Y:S05]  /*173c0*/  BRA.DIV UR4, `(.L_x_11205) ;  /* 0x0000002604e47947 */ /* 0x000fea000b800000 */
[----:B------:R4:W0:Y:S02]  /*173d0*/  SHFL.IDX PT, R7, R2, R12, 0x1f ;  /* 0x00001f0c02077589 */ /* 0x00082400000e0000 */
.L_x_11204:
        /* <DEDUP_REMOVED lines=8> */
[-C--:B------:R-:W-:Y:S02]  /*17460*/  IABS R9, R6.reuse ;  /* 0x0000000600097213 */ /* 0x080fe40000000000 */
[----:B------:R-:W-:Y:S02]  /*17470*/  IABS R4, R6 ;  /* 0x0000000600047213 */ /* 0x000fe40000000000 */
[----:B------:R-:W0:Y:S03]  /*17480*/  I2F.RP R10, R9 ;  /* 0x00000009000a7306 */ /* 0x000e260000209400 */
[----:B------:R-:W-:-:S05]  /*17490*/  IMAD.MOV R4, RZ, RZ, -R4 ;  /* 0x000000ffff047224 */ /* 0x000fca00078e0a04 */
[----:B0-----:R-:W0:Y:S02]  /*174a0*/  MUFU.RCP R10, R10 ;  /* 0x0000000a000a7308 */ /* 0x001e240000001000 */
[----:B0-----:R-:W-:-:S06]  /*174b0*/  VIADD R11, R10, 0xffffffe ;  /* 0x0ffffffe0a0b7836 */ /* 0x001fcc0000000000 */
[----:B------:R-:W0:Y:S02]  /*174c0*/  F2I.FTZ.U32.TRUNC.NTZ R3, R11 ;  /* 0x0000000b00037305 */ /* 0x000e24000021f000 */
[----:B0-----:R-:W-:-:S05]  /*174d0*/  IADD3 R12, RZ, -R3, RZ ;  /* 0x80000003ff0c7210 */ /* 0x001fca0007ffe0ff */
        /* <DEDUP_REMOVED lines=28> */
[----:B0-----:R-:W-:-:S05]  /*176a0*/  IADD3 R7, RZ, -R3, RZ ;  /* 0x80000003ff077210 */ /* 0x001fca0007ffe0ff */
        /* <DEDUP_REMOVED lines=17> */
[----:B------:R-:W-:-:S03]  /*177c0*/  IMAD.MOV R5, RZ, RZ, -R5 ;  /* 0x000000ffff057224 */ /* 0x000fc600078e0a05 */
[----:B------:R-:W-:Y:S01]  /*177d0*/  LOP3.LUT R2, RZ, R3, RZ, 0x33, !PT ;  /* 0x00000003ff027212 */ /* 0x000fe200078e33ff */
[----:B------:R-:W-:-:S04]  /*177e0*/  IMAD R18, R3, R5, R4 ;  /* 0x0000000503127224 */ /* 0x000fc800078e0204 */
[----:B------:R-:W-:Y:S01]  /*177f0*/  IMAD.IADD R17, R17, 0x1, R2 ;  /* 0x0000000111117824 */ /* 0x000fe200078e0202 */
[----:B------:R-:W-:Y:S06]  /*17800*/  BRA `(.L_x_11206) ;  /* 0x00000000001c7947 */ /* 0x000fec0003800000 */
.L_x_11198:
[----:B------:R-:W-:Y:S01]  /*17810*/  UMOV UR4, URZ ;  /* 0x0000003f00047c82 */ /* 0x000fe20008000000 */
[----:B------:R-:W-:Y:S01]  /*17820*/  UMOV UR5, URZ ;  /* 0x0000003f00057c82 */ /* 0x000fe20008000000 */
[----:B------:R-:W-:Y:S01]  /*17830*/  ULDC UR6, c[0x0][0xc14] ;  /* 0x0003050000067ab9 */ /* 0x000fe20000000800 */
[----:B------:R-:W-:Y:S01]  /*17840*/  IMAD.MOV.U32 R16, RZ, RZ, R4 ;  /* 0x000000ffff107224 */ /* 0x000fe200078e0004 */
[----:B------:R-:W-:Y:S01]  /*17850*/  MOV R17, UR4 ;  /* 0x0000000400117c02 */ /* 0x000fe20008000f00 */
[----:B------:R-:W-:Y:S02]  /*17860*/  IMAD.U32 R18, RZ, RZ, UR5 ;  /* 0x00000005ff127e24 */ /* 0x000fe4000f8e00ff */
[----:B------:R-:W-:-:S07]  /*17870*/  IMAD.U32 R19, RZ, RZ, UR6 ;  /* 0x00000006ff137e24 */ /* 0x000fce000f8e00ff */
.L_x_11206:
        /* <DEDUP_REMOVED lines=12> */
.L_x_11123:
        /* <DEDUP_REMOVED lines=12> */
.L_x_11327:
[----:B------:R-:W-:Y:S05]  /*17a00*/  BSYNC B0 ;  /* 0x0000000000007941 */ /* 0x000fea0003800000 */
.L_x_11208:
[----:B------:R-:W-:-:S03]  /*17a10*/  UMOV UR4, 0xffffffff ;  /* 0xffffffff00047882 */ /* 0x000fc60000000000 */
[----:B------:R-:W-:Y:S05]  /*17a20*/  BRA.DIV UR4, `(.L_x_11210) ;  /* 0x0000002204887947 */ /* 0x000fea000b800000 */
[----:B------:R-:W2:Y:S02]  /*17a30*/  S2R R2, SR_TID.X ;  /* 0x0000000000027919 */ /* 0x000ea40000002100 */
[----:B--2---:R-:W-:-:S04]  /*17a40*/  SHF.R.U32.HI R2, RZ, 0x5, R2 ;  /* 0x00000005ff027819 */ /* 0x004fc80000011602 */
[----:B------:R-:W-:-:S05]  /*17a50*/  LOP3.LUT R2, R2, 0x3, RZ, 0xc0, !PT ;  /* 0x0000000302027812 */ /* 0x000fca00078ec0ff */
[----:B------:R2:W3:Y:S02]  /*17a60*/  SHFL.IDX PT, R14, R2, RZ, 0x1f ;  /* 0x00001fff020e7589 */ /* 0x0004e400000e0000 */
.L_x_11330:
[----:B---3--:R-:W-:-:S13]  /*17a70*/  ISETP.NE.AND P0, PT, R14, RZ, PT ;  /* 0x000000ff0e00720c */ /* 0x008fda0003f05270 */
[----:B------:R-:W-:Y:S05]  /*17a80*/  @P0 BRA `(.L_x_10961) ;  /* 0x0000000000940947 */ /* 0x000fea0003800000 */
[----:B------:R-:W-:-:S03]  /*17a90*/  UMOV UR4, 0xffffffff ;  /* 0xffffffff00047882 */ /* 0x000fc60000000000 */
[----:B------:R-:W-:Y:S05]  /*17aa0*/  BRA.DIV UR4, `(.L_x_11211) ;  /* 0x00000022049c7947 */ /* 0x000fea000b800000 */
[----:B------:R-:W-:-:S13]  /*17ab0*/  ELECT P6, URZ, PT ;  /* 0x00000000003f782f */ /* 0x000fda00038c0000 */
.L_x_11333:
[----:B------:R-:W-:Y:S05]  /*17ac0*/  @!P6 BRA `(.L_x_10961) ;  /* 0x000000000084e947 */ /* 0x000fea0003800000 */
[----:B------:R-:W-:-:S06]  /*17ad0*/  ULOP3.LUT UR4, UR36, 0x2, URZ, 0xfc, !UPT ;  /* 0x0000000224047892 */ /* 0x000fcc000f8efc3f */
[----:B--2---:R-:W-:-:S04]  /*17ae0*/  MOV R2, UR4 ;  /* 0x0000000400027c02 */ /* 0x004fc80008000f00 */
[----:B------:R-:W-:-:S13]  /*17af0*/  ISETP.NE.AND P2, PT, R2, 0x3, PT ;  /* 0x000000030200780c */ /* 0x000fda0003f45270 */
[----:B------:R-:W-:Y:S05]  /*17b00*/  @!P2 BRA `(.L_x_11212) ;  /* 0x000000000004a947 */ /* 0x000fea0003800000 */
[----:B------:R-:W-:Y:S01]  /*17b10*/  BPT.TRAP 0x1 ;  /* 0x000000040000795c */ /* 0x000fe20000300000 */
.L_x_11212:
        /* <DEDUP_REMOVED lines=14> */
.L_x_11334:
[----:B------:R-:W2:Y:S02]  /*17c00*/  SYNCS.PHASECHK.TRANS64.TRYWAIT P0, [R7+URZ], R2 ;  /* 0x00000002070075a7 */ /* 0x000ea4000800017f */
[----:B--2---:R-:W-:Y:S05]  /*17c10*/  @!P0 BRA `(.L_x_11214) ;  /* 0x0000002000748947 */ /* 0x004fea0003800000 */
.L_x_11335:
[----:B------:R-:W-:Y:S05]  /*17c20*/  @!P2 BRA `(.L_x_11215) ;  /* 0x000000000004a947 */ /* 0x000fea0003800000 */
[----:B------:R-:W-:Y:S01]  /*17c30*/  BPT.TRAP 0x1 ;  /* 0x000000040000795c */ /* 0x000fe20000300000 */
.L_x_11215:
[----:B------:R-:W3:Y:S01]  /*17c40*/  LDL.LU R4, [R1] ;  /* 0x0000000001047983 */ /* 0x000ee20000300800 */
[----:B------:R-:W-:-:S05]  /*17c50*/  IADD3 R0, R0, 0x22860, RZ ;  /* 0x0002286000007810 */ /* 0x000fca0007ffe0ff */
[----:B---3--:R-:W-:-:S04]  /*17c60*/  IMAD R4, R4, 0x8, R0 ;  /* 0x0000000804047824 */ /* 0x008fc800078e0200 */
[----:B------:R-:W3:Y:S02]  /*17c70*/  SYNCS.PHASECHK.TRANS64.TRYWAIT P0, [R4+URZ], R5 ;  /* 0x00000005040075a7 */ /* 0x000ee4000800017f */
[----:B---3--:R-:W-:Y:S05]  /*17c80*/  @!P0 BRA `(.L_x_11216) ;  /* 0x00000020006c8947 */ /* 0x008fea0003800000 */
.L_x_11336:
[----:B------:R-:W-:-:S07]  /*17c90*/  IMAD R3, R3, 0x8, R0 ;  /* 0x0000000803037824 */ /* 0x000fce00078e0200 */
.L_x_11217:
[----:B----4-:R4:W0:Y:S02]  /*17ca0*/  SYNCS.PHASECHK.TRANS64.TRYWAIT P0, [R3+URZ], R2 ;  /* 0x00000002030075a7 */ /* 0x010824000800017f */
[----:B0-----:R-:W-:Y:S05]  /*17cb0*/  @!P0 NANOSLEEP.SYNCS 0x989680 ;  /* 0x009896800000895d */ /* 0x001fea0003900000 */
[----:B------:R-:W0:Y:S02]  /*17cc0*/  @!P0 SYNCS.PHASECHK.TRANS64 P0, [R3+URZ], R2 ;  /* 0x00000002030085a7 */ /* 0x000e24000800007f */
[----:B0-----:R-:W-:Y:S05]  /*17cd0*/  @!P0 BRA `(.L_x_11217) ;  /* 0xfffffffc00f08947 */ /* 0x001fea000383ffff */
.L_x_10961:
[----:B------:R-:W-:Y:S05]  /*17ce0*/  BSYNC B7 ;  /* 0x0000000000077941 */ /* 0x000fea0003800000 */
.L_x_10958:
[----:B------:R-:W-:Y:S05]  /*17cf0*/  EXIT ;  /* 0x000000000000794d */ /* 0x000fea0003800000 */
.L_x_10979:
[----:B0-----:R0:W1:Y:S02]  /*17d00*/  SYNCS.PHASECHK.TRANS64.TRYWAIT P6, [R88+URZ+0x22890], R109 ;  /* 0x0228906d580075a7 */ /* 0x00106400080c017f */
[----:B-1----:R-:W-:Y:S05]  /*17d10*/  @!P6 NANOSLEEP.SYNCS 0x989680 ;  /* 0x009896800000e95d */ /* 0x002fea0003900000 */
[----:B------:R-:W1:Y:S02]  /*17d20*/  @!P6 SYNCS.PHASECHK.TRANS64 P6, [R88+URZ+0x22890], R109 ;  /* 0x0228906d5800e5a7 */ /* 0x000e6400080c007f */
[----:B-1----:R-:W-:Y:S05]  /*17d30*/  @!P6 BRA `(.L_x_10979) ;  /* 0xfffffffc00f0e947 */ /* 0x002fea000383ffff */
[----:B------:R-:W-:Y:S05]  /*17d40*/  BRA `(.L_x_11218) ;  /* 0xfffffeac00887947 */ /* 0x000fea000383ffff */
.L_x_10997:
[----:B0-----:R0:W1:Y:S02]  /*17d50*/  SYNCS.PHASECHK.TRANS64.TRYWAIT P5, [R88+URZ+0x22890], R109 ;  /* 0x0228906d580075a7 */ /* 0x00106400080a017f */
[----:B-1----:R-:W-:Y:S05]  /*17d60*/  @!P5 NANOSLEEP.SYNCS 0x989680 ;  /* 0x009896800000d95d */ /* 0x002fea0003900000 */
[----:B------:R-:W1:Y:S02]  /*17d70*/  @!P5 SYNCS.PHASECHK.TRANS64 P5, [R88+URZ+0x22890], R109 ;  /* 0x0228906d5800d5a7 */ /* 0x000e6400080a007f */
[----:B-1----:R-:W-:Y:S05]  /*17d80*/  @!P5 BRA `(.L_x_10997) ;  /* 0xfffffffc00f0d947 */ /* 0x002fea000383ffff */
[----:B------:R-:W-:Y:S05]  /*17d90*/  BRA `(.L_x_11219) ;  /* 0xfffffebc00dc7947 */ /* 0x000fea000383ffff */
.L_x_11006:
[----:B0-----:R0:W1:Y:S02]  /*17da0*/  SYNCS.PHASECHK.TRANS64.TRYWAIT P4, [R88+URZ+0x22890], R109 ;  /* 0x0228906d580075a7 */ /* 0x001064000808017f */
[----:B-1----:R-:W-:Y:S05]  /*17db0*/  @!P4 NANOSLEEP.SYNCS 0x989680 ;  /* 0x009896800000c95d */ /* 0x002fea0003900000 */
[----:B------:R-:W1:Y:S02]  /*17dc0*/  @!P4 SYNCS.PHASECHK.TRANS64 P4, [R88+URZ+0x22890], R109 ;  /* 0x0228906d5800c5a7 */ /* 0x000e64000808007f */
[----:B-1----:R-:W-:Y:S05]  /*17dd0*/  @!P4 BRA `(.L_x_11006) ;  /* 0xfffffffc00f0c947 */ /* 0x002fea000383ffff */
[----:B------:R-:W-:Y:S05]  /*17de0*/  BRA `(.L_x_11220) ;  /* 0xfffffecc00b87947 */ /* 0x000fea000383ffff */
.L_x_11012:
[----:B-1----:R1:W2:Y:S02]  /*17df0*/  SYNCS.PHASECHK.TRANS64.TRYWAIT P3, [R88+URZ+0x228b0], R109 ;  /* 0x0228b06d580075a7 */ /* 0x0022a4000806017f */
[----:B--2---:R-:W-:Y:S05]  /*17e00*/  @!P3 NANOSLEEP.SYNCS 0x989680 ;  /* 0x009896800000b95d */ /* 0x004fea0003900000 */
[----:B------:R-:W2:Y:S02]  /*17e10*/  @!P3 SYNCS.PHASECHK.TRANS64 P3, [R88+URZ+0x228b0], R109 ;  /* 0x0228b06d5800b5a7 */ /* 0x000ea4000806007f */
[----:B--2---:R-:W-:Y:S05]  /*17e20*/  @!P3 BRA `(.L_x_11012) ;  /* 0xfffffffc00f0b947 */ /* 0x004fea000383ffff */
[----:B------:R-:W-:Y:S05]  /*17e30*/  BRA `(.L_x_11221) ;  /* 0xfffffed000487947 */ /* 0x000fea000383ffff */
.L_x_11020:
        /* <DEDUP_REMOVED lines=8> */
.L_x_11223:
[----:B------:R-:W-:Y:S05]  /*17ec0*/  BSYNC B0 ;  /* 0x0000000000007941 */ /* 0x000fea0003800000 */
.L_x_11222:
[----:B------:R-:W-:Y:S05]  /*17ed0*/  BRA `(.L_x_11224) ;  /* 0xfffffed800ec7947 */ /* 0x000fea000383ffff */
.L_x_11036:
        /* <DEDUP_REMOVED lines=8> */
.L_x_11226:
[----:B------:R-:W-:Y:S05]  /*17f60*/  BSYNC B1 ;  /* 0x0000000000017941 */ /* 0x000fea0003800000 */
.L_x_11225:
[----:B------:R-:W-:Y:S05]  /*17f70*/  BRA `(.L_x_11227) ;  /* 0xfffffee800307947 */ /* 0x000fea000383ffff */
.L_x_11037:
        /* <DEDUP_REMOVED lines=8> */
.L_x_11229:
[----:B------:R-:W-:Y:S05]  /*18000*/  BSYNC B1 ;  /* 0x0000000000017941 */ /* 0x000fea0003800000 */
.L_x_11228:
[----:B------:R-:W-:Y:S05]  /*18010*/  BRA `(.L_x_11230) ;  /* 0xfffffee800107947 */ /* 0x000fea000383ffff */
.L_x_11038:
        /* <DEDUP_REMOVED lines=8> */
.L_x_11232:
[----:B------:R-:W-:Y:S05]  /*180a0*/  BSYNC B1 ;  /* 0x0000000000017941 */ /* 0x000fea0003800000 */
.L_x_11231:
[----:B------:R-:W-:Y:S05]  /*180b0*/  BRA `(.L_x_11233) ;  /* 0xfffffee400f07947 */ /* 0x000fea000383ffff */
.L_x_11039:
[----:B------:R-:W-:Y:S01]  /*180c0*/  BSSY B1, `(.L_x_11234) ;  /* 0x0000008000017945 */ /* 0x000fe20003800000 */
[----:B------:R-:W-:Y:S01]  /*180d0*/  IMAD.MOV.U32 R13, RZ, RZ, R0 ;  /* 0x000000ffff0d7224 */ /* 0x000fe200078e0000 */
[----:B------:R-:W-:Y:S01]  /*180e0*/  MOV R12, RZ ;  /* 0x000000ff000c7202 */ /* 0x000fe20000000f00 */
[----:B------:R-:W-:Y:S02]  /*180f0*/  IMAD.MOV.U32 R11, RZ, RZ, 0x1c1f ;  /* 0x00001c1fff0b7424 */ /* 0x000fe400078e00ff */
[----:B------:R-:W-:-:S07]  /*18100*/  IMAD.MOV.U32 R15, RZ, RZ, -0x1 ;  /* 0xffffffffff0f7424 */ /* 0x000fce00078e00ff */
[----:B0----5:R-:W-:Y:S05]  /*18110*/  WARPSYNC.COLLECTIVE R15, `(.L_x_11235) ;  /* 0x000000000f087348 */ /* 0x021fea0003c00000 */
[----:B------:R1:W2:Y:S02]  /*18120*/  SHFL.IDX P6, R14, R13, R12, R11 ;  /* 0x0000000c0d0e7389 */ /* 0x0002a400000c000b */
[----:B012--5:R-:W-:Y:S01]  /*18130*/  ENDCOLLECTIVE ;  /* 0x000000000000791b */ /* 0x027fe20003800000 */
.L_x_11235:
[----:B------:R-:W-:Y:S05]  /*18140*/  BSYNC B1 ;  /* 0x0000000000017941 */ /* 0x000fea0003800000 */
.L_x_11234:
[----:B------:R-:W-:Y:S05]  /*18150*/  BRA `(.L_x_11236) ;  /* 0xfffffee400d07947 */ /* 0x000fea000383ffff */
.L_x_11040:
[----:B------:R-:W-:Y:S01]  /*18160*/  BSSY B1, `(.L_x_11237) ;  /* 0x0000008000017945 */ /* 0x000fe20003800000 */
[----:B------:R-:W-:Y:S01]  /*18170*/  IMAD.MOV.U32 R13, RZ, RZ, R5 ;  /* 0x000000ffff0d7224 */ /* 0x000fe200078e0005 */
[----:B------:R-:W-:Y:S01]  /*18180*/  MOV R11, 0x1c1f ;  /* 0x00001c1f000b7802 */ /* 0x000fe20000000f00 */
[----:B------:R-:W-:Y:S02]  /*18190*/  IMAD.MOV.U32 R12, RZ, RZ, 0x1 ;  /* 0x00000001ff0c7424 */ /* 0x000fe400078e00ff */
[----:B------:R-:W-:-:S07]  /*181a0*/  IMAD.MOV.U32 R15, RZ, RZ, -0x1 ;  /* 0xffffffffff0f7424 */ /* 0x000fce00078e00ff */
[----:B0----5:R-:W-:Y:S05]  /*181b0*/  WARPSYNC.COLLECTIVE R15, `(.L_x_11238) ;  /* 0x000000000f087348 */ /* 0x021fea0003c00000 */
[----:B------:R1:W2:Y:S02]  /*181c0*/  SHFL.IDX P6, R14, R13, R12, R11 ;  /* 0x0000000c0d0e7389 */ /* 0x0002a400000c000b */
[----:B012--5:R-:W-:Y:S01]  /*181d0*/  ENDCOLLECTIVE ;  /* 0x000000000000791b */ /* 0x027fe20003800000 */
.L_x_11238:
[----:B------:R-:W-:Y:S05]  /*181e0*/  BSYNC B1 ;  /* 0x0000000000017941 */ /* 0x000fea0003800000 */
.L_x_11237:
[----:B------:R-:W-:Y:S05]  /*181f0*/  BRA `(.L_x_11239) ;  /* 0xfffffee400b07947 */ /* 0x000fea000383ffff */
.L_x_11041:
[----:B------:R-:W-:Y:S01]  /*18200*/  BSSY B1, `(.L_x_11240) ;  /* 0x0000008000017945 */ /* 0x000fe20003800000 */
[----:B------:R-:W-:Y:S01]  /*18210*/  IMAD.MOV.U32 R13, RZ, RZ, R4 ;  /* 0x000000ffff0d7224 */ /* 0x000fe200078e0004 */
[----:B------:R-:W-:Y:S01]  /*18220*/  MOV R15, 0xffffffff ;  /* 0xffffffff000f7802 */ /* 0x000fe20000000f00 */
[----:B------:R-:W-:Y:S02]  /*18230*/  IMAD.MOV.U32 R12, RZ, RZ, 0x1 ;  /* 0x00000001ff0c7424 */ /* 0x000fe400078e00ff */
[----:B------:R-:W-:-:S07]  /*18240*/  IMAD.MOV.U32 R11, RZ, RZ, 0x1c1f ;  /* 0x00001c1fff0b7424 */ /* 0x000fce00078e00ff */
[----:B0----5:R-:W-:Y:S05]  /*18250*/  WARPSYNC.COLLECTIVE R15, `(.L_x_11241) ;  /* 0x000000000f087348 */ /* 0x021fea0003c00000 */
[----:B------:R1:W2:Y:S02]  /*18260*/  SHFL.IDX P6, R14, R13, R12, R11 ;  /* 0x0000000c0d0e7389 */ /* 0x0002a400000c000b */
[----:B012--5:R-:W-:Y:S01]  /*18270*/  ENDCOLLECTIVE ;  /* 0x000000000000791b */ /* 0x027fe20003800000 */
.L_x_11241:
[----:B------:R-:W-:Y:S05]  /*18280*/  BSYNC B1 ;  /* 0x0000000000017941 */ /* 0x000fea0003800000 */
.L_x_11240:
[----:B------:R-:W-:Y:S05]  /*18290*/  BRA `(.L_x_11242) ;  /* 0xfffffee400907947 */ /* 0x000fea000383ffff */
.L_x_11042:
        /* <DEDUP_REMOVED lines=8> */
.L_x_11244:
[----:B------:R-:W-:Y:S05]  /*18320*/  BSYNC B1 ;  /* 0x0000000000017941 */ /* 0x000fea0003800000 */
.L_x_11243:
[----:B------:R-:W-:Y:S05]  /*18330*/  BRA `(.L_x_11245) ;  /* 0xfffffee400707947 */ /* 0x000fea000383ffff */
.L_x_11043:
[----:B------:R-:W-:Y:S01]  /*18340*/  BSSY B1, `(.L_x_11246) ;  /* 0x0000008000017945 */ /* 0x000fe20003800000 */
[----:B------:R-:W-:Y:S01]  /*18350*/  MOV R13, R0 ;  /* 0x00000000000d7202 */ /* 0x000fe20000000f00 */
[----:B------:R-:W-:Y:S02]  /*18360*/  IMAD.MOV.U32 R12, RZ, RZ, 0x1 ;  /* 0x00000001ff0c7424 */ /* 0x000fe400078e00ff */
[----:B------:R-:W-:Y:S02]  /*18370*/  IMAD.MOV.U32 R11, RZ, RZ, 0x1c1f ;  /* 0x00001c1fff0b7424 */ /* 0x000fe400078e00ff */
[----:B------:R-:W-:-:S07]  /*18380*/  IMAD.MOV.U32 R15, RZ, RZ, -0x1 ;  /* 0xffffffffff0f7424 */ /* 0x000fce00078e00ff */
[----:B0----5:R-:W-:Y:S05]  /*18390*/  WARPSYNC.COLLECTIVE R15, `(.L_x_11247) ;  /* 0x000000000f087348 */ /* 0x021fea0003c00000 */
[----:B------:R1:W2:Y:S02]  /*183a0*/  SHFL.IDX P6, R14, R13, R12, R11 ;  /* 0x0000000c0d0e7389 */ /* 0x0002a400000c000b */
[----:B012--5:R-:W-:Y:S01]  /*183b0*/  ENDCOLLECTIVE ;  /* 0x000000000000791b */ /* 0x027fe20003800000 */
.L_x_11247:
[----:B------:R-:W-:Y:S05]  /*183c0*/  BSYNC B1 ;  /* 0x0000000000017941 */ /* 0x000fea0003800000 */
.L_x_11246:
[----:B------:R-:W-:Y:S05]  /*183d0*/  BRA `(.L_x_11248) ;  /* 0xfffffee400507947 */ /* 0x000fea000383ffff */
.L_x_11045:
[----:B-1----:R1:W2:Y:S02]  /*183e0*/  SYNCS.PHASECHK.TRANS64.TRYWAIT P2, [R18+URZ+0x22800], R7 ;  /* 0x02280007120075a7 */ /* 0x0022a4000804017f */
[----:B--2---:R-:W-:Y:S05]  /*183f0*/  @!P2 NANOSLEEP.SYNCS 0x989680 ;  /* 0x009896800000a95d */ /* 0x004fea0003900000 */
[----:B------:R-:W2:Y:S02]  /*18400*/  @!P2 SYNCS.PHASECHK.TRANS64 P2, [R18+URZ+0x22800], R7 ;  /* 0x022800071200a5a7 */ /* 0x000ea4000804007f */
[----:B--2---:R-:W-:Y:S05]  /*18410*/  @!P2 BRA `(.L_x_11045) ;  /* 0xfffffffc00f0a947 */ /* 0x004fea000383ffff */
[----:B------:R-:W-:Y:S05]  /*18420*/  BRA `(.L_x_11249) ;  /* 0xfffffee400c87947 */ /* 0x000fea000383ffff */
.L_x_11053:
        /* <DEDUP_REMOVED lines=8> */
.L_x_11251:
[----:B------:R-:W-:Y:S05]  /*184b0*/  BSYNC B1 ;  /* 0x0000000000017941 */ /* 0x000fea0003800000 */
.L_x_11250:
[----:B------:R-:W-:Y:S05]  /*184c0*/  BRA `(.L_x_11252) ;  /* 0xfffffef4009c7947 */ /* 0x000fea000383ffff */
.L_x_11054:
        /* <DEDUP_REMOVED lines=8> */
.L_x_11254:
[----:B------:R-:W-:Y:S05]  /*18550*/  BSYNC B1 ;  /* 0x0000000000017941 */ /* 0x000fea0003800000 */
.L_x_11253:
[----:B------:R-:W-:Y:S05]  /*18560*/  BRA `(.L_x_11255) ;  /* 0xfffffef4007c7947 */ /* 0x000fea000383ffff */
.L_x_11055:
        /* <DEDUP_REMOVED lines=8> */
.L_x_11257:
[----:B------:R-:W-:Y:S05]  /*185f0*/  BSYNC B1 ;  /* 0x0000000000017941 */ /* 0x000fea0003800000 */
.L_x_11256:
[----:B------:R-:W-:Y:S05]  /*18600*/  BRA `(.L_x_11258) ;  /* 0xfffffef4005c7947 */ /* 0x000fea000383ffff */
.L_x_11056:
        /* <DEDUP_REMOVED lines=8> */
.L_x_11260:
[----:B------:R-:W-:Y:S05]  /*18690*/  BSYNC B1 ;  /* 0x0000000000017941 */ /* 0x000fea0003800000 */
.L_x_11259:
[----:B------:R-:W-:Y:S05]  /*186a0*/  BRA `(.L_x_11261) ;  /* 0xfffffef4003c7947 */ /* 0x000fea000383ffff */
.L_x_11057:
        /* <DEDUP_REMOVED lines=8> */
.L_x_11263:
[----:B------:R-:W-:Y:S05]  /*18730*/  BSYNC B1 ;  /* 0x0000000000017941 */ /* 0x000fea0003800000 */
.L_x_11262:
[----:B------:R-:W-:Y:S05]  /*18740*/  BRA `(.L_x_11264) ;  /* 0xfffffef4001c7947 */ /* 0x000fea000383ffff */
.L_x_11058:
        /* <DEDUP_REMOVED lines=8> */
.L_x_11266:
[----:B------:R-:W-:Y:S05]  /*187d0*/  BSYNC B1 ;  /* 0x0000000000017941 */ /* 0x000fea0003800000 */
.L_x_11265:
[----:B------:R-:W-:Y:S05]  /*187e0*/  BRA `(.L_x_11267) ;  /* 0xfffffef400007947 */ /* 0x000fea000383ffff */
.L_x_11059:
        /* <DEDUP_REMOVED lines=8> */
.L_x_11269:
[----:B------:R-:W-:Y:S05]  /*18870*/  BSYNC B1 ;  /* 0x0000000000017941 */ /* 0x000fea0003800000 */
.L_x_11268:
[----:B------:R-:W-:Y:S05]  /*18880*/  BRA `(.L_x_11270) ;  /* 0xfffffef000e47947 */ /* 0x000fea000383ffff */
.L_x_11060:
        /* <DEDUP_REMOVED lines=8> */
.L_x_11272:
[----:B------:R-:W-:Y:S05]  /*18910*/  BSYNC B1 ;  /* 0x0000000000017941 */ /* 0x000fea0003800000 */
.L_x_11271:
[----:B------:R-:W-:Y:S05]  /*18920*/  BRA `(.L_x_11273) ;  /* 0xfffffef000c87947 */ /* 0x000fea000383ffff */
.L_x_11062:
[----:B-1----:R1:W2:Y:S02]  /*18930*/  SYNCS.PHASECHK.TRANS64.TRYWAIT P2, [R18+URZ+0x22800], R3 ;  /* 0x02280003120075a7 */ /* 0x0022a4000804017f */
[----:B--2---:R-:W-:Y:S05]  /*18940*/  @!P2 NANOSLEEP.SYNCS 0x989680 ;  /* 0x009896800000a95d */ /* 0x004fea0003900000 */
[----:B------:R-:W2:Y:S02]  /*18950*/  @!P2 SYNCS.PHASECHK.TRANS64 P2, [R18+URZ+0x22800], R3 ;  /* 0x022800031200a5a7 */ /* 0x000ea4000804007f */
[----:B--2---:R-:W-:Y:S05]  /*18960*/  @!P2 BRA `(.L_x_11062) ;  /* 0xfffffffc00f0a947 */ /* 0x004fea000383ffff */
[----:B------:R-:W-:Y:S05]  /*18970*/  BRA `(.L_x_11274) ;  /* 0xfffffef400247947 */ /* 0x000fea000383ffff */
.L_x_11068:
[----:B--2---:R2:W4:Y:S02]  /*18980*/  SYNCS.PHASECHK.TRANS64.TRYWAIT P1, [R20+URZ+0x22830], R73 ;  /* 0x02283049140075a7 */ /* 0x004524000802017f */
[----:B----4-:R-:W-:Y:S05]  /*18990*/  @!P1 NANOSLEEP.SYNCS 0x989680 ;  /* 0x009896800000995d */ /* 0x010fea0003900000 */
[----:B------:R-:W4:Y:S02]  /*189a0*/  @!P1 SYNCS.PHASECHK.TRANS64 P1, [R20+URZ+0x22830], R73 ;  /* 0x02283049140095a7 */ /* 0x000f24000802007f */
[----:B----4-:R-:W-:Y:S05]  /*189b0*/  @!P1 BRA `(.L_x_11068) ;  /* 0xfffffffc00f09947 */ /* 0x010fea000383ffff */
[----:B------:R-:W-:Y:S05]  /*189c0*/  BRA `(.L_x_11067) ;  /* 0xffffff0000887947 */ /* 0x000fea000383ffff */
.L_x_11073:
[----:B-1----:R1:W2:Y:S02]  /*189d0*/  SYNCS.PHASECHK.TRANS64.TRYWAIT P2, [R20+URZ+0x22850], R73 ;  /* 0x02285049140075a7 */ /* 0x0022a4000804017f */
[----:B--2---:R-:W-:Y:S05]  /*189e0*/  @!P2 NANOSLEEP.SYNCS 0x989680 ;  /* 0x009896800000a95d */ /* 0x004fea0003900000 */
[----:B------:R-:W2:Y:S02]  /*189f0*/  @!P2 SYNCS.PHASECHK.TRANS64 P2, [R20+URZ+0x22850], R73 ;  /* 0x022850491400a5a7 */ /* 0x000ea4000804007f */
[----:B--2---:R-:W-:Y:S05]  /*18a00*/  @!P2 BRA `(.L_x_11073) ;  /* 0xfffffffc00f0a947 */ /* 0x004fea000383ffff */
[----:B------:R-:W-:Y:S05]  /*18a10*/  BRA `(.L_x_11072) ;  /* 0xffffff1800a07947 */ /* 0x000fea000383ffff */
.L_x_11078:
[----:B-1----:R1:W2:Y:S02]  /*18a20*/  SYNCS.PHASECHK.TRANS64.TRYWAIT P2, [R21+URZ+0x22830], R20 ;  /* 0x02283014150075a7 */ /* 0x0022a4000804017f */
[----:B--2---:R-:W-:Y:S05]  /*18a30*/  @!P2 NANOSLEEP.SYNCS 0x989680 ;  /* 0x009896800000a95d */ /* 0x004fea0003900000 */
[----:B------:R-:W2:Y:S02]  /*18a40*/  @!P2 SYNCS.PHASECHK.TRANS64 P2, [R21+URZ+0x22830], R20 ;  /* 0x022830141500a5a7 */ /* 0x000ea4000804007f */
[----:B--2---:R-:W-:Y:S05]  /*18a50*/  @!P2 BRA `(.L_x_11078) ;  /* 0xfffffffc00f0a947 */ /* 0x004fea000383ffff */
[----:B------:R-:W-:Y:S05]  /*18a60*/  BRA `(.L_x_11077) ;  /* 0xffffff1c00ec7947 */ /* 0x000fea000383ffff */
.L_x_11083:
[----:B-1----:R1:W2:Y:S02]  /*18a70*/  SYNCS.PHASECHK.TRANS64.TRYWAIT P2, [R21+URZ+0x22850], R20 ;  /* 0x02285014150075a7 */ /* 0x0022a4000804017f */
[----:B--2---:R-:W-:Y:S05]  /*18a80*/  @!P2 NANOSLEEP.SYNCS 0x989680 ;  /* 0x009896800000a95d */ /* 0x004fea0003900000 */
[----:B------:R-:W2:Y:S02]  /*18a90*/  @!P2 SYNCS.PHASECHK.TRANS64 P2, [R21+URZ+0x22850], R20 ;  /* 0x022850141500a5a7 */ /* 0x000ea4000804007f */
[----:B--2---:R-:W-:Y:S05]  /*18aa0*/  @!P2 BRA `(.L_x_11083) ;  /* 0xfffffffc00f0a947 */ /* 0x004fea000383ffff */
[----:B------:R-:W-:Y:S05]  /*18ab0*/  BRA `(.L_x_11082) ;  /* 0xffffff4000287947 */ /* 0x000fea000383ffff */
.L_x_11089:
[----:B-1----:R1:W2:Y:S02]  /*18ac0*/  SYNCS.PHASECHK.TRANS64.TRYWAIT P2, [R20+URZ+0x22830], R21 ;  /* 0x02283015140075a7 */ /* 0x0022a4000804017f */
[----:B--2---:R-:W-:Y:S05]  /*18ad0*/  @!P2 NANOSLEEP.SYNCS 0x989680 ;  /* 0x009896800000a95d */ /* 0x004fea0003900000 */
[----:B------:R-:W2:Y:S02]  /*18ae0*/  @!P2 SYNCS.PHASECHK.TRANS64 P2, [R20+URZ+0x22830], R21 ;  /* 0x022830151400a5a7 */ /* 0x000ea4000804007f */
[----:B--2---:R-:W-:Y:S05]  /*18af0*/  @!P2 BRA `(.L_x_11089) ;  /* 0xfffffffc00f0a947 */ /* 0x004fea000383ffff */
[----:B------:R-:W-:Y:S05]  /*18b00*/  BRA `(.L_x_11088) ;  /* 0xffffff4400607947 */ /* 0x000fea000383ffff */
.L_x_11094:
[----:B--2---:R2:W3:Y:S02]  /*18b10*/  SYNCS.PHASECHK.TRANS64.TRYWAIT P2, [R20+URZ+0x22850], R21 ;  /* 0x02285015140075a7 */ /* 0x0044e4000804017f */
[----:B---3--:R-:W-:Y:S05]  /*18b20*/  @!P2 NANOSLEEP.SYNCS 0x989680 ;  /* 0x009896800000a95d */ /* 0x008fea0003900000 */
[----:B------:R-:W3:Y:S02]  /*18b30*/  @!P2 SYNCS.PHASECHK.TRANS64 P2, [R20+URZ+0x22850], R21 ;  /* 0x022850151400a5a7 */ /* 0x000ee4000804007f */
[----:B---3--:R-:W-:Y:S05]  /*18b40*/  @!P2 BRA `(.L_x_11094) ;  /* 0xfffffffc00f0a947 */ /* 0x008fea000383ffff */
[----:B------:R-:W-:Y:S05]  /*18b50*/  BRA `(.L_x_11093) ;  /* 0xffffff5c00bc7947 */ /* 0x000fea000383ffff */
.L_x_11129:
        /* <DEDUP_REMOVED lines=11> */
.L_x_11276:
[----:B------:R-:W-:Y:S05]  /*18c10*/  BSYNC B1 ;  /* 0x0000000000017941 */ /* 0x000fea0003800000 */
.L_x_11275:
[----:B------:R-:W-:Y:S05]  /*18c20*/  BRA `(.L_x_11277) ;  /* 0xffffffa800787947 */ /* 0x000fea000383ffff */
.L_x_11130:
[----:B------:R-:W-:Y:S01]  /*18c30*/  BSSY B1, `(.L_x_11278) ;  /* 0x0000006000017945 */ /* 0x000fe20003800000 */
[----:B------:R-:W-:-:S07]  /*18c40*/  MOV R15, 0xffffffff ;  /* 0xffffffff000f7802 */ /* 0x000fce0000000f00 */
[----:B------:R-:W-:Y:S05]  /*18c50*/  WARPSYNC.COLLECTIVE R15, `(.L_x_11279) ;  /* 0x000000000f0c7348 */ /* 0x000fea0003c00000 */
[----:B------:R-:W-:Y:S02]  /*18c60*/  ELECT P6, UR62, PT ;  /* 0x00000000003e782f */ /* 0x000fe400038c0000 */
[----:B------:R-:W-:Y:S01]  /*18c70*/  MOV R14, UR62 ;  /* 0x0000003e000e7c02 */ /* 0x000fe20008000f00 */
[----:B------:R-:W-:Y:S10]  /*18c80*/  ENDCOLLECTIVE ;  /* 0x000000000000791b */ /* 0x000ff40003800000 */
.L_x_11279:
[----:B------:R-:W-:Y:S05]  /*18c90*/  BSYNC B1 ;  /* 0x0000000000017941 */ /* 0x000fea0003800000 */
.L_x_11278:
[----:B------:R-:W-:Y:S05]  /*18ca0*/  BRA `(.L_x_11280) ;  /* 0xffffffa800647947 */ /* 0x000fea000383ffff */
.L_x_11132:
[----:B0-----:R0:W1:Y:S02]  /*18cb0*/  SYNCS.PHASECHK.TRANS64.TRYWAIT P0, [R9+URZ+0x22820], R5 ;  /* 0x02282005090075a7 */ /* 0x001064000800017f */
[----:B-1----:R-:W-:Y:S05]  /*18cc0*/  @!P0 NANOSLEEP.SYNCS 0x989680 ;  /* 0x009896800000895d */ /* 0x002fea0003900000 */
[----:B------:R-:W1:Y:S02]  /*18cd0*/  @!P0 SYNCS.PHASECHK.TRANS64 P0, [R9+URZ+0x22820], R5 ;  /* 0x02282005090085a7 */ /* 0x000e64000800007f */
[----:B-1----:R-:W-:Y:S05]  /*18ce0*/  @!P0 BRA `(.L_x_11132) ;  /* 0xfffffffc00f08947 */ /* 0x002fea000383ffff */
[----:B------:R-:W-:Y:S05]  /*18cf0*/  BRA `(.L_x_11281) ;  /* 0xffffffa800807947 */ /* 0x000fea000383ffff */
.L_x_11135:
[----:B0-----:R0:W1:Y:S02]  /*18d00*/  SYNCS.PHASECHK.TRANS64.TRYWAIT P0, [R5+URZ+0x228a0], R7 ;  /* 0x0228a007050075a7 */ /* 0x001064000800017f */
[----:B-1----:R-:W-:Y:S05]  /*18d10*/  @!P0 NANOSLEEP.SYNCS 0x989680 ;  /* 0x009896800000895d */ /* 0x002fea0003900000 */
[----:B------:R-:W1:Y:S02]  /*18d20*/  @!P0 SYNCS.PHASECHK.TRANS64 P0, [R5+URZ+0x228a0], R7 ;  /* 0x0228a007050085a7 */ /* 0x000e64000800007f */
[----:B-1----:R-:W-:Y:S05]  /*18d30*/  @!P0 BRA `(.L_x_11135) ;  /* 0xfffffffc00f08947 */ /* 0x002fea000383ffff */
[----:B------:R-:W-:Y:S05]  /*18d40*/  BRA `(.L_x_11282) ;  /* 0xffffffa800907947 */ /* 0x000fea000383ffff */
.L_x_11137:
[----:B-1----:R1:W2:Y:S02]  /*18d50*/  SYNCS.PHASECHK.TRANS64.TRYWAIT P0, [R5+URZ+0x228c0], R7 ;  /* 0x0228c007050075a7 */ /* 0x0022a4000800017f */
[----:B--2---:R-:W-:Y:S05]  /*18d60*/  @!P0 NANOSLEEP.SYNCS 0x989680 ;  /* 0x009896800000895d */ /* 0x004fea0003900000 */
[----:B------:R-:W2:Y:S02]  /*18d70*/  @!P0 SYNCS.PHASECHK.TRANS64 P0, [R5+URZ+0x228c0], R7 ;  /* 0x0228c007050085a7 */ /* 0x000ea4000800007f */
[----:B--2---:R-:W-:Y:S05]  /*18d80*/  @!P0 BRA `(.L_x_11137) ;  /* 0xfffffffc00f08947 */ /* 0x004fea000383ffff */
[----:B------:R-:W-:Y:S05]  /*18d90*/  BRA `(.L_x_11283) ;  /* 0xffffffa800f47947 */ /* 0x000fea000383ffff */
.L_x_11141:
[----:B0-----:R0:W1:Y:S02]  /*18da0*/  SYNCS.PHASECHK.TRANS64.TRYWAIT P0, [R6+URZ+0x228a0], R7 ;  /* 0x0228a007060075a7 */ /* 0x001064000800017f */
[----:B-1----:R-:W-:Y:S05]  /*18db0*/  @!P0 NANOSLEEP.SYNCS 0x989680 ;  /* 0x009896800000895d */ /* 0x002fea0003900000 */
[----:B------:R-:W1:Y:S02]  /*18dc0*/  @!P0 SYNCS.PHASECHK.TRANS64 P0, [R6+URZ+0x228a0], R7 ;  /* 0x0228a007060085a7 */ /* 0x000e64000800007f */
[----:B-1----:R-:W-:Y:S05]  /*18dd0*/  @!P0 BRA `(.L_x_11141) ;  /* 0xfffffffc00f08947 */ /* 0x002fea000383ffff */
[----:B------:R-:W-:Y:S05]  /*18de0*/  BRA `(.L_x_11284) ;  /* 0xffffffac00e47947 */ /* 0x000fea000383ffff */
.L_x_11143:
[----:B-1----:R1:W2:Y:S02]  /*18df0*/  SYNCS.PHASECHK.TRANS64.TRYWAIT P1, [R6+URZ+0x228c0], R7 ;  /* 0x0228c007060075a7 */ /* 0x0022a4000802017f */
[----:B--2---:R-:W-:Y:S05]  /*18e00*/  @!P1 NANOSLEEP.SYNCS 0x989680 ;  /* 0x009896800000995d */ /* 0x004fea0003900000 */
[----:B------:R-:W2:Y:S02]  /*18e10*/  @!P1 SYNCS.PHASECHK.TRANS64 P1, [R6+URZ+0x228c0], R7 ;  /* 0x0228c007060095a7 */ /* 0x000ea4000802007f */
[----:B--2---:R-:W-:Y:S05]  /*18e20*/  @!P1 BRA `(.L_x_11143) ;  /* 0xfffffffc00f09947 */ /* 0x004fea000383ffff */
[----:B------:R-:W-:Y:S05]  /*18e30*/  BRA `(.L_x_11285) ;  /* 0xffffffb000407947 */ /* 0x000fea000383ffff */
.L_x_11153:
        /* <DEDUP_REMOVED lines=11> */
.L_x_11287:
[----:B------:R-:W-:Y:S05]  /*18ef0*/  BSYNC B0 ;  /* 0x0000000000007941 */ /* 0x000fea0003800000 */
.L_x_11286:
[----:B------:R-:W-:Y:S05]  /*18f00*/  BRA `(.L_x_11288) ;  /* 0xffffffb800f47947 */ /* 0x000fea000383ffff */
.L_x_11154:
[----:B------:R-:W-:Y:S01]  /*18f10*/  BSSY B0, `(.L_x_11289) ;  /* 0x0000006000007945 */ /* 0x000fe20003800000 */
[----:B------:R-:W-:-:S07]  /*18f20*/  MOV R15, 0xffffffff ;  /* 0xffffffff000f7802 */ /* 0x000fce0000000f00 */
[----:B------:R-:W-:Y:S05]  /*18f30*/  WARPSYNC.COLLECTIVE R15, `(.L_x_11290) ;  /* 0x000000000f0c7348 */ /* 0x000fea0003c00000 */
[----:B------:R-:W-:Y:S02]  /*18f40*/  ELECT P6, UR62, PT ;  /* 0x00000000003e782f */ /* 0x000fe400038c0000 */
[----:B------:R-:W-:Y:S01]  /*18f50*/  MOV R14, UR62 ;  /* 0x0000003e000e7c02 */ /* 0x000fe20008000f00 */
[----:B------:R-:W-:Y:S10]  /*18f60*/  ENDCOLLECTIVE ;  /* 0x000000000000791b */ /* 0x000ff40003800000 */
.L_x_11290:
[----:B------:R-:W-:Y:S05]  /*18f70*/  BSYNC B0 ;  /* 0x0000000000007941 */ /* 0x000fea0003800000 */
.L_x_11289:
[----:B------:R-:W-:Y:S05]  /*18f80*/  BRA `(.L_x_11291) ;  /* 0xffffffb800e47947 */ /* 0x000fea000383ffff */
.L_x_11157:
[----:B0-----:R0:W1:Y:S02]  /*18f90*/  SYNCS.PHASECHK.TRANS64.TRYWAIT P0, [R5+URZ+0x22840], R7 ;  /* 0x02284007050075a7 */ /* 0x001064000800017f */
[----:B-1----:R-:W-:Y:S05]  /*18fa0*/  @!P0 NANOSLEEP.SYNCS 0x989680 ;  /* 0x009896800000895d */ /* 0x002fea0003900000 */
[----:B------:R-:W1:Y:S02]  /*18fb0*/  @!P0 SYNCS.PHASECHK.TRANS64 P0, [R5+URZ+0x22840], R7 ;  /* 0x02284007050085a7 */ /* 0x000e64000800007f */
[----:B-1----:R-:W-:Y:S05]  /*18fc0*/  @!P0 BRA `(.L_x_11157) ;  /* 0xfffffffc00f08947 */ /* 0x002fea000383ffff */
[----:B------:R-:W-:Y:S05]  /*18fd0*/  BRA `(.L_x_11292) ;  /* 0xffffffbc004c7947 */ /* 0x000fea000383ffff */
.L_x_11160:
        /* <DEDUP_REMOVED lines=8> */
.L_x_11163:
[----:B0-----:R0:W1:Y:S02]  /*19060*/  SYNCS.PHASECHK.TRANS64.TRYWAIT P0, [R2+URZ+0x22860], R5 ;  /* 0x02286005020075a7 */ /* 0x001064000800017f */
[----:B-1----:R-:W-:Y:S05]  /*19070*/  @!P0 NANOSLEEP.SYNCS 0x989680 ;  /* 0x009896800000895d */ /* 0x002fea0003900000 */
[----:B------:R-:W1:Y:S02]  /*19080*/  @!P0 SYNCS.PHASECHK.TRANS64 P0, [R2+URZ+0x22860], R5 ;  /* 0x02286005020085a7 */ /* 0x000e64000800007f */
[----:B-1----:R-:W-:Y:S05]  /*19090*/  @!P0 BRA `(.L_x_11163) ;  /* 0xfffffffc00f08947 */ /* 0x002fea000383ffff */
[----:B------:R-:W-:Y:S05]  /*190a0*/  BRA `(.L_x_11294) ;  /* 0xffffffc000447947 */ /* 0x000fea000383ffff */
.L_x_11172:
[----:B--2---:R2:W3:Y:S02]  /*190b0*/  SYNCS.PHASECHK.TRANS64.TRYWAIT P0, [R3+URZ+0x22840], R5 ;  /* 0x02284005030075a7 */ /* 0x0044e4000800017f */
[----:B---3--:R-:W-:Y:S05]  /*190c0*/  @!P0 NANOSLEEP.SYNCS 0x989680 ;  /* 0x009896800000895d */ /* 0x008fea0003900000 */
[----:B------:R-:W3:Y:S02]  /*190d0*/  @!P0 SYNCS.PHASECHK.TRANS64 P0, [R3+URZ+0x22840], R5 ;  /* 0x02284005030085a7 */ /* 0x000ee4000800007f */
[----:B---3--:R-:W-:Y:S05]  /*190e0*/  @!P0 BRA `(.L_x_11172) ;  /* 0xfffffffc00f08947 */ /* 0x008fea000383ffff */
[----:B------:R-:W-:Y:S05]  /*190f0*/  BRA `(.L_x_11295) ;  /* 0xffffffc400b87947 */ /* 0x000fea000383ffff */
.L_x_11174:
[----:B0-----:R0:W3:Y:S02]  /*19100*/  SYNCS.PHASECHK.TRANS64.TRYWAIT P0, [R3+URZ+0x22860], R5 ;  /* 0x02286005030075a7 */ /* 0x0010e4000800017f */
[----:B---3--:R-:W-:Y:S05]  /*19110*/  @!P0 NANOSLEEP.SYNCS 0x989680 ;  /* 0x009896800000895d */ /* 0x008fea0003900000 */
[----:B------:R-:W3:Y:S02]  /*19120*/  @!P0 SYNCS.PHASECHK.TRANS64 P0, [R3+URZ+0x22860], R5 ;  /* 0x02286005030085a7 */ /* 0x000ee4000800007f */
[----:B---3--:R-:W-:Y:S05]  /*19130*/  @!P0 BRA `(.L_x_11174) ;  /* 0xfffffffc00f08947 */ /* 0x008fea000383ffff */
[----:B------:R-:W-:Y:S05]  /*19140*/  BRA `(.L_x_11296) ;  /* 0xffffffc800287947 */ /* 0x000fea000383ffff */
.L_x_11179:
[----:B--2---:R2:W3:Y:S02]  /*19150*/  SYNCS.PHASECHK.TRANS64.TRYWAIT P0, [R2+URZ+0x22840], R3 ;  /* 0x02284003020075a7 */ /* 0x0044e4000800017f */
[----:B---3--:R-:W-:Y:S05]  /*19160*/  @!P0 NANOSLEEP.SYNCS 0x989680 ;  /* 0x009896800000895d */ /* 0x008fea0003900000 */
[----:B------:R-:W3:Y:S02]  /*19170*/  @!P0 SYNCS.PHASECHK.TRANS64 P0, [R2+URZ+0x22840], R3 ;  /* 0x02284003020085a7 */ /* 0x000ee4000800007f */
[----:B---3--:R-:W-:Y:S05]  /*19180*/  @!P0 BRA `(.L_x_11179) ;  /* 0xfffffffc00f08947 */ /* 0x008fea000383ffff */
[----:B------:R-:W-:Y:S05]  /*19190*/  BRA `(.L_x_11297) ;  /* 0xffffffcc00707947 */ /* 0x000fea000383ffff */
.L_x_11181:
[----:B0-----:R0:W3:Y:S02]  /*191a0*/  SYNCS.PHASECHK.TRANS64.TRYWAIT P1, [R2+URZ+0x22860], R3 ;  /* 0x02286003020075a7 */ /* 0x0010e4000802017f */
[----:B---3--:R-:W-:Y:S05]  /*191b0*/  @!P1 NANOSLEEP.SYNCS 0x989680 ;  /* 0x009896800000995d */ /* 0x008fea0003900000 */
[----:B------:R-:W3:Y:S02]  /*191c0*/  @!P1 SYNCS.PHASECHK.TRANS64 P1, [R2+URZ+0x22860], R3 ;  /* 0x02286003020095a7 */ /* 0x000ee4000802007f */
[----:B---3--:R-:W-:Y:S05]  /*191d0*/  @!P1 BRA `(.L_x_11181) ;  /* 0xfffffffc00f09947 */ /* 0x008fea000383ffff */
[----:B------:R-:W-:Y:S05]  /*191e0*/  BRA `(.L_x_11298) ;  /* 0xffffffcc00dc7947 */ /* 0x000fea000383ffff */
.L_x_11186:
[----:B---3--:R3:W4:Y:S02]  /*191f0*/  SYNCS.PHASECHK.TRANS64.TRYWAIT P0, [R2+URZ+0x22840], R3 ;  /* 0x02284003020075a7 */ /* 0x008724000800017f */
[----:B----4-:R-:W-:Y:S05]  /*19200*/  @!P0 NANOSLEEP.SYNCS 0x989680 ;  /* 0x009896800000895d */ /* 0x010fea0003900000 */
[----:B------:R-:W4:Y:S02]  /*19210*/  @!P0 SYNCS.PHASECHK.TRANS64 P0, [R2+URZ+0x22840], R3 ;  /* 0x02284003020085a7 */ /* 0x000f24000800007f */
[----:B----4-:R-:W-:Y:S05]  /*19220*/  @!P0 BRA `(.L_x_11186) ;  /* 0xfffffffc00f08947 */ /* 0x010fea000383ffff */
[----:B------:R-:W-:Y:S05]  /*19230*/  BRA `(.L_x_11299) ;  /* 0xffffffd400087947 */ /* 0x000fea000383ffff */
.L_x_11188:
[----:B0-----:R0:W2:Y:S02]  /*19240*/  SYNCS.PHASECHK.TRANS64.TRYWAIT P1, [R2+URZ+0x22860], R3 ;  /* 0x02286003020075a7 */ /* 0x0010a4000802017f */
[----:B--2---:R-:W-:Y:S05]  /*19250*/  @!P1 NANOSLEEP.SYNCS 0x989680 ;  /* 0x009896800000995d */ /* 0x004fea0003900000 */
[----:B------:R-:W2:Y:S02]  /*19260*/  @!P1 SYNCS.PHASECHK.TRANS64 P1, [R2+URZ+0x22860], R3 ;  /* 0x02286003020095a7 */ /* 0x000ea4000802007f */
[----:B--2---:R-:W-:Y:S05]  /*19270*/  @!P1 BRA `(.L_x_11188) ;  /* 0xfffffffc00f09947 */ /* 0x004fea000383ffff */
[----:B------:R-:W-:Y:S05]  /*19280*/  BRA `(.L_x_11300) ;  /* 0xffffffd400787947 */ /* 0x000fea000383ffff */
.L_x_11193:
[----:B------:R-:W-:Y:S01]  /*19290*/  BSSY B0, `(.L_x_11301) ;  /* 0x0000008000007945 */ /* 0x000fe20003800000 */
[----:B------:R-:W-:Y:S02]  /*192a0*/  IMAD.MOV.U32 R13, RZ, RZ, R16 ;  /* 0x000000ffff0d7224 */ /* 0x000fe400078e0010 */
[----:B------:R-:W-:Y:S02]  /*192b0*/  IMAD.MOV.U32 R12, RZ, RZ, RZ ;  /* 0x000000ffff0c7224 */ /* 0x000fe400078e00ff */
[----:B------:R-:W-:Y:S02]  /*192c0*/  IMAD.MOV.U32 R11, RZ, RZ, 0x1f ;  /* 0x0000001fff0b7424 */ /* 0x000fe400078e00ff */
[----:B------:R-:W-:-:S07]  /*192d0*/  IMAD.MOV.U32 R15, RZ, RZ, -0x1 ;  /* 0xffffffffff0f7424 */ /* 0x000fce00078e00ff */
[----:B01----:R-:W-:Y:S05]  /*192e0*/  WARPSYNC.COLLECTIVE R15, `(.L_x_11302) ;  /* 0x000000000f087348 */ /* 0x003fea0003c00000 */
[----:B------:R2:W3:Y:S02]  /*192f0*/  SHFL.IDX P6, R14, R13, R12, R11 ;  /* 0x0000000c0d0e7389 */ /* 0x0004e400000c000b */
[----:B0123--:R-:W-:Y:S01]  /*19300*/  ENDCOLLECTIVE ;  /* 0x000000000000791b */ /* 0x00ffe20003800000 */
.L_x_11302:
[----:B------:R-:W-:Y:S05]  /*19310*/  BSYNC B0 ;  /* 0x0000000000007941 */ /* 0x000fea0003800000 */
.L_x_11301:
        /* <DEDUP_REMOVED lines=8> */
.L_x_11303:
[----:B------:R-:W-:Y:S01]  /*193a0*/  MOV R16, R14 ;  /* 0x0000000e00107202 */ /* 0x000fe20000000f00 */
[----:B------:R-:W-:Y:S06]  /*193b0*/  BRA `(.L_x_11304) ;  /* 0xffffffd8006c7947 */ /* 0x000fec000383ffff */
.L_x_11196:
        /* <DEDUP_REMOVED lines=8> */
.L_x_11306:
[----:B------:R-:W-:Y:S05]  /*19440*/  BSYNC B0 ;  /* 0x0000000000007941 */ /* 0x000fea0003800000 */
.L_x_11305:
        /* <DEDUP_REMOVED lines=10> */
.L_x_11307:
        /* <DEDUP_REMOVED lines=8> */
.L_x_11308:
        /* <DEDUP_REMOVED lines=8> */
.L_x_11309:
        /* <DEDUP_REMOVED lines=8> */
.L_x_11310:
        /* <DEDUP_REMOVED lines=8> */
.L_x_11311:
[----:B------:R-:W-:Y:S05]  /*196f0*/  BRA `(.L_x_11312) ;  /* 0xffffffd800307947 */ /* 0x000fea000383ffff */
.L_x_11201:
        /* <DEDUP_REMOVED lines=8> */
.L_x_11314:
[----:B------:R-:W-:Y:S05]  /*19780*/  BSYNC B0 ;  /* 0x0000000000007941 */ /* 0x000fea0003800000 */
.L_x_11313:
        /* <DEDUP_REMOVED lines=10> */
.L_x_11315:
        /* <DEDUP_REMOVED lines=8> */
.L_x_11316:
        /* <DEDUP_REMOVED lines=8> */
.L_x_11317:
        /* <DEDUP_REMOVED lines=8> */
.L_x_11318:
        /* <DEDUP_REMOVED lines=8> */
.L_x_11319:
[----:B------:R-:W-:Y:S05]  /*19a30*/  BRA `(.L_x_11320) ;  /* 0xffffffd800147947 */ /* 0x000fea000383ffff */
.L_x_11203:
[----:B------:R-:W-:Y:S01]  /*19a40*/  BSSY B0, `(.L_x_11321) ;  /* 0x0000006000007945 */ /* 0x000fe20003800000 */
[----:B------:R-:W-:Y:S01]  /*19a50*/  PLOP3.LUT P6, PT, P6, PT, PT, 0x8, 0x0 ;  /* 0x000000000000781c */ /* 0x000fe200037ce170 */
[----:B------:R-:W-:-:S12]  /*19a60*/  IMAD.MOV.U32 R15, RZ, RZ, -0x1 ;  /* 0xffffffffff0f7424 */ /* 0x000fd800078e00ff */
[----:B01----:R-:W-:Y:S05]  /*19a70*/  WARPSYNC.COLLECTIVE R15, `(.L_x_11322) ;  /* 0x000000000f087348 */ /* 0x003fea0003c00000 */
[----:B------:R-:W-:Y:S01]  /*19a80*/  VOTE.ANY R14, PT, P6 ;  /* 0x00000000000e7806 */ /* 0x000fe200030e0100 */
[----:B01----:R-:W-:Y:S06]  /*19a90*/  ENDCOLLECTIVE ;  /* 0x000000000000791b */ /* 0x003fec0003800000 */
.L_x_11322:
[----:B------:R-:W-:Y:S05]  /*19aa0*/  BSYNC B0 ;  /* 0x0000000000007941 */ /* 0x000fea0003800000 */
.L_x_11321:
        /* <DEDUP_REMOVED lines=9> */
.L_x_11323:
[----:B------:R-:W-:Y:S01]  /*19b40*/  IMAD.MOV.U32 R17, RZ, RZ, R14 ;  /* 0x000000ffff117224 */ /* 0x000fe200078e000e */
[----:B------:R-:W-:Y:S06]  /*19b50*/  BRA `(.L_x_11324) ;  /* 0xffffffd800047947 */ /* 0x000fec000383ffff */
.L_x_11205:
[----:B------:R-:W-:Y:S01]  /*19b60*/  BSSY B0, `(.L_x_11325) ;  /* 0x0000007000007945 */ /* 0x000fe20003800000 */
[----:B------:R-:W-:Y:S01]  /*19b70*/  MOV R13, R2 ;  /* 0x00000002000d7202 */ /* 0x000fe20000000f00 */
[----:B------:R-:W-:Y:S02]  /*19b80*/  IMAD.MOV.U32 R11, RZ, RZ, 0x1f ;  /* 0x0000001fff0b7424 */ /* 0x000fe400078e00ff */
[----:B------:R-:W-:-:S07]  /*19b90*/  IMAD.MOV.U32 R15, RZ, RZ, -0x1 ;  /* 0xffffffffff0f7424 */ /* 0x000fce00078e00ff */
[----:B0123--:R-:W-:Y:S05]  /*19ba0*/  WARPSYNC.COLLECTIVE R15, `(.L_x_11326) ;  /* 0x000000000f087348 */ /* 0x00ffea0003c00000 */
[----:B------:R4:W0:Y:S02]  /*19bb0*/  SHFL.IDX P6, R14, R13, R12, R11 ;  /* 0x0000000c0d0e7389 */ /* 0x00082400000c000b */
[----:B01234-:R-:W-:Y:S01]  /*19bc0*/  ENDCOLLECTIVE ;  /* 0x000000000000791b */ /* 0x01ffe20003800000 */
.L_x_11326:
[----:B------:R-:W-:Y:S05]  /*19bd0*/  BSYNC B0 ;  /* 0x0000000000007941 */ /* 0x000fea0003800000 */
.L_x_11325:
[----:B------:R-:W-:Y:S01]  /*19be0*/  IMAD.MOV.U32 R7, RZ, RZ, R14 ;  /* 0x000000ffff077224 */ /* 0x000fe200078e000e */
[----:B------:R-:W-:Y:S06]  /*19bf0*/  BRA `(.L_x_11204) ;  /* 0xffffffd400f87947 */ /* 0x000fec000383ffff */
.L_x_11209:
[----:B-1----:R1:W2:Y:S02]  /*19c00*/  SYNCS.PHASECHK.TRANS64.TRYWAIT P0, [R0+URZ+0x22820], R3 ;  /* 0x02282003000075a7 */ /* 0x0022a4000800017f */
[----:B--2---:R-:W-:Y:S05]  /*19c10*/  @!P0 NANOSLEEP.SYNCS 0x989680 ;  /* 0x009896800000895d */ /* 0x004fea0003900000 */
[----:B------:R-:W2:Y:S02]  /*19c20*/  @!P0 SYNCS.PHASECHK.TRANS64 P0, [R0+URZ+0x22820], R3 ;  /* 0x02282003000085a7 */ /* 0x000ea4000800007f */
[----:B--2---:R-:W-:Y:S05]  /*19c30*/  @!P0 BRA `(.L_x_11209) ;  /* 0xfffffffc00f08947 */ /* 0x004fea000383ffff */
[----:B------:R-:W-:Y:S05]  /*19c40*/  BRA `(.L_x_11327) ;  /* 0xffffffdc006c7947 */ /* 0x000fea000383ffff */
.L_x_11210:
        /* <DEDUP_REMOVED lines=11> */
.L_x_11329:
[----:B------:R-:W-:Y:S05]  /*19d00*/  BSYNC B0 ;  /* 0x0000000000007941 */ /* 0x000fea0003800000 */
.L_x_11328:
[----:B------:R-:W-:Y:S05]  /*19d10*/  BRA `(.L_x_11330) ;  /* 0xffffffdc00547947 */ /* 0x000fea000383ffff */
.L_x_11211:
[----:B------:R-:W-:Y:S01]  /*19d20*/  BSSY B0, `(.L_x_11331) ;  /* 0x0000006000007945 */ /* 0x000fe20003800000 */
[----:B------:R-:W-:-:S07]  /*19d30*/  IMAD.MOV.U32 R15, RZ, RZ, -0x1 ;  /* 0xffffffffff0f7424 */ /* 0x000fce00078e00ff */
[----:B012---:R-:W-:Y:S05]  /*19d40*/  WARPSYNC.COLLECTIVE R15, `(.L_x_11332) ;  /* 0x000000000f0c7348 */ /* 0x007fea0003c00000 */
[----:B------:R-:W-:Y:S02]  /*19d50*/  ELECT P6, UR62, PT ;  /* 0x00000000003e782f */ /* 0x000fe400038c0000 */
[----:B------:R-:W-:Y:S01]  /*19d60*/  MOV R14, UR62 ;  /* 0x0000003e000e7c02 */ /* 0x000fe20008000f00 */
[----:B012---:R-:W-:Y:S10]  /*19d70*/  ENDCOLLECTIVE ;  /* 0x000000000000791b */ /* 0x007ff40003800000 */
.L_x_11332:
[----:B------:R-:W-:Y:S05]  /*19d80*/  BSYNC B0 ;  /* 0x0000000000007941 */ /* 0x000fea0003800000 */
.L_x_11331:
[----:B------:R-:W-:Y:S05]  /*19d90*/  BRA `(.L_x_11333) ;  /* 0xffffffdc00487947 */ /* 0x000fea000383ffff */
.L_x_11213:
[----:B-1----:R1:W2:Y:S02]  /*19da0*/  SYNCS.PHASECHK.TRANS64.TRYWAIT P0, [R6+URZ], R5 ;  /* 0x00000005060075a7 */ /* 0x0022a4000800017f */
[----:B--2---:R-:W-:Y:S05]  /*19db0*/  @!P0 NANOSLEEP.SYNCS 0x989680 ;  /* 0x009896800000895d */ /* 0x004fea0003900000 */
[----:B------:R-:W2:Y:S02]  /*19dc0*/  @!P0 SYNCS.PHASECHK.TRANS64 P0, [R6+URZ], R5 ;  /* 0x00000005060085a7 */ /* 0x000ea4000800007f */
[----:B--2---:R-:W-:Y:S05]  /*19dd0*/  @!P0 BRA `(.L_x_11213) ;  /* 0xfffffffc00f08947 */ /* 0x004fea000383ffff */
[----:B------:R-:W-:Y:S05]  /*19de0*/  BRA `(.L_x_11334) ;  /* 0xffffffdc00847947 */ /* 0x000fea000383ffff */
.L_x_11214:
[----:B--2---:R2:W3:Y:S02]  /*19df0*/  SYNCS.PHASECHK.TRANS64.TRYWAIT P0, [R7+URZ], R2 ;  /* 0x00000002070075a7 */ /* 0x0044e4000800017f */
[----:B---3--:R-:W-:Y:S05]  /*19e00*/  @!P0 NANOSLEEP.SYNCS 0x989680 ;  /* 0x009896800000895d */ /* 0x008fea0003900000 */
[----:B------:R-:W3:Y:S02]  /*19e10*/  @!P0 SYNCS.PHASECHK.TRANS64 P0, [R7+URZ], R2 ;  /* 0x00000002070085a7 */ /* 0x000ee4000800007f */
[----:B---3--:R-:W-:Y:S05]  /*19e20*/  @!P0 BRA `(.L_x_11214) ;  /* 0xfffffffc00f08947 */ /* 0x008fea000383ffff */
[----:B------:R-:W-:Y:S05]  /*19e30*/  BRA `(.L_x_11335) ;  /* 0xffffffdc00787947 */ /* 0x000fea000383ffff */
.L_x_11216:
[----:B---3--:R3:W4:Y:S02]  /*19e40*/  SYNCS.PHASECHK.TRANS64.TRYWAIT P0, [R4+URZ], R5 ;  /* 0x00000005040075a7 */ /* 0x008724000800017f */
[----:B----4-:R-:W-:Y:S05]  /*19e50*/  @!P0 NANOSLEEP.SYNCS 0x989680 ;  /* 0x009896800000895d */ /* 0x010fea0003900000 */
[----:B------:R-:W4:Y:S02]  /*19e60*/  @!P0 SYNCS.PHASECHK.TRANS64 P0, [R4+URZ], R5 ;  /* 0x00000005040085a7 */ /* 0x000f24000800007f */
[----:B----4-:R-:W-:Y:S05]  /*19e70*/  @!P0 BRA `(.L_x_11216) ;  /* 0xfffffffc00f08947 */ /* 0x010fea000383ffff */
[----:B------:R-:W-:Y:S05]  /*19e80*/  BRA `(.L_x_11336) ;  /* 0xffffffdc00807947 */ /* 0x000fea000383ffff */
.L_x_11337:
        /* <DEDUP_REMOVED lines=15> */
.L_x_11976:


//--------------------- .text._ZN7cutlass13device_kernelIN5flash11enable_sm90INS1_16FlashAttnFwdSm90INS1_25CollectiveMainloopFwdSm90ILi2EN4cute5tupleIJNS5_1CILi1EEES8_S8_EEENS6_IJNS7_ILi128EEENS7_ILi96EEENS7_ILi64EEEEEELi256ENS_6half_tEfNS_4arch4Sm90ELb1ELb0ELb0ELb1ELb0ELb0ELb1ELb1ELb0ELb0ELb0ELb0EEENS1_21CollectiveEpilogueFwdINS6_IJSA_NS7_ILi256EEESB_EEES9_SE_SG_Li256ELb1ELb0ELb0ELb0EEENS1_36VarlenDynamicPersistentTileSchedulerILi128ELi96ELi256ELi32ELb0ELb0ELb1ELb1ELb1ELb1EEEEEEEEEvNT_6ParamsE --------------------------
	.section	.text._ZN7cutlass13device_kernelIN5flash11enable_sm90INS1_16FlashAttnFwdSm90INS1_25CollectiveMainloopFwdSm90ILi2EN4cute5tupleIJNS5_1CILi1EEES8_S8_EEENS6_IJNS7_ILi128EEENS7_ILi96EEENS7_ILi64EEEEEELi256ENS_6half_tEfNS_4arch4Sm90ELb1ELb0ELb0ELb1ELb0ELb0ELb1ELb1ELb0ELb0ELb0ELb0EEENS1_21CollectiveEpilogueFwdINS6_IJSA_NS7_ILi256EEESB_EEES9_SE_SG_Li256ELb1ELb0ELb0ELb0EEENS1_36VarlenDynamicPersistentTileSchedulerILi128ELi96ELi256ELi32ELb0ELb0ELb1ELb1ELb1ELb1EEEEEEEEEvNT_6ParamsE,"ax",@progbits
	.align	128
.text._ZN7cutlass13device_kernelIN5flash11enable_sm90INS1_16FlashAttnFwdSm90INS1_25CollectiveMainloopFwdSm90ILi2EN4cute5tupleIJNS5_1CILi1EEES8_S8_EEENS6_IJNS7_ILi128EEENS7_ILi96EEENS7_ILi64EEEEEELi256ENS_6half_tEfNS_4arch4Sm90ELb1ELb0ELb0ELb1ELb0ELb0ELb1ELb1ELb0ELb0ELb0ELb0EEENS1_21CollectiveEpilogueFwdINS6_IJSA_NS7_ILi256EEESB_EEES9_SE_SG_Li256ELb1ELb0ELb0ELb0EEENS1_36VarlenDynamicPersistentTileSchedulerILi128ELi96ELi256ELi32ELb0ELb0ELb1ELb1ELb1ELb1EEEEEEEEEvNT_6ParamsE:
        .type           _ZN7cutlass13device_kernelIN5flash11enable_sm90INS1_16FlashAttnFwdSm90INS1_25CollectiveMainloopFwdSm90ILi2EN4cute5tupleIJNS5_1CILi1EEES8_S8_EEENS6_IJNS7_ILi128EEENS7_ILi96EEENS7_ILi64EEEEEELi256ENS_6half_tEfNS_4arch4Sm90ELb1ELb0ELb0ELb1ELb0ELb0ELb1ELb1ELb0ELb0ELb0ELb0EEENS1_21CollectiveEpilogueFwdINS6_IJSA_NS7_ILi256EEESB_EEES9_SE_SG_Li256ELb1ELb0ELb0ELb0EEENS1_36VarlenDynamicPersistentTileSchedulerILi128ELi96ELi256ELi32ELb0ELb0ELb1ELb1ELb1ELb1EEEEEEEEEvNT_6ParamsE,@function
        .size           _ZN7cutlass13device_kernelIN5flash11enable_sm90INS1_16FlashAttnFwdSm90INS1_25CollectiveMainloopFwdSm90ILi2EN4cute5tupleIJNS5_1CILi1EEES8_S8_EEENS6_IJNS7_ILi128EEENS7_ILi96EEENS7_ILi64EEEEEELi256ENS_6half_tEfNS_4arch4Sm90ELb1ELb0ELb0ELb1ELb0ELb0ELb1ELb1ELb0ELb0ELb0ELb0EEENS1_21CollectiveEpilogueFwdINS6_IJSA_NS7_ILi256EEESB_EEES9_SE_SG_Li256ELb1ELb0ELb0ELb0EEENS1_36VarlenDynamicPersistentTileSchedulerILi128ELi96ELi256ELi32ELb0ELb0ELb1ELb1ELb1ELb1EEEEEEEEEvNT_6ParamsE,(.L_x_11977 - _ZN7cutlass13device_kernelIN5flash11enable_sm90INS1_16FlashAttnFwdSm90INS1_25CollectiveMainloopFwdSm90ILi2EN4cute5tupleIJNS5_1CILi1EEES8_S8_EEENS6_IJNS7_ILi128EEENS7_ILi96EEENS7_ILi64EEEEEELi256ENS_6half_tEfNS_4arch4Sm90ELb1ELb0ELb0ELb1ELb0ELb0ELb1ELb1ELb0ELb0ELb0ELb0EEENS1_21CollectiveEpilogueFwdINS6_IJSA_NS7_ILi256EEESB_EEES9_SE_SG_Li256ELb1ELb0ELb0ELb0EEENS1_36VarlenDynamicPersistentTileSchedulerILi128ELi96ELi256ELi32ELb0ELb0ELb1ELb1ELb1ELb1EEEEEEEEEvNT_6ParamsE)
        .other          _ZN7cutlass13device_kernelIN5flash11enable_sm90INS1_16FlashAttnFwdSm90INS1_25CollectiveMainloopFwdSm90ILi2EN4cute5tupleIJNS5_1CILi1EEES8_S8_EEENS6_IJNS7_ILi128EEENS7_ILi96EEENS7_ILi64EEEEEELi256ENS_6half_tEfNS_4arch4Sm90ELb1ELb0ELb0ELb1ELb0ELb0ELb1ELb1ELb0ELb0ELb0ELb0EEENS1_21CollectiveEpilogueFwdINS6_IJSA_NS7_ILi256EEESB_EEES9_SE_SG_Li256ELb1ELb0ELb0ELb0EEENS1_36VarlenDynamicPersistentTileSchedulerILi128ELi96ELi256ELi32ELb0ELb0ELb1ELb1ELb1ELb1EEEEEEEEEvNT_6ParamsE,@"STO_CUDA_ENTRY STV_DEFAULT"
_ZN7cutlass13device_kernelIN5flash11enable_sm90INS1_16FlashAttnFwdSm90INS1_25CollectiveMainloopFwdSm90ILi2EN4cute5tupleIJNS5_1CILi1EEES8_S8_EEENS6_IJNS7_ILi128EEENS7_ILi96EEENS7_ILi64EEEEEELi256ENS_6half_tEfNS_4arch4Sm90ELb1ELb0ELb0ELb1ELb0ELb0ELb1ELb1ELb0ELb0ELb0ELb0EEENS1_21CollectiveEpilogueFwdINS6_IJSA_NS7_ILi256EEESB_EEES9_SE_SG_Li256ELb1ELb0ELb0ELb0EEENS1_36VarlenDynamicPersistentTileSchedulerILi128ELi96ELi256ELi32ELb0ELb0ELb1ELb1ELb1ELb1EEEEEEEEEvNT_6ParamsE:
        /* <DEDUP_REMOVED lines=24> */
.L_x_11339:
[----:B------:R-:W-:Y:S05]  /*0180*/  BSYNC B0 ;  /* 0x0000000000007941 */ /* 0x000fea0003800000 */
.L_x_11338:
        /* <DEDUP_REMOVED lines=43> */
.L_x_11340:
        /* <DEDUP_REMOVED lines=22> */
.L_x_11341:
        /* <DEDUP_REMOVED lines=18> */
.L_x_11342:
        /* <DEDUP_REMOVED lines=22> */
.L_x_11343:
        /* <DEDUP_REMOVED lines=22> */
.L_x_11344:
        /* <DEDUP_REMOVED lines=8> */
.L_x_11346:
        /* <DEDUP_REMOVED lines=20> */
[----:B------:R-:W-:Y:S01]  /*0b40*/  IMAD.MOV.U32 R221, RZ, RZ, RZ ;  /* 0x000000ffffdd7224 */ /* 0x000fe200078e00ff */
[----:B------:R-:W-:Y:S01]  /*0b50*/  R2UR UR5, R14 ;  /* 0x000000000e0572ca */ /* 0x000fe200000e0000 */
[----:B------:R-:W0:Y:S01]  /*0b60*/  S2R R0, SR_TID.X ;  /* 0x0000000000007919 */ /* 0x000e220000002100 */
[----:B------:R-:W-:Y:S01]  /*0b70*/  UMOV UR37, URZ ;  /* 0x0000003f00257c82 */ /* 0x000fe20008000000 */
[----:B------:R-:W-:Y:S01]  /*0b80*/  UMOV UR36, URZ ;  /* 0x0000003f00247c82 */ /* 0x000fe20008000000 */
        /* <DEDUP_REMOVED lines=17> */
[----:B--2---:R-:W-:Y:S02]  /*0ca0*/  R2UR UR4, R2 ;  /* 0x00000000020472ca */ /* 0x004fe400000e0000 */
[----:B------:R-:W-:-:S04]  /*0cb0*/  SHF.R.S32.HI R2, RZ, 0x1f, R6 ;  /* 0x0000001fff027819 */ /* 0x000fc80000011406 */
[----:B------:R-:W-:-:S04]  /*0cc0*/  LEA.HI R2, R2, R5, RZ, 0x3 ;  /* 0x0000000502027211 */ /* 0x000fc800078f18ff */
[----:B------:R-:W-:Y:S02]  /*0cd0*/  LOP3.LUT R8, R2, 0xfffffff8, RZ, 0xc0, !PT ;  /* 0xfffffff802087812 */ /* 0x000fe400078ec0ff */
[CC--:B------:R-:W-:Y:S01]  /*0ce0*/  LEA.HI R2, R3.reuse, R226.reuse, RZ, 0x4 ;  /* 0x000000e203027211 */ /* 0x0c0fe200078f20ff */
[----:B------:R-:W-:Y:S01]  /*0cf0*/  ULOP3.LUT UR4, UR4, 0x1, URZ, 0xfc, !UPT ;  /* 0x0000000104047892 */ /* 0x000fe2000f8efc3f */
[----:B------:R-:W-:Y:S01]  /*0d00*/  LEA.HI R3, R3, R226, RZ, 0x3 ;  /* 0x000000e203037211 */ /* 0x000fe200078f18ff */
[----:B------:R-:W-:Y:S01]  /*0d10*/  IMAD.IADD R8, R5, 0x1, -R8 ;  /* 0x0000000105087824 */ /* 0x000fe200078e0a08 */
[----:B------:R-:W-:Y:S02]  /*0d20*/  SHF.R.S32.HI R7, RZ, 0x4, R2 ;  /* 0x00000004ff077819 */ /* 0x000fe40000011402 */
[C---:B------:R-:W-:Y:S01]  /*0d30*/  LOP3.LUT R5, R2.reuse, 0x3fffff0, RZ, 0xc0, !PT ;  /* 0x03fffff002057812 */ /* 0x040fe200078ec0ff */
[----:B------:R-:W-:Y:S01]  /*0d40*/  IMAD R9, R9, 0x10, R8 ;  /* 0x0000001009097824 */ /* 0x000fe200078e0208 */
[----:B------:R-:W-:Y:S01]  /*0d50*/  LEA.HI R2, R2, R7, RZ, 0x1 ;  /* 0x0000000702027211 */ /* 0x000fe200078f08ff */
[----:B------:R-:W-:Y:S01]  /*0d60*/  IMAD.U32 R225, RZ, RZ, UR4 ;  /* 0x00000004ffe17e24 */ /* 0x000fe2000f8e00ff */
[----:B------:R-:W-:Y:S01]  /*0d70*/  SHF.R.S32.HI R202, RZ, 0x3, R3 ;  /* 0x00000003ffca7819 */ /* 0x000fe20000011403 */
[----:B------:R-:W-:Y:S01]  /*0d80*/  IMAD.IADD R5, R226, 0x1, -R5 ;  /* 0x00000001e2057824 */ /* 0x000fe200078e0a05 */
[----:B------:R-:W-:Y:S01]  /*0d90*/  LOP3.LUT R2, R2, 0x1ffffffe, RZ, 0xc0, !PT ;  /* 0x1ffffffe02027812 */ /* 0x000fe200078ec0ff */
[----:B------:R-:W-:Y:S01]  /*0da0*/  IMAD R205, R0, 0x40, R9 ;  /* 0x0000004000cd7824 */ /* 0x000fe200078e0209 */
[----:B------:R-:W-:Y:S01]  /*0db0*/  LOP3.LUT R9, R6, 0x7ffffffc, RZ, 0xc0, !PT ;  /* 0x7ffffffc06097812 */ /* 0x000fe200078ec0ff */
[----:B------:R-:W-:-:S02]  /*0dc0*/  IMAD R5, R5, 0x40, R4 ;  /* 0x0000004005057824 */ /* 0x000fc400078e0204 */
[----:B------:R-:W-:Y:S02]  /*0dd0*/  IMAD.IADD R2, R7, 0x1, -R2 ;  /* 0x0000000107027824 */ /* 0x000fe400078e0a02 */
[----:B------:R-:W-:Y:S02]  /*0de0*/  IMAD.MOV.U32 R7, RZ, RZ, R15 ;  /* 0x000000ffff077224 */ /* 0x000fe400078e000f */
[----:B------:R-:W-:Y:S01]  /*0df0*/  IMAD R224, R2, 0x8, R5 ;  /* 0x0000000802e07824 */ /* 0x000fe200078e0205 */
[----:B------:R-:W-:Y:S01]  /*0e00*/  LOP3.LUT R5, R3, 0x1ffffff8, RZ, 0xc0, !PT ;  /* 0x1ffffff803057812 */ /* 0x000fe200078ec0ff */
[----:B------:R-:W-:-:S04]  /*0e10*/  IMAD.IADD R204, R222, 0x1, -R9 ;  /* 0x00000001decc7824 */ /* 0x000fc800078e0a09 */
[----:B------:R-:W-:-:S04]  /*0e20*/  IMAD.IADD R5, R226, 0x1, -R5 ;  /* 0x00000001e2057824 */ /* 0x000fc800078e0a05 */
[----:B------:R-:W-:-:S07]  /*0e30*/  IMAD.SHL.U32 R200, R5, 0x8, RZ ;  /* 0x0000000805c87824 */ /* 0x000fce00078e00ff */
.L_x_11401:
[----:B0-----:R-:W0:Y:S01]  /*0e40*/  LDC.64 R206, c[0x0][0xd60] ;  /* 0x00035800ffce7b82 */ /* 0x001e220000000a00 */
[----:B------:R-:W-:Y:S01]  /*0e50*/  ULDC.64 UR10, c[0x0][0x208] ;  /* 0x00008200000a7ab9 */ /* 0x000fe20000000a00 */
[----:B------:R-:W-:Y:S01]  /*0e60*/  ULDC.64 UR6, c[0x0][0xb20] ;  /* 0x0002c80000067ab9 */ /* 0x000fe20000000a00 */
[----:B------:R-:W-:Y:S01]  /*0e70*/  ULDC.64 UR8, c[0x0][0xb10] ;  /* 0x0002c40000087ab9 */ /* 0x000fe20000000a00 */
[----:B0-----:R-:W-:-:S06]  /*0e80*/  IMAD.WIDE R206, R7, 0x4, R206 ;  /* 0x0000000407ce7825 */ /* 0x001fcc00078e02ce */
[----:B--2---:R-:W2:Y:S01]  /*0e90*/  LDG.E R206, desc[UR10][R206.64] ;  /* 0x0000000acece7981 */ /* 0x004ea2000c1e1900 */
[----:B------:R-:W-:Y:S02]  /*0ea0*/  ISETP.NE.U32.AND P0, PT, RZ, UR6, PT ;  /* 0x00000006ff007c0c */ /* 0x000fe4000bf05070 */
[----:B------:R-:W-:Y:S02]  /*0eb0*/  ISETP.NE.U32.AND P1, PT, RZ, UR8, PT ;  /* 0x00000008ff007c0c */ /* 0x000fe4000bf25070 */
[----:B------:R-:W-:Y:S02]  /*0ec0*/  ISETP.NE.AND.EX P0, PT, RZ, UR7, PT, P0 ;  /* 0x00000007ff007c0c */ /* 0x000fe4000bf05300 */
[----:B------:R-:W-:Y:S02]  /*0ed0*/  ISETP.NE.AND.EX P1, PT, RZ, UR9, PT, P1 ;  /* 0x00000009ff007c0c */ /* 0x000fe4000bf25310 */
[----:B--2---:R-:W-:-:S09]  /*0ee0*/  SHF.R.S32.HI R218, RZ, 0x1f, R206 ;  /* 0x0000001fffda7819 */ /* 0x004fd200000114ce */
[----:B------:R-:W-:-:S04]  /*0ef0*/  @P0 LEA R2, P2, R206, UR6, 0x2 ;  /* 0x00000006ce020c11 */ /* 0x000fc8000f8410ff */
[C---:B------:R-:W-:Y:S01]  /*0f00*/  @P0 LEA.HI.X R3, R206.reuse, UR7, R218, 0x2, P2 ;  /* 0x00000007ce030c11 */ /* 0x040fe200090f14da */
[----:B------:R-:W-:Y:S01]  /*0f10*/  ULDC.64 UR6, c[0x0][0x3f8] ;  /* 0x0000fe0000067ab9 */ /* 0x000fe20000000a00 */
[----:B---34-:R-:W-:-:S03]  /*0f20*/  @P1 LEA R4, P2, R206, UR8, 0x2 ;  /* 0x00000008ce041c11 */ /* 0x018fc6000f8410ff */
[----:B------:R-:W2:Y:S01]  /*0f30*/  @P0 LDG.E R2, desc[UR10][R2.64] ;  /* 0x0000000a02020981 */ /* 0x000ea2000c1e1900 */
[----:B------:R-:W-:-:S05]  /*0f40*/  @P1 LEA.HI.X R5, R206, UR9, R218, 0x2, P2 ;  /* 0x00000009ce051c11 */ /* 0x000fca00090f14da */
[----:B------:R-:W3:Y:S01]  /*0f50*/  @P1 LDG.E R4, desc[UR10][R4.64] ;  /* 0x0000000a04041981 */ /* 0x000ee2000c1e1900 */
[----:B------:R-:W-:Y:S01]  /*0f60*/  UISETP.NE.U32.AND UP0, UPT, UR6, URZ, UPT ;  /* 0x0000003f0600728c */ /* 0x000fe2000bf05070 */
[----:B------:R-:W-:Y:S01]  /*0f70*/  IMAD.U32 R219, RZ, RZ, UR5 ;  /* 0x00000005ffdb7e24 */ /* 0x000fe2000f8e00ff */
[----:B------:R-:W-:Y:S01]  /*0f80*/  ULDC.64 UR10, c[0x0][0xb18] ;  /* 0x0002c600000a7ab9 */ /* 0x000fe20000000a00 */
[----:B------:R-:W-:Y:S01]  /*0f90*/  ULDC UR6, c[0x0][0x404] ;  /* 0x0001010000067ab9 */ /* 0x000fe20000000800 */
[----:B------:R-:W-:Y:S01]  /*0fa0*/  UISETP.NE.AND.EX UP0, UPT, UR7, URZ, UPT, UP0 ;  /* 0x0000003f0700728c */ /* 0x000fe2000bf05300 */
[----:B------:R-:W-:Y:S01]  /*0fb0*/  ISETP.NE.U32.AND P2, PT, RZ, UR10, PT ;  /* 0x0000000aff007c0c */ /* 0x000fe2000bf45070 */
[----:B------:R-:W-:Y:S01]  /*0fc0*/  UMOV UR4, URZ ;  /* 0x0000003f00047c82 */ /* 0x000fe20008000000 */
[----:B------:R-:W-:Y:S01]  /*0fd0*/  ULDC UR7, c[0x0][0x2e0] ;  /* 0x0000b80000077ab9 */ /* 0x000fe20000000800 */
[----:B------:R-:W-:Y:S01]  /*0fe0*/  USEL UR6, UR6, 0x1, UP0 ;  /* 0x0000000106067887 */ /* 0x000fe20008000000 */
[----:B------:R-:W-:Y:S01]  /*0ff0*/  ISETP.NE.AND.EX P2, PT, RZ, UR11, PT, P2 ;  /* 0x0000000bff007c0c */ /* 0x000fe2000bf45320 */
[----:B------:R-:W-:-:S02]  /*1000*/  ULDC UR61, c[0x0][0x288] ;  /* 0x0000a200003d7ab9 */ /* 0x000fc40000000800 */
[----:B------:R-:W-:Y:S01]  /*1010*/  UIMAD UR6, UR6, UR7, URZ ;  /* 0x00000007060672a4 */ /* 0x000fe2000f8e023f */
[----:B--2---:R-:W-:Y:S02]  /*1020*/  @P0 R2UR UR4, R2 ;  /* 0x00000000020402ca */ /* 0x004fe400000e0000 */
[----:B---3--:R-:W-:Y:S01]  /*1030*/  @P1 R2UR UR61, R4 ;  /* 0x00000000043d12ca */ /* 0x008fe200000e0000 */
[----:B-1---5:R-:W-:-:S14]  /*1040*/  @P1 BRA `(.L_x_11347) ;  /* 0x0000000000301947 */ /* 0x022fdc0003800000 */
[----:B------:R-:W-:Y:S02]  /*1050*/  ULDC.64 UR8, c[0x0][0xaf8] ;  /* 0x0002be0000087ab9 */ /* 0x000fe40000000a00 */
[----:B------:R-:W-:-:S04]  /*1060*/  ISETP.NE.U32.AND P0, PT, RZ, UR8, PT ;  /* 0x00000008ff007c0c */ /* 0x000fc8000bf05070 */
[----:B------:R-:W-:-:S13]  /*1070*/  ISETP.NE.AND.EX P0, PT, RZ, UR9, PT, P0 ;  /* 0x00000009ff007c0c */ /* 0x000fda000bf05300 */
[----:B------:R-:W-:Y:S05]  /*1080*/  @!P0 BRA `(.L_x_11347) ;  /* 0x0000000000208947 */ /* 0x000fea0003800000 */
[----:B------:R-:W0:Y:S01]  /*1090*/  LDC.64 R2, c[0x0][0xaf8] ;  /* 0x0002be00ff027b82 */ /* 0x000e220000000a00 */
[----:B------:R-:W-:Y:S01]  /*10a0*/  ULDC.64 UR8, c[0x0][0x208] ;  /* 0x0000820000087ab9 */ /* 0x000fe20000000a00 */
[----:B0-----:R-:W-:-:S05]  /*10b0*/  IMAD.WIDE R2, R206, 0x4, R2 ;  /* 0x00000004ce027825 */ /* 0x001fca00078e0202 */
[----:B------:R-:W2:Y:S04]  /*10c0*/  LDG.E R4, desc[UR8][R2.64] ;  /* 0x0000000802047981 */ /* 0x000ea8000c1e1900 */
[----:B------:R-:W3:Y:S01]  /*10d0*/  LDG.E R0, desc[UR8][R2.64+0x4] ;  /* 0x0000040802007981 */ /* 0x000ee2000c1e1900 */
[----:B--2---:R-:W-:Y:S02]  /*10e0*/  R2UR UR61, R4 ;  /* 0x00000000043d72ca */ /* 0x004fe400000e0000 */
[----:B---3--:R-:W-:-:S13]  /*10f0*/  R2UR UR5, R0 ;  /* 0x00000000000572ca */ /* 0x008fda00000e0000 */
[----:B------:R-:W-:-:S12]  /*1100*/  UIADD3 UR61, -UR61, UR5, URZ ;  /* 0x000000053d3d7290 */ /* 0x000fd8000fffe13f */
.L_x_11347:
[----:B------:R-:W-:Y:S01]  /*1110*/  IMAD.U32 R220, RZ, RZ, UR60 ;  /* 0x0000003cffdc7e24 */ /* 0x000fe2000f8e00ff */
[----:B------:R-:W-:Y:S06]  /*1120*/  @!P2 BRA `(.L_x_11348) ;  /* 0x000000000018a947 */ /* 0x000fec0003800000 */
[----:B------:R-:W-:Y:S01]  /*1130*/  LEA R2, P0, R206, UR10, 0x2 ;  /* 0x0000000ace027c11 */ /* 0x000fe2000f8010ff */
[----:B------:R-:W-:-:S03]  /*1140*/  ULDC.64 UR6, c[0x0][0x208] ;  /* 0x0000820000067ab9 */ /* 0x000fc60000000a00 */
[----:B------:R-:W-:-:S05]  /*1150*/  LEA.HI.X R3, R206, UR11, R218, 0x2, P0 ;  /* 0x0000000bce037c11 */ /* 0x000fca00080f14da */
[----:B------:R-:W2:Y:S02]  /*1160*/  LDG.E R2, desc[UR6][R2.64] ;  /* 0x0000000602027981 */ /* 0x000ea4000c1e1900 */
[----:B--2---:R-:W-:Y:S01]  /*1170*/  R2UR UR6, R2 ;  /* 0x00000000020672ca */ /* 0x004fe200000e0000 */
[----:B------:R-:W-:-:S14]  /*1180*/  BRA `(.L_x_11349) ;  /* 0x0000000000307947 */ /* 0x000fdc0003800000 */
.L_x_11348:
        /* <DEDUP_REMOVED lines=12> */
.L_x_11349:
[----:B------:R-:W-:Y:S01]  /*1250*/  UIADD3 UR6, -UR4, UR6, URZ ;  /* 0x0000000604067290 */ /* 0x000fe2000fffe13f */
[----:B------:R-:W-:Y:S01]  /*1260*/  PLOP3.LUT P0, PT, PT, PT, PT, 0x80, 0x0 ;  /* 0x000000000000781c */ /* 0x000fe20003f0f070 */
[----:B------:R-:W-:Y:S01]  /*1270*/  ULEA UR5, UR60, 0xdf, 0x7 ;  /* 0x000000df3c057891 */ /* 0x000fe2000f8e383f */
[----:B------:R-:W-:Y:S01]  /*1280*/  CS2R R2, SRZ ;  /* 0x0000000000027805 */ /* 0x000fe2000001ff00 */
[----:B------:R-:W-:Y:S01]  /*1290*/  UIADD3 UR4, UR6, 0x5f, URZ ;  /* 0x0000005f06047890 */ /* 0x000fe2000fffe03f */
[----:B------:R-:W-:Y:S01]  /*12a0*/  IMAD.MOV.U32 R0, RZ, RZ, RZ ;  /* 0x000000ffff007224 */ /* 0x000fe200078e00ff */
[----:B------:R-:W-:Y:S01]  /*12b0*/  CS2R R148, SRZ ;  /* 0x0000000000947805 */ /* 0x000fe2000001ff00 */
[----:B------:R-:W-:Y:S01]  /*12c0*/  IMAD.U32 R201, RZ, RZ, UR6 ;  /* 0x00000006ffc97e24 */ /* 0x000fe2000f8e00ff */
[----:B------:R-:W-:Y:S01]  /*12d0*/  UIADD3 UR6, UR6, UR5, -UR61 ;  /* 0x0000000506067290 */ /* 0x000fe2000fffe83d */
[----:B------:R-:W-:Y:S01]  /*12e0*/  IMAD.MOV.U32 R150, RZ, RZ, RZ ;  /* 0x000000ffff967224 */ /* 0x000fe200078e00ff */
        /* <DEDUP_REMOVED lines=72> */
[----:B------:R-:W-:Y:S01]  /*1770*/  CS2R R24, SRZ ;  /* 0x0000000000187805 */ /* 0x000fe2000001ff00 */
        /* <DEDUP_REMOVED lines=40> */
.L_x_11351:
[----:B------:R-:W0:Y:S01]  /*1a00*/  S2R R3, SR_CgaCtaId ;  /* 0x0000000000037919 */ /* 0x000e220000008800 */
[----:B------:R-:W-:Y:S02]  /*1a10*/  LEA.HI R0, R221, R221, RZ, 0x1 ;  /* 0x000000dddd007211 */ /* 0x000fe400078f08ff */
[----:B------:R-:W-:Y:S01]  /*1a20*/  MOV R2, 0x400 ;  /* 0x0000040000027802 */ /* 0x000fe20000000f00 */
[----:B------:R-:W1:Y:S01]  /*1a30*/  S2R R16, SR_TID.X ;  /* 0x0000000000107919 */ /* 0x000e620000002100 */
[----:B------:R-:W-:-:S05]  /*1a40*/  LOP3.LUT R0, R0, 0xfffffffe, RZ, 0xc0, !PT ;  /* 0xfffffffe00007812 */ /* 0x000fca00078ec0ff */
[----:B------:R-:W-:Y:S01]  /*1a50*/  IMAD.IADD R0, R221, 0x1, -R0 ;  /* 0x00000001dd007824 */ /* 0x000fe200078e0a00 */
[----:B0-----:R-:W-:-:S04]  /*1a60*/  LEA R5, R3, R2, 0x18 ;  /* 0x0000000203057211 */ /* 0x001fc800078ec0ff */
[----:B------:R-:W-:Y:S02]  /*1a70*/  SHF.L.U32 R2, R0, 0x1f, RZ ;  /* 0x0000001f00027819 */ /* 0x000fe400000006ff */
[----:B-1----:R-:W-:Y:S02]  /*1a80*/  SHF.R.U32.HI R16, RZ, 0x7, R16 ;  /* 0x00000007ff107819 */ /* 0x002fe40000011610 */
[----:B------:R-:W0:Y:S03]  /*1a90*/  SYNCS.PHASECHK.TRANS64.TRYWAIT P0, [R5+URZ+0x32400], R2 ;  /* 0x03240002050075a7 */ /* 0x000e26000800017f */
[----:B------:R-:W-:Y:S01]  /*1aa0*/  VIADD R213, R16, 0x8 ;  /* 0x0000000810d57836 */ /* 0x000fe20000000000 */
[----:B0-----:R-:W-:Y:S06]  /*1ab0*/  @!P0 BRA `(.L_x_11352) ;  /* 0x000000f400ec8947 */ /* 0x001fec0003800000 */
.L_x_11487:
[----:B------:R-:W-:Y:S05]  /*1ac0*/  WARPSYNC.ALL ;  /* 0x0000000000007948 */ /* 0x000fea0003800000 */
[----:B------:R-:W-:Y:S01]  /*1ad0*/  R2UR UR4, R225 ;  /* 0x00000000e10472ca */ /* 0x000fe200000e0000 */
[----:B------:R1:W-:-:S12]  /*1ae0*/  BAR.SYNC.DEFER_BLOCKING R213, 0x100 ;  /* 0x000400d50000751d */ /* 0x0003d80000010000 */
[----:B------:R-:W-:-:S05]  /*1af0*/  IMAD.U32 R0, RZ, RZ, UR4 ;  /* 0x00000004ff007e24 */ /* 0x000fca000f8e00ff */
[----:B------:R-:W-:-:S13]  /*1b00*/  ISETP.NE.AND P0, PT, R0, 0x3, PT ;  /* 0x000000030000780c */ /* 0x000fda0003f05270 */
[----:B-1----:R-:W-:Y:S05]  /*1b10*/  @!P0 BRA `(.L_x_11353) ;  /* 0x0000000000048947 */ /* 0x002fea0003800000 */
[----:B------:R-:W-:Y:S01]  /*1b20*/  BPT.TRAP 0x1 ;  /* 0x000000040000795c */ /* 0x000fe20000300000 */
.L_x_11353:
[----:B------:R-:W-:Y:S02]  /*1b30*/  IMAD.U32 R3, RZ, RZ, UR37 ;  /* 0x00000025ff037e24 */ /* 0x000fe4000f8e00ff */
[----:B------:R-:W-:-:S03]  /*1b40*/  IMAD.U32 R0, RZ, RZ, UR36 ;  /* 0x00000024ff007e24 */ /* 0x000fc6000f8e00ff */
[----:B------:R-:W-:Y:S01]  /*1b50*/  SHF.L.U32 R3, R3, 0x1f, RZ ;  /* 0x0000001f03037819 */ /* 0x000fe200000006ff */
[----:B------:R-:W-:-:S04]  /*1b60*/  IMAD R0, R0, 0x8, R5 ;  /* 0x0000000800007824 */ /* 0x000fc800078e0205 */
[----:B------:R1:W2:Y:S01]  /*1b70*/  SYNCS.PHASECHK.TRANS64.TRYWAIT P1, [R0+URZ+0x32430], R3 ;  /* 0x03243003000075a7 */ /* 0x0002a2000802017f */
[----:B------:R-:W-:Y:S05]  /*1b80*/  @!P0 BRA `(.L_x_11354) ;  /* 0x0000000000048947 */ /* 0x000fea0003800000 */
[----:B------:R-:W-:Y:S01]  /*1b90*/  BPT.TRAP 0x1 ;  /* 0x000000040000795c */ /* 0x000fe20000300000 */
.L_x_11354:
[----:B--2---:R-:W-:Y:S05]  /*1ba0*/  @P1 BRA `(.L_x_11355) ;  /* 0x0000000000081947 */ /* 0x004fea0003800000 */
[----:B------:R-:W2:Y:S02]  /*1bb0*/  SYNCS.PHASECHK.TRANS64.TRYWAIT P1, [R0+URZ+0x32430], R3 ;  /* 0x03243003000075a7 */ /* 0x000ea4000802017f */
[----:B--2---:R-:W-:Y:S05]  /*1bc0*/  @!P1 BRA `(.L_x_11356) ;  /* 0x000000f400bc9947 */ /* 0x004fea0003800000 */
.L_x_11355:
[----:B------:R-:W-:Y:S01]  /*1bd0*/  R2UR UR4, R5 ;  /* 0x00000000050472ca */ /* 0x000fe200000e0000 */
[----:B------:R-:W-:Y:S01]  /*1be0*/  WARPGROUP.ARRIVE ;  /* 0x00000000000079c5 */ /* 0x000fe20000000000 */
[----:B------:R-:W-:Y:S01]  /*1bf0*/  UMOV UR8, UR38 ;  /* 0x0000002600087c82 */ /* 0x000fe20008000000 */
[----:B------:R-:W-:Y:S01]  /*1c00*/  UMOV UR9, 0x40000040 ;  /* 0x4000004000097882 */ /* 0x000fe20000000000 */
[----:B------:R-:W-:Y:S01]  /*1c10*/  UMOV UR11, 0x40000040 ;  /* 0x40000040000b7882 */ /* 0x000fe20000000000 */
[----:B------:R-:W-:-:S08]  /*1c20*/  UIADD3 UR5, UR38, 0x2, URZ ;  /* 0x0000000226057890 */ /* 0x000fd0000fffe03f */
[----:B------:R-:W-:-:S04]  /*1c30*/  UIADD3 UR4, UR4, 0x1c400, URZ ;  /* 0x0001c40004047890 */ /* 0x000fc8000fffe03f */
[----:B------:R-:W-:-:S04]  /*1c40*/  USHF.R.U32.HI UR4, URZ, 0x4, UR4 ;  /* 0x000000043f047899 */ /* 0x000fc80008011604 */
        /* <DEDUP_REMOVED lines=40> */
.L_x_11488:
[----:B------:R-:W-:Y:S05]  /*1ed0*/  @!P0 BRA `(.L_x_11358) ;  /* 0x0000000000048947 */ /* 0x000fea0003800000 */
[----:B------:R-:W-:Y:S01]  /*1ee0*/  BPT.TRAP 0x1 ;  /* 0x000000040000795c */ /* 0x000fe20000300000 */
.L_x_11358:
[----:B------:R4:W0:Y:S01]  /*1ef0*/  SYNCS.PHASECHK.TRANS64.TRYWAIT P1, [R0+URZ+0x32450], R3 ;  /* 0x03245003000075a7 */ /* 0x000822000802017f */
[----:B------:R-:W-:Y:S05]  /*1f00*/  @!P0 BRA `(.L_x_11359) ;  /* 0x0000000000048947 */ /* 0x000fea0003800000 */
[----:B------:R-:W-:Y:S01]  /*1f10*/  BPT.TRAP 0x1 ;  /* 0x000000040000795c */ /* 0x000fe20000300000 */
.L_x_11359:
[----:B0-----:R-:W-:Y:S05]  /*1f20*/  @P1 BRA `(.L_x_11360) ;  /* 0x0000000000081947 */ /* 0x001fea0003800000 */
[----:B------:R-:W0:Y:S02]  /*1f30*/  SYNCS.PHASECHK.TRANS64.TRYWAIT P1, [R0+URZ+0x32450], R3 ;  /* 0x03245003000075a7 */ /* 0x000e24000802017f */
[----:B0-----:R-:W-:Y:S05]  /*1f40*/  @!P1 BRA `(.L_x_11361) ;  /* 0x000000f400049947 */ /* 0x001fea0003800000 */
.L_x_11360:
[----:B------:R-:W-:Y:S01]  /*1f50*/  R2UR UR4, R5 ;  /* 0x00000000050472ca */ /* 0x000fe200000e0000 */
[----:B------:R-:W-:Y:S01]  /*1f60*/  WARPGROUP.ARRIVE ;  /* 0x00000000000079c5 */ /* 0x000fe20000000000 */
[----:B------:R-:W-:Y:S01]  /*1f70*/  UMOV UR9, 0x40000040 ;  /* 0x4000004000097882 */ /* 0x000fe20000000000 */
[----:B------:R-:W-:Y:S01]  /*1f80*/  UMOV UR11, 0x40000040 ;  /* 0x40000040000b7882 */ /* 0x000fe20000000000 */
[----:B------:R-:W-:Y:S01]  /*1f90*/  UMOV UR13, 0x40000040 ;  /* 0x40000040000d7882 */ /* 0x000fe20000000000 */
[----:B------:R-:W-:Y:S01]  /*1fa0*/  UMOV UR15, 0x40000040 ;  /* 0x40000040000f7882 */ /* 0x000fe20000000000 */
[----:B------:R-:W-:Y:S01]  /*1fb0*/  IMAD.U32 R9, RZ, RZ, UR13 ;  /* 0x0000000dff097e24 */ /* 0x000fe2000f8e00ff */
[----:B------:R-:W-:Y:S01]  /*1fc0*/  UMOV UR17, 0x40000040 ;  /* 0x4000004000117882 */ /* 0x000fe20000000000 */
[----:B------:R-:W-:Y:S01]  /*1fd0*/  IMAD.U32 R11, RZ, RZ, UR9 ;  /* 0x00000009ff0b7e24 */ /* 0x000fe2000f8e00ff */
        /* <DEDUP_REMOVED lines=8> */
[----:B------:R-:W-:Y:S01]  /*2060*/  USHF.R.U32.HI UR4, URZ, 0x4, UR4 ;  /* 0x000000043f047899 */ /* 0x000fe20008011604 */
[----:B------:R-:W-:Y:S01]  /*2070*/  IMAD R20, R20, 0x80, R205 ;  /* 0x0000008014147824 */ /* 0x000fe200078e02cd */
[----:B------:R-:W-:Y:S01]  /*2080*/  UMOV UR31, 0x40000040 ;  /* 0x40000040001f7882 */ /* 0x000fe20000000000 */
[----:B------:R-:W-:Y:S01]  /*2090*/  UMOV UR33, 0x40000040 ;  /* 0x4000004000217882 */ /* 0x000fe20000000000 */
[----:B------:R-:W-:Y:S01]  /*20a0*/  ULOP3.LUT UR7, UR4, 0x3fff, URZ, 0xc0, !UPT ;  /* 0x00003fff04077892 */ /* 0x000fe2000f8ec03f */
[----:B------:R-:W0:Y:S01]  /*20b0*/  S2R R72, SR_TID.X ;  /* 0x0000000000487919 */ /* 0x000e220000002100 */
[----:B------:R-:W-:-:S02]  /*20c0*/  ULOP3.LUT UR4, UR40, 0x10000, URZ, 0xfc, !UPT ;  /* 0x0001000028047892 */ /* 0x000fc4000f8efc3f */
[----:B------:R-:W-:Y:S02]  /*20d0*/  ULOP3.LUT UR38, UR7, 0x10000, URZ, 0xfc, !UPT ;  /* 0x0001000007267892 */ /* 0x000fe4000f8efc3f */
[----:B------:R-:W-:Y:S02]  /*20e0*/  UIADD3 UR6, UR4, 0x2, URZ ;  /* 0x0000000204067890 */ /* 0x000fe4000fffe03f */
[----:B------:R-:W-:Y:S01]  /*20f0*/  UIMAD UR5, UR36, 0xc00, UR38 ;  /* 0x00000c00240578a4 */ /* 0x000fe2000f8e0226 */
[----:B------:R-:W-:Y:S01]  /*2100*/  UMOV UR8, UR4 ;  /* 0x0000000400087c82 */ /* 0x000fe20008000000 */
[----:B------:R-:W-:Y:S01]  /*2110*/  UIADD3 UR16, UR4, 0x406, URZ ;  /* 0x0000040604107890 */ /* 0x000fe2000fffe03f */
[----:B------:R-:W-:Y:S02]  /*2120*/  IMAD.U32 R10, RZ, RZ, UR8 ;  /* 0x00000008ff0a7e24 */ /* 0x000fe4000f8e00ff */
[----:B------:R-:W-:Y:S01]  /*2130*/  UMOV UR12, UR6 ;  /* 0x00000006000c7c82 */ /* 0x000fe20008000000 */
[----:B------:R-:W-:Y:S01]  /*2140*/  UIADD3 UR6, UR4, 0x4, URZ ;  /* 0x0000000404067890 */ /* 0x000fe2000fffe03f */
[----:B------:R-:W-:Y:S01]  /*2150*/  IMAD.U32 R8, RZ, RZ, UR12 ;  /* 0x0000000cff087e24 */ /* 0x000fe2000f8e00ff */
[----:B------:R-:W-:Y:S01]  /*2160*/  UMOV UR10, UR5 ;  /* 0x00000005000a7c82 */ /* 0x000fe20008000000 */
[----:B------:R-:W-:Y:S01]  /*2170*/  UIADD3 UR18, UR5, 0x306, URZ ;  /* 0x0000030605127890 */ /* 0x000fe2000fffe03f */
[----:B------:R-:W-:Y:S01]  /*2180*/  HGMMA.64x96x16.F32 R24, gdesc[UR8], R24, gsb0 ;  /* 0x01600000081879f0 */ /* 0x000fe20008000818 */
[----:B------:R-:W-:-:S02]  /*2190*/  UIADD3 UR8, UR5, 0x2, URZ ;  /* 0x0000000205087890 */ /* 0x000fc4000fffe03f */
[----:B------:R-:W-:Y:S01]  /*21a0*/  UIADD3 UR10, UR5, 0x302, URZ ;  /* 0x00000302050a7890 */ /* 0x000fe2000fffe03f */
[----:B------:R-:W-:Y:S01]  /*21b0*/  UMOV UR9, 0x40000040 ;  /* 0x4000004000097882 */ /* 0x000fe20000000000 */
[----:B------:R-:W-:Y:S01]  /*21c0*/  UMOV UR11, 0x40000040 ;  /* 0x40000040000b7882 */ /* 0x000fe20000000000 */
[----:B------:R-:W-:Y:S02]  /*21d0*/  UIADD3 UR20, UR4, 0x800, URZ ;  /* 0x0000080004147890 */ /* 0x000fe4000fffe03f */
[----:B------:R-:W-:Y:S01]  /*21e0*/  UMOV UR14, UR8 ;  /* 0x00000008000e7c82 */ /* 0x000fe20008000000 */
[----:B------:R-:W-:Y:S02]  /*21f0*/  UIADD3 UR8, UR5, 0x4, URZ ;  /* 0x0000000405087890 */ /* 0x000fe4000fffe03f */
[----:B------:R-:W-:Y:S02]  /*2200*/  UIADD3 UR22, UR5, 0x600, URZ ;  /* 0x0000060005167890 */ /* 0x000fe4000fffe03f */
[----:B------:R-:W-:-:S02]  /*2210*/  UIADD3 UR24, UR4, 0x802, URZ ;  /* 0x0000080204187890 */ /* 0x000fc4000fffe03f */
[----:B------:R-:W-:Y:S02]  /*2220*/  UIADD3 UR26, UR5, 0x602, URZ ;  /* 0x00000602051a7890 */ /* 0x000fe4000fffe03f */
[----:B------:R-:W-:Y:S02]  /*2230*/  UIADD3 UR28, UR4, 0x804, URZ ;  /* 0x00000804041c7890 */ /* 0x000fe4000fffe03f */
[----:B------:R-:W-:Y:S02]  /*2240*/  UIADD3 UR30, UR5, 0x604, URZ ;  /* 0x00000604051e7890 */ /* 0x000fe4000fffe03f */
[----:B------:R-:W-:Y:S02]  /*2250*/  UIADD3 UR32, UR4, 0x806, URZ ;  /* 0x0000080604207890 */ /* 0x000fe4000fffe03f */
[----:B------:R-:W-:Y:S01]  /*2260*/  UIADD3 UR34, UR5, 0x606, URZ ;  /* 0x0000060605227890 */ /* 0x000fe2000fffe03f */
        /* <DEDUP_REMOVED lines=17> */
[----:B------:R-:W-:Y:S01]  /*2380*/  ULOP3.LUT UR7, UR7, 0x3000000, URZ, 0xfc, !UPT ;  /* 0x0300000007077892 */ /* 0x000fe2000f8efc3f */
        /* <DEDUP_REMOVED lines=21> */
[----:B---3--:R-:W-:Y:S01]  /*24e0*/  IMAD.U32 R5, RZ, RZ, UR13 ;  /* 0x0000000dff057e24 */ /* 0x008fe2000f8e00ff */
        /* <DEDUP_REMOVED lines=9> */
[----:B------:R-:W-:Y:S01]  /*2580*/  R2UR UR6, R201 ;  /* 0x00000000c90672ca */ /* 0x000fe200000e0000 */
[----:B-12-4-:R-:W-:Y:S01]  /*2590*/  IMAD.U32 R3, RZ, RZ, UR13 ;  /* 0x0000000dff037e24 */ /* 0x016fe2000f8e00ff */
        /* <DEDUP_REMOVED lines=8> */
[----:B------:R-:W-:Y:S02]  /*2620*/  UIADD3 UR5, -UR61, 0x61, UR4 ;  /* 0x000000613d057890 */ /* 0x000fe4000fffe104 */
[----:B------:R-:W-:-:S04]  /*2630*/  UIADD3 UR4, UR4, 0x60, URZ ;  /* 0x0000006004047890 */ /* 0x000fc8000fffe03f */
[----:B------:R-:W-:Y:S02]  /*2640*/  IMAD.U32 R13, RZ, RZ, UR5 ;  /* 0x00000005ff0d7e24 */ /* 0x000fe4000f8e00ff */
[----:B------:R-:W-:Y:S01]  /*2650*/  IMAD.U32 R21, RZ, RZ, UR4 ;  /* 0x00000004ff157e24 */ /* 0x000fe2000f8e00ff */
[----:B------:R-:W-:Y:S01]  /*2660*/  ULDC UR4, c[0x0][0xa80] ;  /* 0x0002a00000047ab9 */ /* 0x000fe20000000800 */
[C---:B------:R-:W-:Y:S02]  /*2670*/  IMAD R13, R204.reuse, -0x2, R13 ;  /* 0xfffffffecc0d7824 */ /* 0x040fe400078e020d */
[----:B------:R-:W-:-:S03]  /*2680*/  IMAD R12, R204, -0x2, R21 ;  /* 0xfffffffecc0c7824 */ /* 0x000fc600078e0215 */
[----:B------:R-:W-:Y:S02]  /*2690*/  IADD3 R21, R13, 0x8, R20 ;  /* 0x000000080d157810 */ /* 0x000fe40007ffe014 */
[----:B------:R-:W-:Y:S02]  /*26a0*/  VIADDMNMX R13, R20, R13, R12, PT ;  /* 0x0000000d140d7246 */ /* 0x000fe4000380010c */
[----:B------:R-:W-:Y:S02]  /*26b0*/  VIMNMX R20, R12, R21, PT ;  /* 0x000000150c147248 */ /* 0x000fe40003fe0100 */
[C---:B------:R-:W-:Y:S02]  /*26c0*/  ISETP.GT.AND P1, PT, R13.reuse, RZ, PT ;  /* 0x000000ff0d00720c */ /* 0x040fe40003f24270 */
[C---:B------:R-:W-:Y:S02]  /*26d0*/  ISETP.GT.AND P6, PT, R13.reuse, 0x1, PT ;  /* 0x000000010d00780c */ /* 0x040fe40003fc4270 */
[----:B------:R-:W-:-:S02]  /*26e0*/  ISETP.GT.AND P5, PT, R13, 0x8, PT ;  /* 0x000000080d00780c */ /* 0x000fc40003fa4270 */
[C---:B------:R-:W-:Y:S02]  /*26f0*/  ISETP.GT.AND P3, PT, R13.reuse, 0x9, PT ;  /* 0x000000090d00780c */ /* 0x040fe40003f64270 */
[C---:B------:R-:W-:Y:S02]  /*2700*/  ISETP.GT.AND P4, PT, R13.reuse, 0x10, PT ;  /* 0x000000100d00780c */ /* 0x040fe40003f84270 */
[----:B------:R-:W-:Y:S01]  /*2710*/  ISETP.GT.AND P2, PT, R13, 0x11, PT ;  /* 0x000000110d00780c */ /* 0x000fe20003f44270 */
        /* <DEDUP_REMOVED lines=45> */
[----:B------:R-:W-:Y:S02]  /*29f0*/  FMNMX.FTZ R12, R21, R25, !PT ;  /* 0x00000019150c7209 */ /* 0x000fe40007810000 */
[----:B------:R-:W-:Y:S02]  /*2a00*/  FSEL R29, R29, -INF , P3 ;  /* 0xff8000001d1d7808 */ /* 0x000fe40001800000 */
[C---:B------:R-:W-:Y:S02]  /*2a10*/  ISETP.GT.AND P3, PT, R13.reuse, 0x21, PT ;  /* 0x000000210d00780c */ /* 0x040fe40003f64270 */
[----:B------:R-:W-:Y:S02]  /*2a20*/  FSEL R158, R40, -INF , P5 ;  /* 0xff800000289e7808 */ /* 0x000fe40002800000 */
[----:B------:R-:W-:Y:S02]  /*2a30*/  ISETP.GT.AND P5, PT, R13, 0x38, PT ;  /* 0x000000380d00780c */ /* 0x000fe40003fa4270 */
[----:B------:R-:W-:-:S02]  /*2a40*/  FSEL R159, R48, -INF , P1 ;  /* 0xff800000309f7808 */ /* 0x000fc40000800000 */
[----:B------:R-:W-:Y:S02]  /*2a50*/  FSEL R163, R49, -INF , P6 ;  /* 0xff80000031a37808 */ /* 0x000fe40003000000 */
[----:B------:R-:W-:Y:S02]  /*2a60*/  FSEL R157, R32, -INF , P4 ;  /* 0xff800000209d7808 */ /* 0x000fe40002000000 */
[----:B------:R-:W-:Y:S02]  /*2a70*/  FSEL R161, R33, -INF , P2 ;  /* 0xff80000021a17808 */ /* 0x000fe40001000000 */
[C---:B------:R-:W-:Y:S02]  /*2a80*/  ISETP.GT.AND P1, PT, R13.reuse, 0x48, PT ;  /* 0x000000480d00780c */ /* 0x040fe40003f24270 */
[----:B------:R-:W-:Y:S02]  /*2a90*/  ISETP.GT.AND P6, PT, R13, 0x49, PT ;  /* 0x000000490d00780c */ /* 0x000fe40003fc4270 */
[----:B------:R-:W-:-:S02]  /*2aa0*/  FMNMX.FTZ R24, R73, R12, !PT ;  /* 0x0000000c49187209 */ /* 0x000fc40007810000 */
[C---:B------:R-:W-:Y:S02]  /*2ab0*/  ISETP.GT.AND P4, PT, R13.reuse, 0x28, PT ;  /* 0x000000280d00780c */ /* 0x040fe40003f84270 */
[----:B------:R-:W-:Y:S02]  /*2ac0*/  ISETP.GT.AND P2, PT, R13, 0x29, PT ;  /* 0x000000290d00780c */ /* 0x000fe40003f44270 */
[----:B------:R-:W-:Y:S02]  /*2ad0*/  FSEL R162, R41, -INF , P3 ;  /* 0xff80000029a27808 */ /* 0x000fe40001800000 */
[C---:B------:R-:W-:Y:S02]  /*2ae0*/  ISETP.GT.AND P3, PT, R13.reuse, 0x39, PT ;  /* 0x000000390d00780c */ /* 0x040fe40003f64270 */
[----:B------:R-:W-:Y:S02]  /*2af0*/  FSEL R168, R52, -INF , P5 ;  /* 0xff80000034a87808 */ /* 0x000fe40002800000 */
[----:B------:R-:W-:-:S02]  /*2b00*/  ISETP.GT.AND P5, PT, R13, 0x50, PT ;  /* 0x000000500d00780c */ /* 0x000fc40003fa4270 */
[----:B------:R-:W-:Y:S02]  /*2b10*/  FSEL R169, R60, -INF , P1 ;  /* 0xff8000003ca97808 */ /* 0x000fe40000800000 */
[----:B------:R-:W-:Y:S02]  /*2b20*/  FSEL R173, R61, -INF , P6 ;  /* 0xff8000003dad7808 */ /* 0x000fe40003000000 */
[----:B------:R-:W-:Y:S02]  /*2b30*/  FMNMX.FTZ R24, R29, R24, !PT ;  /* 0x000000181d187209 */ /* 0x000fe40007810000 */
[----:B------:R-:W-:Y:S02]  /*2b40*/  FSEL R167, R44, -INF , P4 ;  /* 0xff8000002ca77808 */ /* 0x000fe40002000000 */
[----:B------:R-:W-:Y:S02]  /*2b50*/  FSEL R171, R45, -INF , P2 ;  /* 0xff8000002dab7808 */ /* 0x000fe40001000000 */
[----:B------:R-:W-:-:S02]  /*2b60*/  ISETP.GT.AND P1, PT, R20, RZ, PT ;  /* 0x000000ff1400720c */ /* 0x000fc40003f24270 */
[----:B------:R-:W-:Y:S02]  /*2b70*/  ISETP.GT.AND P6, PT, R20, 0x1, PT ;  /* 0x000000011400780c */ /* 0x000fe40003fc4270 */
        /* <DEDUP_REMOVED lines=10> */
[----:B------:R-:W-:-:S02]  /*2c20*/  FSEL R164, R57, -INF , P2 ;  /* 0xff80000039a47808 */ /* 0x000fc40001000000 */
[C---:B------:R-:W-:Y:S02]  /*2c30*/  ISETP.GT.AND P4, PT, R13.reuse, 0x58, PT ;  /* 0x000000580d00780c */ /* 0x040fe40003f84270 */
        /* <DEDUP_REMOVED lines=22> */
[----:B------:R-:W-:-:S02]  /*2da0*/  ISETP.GT.AND P1, PT, R20, 0x20, PT ;  /* 0x000000201400780c */ /* 0x000fc40003f24270 */
[----:B------:R-:W-:Y:S02]  /*2db0*/  FMNMX.FTZ R26, R167, R26, !PT ;  /* 0x0000001aa71a7209 */ /* 0x000fe40007810000 */
[----:B------:R-:W-:Y:S02]  /*2dc0*/  FSEL R196, R39, -INF , P3 ;  /* 0xff80000027c47808 */ /* 0x000fe40001800000 */
[----:B------:R-:W-:Y:S02]  /*2dd0*/  FMNMX.FTZ R13, R191, R24, !PT ;  /* 0x00000018bf0d7209 */ /* 0x000fe40007810000 */
[----:B------:R-:W-:Y:S02]  /*2de0*/  ISETP.GT.AND P6, PT, R20, 0x21, PT ;  /* 0x000000211400780c */ /* 0x000fe40003fc4270 */
[----:B------:R-:W-:Y:S02]  /*2df0*/  FMNMX.FTZ R26, R171, R26, !PT ;  /* 0x0000001aab1a7209 */ /* 0x000fe40007810000 */
[----:B------:R-:W-:-:S02]  /*2e00*/  FSEL R177, R42, -INF , P1 ;  /* 0xff8000002ab17808 */ /* 0x000fc40000800000 */
[----:B------:R-:W-:Y:S02]  /*2e10*/  FMNMX.FTZ R24, R196, R13, !PT ;  /* 0x0000000dc4187209 */ /* 0x000fe40007810000 */
[C---:B------:R-:W-:Y:S02]  /*2e20*/  ISETP.GT.AND P5, PT, R20.reuse, 0x28, PT ;  /* 0x000000281400780c */ /* 0x040fe40003fa4270 */
        /* <DEDUP_REMOVED lines=47> */
[----:B------:R-:W-:Y:S01]  /*3120*/  FSEL R195, R66, -INF , P1 ;  /* 0xff80000042c37808 */ /* 0x000fe20000800000 */
[----:B------:R-:W1:Y:S01]  /*3130*/  SHFL.BFLY PT, R35, R26, 0x2, 0x1f ;  /* 0x0c401f001a237f89 */ /* 0x000e6200000e0000 */
        /* <DEDUP_REMOVED lines=9> */
[----:B------:R-:W-:Y:S02]  /*31d0*/  FMNMX.FTZ R24, R211, R20, !PT ;  /* 0x00000014d3187209 */ /* 0x000fe40007810000 */
[----:B-1----:R-:W-:-:S03]  /*31e0*/  FMNMX.FTZ R35, R26, R35, !PT ;  /* 0x000000231a237209 */ /* 0x002fc60007810000 */
[----:B------:R-:W1:Y:S04]  /*31f0*/  SHFL.BFLY PT, R13, R24, 0x2, 0x1f ;  /* 0x0c401f00180d7f89 */ /* 0x000e6800000e0000 */
[----:B------:R-:W2:Y:S01]  /*3200*/  SHFL.BFLY PT, R20, R35, 0x1, 0x1f ;  /* 0x0c201f0023147f89 */ /* 0x000ea200000e0000 */
[----:B-1----:R-:W-:Y:S01]  /*3210*/  FMNMX.FTZ R26, R24, R13, !PT ;  /* 0x0000000d181a7209 */ /* 0x002fe20007810000 */
[----:B------:R-:W-:Y:S01]  /*3220*/  IMAD.U32 R13, RZ, RZ, UR4 ;  /* 0x00000004ff0d7e24 */ /* 0x000fe2000f8e00ff */
[----:B------:R-:W-:Y:S01]  /*3230*/  UIMAD UR4, UR36, 0xc00, UR7 ;  /* 0x00000c00240478a4 */ /* 0x000fe2000f8e0207 */
[----:B--2---:R-:W-:Y:S02]  /*3240*/  FMNMX.FTZ R20, R35, R20, !PT ;  /* 0x0000001423147209 */ /* 0x004fe40007810000 */
[----:B------:R-:W1:Y:S02]  /*3250*/  SHFL.BFLY PT, R39, R26, 0x1, 0x1f ;  /* 0x0c201f001a277f89 */ /* 0x000e6400000e0000 */
[C---:B------:R-:W-:Y:S01]  /*3260*/  FSETP.NEU.FTZ.AND P1, PT, R20.reuse, -INF , PT ;  /* 0xff8000001400780b */ /* 0x040fe20003f3d000 */
[----:B------:R-:W-:Y:S01]  /*3270*/  FMUL.FTZ R210, R20, R13 ;  /* 0x0000000d14d27220 */ /* 0x000fe20000410000 */
[----:B------:R-:W-:-:S04]  /*3280*/  UMOV UR10, UR4 ;  /* 0x00000004000a7c82 */ /* 0x000fc80008000000 */
[----:B------:R-:W-:-:S05]  /*3290*/  FSEL R210, R210, RZ, P1 ;  /* 0x000000ffd2d27208 */ /* 0x000fca0000800000 */
        /* <DEDUP_REMOVED lines=9> */
[--C-:B------:R-:W-:Y:S01]  /*3330*/  FFMA.FTZ R158, R158, R13, -R210.reuse ;  /* 0x0000000d9e9e7223 */ /* 0x100fe200000108d2 */
[----:B-1----:R-:W-:Y:S01]  /*3340*/  FMNMX.FTZ R21, R26, R39, !PT ;  /* 0x000000271a157209 */ /* 0x002fe20007810000 */
[-CC-:B------:R-:W-:Y:S01]  /*3350*/  FFMA.FTZ R216, R163, R13.reuse, -R210.reuse ;  /* 0x0000000da3d87223 */ /* 0x180fe200000108d2 */
[-CC-:B------:R-:W-:Y:S01]  /*3360*/  FFMA.FTZ R163, R168, R13.reuse, -R210.reuse ;  /* 0x0000000da8a37223 */ /* 0x180fe200000108d2 */
[-CC-:B------:R-:W-:Y:S01]  /*3370*/  FFMA.FTZ R168, R172, R13.reuse, -R210.reuse ;  /* 0x0000000daca87223 */ /* 0x180fe200000108d2 */
[C---:B------:R-:W-:Y:S01]  /*3380*/  FSETP.NEU.FTZ.AND P1, PT, R21.reuse, -INF , PT ;  /* 0xff8000001500780b */ /* 0x040fe20003f3d000 */
[-C--:B------:R-:W-:Y:S01]  /*3390*/  FMUL.FTZ R212, R21, R13.reuse ;  /* 0x0000000d15d47220 */ /* 0x080fe20000410000 */
[----:B------:R-:W1:Y:S01]  /*33a0*/  MUFU.EX2 R184, R184 ;  /* 0x000000b800b87308 */ /* 0x000e620000000800 */
[-CC-:B------:R-:W-:Y:S01]  /*33b0*/  FFMA.FTZ R159, R159, R13.reuse, -R210.reuse ;  /* 0x0000000d9f9f7223 */ /* 0x180fe200000108d2 */
[-CC-:B------:R-:W-:Y:S01]  /*33c0*/  FFMA.FTZ R160, R160, R13.reuse, -R210.reuse ;  /* 0x0000000da0a07223 */ /* 0x180fe200000108d2 */
[-CC-:B------:R-:W-:Y:S01]  /*33d0*/  FFMA.FTZ R12, R12, R13.reuse, -R210.reuse ;  /* 0x0000000d0c0c7223 */ /* 0x180fe200000108d2 */
[----:B------:R-:W-:Y:S01]  /*33e0*/  FSEL R212, R212, RZ, P1 ;  /* 0x000000ffd4d47208 */ /* 0x000fe20000800000 */
[-CC-:B------:R-:W-:Y:S01]  /*33f0*/  FFMA.FTZ R165, R165, R13.reuse, -R210.reuse ;  /* 0x0000000da5a57223 */ /* 0x180fe200000108d2 */
[----:B0-----:R-:W-:Y:S01]  /*3400*/  LOP3.LUT P1, RZ, R72, 0x7f, RZ, 0xc0, !PT ;  /* 0x0000007f48ff7812 */ /* 0x001fe2000782c0ff */
[-C--:B------:R-:W-:Y:S01]  /*3410*/  FFMA.FTZ R174, R174, R13.reuse, -R210 ;  /* 0x0000000daeae7223 */ /* 0x080fe200000108d2 */
[----:B------:R-:W-:Y:S01]  /*3420*/  SHF.R.U32.HI R72, RZ, 0x7, R72 ;  /* 0x00000007ff487819 */ /* 0x000fe20000011648 */
[-CC-:B------:R-:W-:Y:S01]  /*3430*/  FFMA.FTZ R187, R33, R13.reuse, -R212.reuse ;  /* 0x0000000d21bb7223 */ /* 0x180fe200000108d4 */
[-CC-:B------:R-:W-:Y:S01]  /*3440*/  FFMA.FTZ R188, R27, R13.reuse, -R212.reuse ;  /* 0x0000000d1bbc7223 */ /* 0x180fe200000108d4 */
[-CC-:B------:R-:W-:Y:S01]  /*3450*/  FFMA.FTZ R189, R37, R13.reuse, -R212.reuse ;  /* 0x0000000d25bd7223 */ /* 0x180fe200000108d4 */
[----:B------:R-:W-:Y:S01]  /*3460*/  IADD3 R156, -R72, 0xb, RZ ;  /* 0x0000000b489c7810 */ /* 0x000fe20007ffe1ff */
[-CC-:B------:R-:W-:Y:S01]  /*3470*/  FFMA.FTZ R190, R31, R13.reuse, -R212.reuse ;  /* 0x0000000d1fbe7223 */ /* 0x180fe200000108d4 */
[----:B------:R-:W-:Y:S01]  /*3480*/  MUFU.EX2 R185, R185 ;  /* 0x000000b900b97308 */ /* 0x000fe20000000800 */
[-CC-:B------:R-:W-:Y:S01]  /*3490*/  FFMA.FTZ R176, R176, R13.reuse, -R212.reuse ;  /* 0x0000000db0b07223 */ /* 0x180fe200000108d4 */
[--C-:B------:R-:W-:Y:S01]  /*34a0*/  FFMA.FTZ R180, R180, R13, -R212.reuse ;  /* 0x0000000db4b47223 */ /* 0x100fe200000108d4 */
[----:B-1----:R-:W-:Y:S01]  /*34b0*/  F2FP.F16.F32.PACK_AB R152, R184, R183 ;  /* 0x000000b7b898723e */ /* 0x002fe200000000ff */
[----:B------:R-:W-:Y:S01]  /*34c0*/  FFMA.FTZ R191, R191, R13, -R212 ;  /* 0x0000000dbfbf7223 */ /* 0x000fe200000108d4 */
[----:B------:R-:W-:-:S02]  /*34d0*/  @!P1 VIADD R24, R0, 0x32440 ;  /* 0x0003244000189836 */ /* 0x000fc40000000000 */
[-CC-:B------:R-:W-:Y:S01]  /*34e0*/  FFMA.FTZ R196, R196, R13.reuse, -R212.reuse ;  /* 0x0000000dc4c47223 */ /* 0x180fe200000108d4 */
[-CC-:B------:R-:W-:Y:S01]  /*34f0*/  FFMA.FTZ R214, R181, R13.reuse, -R212.reuse ;  /* 0x0000000db5d67223 */ /* 0x180fe200000108d4 */
[----:B------:R-:W0:Y:S01]  /*3500*/  MUFU.EX2 R186, R186 ;  /* 0x000000ba00ba7308 */ /* 0x000e220000000800 */
[-C--:B------:R-:W-:Y:S01]  /*3510*/  FFMA.FTZ R172, R178, R13.reuse, -R212 ;  /* 0x0000000db2ac7223 */ /* 0x080fe200000108d4 */
[----:B------:R-:W-:Y:S01]  /*3520*/  @!P1 PRMT R24, RZ, 0x654, R24 ;  /* 0x00000654ff189816 */ /* 0x000fe20000000018 */
[----:B------:R1:W-:Y:S06]  /*3530*/  BAR.ARV R156, 0x100 ;  /* 0x0004009c0000751d */ /* 0x0003ec0000002000 */
[----:B------:R2:W-:Y:S01]  /*3540*/  @!P1 SYNCS.ARRIVE.TRANS64.RED.A1T0 RZ, [R24+URZ], RZ ;  /* 0x000000ff18ff99a7 */ /* 0x0005e2000810043f */
[----:B------:R-:W-:Y:S01]  /*3550*/  MUFU.EX2 R187, R187 ;  /* 0x000000bb00bb7308 */ /* 0x000fe20000000800 */
[----:B------:R3:W-:Y:S01]  /*3560*/  BAR.SYNC.DEFER_BLOCKING R213, 0x100 ;  /* 0x000400d50000751d */ /* 0x0007e20000010000 */
[-CC-:B------:R-:W-:Y:S01]  /*3570*/  FFMA.FTZ R178, R193, R13.reuse, -R212.reuse ;  /* 0x0000000dc1b27223 */ /* 0x180fe200000108d4 */
[-CC-:B------:R-:W-:Y:S01]  /*3580*/  FFMA.FTZ R181, R182, R13.reuse, -R212.reuse ;  /* 0x0000000db6b57223 */ /* 0x180fe200000108d4 */
[-CC-:B------:R-:W-:Y:S01]  /*3590*/  FFMA.FTZ R193, R198, R13.reuse, -R212.reuse ;  /* 0x0000000dc6c17223 */ /* 0x180fe200000108d4 */
[-CC-:B------:R-:W-:Y:S01]  /*35a0*/  FFMA.FTZ R182, R194, R13.reuse, -R212.reuse ;  /* 0x0000000dc2b67223 */ /* 0x180fe200000108d4 */
[----:B------:R-:W-:Y:S01]  /*35b0*/  FFMA.FTZ R194, R209, R13, -R212 ;  /* 0x0000000dd1c27223 */ /* 0x000fe200000108d4 */
[----:B0-----:R-:W-:Y:S01]  /*35c0*/  F2FP.F16.F32.PACK_AB R154, R186, R185 ;  /* 0x000000b9ba9a723e */ /* 0x001fe200000000ff */
[----:B------:R-:W0:Y:S01]  /*35d0*/  MUFU.EX2 R188, R188 ;  /* 0x000000bc00bc7308 */ /* 0x000e220000000800 */
[-CC-:B---3--:R-:W-:Y:S01]  /*35e0*/  FFMA.FTZ R213, R162, R13.reuse, -R210.reuse ;  /* 0x0000000da2d57223 */ /* 0x188fe200000108d2 */
[-CC-:B------:R-:W-:Y:S01]  /*35f0*/  FFMA.FTZ R162, R167, R13.reuse, -R210.reuse ;  /* 0x0000000da7a27223 */ /* 0x180fe200000108d2 */
        /* <DEDUP_REMOVED lines=12> */
[----:B------:R-:W-:Y:S01]  /*36c0*/  FFMA.FTZ R175, R175, R13, -R210 ;  /* 0x0000000dafaf7223 */ /* 0x000fe200000108d2 */
[----:B------:R-:W3:Y:S01]  /*36d0*/  MUFU.EX2 R190, R190 ;  /* 0x000000be00be7308 */ /* 0x000ee20000000800 */
[----:B0-----:R-:W-:Y:S01]  /*36e0*/  F2FP.F16.F32.PACK_AB R153, R188, R187 ;  /* 0x000000bbbc99723e */ /* 0x001fe200000000ff */
[-CC-:B------:R-:W-:Y:S01]  /*36f0*/  FFMA.FTZ R195, R195, R13.reuse, -R212.reuse ;  /* 0x0000000dc3c37223 */ /* 0x180fe200000108d4 */
[----:B------:R-:W-:Y:S01]  /*3700*/  FFMA.FTZ R208, R211, R13, -R212 ;  /* 0x0000000dd3d07223 */ /* 0x000fe200000108d4 */
[----:B------:R-:W-:Y:S01]  /*3710*/  FADD.FTZ R184, R183, R184 ;  /* 0x000000b8b7b87221 */ /* 0x000fe20000010000 */
[----:B------:R-:W-:Y:S01]  /*3720*/  FADD.FTZ R188, R187, R188 ;  /* 0x000000bcbbbc7221 */ /* 0x000fe20000010000 */
[----:B------:R-:W-:-:S02]  /*3730*/  @!P1 VIADD R0, R0, 0x32460 ;  /* 0x0003246000009836 */ /* 0x000fc40000000000 */
[----:B------:R-:W0:Y:S01]  /*3740*/  MUFU.EX2 R157, R157 ;  /* 0x0000009d009d7308 */ /* 0x000e220000000800 */
[----:B------:R-:W-:Y:S02]  /*3750*/  FADD.FTZ R185, R185, R184 ;  /* 0x000000b8b9b97221 */ /* 0x000fe40000010000 */
[----:B------:R-:W-:Y:S02]  /*3760*/  @!P1 PRMT R0, RZ, 0x654, R0 ;  /* 0x00000654ff009816 */ /* 0x000fe40000000000 */
[----:B------:R-:W-:-:S03]  /*3770*/  FADD.FTZ R186, R186, R185 ;  /* 0x000000b9baba7221 */ /* 0x000fc60000010000 */
[----:B------:R-:W-:Y:S01]  /*3780*/  MUFU.EX2 R161, R161 ;  /* 0x000000a100a17308 */ /* 0x000fe20000000800 */
[----:B---3--:R-:W-:Y:S01]  /*3790*/  F2FP.F16.F32.PACK_AB R155, R190, R189 ;  /* 0x000000bdbe9b723e */ /* 0x008fe200000000ff */
[----:B------:R-:W-:-:S03]  /*37a0*/  FADD.FTZ R189, R189, R188 ;  /* 0x000000bcbdbd7221 */ /* 0x000fc60000010000 */
[----:B--2---:R-:W-:Y:S01]  /*37b0*/  WARPGROUP.ARRIVE ;  /* 0x00000000000079c5 */ /* 0x004fe20000000000 */
[----:B------:R-:W-:Y:S02]  /*37c0*/  FADD.FTZ R189, R190, R189 ;  /* 0x000000bdbebd7221 */ /* 0x000fe40000010000 */
[----:B------:R-:W-:Y:S01]  /*37d0*/  MUFU.EX2 R166, R166 ;  /* 0x000000a600a67308 */ /* 0x000fe20000000800 */
[----:B0-----:R-:W-:Y:S02]  /*37e0*/  FADD.FTZ R186, R157, R186 ;  /* 0x000000ba9dba7221 */ /* 0x001fe40000010000 */
[----:B------:R-:W-:Y:S01]  /*37f0*/  HGMMA.64x256x16.F32 R24, R152, gdesc[UR8].tnspB, RZ, !UPT, gsb0 ;  /* 0x43e0000898187df0 */ /* 0x000fe2000c0008ff */
[----:B------:R-:W-:Y:S01]  /*3800*/  UIADD3 UR10, UR4, 0x80, URZ ;  /* 0x00000080040a7890 */ /* 0x000fe2000fffe03f */
[----:B------:R-:W-:-:S03]  /*3810*/  UMOV UR11, 0x40000040 ;  /* 0x40000040000b7882 */ /* 0x000fc60000000000 */
[----:B------:R-:W-:Y:S08]  /*3820*/  MUFU.EX2 R170, R170 ;  /* 0x000000aa00aa7308 */ /* 0x000ff00000000800 */
[----:B------:R-:W0:Y:S08]  /*3830*/  MUFU.EX2 R176, R176 ;  /* 0x000000b000b07308 */ /* 0x000e300000000800 */
[----:B------:R-:W2:Y:S08]  /*3840*/  MUFU.EX2 R180, R180 ;  /* 0x000000b400b47308 */ /* 0x000eb00000000800 */
[----:B------:R-:W-:Y:S01]  /*3850*/  MUFU.EX2 R191, R191 ;  /* 0x000000bf00bf7308 */ /* 0x000fe20000000800 */
[----:B0-----:R-:W-:-:S07]  /*3860*/  FADD.FTZ R189, R176, R189 ;  /* 0x000000bdb0bd7221 */ /* 0x001fce0000010000 */
[----:B------:R-:W0:Y:S08]  /*3870*/  MUFU.EX2 R196, R196 ;  /* 0x000000c400c47308 */ /* 0x000e300000000800 */
[----:B------:R-:W-:Y:S08]  /*3880*/  MUFU.EX2 R158, R158 ;  /* 0x0000009e009e7308 */ /* 0x000ff00000000800 */
[----:B------:R-:W3:Y:S08]  /*3890*/  MUFU.EX2 R213, R213 ;  /* 0x000000d500d57308 */ /* 0x000ef00000000800 */
[----:B------:R-:W-:Y:S08]  /*38a0*/  MUFU.EX2 R162, R162 ;  /* 0x000000a200a27308 */ /* 0x000ff00000000800 */
[----:B------:R-:W-:Y:S08]  /*38b0*/  MUFU.EX2 R167, R167 ;  /* 0x000000a700a77308 */ /* 0x000ff00000000800 */
[----:B------:R-:W-:Y:S08]  /*38c0*/  MUFU.EX2 R171, R171 ;  /* 0x000000ab00ab7308 */ /* 0x000ff00000000800 */
[----:B------:R-:W4:Y:S08]  /*38d0*/  MUFU.EX2 R214, R214 ;  /* 0x000000d600d67308 */ /* 0x000f300000000800 */
[----:B------:R-:W-:Y:S08]  /*38e0*/  MUFU.EX2 R177, R177 ;  /* 0x000000b100b17308 */ /* 0x000ff00000000800 */
[----:B------:R-:W5:Y:S08]  /*38f0*/  MUFU.EX2 R192, R192 ;  /* 0x000000c000c07308 */ /* 0x000f700000000800 */
        /* <DEDUP_REMOVED lines=22> */
[C---:B------:R-:W-:Y:S01]  /*3a60*/  F2FP.F16.F32.PACK_AB R152, R161.reuse, R157 ;  /* 0x0000009da198723e */ /* 0x040fe200000000ff */
[----:B------:R-:W-:Y:S01]  /*3a70*/  FADD.FTZ R161, R161, R186 ;  /* 0x000000baa1a17221 */ /* 0x000fe20000010000 */
[C---:B--2---:R-:W-:Y:S01]  /*3a80*/  F2FP.F16.F32.PACK_AB R153, R180.reuse, R176 ;  /* 0x000000b0b499723e */ /* 0x044fe200000000ff */
[----:B------:R-:W-:Y:S01]  /*3a90*/  FADD.FTZ R180, R180, R189 ;  /* 0x000000bdb4b47221 */ /* 0x000fe20000010000 */
[----:B------:R-:W-:Y:S01]  /*3aa0*/  F2FP.F16.F32.PACK_AB R154, R170, R166 ;  /* 0x000000a6aa9a723e */ /* 0x000fe200000000ff */
[----:B------:R-:W2:Y:S01]  /*3ab0*/  MUFU.EX2 R198, R198 ;  /* 0x000000c600c67308 */ /* 0x000ea20000000800 */
[----:B0-----:R-:W-:Y:S01]  /*3ac0*/  F2FP.F16.F32.PACK_AB R155, R196, R191 ;  /* 0x000000bfc49b723e */ /* 0x001fe200000000ff */
        /* <DEDUP_REMOVED lines=9> */
[----:B------:R-:W0:Y:S01]  /*3b60*/  MUFU.EX2 R208, R208 ;  /* 0x000000d000d07308 */ /* 0x000e220000000800 */
[----:B------:R-:W-:Y:S02]  /*3b70*/  WARPGROUP.DEPBAR.LE gsb0, 0x0 ;  /* 0x00008000000079c5 */ /* 0x000fe40000010000 */
[----:B---3--:R-:W-:Y:S01]  /*3b80*/  F2FP.F16.F32.PACK_AB R152, R213, R158 ;  /* 0x0000009ed598723e */ /* 0x008fe200000000ff */
        /* <DEDUP_REMOVED lines=16> */
[----:B-1----:R-:W-:Y:S01]  /*3c90*/  F2FP.F16.F32.PACK_AB R152, R216, R159 ;  /* 0x0000009fd898723e */ /* 0x002fe200000000ff */
        /* <DEDUP_REMOVED lines=32> */
[----:B------:R-:W-:-:S04]  /*3ea0*/  UIADD3 UR4, UR6, -UR61, URZ ;  /* 0x8000003d06047290 */ /* 0x000fc8000fffe03f */
[----:B------:R-:W-:-:S04]  /*3eb0*/  ULEA UR4, UR60, UR4, 0x7 ;  /* 0x000000043c047291 */ /* 0x000fc8000f8e383f */
[----:B------:R-:W-:-:S04]  /*3ec0*/  UIMAD.WIDE UR4, UR4, 0x2aaaaaab, URZ ;  /* 0x2aaaaaab040478a5 */ /* 0x000fc8000f8e023f */
[----:B------:R-:W-:-:S04]  /*3ed0*/  USHF.R.U32.HI UR4, URZ, 0x1f, UR5 ;  /* 0x0000001f3f047899 */ /* 0x000fc80008011605 */
[----:B------:R-:W-:Y:S02]  /*3ee0*/  ULEA.HI.SX32 UR5, UR5, UR4, 0x1c ;  /* 0x0000000405057291 */ /* 0x000fe4000f8fe23f */
[----:B------:R-:W-:-:S04]  /*3ef0*/  UIADD3 UR4, UR52, -0x2, URZ ;  /* 0xfffffffe34047890 */ /* 0x000fc8000fffe03f */
[----:B------:R-:W-:-:S04]  /*3f00*/  VIMNMX R207, RZ, UR5, !PT ;  /* 0x00000005ffcf7c48 */ /* 0x000fc8000ffe0100 */
[----:B------:R-:W-:Y:S01]  /*3f10*/  ISETP.LE.AND P2, PT, R207, UR4, PT ;  /* 0x00000004cf007c0c */ /* 0x000fe2000bf43270 */
[----:B------:R-:W-:Y:S02]  /*3f20*/  WARPGROUP.DEPBAR.LE gsb0, 0x0 ;  /* 0x00008000000079c5 */ /* 0x000fe40000010000 */
[----:B------:R-:W-:Y:S01]  /*3f30*/  F2FP.F16.F32.PACK_AB R152, R165, R12 ;  /* 0x0000000ca598723e */ /* 0x000fe200000000ff */
[----:B------:R-:W-:Y:S01]  /*3f40*/  FADD.FTZ R12, R12, R169 ;  /* 0x000000a90c0c7221 */ /* 0x000fe20000010000 */
[----:B--2---:R-:W-:Y:S01]  /*3f50*/  F2FP.F16.F32.PACK_AB R153, R198, R195 ;  /* 0x000000c3c699723e */ /* 0x004fe200000000ff */
[----:B------:R-:W-:Y:S01]  /*3f60*/  FADD.FTZ R195, R195, R194 ;  /* 0x000000c2c3c37221 */ /* 0x000fe20000010000 */
[----:B------:R-:W-:Y:S01]  /*3f70*/  F2FP.F16.F32.PACK_AB R154, R175, R174 ;  /* 0x000000aeaf9a723e */ /* 0x000fe200000000ff */
[----:B------:R-:W-:Y:S01]  /*3f80*/  FADD.FTZ R165, R165, R12 ;  /* 0x0000000ca5a57221 */ /* 0x000fe20000010000 */
[----:B0-----:R-:W-:Y:S01]  /*3f90*/  F2FP.F16.F32.PACK_AB R155, R208, R199 ;  /* 0x000000c7d09b723e */ /* 0x001fe200000000ff */
[----:B------:R-:W-:-:S03]  /*3fa0*/  FADD.FTZ R198, R198, R195 ;  /* 0x000000c3c6c67221 */ /* 0x000fc60000010000 */
[----:B------:R-:W-:Y:S01]  /*3fb0*/  WARPGROUP.ARRIVE ;  /* 0x00000000000079c5 */ /* 0x000fe20000000000 */
[----:B------:R-:W-:-:S04]  /*3fc0*/  FADD.FTZ R199, R199, R198 ;  /* 0x000000c6c7c77221 */ /* 0x000fc80000010000 */
[----:B------:R-:W-:Y:S01]  /*3fd0*/  FADD.FTZ R12, R208, R199 ;  /* 0x000000c7d00c7221 */ /* 0x000fe20000010000 */
[----:B------:R-:W-:Y:S03]  /*3fe0*/  HGMMA.64x256x16.F32 R24, R152, gdesc[UR8].tnspB, R24, gsb0 ;  /* 0x43e0000898187df0 */ /* 0x000fe60008000818 */
[----:B------:R-:W-:Y:S02]  /*3ff0*/  WARPGROUP.DEPBAR.LE gsb0, 0x0 ;  /* 0x00008000000079c5 */ /* 0x000fe40000010000 */
[----:B------:R0:W-:Y:S02]  /*4000*/  @!P1 SYNCS.ARRIVE.TRANS64.RED.A1T0 RZ, [R0+URZ], RZ ;  /* 0x000000ff00ff99a7 */ /* 0x0001e4000810043f */
[----:B0-----:R-:W-:-:S04]  /*4010*/  FADD.FTZ R0, R174, R165 ;  /* 0x000000a5ae007221 */ /* 0x001fc80000010000 */
[----:B------:R-:W-:Y:S01]  /*4020*/  FADD.FTZ R0, R175, R0 ;  /* 0x00000000af007221 */ /* 0x000fe20000010000 */
[----:B------:R-:W-:Y:S06]  /*4030*/  @!P2 BRA `(.L_x_11362) ;  /* 0x000000280080a947 */ /* 0x000fec0003800000 */
[----:B------:R-:W-:Y:S02]  /*4040*/  IMAD.MOV.U32 R209, RZ, RZ, R21 ;  /* 0x000000ffffd17224 */ /* 0x000fe400078e0015 */
[----:B------:R-:W-:-:S07]  /*4050*/  IMAD.MOV.U32 R208, RZ, RZ, R20 ;  /* 0x000000ffffd07224 */ /* 0x000fce00078e0014 */
.L_x_11371:
[----:B------:R-:W-:-:S04]  /*4060*/  UIADD3 UR36, UR36, 0x1, URZ ;  /* 0x0000000124247890 */ /* 0x000fc8000fffe03f */
[----:B------:R-:W-:-:S04]  /*4070*/  UISETP.NE.AND UP0, UPT, UR36, 0x2, UPT ;  /* 0x000000022400788c */ /* 0x000fc8000bf05270 */
[----:B------:R-:W-:Y:S02]  /*4080*/  USEL UR5, URZ, 0x1, UP0 ;  /* 0x000000013f057887 */ /* 0x000fe40008000000 */
[----:B------:R-:W-:Y:S02]  /*4090*/  USEL UR36, UR36, URZ, UP0 ;  /* 0x0000003f24247287 */ /* 0x000fe40008000000 */
[----:B------:R-:W-:Y:S01]  /*40a0*/  ULOP3.LUT UR37, UR37, UR5, URZ, 0x3c, !UPT ;  /* 0x0000000525257292 */ /* 0x000fe2000f8e3c3f */
[----:B0-----:R-:W-:Y:S11]  /*40b0*/  @!P0 BRA `(.L_x_11363) ;  /* 0x0000000000048947 */ /* 0x001ff60003800000 */
[----:B------:R-:W-:Y:S01]  /*40c0*/  BPT.TRAP 0x1 ;  /* 0x000000040000795c */ /* 0x000fe20000300000 */
.L_x_11363:
        /* <DEDUP_REMOVED lines=9> */
.L_x_11364:
[----:B-1----:R-:W-:Y:S05]  /*4160*/  @P2 BRA `(.L_x_11365) ;  /* 0x0000000000082947 */ /* 0x002fea0003800000 */
[----:B------:R-:W1:Y:S02]  /*4170*/  SYNCS.PHASECHK.TRANS64.TRYWAIT P2, [UR5+0x32430], R13 ;  /* 0x0324300dff0075a7 */ /* 0x000e640008040145 */
[----:B-1----:R-:W-:Y:S05]  /*4180*/  @!P2 BRA `(.L_x_11366) ;  /* 0x000000d00088a947 */ /* 0x002fea0003800000 */
.L_x_11365:
[----:B------:R-:W-:Y:S01]  /*4190*/  R2UR UR52, R22 ;  /* 0x00000000163472ca */ /* 0x000fe200000e0000 */
[----:B------:R-:W-:Y:S01]  /*41a0*/  UIMAD UR6, UR36, 0x300, UR39 ;  /* 0x00000300240678a4 */ /* 0x000fe2000f8e0227 */
[----:B------:R-:W-:Y:S01]  /*41b0*/  R2UR UR53, R23 ;  /* 0x00000000173572ca */ /* 0x000fe200000e0000 */
[----:B------:R-:W-:Y:S01]  /*41c0*/  WARPGROUP.ARRIVE ;  /* 0x00000000000079c5 */ /* 0x000fe20000000000 */
        /* <DEDUP_REMOVED lines=27> */
.L_x_11367:
[----:B------:R2:W3:Y:S01]  /*4380*/  SYNCS.PHASECHK.TRANS64.TRYWAIT P2, [UR5+0x32450], R13 ;  /* 0x0324500dff0075a7 */ /* 0x0004e20008040145 */
[----:B------:R-:W-:Y:S05]  /*4390*/  @!P0 BRA `(.L_x_11368) ;  /* 0x0000000000048947 */ /* 0x000fea0003800000 */
[----:B------:R-:W-:Y:S01]  /*43a0*/  BPT.TRAP 0x1 ;  /* 0x000000040000795c */ /* 0x000fe20000300000 */
.L_x_11368:
[----:B---3--:R-:W-:Y:S05]  /*43b0*/  @P2 BRA `(.L_x_11369) ;  /* 0x0000000000082947 */ /* 0x008fea0003800000 */
[----:B------:R-:W3:Y:S02]  /*43c0*/  SYNCS.PHASECHK.TRANS64.TRYWAIT P2, [UR5+0x32450], R13 ;  /* 0x0324500dff0075a7 */ /* 0x000ee40008040145 */
[----:B---3--:R-:W-:Y:S05]  /*43d0*/  @!P2 BRA `(.L_x_11370) ;  /* 0x000000d0000ca947 */ /* 0x008fea0003800000 */
.L_x_11369:
[----:B------:R-:W-:Y:S01]  /*43e0*/  R2UR UR52, R10 ;  /* 0x000000000a3472ca */ /* 0x000fe200000e0000 */
[----:B------:R-:W-:Y:S01]  /*43f0*/  UIMAD UR6, UR36, 0xc00, UR38 ;  /* 0x00000c00240678a4 */ /* 0x000fe2000f8e0226 */
[----:B------:R-:W-:Y:S01]  /*4400*/  R2UR UR53, R11 ;  /* 0x000000000b3572ca */ /* 0x000fe200000e0000 */
[----:B------:R-:W-:Y:S01]  /*4410*/  WARPGROUP.ARRIVE ;  /* 0x00000000000079c5 */ /* 0x000fe20000000000 */
[----:B------:R-:W-:Y:S01]  /*4420*/  UMOV UR55, 0x40000040 ;  /* 0x4000004000377882 */ /* 0x000fe20000000000 */
[----:B------:R-:W-:Y:S01]  /*4430*/  UIADD3 UR10, UR6, 0x302, URZ ;  /* 0x00000302060a7890 */ /* 0x000fe2000fffe03f */
[----:B------:R-:W-:Y:S01]  /*4440*/  R2UR UR58, R201 ;  /* 0x00000000c93a72ca */ /* 0x000fe200000e0000 */
[----:B------:R-:W-:Y:S01]  /*4450*/  UMOV UR11, 0x40000040 ;  /* 0x40000040000b7882 */ /* 0x000fe20000000000 */
[----:B------:R-:W-:Y:S01]  /*4460*/  UMOV UR54, UR6 ;  /* 0x0000000600367c82 */ /* 0x000fe20008000000 */
[----:B------:R-:W-:Y:S01]  /*4470*/  UIADD3 UR14, UR6, 0x304, URZ ;  /* 0x00000304060e7890 */ /* 0x000fe2000fffe03f */
[----:B012---:R-:W-:Y:S01]  /*4480*/  IMAD.MOV.U32 R13, RZ, RZ, -0x2 ;  /* 0xfffffffeff0d7424 */ /* 0x007fe200078e00ff */
[----:B------:R-:W-:Y:S01]  /*4490*/  UMOV UR15, 0x40000040 ;  /* 0x40000040000f7882 */ /* 0x000fe20000000000 */
[----:B------:R-:W-:Y:S01]  /*44a0*/  UIADD3 UR18, UR6, 0x306, URZ ;  /* 0x0000030606127890 */ /* 0x000fe2000fffe03f */
[----:B------:R-:W0:Y:S01]  /*44b0*/  S2R R217, SR_TID.X ;  /* 0x0000000000d97919 */ /* 0x000e220000002100 */
        /* <DEDUP_REMOVED lines=20> */
[----:B0-----:R-:W-:-:S05]  /*4600*/  SHF.R.U32.HI R217, RZ, 0x7, R217 ;  /* 0x00000007ffd97819 */ /* 0x001fca00000116d9 */
        /* <DEDUP_REMOVED lines=26> */
[----:B------:R-:W-:Y:S01]  /*47b0*/  UMOV UR55, 0x40000040 ;  /* 0x4000004000377882 */ /* 0x000fe20000000000 */
[----:B------:R-:W-:Y:S01]  /*47c0*/  UMOV UR52, UR56 ;  /* 0x0000003800347c82 */ /* 0x000fe20008000000 */
[----:B------:R-:W-:Y:S01]  /*47d0*/  UMOV UR53, UR57 ;  /* 0x0000003900357c82 */ /* 0x000fe20008000000 */
[----:B------:R-:W-:-:S04]  /*47e0*/  USHF.L.U32 UR6, UR60, 0x7, URZ ;  /* 0x000000073c067899 */ /* 0x000fc8000800063f */
[----:B------:R-:W-:-:S04]  /*47f0*/  UIMAD UR6, UR4, -0x60, UR6 ;  /* 0xffffffa0040678a4 */ /* 0x000fc8000f8e0206 */
[----:B------:R-:W-:-:S04]  /*4800*/  UIADD3 UR6, UR6, 0x1, UR58 ;  /* 0x0000000106067890 */ /* 0x000fc8000fffe03a */
[----:B------:R-:W-:-:S06]  /*4810*/  UIADD3 UR6, UR6, -UR61, URZ ;  /* 0x8000003d06067290 */ /* 0x000fcc000fffe03f */
[----:B------:R-:W-:-:S04]  /*4820*/  IMAD R20, R204, R13, UR6 ;  /* 0x00000006cc147e24 */ /* 0x000fc8000f8e020d */
        /* <DEDUP_REMOVED lines=51> */
[----:B------:R-:W-:-:S02]  /*4b60*/  ISETP.GT.AND P4, PT, R20, 0x21, PT ;  /* 0x000000211400780c */ /* 0x000fc40003f84270 */
[----:B------:R-:W-:Y:S02]  /*4b70*/  FSEL R161, R161, -INF , P6 ;  /* 0xff800000a1a17808 */ /* 0x000fe40003000000 */
[----:B------:R-:W-:Y:S02]  /*4b80*/  FSEL R164, R164, -INF , P5 ;  /* 0xff800000a4a47808 */ /* 0x000fe40002800000 */
[----:B------:R-:W-:Y:S02]  /*4b90*/  FSEL R165, R165, -INF , P2 ;  /* 0xff800000a5a57808 */ /* 0x000fe40001000000 */
[----:B------:R-:W-:Y:S02]  /*4ba0*/  FSEL R168, R168, -INF , P3 ;  /* 0xff800000a8a87808 */ /* 0x000fe40001800000 */
[C---:B------:R-:W-:Y:S02]  /*4bb0*/  ISETP.GT.AND P6, PT, R20.reuse, 0x28, PT ;  /* 0x000000281400780c */ /* 0x040fe40003fc4270 */
[----:B------:R-:W-:-:S02]  /*4bc0*/  ISETP.GT.AND P5, PT, R20, 0x29, PT ;  /* 0x000000291400780c */ /* 0x000fc40003fa4270 */
[C---:B------:R-:W-:Y:S02]  /*4bd0*/  ISETP.GT.AND P2, PT, R20.reuse, 0x30, PT ;  /* 0x000000301400780c */ /* 0x040fe40003f44270 */
[C---:B------:R-:W-:Y:S02]  /*4be0*/  ISETP.GT.AND P3, PT, R20.reuse, 0x31, PT ;  /* 0x000000311400780c */ /* 0x040fe40003f64270 */
[----:B------:R-:W-:Y:S02]  /*4bf0*/  FSEL R169, R169, -INF , P4 ;  /* 0xff800000a9a97808 */ /* 0x000fe40002000000 */
[----:B------:R-:W-:Y:S02]  /*4c00*/  ISETP.GT.AND P4, PT, R20, 0x38, PT ;  /* 0x000000381400780c */ /* 0x000fe40003f84270 */
[----:B------:R-:W-:Y:S02]  /*4c10*/  FMNMX.FTZ R210, R152, R208, !PT ;  /* 0x000000d098d27209 */ /* 0x000fe40007810000 */
[----:B------:R-:W-:-:S02]  /*4c20*/  FSEL R172, R172, -INF , P6 ;  /* 0xff800000acac7808 */ /* 0x000fc40003000000 */
[----:B------:R-:W-:Y:S02]  /*4c30*/  FSEL R173, R173, -INF , P5 ;  /* 0xff800000adad7808 */ /* 0x000fe40002800000 */
[----:B------:R-:W-:Y:S02]  /*4c40*/  FSEL R176, R176, -INF , P2 ;  /* 0xff800000b0b07808 */ /* 0x000fe40001000000 */
[----:B------:R-:W-:Y:S02]  /*4c50*/  FSEL R177, R177, -INF , P3 ;  /* 0xff800000b1b17808 */ /* 0x000fe40001800000 */
[C---:B------:R-:W-:Y:S02]  /*4c60*/  ISETP.GT.AND P6, PT, R20.reuse, 0x39, PT ;  /* 0x000000391400780c */ /* 0x040fe40003fc4270 */
[C---:B------:R-:W-:Y:S02]  /*4c70*/  ISETP.GT.AND P5, PT, R20.reuse, 0x40, PT ;  /* 0x000000401400780c */ /* 0x040fe40003fa4270 */
[----:B------:R-:W-:-:S02]  /*4c80*/  ISETP.GT.AND P2, PT, R20, 0x41, PT ;  /* 0x000000411400780c */ /* 0x000fc40003f44270 */
[----:B------:R-:W-:Y:S02]  /*4c90*/  ISETP.GT.AND P3, PT, R20, 0x48, PT ;  /* 0x000000481400780c */ /* 0x000fe40003f64270 */
[----:B------:R-:W-:Y:S02]  /*4ca0*/  FSEL R180, R180, -INF , P4 ;  /* 0xff800000b4b47808 */ /* 0x000fe40002000000 */
[----:B------:R-:W-:Y:S02]  /*4cb0*/  ISETP.GT.AND P4, PT, R20, 0x49, PT ;  /* 0x000000491400780c */ /* 0x000fe40003f84270 */
[----:B------:R-:W-:Y:S02]  /*4cc0*/  FMNMX.FTZ R21, R153, R210, !PT ;  /* 0x000000d299157209 */ /* 0x000fe40007810000 */
[----:B------:R-:W-:Y:S02]  /*4cd0*/  FSEL R181, R181, -INF , P6 ;  /* 0xff800000b5b57808 */ /* 0x000fe40003000000 */
[----:B------:R-:W-:-:S02]  /*4ce0*/  FSEL R184, R184, -INF , P5 ;  /* 0xff800000b8b87808 */ /* 0x000fc40002800000 */
[----:B------:R-:W-:Y:S02]  /*4cf0*/  FSEL R185, R185, -INF , P2 ;  /* 0xff800000b9b97808 */ /* 0x000fe40001000000 */
[----:B------:R-:W-:Y:S02]  /*4d00*/  FSEL R188, R188, -INF , P3 ;  /* 0xff800000bcbc7808 */ /* 0x000fe40001800000 */
[C---:B------:R-:W-:Y:S02]  /*4d10*/  ISETP.GT.AND P6, PT, R20.reuse, 0x50, PT ;  /* 0x000000501400780c */ /* 0x040fe40003fc4270 */
[C---:B------:R-:W-:Y:S02]  /*4d20*/  ISETP.GT.AND P5, PT, R20.reuse, 0x51, PT ;  /* 0x000000511400780c */ /* 0x040fe40003fa4270 */
[C---:B------:R-:W-:Y:S02]  /*4d30*/  ISETP.GT.AND P2, PT, R20.reuse, 0x58, PT ;  /* 0x000000581400780c */ /* 0x040fe40003f44270 */
[----:B------:R-:W-:-:S02]  /*4d40*/  ISETP.GT.AND P3, PT, R20, 0x59, PT ;  /* 0x000000591400780c */ /* 0x000fc40003f64270 */
[----:B------:R-:W-:Y:S02]  /*4d50*/  FSEL R189, R189, -INF , P4 ;  /* 0xff800000bdbd7808 */ /* 0x000fe40002000000 */
[----:B------:R-:W-:Y:S02]  /*4d60*/  FMNMX.FTZ R20, R156, R21, !PT ;  /* 0x000000159c147209 */ /* 0x000fe40007810000 */
[----:B------:R-:W-:Y:S02]  /*4d70*/  ISETP.GT.AND P4, PT, R13, RZ, PT ;  /* 0x000000ff0d00720c */ /* 0x000fe40003f84270 */
        /* <DEDUP_REMOVED lines=95> */
[----:B------:R-:W0:Y:S01]  /*5370*/  LDC R13, c[0x0][0xa80] ;  /* 0x0002a000ff0d7b82 */ /* 0x000e220000000800 */
[----:B------:R-:W-:-:S03]  /*5380*/  FMNMX.FTZ R21, R199, R20, !PT ;  /* 0x00000014c7157209 */ /* 0x000fc60007810000 */
[----:B------:R-:W1:Y:S04]  /*5390*/  SHFL.BFLY PT, R159, R158, 0x2, 0x1f ;  /* 0x0c401f009e9f7f89 */ /* 0x000e6800000e0000 */
[----:B------:R-:W2:Y:S01]  /*53a0*/  SHFL.BFLY PT, R214, R21, 0x2, 0x1f ;  /* 0x0c401f0015d67f89 */ /* 0x000ea200000e0000 */
[----:B-1----:R-:W-:Y:S02]  /*53b0*/  FMNMX.FTZ R159, R158, R159, !PT ;  /* 0x0000009f9e9f7209 */ /* 0x002fe40007810000 */
[----:B--2---:R-:W-:-:S03]  /*53c0*/  FMNMX.FTZ R167, R21, R214, !PT ;  /* 0x000000d615a77209 */ /* 0x004fc60007810000 */
[----:B------:R-:W1:Y:S04]  /*53d0*/  SHFL.BFLY PT, R20, R159, 0x1, 0x1f ;  /* 0x0c201f009f147f89 */ /* 0x000e6800000e0000 */
[----:B------:R-:W2:Y:S01]  /*53e0*/  SHFL.BFLY PT, R216, R167, 0x1, 0x1f ;  /* 0x0c201f00a7d87f89 */ /* 0x000ea200000e0000 */
[----:B-1----:R-:W-:Y:S02]  /*53f0*/  FMNMX.FTZ R20, R159, R20, !PT ;  /* 0x000000149f147209 */ /* 0x002fe40007810000 */
[----:B--2---:R-:W-:-:S03]  /*5400*/  FMNMX.FTZ R21, R167, R216, !PT ;  /* 0x000000d8a7157209 */ /* 0x004fc60007810000 */
[CC--:B0-----:R-:W-:Y:S01]  /*5410*/  FMUL.FTZ R214, R20.reuse, R13.reuse ;  /* 0x0000000d14d67220 */ /* 0x0c1fe20000410000 */
        /* <DEDUP_REMOVED lines=16> */
[----:B------:R-:W-:Y:S01]  /*5520*/  IADD3 R156, -R217, 0xb, RZ ;  /* 0x0000000bd99c7810 */ /* 0x000fe20007ffe1ff */
[-C--:B------:R-:W-:Y:S01]  /*5530*/  FMUL.FTZ R209, R152, R13.reuse ;  /* 0x0000000d98d17220 */ /* 0x080fe20000410000 */
[----:B------:R-:W-:Y:S02]  /*5540*/  @!P1 VIADD R152, R212, 0x32440 ;  /* 0x00032440d4989836 */ /* 0x000fe40000000000 */
[-C--:B------:R-:W-:Y:S01]  /*5550*/  FMUL.FTZ R217, R154, R13.reuse ;  /* 0x0000000d9ad97220 */ /* 0x080fe20000410000 */
[-C--:B------:R-:W-:Y:S01]  /*5560*/  FFMA.FTZ R157, R157, R13.reuse, -R214 ;  /* 0x0000000d9d9d7223 */ /* 0x080fe200000108d6 */
[-C--:B------:R-:W-:Y:S01]  /*5570*/  FFMA.FTZ R211, R211, R13.reuse, -R216 ;  /* 0x0000000dd3d37223 */ /* 0x080fe200000108d8 */
[----:B------:R-:W-:Y:S01]  /*5580*/  MUFU.EX2 R158, R158 ;  /* 0x0000009e009e7308 */ /* 0x000fe20000000800 */
[----:B------:R-:W-:Y:S01]  /*5590*/  @!P1 PRMT R152, RZ, 0x654, R152 ;  /* 0x00000654ff989816 */ /* 0x000fe20000000098 */
[----:B------:R0:W-:Y:S06]  /*55a0*/  BAR.ARV R156, 0x100 ;  /* 0x0004009c0000751d */ /* 0x0001ec0000002000 */
[----:B------:R1:W-:Y:S01]  /*55b0*/  @!P1 SYNCS.ARRIVE.TRANS64.RED.A1T0 RZ, [R152+URZ], RZ ;  /* 0x000000ff98ff99a7 */ /* 0x0003e2000810043f */
[----:B------:R-:W2:Y:S01]  /*55c0*/  MUFU.EX2 R209, R209 ;  /* 0x000000d100d17308 */ /* 0x000ea20000000800 */
[----:B------:R-:W-:Y:S01]  /*55d0*/  UIMAD UR5, UR36, 0xc00, UR7 ;  /* 0x00000c00240578a4 */ /* 0x000fe2000f8e0207 */
[-CC-:B------:R-:W-:Y:S01]  /*55e0*/  FFMA.FTZ R160, R160, R13.reuse, -R214.reuse ;  /* 0x0000000da0a07223 */ /* 0x180fe200000108d6 */
[-CC-:B------:R-:W-:Y:S01]  /*55f0*/  FFMA.FTZ R161, R161, R13.reuse, -R214.reuse ;  /* 0x0000000da1a17223 */ /* 0x180fe200000108d6 */
[-CC-:B------:R-:W-:Y:S01]  /*5600*/  FFMA.FTZ R164, R164, R13.reuse, -R214.reuse ;  /* 0x0000000da4a47223 */ /* 0x180fe200000108d6 */
[-C--:B------:R-:W-:Y:S01]  /*5610*/  FFMA.FTZ R165, R165, R13.reuse, -R214 ;  /* 0x0000000da5a57223 */ /* 0x080fe200000108d6 */
[-CC-:B------:R-:W-:Y:S01]  /*5620*/  FFMA.FTZ R162, R162, R13.reuse, -R216.reuse ;  /* 0x0000000da2a27223 */ /* 0x180fe200000108d8 */
[-CC-:B------:R-:W-:Y:S01]  /*5630*/  FFMA.FTZ R163, R163, R13.reuse, -R216.reuse ;  /* 0x0000000da3a37223 */ /* 0x180fe200000108d8 */
[----:B------:R-:W3:Y:S01]  /*5640*/  MUFU.EX2 R217, R217 ;  /* 0x000000d900d97308 */ /* 0x000ee20000000800 */
[----:B------:R-:W-:Y:S01]  /*5650*/  UMOV UR10, UR5 ;  /* 0x00000005000a7c82 */ /* 0x000fe20008000000 */
[-CC-:B------:R-:W-:Y:S01]  /*5660*/  FFMA.FTZ R166, R166, R13.reuse, -R216.reuse ;  /* 0x0000000da6a67223 */ /* 0x180fe200000108d8 */
[-C--:B------:R-:W-:Y:S01]  /*5670*/  FFMA.FTZ R210, R210, R13.reuse, -R216 ;  /* 0x0000000dd2d27223 */ /* 0x080fe200000108d8 */
[-CC-:B------:R-:W-:Y:S01]  /*5680*/  FFMA.FTZ R168, R168, R13.reuse, -R214.reuse ;  /* 0x0000000da8a87223 */ /* 0x180fe200000108d6 */
[-CC-:B------:R-:W-:Y:S01]  /*5690*/  FFMA.FTZ R169, R169, R13.reuse, -R214.reuse ;  /* 0x0000000da9a97223 */ /* 0x180fe200000108d6 */
[-CC-:B------:R-:W-:Y:S01]  /*56a0*/  FFMA.FTZ R172, R172, R13.reuse, -R214.reuse ;  /* 0x0000000dacac7223 */ /* 0x180fe200000108d6 */
[----:B------:R-:W-:Y:S01]  /*56b0*/  FFMA.FTZ R173, R173, R13, -R214 ;  /* 0x0000000dadad7223 */ /* 0x000fe200000108d6 */
[----:B------:R-:W1:Y:S01]  /*56c0*/  MUFU.EX2 R159, R159 ;  /* 0x0000009f009f7308 */ /* 0x000e620000000800 */
[-C--:B--2---:R-:W-:Y:S01]  /*56d0*/  FMUL.FTZ R24, R24, R209.reuse ;  /* 0x000000d118187220 */ /* 0x084fe20000410000 */
        /* <DEDUP_REMOVED lines=134> */
[----:B------:R-:W-:Y:S01]  /*5f40*/  MUFU.EX2 R160, R160 ;  /* 0x000000a000a07308 */ /* 0x000fe20000000800 */
[----:B--2---:R-:W-:Y:S01]  /*5f50*/  F2FP.F16.F32.PACK_AB R154, R157, R167 ;  /* 0x000000a79d9a723e */ /* 0x004fe200000000ff */
[--C-:B------:R-:W-:Y:S01]  /*5f60*/  FFMA.FTZ R170, R170, R13, -R216.reuse ;  /* 0x0000000daaaa7223 */ /* 0x100fe200000108d8 */
[----:B----4-:R-:W-:Y:S01]  /*5f70*/  F2FP.F16.F32.PACK_AB R153, R215, R213 ;  /* 0x000000d5d799723e */ /* 0x010fe200000000ff */
[--C-:B------:R-:W-:Y:S01]  /*5f80*/  FFMA.FTZ R171, R171, R13, -R216.reuse ;  /* 0x0000000dabab7223 */ /* 0x100fe200000108d8 */
[----:B-----5:R-:W-:Y:S01]  /*5f90*/  F2FP.F16.F32.PACK_AB R155, R208, R211 ;  /* 0x000000d3d09b723e */ /* 0x020fe200000000ff */
[----:B------:R0:W-:Y:S01]  /*5fa0*/  BAR.SYNC.DEFER_BLOCKING R227, 0x100 ;  /* 0x000400e30000751d */ /* 0x0001e20000010000 */
[-CC-:B------:R-:W-:Y:S01]  /*5fb0*/  FFMA.FTZ R174, R174, R13.reuse, -R216.reuse ;  /* 0x0000000daeae7223 */ /* 0x180fe200000108d8 */
[-C--:B------:R-:W-:Y:S01]  /*5fc0*/  FFMA.FTZ R175, R175, R13.reuse, -R216 ;  /* 0x0000000dafaf7223 */ /* 0x080fe200000108d8 */
[-CC-:B------:R-:W-:Y:S01]  /*5fd0*/  FFMA.FTZ R176, R176, R13.reuse, -R214.reuse ;  /* 0x0000000db0b07223 */ /* 0x180fe200000108d6 */
[-CC-:B------:R-:W-:Y:S01]  /*5fe0*/  FFMA.FTZ R177, R177, R13.reuse, -R214.reuse ;  /* 0x0000000db1b17223 */ /* 0x180fe200000108d6 */
[-CC-:B------:R-:W-:Y:S01]  /*5ff0*/  FFMA.FTZ R180, R180, R13.reuse, -R214.reuse ;  /* 0x0000000db4b47223 */ /* 0x180fe200000108d6 */
[----:B------:R-:W1:Y:S01]  /*6000*/  MUFU.EX2 R161, R161 ;  /* 0x000000a100a17308 */ /* 0x000e620000000800 */
        /* <DEDUP_REMOVED lines=30> */
[----:B------:R-:W-:Y:S01]  /*61f0*/  ISETP.LT.AND P2, PT, R207, UR4, PT ;  /* 0x00000004cf007c0c */ /* 0x000fe2000bf41270 */
[----:B------:R-:W-:Y:S01]  /*6200*/  @!P1 VIADD R212, R212, 0x32460 ;  /* 0x00032460d4d49836 */ /* 0x000fe20000000000 */
[----:B------:R-:W2:Y:S01]  /*6210*/  MUFU.EX2 R163, R163 ;  /* 0x000000a300a37308 */ /* 0x000ea20000000800 */
[----:B------:R-:W-:Y:S01]  /*6220*/  FADD.FTZ R0, R159, R0 ;  /* 0x000000009f007221 */ /* 0x000fe20000010000 */
[----:B------:R-:W-:Y:S01]  /*6230*/  FADD.FTZ R12, R215, R12 ;  /* 0x0000000cd70c7221 */ /* 0x000fe20000010000 */
[----:B------:R-:W-:Y:S01]  /*6240*/  UIADD3 UR4, UR4, -0x1, URZ ;  /* 0xffffffff04047890 */ /* 0x000fe2000fffe03f */
        /* <DEDUP_REMOVED lines=16> */
[----:B------:R-:W0:Y:S08]  /*6350*/  MUFU.EX2 R175, R175 ;  /* 0x000000af00af7308 */ /* 0x000e300000000800 */
[----:B------:R-:W-:Y:S08]  /*6360*/  MUFU.EX2 R176, R176 ;  /* 0x000000b000b07308 */ /* 0x000ff00000000800 */
[----:B------:R-:W0:Y:S08]  /*6370*/  MUFU.EX2 R177, R177 ;  /* 0x000000b100b17308 */ /* 0x000e300000000800 */
[----:B------:R-:W-:Y:S08]  /*6380*/  MUFU.EX2 R180, R180 ;  /* 0x000000b400b47308 */ /* 0x000ff00000000800 */
[----:B------:R-:W-:Y:S08]  /*6390*/  MUFU.EX2 R181, R181 ;  /* 0x000000b500b57308 */ /* 0x000ff00000000800 */
[----:B------:R-:W-:Y:S08]  /*63a0*/  MUFU.EX2 R178, R178 ;  /* 0x000000b200b27308 */ /* 0x000ff00000000800 */
[----:B------:R-:W0:Y:S08]  /*63b0*/  MUFU.EX2 R179, R179 ;  /* 0x000000b300b37308 */ /* 0x000e300000000800 */
        /* <DEDUP_REMOVED lines=15> */
[----:B------:R-:W0:Y:S01]  /*64b0*/  MUFU.EX2 R195, R195 ;  /* 0x000000c300c37308 */ /* 0x000e220000000800 */
[----:B------:R-:W-:-:S02]  /*64c0*/  WARPGROUP.DEPBAR.LE gsb0, 0x0 ;  /* 0x00008000000079c5 */ /* 0x000fc40000010000 */
[----:B-1----:R-:W-:-:S05]  /*64d0*/  F2FP.F16.F32.PACK_AB R152, R161, R160 ;  /* 0x000000a0a198723e */ /* 0x002fca00000000ff */
[----:B------:R-:W-:Y:S01]  /*64e0*/  MUFU.EX2 R198, R198 ;  /* 0x000000c600c67308 */ /* 0x000fe20000000800 */
[----:B--2---:R-:W-:Y:S01]  /*64f0*/  F2FP.F16.F32.PACK_AB R153, R163, R162 ;  /* 0x000000a2a399723e */ /* 0x004fe200000000ff */
[----:B------:R-:W-:Y:S01]  /*6500*/  FADD.FTZ R160, R160, R157 ;  /* 0x0000009da0a07221 */ /* 0x000fe20000010000 */
[----:B------:R-:W-:Y:S01]  /*6510*/  F2FP.F16.F32.PACK_AB R154, R165, R164 ;  /* 0x000000a4a59a723e */ /* 0x000fe200000000ff */
[----:B------:R-:W-:Y:S01]  /*6520*/  FADD.FTZ R162, R162, R211 ;  /* 0x000000d3a2a27221 */ /* 0x000fe20000010000 */
[----:B---3--:R-:W-:Y:S01]  /*6530*/  F2FP.F16.F32.PACK_AB R155, R210, R166 ;  /* 0x000000a6d29b723e */ /* 0x008fe200000000ff */
[----:B------:R-:W-:Y:S02]  /*6540*/  FADD.FTZ R161, R161, R160 ;  /* 0x000000a0a1a17221 */ /* 0x000fe40000010000 */
[----:B------:R-:W1:Y:S01]  /*6550*/  MUFU.EX2 R199, R199 ;  /* 0x000000c700c77308 */ /* 0x000e620000000800 */
        /* <DEDUP_REMOVED lines=10> */
[----:B----4-:R-:W-:Y:S01]  /*6600*/  F2FP.F16.F32.PACK_AB R152, R169, R168 ;  /* 0x000000a8a998723e */ /* 0x010fe200000000ff */
[----:B------:R-:W-:Y:S01]  /*6610*/  FADD.FTZ R168, R168, R165 ;  /* 0x000000a5a8a87221 */ /* 0x000fe20000010000 */
[----:B-----5:R-:W-:Y:S01]  /*6620*/  F2FP.F16.F32.PACK_AB R153, R171, R170 ;  /* 0x000000aaab99723e */ /* 0x020fe200000000ff */
        /* <DEDUP_REMOVED lines=65> */
.L_x_11362:
[----:B------:R-:W-:-:S13]  /*6a40*/  ISETP.LE.AND P2, PT, RZ, UR4, PT ;  /* 0x00000004ff007c0c */ /* 0x000fda000bf43270 */
[----:B------:R-:W-:Y:S05]  /*6a50*/  @!P2 BRA `(.L_x_11372) ;  /* 0x0000002000c8a947 */ /* 0x000fea0003800000 */
[----:B------:R-:W-:Y:S02]  /*6a60*/  IMAD.MOV.U32 R210, RZ, RZ, R21 ;  /* 0x000000ffffd27224 */ /* 0x000fe400078e0015 */
[----:B------:R-:W-:-:S07]  /*6a70*/  IMAD.MOV.U32 R201, RZ, RZ, R20 ;  /* 0x000000ffffc97224 */ /* 0x000fce00078e0014 */
.L_x_11381:
[----:B------:R-:W-:-:S04]  /*6a80*/  UIADD3 UR36, UR36, 0x1, URZ ;  /* 0x0000000124247890 */ /* 0x000fc8000fffe03f */
[----:B------:R-:W-:-:S04]  /*6a90*/  UISETP.NE.AND UP0, UPT, UR36, 0x2, UPT ;  /* 0x000000022400788c */ /* 0x000fc8000bf05270 */
[----:B------:R-:W-:Y:S02]  /*6aa0*/  USEL UR5, URZ, 0x1, UP0 ;  /* 0x000000013f057887 */ /* 0x000fe40008000000 */
[----:B------:R-:W-:Y:S02]  /*6ab0*/  USEL UR36, UR36, URZ, UP0 ;  /* 0x0000003f24247287 */ /* 0x000fe40008000000 */
[----:B------:R-:W-:Y:S01]  /*6ac0*/  ULOP3.LUT UR37, UR37, UR5, URZ, 0x3c, !UPT ;  /* 0x0000000525257292 */ /* 0x000fe2000f8e3c3f */
[----:B-1----:R-:W-:Y:S11]  /*6ad0*/  @!P0 BRA `(.L_x_11373) ;  /* 0x0000000000048947 */ /* 0x002ff60003800000 */
[----:B------:R-:W-:Y:S01]  /*6ae0*/  BPT.TRAP 0x1 ;  /* 0x000000040000795c */ /* 0x000fe20000300000 */
.L_x_11373:
[----:B------:R-:W1:Y:S01]  /*6af0*/  S2UR UR6, SR_CgaCtaId ;  /* 0x00000000000679c3 */ /* 0x000e620000008800 */
[----:B------:R-:W-:Y:S01]  /*6b00*/  UMOV UR5, 0x400 ;  /* 0x0000040000057882 */ /* 0x000fe20000000000 */
[----:B------:R-:W-:-:S05]  /*6b10*/  IMAD.U32 R13, RZ, RZ, UR37 ;  /* 0x00000025ff0d7e24 */ /* 0x000fca000f8e00ff */
[----:B------:R-:W-:Y:S01]  /*6b20*/  SHF.L.U32 R13, R13, 0x1f, RZ ;  /* 0x0000001f0d0d7819 */ /* 0x000fe200000006ff */
[----:B-1----:R-:W-:-:S04]  /*6b30*/  ULEA UR5, UR6, UR5, 0x18 ;  /* 0x0000000506057291 */ /* 0x002fc8000f8ec03f */
[----:B------:R-:W-:-:S09]  /*6b40*/  ULEA UR5, UR36, UR5, 0x3 ;  /* 0x0000000524057291 */ /* 0x000fd2000f8e183f */
[----:B------:R1:W2:Y:S01]  /*6b50*/  SYNCS.PHASECHK.TRANS64.TRYWAIT P2, [UR5+0x32430], R13 ;  /* 0x0324300dff0075a7 */ /* 0x0002a20008040145 */
[----:B------:R-:W-:Y:S05]  /*6b60*/  @!P0 BRA `(.L_x_11374) ;  /* 0x0000000000048947 */ /* 0x000fea0003800000 */
[----:B------:R-:W-:Y:S01]  /*6b70*/  BPT.TRAP 0x1 ;  /* 0x000000040000795c */ /* 0x000fe20000300000 */
.L_x_11374:
[----:B--2---:R-:W-:Y:S05]  /*6b80*/  @P2 BRA `(.L_x_11375) ;  /* 0x0000000000082947 */ /* 0x004fea0003800000 */
[----:B------:R-:W2:Y:S02]  /*6b90*/  SYNCS.PHASECHK.TRANS64.TRYWAIT P2, [UR5+0x32430], R13 ;  /* 0x0324300dff0075a7 */ /* 0x000ea40008040145 */
[----:B--2---:R-:W-:Y:S05]  /*6ba0*/  @!P2 BRA `(.L_x_11376) ;  /* 0x000000a80030a947 */ /* 0x004fea0003800000 */
.L_x_11375:
        /* <DEDUP_REMOVED lines=31> */
.L_x_11377:
[----:B------:R3:W4:Y:S01]  /*6da0*/  SYNCS.PHASECHK.TRANS64.TRYWAIT P2, [UR5+0x32450], R13 ;  /* 0x0324500dff0075a7 */ /* 0x0007220008040145 */
[----:B------:R-:W-:Y:S05]  /*6db0*/  @!P0 BRA `(.L_x_11378) ;  /* 0x0000000000048947 */ /* 0x000fea0003800000 */
[----:B------:R-:W-:Y:S01]  /*6dc0*/  BPT.TRAP 0x1 ;  /* 0x000000040000795c */ /* 0x000fe20000300000 */
.L_x_11378:
[----:B----4-:R-:W-:Y:S05]  /*6dd0*/  @P2 BRA `(.L_x_11379) ;  /* 0x0000000000082947 */ /* 0x010fea0003800000 */
[----:B------:R-:W4:Y:S02]  /*6de0*/  SYNCS.PHASECHK.TRANS64.TRYWAIT P2, [UR5+0x32450], R13 ;  /* 0x0324500dff0075a7 */ /* 0x000f240008040145 */
[----:B----4-:R-:W-:Y:S05]  /*6df0*/  @!P2 BRA `(.L_x_11380) ;  /* 0x000000a400b4a947 */ /* 0x010fea0003800000 */
.L_x_11379:
        /* <DEDUP_REMOVED lines=13> */
[----:B------:R-:W-:Y:S01]  /*6ed0*/  ISETP.LT.AND P2, PT, RZ, UR4, PT ;  /* 0x00000004ff007c0c */ /* 0x000fe2000bf41270 */
        /* <DEDUP_REMOVED lines=19> */
[----:B----4-:R-:W-:Y:S01]  /*7010*/  SHF.R.U32.HI R215, RZ, 0x7, R215 ;  /* 0x00000007ffd77819 */ /* 0x010fe200000116d7 */
[----:B------:R-:W-:Y:S01]  /*7020*/  UMOV UR51, 0x40000040 ;  /* 0x4000004000337882 */ /* 0x000fe20000000000 */
[----:B------:R-:W-:Y:S01]  /*7030*/  UIADD3 UR4, UR4, -0x1, URZ ;  /* 0xffffffff04047890 */ /* 0x000fe2000fffe03f */
        /* <DEDUP_REMOVED lines=28> */
[----:B------:R-:W-:Y:S01]  /*7200*/  UIMAD UR6, UR36, 0xc00, UR7 ;  /* 0x00000c00240678a4 */ /* 0x000fe2000f8e0207 */
        /* <DEDUP_REMOVED lines=36> */
[----:B--2---:R-:W-:-:S04]  /*7450*/  FMNMX.FTZ R20, R152, R201, !PT ;  /* 0x000000c998147209 */ /* 0x004fc80007810000 */
[----:B-1-3--:R-:W-:-:S04]  /*7460*/  FMNMX.FTZ R13, R153, R20, !PT ;  /* 0x00000014990d7209 */ /* 0x00afc80007810000 */
        /* <DEDUP_REMOVED lines=48> */
[----:B0-----:R-:W0:Y:S01]  /*7770*/  SHFL.BFLY PT, R212, R21, 0x2, 0x1f ;  /* 0x0c401f0015d47f89 */ /* 0x001e2200000e0000 */
[----:B-1----:R-:W-:-:S05]  /*7780*/  FMNMX.FTZ R209, R208, R207, !PT ;  /* 0x000000cfd0d17209 */ /* 0x002fca0007810000 */
[----:B------:R-:W1:Y:S01]  /*7790*/  SHFL.BFLY PT, R20, R209, 0x1, 0x1f ;  /* 0x0c201f00d1147f89 */ /* 0x000e6200000e0000 */
[----:B0-----:R-:W-:-:S05]  /*77a0*/  FMNMX.FTZ R211, R21, R212, !PT ;  /* 0x000000d415d37209 */ /* 0x001fca0007810000 */
[----:B------:R-:W0:Y:S01]  /*77b0*/  SHFL.BFLY PT, R214, R211, 0x1, 0x1f ;  /* 0x0c201f00d3d67f89 */ /* 0x000e2200000e0000 */
[----:B-1----:R-:W-:-:S05]  /*77c0*/  FMNMX.FTZ R20, R209, R20, !PT ;  /* 0x00000014d1147209 */ /* 0x002fca0007810000 */
[C---:B--2---:R-:W-:Y:S01]  /*77d0*/  FMUL.FTZ R212, R20.reuse, R13 ;  /* 0x0000000d14d47220 */ /* 0x044fe20000410000 */
[----:B------:R-:W-:-:S03]  /*77e0*/  FADD.FTZ R208, -R20, R201 ;  /* 0x000000c914d07221 */ /* 0x000fc60000010100 */
[-CC-:B------:R-:W-:Y:S01]  /*77f0*/  FFMA.FTZ R207, R152, R13.reuse, -R212.reuse ;  /* 0x0000000d98cf7223 */ /* 0x180fe200000108d4 */
[-C--:B------:R-:W-:Y:S01]  /*7800*/  FMUL.FTZ R201, R208, R13.reuse ;  /* 0x0000000dd0c97220 */ /* 0x080fe20000410000 */
[-CC-:B------:R-:W-:Y:S01]  /*7810*/  FFMA.FTZ R208, R153, R13.reuse, -R212.reuse ;  /* 0x0000000d99d07223 */ /* 0x180fe200000108d4 */
[-CC-:B------:R-:W-:Y:S01]  /*7820*/  FFMA.FTZ R153, R157, R13.reuse, -R212.reuse ;  /* 0x0000000d9d997223 */ /* 0x180fe200000108d4 */
[-CC-:B------:R-:W-:Y:S01]  /*7830*/  FFMA.FTZ R209, R156, R13.reuse, -R212.reuse ;  /* 0x0000000d9cd17223 */ /* 0x180fe200000108d4 */
[----:B------:R-:W-:Y:S01]  /*7840*/  IADD3 R156, -R215, 0xb, RZ ;  /* 0x0000000bd79c7810 */ /* 0x000fe20007ffe1ff */
[----:B------:R-:W-:Y:S01]  /*7850*/  MUFU.EX2 R207, R207 ;  /* 0x000000cf00cf7308 */ /* 0x000fe20000000800 */
[-CC-:B------:R-:W-:Y:S01]  /*7860*/  FFMA.FTZ R160, R160, R13.reuse, -R212.reuse ;  /* 0x0000000da0a07223 */ /* 0x180fe200000108d4 */
[-CC-:B------:R-:W-:Y:S01]  /*7870*/  FFMA.FTZ R161, R161, R13.reuse, -R212.reuse ;  /* 0x0000000da1a17223 */ /* 0x180fe200000108d4 */
[-CC-:B------:R-:W-:Y:S01]  /*7880*/  FFMA.FTZ R164, R164, R13.reuse, -R212.reuse ;  /* 0x0000000da4a47223 */ /* 0x180fe200000108d4 */
[-CC-:B------:R-:W-:Y:S01]  /*7890*/  FFMA.FTZ R165, R165, R13.reuse, -R212.reuse ;  /* 0x0000000da5a57223 */ /* 0x180fe200000108d4 */
[-CC-:B------:R-:W-:Y:S01]  /*78a0*/  FFMA.FTZ R168, R168, R13.reuse, -R212.reuse ;  /* 0x0000000da8a87223 */ /* 0x180fe200000108d4 */
[-CC-:B------:R-:W-:Y:S01]  /*78b0*/  FFMA.FTZ R169, R169, R13.reuse, -R212.reuse ;  /* 0x0000000da9a97223 */ /* 0x180fe200000108d4 */
[----:B0-----:R-:W-:Y:S01]  /*78c0*/  FMNMX.FTZ R21, R211, R214, !PT ;  /* 0x000000d6d3157209 */ /* 0x001fe20007810000 */
[----:B------:R-:W0:Y:S01]  /*78d0*/  MUFU.EX2 R201, R201 ;  /* 0x000000c900c97308 */ /* 0x000e220000000800 */
[-CC-:B------:R-:W-:Y:S01]  /*78e0*/  FFMA.FTZ R172, R172, R13.reuse, -R212.reuse ;  /* 0x0000000dacac7223 */ /* 0x180fe200000108d4 */
[-CC-:B------:R-:W-:Y:S01]  /*78f0*/  FFMA.FTZ R173, R173, R13.reuse, -R212.reuse ;  /* 0x0000000dadad7223 */ /* 0x180fe200000108d4 */
[-C--:B------:R-:W-:Y:S01]  /*7900*/  FFMA.FTZ R176, R176, R13.reuse, -R212 ;  /* 0x0000000db0b07223 */ /* 0x080fe200000108d4 */
        /* <DEDUP_REMOVED lines=11> */
[--C-:B------:R-:W-:Y:S01]  /*79c0*/  FFMA.FTZ R159, R159, R13, -R216.reuse ;  /* 0x0000000d9f9f7223 */ /* 0x100fe200000108d8 */
[----:B------:R2:W-:Y:S06]  /*79d0*/  BAR.ARV R156, 0x100 ;  /* 0x0004009c0000751d */ /* 0x0005ec0000002000 */
[----:B-1----:R-:W-:Y:S01]  /*79e0*/  VIADD R153, R215, 0x8 ;  /* 0x00000008d7997836 */ /* 0x002fe20000000000 */
[----:B------:R1:W-:Y:S01]  /*79f0*/  @!P1 SYNCS.ARRIVE.TRANS64.RED.A1T0 RZ, [R152+URZ], RZ ;  /* 0x000000ff98ff99a7 */ /* 0x0003e2000810043f */
[----:B------:R-:W3:Y:S01]  /*7a00*/  MUFU.EX2 R157, R157 ;  /* 0x0000009d009d7308 */ /* 0x000ee20000000800 */
[-C--:B0-----:R-:W-:Y:S01]  /*7a10*/  FMUL.FTZ R24, R24, R201.reuse ;  /* 0x000000c918187220 */ /* 0x081fe20000410000 */
        /* <DEDUP_REMOVED lines=135> */
[--C-:B------:R-:W-:Y:S01]  /*8290*/  FFMA.FTZ R162, R162, R13, -R216.reuse ;  /* 0x0000000da2a27223 */ /* 0x100fe200000108d8 */
[----:B0-----:R-:W-:Y:S01]  /*82a0*/  F2FP.F16.F32.PACK_AB R154, R210, R209 ;  /* 0x000000d1d29a723e */ /* 0x001fe200000000ff */
[--C-:B------:R-:W-:Y:S01]  /*82b0*/  FFMA.FTZ R163, R163, R13, -R216.reuse ;  /* 0x0000000da3a37223 */ /* 0x100fe200000108d8 */
[----:B----4-:R-:W-:Y:S01]  /*82c0*/  F2FP.F16.F32.PACK_AB R153, R214, R211 ;  /* 0x000000d3d699723e */ /* 0x010fe200000000ff */
[-CC-:B------:R-:W-:Y:S01]  /*82d0*/  FFMA.FTZ R166, R166, R13.reuse, -R216.reuse ;  /* 0x0000000da6a67223 */ /* 0x180fe200000108d8 */
[----:B-----5:R-:W-:Y:S01]  /*82e0*/  F2FP.F16.F32.PACK_AB R155, R159, R158 ;  /* 0x0000009e9f9b723e */ /* 0x020fe200000000ff */
[-CC-:B------:R-:W-:Y:S01]  /*82f0*/  FFMA.FTZ R167, R167, R13.reuse, -R216.reuse ;  /* 0x0000000da7a77223 */ /* 0x180fe200000108d8 */
[----:B------:R-:W-:Y:S01]  /*8300*/  MUFU.EX2 R160, R160 ;  /* 0x000000a000a07308 */ /* 0x000fe20000000800 */
[-CC-:B------:R-:W-:Y:S01]  /*8310*/  FFMA.FTZ R170, R170, R13.reuse, -R216.reuse ;  /* 0x0000000daaaa7223 */ /* 0x180fe200000108d8 */
[----:B------:R-:W-:Y:S01]  /*8320*/  WARPGROUP.ARRIVE ;  /* 0x00000000000079c5 */ /* 0x000fe20000000000 */
[-CC-:B------:R-:W-:Y:S01]  /*8330*/  FFMA.FTZ R171, R171, R13.reuse, -R216.reuse ;  /* 0x0000000dabab7223 */ /* 0x180fe200000108d8 */
[-CC-:B------:R-:W-:Y:S01]  /*8340*/  FFMA.FTZ R174, R174, R13.reuse, -R216.reuse ;  /* 0x0000000daeae7223 */ /* 0x180fe200000108d8 */
[-C--:B------:R-:W-:Y:S01]  /*8350*/  FFMA.FTZ R175, R175, R13.reuse, -R216 ;  /* 0x0000000dafaf7223 */ /* 0x080fe200000108d8 */
[-C--:B------:R-:W-:Y:S01]  /*8360*/  FFMA.FTZ R181, R181, R13.reuse, -R212 ;  /* 0x0000000db5b57223 */ /* 0x080fe200000108d4 */
[-CC-:B------:R-:W-:Y:S01]  /*8370*/  FFMA.FTZ R178, R178, R13.reuse, -R216.reuse ;  /* 0x0000000db2b27223 */ /* 0x180fe200000108d8 */
[----:B------:R-:W-:Y:S01]  /*8380*/  HGMMA.64x256x16.F32 R24, R152, gdesc[UR8].tnspB, R24, gsb0 ;  /* 0x43e0000898187df0 */ /* 0x000fe20008000818 */
[----:B------:R-:W0:Y:S01]  /*8390*/  MUFU.EX2 R161, R161 ;  /* 0x000000a100a17308 */ /* 0x000e220000000800 */
[----:B------:R-:W-:Y:S01]  /*83a0*/  UIADD3 UR10, UR6, 0x80, URZ ;  /* 0x00000080060a7890 */ /* 0x000fe2000fffe03f */
[-CC-:B------:R-:W-:Y:S01]  /*83b0*/  FFMA.FTZ R179, R179, R13.reuse, -R216.reuse ;  /* 0x0000000db3b37223 */ /* 0x180fe200000108d8 */
[----:B------:R-:W-:Y:S01]  /*83c0*/  UMOV UR11, 0x40000040 ;  /* 0x40000040000b7882 */ /* 0x000fe20000000000 */
        /* <DEDUP_REMOVED lines=12> */
[----:B------:R-:W1:Y:S01]  /*8490*/  MUFU.EX2 R165, R165 ;  /* 0x000000a500a57308 */ /* 0x000e620000000800 */
        /* <DEDUP_REMOVED lines=8> */
[----:B------:R-:W-:Y:S01]  /*8520*/  FFMA.FTZ R201, R201, R0, R207 ;  /* 0x00000000c9c97223 */ /* 0x000fe200000100cf */
[----:B------:R-:W-:Y:S01]  /*8530*/  FFMA.FTZ R157, R157, R12, R211 ;  /* 0x0000000c9d9d7223 */ /* 0x000fe200000100d3 */
[----:B------:R-:W-:-:S02]  /*8540*/  @!P1 VIADD R213, R213, 0x32460 ;  /* 0x00032460d5d59836 */ /* 0x000fc40000000000 */
[----:B------:R-:W-:Y:S01]  /*8550*/  FADD.FTZ R208, R208, R201 ;  /* 0x000000c9d0d07221 */ /* 0x000fe20000010000 */
[----:B------:R-:W-:Y:S01]  /*8560*/  FADD.FTZ R157, R214, R157 ;  /* 0x0000009dd69d7221 */ /* 0x000fe20000010000 */
[----:B------:R-:W-:Y:S01]  /*8570*/  IMAD.MOV.U32 R201, RZ, RZ, R20 ;  /* 0x000000ffffc97224 */ /* 0x000fe200078e0014 */
[----:B------:R-:W3:Y:S01]  /*8580*/  MUFU.EX2 R163, R163 ;  /* 0x000000a300a37308 */ /* 0x000ee20000000800 */
[----:B------:R-:W-:Y:S01]  /*8590*/  FADD.FTZ R209, R209, R208 ;  /* 0x000000d0d1d17221 */ /* 0x000fe20000010000 */
[----:B------:R-:W-:Y:S01]  /*85a0*/  FADD.FTZ R158, R158, R157 ;  /* 0x0000009d9e9e7221 */ /* 0x000fe20000010000 */
[----:B------:R-:W-:Y:S02]  /*85b0*/  @!P1 PRMT R213, RZ, 0x654, R213 ;  /* 0x00000654ffd59816 */ /* 0x000fe400000000d5 */
[----:B------:R-:W-:Y:S01]  /*85c0*/  FADD.FTZ R209, R210, R209 ;  /* 0x000000d1d2d17221 */ /* 0x000fe20000010000 */
[----:B------:R-:W-:Y:S01]  /*85d0*/  FADD.FTZ R159, R159, R158 ;  /* 0x0000009e9f9f7221 */ /* 0x000fe20000010000 */
[----:B------:R-:W-:Y:S01]  /*85e0*/  IMAD.MOV.U32 R210, RZ, RZ, R21 ;  /* 0x000000ffffd27224 */ /* 0x000fe200078e0015 */
[----:B------:R-:W-:Y:S08]  /*85f0*/  MUFU.EX2 R166, R166 ;  /* 0x000000a600a67308 */ /* 0x000ff00000000800 */
        /* <DEDUP_REMOVED lines=120> */
.L_x_11372:
[----:B------:R-:W2:Y:S01]  /*8d80*/  SHFL.BFLY PT, R5, R12, 0x2, 0x1f ;  /* 0x0c401f000c057f89 */ /* 0x000ea200000e0000 */
[----:B------:R-:W-:Y:S01]  /*8d90*/  UIADD3 UR36, UR36, 0x1, URZ ;  /* 0x0000000124247890 */ /* 0x000fe2000fffe03f */
[----:B------:R3:W-:Y:S06]  /*8da0*/  BAR.ARV R156, 0x100 ;  /* 0x0004009c0000751d */ /* 0x0007ec0000002000 */
[----:B------:R-:W-:Y:S02]  /*8db0*/  UISETP.NE.AND UP0, UPT, UR36, 0x2, UPT ;  /* 0x000000022400788c */ /* 0x000fe4000bf05270 */
[----:B------:R-:W-:Y:S06]  /*8dc0*/  BAR.ARV 0x8, 0x120 ;  /* 0x0204800000007b1d */ /* 0x000fec0000002000 */
[----:B------:R-:W-:Y:S01]  /*8dd0*/  USEL UR4, URZ, 0x1, UP0 ;  /* 0x000000013f047887 */ /* 0x000fe20008000000 */
[----:B------:R-:W-:Y:S01]  /*8de0*/  PLOP3.LUT P0, PT, PT, PT, PT, 0x8, 0x0 ;  /* 0x000000000000781c */ /* 0x000fe20003f0e170 */
[----:B------:R-:W4:Y:S01]  /*8df0*/  SHFL.BFLY PT, R3, R0, 0x2, 0x1f ;  /* 0x0c401f0000037f89 */ /* 0x000f2200000e0000 */
[----:B------:R-:W-:Y:S01]  /*8e00*/  VIADD R221, R221, 0x1 ;  /* 0x00000001dddd7836 */ /* 0x000fe20000000000 */
[----:B------:R-:W-:Y:S01]  /*8e10*/  USEL UR36, UR36, URZ, UP0 ;  /* 0x0000003f24247287 */ /* 0x000fe20008000000 */
[----:B--2---:R-:W-:Y:S01]  /*8e20*/  FADD.FTZ R5, R5, R12 ;  /* 0x0000000c05057221 */ /* 0x004fe20000010000 */
[----:B------:R-:W-:-:S04]  /*8e30*/  ULOP3.LUT UR37, UR37, UR4, URZ, 0x3c, !UPT ;  /* 0x0000000425257292 */ /* 0x000fc8000f8e3c3f */
[----:B------:R-:W2:Y:S01]  /*8e40*/  SHFL.BFLY PT, R4, R5, 0x1, 0x1f ;  /* 0x0c201f0005047f89 */ /* 0x000ea200000e0000 */
[----:B----4-:R-:W-:Y:S01]  /*8e50*/  FADD.FTZ R3, R3, R0 ;  /* 0x0000000003037221 */ /* 0x010fe20000010000 */
[----:B------:R-:W-:-:S04]  /*8e60*/  IMAD.MOV.U32 R0, RZ, RZ, RZ ;  /* 0x000000ffff007224 */ /* 0x000fc800078e00ff */
[----:B------:R-:W4:Y:S01]  /*8e70*/  SHFL.BFLY PT, R2, R3, 0x1, 0x1f ;  /* 0x0c201f0003027f89 */ /* 0x000f2200000e0000 */
[----:B--2---:R-:W-:-:S05]  /*8e80*/  FADD.FTZ R6, R5, R4 ;  /* 0x0000000405067221 */ /* 0x004fca0000010000 */
[----:B------:R-:W-:-:S13]  /*8e90*/  FSETP.NE.FTZ.AND P2, PT, R6, RZ, PT ;  /* 0x000000ff0600720b */ /* 0x000fda0003f55000 */
[----:B------:R-:W2:Y:S01]  /*8ea0*/  @P2 MUFU.RCP R0, R6 ;  /* 0x0000000600002308 */ /* 0x000ea20000001000 */
[----:B----4-:R-:W-:Y:S01]  /*8eb0*/  FADD.FTZ R7, R3, R2 ;  /* 0x0000000203077221 */ /* 0x010fe20000010000 */
[----:B------:R-:W-:Y:S02]  /*8ec0*/  IMAD.MOV.U32 R2, RZ, RZ, RZ ;  /* 0x000000ffff027224 */ /* 0x000fe400078e00ff */
[----:B------:R-:W-:Y:S02]  /*8ed0*/  IMAD.MOV.U32 R3, RZ, RZ, -0x800000 ;  /* 0xff800000ff037424 */ /* 0x000fe400078e00ff */
[----:B------:R-:W-:Y:S02]  /*8ee0*/  FSETP.NE.FTZ.AND P1, PT, R7, RZ, PT ;  /* 0x000000ff0700720b */ /* 0x000fe40003f35000 */
[----:B------:R-:W4:Y:S01]  /*8ef0*/  @P2 MUFU.LG2 R6, R6 ;  /* 0x0000000600062308 */ /* 0x000f220000000c00 */
[-C--:B--2---:R-:W-:Y:S01]  /*8f00*/  FMUL.FTZ R8, R83, R0.reuse ;  /* 0x0000000053087220 */ /* 0x084fe20000410000 */
[-C--:B------:R-:W-:Y:S01]  /*8f10*/  FMUL.FTZ R12, R27, R0.reuse ;  /* 0x000000001b0c7220 */ /* 0x080fe20000410000 */
[----:B------:R-:W-:-:S08]  /*8f20*/  FMUL.FTZ R162, R35, R0 ;  /* 0x0000000023a27220 */ /* 0x000fd00000410000 */
[----:B------:R-:W2:Y:S01]  /*8f30*/  @P1 MUFU.LG2 R4, R7 ;  /* 0x0000000700041308 */ /* 0x000ea20000000c00 */
[C---:B------:R-:W-:Y:S01]  /*8f40*/  @P1 FMUL.FTZ R5, R13.reuse, 0.69314718246459960938 ;  /* 0x3f3172180d051820 */ /* 0x040fe20000410000 */
[----:B------:R-:W-:Y:S01]  /*8f50*/  @P2 FMUL.FTZ R13, R13, 0.69314718246459960938 ;  /* 0x3f3172180d0d2820 */ /* 0x000fe20000410000 */
[-C--:B------:R-:W-:Y:S01]  /*8f60*/  FMUL.FTZ R160, R43, R0.reuse ;  /* 0x000000002ba07220 */ /* 0x080fe20000410000 */
[-C--:B------:R-:W-:Y:S01]  /*8f70*/  FMUL.FTZ R158, R51, R0.reuse ;  /* 0x00000000339e7220 */ /* 0x080fe20000410000 */
[----:B----4-:R-:W-:Y:S01]  /*8f80*/  @P2 FMUL.FTZ R6, R6, 0.69314718246459960938 ;  /* 0x3f31721806062820 */ /* 0x010fe20000410000 */
[-C--:B---3--:R-:W-:Y:S01]  /*8f90*/  FMUL.FTZ R156, R59, R0.reuse ;  /* 0x000000003b9c7220 */ /* 0x088fe20000410000 */
[-C--:B------:R-:W-:Y:S01]  /*8fa0*/  FMUL.FTZ R154, R67, R0.reuse ;  /* 0x00000000439a7220 */ /* 0x080fe20000410000 */
[----:B------:R-:W3:Y:S01]  /*8fb0*/  @P1 MUFU.RCP R2, R7 ;  /* 0x0000000700021308 */ /* 0x000ee20000001000 */
        /* <DEDUP_REMOVED lines=125> */
.L_x_11350:
[----:B------:R-:W2:Y:S01]  /*9790*/  S2R R4, SR_CgaCtaId ;  /* 0x0000000000047919 */ /* 0x000ea20000008800 */
[----:B------:R-:W-:Y:S01]  /*97a0*/  MOV R151, 0x400 ;  /* 0x0000040000977802 */ /* 0x000fe20000000f00 */
[----:B------:R-:W-:Y:S01]  /*97b0*/  BSSY B0, `(.L_x_11382) ;  /* 0x00002b7000007945 */ /* 0x000fe20003800000 */
[----:B------:R-:W-:Y:S02]  /*97c0*/  BAR.SYNC.DEFER_BLOCKING 0x5, 0x120 ;  /* 0x0144800000007b1d */ /* 0x000fe40000010000 */
[----:B--2---:R-:W-:-:S05]  /*97d0*/  LEA R151, R4, R151, 0x18 ;  /* 0x0000009704977211 */ /* 0x004fca00078ec0ff */
[----:B------:R-:W2:Y:S02]  /*97e0*/  LDS.128 R4, [R151+0x324d0] ;  /* 0x0324d00097047984 */ /* 0x000ea40000000c00 */
[----:B--2---:R-:W-:Y:S02]  /*97f0*/  R2UR UR60, R5 ;  /* 0x00000000053c72ca */ /* 0x004fe400000e0000 */
[----:B------:R-:W-:Y:S01]  /*9800*/  R2UR UR5, R6 ;  /* 0x00000000060572ca */ /* 0x000fe200000e0000 */
[----:B------:R-:W-:Y:S06]  /*9810*/  BAR.ARV 0x4, 0x120 ;  /* 0x0104800000007b1d */ /* 0x000fec0000002000 */
[----:B------:R-:W-:Y:S08]  /*9820*/  @P0 BRA `(.L_x_11383) ;  /* 0x0000001c00980947 */ /* 0x000ff00003800000 */
[----:B------:R-:W2:Y:S01]  /*9830*/  S2R R6, SR_SWINHI ;  /* 0x0000000000067919 */ /* 0x000ea20000002f00 */
[----:B------:R-:W-:Y:S01]  /*9840*/  F2FP.F16.F32.PACK_AB R24, R25, R24 ;  /* 0x000000181918723e */ /* 0x000fe200000000ff */
[----:B------:R-:W-:Y:S01]  /*9850*/  ULDC.64 UR6, c[0x0][0xce0] ;  /* 0x0003380000067ab9 */ /* 0x000fe20000000a00 */
[----:B------:R-:W-:Y:S01]  /*9860*/  F2FP.F16.F32.PACK_AB R25, R12, R26 ;  /* 0x0000001a0c19723e */ /* 0x000fe200000000ff */
[----:B------:R-:W-:Y:S01]  /*9870*/  ULDC.64 UR8, c[0x0][0x208] ;  /* 0x0000820000087ab9 */ /* 0x000fe20000000a00 */
        /* <DEDUP_REMOVED lines=43> */
[----:B------:R-:W-:-:S02]  /*9b30*/  LOP3.LUT R16, R171, 0x380, RZ, 0xc0, !PT ;  /* 0x00000380ab107812 */ /* 0x000fc400078ec0ff */
[----:B------:R-:W-:Y:S02]  /*9b40*/  LOP3.LUT R94, R167, 0x380, RZ, 0xc0, !PT ;  /* 0x00000380a75e7812 */ /* 0x000fe400078ec0ff */
[----:B------:R-:W-:Y:S02]  /*9b50*/  SHF.R.U64 R11, R11, 0x3, RZ ;  /* 0x000000030b0b7819 */ /* 0x000fe400000012ff */
[----:B------:R-:W-:Y:S02]  /*9b60*/  LOP3.LUT R18, R173, 0x380, RZ, 0xc0, !PT ;  /* 0x00000380ad127812 */ /* 0x000fe400078ec0ff */
[----:B------:R-:W-:Y:S02]  /*9b70*/  LOP3.LUT R20, R175, 0x380, RZ, 0xc0, !PT ;  /* 0x00000380af147812 */ /* 0x000fe400078ec0ff */
[----:B------:R-:W-:Y:S02]  /*9b80*/  IADD3 R185, P0, R98, 0x8020, RZ ;  /* 0x0000802062b97810 */ /* 0x000fe40007f1e0ff */
[----:B------:R-:W-:-:S02]  /*9b90*/  SHF.R.U64 R14, R14, 0x3, RZ ;  /* 0x000000030e0e7819 */ /* 0x000fc400000012ff */
[----:B------:R-:W-:Y:S01]  /*9ba0*/  LOP3.LUT R22, R177, 0x380, RZ, 0xc0, !PT ;  /* 0x00000380b1167812 */ /* 0x000fe200078ec0ff */
[--C-:B------:R-:W-:Y:S01]  /*9bb0*/  IMAD.X R55, RZ, RZ, R99.reuse, P0 ;  /* 0x000000ffff377224 */ /* 0x100fe200000e0663 */
[----:B------:R-:W-:Y:S02]  /*9bc0*/  SHF.R.U64 R29, R12, 0x3, RZ ;  /* 0x000000030c1d7819 */ /* 0x000fe400000012ff */
[C---:B------:R-:W-:Y:S02]  /*9bd0*/  IADD3 R187, P4, R98.reuse, 0x8040, RZ ;  /* 0x0000804062bb7810 */ /* 0x040fe40007f9e0ff */
        /* <DEDUP_REMOVED lines=9> */
[----:B------:R-:W-:-:S02]  /*9c70*/  SHF.R.U64 R12, R94, 0x3, RZ ;  /* 0x000000035e0c7819 */ /* 0x000fc400000012ff */
[----:B------:R-:W-:Y:S01]  /*9c80*/  LOP3.LUT R98, R11, R98, RZ, 0x3c, !PT ;  /* 0x000000620b627212 */ /* 0x000fe200078e3cff */
[----:B------:R-:W-:Y:S01]  /*9c90*/  IMAD.X R11, RZ, RZ, R99, P2 ;  /* 0x000000ffff0b7224 */ /* 0x000fe200010e0663 */
[----:B------:R-:W-:Y:S02]  /*9ca0*/  SHF.R.U64 R18, R18, 0x3, RZ ;  /* 0x0000000312127819 */ /* 0x000fe400000012ff */
[----:B------:R-:W-:Y:S02]  /*9cb0*/  LOP3.LUT R38, R181, 0x380, RZ, 0xc0, !PT ;  /* 0x00000380b5267812 */ /* 0x000fe400078ec0ff */
[----:B------:R-:W-:Y:S02]  /*9cc0*/  SHF.R.U64 R20, R20, 0x3, RZ ;  /* 0x0000000314147819 */ /* 0x000fe400000012ff */
[----:B------:R-:W-:Y:S02]  /*9cd0*/  LOP3.LUT R46, R183, 0x380, RZ, 0xc0, !PT ;  /* 0x00000380b72e7812 */ /* 0x000fe400078ec0ff */
[----:B------:R-:W-:-:S02]  /*9ce0*/  LOP3.LUT R14, R14, R169, RZ, 0x3c, !PT ;  /* 0x000000a90e0e7212 */ /* 0x000fc400078e3cff */
[----:B------:R-:W-:Y:S02]  /*9cf0*/  SHF.R.U64 R22, R22, 0x3, RZ ;  /* 0x0000000316167819 */ /* 0x000fe400000012ff */
[----:B------:R-:W-:Y:S02]  /*9d00*/  LOP3.LUT R54, R185, 0x380, RZ, 0xc0, !PT ;  /* 0x00000380b9367812 */ /* 0x000fe400078ec0ff */
[----:B------:R-:W-:Y:S02]  /*9d10*/  LOP3.LUT R16, R16, R171, RZ, 0x3c, !PT ;  /* 0x000000ab10107212 */ /* 0x000fe400078e3cff */
[----:B------:R-:W-:Y:S02]  /*9d20*/  SHF.R.U64 R30, R30, 0x3, RZ ;  /* 0x000000031e1e7819 */ /* 0x000fe400000012ff */
[----:B------:R-:W-:Y:S02]  /*9d30*/  LOP3.LUT R62, R187, 0x380, RZ, 0xc0, !PT ;  /* 0x00000380bb3e7812 */ /* 0x000fe400078ec0ff */
[----:B------:R-:W-:-:S02]  /*9d40*/  LOP3.LUT R10, R12, R167, RZ, 0x3c, !PT ;  /* 0x000000a70c0a7212 */ /* 0x000fc400078e3cff */
[----:B------:R-:W-:Y:S02]  /*9d50*/  LOP3.LUT R18, R18, R173, RZ, 0x3c, !PT ;  /* 0x000000ad12127212 */ /* 0x000fe400078e3cff */
[----:B------:R-:W-:Y:S02]  /*9d60*/  SHF.R.U64 R38, R38, 0x3, RZ ;  /* 0x0000000326267819 */ /* 0x000fe400000012ff */
[----:B------:R-:W-:Y:S02]  /*9d70*/  LOP3.LUT R70, R189, 0x380, RZ, 0xc0, !PT ;  /* 0x00000380bd467812 */ /* 0x000fe400078ec0ff */
[----:B------:R-:W-:Y:S01]  /*9d80*/  MOV R98, R98 ;  /* 0x0000006200627202 */ /* 0x000fe20000000f00 */
[----:B------:R-:W-:Y:S01]  /*9d90*/  BAR.SYNC.DEFER_BLOCKING 0x1, 0x100 ;  /* 0x0044000000007b1d */ /* 0x000fe20000010000 */
[----:B------:R-:W-:Y:S02]  /*9da0*/  LOP3.LUT R20, R20, R175, RZ, 0x3c, !PT ;  /* 0x000000af14147212 */ /* 0x000fe400078e3cff */
[----:B------:R-:W-:-:S02]  /*9db0*/  SHF.R.U64 R46, R46, 0x3, RZ ;  /* 0x000000032e2e7819 */ /* 0x000fc400000012ff */
[----:B------:R-:W-:Y:S02]  /*9dc0*/  LOP3.LUT R78, R191, 0x380, RZ, 0xc0, !PT ;  /* 0x00000380bf4e7812 */ /* 0x000fe400078ec0ff */
[----:B------:R-:W-:Y:S02]  /*9dd0*/  LOP3.LUT R99, R166, 0x380, RZ, 0xc0, !PT ;  /* 0x00000380a6637812 */ /* 0x000fe400078ec0ff */
[----:B------:R-:W-:Y:S02]  /*9de0*/  LOP3.LUT R22, R22, R177, RZ, 0x3c, !PT ;  /* 0x000000b116167212 */ /* 0x000fe400078e3cff */
[----:B------:R-:W-:Y:S02]  /*9df0*/  SHF.R.U64 R54, R54, 0x3, RZ ;  /* 0x0000000336367819 */ /* 0x000fe400000012ff */
[----:B------:R-:W-:Y:S02]  /*9e00*/  MOV R14, R14 ;  /* 0x0000000e000e7202 */ /* 0x000fe40000000f00 */
[----:B------:R-:W-:-:S02]  /*9e10*/  LOP3.LUT R30, R30, R179, RZ, 0x3c, !PT ;  /* 0x000000b31e1e7212 */ /* 0x000fc400078e3cff */
[----:B------:R-:W-:Y:S02]  /*9e20*/  SHF.R.U64 R62, R62, 0x3, RZ ;  /* 0x000000033e3e7819 */ /* 0x000fe400000012ff */
[----:B------:R-:W-:Y:S02]  /*9e30*/  LOP3.LUT R94, R29, R6, RZ, 0x3c, !PT ;  /* 0x000000061d5e7212 */ /* 0x000fe400078e3cff */
[----:B------:R-:W-:Y:S02]  /*9e40*/  MOV R16, R16 ;  /* 0x0000001000107202 */ /* 0x000fe40000000f00 */
[----:B------:R-:W-:Y:S01]  /*9e50*/  LOP3.LUT R38, R38, R181, RZ, 0x3c, !PT ;  /* 0x000000b526267212 */ /* 0x000fe200078e3cff */
[----:B------:R2:W-:Y:S01]  /*9e60*/  STSM.16.M88.4 [R98], R24 ;  /* 0x0000001862007844 */ /* 0x0005e20000000200 */
[----:B------:R-:W-:Y:S02]  /*9e70*/  SHF.R.U64 R70, R70, 0x3, RZ ;  /* 0x0000000346467819 */ /* 0x000fe400000012ff */
[----:B------:R-:W-:Y:S01]  /*9e80*/  MOV R18, R18 ;  /* 0x0000001200127202 */ /* 0x000fe20000000f00 */
[----:B------:R3:W-:Y:S01]  /*9e90*/  STSM.16.M88.4 [R14], R32 ;  /* 0x000000200e007844 */ /* 0x0007e20000000200 */
[----:B------:R-:W-:-:S02]  /*9ea0*/  MOV R6, R10 ;  /* 0x0000000a00067202 */ /* 0x000fc40000000f00 */
[----:B------:R-:W-:Y:S01]  /*9eb0*/  LOP3.LUT R46, R46, R183, RZ, 0x3c, !PT ;  /* 0x000000b72e2e7212 */ /* 0x000fe200078e3cff */
[----:B------:R-:W4:Y:S01]  /*9ec0*/  LDC.64 R10, c[0x0][0xcd8] ;  /* 0x00033600ff0a7b82 */ /* 0x000f220000000a00 */
[----:B------:R-:W-:Y:S01]  /*9ed0*/  SHF.R.U64 R78, R78, 0x3, RZ ;  /* 0x000000034e4e7819 */ /* 0x000fe200000012ff */
[----:B------:R5:W-:Y:S01]  /*9ee0*/  STSM.16.M88.4 [R16], R40 ;  /* 0x0000002810007844 */ /* 0x000be20000000200 */
[----:B------:R-:W-:Y:S02]  /*9ef0*/  SHF.R.U64 R99, R99, 0x3, RZ ;  /* 0x0000000363637819 */ /* 0x000fe400000012ff */
[----:B------:R-:W-:Y:S01]  /*9f00*/  MOV R20, R20 ;  /* 0x0000001400147202 */ /* 0x000fe20000000f00 */
[----:B------:R0:W-:Y:S01]  /*9f10*/  STSM.16.M88.4 [R18], R48 ;  /* 0x0000003012007844 */ /* 0x0001e20000000200 */
[----:B------:R-:W-:Y:S02]  /*9f20*/  F2FP.F16.F32.PACK_AB R59, R155, R59 ;  /* 0x0000003b9b3b723e */ /* 0x000fe400000000ff */
        /* <DEDUP_REMOVED lines=10> */
[----:B------:R-:W-:Y:S02]  /*9fd0*/  LOP3.LUT R62, R62, R187, RZ, 0x3c, !PT ;  /* 0x000000bb3e3e7212 */ /* 0x000fe400078e3cff */
[----:B------:R-:W-:Y:S02]  /*9fe0*/  MOV R30, R30 ;  /* 0x0000001e001e7202 */ /* 0x000fe40000000f00 */
[----:B------:R-:W-:Y:S02]  /*9ff0*/  F2FP.F16.F32.PACK_AB R74, R77, R76 ;  /* 0x0000004c4d4a723e */ /* 0x000fe400000000ff */
[----:B------:R-:W-:Y:S01]  /*a000*/  F2FP.F16.F32.PACK_AB R75, R9, R75 ;  /* 0x0000004b094b723e */ /* 0x000fe200000000ff */
[----:B------:R-:W-:Y:S01]  /*a010*/  IMAD.SHL.U32 R9, R206, 0x4, RZ ;  /* 0x00000004ce097824 */ /* 0x000fe200078e00ff */
[----:B------:R-:W-:-:S02]  /*a020*/  F2FP.F16.F32.PACK_AB R81, R8, R82 ;  /* 0x000000520851723e */ /* 0x000fc400000000ff */
[----:B------:R-:W-:Y:S01]  /*a030*/  LOP3.LUT R70, R70, R189, RZ, 0x3c, !PT ;  /* 0x000000bd46467212 */ /* 0x000fe200078e3cff */
[----:B------:R0:W-:Y:S01]  /*a040*/  STSM.16.M88.4 [R30], R72 ;  /* 0x000000481e007844 */ /* 0x0001e20000000200 */
[----:B------:R-:W-:Y:S02]  /*a050*/  MOV R38, R38 ;  /* 0x0000002600267202 */ /* 0x000fe40000000f00 */
[----:B------:R-:W-:Y:S02]  /*a060*/  F2FP.F16.F32.PACK_AB R82, R85, R84 ;  /* 0x000000545552723e */ /* 0x000fe400000000ff */
[----:B------:R-:W-:Y:S02]  /*a070*/  F2FP.F16.F32.PACK_AB R83, R83, R86 ;  /* 0x000000565353723e */ /* 0x000fe400000000ff */
[----:B------:R-:W-:Y:S02]  /*a080*/  LOP3.LUT R78, R78, R191, RZ, 0x3c, !PT ;  /* 0x000000bf4e4e7212 */ /* 0x000fe400078e3cff */
[----:B------:R-:W-:Y:S01]  /*a090*/  LOP3.LUT R12, R99, R166, RZ, 0x3c, !PT ;  /* 0x000000a6630c7212 */ /* 0x000fe200078e3cff */
        /* <DEDUP_REMOVED lines=11> */
[----:B--2---:R-:W-:Y:S02]  /*a150*/  F2FP.F16.F32.PACK_AB R98, R101, R100 ;  /* 0x000000646562723e */ /* 0x004fe400000000ff */
        /* <DEDUP_REMOVED lines=31> */
[----:B------:R-:W-:Y:S01]  /*a350*/  MOV R12, R12 ;  /* 0x0000000c000c7202 */ /* 0x000fe20000000f00 */
[----:B------:R0:W-:Y:S01]  /*a360*/  STSM.16.M88.4 [R6], R136 ;  /* 0x0000008806007844 */ /* 0x0001e20000000200 */
[----:B------:R-:W-:-:S02]  /*a370*/  F2FP.F16.F32.PACK_AB R146, R149, R148 ;  /* 0x000000949592723e */ /* 0x000fc400000000ff */
[----:B------:R-:W-:Y:S02]  /*a380*/  F2FP.F16.F32.PACK_AB R147, R0, R150 ;  /* 0x000000960093723e */ /* 0x000fe400000000ff */
[----:B------:R-:W-:Y:S02]  /*a390*/  ISETP.NE.U32.AND P2, PT, RZ, UR6, PT ;  /* 0x00000006ff007c0c */ /* 0x000fe4000bf45070 */
[----:B----4-:R-:W-:Y:S01]  /*a3a0*/  ISETP.NE.U32.AND P3, PT, R10, RZ, PT ;  /* 0x000000ff0a00720c */ /* 0x010fe20003f65070 */
[----:B------:R0:W-:Y:S01]  /*a3b0*/  STSM.16.M88.4 [R12], R144 ;  /* 0x000000900c007844 */ /* 0x0001e20000000200 */
[----:B------:R-:W-:Y:S01]  /*a3c0*/  BAR.SYNC.DEFER_BLOCKING 0x1, 0x100 ;  /* 0x0044000000007b1d */ /* 0x000fe20000010000 */
[----:B------:R-:W-:Y:S02]  /*a3d0*/  ISETP.NE.AND.EX P2, PT, RZ, UR7, PT, P2 ;  /* 0x00000007ff007c0c */ /* 0x000fe4000bf45320 */
[----:B---3--:R-:W-:Y:S02]  /*a3e0*/  SHF.L.U64.HI R14, R206, 0x2, R218 ;  /* 0x00000002ce0e7819 */ /* 0x008fe400000102da */
[----:B------:R-:W-:-:S02]  /*a3f0*/  IADD3 R10, P0, R9, R10, RZ ;  /* 0x0000000a090a7210 */ /* 0x000fc40007f1e0ff */
[----:B------:R-:W-:-:S03]  /*a400*/  ISETP.NE.AND.EX P3, PT, R11, RZ, PT, P3 ;  /* 0x000000ff0b00720c */ /* 0x000fc60003f65330 */
[----:B------:R-:W-:-:S04]  /*a410*/  IMAD.X R11, R14, 0x1, R11, P0 ;  /* 0x000000010e0b7824 */ /* 0x000fc800000e060b */
[----:B------:R-:W-:-:S04]  /*a420*/  @P2 IADD3 R8, P0, R9, UR6, RZ ;  /* 0x0000000609082c10 */ /* 0x000fc8000ff1e0ff */
[----:B------:R-:W-:Y:S02]  /*a430*/  @P2 IADD3.X R9, R14, UR7, RZ, P0, !PT ;  /* 0x000000070e092c10 */ /* 0x000fe400087fe4ff */
[----:B------:R-:W2:Y:S04]  /*a440*/  @P3 LDG.E R0, desc[UR8][R10.64] ;  /* 0x000000080a003981 */ /* 0x000ea8000c1e1900 */
[----:B------:R-:W3:Y:S01]  /*a450*/  @P2 LDG.E R8, desc[UR8][R8.64] ;  /* 0x0000000808082981 */ /* 0x000ee2000c1e1900 */
[----:B------:R-:W-:Y:S01]  /*a460*/  IMAD R13, R202, 0x40, R200 ;  /* 0x00000040ca0d7824 */ /* 0x000fe200078e02c8 */
[----:B------:R-:W-:Y:S01]  /*a470*/  UMOV UR4, URZ ;  /* 0x0000003f00047c82 */ /* 0x000fe20008000000 */
[----:B------:R-:W-:Y:S02]  /*a480*/  ULDC UR10, c[0x0][0xb88] ;  /* 0x0002e200000a7ab9 */ /* 0x000fe40000000800 */
[----:B------:R-:W-:-:S03]  /*a490*/  IMAD.WIDE R4, R13, 0x2, R4 ;  /* 0x000000020d047825 */ /* 0x000fc600078e0204 */
[C---:B------:R-:W-:Y:S02]  /*a4a0*/  IADD3 R17, P0, R4.reuse, 0x1000, RZ ;  /* 0x0000100004117810 */ /* 0x040fe40007f1e0ff */
[----:B------:R-:W-:Y:S02]  /*a4b0*/  IADD3 R13, P1, R4, 0x2000, RZ ;  /* 0x00002000040d7810 */ /* 0x000fe40007f3e0ff */
[----:B-----5:R-:W-:Y:S02]  /*a4c0*/  LOP3.LUT R16, R17, 0x380, RZ, 0xc0, !PT ;  /* 0x0000038011107812 */ /* 0x020fe400078ec0ff */
        /* <DEDUP_REMOVED lines=10> */
.L_x_11384:
[----:B------:R-:W-:Y:S01]  /*a570*/  R2UR UR16, R219 ;  /* 0x00000000db1072ca */ /* 0x000fe200000e0000 */
[----:B------:R-:W-:Y:S01]  /*a580*/  ULDC.64 UR12, c[0x0][0xc70] ;  /* 0x00031c00000c7ab9 */ /* 0x000fe20000000a00 */
[----:B------:R-:W-:Y:S01]  /*a590*/  USHF.R.S32.HI UR9, URZ, 0x1f, UR4 ;  /* 0x0000001f3f097899 */ /* 0x000fe20008011404 */
[----:B------:R-:W-:Y:S01]  /*a5a0*/  R2UR UR15, R220 ;  /* 0x00000000dc0f72ca */ /* 0x000fe200000e0000 */
[----:B------:R-:W-:Y:S01]  /*a5b0*/  UMOV UR8, UR4 ;  /* 0x0000000400087c82 */ /* 0x000fe20008000000 */
[----:B------:R-:W-:Y:S01]  /*a5c0*/  IADD3 R11, P2, R4, 0x3000, RZ ;  /* 0x00003000040b7810 */ /* 0x000fe20007f5e0ff */
[----:B------:R-:W-:Y:S01]  /*a5d0*/  ULDC.64 UR18, c[0x0][0x208] ;  /* 0x0000820000127ab9 */ /* 0x000fe20000000a00 */
[----:B------:R-:W-:Y:S02]  /*a5e0*/  SEL R73, R206, RZ, !P3 ;  /* 0x000000ffce497207 */ /* 0x000fe40005800000 */
[----:B------:R-:W-:Y:S02]  /*a5f0*/  SEL R218, R218, RZ, !P3 ;  /* 0x000000ffdada7207 */ /* 0x000fe40005800000 */
[----:B------:R-:W-:-:S02]  /*a600*/  LOP3.LUT R10, R11, 0x380, RZ, 0xc0, !PT ;  /* 0x000003800b0a7812 */ /* 0x000fc400078ec0ff */
[----:B------:R-:W-:Y:S01]  /*a610*/  USHF.R.S32.HI UR14, URZ, 0x1f, UR16 ;  /* 0x0000001f3f0e7899 */ /* 0x000fe20008011410 */
[----:B------:R-:W-:Y:S01]  /*a620*/  LOP3.LUT R12, R13, 0x380, RZ, 0xc0, !PT ;  /* 0x000003800d0c7812 */ /* 0x000fe200078ec0ff */
[----:B------:R-:W-:Y:S01]  /*a630*/  UIMAD.WIDE.U32 UR6, UR16, UR12, UR8 ;  /* 0x0000000c100672a5 */ /* 0x000fe2000f8e0008 */
[----:B------:R-:W-:Y:S01]  /*a640*/  IMAD.U32 R6, RZ, RZ, UR15 ;  /* 0x0000000fff067e24 */ /* 0x000fe2000f8e00ff */
[----:B------:R-:W-:Y:S01]  /*a650*/  UIMAD UR11, UR14, UR12, URZ ;  /* 0x0000000c0e0b72a4 */ /* 0x000fe2000f8e023f */
[----:B------:R-:W-:Y:S02]  /*a660*/  SHF.R.U64 R10, R10, 0x3, RZ ;  /* 0x000000030a0a7819 */ /* 0x000fe400000012ff */
[----:B------:R-:W-:Y:S01]  /*a670*/  IMAD R15, R6, 0x80, R205 ;  /* 0x00000080060f7824 */ /* 0x000fe200078e02cd */
[----:B------:R-:W-:Y:S01]  /*a680*/  UIMAD UR8, UR16, UR13, UR11 ;  /* 0x0000000d100872a4 */ /* 0x000fe2000f8e020b */
[----:B------:R-:W-:Y:S01]  /*a690*/  IMAD.U32 R9, RZ, RZ, UR7 ;  /* 0x00000007ff097e24 */ /* 0x000fe2000f8e00ff */
[----:B------:R-:W-:Y:S01]  /*a6a0*/  LOP3.LUT R10, R10, R11, RZ, 0x3c, !PT ;  /* 0x0000000b0a0a7212 */ /* 0x000fe200078e3cff */
[----:B------:R-:W-:Y:S01]  /*a6b0*/  IMAD.U32 R8, RZ, RZ, UR6 ;  /* 0x00000006ff087e24 */ /* 0x000fe2000f8e00ff */
[----:B------:R-:W-:Y:S01]  /*a6c0*/  UIADD3 UR8, UR7, UR8, URZ ;  /* 0x0000000807087290 */ /* 0x000fe2000fffe03f */
[----:B------:R-:W-:Y:S01]  /*a6d0*/  SHF.R.S32.HI R11, RZ, 0x1f, R15 ;  /* 0x0000001fff0b7819 */ /* 0x000fe2000001140f */
[----:B------:R-:W-:Y:S01]  /*a6e0*/  ULDC.64 UR12, c[0x0][0xba0] ;  /* 0x0002e800000c7ab9 */ /* 0x000fe20000000a00 */
[----:B------:R-:W-:Y:S01]  /*a6f0*/  ULDC.64 UR6, c[0x0][0xc78] ;  /* 0x00031e0000067ab9 */ /* 0x000fe20000000a00 */
[----:B------:R-:W-:Y:S01]  /*a700*/  SHF.R.U64 R16, R16, 0x3, RZ ;  /* 0x0000000310107819 */ /* 0x000fe200000012ff */
[----:B------:R-:W-:Y:S01]  /*a710*/  IMAD R0, R218, UR6, RZ ;  /* 0x00000006da007c24 */ /* 0x000fe2000f8e02ff */
[----:B------:R-:W-:Y:S01]  /*a720*/  SHF.R.U64 R12, R12, 0x3, RZ ;  /* 0x000000030c0c7819 */ /* 0x000fe200000012ff */
[----:B------:R-:W-:Y:S01]  /*a730*/  IMAD.U32 R9, RZ, RZ, UR8 ;  /* 0x00000008ff097e24 */ /* 0x000fe2000f8e00ff */
[----:B------:R-:W-:Y:S01]  /*a740*/  LOP3.LUT R16, R16, R17, RZ, 0x3c, !PT ;  /* 0x0000001110107212 */ /* 0x000fe200078e3cff */
[C---:B------:R-:W-:Y:S01]  /*a750*/  IMAD R6, R73.reuse, UR7, R0 ;  /* 0x0000000749067c24 */ /* 0x040fe2000f8e0200 */
[C---:B------:R-:W-:Y:S01]  /*a760*/  IADD3 R57, P6, R4.reuse, 0x4000, RZ ;  /* 0x0000400004397810 */ /* 0x040fe20007fde0ff */
[----:B------:R-:W-:Y:S01]  /*a770*/  IMAD.WIDE.U32 R8, R73, UR6, R8 ;  /* 0x0000000649087c25 */ /* 0x000fe2000f8e0008 */
[----:B------:R-:W-:Y:S01]  /*a780*/  ULDC.64 UR6, c[0x0][0xc40] ;  /* 0x0003100000067ab9 */ /* 0x000fe20000000a00 */
[----:B------:R-:W-:-:S02]  /*a790*/  IADD3 R41, P5, R4, 0x5000, RZ ;  /* 0x0000500004297810 */ /* 0x000fc40007fbe0ff */
[----:B------:R-:W-:Y:S01]  /*a7a0*/  IMAD.X R17, RZ, RZ, R5, P0 ;  /* 0x000000ffff117224 */ /* 0x000fe200000e0605 */
[----:B------:R-:W-:Y:S02]  /*a7b0*/  IADD3 R0, P3, R15, R8, RZ ;  /* 0x000000080f007210 */ /* 0x000fe40007f7e0ff */
[----:B------:R-:W-:Y:S02]  /*a7c0*/  IADD3 R65, P0, R4, 0x8000, RZ ;  /* 0x0000800004417810 */ /* 0x000fe40007f1e0ff */
[----:B------:R-:W-:Y:S02]  /*a7d0*/  IADD3.X R11, R11, R9, R6, P3, !PT ;  /* 0x000000090b0b7210 */ /* 0x000fe40001ffe406 */
[----:B------:R-:W-:Y:S02]  /*a7e0*/  LEA R26, P3, R0, UR6, 0x2 ;  /* 0x00000006001a7c11 */ /* 0x000fe4000f8610ff */
[----:B------:R-:W-:Y:S02]  /*a7f0*/  IADD3 R29, P4, R4, 0x6000, RZ ;  /* 0x00006000041d7810 */ /* 0x000fe40007f9e0ff */
[----:B------:R-:W-:Y:S01]  /*a800*/  LEA.HI.X R27, R0, UR7, R11, 0x2, P3 ;  /* 0x00000007001b7c11 */ /* 0x000fe200098f140b */
[--C-:B------:R-:W-:Y:S01]  /*a810*/  IMAD.X R11, RZ, RZ, R5.reuse, P2 ;  /* 0x000000ffff0b7224 */ /* 0x100fe200010e0605 */
[----:B------:R-:W-:Y:S01]  /*a820*/  IADD3 R21, P3, R4, 0x7000, RZ ;  /* 0x0000700004157810 */ /* 0x000fe20007f7e0ff */
[----:B------:R-:W-:Y:S01]  /*a830*/  VIADD R0, R15, 0x8 ;  /* 0x000000080f007836 */ /* 0x000fe20000000000 */
        /* <DEDUP_REMOVED lines=44> */
[----:B------:R-:W-:-:S02]  /*ab00*/  ISETP.GE.OR P0, PT, R0, UR10, P0 ;  /* 0x0000000a00007c0c */ /* 0x000fc40008706670 */
[----:B------:R-:W-:Y:S01]  /*ab10*/  LOP3.LUT R0, R9, 0x380, RZ, 0xc0, !PT ;  /* 0x0000038009007812 */ /* 0x000fe200078ec0ff */
[----:B------:R-:W-:Y:S01]  /*ab20*/  @!P1 STG.E desc[UR18][R26.64], R2 ;  /* 0x000000021a009986 */ /* 0x000fe2000c101912 */
[----:B------:R-:W-:Y:S02]  /*ab30*/  LOP3.LUT R15, R4, 0x380, RZ, 0xc0, !PT ;  /* 0x00000380040f7812 */ /* 0x000fe400078ec0ff */
[----:B------:R-:W-:Y:S02]  /*ab40*/  SHF.R.U64 R24, R24, 0x3, RZ ;  /* 0x0000000318187819 */ /* 0x000fe400000012ff */
[----:B------:R-:W-:Y:S02]  /*ab50*/  SHF.R.U64 R68, R68, 0x3, RZ ;  /* 0x0000000344447819 */ /* 0x000fe400000012ff */
        /* <DEDUP_REMOVED lines=16> */
[----:B------:R-:W-:Y:S01]  /*ac60*/  LOP3.LUT R4, R15, R4, RZ, 0x3c, !PT ;  /* 0x000000040f047212 */ /* 0x000fe200078e3cff */
[----:B------:R-:W-:-:S02]  /*ac70*/  UIMAD UR6, UR9, UR12, URZ ;  /* 0x0000000c090672a4 */ /* 0x000fc4000f8e023f */
        /* <DEDUP_REMOVED lines=14> */
[----:B------:R-:W5:Y:S01]  /*ad60*/  LD.E.128 R32, desc[UR18][R32.64] ;  /* 0x0000001220207980 */ /* 0x000f62000c101d00 */
[----:B------:R-:W-:Y:S01]  /*ad70*/  IMAD.U32 R3, RZ, RZ, UR12 ;  /* 0x0000000cff037e24 */ /* 0x000fe2000f8e00ff */
[----:B------:R-:W-:Y:S01]  /*ad80*/  UIMAD UR10, UR15, -0x80, UR10 ;  /* 0xffffff800f0a78a4 */ /* 0x000fe2000f8e020a */
        /* <DEDUP_REMOVED lines=8> */
[----:B------:R-:W-:Y:S02]  /*ae10*/  ULDC.64 UR8, c[0x0][0xbe0] ;  /* 0x0002f80000087ab9 */ /* 0x000fe40000000a00 */
[----:B------:R-:W-:Y:S02]  /*ae20*/  UIMAD UR4, UR14, UR8, URZ ;  /* 0x000000080e0472a4 */ /* 0x000fe4000f8e023f */
[----:B--2---:R-:W-:Y:S01]  /*ae30*/  IMAD.U32 R5, RZ, RZ, UR8 ;  /* 0x00000008ff057e24 */ /* 0x004fe2000f8e00ff */
[C---:B------:R-:W-:Y:S01]  /*ae40*/  ISETP.GE.AND P3, PT, R202.reuse, UR10, PT ;  /* 0x0000000aca007c0c */ /* 0x040fe2000bf66270 */
[----:B------:R-:W-:Y:S01]  /*ae50*/  VIADD R3, R3, UR6 ;  /* 0x0000000603037c36 */ /* 0x000fe20008000000 */
[----:B------:R-:W-:Y:S01]  /*ae60*/  UIMAD UR4, UR16, UR9, UR4 ;  /* 0x00000009100472a4 */ /* 0x000fe2000f8e0204 */
[----:B------:R-:W-:Y:S01]  /*ae70*/  VIADD R0, R202, 0x20 ;  /* 0x00000020ca007836 */ /* 0x000fe20000000000 */
[----:B------:R-:W-:Y:S01]  /*ae80*/  ULDC.64 UR6, c[0x0][0xbe8] ;  /* 0x0002fa0000067ab9 */ /* 0x000fe20000000a00 */
[----:B------:R-:W-:-:S04]  /*ae90*/  IMAD.WIDE.U32 R2, R5, UR16, R2 ;  /* 0x0000001005027c25 */ /* 0x000fc8000f8e0002 */
[----:B------:R-:W-:Y:S01]  /*aea0*/  VIADD R151, R151, 0x32420 ;  /* 0x0003242097977836 */ /* 0x000fe20000000000 */
[----:B------:R-:W-:Y:S01]  /*aeb0*/  ISETP.GE.AND P0, PT, R0, UR10, PT ;  /* 0x0000000a00007c0c */ /* 0x000fe2000bf06270 */
[----:B------:R-:W-:Y:S02]  /*aec0*/  VIADD R5, R202, 0x60 ;  /* 0x00000060ca057836 */ /* 0x000fe40000000000 */
[----:B------:R-:W-:Y:S01]  /*aed0*/  IMAD R0, R218, UR6, RZ ;  /* 0x00000006da007c24 */ /* 0x000fe2000f8e02ff */
[----:B------:R-:W-:Y:S01]  /*aee0*/  PRMT R151, RZ, 0x654, R151 ;  /* 0x00000654ff977816 */ /* 0x000fe20000000097 */
[----:B------:R-:W-:Y:S01]  /*aef0*/  VIADD R3, R3, UR4 ;  /* 0x0000000403037c36 */ /* 0x000fe20008000000 */
[----:B------:R-:W-:Y:S01]  /*af00*/  ISETP.GE.AND P2, PT, R5, UR10, PT ;  /* 0x0000000a05007c0c */ /* 0x000fe2000bf46270 */
[----:B------:R-:W-:Y:S01]  /*af10*/  VIADD R4, R202, 0x40 ;  /* 0x00000040ca047836 */ /* 0x000fe20000000000 */
[----:B------:R-:W-:Y:S01]  /*af20*/  SHF.R.S32.HI R203, RZ, 0x1f, R202 ;  /* 0x0000001fffcb7819 */ /* 0x000fe200000114ca */
[C---:B------:R-:W-:Y:S01]  /*af30*/  IMAD R75, R73.reuse, UR7, R0 ;  /* 0x00000007494b7c24 */ /* 0x040fe2000f8e0200 */
[----:B0-----:R0:W-:Y:S01]  /*af40*/  SYNCS.ARRIVE.TRANS64.RED.A1T0 RZ, [R151+URZ], RZ ;  /* 0x000000ff97ff79a7 */ /* 0x0011e2000810043f */
[----:B------:R-:W-:Y:S01]  /*af50*/  IMAD.U32 R5, RZ, RZ, UR15 ;  /* 0x0000000fff057e24 */ /* 0x000fe2000f8e00ff */
[----:B------:R-:W-:Y:S01]  /*af60*/  BSSY B1, `(.L_x_11385) ;  /* 0x000001d000017945 */ /* 0x000fe20003800000 */
[----:B------:R-:W-:Y:S01]  /*af70*/  IMAD.WIDE.U32 R72, R73, UR6, R2 ;  /* 0x0000000649487c25 */ /* 0x000fe2000f8e0002 */
[----:B------:R-:W-:-:S03]  /*af80*/  ISETP.GE.AND P1, PT, R4, UR10, PT ;  /* 0x0000000a04007c0c */ /* 0x000fc6000bf26270 */
[----:B------:R-:W-:-:S04]  /*af90*/  IMAD.WIDE R4, R5, 0x80, R202 ;  /* 0x0000008005047825 */ /* 0x000fc800078e02ca */
[----:B------:R-:W-:Y:S01]  /*afa0*/  IMAD.IADD R77, R73, 0x1, R75 ;  /* 0x00000001494d7824 */ /* 0x000fe200078e024b */
[----:B0-----:R-:W-:Y:S06]  /*afb0*/  @P3 BRA `(.L_x_11386) ;  /* 0x00000000005c3947 */ /* 0x001fec0003800000 */
[----:B------:R-:W-:Y:S01]  /*afc0*/  ULDC.64 UR6, c[0x0][0xbd8] ;  /* 0x0002f60000067ab9 */ /* 0x000fe20000000a00 */
[----:B------:R-:W-:Y:S01]  /*afd0*/  IMAD.MOV.U32 R2, RZ, RZ, R72 ;  /* 0x000000ffff027224 */ /* 0x000fe200078e0048 */
[----:B------:R-:W-:Y:S01]  /*afe0*/  ULDC UR4, c[0x0][0xb8c] ;  /* 0x0002e30000047ab9 */ /* 0x000fe20000000800 */
[----:B------:R-:W-:Y:S01]  /*aff0*/  IMAD R75, R5, UR6, RZ ;  /* 0x00000006054b7c24 */ /* 0x000fe2000f8e02ff */
[C---:B------:R-:W-:Y:S01]  /*b000*/  ISETP.GE.AND P4, PT, R200.reuse, UR4, PT ;  /* 0x00000004c8007c0c */ /* 0x040fe2000bf86270 */
[----:B------:R-:W-:Y:S01]  /*b010*/  IMAD.MOV.U32 R3, RZ, RZ, R77 ;  /* 0x000000ffff037224 */ /* 0x000fe200078e004d */
[----:B------:R-:W-:Y:S01]  /*b020*/  ULDC.64 UR8, c[0x0][0x208] ;  /* 0x0000820000087ab9 */ /* 0x000fe20000000a00 */
        /* <DEDUP_REMOVED lines=16> */
.L_x_11386:
[----:B------:R-:W-:Y:S05]  /*b130*/  BSYNC B1 ;  /* 0x0000000000017941 */ /* 0x000fea0003800000 */
.L_x_11385:
        /* <DEDUP_REMOVED lines=13> */
[----:B------:R-:W-:Y:S01]  /*b210*/  IMAD R0, R0, UR6, RZ ;  /* 0x0000000600007c24 */ /* 0x000fe2000f8e02ff */
[----:B------:R-:W-:Y:S01]  /*b220*/  ULDC.64 UR8, c[0x0][0x208] ;  /* 0x0000820000087ab9 */ /* 0x000fe20000000a00 */
        /* <DEDUP_REMOVED lines=12> */
.L_x_11388:
[----:B------:R-:W-:Y:S05]  /*b2f0*/  BSYNC B1 ;  /* 0x0000000000017941 */ /* 0x000fea0003800000 */
.L_x_11387:
[----:B------:R-:W-:Y:S04]  /*b300*/  BSSY B1, `(.L_x_11389) ;  /* 0x000001b000017945 */ /* 0x000fe80003800000 */
[----:B------:R-:W-:Y:S05]  /*b310*/  @P1 BRA `(.L_x_11390) ;  /* 0x0000000000641947 */ /* 0x000fea0003800000 */
[----:B--2--5:R-:W-:Y:S01]  /*b320*/  IADD3 R17, P0, R4, 0x40, RZ ;  /* 0x0000004004117810 */ /* 0x024fe20007f1e0ff */
        /* <DEDUP_REMOVED lines=24> */
.L_x_11390:
[----:B------:R-:W-:Y:S05]  /*b4b0*/  BSYNC B1 ;  /* 0x0000000000017941 */ /* 0x000fea0003800000 */
.L_x_11389:
[----:B------:R-:W-:Y:S05]  /*b4c0*/  @P2 BRA `(.L_x_11391) ;  /* 0x0000000c00942947 */ /* 0x000fea0003800000 */
[----:B---3-5:R-:W-:Y:S01]  /*b4d0*/  IADD3 R13, P0, R4, 0x60, RZ ;  /* 0x00000060040d7810 */ /* 0x028fe20007f1e0ff */
[----:B------:R-:W-:Y:S01]  /*b4e0*/  VIADD R0, R200, 0x40 ;  /* 0x00000040c8007836 */ /* 0x000fe20000000000 */
[----:B------:R-:W-:Y:S01]  /*b4f0*/  ULDC.64 UR6, c[0x0][0xbd8] ;  /* 0x0002f60000067ab9 */ /* 0x000fe20000000a00 */
[----:B------:R-:W-:Y:S01]  /*b500*/  IMAD.MOV.U32 R2, RZ, RZ, R72 ;  /* 0x000000ffff027224 */ /* 0x000fe200078e0048 */
[----:B------:R-:W-:Y:S01]  /*b510*/  ULDC UR4, c[0x0][0xb8c] ;  /* 0x0002e30000047ab9 */ /* 0x000fe20000000800 */
[----:B------:R-:W-:Y:S01]  /*b520*/  IMAD.X R4, RZ, RZ, R5, P0 ;  /* 0x000000ffff047224 */ /* 0x000fe200000e0605 */
        /* <DEDUP_REMOVED lines=19> */
[----:B------:R-:W-:Y:S02]  /*b660*/  ULDC.64 UR6, c[0x0][0x208] ;  /* 0x0000820000067ab9 */ /* 0x000fe40000000a00 */
[----:B------:R4:W-:Y:S01]  /*b670*/  STG.E.128 desc[UR6][R4.64+0x180], R32 ;  /* 0x0001802004007986 */ /* 0x0009e2000c101d06 */
[----:B------:R-:W-:Y:S05]  /*b680*/  BRA `(.L_x_11391) ;  /* 0x0000000c00247947 */ /* 0x000fea0003800000 */
.L_x_11383:
[----:B------:R-:W2:Y:S01]  /*b690*/  LDC.64 R4, c[0x0][0xcd8] ;  /* 0x00033600ff047b82 */ /* 0x000ea20000000a00 */
[----:B------:R-:W-:Y:S01]  /*b6a0*/  ULDC.64 UR6, c[0x0][0xce0] ;  /* 0x0003380000067ab9 */ /* 0x000fe20000000a00 */
[C---:B------:R-:W-:Y:S01]  /*b6b0*/  IMAD.SHL.U32 R3, R206.reuse, 0x4, RZ ;  /* 0x00000004ce037824 */ /* 0x040fe200078e00ff */
[----:B------:R-:W-:Y:S01]  /*b6c0*/  ISETP.NE.U32.AND P0, PT, RZ, UR6, PT ;  /* 0x00000006ff007c0c */ /* 0x000fe2000bf05070 */
[----:B------:R-:W-:Y:S01]  /*b6d0*/  ULDC.64 UR8, c[0x0][0x208] ;  /* 0x0000820000087ab9 */ /* 0x000fe20000000a00 */
[----:B------:R-:W-:Y:S02]  /*b6e0*/  SHF.L.U64.HI R0, R206, 0x2, R218 ;  /* 0x00000002ce007819 */ /* 0x000fe400000102da */
[----:B------:R-:W-:-:S13]  /*b6f0*/  ISETP.NE.AND.EX P1, PT, RZ, UR7, PT, P0 ;  /* 0x00000007ff007c0c */ /* 0x000fda000bf25300 */
[C---:B------:R-:W-:Y:S02]  /*b700*/  @P1 IADD3 R2, P3, R3.reuse, UR6, RZ ;  /* 0x0000000603021c10 */ /* 0x040fe4000ff7e0ff */
[----:B--2---:R-:W-:Y:S02]  /*b710*/  ISETP.NE.U32.AND P0, PT, R4, RZ, PT ;  /* 0x000000ff0400720c */ /* 0x004fe40003f05070 */
[----:B------:R-:W-:Y:S02]  /*b720*/  IADD3 R4, P2, R3, R4, RZ ;  /* 0x0000000403047210 */ /* 0x000fe40007f5e0ff */
[C---:B------:R-:W-:Y:S02]  /*b730*/  @P1 IADD3.X R3, R0.reuse, UR7, RZ, P3, !PT ;  /* 0x0000000700031c10 */ /* 0x040fe40009ffe4ff */
[----:B------:R-:W-:Y:S01]  /*b740*/  ISETP.NE.AND.EX P0, PT, R5, RZ, PT, P0 ;  /* 0x000000ff0500720c */ /* 0x000fe20003f05300 */
[----:B------:R-:W-:Y:S02]  /*b750*/  IMAD.MOV.U32 R9, RZ, RZ, RZ ;  /* 0x000000ffff097224 */ /* 0x000fe400078e00ff */
[----:B------:R-:W2:Y:S01]  /*b760*/  @P1 LDG.E R2, desc[UR8][R2.64] ;  /* 0x0000000802021981 */ /* 0x000ea2000c1e1900 */
[----:B------:R-:W-:Y:S01]  /*b770*/  IMAD.X R5, R0, 0x1, R5, P2 ;  /* 0x0000000100057824 */ /* 0x000fe200010e0605 */
[----:B------:R-:W-:Y:S01]  /*b780*/  ULDC UR4, c[0x0][0xb88] ;  /* 0x0002e20000047ab9 */ /* 0x000fe20000000800 */
[----:B------:R-:W-:-:S07]  /*b790*/  ISETP.GT.AND P2, PT, R226, 0x7f, PT ;  /* 0x0000007fe200780c */ /* 0x000fce0003f44270 */
[----:B------:R3:W5:Y:S01]  /*b7a0*/  @P0 LDG.E R9, desc[UR8][R4.64] ;  /* 0x0000000804090981 */ /* 0x000762000c1e1900 */
[----:B--2---:R-:W-:Y:S01]  /*b7b0*/  @P1 R2UR UR4, R2 ;  /* 0x00000000020412ca */ /* 0x004fe200000e0000 */
[----:B---3--:R-:W-:-:S14]  /*b7c0*/  @P1 BRA `(.L_x_11392) ;  /* 0x00000000001c1947 */ /* 0x008fdc0003800000 */
[----:B------:R-:W-:Y:S05]  /*b7d0*/  @!P0 BRA `(.L_x_11392) ;  /* 0x0000000000188947 */ /* 0x000fea0003800000 */
[----:B------:R-:W-:Y:S02]  /*b7e0*/  ULDC.64 UR6, c[0x0][0x208] ;  /* 0x0000820000067ab9 */ /* 0x000fe40000000a00 */
[----:B------:R-:W2:Y:S04]  /*b7f0*/  LDG.E R2, desc[UR6][R4.64] ;  /* 0x0000000604027981 */ /* 0x000ea8000c1e1900 */
[----:B------:R-:W3:Y:S01]  /*b800*/  LDG.E R0, desc[UR6][R4.64+0x4] ;  /* 0x0000040604007981 */ /* 0x000ee2000c1e1900 */
[----:B--2---:R-:W-:Y:S02]  /*b810*/  R2UR UR6, R2 ;  /* 0x00000000020672ca */ /* 0x004fe400000e0000 */
[----:B---3--:R-:W-:-:S13]  /*b820*/  R2UR UR4, R0 ;  /* 0x00000000000472ca */ /* 0x008fda00000e0000 */
[----:B------:R-:W-:-:S12]  /*b830*/  UIADD3 UR4, -UR6, UR4, URZ ;  /* 0x0000000406047290 */ /* 0x000fd8000fffe13f */
.L_x_11392:
[----:B------:R-:W-:Y:S01]  /*b840*/  R2UR UR6, R219 ;  /* 0x00000000db0672ca */ /* 0x000fe200000e0000 */
[----:B------:R-:W-:Y:S01]  /*b850*/  BSSY B1, `(.L_x_11393) ;  /* 0x0000022000017945 */ /* 0x000fe20003800000 */
[----:B------:R-:W-:Y:S02]  /*b860*/  SHF.R.S32.HI R201, RZ, 0x1f, R200 ;  /* 0x0000001fffc97819 */ /* 0x000fe400000114c8 */
[----:B------:R-:W-:Y:S02]  /*b870*/  SEL R13, R206, RZ, !P0 ;  /* 0x000000ffce0d7207 */ /* 0x000fe40004000000 */
[----:B------:R-:W-:Y:S02]  /*b880*/  SEL R218, R218, RZ, !P0 ;  /* 0x000000ffdada7207 */ /* 0x000fe40004000000 */
[----:B-----5:R-:W-:-:S05]  /*b890*/  SHF.R.S32.HI R6, RZ, 0x1f, R9 ;  /* 0x0000001fff067819 */ /* 0x020fca0000011409 */
[----:B------:R-:W-:Y:S01]  /*b8a0*/  USHF.R.S32.HI UR7, URZ, 0x1f, UR6 ;  /* 0x0000001f3f077899 */ /* 0x000fe20008011406 */
[----:B------:R-:W-:Y:S11]  /*b8b0*/  @P2 BRA `(.L_x_11394) ;  /* 0x00000000006c2947 */ /* 0x000ff60003800000 */
[----:B------:R-:W2:Y:S01]  /*b8c0*/  S2R R2, SR_TID.X ;  /* 0x0000000000027919 */ /* 0x000ea20000002100 */
[----:B------:R-:W-:-:S13]  /*b8d0*/  R2UR UR6, R220 ;  /* 0x00000000dc0672ca */ /* 0x000fda00000e0000 */
[----:B------:R-:W-:-:S04]  /*b8e0*/  IMAD.U32 R0, RZ, RZ, UR6 ;  /* 0x00000006ff007e24 */ /* 0x000fc8000f8e00ff */
[----:B--2---:R-:W-:-:S04]  /*b8f0*/  IMAD R0, R0, 0x80, R2 ;  /* 0x0000008000007824 */ /* 0x004fc800078e0202 */
        /* <DEDUP_REMOVED lines=8> */
[----:B------:R-:W-:-:S07]  /*b980*/  LEA.HI.X.SX32 R3, R0, R6, 0x1, P0 ;  /* 0x0000000600037211 */ /* 0x000fce00000f0eff */
[----:B------:R-:W-:Y:S02]  /*b990*/  UIMAD UR6, UR10, UR9, UR6 ;  /* 0x000000090a0672a4 */ /* 0x000fe4000f8e0206 */
[----:B------:R-:W-:Y:S01]  /*b9a0*/  IMAD.WIDE.U32 R2, R5, UR10, R2 ;  /* 0x0000000a05027c25 */ /* 0x000fe2000f8e0002 */
[----:B------:R-:W-:Y:S01]  /*b9b0*/  ULDC.64 UR8, c[0x0][0xc78] ;  /* 0x00031e0000087ab9 */ /* 0x000fe20000000a00 */
[----:B------:R-:W-:Y:S02]  /*b9c0*/  ULDC.64 UR10, c[0x0][0x208] ;  /* 0x00008200000a7ab9 */ /* 0x000fe40000000a00 */
[----:B------:R-:W-:Y:S02]  /*b9d0*/  IMAD R0, R218, UR8, RZ ;  /* 0x00000008da007c24 */ /* 0x000fe4000f8e02ff */
[----:B------:R-:W-:Y:S02]  /*b9e0*/  VIADD R3, R3, UR6 ;  /* 0x0000000603037c36 */ /* 0x000fe40008000000 */
[----:B------:R-:W-:-:S02]  /*b9f0*/  IMAD R5, R13, UR9, R0 ;  /* 0x000000090d057c24 */ /* 0x000fc4000f8e0200 */
[----:B------:R-:W-:Y:S01]  /*ba00*/  IMAD.WIDE.U32 R2, R13, UR8, R2 ;  /* 0x000000080d027c25 */ /* 0x000fe2000f8e0002 */
[----:B------:R-:W-:-:S03]  /*ba10*/  ULDC.64 UR8, c[0x0][0xc40] ;  /* 0x0003100000087ab9 */ /* 0x000fc60000000a00 */
[----:B------:R-:W-:Y:S01]  /*ba20*/  IMAD.IADD R3, R3, 0x1, R5 ;  /* 0x0000000103037824 */ /* 0x000fe200078e0205 */
[----:B------:R-:W-:-:S04]  /*ba30*/  LEA R4, P0, R2, UR8, 0x2 ;  /* 0x0000000802047c11 */ /* 0x000fc8000f8010ff */
[----:B------:R-:W-:Y:S01]  /*ba40*/  LEA.HI.X R5, R2, UR9, R3, 0x2, P0 ;  /* 0x0000000902057c11 */ /* 0x000fe200080f1403 */
[----:B------:R-:W-:-:S05]  /*ba50*/  IMAD.MOV.U32 R3, RZ, RZ, -0x800000 ;  /* 0xff800000ff037424 */ /* 0x000fca00078e00ff */
[----:B------:R2:W-:Y:S03]  /*ba60*/  STG.E desc[UR10][R4.64], R3 ;  /* 0x0000000304007986 */ /* 0x0005e6000c10190a */
.L_x_11394:
[----:B------:R-:W-:Y:S05]  /*ba70*/  BSYNC B1 ;  /* 0x0000000000017941 */ /* 0x000fea0003800000 */
.L_x_11393:
[----:B------:R-:W-:Y:S01]  /*ba80*/  R2UR UR10, R220 ;  /* 0x00000000dc0a72ca */ /* 0x000fe200000e0000 */
[----:B------:R-:W-:Y:S01]  /*ba90*/  ULDC.64 UR8, c[0x0][0xba0] ;  /* 0x0002e80000087ab9 */ /* 0x000fe20000000a00 */
[----:B------:R-:W-:Y:S01]  /*baa0*/  R2UR UR11, R219 ;  /* 0x00000000db0b72ca */ /* 0x000fe200000e0000 */
[----:B------:R-:W-:Y:S01]  /*bab0*/  IMAD R0, R6, UR8, RZ ;  /* 0x0000000806007c24 */ /* 0x000fe2000f8e02ff */
[----:B------:R-:W-:Y:S01]  /*bac0*/  BSSY B1, `(.L_x_11395) ;  /* 0x0000032000017945 */ /* 0x000fe20003800000 */
[----:B--2---:R-:W-:-:S04]  /*bad0*/  IMAD.WIDE.U32 R2, R9, UR8, R200 ;  /* 0x0000000809027c25 */ /* 0x004fc8000f8e00c8 */
[----:B------:R-:W-:Y:S01]  /*bae0*/  IMAD R9, R9, UR9, R0 ;  /* 0x0000000909097c24 */ /* 0x000fe2000f8e0200 */
[----:B------:R-:W-:Y:S01]  /*baf0*/  ULDC.64 UR8, c[0x0][0xbe0] ;  /* 0x0002f80000087ab9 */ /* 0x000fe20000000a00 */
[C---:B------:R-:W-:Y:S01]  /*bb00*/  VIADD R0, R202.reuse, 0x20 ;  /* 0x00000020ca007836 */ /* 0x040fe20000000000 */
[----:B------:R-:W-:Y:S01]  /*bb10*/  UIMAD UR6, UR7, UR8, URZ ;  /* 0x00000008070672a4 */ /* 0x000fe2000f8e023f */
[----:B------:R-:W-:Y:S01]  /*bb20*/  IMAD.IADD R3, R3, 0x1, R9 ;  /* 0x0000000103037824 */ /* 0x000fe200078e0209 */
[----:B------:R-:W-:Y:S01]  /*bb30*/  UIMAD UR4, UR10, -0x80, UR4 ;  /* 0xffffff800a0478a4 */ /* 0x000fe2000f8e0204 */
[----:B------:R-:W-:Y:S01]  /*bb40*/  IMAD.U32 R5, RZ, RZ, UR8 ;  /* 0x00000008ff057e24 */ /* 0x000fe2000f8e00ff */
[----:B------:R-:W-:Y:S01]  /*bb50*/  UIMAD UR6, UR11, UR9, UR6 ;  /* 0x000000090b0672a4 */ /* 0x000fe2000f8e0206 */
[C---:B------:R-:W-:Y:S01]  /*bb60*/  VIADD R4, R202.reuse, 0x40 ;  /* 0x00000040ca047836 */ /* 0x040fe20000000000 */
[----:B------:R-:W-:Y:S01]  /*bb70*/  SHF.R.S32.HI R9, RZ, 0x1f, R202 ;  /* 0x0000001fff097819 */ /* 0x000fe200000114ca */
[----:B------:R-:W-:Y:S01]  /*bb80*/  IMAD.WIDE.U32 R2, R5, UR11, R2 ;  /* 0x0000000b05027c25 */ /* 0x000fe2000f8e0002 */
[----:B------:R-:W-:-:S02]  /*bb90*/  ISETP.GE.AND P2, PT, R202, UR4, PT ;  /* 0x00000004ca007c0c */ /* 0x000fc4000bf46270 */
[----:B------:R-:W-:Y:S01]  /*bba0*/  ISETP.GE.AND P1, PT, R0, UR4, PT ;  /* 0x0000000400007c0c */ /* 0x000fe2000bf26270 */
[----:B------:R-:W-:Y:S01]  /*bbb0*/  VIADD R3, R3, UR6 ;  /* 0x0000000603037c36 */ /* 0x000fe20008000000 */
[----:B------:R-:W-:Y:S01]  /*bbc0*/  ULDC.64 UR6, c[0x0][0xbe8] ;  /* 0x0002fa0000067ab9 */ /* 0x000fe20000000a00 */
[----:B------:R-:W-:Y:S01]  /*bbd0*/  ISETP.GE.AND P0, PT, R4, UR4, PT ;  /* 0x0000000404007c0c */ /* 0x000fe2000bf06270 */
[----:B------:R-:W-:Y:S02]  /*bbe0*/  IMAD R0, R218, UR6, RZ ;  /* 0x00000006da007c24 */ /* 0x000fe4000f8e02ff */
[----:B------:R-:W-:Y:S02]  /*bbf0*/  IMAD.U32 R15, RZ, RZ, UR10 ;  /* 0x0000000aff0f7e24 */ /* 0x000fe4000f8e00ff */
[C---:B------:R-:W-:Y:S02]  /*bc00*/  IMAD R11, R13.reuse, UR7, R0 ;  /* 0x000000070d0b7c24 */ /* 0x040fe4000f8e0200 */
[----:B------:R-:W-:-:S04]  /*bc10*/  IMAD.WIDE.U32 R4, R13, UR6, R2 ;  /* 0x000000060d047c25 */ /* 0x000fc8000f8e0002 */
[----:B------:R-:W-:Y:S02]  /*bc20*/  IMAD.MOV.U32 R8, RZ, RZ, R202 ;  /* 0x000000ffff087224 */ /* 0x000fe400078e00ca */
[----:B------:R-:W-:Y:S02]  /*bc30*/  VIADD R6, R202, 0x60 ;  /* 0x00000060ca067836 */ /* 0x000fe40000000000 */
[----:B------:R-:W-:-:S04]  /*bc40*/  IMAD.WIDE R8, R15, 0x80, R8 ;  /* 0x000000800f087825 */ /* 0x000fc800078e0208 */
        /* <DEDUP_REMOVED lines=12> */
[----:B------:R-:W-:Y:S01]  /*bd10*/  IMAD.MOV.U32 R2, RZ, RZ, R4 ;  /* 0x000000ffff027224 */ /* 0x000fe200078e0004 */
[----:B------:R-:W-:Y:S01]  /*bd20*/  ULDC.64 UR10, c[0x0][0x208] ;  /* 0x00008200000a7ab9 */ /* 0x000fe20000000a00 */
        /* <DEDUP_REMOVED lines=11> */
.L_x_11396:
[----:B------:R-:W-:Y:S05]  /*bde0*/  BSYNC B1 ;  /* 0x0000000000017941 */ /* 0x000fea0003800000 */
.L_x_11395:
[----:B------:R-:W-:Y:S01]  /*bdf0*/  BSSY B1, `(.L_x_11397) ;  /* 0x000001c000017945 */ /* 0x000fe20003800000 */
[----:B------:R-:W-:-:S03]  /*be00*/  ISETP.GE.AND P2, PT, R6, UR4, PT ;  /* 0x0000000406007c0c */ /* 0x000fc6000bf46270 */
[----:B------:R-:W-:Y:S10]  /*be10*/  @P1 BRA `(.L_x_11398) ;  /* 0x0000000000641947 */ /* 0x000ff40003800000 */
        /* <DEDUP_REMOVED lines=25> */
.L_x_11398:
[----:B------:R-:W-:Y:S05]  /*bfb0*/  BSYNC B1 ;  /* 0x0000000000017941 */ /* 0x000fea0003800000 */
.L_x_11397:
[----:B------:R-:W-:Y:S04]  /*bfc0*/  BSSY B1, `(.L_x_11399) ;  /* 0x000001b000017945 */ /* 0x000fe80003800000 */
[----:B------:R-:W-:Y:S05]  /*bfd0*/  @P0 BRA `(.L_x_11400) ;  /* 0x0000000000640947 */ /* 0x000fea0003800000 */
[----:B--23--:R-:W-:Y:S01]  /*bfe0*/  IADD3 R11, P0, R8, 0x40, RZ ;  /* 0x00000040080b7810 */ /* 0x00cfe20007f1e0ff */
        /* <DEDUP_REMOVED lines=24> */
.L_x_11400:
[----:B------:R-:W-:Y:S05]  /*c170*/  BSYNC B1 ;  /* 0x0000000000017941 */ /* 0x000fea0003800000 */
.L_x_11399:
        /* <DEDUP_REMOVED lines=10> */
[----:B------:R-:W-:Y:S01]  /*c220*/  ULDC.64 UR8, c[0x0][0x208] ;  /* 0x0000820000087ab9 */ /* 0x000fe20000000a00 */
        /* <DEDUP_REMOVED lines=15> */
.L_x_11391:
[----:B------:R-:W-:Y:S05]  /*c320*/  BSYNC B0 ;  /* 0x0000000000007941 */ /* 0x000fea0003800000 */
.L_x_11382:
[----:B------:R-:W-:Y:S02]  /*c330*/  ULDC UR4, c[0x0][0xd14] ;  /* 0x0003450000047ab9 */ /* 0x000fe40000000800 */
[----:B------:R-:W-:-:S13]  /*c340*/  ISETP.GE.AND P0, PT, R7, UR4, PT ;  /* 0x0000000407007c0c */ /* 0x000fda000bf06270 */
[----:B------:R-:W-:Y:S05]  /*c350*/  @!P0 BRA `(.L_x_11401) ;  /* 0xffffff4800b88947 */ /* 0x000fea000383ffff */
[----:B------:R-:W-:Y:S05]  /*c360*/  EXIT ;  /* 0x000000000000794d */ /* 0x000fea0003800000 */
.L_x_11345:
        /* <DEDUP_REMOVED lines=62> */
.L_x_11406:
        /* <DEDUP_REMOVED lines=16> */
.L_x_11405:
[----:B------:R-:W-:Y:S05]  /*c850*/  BSYNC B0 ;  /* 0x0000000000007941 */ /* 0x000fea0003800000 */
.L_x_11404:
        /* <DEDUP_REMOVED lines=25> */
.L_x_11402:
        /* <DEDUP_REMOVED lines=21> */
.L_x_11407:
        /* <DEDUP_REMOVED lines=56> */
.L_x_11403:
[----:B------:R-:W-:Y:S02]  /*cec0*/  IMAD.MOV.U32 R17, RZ, RZ, RZ ;  /* 0x000000ffff117224 */ /* 0x000fe400078e00ff */
[----:B------:R-:W-:Y:S02]  /*ced0*/  IMAD.U32 R16, RZ, RZ, UR6 ;  /* 0x00000006ff107e24 */ /* 0x000fe4000f8e00ff */
[----:B------:R-:W-:-:S07]  /*cee0*/  IMAD.MOV.U32 R18, RZ, RZ, RZ ;  /* 0x000000ffff127224 */ /* 0x000fce00078e00ff */
.L_x_11408:
        /* <DEDUP_REMOVED lines=15> */
[----:B------:R1:W-:Y:S01]  /*cfe0*/  STL [R1], RZ ;  /* 0x000000ff01007387 */ /* 0x0003e20000100800 */
[----:B------:R-:W-:Y:S01]  /*cff0*/  ULDC UR51, c[0x0][0xc] ;  /* 0x0000030000337ab9 */ /* 0x000fe20000000800 */
[----:B------:R-:W-:Y:S01]  /*d000*/  ULDC.64 UR48, c[0x0][0x198] ;  /* 0x0000660000307ab9 */ /* 0x000fe20000000a00 */
[----:B------:R-:W-:Y:S01]  /*d010*/  UMOV UR50, URZ ;  /* 0x0000003f00327c82 */ /* 0x000fe20008000000 */
[----:B------:R1:W-:Y:S04]  /*d020*/  STL [R1+0x4], R0 ;  /* 0x0000040001007387 */ /* 0x0003e80000100800 */
.L_x_11475:
        /* <DEDUP_REMOVED lines=54> */
.L_x_11410:
        /* <DEDUP_REMOVED lines=14> */
.L_x_11411:
[----:B------:R-:W-:Y:S05]  /*d470*/  @!P0 BRA `(.L_x_11412) ;  /* 0x0000000000108947 */ /* 0x000fea0003800000 */
[----:B------:R-:W-:Y:S02]  /*d480*/  ULDC.64 UR4, c[0x0][0x208] ;  /* 0x0000820000047ab9 */ /* 0x000fe40000000a00 */
[----:B------:R-:W2:Y:S04]  /*d490*/  LDG.E R3, desc[UR4][R4.64] ;  /* 0x0000000404037981 */ /* 0x000ea8000c1e1900 */
[----:B------:R-:W2:Y:S02]  /*d4a0*/  LDG.E R6, desc[UR4][R4.64+0x4] ;  /* 0x0000040404067981 */ /* 0x000ea4000c1e1900 */
[----:B--2---:R-:W-:-:S07]  /*d4b0*/  IMAD.IADD R6, R6, 0x1, -R3 ;  /* 0x0000000106067824 */ /* 0x004fce00078e0a03 */
.L_x_11412:
[----:B--2--5:R-:W-:Y:S01]  /*d4c0*/  IMAD.IADD R3, R6, 0x1, -R0 ;  /* 0x0000000106037824 */ /* 0x024fe200078e0a00 */
[----:B------:R-:W-:Y:S01]  /*d4d0*/  LEA R0, R17, 0xdf, 0x7 ;  /* 0x000000df11007811 */ /* 0x000fe200078e38ff */
[----:B------:R-:W-:Y:S03]  /*d4e0*/  BSSY B6, `(.L_x_11413) ;  /* 0x00002d7000067945 */ /* 0x000fe60003800000 */
[C---:B------:R-:W-:Y:S01]  /*d4f0*/  IADD3 R0, R3.reuse, R0, -R8 ;  /* 0x0000000003007210 */ /* 0x040fe20007ffe808 */
[----:B------:R-:W-:-:S04]  /*d500*/  VIADD R3, R3, 0x5f ;  /* 0x0000005f03037836 */ /* 0x000fc80000000000 */
[----:B------:R-:W-:-:S04]  /*d510*/  IMAD.HI R3, R3, 0x2aaaaaab, RZ ;  /* 0x2aaaaaab03037827 */ /* 0x000fc800078e02ff */
[----:B-1----:R-:W-:Y:S01]  /*d520*/  IMAD.HI R2, R0, 0x2aaaaaab, RZ ;  /* 0x2aaaaaab00027827 */ /* 0x002fe200078e02ff */
[----:B------:R-:W-:-:S04]  /*d530*/  SHF.R.U32.HI R0, RZ, 0x1f, R3 ;  /* 0x0000001fff007819 */ /* 0x000fc80000011603 */
[----:B------:R-:W-:Y:S02]  /*d540*/  LEA.HI.SX32 R0, R3, R0, 0x1c ;  /* 0x0000000003007211 */ /* 0x000fe400078fe2ff */
[----:B------:R-:W-:-:S04]  /*d550*/  SHF.R.U32.HI R3, RZ, 0x1f, R2 ;  /* 0x0000001fff037819 */ /* 0x000fc80000011602 */
        /* <DEDUP_REMOVED lines=23> */
.L_x_11414:
        /* <DEDUP_REMOVED lines=23> */
.L_x_11416:
        /* <DEDUP_REMOVED lines=20> */
.L_x_11418:
        /* <DEDUP_REMOVED lines=16> */
.L_x_11417:
        /* <DEDUP_REMOVED lines=32> */
.L_x_11419:
        /* <DEDUP_REMOVED lines=19> */
.L_x_11491:
[----:B------:R-:W-:Y:S01]  /*ddb0*/  UMOV UR4, 0xffffffff ;  /* 0xffffffff00047882 */ /* 0x000fe20000000000 */
[----:B------:R-:W-:Y:S02]  /*ddc0*/  SHF.R.S32.HI R5, RZ, 0x1f, R0 ;  /* 0x0000001fff057819 */ /* 0x000fe40000011400 */
[----:B------:R-:W-:Y:S05]  /*ddd0*/  BRA.DIV UR4, `(.L_x_11421) ;  /* 0x0000003a04087947 */ /* 0x000fea000b800000 */
[----:B------:R-:W-:-:S13]  /*dde0*/  ELECT P6, URZ, PT ;  /* 0x00000000003f782f */ /* 0x000fda00038c0000 */
.L_x_11494:
        /* <DEDUP_REMOVED lines=22> */
.L_x_11423:
        /* <DEDUP_REMOVED lines=9> */
.L_x_11495:
        /* <DEDUP_REMOVED lines=11> */
.L_x_11425:
        /* <DEDUP_REMOVED lines=22> */
.L_x_11422:
        /* <DEDUP_REMOVED lines=55> */
.L_x_11427:
[----:B------:R-:W-:Y:S05]  /*e560*/  BSYNC B0 ;  /* 0x0000000000007941 */ /* 0x000fea0003800000 */
.L_x_11426:
        /* <DEDUP_REMOVED lines=8> */
.L_x_11496:
        /* <DEDUP_REMOVED lines=13> */
.L_x_11497:
        /* <DEDUP_REMOVED lines=11> */
.L_x_11432:
        /* <DEDUP_REMOVED lines=37> */
.L_x_11430:
[----:B------:R-:W-:Y:S05]  /*e9c0*/  BSYNC B0 ;  /* 0x0000000000007941 */ /* 0x000fea0003800000 */
.L_x_11429:
        /* <DEDUP_REMOVED lines=44> */
.L_x_11439:
[----:B-1----:R-:W1:Y:S01]  /*ec90*/  S2R R3, SR_CgaCtaId ;  /* 0x0000000000037919 */ /* 0x002e620000008800 */
[----:B------:R-:W-:-:S04]  /*eca0*/  MOV R2, 0x400 ;  /* 0x0000040000027802 */ /* 0x000fc80000000f00 */
[----:B-1----:R-:W-:Y:S02]  /*ecb0*/  LEA R2, R3, R2, 0x18 ;  /* 0x0000000203027211 */ /* 0x002fe400078ec0ff */
[----:B------:R-:W-:-:S03]  /*ecc0*/  SHF.L.U32 R3, R12, 0x1f, RZ ;  /* 0x0000001f0c037819 */ /* 0x000fc600000006ff */
[----:B------:R-:W-:-:S04]  /*ecd0*/  IMAD R2, R13, 0x8, R2 ;  /* 0x000000080d027824 */ /* 0x000fc800078e0202 */
[----:B------:R-:W1:Y:S02]  /*ece0*/  SYNCS.PHASECHK.TRANS64.TRYWAIT P0, [R2+URZ+0x32440], R3 ;  /* 0x03244003020075a7 */ /* 0x000e64000800017f */
[----:B-1----:R-:W-:Y:S05]  /*ecf0*/  @!P0 BRA `(.L_x_11440) ;  /* 0x0000002800a88947 */ /* 0x002fea0003800000 */
.L_x_11498:
        /* <DEDUP_REMOVED lines=11> */
.L_x_11441:
        /* <DEDUP_REMOVED lines=22> */
.L_x_11499:
        /* <DEDUP_REMOVED lines=8> */
.L_x_11443:
        /* <DEDUP_REMOVED lines=34> */
.L_x_11438:
[----:B------:R-:W-:Y:S05]  /*f1b0*/  BSYNC B2 ;  /* 0x0000000000027941 */ /* 0x000fea0003800000 */
.L_x_11437:
[----:B------:R-:W2:Y:S02]  /*f1c0*/  LDL.LU R2, [R1+0x14] ;  /* 0x0000140001027983 */ /* 0x000ea40000300800 */
[----:B--2---:R-:W-:-:S07]  /*f1d0*/  VIADD R8, R2, 0xfffffffd ;  /* 0xfffffffd02087836 */ /* 0x004fce0000000000 */
.L_x_11436:
[----:B------:R-:W-:Y:S05]  /*f1e0*/  BSYNC B1 ;  /* 0x0000000000017941 */ /* 0x000fea0003800000 */
.L_x_11435:
[----:B------:R-:W-:-:S13]  /*f1f0*/  ISETP.NE.AND P0, PT, R10, RZ, PT ;  /* 0x000000ff0a00720c */ /* 0x000fda0003f05270 */
[----:B------:R-:W-:Y:S05]  /*f200*/  @!P0 BRA `(.L_x_11434) ;  /* 0x0000000c009c8947 */ /* 0x000fea0003800000 */
.L_x_11458:
        /* <DEDUP_REMOVED lines=10> */
[----:B------:R-:W-:Y:S01]  /*f2b0*/  ISETP.NE.U32.AND P0, PT, RZ, UR38, PT ;  /* 0x00000026ff007c0c */ /* 0x000fe2000bf05070 */
[----:B------:R-:W-:-:S03]  /*f2c0*/  IMAD.MOV.U32 R3, RZ, RZ, R8 ;  /* 0x000000ffff037224 */ /* 0x000fc600078e0008 */
[----:B------:R-:W-:-:S13]  /*f2d0*/  ISETP.NE.AND.EX P0, PT, RZ, UR39, PT, P0 ;  /* 0x00000027ff007c0c */ /* 0x000fda000bf05300 */
[----:B------:R-:W-:Y:S05]  /*f2e0*/  @!P0 BRA `(.L_x_11446) ;  /* 0x0000000000488947 */ /* 0x000fea0003800000 */
[----:B------:R-:W1:Y:S01]  /*f2f0*/  LDC R9, c[0x0][0x41c] ;  /* 0x00010700ff097b82 */ /* 0x000e620000000800 */
[----:B0-----:R-:W-:Y:S01]  /*f300*/  IMAD.MOV.U32 R12, RZ, RZ, R8 ;  /* 0x000000ffff0c7224 */ /* 0x001fe200078e0008 */
[----:B------:R-:W-:Y:S01]  /*f310*/  ULDC.64 UR4, c[0x0][0x208] ;  /* 0x0000820000047ab9 */ /* 0x000fe20000000a00 */
        /* <DEDUP_REMOVED lines=13> */
[----:B------:R-:W-:Y:S02]  /*f3f0*/  IMAD R3, R9, R3, R8 ;  /* 0x0000000309037224 */ /* 0x000fe400078e0208 */
[----:B------:R1:W5:Y:S05]  /*f400*/  LDG.E R9, desc[UR4][R6.64] ;  /* 0x0000000406097981 */ /* 0x00036a000c1e1900 */
.L_x_11446:
[----:B-1----:R-:W1:Y:S01]  /*f410*/  S2R R6, SR_CgaCtaId ;  /* 0x0000000000067919 */ /* 0x002e620000008800 */
[----:B------:R-:W-:Y:S02]  /*f420*/  MOV R2, 0x400 ;  /* 0x0000040000027802 */ /* 0x000fe40000000f00 */
[----:B------:R-:W-:Y:S02]  /*f430*/  SHF.L.U32 R7, R11, 0x1f, RZ ;  /* 0x0000001f0b077819 */ /* 0x000fe400000006ff */
[----:B-1----:R-:W-:-:S05]  /*f440*/  LEA R2, R6, R2, 0x18 ;  /* 0x0000000206027211 */ /* 0x002fca00078ec0ff */
[----:B------:R-:W-:-:S04]  /*f450*/  IMAD R2, R10, 0x8, R2 ;  /* 0x000000080a027824 */ /* 0x000fc800078e0202 */
[----:B------:R-:W1:Y:S02]  /*f460*/  SYNCS.PHASECHK.TRANS64.TRYWAIT P0, [R2+URZ+0x32440], R7 ;  /* 0x03244007020075a7 */ /* 0x000e64000800017f */
[----:B-1----:R-:W-:Y:S05]  /*f470*/  @!P0 BRA `(.L_x_11447) ;  /* 0x0000002000f08947 */ /* 0x002fea0003800000 */
.L_x_11500:
        /* <DEDUP_REMOVED lines=11> */
.L_x_11448:
        /* <DEDUP_REMOVED lines=21> */
.L_x_11501:
        /* <DEDUP_REMOVED lines=8> */
.L_x_11450:
        /* <DEDUP_REMOVED lines=33> */
.L_x_11445:
[----:B------:R-:W-:Y:S05]  /*f910*/  BSYNC B1 ;  /* 0x0000000000017941 */ /* 0x000fea0003800000 */
.L_x_11444:
        /* <DEDUP_REMOVED lines=31> */
.L_x_11453:
[----:B------:R-:W2:Y:S01]  /*fb10*/  S2R R3, SR_CgaCtaId ;  /* 0x0000000000037919 */ /* 0x000ea20000008800 */
[----:B------:R-:W-:-:S04]  /*fb20*/  MOV R2, 0x400 ;  /* 0x0000040000027802 */ /* 0x000fc80000000f00 */
[----:B--2---:R-:W-:Y:S02]  /*fb30*/  LEA R2, R3, R2, 0x18 ;  /* 0x0000000203027211 */ /* 0x004fe400078ec0ff */
[----:B------:R-:W-:-:S03]  /*fb40*/  SHF.L.U32 R3, R12, 0x1f, RZ ;  /* 0x0000001f0c037819 */ /* 0x000fc600000006ff */
[----:B------:R-:W-:-:S04]  /*fb50*/  IMAD R2, R13, 0x8, R2 ;  /* 0x000000080d027824 */ /* 0x000fc800078e0202 */
[----:B------:R-:W2:Y:S02]  /*fb60*/  SYNCS.PHASECHK.TRANS64.TRYWAIT P0, [R2+URZ+0x32440], R3 ;  /* 0x03244003020075a7 */ /* 0x000ea4000800017f */
[----:B--2---:R-:W-:Y:S05]  /*fb70*/  @!P0 BRA `(.L_x_11454) ;  /* 0x0000001c00588947 */ /* 0x004fea0003800000 */
.L_x_11502:
        /* <DEDUP_REMOVED lines=11> */
.L_x_11455:
        /* <DEDUP_REMOVED lines=22> */
.L_x_11503:
        /* <DEDUP_REMOVED lines=8> */
.L_x_11457:
        /* <DEDUP_REMOVED lines=34> */
.L_x_11452:
[----:B------:R-:W-:Y:S05]  /*10030*/  BSYNC B1 ;  /* 0x0000000000017941 */ /* 0x000fea0003800000 */
.L_x_11451:
[C---:B------:R-:W-:Y:S01]  /*10040*/  ISETP.GT.AND P0, PT, R8.reuse, 0x1, PT ;  /* 0x000000010800780c */ /* 0x040fe20003f04270 */
[----:B------:R-:W-:-:S04]  /*10050*/  VIADD R2, R8, 0xfffffffe ;  /* 0xfffffffe08027836 */ /* 0x000fc80000000000 */
[----:B------:R-:W-:-:S08]  /*10060*/  IMAD.MOV.U32 R8, RZ, RZ, R2 ;  /* 0x000000ffff087224 */ /* 0x000fd000078e0002 */
[----:B------:R-:W-:Y:S05]  /*10070*/  @P0 BRA `(.L_x_11458) ;  /* 0xfffffff000640947 */ /* 0x000fea000383ffff */
.L_x_11434:
[----:B------:R-:W-:Y:S05]  /*10080*/  BSYNC B0 ;  /* 0x0000000000007941 */ /* 0x000fea0003800000 */
.L_x_11433:
        /* <DEDUP_REMOVED lines=14> */
[----:B------:R-:W2:Y:S01]  /*10170*/  FLO.U32 R4, UR4 ;  /* 0x0000000400047d00 */ /* 0x000ea200080e0000 */
[----:B------:R-:W-:-:S07]  /*10180*/  ULDC.64 UR6, c[0x0][0x208] ;  /* 0x0000820000067ab9 */ /* 0x000fce0000000a00 */
        /* <DEDUP_REMOVED lines=8> */
.L_x_11460:
[----:B------:R-:W-:Y:S05]  /*10210*/  BSYNC B0 ;  /* 0x0000000000007941 */ /* 0x000fea0003800000 */
.L_x_11459:
[----:B-1----:R-:W2:Y:S02]  /*10220*/  LDL.LU R2, [R1+0x4] ;  /* 0x0000040001027983 */ /* 0x002ea40000300800 */
[----:B--2---:R-:W-:-:S05]  /*10230*/  LOP3.LUT R2, R2, R0, RZ, 0x3c, !PT ;  /* 0x0000000002027212 */ /* 0x004fca00078e3cff */
[----:B------:R1:W-:Y:S02]  /*10240*/  STL [R1+0x4], R2 ;  /* 0x0000040201007387 */ /* 0x0003e40000100800 */
.L_x_11415:
[----:B------:R-:W-:Y:S05]  /*10250*/  BSYNC B6 ;  /* 0x0000000000067941 */ /* 0x000fea0003800000 */
.L_x_11413:
[----:B------:R-:W-:-:S03]  /*10260*/  UMOV UR4, 0xffffffff ;  /* 0xffffffff00047882 */ /* 0x000fc60000000000 */
[----:B------:R-:W-:Y:S05]  /*10270*/  BRA.DIV UR4, `(.L_x_11461) ;  /* 0x0000001604c07947 */ /* 0x000fea000b800000 */
[----:B------:R2:W3:Y:S04]  /*10280*/  SHFL.IDX PT, R4, R16, RZ, 0x1f ;  /* 0x00001fff10047589 */ /* 0x0004e800000e0000 */
[----:B------:R2:W4:Y:S02]  /*10290*/  SHFL.IDX PT, R7, R16, 0x1, 0x1f ;  /* 0x00201f0010077f89 */ /* 0x00052400000e0000 */
.L_x_11507:
        /* <DEDUP_REMOVED lines=12> */
[----:B0-----:R-:W-:-:S05]  /*10360*/  IMAD.WIDE R2, R5, 0x4, R2 ;  /* 0x0000000405027825 */ /* 0x001fca00078e0202 */
[----:B------:R0:W5:Y:S02]  /*10370*/  LDG.E R17, desc[UR4][R2.64] ;  /* 0x0000000402117981 */ /* 0x000164000c1e1900 */
.L_x_11463:
[----:B------:R-:W-:Y:S05]  /*10380*/  BSYNC B0 ;  /* 0x0000000000007941 */ /* 0x000fea0003800000 */
.L_x_11462:
        /* <DEDUP_REMOVED lines=23> */
.L_x_11515:
[----:B------:R-:W-:Y:S02]  /*10500*/  ULDC UR4, c[0x0][0xd10] ;  /* 0x0003440000047ab9 */ /* 0x000fe40000000800 */
[----:B------:R-:W-:-:S04]  /*10510*/  IMAD.U32 R5, RZ, RZ, UR4 ;  /* 0x00000004ff057e24 */ /* 0x000fc8000f8e00ff */
[----:B-1----:R-:W-:-:S04]  /*10520*/  IMAD R14, R14, R5, RZ ;  /* 0x000000050e0e7224 */ /* 0x002fc800078e02ff */
[----:B----4-:R-:W-:-:S05]  /*10530*/  IMAD.IADD R7, R7, 0x1, R14 ;  /* 0x0000000107077824 */ /* 0x010fca00078e020e */
[----:B---3--:R-:W-:-:S13]  /*10540*/  ISETP.GT.AND P0, PT, R7, R4, PT ;  /* 0x000000040700720c */ /* 0x008fda0003f04270 */
[----:B------:R-:W-:Y:S05]  /*10550*/  @P0 BRA `(.L_x_11465) ;  /* 0x0000000000b80947 */ /* 0x000fea0003800000 */
[----:B------:R-:W1:Y:S02]  /*10560*/  LDC R0, c[0x0][0xd14] ;  /* 0x00034500ff007b82 */ /* 0x000e640000000800 */
.L_x_11470:
        /* <DEDUP_REMOVED lines=15> */
.L_x_11468:
[----:B------:R-:W-:Y:S05]  /*10660*/  BSYNC B0 ;  /* 0x0000000000007941 */ /* 0x000fea0003800000 */
.L_x_11467:
        /* <DEDUP_REMOVED lines=23> */
.L_x_11523:
[----:B------:R-:W-:Y:S02]  /*107e0*/  ULDC UR4, c[0x0][0xd10] ;  /* 0x0003440000047ab9 */ /* 0x000fe40000000800 */
[----:B------:R-:W-:-:S04]  /*107f0*/  IMAD.U32 R5, RZ, RZ, UR4 ;  /* 0x00000004ff057e24 */ /* 0x000fc8000f8e00ff */
[----:B-1----:R-:W-:-:S04]  /*10800*/  IMAD R14, R14, R5, RZ ;  /* 0x000000050e0e7224 */ /* 0x002fc800078e02ff */
[----:B------:R-:W-:-:S05]  /*10810*/  IMAD.IADD R7, R14, 0x1, R7 ;  /* 0x000000010e077824 */ /* 0x000fca00078e0207 */
[----:B------:R-:W-:-:S13]  /*10820*/  ISETP.GT.AND P0, PT, R7, R4, PT ;  /* 0x000000040700720c */ /* 0x000fda0003f04270 */
[----:B------:R-:W-:Y:S05]  /*10830*/  @!P0 BRA `(.L_x_11470) ;  /* 0xfffffffc004c8947 */ /* 0x000fea000383ffff */
.L_x_11465:
        /* <DEDUP_REMOVED lines=8> */
.L_x_11527:
[----:B------:R-:W-:Y:S01]  /*108c0*/  ISETP.NE.AND P0, PT, R3, RZ, PT ;  /* 0x000000ff0300720c */ /* 0x000fe20003f05270 */
[----:B------:R-:W-:-:S12]  /*108d0*/  IMAD.MOV.U32 R7, RZ, RZ, RZ ;  /* 0x000000ffff077224 */ /* 0x000fd800078e00ff */
[----:B------:R-:W-:Y:S05]  /*108e0*/  @!P0 BRA `(.L_x_11472) ;  /* 0x0000000000108947 */ /* 0x000fea0003800000 */
[----:B------:R-:W-:Y:S01]  /*108f0*/  UMOV UR4, 0xffffffff ;  /* 0xffffffff00047882 */ /* 0x000fe20000000000 */
[----:B------:R-:W-:Y:S02]  /*10900*/  VIADD R12, R6, 0xffffffff ;  /* 0xffffffff060c7836 */ /* 0x000fe40000000000 */
[----:B------:R-:W-:Y:S05]  /*10910*/  BRA.DIV UR4, `(.L_x_11473) ;  /* 0x0000001a044c7947 */ /* 0x000fea000b800000 */
[----:B------:R3:W4:Y:S02]  /*10920*/  SHFL.IDX PT, R7, R2, R12, 0x1f ;  /* 0x00001f0c02077589 */ /* 0x00072400000e0000 */
.L_x_11472:
[----:B0--3--:R-:W0:Y:S01]  /*10930*/  LDC.64 R2, c[0x0][0xd68] ;  /* 0x00035a00ff027b82 */ /* 0x009e220000000a00 */
[----:B------:R-:W-:Y:S01]  /*10940*/  IMAD.IADD R19, R6, 0x1, R19 ;  /* 0x0000000106137824 */ /* 0x000fe200078e0213 */
[----:B------:R-:W-:-:S03]  /*10950*/  ULDC.64 UR4, c[0x0][0x208] ;  /* 0x0000820000047ab9 */ /* 0x000fc60000000a00 */
[----:B0-----:R-:W-:-:S05]  /*10960*/  IMAD.WIDE R2, R19, 0x4, R2 ;  /* 0x0000000413027825 */ /* 0x001fca00078e0202 */
[----:B------:R0:W1:Y:S01]  /*10970*/  LDG.E R8, desc[UR4][R2.64] ;  /* 0x0000000402087981 */ /* 0x000062000c1e1900 */
[----:B----4-:R-:W-:Y:S02]  /*10980*/  IMAD R16, R7, R5, R16 ;  /* 0x0000000507107224 */ /* 0x010fe400078e0210 */
[----:B0-----:R-:W-:Y:S02]  /*10990*/  IMAD.MOV.U32 R2, RZ, RZ, RZ ;  /* 0x000000ffff027224 */ /* 0x001fe400078e00ff */
[----:B-12---:R-:W-:-:S05]  /*109a0*/  IMAD R6, R17, R8, RZ ;  /* 0x0000000811067224 */ /* 0x006fca00078e02ff */
        /* <DEDUP_REMOVED lines=60> */
.L_x_11466:
[----:B------:R-:W-:Y:S01]  /*10d70*/  UMOV UR4, URZ ;  /* 0x0000003f00047c82 */ /* 0x000fe20008000000 */
[----:B------:R-:W-:Y:S01]  /*10d80*/  UMOV UR5, URZ ;  /* 0x0000003f00057c82 */ /* 0x000fe20008000000 */
[----:B------:R-:W-:Y:S01]  /*10d90*/  ULDC UR6, c[0x0][0xd14] ;  /* 0x0003450000067ab9 */ /* 0x000fe20000000800 */
[----:B--2---:R-:W-:Y:S02]  /*10da0*/  IMAD.MOV.U32 R16, RZ, RZ, R4 ;  /* 0x000000ffff107224 */ /* 0x004fe400078e0004 */
[----:B------:R-:W-:Y:S02]  /*10db0*/  IMAD.U32 R17, RZ, RZ, UR4 ;  /* 0x00000004ff117e24 */ /* 0x000fe4000f8e00ff */
[----:B------:R-:W-:Y:S02]  /*10dc0*/  IMAD.U32 R18, RZ, RZ, UR5 ;  /* 0x00000005ff127e24 */ /* 0x000fe4000f8e00ff */
[----:B------:R-:W-:-:S07]  /*10dd0*/  IMAD.U32 R19, RZ, RZ, UR6 ;  /* 0x00000006ff137e24 */ /* 0x000fce000f8e00ff */
.L_x_11474:
        /* <DEDUP_REMOVED lines=12> */
.L_x_11409:
        /* <DEDUP_REMOVED lines=11> */
.L_x_11530:
[----:B------:R-:W-:-:S03]  /*10f50*/  UMOV UR4, 0xffffffff ;  /* 0xffffffff00047882 */ /* 0x000fc60000000000 */
[----:B------:R-:W-:Y:S05]  /*10f60*/  BRA.DIV UR4, `(.L_x_11477) ;  /* 0x0000001204f47947 */ /* 0x000fea000b800000 */
[----:B--2---:R-:W2:Y:S02]  /*10f70*/  S2R R2, SR_TID.X ;  /* 0x0000000000027919 */ /* 0x004ea40000002100 */
[----:B--2---:R-:W-:-:S04]  /*10f80*/  SHF.R.U32.HI R2, RZ, 0x5, R2 ;  /* 0x00000005ff027819 */ /* 0x004fc80000011602 */
[----:B------:R-:W-:-:S05]  /*10f90*/  LOP3.LUT R2, R2, 0x3, RZ, 0xc0, !PT ;  /* 0x0000000302027812 */ /* 0x000fca00078ec0ff */
[----:B------:R2:W3:Y:S02]  /*10fa0*/  SHFL.IDX PT, R14, R2, RZ, 0x1f ;  /* 0x00001fff020e7589 */ /* 0x0004e400000e0000 */
.L_x_11533:
[----:B---3--:R-:W-:Y:S01]  /*10fb0*/  ISETP.NE.AND P0, PT, R14, RZ, PT ;  /* 0x000000ff0e00720c */ /* 0x008fe20003f05270 */
[----:B------:R-:W-:-:S12]  /*10fc0*/  BSSY B0, `(.L_x_11478) ;  /* 0x0000029000007945 */ /* 0x000fd80003800000 */
[----:B------:R-:W-:Y:S05]  /*10fd0*/  @P0 BRA `(.L_x_11479) ;  /* 0x00000000009c0947 */ /* 0x000fea0003800000 */
[----:B------:R-:W-:-:S03]  /*10fe0*/  UMOV UR4, 0xffffffff ;  /* 0xffffffff00047882 */ /* 0x000fc60000000000 */
[----:B------:R-:W-:Y:S05]  /*10ff0*/  BRA.DIV UR4, `(.L_x_11480) ;  /* 0x0000001604047947 */ /* 0x000fea000b800000 */
[----:B------:R-:W-:-:S13]  /*11000*/  ELECT P6, URZ, PT ;  /* 0x00000000003f782f */ /* 0x000fda00038c0000 */
.L_x_11536:
        /* <DEDUP_REMOVED lines=8> */
.L_x_11481:
        /* <DEDUP_REMOVED lines=14> */
.L_x_11537:
[----:B------:R-:W2:Y:S02]  /*11170*/  SYNCS.PHASECHK.TRANS64.TRYWAIT P0, [R7+URZ], R2 ;  /* 0x00000002070075a7 */ /* 0x000ea4000800017f */
[----:B--2---:R-:W-:Y:S05]  /*11180*/  @!P0 BRA `(.L_x_11483) ;  /* 0x0000001000d48947 */ /* 0x004fea0003800000 */
.L_x_11538:
[----:B------:R-:W-:Y:S05]  /*11190*/  @!P2 BRA `(.L_x_11484) ;  /* 0x000000000004a947 */ /* 0x000fea0003800000 */
[----:B------:R-:W-:Y:S01]  /*111a0*/  BPT.TRAP 0x1 ;  /* 0x000000040000795c */ /* 0x000fe20000300000 */
.L_x_11484:
[----:B------:R-:W3:Y:S01]  /*111b0*/  LDL.LU R4, [R1] ;  /* 0x0000000001047983 */ /* 0x000ee20000300800 */
[----:B------:R-:W-:-:S04]  /*111c0*/  VIADD R0, R0, 0x32460 ;  /* 0x0003246000007836 */ /* 0x000fc80000000000 */
[----:B---3--:R-:W-:-:S04]  /*111d0*/  IMAD R4, R4, 0x8, R0 ;  /* 0x0000000804047824 */ /* 0x008fc800078e0200 */
[----:B------:R-:W3:Y:S02]  /*111e0*/  SYNCS.PHASECHK.TRANS64.TRYWAIT P0, [R4+URZ], R5 ;  /* 0x00000005040075a7 */ /* 0x000ee4000800017f */
[----:B---3--:R-:W-:Y:S05]  /*111f0*/  @!P0 BRA `(.L_x_11485) ;  /* 0x0000001000cc8947 */ /* 0x008fea0003800000 */
.L_x_11539:
[----:B------:R-:W-:-:S07]  /*11200*/  IMAD R3, R3, 0x8, R0 ;  /* 0x0000000803037824 */ /* 0x000fce00078e0200 */
.L_x_11486:
[----:B----4-:R4:W0:Y:S02]  /*11210*/  SYNCS.PHASECHK.TRANS64.TRYWAIT P0, [R3+URZ], R2 ;  /* 0x00000002030075a7 */ /* 0x010824000800017f */
[----:B0-----:R-:W-:Y:S05]  /*11220*/  @!P0 NANOSLEEP.SYNCS 0x989680 ;  /* 0x009896800000895d */ /* 0x001fea0003900000 */
[----:B------:R-:W0:Y:S02]  /*11230*/  @!P0 SYNCS.PHASECHK.TRANS64 P0, [R3+URZ], R2 ;  /* 0x00000002030085a7 */ /* 0x000e24000800007f */
[----:B0-----:R-:W-:Y:S05]  /*11240*/  @!P0 BRA `(.L_x_11486) ;  /* 0xfffffffc00f08947 */ /* 0x001fea000383ffff */
.L_x_11479:
[----:B------:R-:W-:Y:S05]  /*11250*/  BSYNC B0 ;  /* 0x0000000000007941 */ /* 0x000fea0003800000 */
.L_x_11478:
[----:B------:R-:W-:Y:S05]  /*11260*/  EXIT ;  /* 0x000000000000794d */ /* 0x000fea0003800000 */
.L_x_11352:
[----:B0-----:R0:W1:Y:S02]  /*11270*/  SYNCS.PHASECHK.TRANS64.TRYWAIT P0, [R5+URZ+0x32400], R2 ;  /* 0x03240002050075a7 */ /* 0x001064000800017f */
[----:B-1----:R-:W-:Y:S05]  /*11280*/  @!P0 NANOSLEEP.SYNCS 0x989680 ;  /* 0x009896800000895d */ /* 0x002fea0003900000 */
[----:B------:R-:W1:Y:S02]  /*11290*/  @!P0 SYNCS.PHASECHK.TRANS64 P0, [R5+URZ+0x32400], R2 ;  /* 0x03240002050085a7 */ /* 0x000e64000800007f */
[----:B-1----:R-:W-:Y:S05]  /*112a0*/  @!P0 BRA `(.L_x_11352) ;  /* 0xfffffffc00f08947 */ /* 0x002fea000383ffff */
[----:B------:R-:W-:Y:S05]  /*112b0*/  BRA `(.L_x_11487) ;  /* 0xffffff0800007947 */ /* 0x000fea000383ffff */
.L_x_11356:
[----:B--2---:R2:W3:Y:S02]  /*112c0*/  SYNCS.PHASECHK.TRANS64.TRYWAIT P1, [R0+URZ+0x32430], R3 ;  /* 0x03243003000075a7 */ /* 0x0044e4000802017f */
[----:B---3--:R-:W-:Y:S05]  /*112d0*/  @!P1 NANOSLEEP.SYNCS 0x989680 ;  /* 0x009896800000995d */ /* 0x008fea0003900000 */
[----:B------:R-:W3:Y:S02]  /*112e0*/  @!P1 SYNCS.PHASECHK.TRANS64 P1, [R0+URZ+0x32430], R3 ;  /* 0x03243003000095a7 */ /* 0x000ee4000802007f */
[----:B---3--:R-:W-:Y:S05]  /*112f0*/  @!P1 BRA `(.L_x_11356) ;  /* 0xfffffffc00f09947 */ /* 0x008fea000383ffff */
[----:B------:R-:W-:Y:S05]  /*11300*/  BRA `(.L_x_11355) ;  /* 0xffffff0800307947 */ /* 0x000fea000383ffff */
.L_x_11357:
[----:B---3--:R3:W4:Y:S02]  /*11310*/  SYNCS.PHASECHK.TRANS64.TRYWAIT P1, [R5+URZ+0x32410], R2 ;  /* 0x03241002050075a7 */ /* 0x008724000802017f */
[----:B----4-:R-:W-:Y:S05]  /*11320*/  @!P1 NANOSLEEP.SYNCS 0x989680 ;  /* 0x009896800000995d */ /* 0x010fea0003900000 */
[----:B------:R-:W4:Y:S02]  /*11330*/  @!P1 SYNCS.PHASECHK.TRANS64 P1, [R5+URZ+0x32410], R2 ;  /* 0x03241002050095a7 */ /* 0x000f24000802007f */
[----:B----4-:R-:W-:Y:S05]  /*11340*/  @!P1 BRA `(.L_x_11357) ;  /* 0xfffffffc00f09947 */ /* 0x010fea000383ffff */
[----:B------:R-:W-:Y:S05]  /*11350*/  BRA `(.L_x_11488) ;  /* 0xffffff0800dc7947 */ /* 0x000fea000383ffff */
.L_x_11361:
[----:B------:R0:W0:Y:S02]  /*11360*/  SYNCS.PHASECHK.TRANS64.TRYWAIT P1, [R0+URZ+0x32450], R3 ;  /* 0x03245003000075a7 */ /* 0x000024000802017f */
[----:B0-----:R-:W-:Y:S05]  /*11370*/  @!P1 NANOSLEEP.SYNCS 0x989680 ;  /* 0x009896800000995d */ /* 0x001fea0003900000 */
[----:B------:R-:W0:Y:S02]  /*11380*/  @!P1 SYNCS.PHASECHK.TRANS64 P1, [R0+URZ+0x32450], R3 ;  /* 0x03245003000095a7 */ /* 0x000e24000802007f */
[----:B0-----:R-:W-:Y:S05]  /*11390*/  @!P1 BRA `(.L_x_11361) ;  /* 0xfffffffc00f09947 */ /* 0x001fea000383ffff */
[----:B------:R-:W-:Y:S05]  /*113a0*/  BRA `(.L_x_11360) ;  /* 0xffffff0800e87947 */ /* 0x000fea000383ffff */
.L_x_11366:
[----:B-1----:R-:W-:-:S04]  /*113b0*/  IMAD.U32 R20, RZ, RZ, UR5 ;  /* 0x00000005ff147e24 */ /* 0x002fc8000f8e00ff */
[----:B------:R1:W2:Y:S03]  /*113c0*/  SYNCS.PHASECHK.TRANS64.TRYWAIT P2, [R20+URZ+0x32430], R13 ;  /* 0x0324300d140075a7 */ /* 0x0002a6000804017f */
[----:B--2---:R-:W-:Y:S05]  /*113d0*/  @!P2 NANOSLEEP.SYNCS 0x989680 ;  /* 0x009896800000a95d */ /* 0x004fea0003900000 */
[----:B------:R-:W2:Y:S02]  /*113e0*/  @!P2 SYNCS.PHASECHK.TRANS64 P2, [R20+URZ+0x32430], R13 ;  /* 0x0324300d1400a5a7 */ /* 0x000ea4000804007f */
[----:B--2---:R-:W-:Y:S05]  /*113f0*/  @!P2 BRA `(.L_x_11366) ;  /* 0xfffffffc00eca947 */ /* 0x004fea000383ffff */
[----:B------:R-:W-:Y:S05]  /*11400*/  BRA `(.L_x_11365) ;  /* 0xffffff2c00607947 */ /* 0x000fea000383ffff */
.L_x_11370:
[----:B-1----:R-:W-:-:S04]  /*11410*/  IMAD.U32 R20, RZ, RZ, UR5 ;  /* 0x00000005ff147e24 */ /* 0x002fc8000f8e00ff */
[----:B------:R1:W3:Y:S03]  /*11420*/  SYNCS.PHASECHK.TRANS64.TRYWAIT P2, [R20+URZ+0x32450], R13 ;  /* 0x0324500d140075a7 */ /* 0x0002e6000804017f */
[----:B---3--:R-:W-:Y:S05]  /*11430*/  @!P2 NANOSLEEP.SYNCS 0x989680 ;  /* 0x009896800000a95d */ /* 0x008fea0003900000 */
[----:B------:R-:W3:Y:S02]  /*11440*/  @!P2 SYNCS.PHASECHK.TRANS64 P2, [R20+URZ+0x32450], R13 ;  /* 0x0324500d1400a5a7 */ /* 0x000ee4000804007f */
[----:B---3--:R-:W-:Y:S05]  /*11450*/  @!P2 BRA `(.L_x_11370) ;  /* 0xfffffffc00eca947 */ /* 0x008fea000383ffff */
[----:B------:R-:W-:Y:S05]  /*11460*/  BRA `(.L_x_11369) ;  /* 0xffffff2c00dc7947 */ /* 0x000fea000383ffff */
.L_x_11376:
[----:B--2---:R-:W-:-:S04]  /*11470*/  IMAD.U32 R20, RZ, RZ, UR5 ;  /* 0x00000005ff147e24 */ /* 0x004fc8000f8e00ff */
[----:B------:R2:W3:Y:S03]  /*11480*/  SYNCS.PHASECHK.TRANS64.TRYWAIT P2, [R20+URZ+0x32430], R13 ;  /* 0x0324300d140075a7 */ /* 0x0004e6000804017f */
[----:B---3--:R-:W-:Y:S05]  /*11490*/  @!P2 NANOSLEEP.SYNCS 0x989680 ;  /* 0x009896800000a95d */ /* 0x008fea0003900000 */
[----:B------:R-:W3:Y:S02]  /*114a0*/  @!P2 SYNCS.PHASECHK.TRANS64 P2, [R20+URZ+0x32430], R13 ;  /* 0x0324300d1400a5a7 */ /* 0x000ee4000804007f */
[----:B---3--:R-:W-:Y:S05]  /*114b0*/  @!P2 BRA `(.L_x_11376) ;  /* 0xfffffffc00eca947 */ /* 0x008fea000383ffff */
[----:B------:R-:W-:Y:S05]  /*114c0*/  BRA `(.L_x_11375) ;  /* 0xffffff5400b87947 */ /* 0x000fea000383ffff */
.L_x_11380:
[----:B--2---:R-:W-:-:S04]  /*114d0*/  IMAD.U32 R20, RZ, RZ, UR5 ;  /* 0x00000005ff147e24 */ /* 0x004fc8000f8e00ff */
[----:B------:R2:W4:Y:S03]  /*114e0*/  SYNCS.PHASECHK.TRANS64.TRYWAIT P2, [R20+URZ+0x32450], R13 ;  /* 0x0324500d140075a7 */ /* 0x000526000804017f */
[----:B----4-:R-:W-:Y:S05]  /*114f0*/  @!P2 NANOSLEEP.SYNCS 0x989680 ;  /* 0x009896800000a95d */ /* 0x010fea0003900000 */
[----:B------:R-:W4:Y:S02]  /*11500*/  @!P2 SYNCS.PHASECHK.TRANS64 P2, [R20+URZ+0x32450], R13 ;  /* 0x0324500d1400a5a7 */ /* 0x000f24000804007f */
[----:B----4-:R-:W-:Y:S05]  /*11510*/  @!P2 BRA `(.L_x_11380) ;  /* 0xfffffffc00eca947 */ /* 0x010fea000383ffff */
[----:B------:R-:W-:Y:S05]  /*11520*/  BRA `(.L_x_11379) ;  /* 0xffffff5800347947 */ /* 0x000fea000383ffff */
.L_x_11420:
        /* <DEDUP_REMOVED lines=11> */
.L_x_11490:
[----:B------:R-:W-:Y:S05]  /*115e0*/  BSYNC B0 ;  /* 0x0000000000007941 */ /* 0x000fea0003800000 */
.L_x_11489:
[----:B------:R-:W-:Y:S05]  /*115f0*/  BRA `(.L_x_11491) ;  /* 0xffffffc400ec7947 */ /* 0x000fea000383ffff */
.L_x_11421:
[----:B------:R-:W-:Y:S01]  /*11600*/  BSSY B0, `(.L_x_11492) ;  /* 0x0000006000007945 */ /* 0x000fe20003800000 */
[----:B------:R-:W-:-:S07]  /*11610*/  IMAD.MOV.U32 R15, RZ, RZ, -0x1 ;  /* 0xffffffffff0f7424 */ /* 0x000fce00078e00ff */
[----:B------:R-:W-:Y:S05]  /*11620*/  WARPSYNC.COLLECTIVE R15, `(.L_x_11493) ;  /* 0x000000000f0c7348 */ /* 0x000fea0003c00000 */
[----:B------:R-:W-:Y:S02]  /*11630*/  ELECT P6, UR62, PT ;  /* 0x00000000003e782f */ /* 0x000fe400038c0000 */
[----:B------:R-:W-:Y:S01]  /*11640*/  MOV R14, UR62 ;  /* 0x0000003e000e7c02 */ /* 0x000fe20008000f00 */
[----:B------:R-:W-:Y:S10]  /*11650*/  ENDCOLLECTIVE ;  /* 0x000000000000791b */ /* 0x000ff40003800000 */
.L_x_11493:
[----:B------:R-:W-:Y:S05]  /*11660*/  BSYNC B0 ;  /* 0x0000000000007941 */ /* 0x000fea0003800000 */
.L_x_11492:
[----:B------:R-:W-:Y:S05]  /*11670*/  BRA `(.L_x_11494) ;  /* 0xffffffc400dc7947 */ /* 0x000fea000383ffff */
.L_x_11424:
[----:B0-----:R0:W1:Y:S02]  /*11680*/  SYNCS.PHASECHK.TRANS64.TRYWAIT P0, [R8+URZ+0x32440], R10 ;  /* 0x0324400a080075a7 */ /* 0x001064000800017f */
[----:B-1----:R-:W-:Y:S05]  /*11690*/  @!P0 NANOSLEEP.SYNCS 0x989680 ;  /* 0x009896800000895d */ /* 0x002fea0003900000 */
[----:B------:R-:W1:Y:S02]  /*116a0*/  @!P0 SYNCS.PHASECHK.TRANS64 P0, [R8+URZ+0x32440], R10 ;  /* 0x0324400a080085a7 */ /* 0x000e64000800007f */
[----:B-1----:R-:W-:Y:S05]  /*116b0*/  @!P0 BRA `(.L_x_11424) ;  /* 0xfffffffc00f08947 */ /* 0x002fea000383ffff */
[----:B------:R-:W-:Y:S05]  /*116c0*/  BRA `(.L_x_11495) ;  /* 0xffffffc800447947 */ /* 0x000fea000383ffff */
.L_x_11428:
        /* <DEDUP_REMOVED lines=8> */
.L_x_11431:
[----:B0-----:R0:W1:Y:S02]  /*11750*/  SYNCS.PHASECHK.TRANS64.TRYWAIT P0, [R11+URZ+0x32460], R6 ;  /* 0x032460060b0075a7 */ /* 0x001064000800017f */
[----:B-1----:R-:W-:Y:S05]  /*11760*/  @!P0 NANOSLEEP.SYNCS 0x989680 ;  /* 0x009896800000895d */ /* 0x002fea0003900000 */
[----:B------:R-:W1:Y:S02]  /*11770*/  @!P0 SYNCS.PHASECHK.TRANS64 P0, [R11+URZ+0x32460], R6 ;  /* 0x032460060b0085a7 */ /* 0x000e64000800007f */
[----:B-1----:R-:W-:Y:S05]  /*11780*/  @!P0 BRA `(.L_x_11431) ;  /* 0xfffffffc00f08947 */ /* 0x002fea000383ffff */
[----:B------:R-:W-:Y:S05]  /*11790*/  BRA `(.L_x_11497) ;  /* 0xffffffcc00c87947 */ /* 0x000fea000383ffff */
.L_x_11440:
[----:B-1----:R1:W2:Y:S02]  /*117a0*/  SYNCS.PHASECHK.TRANS64.TRYWAIT P0, [R2+URZ+0x32440], R3 ;  /* 0x03244003020075a7 */ /* 0x0022a4000800017f */
[----:B--2---:R-:W-:Y:S05]  /*117b0*/  @!P0 NANOSLEEP.SYNCS 0x989680 ;  /* 0x009896800000895d */ /* 0x004fea0003900000 */
[----:B------:R-:W2:Y:S02]  /*117c0*/  @!P0 SYNCS.PHASECHK.TRANS64 P0, [R2+URZ+0x32440], R3 ;  /* 0x03244003020085a7 */ /* 0x000ea4000800007f */
[----:B--2---:R-:W-:Y:S05]  /*117d0*/  @!P0 BRA `(.L_x_11440) ;  /* 0xfffffffc00f08947 */ /* 0x004fea000383ffff */
[----:B------:R-:W-:Y:S05]  /*117e0*/  BRA `(.L_x_11498) ;  /* 0xffffffd400447947 */ /* 0x000fea000383ffff */
.L_x_11442:
[----:B0-----:R0:W2:Y:S02]  /*117f0*/  SYNCS.PHASECHK.TRANS64.TRYWAIT P0, [R2+URZ+0x32460], R3 ;  /* 0x03246003020075a7 */ /* 0x0010a4000800017f */
[----:B--2---:R-:W-:Y:S05]  /*11800*/  @!P0 NANOSLEEP.SYNCS 0x989680 ;  /* 0x009896800000895d */ /* 0x004fea0003900000 */
[----:B------:R-:W2:Y:S02]  /*11810*/  @!P0 SYNCS.PHASECHK.TRANS64 P0, [R2+URZ+0x32460], R3 ;  /* 0x03246003020085a7 */ /* 0x000ea4000800007f */
[----:B--2---:R-:W-:Y:S05]  /*11820*/  @!P0 BRA `(.L_x_11442) ;  /* 0xfffffffc00f08947 */ /* 0x004fea000383ffff */
[----:B------:R-:W-:Y:S05]  /*11830*/  BRA `(.L_x_11499) ;  /* 0xffffffd400b47947 */ /* 0x000fea000383ffff */
.L_x_11447:
[----:B-1----:R1:W2:Y:S02]  /*11840*/  SYNCS.PHASECHK.TRANS64.TRYWAIT P0, [R2+URZ+0x32440], R7 ;  /* 0x03244007020075a7 */ /* 0x0022a4000800017f */
[----:B--2---:R-:W-:Y:S05]  /*11850*/  @!P0 NANOSLEEP.SYNCS 0x989680 ;  /* 0x009896800000895d */ /* 0x004fea0003900000 */
[----:B------:R-:W2:Y:S02]  /*11860*/  @!P0 SYNCS.PHASECHK.TRANS64 P0, [R2+URZ+0x32440], R7 ;  /* 0x03244007020085a7 */ /* 0x000ea4000800007f */
[----:B--2---:R-:W-:Y:S05]  /*11870*/  @!P0 BRA `(.L_x_11447) ;  /* 0xfffffffc00f08947 */ /* 0x004fea000383ffff */
[----:B------:R-:W-:Y:S05]  /*11880*/  BRA `(.L_x_11500) ;  /* 0xffffffd800fc7947 */ /* 0x000fea000383ffff */
.L_x_11449:
[----:B0-----:R0:W2:Y:S02]  /*11890*/  SYNCS.PHASECHK.TRANS64.TRYWAIT P1, [R2+URZ+0x32460], R7 ;  /* 0x03246007020075a7 */ /* 0x0010a4000802017f */
[----:B--2---:R-:W-:Y:S05]  /*118a0*/  @!P1 NANOSLEEP.SYNCS 0x989680 ;  /* 0x009896800000995d */ /* 0x004fea0003900000 */
[----:B------:R-:W2:Y:S02]  /*118b0*/  @!P1 SYNCS.PHASECHK.TRANS64 P1, [R2+URZ+0x32460], R7 ;  /* 0x03246007020095a7 */ /* 0x000ea4000802007f */
[----:B--2---:R-:W-:Y:S05]  /*118c0*/  @!P1 BRA `(.L_x_11449) ;  /* 0xfffffffc00f09947 */ /* 0x004fea000383ffff */
[----:B------:R-:W-:Y:S05]  /*118d0*/  BRA `(.L_x_11501) ;  /* 0xffffffdc00687947 */ /* 0x000fea000383ffff */
.L_x_11454:
[----:B--2---:R2:W3:Y:S02]  /*118e0*/  SYNCS.PHASECHK.TRANS64.TRYWAIT P0, [R2+URZ+0x32440], R3 ;  /* 0x03244003020075a7 */ /* 0x0044e4000800017f */
[----:B---3--:R-:W-:Y:S05]  /*118f0*/  @!P0 NANOSLEEP.SYNCS 0x989680 ;  /* 0x009896800000895d */ /* 0x008fea0003900000 */
[----:B------:R-:W3:Y:S02]  /*11900*/  @!P0 SYNCS.PHASECHK.TRANS64 P0, [R2+URZ+0x32440], R3 ;  /* 0x03244003020085a7 */ /* 0x000ee4000800007f */
[----:B---3--:R-:W-:Y:S05]  /*11910*/  @!P0 BRA `(.L_x_11454) ;  /* 0xfffffffc00f08947 */ /* 0x008fea000383ffff */
[----:B------:R-:W-:Y:S05]  /*11920*/  BRA `(.L_x_11502) ;  /* 0xffffffe000947947 */ /* 0x000fea000383ffff */
.L_x_11456:
[----:B0-----:R0:W1:Y:S02]  /*11930*/  SYNCS.PHASECHK.TRANS64.TRYWAIT P1, [R2+URZ+0x32460], R3 ;  /* 0x03246003020075a7 */ /* 0x001064000802017f */
[----:B-1----:R-:W-:Y:S05]  /*11940*/  @!P1 NANOSLEEP.SYNCS 0x989680 ;  /* 0x009896800000995d */ /* 0x002fea0003900000 */
[----:B------:R-:W1:Y:S02]  /*11950*/  @!P1 SYNCS.PHASECHK.TRANS64 P1, [R2+URZ+0x32460], R3 ;  /* 0x03246003020095a7 */ /* 0x000e64000802007f */
[----:B-1----:R-:W-:Y:S05]  /*11960*/  @!P1 BRA `(.L_x_11456) ;  /* 0xfffffffc00f09947 */ /* 0x002fea000383ffff */
[----:B------:R-:W-:Y:S05]  /*11970*/  BRA `(.L_x_11503) ;  /* 0xffffffe400047947 */ /* 0x000fea000383ffff */
.L_x_11461:
        /* <DEDUP_REMOVED lines=8> */
.L_x_11505:
[----:B------:R-:W-:Y:S05]  /*11a00*/  BSYNC B0 ;  /* 0x0000000000007941 */ /* 0x000fea0003800000 */
.L_x_11504:
        /* <DEDUP_REMOVED lines=8> */
.L_x_11506:
[----:B------:R-:W-:Y:S01]  /*11a90*/  IMAD.MOV.U32 R7, RZ, RZ, R14 ;  /* 0x000000ffff077224 */ /* 0x000fe200078e000e */
[----:B------:R-:W-:Y:S06]  /*11aa0*/  BRA `(.L_x_11507) ;  /* 0xffffffe400fc7947 */ /* 0x000fec000383ffff */
.L_x_11464:
        /* <DEDUP_REMOVED lines=8> */
.L_x_11509:
[----:B------:R-:W-:Y:S05]  /*11b30*/  BSYNC B0 ;  /* 0x0000000000007941 */ /* 0x000fea0003800000 */
.L_x_11508:
        /* <DEDUP_REMOVED lines=10> */
.L_x_11510:
        /* <DEDUP_REMOVED lines=8> */
.L_x_11511:
        /* <DEDUP_REMOVED lines=8> */
.L_x_11512:
        /* <DEDUP_REMOVED lines=8> */
.L_x_11513:
        /* <DEDUP_REMOVED lines=8> */
.L_x_11514:
[----:B------:R-:W-:Y:S05]  /*11de0*/  BRA `(.L_x_11515) ;  /* 0xffffffe400c47947 */ /* 0x000fea000383ffff */
.L_x_11469:
        /* <DEDUP_REMOVED lines=8> */
.L_x_11517:
[----:B------:R-:W-:Y:S05]  /*11e70*/  BSYNC B0 ;  /* 0x0000000000007941 */ /* 0x000fea0003800000 */
.L_x_11516:
        /* <DEDUP_REMOVED lines=10> */
.L_x_11518:
        /* <DEDUP_REMOVED lines=8> */
.L_x_11519:
        /* <DEDUP_REMOVED lines=8> */
.L_x_11520:
        /* <DEDUP_REMOVED lines=8> */
.L_x_11521:
        /* <DEDUP_REMOVED lines=8> */
.L_x_11522:
[----:B------:R-:W-:Y:S05]  /*12120*/  BRA `(.L_x_11523) ;  /* 0xffffffe400ac7947 */ /* 0x000fea000383ffff */
.L_x_11471:
[----:B------:R-:W-:Y:S01]  /*12130*/  BSSY B0, `(.L_x_11524) ;  /* 0x0000006000007945 */ /* 0x000fe20003800000 */
[----:B------:R-:W-:Y:S01]  /*12140*/  PLOP3.LUT P6, PT, P6, PT, PT, 0x8, 0x0 ;  /* 0x000000000000781c */ /* 0x000fe200037ce170 */
[----:B------:R-:W-:-:S12]  /*12150*/  IMAD.MOV.U32 R15, RZ, RZ, -0x1 ;  /* 0xffffffffff0f7424 */ /* 0x000fd800078e00ff */
[----:B0-----:R-:W-:Y:S05]  /*12160*/  WARPSYNC.COLLECTIVE R15, `(.L_x_11525) ;  /* 0x000000000f087348 */ /* 0x001fea0003c00000 */
[----:B------:R-:W-:Y:S01]  /*12170*/  VOTE.ANY R14, PT, P6 ;  /* 0x00000000000e7806 */ /* 0x000fe200030e0100 */
[----:B0-----:R-:W-:Y:S06]  /*12180*/  ENDCOLLECTIVE ;  /* 0x000000000000791b */ /* 0x001fec0003800000 */
.L_x_11525:
[----:B------:R-:W-:Y:S05]  /*12190*/  BSYNC B0 ;  /* 0x0000000000007941 */ /* 0x000fea0003800000 */
.L_x_11524:
        /* <DEDUP_REMOVED lines=9> */
.L_x_11526:
[----:B------:R-:W-:Y:S01]  /*12230*/  IMAD.MOV.U32 R17, RZ, RZ, R14 ;  /* 0x000000ffff117224 */ /* 0x000fe200078e000e */
[----:B------:R-:W-:Y:S06]  /*12240*/  BRA `(.L_x_11527) ;  /* 0xffffffe4009c7947 */ /* 0x000fec000383ffff */
.L_x_11473:
[----:B------:R-:W-:Y:S01]  /*12250*/  BSSY B0, `(.L_x_11528) ;  /* 0x0000007000007945 */ /* 0x000fe20003800000 */
[----:B------:R-:W-:Y:S02]  /*12260*/  IMAD.MOV.U32 R13, RZ, RZ, R2 ;  /* 0x000000ffff0d7224 */ /* 0x000fe400078e0002 */
[----:B------:R-:W-:Y:S02]  /*12270*/  IMAD.MOV.U32 R11, RZ, RZ, 0x1f ;  /* 0x0000001fff0b7424 */ /* 0x000fe400078e00ff */
[----:B------:R-:W-:-:S07]  /*12280*/  IMAD.MOV.U32 R15, RZ, RZ, -0x1 ;  /* 0xffffffffff0f7424 */ /* 0x000fce00078e00ff */
[----:B012---:R-:W-:Y:S05]  /*12290*/  WARPSYNC.COLLECTIVE R15, `(.L_x_11529) ;  /* 0x000000000f087348 */ /* 0x007fea0003c00000 */
[----:B------:R3:W4:Y:S02]  /*122a0*/  SHFL.IDX P6, R14, R13, R12, R11 ;  /* 0x0000000c0d0e7389 */ /* 0x00072400000c000b */
[----:B01234-:R-:W-:Y:S01]  /*122b0*/  ENDCOLLECTIVE ;  /* 0x000000000000791b */ /* 0x01ffe20003800000 */
.L_x_11529:
[----:B------:R-:W-:Y:S05]  /*122c0*/  BSYNC B0 ;  /* 0x0000000000007941 */ /* 0x000fea0003800000 */
.L_x_11528:
[----:B------:R-:W-:Y:S01]  /*122d0*/  IMAD.MOV.U32 R7, RZ, RZ, R14 ;  /* 0x000000ffff077224 */ /* 0x000fe200078e000e */
[----:B------:R-:W-:Y:S06]  /*122e0*/  BRA `(.L_x_11472) ;  /* 0xffffffe400907947 */ /* 0x000fec000383ffff */
.L_x_11476:
[----:B-1----:R1:W3:Y:S02]  /*122f0*/  SYNCS.PHASECHK.TRANS64.TRYWAIT P0, [R0+URZ+0x32420], R3 ;  /* 0x03242003000075a7 */ /* 0x0022e4000800017f */
[----:B---3--:R-:W-:Y:S05]  /*12300*/  @!P0 NANOSLEEP.SYNCS 0x989680 ;  /* 0x009896800000895d */ /* 0x008fea0003900000 */
[----:B------:R-:W3:Y:S02]  /*12310*/  @!P0 SYNCS.PHASECHK.TRANS64 P0, [R0+URZ+0x32420], R3 ;  /* 0x03242003000085a7 */ /* 0x000ee4000800007f */
[----:B---3--:R-:W-:Y:S05]  /*12320*/  @!P0 BRA `(.L_x_11476) ;  /* 0xfffffffc00f08947 */ /* 0x008fea000383ffff */
[----:B------:R-:W-:Y:S05]  /*12330*/  BRA `(.L_x_11530) ;  /* 0xffffffec00047947 */ /* 0x000fea000383ffff */
.L_x_11477:
        /* <DEDUP_REMOVED lines=11> */
.L_x_11532:
[----:B------:R-:W-:Y:S05]  /*123f0*/  BSYNC B0 ;  /* 0x0000000000007941 */ /* 0x000fea0003800000 */
.L_x_11531:
[----:B------:R-:W-:Y:S05]  /*12400*/  BRA `(.L_x_11533) ;  /* 0xffffffe800e87947 */ /* 0x000fea000383ffff */
.L_x_11480:
[----:B------:R-:W-:Y:S01]  /*12410*/  BSSY B1, `(.L_x_11534) ;  /* 0x0000006000017945 */ /* 0x000fe20003800000 */
[----:B------:R-:W-:-:S07]  /*12420*/  IMAD.MOV.U32 R15, RZ, RZ, -0x1 ;  /* 0xffffffffff0f7424 */ /* 0x000fce00078e00ff */
[----:B012---:R-:W-:Y:S05]  /*12430*/  WARPSYNC.COLLECTIVE R15, `(.L_x_11535) ;  /* 0x000000000f0c7348 */ /* 0x007fea0003c00000 */
[----:B------:R-:W-:Y:S02]  /*12440*/  ELECT P6, UR62, PT ;  /* 0x00000000003e782f */ /* 0x000fe400038c0000 */
[----:B------:R-:W-:Y:S01]  /*12450*/  MOV R14, UR62 ;  /* 0x0000003e000e7c02 */ /* 0x000fe20008000f00 */
[----:B012---:R-:W-:Y:S10]  /*12460*/  ENDCOLLECTIVE ;  /* 0x000000000000791b */ /* 0x007ff40003800000 */
.L_x_11535:
[----:B------:R-:W-:Y:S05]  /*12470*/  BSYNC B1 ;  /* 0x0000000000017941 */ /* 0x000fea0003800000 */
.L_x_11534:
[----:B------:R-:W-:Y:S05]  /*12480*/  BRA `(.L_x_11536) ;  /* 0xffffffe800e07947 */ /* 0x000fea000383ffff */
.L_x_11482:
[----:B-1----:R1:W2:Y:S02]  /*12490*/  SYNCS.PHASECHK.TRANS64.TRYWAIT P0, [R6+URZ], R5 ;  /* 0x00000005060075a7 */ /* 0x0022a4000800017f */
[----:B--2---:R-:W-:Y:S05]  /*124a0*/  @!P0 NANOSLEEP.SYNCS 0x989680 ;  /* 0x009896800000895d */ /* 0x004fea0003900000 */
[----:B------:R-:W2:Y:S02]  /*124b0*/  @!P0 SYNCS.PHASECHK.TRANS64 P0, [R6+URZ], R5 ;  /* 0x00000005060085a7 */ /* 0x000ea4000800007f */
[----:B--2---:R-:W-:Y:S05]  /*124c0*/  @!P0 BRA `(.L_x_11482) ;  /* 0xfffffffc00f08947 */ /* 0x004fea000383ffff */
[----:B------:R-:W-:Y:S05]  /*124d0*/  BRA `(.L_x_11537) ;  /* 0xffffffec00247947 */ /* 0x000fea000383ffff */
.L_x_11483:
[----:B--2---:R2:W3:Y:S02]  /*124e0*/  SYNCS.PHASECHK.TRANS64.TRYWAIT P0, [R7+URZ], R2 ;  /* 0x00000002070075a7 */ /* 0x0044e4000800017f */
[----:B---3--:R-:W-:Y:S05]  /*124f0*/  @!P0 NANOSLEEP.SYNCS 0x989680 ;  /* 0x009896800000895d */ /* 0x008fea0003900000 */
[----:B------:R-:W3:Y:S02]  /*12500*/  @!P0 SYNCS.PHASECHK.TRANS64 P0, [R7+URZ], R2 ;  /* 0x00000002070085a7 */ /* 0x000ee4000800007f */
[----:B---3--:R-:W-:Y:S05]  /*12510*/  @!P0 BRA `(.L_x_11483) ;  /* 0xfffffffc00f08947 */ /* 0x008fea000383ffff */
[----:B------:R-:W-:Y:S05]  /*12520*/  BRA `(.L_x_11538) ;  /* 0xffffffec00187947 */ /* 0x000fea000383ffff */
.L_x_11485:
[----:B---3--:R3:W4:Y:S02]  /*12530*/  SYNCS.PHASECHK.TRANS64.TRYWAIT P0, [R4+URZ], R5 ;  /* 0x00000005040075a7 */ /* 0x008724000800017f */
[----:B----4-:R-:W-:Y:S05]  /*12540*/  @!P0 NANOSLEEP.SYNCS 0x989680 ;  /* 0x009896800000895d */ /* 0x010fea0003900000 */
[----:B------:R-:W4:Y:S02]  /*12550*/  @!P0 SYNCS.PHASECHK.TRANS64 P0, [R4+URZ], R5 ;  /* 0x00000005040085a7 */ /* 0x000f24000800007f */
[----:B----4-:R-:W-:Y:S05]  /*12560*/  @!P0 BRA `(.L_x_11485) ;  /* 0xfffffffc00f08947 */ /* 0x010fea000383ffff */
[----:B------:R-:W-:Y:S05]  /*12570*/  BRA `(.L_x_11539) ;  /* 0xffffffec00207947 */ /* 0x000fea000383ffff */
.L_x_11540:
        /* <DEDUP_REMOVED lines=16> */
.L_x_11977:


//--------------------- .text._ZN7cutlass13device_kernelIN5flash11enable_sm90INS1_16FlashAttnFwdSm90INS1_25CollectiveMainloopFwdSm90ILi2EN4cute5tupleIJNS5_1CILi1EEES8_S8_EEENS6_IJNS7_ILi128EEENS7_ILi96EEENS7_ILi64EEEEEELi256ENS_6half_tEfNS_4arch4Sm90ELb1ELb0ELb0ELb1ELb0ELb1ELb1ELb1ELb0ELb0ELb0ELb0EEENS1_21CollectiveEpilogueFwdINS6_IJSA_NS7_ILi256EEESB_EEES9_SE_SG_Li256ELb1ELb0ELb0ELb0EEENS1_36VarlenDynamicPersistentTileSchedulerILi128ELi96ELi256ELi32ELb0ELb0ELb1ELb1ELb1ELb1EEEEEEEEEvNT_6ParamsE --------------------------
	.section	.text._ZN7cutlass13device_kernelIN5flash11enable_sm90INS1_16FlashAttnFwdSm90INS1_25CollectiveMainloopFwdSm90ILi2EN4cute5tupleIJNS5_1CILi1EEES8_S8_EEENS6_IJNS7_ILi128EEENS7_ILi96EEENS7_ILi64EEEEEELi256ENS_6half_tEfNS_4arch4Sm90ELb1ELb0ELb0ELb1ELb0ELb1ELb1ELb1ELb0ELb0ELb0ELb0EEENS1_21CollectiveEpilogueFwdINS6_IJSA_NS7_ILi256EEESB_EEES9_SE_SG_Li256ELb1ELb0ELb0ELb0EEENS1_36VarlenDynamicPersistentTileSchedulerILi128ELi96ELi256ELi32ELb0ELb0ELb1ELb1ELb1ELb1EEEEEEEEEvNT_6ParamsE,"ax",@progbits
	.align	128
.text._ZN7cutlass13device_kernelIN5flash11enable_sm90INS1_16FlashAttnFwdSm90INS1_25CollectiveMainloopFwdSm90ILi2EN4cute5tupleIJNS5_1CILi1EEES8_S8_EEENS6_IJNS7_ILi128EEENS7_ILi96EEENS7_ILi64EEEEEELi256ENS_6half_tEfNS_4arch4Sm90ELb1ELb0ELb0ELb1ELb0ELb1ELb1ELb1ELb0ELb0ELb0ELb0EEENS1_21CollectiveEpilogueFwdINS6_IJSA_NS7_ILi256EEESB_EEES9_SE_SG_Li256ELb1ELb0ELb0ELb0EEENS1_36VarlenDynamicPersistentTileSchedulerILi128ELi96ELi256ELi32ELb0ELb0ELb1ELb1ELb1ELb1EEEEEEEEEvNT_6ParamsE:
        .type           _ZN7cutlass13device_kernelIN5flash11enable_sm90INS1_16FlashAttnFwdSm90INS1_25CollectiveMainloopFwdSm90ILi2EN4cute5tupleIJNS5_1CILi1EEES8_S8_EEENS6_IJNS7_ILi128EEENS7_ILi96EEENS7_ILi64EEEEEELi256ENS_6half_tEfNS_4arch4Sm90ELb1ELb0ELb0ELb1ELb0ELb1ELb1ELb1ELb0ELb0ELb0ELb0EEENS1_21CollectiveEpilogueFwdINS6_IJSA_NS7_ILi256EEESB_EEES9_SE_SG_Li256ELb1ELb0ELb0ELb0EEENS1_36VarlenDynamicPersistentTileSchedulerILi128ELi96ELi256ELi32ELb0ELb0ELb1ELb1ELb1ELb1EEEEEEEEEvNT_6ParamsE,@function
        .size           _ZN7cutlass13device_kernelIN5flash11enable_sm90INS1_16FlashAttnFwdSm90INS1_25CollectiveMainloopFwdSm90ILi2EN4cute5tupleIJNS5_1CILi1EEES8_S8_EEENS6_IJNS7_ILi128EEENS7_ILi96EEENS7_ILi64EEEEEELi256ENS_6half_tEfNS_4arch4Sm90ELb1ELb0ELb0ELb1ELb0ELb1ELb1ELb1ELb0ELb0ELb0ELb0EEENS1_21CollectiveEpilogueFwdINS6_IJSA_NS7_ILi256EEESB_EEES9_SE_SG_Li256ELb1ELb0ELb0ELb0EEENS1_36VarlenDynamicPersistentTileSchedulerILi128ELi96ELi256ELi32ELb0ELb0ELb1ELb1ELb1ELb1EEEEEEEEEvNT_6ParamsE,(.L_x_11978 - _ZN7cutlass13device_kernelIN5flash11enable_sm90INS1_16FlashAttnFwdSm90INS1_25CollectiveMainloopFwdSm90ILi2EN4cute5tupleIJNS5_1CILi1EEES8_S8_EEENS6_IJNS7_ILi128EEENS7_ILi96EEENS7_ILi64EEEEEELi256ENS_6half_tEfNS_4arch4Sm90ELb1ELb0ELb0ELb1ELb0ELb1ELb1ELb1ELb0ELb0ELb0ELb0EEENS1_21CollectiveEpilogueFwdINS6_IJSA_NS7_ILi256EEESB_EEES9_SE_SG_Li256ELb1ELb0ELb0ELb0EEENS1_36VarlenDynamicPersistentTileSchedulerILi128ELi96ELi256ELi32ELb0ELb0ELb1ELb1ELb1ELb1EEEEEEEEEvNT_6ParamsE)
        .other          _ZN7cutlass13device_kernelIN5flash11enable_sm90INS1_16FlashAttnFwdSm90INS1_25CollectiveMainloopFwdSm90ILi2EN4cute5tupleIJNS5_1CILi1EEES8_S8_EEENS6_IJNS7_ILi128EEENS7_ILi96EEENS7_ILi64EEEEEELi256ENS_6half_tEfNS_4arch4Sm90ELb1ELb0ELb0ELb1ELb0ELb1ELb1ELb1ELb0ELb0ELb0ELb0EEENS1_21CollectiveEpilogueFwdINS6_IJSA_NS7_ILi256EEESB_EEES9_SE_SG_Li256ELb1ELb0ELb0ELb0EEENS1_36VarlenDynamicPersistentTileSchedulerILi128ELi96ELi256ELi32ELb0ELb0ELb1ELb1ELb1ELb1EEEEEEEEEvNT_6ParamsE,@"STO_CUDA_ENTRY STV_DEFAULT"
_ZN7cutlass13device_kernelIN5flash11enable_sm90INS1_16FlashAttnFwdSm90INS1_25CollectiveMainloopFwdSm90ILi2EN4cute5tupleIJNS5_1CILi1EEES8_S8_EEENS6_IJNS7_ILi128EEENS7_ILi96EEENS7_ILi64EEEEEELi256ENS_6half_tEfNS_4arch4Sm90ELb1ELb0ELb0ELb1ELb0ELb1ELb1ELb1ELb0ELb0ELb0ELb0EEENS1_21CollectiveEpilogueFwdINS6_IJSA_NS7_ILi256EEESB_EEES9_SE_SG_Li256ELb1ELb0ELb0ELb0EEENS1_36VarlenDynamicPersistentTileSchedulerILi128ELi96ELi256ELi32ELb0ELb0ELb1ELb1ELb1ELb1EEEEEEEEEvNT_6ParamsE:
        /* <DEDUP_REMOVED lines=29> */
.L_x_11542:
[----:B------:R-:W-:Y:S05]  /*01d0*/  BSYNC B0 ;  /* 0x0000000000007941 */ /* 0x000fea0003800000 */
.L_x_11541:
        /* <DEDUP_REMOVED lines=10> */
[----:B------:R-:W-:Y:S01]  /*0280*/  SHF.R.U32.HI R3, RZ, 0x7, R3 ;  /* 0x00000007ff037819 */ /* 0x000fe20000011603 */
[----:B------:R-:W-:Y:S01]  /*0290*/  VOTEU.ANY UP2, P0 ;  /* 0x00000000003f7886 */ /* 0x000fe20000040100 */
[----:B0-----:R-:W-:-:S03]  /*02a0*/  ISETP.NE.AND P1, PT, R2, RZ, PT ;  /* 0x000000ff0200720c */ /* 0x001fc60003f25270 */
[----:B------:R0:W2:Y:S01]  /*02b0*/  SHFL.IDX PT, R2, R3, RZ, 0x1f ;  /* 0x00001fff03027589 */ /* 0x0000a200000e0000 */
[----:B-1----:R-:W-:Y:S02]  /*02c0*/  @UP0 ULEA UR8, UR8, UR6, 0x18 ;  /* 0x0000000608080291 */ /* 0x002fe4000f8ec03f */
[----:B------:R-:W-:-:S04]  /*02d0*/  @UP0 UIADD3 UR6, -UR7, 0x100000, URZ ;  /* 0x0010000007060890 */ /* 0x000fc8000fffe13f */
[----:B------:R-:W-:Y:S02]  /*02e0*/  @UP0 USHF.L.U32 UR7, UR6, 0xb, URZ ;  /* 0x0000000b06070899 */ /* 0x000fe4000800063f */
[----:B------:R-:W-:Y:S01]  /*02f0*/  @UP0 USHF.L.U32 UR6, UR6, 0x1, URZ ;  /* 0x0000000106060899 */ /* 0x000fe2000800063f */
[----:B------:R-:W-:Y:S01]  /*0300*/  VOTEU.ANY UP0, P0 ;  /* 0x00000000003f7886 */ /* 0x000fe20000000100 */
[----:B------:R-:W1:Y:S04]  /*0310*/  FENCE.VIEW.ASYNC.S ;  /* 0x00000000000073c6 */ /* 0x000e680000000000 */
[----:B-1----:R0:W1:Y:S01]  /*0320*/  @UP0 SYNCS.EXCH.64 URZ, [UR8+0x32400], UR4 ;  /* 0x03240004083f05b2 */ /* 0x0020620008000100 */
[----:B------:R0:W3:Y:S05]  /*0330*/  @UP1 SYNCS.EXCH.64 URZ, [UR8+0x32410], UR4 ;  /* 0x03241004083f15b2 */ /* 0x0000ea0008000100 */
[----:B------:R0:W4:Y:S02]  /*0340*/  @UP2 SYNCS.EXCH.64 URZ, [UR8+0x32420], UR6 ;  /* 0x03242006083f25b2 */ /* 0x0001240008000100 */
        /* <DEDUP_REMOVED lines=19> */
.L_x_11543:
        /* <DEDUP_REMOVED lines=22> */
.L_x_11544:
        /* <DEDUP_REMOVED lines=18> */
.L_x_11545:
        /* <DEDUP_REMOVED lines=22> */
.L_x_11546:
        /* <DEDUP_REMOVED lines=22> */
.L_x_11547:
        /* <DEDUP_REMOVED lines=9> */
.L_x_11550:
[----:B------:R-:W-:-:S08]  /*0a50*/  NOP ;  /* 0x0000000000007918 */ /* 0x000fd00000000000 */
[----:B------:R-:W0:Y:S02]  /*0a60*/  USETMAXREG.TRY_ALLOC.CTAPOOL UP0, 0xf0 ;  /* 0x000000f0000079c8 */ /* 0x000e240008000600 */
[----:B0-----:R-:W-:-:S13]  /*0a70*/  PLOP3.LUT P0, PT, PT, PT, UP0, 0x80, 0x0 ;  /* 0x000000000000781c */ /* 0x001fda0003f0f008 */
[----:B------:R-:W-:Y:S05]  /*0a80*/  @!P0 BRA `(.L_x_11550) ;  /* 0xfffffffc00f08947 */ /* 0x000fea000383ffff */
[----:B------:R-:W3:Y:S01]  /*0a90*/  LDL.LU R0, [R1] ;  /* 0x0000000001007983 */ /* 0x000ee20000300800 */
[----:B--2---:R-:W0:Y:S01]  /*0aa0*/  S2R R2, SR_TID.X ;  /* 0x0000000000027919 */ /* 0x004e220000002100 */
        /* <DEDUP_REMOVED lines=12> */
[----:B---3--:R-:W-:-:S04]  /*0b70*/  LOP3.LUT R0, R0, 0xffffffef, RZ, 0xc0, !PT ;  /* 0xffffffef00007812 */ /* 0x008fc800078ec0ff */
[----:B------:R-:W-:-:S05]  /*0b80*/  @P0 LOP3.LUT R0, R0, 0x10, RZ, 0xfc, !PT ;  /* 0x0000001000000812 */ /* 0x000fca00078efcff */
[----:B------:R1:W-:Y:S01]  /*0b90*/  STL [R1], R0 ;  /* 0x0000000001007387 */ /* 0x0003e20000100800 */
[----:B0-----:R-:W-:-:S13]  /*0ba0*/  ISETP.GE.AND P0, PT, R227, UR4, PT ;  /* 0x00000004e3007c0c */ /* 0x001fda000bf06270 */
[----:B-1----:R-:W-:Y:S05]  /*0bb0*/  @P0 BRA `(.L_x_11551) ;  /* 0x00000198001c0947 */ /* 0x002fea0003800000 */
[----:B------:R-:W2:Y:S01]  /*0bc0*/  LDL.LU R13, [R1+0x34] ;  /* 0x00003400010d7983 */ /* 0x000ea20000300800 */
[----:B------:R-:W0:Y:S02]  /*0bd0*/  S2R R0, SR_TID.X ;  /* 0x0000000000007919 */ /* 0x000e240000002100 */
[----:B0-----:R-:W-:-:S05]  /*0be0*/  VIADD R12, R0, 0xffffff80 ;  /* 0xffffff80000c7836 */ /* 0x001fca0000000000 */
        /* <DEDUP_REMOVED lines=9> */
[----:B------:R-:W-:Y:S02]  /*0c80*/  LEA.HI R3, R0, R12, RZ, 0x4 ;  /* 0x0000000c00037211 */ /* 0x000fe400078f20ff */
[----:B------:R-:W-:Y:S02]  /*0c90*/  LOP3.LUT R9, R5, 0xfffffff8, RZ, 0xc0, !PT ;  /* 0xfffffff805097812 */ /* 0x000fe400078ec0ff */
[----:B------:R-:W-:-:S03]  /*0ca0*/  SHF.R.S32.HI R6, RZ, 0x4, R3 ;  /* 0x00000004ff067819 */ /* 0x000fc60000011403 */
[----:B------:R-:W-:Y:S01]  /*0cb0*/  IMAD.IADD R10, R4, 0x1, -R9 ;  /* 0x00000001040a7824 */ /* 0x000fe200078e0a09 */
[C---:B------:R-:W-:Y:S02]  /*0cc0*/  LOP3.LUT R4, R3.reuse, 0x3fffff0, RZ, 0xc0, !PT ;  /* 0x03fffff003047812 */ /* 0x040fe400078ec0ff */
[----:B------:R-:W-:Y:S02]  /*0cd0*/  LEA.HI R5, R0, R12, RZ, 0x5 ;  /* 0x0000000c00057211 */ /* 0x000fe400078f28ff */
[----:B------:R-:W-:Y:S01]  /*0ce0*/  LEA.HI R3, R3, R6, RZ, 0x1 ;  /* 0x0000000603037211 */ /* 0x000fe200078f08ff */
[----:B------:R-:W-:Y:S01]  /*0cf0*/  IMAD.IADD R4, R12, 0x1, -R4 ;  /* 0x000000010c047824 */ /* 0x000fe200078e0a04 */
[----:B------:R-:W-:Y:S02]  /*0d00*/  SHF.R.S32.HI R16, RZ, 0x5, R5 ;  /* 0x00000005ff107819 */ /* 0x000fe40000011405 */
[----:B------:R-:W-:Y:S02]  /*0d10*/  LOP3.LUT R3, R3, 0x1ffffffe, RZ, 0xc0, !PT ;  /* 0x1ffffffe03037812 */ /* 0x000fe400078ec0ff */
[----:B------:R-:W-:Y:S01]  /*0d20*/  SHF.R.S32.HI R14, RZ, 0x7, R2 ;  /* 0x00000007ff0e7819 */ /* 0x000fe20000011402 */
[----:B------:R-:W-:Y:S01]  /*0d30*/  IMAD R4, R16, 0x10, R4 ;  /* 0x0000001010047824 */ /* 0x000fe200078e0204 */
[----:B------:R-:W-:Y:S01]  /*0d40*/  LEA.HI R7, R7, R11, RZ, 0x5 ;  /* 0x0000000b07077211 */ /* 0x000fe200078f28ff */
[----:B------:R-:W-:Y:S01]  /*0d50*/  IMAD.IADD R3, R6, 0x1, -R3 ;  /* 0x0000000106037824 */ /* 0x000fe200078e0a03 */
[----:B------:R-:W-:-:S02]  /*0d60*/  LEA.HI R2, R2, R14, RZ, 0x1 ;  /* 0x0000000e02027211 */ /* 0x000fc400078f08ff */
[----:B------:R-:W-:Y:S01]  /*0d70*/  SHF.R.S32.HI R7, RZ, 0x5, R7 ;  /* 0x00000005ff077819 */ /* 0x000fe20000011407 */
[----:B------:R-:W-:Y:S01]  /*0d80*/  IMAD R9, R4, 0x8, R3 ;  /* 0x0000000804097824 */ /* 0x000fe200078e0203 */
[----:B------:R-:W-:Y:S02]  /*0d90*/  LOP3.LUT R2, R2, 0x3fffffe, RZ, 0xc0, !PT ;  /* 0x03fffffe02027812 */ /* 0x000fe400078ec0ff */
[----:B------:R-:W-:Y:S02]  /*0da0*/  LEA.HI R3, R0, R12, RZ, 0x2 ;  /* 0x0000000c00037211 */ /* 0x000fe400078f10ff */
[----:B------:R-:W-:Y:S01]  /*0db0*/  LEA R7, R7, R10, 0x4 ;  /* 0x0000000a07077211 */ /* 0x000fe200078e20ff */
[----:B------:R-:W-:Y:S01]  /*0dc0*/  IMAD.IADD R2, R14, 0x1, -R2 ;  /* 0x000000010e027824 */ /* 0x000fe200078e0a02 */
[----:B------:R-:W-:-:S03]  /*0dd0*/  SHF.R.S32.HI R18, RZ, 0x2, R3 ;  /* 0x00000002ff127819 */ /* 0x000fc60000011403 */
[----:B------:R-:W-:Y:S02]  /*0de0*/  IMAD R2, R2, 0x40, R7 ;  /* 0x0000004002027824 */ /* 0x000fe400078e0207 */
[----:B------:R-:W-:Y:S01]  /*0df0*/  VIADD R7, R18, 0x40 ;  /* 0x0000004012077836 */ /* 0x000fe20000000000 */
[----:B------:R-:W-:Y:S02]  /*0e00*/  LOP3.LUT R4, R3, 0xfffffffc, RZ, 0xc0, !PT ;  /* 0xfffffffc03047812 */ /* 0x000fe400078ec0ff */
[----:B------:R-:W-:Y:S02]  /*0e10*/  LEA.HI R0, R0, R12, RZ, 0x3 ;  /* 0x0000000c00007211 */ /* 0x000fe400078f18ff */
[----:B------:R-:W-:Y:S01]  /*0e20*/  SHF.R.S32.HI R6, RZ, 0x1f, R7 ;  /* 0x0000001fff067819 */ /* 0x000fe20000011407 */
[----:B------:R-:W-:Y:S01]  /*0e30*/  IMAD.IADD R4, R12, 0x1, -R4 ;  /* 0x000000010c047824 */ /* 0x000fe200078e0a04 */
[----:B------:R-:W-:Y:S02]  /*0e40*/  SHF.R.S32.HI R3, RZ, 0x1f, R3 ;  /* 0x0000001fff037819 */ /* 0x000fe40000011403 */
[----:B------:R-:W-:-:S02]  /*0e50*/  LEA.HI R6, R6, R7, RZ, 0x3 ;  /* 0x0000000706067211 */ /* 0x000fc400078f18ff */
[----:B------:R-:W-:Y:S02]  /*0e60*/  SHF.L.U32 R5, R7, 0x6, RZ ;  /* 0x0000000607057819 */ /* 0x000fe400000006ff */
[----:B------:R-:W-:Y:S01]  /*0e70*/  SHF.R.S32.HI R14, RZ, 0x3, R0 ;  /* 0x00000003ff0e7819 */ /* 0x000fe20000011400 */
[----:B------:R-:W-:Y:S01]  /*0e80*/  IMAD.SHL.U32 R4, R4, 0x8, RZ ;  /* 0x0000000804047824 */ /* 0x000fe200078e00ff */
[----:B------:R-:W-:Y:S01]  /*0e90*/  LOP3.LUT R0, R0, 0x1ffffff8, RZ, 0xc0, !PT ;  /* 0x1ffffff800007812 */ /* 0x000fe200078ec0ff */
[----:B------:R-:W-:Y:S01]  /*0ea0*/  IMAD.SHL.U32 R6, R6, 0x40, RZ ;  /* 0x0000004006067824 */ /* 0x000fe200078e00ff */
[----:B------:R-:W-:Y:S02]  /*0eb0*/  LEA.HI R3, R3, R18, RZ, 0x3 ;  /* 0x0000001203037211 */ /* 0x000fe400078f18ff */
[----:B------:R-:W-:Y:S01]  /*0ec0*/  LOP3.LUT R5, R5, 0x1c0, RZ, 0xc0, !PT ;  /* 0x000001c005057812 */ /* 0x000fe200078ec0ff */
[----:B------:R-:W-:Y:S01]  /*0ed0*/  IMAD.IADD R0, R12, 0x1, -R0 ;  /* 0x000000010c007824 */ /* 0x000fe200078e0a00 */
[----:B------:R-:W-:-:S02]  /*0ee0*/  LOP3.LUT R3, R3, 0xfffffff8, RZ, 0xc0, !PT ;  /* 0xfffffff803037812 */ /* 0x000fc400078ec0ff */
[----:B------:R-:W-:Y:S02]  /*0ef0*/  LOP3.LUT R4, R5, 0x38, R4, 0xf8, !PT ;  /* 0x0000003805047812 */ /* 0x000fe400078ef804 */
[----:B------:R-:W-:Y:S02]  /*0f00*/  SHF.R.U32.HI R7, RZ, 0x3, R5 ;  /* 0x00000003ff077819 */ /* 0x000fe40000011605 */
[----:B------:R-:W-:Y:S01]  /*0f10*/  LOP3.LUT R5, R6, 0xfffffe00, RZ, 0xc0, !PT ;  /* 0xfffffe0006057812 */ /* 0x000fe200078ec0ff */
[----:B------:R-:W-:Y:S01]  /*0f20*/  IMAD.SHL.U32 R219, R0, 0x8, RZ ;  /* 0x0000000800db7824 */ /* 0x000fe200078e00ff */
[----:B------:R-:W-:Y:S01]  /*0f30*/  LOP3.LUT R8, R8, 0x7ffffffc, RZ, 0xc0, !PT ;  /* 0x7ffffffc08087812 */ /* 0x000fe200078ec0ff */
[----:B------:R-:W-:Y:S01]  /*0f40*/  IMAD.IADD R0, R18, 0x1, -R3 ;  /* 0x0000000112007824 */ /* 0x000fe200078e0a03 */
[----:B------:R-:W-:Y:S01]  /*0f50*/  STL [R1+0x30], R2 ;  /* 0x0000300201007387 */ /* 0x000fe20000100800 */
[----:B------:R-:W-:-:S03]  /*0f60*/  LOP3.LUT R4, R5, R4, R7, 0xf6, !PT ;  /* 0x0000000405047212 */ /* 0x000fc600078ef607 */
[----:B------:R-:W-:Y:S04]  /*0f70*/  STL [R1+0x44], RZ ;  /* 0x000044ff01007387 */ /* 0x000fe80000100800 */
[----:B------:R-:W-:Y:S01]  /*0f80*/  STL [R1+0x20], R14 ;  /* 0x0000200e01007387 */ /* 0x000fe20000100800 */
[----:B------:R-:W-:-:S03]  /*0f90*/  IMAD.SHL.U32 R3, R9, 0x8, RZ ;  /* 0x0000000809037824 */ /* 0x000fc600078e00ff */
[----:B------:R0:W-:Y:S04]  /*0fa0*/  STL [R1+0x28], R5 ;  /* 0x0000280501007387 */ /* 0x0001e80000100800 */
[----:B------:R1:W-:Y:S01]  /*0fb0*/  STL [R1+0x4c], R0 ;  /* 0x00004c0001007387 */ /* 0x0003e20000100800 */
[----:B0-----:R-:W-:Y:S02]  /*0fc0*/  IMAD.IADD R5, R11, 0x1, -R8 ;  /* 0x000000010b057824 */ /* 0x001fe400078e0a08 */
[----:B-1----:R-:W-:-:S03]  /*0fd0*/  IMAD R0, R4, 0x2, R17 ;  /* 0x0000000204007824 */ /* 0x002fc600078e0211 */
[----:B------:R0:W-:Y:S04]  /*0fe0*/  STL [R1+0x2c], R5 ;  /* 0x00002c0501007387 */ /* 0x0001e80000100800 */
[----:B------:R0:W-:Y:S04]  /*0ff0*/  STL [R1+0x54], R0 ;  /* 0x0000540001007387 */ /* 0x0001e80000100800 */
[----:B------:R0:W-:Y:S01]  /*1000*/  STL [R1+0x58], R3 ;  /* 0x0000580301007387 */ /* 0x0001e20000100800 */
[----:B------:R-:W-:Y:S02]  /*1010*/  IMAD.MOV.U32 R16, RZ, RZ, RZ ;  /* 0x000000ffff107224 */ /* 0x000fe400078e00ff */
[----:B------:R-:W-:-:S02]  /*1020*/  IMAD.MOV.U32 R22, RZ, RZ, RZ ;  /* 0x000000ffff167224 */ /* 0x000fc400078e00ff */
[----:B------:R-:W-:Y:S02]  /*1030*/  IMAD.MOV.U32 R19, RZ, RZ, RZ ;  /* 0x000000ffff137224 */ /* 0x000fe400078e00ff */
[----:B------:R-:W-:Y:S01]  /*1040*/  IMAD.MOV.U32 R2, RZ, RZ, RZ ;  /* 0x000000ffff027224 */ /* 0x000fe200078e00ff */
[----:B0-2---:R-:W-:-:S07]  /*1050*/  LOP3.LUT R218, R13, 0x1, RZ, 0xfc, !PT ;  /* 0x000000010dda7812 */ /* 0x005fce00078efcff */
.L_x_11707:
[----:B0-2--5:R-:W0:Y:S02]  /*1060*/  LDC.64 R4, c[0x0][0xd60] ;  /* 0x00035800ff047b82 */ /* 0x025e240000000a00 */
[----:B0-----:R-:W-:-:S05]  /*1070*/  IMAD.WIDE R4, R227, 0x4, R4 ;  /* 0x00000004e3047825 */ /* 0x001fca00078e0204 */
[----:B------:R-:W2:Y:S01]  /*1080*/  LDG.E R0, desc[UR52][R4.64] ;  /* 0x0000003404007981 */ /* 0x000ea2000c1e1900 */
[----:B------:R-:W-:Y:S05]  /*1090*/  YIELD ;  /* 0x0000000000007946 */ /* 0x000fea0003800000 */
[----:B------:R-:W-:Y:S01]  /*10a0*/  ULDC.64 UR4, c[0x0][0xb20] ;  /* 0x0002c80000047ab9 */ /* 0x000fe20000000a00 */
[----:B------:R-:W-:Y:S01]  /*10b0*/  ULDC.64 UR8, c[0x0][0xb10] ;  /* 0x0002c40000087ab9 */ /* 0x000fe20000000a00 */
[----:B------:R-:W-:Y:S01]  /*10c0*/  ISETP.NE.U32.AND P1, PT, RZ, UR4, PT ;  /* 0x00000004ff007c0c */ /* 0x000fe2000bf25070 */
[----:B------:R-:W-:Y:S01]  /*10d0*/  ULDC.64 UR6, c[0x0][0xb00] ;  /* 0x0002c00000067ab9 */ /* 0x000fe20000000a00 */
[----:B---3--:R-:W-:Y:S01]  /*10e0*/  IMAD.MOV.U32 R27, RZ, RZ, RZ ;  /* 0x000000ffff1b7224 */ /* 0x008fe200078e00ff */
[----:B------:R-:W-:-:S02]  /*10f0*/  ISETP.NE.U32.AND P0, PT, RZ, UR6, PT ;  /* 0x00000006ff007c0c */ /* 0x000fc4000bf05070 */
[----:B------:R-:W-:Y:S02]  /*1100*/  ISETP.NE.AND.EX P1, PT, RZ, UR5, PT, P1 ;  /* 0x00000005ff007c0c */ /* 0x000fe4000bf25310 */
[----:B------:R-:W-:Y:S02]  /*1110*/  ISETP.NE.AND.EX P0, PT, RZ, UR7, PT, P0 ;  /* 0x00000007ff007c0c */ /* 0x000fe4000bf05300 */
[----:B--2---:R-:W-:Y:S01]  /*1120*/  SHF.R.S32.HI R3, RZ, 0x1f, R0 ;  /* 0x0000001fff037819 */ /* 0x004fe20000011400 */
[----:B------:R-:W-:Y:S08]  /*1130*/  STL [R1+0x40], R0 ;  /* 0x0000400001007387 */ /* 0x000ff00000100800 */
[C---:B----4-:R-:W-:Y:S01]  /*1140*/  @P1 LEA R6, P2, R0.reuse, UR4, 0x2 ;  /* 0x0000000400061c11 */ /* 0x050fe2000f8410ff */
[C---:B------:R-:W-:Y:S01]  /*1150*/  IMAD.SHL.U32 R28, R0.reuse, 0x4, RZ ;  /* 0x00000004001c7824 */ /* 0x040fe200078e00ff */
[C-C-:B------:R-:W-:Y:S01]  /*1160*/  SHF.L.U64.HI R26, R0.reuse, 0x2, R3.reuse ;  /* 0x00000002001a7819 */ /* 0x140fe20000010203 */
[----:B------:R0:W-:Y:S01]  /*1170*/  STL [R1+0x50], R3 ;  /* 0x0000500301007387 */ /* 0x0001e20000100800 */
[----:B------:R-:W-:-:S02]  /*1180*/  @P1 LEA.HI.X R7, R0, UR5, R3, 0x2, P2 ;  /* 0x0000000500071c11 */ /* 0x000fc400090f1403 */
[----:B------:R-:W-:Y:S01]  /*1190*/  ISETP.NE.U32.AND P2, PT, RZ, UR8, PT ;  /* 0x00000008ff007c0c */ /* 0x000fe2000bf45070 */
[----:B------:R-:W-:Y:S01]  /*11a0*/  ULDC UR4, c[0x0][0x288] ;  /* 0x0000a20000047ab9 */ /* 0x000fe20000000800 */
[----:B------:R-:W-:Y:S01]  /*11b0*/  IADD3 R8, P3, R28, UR6, RZ ;  /* 0x000000061c087c10 */ /* 0x000fe2000ff7e0ff */
[----:B-1----:R1:W-:Y:S01]  /*11c0*/  STL [R1+0x38], R28 ;  /* 0x0000381c01007387 */ /* 0x0023e20000100800 */
[----:B------:R-:W-:Y:S02]  /*11d0*/  ISETP.NE.AND.EX P2, PT, RZ, UR9, PT, P2 ;  /* 0x00000009ff007c0c */ /* 0x000fe4000bf45320 */
[----:B0-----:R-:W-:Y:S01]  /*11e0*/  MOV R3, RZ ;  /* 0x000000ff00037202 */ /* 0x001fe20000000f00 */
[----:B------:R-:W-:Y:S01]  /*11f0*/  IMAD.U32 R224, RZ, RZ, UR4 ;  /* 0x00000004ffe07e24 */ /* 0x000fe2000f8e00ff */
[----:B------:R-:W-:Y:S01]  /*1200*/  IADD3.X R9, R26, UR7, RZ, P3, !PT ;  /* 0x000000071a097c10 */ /* 0x000fe20009ffe4ff */
[----:B------:R-:W-:Y:S01]  /*1210*/  ULDC.64 UR4, c[0x0][0x3f8] ;  /* 0x0000fe0000047ab9 */ /* 0x000fe20000000a00 */
[----:B------:R1:W-:Y:S04]  /*1220*/  STL [R1+0x3c], R26 ;  /* 0x00003c1a01007387 */ /* 0x0003e80000100800 */
[----:B------:R1:W5:Y:S03]  /*1230*/  @P1 LDG.E R3, desc[UR52][R6.64] ;  /* 0x0000003406031981 */ /* 0x000366000c1e1900 */
[----:B------:R-:W-:Y:S01]  /*1240*/  @P2 IADD3 R4, P1, R28, UR8, RZ ;  /* 0x000000081c042c10 */ /* 0x000fe2000ff3e0ff */
[----:B------:R1:W5:Y:S03]  /*1250*/  @P0 LDG.E R27, desc[UR52][R8.64] ;  /* 0x00000034081b0981 */ /* 0x000366000c1e1900 */
[----:B------:R-:W-:-:S05]  /*1260*/  @P2 IADD3.X R5, R26, UR9, RZ, P1, !PT ;  /* 0x000000091a052c10 */ /* 0x000fca0008ffe4ff */
[----:B------:R1:W5:Y:S01]  /*1270*/  @P2 LDG.E R224, desc[UR52][R4.64] ;  /* 0x0000003404e02981 */ /* 0x000362000c1e1900 */
[----:B------:R-:W-:Y:S01]  /*1280*/  UISETP.NE.U32.AND UP0, UPT, UR4, URZ, UPT ;  /* 0x0000003f0400728c */ /* 0x000fe2000bf05070 */
[----:B------:R-:W-:Y:S02]  /*1290*/  IMAD.MOV.U32 R25, RZ, RZ, R0 ;  /* 0x000000ffff197224 */ /* 0x000fe400078e0000 */
        /* <DEDUP_REMOVED lines=18> */
.L_x_11552:
[----:B------:R-:W-:Y:S01]  /*13c0*/  ULDC.64 UR4, c[0x0][0xb18] ;  /* 0x0002c60000047ab9 */ /* 0x000fe20000000a00 */
[----:B------:R0:W-:Y:S01]  /*13d0*/  STL [R1+0x48], R225 ;  /* 0x000048e101007387 */ /* 0x0001e20000100800 */
[----:B------:R-:W-:-:S03]  /*13e0*/  ISETP.NE.U32.AND P1, PT, RZ, UR4, PT ;  /* 0x00000004ff007c0c */ /* 0x000fc6000bf25070 */
[----:B------:R0:W-:Y:S01]  /*13f0*/  STL [R1+0x34], R226 ;  /* 0x000034e201007387 */ /* 0x0001e20000100800 */
[----:B------:R-:W-:-:S13]  /*1400*/  ISETP.NE.AND.EX P1, PT, RZ, UR5, PT, P1 ;  /* 0x00000005ff007c0c */ /* 0x000fda000bf25310 */
[----:B0-----:R-:W-:Y:S05]  /*1410*/  @!P1 BRA `(.L_x_11553) ;  /* 0x0000000000109947 */ /* 0x001fea0003800000 */
[----:B------:R-:W-:-:S04]  /*1420*/  IADD3 R4, P0, R28, UR4, RZ ;  /* 0x000000041c047c10 */ /* 0x000fc8000ff1e0ff */
[----:B------:R-:W-:-:S05]  /*1430*/  IADD3.X R5, R26, UR5, RZ, P0, !PT ;  /* 0x000000051a057c10 */ /* 0x000fca00087fe4ff */
[----:B------:R0:W5:Y:S01]  /*1440*/  LDG.E R24, desc[UR52][R4.64] ;  /* 0x0000003404187981 */ /* 0x000162000c1e1900 */
[----:B------:R-:W-:Y:S05]  /*1450*/  BRA `(.L_x_11554) ;  /* 0x0000000000107947 */ /* 0x000fea0003800000 */
.L_x_11553:
[----:B------:R-:W-:Y:S05]  /*1460*/  @!P0 BRA `(.L_x_11554) ;  /* 0x00000000000c8947 */ /* 0x000fea0003800000 */
[----:B------:R-:W2:Y:S04]  /*1470*/  LDG.E R5, desc[UR52][R8.64] ;  /* 0x0000003408057981 */ /* 0x000ea8000c1e1900 */
[----:B------:R-:W2:Y:S02]  /*1480*/  LDG.E R24, desc[UR52][R8.64+0x4] ;  /* 0x0000043408187981 */ /* 0x000ea4000c1e1900 */
[----:B--2---:R-:W-:-:S07]  /*1490*/  IMAD.IADD R24, R24, 0x1, -R5 ;  /* 0x0000000118187824 */ /* 0x004fce00078e0a05 */
.L_x_11554:
        /* <DEDUP_REMOVED lines=21> */
[----:B------:R-:W-:Y:S01]  /*15f0*/  IADD3 R3, R8, R3, -R224 ;  /* 0x0000000308037210 */ /* 0x000fe20007ffe8e0 */
[----:B------:R0:W-:Y:S02]  /*1600*/  STL [R1+0x10], R8 ;  /* 0x0000100801007387 */ /* 0x0001e40000100800 */
        /* <DEDUP_REMOVED lines=40> */
.L_x_11557:
[----:B------:R-:W-:Y:S05]  /*1890*/  BSYNC B6 ;  /* 0x0000000000067941 */ /* 0x000fea0003800000 */
.L_x_11556:
        /* <DEDUP_REMOVED lines=20> */
.L_x_11559:
[----:B------:R-:W-:Y:S05]  /*19e0*/  BSYNC B6 ;  /* 0x0000000000067941 */ /* 0x000fea0003800000 */
.L_x_11558:
        /* <DEDUP_REMOVED lines=8> */
[----:B------:R-:W-:-:S03]  /*1a70*/  SHF.R.S32.HI R97, RZ, 0x1f, R18 ;  /* 0x0000001fff617819 */ /* 0x000fc60000011412 */
[----:B------:R-:W3:Y:S06]  /*1a80*/  LDC.64 R48, c[0x0][0x3e8] ;  /* 0x0000fa00ff307b82 */ /* 0x000eec0000000a00 */
[----:B------:R-:W-:Y:S02]  /*1a90*/  @P0 IADD3 R4, P1, R28, UR4, RZ ;  /* 0x000000041c040c10 */ /* 0x000fe4000ff3e0ff */
[----:B------:R-:W4:Y:S02]  /*1aa0*/  LDC.64 R54, c[0x0][0x3d8] ;  /* 0x0000f600ff367b82 */ /* 0x000f240000000a00 */
[----:B------:R-:W-:Y:S01]  /*1ab0*/  @P0 IADD3.X R5, R26, UR5, RZ, P1, !PT ;  /* 0x000000051a050c10 */ /* 0x000fe20008ffe4ff */
[----:B------:R-:W-:-:S04]  /*1ac0*/  ULDC.64 UR4, c[0x0][0x2f8] ;  /* 0x0000be0000047ab9 */ /* 0x000fc80000000a00 */
[----:B------:R2:W3:Y:S01]  /*1ad0*/  @P0 LDG.E R25, desc[UR52][R4.64] ;  /* 0x0000003404190981 */ /* 0x0004e2000c1e1900 */
[----:B0-----:R-:W-:Y:S02]  /*1ae0*/  ISETP.NE.AND P0, PT, R0, 0x1, PT ;  /* 0x000000010000780c */ /* 0x001fe40003f05270 */
[----:B------:R-:W-:Y:S01]  /*1af0*/  SHF.R.S32.HI R24, RZ, 0x1f, R27 ;  /* 0x0000001fff187819 */ /* 0x000fe2000001141b */
[----:B------:R-:W0:Y:S04]  /*1b00*/  S2R R26, SR_TID.X ;  /* 0x00000000001a7919 */ /* 0x000e280000002100 */
[-C--:B-1----:R-:W-:Y:S02]  /*1b10*/  IMAD R6, R24, R42.reuse, RZ ;  /* 0x0000002a18067224 */ /* 0x082fe400078e02ff */
[----:B--2---:R-:W-:-:S04]  /*1b20*/  IMAD.WIDE.U32 R4, R27, R42, RZ ;  /* 0x0000002a1b047225 */ /* 0x004fc800078e00ff */
[----:B------:R-:W-:Y:S01]  /*1b30*/  VIADD R20, R20, 0xffffff80 ;  /* 0xffffff8014147836 */ /* 0x000fe20000000000 */
[----:B------:R-:W1:Y:S04]  /*1b40*/  @P0 LDC R3, c[0x0][0x42c] ;  /* 0x00010b00ff030b82 */ /* 0x000e680000000800 */
[----:B------:R-:W-:-:S04]  /*1b50*/  SHF.R.S32.HI R28, RZ, 0x1f, R20 ;  /* 0x0000001fff1c7819 */ /* 0x000fc80000011414 */
[----:B------:R-:W2:Y:S01]  /*1b60*/  @P0 LDC R7, c[0x0][0x430] ;  /* 0x00010c00ff070b82 */ /* 0x000ea20000000800 */
[----:B------:R-:W-:-:S04]  /*1b70*/  LEA.HI R28, R28, R20, RZ, 0x2 ;  /* 0x000000141c1c7211 */ /* 0x000fc800078f10ff */
[----:B------:R-:W-:-:S05]  /*1b80*/  LOP3.LUT R28, R28, 0xfffffffc, RZ, 0xc0, !PT ;  /* 0xfffffffc1c1c7812 */ /* 0x000fca00078ec0ff */
[----:B------:R-:W-:Y:S01]  /*1b90*/  IMAD.IADD R28, R20, 0x1, -R28 ;  /* 0x00000001141c7824 */ /* 0x000fe200078e0a1c */
[----:B0-----:R-:W-:-:S03]  /*1ba0*/  SHF.R.U32.HI R26, RZ, 0x7, R26 ;  /* 0x00000007ff1a7819 */ /* 0x001fc6000001161a */
[C---:B------:R-:W-:Y:S01]  /*1bb0*/  IMAD.SHL.U32 R38, R28.reuse, 0x4, RZ ;  /* 0x000000041c267824 */ /* 0x040fe200078e00ff */
[----:B------:R-:W-:Y:S01]  /*1bc0*/  SHF.L.U32 R20, R28, 0x3, RZ ;  /* 0x000000031c147819 */ /* 0x000fe200000006ff */
[----:B-1----:R-:W-:Y:S01]  /*1bd0*/  @P0 IMAD.HI.U32 R0, R226, R3, RZ ;  /* 0x00000003e2000227 */ /* 0x002fe200078e00ff */
[----:B------:R-:W4:Y:S01]  /*1be0*/  LDL R28, [R1+0x4c] ;  /* 0x00004c00011c7983 */ /* 0x000f220000100800 */
[----:B------:R-:W-:Y:S02]  /*1bf0*/  ISETP.NE.AND P6, PT, R26, 0x1, PT ;  /* 0x000000011a00780c */ /* 0x000fe40003fc5270 */
[----:B------:R-:W-:Y:S01]  /*1c00*/  IMAD R3, R27, R43, R6 ;  /* 0x0000002b1b037224 */ /* 0x000fe200078e0206 */
[----:B------:R-:W-:Y:S01]  /*1c10*/  SHF.R.S32.HI R21, RZ, 0x1f, R20 ;  /* 0x0000001fff157819 */ /* 0x000fe20000011414 */
[C---:B------:R-:W-:Y:S01]  /*1c20*/  VIADD R99, R20.reuse, 0x20 ;  /* 0x0000002014637836 */ /* 0x040fe20000000000 */
[C---:B------:R-:W-:Y:S01]  /*1c30*/  IADD3 R92, R20.reuse, 0xa0, RZ ;  /* 0x000000a0145c7810 */ /* 0x040fe20007ffe0ff */
[----:B------:R-:W-:Y:S01]  /*1c40*/  IMAD.IADD R5, R5, 0x1, R3 ;  /* 0x0000000105057824 */ /* 0x000fe200078e0203 */
[----:B--2---:R-:W-:Y:S01]  /*1c50*/  @P0 SHF.R.U32.HI R226, RZ, R7, R0 ;  /* 0x00000007ffe20219 */ /* 0x004fe20000011600 */
[C---:B------:R-:W-:Y:S01]  /*1c60*/  VIADD R98, R20.reuse, 0x40 ;  /* 0x0000004014627836 */ /* 0x040fe20000000000 */
[----:B------:R-:W-:Y:S01]  /*1c70*/  ISETP.NE.U32.AND P0, PT, RZ, UR6, PT ;  /* 0x00000006ff007c0c */ /* 0x000fe2000bf05070 */
[----:B------:R-:W-:Y:S01]  /*1c80*/  VIADD R96, R20, 0x60 ;  /* 0x0000006014607836 */ /* 0x000fe20000000000 */
[----:B------:R-:W-:Y:S01]  /*1c90*/  SHF.R.S32.HI R6, RZ, 0x1f, R226 ;  /* 0x0000001fff067819 */ /* 0x000fe200000114e2 */
[----:B------:R-:W-:Y:S01]  /*1ca0*/  IMAD.WIDE.U32 R4, R226, UR4, R4 ;  /* 0x00000004e2047c25 */ /* 0x000fe2000f8e0004 */
[----:B------:R-:W-:-:S03]  /*1cb0*/  ISETP.NE.AND.EX P0, PT, RZ, UR7, PT, P0 ;  /* 0x00000007ff007c0c */ /* 0x000fc6000bf05300 */
[----:B------:R-:W-:Y:S02]  /*1cc0*/  IMAD R3, R6, UR4, RZ ;  /* 0x0000000406037c24 */ /* 0x000fe4000f8e02ff */
[----:B------:R-:W-:Y:S02]  /*1cd0*/  VIADD R7, R20, 0xe0 ;  /* 0x000000e014077836 */ /* 0x000fe40000000000 */
[----:B------:R-:W-:Y:S01]  /*1ce0*/  IMAD R3, R226, UR5, R3 ;  /* 0x00000005e2037c24 */ /* 0x000fe2000f8e0203 */
[----:B------:R-:W-:Y:S01]  /*1cf0*/  ULDC.64 UR4, c[0x0][0x300] ;  /* 0x0000c00000047ab9 */ /* 0x000fe20000000a00 */
[----:B------:R-:W-:Y:S02]  /*1d00*/  VIADD R94, R20, 0x80 ;  /* 0x00000080145e7836 */ /* 0x000fe40000000000 */
[----:B------:R-:W-:Y:S02]  /*1d10*/  IMAD.IADD R5, R5, 0x1, R3 ;  /* 0x0000000105057824 */ /* 0x000fe400078e0203 */
[----:B------:R-:W-:-:S04]  /*1d20*/  IMAD R3, R97, R42, RZ ;  /* 0x0000002a61037224 */ /* 0x000fc800078e02ff */
[----:B------:R-:W-:Y:S01]  /*1d30*/  IMAD R3, R18, R43, R3 ;  /* 0x0000002b12037224 */ /* 0x000fe200078e0203 */
[----:B------:R-:W-:Y:S02]  /*1d40*/  SHF.R.S32.HI R39, RZ, 0x1f, R38 ;  /* 0x0000001fff277819 */ /* 0x000fe40000011426 */
[----:B---3--:R-:W-:Y:S02]  /*1d50*/  SHF.R.S32.HI R0, RZ, 0x1f, R25 ;  /* 0x0000001fff007819 */ /* 0x008fe40000011419 */
[----:B------:R-:W-:Y:S02]  /*1d60*/  SEL R41, R25, RZ, !P0 ;  /* 0x000000ff19297207 */ /* 0x000fe40004000000 */
[----:B------:R-:W-:Y:S01]  /*1d70*/  SEL R8, R0, RZ, !P0 ;  /* 0x000000ff00087207 */ /* 0x000fe20004000000 */
[----:B------:R-:W0:Y:S02]  /*1d80*/  LDC R25, c[0x0][0x3d4] ;  /* 0x0000f500ff197b82 */ /* 0x000e240000000800 */
[----:B------:R-:W-:-:S04]  /*1d90*/  IMAD.WIDE.U32 R36, R41, UR4, R4 ;  /* 0x0000000429247c25 */ /* 0x000fc8000f8e0004 */
[----:B------:R-:W-:Y:S02]  /*1da0*/  IMAD R0, R8, UR4, RZ ;  /* 0x0000000408007c24 */ /* 0x000fe4000f8e02ff */
[----:B------:R-:W-:-:S04]  /*1db0*/  IMAD.WIDE.U32 R4, R18, R42, R20 ;  /* 0x0000002a12047225 */ /* 0x000fc800078e0014 */
[----:B------:R-:W-:Y:S01]  /*1dc0*/  IMAD R95, R41, UR5, R0 ;  /* 0x00000005295f7c24 */ /* 0x000fe2000f8e0200 */
[----:B------:R-:W-:Y:S05]  /*1dd0*/  @!P6 WARPSYNC.ALL ;  /* 0x000000000000e948 */ /* 0x000fea0003800000 */
[----:B------:R-:W-:Y:S01]  /*1de0*/  IMAD.IADD R95, R37, 0x1, R95 ;  /* 0x00000001255f7824 */ /* 0x000fe200078e025f */
[----:B------:R-:W-:Y:S01]  /*1df0*/  ULDC UR4, c[0x0][0x310] ;  /* 0x0000c40000047ab9 */ /* 0x000fe20000000800 */
[----:B------:R-:W-:Y:S01]  /*1e00*/  IADD3 R93, P0, R36, R4, RZ ;  /* 0x00000004245d7210 */ /* 0x000fe20007f1e0ff */
[----:B------:R-:W-:Y:S01]  /*1e10*/  ULDC.64 UR6, c[0x0][0x320] ;  /* 0x0000c80000067ab9 */ /* 0x000fe20000000a00 */
[----:B------:R-:W-:Y:S01]  /*1e20*/  ISETP.GE.AND P1, PT, R99, UR4, PT ;  /* 0x0000000463007c0c */ /* 0x000fe2000bf26270 */
[----:B------:R-:W-:Y:S01]  /*1e30*/  VIADD R4, R20, 0xc0 ;  /* 0x000000c014047836 */ /* 0x000fe20000000000 */
[----:B------:R-:W-:-:S02]  /*1e40*/  IADD3.X R91, R95, R5, R3, P0, !PT ;  /* 0x000000055f5b7210 */ /* 0x000fc400007fe403 */
[----:B------:R-:W-:Y:S02]  /*1e50*/  SEL R3, RZ, 0xffffffff, P1 ;  /* 0xffffffffff037807 */ /* 0x000fe40000800000 */
[----:B------:R-:W-:Y:S02]  /*1e60*/  ISETP.GE.AND P0, PT, R20, UR4, PT ;  /* 0x0000000414007c0c */ /* 0x000fe4000bf06270 */
[----:B------:R-:W-:Y:S01]  /*1e70*/  ISETP.GE.AND P1, PT, R96, UR4, PT ;  /* 0x0000000460007c0c */ /* 0x000fe2000bf26270 */
[----:B------:R-:W-:Y:S01]  /*1e80*/  IMAD.SHL.U32 R5, R3, 0x2, RZ ;  /* 0x0000000203057824 */ /* 0x000fe200078e00ff */
[----:B------:R-:W-:Y:S01]  /*1e90*/  SEL R0, RZ, 0x1, P0 ;  /* 0x00000001ff007807 */ /* 0x000fe20000000000 */
[----:B------:R-:W-:Y:S01]  /*1ea0*/  IMAD R3, R6, UR6, RZ ;  /* 0x0000000606037c24 */ /* 0x000fe2000f8e02ff */
[----:B------:R-:W-:Y:S02]  /*1eb0*/  ISETP.GE.AND P0, PT, R98, UR4, PT ;  /* 0x0000000462007c0c */ /* 0x000fe4000bf06270 */
[----:B------:R-:W-:Y:S01]  /*1ec0*/  ISETP.GE.AND P3, PT, R7, UR4, PT ;  /* 0x0000000407007c0c */ /* 0x000fe2000bf66270 */
[----:B------:R-:W-:Y:S01]  /*1ed0*/  IMAD R7, R226, UR7, R3 ;  /* 0x00000007e2077c24 */ /* 0x000fe2000f8e0203 */
[----:B------:R-:W-:-:S02]  /*1ee0*/  LOP3.LUT R0, R5, 0x2, R0, 0xe2, !PT ;  /* 0x0000000205007812 */ /* 0x000fc400078ee200 */
        /* <DEDUP_REMOVED lines=9> */
[----:B------:R-:W-:Y:S01]  /*1f80*/  IMAD.IADD R5, R5, 0x1, R7 ;  /* 0x0000000105057824 */ /* 0x000fe200078e0207 */
[----:B------:R-:W-:Y:S01]  /*1f90*/  SEL R6, RZ, 0x20, P1 ;  /* 0x00000020ff067807 */ /* 0x000fe20000800000 */
[----:B------:R-:W-:-:S03]  /*1fa0*/  IMAD R7, R8, UR4, RZ ;  /* 0x0000000408077c24 */ /* 0x000fc6000f8e02ff */
[----:B------:R-:W-:Y:S02]  /*1fb0*/  LOP3.LUT R3, R6, R0, R3, 0xfe, !PT ;  /* 0x0000000006037212 */ /* 0x000fe400078efe03 */
[----:B------:R-:W-:Y:S01]  /*1fc0*/  SEL R0, RZ, 0x40, P2 ;  /* 0x00000040ff007807 */ /* 0x000fe20001000000 */
[C---:B------:R-:W-:Y:S02]  /*1fd0*/  IMAD R63, R41.reuse, UR5, R7 ;  /* 0x00000005293f7c24 */ /* 0x040fe4000f8e0207 */
[----:B------:R-:W-:Y:S01]  /*1fe0*/  IMAD.WIDE.U32 R40, R41, UR4, R4 ;  /* 0x0000000429287c25 */ /* 0x000fe2000f8e0004 */
[----:B------:R-:W-:Y:S01]  /*1ff0*/  LOP3.LUT R0, R3, R0, RZ, 0xfc, !PT ;  /* 0x0000000003007212 */ /* 0x000fe200078efcff */
[----:B------:R-:W-:Y:S02]  /*2000*/  ULDC UR4, c[0x0][0x2e4] ;  /* 0x0000b90000047ab9 */ /* 0x000fe40000000800 */
[C---:B------:R-:W-:Y:S02]  /*2010*/  IMAD R4, R97.reuse, R48, RZ ;  /* 0x0000003061047224 */ /* 0x040fe400078e02ff */
[----:B----4-:R-:W-:-:S02]  /*2020*/  IMAD R3, R97, R54, RZ ;  /* 0x0000003661037224 */ /* 0x010fc400078e02ff */
[C---:B------:R-:W-:Y:S02]  /*2030*/  IMAD R15, R18.reuse, R49, R4 ;  /* 0x00000031120f7224 */ /* 0x040fe400078e0204 */
[C---:B------:R-:W-:Y:S02]  /*2040*/  IMAD R13, R18.reuse, R55, R3 ;  /* 0x00000037120d7224 */ /* 0x040fe400078e0203 */
[----:B------:R-:W-:-:S04]  /*2050*/  IMAD.WIDE.U32 R4, R18, R54, R38 ;  /* 0x0000003612047225 */ /* 0x000fc800078e0026 */
[----:B------:R-:W-:Y:S02]  /*2060*/  IMAD.IADD R5, R5, 0x1, R13 ;  /* 0x0000000105057824 */ /* 0x000fe400078e020d */
[----:B-----5:R-:W-:Y:S02]  /*2070*/  IMAD.WIDE.U32 R50, R23, R54, R4 ;  /* 0x0000003617327225 */ /* 0x020fe400078e0004 */
[----:B------:R-:W2:Y:S01]  /*2080*/  LDL R4, [R1+0x28] ;  /* 0x0000280001047983 */ /* 0x000ea20000100800 */
[C---:B------:R-:W-:Y:S01]  /*2090*/  LOP3.LUT P1, RZ, R28.reuse, 0x4, RZ, 0xc0, !PT ;  /* 0x000000041cff7812 */ /* 0x040fe2000782c0ff */
[----:B------:R-:W-:Y:S02]  /*20a0*/  IMAD.SHL.U32 R87, R28, 0x40, RZ ;  /* 0x000000401c577824 */ /* 0x000fe400078e00ff */
[----:B------:R-:W1:Y:S01]  /*20b0*/  S2R R28, SR_TID.X ;  /* 0x00000000001c7919 */ /* 0x000e620000002100 */
[----:B0-----:R-:W-:-:S04]  /*20c0*/  ISETP.GE.AND P0, PT, R20, R25, PT ;  /* 0x000000191400720c */ /* 0x001fc80003f06270 */
[----:B------:R-:W-:Y:S01]  /*20d0*/  SEL R3, R25, RZ, P0 ;  /* 0x000000ff19037207 */ /* 0x000fe20000000000 */
[----:B------:R-:W-:-:S04]  /*20e0*/  VIADD R79, R26, 0x8 ;  /* 0x000000081a4f7836 */ /* 0x000fc80000000000 */
[----:B------:R-:W-:Y:S01]  /*20f0*/  IMAD.IADD R3, R20, 0x1, R3 ;  /* 0x0000000114037824 */ /* 0x000fe200078e0203 */
[----:B------:R-:W-:-:S04]  /*2100*/  LOP3.LUT R87, R87, 0x1c0, RZ, 0xc0, !PT ;  /* 0x000001c057577812 */ /* 0x000fc800078ec0ff */
[----:B------:R-:W-:Y:S02]  /*2110*/  SHF.R.S32.HI R12, RZ, 0x1f, R3 ;  /* 0x0000001fff0c7819 */ /* 0x000fe40000011403 */
[----:B------:R-:W-:Y:S02]  /*2120*/  SHF.R.U32.HI R82, RZ, 0x3, R87 ;  /* 0x00000003ff527819 */ /* 0x000fe40000011657 */
[----:B------:R-:W-:Y:S01]  /*2130*/  LEA.HI R12, R12, R3, RZ, 0x3 ;  /* 0x000000030c0c7211 */ /* 0x000fe200078f18ff */
[----:B-1----:R-:W-:-:S05]  /*2140*/  VIADD R28, R28, 0xffffff80 ;  /* 0xffffff801c1c7836 */ /* 0x002fca0000000000 */
[----:B------:R-:W-:-:S04]  /*2150*/  SHF.R.S32.HI R26, RZ, 0x1f, R28 ;  /* 0x0000001fff1a7819 */ /* 0x000fc8000001141c */
[----:B------:R-:W-:Y:S01]  /*2160*/  LEA.HI R26, R26, R28, RZ, 0x5 ;  /* 0x0000001c1a1a7211 */ /* 0x000fe200078f28ff */
[----:B------:R-:W-:Y:S01]  /*2170*/  VIADD R28, R18, 0x40 ;  /* 0x00000040121c7836 */ /* 0x000fe20000000000 */
[----:B------:R-:W-:-:S03]  /*2180*/  LOP3.LUT R3, R87, 0x18, R20, 0xf8, !PT ;  /* 0x0000001857037812 */ /* 0x000fc600078ef814 */
[----:B------:R-:W-:Y:S01]  /*2190*/  IMAD.SHL.U32 R28, R28, 0x40, RZ ;  /* 0x000000401c1c7824 */ /* 0x000fe200078e00ff */
[----:B------:R-:W-:Y:S02]  /*21a0*/  LOP3.LUT R3, R3, R82, RZ, 0x3c, !PT ;  /* 0x0000005203037212 */ /* 0x000fe400078e3cff */
[----:B------:R-:W-:Y:S02]  /*21b0*/  SHF.R.S32.HI R26, RZ, 0x5, R26 ;  /* 0x00000005ff1a7819 */ /* 0x000fe4000001141a */
[----:B------:R-:W-:Y:S01]  /*21c0*/  LOP3.LUT R28, R28, 0x1c0, RZ, 0xc0, !PT ;  /* 0x000001c01c1c7812 */ /* 0x000fe200078ec0ff */
[----:B------:R-:W-:Y:S01]  /*21d0*/  IMAD.WIDE.U32 R8, R18, R54, R20 ;  /* 0x0000003612087225 */ /* 0x000fe200078e0014 */
[--C-:B------:R-:W-:Y:S02]  /*21e0*/  SHF.R.S32.HI R72, RZ, 0x3, R12.reuse ;  /* 0x00000003ff487819 */ /* 0x100fe4000001140c */
[----:B------:R-:W-:Y:S01]  /*21f0*/  LOP3.LUT R71, R12, 0xfffffff8, RZ, 0xc0, !PT ;  /* 0xfffffff80c477812 */ /* 0x000fe200078ec0ff */
[----:B------:R-:W-:Y:S01]  /*2200*/  IMAD R77, R26, 0x200, R3 ;  /* 0x000002001a4d7824 */ /* 0x000fe200078e0203 */
[----:B------:R-:W-:-:S02]  /*2210*/  LOP3.LUT R3, R87, 0x38, R12, 0xf8, !PT ;  /* 0x0000003857037812 */ /* 0x000fc400078ef80c */
[----:B------:R-:W-:Y:S01]  /*2220*/  LOP3.LUT R12, R28, 0x38, R12, 0xf8, !PT ;  /* 0x000000381c0c7812 */ /* 0x000fe200078ef80c */
[----:B------:R-:W-:Y:S02]  /*2230*/  VIADD R28, R18, 0x40 ;  /* 0x00000040121c7836 */ /* 0x000fe40000000000 */
[----:B------:R-:W-:Y:S01]  /*2240*/  IMAD.IADD R9, R13, 0x1, R9 ;  /* 0x000000010d097824 */ /* 0x000fe200078e0209 */
[----:B------:R-:W-:Y:S01]  /*2250*/  SHF.R.S32.HI R13, RZ, 0x1f, R23 ;  /* 0x0000001fff0d7819 */ /* 0x000fe20000011417 */
[----:B------:R-:W-:Y:S02]  /*2260*/  IMAD.SHL.U32 R28, R28, 0x40, RZ ;  /* 0x000000401c1c7824 */ /* 0x000fe400078e00ff */
[----:B------:R-:W-:-:S03]  /*2270*/  IMAD.WIDE.U32 R6, R18, R48, R38 ;  /* 0x0000003012067225 */ /* 0x000fc600078e0026 */
[----:B------:R-:W-:Y:S01]  /*2280*/  LOP3.LUT R28, R28, 0x1c0, RZ, 0xc0, !PT ;  /* 0x000001c01c1c7812 */ /* 0x000fe200078ec0ff */
[----:B------:R-:W-:-:S04]  /*2290*/  IMAD.WIDE.U32 R10, R18, R48, R20 ;  /* 0x00000030120a7225 */ /* 0x000fc800078e0014 */
[----:B------:R-:W-:Y:S01]  /*22a0*/  IMAD R14, R13, R48, RZ ;  /* 0x000000300d0e7224 */ /* 0x000fe200078e02ff */
[----:B------:R-:W-:Y:S01]  /*22b0*/  SHF.R.U32.HI R28, RZ, 0x3, R28 ;  /* 0x00000003ff1c7819 */ /* 0x000fe2000001161c */
[----:B------:R-:W-:Y:S02]  /*22c0*/  IMAD.IADD R7, R7, 0x1, R15 ;  /* 0x0000000107077824 */ /* 0x000fe400078e020f */
[----:B------:R-:W-:Y:S02]  /*22d0*/  IMAD.IADD R11, R15, 0x1, R11 ;  /* 0x000000010f0b7824 */ /* 0x000fe400078e020b */
[----:B------:R-:W-:Y:S02]  /*22e0*/  IMAD R69, R23, R49, R14 ;  /* 0x0000003117457224 */ /* 0x000fe400078e020e */
[----:B------:R-:W-:Y:S02]  /*22f0*/  IMAD.MOV.U32 R80, RZ, RZ, 0x20 ;  /* 0x00000020ff507424 */ /* 0x000fe400078e00ff */
[----:B------:R-:W-:Y:S01]  /*2300*/  IMAD R14, R13, R54, RZ ;  /* 0x000000360d0e7224 */ /* 0x000fe200078e02ff */
[C---:B------:R-:W-:Y:S01]  /*2310*/  SHF.L.U64.HI R84, R48.reuse, 0x6, R49 ;  /* 0x0000000630547819 */ /* 0x040fe20000010231 */
[----:B------:R-:W-:Y:S01]  /*2320*/  IMAD R75, R49, 0x60, RZ ;  /* 0x00000060314b7824 */ /* 0x000fe200078e02ff */
[----:B------:R-:W-:Y:S01]  /*2330*/  SHF.L.U32 R89, R48, 0x6, RZ ;  /* 0x0000000630597819 */ /* 0x000fe200000006ff */
[----:B------:R-:W-:Y:S01]  /*2340*/  IMAD.WIDE.U32 R44, R23, R48, R6 ;  /* 0x00000030172c7225 */ /* 0x000fe200078e0006 */
[----:B------:R-:W-:-:S02]  /*2350*/  IADD3 R56, P2, R18, R27, RZ ;  /* 0x0000001b12387210 */ /* 0x000fc40007f5e0ff */
[----:B------:R-:W-:Y:S01]  /*2360*/  LOP3.LUT R67, R3, R82, RZ, 0x3c, !PT ;  /* 0x0000005203437212 */ /* 0x000fe200078e3cff */
[----:B------:R-:W-:Y:S01]  /*2370*/  IMAD.WIDE.U32 R46, R23, R48, R10 ;  /* 0x00000030172e7225 */ /* 0x000fe200078e000a */
[----:B------:R-:W-:Y:S02]  /*2380*/  SHF.L.U64.HI R88, R42, 0x6, R43 ;  /* 0x000000062a587819 */ /* 0x000fe4000001022b */
[----:B------:R-:W-:Y:S01]  /*2390*/  SHF.L.U64.HI R85, R54, 0x6, R55 ;  /* 0x0000000636557819 */ /* 0x000fe20000010237 */
[----:B------:R-:W-:Y:S01]  /*23a0*/  IMAD R15, R43, 0x60, RZ ;  /* 0x000000602b0f7824 */ /* 0x000fe200078e02ff */
[----:B------:R-:W-:Y:S01]  /*23b0*/  SEL R80, R80, 0xffffffe0, !P1 ;  /* 0xffffffe050507807 */ /* 0x000fe20004800000 */
[----:B------:R-:W-:Y:S01]  /*23c0*/  IMAD.SHL.U32 R86, R42, 0x40, RZ ;  /* 0x000000402a567824 */ /* 0x000fe200078e00ff */
[----:B------:R-:W-:Y:S01]  /*23d0*/  LOP3.LUT R12, R12, R28, RZ, 0x3c, !PT ;  /* 0x0000001c0c0c7212 */ /* 0x000fe200078e3cff */
[----:B------:R-:W-:Y:S01]  /*23e0*/  IMAD.WIDE.U32 R48, R48, 0x60, RZ ;  /* 0x0000006030307825 */ /* 0x000fe200078e00ff */
[----:B------:R-:W-:-:S03]  /*23f0*/  SEL R3, RZ, 0xffffff80, P3 ;  /* 0xffffff80ff037807 */ /* 0x000fc60001800000 */
[----:B------:R-:W-:Y:S02]  /*2400*/  IMAD R7, R23, R55, R14 ;  /* 0x0000003717077224 */ /* 0x000fe400078e020e */
[----:B------:R-:W-:Y:S02]  /*2410*/  IMAD R11, R55, 0x60, RZ ;  /* 0x00000060370b7824 */ /* 0x000fe400078e02ff */
[----:B------:R-:W-:Y:S02]  /*2420*/  IMAD.SHL.U32 R83, R54, 0x40, RZ ;  /* 0x0000004036537824 */ /* 0x000fe400078e00ff */
[----:B------:R-:W-:-:S04]  /*2430*/  IMAD.WIDE.U32 R52, R23, R54, R8 ;  /* 0x0000003617347225 */ /* 0x000fc800078e0008 */
[----:B------:R-:W-:Y:S02]  /*2440*/  VIADD R29, R18, 0x40 ;  /* 0x00000040121d7836 */ /* 0x000fe40000000000 */
[----:B------:R-:W-:Y:S01]  /*2450*/  IMAD.WIDE.U32 R42, R42, 0x60, RZ ;  /* 0x000000602a2a7825 */ /* 0x000fe200078e00ff */
[----:B------:R-:W-:-:S03]  /*2460*/  LOP3.LUT R3, R0, 0x80, R3, 0xc8, !PT ;  /* 0x0000008000037812 */ /* 0x000fc600078ec803 */
[----:B------:R-:W-:Y:S01]  /*2470*/  IMAD.WIDE.U32 R54, R54, 0x60, RZ ;  /* 0x0000006036367825 */ /* 0x000fe200078e00ff */
[----:B------:R-:W-:Y:S02]  /*2480*/  SHF.R.S32.HI R81, RZ, 0x1f, R29 ;  /* 0x0000001fff517819 */ /* 0x000fe4000001141d */
[----:B------:R-:W-:Y:S01]  /*2490*/  IADD3 R75, R49, R75, RZ ;  /* 0x0000004b314b7210 */ /* 0x000fe20007ffe0ff */
[----:B------:R-:W-:Y:S01]  /*24a0*/  IMAD.X R57, R97, 0x1, R24, P2 ;  /* 0x0000000161397824 */ /* 0x000fe200010e0618 */
[----:B------:R-:W-:Y:S01]  /*24b0*/  IADD3 R66, R7, R53, RZ ;  /* 0x0000003507427210 */ /* 0x000fe20007ffe0ff */
[----:B------:R-:W-:Y:S01]  /*24c0*/  IMAD.IADD R70, R45, 0x1, R69 ;  /* 0x000000012d467824 */ /* 0x000fe200078e0245 */
[----:B------:R-:W-:Y:S01]  /*24d0*/  SHF.R.S32.HI R64, RZ, 0x1f, R71 ;  /* 0x0000001fff407819 */ /* 0x000fe20000011447 */
[----:B------:R-:W-:Y:S01]  /*24e0*/  IMAD.SHL.U32 R78, R25, 0x2, RZ ;  /* 0x00000002194e7824 */ /* 0x000fe200078e00ff */
[----:B------:R-:W-:Y:S01]  /*24f0*/  ISETP.GE.AND P1, PT, R20, UR4, PT ;  /* 0x0000000414007c0c */ /* 0x000fe2000bf26270 */
[----:B------:R-:W-:Y:S01]  /*2500*/  IMAD.IADD R76, R43, 0x1, R15 ;  /* 0x000000012b4c7824 */ /* 0x000fe200078e020f */
[----:B------:R-:W-:Y:S01]  /*2510*/  ISETP.GE.AND P2, PT, R99, UR4, PT ;  /* 0x0000000463007c0c */ /* 0x000fe2000bf46270 */
[----:B------:R-:W-:Y:S01]  /*2520*/  IMAD.IADD R74, R55, 0x1, R11 ;  /* 0x00000001374a7824 */ /* 0x000fe200078e020b */
[----:B------:R-:W-:Y:S01]  /*2530*/  LOP3.LUT R0, R0, 0x40, RZ, 0xc0, !PT ;  /* 0x0000004000007812 */ /* 0x000fe200078ec0ff */
[----:B------:R-:W-:-:S02]  /*2540*/  IMAD.IADD R73, R80, 0x1, R77 ;  /* 0x0000000150497824 */ /* 0x000fc400078e024d */
[----:B------:R-:W-:Y:S02]  /*2550*/  IMAD.IADD R69, R69, 0x1, R47 ;  /* 0x0000000145457824 */ /* 0x000fe400078e022f */
[----:B------:R-:W-:Y:S02]  /*2560*/  IMAD.IADD R68, R51, 0x1, R7 ;  /* 0x0000000133447824 */ /* 0x000fe400078e0207 */
[----:B------:R-:W-:Y:S02]  /*2570*/  IMAD R67, R26, 0x200, R67 ;  /* 0x000002001a437824 */ /* 0x000fe400078e0243 */
[----:B------:R-:W-:Y:S02]  /*2580*/  IMAD.IADD R63, R41, 0x1, R63 ;  /* 0x00000001293f7824 */ /* 0x000fe400078e023f */
[----:B--2---:R-:W-:Y:S01]  /*2590*/  IMAD.IADD R65, R4, 0x1, R12 ;  /* 0x0000000104417824 */ /* 0x004fe200078e020c */
[----:B------:R-:W-:Y:S06]  /*25a0*/  @!P6 BAR.SYNC.DEFER_BLOCKING 0x9, 0x100 ;  /* 0x024400000000eb1d */ /* 0x000fec0000010000 */
.L_x_11607:
        /* <DEDUP_REMOVED lines=35> */
[----:B------:R-:W-:Y:S01]  /*27e0*/  IMAD.WIDE.U32 R6, R54, R59, RZ ;  /* 0x0000003b36067225 */ /* 0x000fe200078e00ff */
[----:B------:R-:W-:-:S03]  /*27f0*/  IADD3 R113, R5, R11, RZ ;  /* 0x0000000b05717210 */ /* 0x000fc60007ffe0ff */
        /* <DEDUP_REMOVED lines=31> */
.L_x_11564:
[----:B------:R-:W-:Y:S05]  /*29f0*/  BSYNC B1 ;  /* 0x0000000000017941 */ /* 0x000fea0003800000 */
.L_x_11563:
[----:B0-----:R-:W-:Y:S01]  /*2a00*/  VIADD R10, R18, 0x40 ;  /* 0x00000040120a7836 */ /* 0x001fe20000000000 */
[----:B------:R-:W-:Y:S01]  /*2a10*/  BSSY B1, `(.L_x_11565) ;  /* 0x000001d000017945 */ /* 0x000fe20003800000 */
[----:B------:R-:W-:Y:S01]  /*2a20*/  CS2R R26, SRZ ;  /* 0x00000000001a7805 */ /* 0x000fe2000001ff00 */
[----:B-----5:R-:W-:Y:S01]  /*2a30*/  IMAD.MOV.U32 R102, RZ, RZ, R30 ;  /* 0x000000ffff667224 */ /* 0x020fe200078e001e */
[----:B------:R-:W-:Y:S02]  /*2a40*/  CS2R R24, SRZ ;  /* 0x0000000000187805 */ /* 0x000fe4000001ff00 */
[----:B------:R-:W-:Y:S02]  /*2a50*/  ISETP.GE.AND P5, PT, R10, R101, PT ;  /* 0x000000650a00720c */ /* 0x000fe40003fa6270 */
[----:B------:R-:W-:Y:S01]  /*2a60*/  CS2R R10, SRZ ;  /* 0x00000000000a7805 */ /* 0x000fe2000001ff00 */
[----:B------:R-:W-:-:S10]  /*2a70*/  IMAD.MOV.U32 R103, RZ, RZ, R31 ;  /* 0x000000ffff677224 */ /* 0x000fd400078e001f */
        /* <DEDUP_REMOVED lines=22> */
.L_x_11566:
[----:B------:R-:W-:Y:S05]  /*2be0*/  BSYNC B1 ;  /* 0x0000000000017941 */ /* 0x000fea0003800000 */
.L_x_11565:
[----:B0-----:R-:W-:Y:S01]  /*2bf0*/  IMAD.MOV.U32 R4, RZ, RZ, R32 ;  /* 0x000000ffff047224 */ /* 0x001fe200078e0020 */
[----:B------:R-:W-:Y:S01]  /*2c00*/  ISETP.NE.AND P3, PT, R218, 0x3, PT ;  /* 0x00000003da00780c */ /* 0x000fe20003f65270 */
[----:B------:R-:W-:Y:S01]  /*2c10*/  IMAD.MOV.U32 R5, RZ, RZ, R33 ;  /* 0x000000ffff057224 */ /* 0x000fe200078e0021 */
[----:B------:R-:W-:Y:S01]  /*2c20*/  PRMT R118, R102, 0x5410, R103 ;  /* 0x0000541066767816 */ /* 0x000fe20000000067 */
[----:B------:R-:W-:Y:S02]  /*2c30*/  IMAD.MOV.U32 R6, RZ, RZ, R34 ;  /* 0x000000ffff067224 */ /* 0x000fe400078e0022 */
[----:B------:R-:W-:Y:S01]  /*2c40*/  IMAD.MOV.U32 R7, RZ, RZ, R35 ;  /* 0x000000ffff077224 */ /* 0x000fe200078e0023 */
[----:B------:R-:W-:Y:S01]  /*2c50*/  PRMT R115, R4, 0x5410, R5 ;  /* 0x0000541004737816 */ /* 0x000fe20000000005 */
[----:B------:R-:W-:Y:S01]  /*2c60*/  IMAD.MOV.U32 R5, RZ, RZ, R29 ;  /* 0x000000ffff057224 */ /* 0x000fe200078e001d */
[----:B------:R-:W-:Y:S02]  /*2c70*/  MOV R4, R28 ;  /* 0x0000001c00047202 */ /* 0x000fe40000000f00 */
[----:B------:R-:W-:Y:S01]  /*2c80*/  PRMT R120, R6, 0x5410, R7 ;  /* 0x0000541006787816 */ /* 0x000fe20000000007 */
[----:B-----5:R-:W-:Y:S01]  /*2c90*/  IMAD.MOV.U32 R7, RZ, RZ, R27 ;  /* 0x000000ffff077224 */ /* 0x020fe200078e001b */
        /* <DEDUP_REMOVED lines=10> */
[----:B------:R-:W-:Y:S02]  /*2d40*/  MOV R6, R24 ;  /* 0x0000001800067202 */ /* 0x000fe40000000f00 */
[----:B------:R-:W-:-:S02]  /*2d50*/  PRMT R106, R106, 0x5410, R7 ;  /* 0x000054106a6a7816 */ /* 0x000fc40000000007 */
[----:B------:R-:W-:Y:S02]  /*2d60*/  PRMT R103, R4, 0x5410, R5 ;  /* 0x0000541004677816 */ /* 0x000fe40000000005 */
[----:B------:R-:W-:Y:S01]  /*2d70*/  PRMT R107, R6, 0x7610, R107 ;  /* 0x00007610066b7816 */ /* 0x000fe2000000006b */
[----:B------:R-:W-:Y:S06]  /*2d80*/  @!P3 BRA `(.L_x_11567) ;  /* 0x000000000004b947 */ /* 0x000fec0003800000 */
[----:B------:R-:W-:Y:S01]  /*2d90*/  BPT.TRAP 0x1 ;  /* 0x000000040000795c */ /* 0x000fe20000300000 */
.L_x_11567:
[----:B------:R-:W-:Y:S01]  /*2da0*/  IMAD R90, R16, 0x8, R17 ;  /* 0x00000008105a7824 */ /* 0x000fe200078e0211 */
[----:B------:R-:W-:Y:S01]  /*2db0*/  SHF.L.U32 R111, R22, 0x1f, RZ ;  /* 0x0000001f166f7819 */ /* 0x000fe200000006ff */
[----:B------:R-:W-:Y:S03]  /*2dc0*/  BSSY B1, `(.L_x_11568) ;  /* 0x0000003000017945 */ /* 0x000fe60003800000 */
[----:B------:R-:W0:Y:S02]  /*2dd0*/  SYNCS.PHASECHK.TRANS64.TRYWAIT P6, [R90+URZ+0x32490], R111 ;  /* 0x0324906f5a0075a7 */ /* 0x000e2400080c017f */
[----:B0-----:R-:W-:Y:S05]  /*2de0*/  @!P6 BRA `(.L_x_11569) ;  /* 0x000001740098e947 */ /* 0x001fea0003800000 */
.L_x_11809:
[----:B------:R-:W-:Y:S05]  /*2df0*/  BSYNC B1 ;  /* 0x0000000000017941 */ /* 0x000fea0003800000 */
.L_x_11568:
        /* <DEDUP_REMOVED lines=49> */
.L_x_11575:
[----:B------:R-:W-:Y:S05]  /*3110*/  BSYNC B3 ;  /* 0x0000000000037941 */ /* 0x000fea0003800000 */
.L_x_11574:
[----:B--2---:R1:W-:Y:S02]  /*3120*/  STG.E.128 desc[UR52][R14.64], R4 ;  /* 0x000000040e007986 */ /* 0x0043e4000c101d34 */
.L_x_11573:
[----:B------:R-:W-:Y:S05]  /*3130*/  BSYNC B2 ;  /* 0x0000000000027941 */ /* 0x000fea0003800000 */
.L_x_11572:
        /* <DEDUP_REMOVED lines=47> */
.L_x_11577:
[----:B------:R-:W-:Y:S05]  /*3430*/  BSYNC B2 ;  /* 0x0000000000027941 */ /* 0x000fea0003800000 */
.L_x_11576:
[----:B--2---:R2:W-:Y:S02]  /*3440*/  STG.E.128 desc[UR52][R14.64+0x40], R4 ;  /* 0x000040040e007986 */ /* 0x0045e4000c101d34 */
.L_x_11571:
[----:B------:R-:W-:Y:S05]  /*3450*/  BSYNC B1 ;  /* 0x0000000000017941 */ /* 0x000fea0003800000 */
.L_x_11570:
        /* <DEDUP_REMOVED lines=48> */
.L_x_11582:
[----:B------:R-:W-:Y:S05]  /*3760*/  BSYNC B2 ;  /* 0x0000000000027941 */ /* 0x000fea0003800000 */
.L_x_11581:
[----:B--2---:R3:W-:Y:S02]  /*3770*/  STG.E.128 desc[UR52][R12.64], R4 ;  /* 0x000000040c007986 */ /* 0x0047e4000c101d34 */
.L_x_11580:
[----:B------:R-:W-:Y:S05]  /*3780*/  BSYNC B1 ;  /* 0x0000000000017941 */ /* 0x000fea0003800000 */
.L_x_11579:
[----:B------:R-:W-:Y:S05]  /*3790*/  @P2 BRA `(.L_x_11578) ;  /* 0x0000001800582947 */ /* 0x000fea0003800000 */
        /* <DEDUP_REMOVED lines=46> */
.L_x_11584:
[----:B------:R-:W-:Y:S05]  /*3a80*/  BSYNC B1 ;  /* 0x0000000000017941 */ /* 0x000fea0003800000 */
.L_x_11583:
[----:B--2---:R1:W-:Y:S01]  /*3a90*/  STG.E.128 desc[UR52][R12.64+0x40], R4 ;  /* 0x000040040c007986 */ /* 0x0043e2000c101d34 */
[----:B------:R-:W-:Y:S05]  /*3aa0*/  BRA `(.L_x_11578) ;  /* 0x0000001400947947 */ /* 0x000fea0003800000 */
.L_x_11562:
[----:B------:R-:W-:Y:S01]  /*3ab0*/  VIADD R8, R18, 0x40 ;  /* 0x0000004012087836 */ /* 0x000fe20000000000 */
[----:B------:R-:W-:Y:S02]  /*3ac0*/  CS2R R14, SRZ ;  /* 0x00000000000e7805 */ /* 0x000fe4000001ff00 */
[----:B------:R-:W-:Y:S02]  /*3ad0*/  CS2R R12, SRZ ;  /* 0x00000000000c7805 */ /* 0x000fe4000001ff00 */
[----:B------:R-:W-:Y:S02]  /*3ae0*/  CS2R R26, SRZ ;  /* 0x00000000001a7805 */ /* 0x000fe4000001ff00 */
[----:B------:R-:W-:Y:S02]  /*3af0*/  CS2R R24, SRZ ;  /* 0x0000000000187805 */ /* 0x000fe4000001ff00 */
        /* <DEDUP_REMOVED lines=11> */
[----:B------:R-:W-:-:S04]  /*3bb0*/  @!P4 IADD3 R6, P5, R52, R6, RZ ;  /* 0x000000063406c210 */ /* 0x000fc80007fbe0ff */
[----:B------:R-:W-:-:S03]  /*3bc0*/  @!P4 IADD3.X R9, R111, R66, RZ, P5, !PT ;  /* 0x000000426f09c210 */ /* 0x000fc60002ffe4ff */
        /* <DEDUP_REMOVED lines=28> */
[----:B----4-:R-:W-:Y:S02]  /*3d90*/  IMAD.MOV.U32 R28, RZ, RZ, R26 ;  /* 0x000000ffff1c7224 */ /* 0x010fe400078e001a */
[----:B------:R-:W-:Y:S02]  /*3da0*/  IMAD.MOV.U32 R29, RZ, RZ, R27 ;  /* 0x000000ffff1d7224 */ /* 0x000fe400078e001b */
[----:B------:R-:W-:Y:S02]  /*3db0*/  IMAD.MOV.U32 R30, RZ, RZ, R24 ;  /* 0x000000ffff1e7224 */ /* 0x000fe400078e0018 */
[----:B------:R-:W-:Y:S01]  /*3dc0*/  IMAD.MOV.U32 R31, RZ, RZ, R25 ;  /* 0x000000ffff1f7224 */ /* 0x000fe200078e0019 */
[----:B------:R-:W-:-:S02]  /*3dd0*/  PRMT R125, R125, 0x5410, R29 ;  /* 0x000054107d7d7816 */ /* 0x000fc4000000001d */
[----:B------:R-:W-:Y:S02]  /*3de0*/  PRMT R133, R28, 0x5410, R30 ;  /* 0x000054101c857816 */ /* 0x000fe4000000001e */
[----:B------:R-:W-:Y:S01]  /*3df0*/  PRMT R122, R122, 0x5410, R31 ;  /* 0x000054107a7a7816 */ /* 0x000fe2000000001f */
[----:B-----5:R-:W-:Y:S01]  /*3e00*/  IMAD.MOV.U32 R29, RZ, RZ, R11 ;  /* 0x000000ffff1d7224 */ /* 0x020fe200078e000b */
[----:B------:R-:W-:Y:S01]  /*3e10*/  MOV R28, R10 ;  /* 0x0000000a001c7202 */ /* 0x000fe20000000f00 */
[----:B------:R-:W-:Y:S02]  /*3e20*/  IMAD.MOV.U32 R30, RZ, RZ, R8 ;  /* 0x000000ffff1e7224 */ /* 0x000fe400078e0008 */
[----:B------:R-:W-:Y:S01]  /*3e30*/  IMAD.MOV.U32 R31, RZ, RZ, R9 ;  /* 0x000000ffff1f7224 */ /* 0x000fe200078e0009 */
[----:B------:R-:W-:Y:S01]  /*3e40*/  PRMT R117, R28, 0x5410, R29 ;  /* 0x000054101c757816 */ /* 0x000fe2000000001d */
[----:B------:R-:W-:-:S03]  /*3e50*/  IMAD.MOV.U32 R28, RZ, RZ, R6 ;  /* 0x000000ffff1c7224 */ /* 0x000fc600078e0006 */
[----:B------:R-:W-:Y:S01]  /*3e60*/  PRMT R118, R30, 0x5410, R31 ;  /* 0x000054101e767816 */ /* 0x000fe2000000001f */
[----:B------:R-:W-:Y:S02]  /*3e70*/  IMAD.MOV.U32 R29, RZ, RZ, R7 ;  /* 0x000000ffff1d7224 */ /* 0x000fe400078e0007 */
[----:B------:R-:W-:Y:S02]  /*3e80*/  IMAD.MOV.U32 R30, RZ, RZ, R4 ;  /* 0x000000ffff1e7224 */ /* 0x000fe400078e0004 */
[----:B------:R-:W-:Y:S01]  /*3e90*/  IMAD.MOV.U32 R31, RZ, RZ, R5 ;  /* 0x000000ffff1f7224 */ /* 0x000fe200078e0005 */
[----:B------:R-:W-:-:S04]  /*3ea0*/  PRMT R119, R28, 0x5410, R29 ;  /* 0x000054101c777816 */ /* 0x000fc8000000001d */
[----:B------:R-:W-:Y:S01]  /*3eb0*/  PRMT R120, R30, 0x5410, R31 ;  /* 0x000054101e787816 */ /* 0x000fe2000000001f */
[----:B------:R-:W-:Y:S06]  /*3ec0*/  @!P3 BRA `(.L_x_11585) ;  /* 0x000000000004b947 */ /* 0x000fec0003800000 */
[----:B------:R-:W-:Y:S01]  /*3ed0*/  BPT.TRAP 0x1 ;  /* 0x000000040000795c */ /* 0x000fe20000300000 */
.L_x_11585:
[----:B------:R-:W-:Y:S01]  /*3ee0*/  IMAD R90, R16, 0x8, R17 ;  /* 0x00000008105a7824 */ /* 0x000fe200078e0211 */
[----:B------:R-:W-:Y:S01]  /*3ef0*/  SHF.L.U32 R111, R22, 0x1f, RZ ;  /* 0x0000001f166f7819 */ /* 0x000fe200000006ff */
[----:B------:R-:W0:Y:S01]  /*3f00*/  LDC R113, c[0x0][0x2e4] ;  /* 0x0000b900ff717b82 */ /* 0x000e220000000800 */
[----:B------:R-:W-:Y:S01]  /*3f10*/  BSSY B1, `(.L_x_11586) ;  /* 0x0000006000017945 */ /* 0x000fe20003800000 */
[----:B------:R-:W-:Y:S01]  /*3f20*/  IMAD.MOV.U32 R107, RZ, RZ, R109 ;  /* 0x000000ffff6b7224 */ /* 0x000fe200078e006d */
[----:B------:R-:W1:Y:S05]  /*3f30*/  SYNCS.PHASECHK.TRANS64.TRYWAIT P5, [R90+URZ+0x32490], R111 ;  /* 0x0324906f5a0075a7 */ /* 0x000e6a00080a017f */
[----:B------:R-:W2:Y:S01]  /*3f40*/  LDC.64 R104, c[0x0][0x2f0] ;  /* 0x0000bc00ff687b82 */ /* 0x000ea20000000a00 */
[----:B0-----:R-:W-:Y:S01]  /*3f50*/  IADD3 R115, -R78, R113, RZ ;  /* 0x000000714e737210 */ /* 0x001fe20007ffe1ff */
[----:B-1----:R-:W-:Y:S06]  /*3f60*/  @!P5 BRA `(.L_x_11587) ;  /* 0x00000164004cd947 */ /* 0x002fec0003800000 */
.L_x_11810:
[----:B------:R-:W-:Y:S05]  /*3f70*/  BSYNC B1 ;  /* 0x0000000000017941 */ /* 0x000fea0003800000 */
.L_x_11586:
[----:B------:R-:W-:Y:S01]  /*3f80*/  ISETP.GE.OR P5, PT, R18, R101, P1 ;  /* 0x000000651200720c */ /* 0x000fe20000fa6670 */
[----:B------:R-:W-:-:S12]  /*3f90*/  BSSY B1, `(.L_x_11588) ;  /* 0x000007c000017945 */ /* 0x000fd80003800000 */
[----:B------:R-:W-:Y:S05]  /*3fa0*/  @P5 BRA `(.L_x_11589) ;  /* 0x0000000400e85947 */ /* 0x000fea0003800000 */
[----:B------:R-:W1:Y:S01]  /*3fb0*/  S2R R30, SR_TID.X ;  /* 0x00000000001e7919 */ /* 0x000e620000002100 */
        /* <DEDUP_REMOVED lines=8> */
[----:B------:R-:W-:Y:S01]  /*4040*/  LEA.HI R29, R29, R28, RZ, 0x4 ;  /* 0x0000001c1d1d7211 */ /* 0x000fe200078f20ff */
[----:B------:R-:W-:Y:S01]  /*4050*/  IMAD R28, R16, 0x1800, R67 ;  /* 0x00001800101c7824 */ /* 0x000fe200078e0243 */
[----:B------:R-:W-:Y:S02]  /*4060*/  IADD3.X R112, R95, R114, R64, P5, P6 ;  /* 0x000000725f707210 */ /* 0x000fe40002fec440 */
[----:B------:R-:W-:Y:S01]  /*4070*/  LEA.HI.SX32 R29, R29, R72, 0x1c ;  /* 0x000000481d1d7211 */ /* 0x000fe200078fe2ff */
[----:B------:R-:W-:-:S04]  /*4080*/  IMAD R28, R28, 0x2, R17 ;  /* 0x000000021c1c7824 */ /* 0x000fc800078e0211 */
[----:B------:R-:W-:-:S05]  /*4090*/  IMAD.SHL.U32 R116, R29, 0x8, RZ ;  /* 0x000000081d747824 */ /* 0x000fca00078e00ff */
[----:B------:R-:W-:Y:S01]  /*40a0*/  LOP3.LUT R29, R87, 0x38, R116, 0xf8, !PT ;  /* 0x00000038571d7812 */ /* 0x000fe200078ef874 */
[----:B-1----:R-:W-:-:S03]  /*40b0*/  VIADD R31, R30, 0xffffff80 ;  /* 0xffffff801e1f7836 */ /* 0x002fc60000000000 */
[----:B------:R-:W-:Y:S02]  /*40c0*/  LOP3.LUT R29, R29, R82, RZ, 0x3c, !PT ;  /* 0x000000521d1d7212 */ /* 0x000fe400078e3cff */
[----:B------:R-:W-:-:S04]  /*40d0*/  SHF.R.S32.HI R30, RZ, 0x1f, R31 ;  /* 0x0000001fff1e7819 */ /* 0x000fc8000001141f */
[----:B------:R-:W-:-:S04]  /*40e0*/  LEA.HI R30, R30, R31, RZ, 0x5 ;  /* 0x0000001f1e1e7211 */ /* 0x000fc800078f28ff */
[----:B------:R-:W-:-:S05]  /*40f0*/  SHF.R.S32.HI R30, RZ, 0x5, R30 ;  /* 0x00000005ff1e7819 */ /* 0x000fca000001141e */
        /* <DEDUP_REMOVED lines=57> */
[----:B------:R-:W-:-:S02]  /*4490*/  HADD2.F32 R14, -RZ, R132.H1_H1 ;  /* 0x30000084ff0e7230 */ /* 0x000fc40000004100 */
        /* <DEDUP_REMOVED lines=8> */
[----:B------:R-:W-:Y:S01]  /*4520*/  HADD2.F32 R24, -RZ, R133.H0_H0 ;  /* 0x20000085ff187230 */ /* 0x000fe20000004100 */
        /* <DEDUP_REMOVED lines=21> */
.L_x_11591:
[----:B------:R-:W-:Y:S05]  /*4680*/  BSYNC B2 ;  /* 0x0000000000027941 */ /* 0x000fea0003800000 */
.L_x_11590:
        /* <DEDUP_REMOVED lines=12> */
.L_x_11589:
[----:B------:R-:W-:Y:S05]  /*4750*/  BSYNC B1 ;  /* 0x0000000000017941 */ /* 0x000fea0003800000 */
.L_x_11588:
[----:B-1----:R-:W-:Y:S02]  /*4760*/  VIADD R13, R18, 0x40 ;  /* 0x00000040120d7836 */ /* 0x002fe40000000000 */
[-C--:B--2---:R-:W-:Y:S02]  /*4770*/  IMAD R12, R81, R104.reuse, RZ ;  /* 0x00000068510c7224 */ /* 0x084fe400078e02ff */
[C---:B------:R-:W-:Y:S01]  /*4780*/  IMAD.WIDE.U32 R106, R13.reuse, R104, R106 ;  /* 0x000000680d6a7225 */ /* 0x040fe200078e006a */
[----:B------:R-:W-:-:S03]  /*4790*/  ISETP.GE.OR P5, PT, R13, R101, P1 ;  /* 0x000000650d00720c */ /* 0x000fc60000fa6670 */
[----:B------:R-:W-:-:S10]  /*47a0*/  IMAD R105, R13, R105, R12 ;  /* 0x000000690d697224 */ /* 0x000fd400078e020c */
[----:B------:R-:W-:Y:S05]  /*47b0*/  @P5 BRA `(.L_x_11578) ;  /* 0x0000000800505947 */ /* 0x000fea0003800000 */
[----:B------:R-:W2:Y:S01]  /*47c0*/  LDL R14, [R1+0x28] ;  /* 0x00002800010e7983 */ /* 0x000ea20000100800 */
[----:B------:R-:W-:Y:S01]  /*47d0*/  IADD3 R30, R107, R105, RZ ;  /* 0x000000696b1e7210 */ /* 0x000fe20007ffe0ff */
[----:B------:R-:W-:Y:S01]  /*47e0*/  VIADD R15, R18, 0x40 ;  /* 0x00000040120f7836 */ /* 0x000fe20000000000 */
[----:B------:R-:W-:Y:S01]  /*47f0*/  IADD3 R12, P5, P6, R36, R106, R71 ;  /* 0x0000006a240c7210 */ /* 0x000fe20007ebe047 */
[----:B------:R-:W-:Y:S01]  /*4800*/  VIADD R24, R18, 0x40 ;  /* 0x0000004012187836 */ /* 0x000fe20000000000 */
[----:B------:R-:W-:Y:S01]  /*4810*/  SEL R115, R78, R115, !P0 ;  /* 0x000000734e737207 */ /* 0x000fe20004000000 */
[----:B------:R-:W-:Y:S01]  /*4820*/  IMAD.SHL.U32 R15, R15, 0x40, RZ ;  /* 0x000000400f0f7824 */ /* 0x000fe200078e00ff */
[----:B------:R-:W-:Y:S01]  /*4830*/  IADD3.X R13, R95, R30, R64, P5, P6 ;  /* 0x0000001e5f0d7210 */ /* 0x000fe20002fec440 */
[----:B------:R-:W-:Y:S01]  /*4840*/  IMAD.SHL.U32 R24, R24, 0x40, RZ ;  /* 0x0000004018187824 */ /* 0x000fe200078e00ff */
[----:B------:R-:W-:Y:S01]  /*4850*/  LEA R28, P5, R12, R102, 0x1 ;  /* 0x000000660c1c7211 */ /* 0x000fe200078a08ff */
[----:B------:R-:W-:Y:S01]  /*4860*/  BSSY B1, `(.L_x_11592) ;  /* 0x0000065000017945 */ /* 0x000fe20003800000 */
[----:B------:R-:W-:-:S02]  /*4870*/  LOP3.LUT R15, R15, 0x1c0, RZ, 0xc0, !PT ;  /* 0x000001c00f0f7812 */ /* 0x000fc400078ec0ff */
[----:B------:R-:W-:Y:S02]  /*4880*/  LEA.HI.X R29, R12, R103, R13, 0x1, P5 ;  /* 0x000000670c1d7211 */ /* 0x000fe400028f0c0d */
[----:B------:R-:W-:Y:S02]  /*4890*/  SHF.R.S32.HI R12, RZ, 0x1f, R115 ;  /* 0x0000001fff0c7819 */ /* 0x000fe40000011473 */
[----:B------:R-:W-:Y:S02]  /*48a0*/  LOP3.LUT R24, R24, 0x1c0, RZ, 0xc0, !PT ;  /* 0x000001c018187812 */ /* 0x000fe400078ec0ff */
[----:B------:R-:W-:Y:S02]  /*48b0*/  LEA.HI R115, R12, R115, RZ, 0x4 ;  /* 0x000000730c737211 */ /* 0x000fe400078f20ff */
[----:B------:R-:W-:Y:S02]  /*48c0*/  SHF.R.U32.HI R15, RZ, 0x3, R15 ;  /* 0x00000003ff0f7819 */ /* 0x000fe4000001160f */
[----:B------:R-:W-:-:S05]  /*48d0*/  LEA.HI.SX32 R31, R115, R72, 0x1c ;  /* 0x00000048731f7211 */ /* 0x000fca00078fe2ff */
[----:B------:R-:W-:-:S05]  /*48e0*/  IMAD.SHL.U32 R31, R31, 0x8, RZ ;  /* 0x000000081f1f7824 */ /* 0x000fca00078e00ff */
[----:B------:R-:W-:-:S04]  /*48f0*/  LOP3.LUT R12, R24, 0x38, R31, 0xf8, !PT ;  /* 0x00000038180c7812 */ /* 0x000fc800078ef81f */
[----:B------:R-:W-:-:S05]  /*4900*/  LOP3.LUT R12, R12, R15, RZ, 0x3c, !PT ;  /* 0x0000000f0c0c7212 */ /* 0x000fca00078e3cff */
[----:B--2---:R-:W-:Y:S02]  /*4910*/  IMAD.IADD R13, R14, 0x1, R12 ;  /* 0x000000010e0d7824 */ /* 0x004fe400078e020c */
        /* <DEDUP_REMOVED lines=32> */
[----:B------:R-:W-:Y:S02]  /*4b20*/  HADD2.F32 R5, -RZ, R27.H0_H0 ;  /* 0x2000001bff057230 */ /* 0x000fe40000004100 */
        /* <DEDUP_REMOVED lines=53> */
[----:B------:R-:W-:Y:S02]  /*4e80*/  F2FP.F16.F32.PACK_AB R14, R14, R15 ;  /* 0x0000000f0e0e723e */ /* 0x000fe400000000ff */
[----:B------:R-:W-:Y:S02]  /*4e90*/  F2FP.F16.F32.PACK_AB R26, R9, R6 ;  /* 0x00000006091a723e */ /* 0x000fe400000000ff */
[----:B------:R-:W-:-:S07]  /*4ea0*/  MOV R15, R10 ;  /* 0x0000000a000f7202 */ /* 0x000fce0000000f00 */
.L_x_11593:
[----:B------:R-:W-:Y:S05]  /*4eb0*/  BSYNC B1 ;  /* 0x0000000000017941 */ /* 0x000fea0003800000 */
.L_x_11592:
        /* <DEDUP_REMOVED lines=10> */
.L_x_11561:
[----:B------:R-:W-:-:S13]  /*4f60*/  ISETP.NE.AND P3, PT, R218, 0x3, PT ;  /* 0x00000003da00780c */ /* 0x000fda0003f65270 */
[----:B------:R-:W-:Y:S05]  /*4f70*/  @!P3 BRA `(.L_x_11594) ;  /* 0x000000000004b947 */ /* 0x000fea0003800000 */
[----:B------:R-:W-:Y:S01]  /*4f80*/  BPT.TRAP 0x1 ;  /* 0x000000040000795c */ /* 0x000fe20000300000 */
.L_x_11594:
[----:B------:R-:W-:Y:S01]  /*4f90*/  IMAD R90, R16, 0x8, R17 ;  /* 0x00000008105a7824 */ /* 0x000fe200078e0211 */
[----:B------:R-:W-:Y:S01]  /*4fa0*/  SHF.L.U32 R111, R22, 0x1f, RZ ;  /* 0x0000001f166f7819 */ /* 0x000fe200000006ff */
[----:B------:R-:W-:Y:S01]  /*4fb0*/  IMAD R101, R59, -0x60, R62 ;  /* 0xffffffa03b657824 */ /* 0x000fe200078e023e */
[----:B------:R-:W-:Y:S02]  /*4fc0*/  BSSY B1, `(.L_x_11595) ;  /* 0x0000004000017945 */ /* 0x000fe40003800000 */
[----:B------:R-:W0:Y:S02]  /*4fd0*/  SYNCS.PHASECHK.TRANS64.TRYWAIT P4, [R90+URZ+0x32490], R111 ;  /* 0x0324906f5a0075a7 */ /* 0x000e24000808017f */
[----:B------:R-:W-:Y:S01]  /*4fe0*/  VIMNMX R101, R101, 0x60, PT ;  /* 0x0000006065657848 */ /* 0x000fe20003fe0100 */
[----:B0-----:R-:W-:Y:S06]  /*4ff0*/  @!P4 BRA `(.L_x_11596) ;  /* 0x00000154003cc947 */ /* 0x001fec0003800000 */
.L_x_11811:
[----:B------:R-:W-:Y:S05]  /*5000*/  BSYNC B1 ;  /* 0x0000000000017941 */ /* 0x000fea0003800000 */
.L_x_11595:
[CC--:B------:R-:W-:Y:S01]  /*5010*/  ISETP.GE.AND P5, PT, R18.reuse, R101.reuse, PT ;  /* 0x000000651200720c */ /* 0x0c0fe20003fa6270 */
[----:B------:R-:W-:Y:S01]  /*5020*/  VIADD R4, R18, 0x40 ;  /* 0x0000004012047836 */ /* 0x000fe20000000000 */
[----:B------:R-:W-:Y:S04]  /*5030*/  BSSY B1, `(.L_x_11597) ;  /* 0x0000007000017945 */ /* 0x000fe80003800000 */
[----:B------:R-:W-:-:S07]  /*5040*/  ISETP.GE.AND P4, PT, R4, R101, PT ;  /* 0x000000650400720c */ /* 0x000fce0003f86270 */
[----:B------:R-:W-:Y:S06]  /*5050*/  @P5 BRA `(.L_x_11598) ;  /* 0x0000000000105947 */ /* 0x000fec0003800000 */
[----:B------:R-:W1:Y:S04]  /*5060*/  @!P1 LDS.128 R4, [R108] ;  /* 0x000000006c049984 */ /* 0x000e680000000c00 */
[----:B------:R-:W2:Y:S04]  /*5070*/  @!P2 LDS.128 R8, [R104] ;  /* 0x000000006808a984 */ /* 0x000ea80000000c00 */
[----:B-1----:R1:W-:Y:S04]  /*5080*/  @!P1 STG.E.128 desc[UR52][R14.64], R4 ;  /* 0x000000040e009986 */ /* 0x0023e8000c101d34 */
[----:B--2---:R1:W-:Y:S02]  /*5090*/  @!P2 STG.E.128 desc[UR52][R14.64+0x40], R8 ;  /* 0x000040080e00a986 */ /* 0x0043e4000c101d34 */
.L_x_11598:
[----:B------:R-:W-:Y:S05]  /*50a0*/  BSYNC B1 ;  /* 0x0000000000017941 */ /* 0x000fea0003800000 */
.L_x_11597:
[----:B------:R-:W-:Y:S05]  /*50b0*/  @P4 BRA `(.L_x_11578) ;  /* 0x0000000000104947 */ /* 0x000fea0003800000 */
[----:B-1----:R-:W1:Y:S04]  /*50c0*/  @!P1 LDS.128 R4, [R108+0x2000] ;  /* 0x002000006c049984 */ /* 0x002e680000000c00 */
[----:B------:R-:W2:Y:S04]  /*50d0*/  @!P2 LDS.128 R8, [R104+0x2000] ;  /* 0x002000006808a984 */ /* 0x000ea80000000c00 */
[----:B-1----:R3:W-:Y:S04]  /*50e0*/  @!P1 STG.E.128 desc[UR52][R12.64], R4 ;  /* 0x000000040c009986 */ /* 0x0027e8000c101d34 */
[----:B--2---:R3:W-:Y:S02]  /*50f0*/  @!P2 STG.E.128 desc[UR52][R12.64+0x40], R8 ;  /* 0x000040080c00a986 */ /* 0x0047e4000c101d34 */
.L_x_11578:
[----:B------:R-:W-:Y:S05]  /*5100*/  BSYNC B0 ;  /* 0x0000000000007941 */ /* 0x000fea0003800000 */
.L_x_11560:
        /* <DEDUP_REMOVED lines=17> */
.L_x_11600:
[----:B------:R-:W-:Y:S05]  /*5220*/  BSYNC B0 ;  /* 0x0000000000007941 */ /* 0x000fea0003800000 */
.L_x_11599:
[----:B------:R-:W2:Y:S01]  /*5230*/  SYNCS.PHASECHK.TRANS64.TRYWAIT P3, [R90+URZ+0x324b0], R111 ;  /* 0x0324b06f5a0075a7 */ /* 0x000ea2000806017f */
[----:B------:R-:W-:Y:S01]  /*5240*/  ULDC UR40, c[0x0][0x310] ;  /* 0x0000c40000287ab9 */ /* 0x000fe20000000800 */
[----:B------:R-:W-:Y:S01]  /*5250*/  ULDC.64 UR38, c[0x0][0x318] ;  /* 0x0000c60000267ab9 */ /* 0x000fe20000000a00 */
[----:B------:R-:W-:Y:S01]  /*5260*/  ULDC.64 UR36, c[0x0][0x308] ;  /* 0x0000c20000247ab9 */ /* 0x000fe20000000a00 */
[----:B------:R-:W-:Y:S01]  /*5270*/  BSSY B0, `(.L_x_11601) ;  /* 0x0000003000007945 */ /* 0x000fe20003800000 */
[----:B-1----:R-:W-:-:S03]  /*5280*/  IMAD R4, R16, 0x6000, R77 ;  /* 0x0000600010047824 */ /* 0x002fc600078e024d */
[----:B--2---:R-:W-:Y:S05]  /*5290*/  @!P3 BRA `(.L_x_11602) ;  /* 0x0000015000a8b947 */ /* 0x004fea0003800000 */
.L_x_11812:
[----:B------:R-:W-:Y:S05]  /*52a0*/  BSYNC B0 ;  /* 0x0000000000007941 */ /* 0x000fea0003800000 */
.L_x_11601:
[----:B------:R-:W-:Y:S01]  /*52b0*/  ISETP.GE.AND P3, PT, R18, R101, PT ;  /* 0x000000651200720c */ /* 0x000fe20003f66270 */
[----:B------:R-:W-:Y:S01]  /*52c0*/  IMAD.IADD R6, R80, 0x1, R4 ;  /* 0x0000000150067824 */ /* 0x000fe200078e0204 */
[----:B------:R-:W-:Y:S01]  /*52d0*/  BSSY B0, `(.L_x_11603) ;  /* 0x0000025000007945 */ /* 0x000fe20003800000 */
[----:B------:R-:W-:Y:S02]  /*52e0*/  IMAD R32, R4, 0x2, R61 ;  /* 0x0000000204207824 */ /* 0x000fe400078e023d */
[----:B----4-:R-:W-:-:S04]  /*52f0*/  IMAD.WIDE R28, R59, 0x60, R56 ;  /* 0x000000603b1c7825 */ /* 0x010fc800078e0238 */
[----:B------:R-:W-:-:S04]  /*5300*/  IMAD R33, R6, 0x2, R61 ;  /* 0x0000000206217824 */ /* 0x000fc800078e023d */
[----:B------:R-:W-:Y:S05]  /*5310*/  @P3 BRA `(.L_x_11604) ;  /* 0x0000000000803947 */ /* 0x000fea0003800000 */
[----:B------:R-:W-:Y:S02]  /*5320*/  IMAD R7, R29, UR38, RZ ;  /* 0x000000261d077c24 */ /* 0x000fe4000f8e02ff */
[----:B------:R-:W-:Y:S02]  /*5330*/  IMAD.MOV.U32 R4, RZ, RZ, R40 ;  /* 0x000000ffff047224 */ /* 0x000fe400078e0028 */
        /* <DEDUP_REMOVED lines=30> */
.L_x_11604:
[----:B------:R-:W-:Y:S05]  /*5520*/  BSYNC B0 ;  /* 0x0000000000007941 */ /* 0x000fea0003800000 */
.L_x_11603:
[----:B------:R-:W-:Y:S01]  /*5530*/  IADD3 R4, R18, 0x40, RZ ;  /* 0x0000004012047810 */ /* 0x000fe20007ffe0ff */
[----:B------:R-:W-:Y:S03]  /*5540*/  BSSY B0, `(.L_x_11605) ;  /* 0x0000025000007945 */ /* 0x000fe60003800000 */
[----:B------:R-:W-:-:S13]  /*5550*/  ISETP.GE.AND P3, PT, R4, R101, PT ;  /* 0x000000650400720c */ /* 0x000fda0003f66270 */
        /* <DEDUP_REMOVED lines=35> */
.L_x_11606:
[----:B------:R-:W-:Y:S05]  /*5790*/  BSYNC B0 ;  /* 0x0000000000007941 */ /* 0x000fea0003800000 */
.L_x_11605:
        /* <DEDUP_REMOVED lines=22> */
.L_x_11555:
[----:B------:R-:W-:Y:S01]  /*5900*/  ISETP.GE.AND P2, PT, R214, 0x1, PT ;  /* 0x00000001d600780c */ /* 0x000fe20003f46270 */
[----:B------:R-:W-:Y:S01]  /*5910*/  IMAD.MOV.U32 R3, RZ, RZ, RZ ;  /* 0x000000ffff037224 */ /* 0x000fe200078e00ff */
[----:B------:R-:W-:Y:S02]  /*5920*/  PLOP3.LUT P1, PT, PT, PT, PT, 0x80, 0x0 ;  /* 0x000000000000781c */ /* 0x000fe40003f2f070 */
[----:B------:R-:W-:Y:S01]  /*5930*/  CS2R R4, SRZ ;  /* 0x0000000000047805 */ /* 0x000fe2000001ff00 */
[----:B------:R-:W-:Y:S01]  /*5940*/  IMAD.MOV.U32 R0, RZ, RZ, RZ ;  /* 0x000000ffff007224 */ /* 0x000fe200078e00ff */
        /* <DEDUP_REMOVED lines=32> */
[----:B----4-:R-:W-:Y:S02]  /*5b50*/  CS2R R78, SRZ ;  /* 0x00000000004e7805 */ /* 0x010fe4000001ff00 */
        /* <DEDUP_REMOVED lines=28> */
[----:B--23--:R-:W-:Y:S02]  /*5d20*/  CS2R R26, SRZ ;  /* 0x00000000001a7805 */ /* 0x00cfe4000001ff00 */
[----:B------:R-:W-:Y:S01]  /*5d30*/  CS2R R28, SRZ ;  /* 0x00000000001c7805 */ /* 0x000fe2000001ff00 */
[----:B------:R-:W-:Y:S06]  /*5d40*/  @P0 BRA `(.L_x_11608) ;  /* 0x00000000000c0947 */ /* 0x000fec0003800000 */
[----:B------:R-:W0:Y:S01]  /*5d50*/  FENCE.VIEW.ASYNC.G ;  /* 0x00000000000073c6 */ /* 0x000e220000000100 */
[----:B------:R-:W-:Y:S05]  /*5d60*/  WARPSYNC.ALL ;  /* 0x0000000000007948 */ /* 0x000fea0003800000 */
[----:B0-----:R-:W-:Y:S06]  /*5d70*/  BAR.ARV 0xc, 0x120 ;  /* 0x0304800000007b1d */ /* 0x001fec0000002000 */
.L_x_11608:
[----:B------:R-:W-:Y:S01]  /*5d80*/  CS2R R24, SRZ ;  /* 0x0000000000187805 */ /* 0x000fe2000001ff00 */
[----:B------:R-:W-:Y:S06]  /*5d90*/  @!P2 BRA `(.L_x_11609) ;  /* 0x000000bc00a8a947 */ /* 0x000fec0003800000 */
[----:B------:R-:W-:-:S03]  /*5da0*/  UMOV UR4, 0xffffffff ;  /* 0xffffffff00047882 */ /* 0x000fc60000000000 */
[----:B------:R-:W-:Y:S05]  /*5db0*/  BRA.DIV UR4, `(.L_x_11610) ;  /* 0x0000014604f47947 */ /* 0x000fea000b800000 */
[----:B------:R-:W0:Y:S02]  /*5dc0*/  S2R R0, SR_TID.X ;  /* 0x0000000000007919 */ /* 0x000e240000002100 */
[----:B0-----:R-:W-:-:S05]  /*5dd0*/  VIADD R3, R0, 0xffffff80 ;  /* 0xffffff8000037836 */ /* 0x001fca0000000000 */
[----:B------:R-:W-:-:S04]  /*5de0*/  SHF.R.S32.HI R0, RZ, 0x1f, R3 ;  /* 0x0000001fff007819 */ /* 0x000fc80000011403 */
[----:B------:R-:W-:-:S04]  /*5df0*/  LEA.HI R0, R0, R3, RZ, 0x7 ;  /* 0x0000000300007211 */ /* 0x000fc800078f38ff */
[----:B------:R-:W-:-:S05]  /*5e00*/  SHF.R.S32.HI R0, RZ, 0x7, R0 ;  /* 0x00000007ff007819 */ /* 0x000fca0000011400 */
[----:B------:R0:W1:Y:S02]  /*5e10*/  SHFL.IDX PT, R14, R0, RZ, 0x1f ;  /* 0x00001fff000e7589 */ /* 0x00006400000e0000 */
.L_x_11815:
[----:B01----:R-:W-:Y:S01]  /*5e20*/  LEA.HI R0, R14, R14, RZ, 0x1 ;  /* 0x0000000e0e007211 */ /* 0x003fe200078f08ff */
[----:B------:R-:W-:Y:S01]  /*5e30*/  VIADD R26, R17, 0x18400 ;  /* 0x00018400111a7836 */ /* 0x000fe20000000000 */
[----:B------:R-:W-:Y:S01]  /*5e40*/  BSSY B6, `(.L_x_11611) ;  /* 0x000001d000067945 */ /* 0x000fe20003800000 */
[----:B------:R-:W-:Y:S01]  /*5e50*/  IMAD.MOV.U32 R217, RZ, RZ, 0x40000040 ;  /* 0x40000040ffd97424 */ /* 0x000fe200078e00ff */
[----:B------:R-:W-:Y:S02]  /*5e60*/  LOP3.LUT R3, R0, 0x7fffe, RZ, 0xc0, !PT ;  /* 0x0007fffe00037812 */ /* 0x000fe400078ec0ff */
[----:B------:R-:W-:-:S03]  /*5e70*/  LOP3.LUT P0, RZ, R26, 0x1bf, RZ, 0xc0, !PT ;  /* 0x000001bf1aff7812 */ /* 0x000fc6000780c0ff */
[----:B------:R-:W-:-:S04]  /*5e80*/  IMAD.IADD R3, R14, 0x1, -R3 ;  /* 0x000000010e037824 */ /* 0x000fc800078e0a03 */
[----:B------:R-:W-:-:S05]  /*5e90*/  IMAD R3, R3, 0x2000, R26 ;  /* 0x0000200003037824 */ /* 0x000fca00078e021a */
[----:B------:R-:W-:Y:S01]  /*5ea0*/  SHF.R.U32.HI R0, RZ, 0x4, R3 ;  /* 0x00000004ff007819 */ /* 0x000fe20000011603 */
[----:B------:R-:W-:-:S03]  /*5eb0*/  VIADD R3, R3, 0xa000 ;  /* 0x0000a00003037836 */ /* 0x000fc60000000000 */
[----:B------:R-:W-:Y:S02]  /*5ec0*/  LOP3.LUT R0, R0, 0x3fff, RZ, 0xc0, !PT ;  /* 0x00003fff00007812 */ /* 0x000fe400078ec0ff */
[----:B------:R-:W-:Y:S02]  /*5ed0*/  SHF.R.U32.HI R3, RZ, 0x4, R3 ;  /* 0x00000004ff037819 */ /* 0x000fe40000011603 */
[----:B------:R-:W-:Y:S02]  /*5ee0*/  LOP3.LUT R216, R0, 0x10000, RZ, 0xfc, !PT ;  /* 0x0001000000d87812 */ /* 0x000fe400078efcff */
        /* <DEDUP_REMOVED lines=18> */
.L_x_11612:
[----:B------:R-:W-:Y:S05]  /*6010*/  BSYNC B6 ;  /* 0x0000000000067941 */ /* 0x000fea0003800000 */
.L_x_11611:
[----:B------:R-:W-:Y:S02]  /*6020*/  ULDC UR4, c[0x0][0x3d4] ;  /* 0x0000f50000047ab9 */ /* 0x000fe40000000800 */
[----:B------:R-:W-:-:S13]  /*6030*/  ISETP.LT.AND P0, PT, RZ, UR4, PT ;  /* 0x00000004ff007c0c */ /* 0x000fda000bf01270 */
[----:B------:R-:W-:Y:S05]  /*6040*/  @P0 BRA `(.L_x_11613) ;  /* 0x0000000000400947 */ /* 0x000fea0003800000 */
[----:B------:R-:W2:Y:S02]  /*6050*/  LDL R20, [R1+0x44] ;  /* 0x0000440001147983 */ /* 0x000ea40000100800 */
[----:B--2---:R-:W-:-:S04]  /*6060*/  LEA.HI R0, R20, R20, RZ, 0x1 ;  /* 0x0000001414007211 */ /* 0x004fc800078f08ff */
        /* <DEDUP_REMOVED lines=8> */
.L_x_11616:
[----:B-1----:R1:W2:Y:S02]  /*60f0*/  SYNCS.PHASECHK.TRANS64.TRYWAIT P0, [R17+URZ+0x32400], R0 ;  /* 0x03240000110075a7 */ /* 0x0022a4000800017f */
[----:B--2---:R-:W-:Y:S05]  /*6100*/  @!P0 NANOSLEEP.SYNCS 0x989680 ;  /* 0x009896800000895d */ /* 0x004fea0003900000 */
[----:B------:R-:W2:Y:S02]  /*6110*/  @!P0 SYNCS.PHASECHK.TRANS64 P0, [R17+URZ+0x32400], R0 ;  /* 0x03240000110085a7 */ /* 0x000ea4000800007f */
[----:B--2---:R-:W-:Y:S05]  /*6120*/  @!P0 BRA `(.L_x_11616) ;  /* 0xfffffffc00f08947 */ /* 0x004fea000383ffff */
.L_x_11615:
[----:B------:R-:W-:Y:S05]  /*6130*/  BSYNC B0 ;  /* 0x0000000000007941 */ /* 0x000fea0003800000 */
.L_x_11614:
[----:B------:R-:W-:Y:S05]  /*6140*/  BRA `(.L_x_11617) ;  /* 0x0000002c00e47947 */ /* 0x000fea0003800000 */
.L_x_11613:
[----:B------:R-:W0:Y:S01]  /*6150*/  S2R R0, SR_TID.X ;  /* 0x0000000000007919 */ /* 0x000e220000002100 */
[----:B------:R-:W1:Y:S01]  /*6160*/  LDC.64 R12, c[0x0][0x3d8] ;  /* 0x0000f600ff0c7b82 */ /* 0x000e620000000a00 */
[----:B-----5:R-:W-:Y:S01]  /*6170*/  SHF.R.S32.HI R3, RZ, 0x1f, R23 ;  /* 0x0000001fff037819 */ /* 0x020fe20000011417 */
[----:B------:R-:W-:Y:S01]  /*6180*/  BSSY B6, `(.L_x_11618) ;  /* 0x000003a000067945 */ /* 0x000fe20003800000 */
[----:B------:R-:W-:Y:S02]  /*6190*/  SHF.R.S32.HI R7, RZ, 0x1f, R18 ;  /* 0x0000001fff077819 */ /* 0x000fe40000011412 */
[----:B------:R-:W-:-:S03]  /*61a0*/  LOP3.LUT P0, RZ, R26, 0x3ff, RZ, 0xc0, !PT ;  /* 0x000003ff1aff7812 */ /* 0x000fc6000780c0ff */
[----:B------:R-:W2:Y:S01]  /*61b0*/  LDC.64 R14, c[0x0][0x3e8] ;  /* 0x0000fa00ff0e7b82 */ /* 0x000ea20000000a00 */
[-C--:B-1----:R-:W-:Y:S01]  /*61c0*/  IMAD R5, R7, R12.reuse, RZ ;  /* 0x0000000c07057224 */ /* 0x082fe200078e02ff */
[----:B------:R-:W-:Y:S01]  /*61d0*/  SHF.L.U64.HI R56, R12, 0x6, R13 ;  /* 0x000000060c387819 */ /* 0x000fe2000001020d */
[----:B------:R-:W-:-:S04]  /*61e0*/  IMAD.WIDE.U32 R44, R23, R12, RZ ;  /* 0x0000000c172c7225 */ /* 0x000fc800078e00ff */
[----:B------:R-:W-:Y:S01]  /*61f0*/  IMAD R27, R18, R13, R5 ;  /* 0x0000000d121b7224 */ /* 0x000fe200078e0205 */
[----:B0-----:R-:W-:Y:S01]  /*6200*/  IADD3 R0, R0, -0x80, RZ ;  /* 0xffffff8000007810 */ /* 0x001fe20007ffe0ff */
[-C--:B--2---:R-:W-:Y:S01]  /*6210*/  IMAD R4, R3, R14.reuse, RZ ;  /* 0x0000000e03047224 */ /* 0x084fe200078e02ff */
[----:B------:R-:W-:Y:S01]  /*6220*/  SHF.L.U64.HI R57, R14, 0x6, R15 ;  /* 0x000000060e397819 */ /* 0x000fe2000001020f */
[----:B------:R-:W-:Y:S01]  /*6230*/  IMAD R6, R7, R14, RZ ;  /* 0x0000000e07067224 */ /* 0x000fe200078e02ff */
[----:B------:R-:W-:Y:S01]  /*6240*/  SHF.R.S32.HI R30, RZ, 0x1f, R0 ;  /* 0x0000001fff1e7819 */ /* 0x000fe20000011400 */
[CC--:B------:R-:W-:Y:S02]  /*6250*/  IMAD R47, R23.reuse, R15.reuse, R4 ;  /* 0x0000000f172f7224 */ /* 0x0c0fe400078e0204 */
[----:B------:R-:W-:Y:S01]  /*6260*/  IMAD R29, R18, R15, R6 ;  /* 0x0000000f121d7224 */ /* 0x000fe200078e0206 */
[----:B------:R-:W-:Y:S01]  /*6270*/  LEA.HI R30, R30, R0, RZ, 0x2 ;  /* 0x000000001e1e7211 */ /* 0x000fe200078f10ff */
[----:B------:R-:W-:-:S03]  /*6280*/  IMAD.WIDE.U32 R42, R23, R14, RZ ;  /* 0x0000000e172a7225 */ /* 0x000fc600078e00ff */
[----:B------:R-:W-:Y:S01]  /*6290*/  LOP3.LUT R30, R30, 0xfffffffc, RZ, 0xc0, !PT ;  /* 0xfffffffc1e1e7812 */ /* 0x000fe200078ec0ff */
[----:B------:R-:W-:Y:S02]  /*62a0*/  IMAD.IADD R47, R47, 0x1, R43 ;  /* 0x000000012f2f7824 */ /* 0x000fe400078e022b */
[----:B------:R-:W-:Y:S02]  /*62b0*/  IMAD.SHL.U32 R55, R12, 0x40, RZ ;  /* 0x000000400c377824 */ /* 0x000fe400078e00ff */
[----:B------:R-:W-:Y:S02]  /*62c0*/  IMAD.IADD R30, R0, 0x1, -R30 ;  /* 0x00000001001e7824 */ /* 0x000fe400078e0a1e */
[----:B------:R-:W-:Y:S02]  /*62d0*/  IMAD R0, R3, R12, RZ ;  /* 0x0000000c03007224 */ /* 0x000fe400078e02ff */
[C---:B------:R-:W-:Y:S02]  /*62e0*/  IMAD.SHL.U32 R24, R30.reuse, 0x4, RZ ;  /* 0x000000041e187824 */ /* 0x040fe400078e00ff */
[----:B------:R-:W-:-:S02]  /*62f0*/  IMAD.SHL.U32 R40, R30, 0x8, RZ ;  /* 0x000000081e287824 */ /* 0x000fc400078e00ff */
[----:B------:R-:W-:Y:S01]  /*6300*/  IMAD R3, R23, R13, R0 ;  /* 0x0000000d17037224 */ /* 0x000fe200078e0200 */
[----:B------:R-:W-:Y:S01]  /*6310*/  SHF.R.S32.HI R25, RZ, 0x1f, R24 ;  /* 0x0000001fff197819 */ /* 0x000fe20000011418 */
[----:B------:R-:W-:Y:S01]  /*6320*/  IMAD.SHL.U32 R59, R14, 0x40, RZ ;  /* 0x000000400e3b7824 */ /* 0x000fe200078e00ff */
[----:B------:R-:W-:Y:S01]  /*6330*/  SHF.R.S32.HI R41, RZ, 0x1f, R40 ;  /* 0x0000001fff297819 */ /* 0x000fe20000011428 */
[----:B------:R-:W-:Y:S02]  /*6340*/  IMAD.IADD R23, R3, 0x1, R45 ;  /* 0x0000000103177824 */ /* 0x000fe400078e022d */
[----:B------:R-:W-:-:S04]  /*6350*/  IMAD.WIDE.U32 R4, R18, R12, R24 ;  /* 0x0000000c12047225 */ /* 0x000fc800078e0018 */
[----:B------:R-:W-:Y:S01]  /*6360*/  IMAD.WIDE.U32 R6, R18, R14, R24 ;  /* 0x0000000e12067225 */ /* 0x000fe200078e0018 */
[----:B------:R-:W-:-:S03]  /*6370*/  IADD3 R46, P1, R4, R44, RZ ;  /* 0x0000002c042e7210 */ /* 0x000fc60007f3e0ff */
[----:B------:R-:W-:Y:S01]  /*6380*/  IMAD.WIDE.U32 R8, R18, R12, R40 ;  /* 0x0000000c12087225 */ /* 0x000fe200078e0028 */
[----:B------:R-:W-:Y:S02]  /*6390*/  IADD3 R49, P2, R6, R42, RZ ;  /* 0x0000002a06317210 */ /* 0x000fe40007f5e0ff */
[----:B------:R-:W-:Y:S01]  /*63a0*/  IADD3.X R48, R23, R5, R27, P1, !PT ;  /* 0x0000000517307210 */ /* 0x000fe20000ffe41b */
[----:B------:R-:W-:Y:S01]  /*63b0*/  IMAD.WIDE.U32 R10, R18, R14, R40 ;  /* 0x0000000e120a7225 */ /* 0x000fe200078e0028 */
[----:B------:R-:W-:Y:S02]  /*63c0*/  IADD3 R26, P3, R8, R44, RZ ;  /* 0x0000002c081a7210 */ /* 0x000fe40007f7e0ff */
[----:B------:R-:W-:Y:S02]  /*63d0*/  IADD3.X R50, R47, R7, R29, P2, !PT ;  /* 0x000000072f327210 */ /* 0x000fe400017fe41d */
[----:B------:R-:W-:Y:S02]  /*63e0*/  IADD3 R28, P4, R10, R42, RZ ;  /* 0x0000002a0a1c7210 */ /* 0x000fe40007f9e0ff */
[----:B------:R-:W-:-:S02]  /*63f0*/  IADD3.X R27, R23, R27, R9, P3, !PT ;  /* 0x0000001b171b7210 */ /* 0x000fc40001ffe409 */
[----:B------:R-:W-:Y:S01]  /*6400*/  IADD3.X R29, R47, R29, R11, P4, !PT ;  /* 0x0000001d2f1d7210 */ /* 0x000fe200027fe40b */
[----:B------:R-:W-:Y:S08]  /*6410*/  @!P0 BRA `(.L_x_11619) ;  /* 0x0000000000408947 */ /* 0x000ff00003800000 */
        /* <DEDUP_REMOVED lines=16> */
.L_x_11619:
[----:B------:R-:W-:Y:S05]  /*6520*/  BSYNC B6 ;  /* 0x0000000000067941 */ /* 0x000fea0003800000 */
.L_x_11618:
        /* <DEDUP_REMOVED lines=12> */
[----:B------:R-:W-:Y:S02]  /*65f0*/  IMAD R13, R225, R5, R12 ;  /* 0x00000005e10d7224 */ /* 0x000fe400078e020c */
[----:B------:R-:W-:Y:S02]  /*6600*/  IMAD.IADD R9, R9, 0x1, R3 ;  /* 0x0000000109097824 */ /* 0x000fe400078e0203 */
[----:B------:R-:W-:Y:S01]  /*6610*/  IMAD R0, R225, -0x80, R224 ;  /* 0xffffff80e1007824 */ /* 0x000fe200078e02e0 */
[----:B------:R-:W-:Y:S01]  /*6620*/  IADD3 R3, R11, R13, RZ ;  /* 0x0000000d0b037210 */ /* 0x000fe20007ffe0ff */
[----:B------:R-:W-:Y:S01]  /*6630*/  IMAD.SHL.U32 R54, R10, 0x80, RZ ;  /* 0x000000800a367824 */ /* 0x000fe200078e00ff */
[----:B------:R-:W-:Y:S02]  /*6640*/  SHF.L.U64.HI R51, R8, 0x7, R9 ;  /* 0x0000000708337819 */ /* 0x000fe40000010209 */
[----:B------:R-:W-:Y:S02]  /*6650*/  SHF.L.U64.HI R52, R10, 0x7, R3 ;  /* 0x000000070a347819 */ /* 0x000fe40000010203 */
[----:B------:R-:W-:Y:S01]  /*6660*/  VIMNMX R9, R0, 0x80, PT ;  /* 0x0000008000097848 */ /* 0x000fe20003fe0100 */
[----:B------:R-:W-:Y:S06]  /*6670*/  @!P0 BRA `(.L_x_11621) ;  /* 0x0000001400688947 */ /* 0x000fec0003800000 */
[----:B------:R-:W0:Y:S01]  /*6680*/  LDC R0, c[0x0][0x428] ;  /* 0x00010a00ff007b82 */ /* 0x000e220000000800 */
[C---:B------:R-:W-:Y:S01]  /*6690*/  ISETP.GE.AND P0, PT, R18.reuse, R9, PT ;  /* 0x000000091200720c */ /* 0x040fe20003f06270 */
[----:B------:R-:W-:Y:S01]  /*66a0*/  VIADD R20, R18, 0x40 ;  /* 0x0000004012147836 */ /* 0x000fe20000000000 */
[----:B------:R-:W-:Y:S01]  /*66b0*/  BSSY B1, `(.L_x_11622) ;  /* 0x000002d000017945 */ /* 0x000fe20003800000 */
[----:B------:R-:W-:Y:S01]  /*66c0*/  IMAD.MOV.U32 R11, RZ, RZ, R23 ;  /* 0x000000ffff0b7224 */ /* 0x000fe200078e0017 */
[----:B------:R-:W-:Y:S01]  /*66d0*/  MOV R13, R47 ;  /* 0x0000002f000d7202 */ /* 0x000fe20000000f00 */
[----:B------:R-:W-:Y:S01]  /*66e0*/  IMAD.MOV.U32 R10, RZ, RZ, R44 ;  /* 0x000000ffff0a7224 */ /* 0x000fe200078e002c */
[----:B------:R-:W-:Y:S01]  /*66f0*/  ISETP.GE.AND P1, PT, R20, R9, PT ;  /* 0x000000091400720c */ /* 0x000fe20003f26270 */
        /* <DEDUP_REMOVED lines=8> */
[----:B0-----:R-:W-:Y:S01]  /*6780*/  ISETP.NE.AND P2, PT, R0, 0x1, PT ;  /* 0x000000010000780c */ /* 0x001fe20003f45270 */
[----:B------:R-:W-:-:S04]  /*6790*/  IMAD R0, R225, 0x80, R18 ;  /* 0x00000080e1007824 */ /* 0x000fc800078e0212 */
[----:B------:R-:W-:Y:S01]  /*67a0*/  IMAD R3, R30, 0x40, R0 ;  /* 0x000000401e037824 */ /* 0x000fe200078e0200 */
[----:B------:R-:W-:-:S07]  /*67b0*/  CS2R R30, SRZ ;  /* 0x00000000001e7805 */ /* 0x000fce000001ff00 */
[----:B------:R-:W0:Y:S08]  /*67c0*/  @P2 LDC R8, c[0x0][0x42c] ;  /* 0x00010b00ff082b82 */ /* 0x000e300000000800 */
[----:B------:R-:W1:Y:S01]  /*67d0*/  @P2 LDC R15, c[0x0][0x430] ;  /* 0x00010c00ff0f2b82 */ /* 0x000e620000000800 */
[----:B0-----:R-:W-:-:S05]  /*67e0*/  @P2 IMAD.HI.U32 R0, R3, R8, RZ ;  /* 0x0000000803002227 */ /* 0x001fca00078e00ff */
[----:B-1----:R-:W-:-:S04]  /*67f0*/  @P2 SHF.R.U32.HI R3, RZ, R15, R0 ;  /* 0x0000000fff032219 */ /* 0x002fc80000011600 */
        /* <DEDUP_REMOVED lines=17> */
[----:B------:R-:W-:Y:S02]  /*6910*/  CS2R R32, SRZ ;  /* 0x0000000000207805 */ /* 0x000fe4000001ff00 */
[C---:B------:R-:W-:Y:S01]  /*6920*/  LEA R14, P3, R0.reuse, UR4, 0x1 ;  /* 0x00000004000e7c11 */ /* 0x040fe2000f8608ff */
[----:B------:R0:W5:Y:S03]  /*6930*/  @!P5 LDG.E.64 R38, desc[UR52][R8.64] ;  /* 0x000000340826d981 */ /* 0x000166000c1e1b00 */
[----:B------:R-:W-:Y:S01]  /*6940*/  LEA.HI.X R15, R0, UR5, R15, 0x1, P3 ;  /* 0x00000005000f7c11 */ /* 0x000fe200098f0c0f */
[----:B------:R0:W5:Y:S04]  /*6950*/  @!P2 LDG.E.64 R34, desc[UR52][R8.64+0x20] ;  /* 0x000020340822a981 */ /* 0x000168000c1e1b00 */
[----:B------:R0:W5:Y:S04]  /*6960*/  @!P5 LDG.E.64 R36, desc[UR52][R14.64] ;  /* 0x000000340e24d981 */ /* 0x000168000c1e1b00 */
[----:B------:R0:W5:Y:S02]  /*6970*/  @!P2 LDG.E.64 R32, desc[UR52][R14.64+0x20] ;  /* 0x000020340e20a981 */ /* 0x000164000c1e1b00 */
.L_x_11623:
[----:B------:R-:W-:Y:S05]  /*6980*/  BSYNC B1 ;  /* 0x0000000000017941 */ /* 0x000fea0003800000 */
.L_x_11622:
        /* <DEDUP_REMOVED lines=14> */
[C---:B------:R-:W-:Y:S02]  /*6a70*/  LEA R8, P2, R9.reuse, UR6, 0x1 ;  /* 0x0000000609087c11 */ /* 0x040fe4000f8408ff */
[----:B------:R-:W-:Y:S02]  /*6a80*/  CS2R R26, SRZ ;  /* 0x00000000001a7805 */ /* 0x000fe4000001ff00 */
[----:B------:R-:W-:Y:S02]  /*6a90*/  LEA R14, P3, R0, UR4, 0x1 ;  /* 0x00000004000e7c11 */ /* 0x000fe4000f8608ff */
[----:B------:R-:W-:Y:S02]  /*6aa0*/  LEA.HI.X R9, R9, UR7, R20, 0x1, P2 ;  /* 0x0000000709097c11 */ /* 0x000fe400090f0c14 */
[----:B------:R-:W-:-:S02]  /*6ab0*/  CS2R R20, SRZ ;  /* 0x0000000000147805 */ /* 0x000fc4000001ff00 */
[----:B------:R-:W-:Y:S01]  /*6ac0*/  LEA.HI.X R15, R0, UR5, R15, 0x1, P3 ;  /* 0x00000005000f7c11 */ /* 0x000fe200098f0c0f */
[----:B------:R1:W5:Y:S04]  /*6ad0*/  @!P4 LDG.E.64 R28, desc[UR52][R8.64] ;  /* 0x00000034081cc981 */ /* 0x000368000c1e1b00 */
[----:B------:R1:W5:Y:S04]  /*6ae0*/  @!P5 LDG.E.64 R20, desc[UR52][R8.64+0x20] ;  /* 0x000020340814d981 */ /* 0x000368000c1e1b00 */
[----:B------:R1:W5:Y:S04]  /*6af0*/  @!P4 LDG.E.64 R30, desc[UR52][R14.64] ;  /* 0x000000340e1ec981 */ /* 0x000368000c1e1b00 */
[----:B------:R1:W5:Y:S02]  /*6b00*/  @!P5 LDG.E.64 R26, desc[UR52][R14.64+0x20] ;  /* 0x000020340e1ad981 */ /* 0x000364000c1e1b00 */
.L_x_11625:
[----:B------:R-:W-:Y:S05]  /*6b10*/  BSYNC B1 ;  /* 0x0000000000017941 */ /* 0x000fea0003800000 */
.L_x_11624:
[----:B------:R-:W2:Y:S04]  /*6b20*/  LDL R47, [R1+0x4c] ;  /* 0x00004c00012f7983 */ /* 0x000ea80000100800 */
[----:B01----:R-:W3:Y:S01]  /*6b30*/  LDL R14, [R1+0x44] ;  /* 0x00004400010e7983 */ /* 0x003ee20000100800 */
[C---:B------:R-:W-:Y:S01]  /*6b40*/  IMAD.WIDE.U32 R10, R3.reuse, R6, R10 ;  /* 0x00000006030a7225 */ /* 0x040fe200078e000a */
[----:B------:R-:W-:Y:S01]  /*6b50*/  ULDC.64 UR4, c[0x0][0x3c8] ;  /* 0x0000f20000047ab9 */ /* 0x000fe20000000a00 */
[----:B------:R-:W-:Y:S02]  /*6b60*/  ULDC.64 UR6, c[0x0][0x3e0] ;  /* 0x0000f80000067ab9 */ /* 0x000fe40000000a00 */
[----:B------:R-:W-:-:S04]  /*6b70*/  IMAD.WIDE.U32 R12, R3, R4, R12 ;  /* 0x00000004030c7225 */ /* 0x000fc800078e000c */
[C---:B------:R-:W-:Y:S02]  /*6b80*/  IMAD R6, R23.reuse, R6, RZ ;  /* 0x0000000617067224 */ /* 0x040fe400078e02ff */
[----:B------:R-:W-:Y:S02]  /*6b90*/  IMAD R4, R23, R4, RZ ;  /* 0x0000000417047224 */ /* 0x000fe400078e02ff */
[C---:B------:R-:W-:Y:S02]  /*6ba0*/  IMAD R7, R3.reuse, R7, R6 ;  /* 0x0000000703077224 */ /* 0x040fe400078e0206 */
[----:B------:R-:W-:Y:S01]  /*6bb0*/  IMAD R3, R3, R5, R4 ;  /* 0x0000000503037224 */ /* 0x000fe200078e0204 */
[----:B------:R-:W-:Y:S01]  /*6bc0*/  LEA R4, P2, R10, UR4, 0x1 ;  /* 0x000000040a047c11 */ /* 0x000fe2000f8408ff */
[----:B------:R-:W-:Y:S02]  /*6bd0*/  IMAD.IADD R5, R11, 0x1, R7 ;  /* 0x000000010b057824 */ /* 0x000fe400078e0207 */
[----:B------:R-:W-:Y:S01]  /*6be0*/  IMAD.IADD R3, R13, 0x1, R3 ;  /* 0x000000010d037824 */ /* 0x000fe200078e0203 */
[----:B------:R-:W-:-:S02]  /*6bf0*/  UMOV UR4, 0xffffffff ;  /* 0xffffffff00047882 */ /* 0x000fc40000000000 */
[----:B------:R-:W-:Y:S01]  /*6c00*/  LEA.HI.X R5, R10, UR5, R5, 0x1, P2 ;  /* 0x000000050a057c11 */ /* 0x000fe200090f0c05 */
[----:B--2---:R-:W-:Y:S01]  /*6c10*/  IMAD.SHL.U32 R8, R47, 0x40, RZ ;  /* 0x000000402f087824 */ /* 0x004fe200078e00ff */
[----:B---3--:R-:W-:-:S04]  /*6c20*/  LEA.HI R0, R14, R14, RZ, 0x1 ;  /* 0x0000000e0e007211 */ /* 0x008fc800078f08ff */
[----:B------:R-:W-:Y:S02]  /*6c30*/  LOP3.LUT R9, R8, 0x1c0, RZ, 0xc0, !PT ;  /* 0x000001c008097812 */ /* 0x000fe400078ec0ff */
[----:B------:R-:W-:Y:S02]  /*6c40*/  LOP3.LUT R8, R0, 0xfffffffe, RZ, 0xc0, !PT ;  /* 0xfffffffe00087812 */ /* 0x000fe400078ec0ff */
[----:B------:R-:W-:Y:S02]  /*6c50*/  LEA R0, P3, R12, UR6, 0x1 ;  /* 0x000000060c007c11 */ /* 0x000fe4000f8608ff */
[----:B------:R-:W-:Y:S01]  /*6c60*/  LOP3.LUT R40, R9, 0x18, R40, 0xf8, !PT ;  /* 0x0000001809287812 */ /* 0x000fe200078ef828 */
[----:B------:R-:W-:Y:S01]  /*6c70*/  IMAD.IADD R8, R14, 0x1, -R8 ;  /* 0x000000010e087824 */ /* 0x000fe200078e0a08 */
[----:B------:R-:W-:Y:S02]  /*6c80*/  SHF.R.U32.HI R9, RZ, 0x3, R9 ;  /* 0x00000003ff097819 */ /* 0x000fe40000011609 */
[----:B------:R-:W-:-:S02]  /*6c90*/  LEA.HI.X R3, R12, UR7, R3, 0x1, P3 ;  /* 0x000000070c037c11 */ /* 0x000fc400098f0c03 */
[----:B------:R-:W-:Y:S02]  /*6ca0*/  LOP3.LUT R9, R40, R9, RZ, 0x3c, !PT ;  /* 0x0000000928097212 */ /* 0x000fe400078e3cff */
[----:B------:R-:W-:Y:S01]  /*6cb0*/  SHF.L.U32 R6, R8, 0x1f, RZ ;  /* 0x0000001f08067819 */ /* 0x000fe200000006ff */
[----:B------:R-:W-:Y:S06]  /*6cc0*/  BRA.DIV UR4, `(.L_x_11626) ;  /* 0x0000013a046c7947 */ /* 0x000fec000b800000 */
.L_x_11818:
[----:B------:R-:W-:-:S03]  /*6cd0*/  UMOV UR4, 0xffffffff ;  /* 0xffffffff00047882 */ /* 0x000fc60000000000 */
[----:B------:R-:W-:Y:S05]  /*6ce0*/  BRA.DIV UR4, `(.L_x_11627) ;  /* 0x0000013a048c7947 */ /* 0x000fea000b800000 */
.L_x_11821:
[----:B------:R-:W-:-:S03]  /*6cf0*/  UMOV UR4, 0xffffffff ;  /* 0xffffffff00047882 */ /* 0x000fc60000000000 */
[----:B------:R-:W-:Y:S05]  /*6d00*/  BRA.DIV UR4, `(.L_x_11628) ;  /* 0x0000013a04ac7947 */ /* 0x000fea000b800000 */
.L_x_11824:
[----:B------:R-:W-:-:S03]  /*6d10*/  UMOV UR4, 0xffffffff ;  /* 0xffffffff00047882 */ /* 0x000fc60000000000 */
[----:B------:R-:W-:Y:S05]  /*6d20*/  BRA.DIV UR4, `(.L_x_11629) ;  /* 0x0000013a04cc7947 */ /* 0x000fea000b800000 */
.L_x_11827:
[----:B------:R-:W-:-:S03]  /*6d30*/  UMOV UR4, 0xffffffff ;  /* 0xffffffff00047882 */ /* 0x000fc60000000000 */
[----:B------:R-:W-:Y:S05]  /*6d40*/  BRA.DIV UR4, `(.L_x_11630) ;  /* 0x0000013a04ec7947 */ /* 0x000fea000b800000 */
.L_x_11830:
[----:B------:R-:W-:-:S03]  /*6d50*/  UMOV UR4, 0xffffffff ;  /* 0xffffffff00047882 */ /* 0x000fc60000000000 */
[----:B------:R-:W-:Y:S05]  /*6d60*/  BRA.DIV UR4, `(.L_x_11631) ;  /* 0x0000013e040c7947 */ /* 0x000fea000b800000 */
.L_x_11833:
[----:B------:R-:W-:-:S03]  /*6d70*/  UMOV UR4, 0xffffffff ;  /* 0xffffffff00047882 */ /* 0x000fc60000000000 */
[----:B------:R-:W-:Y:S05]  /*6d80*/  BRA.DIV UR4, `(.L_x_11632) ;  /* 0x0000013e042c7947 */ /* 0x000fea000b800000 */
.L_x_11836:
[----:B------:R-:W-:-:S03]  /*6d90*/  UMOV UR4, 0xffffffff ;  /* 0xffffffff00047882 */ /* 0x000fc60000000000 */
[----:B------:R-:W-:Y:S05]  /*6da0*/  BRA.DIV UR4, `(.L_x_11633) ;  /* 0x0000013e044c7947 */ /* 0x000fea000b800000 */
.L_x_11839:
[----:B------:R-:W0:Y:S01]  /*6db0*/  S2R R7, SR_TID.X ;  /* 0x0000000000077919 */ /* 0x000e220000002100 */
[----:B------:R-:W1:Y:S01]  /*6dc0*/  SYNCS.PHASECHK.TRANS64.TRYWAIT P2, [R17+URZ+0x32400], R6 ;  /* 0x03240006110075a7 */ /* 0x000e62000804017f */
[----:B-----5:R-:W-:Y:S01]  /*6dd0*/  IMAD.MOV.U32 R3, RZ, RZ, R35 ;  /* 0x000000ffff037224 */ /* 0x020fe200078e0023 */
[----:B------:R-:W-:Y:S01]  /*6de0*/  MOV R0, R34 ;  /* 0x0000002200007202 */ /* 0x000fe20000000f00 */
[----:B------:R-:W-:Y:S01]  /*6df0*/  IMAD.MOV.U32 R5, RZ, RZ, R39 ;  /* 0x000000ffff057224 */ /* 0x000fe200078e0027 */
[----:B------:R-:W-:Y:S01]  /*6e00*/  LOP3.LUT P3, RZ, R47, 0x4, RZ, 0xc0, !PT ;  /* 0x000000042fff7812 */ /* 0x000fe2000786c0ff */
        /* <DEDUP_REMOVED lines=8> */
[----:B------:R-:W-:Y:S01]  /*6e90*/  BSSY B1, `(.L_x_11634) ;  /* 0x000001a000017945 */ /* 0x000fe20003800000 */
[----:B------:R-:W-:Y:S01]  /*6ea0*/  PRMT R15, R5, 0x7610, R15 ;  /* 0x00007610050f7816 */ /* 0x000fe2000000000f */
[----:B------:R-:W-:Y:S01]  /*6eb0*/  IMAD.MOV.U32 R5, RZ, RZ, R37 ;  /* 0x000000ffff057224 */ /* 0x000fe200078e0025 */
[----:B------:R-:W-:-:S04]  /*6ec0*/  PRMT R43, R4, 0x7610, R43 ;  /* 0x00007610042b7816 */ /* 0x000fc8000000002b */
[----:B------:R-:W-:Y:S01]  /*6ed0*/  PRMT R43, R43, 0x5410, R5 ;  /* 0x000054102b2b7816 */ /* 0x000fe20000000005 */
[----:B------:R-:W-:Y:S02]  /*6ee0*/  IMAD.MOV.U32 R5, RZ, RZ, R29 ;  /* 0x000000ffff057224 */ /* 0x000fe400078e001d */
[----:B0-----:R-:W-:-:S05]  /*6ef0*/  VIADD R10, R7, 0xffffff80 ;  /* 0xffffff80070a7836 */ /* 0x001fca0000000000 */
[----:B------:R-:W-:-:S04]  /*6f00*/  SHF.R.S32.HI R7, RZ, 0x1f, R10 ;  /* 0x0000001fff077819 */ /* 0x000fc8000001140a */
[----:B------:R-:W-:-:S04]  /*6f10*/  LEA.HI R7, R7, R10, RZ, 0x5 ;  /* 0x0000000a07077211 */ /* 0x000fc800078f28ff */
[----:B------:R-:W-:-:S05]  /*6f20*/  SHF.R.S32.HI R7, RZ, 0x5, R7 ;  /* 0x00000005ff077819 */ /* 0x000fca0000011407 */
[----:B------:R-:W-:Y:S02]  /*6f30*/  IMAD R0, R7, 0x200, R9 ;  /* 0x0000020007007824 */ /* 0x000fe400078e0209 */
[----:B------:R-:W-:Y:S02]  /*6f40*/  IMAD.MOV.U32 R7, RZ, RZ, R20 ;  /* 0x000000ffff077224 */ /* 0x000fe400078e0014 */
[----:B------:R-:W-:Y:S01]  /*6f50*/  IMAD.MOV.U32 R9, RZ, RZ, R21 ;  /* 0x000000ffff097224 */ /* 0x000fe200078e0015 */
[----:B------:R-:W-:-:S04]  /*6f60*/  LEA R3, R0, R17, 0x1 ;  /* 0x0000001100037211 */ /* 0x000fc800078e08ff */
[----:B------:R-:W-:Y:S01]  /*6f70*/  PRMT R44, R7, 0x5410, R9 ;  /* 0x00005410072c7816 */ /* 0x000fe20000000009 */
[C---:B------:R-:W-:Y:S01]  /*6f80*/  VIADD R4, R3.reuse, 0x18400 ;  /* 0x0001840003047836 */ /* 0x040fe20000000000 */
[----:B------:R-:W-:Y:S01]  /*6f90*/  MOV R7, R26 ;  /* 0x0000001a00077202 */ /* 0x000fe20000000f00 */
[----:B------:R-:W-:Y:S02]  /*6fa0*/  VIADD R0, R3, 0x18440 ;  /* 0x0001844003007836 */ /* 0x000fe40000000000 */
[----:B------:R-:W-:Y:S02]  /*6fb0*/  @P3 VIADD R0, R4, 0xffffffc0 ;  /* 0xffffffc004003836 */ /* 0x000fe40000000000 */
[----:B------:R-:W-:Y:S02]  /*6fc0*/  IMAD.MOV.U32 R4, RZ, RZ, R28 ;  /* 0x000000ffff047224 */ /* 0x000fe400078e001c */
[----:B------:R-:W-:-:S03]  /*6fd0*/  IMAD.MOV.U32 R9, RZ, RZ, R27 ;  /* 0x000000ffff097224 */ /* 0x000fc600078e001b */
[----:B------:R-:W-:Y:S01]  /*6fe0*/  PRMT R45, R4, 0x5410, R5 ;  /* 0x00005410042d7816 */ /* 0x000fe20000000005 */
[----:B------:R-:W-:Y:S01]  /*6ff0*/  IMAD.MOV.U32 R4, RZ, RZ, R30 ;  /* 0x000000ffff047224 */ /* 0x000fe200078e001e */
[----:B------:R-:W-:Y:S01]  /*7000*/  PRMT R46, R7, 0x5410, R9 ;  /* 0x00005410072e7816 */ /* 0x000fe20000000009 */
[----:B------:R-:W-:Y:S01]  /*7010*/  IMAD.MOV.U32 R5, RZ, RZ, R31 ;  /* 0x000000ffff057224 */ /* 0x000fe200078e001f */
[----:B-1----:R-:W-:Y:S06]  /*7020*/  @!P2 BRA `(.L_x_11635) ;  /* 0x0000013800d4a947 */ /* 0x002fec0003800000 */
.L_x_11840:
[----:B------:R-:W-:Y:S05]  /*7030*/  BSYNC B1 ;  /* 0x0000000000017941 */ /* 0x000fea0003800000 */
.L_x_11634:
        /* <DEDUP_REMOVED lines=26> */
[----:B------:R-:W-:Y:S01]  /*71e0*/  FFMA.FTZ R37, R11, R14, -R36 ;  /* 0x0000000e0b257223 */ /* 0x000fe20000010824 */
[----:B------:R-:W-:-:S02]  /*71f0*/  HADD2.F32 R10, -RZ, R6.H1_H1 ;  /* 0x30000006ff0a7230 */ /* 0x000fc40000004100 */
[-C--:B------:R-:W-:Y:S01]  /*7200*/  FMUL.FTZ R36, R4, R13.reuse ;  /* 0x0000000d04247220 */ /* 0x080fe20000410000 */
[----:B------:R-:W-:Y:S01]  /*7210*/  FFMA.FTZ R14, R7, R13, -R12 ;  /* 0x0000000d070e7223 */ /* 0x000fe2000001080c */
[----:B------:R-:W-:Y:S02]  /*7220*/  HADD2.F32 R6, -RZ, R5.H0_H0 ;  /* 0x20000005ff067230 */ /* 0x000fe40000004100 */
[----:B------:R-:W-:Y:S01]  /*7230*/  FFMA.FTZ R38, R11, R23, R38 ;  /* 0x000000170b267223 */ /* 0x000fe20000010026 */
[----:B------:R-:W-:Y:S02]  /*7240*/  HADD2.F32 R13, -RZ, R43.H1_H1 ;  /* 0x3000002bff0d7230 */ /* 0x000fe40000004100 */
[----:B------:R-:W-:Y:S01]  /*7250*/  FFMA.FTZ R15, R7, R15, R36 ;  /* 0x0000000f070f7223 */ /* 0x000fe20000010024 */
[----:B------:R-:W-:Y:S02]  /*7260*/  HADD2.F32 R5, -RZ, R5.H1_H1 ;  /* 0x30000005ff057230 */ /* 0x000fe40000004100 */
[----:B------:R-:W-:-:S02]  /*7270*/  HADD2.F32 R11, -RZ, R42.H0_H0 ;  /* 0x2000002aff0b7230 */ /* 0x000fc40000004100 */
[C---:B------:R-:W-:Y:S01]  /*7280*/  FMUL.FTZ R36, R10.reuse, R13 ;  /* 0x0000000d0a247220 */ /* 0x040fe20000410000 */
[----:B------:R-:W-:Y:S02]  /*7290*/  HADD2.F32 R12, -RZ, R39.H0_H0 ;  /* 0x20000027ff0c7230 */ /* 0x000fe40000004100 */
[----:B------:R-:W-:Y:S02]  /*72a0*/  HADD2.F32 R4, -RZ, R40.H0_H0 ;  /* 0x20000028ff047230 */ /* 0x000fe40000004100 */
[-C--:B------:R-:W-:Y:S01]  /*72b0*/  FMUL.FTZ R10, R10, R11.reuse ;  /* 0x0000000b0a0a7220 */ /* 0x080fe20000410000 */
[----:B------:R-:W-:Y:S01]  /*72c0*/  FFMA.FTZ R36, R9, R11, -R36 ;  /* 0x0000000b09247223 */ /* 0x000fe20000010824 */
[C---:B------:R-:W-:Y:S01]  /*72d0*/  FMUL.FTZ R7, R5.reuse, R12 ;  /* 0x0000000c05077220 */ /* 0x040fe20000410000 */
[-C--:B------:R-:W-:Y:S01]  /*72e0*/  FMUL.FTZ R23, R5, R4.reuse ;  /* 0x0000000405177220 */ /* 0x080fe20000410000 */
[----:B------:R-:W-:Y:S02]  /*72f0*/  FFMA.FTZ R9, R9, R13, R10 ;  /* 0x0000000d09097223 */ /* 0x000fe4000001000a */
[----:B------:R-:W-:Y:S01]  /*7300*/  FFMA.FTZ R5, R6, R4, -R7 ;  /* 0x0000000406057223 */ /* 0x000fe20000010807 */
[----:B------:R-:W-:Y:S01]  /*7310*/  F2FP.F16.F32.PACK_AB R7, R38, R37 ;  /* 0x000000252607723e */ /* 0x000fe200000000ff */
[----:B------:R-:W-:Y:S01]  /*7320*/  FFMA.FTZ R12, R6, R12, R23 ;  /* 0x0000000c060c7223 */ /* 0x000fe20000010017 */
[----:B------:R-:W-:-:S02]  /*7330*/  F2FP.F16.F32.PACK_AB R4, R15, R14 ;  /* 0x0000000e0f04723e */ /* 0x000fc400000000ff */
[----:B------:R-:W-:Y:S02]  /*7340*/  F2FP.F16.F32.PACK_AB R6, R9, R36 ;  /* 0x000000240906723e */ /* 0x000fe400000000ff */
[----:B------:R-:W-:-:S05]  /*7350*/  F2FP.F16.F32.PACK_AB R5, R12, R5 ;  /* 0x000000050c05723e */ /* 0x000fca00000000ff */
[----:B------:R1:W-:Y:S02]  /*7360*/  STS.128 [R3+0x18400], R4 ;  /* 0x0184000403007388 */ /* 0x0003e40000000c00 */
.L_x_11639:
[----:B------:R-:W-:Y:S05]  /*7370*/  BSYNC B2 ;  /* 0x0000000000027941 */ /* 0x000fea0003800000 */
.L_x_11638:
[----:B------:R-:W-:Y:S05]  /*7380*/  @P2 BRA `(.L_x_11637) ;  /* 0x0000000000a82947 */ /* 0x000fea0003800000 */
[----:B01----:R-:W0:Y:S01]  /*7390*/  LDS.128 R4, [R0] ;  /* 0x0000000000047984 */ /* 0x003e220000000c00 */
[----:B------:R-:W-:Y:S01]  /*73a0*/  SHF.R.U32.HI R14, RZ, 0x10, R35 ;  /* 0x00000010ff0e7819 */ /* 0x000fe20000011623 */
[----:B------:R-:W-:Y:S01]  /*73b0*/  HADD2.F32 R15, -RZ, R42.H1_H1 ;  /* 0x3000002aff0f7230 */ /* 0x000fe20000004100 */
        /* <DEDUP_REMOVED lines=20> */
[----:B------:R-:W-:Y:S02]  /*7500*/  HADD2.F32 R13, -RZ, R43.H0_H0 ;  /* 0x2000002bff0d7230 */ /* 0x000fe40000004100 */
[----:B------:R-:W-:Y:S01]  /*7510*/  FFMA.FTZ R15, R7, R15, R32 ;  /* 0x0000000f070f7223 */ /* 0x000fe20000010020 */
[----:B------:R-:W-:Y:S02]  /*7520*/  HADD2.F32 R5, -RZ, R5.H1_H1 ;  /* 0x30000005ff057230 */ /* 0x000fe40000004100 */
[----:B------:R-:W-:-:S02]  /*7530*/  HADD2.F32 R11, -RZ, R41.H1_H1 ;  /* 0x30000029ff0b7230 */ /* 0x000fc40000004100 */
        /* <DEDUP_REMOVED lines=14> */
[----:B------:R2:W-:Y:S02]  /*7620*/  STS.128 [R0], R4 ;  /* 0x0000000400007388 */ /* 0x0005e40000000c00 */
.L_x_11637:
[----:B------:R-:W-:Y:S05]  /*7630*/  BSYNC B1 ;  /* 0x0000000000017941 */ /* 0x000fea0003800000 */
.L_x_11636:
        /* <DEDUP_REMOVED lines=21> */
[----:B------:R-:W-:Y:S01]  /*7790*/  FMUL.FTZ R28, R12, R14 ;  /* 0x0000000e0c1c7220 */ /* 0x000fe20000410000 */
[--C-:B------:R-:W-:Y:S02]  /*77a0*/  HADD2.F32 R9, -RZ, R6.reuse.H0_H0 ;  /* 0x20000006ff097230 */ /* 0x100fe40000004100 */
[----:B------:R-:W-:Y:S01]  /*77b0*/  FMUL.FTZ R12, R4, R15 ;  /* 0x0000000f040c7220 */ /* 0x000fe20000410000 */
[----:B------:R-:W-:-:S02]  /*77c0*/  HADD2.F32 R10, -RZ, R6.H1_H1 ;  /* 0x30000006ff0a7230 */ /* 0x000fc40000004100 */
[----:B------:R-:W-:Y:S01]  /*77d0*/  FFMA.FTZ R25, R11, R14, -R24 ;  /* 0x0000000e0b197223 */ /* 0x000fe20000010818 */
[--C-:B------:R-:W-:Y:S02]  /*77e0*/  HADD2.F32 R6, -RZ, R5.reuse.H0_H0 ;  /* 0x20000005ff067230 */ /* 0x100fe40000004100 */
[-C--:B------:R-:W-:Y:S01]  /*77f0*/  FMUL.FTZ R24, R4, R13.reuse ;  /* 0x0000000d04187220 */ /* 0x080fe20000410000 */
[----:B------:R-:W-:Y:S01]  /*7800*/  FFMA.FTZ R14, R7, R13, -R12 ;  /* 0x0000000d070e7223 */ /* 0x000fe2000001080c */
[----:B------:R-:W-:Y:S02]  /*7810*/  HADD2.F32 R5, -RZ, R5.H1_H1 ;  /* 0x30000005ff057230 */ /* 0x000fe40000004100 */
[----:B------:R-:W-:Y:S01]  /*7820*/  FFMA.FTZ R28, R11, R23, R28 ;  /* 0x000000170b1c7223 */ /* 0x000fe2000001001c */
[----:B------:R-:W-:Y:S02]  /*7830*/  HADD2.F32 R13, -RZ, R47.H1_H1 ;  /* 0x3000002fff0d7230 */ /* 0x000fe40000004100 */
[----:B------:R-:W-:Y:S01]  /*7840*/  FFMA.FTZ R7, R7, R15, R24 ;  /* 0x0000000f07077223 */ /* 0x000fe20000010018 */
[----:B------:R-:W-:-:S02]  /*7850*/  HADD2.F32 R12, -RZ, R29.H0_H0 ;  /* 0x2000001dff0c7230 */ /* 0x000fc40000004100 */
[----:B------:R-:W-:Y:S02]  /*7860*/  HADD2.F32 R11, -RZ, R45.H1_H1 ;  /* 0x3000002dff0b7230 */ /* 0x000fe40000004100 */
[----:B------:R-:W-:Y:S01]  /*7870*/  FMUL.FTZ R24, R10, R13 ;  /* 0x0000000d0a187220 */ /* 0x000fe20000410000 */
[----:B------:R-:W-:Y:S02]  /*7880*/  HADD2.F32 R4, -RZ, R32.H0_H0 ;  /* 0x20000020ff047230 */ /* 0x000fe40000004100 */
[----:B------:R-:W-:Y:S01]  /*7890*/  FMUL.FTZ R15, R5, R12 ;  /* 0x0000000c050f7220 */ /* 0x000fe20000410000 */
[----:B------:R-:W-:Y:S01]  /*78a0*/  F2FP.F16.F32.PACK_AB R31, R28, R25 ;  /* 0x000000191c1f723e */ /* 0x000fe200000000ff */
[-C--:B------:R-:W-:Y:S01]  /*78b0*/  FMUL.FTZ R10, R10, R11.reuse ;  /* 0x0000000b0a0a7220 */ /* 0x080fe20000410000 */
[----:B------:R-:W-:Y:S01]  /*78c0*/  FFMA.FTZ R24, R9, R11, -R24 ;  /* 0x0000000b09187223 */ /* 0x000fe20000010818 */
[-C--:B------:R-:W-:Y:S01]  /*78d0*/  FMUL.FTZ R5, R5, R4.reuse ;  /* 0x0000000405057220 */ /* 0x080fe20000410000 */
[C---:B------:R-:W-:Y:S01]  /*78e0*/  FFMA.FTZ R15, R6.reuse, R4, -R15 ;  /* 0x00000004060f7223 */ /* 0x040fe2000001080f */
[----:B------:R-:W-:Y:S01]  /*78f0*/  FFMA.FTZ R9, R9, R13, R10 ;  /* 0x0000000d09097223 */ /* 0x000fe2000001000a */
[----:B------:R-:W-:Y:S01]  /*7900*/  F2FP.F16.F32.PACK_AB R28, R7, R14 ;  /* 0x0000000e071c723e */ /* 0x000fe200000000ff */
[----:B------:R-:W-:-:S03]  /*7910*/  FFMA.FTZ R6, R6, R12, R5 ;  /* 0x0000000c06067223 */ /* 0x000fc60000010005 */
[----:B------:R-:W-:Y:S02]  /*7920*/  F2FP.F16.F32.PACK_AB R30, R9, R24 ;  /* 0x00000018091e723e */ /* 0x000fe400000000ff */
[----:B------:R-:W-:-:S05]  /*7930*/  F2FP.F16.F32.PACK_AB R29, R6, R15 ;  /* 0x0000000f061d723e */ /* 0x000fca00000000ff */
[----:B------:R1:W-:Y:S02]  /*7940*/  STS.128 [R3+0x1a400], R28 ;  /* 0x01a4001c03007388 */ /* 0x0003e40000000c00 */
.L_x_11642:
[----:B------:R-:W-:Y:S05]  /*7950*/  BSYNC B1 ;  /* 0x0000000000017941 */ /* 0x000fea0003800000 */
.L_x_11641:
        /* <DEDUP_REMOVED lines=19> */
[C---:B------:R-:W-:Y:S01]  /*7a90*/  FFMA.FTZ R26, R10.reuse, R15, R24 ;  /* 0x0000000f0a1a7223 */ /* 0x040fe20000010018 */
        /* <DEDUP_REMOVED lines=13> */
[----:B------:R-:W-:Y:S01]  /*7b70*/  FMUL.FTZ R9, R5, R11 ;  /* 0x0000000b05097220 */ /* 0x000fe20000410000 */
[----:B------:R-:W-:Y:S01]  /*7b80*/  FFMA.FTZ R13, R7, R12, R13 ;  /* 0x0000000c070d7223 */ /* 0x000fe2000001000d */
[-C--:B------:R-:W-:Y:S01]  /*7b90*/  FMUL.FTZ R14, R5, R4.reuse ;  /* 0x00000004050e7220 */ /* 0x080fe20000410000 */
        /* <DEDUP_REMOVED lines=8> */
.L_x_11621:
[----:B------:R-:W0:Y:S01]  /*7c20*/  LDC R43, c[0x0][0x3d4] ;  /* 0x0000f500ff2b7b82 */ /* 0x000e220000000800 */
[----:B------:R-:W-:Y:S01]  /*7c30*/  VIADD R0, R18, 0x40 ;  /* 0x0000004012007836 */ /* 0x000fe20000000000 */
[----:B------:R-:W2:Y:S01]  /*7c40*/  LDL R46, [R1+0x44] ;  /* 0x00004400012e7983 */ /* 0x000ea20000100800 */
[----:B------:R-:W-:Y:S01]  /*7c50*/  ULDC.64 UR4, c[0x0][0x3c8] ;  /* 0x0000f20000047ab9 */ /* 0x000fe20000000a00 */
[----:B------:R-:W-:Y:S01]  /*7c60*/  ULDC.64 UR6, c[0x0][0x3e0] ;  /* 0x0000f80000067ab9 */ /* 0x000fe20000000a00 */
[----:B0-----:R-:W-:-:S04]  /*7c70*/  ISETP.GE.AND P0, PT, R40, R43, PT ;  /* 0x0000002b2800720c */ /* 0x001fc80003f06270 */
[-C--:B------:R-:W-:Y:S02]  /*7c80*/  ISETP.GE.OR P1, PT, R0, R9.reuse, P0 ;  /* 0x000000090000720c */ /* 0x080fe40000726670 */
[----:B------:R-:W-:-:S11]  /*7c90*/  ISETP.GE.OR P0, PT, R18, R9, P0 ;  /* 0x000000091200720c */ /* 0x000fd60000706670 */
[----:B------:R-:W0:Y:S08]  /*7ca0*/  @!P1 LDC.64 R14, c[0x0][0x3c8] ;  /* 0x0000f200ff0e9b82 */ /* 0x000e300000000a00 */
[----:B------:R-:W1:Y:S01]  /*7cb0*/  @!P1 LDC.64 R30, c[0x0][0x3e0] ;  /* 0x0000f800ff1e9b82 */ /* 0x000e620000000a00 */
[----:B------:R-:W-:-:S04]  /*7cc0*/  @!P1 IADD3 R13, P2, P3, R26, R55, R53 ;  /* 0x000000371a0d9210 */ /* 0x000fc80007b5e035 */
[----:B------:R-:W-:Y:S02]  /*7cd0*/  @!P1 IADD3.X R20, R27, R56, R51, P2, P3 ;  /* 0x000000381b149210 */ /* 0x000fe400017e6433 */
[----:B------:R-:W-:Y:S02]  /*7ce0*/  @!P1 IADD3 R0, P3, P4, R28, R59, R54 ;  /* 0x0000003b1c009210 */ /* 0x000fe40007c7e036 */
[----:B------:R-:W-:Y:S02]  /*7cf0*/  @!P0 IADD3 R11, P2, R54, R28, RZ ;  /* 0x0000001c360b8210 */ /* 0x000fe40007f5e0ff */
[----:B------:R-:W-:Y:S02]  /*7d00*/  @!P1 IADD3.X R3, R29, R57, R52, P3, P4 ;  /* 0x000000391d039210 */ /* 0x000fe40001fe8434 */
[----:B0-----:R-:W-:Y:S01]  /*7d10*/  @!P1 LEA R12, P3, R13, R14, 0x1 ;  /* 0x0000000e0d0c9211 */ /* 0x001fe200078608ff */
[----:B------:R-:W-:Y:S01]  /*7d20*/  @!P0 IMAD.X R24, R52, 0x1, R29, P2 ;  /* 0x0000000134188824 */ /* 0x000fe200010e061d */
[----:B------:R-:W-:-:S02]  /*7d30*/  CS2R R28, SRZ ;  /* 0x00000000001c7805 */ /* 0x000fc4000001ff00 */
[----:B------:R-:W-:Y:S02]  /*7d40*/  @!P1 LEA.HI.X R13, R13, R15, R20, 0x1, P3 ;  /* 0x0000000f0d0d9211 */ /* 0x000fe400018f0c14 */
[----:B-1----:R-:W-:-:S04]  /*7d50*/  @!P1 LEA R14, P4, R0, R30, 0x1 ;  /* 0x0000001e000e9211 */ /* 0x002fc800078808ff */
[----:B------:R-:W-:Y:S02]  /*7d60*/  @!P1 LEA.HI.X R15, R0, R31, R3, 0x1, P4 ;  /* 0x0000001f000f9211 */ /* 0x000fe400020f0c03 */
[----:B------:R-:W-:Y:S01]  /*7d70*/  CS2R R30, SRZ ;  /* 0x00000000001e7805 */ /* 0x000fe2000001ff00 */
[----:B------:R-:W0:Y:S05]  /*7d80*/  LDC R0, c[0x0][0x428] ;  /* 0x00010a00ff007b82 */ /* 0x000e2a0000000800 */
[----:B------:R-:W5:Y:S01]  /*7d90*/  @!P1 LDG.E.128 R28, desc[UR52][R14.64] ;  /* 0x000000340e1c9981 */ /* 0x000f62000c1e1d00 */
[----:B------:R-:W1:Y:S01]  /*7da0*/  S2R R21, SR_TID.X ;  /* 0x0000000000157919 */ /* 0x000e620000002100 */
[----:B------:R-:W-:-:S05]  /*7db0*/  @!P0 IADD3 R9, P5, R53, R26, RZ ;  /* 0x0000001a35098210 */ /* 0x000fca0007fbe0ff */
[----:B------:R-:W-:Y:S01]  /*7dc0*/  @!P0 IMAD.X R10, R51, 0x1, R27, P5 ;  /* 0x00000001330a8824 */ /* 0x000fe200028e061b */
[----:B------:R-:W-:-:S04]  /*7dd0*/  @!P0 LEA R8, P5, R9, UR4, 0x1 ;  /* 0x0000000409088c11 */ /* 0x000fc8000f8a08ff */
[----:B------:R-:W-:Y:S02]  /*7de0*/  @!P0 LEA.HI.X R9, R9, UR5, R10, 0x1, P5 ;  /* 0x0000000509098c11 */ /* 0x000fe4000a8f0c0a */
[----:B------:R-:W-:-:S04]  /*7df0*/  @!P0 LEA R10, P2, R11, UR6, 0x1 ;  /* 0x000000060b0a8c11 */ /* 0x000fc8000f8408ff */
[----:B------:R-:W-:Y:S02]  /*7e00*/  @!P0 LEA.HI.X R11, R11, UR7, R24, 0x1, P2 ;  /* 0x000000070b0b8c11 */ /* 0x000fe400090f0c18 */
[----:B0-----:R-:W-:Y:S02]  /*7e10*/  ISETP.NE.AND P2, PT, R0, 0x1, PT ;  /* 0x000000010000780c */ /* 0x001fe40003f45270 */
[----:B------:R-:W-:Y:S02]  /*7e20*/  CS2R R32, SRZ ;  /* 0x0000000000207805 */ /* 0x000fe4000001ff00 */
[----:B------:R-:W-:-:S06]  /*7e30*/  CS2R R34, SRZ ;  /* 0x0000000000227805 */ /* 0x000fcc000001ff00 */
[----:B------:R0:W5:Y:S01]  /*7e40*/  @!P0 LDG.E.128 R32, desc[UR52][R8.64] ;  /* 0x0000003408208981 */ /* 0x000162000c1e1d00 */
[----:B-1----:R-:W-:Y:S02]  /*7e50*/  IADD3 R48, R21, -0x80, RZ ;  /* 0xffffff8015307810 */ /* 0x002fe40007ffe0ff */
[----:B------:R-:W1:Y:S02]  /*7e60*/  @P2 LDC R0, c[0x0][0x42c] ;  /* 0x00010b00ff002b82 */ /* 0x000e640000000800 */
[----:B------:R-:W-:-:S06]  /*7e70*/  SHF.R.S32.HI R21, RZ, 0x1f, R48 ;  /* 0x0000001fff157819 */ /* 0x000fcc0000011430 */
[----:B0-----:R-:W0:Y:S01]  /*7e80*/  @P2 LDC R9, c[0x0][0x430] ;  /* 0x00010c00ff092b82 */ /* 0x001e220000000800 */
[----:B------:R-:W-:-:S04]  /*7e90*/  LEA.HI R21, R21, R48, RZ, 0x2 ;  /* 0x0000003015157211 */ /* 0x000fc800078f10ff */
[----:B------:R-:W-:Y:S01]  /*7ea0*/  LOP3.LUT R21, R21, 0xfffffffc, RZ, 0xc0, !PT ;  /* 0xfffffffc15157812 */ /* 0x000fe200078ec0ff */
[----:B------:R-:W-:-:S04]  /*7eb0*/  IMAD R3, R225, 0x80, R18 ;  /* 0x00000080e1037824 */ /* 0x000fc800078e0212 */
[----:B------:R-:W-:-:S04]  /*7ec0*/  IMAD.IADD R21, R48, 0x1, -R21 ;  /* 0x0000000130157824 */ /* 0x000fc800078e0a15 */
[----:B------:R-:W-:-:S04]  /*7ed0*/  IMAD R3, R21, 0x40, R3 ;  /* 0x0000004015037824 */ /* 0x000fc800078e0203 */
[----:B-1----:R-:W-:Y:S01]  /*7ee0*/  @P2 IMAD.HI.U32 R0, R3, R0, RZ ;  /* 0x0000000003002227 */ /* 0x002fe200078e00ff */
[----:B------:R-:W-:Y:S02]  /*7ef0*/  CS2R R36, SRZ ;  /* 0x0000000000247805 */ /* 0x000fe4000001ff00 */
[----:B------:R-:W-:Y:S02]  /*7f00*/  CS2R R38, SRZ ;  /* 0x0000000000267805 */ /* 0x000fe4000001ff00 */
[----:B------:R-:W-:Y:S02]  /*7f10*/  CS2R R24, SRZ ;  /* 0x0000000000187805 */ /* 0x000fe4000001ff00 */
[----:B0-----:R-:W-:Y:S02]  /*7f20*/  @P2 SHF.R.U32.HI R3, RZ, R9, R0 ;  /* 0x00000009ff032219 */ /* 0x001fe40000011600 */
[----:B------:R-:W-:Y:S01]  /*7f30*/  CS2R R26, SRZ ;  /* 0x00000000001a7805 */ /* 0x000fe2000001ff00 */
[----:B------:R0:W5:Y:S01]  /*7f40*/  @!P0 LDG.E.128 R36, desc[UR52][R10.64] ;  /* 0x000000340a248981 */ /* 0x000162000c1e1d00 */
[----:B------:R-:W-:Y:S01]  /*7f50*/  SHF.R.S32.HI R21, RZ, 0x1f, R3 ;  /* 0x0000001fff157819 */ /* 0x000fe20000011403 */
[----:B------:R-:W-:-:S03]  /*7f60*/  IMAD.MOV.U32 R8, RZ, RZ, R44 ;  /* 0x000000ffff087224 */ /* 0x000fc600078e002c */
[----:B------:R1:W5:Y:S01]  /*7f70*/  @!P1 LDG.E.128 R24, desc[UR52][R12.64] ;  /* 0x000000340c189981 */ /* 0x000362000c1e1d00 */
[----:B------:R-:W-:Y:S02]  /*7f80*/  IMAD.MOV.U32 R9, RZ, RZ, R23 ;  /* 0x000000ffff097224 */ /* 0x000fe400078e0017 */
[C---:B------:R-:W-:Y:S02]  /*7f90*/  IMAD R0, R21.reuse, R6, RZ ;  /* 0x0000000615007224 */ /* 0x040fe400078e02ff */
[----:B0-----:R-:W-:Y:S02]  /*7fa0*/  IMAD.MOV.U32 R10, RZ, RZ, R42 ;  /* 0x000000ffff0a7224 */ /* 0x001fe400078e002a */
[----:B------:R-:W-:Y:S02]  /*7fb0*/  IMAD.MOV.U32 R11, RZ, RZ, R47 ;  /* 0x000000ffff0b7224 */ /* 0x000fe400078e002f */
[----:B-1----:R-:W-:Y:S02]  /*7fc0*/  IMAD R12, R21, R4, RZ ;  /* 0x00000004150c7224 */ /* 0x002fe400078e02ff */
[----:B------:R-:W-:-:S04]  /*7fd0*/  IMAD.WIDE.U32 R8, R3, R6, R8 ;  /* 0x0000000603087225 */ /* 0x000fc800078e0008 */
[----:B------:R-:W-:-:S04]  /*7fe0*/  IMAD.WIDE.U32 R10, R3, R4, R10 ;  /* 0x00000004030a7225 */ /* 0x000fc800078e000a */
[C---:B------:R-:W-:Y:S02]  /*7ff0*/  IMAD R7, R3.reuse, R7, R0 ;  /* 0x0000000703077224 */ /* 0x040fe400078e0200 */
[----:B------:R-:W-:Y:S01]  /*8000*/  IMAD R3, R3, R5, R12 ;  /* 0x0000000503037224 */ /* 0x000fe200078e020c */
[----:B------:R-:W-:Y:S01]  /*8010*/  LEA R4, P2, R8, UR4, 0x1 ;  /* 0x0000000408047c11 */ /* 0x000fe2000f8408ff */
[----:B------:R-:W-:Y:S01]  /*8020*/  IMAD.IADD R5, R9, 0x1, R7 ;  /* 0x0000000109057824 */ /* 0x000fe200078e0207 */
[----:B------:R-:W-:Y:S02]  /*8030*/  LEA R0, P3, R10, UR6, 0x1 ;  /* 0x000000060a007c11 */ /* 0x000fe4000f8608ff */
[----:B------:R-:W-:Y:S01]  /*8040*/  IADD3 R3, R11, R3, RZ ;  /* 0x000000030b037210 */ /* 0x000fe20007ffe0ff */
[----:B------:R-:W-:Y:S01]  /*8050*/  UMOV UR4, 0xffffffff ;  /* 0xffffffff00047882 */ /* 0x000fe20000000000 */
[----:B------:R-:W-:Y:S02]  /*8060*/  LEA.HI.X R5, R8, UR5, R5, 0x1, P2 ;  /* 0x0000000508057c11 */ /* 0x000fe400090f0c05 */
[----:B------:R-:W-:-:S02]  /*8070*/  LEA.HI.X R3, R10, UR7, R3, 0x1, P3 ;  /* 0x000000070a037c11 */ /* 0x000fc400098f0c03 */
[----:B--2---:R-:W-:Y:S01]  /*8080*/  LEA.HI R6, R46, R46, RZ, 0x1 ;  /* 0x0000002e2e067211 */ /* 0x004fe200078f08ff */
[----:B------:R-:W-:Y:S06]  /*8090*/  BRA.DIV UR4, `(.L_x_11643) ;  /* 0x0000012a04cc7947 */ /* 0x000fec000b800000 */
.L_x_11843:
[----:B------:R-:W-:-:S03]  /*80a0*/  UMOV UR4, 0xffffffff ;  /* 0xffffffff00047882 */ /* 0x000fc60000000000 */
[----:B------:R-:W-:Y:S05]  /*80b0*/  BRA.DIV UR4, `(.L_x_11644) ;  /* 0x0000012a04ec7947 */ /* 0x000fea000b800000 */
.L_x_11846:
[----:B------:R-:W-:-:S03]  /*80c0*/  UMOV UR4, 0xffffffff ;  /* 0xffffffff00047882 */ /* 0x000fc60000000000 */
[----:B------:R-:W-:Y:S05]  /*80d0*/  BRA.DIV UR4, `(.L_x_11645) ;  /* 0x0000012e040c7947 */ /* 0x000fea000b800000 */
.L_x_11849:
[----:B------:R-:W-:-:S03]  /*80e0*/  UMOV UR4, 0xffffffff ;  /* 0xffffffff00047882 */ /* 0x000fc60000000000 */
[----:B------:R-:W-:Y:S05]  /*80f0*/  BRA.DIV UR4, `(.L_x_11646) ;  /* 0x0000012e042c7947 */ /* 0x000fea000b800000 */
.L_x_11852:
[----:B------:R-:W-:-:S03]  /*8100*/  UMOV UR4, 0xffffffff ;  /* 0xffffffff00047882 */ /* 0x000fc60000000000 */
[----:B------:R-:W-:Y:S05]  /*8110*/  BRA.DIV UR4, `(.L_x_11647) ;  /* 0x0000012e044c7947 */ /* 0x000fea000b800000 */
.L_x_11855:
[----:B------:R-:W-:Y:S01]  /*8120*/  UMOV UR4, 0xffffffff ;  /* 0xffffffff00047882 */ /* 0x000fe20000000000 */
[----:B------:R-:W-:Y:S02]  /*8130*/  LOP3.LUT R6, R6, 0xfffffffe, RZ, 0xc0, !PT ;  /* 0xfffffffe06067812 */ /* 0x000fe400078ec0ff */
[----:B------:R-:W-:Y:S05]  /*8140*/  BRA.DIV UR4, `(.L_x_11648) ;  /* 0x0000012e04687947 */ /* 0x000fea000b800000 */
.L_x_11858:
[----:B------:R-:W-:Y:S01]  /*8150*/  UMOV UR4, 0xffffffff ;  /* 0xffffffff00047882 */ /* 0x000fe20000000000 */
[----:B------:R-:W-:Y:S02]  /*8160*/  IMAD.IADD R8, R46, 0x1, -R6 ;  /* 0x000000012e087824 */ /* 0x000fe400078e0a06 */
[----:B------:R-:W-:Y:S05]  /*8170*/  BRA.DIV UR4, `(.L_x_11649) ;  /* 0x0000012e04847947 */ /* 0x000fea000b800000 */
.L_x_11861:
[----:B------:R-:W-:Y:S01]  /*8180*/  UMOV UR4, 0xffffffff ;  /* 0xffffffff00047882 */ /* 0x000fe20000000000 */
[----:B------:R-:W-:Y:S02]  /*8190*/  SHF.L.U32 R4, R8, 0x1f, RZ ;  /* 0x0000001f08047819 */ /* 0x000fe400000006ff */
[----:B------:R-:W-:Y:S05]  /*81a0*/  BRA.DIV UR4, `(.L_x_11650) ;  /* 0x0000012e04a07947 */ /* 0x000fea000b800000 */
.L_x_11864:
        /* <DEDUP_REMOVED lines=29> */
.L_x_11865:
[----:B------:R-:W-:Y:S05]  /*8380*/  BSYNC B1 ;  /* 0x0000000000017941 */ /* 0x000fea0003800000 */
.L_x_11651:
[----:B------:R-:W-:Y:S01]  /*8390*/  BSSY B1, `(.L_x_11653) ;  /* 0x0000069000017945 */ /* 0x000fe20003800000 */
[----:B------:R-:W-:Y:S01]  /*83a0*/  IMAD.MOV.U32 R54, RZ, RZ, R30 ;  /* 0x000000ffff367224 */ /* 0x000fe200078e001e */
[----:B------:R-:W-:Y:S02]  /*83b0*/  MOV R55, R31 ;  /* 0x0000001f00377202 */ /* 0x000fe40000000f00 */
[----:B------:R-:W-:Y:S01]  /*83c0*/  LOP3.LUT R0, R0, 0x38, RZ, 0xc0, !PT ;  /* 0x0000003800007812 */ /* 0x000fe200078ec0ff */
[----:B------:R-:W-:Y:S06]  /*83d0*/  @P0 BRA `(.L_x_11654) ;  /* 0x0000000400900947 */ /* 0x000fec0003800000 */
[----:B------:R-:W2:Y:S01]  /*83e0*/  LDL R3, [R1+0x4c] ;  /* 0x00004c0001037983 */ /* 0x000ea20000100800 */
[----:B------:R-:W1:Y:S02]  /*83f0*/  S2R R5, SR_TID.X ;  /* 0x0000000000057919 */ /* 0x000e640000002100 */
[----:B-1----:R-:W-:-:S05]  /*8400*/  VIADD R5, R5, 0xffffff80 ;  /* 0xffffff8005057836 */ /* 0x002fca0000000000 */
[----:B------:R-:W-:-:S04]  /*8410*/  SHF.R.S32.HI R6, RZ, 0x1f, R5 ;  /* 0x0000001fff067819 */ /* 0x000fc80000011405 */
[----:B------:R-:W-:-:S04]  /*8420*/  LEA.HI R6, R6, R5, RZ, 0x5 ;  /* 0x0000000506067211 */ /* 0x000fc800078f28ff */
[----:B------:R-:W-:Y:S02]  /*8430*/  SHF.R.S32.HI R6, RZ, 0x5, R6 ;  /* 0x00000005ff067819 */ /* 0x000fe40000011406 */
[--C-:B------:R-:W-:Y:S02]  /*8440*/  SHF.R.U64 R48, R32, 0x10, R33.reuse ;  /* 0x0000001020307819 */ /* 0x100fe40000001221 */
[----:B------:R-:W-:Y:S01]  /*8450*/  SHF.R.U32.HI R42, RZ, 0x10, R33 ;  /* 0x00000010ff2a7819 */ /* 0x000fe20000011621 */
[--C-:B------:R-:W-:Y:S01]  /*8460*/  HADD2.F32 R33, -RZ, R20.reuse.H1_H1 ;  /* 0x30000014ff217230 */ /* 0x100fe20000004100 */
[----:B------:R-:W-:Y:S01]  /*8470*/  SHF.R.U64 R47, R34, 0x10, R35 ;  /* 0x00000010222f7819 */ /* 0x000fe20000001223 */
[----:B------:R-:W-:Y:S01]  /*8480*/  HADD2.F32 R34, -RZ, R20.H0_H0 ;  /* 0x20000014ff227230 */ /* 0x000fe20000004100 */
[--C-:B------:R-:W-:Y:S02]  /*8490*/  SHF.R.U64 R46, R36, 0x10, R37.reuse ;  /* 0x00000010242e7819 */ /* 0x100fe40000001225 */
[----:B------:R-:W-:-:S02]  /*84a0*/  SHF.R.U32.HI R36, RZ, 0x10, R37 ;  /* 0x00000010ff247819 */ /* 0x000fc40000011625 */
[----:B------:R-:W-:-:S03]  /*84b0*/  SHF.R.U64 R45, R38, 0x10, R39 ;  /* 0x00000010262d7819 */ /* 0x000fc60000001227 */
[----:B------:R-:W-:Y:S01]  /*84c0*/  HADD2.F32 R36, -RZ, R36.H0_H0 ;  /* 0x20000024ff247230 */ /* 0x000fe20000004100 */
[----:B------:R-:W-:Y:S02]  /*84d0*/  SHF.R.U32.HI R39, RZ, 0x10, R39 ;  /* 0x00000010ff277819 */ /* 0x000fe40000011627 */
[----:B------:R-:W-:Y:S01]  /*84e0*/  SHF.R.U32.HI R37, RZ, 0x10, R35 ;  /* 0x00000010ff257819 */ /* 0x000fe20000011623 */
[----:B--2---:R-:W-:-:S05]  /*84f0*/  IMAD.SHL.U32 R3, R3, 0x40, RZ ;  /* 0x0000004003037824 */ /* 0x004fca00078e00ff */
[----:B------:R-:W-:-:S04]  /*8500*/  LOP3.LUT R3, R3, 0x1c0, RZ, 0xc0, !PT ;  /* 0x000001c003037812 */ /* 0x000fc800078ec0ff */
[--C-:B------:R-:W-:Y:S02]  /*8510*/  SHF.R.U32.HI R5, RZ, 0x3, R3.reuse ;  /* 0x00000003ff057819 */ /* 0x100fe40000011603 */
[----:B------:R-:W-:Y:S02]  /*8520*/  LOP3.LUT R40, R3, 0x38, R40, 0xf8, !PT ;  /* 0x0000003803287812 */ /* 0x000fe400078ef828 */
[----:B------:R-:W-:Y:S02]  /*8530*/  LOP3.LUT R3, R5, R0, R3, 0x1e, !PT ;  /* 0x0000000005037212 */ /* 0x000fe400078e1e03 */
[----:B------:R-:W-:-:S03]  /*8540*/  LOP3.LUT R40, R40, R5, RZ, 0x3c, !PT ;  /* 0x0000000528287212 */ /* 0x000fc600078e3cff */
[C---:B0-----:R-:W-:Y:S02]  /*8550*/  IMAD R4, R6.reuse, 0x200, R3 ;  /* 0x0000020006047824 */ /* 0x041fe400078e0203 */
[----:B------:R-:W-:Y:S02]  /*8560*/  IMAD R40, R6, 0x200, R40 ;  /* 0x0000020006287824 */ /* 0x000fe400078e0228 */
[--C-:B------:R-:W-:Y:S02]  /*8570*/  IMAD R43, R4, 0x2, R17.reuse ;  /* 0x00000002042b7824 */ /* 0x100fe400078e0211 */
[----:B------:R-:W-:-:S03]  /*8580*/  IMAD R41, R40, 0x2, R17 ;  /* 0x0000000228297824 */ /* 0x000fc600078e0211 */
        /* <DEDUP_REMOVED lines=8> */
[----:B------:R-:W-:Y:S01]  /*8610*/  FFMA.FTZ R33, R9, R33, -R38 ;  /* 0x0000002109217223 */ /* 0x000fe20000010826 */
[----:B------:R-:W-:Y:S02]  /*8620*/  HADD2.F32 R20, -RZ, R42.H0_H0 ;  /* 0x2000002aff147230 */ /* 0x000fe40000004100 */
[----:B------:R-:W-:Y:S01]  /*8630*/  FMUL.FTZ R42, R21, R36 ;  /* 0x00000024152a7220 */ /* 0x000fe20000410000 */
[----:B------:R-:W-:Y:S02]  /*8640*/  HADD2.F32 R23, -RZ, R7.H0_H0 ;  /* 0x20000007ff177230 */ /* 0x000fe40000004100 */
[----:B------:R-:W-:Y:S01]  /*8650*/  FFMA.FTZ R40, R9, R34, R40 ;  /* 0x0000002209287223 */ /* 0x000fe20000010028 */
[--C-:B------:R-:W-:Y:S02]  /*8660*/  HADD2.F32 R38, -RZ, R44.reuse.H0_H0 ;  /* 0x2000002cff267230 */ /* 0x100fe40000004100 */
[----:B------:R-:W-:Y:S02]  /*8670*/  HADD2.F32 R34, -RZ, R44.H1_H1 ;  /* 0x3000002cff227230 */ /* 0x000fe40000004100 */
[----:B------:R-:W-:Y:S01]  /*8680*/  FMUL.FTZ R44, R21, R20 ;  /* 0x00000014152c7220 */ /* 0x000fe20000410000 */
[----:B------:R-:W-:-:S02]  /*8690*/  HADD2.F32 R11, -RZ, R15.H0_H0 ;  /* 0x2000000fff0b7230 */ /* 0x000fc40000004100 */
[----:B------:R-:W-:Y:S01]  /*86a0*/  FFMA.FTZ R42, R13, R20, -R42 ;  /* 0x000000140d2a7223 */ /* 0x000fe2000001082a */
[----:B------:R-:W-:Y:S02]  /*86b0*/  HADD2.F32 R32, -RZ, R7.H1_H1 ;  /* 0x30000007ff207230 */ /* 0x000fe40000004100 */
[C---:B------:R-:W-:Y:S01]  /*86c0*/  FMUL.FTZ R20, R23.reuse, R38 ;  /* 0x0000002617147220 */ /* 0x040fe20000410000 */
[----:B------:R-:W-:Y:S02]  /*86d0*/  HADD2.F32 R21, -RZ, R39.H0_H0 ;  /* 0x20000027ff157230 */ /* 0x000fe40000004100 */
[----:B------:R-:W-:Y:S01]  /*86e0*/  FMUL.FTZ R23, R23, R34 ;  /* 0x0000002217177220 */ /* 0x000fe20000410000 */
[----:B------:R-:W-:Y:S02]  /*86f0*/  HADD2.F32 R9, -RZ, R37.H0_H0 ;  /* 0x20000025ff097230 */ /* 0x000fe40000004100 */
[----:B------:R-:W-:Y:S01]  /*8700*/  FFMA.FTZ R13, R13, R36, R44 ;  /* 0x000000240d0d7223 */ /* 0x000fe2000001002c */
[----:B------:R-:W-:-:S02]  /*8710*/  HADD2.F32 R15, -RZ, R15.H1_H1 ;  /* 0x3000000fff0f7230 */ /* 0x000fc40000004100 */
[C---:B------:R-:W-:Y:S01]  /*8720*/  FFMA.FTZ R35, R11.reuse, R34, -R20 ;  /* 0x000000220b237223 */ /* 0x040fe20000010814 */
[----:B------:R-:W-:Y:S02]  /*8730*/  HADD2.F32 R5, -RZ, R4.H0_H0 ;  /* 0x20000004ff057230 */ /* 0x000fe40000004100 */
[----:B------:R-:W-:Y:S01]  /*8740*/  FFMA.FTZ R38, R11, R38, R23 ;  /* 0x000000260b267223 */ /* 0x000fe20000010017 */
[C---:B------:R-:W-:Y:S01]  /*8750*/  FMUL.FTZ R36, R32.reuse, R21 ;  /* 0x0000001520247220 */ /* 0x040fe20000410000 */
[--C-:B------:R-:W-:Y:S02]  /*8760*/  HADD2.F32 R34, -RZ, R49.reuse.H0_H0 ;  /* 0x20000031ff227230 */ /* 0x100fe40000004100 */
[----:B------:R-:W-:Y:S01]  /*8770*/  FMUL.FTZ R44, R32, R9 ;  /* 0x00000009202c7220 */ /* 0x000fe20000410000 */
[----:B------:R-:W-:Y:S02]  /*8780*/  HADD2.F32 R7, -RZ, R6.H0_H0 ;  /* 0x20000006ff077230 */ /* 0x000fe40000004100 */
[----:B------:R-:W-:-:S02]  /*8790*/  HADD2.F32 R11, -RZ, R49.H1_H1 ;  /* 0x30000031ff0b7230 */ /* 0x000fc40000004100 */
[----:B------:R-:W-:Y:S02]  /*87a0*/  HADD2.F32 R20, -RZ, R50.H0_H0 ;  /* 0x20000032ff147230 */ /* 0x000fe40000004100 */
[----:B------:R-:W-:Y:S01]  /*87b0*/  FFMA.FTZ R36, R15, R9, -R36 ;  /* 0x000000090f247223 */ /* 0x000fe20000010824 */
[----:B------:R-:W-:Y:S02]  /*87c0*/  HADD2.F32 R3, -RZ, R12.H0_H0 ;  /* 0x2000000cff037230 */ /* 0x000fe40000004100 */
[----:B------:R-:W-:Y:S01]  /*87d0*/  FMUL.FTZ R32, R5, R34 ;  /* 0x0000002205207220 */ /* 0x000fe20000410000 */
[----:B------:R-:W-:Y:S02]  /*87e0*/  HADD2.F32 R10, -RZ, R14.H0_H0 ;  /* 0x2000000eff0a7230 */ /* 0x000fe40000004100 */
[----:B------:R-:W-:Y:S01]  /*87f0*/  FFMA.FTZ R37, R15, R21, R44 ;  /* 0x000000150f257223 */ /* 0x000fe2000001002c */
[----:B------:R-:W-:Y:S02]  /*8800*/  HADD2.F32 R9, -RZ, R50.H1_H1 ;  /* 0x30000032ff097230 */ /* 0x000fe40000004100 */
[----:B------:R-:W-:Y:S01]  /*8810*/  FMUL.FTZ R15, R7, R11 ;  /* 0x0000000b070f7220 */ /* 0x000fe20000410000 */
[-C--:B------:R-:W-:Y:S01]  /*8820*/  FMUL.FTZ R5, R5, R20.reuse ;  /* 0x0000001405057220 */ /* 0x080fe20000410000 */
[----:B------:R-:W-:Y:S01]  /*8830*/  FFMA.FTZ R32, R3, R20, -R32 ;  /* 0x0000001403207223 */ /* 0x000fe20000010820 */
[----:B------:R-:W-:-:S02]  /*8840*/  HADD2.F32 R4, -RZ, R4.H1_H1 ;  /* 0x30000004ff047230 */ /* 0x000fc40000004100 */
[-C--:B------:R-:W-:Y:S01]  /*8850*/  FMUL.FTZ R21, R7, R9.reuse ;  /* 0x0000000907157220 */ /* 0x080fe20000410000 */
[----:B------:R-:W-:Y:S01]  /*8860*/  FFMA.FTZ R20, R10, R9, -R15 ;  /* 0x000000090a147223 */ /* 0x000fe2000001080f */
[----:B------:R-:W-:Y:S02]  /*8870*/  HADD2.F32 R6, -RZ, R6.H1_H1 ;  /* 0x30000006ff067230 */ /* 0x000fe40000004100 */
[----:B------:R-:W-:Y:S01]  /*8880*/  FFMA.FTZ R34, R3, R34, R5 ;  /* 0x0000002203227223 */ /* 0x000fe20000010005 */
[----:B------:R-:W-:Y:S02]  /*8890*/  HADD2.F32 R7, -RZ, R46.H0_H0 ;  /* 0x2000002eff077230 */ /* 0x000fe40000004100 */
[----:B------:R-:W-:Y:S02]  /*88a0*/  HADD2.F32 R9, -RZ, R45.H0_H0 ;  /* 0x2000002dff097230 */ /* 0x000fe40000004100 */
[----:B------:R-:W-:Y:S02]  /*88b0*/  HADD2.F32 R3, -RZ, R48.H0_H0 ;  /* 0x20000030ff037230 */ /* 0x000fe40000004100 */
[----:B------:R-:W-:-:S02]  /*88c0*/  HADD2.F32 R5, -RZ, R47.H0_H0 ;  /* 0x2000002fff057230 */ /* 0x000fc40000004100 */
        /* <DEDUP_REMOVED lines=21> */
.L_x_11654:
[----:B------:R-:W-:Y:S05]  /*8a20*/  BSYNC B1 ;  /* 0x0000000000017941 */ /* 0x000fea0003800000 */
.L_x_11653:
[----:B------:R-:W-:Y:S01]  /*8a30*/  PRMT R40, R54, 0x5410, R55 ;  /* 0x0000541036287816 */ /* 0x000fe20000000037 */
[----:B------:R-:W-:Y:S06]  /*8a40*/  @P1 BRA `(.L_x_11640) ;  /* 0x0000000400801947 */ /* 0x000fec0003800000 */
[----:B------:R-:W2:Y:S01]  /*8a50*/  LDL R3, [R1+0x28] ;  /* 0x0000280001037983 */ /* 0x000ea20000100800 */
[C---:B01----:R-:W-:Y:S01]  /*8a60*/  VIADD R4, R18.reuse, 0x40 ;  /* 0x0000004012047836 */ /* 0x043fe20000000000 */
[----:B------:R-:W-:Y:S02]  /*8a70*/  IADD3 R5, R18, 0x40, RZ ;  /* 0x0000004012057810 */ /* 0x000fe40007ffe0ff */
[----:B------:R-:W3:Y:S01]  /*8a80*/  LDL R41, [R1+0x54] ;  /* 0x0000540001297983 */ /* 0x000ee20000100800 */
[----:B------:R-:W-:Y:S02]  /*8a90*/  IMAD.SHL.U32 R4, R4, 0x40, RZ ;  /* 0x0000004004047824 */ /* 0x000fe400078e00ff */
[----:B------:R-:W-:-:S03]  /*8aa0*/  IMAD.SHL.U32 R5, R5, 0x40, RZ ;  /* 0x0000004005057824 */ /* 0x000fc600078e00ff */
[----:B------:R-:W-:Y:S02]  /*8ab0*/  LOP3.LUT R4, R4, 0x1c0, RZ, 0xc0, !PT ;  /* 0x000001c004047812 */ /* 0x000fe400078ec0ff */
[----:B------:R-:W-:Y:S02]  /*8ac0*/  LOP3.LUT R5, R5, 0x1c0, RZ, 0xc0, !PT ;  /* 0x000001c005057812 */ /* 0x000fe400078ec0ff */
[----:B------:R-:W-:-:S04]  /*8ad0*/  SHF.R.U32.HI R4, RZ, 0x3, R4 ;  /* 0x00000003ff047819 */ /* 0x000fc80000011604 */
[----:B------:R-:W-:Y:S02]  /*8ae0*/  LOP3.LUT R0, R4, R0, R5, 0x1e, !PT ;  /* 0x0000000004007212 */ /* 0x000fe400078e1e05 */
[--C-:B------:R-:W-:Y:S02]  /*8af0*/  SHF.R.U64 R38, R26, 0x10, R27.reuse ;  /* 0x000000101a267819 */ /* 0x100fe4000000121b */
[----:B------:R-:W-:Y:S01]  /*8b00*/  SHF.R.U32.HI R37, RZ, 0x10, R27 ;  /* 0x00000010ff257819 */ /* 0x000fe2000001161b */
[----:B------:R-:W-:Y:S01]  /*8b10*/  HADD2.F32 R27, -RZ, R51.H1_H1 ;  /* 0x30000033ff1b7230 */ /* 0x000fe20000004100 */
[--C-:B------:R-:W-:Y:S02]  /*8b20*/  SHF.R.U64 R39, R24, 0x10, R25.reuse ;  /* 0x0000001018277819 */ /* 0x100fe40000001219 */
[----:B------:R-:W-:Y:S01]  /*8b30*/  SHF.R.U32.HI R32, RZ, 0x10, R25 ;  /* 0x00000010ff207819 */ /* 0x000fe20000011619 */
[----:B------:R-:W-:Y:S01]  /*8b40*/  HADD2.F32 R25, -RZ, R52.H1_H1 ;  /* 0x30000034ff197230 */ /* 0x000fe20000004100 */
[----:B------:R-:W-:-:S02]  /*8b50*/  SHF.R.U64 R36, R28, 0x10, R29 ;  /* 0x000000101c247819 */ /* 0x000fc4000000121d */
[----:B------:R-:W-:Y:S02]  /*8b60*/  SHF.R.U32.HI R28, RZ, 0x10, R29 ;  /* 0x00000010ff1c7819 */ /* 0x000fe4000001161d */
[----:B------:R-:W-:-:S03]  /*8b70*/  SHF.R.U64 R35, R30, 0x10, R31 ;  /* 0x000000101e237819 */ /* 0x000fc6000000121f */
[----:B------:R-:W-:Y:S02]  /*8b80*/  HADD2.F32 R30, -RZ, R28.H0_H0 ;  /* 0x2000001cff1e7230 */ /* 0x000fe40000004100 */
[----:B------:R-:W-:Y:S01]  /*8b90*/  HADD2.F32 R28, -RZ, R51.H0_H0 ;  /* 0x20000033ff1c7230 */ /* 0x000fe20000004100 */
[----:B------:R-:W-:Y:S01]  /*8ba0*/  SHF.R.U32.HI R33, RZ, 0x10, R31 ;  /* 0x00000010ff217819 */ /* 0x000fe2000001161f */
[----:B--2---:R-:W-:-:S04]  /*8bb0*/  IMAD.IADD R0, R3, 0x1, R0 ;  /* 0x0000000103007824 */ /* 0x004fc800078e0200 */
[----:B------:R-:W-:Y:S01]  /*8bc0*/  IMAD R0, R0, 0x2, R17 ;  /* 0x0000000200007824 */ /* 0x000fe200078e0211 */
[----:B---3--:R-:W0:Y:S04]  /*8bd0*/  LDS.128 R12, [R41+0x18400] ;  /* 0x01840000290c7984 */ /* 0x008e280000000c00 */
[----:B------:R-:W1:Y:S01]  /*8be0*/  LDS.128 R4, [R0+0x18400] ;  /* 0x0184000000047984 */ /* 0x000e620000000c00 */
[----:B0-----:R-:W-:Y:S02]  /*8bf0*/  HADD2.F32 R9, -RZ, R13.H0_H0 ;  /* 0x2000000dff097230 */ /* 0x001fe40000004100 */
[--C-:B-1----:R-:W-:Y:S02]  /*8c00*/  HADD2.F32 R20, -RZ, R5.reuse.H0_H0 ;  /* 0x20000005ff147230 */ /* 0x102fe40000004100 */
[----:B------:R-:W-:-:S03]  /*8c10*/  HADD2.F32 R21, -RZ, R5.H1_H1 ;  /* 0x30000005ff157230 */ /* 0x000fc60000004100 */
[C---:B------:R-:W-:Y:S01]  /*8c20*/  FMUL.FTZ R26, R20.reuse, R27 ;  /* 0x0000001b141a7220 */ /* 0x040fe20000410000 */
[-C--:B------:R-:W-:Y:S01]  /*8c30*/  FMUL.FTZ R20, R20, R25.reuse ;  /* 0x0000001914147220 */ /* 0x080fe20000410000 */
[----:B------:R-:W-:Y:S02]  /*8c40*/  HADD2.F32 R13, -RZ, R13.H1_H1 ;  /* 0x3000000dff0d7230 */ /* 0x000fe40000004100 */
[C---:B------:R-:W-:Y:S01]  /*8c50*/  FFMA.FTZ R29, R9.reuse, R25, -R26 ;  /* 0x00000019091d7223 */ /* 0x040fe2000001081a */
[----:B------:R-:W-:Y:S02]  /*8c60*/  HADD2.F32 R26, -RZ, R32.H0_H0 ;  /* 0x20000020ff1a7230 */ /* 0x000fe40000004100 */
[----:B------:R-:W-:Y:S01]  /*8c70*/  FFMA.FTZ R27, R9, R27, R20 ;  /* 0x0000001b091b7223 */ /* 0x000fe20000010014 */
[----:B------:R-:W-:Y:S02]  /*8c80*/  HADD2.F32 R5, -RZ, R4.H0_H0 ;  /* 0x20000004ff057230 */ /* 0x000fe40000004100 */
[----:B------:R-:W-:Y:S01]  /*8c90*/  FMUL.FTZ R32, R21, R30 ;  /* 0x0000001e15207220 */ /* 0x000fe20000410000 */
[----:B------:R-:W-:-:S02]  /*8ca0*/  HADD2.F32 R20, -RZ, R52.H0_H0 ;  /* 0x20000034ff147230 */ /* 0x000fc40000004100 */
[-C--:B------:R-:W-:Y:S01]  /*8cb0*/  FMUL.FTZ R34, R21, R26.reuse ;  /* 0x0000001a15227220 */ /* 0x080fe20000410000 */
[----:B------:R-:W-:Y:S02]  /*8cc0*/  HADD2.F32 R3, -RZ, R12.H0_H0 ;  /* 0x2000000cff037230 */ /* 0x000fe40000004100 */
[----:B------:R-:W-:Y:S01]  /*8cd0*/  FFMA.FTZ R32, R13, R26, -R32 ;  /* 0x0000001a0d207223 */ /* 0x000fe20000010820 */
[----:B------:R-:W-:Y:S02]  /*8ce0*/  HADD2.F32 R23, -RZ, R6.H0_H0 ;  /* 0x20000006ff177230 */ /* 0x000fe40000004100 */
[C---:B------:R-:W-:Y:S01]  /*8cf0*/  FMUL.FTZ R26, R5.reuse, R28 ;  /* 0x0000001c051a7220 */ /* 0x040fe20000410000 */
[----:B------:R-:W-:Y:S02]  /*8d00*/  HADD2.F32 R9, -RZ, R40.H0_H0 ;  /* 0x20000028ff097230 */ /* 0x000fe40000004100 */
[----:B------:R-:W-:Y:S01]  /*8d10*/  FMUL.FTZ R25, R5, R20 ;  /* 0x0000001405197220 */ /* 0x000fe20000410000 */
[----:B------:R-:W-:-:S02]  /*8d20*/  HADD2.F32 R5, -RZ, R53.H0_H0 ;  /* 0x20000035ff057230 */ /* 0x000fc40000004100 */
[----:B------:R-:W-:Y:S01]  /*8d30*/  FFMA.FTZ R34, R13, R30, R34 ;  /* 0x0000001e0d227223 */ /* 0x000fe20000010022 */
[--C-:B------:R-:W-:Y:S02]  /*8d40*/  HADD2.F32 R24, -RZ, R7.reuse.H0_H0 ;  /* 0x20000007ff187230 */ /* 0x100fe40000004100 */
[----:B------:R-:W-:Y:S02]  /*8d50*/  HADD2.F32 R13, -RZ, R40.H1_H1 ;  /* 0x30000028ff0d7230 */ /* 0x000fe40000004100 */
[----:B------:R-:W-:Y:S01]  /*8d60*/  FFMA.FTZ R21, R3, R20, -R26 ;  /* 0x0000001403157223 */ /* 0x000fe2000001081a */
[----:B------:R-:W-:Y:S02]  /*8d70*/  HADD2.F32 R10, -RZ, R14.H0_H0 ;  /* 0x2000000eff0a7230 */ /* 0x000fe40000004100 */
[----:B------:R-:W-:Y:S01]  /*8d80*/  FMUL.FTZ R31, R23, R9 ;  /* 0x00000009171f7220 */ /* 0x000fe20000410000 */
[----:B------:R-:W-:Y:S02]  /*8d90*/  HADD2.F32 R7, -RZ, R7.H1_H1 ;  /* 0x30000007ff077230 */ /* 0x000fe40000004100 */
[----:B------:R-:W-:Y:S01]  /*8da0*/  FFMA.FTZ R25, R3, R28, R25 ;  /* 0x0000001c03197223 */ /* 0x000fe20000010019 */
[----:B------:R-:W-:Y:S01]  /*8db0*/  FMUL.FTZ R23, R23, R5 ;  /* 0x0000000517177220 */ /* 0x000fe20000410000 */
[----:B------:R-:W-:-:S02]  /*8dc0*/  HADD2.F32 R26, -RZ, R33.H0_H0 ;  /* 0x20000021ff1a7230 */ /* 0x000fc40000004100 */
[----:B------:R-:W-:Y:S02]  /*8dd0*/  HADD2.F32 R20, -RZ, R37.H0_H0 ;  /* 0x20000025ff147230 */ /* 0x000fe40000004100 */
[----:B------:R-:W-:Y:S01]  /*8de0*/  FMUL.FTZ R28, R24, R13 ;  /* 0x0000000d181c7220 */ /* 0x000fe20000410000 */
[----:B------:R-:W-:Y:S02]  /*8df0*/  HADD2.F32 R11, -RZ, R15.H0_H0 ;  /* 0x2000000fff0b7230 */ /* 0x000fe40000004100 */
[----:B------:R-:W-:Y:S02]  /*8e00*/  HADD2.F32 R3, -RZ, R53.H1_H1 ;  /* 0x30000035ff037230 */ /* 0x000fe40000004100 */
[C---:B------:R-:W-:Y:S01]  /*8e10*/  FFMA.FTZ R31, R10.reuse, R5, -R31 ;  /* 0x000000050a1f7223 */ /* 0x040fe2000001081f */
[----:B------:R-:W-:Y:S01]  /*8e20*/  FFMA.FTZ R23, R10, R9, R23 ;  /* 0x000000090a177223 */ /* 0x000fe20000010017 */
[C---:B------:R-:W-:Y:S01]  /*8e30*/  FMUL.FTZ R10, R7.reuse, R26 ;  /* 0x0000001a070a7220 */ /* 0x040fe20000410000 */
[----:B------:R-:W-:Y:S01]  /*8e40*/  FMUL.FTZ R30, R7, R20 ;  /* 0x00000014071e7220 */ /* 0x000fe20000410000 */
[----:B------:R-:W-:-:S02]  /*8e50*/  HADD2.F32 R15, -RZ, R15.H1_H1 ;  /* 0x3000000fff0f7230 */ /* 0x000fc40000004100 */
[-C--:B------:R-:W-:Y:S01]  /*8e60*/  FMUL.FTZ R24, R24, R3.reuse ;  /* 0x0000000318187220 */ /* 0x080fe20000410000 */
[----:B------:R-:W-:Y:S02]  /*8e70*/  HADD2.F32 R4, -RZ, R4.H1_H1 ;  /* 0x30000004ff047230 */ /* 0x000fe40000004100 */
[----:B------:R-:W-:Y:S01]  /*8e80*/  FFMA.FTZ R28, R11, R3, -R28 ;  /* 0x000000030b1c7223 */ /* 0x000fe2000001081c */
[----:B------:R-:W-:Y:S02]  /*8e90*/  HADD2.F32 R6, -RZ, R6.H1_H1 ;  /* 0x30000006ff067230 */ /* 0x000fe40000004100 */
[----:B------:R-:W-:Y:S02]  /*8ea0*/  HADD2.F32 R7, -RZ, R36.H0_H0 ;  /* 0x20000024ff077230 */ /* 0x000fe40000004100 */
[----:B------:R-:W-:Y:S02]  /*8eb0*/  HADD2.F32 R9, -RZ, R35.H0_H0 ;  /* 0x20000023ff097230 */ /* 0x000fe40000004100 */
[----:B------:R-:W-:-:S02]  /*8ec0*/  HADD2.F32 R3, -RZ, R39.H0_H0 ;  /* 0x20000027ff037230 */ /* 0x000fc40000004100 */
[----:B------:R-:W-:Y:S02]  /*8ed0*/  HADD2.F32 R5, -RZ, R38.H0_H0 ;  /* 0x20000026ff057230 */ /* 0x000fe40000004100 */
[----:B------:R-:W-:Y:S01]  /*8ee0*/  FFMA.FTZ R24, R11, R13, R24 ;  /* 0x0000000d0b187223 */ /* 0x000fe20000010018 */
[----:B------:R-:W-:Y:S02]  /*8ef0*/  HADD2.F32 R12, -RZ, R12.H1_H1 ;  /* 0x3000000cff0c7230 */ /* 0x000fe40000004100 */
[C---:B------:R-:W-:Y:S01]  /*8f00*/  FFMA.FTZ R33, R15.reuse, R20, -R10 ;  /* 0x000000140f217223 */ /* 0x040fe2000001080a */
        /* <DEDUP_REMOVED lines=20> */
.L_x_11640:
[----:B------:R-:W-:Y:S05]  /*9050*/  BSYNC B0 ;  /* 0x0000000000007941 */ /* 0x000fea0003800000 */
.L_x_11620:
        /* <DEDUP_REMOVED lines=8> */
.L_x_11617:
[----:B01234-:R-:W0:Y:S01]  /*90e0*/  S2R R0, SR_TID.X ;  /* 0x0000000000007919 */ /* 0x01fe220000002100 */
[----:B------:R-:W-:Y:S01]  /*90f0*/  ISETP.NE.AND P0, PT, R218, 0x3, PT ;  /* 0x00000003da00780c */ /* 0x000fe20003f05270 */
[----:B------:R-:W-:Y:S05]  /*9100*/  WARPSYNC.ALL ;  /* 0x0000000000007948 */ /* 0x000fea0003800000 */
[----:B0-----:R-:W-:-:S05]  /*9110*/  SHF.R.U32.HI R0, RZ, 0x7, R0 ;  /* 0x00000007ff007819 */ /* 0x001fca0000011600 */
[----:B------:R-:W-:-:S05]  /*9120*/  VIADD R0, R0, 0x8 ;  /* 0x0000000800007836 */ /* 0x000fca0000000000 */
[----:B------:R0:W-:Y:S06]  /*9130*/  BAR.SYNC.DEFER_BLOCKING R0, 0x100 ;  /* 0x000400000000751d */ /* 0x0001ec0000010000 */
[----:B------:R-:W-:Y:S05]  /*9140*/  @!P0 BRA `(.L_x_11655) ;  /* 0x0000000000048947 */ /* 0x000fea0003800000 */
[----:B------:R-:W-:Y:S01]  /*9150*/  BPT.TRAP 0x1 ;  /* 0x000000040000795c */ /* 0x000fe20000300000 */
.L_x_11655:
[----:B------:R-:W-:Y:S01]  /*9160*/  IMAD R173, R2, 0x8, R17 ;  /* 0x0000000802ad7824 */ /* 0x000fe200078e0211 */
[----:B------:R-:W-:-:S04]  /*9170*/  SHF.L.U32 R6, R19, 0x1f, RZ ;  /* 0x0000001f13067819 */ /* 0x000fc800000006ff */
[----:B------:R1:W2:Y:S01]  /*9180*/  SYNCS.PHASECHK.TRANS64.TRYWAIT P1, [R173+URZ+0x32430], R6 ;  /* 0x03243006ad0075a7 */ /* 0x0002a2000802017f */
[----:B------:R-:W-:Y:S05]  /*9190*/  @!P0 BRA `(.L_x_11656) ;  /* 0x0000000000048947 */ /* 0x000fea0003800000 */
[----:B------:R-:W-:Y:S01]  /*91a0*/  BPT.TRAP 0x1 ;  /* 0x000000040000795c */ /* 0x000fe20000300000 */
.L_x_11656:
[----:B------:R-:W-:-:S05]  /*91b0*/  VIADD R3, R17, 0x1c400 ;  /* 0x0001c40011037836 */ /* 0x000fca0000000000 */
[----:B------:R-:W-:-:S04]  /*91c0*/  SHF.R.U32.HI R3, RZ, 0x4, R3 ;  /* 0x00000004ff037819 */ /* 0x000fc80000011603 */
[----:B------:R-:W-:-:S04]  /*91d0*/  LOP3.LUT R3, R3, 0x3fff, RZ, 0xc0, !PT ;  /* 0x00003fff03037812 */ /* 0x000fc800078ec0ff */
[----:B------:R-:W-:-:S05]  /*91e0*/  LOP3.LUT R3, R3, 0x10000, RZ, 0xfc, !PT ;  /* 0x0001000003037812 */ /* 0x000fca00078efcff */
[----:B------:R3:W-:Y:S01]  /*91f0*/  STL [R1+0x8], R3 ;  /* 0x0000080301007387 */ /* 0x0007e20000100800 */
[----:B--2---:R-:W-:Y:S05]  /*9200*/  @P1 BRA `(.L_x_11657) ;  /* 0x0000000000081947 */ /* 0x004fea0003800000 */
[----:B------:R-:W2:Y:S02]  /*9210*/  SYNCS.PHASECHK.TRANS64.TRYWAIT P1, [R173+URZ+0x32430], R6 ;  /* 0x03243006ad0075a7 */ /* 0x000ea4000802017f */
[----:B--2---:R-:W-:Y:S05]  /*9220*/  @!P1 BRA `(.L_x_11658) ;  /* 0x0000011c00bc9947 */ /* 0x004fea0003800000 */
.L_x_11657:
[----:B---3--:R-:W3:Y:S01]  /*9230*/  LDL R3, [R1+0x8] ;  /* 0x0000080001037983 */ /* 0x008ee20000100800 */
[----:B------:R-:W-:Y:S01]  /*9240*/  IMAD.MOV.U32 R5, RZ, RZ, 0x40000040 ;  /* 0x40000040ff057424 */ /* 0x000fe200078e00ff */
[----:B------:R-:W-:Y:S05]  /*9250*/  WARPSYNC.ALL ;  /* 0x0000000000007948 */ /* 0x000fea0003800000 */
[C---:B------:R-:W-:Y:S01]  /*9260*/  R2UR UR4, R216.reuse ;  /* 0x00000000d80472ca */ /* 0x040fe200000e0000 */
[----:B------:R-:W-:Y:S01]  /*9270*/  WARPGROUP.ARRIVE ;  /* 0x00000000000079c5 */ /* 0x000fe20000000000 */
[----:B------:R-:W-:Y:S01]  /*9280*/  R2UR UR5, R217 ;  /* 0x00000000d90572ca */ /* 0x000fe200000e0000 */
[----:B------:R-:W-:Y:S01]  /*9290*/  VIADD R236, R216, 0x2 ;  /* 0x00000002d8ec7836 */ /* 0x000fe20000000000 */
[----:B------:R-:W-:Y:S01]  /*92a0*/  R2UR UR7, R5 ;  /* 0x00000000050772ca */ /* 0x000fe200000e0000 */
[----:B------:R-:W-:Y:S01]  /*92b0*/  IMAD.MOV.U32 R237, RZ, RZ, 0x40000040 ;  /* 0x40000040ffed7424 */ /* 0x000fe200078e00ff */
[----:B------:R-:W-:Y:S01]  /*92c0*/  MOV R233, 0x40000040 ;  /* 0x4000004000e97802 */ /* 0x000fe20000000f00 */
[----:B------:R-:W-:Y:S01]  /*92d0*/  IMAD.MOV.U32 R11, RZ, RZ, 0x40000040 ;  /* 0x40000040ff0b7424 */ /* 0x000fe200078e00ff */
[----:B------:R-:W-:Y:S01]  /*92e0*/  SHF.L.U32 R8, R8, 0x1f, RZ ;  /* 0x0000001f08087819 */ /* 0x000fe200000006ff */
[----:B------:R-:W-:Y:S01]  /*92f0*/  VIADD R234, R216, 0x4 ;  /* 0x00000004d8ea7836 */ /* 0x000fe20000000000 */
[----:B------:R-:W-:Y:S01]  /*9300*/  BSSY B0, `(.L_x_11659) ;  /* 0x0000023000007945 */ /* 0x000fe20003800000 */
[----:B------:R-:W-:-:S02]  /*9310*/  IMAD.MOV.U32 R235, RZ, RZ, 0x40000040 ;  /* 0x40000040ffeb7424 */ /* 0x000fc400078e00ff */
[----:B------:R-:W-:Y:S02]  /*9320*/  VIADD R232, R216, 0x6 ;  /* 0x00000006d8e87836 */ /* 0x000fe40000000000 */
[----:B------:R-:W-:Y:S02]  /*9330*/  IMAD.MOV.U32 R5, RZ, RZ, 0x40000040 ;  /* 0x40000040ff057424 */ /* 0x000fe400078e00ff */
[----:B---3--:R-:W-:-:S05]  /*9340*/  IMAD R4, R2, 0x300, R3 ;  /* 0x0000030002047824 */ /* 0x008fca00078e0203 */
[C---:B------:R-:W-:Y:S02]  /*9350*/  R2UR UR6, R4.reuse ;  /* 0x00000000040672ca */ /* 0x040fe400000e0000 */
[----:B------:R-:W-:-:S11]  /*9360*/  IADD3 R10, R4, 0x2, RZ ;  /* 0x00000002040a7810 */ /* 0x000fd60007ffe0ff */
[----:B------:R-:W-:Y:S01]  /*9370*/  HGMMA.64x96x16.F32 R24, gdesc[UR4], RZ, !UPT, gsb0 ;  /* 0x01600000041879f0 */ /* 0x000fe2000c0008ff */
        /* <DEDUP_REMOVED lines=25> */
[----:B------:R-:W3:Y:S02]  /*9510*/  SYNCS.PHASECHK.TRANS64.TRYWAIT P1, [R17+URZ+0x32410], R8 ;  /* 0x03241008110075a7 */ /* 0x000ee4000802017f */
[----:B---3--:R-:W-:Y:S05]  /*9520*/  @!P1 BRA `(.L_x_11660) ;  /* 0x0000011c00109947 */ /* 0x008fea0003800000 */
.L_x_11866:
[----:B------:R-:W-:Y:S05]  /*9530*/  BSYNC B0 ;  /* 0x0000000000007941 */ /* 0x000fea0003800000 */
.L_x_11659:
[----:B------:R-:W-:Y:S05]  /*9540*/  @!P0 BRA `(.L_x_11661) ;  /* 0x0000000000048947 */ /* 0x000fea0003800000 */
[----:B------:R-:W-:Y:S01]  /*9550*/  BPT.TRAP 0x1 ;  /* 0x000000040000795c */ /* 0x000fe20000300000 */
.L_x_11661:
[----:B------:R4:W0:Y:S01]  /*9560*/  SYNCS.PHASECHK.TRANS64.TRYWAIT P2, [R173+URZ+0x32450], R6 ;  /* 0x03245006ad0075a7 */ /* 0x000822000804017f */
[----:B------:R-:W-:Y:S05]  /*9570*/  @!P0 BRA `(.L_x_11662) ;  /* 0x0000000000048947 */ /* 0x000fea0003800000 */
[----:B------:R-:W-:Y:S01]  /*9580*/  BPT.TRAP 0x1 ;  /* 0x000000040000795c */ /* 0x000fe20000300000 */
.L_x_11662:
[----:B------:R-:W1:Y:S01]  /*9590*/  S2R R3, SR_TID.X ;  /* 0x0000000000037919 */ /* 0x000e620000002100 */
[----:B------:R-:W-:Y:S01]  /*95a0*/  BSSY B0, `(.L_x_11663) ;  /* 0x0000006000007945 */ /* 0x000fe20003800000 */
[----:B-1----:R-:W-:-:S04]  /*95b0*/  LOP3.LUT R3, R3, 0x7f, RZ, 0xc0, !PT ;  /* 0x0000007f03037812 */ /* 0x002fc800078ec0ff */
[----:B------:R-:W-:Y:S01]  /*95c0*/  ISETP.NE.AND P1, PT, R3, RZ, PT ;  /* 0x000000ff0300720c */ /* 0x000fe20003f25270 */
[----:B0-----:R-:W-:-:S12]  /*95d0*/  @P2 BRA `(.L_x_11664) ;  /* 0x0000000000082947 */ /* 0x001fd80003800000 */
[----:B------:R-:W0:Y:S02]  /*95e0*/  SYNCS.PHASECHK.TRANS64.TRYWAIT P2, [R173+URZ+0x32450], R6 ;  /* 0x03245006ad0075a7 */ /* 0x000e24000804017f */
[----:B0-----:R-:W-:Y:S05]  /*95f0*/  @!P2 BRA `(.L_x_11665) ;  /* 0x0000011800f0a947 */ /* 0x001fea0003800000 */
.L_x_11664:
[----:B------:R-:W-:Y:S05]  /*9600*/  BSYNC B0 ;  /* 0x0000000000007941 */ /* 0x000fea0003800000 */
.L_x_11663:
[----:B------:R-:W-:Y:S05]  /*9610*/  WARPSYNC.ALL ;  /* 0x0000000000007948 */ /* 0x000fea0003800000 */
[----:B------:R-:W-:Y:S01]  /*9620*/  VIADD R3, R17, 0x400 ;  /* 0x0000040011037836 */ /* 0x000fe20000000000 */
[----:B------:R-:W-:-:S04]  /*9630*/  LOP3.LUT R4, R72, 0x10000, RZ, 0xfc, !PT ;  /* 0x0001000048047812 */ /* 0x000fc800078efcff */
[----:B------:R-:W-:-:S04]  /*9640*/  SHF.R.U32.HI R3, RZ, 0x4, R3 ;  /* 0x00000004ff037819 */ /* 0x000fc80000011603 */
[----:B------:R-:W-:-:S04]  /*9650*/  LOP3.LUT R3, R3, 0x3fff, RZ, 0xc0, !PT ;  /* 0x00003fff03037812 */ /* 0x000fc800078ec0ff */
[----:B0-2-4-:R-:W-:Y:S01]  /*9660*/  LOP3.LUT R6, R3, 0x10000, RZ, 0xfc, !PT ;  /* 0x0001000003067812 */ /* 0x015fe200078efcff */
[----:B------:R-:W-:Y:S02]  /*9670*/  IMAD.MOV.U32 R5, RZ, RZ, 0x40000040 ;  /* 0x40000040ff057424 */ /* 0x000fe400078e00ff */
[----:B------:R-:W-:Y:S02]  /*9680*/  IMAD.MOV.U32 R11, RZ, RZ, 0x40000040 ;  /* 0x40000040ff0b7424 */ /* 0x000fe400078e00ff */
[----:B------:R-:W-:Y:S01]  /*9690*/  IMAD R10, R2, 0xc00, R6 ;  /* 0x00000c00020a7824 */ /* 0x000fe200078e0206 */
[----:B------:R-:W-:Y:S01]  /*96a0*/  R2UR UR4, R4 ;  /* 0x00000000040472ca */ /* 0x000fe200000e0000 */
[----:B------:R-:W-:Y:S01]  /*96b0*/  WARPGROUP.ARRIVE ;  /* 0x00000000000079c5 */ /* 0x000fe20000000000 */
[----:B------:R-:W-:Y:S01]  /*96c0*/  R2UR UR5, R5 ;  /* 0x00000000050572ca */ /* 0x000fe200000e0000 */
[----:B------:R0:W-:Y:S01]  /*96d0*/  STL [R1+0xc], R6 ;  /* 0x00000c0601007387 */ /* 0x0001e20000100800 */
[----:B------:R-:W-:-:S02]  /*96e0*/  R2UR UR6, R10 ;  /* 0x000000000a0672ca */ /* 0x000fc400000e0000 */
[----:B------:R-:W-:Y:S01]  /*96f0*/  R2UR UR7, R11 ;  /* 0x000000000b0772ca */ /* 0x000fe200000e0000 */
[C---:B------:R-:W-:Y:S02]  /*9700*/  VIADD R230, R4.reuse, 0x2 ;  /* 0x0000000204e67836 */ /* 0x040fe40000000000 */
[----:B------:R-:W-:Y:S02]  /*9710*/  IMAD.MOV.U32 R231, RZ, RZ, 0x40000040 ;  /* 0x40000040ffe77424 */ /* 0x000fe400078e00ff */
[----:B------:R-:W-:Y:S01]  /*9720*/  IMAD.MOV.U32 R7, RZ, RZ, 0x40000040 ;  /* 0x40000040ff077424 */ /* 0x000fe200078e00ff */
[----:B------:R-:W-:Y:S01]  /*9730*/  IADD3 R228, R4, 0x4, RZ ;  /* 0x0000000404e47810 */ /* 0x000fe20007ffe0ff */
[----:B0-----:R-:W-:Y:S02]  /*9740*/  VIADD R6, R10, 0x2 ;  /* 0x000000020a067836 */ /* 0x001fe40000000000 */
[----:B------:R-:W-:Y:S02]  /*9750*/  IMAD.MOV.U32 R229, RZ, RZ, 0x40000040 ;  /* 0x40000040ffe57424 */ /* 0x000fe400078e00ff */
[----:B------:R-:W-:-:S02]  /*9760*/  IMAD.MOV.U32 R227, RZ, RZ, 0x40000040 ;  /* 0x40000040ffe37424 */ /* 0x000fc400078e00ff */
[----:B------:R-:W-:Y:S01]  /*9770*/  IMAD.MOV.U32 R223, RZ, RZ, 0x40000040 ;  /* 0x40000040ffdf7424 */ /* 0x000fe200078e00ff */
[----:B------:R-:W-:Y:S01]  /*9780*/  HGMMA.64x96x16.F32 R24, gdesc[UR4], R24, gsb0 ;  /* 0x01600000041879f0 */ /* 0x000fe20008000818 */
[----:B------:R-:W-:Y:S01]  /*9790*/  R2UR UR4, R230 ;  /* 0x00000000e60472ca */ /* 0x000fe200000e0000 */
[C---:B------:R-:W-:Y:S01]  /*97a0*/  VIADD R226, R4.reuse, 0x6 ;  /* 0x0000000604e27836 */ /* 0x040fe20000000000 */
[----:B------:R-:W-:Y:S01]  /*97b0*/  R2UR UR5, R231 ;  /* 0x00000000e70572ca */ /* 0x000fe200000e0000 */
[----:B------:R-:W-:Y:S01]  /*97c0*/  VIADD R222, R4, 0x400 ;  /* 0x0000040004de7836 */ /* 0x000fe20000000000 */
[----:B------:R-:W-:Y:S01]  /*97d0*/  R2UR UR6, R6 ;  /* 0x00000000060672ca */ /* 0x000fe200000e0000 */
[----:B------:R-:W-:Y:S01]  /*97e0*/  VIADD R220, R4, 0x402 ;  /* 0x0000040204dc7836 */ /* 0x000fe20000000000 */
[----:B------:R-:W-:Y:S01]  /*97f0*/  R2UR UR7, R7 ;  /* 0x00000000070772ca */ /* 0x000fe200000e0000 */
[----:B------:R-:W-:Y:S02]  /*9800*/  VIADD R6, R10, 0x4 ;  /* 0x000000040a067836 */ /* 0x000fe40000000000 */
[----:B------:R-:W-:Y:S01]  /*9810*/  IMAD.MOV.U32 R221, RZ, RZ, 0x40000040 ;  /* 0x40000040ffdd7424 */ /* 0x000fe200078e00ff */
[----:B------:R-:W-:Y:S01]  /*9820*/  MOV R213, 0x40000040 ;  /* 0x4000004000d57802 */ /* 0x000fe20000000f00 */
[----:B------:R-:W-:-:S02]  /*9830*/  IMAD.MOV.U32 R7, RZ, RZ, 0x40000040 ;  /* 0x40000040ff077424 */ /* 0x000fc400078e00ff */
[----:B------:R-:W-:Y:S02]  /*9840*/  IMAD.MOV.U32 R211, RZ, RZ, 0x40000040 ;  /* 0x40000040ffd37424 */ /* 0x000fe400078e00ff */
[----:B------:R-:W-:Y:S02]  /*9850*/  IMAD.MOV.U32 R209, RZ, RZ, 0x40000040 ;  /* 0x40000040ffd17424 */ /* 0x000fe400078e00ff */
[----:B------:R-:W-:Y:S02]  /*9860*/  IMAD.MOV.U32 R207, RZ, RZ, 0x40000040 ;  /* 0x40000040ffcf7424 */ /* 0x000fe400078e00ff */
[----:B------:R-:W-:Y:S01]  /*9870*/  IMAD.MOV.U32 R205, RZ, RZ, 0x40000040 ;  /* 0x40000040ffcd7424 */ /* 0x000fe200078e00ff */
[C---:B------:R-:W-:Y:S01]  /*9880*/  IADD3 R20, R4.reuse, 0x806, RZ ;  /* 0x0000080604147810 */ /* 0x040fe20007ffe0ff */
[C---:B------:R-:W-:Y:S01]  /*9890*/  VIADD R212, R4.reuse, 0x404 ;  /* 0x0000040404d47836 */ /* 0x040fe20000000000 */
[----:B------:R-:W2:Y:S01]  /*98a0*/  LDL R174, [R1+0x10] ;  /* 0x0000100001ae7983 */ /* 0x000ea20000100800 */
[----:B------:R-:W-:-:S02]  /*98b0*/  VIADD R210, R4, 0x406 ;  /* 0x0000040604d27836 */ /* 0x000fc40000000000 */
[C---:B------:R-:W-:Y:S01]  /*98c0*/  VIADD R208, R4.reuse, 0x800 ;  /* 0x0000080004d07836 */ /* 0x040fe20000000000 */
[----:B------:R-:W4:Y:S01]  /*98d0*/  LDL R72, [R1+0x2c] ;  /* 0x00002c0001487983 */ /* 0x000f220000100800 */
[C---:B------:R-:W-:Y:S02]  /*98e0*/  VIADD R206, R4.reuse, 0x802 ;  /* 0x0000080204ce7836 */ /* 0x040fe40000000000 */
[----:B------:R-:W-:Y:S01]  /*98f0*/  VIADD R204, R4, 0x804 ;  /* 0x0000080404cc7836 */ /* 0x000fe20000000000 */
[----:B-----5:R-:W4:Y:S01]  /*9900*/  LDL R23, [R1+0x30] ;  /* 0x0000300001177983 */ /* 0x020f220000100800 */
[----:B------:R-:W-:Y:S02]  /*9910*/  WARPGROUP.DEPBAR.LE gsb0, 0x0 ;  /* 0x00008000000079c5 */ /* 0x000fe40000010000 */
[----:B------:R-:W-:-:S06]  /*9920*/  WARPGROUP.ARRIVE ;  /* 0x00000000000079c5 */ /* 0x000fcc0000000000 */
        /* <DEDUP_REMOVED lines=78> */
[----:B------:R-:W-:-:S02]  /*9e10*/  IMAD.MOV.U32 R21, RZ, RZ, 0x40000040 ;  /* 0x40000040ff157424 */ /* 0x000fc400078e00ff */
[----:B------:R-:W-:Y:S01]  /*9e20*/  IMAD.MOV.U32 R7, RZ, RZ, 0x40000040 ;  /* 0x40000040ff077424 */ /* 0x000fe200078e00ff */
        /* <DEDUP_REMOVED lines=8> */
[----:B------:R-:W-:-:S02]  /*9eb0*/  VIADD R6, R10, 0x900 ;  /* 0x000009000a067836 */ /* 0x000fc40000000000 */
[----:B------:R-:W-:Y:S02]  /*9ec0*/  IMAD.MOV.U32 R15, RZ, RZ, 0x40000040 ;  /* 0x40000040ff0f7424 */ /* 0x000fe400078e00ff */
        /* <DEDUP_REMOVED lines=8> */
[----:B------:R-:W-:Y:S01]  /*9f50*/  VIADD R12, R4, 0xc02 ;  /* 0x00000c02040c7836 */ /* 0x000fe20000000000 */
[----:B------:R-:W-:Y:S01]  /*9f60*/  IADD3 R6, R10, 0x902, RZ ;  /* 0x000009020a067810 */ /* 0x000fe20007ffe0ff */
        /* <DEDUP_REMOVED lines=9> */
[----:B---3--:R-:W-:Y:S02]  /*a000*/  VIADD R8, R4, 0xc04 ;  /* 0x00000c0404087836 */ /* 0x008fe40000000000 */
        /* <DEDUP_REMOVED lines=11> */
[----:B------:R-:W-:Y:S01]  /*a0c0*/  MOV R7, 0x40000040 ;  /* 0x4000004000077802 */ /* 0x000fe20000000f00 */
[----:B------:R-:W-:-:S02]  /*a0d0*/  VIADD R10, R10, 0x906 ;  /* 0x000009060a0a7836 */ /* 0x000fc40000000000 */
        /* <DEDUP_REMOVED lines=8> */
[----:B--2---:R-:W-:-:S04]  /*a160*/  IMAD R11, R214, -0x60, R174 ;  /* 0xffffffa0d60b7824 */ /* 0x004fc800078e02ae */
[----:B------:R-:W-:Y:S01]  /*a170*/  VIADD R10, R11, 0x60 ;  /* 0x000000600b0a7836 */ /* 0x000fe20000000000 */
[----:B------:R-:W-:Y:S01]  /*a180*/  IADD3 R11, -R224, 0x61, R11 ;  /* 0x00000061e00b7810 */ /* 0x000fe20007ffe10b */
[----:B----4-:R-:W-:Y:S01]  /*a190*/  IMAD R76, R225, 0x80, R23 ;  /* 0x00000080e14c7824 */ /* 0x010fe200078e0217 */
[----:B------:R-:W-:Y:S02]  /*a1a0*/  WARPGROUP.DEPBAR.LE gsb0, 0x0 ;  /* 0x00008000000079c5 */ /* 0x000fe40000010000 */
[----:B------:R-:W-:-:S06]  /*a1b0*/  WARPGROUP.ARRIVE ;  /* 0x00000000000079c5 */ /* 0x000fcc0000000000 */
[----:B------:R-:W-:Y:S01]  /*a1c0*/  HGMMA.64x96x16.F32 R24, gdesc[UR4], R24, gsb0 ;  /* 0x01600000041879f0 */ /* 0x000fe20008000818 */
[C---:B------:R-:W-:Y:S01]  /*a1d0*/  IMAD R10, R72.reuse, -0x2, R10 ;  /* 0xfffffffe480a7824 */ /* 0x040fe200078e020a */
[----:B------:R-:W-:Y:S01]  /*a1e0*/  ULDC UR4, c[0x0][0xa80] ;  /* 0x0002a00000047ab9 */ /* 0x000fe20000000800 */
[----:B------:R-:W-:-:S05]  /*a1f0*/  IMAD R11, R72, -0x2, R11 ;  /* 0xfffffffe480b7824 */ /* 0x000fca00078e020b */
[----:B------:R-:W-:-:S04]  /*a200*/  VIADDMNMX R73, R76, R11, R10, PT ;  /* 0x0000000b4c497246 */ /* 0x000fc8000380010a */
[C---:B------:R-:W-:Y:S02]  /*a210*/  ISETP.GT.AND P2, PT, R73.reuse, RZ, PT ;  /* 0x000000ff4900720c */ /* 0x040fe40003f44270 */
[C---:B------:R-:W-:Y:S02]  /*a220*/  ISETP.GT.AND P3, PT, R73.reuse, 0x1, PT ;  /* 0x000000014900780c */ /* 0x040fe40003f64270 */
[----:B------:R-:W-:Y:S01]  /*a230*/  ISETP.GT.AND P4, PT, R73, 0x8, PT ;  /* 0x000000084900780c */ /* 0x000fe20003f84270 */
        /* <DEDUP_REMOVED lines=68> */
[----:B------:R-:W-:-:S05]  /*a680*/  FMNMX.FTZ R29, R74, R23, !PT ;  /* 0x000000174a1d7209 */ /* 0x000fca0007810000 */
[----:B------:R-:W0:Y:S01]  /*a690*/  SHFL.BFLY PT, R96, R29, 0x2, 0x1f ;  /* 0x0c401f001d607f89 */ /* 0x000e2200000e0000 */
[----:B------:R-:W-:Y:S02]  /*a6a0*/  IADD3 R11, R11, 0x8, R76 ;  /* 0x000000080b0b7810 */ /* 0x000fe40007ffe04c */
[----:B0-----:R-:W-:-:S05]  /*a6b0*/  FMNMX.FTZ R96, R29, R96, !PT ;  /* 0x000000601d607209 */ /* 0x001fca0007810000 */
[----:B------:R-:W0:Y:S01]  /*a6c0*/  SHFL.BFLY PT, R33, R96, 0x1, 0x1f ;  /* 0x0c201f0060217f89 */ /* 0x000e2200000e0000 */
[----:B------:R-:W-:-:S04]  /*a6d0*/  VIMNMX R23, R10, R11, PT ;  /* 0x0000000b0a177248 */ /* 0x000fc80003fe0100 */
[C---:B------:R-:W-:Y:S02]  /*a6e0*/  ISETP.GT.AND P4, PT, R23.reuse, RZ, PT ;  /* 0x000000ff1700720c */ /* 0x040fe40003f84270 */
[C---:B------:R-:W-:Y:S02]  /*a6f0*/  ISETP.GT.AND P5, PT, R23.reuse, 0x1, PT ;  /* 0x000000011700780c */ /* 0x040fe40003fa4270 */
[----:B------:R-:W-:Y:S01]  /*a700*/  FSEL R29, R26, -INF , P4 ;  /* 0xff8000001a1d7808 */ /* 0x000fe20002000000 */
[----:B------:R-:W-:Y:S01]  /*a710*/  IMAD.U32 R11, RZ, RZ, UR4 ;  /* 0x00000004ff0b7e24 */ /* 0x000fe2000f8e00ff */
[----:B------:R-:W-:Y:S02]  /*a720*/  ISETP.GT.AND P3, PT, R23, 0x8, PT ;  /* 0x000000081700780c */ /* 0x000fe40003f64270 */
[----:B------:R-:W-:Y:S02]  /*a730*/  FSEL R26, R27, -INF , P5 ;  /* 0xff8000001b1a7808 */ /* 0x000fe40002800000 */
[----:B------:R-:W-:-:S02]  /*a740*/  ISETP.GT.AND P2, PT, R23, 0x9, PT ;  /* 0x000000091700780c */ /* 0x000fc40003f44270 */
[----:B------:R-:W-:Y:S02]  /*a750*/  FSEL R30, R30, -INF , P3 ;  /* 0xff8000001e1e7808 */ /* 0x000fe40001800000 */
[----:B------:R-:W-:Y:S02]  /*a760*/  FMNMX.FTZ R27, R29, R26, !PT ;  /* 0x0000001a1d1b7209 */ /* 0x000fe40007810000 */
[----:B0-----:R-:W-:Y:S02]  /*a770*/  FMNMX.FTZ R10, R96, R33, !PT ;  /* 0x00000021600a7209 */ /* 0x001fe40007810000 */
[----:B------:R-:W-:Y:S02]  /*a780*/  ISETP.GT.AND P3, PT, R23, 0x10, PT ;  /* 0x000000101700780c */ /* 0x000fe40003f64270 */
[C---:B------:R-:W-:Y:S01]  /*a790*/  FSETP.NEU.FTZ.AND P4, PT, R10.reuse, -INF , PT ;  /* 0xff8000000a00780b */ /* 0x040fe20003f9d000 */
[----:B------:R-:W-:Y:S01]  /*a7a0*/  FMUL.FTZ R33, R10, R11 ;  /* 0x0000000b0a217220 */ /* 0x000fe20000410000 */
[----:B------:R-:W-:-:S02]  /*a7b0*/  FSEL R76, R31, -INF , P2 ;  /* 0xff8000001f4c7808 */ /* 0x000fc40001000000 */
[----:B------:R-:W-:Y:S02]  /*a7c0*/  FMNMX.FTZ R27, R30, R27, !PT ;  /* 0x0000001b1e1b7209 */ /* 0x000fe40007810000 */
[----:B------:R-:W-:Y:S02]  /*a7d0*/  FSEL R53, R33, RZ, P4 ;  /* 0x000000ff21357208 */ /* 0x000fe40002000000 */
[C---:B------:R-:W-:Y:S02]  /*a7e0*/  ISETP.GT.AND P2, PT, R23.reuse, 0x11, PT ;  /* 0x000000111700780c */ /* 0x040fe40003f44270 */
[----:B------:R-:W-:Y:S02]  /*a7f0*/  FSEL R34, R34, -INF , P3 ;  /* 0xff80000022227808 */ /* 0x000fe40001800000 */
[----:B------:R-:W-:Y:S01]  /*a800*/  FMNMX.FTZ R27, R76, R27, !PT ;  /* 0x0000001b4c1b7209 */ /* 0x000fe20007810000 */
[----:B------:R-:W-:Y:S01]  /*a810*/  FFMA.FTZ R200, R78, R11, -R53 ;  /* 0x0000000b4ec87223 */ /* 0x000fe20000010835 */
        /* <DEDUP_REMOVED lines=29> */
[----:B------:R-:W-:Y:S01]  /*a9f0*/  FMNMX.FTZ R31, R50, R31, !PT ;  /* 0x0000001f321f7209 */ /* 0x000fe20007810000 */
[----:B------:R0:W-:Y:S01]  /*aa00*/  MUFU.EX2 R27, R33 ;  /* 0x00000021001b7308 */ /* 0x0001e20000000800 */
[C---:B------:R-:W-:Y:S02]  /*aa10*/  ISETP.GT.AND P2, PT, R23.reuse, 0x39, PT ;  /* 0x000000391700780c */ /* 0x040fe40003f44270 */
[----:B------:R-:W-:Y:S01]  /*aa20*/  FSEL R54, R54, -INF , P3 ;  /* 0xff80000036367808 */ /* 0x000fe20001800000 */
[----:B------:R-:W-:Y:S01]  /*aa30*/  FFMA.FTZ R35, R86, R11, -R53 ;  /* 0x0000000b56237223 */ /* 0x000fe20000010835 */
[----:B------:R-:W-:Y:S02]  /*aa40*/  ISETP.GT.AND P3, PT, R23, 0x40, PT ;  /* 0x000000401700780c */ /* 0x000fe40003f64270 */
[----:B0-----:R-:W-:-:S02]  /*aa50*/  FMNMX.FTZ R33, R84, R31, !PT ;  /* 0x0000001f54217209 */ /* 0x001fc40007810000 */
        /* <DEDUP_REMOVED lines=12> */
[----:B------:R0:W-:Y:S01]  /*ab20*/  MUFU.EX2 R31, R35 ;  /* 0x00000023001f7308 */ /* 0x0001e20000000800 */
[----:B------:R-:W-:-:S02]  /*ab30*/  ISETP.GT.AND P3, PT, R23, 0x50, PT ;  /* 0x000000501700780c */ /* 0x000fc40003f64270 */
[----:B------:R-:W-:Y:S01]  /*ab40*/  FMNMX.FTZ R33, R62, R33, !PT ;  /* 0x000000213e217209 */ /* 0x000fe20007810000 */
[--C-:B0-----:R-:W-:Y:S01]  /*ab50*/  FFMA.FTZ R35, R90, R11, -R53.reuse ;  /* 0x0000000b5a237223 */ /* 0x101fe20000010835 */
[----:B------:R-:W-:Y:S02]  /*ab60*/  FSEL R90, R63, -INF , P2 ;  /* 0xff8000003f5a7808 */ /* 0x000fe40001000000 */
[C---:B------:R-:W-:Y:S02]  /*ab70*/  ISETP.GT.AND P2, PT, R23.reuse, 0x51, PT ;  /* 0x000000511700780c */ /* 0x040fe40003f44270 */
[----:B------:R-:W-:Y:S02]  /*ab80*/  FSEL R66, R66, -INF , P3 ;  /* 0xff80000042427808 */ /* 0x000fe40001800000 */
[----:B------:R-:W-:Y:S01]  /*ab90*/  FMNMX.FTZ R33, R90, R33, !PT ;  /* 0x000000215a217209 */ /* 0x000fe20007810000 */
[----:B------:R-:W-:Y:S01]  /*aba0*/  FFMA.FTZ R156, R92, R11, -R53 ;  /* 0x0000000b5c9c7223 */ /* 0x000fe20000010835 */
[----:B------:R-:W-:-:S02]  /*abb0*/  ISETP.GT.AND P3, PT, R23, 0x58, PT ;  /* 0x000000581700780c */ /* 0x000fc40003f64270 */
[----:B------:R-:W-:Y:S02]  /*abc0*/  FSEL R92, R67, -INF , P2 ;  /* 0xff800000435c7808 */ /* 0x000fe40001000000 */
[----:B------:R-:W-:Y:S02]  /*abd0*/  FMNMX.FTZ R33, R66, R33, !PT ;  /* 0x0000002142217209 */ /* 0x000fe40007810000 */
[----:B------:R-:W-:Y:S02]  /*abe0*/  ISETP.GT.AND P2, PT, R23, 0x59, PT ;  /* 0x000000591700780c */ /* 0x000fe40003f44270 */
[----:B------:R-:W-:Y:S02]  /*abf0*/  FSEL R70, R70, -INF , P3 ;  /* 0xff80000046467808 */ /* 0x000fe40001800000 */
[----:B------:R-:W-:Y:S01]  /*ac00*/  FMNMX.FTZ R33, R92, R33, !PT ;  /* 0x000000215c217209 */ /* 0x000fe20007810000 */
[----:B------:R-:W-:Y:S01]  /*ac10*/  FFMA.FTZ R37, R94, R11, -R53 ;  /* 0x0000000b5e257223 */ /* 0x000fe20000010835 */
[----:B------:R-:W-:-:S02]  /*ac20*/  FSEL R94, R71, -INF , P2 ;  /* 0xff800000475e7808 */ /* 0x000fc40001000000 */
[----:B------:R-:W-:-:S04]  /*ac30*/  FMNMX.FTZ R33, R70, R33, !PT ;  /* 0x0000002146217209 */ /* 0x000fc80007810000 */
[----:B------:R-:W-:Y:S01]  /*ac40*/  FMNMX.FTZ R33, R94, R33, !PT ;  /* 0x000000215e217209 */ /* 0x000fe20007810000 */
[----:B------:R-:W-:-:S04]  /*ac50*/  FFMA.FTZ R41, R24, R11, -R53 ;  /* 0x0000000b18297223 */ /* 0x000fc80000010835 */
[----:B------:R-:W0:Y:S02]  /*ac60*/  SHFL.BFLY PT, R24, R33, 0x2, 0x1f ;  /* 0x0c401f0021187f89 */ /* 0x000e2400000e0000 */
[----:B0-----:R-:W-:-:S05]  /*ac70*/  FMNMX.FTZ R24, R33, R24, !PT ;  /* 0x0000001821187209 */ /* 0x001fca0007810000 */
[----:B------:R-:W0:Y:S01]  /*ac80*/  SHFL.BFLY PT, R23, R24, 0x1, 0x1f ;  /* 0x0c201f0018177f89 */ /* 0x000e2200000e0000 */
[----:B------:R-:W1:Y:S01]  /*ac90*/  S2R R75, SR_TID.X ;  /* 0x00000000004b7919 */ /* 0x000e620000002100 */
[----:B------:R-:W-:Y:S01]  /*aca0*/  FFMA.FTZ R25, R25, R11, -R53 ;  /* 0x0000000b19197223 */ /* 0x000fe20000010835 */
[----:B------:R-:W-:Y:S01]  /*acb0*/  MUFU.EX2 R200, R200 ;  /* 0x000000c800c87308 */ /* 0x000fe20000000800 */
[----:B0-----:R-:W-:-:S04]  /*acc0*/  FMNMX.FTZ R23, R24, R23, !PT ;  /* 0x0000001718177209 */ /* 0x001fc80007810000 */
[C---:B------:R-:W-:Y:S01]  /*acd0*/  FSETP.NEU.FTZ.AND P2, PT, R23.reuse, -INF , PT ;  /* 0xff8000001700780b */ /* 0x040fe20003f5d000 */
[----:B------:R-:W-:-:S05]  /*ace0*/  FMUL.FTZ R24, R23, R11 ;  /* 0x0000000b17187220 */ /* 0x000fca0000410000 */
[----:B------:R-:W-:Y:S01]  /*acf0*/  FSEL R33, R24, RZ, P2 ;  /* 0x000000ff18217208 */ /* 0x000fe20001000000 */
[----:B------:R-:W0:Y:S04]  /*ad00*/  MUFU.EX2 R25, R25 ;  /* 0x0000001900197308 */ /* 0x000e280000000800 */
[-CC-:B------:R-:W-:Y:S01]  /*ad10*/  FFMA.FTZ R26, R26, R11.reuse, -R33.reuse ;  /* 0x0000000b1a1a7223 */ /* 0x180fe20000010821 */
[-CC-:B------:R-:W-:Y:S01]  /*ad20*/  FFMA.FTZ R29, R29, R11.reuse, -R33.reuse ;  /* 0x0000000b1d1d7223 */ /* 0x180fe20000010821 */
[-CC-:B------:R-:W-:Y:S02]  /*ad30*/  FFMA.FTZ R30, R30, R11.reuse, -R33.reuse ;  /* 0x0000000b1e1e7223 */ /* 0x180fe40000010821 */
[----:B------:R-:W-:Y:S01]  /*ad40*/  MUFU.EX2 R202, R202 ;  /* 0x000000ca00ca7308 */ /* 0x000fe20000000800 */
[-CC-:B------:R-:W-:Y:S01]  /*ad50*/  FFMA.FTZ R76, R76, R11.reuse, -R33.reuse ;  /* 0x0000000b4c4c7223 */ /* 0x180fe20000010821 */
[----:B------:R-:W-:-:S06]  /*ad60*/  FFMA.FTZ R34, R34, R11, -R33 ;  /* 0x0000000b22227223 */ /* 0x000fcc0000010821 */
[----:B------:R2:W-:Y:S01]  /*ad70*/  MUFU.EX2 R201, R29 ;  /* 0x0000001d00c97308 */ /* 0x0005e20000000800 */
[----:B-1----:R-:W-:-:S07]  /*ad80*/  SHF.R.U32.HI R75, RZ, 0x7, R75 ;  /* 0x00000007ff4b7819 */ /* 0x002fce000001164b */
[----:B------:R-:W1:Y:S01]  /*ad90*/  MUFU.EX2 R26, R26 ;  /* 0x0000001a001a7308 */ /* 0x000e620000000800 */
[----:B------:R-:W-:Y:S01]  /*ada0*/  @!P1 VIADD R24, R173, 0x32440 ;  /* 0x00032440ad189836 */ /* 0x000fe20000000000 */
[----:B------:R-:W-:-:S06]  /*adb0*/  LOP3.LUT R3, R3, 0x3000000, RZ, 0xfc, !PT ;  /* 0x0300000003037812 */ /* 0x000fcc00078efcff */
[----:B------:R-:W3:Y:S01]  /*adc0*/  MUFU.EX2 R30, R30 ;  /* 0x0000001e001e7308 */ /* 0x000ee20000000800 */
[----:B------:R-:W-:Y:S01]  /*add0*/  IADD3 R172, -R75, 0xb, RZ ;  /* 0x0000000b4bac7810 */ /* 0x000fe20007ffe1ff */
[----:B--2---:R-:W-:Y:S02]  /*ade0*/  IMAD.MOV.U32 R29, RZ, RZ, 0x40000040 ;  /* 0x40000040ff1d7424 */ /* 0x004fe400078e00ff */
[-C--:B------:R-:W-:Y:S01]  /*adf0*/  FFMA.FTZ R43, R28, R11.reuse, -R53 ;  /* 0x0000000b1c2b7223 */ /* 0x080fe20000010835 */
[----:B------:R-:W-:-:S03]  /*ae00*/  FFMA.FTZ R78, R78, R11, -R33 ;  /* 0x0000000b4e4e7223 */ /* 0x000fc60000010821 */
[----:B------:R-:W2:Y:S01]  /*ae10*/  MUFU.EX2 R203, R76 ;  /* 0x0000004c00cb7308 */ /* 0x000ea20000000800 */
[----:B------:R-:W-:Y:S01]  /*ae20*/  @!P1 PRMT R24, RZ, 0x654, R24 ;  /* 0x00000654ff189816 */ /* 0x000fe20000000018 */
[----:B------:R0:W-:Y:S01]  /*ae30*/  STL [R1+0x4], R3 ;  /* 0x0000040301007387 */ /* 0x0001e20000100800 */
[----:B------:R-:W-:-:S05]  /*ae40*/  IMAD R28, R2, 0xc00, R3 ;  /* 0x00000c00021c7824 */ /* 0x000fca00078e0203 */
[----:B------:R-:W4:Y:S01]  /*ae50*/  MUFU.EX2 R152, R152 ;  /* 0x0000009800987308 */ /* 0x000f220000000800 */
[----:B------:R1:W-:Y:S07]  /*ae60*/  BAR.ARV R172, 0x100 ;  /* 0x000400ac0000751d */ /* 0x0003ee0000002000 */
[----:B------:R-:W4:Y:S01]  /*ae70*/  MUFU.EX2 R34, R34 ;  /* 0x0000002200227308 */ /* 0x000f220000000800 */
[----:B0-----:R-:W-:Y:S01]  /*ae80*/  FADD.FTZ R3, R200, R25 ;  /* 0x00000019c8037221 */ /* 0x001fe20000010000 */
[-CC-:B------:R-:W-:Y:S01]  /*ae90*/  FFMA.FTZ R38, R38, R11.reuse, -R33.reuse ;  /* 0x0000000b26267223 */ /* 0x180fe20000010821 */
[----:B------:R3:W-:Y:S01]  /*aea0*/  @!P1 SYNCS.ARRIVE.TRANS64.RED.A1T0 RZ, [R24+URZ], RZ ;  /* 0x000000ff18ff99a7 */ /* 0x0007e2000810043f */
[----:B------:R-:W-:Y:S01]  /*aeb0*/  R2UR UR7, R29 ;  /* 0x000000001d0772ca */ /* 0x000fe200000e0000 */
[----:B------:R0:W-:Y:S01]  /*aec0*/  BAR.SYNC.DEFER_BLOCKING R0, 0x100 ;  /* 0x000400000000751d */ /* 0x0001e20000010000 */
[----:B-1----:R-:W-:Y:S01]  /*aed0*/  FADD.FTZ R29, R201, R26 ;  /* 0x0000001ac91d7221 */ /* 0x002fe20000010000 */
[----:B------:R-:W-:-:S04]  /*aee0*/  FFMA.FTZ R96, R96, R11, -R33 ;  /* 0x0000000b60607223 */ /* 0x000fc80000010821 */
[----:B------:R-:W1:Y:S01]  /*aef0*/  MUFU.EX2 R153, R78 ;  /* 0x0000004e00997308 */ /* 0x000e620000000800 */
[----:B0-----:R-:W-:Y:S01]  /*af00*/  FADD.FTZ R0, R202, R3 ;  /* 0x00000003ca007221 */ /* 0x001fe20000010000 */
[----:B---3--:R-:W-:-:S06]  /*af10*/  FADD.FTZ R24, R30, R29 ;  /* 0x0000001d1e187221 */ /* 0x008fcc0000010000 */
[----:B------:R-:W0:Y:S01]  /*af20*/  MUFU.EX2 R154, R154 ;  /* 0x0000009a009a7308 */ /* 0x000e220000000800 */
[----:B------:R-:W-:Y:S01]  /*af30*/  FFMA.FTZ R42, R42, R11, -R33 ;  /* 0x0000000b2a2a7223 */ /* 0x000fe20000010821 */
[----:B------:R-:W-:Y:S01]  /*af40*/  FADD.FTZ R3, R27, R0 ;  /* 0x000000001b037221 */ /* 0x000fe20000010000 */
[----:B--2---:R-:W-:-:S05]  /*af50*/  FADD.FTZ R29, R203, R24 ;  /* 0x00000018cb1d7221 */ /* 0x004fca0000010000 */
[----:B------:R-:W2:Y:S01]  /*af60*/  MUFU.EX2 R155, R38 ;  /* 0x00000026009b7308 */ /* 0x000ea20000000800 */
[----:B----4-:R-:W-:-:S07]  /*af70*/  FADD.FTZ R0, R152, R3 ;  /* 0x0000000398007221 */ /* 0x010fce0000010000 */
[----:B------:R-:W3:Y:S01]  /*af80*/  MUFU.EX2 R35, R35 ;  /* 0x0000002300237308 */ /* 0x000ee20000000800 */
[-C--:B------:R-:W-:Y:S01]  /*af90*/  FFMA.FTZ R80, R80, R11.reuse, -R33 ;  /* 0x0000000b50507223 */ /* 0x080fe20000010821 */
[----:B------:R-:W-:Y:S01]  /*afa0*/  FFMA.FTZ R158, R44, R11, -R53 ;  /* 0x0000000b2c9e7223 */ /* 0x000fe20000010835 */
[----:B------:R-:W-:-:S05]  /*afb0*/  FADD.FTZ R24, R34, R29 ;  /* 0x0000001d22187221 */ /* 0x000fca0000010000 */
[----:B------:R-:W4:Y:S01]  /*afc0*/  MUFU.EX2 R96, R96 ;  /* 0x0000006000607308 */ /* 0x000f220000000800 */
[----:B------:R-:W-:Y:S01]  /*afd0*/  FFMA.FTZ R46, R46, R11, -R33 ;  /* 0x0000000b2e2e7223 */ /* 0x000fe20000010821 */
[----:B------:R-:W-:-:S06]  /*afe0*/  FADD.FTZ R3, R31, R0 ;  /* 0x000000001f037221 */ /* 0x000fcc0000010000 */
[----:B------:R-:W4:Y:S01]  /*aff0*/  MUFU.EX2 R156, R156 ;  /* 0x0000009c009c7308 */ /* 0x000f220000000800 */
[----:B-1----:R-:W-:Y:S01]  /*b000*/  FADD.FTZ R24, R153, R24 ;  /* 0x0000001899187221 */ /* 0x002fe20000010000 */
[----:B0-----:R-:W-:-:S06]  /*b010*/  FADD.FTZ R0, R154, R3 ;  /* 0x000000039a007221 */ /* 0x001fcc0000010000 */
[----:B------:R-:W0:Y:S01]  /*b020*/  MUFU.EX2 R42, R42 ;  /* 0x0000002a002a7308 */ /* 0x000e220000000800 */
[-C--:B------:R-:W-:Y:S01]  /*b030*/  FFMA.FTZ R82, R82, R11.reuse, -R33 ;  /* 0x0000000b52527223 */ /* 0x080fe20000010821 */
[----:B------:R-:W-:-:S06]  /*b040*/  FFMA.FTZ R160, R48, R11, -R53 ;  /* 0x0000000b30a07223 */ /* 0x000fcc0000010835 */
[----:B------:R-:W1:Y:S01]  /*b050*/  MUFU.EX2 R37, R37 ;  /* 0x0000002500257308 */ /* 0x000e620000000800 */
[----:B--2---:R-:W-:Y:S01]  /*b060*/  FADD.FTZ R3, R155, R24 ;  /* 0x000000189b037221 */ /* 0x004fe20000010000 */
[----:B------:R-:W-:-:S06]  /*b070*/  FFMA.FTZ R50, R50, R11, -R33 ;  /* 0x0000000b32327223 */ /* 0x000fcc0000010821 */
[----:B------:R-:W2:Y:S01]  /*b080*/  MUFU.EX2 R157, R80 ;  /* 0x00000050009d7308 */ /* 0x000ea20000000800 */
[----:B---3--:R-:W-:Y:S01]  /*b090*/  FADD.FTZ R29, R35, R0 ;  /* 0x00000000231d7221 */ /* 0x008fe20000010000 */
[----:B----4-:R-:W-:-:S06]  /*b0a0*/  FADD.FTZ R3, R96, R3 ;  /* 0x0000000360037221 */ /* 0x010fcc0000010000 */
[----:B------:R-:W3:Y:S01]  /*b0b0*/  MUFU.EX2 R158, R158 ;  /* 0x0000009e009e7308 */ /* 0x000ee20000000800 */
[----:B------:R-:W-:-:S07]  /*b0c0*/  FADD.FTZ R0, R156, R29 ;  /* 0x0000001d9c007221 */ /* 0x000fce0000010000 */
[----:B------:R-:W4:Y:S01]  /*b0d0*/  MUFU.EX2 R46, R46 ;  /* 0x0000002e002e7308 */ /* 0x000f220000000800 */
[----:B------:R-:W-:Y:S02]  /*b0e0*/  IMAD.MOV.U32 R29, RZ, RZ, 0x40000040 ;  /* 0x40000040ff1d7424 */ /* 0x000fe400078e00ff */
[----:B------:R-:W-:-:S05]  /*b0f0*/  FFMA.FTZ R84, R84, R11, -R33 ;  /* 0x0000000b54547223 */ /* 0x000fca0000010821 */
[----:B------:R-:W4:Y:S01]  /*b100*/  MUFU.EX2 R41, R41 ;  /* 0x0000002900297308 */ /* 0x000f220000000800 */
[----:B------:R-:W-:Y:S01]  /*b110*/  FFMA.FTZ R162, R52, R11, -R53 ;  /* 0x0000000b34a27223 */ /* 0x000fe20000010835 */
[----:B0-----:R-:W-:-:S06]  /*b120*/  FADD.FTZ R24, R42, R3 ;  /* 0x000000032a187221 */ /* 0x001fcc0000010000 */
[----:B------:R-:W0:Y:S01]  /*b130*/  MUFU.EX2 R159, R82 ;  /* 0x00000052009f7308 */ /* 0x000e220000000800 */
[----:B------:R-:W-:Y:S01]  /*b140*/  FFMA.FTZ R54, R54, R11, -R33 ;  /* 0x0000000b36367223 */ /* 0x000fe20000010821 */
[----:B------:R-:W-:Y:S01]  /*b150*/  R2UR UR27, R29 ;  /* 0x000000001d1b72ca */ /* 0x000fe200000e0000 */
[----:B-1----:R-:W-:-:S05]  /*b160*/  FADD.FTZ R3, R37, R0 ;  /* 0x0000000025037221 */ /* 0x002fca0000010000 */
        /* <DEDUP_REMOVED lines=11> */
[----:B------:R-:W-:Y:S01]  /*b220*/  F2FP.F16.F32.PACK_AB R200, R25, R200 ;  /* 0x000000c819c8723e */ /* 0x000fe200000000ff */
[----:B------:R-:W-:-:S05]  /*b230*/  FADD.FTZ R3, R41, R0 ;  /* 0x0000000029037221 */ /* 0x000fca0000010000 */
[----:B------:R-:W4:Y:S01]  /*b240*/  MUFU.EX2 R162, R162 ;  /* 0x000000a200a27308 */ /* 0x000f220000000800 */
[----:B------:R-:W-:Y:S01]  /*b250*/  FFMA.FTZ R47, R32, R11, -R53 ;  /* 0x0000000b202f7223 */ /* 0x000fe20000010835 */
[----:B0-----:R-:W-:-:S06]  /*b260*/  FADD.FTZ R25, R159, R24 ;  /* 0x000000189f197221 */ /* 0x001fcc0000010000 */
[----:B------:R-:W0:Y:S01]  /*b270*/  MUFU.EX2 R54, R54 ;  /* 0x0000003600367308 */ /* 0x000e220000000800 */
        /* <DEDUP_REMOVED lines=13> */
[----:B------:R-:W-:-:S06]  /*b350*/  FADD.FTZ R0, R162, R3 ;  /* 0x00000003a2007221 */ /* 0x000fcc0000010000 */
        /* <DEDUP_REMOVED lines=25> */
[----:B--2---:R-:W-:-:S07]  /*b4f0*/  FADD.FTZ R24, R62, R25 ;  /* 0x000000193e187221 */ /* 0x004fce0000010000 */
[----:B------:R-:W2:Y:S01]  /*b500*/  MUFU.EX2 R169, R92 ;  /* 0x0000005c00a97308 */ /* 0x000ea20000000800 */
[----:B---3--:R-:W-:Y:S01]  /*b510*/  FADD.FTZ R3, R49, R0 ;  /* 0x0000000031037221 */ /* 0x008fe20000010000 */
[----:B----4-:R-:W-:-:S06]  /*b520*/  FADD.FTZ R25, R167, R24 ;  /* 0x00000018a7197221 */ /* 0x010fcc0000010000 */
[----:B------:R-:W3:Y:S08]  /*b530*/  MUFU.EX2 R170, R170 ;  /* 0x000000aa00aa7308 */ /* 0x000ef00000000800 */
[----:B------:R-:W4:Y:S01]  /*b540*/  MUFU.EX2 R70, R70 ;  /* 0x0000004600467308 */ /* 0x000f220000000800 */
[----:B------:R-:W-:Y:S01]  /*b550*/  FADD.FTZ R0, R168, R3 ;  /* 0x00000003a8007221 */ /* 0x000fe20000010000 */
[----:B0-----:R-:W-:-:S06]  /*b560*/  FADD.FTZ R24, R66, R25 ;  /* 0x0000001942187221 */ /* 0x001fcc0000010000 */
[----:B------:R-:W0:Y:S01]  /*b570*/  MUFU.EX2 R53, R53 ;  /* 0x0000003500357308 */ /* 0x000e220000000800 */
[----:B------:R-:W-:-:S07]  /*b580*/  VIADD R32, R28, 0x80 ;  /* 0x000000801c207836 */ /* 0x000fce0000000000 */
[----:B------:R-:W0:Y:S01]  /*b590*/  MUFU.EX2 R171, R94 ;  /* 0x0000005e00ab7308 */ /* 0x000e220000000800 */
[----:B------:R-:W-:Y:S01]  /*b5a0*/  VIADD R38, R28, 0x100 ;  /* 0x000001001c267836 */ /* 0x000fe20000000000 */
[----:B------:R-:W-:Y:S01]  /*b5b0*/  MOV R33, 0x40000040 ;  /* 0x4000004000217802 */ /* 0x000fe20000000f00 */
[----:B------:R-:W-:Y:S02]  /*b5c0*/  IMAD.MOV.U32 R39, RZ, RZ, 0x40000040 ;  /* 0x40000040ff277424 */ /* 0x000fe400078e00ff */
[----:B-1----:R-:W-:Y:S01]  /*b5d0*/  FADD.FTZ R3, R51, R0 ;  /* 0x0000000033037221 */ /* 0x002fe20000010000 */
[----:B--2---:R-:W-:Y:S01]  /*b5e0*/  FADD.FTZ R25, R169, R24 ;  /* 0x00000018a9197221 */ /* 0x004fe20000010000 */
[----:B------:R-:W-:Y:S01]  /*b5f0*/  R2UR UR10, R32 ;  /* 0x00000000200a72ca */ /* 0x000fe200000e0000 */
[----:B------:R-:W-:Y:S01]  /*b600*/  VIADD R32, R28, 0x180 ;  /* 0x000001801c207836 */ /* 0x000fe20000000000 */
[----:B------:R-:W-:Y:S01]  /*b610*/  R2UR UR14, R38 ;  /* 0x00000000260e72ca */ /* 0x000fe200000e0000 */
[C---:B------:R-:W-:Y:S01]  /*b620*/  VIADD R38, R28.reuse, 0x200 ;  /* 0x000002001c267836 */ /* 0x040fe20000000000 */
[----:B------:R-:W-:Y:S01]  /*b630*/  R2UR UR6, R28 ;  /* 0x000000001c0672ca */ /* 0x000fe200000e0000 */
[----:B---3--:R-:W-:Y:S01]  /*b640*/  FADD.FTZ R0, R170, R3 ;  /* 0x00000003aa007221 */ /* 0x008fe20000010000 */
[----:B------:R-:W-:Y:S01]  /*b650*/  R2UR UR11, R33 ;  /* 0x00000000210b72ca */ /* 0x000fe200000e0000 */
[----:B------:R-:W-:Y:S01]  /*b660*/  IMAD.MOV.U32 R33, RZ, RZ, 0x40000040 ;  /* 0x40000040ff217424 */ /* 0x000fe200078e00ff */
[----:B------:R-:W-:Y:S01]  /*b670*/  R2UR UR15, R39 ;  /* 0x00000000270f72ca */ /* 0x000fe200000e0000 */
[----:B------:R-:W-:-:S02]  /*b680*/  VIADD R28, R28, 0x280 ;  /* 0x000002801c1c7836 */ /* 0x000fc40000000000 */
[----:B----4-:R-:W-:Y:S01]  /*b690*/  FADD.FTZ R24, R70, R25 ;  /* 0x0000001946187221 */ /* 0x010fe20000010000 */
[----:B------:R-:W-:Y:S01]  /*b6a0*/  IMAD.MOV.U32 R39, RZ, RZ, 0x40000040 ;  /* 0x40000040ff277424 */ /* 0x000fe200078e00ff */
[----:B------:R-:W-:Y:S01]  /*b6b0*/  F2FP.F16.F32.PACK_AB R202, R27, R202 ;  /* 0x000000ca1bca723e */ /* 0x000fe200000000ff */
[----:B0-----:R-:W-:Y:S01]  /*b6c0*/  FADD.FTZ R3, R53, R0 ;  /* 0x0000000035037221 */ /* 0x001fe20000010000 */
[----:B------:R-:W-:Y:S02]  /*b6d0*/  F2FP.F16.F32.PACK_AB R201, R26, R201 ;  /* 0x000000c91ac9723e */ /* 0x000fe400000000ff */
[----:B------:R-:W-:Y:S01]  /*b6e0*/  F2FP.F16.F32.PACK_AB R203, R203, R30 ;  /* 0x0000001ecbcb723e */ /* 0x000fe200000000ff */
[----:B------:R-:W-:Y:S01]  /*b6f0*/  FADD.FTZ R0, R171, R24 ;  /* 0x00000018ab007221 */ /* 0x000fe20000010000 */
[----:B------:R-:W-:Y:S02]  /*b700*/  R2UR UR18, R32 ;  /* 0x00000000201272ca */ /* 0x000fe400000e0000 */
[----:B------:R-:W-:-:S02]  /*b710*/  R2UR UR19, R33 ;  /* 0x00000000211372ca */ /* 0x000fc400000e0000 */
[----:B------:R-:W-:Y:S02]  /*b720*/  R2UR UR22, R38 ;  /* 0x00000000261672ca */ /* 0x000fe400000e0000 */
[----:B------:R-:W-:Y:S02]  /*b730*/  R2UR UR23, R39 ;  /* 0x00000000271772ca */ /* 0x000fe400000e0000 */
[----:B------:R-:W-:Y:S02]  /*b740*/  R2UR UR26, R28 ;  /* 0x000000001c1a72ca */ /* 0x000fe400000e0000 */
        /* <DEDUP_REMOVED lines=20> */
[----:B------:R-:W-:-:S06]  /*b890*/  WARPGROUP.ARRIVE ;  /* 0x00000000000079c5 */ /* 0x000fcc0000000000 */
[----:B------:R-:W-:Y:S03]  /*b8a0*/  HGMMA.64x256x16.F32 R24, R200, gdesc[UR4].tnspB, RZ, !UPT, gsb0 ;  /* 0x43e00004c8187df0 */ /* 0x000fe6000c0008ff */
        /* <DEDUP_REMOVED lines=16> */
[----:B------:R-:W-:-:S05]  /*b9b0*/  IMAD.IADD R152, R174, 0x1, -R224 ;  /* 0x00000001ae987824 */ /* 0x000fca00078e0ae0 */
[----:B------:R-:W-:-:S05]  /*b9c0*/  LEA R152, R225, R152, 0x7 ;  /* 0x00000098e1987211 */ /* 0x000fca00078e38ff */
[----:B------:R-:W-:-:S05]  /*b9d0*/  IMAD.HI R152, R152, 0x2aaaaaab, RZ ;  /* 0x2aaaaaab98987827 */ /* 0x000fca00078e02ff */
[----:B------:R-:W-:-:S04]  /*b9e0*/  SHF.R.U32.HI R153, RZ, 0x1f, R152 ;  /* 0x0000001fff997819 */ /* 0x000fc80000011698 */
[----:B------:R-:W-:-:S04]  /*b9f0*/  LEA.HI.SX32 R153, R152, R153, 0x1c ;  /* 0x0000009998997211 */ /* 0x000fc800078fe2ff */
[----:B------:R-:W-:Y:S01]  /*ba00*/  VIMNMX R154, RZ, R153, !PT ;  /* 0x00000099ff9a7248 */ /* 0x000fe20007fe0100 */
[----:B------:R-:W-:-:S04]  /*ba10*/  VIADD R214, R214, 0xfffffffe ;  /* 0xfffffffed6d67836 */ /* 0x000fc80000000000 */
[----:B------:R0:W-:Y:S01]  /*ba20*/  STL [R1+0x14], R154 ;  /* 0x0000149a01007387 */ /* 0x0001e20000100800 */
[----:B------:R-:W-:Y:S01]  /*ba30*/  ISETP.GE.AND P2, PT, R214, R154, PT ;  /* 0x0000009ad600720c */ /* 0x000fe20003f46270 */
[----:B------:R-:W-:-:S05]  /*ba40*/  @!P1 VIADD R173, R173, 0x32460 ;  /* 0x00032460adad9836 */ /* 0x000fca0000000000 */
[----:B------:R-:W-:Y:S01]  /*ba50*/  @!P1 PRMT R173, RZ, 0x654, R173 ;  /* 0x00000654ffad9816 */ /* 0x000fe200000000ad */
[----:B------:R-:W-:Y:S02]  /*ba60*/  WARPGROUP.DEPBAR.LE gsb0, 0x0 ;  /* 0x00008000000079c5 */ /* 0x000fe40000010000 */
[----:B------:R-:W-:-:S06]  /*ba70*/  WARPGROUP.ARRIVE ;  /* 0x00000000000079c5 */ /* 0x000fcc0000000000 */
[----:B------:R-:W-:Y:S03]  /*ba80*/  HGMMA.64x256x16.F32 R24, R168, gdesc[UR24].tnspB, R24, gsb0 ;  /* 0x43e00018a8187df0 */ /* 0x000fe60008000818 */
[----:B------:R-:W-:Y:S02]  /*ba90*/  WARPGROUP.DEPBAR.LE gsb0, 0x0 ;  /* 0x00008000000079c5 */ /* 0x000fe40000010000 */
[----:B------:R0:W-:Y:S01]  /*baa0*/  @!P1 SYNCS.ARRIVE.TRANS64.RED.A1T0 RZ, [R173+URZ], RZ ;  /* 0x000000ffadff99a7 */ /* 0x0001e2000810043f */
[----:B------:R-:W-:Y:S05]  /*bab0*/  @!P2 BRA `(.L_x_11666) ;  /* 0x0000002c00e4a947 */ /* 0x000fea0003800000 */
[----:B------:R-:W-:Y:S02]  /*bac0*/  IMAD.MOV.U32 R202, RZ, RZ, R23 ;  /* 0x000000ffffca7224 */ /* 0x000fe400078e0017 */
[----:B------:R-:W-:Y:S02]  /*bad0*/  IMAD.MOV.U32 R203, RZ, RZ, R10 ;  /* 0x000000ffffcb7224 */ /* 0x000fe400078e000a */
[----:B------:R-:W-:-:S07]  /*bae0*/  IMAD.MOV.U32 R200, RZ, RZ, R214 ;  /* 0x000000ffffc87224 */ /* 0x000fce00078e00d6 */
.L_x_11676:
[----:B------:R-:W-:Y:S01]  /*baf0*/  VIADD R2, R2, 0x1 ;  /* 0x0000000102027836 */ /* 0x000fe20000000000 */
[----:B------:R-:W-:Y:S05]  /*bb00*/  YIELD ;  /* 0x0000000000007946 */ /* 0x000fea0003800000 */
[----:B------:R-:W-:-:S04]  /*bb10*/  ISETP.NE.AND P2, PT, R2, 0x2, PT ;  /* 0x000000020200780c */ /* 0x000fc80003f45270 */
[----:B------:R-:W-:Y:S02]  /*bb20*/  SEL R10, RZ, 0x1, P2 ;  /* 0x00000001ff0a7807 */ /* 0x000fe40001000000 */
[----:B------:R-:W-:Y:S02]  /*bb30*/  SEL R2, R2, RZ, P2 ;  /* 0x000000ff02027207 */ /* 0x000fe40001000000 */
[----:B------:R-:W-:Y:S01]  /*bb40*/  LOP3.LUT R19, R19, R10, RZ, 0x3c, !PT ;  /* 0x0000000a13137212 */ /* 0x000fe200078e3cff */
[----:B-1---5:R-:W-:Y:S06]  /*bb50*/  @!P0 BRA `(.L_x_11667) ;  /* 0x0000000000048947 */ /* 0x022fec0003800000 */
[----:B------:R-:W-:Y:S01]  /*bb60*/  BPT.TRAP 0x1 ;  /* 0x000000040000795c */ /* 0x000fe20000300000 */
.L_x_11667:
[----:B------:R-:W-:Y:S01]  /*bb70*/  IMAD R201, R2, 0x8, R17 ;  /* 0x0000000802c97824 */ /* 0x000fe200078e0211 */
[----:B------:R-:W-:-:S04]  /*bb80*/  SHF.L.U32 R10, R19, 0x1f, RZ ;  /* 0x0000001f130a7819 */ /* 0x000fc800000006ff */
[----:B------:R1:W2:Y:S01]  /*bb90*/  SYNCS.PHASECHK.TRANS64.TRYWAIT P2, [R201+URZ+0x32430], R10 ;  /* 0x0324300ac90075a7 */ /* 0x0002a2000804017f */
[----:B------:R-:W-:Y:S05]  /*bba0*/  @!P0 BRA `(.L_x_11668) ;  /* 0x0000000000048947 */ /* 0x000fea0003800000 */
[----:B------:R-:W-:Y:S01]  /*bbb0*/  BPT.TRAP 0x1 ;  /* 0x000000040000795c */ /* 0x000fe20000300000 */
.L_x_11668:
[----:B------:R-:W3:Y:S01]  /*bbc0*/  LDL R11, [R1+0x8] ;  /* 0x00000800010b7983 */ /* 0x000ee20000100800 */
[----:B------:R-:W-:Y:S02]  /*bbd0*/  IMAD.MOV.U32 R157, RZ, RZ, 0x40000040 ;  /* 0x40000040ff9d7424 */ /* 0x000fe400078e00ff */
[----:B---3--:R-:W-:Y:S01]  /*bbe0*/  IMAD R156, R2, 0x300, R11 ;  /* 0x00000300029c7824 */ /* 0x008fe200078e020b */
[----:B--2---:R-:W-:Y:S06]  /*bbf0*/  @P2 BRA `(.L_x_11669) ;  /* 0x0000000000082947 */ /* 0x004fec0003800000 */
[----:B------:R-:W2:Y:S02]  /*bc00*/  SYNCS.PHASECHK.TRANS64.TRYWAIT P2, [R201+URZ+0x32430], R10 ;  /* 0x0324300ac90075a7 */ /* 0x000ea4000804017f */
[----:B--2---:R-:W-:Y:S05]  /*bc10*/  @!P2 BRA `(.L_x_11670) ;  /* 0x000000f4007ca947 */ /* 0x004fea0003800000 */
.L_x_11669:
[----:B------:R-:W-:Y:S05]  /*bc20*/  WARPSYNC.ALL ;  /* 0x0000000000007948 */ /* 0x000fea0003800000 */
[C---:B------:R-:W-:Y:S01]  /*bc30*/  R2UR UR6, R156.reuse ;  /* 0x000000009c0672ca */ /* 0x040fe200000e0000 */
[----:B------:R-:W-:Y:S01]  /*bc40*/  VIADD R152, R156, 0x4 ;  /* 0x000000049c987836 */ /* 0x000fe20000000000 */
[----:B------:R-:W-:Y:S01]  /*bc50*/  R2UR UR7, R157 ;  /* 0x000000009d0772ca */ /* 0x000fe200000e0000 */
[----:B------:R-:W-:Y:S01]  /*bc60*/  IMAD.MOV.U32 R155, RZ, RZ, 0x40000040 ;  /* 0x40000040ff9b7424 */ /* 0x000fe200078e00ff */
[----:B------:R-:W-:Y:S01]  /*bc70*/  R2UR UR4, R216 ;  /* 0x00000000d80472ca */ /* 0x000fe200000e0000 */
[----:B------:R-:W-:Y:S01]  /*bc80*/  IMAD.MOV.U32 R153, RZ, RZ, 0x40000040 ;  /* 0x40000040ff997424 */ /* 0x000fe200078e00ff */
[----:B------:R-:W-:Y:S01]  /*bc90*/  R2UR UR5, R217 ;  /* 0x00000000d90572ca */ /* 0x000fe200000e0000 */
[----:B------:R-:W-:Y:S01]  /*bca0*/  IMAD.MOV.U32 R157, RZ, RZ, 0x40000040 ;  /* 0x40000040ff9d7424 */ /* 0x000fe200078e00ff */
[C---:B0-----:R-:W-:Y:S01]  /*bcb0*/  IADD3 R154, R156.reuse, 0x2, RZ ;  /* 0x000000029c9a7810 */ /* 0x041fe20007ffe0ff */
[----:B------:R-:W-:Y:S01]  /*bcc0*/  VIADD R156, R156, 0x6 ;  /* 0x000000069c9c7836 */ /* 0x000fe20000000000 */
[----:B------:R-:W-:-:S02]  /*bcd0*/  R2UR UR11, R155 ;  /* 0x000000009b0b72ca */ /* 0x000fc400000e0000 */
[----:B------:R-:W-:Y:S02]  /*bce0*/  R2UR UR10, R154 ;  /* 0x000000009a0a72ca */ /* 0x000fe400000e0000 */
[----:B------:R-:W-:Y:S02]  /*bcf0*/  R2UR UR14, R152 ;  /* 0x00000000980e72ca */ /* 0x000fe400000e0000 */
[----:B------:R-:W-:Y:S02]  /*bd00*/  R2UR UR15, R153 ;  /* 0x00000000990f72ca */ /* 0x000fe400000e0000 */
[----:B------:R-:W-:Y:S02]  /*bd10*/  R2UR UR18, R156 ;  /* 0x000000009c1272ca */ /* 0x000fe400000e0000 */
[----:B------:R-:W-:Y:S02]  /*bd20*/  R2UR UR19, R157 ;  /* 0x000000009d1372ca */ /* 0x000fe400000e0000 */
[----:B------:R-:W-:Y:S01]  /*bd30*/  WARPGROUP.ARRIVE ;  /* 0x00000000000079c5 */ /* 0x000fe20000000000 */
[----:B------:R-:W-:-:S02]  /*bd40*/  R2UR UR8, R236 ;  /* 0x00000000ec0872ca */ /* 0x000fc400000e0000 */
[----:B------:R-:W-:Y:S02]  /*bd50*/  R2UR UR9, R237 ;  /* 0x00000000ed0972ca */ /* 0x000fe400000e0000 */
[----:B------:R-:W-:Y:S01]  /*bd60*/  R2UR UR12, R234 ;  /* 0x00000000ea0c72ca */ /* 0x000fe200000e0000 */
[----:B------:R-:W-:Y:S01]  /*bd70*/  HGMMA.64x96x16.F32 R152, gdesc[UR4], RZ, !UPT, gsb0 ;  /* 0x01600000049879f0 */ /* 0x000fe2000c0008ff */
[----:B------:R-:W-:Y:S02]  /*bd80*/  R2UR UR13, R235 ;  /* 0x00000000eb0d72ca */ /* 0x000fe400000e0000 */
        /* <DEDUP_REMOVED lines=14> */
.L_x_11671:
[----:B------:R0:W3:Y:S01]  /*be70*/  SYNCS.PHASECHK.TRANS64.TRYWAIT P2, [R201+URZ+0x32450], R10 ;  /* 0x0324500ac90075a7 */ /* 0x0000e2000804017f */
[----:B------:R-:W-:Y:S05]  /*be80*/  @!P0 BRA `(.L_x_11672) ;  /* 0x0000000000048947 */ /* 0x000fea0003800000 */
[----:B------:R-:W-:Y:S01]  /*be90*/  BPT.TRAP 0x1 ;  /* 0x000000040000795c */ /* 0x000fe20000300000 */
.L_x_11672:
[----:B------:R-:W-:Y:S04]  /*bea0*/  BSSY B0, `(.L_x_11673) ;  /* 0x0000004000007945 */ /* 0x000fe80003800000 */
[----:B---3--:R-:W-:Y:S05]  /*beb0*/  @P2 BRA `(.L_x_11674) ;  /* 0x0000000000082947 */ /* 0x008fea0003800000 */
[----:B------:R-:W3:Y:S02]  /*bec0*/  SYNCS.PHASECHK.TRANS64.TRYWAIT P2, [R201+URZ+0x32450], R10 ;  /* 0x0324500ac90075a7 */ /* 0x000ee4000804017f */
[----:B---3--:R-:W-:Y:S05]  /*bed0*/  @!P2 BRA `(.L_x_11675) ;  /* 0x000000f000e0a947 */ /* 0x008fea0003800000 */
.L_x_11674:
[----:B------:R-:W-:Y:S05]  /*bee0*/  BSYNC B0 ;  /* 0x0000000000007941 */ /* 0x000fea0003800000 */
.L_x_11673:
[----:B------:R-:W-:Y:S05]  /*bef0*/  WARPSYNC.ALL ;  /* 0x0000000000007948 */ /* 0x000fea0003800000 */
[----:B------:R-:W0:Y:S01]  /*bf00*/  LDL R23, [R1+0xc] ;  /* 0x00000c0001177983 */ /* 0x000e220000100800 */
[----:B------:R-:W-:Y:S01]  /*bf10*/  IMAD.MOV.U32 R11, RZ, RZ, 0x40000040 ;  /* 0x40000040ff0b7424 */ /* 0x000fe200078e00ff */
[----:B------:R-:W-:Y:S02]  /*bf20*/  R2UR UR4, R4 ;  /* 0x00000000040472ca */ /* 0x000fe400000e0000 */
[----:B------:R-:W-:Y:S01]  /*bf30*/  R2UR UR5, R5 ;  /* 0x00000000050572ca */ /* 0x000fe200000e0000 */
[----:B------:R-:W-:Y:S01]  /*bf40*/  WARPGROUP.ARRIVE ;  /* 0x00000000000079c5 */ /* 0x000fe20000000000 */
[----:B------:R-:W-:Y:S01]  /*bf50*/  R2UR UR7, R11 ;  /* 0x000000000b0772ca */ /* 0x000fe200000e0000 */
[----:B------:R-:W-:Y:S01]  /*bf60*/  IMAD.MOV.U32 R215, RZ, RZ, 0x40000040 ;  /* 0x40000040ffd77424 */ /* 0x000fe200078e00ff */
[----:B------:R4:W-:Y:S04]  /*bf70*/  STL [R1+0x5c], R16 ;  /* 0x00005c1001007387 */ /* 0x0009e80000100800 */
[----:B----4-:R-:W4:Y:S01]  /*bf80*/  LDL.LU R16, [R1] ;  /* 0x0000000001107983 */ /* 0x010f220000300800 */
[----:B0123--:R-:W-:-:S03]  /*bf90*/  IMAD R10, R2, 0xc00, R23 ;  /* 0x00000c00020a7824 */ /* 0x00ffc600078e0217 */
[----:B------:R-:W2:Y:S02]  /*bfa0*/  LDL R23, [R1+0x30] ;  /* 0x0000300001177983 */ /* 0x000ea40000100800 */
[----:B------:R-:W-:-:S13]  /*bfb0*/  R2UR UR6, R10 ;  /* 0x000000000a0672ca */ /* 0x000fda00000e0000 */
[----:B------:R-:W-:Y:S01]  /*bfc0*/  HGMMA.64x96x16.F32 R152, gdesc[UR4], R152, gsb0 ;  /* 0x01600000049879f0 */ /* 0x000fe20008000898 */
[----:B------:R-:W-:Y:S01]  /*bfd0*/  VIADD R214, R10, 0x2 ;  /* 0x000000020ad67836 */ /* 0x000fe20000000000 */
[----:B------:R-:W-:Y:S02]  /*bfe0*/  R2UR UR7, R215 ;  /* 0x00000000d70772ca */ /* 0x000fe400000e0000 */
[----:B------:R-:W-:Y:S02]  /*bff0*/  R2UR UR4, R230 ;  /* 0x00000000e60472ca */ /* 0x000fe400000e0000 */
[----:B------:R-:W-:Y:S02]  /*c000*/  R2UR UR6, R214 ;  /* 0x00000000d60672ca */ /* 0x000fe400000e0000 */
[----:B------:R-:W-:Y:S01]  /*c010*/  R2UR UR5, R231 ;  /* 0x00000000e70572ca */ /* 0x000fe200000e0000 */
[----:B------:R-:W-:Y:S01]  /*c020*/  IMAD.MOV.U32 R215, RZ, RZ, 0x40000040 ;  /* 0x40000040ffd77424 */ /* 0x000fe200078e00ff */
[----:B------:R-:W-:-:S02]  /*c030*/  IADD3 R214, R10, 0x4, RZ ;  /* 0x000000040ad67810 */ /* 0x000fc40007ffe0ff */
[----:B------:R-:W-:Y:S02]  /*c040*/  MOV R11, 0x40000040 ;  /* 0x40000040000b7802 */ /* 0x000fe40000000f00 */
[----:B----4-:R-:W-:-:S04]  /*c050*/  LOP3.LUT R16, R16, 0xfffffeff, RZ, 0xc0, !PT ;  /* 0xfffffeff10107812 */ /* 0x010fc800078ec0ff */
[----:B------:R-:W-:-:S04]  /*c060*/  @P1 LOP3.LUT R16, R16, 0x100, RZ, 0xfc, !PT ;  /* 0x0000010010101812 */ /* 0x000fc800078efcff */
[----:B------:R-:W-:-:S04]  /*c070*/  LOP3.LUT R16, R16, 0xffffff7f, RZ, 0xc0, !PT ;  /* 0xffffff7f10107812 */ /* 0x000fc800078ec0ff */
[----:B------:R-:W-:Y:S01]  /*c080*/  @P0 LOP3.LUT R16, R16, 0x80, RZ, 0xfc, !PT ;  /* 0x0000008010100812 */ /* 0x000fe200078efcff */
        /* <DEDUP_REMOVED lines=112> */
[----:B------:R-:W3:Y:S01]  /*c790*/  LDL R214, [R1+0x10] ;  /* 0x0000100001d67983 */ /* 0x000ee20000100800 */
[----:B------:R-:W-:-:S03]  /*c7a0*/  R2UR UR7, R215 ;  /* 0x00000000d70772ca */ /* 0x000fc600000e0000 */
[----:B------:R-:W4:Y:S01]  /*c7b0*/  LDL R215, [R1+0x2c] ;  /* 0x00002c0001d77983 */ /* 0x000f220000100800 */
[----:B------:R-:W-:Y:S02]  /*c7c0*/  R2UR UR4, R8 ;  /* 0x00000000080472ca */ /* 0x000fe400000e0000 */
[----:B------:R-:W-:Y:S01]  /*c7d0*/  R2UR UR5, R9 ;  /* 0x00000000090572ca */ /* 0x000fe200000e0000 */
[----:B------:R-:W-:Y:S01]  /*c7e0*/  VIADD R10, R10, 0x906 ;  /* 0x000009060a0a7836 */ /* 0x000fe20000000000 */
[----:B------:R-:W-:Y:S02]  /*c7f0*/  WARPGROUP.DEPBAR.LE gsb0, 0x0 ;  /* 0x00008000000079c5 */ /* 0x000fe40000010000 */
[----:B------:R-:W-:-:S09]  /*c800*/  WARPGROUP.ARRIVE ;  /* 0x00000000000079c5 */ /* 0x000fd20000000000 */
[----:B------:R-:W-:Y:S01]  /*c810*/  HGMMA.64x96x16.F32 R152, gdesc[UR4], R152, gsb0 ;  /* 0x01600000049879f0 */ /* 0x000fe20008000898 */
[----:B------:R-:W-:Y:S02]  /*c820*/  R2UR UR6, R10 ;  /* 0x000000000a0672ca */ /* 0x000fe400000e0000 */
[----:B------:R-:W-:Y:S02]  /*c830*/  R2UR UR7, R11 ;  /* 0x000000000b0772ca */ /* 0x000fe400000e0000 */
[----:B------:R-:W-:Y:S02]  /*c840*/  R2UR UR4, R6 ;  /* 0x00000000060472ca */ /* 0x000fe400000e0000 */
[----:B------:R-:W-:Y:S01]  /*c850*/  R2UR UR5, R7 ;  /* 0x00000000070572ca */ /* 0x000fe200000e0000 */
[----:B------:R-:W-:-:S04]  /*c860*/  IMAD.SHL.U32 R10, R225, 0x80, RZ ;  /* 0x00000080e10a7824 */ /* 0x000fc800078e00ff */
[----:B------:R-:W-:Y:S01]  /*c870*/  IMAD R10, R200, -0x60, R10 ;  /* 0xffffffa0c80a7824 */ /* 0x000fe200078e020a */
[----:B------:R-:W-:Y:S02]  /*c880*/  WARPGROUP.DEPBAR.LE gsb0, 0x0 ;  /* 0x00008000000079c5 */ /* 0x000fe40000010000 */
[----:B------:R-:W-:-:S06]  /*c890*/  WARPGROUP.ARRIVE ;  /* 0x00000000000079c5 */ /* 0x000fcc0000000000 */
[----:B------:R-:W-:Y:S01]  /*c8a0*/  HGMMA.64x96x16.F32 R152, gdesc[UR4], R152, gsb0 ;  /* 0x01600000049879f0 */ /* 0x000fe20008000898 */
[----:B---3--:R-:W-:-:S05]  /*c8b0*/  IADD3 R10, R10, 0x1, R214 ;  /* 0x000000010a0a7810 */ /* 0x008fca0007ffe0d6 */
[----:B------:R-:W-:-:S04]  /*c8c0*/  IMAD.IADD R10, R10, 0x1, -R224 ;  /* 0x000000010a0a7824 */ /* 0x000fc800078e0ae0 */
[----:B----4-:R-:W-:-:S04]  /*c8d0*/  IMAD R10, R215, -0x2, R10 ;  /* 0xfffffffed70a7824 */ /* 0x010fc800078e020a */
[----:B--2---:R-:W-:-:S05]  /*c8e0*/  IMAD.IADD R23, R23, 0x1, R10 ;  /* 0x0000000117177824 */ /* 0x004fca00078e020a */
[C---:B------:R-:W-:Y:S01]  /*c8f0*/  ISETP.GT.AND P5, PT, R23.reuse, RZ, PT ;  /* 0x000000ff1700720c */ /* 0x040fe20003fa4270 */
[----:B------:R-:W-:Y:S02]  /*c900*/  WARPGROUP.DEPBAR.LE gsb0, 0x0 ;  /* 0x00008000000079c5 */ /* 0x000fe40000010000 */
        /* <DEDUP_REMOVED lines=71> */
[----:B------:R-:W0:Y:S02]  /*cd80*/  SHFL.BFLY PT, R11, R10, 0x2, 0x1f ;  /* 0x0c401f000a0b7f89 */ /* 0x000e2400000e0000 */
[----:B0-----:R-:W-:-:S05]  /*cd90*/  FMNMX.FTZ R10, R10, R11, !PT ;  /* 0x0000000b0a0a7209 */ /* 0x001fca0007810000 */
[----:B------:R-:W0:Y:S01]  /*cda0*/  SHFL.BFLY PT, R11, R10, 0x1, 0x1f ;  /* 0x0c201f000a0b7f89 */ /* 0x000e2200000e0000 */
[----:B------:R-:W-:Y:S01]  /*cdb0*/  VIADD R23, R23, 0x8 ;  /* 0x0000000817177836 */ /* 0x000fe20000000000 */
[----:B0-----:R-:W-:-:S04]  /*cdc0*/  FMNMX.FTZ R10, R10, R11, !PT ;  /* 0x0000000b0a0a7209 */ /* 0x001fc80007810000 */
[----:B------:R-:W-:-:S04]  /*cdd0*/  FSETP.NEU.FTZ.AND P6, PT, R10, -INF , PT ;  /* 0xff8000000a00780b */ /* 0x000fc80003fdd000 */
[----:B------:R-:W-:-:S05]  /*cde0*/  FSEL R11, R10, RZ, P6 ;  /* 0x000000ff0a0b7208 */ /* 0x000fca0003000000 */
[----:B------:R-:W-:Y:S02]  /*cdf0*/  FADD.FTZ R203, -R11, R203 ;  /* 0x000000cb0bcb7221 */ /* 0x000fe40000010100 */
[----:B------:R-:W0:Y:S01]  /*ce00*/  LDC R11, c[0x0][0xa80] ;  /* 0x0002a000ff0b7b82 */ /* 0x000e220000000800 */
[C---:B------:R-:W-:Y:S02]  /*ce10*/  ISETP.GT.AND P1, PT, R23.reuse, 0x41, PT ;  /* 0x000000411700780c */ /* 0x040fe40003f24270 */
[----:B------:R-:W-:Y:S02]  /*ce20*/  ISETP.GT.AND P5, PT, R23, RZ, PT ;  /* 0x000000ff1700720c */ /* 0x000fe40003fa4270 */
[----:B------:R-:W-:Y:S02]  /*ce30*/  LOP3.LUT R16, R16, 0xfffffdff, RZ, 0xc0, !PT ;  /* 0xfffffdff10107812 */ /* 0x000fe400078ec0ff */
[----:B------:R-:W-:-:S07]  /*ce40*/  FSEL R193, R154, -INF , P5 ;  /* 0xff8000009ac17808 */ /* 0x000fce0002800000 */
[----:B------:R-:W-:Y:S02]  /*ce50*/  @P1 LOP3.LUT R16, R16, 0x200, RZ, 0xfc, !PT ;  /* 0x0000020010101812 */ /* 0x000fe400078efcff */
[C---:B------:R-:W-:Y:S02]  /*ce60*/  ISETP.GT.AND P1, PT, R23.reuse, 0x40, PT ;  /* 0x000000401700780c */ /* 0x040fe40003f24270 */
[----:B------:R-:W-:Y:S02]  /*ce70*/  ISETP.GT.AND P0, PT, R23, 0x48, PT ;  /* 0x000000481700780c */ /* 0x000fe40003f04270 */
[----:B------:R-:W-:Y:S01]  /*ce80*/  FSEL R186, R186, -INF , P1 ;  /* 0xff800000baba7808 */ /* 0x000fe20000800000 */
[----:B0-----:R-:W-:Y:S01]  /*ce90*/  FMUL.FTZ R154, R10, R11 ;  /* 0x0000000b0a9a7220 */ /* 0x001fe20000410000 */
[----:B------:R-:W-:-:S04]  /*cea0*/  LOP3.LUT P1, RZ, R16, 0x200, RZ, 0xc0, !PT ;  /* 0x0000020010ff7812 */ /* 0x000fc8000782c0ff */
[----:B------:R-:W-:Y:S01]  /*ceb0*/  FSEL R154, R154, RZ, P6 ;  /* 0x000000ff9a9a7208 */ /* 0x000fe20003000000 */
[----:B------:R0:W-:Y:S01]  /*cec0*/  STL [R1], R16 ;  /* 0x0000001001007387 */ /* 0x0001e20000100800 */
[----:B------:R-:W-:Y:S02]  /*ced0*/  FSEL R187, R187, -INF , P1 ;  /* 0xff800000bbbb7808 */ /* 0x000fe40000800000 */
[----:B------:R-:W-:Y:S01]  /*cee0*/  FSEL R190, R190, -INF , P0 ;  /* 0xff800000bebe7808 */ /* 0x000fe20000000000 */
[-C--:B------:R-:W-:Y:S01]  /*cef0*/  FFMA.FTZ R215, R168, R11.reuse, -R154 ;  /* 0x0000000ba8d77223 */ /* 0x080fe2000001089a */
[C---:B------:R-:W-:Y:S01]  /*cf00*/  LOP3.LUT P1, RZ, R16.reuse, 0x100, RZ, 0xc0, !PT ;  /* 0x0000010010ff7812 */ /* 0x040fe2000782c0ff */
[----:B------:R-:W-:Y:S01]  /*cf10*/  FMUL.FTZ R168, R203, R11 ;  /* 0x0000000bcba87220 */ /* 0x000fe20000410000 */
[----:B------:R-:W-:Y:S02]  /*cf20*/  LOP3.LUT P0, RZ, R16, 0x80, RZ, 0xc0, !PT ;  /* 0x0000008010ff7812 */ /* 0x000fe4000780c0ff */
[----:B0-----:R1:W5:Y:S04]  /*cf30*/  LDL.LU R16, [R1+0x5c] ;  /* 0x00005c0001107983 */ /* 0x0013680000300800 */
[----:B------:R-:W2:Y:S01]  /*cf40*/  LDL R203, [R1+0x4] ;  /* 0x0000040001cb7983 */ /* 0x000ea20000100800 */
[----:B------:R-:W-:-:S02]  /*cf50*/  ISETP.GT.AND P4, PT, R23, 0x1, PT ;  /* 0x000000011700780c */ /* 0x000fc40003f84270 */
[C---:B------:R-:W-:Y:S02]  /*cf60*/  ISETP.GT.AND P3, PT, R23.reuse, 0x8, PT ;  /* 0x000000081700780c */ /* 0x040fe40003f64270 */
[----:B------:R-:W-:Y:S02]  /*cf70*/  ISETP.GT.AND P2, PT, R23, 0x9, PT ;  /* 0x000000091700780c */ /* 0x000fe40003f44270 */
[----:B------:R-:W-:Y:S02]  /*cf80*/  FSEL R155, R155, -INF , P4 ;  /* 0xff8000009b9b7808 */ /* 0x000fe40002000000 */
[----:B------:R-:W-:Y:S02]  /*cf90*/  FSEL R158, R158, -INF , P3 ;  /* 0xff8000009e9e7808 */ /* 0x000fe40001800000 */
[----:B------:R-:W-:Y:S02]  /*cfa0*/  FSEL R159, R159, -INF , P2 ;  /* 0xff8000009f9f7808 */ /* 0x000fe40001000000 */
[----:B------:R-:W-:-:S02]  /*cfb0*/  ISETP.GT.AND P5, PT, R23, 0x10, PT ;  /* 0x000000101700780c */ /* 0x000fc40003fa4270 */
[C---:B------:R-:W-:Y:S02]  /*cfc0*/  ISETP.GT.AND P4, PT, R23.reuse, 0x11, PT ;  /* 0x000000111700780c */ /* 0x040fe40003f84270 */
[C---:B------:R-:W-:Y:S02]  /*cfd0*/  ISETP.GT.AND P3, PT, R23.reuse, 0x18, PT ;  /* 0x000000181700780c */ /* 0x040fe40003f64270 */
[----:B------:R-:W-:Y:S02]  /*cfe0*/  ISETP.GT.AND P2, PT, R23, 0x19, PT ;  /* 0x000000191700780c */ /* 0x000fe40003f44270 */
[----:B------:R-:W-:Y:S02]  /*cff0*/  FSEL R162, R162, -INF , P5 ;  /* 0xff800000a2a27808 */ /* 0x000fe40002800000 */
[----:B------:R-:W-:Y:S02]  /*d000*/  FSEL R163, R163, -INF , P4 ;  /* 0xff800000a3a37808 */ /* 0x000fe40002000000 */
[----:B------:R-:W-:-:S02]  /*d010*/  FSEL R166, R166, -INF , P3 ;  /* 0xff800000a6a67808 */ /* 0x000fc40001800000 */
[----:B------:R-:W-:Y:S02]  /*d020*/  FSEL R167, R167, -INF , P2 ;  /* 0xff800000a7a77808 */ /* 0x000fe40001000000 */
[C---:B------:R-:W-:Y:S02]  /*d030*/  ISETP.GT.AND P5, PT, R23.reuse, 0x20, PT ;  /* 0x000000201700780c */ /* 0x040fe40003fa4270 */
[C---:B------:R-:W-:Y:S02]  /*d040*/  ISETP.GT.AND P4, PT, R23.reuse, 0x21, PT ;  /* 0x000000211700780c */ /* 0x040fe40003f84270 */
[C---:B------:R-:W-:Y:S02]  /*d050*/  ISETP.GT.AND P3, PT, R23.reuse, 0x28, PT ;  /* 0x000000281700780c */ /* 0x040fe40003f64270 */
[----:B------:R-:W-:Y:S01]  /*d060*/  ISETP.GT.AND P2, PT, R23, 0x29, PT ;  /* 0x000000291700780c */ /* 0x000fe20003f44270 */
[----:B------:R-:W-:Y:S01]  /*d070*/  FFMA.FTZ R152, R152, R11, -R154 ;  /* 0x0000000b98987223 */ /* 0x000fe2000001089a */
[----:B------:R-:W-:-:S02]  /*d080*/  FSEL R170, R170, -INF , P5 ;  /* 0xff800000aaaa7808 */ /* 0x000fc40002800000 */
[----:B------:R-:W-:Y:S02]  /*d090*/  FSEL R171, R171, -INF , P4 ;  /* 0xff800000abab7808 */ /* 0x000fe40002000000 */
[----:B------:R-:W-:Y:S02]  /*d0a0*/  FSEL R174, R174, -INF , P3 ;  /* 0xff800000aeae7808 */ /* 0x000fe40001800000 */
[----:B------:R-:W-:Y:S02]  /*d0b0*/  FSEL R175, R175, -INF , P2 ;  /* 0xff800000afaf7808 */ /* 0x000fe40001000000 */
[C---:B------:R-:W-:Y:S02]  /*d0c0*/  ISETP.GT.AND P5, PT, R23.reuse, 0x30, PT ;  /* 0x000000301700780c */ /* 0x040fe40003fa4270 */
[C---:B------:R-:W-:Y:S02]  /*d0d0*/  ISETP.GT.AND P4, PT, R23.reuse, 0x31, PT ;  /* 0x000000311700780c */ /* 0x040fe40003f84270 */
[----:B------:R-:W-:-:S02]  /*d0e0*/  ISETP.GT.AND P3, PT, R23, 0x38, PT ;  /* 0x000000381700780c */ /* 0x000fc40003f64270 */
[----:B------:R-:W-:Y:S01]  /*d0f0*/  ISETP.GT.AND P2, PT, R23, 0x39, PT ;  /* 0x000000391700780c */ /* 0x000fe20003f44270 */
[----:B------:R-:W-:Y:S01]  /*d100*/  FFMA.FTZ R153, R153, R11, -R154 ;  /* 0x0000000b99997223 */ /* 0x000fe2000001089a */
[----:B------:R-:W-:Y:S01]  /*d110*/  FSEL R178, R178, -INF , P5 ;  /* 0xff800000b2b27808 */ /* 0x000fe20002800000 */
[----:B------:R-:W-:Y:S01]  /*d120*/  MUFU.EX2 R152, R152 ;  /* 0x0000009800987308 */ /* 0x000fe20000000800 */
[----:B------:R-:W-:Y:S02]  /*d130*/  FSEL R179, R179, -INF , P4 ;  /* 0xff800000b3b37808 */ /* 0x000fe40002000000 */
[----:B------:R-:W-:Y:S02]  /*d140*/  FSEL R182, R182, -INF , P3 ;  /* 0xff800000b6b67808 */ /* 0x000fe40001800000 */
[----:B------:R-:W-:Y:S02]  /*d150*/  FSEL R183, R183, -INF , P2 ;  /* 0xff800000b7b77808 */ /* 0x000fe40001000000 */
[C---:B------:R-:W-:Y:S01]  /*d160*/  ISETP.GT.AND P2, PT, R23.reuse, 0x50, PT ;  /* 0x000000501700780c */ /* 0x040fe20003f44270 */
[----:B------:R-:W0:Y:S01]  /*d170*/  MUFU.EX2 R168, R168 ;  /* 0x000000a800a87308 */ /* 0x000e220000000800 */
[----:B------:R-:W-:-:S02]  /*d180*/  ISETP.GT.AND P3, PT, R23, 0x51, PT ;  /* 0x000000511700780c */ /* 0x000fc40003f64270 */
[C---:B------:R-:W-:Y:S02]  /*d190*/  ISETP.GT.AND P4, PT, R23.reuse, 0x58, PT ;  /* 0x000000581700780c */ /* 0x040fe40003f84270 */
[C---:B------:R-:W-:Y:S02]  /*d1a0*/  ISETP.GT.AND P5, PT, R23.reuse, 0x59, PT ;  /* 0x000000591700780c */ /* 0x040fe40003fa4270 */
[----:B------:R-:W-:Y:S01]  /*d1b0*/  ISETP.GT.AND P6, PT, R23, 0x49, PT ;  /* 0x000000491700780c */ /* 0x000fe20003fc4270 */
[-CC-:B------:R-:W-:Y:S01]  /*d1c0*/  FFMA.FTZ R23, R156, R11.reuse, -R154.reuse ;  /* 0x0000000b9c177223 */ /* 0x180fe2000001089a */
[----:B------:R-:W3:Y:S01]  /*d1d0*/  MUFU.EX2 R153, R153 ;  /* 0x0000009900997308 */ /* 0x000ee20000000800 */
[-CC-:B------:R-:W-:Y:S01]  /*d1e0*/  FFMA.FTZ R157, R157, R11.reuse, -R154.reuse ;  /* 0x0000000b9d9d7223 */ /* 0x180fe2000001089a */
[-CC-:B------:R-:W-:Y:S01]  /*d1f0*/  FFMA.FTZ R160, R160, R11.reuse, -R154.reuse ;  /* 0x0000000ba0a07223 */ /* 0x180fe2000001089a */
[-CC-:B------:R-:W-:Y:S01]  /*d200*/  FFMA.FTZ R161, R161, R11.reuse, -R154.reuse ;  /* 0x0000000ba1a17223 */ /* 0x180fe2000001089a */
[-CC-:B------:R-:W-:Y:S01]  /*d210*/  FFMA.FTZ R164, R164, R11.reuse, -R154.reuse ;  /* 0x0000000ba4a47223 */ /* 0x180fe2000001089a */
[----:B------:R-:W-:-:S03]  /*d220*/  FFMA.FTZ R165, R165, R11, -R154 ;  /* 0x0000000ba5a57223 */ /* 0x000fc6000001089a */
        /* <DEDUP_REMOVED lines=15> */
[----:B------:R-:W-:-:S02]  /*d320*/  FFMA.FTZ R197, R197, R11, -R154 ;  /* 0x0000000bc5c57223 */ /* 0x000fc4000001089a */
[----:B------:R-:W1:Y:S01]  /*d330*/  MUFU.EX2 R154, R157 ;  /* 0x0000009d009a7308 */ /* 0x000e620000000800 */
[----:B0-----:R-:W-:-:S04]  /*d340*/  FFMA.FTZ R3, R168, R3, R152 ;  /* 0x00000003a8037223 */ /* 0x001fc80000010098 */
[----:B---3--:R-:W-:-:S04]  /*d350*/  FADD.FTZ R3, R153, R3 ;  /* 0x0000000399037221 */ /* 0x008fc80000010000 */
[----:B----4-:R-:W-:-:S04]  /*d360*/  FADD.FTZ R3, R23, R3 ;  /* 0x0000000317037221 */ /* 0x010fc80000010000 */
[C---:B-1----:R-:W-:Y:S01]  /*d370*/  FADD.FTZ R3, R154.reuse, R3 ;  /* 0x000000039a037221 */ /* 0x042fe20000010000 */
[----:B------:R-:W-:Y:S02]  /*d380*/  F2FP.F16.F32.PACK_AB R154, R154, R23 ;  /* 0x000000179a9a723e */ /* 0x000fe400000000ff */
        /* <DEDUP_REMOVED lines=27> */
[----:B------:R-:W-:-:S04]  /*d540*/  FMNMX.FTZ R23, R198, R23, !PT ;  /* 0x00000017c6177209 */ /* 0x000fc80007810000 */
[----:B------:R-:W-:Y:S02]  /*d550*/  FMNMX.FTZ R23, R199, R23, !PT ;  /* 0x00000017c7177209 */ /* 0x000fe40007810000 */
[----:B------:R-:W-:-:S03]  /*d560*/  F2FP.F16.F32.PACK_AB R152, R153, R152 ;  /* 0x000000989998723e */ /* 0x000fc600000000ff */
[----:B------:R-:W0:Y:S02]  /*d570*/  SHFL.BFLY PT, R153, R23, 0x2, 0x1f ;  /* 0x0c401f0017997f89 */ /* 0x000e2400000e0000 */
[----:B0-----:R-:W-:-:S05]  /*d580*/  FMNMX.FTZ R23, R23, R153, !PT ;  /* 0x0000009917177209 */ /* 0x001fca0007810000 */
[----:B------:R-:W0:Y:S02]  /*d590*/  SHFL.BFLY PT, R153, R23, 0x1, 0x1f ;  /* 0x0c201f0017997f89 */ /* 0x000e2400000e0000 */
[----:B0-----:R-:W-:-:S04]  /*d5a0*/  FMNMX.FTZ R23, R23, R153, !PT ;  /* 0x0000009917177209 */ /* 0x001fc80007810000 */
[C---:B------:R-:W-:Y:S01]  /*d5b0*/  FSETP.NEU.FTZ.AND P2, PT, R23.reuse, -INF , PT ;  /* 0xff8000001700780b */ /* 0x040fe20003f5d000 */
[----:B------:R-:W-:-:S03]  /*d5c0*/  FMUL.FTZ R172, R23, R11 ;  /* 0x0000000b17ac7220 */ /* 0x000fc60000410000 */
[----:B------:R-:W-:Y:S02]  /*d5d0*/  FSEL R153, R23, RZ, P2 ;  /* 0x000000ff17997208 */ /* 0x000fe40001000000 */
[----:B------:R-:W-:-:S03]  /*d5e0*/  FSEL R172, R172, RZ, P2 ;  /* 0x000000ffacac7208 */ /* 0x000fc60001000000 */
[----:B------:R-:W-:Y:S02]  /*d5f0*/  FADD.FTZ R153, -R153, R202 ;  /* 0x000000ca99997221 */ /* 0x000fe40000010100 */
[-CC-:B------:R-:W-:Y:S01]  /*d600*/  FFMA.FTZ R202, R155, R11.reuse, -R172.reuse ;  /* 0x0000000b9bca7223 */ /* 0x180fe200000108ac */
[-CC-:B------:R-:W-:Y:S01]  /*d610*/  FFMA.FTZ R155, R158, R11.reuse, -R172.reuse ;  /* 0x0000000b9e9b7223 */ /* 0x180fe200000108ac */
[-CC-:B------:R-:W-:Y:S01]  /*d620*/  FFMA.FTZ R193, R193, R11.reuse, -R172.reuse ;  /* 0x0000000bc1c17223 */ /* 0x180fe200000108ac */
[-C--:B------:R-:W-:Y:S01]  /*d630*/  FMUL.FTZ R153, R153, R11.reuse ;  /* 0x0000000b99997220 */ /* 0x080fe20000410000 */
[----:B--2---:R-:W-:Y:S02]  /*d640*/  IMAD R158, R2, 0xc00, R203 ;  /* 0x00000c00029e7824 */ /* 0x004fe400078e02cb */
[----:B------:R-:W0:Y:S01]  /*d650*/  S2R R203, SR_TID.X ;  /* 0x0000000000cb7919 */ /* 0x000e220000002100 */
        /* <DEDUP_REMOVED lines=22> */
[----:B------:R-:W1:Y:S01]  /*d7c0*/  MUFU.EX2 R172, R153 ;  /* 0x0000009900ac7308 */ /* 0x000e620000000800 */
[----:B------:R-:W-:-:S02]  /*d7d0*/  IMAD.MOV.U32 R159, RZ, RZ, 0x40000040 ;  /* 0x40000040ff9f7424 */ /* 0x000fc400078e00ff */
        /* <DEDUP_REMOVED lines=64> */
[----:B------:R-:W-:Y:S01]  /*dbe0*/  R2UR UR7, R159 ;  /* 0x000000009f0772ca */ /* 0x000fe200000e0000 */
[----:B------:R-:W-:Y:S01]  /*dbf0*/  @!P1 VIADD R159, R201, 0x32440 ;  /* 0x00032440c99f9836 */ /* 0x000fe20000000000 */
[----:B0-----:R-:W-:Y:S01]  /*dc00*/  SHF.R.U32.HI R168, RZ, 0x7, R203 ;  /* 0x00000007ffa87819 */ /* 0x001fe200000116cb */
[----:B-1----:R-:W-:Y:S01]  /*dc10*/  FFMA.FTZ R0, R172, R0, R193 ;  /* 0x00000000ac007223 */ /* 0x002fe200000100c1 */
        /* <DEDUP_REMOVED lines=64> */
[----:B------:R-:W-:-:S02]  /*e020*/  IADD3 R172, -R168, 0xb, RZ ;  /* 0x0000000ba8ac7810 */ /* 0x000fc40007ffe1ff */
[----:B------:R-:W-:-:S03]  /*e030*/  @!P1 PRMT R159, RZ, 0x654, R159 ;  /* 0x00000654ff9f9816 */ /* 0x000fc6000000009f */
[----:B------:R1:W-:Y:S06]  /*e040*/  BAR.ARV R172, 0x100 ;  /* 0x000400ac0000751d */ /* 0x0003ec0000002000 */
[----:B------:R0:W-:Y:S01]  /*e050*/  @!P1 SYNCS.ARRIVE.TRANS64.RED.A1T0 RZ, [R159+URZ], RZ ;  /* 0x000000ff9fff99a7 */ /* 0x0001e2000810043f */
[----:B------:R-:W2:Y:S01]  /*e060*/  MUFU.EX2 R153, R202 ;  /* 0x000000ca00997308 */ /* 0x000ea20000000800 */
[----:B0-----:R-:W-:-:S07]  /*e070*/  VIADD R159, R168, 0x8 ;  /* 0x00000008a89f7836 */ /* 0x001fce0000000000 */
[----:B------:R-:W0:Y:S01]  /*e080*/  MUFU.EX2 R155, R155 ;  /* 0x0000009b009b7308 */ /* 0x000e220000000800 */
[----:B------:R-:W-:Y:S01]  /*e090*/  R2UR UR6, R158 ;  /* 0x000000009e0672ca */ /* 0x000fe200000e0000 */
[----:B------:R-:W3:Y:S01]  /*e0a0*/  LDL R168, [R1+0x14] ;  /* 0x0000140001a87983 */ /* 0x000ee20000100800 */
[----:B------:R4:W-:Y:S06]  /*e0b0*/  BAR.SYNC.DEFER_BLOCKING R159, 0x100 ;  /* 0x0004009f0000751d */ /* 0x0009ec0000010000 */
[----:B------:R-:W1:Y:S01]  /*e0c0*/  MUFU.EX2 R157, R157 ;  /* 0x0000009d009d7308 */ /* 0x000e620000000800 */
[C---:B--2---:R-:W-:Y:S01]  /*e0d0*/  FADD.FTZ R0, R153.reuse, R0 ;  /* 0x0000000099007221 */ /* 0x044fe20000010000 */
[----:B------:R-:W-:-:S03]  /*e0e0*/  F2FP.F16.F32.PACK_AB R153, R153, R193 ;  /* 0x000000c19999723e */ /* 0x000fc600000000ff */
[----:B0-----:R-:W-:Y:S01]  /*e0f0*/  FADD.FTZ R0, R155, R0 ;  /* 0x000000009b007221 */ /* 0x001fe20000010000 */
[----:B-1----:R-:W-:-:S04]  /*e100*/  F2FP.F16.F32.PACK_AB R155, R157, R155 ;  /* 0x0000009b9d9b723e */ /* 0x002fc800000000ff */
[----:B------:R-:W-:-:S06]  /*e110*/  WARPGROUP.ARRIVE ;  /* 0x00000000000079c5 */ /* 0x000fcc0000000000 */
[----:B------:R-:W-:Y:S01]  /*e120*/  HGMMA.64x256x16.F32 R24, R152, gdesc[UR4].tnspB, R24, gsb0 ;  /* 0x43e0000498187df0 */ /* 0x000fe20008000818 */
[----:B------:R-:W0:Y:S08]  /*e130*/  MUFU.EX2 R160, R160 ;  /* 0x000000a000a07308 */ /* 0x000e300000000800 */
[----:B------:R-:W1:Y:S08]  /*e140*/  MUFU.EX2 R161, R161 ;  /* 0x000000a100a17308 */ /* 0x000e700000000800 */
[----:B------:R-:W-:Y:S08]  /*e150*/  MUFU.EX2 R165, R165 ;  /* 0x000000a500a57308 */ /* 0x000ff00000000800 */
[----:B------:R-:W-:Y:S08]  /*e160*/  MUFU.EX2 R162, R162 ;  /* 0x000000a200a27308 */ /* 0x000ff00000000800 */
[----:B------:R-:W2:Y:S08]  /*e170*/  MUFU.EX2 R163, R163 ;  /* 0x000000a300a37308 */ /* 0x000eb00000000800 */
[----:B------:R-:W-:Y:S08]  /*e180*/  MUFU.EX2 R166, R166 ;  /* 0x000000a600a67308 */ /* 0x000ff00000000800 */
[----:B------:R-:W4:Y:S01]  /*e190*/  MUFU.EX2 R167, R167 ;  /* 0x000000a700a77308 */ /* 0x000f220000000800 */
[----:B0-----:R-:W-:-:S04]  /*e1a0*/  FADD.FTZ R3, R160, R3 ;  /* 0x00000003a0037221 */ /* 0x001fc80000010000 */
[----:B-1----:R-:W-:-:S03]  /*e1b0*/  FADD.FTZ R3, R161, R3 ;  /* 0x00000003a1037221 */ /* 0x002fc60000010000 */
[----:B------:R-:W-:Y:S08]  /*e1c0*/  MUFU.EX2 R215, R215 ;  /* 0x000000d700d77308 */ /* 0x000ff00000000800 */
[----:B------:R-:W-:Y:S08]  /*e1d0*/  MUFU.EX2 R169, R169 ;  /* 0x000000a900a97308 */ /* 0x000ff00000000800 */
[----:B------:R-:W-:Y:S01]  /*e1e0*/  MUFU.EX2 R173, R173 ;  /* 0x000000ad00ad7308 */ /* 0x000fe20000000800 */
[----:B------:R-:W-:-:S07]  /*e1f0*/  WARPGROUP.DEPBAR.LE gsb0, 0x0 ;  /* 0x00008000000079c5 */ /* 0x000fce0000010000 */
[----:B------:R-:W0:Y:S01]  /*e200*/  MUFU.EX2 R154, R164 ;  /* 0x000000a4009a7308 */ /* 0x000e220000000800 */
[----:B------:R-:W-:Y:S01]  /*e210*/  VIADD R152, R158, 0x80 ;  /* 0x000000809e987836 */ /* 0x000fe20000000000 */
[----:B------:R-:W-:-:S04]  /*e220*/  MOV R153, 0x40000040 ;  /* 0x4000004000997802 */ /* 0x000fc80000000f00 */
[----:B------:R-:W-:Y:S02]  /*e230*/  R2UR UR6, R152 ;  /* 0x00000000980672ca */ /* 0x000fe400000e0000 */
[----:B------:R-:W-:Y:S02]  /*e240*/  R2UR UR7, R153 ;  /* 0x00000000990772ca */ /* 0x000fe400000e0000 */
[----:B------:R-:W-:Y:S02]  /*e250*/  F2FP.F16.F32.PACK_AB R152, R161, R160 ;  /* 0x000000a0a198723e */ /* 0x000fe400000000ff */
[----:B--2---:R-:W-:Y:S02]  /*e260*/  F2FP.F16.F32.PACK_AB R153, R163, R162 ;  /* 0x000000a2a399723e */ /* 0x004fe400000000ff */
[----:B----4-:R-:W-:Y:S01]  /*e270*/  F2FP.F16.F32.PACK_AB R155, R167, R166 ;  /* 0x000000a6a79b723e */ /* 0x010fe200000000ff */
[----:B0-----:R-:W-:Y:S01]  /*e280*/  FADD.FTZ R3, R154, R3 ;  /* 0x000000039a037221 */ /* 0x001fe20000010000 */
[----:B------:R-:W-:-:S04]  /*e290*/  F2FP.F16.F32.PACK_AB R154, R165, R154 ;  /* 0x0000009aa59a723e */ /* 0x000fc800000000ff */
[----:B------:R-:W-:-:S06]  /*e2a0*/  WARPGROUP.ARRIVE ;  /* 0x00000000000079c5 */ /* 0x000fcc0000000000 */
[----:B------:R-:W-:Y:S01]  /*e2b0*/  HGMMA.64x256x16.F32 R24, R152, gdesc[UR4].tnspB, R24, gsb0 ;  /* 0x43e0000498187df0 */ /* 0x000fe20008000818 */
[----:B------:R-:W-:Y:S01]  /*e2c0*/  MUFU.EX2 R170, R170 ;  /* 0x000000aa00aa7308 */ /* 0x000fe20000000800 */
[----:B------:R-:W-:-:S07]  /*e2d0*/  FADD.FTZ R3, R165, R3 ;  /* 0x00000003a5037221 */ /* 0x000fce0000010000 */
[----:B------:R-:W0:Y:S08]  /*e2e0*/  MUFU.EX2 R171, R171 ;  /* 0x000000ab00ab7308 */ /* 0x000e300000000800 */
[----:B------:R-:W-:Y:S08]  /*e2f0*/  MUFU.EX2 R174, R174 ;  /* 0x000000ae00ae7308 */ /* 0x000ff00000000800 */
[----:B------:R-:W1:Y:S01]  /*e300*/  MUFU.EX2 R175, R175 ;  /* 0x000000af00af7308 */ /* 0x000e620000000800 */
[----:B------:R-:W-:-:S04]  /*e310*/  FADD.FTZ R3, R215, R3 ;  /* 0x00000003d7037221 */ /* 0x000fc80000010000 */
[----:B------:R-:W-:-:S03]  /*e320*/  FADD.FTZ R3, R169, R3 ;  /* 0x00000003a9037221 */ /* 0x000fc60000010000 */
[----:B------:R-:W-:Y:S08]  /*e330*/  MUFU.EX2 R176, R176 ;  /* 0x000000b000b07308 */ /* 0x000ff00000000800 */
[----:B------:R-:W-:Y:S08]  /*e340*/  MUFU.EX2 R177, R177 ;  /* 0x000000b100b17308 */ /* 0x000ff00000000800 */
[----:B------:R-:W-:Y:S08]  /*e350*/  MUFU.EX2 R181, R181 ;  /* 0x000000b500b57308 */ /* 0x000ff00000000800 */
[----:B------:R-:W-:Y:S08]  /*e360*/  MUFU.EX2 R178, R178 ;  /* 0x000000b200b27308 */ /* 0x000ff00000000800 */
[----:B------:R-:W-:Y:S08]  /*e370*/  MUFU.EX2 R179, R179 ;  /* 0x000000b300b37308 */ /* 0x000ff00000000800 */
[----:B------:R-:W-:Y:S01]  /*e380*/  MUFU.EX2 R182, R182 ;  /* 0x000000b600b67308 */ /* 0x000fe20000000800 */
[----:B------:R-:W-:-:S07]  /*e390*/  WARPGROUP.DEPBAR.LE gsb0, 0x0 ;  /* 0x00008000000079c5 */ /* 0x000fce0000010000 */
[----:B------:R-:W2:Y:S01]  /*e3a0*/  MUFU.EX2 R154, R156 ;  /* 0x0000009c009a7308 */ /* 0x000ea20000000800 */
[----:B------:R-:W-:Y:S02]  /*e3b0*/  VIADD R152, R158, 0x100 ;  /* 0x000001009e987836 */ /* 0x000fe40000000000 */
[----:B------:R-:W-:-:S03]  /*e3c0*/  IMAD.MOV.U32 R153, RZ, RZ, 0x40000040 ;  /* 0x40000040ff997424 */ /* 0x000fc600078e00ff */
[----:B------:R-:W-:Y:S02]  /*e3d0*/  R2UR UR6, R152 ;  /* 0x00000000980672ca */ /* 0x000fe400000e0000 */
[----:B------:R-:W-:Y:S02]  /*e3e0*/  R2UR UR7, R153 ;  /* 0x00000000990772ca */ /* 0x000fe400000e0000 */
[----:B------:R-:W-:Y:S02]  /*e3f0*/  F2FP.F16.F32.PACK_AB R152, R169, R215 ;  /* 0x000000d7a998723e */ /* 0x000fe400000000ff */
[----:B0-----:R-:W-:Y:S02]  /*e400*/  F2FP.F16.F32.PACK_AB R153, R171, R170 ;  /* 0x000000aaab99723e */ /* 0x001fe400000000ff */
[----:B-1----:R-:W-:Y:S01]  /*e410*/  F2FP.F16.F32.PACK_AB R155, R175, R174 ;  /* 0x000000aeaf9b723e */ /* 0x002fe200000000ff */
[----:B--2---:R-:W-:Y:S01]  /*e420*/  FADD.FTZ R3, R154, R3 ;  /* 0x000000039a037221 */ /* 0x004fe20000010000 */
[----:B------:R-:W-:-:S04]  /*e430*/  F2FP.F16.F32.PACK_AB R154, R173, R154 ;  /* 0x0000009aad9a723e */ /* 0x000fc800000000ff */
[----:B------:R-:W-:-:S06]  /*e440*/  WARPGROUP.ARRIVE ;  /* 0x00000000000079c5 */ /* 0x000fcc0000000000 */
[----:B------:R-:W-:Y:S01]  /*e450*/  HGMMA.64x256x16.F32 R24, R152, gdesc[UR4].tnspB, R24, gsb0 ;  /* 0x43e0000498187df0 */ /* 0x000fe20008000818 */
[----:B------:R-:W0:Y:S01]  /*e460*/  MUFU.EX2 R183, R183 ;  /* 0x000000b700b77308 */ /* 0x000e220000000800 */
[----:B------:R-:W-:-:S04]  /*e470*/  FADD.FTZ R3, R173, R3 ;  /* 0x00000003ad037221 */ /* 0x000fc80000010000 */
[----:B------:R-:W-:-:S04]  /*e480*/  FADD.FTZ R3, R176, R3 ;  /* 0x00000003b0037221 */ /* 0x000fc80000010000 */
[----:B------:R-:W-:Y:S01]  /*e490*/  FADD.FTZ R3, R177, R3 ;  /* 0x00000003b1037221 */ /* 0x000fe20000010000 */
[----:B------:R-:W-:Y:S08]  /*e4a0*/  MUFU.EX2 R184, R184 ;  /* 0x000000b800b87308 */ /* 0x000ff00000000800 */
[----:B------:R-:W-:Y:S08]  /*e4b0*/  MUFU.EX2 R185, R185 ;  /* 0x000000b900b97308 */ /* 0x000ff00000000800 */
[----:B------:R-:W-:Y:S08]  /*e4c0*/  MUFU.EX2 R189, R189 ;  /* 0x000000bd00bd7308 */ /* 0x000ff00000000800 */
[----:B------:R-:W-:Y:S08]  /*e4d0*/  MUFU.EX2 R186, R186 ;  /* 0x000000ba00ba7308 */ /* 0x000ff00000000800 */
[----:B------:R-:W-:Y:S08]  /*e4e0*/  MUFU.EX2 R187, R187 ;  /* 0x000000bb00bb7308 */ /* 0x000ff00000000800 */
[----:B------:R-:W-:Y:S08]  /*e4f0*/  MUFU.EX2 R190, R190 ;  /* 0x000000be00be7308 */ /* 0x000ff00000000800 */
[----:B------:R-:W-:Y:S01]  /*e500*/  MUFU.EX2 R191, R191 ;  /* 0x000000bf00bf7308 */ /* 0x000fe20000000800 */
[----:B------:R-:W-:-:S07]  /*e510*/  WARPGROUP.DEPBAR.LE gsb0, 0x0 ;  /* 0x00008000000079c5 */ /* 0x000fce0000010000 */
[----:B------:R-:W1:Y:S01]  /*e520*/  MUFU.EX2 R154, R180 ;  /* 0x000000b4009a7308 */ /* 0x000e620000000800 */
[----:B------:R-:W-:Y:S02]  /*e530*/  VIADD R152, R158, 0x180 ;  /* 0x000001809e987836 */ /* 0x000fe40000000000 */
[----:B------:R-:W-:-:S03]  /*e540*/  IMAD.MOV.U32 R153, RZ, RZ, 0x40000040 ;  /* 0x40000040ff997424 */ /* 0x000fc600078e00ff */
[----:B------:R-:W-:Y:S02]  /*e550*/  R2UR UR6, R152 ;  /* 0x00000000980672ca */ /* 0x000fe400000e0000 */
[----:B------:R-:W-:Y:S02]  /*e560*/  R2UR UR7, R153 ;  /* 0x00000000990772ca */ /* 0x000fe400000e0000 */
[----:B------:R-:W-:Y:S02]  /*e570*/  F2FP.F16.F32.PACK_AB R152, R177, R176 ;  /* 0x000000b0b198723e */ /* 0x000fe400000000ff */
[----:B------:R-:W-:Y:S02]  /*e580*/  F2FP.F16.F32.PACK_AB R153, R179, R178 ;  /* 0x000000b2b399723e */ /* 0x000fe400000000ff */
[----:B0-----:R-:W-:Y:S01]  /*e590*/  F2FP.F16.F32.PACK_AB R155, R183, R182 ;  /* 0x000000b6b79b723e */ /* 0x001fe200000000ff */
[----:B-1----:R-:W-:Y:S01]  /*e5a0*/  FADD.FTZ R3, R154, R3 ;  /* 0x000000039a037221 */ /* 0x002fe20000010000 */
[----:B------:R-:W-:-:S04]  /*e5b0*/  F2FP.F16.F32.PACK_AB R154, R181, R154 ;  /* 0x0000009ab59a723e */ /* 0x000fc800000000ff */
[----:B------:R-:W-:-:S06]  /*e5c0*/  WARPGROUP.ARRIVE ;  /* 0x00000000000079c5 */ /* 0x000fcc0000000000 */
[----:B------:R-:W-:Y:S01]  /*e5d0*/  HGMMA.64x256x16.F32 R24, R152, gdesc[UR4].tnspB, R24, gsb0 ;  /* 0x43e0000498187df0 */ /* 0x000fe20008000818 */
        /* <DEDUP_REMOVED lines=8> */
[----:B------:R-:W-:Y:S01]  /*e660*/  MUFU.EX2 R199, R199 ;  /* 0x000000c700c77308 */ /* 0x000fe20000000800 */
[----:B------:R-:W-:Y:S01]  /*e670*/  IMAD.MOV.U32 R159, RZ, RZ, 0x40000040 ;  /* 0x40000040ff9f7424 */ /* 0x000fe200078e00ff */
[----:B------:R-:W-:-:S06]  /*e680*/  WARPGROUP.DEPBAR.LE gsb0, 0x0 ;  /* 0x00008000000079c5 */ /* 0x000fcc0000010000 */
[----:B------:R-:W0:Y:S01]  /*e690*/  MUFU.EX2 R154, R188 ;  /* 0x000000bc009a7308 */ /* 0x000e220000000800 */
[----:B------:R-:W-:Y:S02]  /*e6a0*/  VIADD R152, R158, 0x200 ;  /* 0x000002009e987836 */ /* 0x000fe40000000000 */
[----:B------:R-:W-:-:S03]  /*e6b0*/  IMAD.MOV.U32 R153, RZ, RZ, 0x40000040 ;  /* 0x40000040ff997424 */ /* 0x000fc600078e00ff */
[----:B------:R-:W-:Y:S02]  /*e6c0*/  R2UR UR6, R152 ;  /* 0x00000000980672ca */ /* 0x000fe400000e0000 */
[----:B------:R-:W-:Y:S02]  /*e6d0*/  R2UR UR7, R153 ;  /* 0x00000000990772ca */ /* 0x000fe400000e0000 */
[----:B------:R-:W-:Y:S02]  /*e6e0*/  F2FP.F16.F32.PACK_AB R152, R185, R184 ;  /* 0x000000b8b998723e */ /* 0x000fe400000000ff */
[----:B------:R-:W-:Y:S02]  /*e6f0*/  F2FP.F16.F32.PACK_AB R153, R187, R186 ;  /* 0x000000babb99723e */ /* 0x000fe400000000ff */
[----:B------:R-:W-:Y:S01]  /*e700*/  F2FP.F16.F32.PACK_AB R155, R191, R190 ;  /* 0x000000bebf9b723e */ /* 0x000fe200000000ff */
[----:B0-----:R-:W-:Y:S01]  /*e710*/  FADD.FTZ R3, R154, R3 ;  /* 0x000000039a037221 */ /* 0x001fe20000010000 */
[----:B------:R-:W-:-:S04]  /*e720*/  F2FP.F16.F32.PACK_AB R154, R189, R154 ;  /* 0x0000009abd9a723e */ /* 0x000fc800000000ff */
[----:B------:R-:W-:-:S06]  /*e730*/  WARPGROUP.ARRIVE ;  /* 0x00000000000079c5 */ /* 0x000fcc0000000000 */
[----:B------:R-:W-:Y:S01]  /*e740*/  HGMMA.64x256x16.F32 R24, R152, gdesc[UR4].tnspB, R24, gsb0 ;  /* 0x43e0000498187df0 */ /* 0x000fe20008000818 */
[----:B------:R-:W-:Y:S01]  /*e750*/  FADD.FTZ R3, R189, R3 ;  /* 0x00000003bd037221 */ /* 0x000fe20000010000 */
[----:B------:R-:W-:Y:S01]  /*e760*/  VIADD R158, R158, 0x280 ;  /* 0x000002809e9e7836 */ /* 0x000fe20000000000 */
[----:B------:R-:W-:-:S04]  /*e770*/  R2UR UR7, R159 ;  /* 0x000000009f0772ca */ /* 0x000fc800000e0000 */
[----:B------:R-:W-:Y:S01]  /*e780*/  R2UR UR6, R158 ;  /* 0x000000009e0672ca */ /* 0x000fe200000e0000 */
        /* <DEDUP_REMOVED lines=16> */
[----:B---3--:R-:W-:-:S03]  /*e890*/  ISETP.GT.AND P2, PT, R200, R168, PT ;  /* 0x000000a8c800720c */ /* 0x008fc60003f44270 */
[----:B------:R-:W-:Y:S01]  /*e8a0*/  FADD.FTZ R191, R191, R190 ;  /* 0x000000bebfbf7221 */ /* 0x000fe20000010000 */
[----:B------:R-:W-:Y:S01]  /*e8b0*/  @!P1 IADD3 R201, R201, 0x32460, RZ ;  /* 0x00032460c9c99810 */ /* 0x000fe20007ffe0ff */
[----:B------:R-:W-:Y:S02]  /*e8c0*/  WARPGROUP.DEPBAR.LE gsb0, 0x0 ;  /* 0x00008000000079c5 */ /* 0x000fe40000010000 */
[----:B------:R-:W0:Y:S08]  /*e8d0*/  MUFU.EX2 R152, R192 ;  /* 0x000000c000987308 */ /* 0x000e300000000800 */
[----:B------:R-:W1:Y:S01]  /*e8e0*/  MUFU.EX2 R154, R196 ;  /* 0x000000c4009a7308 */ /* 0x000e620000000800 */
[----:B0-----:R-:W-:-:S04]  /*e8f0*/  FADD.FTZ R3, R152, R3 ;  /* 0x0000000398037221 */ /* 0x001fc80000010000 */
[C---:B------:R-:W-:Y:S01]  /*e900*/  FADD.FTZ R3, R214.reuse, R3 ;  /* 0x00000003d6037221 */ /* 0x040fe20000010000 */
[----:B------:R-:W-:Y:S02]  /*e910*/  F2FP.F16.F32.PACK_AB R152, R214, R152 ;  /* 0x00000098d698723e */ /* 0x000fe400000000ff */
[----:B------:R-:W-:Y:S01]  /*e920*/  F2FP.F16.F32.PACK_AB R153, R195, R194 ;  /* 0x000000c2c399723e */ /* 0x000fe200000000ff */
[----:B-1----:R-:W-:Y:S01]  /*e930*/  FADD.FTZ R3, R154, R3 ;  /* 0x000000039a037221 */ /* 0x002fe20000010000 */
[----:B------:R-:W-:Y:S02]  /*e940*/  F2FP.F16.F32.PACK_AB R154, R197, R154 ;  /* 0x0000009ac59a723e */ /* 0x000fe400000000ff */
[----:B------:R-:W-:-:S04]  /*e950*/  F2FP.F16.F32.PACK_AB R155, R199, R198 ;  /* 0x000000c6c79b723e */ /* 0x000fc800000000ff */
[----:B------:R-:W-:-:S06]  /*e960*/  WARPGROUP.ARRIVE ;  /* 0x00000000000079c5 */ /* 0x000fcc0000000000 */
[----:B------:R-:W-:Y:S01]  /*e970*/  HGMMA.64x256x16.F32 R24, R152, gdesc[UR4].tnspB, R24, gsb0 ;  /* 0x43e0000498187df0 */ /* 0x000fe20008000818 */
[----:B------:R-:W-:Y:S01]  /*e980*/  FADD.FTZ R194, R194, R191 ;  /* 0x000000bfc2c27221 */ /* 0x000fe20000010000 */
[----:B------:R-:W-:-:S03]  /*e990*/  @!P1 PRMT R201, RZ, 0x654, R201 ;  /* 0x00000654ffc99816 */ /* 0x000fc600000000c9 */
[----:B------:R-:W-:-:S04]  /*e9a0*/  FADD.FTZ R195, R195, R194 ;  /* 0x000000c2c3c37221 */ /* 0x000fc80000010000 */
[----:B------:R-:W-:Y:S01]  /*e9b0*/  FADD.FTZ R0, R198, R195 ;  /* 0x000000c3c6007221 */ /* 0x000fe20000010000 */
[----:B------:R-:W-:Y:S01]  /*e9c0*/  FADD.FTZ R3, R197, R3 ;  /* 0x00000003c5037221 */ /* 0x000fe20000010000 */
[----:B------:R-:W-:Y:S02]  /*e9d0*/  VIADD R200, R200, 0xffffffff ;  /* 0xffffffffc8c87836 */ /* 0x000fe40000000000 */
[----:B------:R-:W-:Y:S01]  /*e9e0*/  FADD.FTZ R0, R199, R0 ;  /* 0x00000000c7007221 */ /* 0x000fe20000010000 */
[----:B------:R-:W-:Y:S02]  /*e9f0*/  IMAD.MOV.U32 R202, RZ, RZ, R23 ;  /* 0x000000ffffca7224 */ /* 0x000fe400078e0017 */
[----:B------:R-:W-:Y:S01]  /*ea00*/  IMAD.MOV.U32 R203, RZ, RZ, R10 ;  /* 0x000000ffffcb7224 */ /* 0x000fe200078e000a */
[----:B------:R-:W-:Y:S02]  /*ea10*/  WARPGROUP.DEPBAR.LE gsb0, 0x0 ;  /* 0x00008000000079c5 */ /* 0x000fe40000010000 */
[----:B------:R1:W-:Y:S01]  /*ea20*/  @!P1 SYNCS.ARRIVE.TRANS64.RED.A1T0 RZ, [R201+URZ], RZ ;  /* 0x000000ffc9ff99a7 */ /* 0x0003e2000810043f */
[----:B------:R-:W-:Y:S05]  /*ea30*/  @P2 BRA `(.L_x_11676) ;  /* 0xffffffd0002c2947 */ /* 0x000fea000383ffff */
[----:B------:R-:W-:-:S07]  /*ea40*/  IMAD.MOV.U32 R214, RZ, RZ, R200 ;  /* 0x000000ffffd67224 */ /* 0x000fce00078e00c8 */
.L_x_11666:
[----:B------:R-:W-:-:S13]  /*ea50*/  ISETP.GE.AND P2, PT, R214, RZ, PT ;  /* 0x000000ffd600720c */ /* 0x000fda0003f46270 */
[----:B------:R-:W-:Y:S05]  /*ea60*/  @!P2 BRA `(.L_x_11677) ;  /* 0x0000002400e4a947 */ /* 0x000fea0003800000 */
[----:B-1----:R-:W-:Y:S02]  /*ea70*/  IMAD.MOV.U32 R201, RZ, RZ, R23 ;  /* 0x000000ffffc97224 */ /* 0x002fe400078e0017 */
[----:B------:R-:W-:-:S07]  /*ea80*/  IMAD.MOV.U32 R202, RZ, RZ, R10 ;  /* 0x000000ffffca7224 */ /* 0x000fce00078e000a */
.L_x_11687:
        /* <DEDUP_REMOVED lines=8> */
.L_x_11678:
[----:B------:R-:W-:Y:S01]  /*eb10*/  IMAD R215, R2, 0x8, R17 ;  /* 0x0000000802d77824 */ /* 0x000fe200078e0211 */
[----:B------:R-:W-:-:S04]  /*eb20*/  SHF.L.U32 R10, R19, 0x1f, RZ ;  /* 0x0000001f130a7819 */ /* 0x000fc800000006ff */
[----:B------:R1:W2:Y:S01]  /*eb30*/  SYNCS.PHASECHK.TRANS64.TRYWAIT P2, [R215+URZ+0x32430], R10 ;  /* 0x0324300ad70075a7 */ /* 0x0002a2000804017f */
[----:B------:R-:W-:Y:S05]  /*eb40*/  @!P0 BRA `(.L_x_11679) ;  /* 0x0000000000048947 */ /* 0x000fea0003800000 */
[----:B------:R-:W-:Y:S01]  /*eb50*/  BPT.TRAP 0x1 ;  /* 0x000000040000795c */ /* 0x000fe20000300000 */
.L_x_11679:
[----:B------:R-:W3:Y:S01]  /*eb60*/  LDL R11, [R1+0x8] ;  /* 0x00000800010b7983 */ /* 0x000ee20000100800 */
[----:B------:R-:W-:Y:S01]  /*eb70*/  MOV R157, 0x40000040 ;  /* 0x40000040009d7802 */ /* 0x000fe20000000f00 */
[----:B---3--:R-:W-:Y:S01]  /*eb80*/  IMAD R156, R2, 0x300, R11 ;  /* 0x00000300029c7824 */ /* 0x008fe200078e020b */
[----:B--2---:R-:W-:Y:S06]  /*eb90*/  @P2 BRA `(.L_x_11680) ;  /* 0x0000000000082947 */ /* 0x004fec0003800000 */
[----:B------:R-:W2:Y:S02]  /*eba0*/  SYNCS.PHASECHK.TRANS64.TRYWAIT P2, [R215+URZ+0x32430], R10 ;  /* 0x0324300ad70075a7 */ /* 0x000ea4000804017f */
[----:B--2---:R-:W-:Y:S05]  /*ebb0*/  @!P2 BRA `(.L_x_11681) ;  /* 0x000000c400bca947 */ /* 0x004fea0003800000 */
.L_x_11680:
[----:B------:R-:W-:Y:S05]  /*ebc0*/  WARPSYNC.ALL ;  /* 0x0000000000007948 */ /* 0x000fea0003800000 */
[C---:B------:R-:W-:Y:S01]  /*ebd0*/  R2UR UR6, R156.reuse ;  /* 0x000000009c0672ca */ /* 0x040fe200000e0000 */
[C---:B0-----:R-:W-:Y:S01]  /*ebe0*/  VIADD R154, R156.reuse, 0x2 ;  /* 0x000000029c9a7836 */ /* 0x041fe20000000000 */
[----:B------:R-:W-:Y:S01]  /*ebf0*/  R2UR UR7, R157 ;  /* 0x000000009d0772ca */ /* 0x000fe200000e0000 */
[----:B------:R-:W-:Y:S01]  /*ec00*/  VIADD R152, R156, 0x4 ;  /* 0x000000049c987836 */ /* 0x000fe20000000000 */
[----:B------:R-:W-:Y:S01]  /*ec10*/  R2UR UR4, R216 ;  /* 0x00000000d80472ca */ /* 0x000fe200000e0000 */
[----:B------:R-:W-:Y:S01]  /*ec20*/  VIADD R156, R156, 0x6 ;  /* 0x000000069c9c7836 */ /* 0x000fe20000000000 */
[----:B------:R-:W-:Y:S01]  /*ec30*/  R2UR UR5, R217 ;  /* 0x00000000d90572ca */ /* 0x000fe200000e0000 */
[----:B------:R-:W-:Y:S01]  /*ec40*/  IMAD.MOV.U32 R155, RZ, RZ, 0x40000040 ;  /* 0x40000040ff9b7424 */ /* 0x000fe200078e00ff */
[----:B------:R-:W-:Y:S01]  /*ec50*/  R2UR UR10, R154 ;  /* 0x000000009a0a72ca */ /* 0x000fe200000e0000 */
[----:B------:R-:W-:Y:S01]  /*ec60*/  IMAD.MOV.U32 R153, RZ, RZ, 0x40000040 ;  /* 0x40000040ff997424 */ /* 0x000fe200078e00ff */
[----:B------:R-:W-:Y:S01]  /*ec70*/  R2UR UR14, R152 ;  /* 0x00000000980e72ca */ /* 0x000fe200000e0000 */
[----:B------:R-:W-:Y:S01]  /*ec80*/  IMAD.MOV.U32 R157, RZ, RZ, 0x40000040 ;  /* 0x40000040ff9d7424 */ /* 0x000fe200078e00ff */
[----:B------:R-:W-:-:S02]  /*ec90*/  R2UR UR11, R155 ;  /* 0x000000009b0b72ca */ /* 0x000fc400000e0000 */
[----:B------:R-:W-:Y:S02]  /*eca0*/  R2UR UR15, R153 ;  /* 0x00000000990f72ca */ /* 0x000fe400000e0000 */
[----:B------:R-:W-:Y:S02]  /*ecb0*/  R2UR UR18, R156 ;  /* 0x000000009c1272ca */ /* 0x000fe400000e0000 */
[----:B------:R-:W-:Y:S02]  /*ecc0*/  R2UR UR19, R157 ;  /* 0x000000009d1372ca */ /* 0x000fe400000e0000 */
[----:B------:R-:W-:Y:S01]  /*ecd0*/  WARPGROUP.ARRIVE ;  /* 0x00000000000079c5 */ /* 0x000fe20000000000 */
[----:B------:R-:W-:Y:S02]  /*ece0*/  R2UR UR8, R236 ;  /* 0x00000000ec0872ca */ /* 0x000fe400000e0000 */
[----:B------:R-:W-:Y:S02]  /*ecf0*/  R2UR UR9, R237 ;  /* 0x00000000ed0972ca */ /* 0x000fe400000e0000 */
[----:B------:R-:W-:Y:S01]  /*ed00*/  R2UR UR12, R234 ;  /* 0x00000000ea0c72ca */ /* 0x000fe200000e0000 */
[----:B------:R-:W-:Y:S01]  /*ed10*/  HGMMA.64x96x16.F32 R152, gdesc[UR4], RZ, !UPT, gsb0 ;  /* 0x01600000049879f0 */ /* 0x000fe2000c0008ff */
        /* <DEDUP_REMOVED lines=15> */
.L_x_11682:
[----:B------:R0:W3:Y:S01]  /*ee10*/  SYNCS.PHASECHK.TRANS64.TRYWAIT P2, [R215+URZ+0x32450], R10 ;  /* 0x0324500ad70075a7 */ /* 0x0000e2000804017f */
[----:B------:R-:W-:Y:S05]  /*ee20*/  @!P0 BRA `(.L_x_11683) ;  /* 0x0000000000048947 */ /* 0x000fea0003800000 */
[----:B------:R-:W-:Y:S01]  /*ee30*/  BPT.TRAP 0x1 ;  /* 0x000000040000795c */ /* 0x000fe20000300000 */
.L_x_11683:
[----:B------:R-:W-:Y:S04]  /*ee40*/  BSSY B0, `(.L_x_11684) ;  /* 0x0000004000007945 */ /* 0x000fe80003800000 */
[----:B---3--:R-:W-:Y:S05]  /*ee50*/  @P2 BRA `(.L_x_11685) ;  /* 0x0000000000082947 */ /* 0x008fea0003800000 */
[----:B------:R-:W3:Y:S02]  /*ee60*/  SYNCS.PHASECHK.TRANS64.TRYWAIT P2, [R215+URZ+0x32450], R10 ;  /* 0x0324500ad70075a7 */ /* 0x000ee4000804017f */
[----:B---3--:R-:W-:Y:S05]  /*ee70*/  @!P2 BRA `(.L_x_11686) ;  /* 0x000000c40020a947 */ /* 0x008fea0003800000 */
.L_x_11685:
[----:B------:R-:W-:Y:S05]  /*ee80*/  BSYNC B0 ;  /* 0x0000000000007941 */ /* 0x000fea0003800000 */
.L_x_11684:
[----:B------:R-:W-:Y:S05]  /*ee90*/  WARPSYNC.ALL ;  /* 0x0000000000007948 */ /* 0x000fea0003800000 */
[----:B------:R-:W0:Y:S01]  /*eea0*/  LDL R23, [R1+0xc] ;  /* 0x00000c0001177983 */ /* 0x000e220000100800 */
[----:B------:R-:W-:Y:S01]  /*eeb0*/  IMAD.MOV.U32 R11, RZ, RZ, 0x40000040 ;  /* 0x40000040ff0b7424 */ /* 0x000fe200078e00ff */
[----:B------:R-:W-:Y:S01]  /*eec0*/  R2UR UR4, R4 ;  /* 0x00000000040472ca */ /* 0x000fe200000e0000 */
[----:B------:R-:W-:Y:S01]  /*eed0*/  WARPGROUP.ARRIVE ;  /* 0x00000000000079c5 */ /* 0x000fe20000000000 */
[----:B------:R-:W-:Y:S02]  /*eee0*/  R2UR UR5, R5 ;  /* 0x00000000050572ca */ /* 0x000fe400000e0000 */
[----:B------:R-:W-:-:S02]  /*eef0*/  R2UR UR7, R11 ;  /* 0x000000000b0772ca */ /* 0x000fc400000e0000 */
[----:B------:R-:W-:Y:S01]  /*ef00*/  MOV R225, 0x40000040 ;  /* 0x4000004000e17802 */ /* 0x000fe20000000f00 */
[----:B0123--:R-:W-:-:S04]  /*ef10*/  IMAD R10, R2, 0xc00, R23 ;  /* 0x00000c00020a7824 */ /* 0x00ffc800078e0217 */
[C---:B------:R-:W-:Y:S01]  /*ef20*/  VIADD R224, R10.reuse, 0x2 ;  /* 0x000000020ae07836 */ /* 0x040fe20000000000 */
[----:B------:R-:W-:-:S13]  /*ef30*/  R2UR UR6, R10 ;  /* 0x000000000a0672ca */ /* 0x000fda00000e0000 */
[----:B------:R-:W-:Y:S01]  /*ef40*/  HGMMA.64x96x16.F32 R152, gdesc[UR4], R152, gsb0 ;  /* 0x01600000049879f0 */ /* 0x000fe20008000898 */
[----:B------:R-:W-:Y:S01]  /*ef50*/  R2UR UR6, R224 ;  /* 0x00000000e00672ca */ /* 0x000fe200000e0000 */
[----:B------:R-:W-:Y:S01]  /*ef60*/  VIADD R224, R10, 0x4 ;  /* 0x000000040ae07836 */ /* 0x000fe20000000000 */
[----:B------:R-:W-:Y:S01]  /*ef70*/  R2UR UR7, R225 ;  /* 0x00000000e10772ca */ /* 0x000fe200000e0000 */
[----:B------:R-:W-:Y:S01]  /*ef80*/  IMAD.MOV.U32 R225, RZ, RZ, 0x40000040 ;  /* 0x40000040ffe17424 */ /* 0x000fe200078e00ff */
[----:B------:R-:W-:Y:S02]  /*ef90*/  R2UR UR4, R230 ;  /* 0x00000000e60472ca */ /* 0x000fe400000e0000 */
[----:B------:R-:W-:Y:S01]  /*efa0*/  R2UR UR5, R231 ;  /* 0x00000000e70572ca */ /* 0x000fe200000e0000 */
[----:B------:R-:W-:Y:S02]  /*efb0*/  WARPGROUP.DEPBAR.LE gsb0, 0x0 ;  /* 0x00008000000079c5 */ /* 0x000fe40000010000 */
[----:B------:R-:W-:-:S10]  /*efc0*/  WARPGROUP.ARRIVE ;  /* 0x00000000000079c5 */ /* 0x000fd40000000000 */
        /* <DEDUP_REMOVED lines=28> */
[----:B------:R-:W-:Y:S02]  /*f190*/  R2UR UR6, R224 ;  /* 0x00000000e00672ca */ /* 0x000fe400000e0000 */
[----:B------:R-:W-:Y:S01]  /*f1a0*/  R2UR UR7, R225 ;  /* 0x00000000e10772ca */ /* 0x000fe200000e0000 */
[----:B------:R-:W-:Y:S01]  /*f1b0*/  IMAD.MOV.U32 R225, RZ, RZ, 0x40000040 ;  /* 0x40000040ffe17424 */ /* 0x000fe200078e00ff */
[----:B------:R-:W-:Y:S02]  /*f1c0*/  R2UR UR4, R220 ;  /* 0x00000000dc0472ca */ /* 0x000fe400000e0000 */
[----:B------:R-:W-:Y:S02]  /*f1d0*/  R2UR UR5, R221 ;  /* 0x00000000dd0572ca */ /* 0x000fe400000e0000 */
[----:B------:R-:W-:Y:S01]  /*f1e0*/  IADD3 R224, R10, 0x304, RZ ;  /* 0x000003040ae07810 */ /* 0x000fe20007ffe0ff */
[----:B------:R-:W-:-:S02]  /*f1f0*/  WARPGROUP.DEPBAR.LE gsb0, 0x0 ;  /* 0x00008000000079c5 */ /* 0x000fc40000010000 */
[----:B------:R-:W-:-:S08]  /*f200*/  WARPGROUP.ARRIVE ;  /* 0x00000000000079c5 */ /* 0x000fd00000000000 */
        /* <DEDUP_REMOVED lines=30> */
[----:B------:R-:W-:Y:S02]  /*f3f0*/  R2UR UR7, R225 ;  /* 0x00000000e10772ca */ /* 0x000fe400000e0000 */
[----:B------:R-:W-:Y:S02]  /*f400*/  R2UR UR4, R206 ;  /* 0x00000000ce0472ca */ /* 0x000fe400000e0000 */
[----:B------:R-:W-:Y:S02]  /*f410*/  R2UR UR5, R207 ;  /* 0x00000000cf0572ca */ /* 0x000fe400000e0000 */
[----:B------:R-:W-:Y:S01]  /*f420*/  MOV R225, 0x40000040 ;  /* 0x4000004000e17802 */ /* 0x000fe20000000f00 */
        /* <DEDUP_REMOVED lines=40> */
[----:B------:R-:W-:Y:S02]  /*f6b0*/  R2UR UR7, R225 ;  /* 0x00000000e10772ca */ /* 0x000fe400000e0000 */
[----:B------:R-:W-:Y:S01]  /*f6c0*/  R2UR UR4, R8 ;  /* 0x00000000080472ca */ /* 0x000fe200000e0000 */
[----:B------:R-:W-:Y:S01]  /*f6d0*/  IMAD.MOV.U32 R11, RZ, RZ, 0x40000040 ;  /* 0x40000040ff0b7424 */ /* 0x000fe200078e00ff */
[----:B------:R-:W-:Y:S01]  /*f6e0*/  R2UR UR5, R9 ;  /* 0x00000000090572ca */ /* 0x000fe200000e0000 */
[----:B------:R-:W2:Y:S01]  /*f6f0*/  LDL R225, [R1+0x4] ;  /* 0x0000040001e17983 */ /* 0x000ea20000100800 */
        /* <DEDUP_REMOVED lines=37> */
[----:B0-----:R-:W-:-:S05]  /*f950*/  FMNMX.FTZ R10, R10, R11, !PT ;  /* 0x0000000b0a0a7209 */ /* 0x001fca0007810000 */
[----:B------:R-:W0:Y:S02]  /*f960*/  SHFL.BFLY PT, R11, R10, 0x1, 0x1f ;  /* 0x0c201f000a0b7f89 */ /* 0x000e2400000e0000 */
[----:B0-----:R-:W-:Y:S02]  /*f970*/  FMNMX.FTZ R10, R10, R11, !PT ;  /* 0x0000000b0a0a7209 */ /* 0x001fe40007810000 */
[----:B------:R-:W0:Y:S03]  /*f980*/  LDC R11, c[0x0][0xa80] ;  /* 0x0002a000ff0b7b82 */ /* 0x000e260000000800 */
[C---:B------:R-:W-:Y:S01]  /*f990*/  FADD.FTZ R202, -R10.reuse, R202 ;  /* 0x000000ca0aca7221 */ /* 0x040fe20000010100 */
[----:B0-----:R-:W-:-:S04]  /*f9a0*/  FMUL.FTZ R200, R10, R11 ;  /* 0x0000000b0ac87220 */ /* 0x001fc80000410000 */
[-CC-:B------:R-:W-:Y:S01]  /*f9b0*/  FFMA.FTZ R23, R156, R11.reuse, -R200.reuse ;  /* 0x0000000b9c177223 */ /* 0x180fe200000108c8 */
[-CC-:B------:R-:W-:Y:S01]  /*f9c0*/  FFMA.FTZ R156, R172, R11.reuse, -R200.reuse ;  /* 0x0000000bac9c7223 */ /* 0x180fe200000108c8 */
[-CC-:B------:R-:W-:Y:S01]  /*f9d0*/  FFMA.FTZ R152, R152, R11.reuse, -R200.reuse ;  /* 0x0000000b98987223 */ /* 0x180fe200000108c8 */
[-C--:B------:R-:W-:Y:S01]  /*f9e0*/  FMUL.FTZ R172, R202, R11.reuse ;  /* 0x0000000bcaac7220 */ /* 0x080fe20000410000 */
[-CC-:B------:R-:W-:Y:S01]  /*f9f0*/  FFMA.FTZ R153, R153, R11.reuse, -R200.reuse ;  /* 0x0000000b99997223 */ /* 0x180fe200000108c8 */
[----:B------:R-:W-:-:S03]  /*fa00*/  FFMA.FTZ R157, R157, R11, -R200 ;  /* 0x0000000b9d9d7223 */ /* 0x000fc600000108c8 */
[----:B------:R-:W-:Y:S08]  /*fa10*/  MUFU.EX2 R152, R152 ;  /* 0x0000009800987308 */ /* 0x000ff00000000800 */
[----:B------:R-:W0:Y:S08]  /*fa20*/  MUFU.EX2 R172, R172 ;  /* 0x000000ac00ac7308 */ /* 0x000e300000000800 */
[----:B------:R-:W1:Y:S08]  /*fa30*/  MUFU.EX2 R153, R153 ;  /* 0x0000009900997308 */ /* 0x000e700000000800 */
[----:B------:R-:W3:Y:S08]  /*fa40*/  MUFU.EX2 R23, R23 ;  /* 0x0000001700177308 */ /* 0x000ef00000000800 */
[----:B------:R-:W4:Y:S01]  /*fa50*/  MUFU.EX2 R157, R157 ;  /* 0x0000009d009d7308 */ /* 0x000f220000000800 */
[----:B0-----:R-:W-:-:S04]  /*fa60*/  FFMA.FTZ R3, R172, R3, R152 ;  /* 0x00000003ac037223 */ /* 0x001fc80000010098 */
[----:B-1----:R-:W-:-:S04]  /*fa70*/  FADD.FTZ R3, R153, R3 ;  /* 0x0000000399037221 */ /* 0x002fc80000010000 */
[----:B---3--:R-:W-:Y:S01]  /*fa80*/  FADD.FTZ R3, R23, R3 ;  /* 0x0000000317037221 */ /* 0x008fe20000010000 */
[----:B----4-:R-:W-:Y:S02]  /*fa90*/  F2FP.F16.F32.PACK_AB R202, R157, R23 ;  /* 0x000000179dca723e */ /* 0x010fe400000000ff */
        /* <DEDUP_REMOVED lines=23> */
[----:B------:R-:W-:-:S03]  /*fc10*/  FFMA.FTZ R160, R160, R11, -R200 ;  /* 0x0000000ba0a07223 */ /* 0x000fc600000108c8 */
        /* <DEDUP_REMOVED lines=19> */
[----:B------:R-:W-:-:S02]  /*fd50*/  F2FP.F16.F32.PACK_AB R200, R153, R152 ;  /* 0x0000009899c8723e */ /* 0x000fc400000000ff */
[----:B------:R-:W0:Y:S02]  /*fd60*/  SHFL.BFLY PT, R152, R23, 0x2, 0x1f ;  /* 0x0c401f0017987f89 */ /* 0x000e2400000e0000 */
[----:B0-----:R-:W-:-:S05]  /*fd70*/  FMNMX.FTZ R23, R23, R152, !PT ;  /* 0x0000009817177209 */ /* 0x001fca0007810000 */
[----:B------:R-:W0:Y:S01]  /*fd80*/  SHFL.BFLY PT, R152, R23, 0x1, 0x1f ;  /* 0x0c201f0017987f89 */ /* 0x000e2200000e0000 */
[----:B------:R-:W-:Y:S01]  /*fd90*/  FADD.FTZ R3, R157, R3 ;  /* 0x000000039d037221 */ /* 0x000fe20000010000 */
[----:B0-----:R-:W-:-:S05]  /*fda0*/  FMNMX.FTZ R23, R23, R152, !PT ;  /* 0x0000009817177209 */ /* 0x001fca0007810000 */
[----:B------:R-:W-:-:S04]  /*fdb0*/  FMUL.FTZ R152, R23, R11 ;  /* 0x0000000b17987220 */ /* 0x000fc80000410000 */
[-CC-:B------:R-:W-:Y:S01]  /*fdc0*/  FFMA.FTZ R157, R170, R11.reuse, -R152.reuse ;  /* 0x0000000baa9d7223 */ /* 0x180fe20000010898 */
[----:B--2---:R-:W-:Y:S02]  /*fdd0*/  IMAD R170, R2, 0xc00, R225 ;  /* 0x00000c0002aa7824 */ /* 0x004fe400078e02e1 */
[----:B------:R-:W0:Y:S01]  /*fde0*/  S2R R225, SR_TID.X ;  /* 0x0000000000e17919 */ /* 0x000e220000002100 */
[----:B------:R-:W-:Y:S01]  /*fdf0*/  FADD.FTZ R201, -R23, R201 ;  /* 0x000000c917c97221 */ /* 0x000fe20000010100 */
[-CC-:B------:R-:W-:Y:S01]  /*fe00*/  FFMA.FTZ R154, R154, R11.reuse, -R152.reuse ;  /* 0x0000000b9a9a7223 */ /* 0x180fe20000010898 */
[-C--:B------:R-:W-:Y:S02]  /*fe10*/  FFMA.FTZ R155, R155, R11.reuse, -R152 ;  /* 0x0000000b9b9b7223 */ /* 0x080fe40000010898 */
[----:B------:R-:W-:-:S03]  /*fe20*/  FMUL.FTZ R201, R201, R11 ;  /* 0x0000000bc9c97220 */ /* 0x000fc60000410000 */
[----:B------:R-:W-:Y:S08]  /*fe30*/  MUFU.EX2 R154, R154 ;  /* 0x0000009a009a7308 */ /* 0x000ff00000000800 */
[----:B------:R-:W1:Y:S08]  /*fe40*/  MUFU.EX2 R203, R201 ;  /* 0x000000c900cb7308 */ /* 0x000e700000000800 */
        /* <DEDUP_REMOVED lines=9> */
[----:B-1----:R-:W-:Y:S01]  /*fee0*/  FFMA.FTZ R0, R203, R0, R154 ;  /* 0x00000000cb007223 */ /* 0x002fe2000001009a */
[-CC-:B------:R-:W-:Y:S01]  /*fef0*/  FFMA.FTZ R175, R175, R11.reuse, -R152.reuse ;  /* 0x0000000bafaf7223 */ /* 0x180fe20000010898 */
[-CC-:B------:R-:W-:Y:S01]  /*ff00*/  FFMA.FTZ R178, R178, R11.reuse, -R152.reuse ;  /* 0x0000000bb2b27223 */ /* 0x180fe20000010898 */
[-CC-:B------:R-:W-:Y:S01]  /*ff10*/  FFMA.FTZ R179, R179, R11.reuse, -R152.reuse ;  /* 0x0000000bb3b37223 */ /* 0x180fe20000010898 */
[-CC-:B------:R-:W-:Y:S01]  /*ff20*/  FFMA.FTZ R182, R182, R11.reuse, -R152.reuse ;  /* 0x0000000bb6b67223 */ /* 0x180fe20000010898 */
[-CC-:B------:R-:W-:Y:S01]  /*ff30*/  FFMA.FTZ R183, R183, R11.reuse, -R152.reuse ;  /* 0x0000000bb7b77223 */ /* 0x180fe20000010898 */
[-CC-:B------:R-:W-:Y:S01]  /*ff40*/  FFMA.FTZ R186, R186, R11.reuse, -R152.reuse ;  /* 0x0000000bbaba7223 */ /* 0x180fe20000010898 */
[-CC-:B------:R-:W-:Y:S01]  /*ff50*/  FFMA.FTZ R187, R187, R11.reuse, -R152.reuse ;  /* 0x0000000bbbbb7223 */ /* 0x180fe20000010898 */
[----:B--2---:R-:W-:Y:S01]  /*ff60*/  F2FP.F16.F32.PACK_AB R201, R155, R154 ;  /* 0x0000009a9bc9723e */ /* 0x004fe200000000ff */
[-CC-:B------:R-:W-:Y:S01]  /*ff70*/  FFMA.FTZ R190, R190, R11.reuse, -R152.reuse ;  /* 0x0000000bbebe7223 */ /* 0x180fe20000010898 */
[-CC-:B------:R-:W-:Y:S01]  /*ff80*/  FFMA.FTZ R191, R191, R11.reuse, -R152.reuse ;  /* 0x0000000bbfbf7223 */ /* 0x180fe20000010898 */
[-CC-:B------:R-:W-:Y:S01]  /*ff90*/  FFMA.FTZ R194, R194, R11.reuse, -R152.reuse ;  /* 0x0000000bc2c27223 */ /* 0x180fe20000010898 */
[-CC-:B------:R-:W-:Y:S01]  /*ffa0*/  FFMA.FTZ R195, R195, R11.reuse, -R152.reuse ;  /* 0x0000000bc3c37223 */ /* 0x180fe20000010898 */
[-CC-:B------:R-:W-:Y:S01]  /*ffb0*/  FFMA.FTZ R198, R198, R11.reuse, -R152.reuse ;  /* 0x0000000bc6c67223 */ /* 0x180fe20000010898 */
[----:B------:R-:W-:Y:S01]  /*ffc0*/  FFMA.FTZ R199, R199, R11, -R152 ;  /* 0x0000000bc7c77223 */ /* 0x000fe20000010898 */
[----:B0-----:R-:W-:Y:S01]  /*ffd0*/  SHF.R.U32.HI R154, RZ, 0x7, R225 ;  /* 0x00000007ff9a7819 */ /* 0x001fe200000116e1 */
[----:B------:R-:W-:-:S02]  /*ffe0*/  @!P1 VIADD R152, R215, 0x32440 ;  /* 0x00032440d7989836 */ /* 0x000fc40000000000 */
        /* <DEDUP_REMOVED lines=68> */
[----:B------:R-:W-:Y:S02]  /*10430*/  IMAD.MOV.U32 R171, RZ, RZ, 0x40000040 ;  /* 0x40000040ffab7424 */ /* 0x000fe400078e00ff */
[----:B0-----:R-:W-:-:S03]  /*10440*/  VIADD R152, R154, 0x8 ;  /* 0x000000089a987836 */ /* 0x001fc60000000000 */
[----:B------:R-:W-:Y:S01]  /*10450*/  R2UR UR7, R171 ;  /* 0x00000000ab0772ca */ /* 0x000fe200000e0000 */
[----:B------:R-:W-:Y:S01]  /*10460*/  MUFU.EX2 R158, R158 ;  /* 0x0000009e009e7308 */ /* 0x000fe20000000800 */
[----:B------:R0:W-:Y:S07]  /*10470*/  BAR.SYNC.DEFER_BLOCKING R152, 0x100 ;  /* 0x000400980000751d */ /* 0x0001ee0000010000 */
[----:B------:R-:W1:Y:S01]  /*10480*/  MUFU.EX2 R171, R153 ;  /* 0x0000009900ab7308 */ /* 0x000e620000000800 */
        /* <DEDUP_REMOVED lines=65> */
[----:B-1----:R-:W-:-:S05]  /*108a0*/  F2FP.F16.F32.PACK_AB R203, R171, R158 ;  /* 0x0000009eabcb723e */ /* 0x002fca00000000ff */
[----:B------:R-:W-:-:S06]  /*108b0*/  WARPGROUP.ARRIVE ;  /* 0x00000000000079c5 */ /* 0x000fcc0000000000 */
[----:B------:R-:W-:Y:S01]  /*108c0*/  HGMMA.64x256x16.F32 R24, R200, gdesc[UR4].tnspB, R24, gsb0 ;  /* 0x43e00004c8187df0 */ /* 0x000fe20008000818 */
[----:B------:R-:W1:Y:S08]  /*108d0*/  MUFU.EX2 R160, R160 ;  /* 0x000000a000a07308 */ /* 0x000e700000000800 */
[----:B------:R-:W3:Y:S08]  /*108e0*/  MUFU.EX2 R161, R161 ;  /* 0x000000a100a17308 */ /* 0x000ef00000000800 */
[----:B------:R-:W4:Y:S08]  /*108f0*/  MUFU.EX2 R154, R164 ;  /* 0x000000a4009a7308 */ /* 0x000f300000000800 */
[----:B------:R-:W2:Y:S01]  /*10900*/  MUFU.EX2 R165, R165 ;  /* 0x000000a500a57308 */ /* 0x000ea20000000800 */
[----:B-1----:R-:W-:Y:S01]  /*10910*/  FADD.FTZ R3, R160, R3 ;  /* 0x00000003a0037221 */ /* 0x002fe20000010000 */
[----:B0-----:R-:W-:-:S02]  /*10920*/  VIADD R152, R170, 0x80 ;  /* 0x00000080aa987836 */ /* 0x001fc40000000000 */
[----:B------:R-:W-:Y:S02]  /*10930*/  IMAD.MOV.U32 R153, RZ, RZ, 0x40000040 ;  /* 0x40000040ff997424 */ /* 0x000fe400078e00ff */
[----:B---3--:R-:W-:Y:S01]  /*10940*/  FADD.FTZ R3, R161, R3 ;  /* 0x00000003a1037221 */ /* 0x008fe20000010000 */
[----:B------:R-:W-:Y:S02]  /*10950*/  R2UR UR6, R152 ;  /* 0x00000000980672ca */ /* 0x000fe400000e0000 */
[----:B------:R-:W-:Y:S01]  /*10960*/  R2UR UR7, R153 ;  /* 0x00000000990772ca */ /* 0x000fe200000e0000 */
[----:B------:R-:W-:Y:S01]  /*10970*/  FADD.FTZ R0, R155, R0 ;  /* 0x000000009b007221 */ /* 0x000fe20000010000 */
[----:B----4-:R-:W-:Y:S01]  /*10980*/  FADD.FTZ R3, R154, R3 ;  /* 0x000000039a037221 */ /* 0x010fe20000010000 */
[----:B------:R-:W-:Y:S02]  /*10990*/  F2FP.F16.F32.PACK_AB R152, R161, R160 ;  /* 0x000000a0a198723e */ /* 0x000fe400000000ff */
[----:B--2---:R-:W-:Y:S01]  /*109a0*/  F2FP.F16.F32.PACK_AB R154, R165, R154 ;  /* 0x0000009aa59a723e */ /* 0x004fe200000000ff */
[----:B------:R-:W-:Y:S01]  /*109b0*/  MUFU.EX2 R168, R168 ;  /* 0x000000a800a87308 */ /* 0x000fe20000000800 */
[----:B------:R-:W-:-:S07]  /*109c0*/  FADD.FTZ R0, R158, R0 ;  /* 0x000000009e007221 */ /* 0x000fce0000010000 */
[----:B------:R-:W-:Y:S01]  /*109d0*/  MUFU.EX2 R169, R169 ;  /* 0x000000a900a97308 */ /* 0x000fe20000000800 */
[----:B------:R-:W-:-:S07]  /*109e0*/  FADD.FTZ R3, R165, R3 ;  /* 0x00000003a5037221 */ /* 0x000fce0000010000 */
[----:B------:R-:W-:Y:S08]  /*109f0*/  MUFU.EX2 R158, R156 ;  /* 0x0000009c009e7308 */ /* 0x000ff00000000800 */
[----:B------:R-:W-:Y:S08]  /*10a00*/  MUFU.EX2 R173, R173 ;  /* 0x000000ad00ad7308 */ /* 0x000ff00000000800 */
[----:B------:R-:W-:Y:S01]  /*10a10*/  MUFU.EX2 R174, R174 ;  /* 0x000000ae00ae7308 */ /* 0x000fe20000000800 */
[----:B------:R-:W-:-:S07]  /*10a20*/  WARPGROUP.DEPBAR.LE gsb0, 0x0 ;  /* 0x00008000000079c5 */ /* 0x000fce0000010000 */
[----:B------:R-:W-:Y:S08]  /*10a30*/  MUFU.EX2 R203, R162 ;  /* 0x000000a200cb7308 */ /* 0x000ff00000000800 */
[----:B------:R-:W0:Y:S08]  /*10a40*/  MUFU.EX2 R202, R163 ;  /* 0x000000a300ca7308 */ /* 0x000e300000000800 */
[----:B------:R-:W-:Y:S08]  /*10a50*/  MUFU.EX2 R201, R166 ;  /* 0x000000a600c97308 */ /* 0x000ff00000000800 */
[----:B------:R-:W1:Y:S01]  /*10a60*/  MUFU.EX2 R200, R167 ;  /* 0x000000a700c87308 */ /* 0x000e620000000800 */
[----:B0-----:R-:W-:-:S02]  /*10a70*/  F2FP.F16.F32.PACK_AB R153, R202, R203 ;  /* 0x000000cbca99723e */ /* 0x001fc400000000ff */
[----:B-1----:R-:W-:-:S04]  /*10a80*/  F2FP.F16.F32.PACK_AB R155, R200, R201 ;  /* 0x000000c9c89b723e */ /* 0x002fc800000000ff */
[----:B------:R-:W-:-:S06]  /*10a90*/  WARPGROUP.ARRIVE ;  /* 0x00000000000079c5 */ /* 0x000fcc0000000000 */
[----:B------:R-:W-:Y:S01]  /*10aa0*/  HGMMA.64x256x16.F32 R24, R152, gdesc[UR4].tnspB, R24, gsb0 ;  /* 0x43e0000498187df0 */ /* 0x000fe20008000818 */
[----:B------:R-:W-:Y:S01]  /*10ab0*/  MUFU.EX2 R175, R175 ;  /* 0x000000af00af7308 */ /* 0x000fe20000000800 */
[----:B------:R-:W-:-:S04]  /*10ac0*/  FADD.FTZ R3, R168, R3 ;  /* 0x00000003a8037221 */ /* 0x000fc80000010000 */
[C---:B------:R-:W-:Y:S01]  /*10ad0*/  FADD.FTZ R3, R169.reuse, R3 ;  /* 0x00000003a9037221 */ /* 0x040fe20000010000 */
[----:B------:R-:W-:-:S03]  /*10ae0*/  F2FP.F16.F32.PACK_AB R156, R169, R168 ;  /* 0x000000a8a99c723e */ /* 0x000fc600000000ff */
[----:B------:R-:W-:Y:S01]  /*10af0*/  FADD.FTZ R3, R158, R3 ;  /* 0x000000039e037221 */ /* 0x000fe20000010000 */
[C---:B------:R-:W-:Y:S01]  /*10b00*/  F2FP.F16.F32.PACK_AB R158, R173.reuse, R158 ;  /* 0x0000009ead9e723e */ /* 0x040fe200000000ff */
[----:B------:R-:W0:Y:S08]  /*10b10*/  MUFU.EX2 R160, R176 ;  /* 0x000000b000a07308 */ /* 0x000e300000000800 */
[----:B------:R-:W1:Y:S01]  /*10b20*/  MUFU.EX2 R177, R177 ;  /* 0x000000b100b17308 */ /* 0x000e620000000800 */
[----:B------:R-:W-:-:S07]  /*10b30*/  FADD.FTZ R3, R173, R3 ;  /* 0x00000003ad037221 */ /* 0x000fce0000010000 */
[----:B------:R-:W-:Y:S08]  /*10b40*/  MUFU.EX2 R162, R180 ;  /* 0x000000b400a27308 */ /* 0x000ff00000000800 */
[----:B------:R-:W-:Y:S08]  /*10b50*/  MUFU.EX2 R181, R181 ;  /* 0x000000b500b57308 */ /* 0x000ff00000000800 */
[----:B------:R-:W-:Y:S08]  /*10b60*/  MUFU.EX2 R178, R178 ;  /* 0x000000b200b27308 */ /* 0x000ff00000000800 */
[----:B------:R-:W2:Y:S08]  /*10b70*/  MUFU.EX2 R179, R179 ;  /* 0x000000b300b37308 */ /* 0x000eb00000000800 */
[----:B------:R-:W-:Y:S08]  /*10b80*/  MUFU.EX2 R182, R182 ;  /* 0x000000b600b67308 */ /* 0x000ff00000000800 */
[----:B------:R-:W-:Y:S01]  /*10b90*/  MUFU.EX2 R183, R183 ;  /* 0x000000b700b77308 */ /* 0x000fe20000000800 */
[----:B0-----:R-:W-:-:S04]  /*10ba0*/  FADD.FTZ R3, R160, R3 ;  /* 0x00000003a0037221 */ /* 0x001fc80000010000 */
[C---:B-1----:R-:W-:Y:S01]  /*10bb0*/  FADD.FTZ R3, R177.reuse, R3 ;  /* 0x00000003b1037221 */ /* 0x042fe20000010000 */
[----:B------:R-:W-:Y:S02]  /*10bc0*/  F2FP.F16.F32.PACK_AB R160, R177, R160 ;  /* 0x000000a0b1a0723e */ /* 0x000fe400000000ff */
[----:B--2---:R-:W-:Y:S01]  /*10bd0*/  F2FP.F16.F32.PACK_AB R161, R179, R178 ;  /* 0x000000b2b3a1723e */ /* 0x004fe200000000ff */
[----:B------:R-:W-:Y:S01]  /*10be0*/  FADD.FTZ R3, R162, R3 ;  /* 0x00000003a2037221 */ /* 0x000fe20000010000 */
[----:B------:R-:W-:Y:S01]  /*10bf0*/  F2FP.F16.F32.PACK_AB R162, R181, R162 ;  /* 0x000000a2b5a2723e */ /* 0x000fe200000000ff */
[----:B------:R-:W-:Y:S02]  /*10c00*/  WARPGROUP.DEPBAR.LE gsb0, 0x0 ;  /* 0x00008000000079c5 */ /* 0x000fe40000010000 */
[----:B------:R-:W-:Y:S08]  /*10c10*/  MUFU.EX2 R154, R157 ;  /* 0x0000009d009a7308 */ /* 0x000ff00000000800 */
[----:B------:R0:W1:Y:S01]  /*10c20*/  MUFU.EX2 R155, R159 ;  /* 0x0000009f009b7308 */ /* 0x0000620000000800 */
[----:B------:R-:W-:-:S02]  /*10c30*/  VIADD R152, R170, 0x100 ;  /* 0x00000100aa987836 */ /* 0x000fc40000000000 */
[----:B------:R-:W-:-:S03]  /*10c40*/  IMAD.MOV.U32 R153, RZ, RZ, 0x40000040 ;  /* 0x40000040ff997424 */ /* 0x000fc600078e00ff */
[----:B------:R-:W-:Y:S02]  /*10c50*/  R2UR UR6, R152 ;  /* 0x00000000980672ca */ /* 0x000fe400000e0000 */
[----:B------:R-:W-:Y:S02]  /*10c60*/  R2UR UR7, R153 ;  /* 0x00000000990772ca */ /* 0x000fe400000e0000 */
[----:B0-----:R-:W-:Y:S02]  /*10c70*/  F2FP.F16.F32.PACK_AB R159, R175, R174 ;  /* 0x000000aeaf9f723e */ /* 0x001fe400000000ff */
[----:B-1----:R-:W-:-:S04]  /*10c80*/  F2FP.F16.F32.PACK_AB R157, R155, R154 ;  /* 0x0000009a9b9d723e */ /* 0x002fc800000000ff */
[----:B------:R-:W-:-:S06]  /*10c90*/  WARPGROUP.ARRIVE ;  /* 0x00000000000079c5 */ /* 0x000fcc0000000000 */
[----:B------:R-:W-:Y:S01]  /*10ca0*/  HGMMA.64x256x16.F32 R24, R156, gdesc[UR4].tnspB, R24, gsb0 ;  /* 0x43e000049c187df0 */ /* 0x000fe20008000818 */
[----:B------:R-:W-:Y:S01]  /*10cb0*/  IMAD.MOV.U32 R153, RZ, RZ, 0x40000040 ;  /* 0x40000040ff997424 */ /* 0x000fe200078e00ff */
[----:B------:R-:W-:-:S04]  /*10cc0*/  IADD3 R152, R170, 0x180, RZ ;  /* 0x00000180aa987810 */ /* 0x000fc80007ffe0ff */
[----:B------:R-:W-:Y:S02]  /*10cd0*/  R2UR UR6, R152 ;  /* 0x00000000980672ca */ /* 0x000fe400000e0000 */
[----:B------:R-:W-:Y:S02]  /*10ce0*/  R2UR UR7, R153 ;  /* 0x00000000990772ca */ /* 0x000fe400000e0000 */
[----:B------:R-:W-:Y:S01]  /*10cf0*/  F2FP.F16.F32.PACK_AB R163, R183, R182 ;  /* 0x000000b6b7a3723e */ /* 0x000fe200000000ff */
        /* <DEDUP_REMOVED lines=8> */
[----:B------:R-:W3:Y:S01]  /*10d80*/  MUFU.EX2 R191, R191 ;  /* 0x000000bf00bf7308 */ /* 0x000ee20000000800 */
[----:B0-----:R-:W-:Y:S01]  /*10d90*/  FADD.FTZ R3, R164, R3 ;  /* 0x00000003a4037221 */ /* 0x001fe20000010000 */
[----:B------:R-:W-:-:S02]  /*10da0*/  VIADD R152, R170, 0x200 ;  /* 0x00000200aa987836 */ /* 0x000fc40000000000 */
[----:B------:R-:W-:Y:S02]  /*10db0*/  IMAD.MOV.U32 R153, RZ, RZ, 0x40000040 ;  /* 0x40000040ff997424 */ /* 0x000fe400078e00ff */
[C---:B-1----:R-:W-:Y:S01]  /*10dc0*/  FADD.FTZ R3, R185.reuse, R3 ;  /* 0x00000003b9037221 */ /* 0x042fe20000010000 */
[----:B------:R-:W-:Y:S02]  /*10dd0*/  F2FP.F16.F32.PACK_AB R164, R185, R164 ;  /* 0x000000a4b9a4723e */ /* 0x000fe400000000ff */
[----:B--2---:R-:W-:Y:S01]  /*10de0*/  F2FP.F16.F32.PACK_AB R165, R187, R186 ;  /* 0x000000babba5723e */ /* 0x004fe200000000ff */
[----:B------:R-:W-:Y:S01]  /*10df0*/  FADD.FTZ R3, R166, R3 ;  /* 0x00000003a6037221 */ /* 0x000fe20000010000 */
[----:B------:R-:W-:Y:S02]  /*10e00*/  F2FP.F16.F32.PACK_AB R166, R189, R166 ;  /* 0x000000a6bda6723e */ /* 0x000fe400000000ff */
[----:B---3--:R-:W-:Y:S01]  /*10e10*/  F2FP.F16.F32.PACK_AB R167, R191, R190 ;  /* 0x000000bebfa7723e */ /* 0x008fe200000000ff */
[----:B------:R-:W-:-:S02]  /*10e20*/  WARPGROUP.DEPBAR.LE gsb0, 0x0 ;  /* 0x00008000000079c5 */ /* 0x000fc40000010000 */
[----:B------:R-:W-:-:S06]  /*10e30*/  WARPGROUP.ARRIVE ;  /* 0x00000000000079c5 */ /* 0x000fcc0000000000 */
[----:B------:R-:W-:Y:S01]  /*10e40*/  HGMMA.64x256x16.F32 R24, R160, gdesc[UR4].tnspB, R24, gsb0 ;  /* 0x43e00004a0187df0 */ /* 0x000fe20008000818 */
[----:B------:R-:W-:Y:S02]  /*10e50*/  R2UR UR6, R152 ;  /* 0x00000000980672ca */ /* 0x000fe400000e0000 */
[----:B------:R-:W-:Y:S01]  /*10e60*/  R2UR UR7, R153 ;  /* 0x00000000990772ca */ /* 0x000fe200000e0000 */
[----:B------:R-:W-:Y:S08]  /*10e70*/  MUFU.EX2 R168, R192 ;  /* 0x000000c000a87308 */ /* 0x000ff00000000800 */
[----:B------:R-:W-:Y:S08]  /*10e80*/  MUFU.EX2 R193, R193 ;  /* 0x000000c100c17308 */ /* 0x000ff00000000800 */
[----:B------:R-:W-:Y:S08]  /*10e90*/  MUFU.EX2 R196, R196 ;  /* 0x000000c400c47308 */ /* 0x000ff00000000800 */
[----:B------:R-:W0:Y:S08]  /*10ea0*/  MUFU.EX2 R197, R197 ;  /* 0x000000c500c57308 */ /* 0x000e300000000800 */
[----:B------:R-:W-:Y:S08]  /*10eb0*/  MUFU.EX2 R194, R194 ;  /* 0x000000c200c27308 */ /* 0x000ff00000000800 */
[----:B------:R-:W1:Y:S08]  /*10ec0*/  MUFU.EX2 R195, R195 ;  /* 0x000000c300c37308 */ /* 0x000e700000000800 */
[----:B------:R-:W-:Y:S08]  /*10ed0*/  MUFU.EX2 R198, R198 ;  /* 0x000000c600c67308 */ /* 0x000ff00000000800 */
[----:B------:R-:W2:Y:S01]  /*10ee0*/  MUFU.EX2 R199, R199 ;  /* 0x000000c700c77308 */ /* 0x000ea20000000800 */
[----:B------:R-:W-:-:S02]  /*10ef0*/  VIADD R152, R170, 0x280 ;  /* 0x00000280aa987836 */ /* 0x000fc40000000000 */
[----:B------:R-:W-:Y:S02]  /*10f00*/  IMAD.MOV.U32 R153, RZ, RZ, 0x40000040 ;  /* 0x40000040ff997424 */ /* 0x000fe400078e00ff */
[----:B------:R-:W-:Y:S01]  /*10f10*/  FADD.FTZ R3, R189, R3 ;  /* 0x00000003bd037221 */ /* 0x000fe20000010000 */
[----:B------:R-:W-:Y:S01]  /*10f20*/  FADD.FTZ R0, R171, R0 ;  /* 0x00000000ab007221 */ /* 0x000fe20000010000 */
[----:B0-----:R-:W-:Y:S02]  /*10f30*/  F2FP.F16.F32.PACK_AB R170, R197, R196 ;  /* 0x000000c4c5aa723e */ /* 0x001fe400000000ff */
[----:B------:R-:W-:Y:S01]  /*10f40*/  FADD.FTZ R3, R168, R3 ;  /* 0x00000003a8037221 */ /* 0x000fe20000010000 */
[----:B------:R-:W-:Y:S02]  /*10f50*/  F2FP.F16.F32.PACK_AB R168, R193, R168 ;  /* 0x000000a8c1a8723e */ /* 0x000fe400000000ff */
[----:B-1----:R-:W-:Y:S02]  /*10f60*/  F2FP.F16.F32.PACK_AB R169, R195, R194 ;  /* 0x000000c2c3a9723e */ /* 0x002fe400000000ff */
[----:B--2---:R-:W-:Y:S01]  /*10f70*/  F2FP.F16.F32.PACK_AB R171, R199, R198 ;  /* 0x000000c6c7ab723e */ /* 0x004fe200000000ff */
[----:B------:R-:W-:-:S02]  /*10f80*/  WARPGROUP.DEPBAR.LE gsb0, 0x0 ;  /* 0x00008000000079c5 */ /* 0x000fc40000010000 */
[----:B------:R-:W-:-:S06]  /*10f90*/  WARPGROUP.ARRIVE ;  /* 0x00000000000079c5 */ /* 0x000fcc0000000000 */
[----:B------:R-:W-:Y:S01]  /*10fa0*/  HGMMA.64x256x16.F32 R24, R164, gdesc[UR4].tnspB, R24, gsb0 ;  /* 0x43e00004a4187df0 */ /* 0x000fe20008000818 */
[----:B------:R-:W-:Y:S02]  /*10fb0*/  R2UR UR6, R152 ;  /* 0x00000000980672ca */ /* 0x000fe400000e0000 */
        /* <DEDUP_REMOVED lines=16> */
[----:B------:R-:W-:-:S03]  /*110c0*/  ISETP.GT.AND P2, PT, R214, RZ, PT ;  /* 0x000000ffd600720c */ /* 0x000fc60003f44270 */
[----:B------:R-:W-:Y:S01]  /*110d0*/  FADD.FTZ R191, R191, R190 ;  /* 0x000000bebfbf7221 */ /* 0x000fe20000010000 */
[----:B------:R-:W-:-:S03]  /*110e0*/  @!P1 VIADD R215, R215, 0x32460 ;  /* 0x00032460d7d79836 */ /* 0x000fc60000000000 */
[----:B------:R-:W-:Y:S01]  /*110f0*/  FADD.FTZ R194, R194, R191 ;  /* 0x000000bfc2c27221 */ /* 0x000fe20000010000 */
[----:B------:R-:W-:Y:S01]  /*11100*/  FADD.FTZ R3, R193, R3 ;  /* 0x00000003c1037221 */ /* 0x000fe20000010000 */
[----:B------:R-:W-:Y:S02]  /*11110*/  @!P1 PRMT R215, RZ, 0x654, R215 ;  /* 0x00000654ffd79816 */ /* 0x000fe400000000d7 */
[----:B------:R-:W-:Y:S01]  /*11120*/  FADD.FTZ R195, R195, R194 ;  /* 0x000000c2c3c37221 */ /* 0x000fe20000010000 */
[----:B------:R-:W-:-:S03]  /*11130*/  FADD.FTZ R3, R196, R3 ;  /* 0x00000003c4037221 */ /* 0x000fc60000010000 */
[----:B------:R-:W-:Y:S01]  /*11140*/  FADD.FTZ R0, R198, R195 ;  /* 0x000000c3c6007221 */ /* 0x000fe20000010000 */
[----:B------:R-:W-:Y:S01]  /*11150*/  FADD.FTZ R3, R197, R3 ;  /* 0x00000003c5037221 */ /* 0x000fe20000010000 */
[----:B------:R-:W-:Y:S01]  /*11160*/  VIADD R214, R214, 0xffffffff ;  /* 0xffffffffd6d67836 */ /* 0x000fe20000000000 */
[----:B------:R-:W-:Y:S01]  /*11170*/  MOV R202, R10 ;  /* 0x0000000a00ca7202 */ /* 0x000fe20000000f00 */
[----:B------:R-:W-:Y:S01]  /*11180*/  FADD.FTZ R0, R199, R0 ;  /* 0x00000000c7007221 */ /* 0x000fe20000010000 */
[----:B------:R-:W-:Y:S01]  /*11190*/  IMAD.MOV.U32 R201, RZ, RZ, R23 ;  /* 0x000000ffffc97224 */ /* 0x000fe200078e0017 */
[----:B------:R-:W-:Y:S02]  /*111a0*/  WARPGROUP.DEPBAR.LE gsb0, 0x0 ;  /* 0x00008000000079c5 */ /* 0x000fe40000010000 */
[----:B------:R-:W-:-:S06]  /*111b0*/  WARPGROUP.ARRIVE ;  /* 0x00000000000079c5 */ /* 0x000fcc0000000000 */
[----:B------:R-:W-:Y:S03]  /*111c0*/  HGMMA.64x256x16.F32 R24, R168, gdesc[UR4].tnspB, R24, gsb0 ;  /* 0x43e00004a8187df0 */ /* 0x000fe60008000818 */
[----:B------:R-:W-:Y:S02]  /*111d0*/  WARPGROUP.DEPBAR.LE gsb0, 0x0 ;  /* 0x00008000000079c5 */ /* 0x000fe40000010000 */
[----:B------:R2:W-:Y:S01]  /*111e0*/  @!P1 SYNCS.ARRIVE.TRANS64.RED.A1T0 RZ, [R215+URZ], RZ ;  /* 0x000000ffd7ff99a7 */ /* 0x0005e2000810043f */
[----:B------:R-:W-:Y:S05]  /*111f0*/  @P2 BRA `(.L_x_11687) ;  /* 0xffffffd800242947 */ /* 0x000fea000383ffff */
.L_x_11677:
[----:B0-----:R-:W3:Y:S01]  /*11200*/  LDL.LU R173, [R1+0x44] ;  /* 0x0000440001ad7983 */ /* 0x001ee20000300800 */
[----:B------:R-:W-:Y:S05]  /*11210*/  WARPSYNC.ALL ;  /* 0x0000000000007948 */ /* 0x000fea0003800000 */
[----:B------:R-:W0:Y:S01]  /*11220*/  SHFL.BFLY PT, R4, R3, 0x2, 0x1f ;  /* 0x0c401f0003047f89 */ /* 0x000e2200000e0000 */
[----:B------:R-:W-:Y:S01]  /*11230*/  IMAD.MOV.U32 R9, RZ, RZ, RZ ;  /* 0x000000ffff097224 */ /* 0x000fe200078e00ff */
[----:B------:R4:W-:Y:S06]  /*11240*/  BAR.ARV R172, 0x100 ;  /* 0x000400ac0000751d */ /* 0x0009ec0000002000 */
[----:B------:R-:W-:-:S02]  /*11250*/  VIADD R2, R2, 0x1 ;  /* 0x0000000102027836 */ /* 0x000fc40000000000 */
[----:B------:R-:W-:Y:S06]  /*11260*/  BAR.ARV 0x8, 0x120 ;  /* 0x0204800000007b1d */ /* 0x000fec0000002000 */
[C---:B------:R-:W-:Y:S01]  /*11270*/  ISETP.NE.AND P0, PT, R2.reuse, 0x2, PT ;  /* 0x000000020200780c */ /* 0x040fe20003f05270 */
[----:B------:R-:W1:Y:S01]  /*11280*/  SHFL.BFLY PT, R7, R0, 0x2, 0x1f ;  /* 0x0c401f0000077f89 */ /* 0x000e6200000e0000 */
[----:B------:R-:W-:Y:S02]  /*11290*/  PLOP3.LUT P1, PT, PT, PT, PT, 0x8, 0x0 ;  /* 0x000000000000781c */ /* 0x000fe40003f2e170 */
[----:B------:R-:W-:Y:S01]  /*112a0*/  SEL R2, R2, RZ, P0 ;  /* 0x000000ff02027207 */ /* 0x000fe20000000000 */
[----:B0-----:R-:W-:Y:S01]  /*112b0*/  FADD.FTZ R4, R4, R3 ;  /* 0x0000000304047221 */ /* 0x001fe20000010000 */
[----:B------:R-:W-:-:S04]  /*112c0*/  IMAD.MOV.U32 R3, RZ, RZ, -0x800000 ;  /* 0xff800000ff037424 */ /* 0x000fc800078e00ff */
[----:B------:R-:W0:Y:S01]  /*112d0*/  SHFL.BFLY PT, R5, R4, 0x1, 0x1f ;  /* 0x0c201f0004057f89 */ /* 0x000e2200000e0000 */
[----:B-1----:R-:W-:Y:S01]  /*112e0*/  FADD.FTZ R7, R7, R0 ;  /* 0x0000000007077221 */ /* 0x002fe20000010000 */
[----:B------:R-:W-:-:S04]  /*112f0*/  IMAD.MOV.U32 R0, RZ, RZ, RZ ;  /* 0x000000ffff007224 */ /* 0x000fc800078e00ff */
[----:B------:R-:W1:Y:S01]  /*11300*/  SHFL.BFLY PT, R8, R7, 0x1, 0x1f ;  /* 0x0c201f0007087f89 */ /* 0x000e6200000e0000 */
[----:B0-----:R-:W-:Y:S01]  /*11310*/  FADD.FTZ R6, R4, R5 ;  /* 0x0000000504067221 */ /* 0x001fe20000010000 */
[----:B------:R-:W-:-:S04]  /*11320*/  SEL R4, RZ, 0x1, P0 ;  /* 0x00000001ff047807 */ /* 0x000fc80000000000 */
[----:B------:R-:W-:Y:S02]  /*11330*/  FSETP.NE.FTZ.AND P2, PT, R6, RZ, PT ;  /* 0x000000ff0600720b */ /* 0x000fe40003f55000 */
[----:B------:R-:W-:Y:S01]  /*11340*/  LOP3.LUT R19, R19, R4, RZ, 0x3c, !PT ;  /* 0x0000000413137212 */ /* 0x000fe200078e3cff */
[----:B------:R-:W-:-:S10]  /*11350*/  IMAD.MOV.U32 R4, RZ, RZ, -0x800000 ;  /* 0xff800000ff047424 */ /* 0x000fd400078e00ff */
[----:B------:R-:W0:Y:S01]  /*11360*/  @P2 MUFU.RCP R9, R6 ;  /* 0x0000000600092308 */ /* 0x000e220000001000 */
[----:B-1----:R-:W-:Y:S01]  /*11370*/  FADD.FTZ R5, R7, R8 ;  /* 0x0000000807057221 */ /* 0x002fe20000010000 */
[----:B------:R-:W-:-:S04]  /*11380*/  @P2 FMUL.FTZ R7, R11, 0.69314718246459960938 ;  /* 0x3f3172180b072820 */ /* 0x000fc80000410000 */
[----:B------:R-:W-:Y:S02]  /*11390*/  FSETP.NE.FTZ.AND P3, PT, R5, RZ, PT ;  /* 0x000000ff0500720b */ /* 0x000fe40003f75000 */
        /* <DEDUP_REMOVED lines=65> */
[----:B------:R-:W0:Y:S01]  /*117b0*/  @P3 MUFU.RCP R0, R5 ;  /* 0x0000000500003308 */ /* 0x000e220000001000 */
[----:B------:R-:W-:Y:S01]  /*117c0*/  @P3 FMUL.FTZ R8, R11, 0.69314718246459960938 ;  /* 0x3f3172180b083820 */ /* 0x000fe20000410000 */
[----:B-1----:R-:W-:-:S04]  /*117d0*/  @P2 FMUL.FTZ R6, R6, 0.69314718246459960938 ;  /* 0x3f31721806062820 */ /* 0x002fc80000410000 */
[----:B------:R-:W-:Y:S02]  /*117e0*/  @P2 FFMA.FTZ R4, R7, R10, R6 ;  /* 0x0000000a07042223 */ /* 0x000fe40000010006 */
[----:B------:R0:W1:Y:S02]  /*117f0*/  @P3 MUFU.LG2 R9, R5 ;  /* 0x0000000500093308 */ /* 0x0000640000000c00 */
        /* <DEDUP_REMOVED lines=66> */
[----:B---3--:R-:W-:-:S05]  /*11c20*/  VIADD R173, R173, 0x1 ;  /* 0x00000001adad7836 */ /* 0x008fca0000000000 */
[----:B------:R0:W-:Y:S02]  /*11c30*/  STL [R1+0x44], R173 ;  /* 0x000044ad01007387 */ /* 0x0001e40000100800 */
.L_x_11609:
[----:B------:R-:W-:Y:S05]  /*11c40*/  WARPSYNC.ALL ;  /* 0x0000000000007948 */ /* 0x000fea0003800000 */
[----:B------:R-:W1:Y:S08]  /*11c50*/  S2UR UR5, SR_CgaCtaId ;  /* 0x00000000000579c3 */ /* 0x000e700000008800 */
[----:B------:R-:W-:Y:S06]  /*11c60*/  BAR.SYNC.DEFER_BLOCKING 0x5, 0x120 ;  /* 0x0144800000007b1d */ /* 0x000fec0000010000 */
[----:B------:R-:W-:Y:S01]  /*11c70*/  UMOV UR4, 0x400 ;  /* 0x0000040000047882 */ /* 0x000fe20000000000 */
[----:B------:R-:W-:Y:S01]  /*11c80*/  BSSY B0, `(.L_x_11688) ;  /* 0x00002ab000007945 */ /* 0x000fe20003800000 */
[----:B-1----:R-:W-:-:S06]  /*11c90*/  ULEA UR4, UR5, UR4, 0x18 ;  /* 0x0000000405047291 */ /* 0x002fcc000f8ec03f */
[----:B------:R-:W-:-:S05]  /*11ca0*/  IMAD.U32 R17, RZ, RZ, UR4 ;  /* 0x00000004ff117e24 */ /* 0x000fca000f8e00ff */
[----:B------:R1:W3:Y:S01]  /*11cb0*/  LDS.128 R224, [R17+0x324d0] ;  /* 0x0324d00011e07984 */ /* 0x0002e20000000c00 */
[----:B------:R-:W-:Y:S06]  /*11cc0*/  BAR.ARV 0x4, 0x120 ;  /* 0x0104800000007b1d */ /* 0x000fec0000002000 */
[----:B------:R-:W-:Y:S05]  /*11cd0*/  @P1 BRA `(.L_x_11689) ;  /* 0x0000001c00941947 */ /* 0x000fea0003800000 */
[----:B------:R-:W4:Y:S04]  /*11ce0*/  LDL R9, [R1+0x58] ;  /* 0x0000580001097983 */ /* 0x000f280000100800 */
[----:B------:R-:W2:Y:S04]  /*11cf0*/  LDL.64 R188, [R1+0x20] ;  /* 0x0000200001bc7983 */ /* 0x000ea80000100a00 */
[----:B------:R-:W3:Y:S04]  /*11d00*/  LDL.LU R178, [R1+0x38] ;  /* 0x0000380001b27983 */ /* 0x000ee80000300800 */
[----:B------:R-:W2:Y:S01]  /*11d10*/  LDL.LU R176, [R1+0x3c] ;  /* 0x00003c0001b07983 */ /* 0x000ea20000300800 */
[----:B------:R-:W0:Y:S01]  /*11d20*/  S2R R8, SR_SWINHI ;  /* 0x0000000000087919 */ /* 0x000e220000002f00 */
[----:B------:R-:W-:Y:S05]  /*11d30*/  WARPSYNC.ALL ;  /* 0x0000000000007948 */ /* 0x000fea0003800000 */
[----:B------:R-:W-:Y:S01]  /*11d40*/  F2FP.F16.F32.PACK_AB R24, R25, R24 ;  /* 0x000000181918723e */ /* 0x000fe200000000ff */
[----:B------:R-:W-:Y:S01]  /*11d50*/  ULDC.64 UR4, c[0x0][0xcd8] ;  /* 0x0003360000047ab9 */ /* 0x000fe20000000a00 */
[----:B------:R-:W-:Y:S01]  /*11d60*/  F2FP.F16.F32.PACK_AB R32, R33, R32 ;  /* 0x000000202120723e */ /* 0x000fe200000000ff */
[----:B------:R0:W2:Y:S01]  /*11d70*/  LDL.64 R186, [R1+0x20] ;  /* 0x0000200001ba7983 */ /* 0x0000a20000100a00 */
[----:B------:R-:W-:-:S02]  /*11d80*/  MOV R6, R17 ;  /* 0x0000001100067202 */ /* 0x000fc40000000f00 */
[----:B0-----:R-:W-:Y:S02]  /*11d90*/  MOV R7, R8 ;  /* 0x0000000800077202 */ /* 0x001fe40000000f00 */
        /* <DEDUP_REMOVED lines=49> */
[----:B----4-:R-:W-:-:S03]  /*120b0*/  IMAD.WIDE R110, R9, 0x2, R6 ;  /* 0x00000002096e7825 */ /* 0x010fc600078e0206 */
[C---:B------:R-:W-:Y:S02]  /*120c0*/  IADD3 R173, P1, R110.reuse, 0x20, RZ ;  /* 0x000000206ead7810 */ /* 0x040fe40007f3e0ff */
[C---:B------:R-:W-:Y:S02]  /*120d0*/  IADD3 R175, P2, R110.reuse, 0x40, RZ ;  /* 0x000000406eaf7810 */ /* 0x040fe40007f5e0ff */
[----:B------:R-:W-:Y:S02]  /*120e0*/  IADD3 R177, P3, R110, 0x60, RZ ;  /* 0x000000606eb17810 */ /* 0x000fe40007f7e0ff */
[----:B------:R-:W-:Y:S02]  /*120f0*/  LOP3.LUT R12, R173, 0x380, RZ, 0xc0, !PT ;  /* 0x00000380ad0c7812 */ /* 0x000fe400078ec0ff */
[----:B------:R-:W-:Y:S01]  /*12100*/  LOP3.LUT R14, R175, 0x380, RZ, 0xc0, !PT ;  /* 0x00000380af0e7812 */ /* 0x000fe200078ec0ff */
[----:B------:R-:W-:Y:S01]  /*12110*/  IMAD.X R21, RZ, RZ, R111, P3 ;  /* 0x000000ffff157224 */ /* 0x000fe200018e066f */
[----:B------:R-:W-:-:S02]  /*12120*/  IADD3.X R15, RZ, R111, RZ, P2, !PT ;  /* 0x0000006fff0f7210 */ /* 0x000fc400017fe4ff */
[----:B------:R-:W-:Y:S02]  /*12130*/  SHF.R.U64 R12, R12, 0x3, RZ ;  /* 0x000000030c0c7819 */ /* 0x000fe400000012ff */
[C---:B------:R-:W-:Y:S02]  /*12140*/  IADD3 R179, P4, R110.reuse, 0x4000, RZ ;  /* 0x000040006eb37810 */ /* 0x040fe40007f9e0ff */
[----:B------:R-:W-:Y:S02]  /*12150*/  IADD3 R62, P2, R110, 0x8000, RZ ;  /* 0x000080006e3e7810 */ /* 0x000fe40007f5e0ff */
[----:B------:R-:W-:Y:S02]  /*12160*/  SHF.R.U64 R14, R14, 0x3, RZ ;  /* 0x000000030e0e7819 */ /* 0x000fe400000012ff */
[C---:B------:R-:W-:Y:S02]  /*12170*/  IADD3 R70, P3, R110.reuse, 0x8020, RZ ;  /* 0x000080206e467810 */ /* 0x040fe40007f7e0ff */
[----:B------:R-:W-:-:S02]  /*12180*/  IADD3 R181, P5, R110, 0x4020, RZ ;  /* 0x000040206eb57810 */ /* 0x000fc40007fbe0ff */
[----:B------:R-:W-:Y:S02]  /*12190*/  IADD3 R183, P0, R110, 0x4040, RZ ;  /* 0x000040406eb77810 */ /* 0x000fe40007f1e0ff */
[----:B------:R-:W-:Y:S01]  /*121a0*/  LOP3.LUT R12, R12, R173, RZ, 0x3c, !PT ;  /* 0x000000ad0c0c7212 */ /* 0x000fe200078e3cff */
[----:B------:R-:W-:Y:S01]  /*121b0*/  IMAD.X R13, RZ, RZ, R111, P1 ;  /* 0x000000ffff0d7224 */ /* 0x000fe200008e066f */
[----:B------:R-:W-:Y:S02]  /*121c0*/  LOP3.LUT R14, R14, R175, RZ, 0x3c, !PT ;  /* 0x000000af0e0e7212 */ /* 0x000fe400078e3cff */
[----:B------:R-:W-:Y:S02]  /*121d0*/  LOP3.LUT R30, R179, 0x380, RZ, 0xc0, !PT ;  /* 0x00000380b31e7812 */ /* 0x000fe400078ec0ff */
[----:B------:R-:W-:Y:S02]  /*121e0*/  LOP3.LUT R173, R62, 0x380, RZ, 0xc0, !PT ;  /* 0x000003803ead7812 */ /* 0x000fe400078ec0ff */
[----:B------:R-:W-:-:S02]  /*121f0*/  LOP3.LUT R11, R110, 0x380, RZ, 0xc0, !PT ;  /* 0x000003806e0b7812 */ /* 0x000fc400078ec0ff */
[----:B------:R-:W-:Y:S02]  /*12200*/  LOP3.LUT R175, R70, 0x380, RZ, 0xc0, !PT ;  /* 0x0000038046af7812 */ /* 0x000fe400078ec0ff */
[----:B------:R-:W-:Y:S02]  /*12210*/  IADD3 R185, P1, R110, 0x4060, RZ ;  /* 0x000040606eb97810 */ /* 0x000fe40007f3e0ff */
[----:B------:R-:W-:Y:S01]  /*12220*/  LOP3.LUT R20, R177, 0x380, RZ, 0xc0, !PT ;  /* 0x00000380b1147812 */ /* 0x000fe200078ec0ff */
[--C-:B------:R-:W-:Y:S01]  /*12230*/  IMAD.X R39, RZ, RZ, R111.reuse, P5 ;  /* 0x000000ffff277224 */ /* 0x100fe200028e066f */
[----:B------:R-:W-:Y:S01]  /*12240*/  SHF.R.U64 R30, R30, 0x3, RZ ;  /* 0x000000031e1e7819 */ /* 0x000fe200000012ff */
[--C-:B------:R-:W-:Y:S01]  /*12250*/  IMAD.X R47, RZ, RZ, R111.reuse, P0 ;  /* 0x000000ffff2f7224 */ /* 0x100fe200000e066f */
[----:B------:R-:W-:Y:S01]  /*12260*/  SHF.R.U64 R173, R173, 0x3, RZ ;  /* 0x00000003adad7819 */ /* 0x000fe200000012ff */
[--C-:B------:R-:W-:Y:S01]  /*12270*/  IMAD.X R63, RZ, RZ, R111.reuse, P2 ;  /* 0x000000ffff3f7224 */ /* 0x100fe200010e066f */
[C---:B------:R-:W-:Y:S01]  /*12280*/  IADD3 R98, P5, R110.reuse, 0x8060, RZ ;  /* 0x000080606e627810 */ /* 0x040fe20007fbe0ff */
[--C-:B------:R-:W-:Y:S01]  /*12290*/  IMAD.X R71, RZ, RZ, R111.reuse, P3 ;  /* 0x000000ffff477224 */ /* 0x100fe200018e066f */
[----:B------:R-:W-:Y:S01]  /*122a0*/  IADD3 R8, P0, R110, 0xc000, RZ ;  /* 0x0000c0006e087810 */ /* 0x000fe20007f1e0ff */
[----:B------:R-:W-:Y:S01]  /*122b0*/  IMAD.X R31, RZ, RZ, R111, P4 ;  /* 0x000000ffff1f7224 */ /* 0x000fe200020e066f */
[----:B------:R-:W-:-:S02]  /*122c0*/  SHF.R.U64 R11, R11, 0x3, RZ ;  /* 0x000000030b0b7819 */ /* 0x000fc400000012ff */
[----:B------:R-:W-:Y:S01]  /*122d0*/  SHF.R.U64 R175, R175, 0x3, RZ ;  /* 0x00000003afaf7819 */ /* 0x000fe200000012ff */
[----:B------:R-:W-:Y:S01]  /*122e0*/  IMAD.X R55, RZ, RZ, R111, P1 ;  /* 0x000000ffff377224 */ /* 0x000fe200008e066f */
[C---:B------:R-:W-:Y:S02]  /*122f0*/  IADD3 R151, P2, R110.reuse, 0xc040, RZ ;  /* 0x0000c0406e977810 */ /* 0x040fe40007f5e0ff */
[----:B------:R-:W-:Y:S02]  /*12300*/  IADD3 R10, P3, R110, 0xc060, RZ ;  /* 0x0000c0606e0a7810 */ /* 0x000fe40007f7e0ff */
[----:B------:R-:W-:Y:S02]  /*12310*/  SHF.R.U64 R20, R20, 0x3, RZ ;  /* 0x0000000314147819 */ /* 0x000fe400000012ff */
[----:B------:R-:W-:Y:S02]  /*12320*/  LOP3.LUT R38, R181, 0x380, RZ, 0xc0, !PT ;  /* 0x00000380b5267812 */ /* 0x000fe400078ec0ff */
[----:B------:R-:W-:-:S02]  /*12330*/  IADD3 R94, P4, R110, 0x8040, RZ ;  /* 0x000080406e5e7810 */ /* 0x000fc40007f9e0ff */
[----:B------:R-:W-:Y:S02]  /*12340*/  LOP3.LUT R46, R183, 0x380, RZ, 0xc0, !PT ;  /* 0x00000380b72e7812 */ /* 0x000fe400078ec0ff */
[----:B-----5:R-:W-:Y:S02]  /*12350*/  IADD3 R23, P1, R110, 0xc020, RZ ;  /* 0x0000c0206e177810 */ /* 0x020fe40007f3e0ff */
[----:B------:R-:W-:Y:S02]  /*12360*/  LOP3.LUT R54, R185, 0x380, RZ, 0xc0, !PT ;  /* 0x00000380b9367812 */ /* 0x000fe400078ec0ff */
[----:B------:R-:W-:Y:S02]  /*12370*/  LOP3.LUT R30, R30, R179, RZ, 0x3c, !PT ;  /* 0x000000b31e1e7212 */ /* 0x000fe400078e3cff */
[----:B------:R-:W-:Y:S02]  /*12380*/  LOP3.LUT R62, R173, R62, RZ, 0x3c, !PT ;  /* 0x0000003ead3e7212 */ /* 0x000fe400078e3cff */
[----:B------:R-:W-:-:S02]  /*12390*/  LOP3.LUT R110, R11, R110, RZ, 0x3c, !PT ;  /* 0x0000006e0b6e7212 */ /* 0x000fc400078e3cff */
[----:B------:R-:W-:Y:S02]  /*123a0*/  LOP3.LUT R179, R98, 0x380, RZ, 0xc0, !PT ;  /* 0x0000038062b37812 */ /* 0x000fe400078ec0ff */
[----:B------:R-:W-:Y:S02]  /*123b0*/  LOP3.LUT R70, R175, R70, RZ, 0x3c, !PT ;  /* 0x00000046af467212 */ /* 0x000fe400078e3cff */
[----:B------:R-:W-:Y:S02]  /*123c0*/  LOP3.LUT R173, R8, 0x380, RZ, 0xc0, !PT ;  /* 0x0000038008ad7812 */ /* 0x000fe400078ec0ff */
[----:B------:R-:W-:Y:S02]  /*123d0*/  LOP3.LUT R20, R20, R177, RZ, 0x3c, !PT ;  /* 0x000000b114147212 */ /* 0x000fe400078e3cff */
[----:B------:R-:W-:Y:S02]  /*123e0*/  SHF.R.U64 R38, R38, 0x3, RZ ;  /* 0x0000000326267819 */ /* 0x000fe400000012ff */
[----:B------:R-:W-:-:S02]  /*123f0*/  LOP3.LUT R174, R151, 0x380, RZ, 0xc0, !PT ;  /* 0x0000038097ae7812 */ /* 0x000fc400078ec0ff */
[----:B------:R-:W-:Y:S02]  /*12400*/  LOP3.LUT R175, R10, 0x380, RZ, 0xc0, !PT ;  /* 0x000003800aaf7812 */ /* 0x000fe400078ec0ff */
[----:B------:R-:W-:Y:S02]  /*12410*/  SHF.R.U64 R46, R46, 0x3, RZ ;  /* 0x000000032e2e7819 */ /* 0x000fe400000012ff */
[----:B------:R-:W-:Y:S02]  /*12420*/  LOP3.LUT R177, R94, 0x380, RZ, 0xc0, !PT ;  /* 0x000003805eb17812 */ /* 0x000fe400078ec0ff */
[----:B------:R-:W-:Y:S02]  /*12430*/  SHF.R.U64 R54, R54, 0x3, RZ ;  /* 0x0000000336367819 */ /* 0x000fe400000012ff */
[----:B------:R-:W-:Y:S02]  /*12440*/  LOP3.LUT R106, R23, 0x380, RZ, 0xc0, !PT ;  /* 0x00000380176a7812 */ /* 0x000fe400078ec0ff */
[----:B------:R-:W-:-:S02]  /*12450*/  SHF.R.U64 R179, R179, 0x3, RZ ;  /* 0x00000003b3b37819 */ /* 0x000fc400000012ff */
[----:B------:R-:W-:Y:S02]  /*12460*/  SHF.R.U64 R173, R173, 0x3, RZ ;  /* 0x00000003adad7819 */ /* 0x000fe400000012ff */
[----:B------:R-:W-:Y:S01]  /*12470*/  MOV R110, R110 ;  /* 0x0000006e006e7202 */ /* 0x000fe20000000f00 */
[----:B------:R-:W-:Y:S01]  /*12480*/  BAR.SYNC.DEFER_BLOCKING 0x1, 0x100 ;  /* 0x0044000000007b1d */ /* 0x000fe20000010000 */
[----:B------:R-:W-:Y:S02]  /*12490*/  LOP3.LUT R38, R38, R181, RZ, 0x3c, !PT ;  /* 0x000000b526267212 */ /* 0x000fe400078e3cff */
[----:B------:R-:W-:Y:S02]  /*124a0*/  SHF.R.U64 R174, R174, 0x3, RZ ;  /* 0x00000003aeae7819 */ /* 0x000fe400000012ff */
[----:B------:R-:W-:Y:S02]  /*124b0*/  SHF.R.U64 R175, R175, 0x3, RZ ;  /* 0x00000003afaf7819 */ /* 0x000fe400000012ff */
[----:B------:R-:W-:-:S02]  /*124c0*/  MOV R13, R12 ;  /* 0x0000000c000d7202 */ /* 0x000fc40000000f00 */
[----:B------:R-:W-:Y:S02]  /*124d0*/  LOP3.LUT R46, R46, R183, RZ, 0x3c, !PT ;  /* 0x000000b72e2e7212 */ /* 0x000fe400078e3cff */
[----:B------:R-:W-:Y:S02]  /*124e0*/  SHF.R.U64 R177, R177, 0x3, RZ ;  /* 0x00000003b1b17819 */ /* 0x000fe400000012ff */
[----:B------:R-:W-:Y:S01]  /*124f0*/  MOV R14, R14 ;  /* 0x0000000e000e7202 */ /* 0x000fe20000000f00 */
[--C-:B------:R-:W-:Y:S01]  /*12500*/  IMAD.X R9, RZ, RZ, R111.reuse, P2 ;  /* 0x000000ffff097224 */ /* 0x100fe200010e066f */
[----:B------:R-:W-:Y:S01]  /*12510*/  LOP3.LUT R54, R54, R185, RZ, 0x3c, !PT ;  /* 0x000000b936367212 */ /* 0x000fe200078e3cff */
[--C-:B------:R-:W-:Y:S01]  /*12520*/  IMAD.X R11, RZ, RZ, R111.reuse, P3 ;  /* 0x000000ffff0b7224 */ /* 0x100fe200018e066f */
[----:B------:R-:W-:Y:S02]  /*12530*/  SHF.R.U64 R106, R106, 0x3, RZ ;  /* 0x000000036a6a7819 */ /* 0x000fe400000012ff */
[----:B------:R-:W-:Y:S01]  /*12540*/  MOV R12, R20 ;  /* 0x00000014000c7202 */ /* 0x000fe20000000f00 */
[----:B------:R-:W-:Y:S01]  /*12550*/  IMAD.X R95, RZ, RZ, R111, P4 ;  /* 0x000000ffff5f7224 */ /* 0x000fe200020e066f */
[----:B------:R-:W-:-:S02]  /*12560*/  IADD3.X R99, RZ, R111, RZ, P5, !PT ;  /* 0x0000006fff637210 */ /* 0x000fc40002ffe4ff */
[----:B------:R-:W-:Y:S01]  /*12570*/  LOP3.LUT R98, R179, R98, RZ, 0x3c, !PT ;  /* 0x00000062b3627212 */ /* 0x000fe200078e3cff */
[----:B------:R-:W-:Y:S01]  /*12580*/  STSM.16.M88.4 [R110], R24 ;  /* 0x000000186e007844 */ /* 0x000fe20000000200 */
[----:B------:R-:W-:Y:S02]  /*12590*/  LOP3.LUT R102, R173, R8, RZ, 0x3c, !PT ;  /* 0x00000008ad667212 */ /* 0x000fe400078e3cff */
[----:B------:R-:W-:Y:S01]  /*125a0*/  MOV R30, R30 ;  /* 0x0000001e001e7202 */ /* 0x000fe20000000f00 */
[----:B------:R-:W-:Y:S01]  /*125b0*/  STSM.16.M88.4 [R13], R32 ;  /* 0x000000200d007844 */ /* 0x000fe20000000200 */
[----:B------:R-:W-:Y:S02]  /*125c0*/  LOP3.LUT R8, R174, R151, RZ, 0x3c, !PT ;  /* 0x00000097ae087212 */ /* 0x000fe400078e3cff */
[----:B------:R-:W-:Y:S02]  /*125d0*/  LOP3.LUT R10, R175, R10, RZ, 0x3c, !PT ;  /* 0x0000000aaf0a7212 */ /* 0x000fe400078e3cff */
[----:B------:R-:W-:Y:S01]  /*125e0*/  MOV R38, R38 ;  /* 0x0000002600267202 */ /* 0x000fe20000000f00 */
[----:B------:R-:W-:Y:S01]  /*125f0*/  STSM.16.M88.4 [R14], R40 ;  /* 0x000000280e007844 */ /* 0x000fe20000000200 */
[----:B------:R-:W-:-:S02]  /*12600*/  LOP3.LUT R94, R177, R94, RZ, 0x3c, !PT ;  /* 0x0000005eb15e7212 */ /* 0x000fc400078e3cff */
[----:B------:R-:W-:Y:S01]  /*12610*/  MOV R46, R46 ;  /* 0x0000002e002e7202 */ /* 0x000fe20000000f00 */
[----:B------:R0:W-:Y:S01]  /*12620*/  STSM.16.M88.4 [R12], R48 ;  /* 0x000000300c007844 */ /* 0x0001e20000000200 */
[----:B------:R-:W-:Y:S02]  /*12630*/  LOP3.LUT R106, R106, R23, RZ, 0x3c, !PT ;  /* 0x000000176a6a7212 */ /* 0x000fe400078e3cff */
[----:B------:R-:W-:Y:S01]  /*12640*/  MOV R54, R54 ;  /* 0x0000003600367202 */ /* 0x000fe20000000f00 */
[----:B------:R-:W-:Y:S01]  /*12650*/  STSM.16.M88.4 [R30], R56 ;  /* 0x000000381e007844 */ /* 0x000fe20000000200 */
[----:B------:R-:W-:Y:S02]  /*12660*/  MOV R62, R62 ;  /* 0x0000003e003e7202 */ /* 0x000fe40000000f00 */
[----:B------:R-:W-:Y:S01]  /*12670*/  MOV R23, R98 ;  /* 0x0000006200177202 */ /* 0x000fe20000000f00 */
[----:B------:R-:W-:Y:S01]  /*12680*/  STSM.16.M88.4 [R38], R64 ;  /* 0x0000004026007844 */ /* 0x000fe20000000200 */
[----:B------:R-:W-:-:S02]  /*12690*/  MOV R70, R70 ;  /* 0x0000004600467202 */ /* 0x000fc40000000f00 */
[----:B------:R-:W-:Y:S02]  /*126a0*/  MOV R21, R8 ;  /* 0x0000000800157202 */ /* 0x000fe40000000f00 */
[----:B------:R-:W-:Y:S02]  /*126b0*/  MOV R20, R10 ;  /* 0x0000000a00147202 */ /* 0x000fe40000000f00 */
[----:B------:R-:W-:Y:S02]  /*126c0*/  F2FP.F16.F32.PACK_AB R98, R101, R100 ;  /* 0x000000646562723e */ /* 0x000fe400000000ff */
[----:B------:R-:W-:Y:S01]  /*126d0*/  F2FP.F16.F32.PACK_AB R99, R163, R162 ;  /* 0x000000a2a363723e */ /* 0x000fe200000000ff */
[----:B------:R-:W-:Y:S01]  /*126e0*/  IMAD.X R103, RZ, RZ, R111, P0 ;  /* 0x000000ffff677224 */ /* 0x000fe200000e066f */
[----:B------:R-:W-:Y:S01]  /*126f0*/  MOV R94, R94 ;  /* 0x0000005e005e7202 */ /* 0x000fe20000000f00 */
[----:B------:R-:W-:Y:S01]  /*12700*/  STSM.16.M88.4 [R46], R72 ;  /* 0x000000482e007844 */ /* 0x000fe20000000200 */
[----:B------:R-:W-:-:S02]  /*12710*/  F2FP.F16.F32.PACK_AB R8, R105, R168 ;  /* 0x000000a86908723e */ /* 0x000fc400000000ff */
[----:B------:R-:W-:Y:S02]  /*12720*/  F2FP.F16.F32.PACK_AB R9, R165, R164 ;  /* 0x000000a4a509723e */ /* 0x000fe400000000ff */
[----:B------:R-:W-:Y:S02]  /*12730*/  F2FP.F16.F32.PACK_AB R10, R109, R169 ;  /* 0x000000a96d0a723e */ /* 0x000fe400000000ff */
[----:B------:R-:W-:Y:S01]  /*12740*/  F2FP.F16.F32.PACK_AB R11, R167, R166 ;  /* 0x000000a6a70b723e */ /* 0x000fe200000000ff */
[----:B------:R-:W-:Y:S01]  /*12750*/  IMAD.X R107, RZ, RZ, R111, P1 ;  /* 0x000000ffff6b7224 */ /* 0x000fe200008e066f */
[----:B------:R-:W-:Y:S01]  /*12760*/  STSM.16.M88.4 [R54], R80 ;  /* 0x0000005036007844 */ /* 0x000fe20000000200 */
[----:B0-----:R-:W-:-:S03]  /*12770*/  F2FP.F16.F32.PACK_AB R12, R113, R170 ;  /* 0x000000aa710c723e */ /* 0x001fc600000000ff */
[----:B------:R-:W-:Y:S01]  /*12780*/  STSM.16.M88.4 [R62], R76 ;  /* 0x0000004c3e007844 */ /* 0x000fe20000000200 */
[----:B------:R-:W-:Y:S02]  /*12790*/  F2FP.F16.F32.PACK_AB R13, R115, R114 ;  /* 0x00000072730d723e */ /* 0x000fe400000000ff */
[----:B------:R-:W-:Y:S01]  /*127a0*/  F2FP.F16.F32.PACK_AB R14, R117, R171 ;  /* 0x000000ab750e723e */ /* 0x000fe200000000ff */
[----:B------:R-:W-:Y:S01]  /*127b0*/  STSM.16.M88.4 [R70], R96 ;  /* 0x0000006046007844 */ /* 0x000fe20000000200 */
[----:B------:R-:W-:Y:S02]  /*127c0*/  F2FP.F16.F32.PACK_AB R15, R119, R118 ;  /* 0x00000076770f723e */ /* 0x000fe400000000ff */
[----:B------:R-:W-:Y:S01]  /*127d0*/  MOV R102, R102 ;  /* 0x0000006600667202 */ /* 0x000fe20000000f00 */
[----:B------:R3:W-:Y:S01]  /*127e0*/  STSM.16.M88.4 [R94], R8 ;  /* 0x000000085e007844 */ /* 0x0007e20000000200 */
[----:B------:R-:W-:Y:S02]  /*127f0*/  F2FP.F16.F32.PACK_AB R173, R123, R122 ;  /* 0x0000007a7bad723e */ /* 0x000fe400000000ff */
[----:B------:R-:W-:-:S02]  /*12800*/  F2FP.F16.F32.PACK_AB R174, R125, R124 ;  /* 0x0000007c7dae723e */ /* 0x000fc400000000ff */
[----:B------:R-:W-:Y:S02]  /*12810*/  F2FP.F16.F32.PACK_AB R175, R127, R126 ;  /* 0x0000007e7faf723e */ /* 0x000fe400000000ff */
[----:B------:R-:W-:Y:S02]  /*12820*/  ISETP.NE.U32.AND P0, PT, RZ, UR4, PT ;  /* 0x00000004ff007c0c */ /* 0x000fe4000bf05070 */
[----:B------:R-:W-:Y:S01]  /*12830*/  MOV R106, R106 ;  /* 0x0000006a006a7202 */ /* 0x000fe20000000f00 */
[----:B------:R0:W-:Y:S01]  /*12840*/  STSM.16.M88.4 [R23], R12 ;  /* 0x0000000c17007844 */ /* 0x0001e20000000200 */
[----:B------:R-:W-:Y:S02]  /*12850*/  ISETP.NE.AND.EX P0, PT, RZ, UR5, PT, P0 ;  /* 0x00000005ff007c0c */ /* 0x000fe4000bf05300 */
[----:B---3--:R-:W-:Y:S01]  /*12860*/  IADD3 R10, P1, R178, UR4, RZ ;  /* 0x00000004b20a7c10 */ /* 0x008fe2000ff3e0ff */
[----:B------:R3:W-:Y:S03]  /*12870*/  STSM.16.M88.4 [R102], R172 ;  /* 0x000000ac66007844 */ /* 0x0007e60000000200 */
[----:B--2---:R-:W-:Y:S01]  /*12880*/  IADD3.X R11, R176, UR5, RZ, P1, !PT ;  /* 0x00000005b00b7c10 */ /* 0x004fe20008ffe4ff */
[----:B------:R-:W-:Y:S01]  /*12890*/  ULDC.64 UR4, c[0x0][0xce0] ;  /* 0x0003380000047ab9 */ /* 0x000fe20000000a00 */
[----:B------:R3:W-:Y:S01]  /*128a0*/  STSM.16.M88.4 [R106], R128 ;  /* 0x000000806a007844 */ /* 0x0007e20000000200 */
[----:B------:R-:W-:-:S03]  /*128b0*/  ISETP.NE.U32.AND P1, PT, RZ, UR4, PT ;  /* 0x00000004ff007c0c */ /* 0x000fc6000bf25070 */
[----:B------:R3:W-:Y:S01]  /*128c0*/  STSM.16.M88.4 [R21], R136 ;  /* 0x0000008815007844 */ /* 0x0007e20000000200 */
[----:B------:R-:W-:-:S03]  /*128d0*/  ISETP.NE.AND.EX P1, PT, RZ, UR5, PT, P1 ;  /* 0x00000005ff007c0c */ /* 0x000fc6000bf25310 */
[----:B------:R3:W-:Y:S01]  /*128e0*/  STSM.16.M88.4 [R20], R144 ;  /* 0x0000009014007844 */ /* 0x0007e20000000200 */
[----:B0-----:R-:W-:Y:S01]  /*128f0*/  IMAD.MOV.U32 R23, RZ, RZ, RZ ;  /* 0x000000ffff177224 */ /* 0x001fe200078e00ff */
[----:B------:R-:W-:Y:S08]  /*12900*/  BAR.SYNC.DEFER_BLOCKING 0x1, 0x100 ;  /* 0x0044000000007b1d */ /* 0x000ff00000010000 */
[----:B------:R-:W-:Y:S01]  /*12910*/  @P1 IADD3 R8, P2, R178, UR4, RZ ;  /* 0x00000004b2081c10 */ /* 0x000fe2000ff5e0ff */
[----:B------:R-:W-:-:S02]  /*12920*/  ULDC UR4, c[0x0][0xb88] ;  /* 0x0002e20000047ab9 */ /* 0x000fc40000000800 */
[----:B------:R-:W-:Y:S01]  /*12930*/  IMAD.U32 R0, RZ, RZ, UR4 ;  /* 0x00000004ff007e24 */ /* 0x000fe2000f8e00ff */
[----:B------:R-:W-:Y:S01]  /*12940*/  @P1 IADD3.X R9, R176, UR5, RZ, P2, !PT ;  /* 0x00000005b0091c10 */ /* 0x000fe200097fe4ff */
[----:B------:R3:W5:Y:S04]  /*12950*/  @P0 LDG.E R23, desc[UR52][R10.64] ;  /* 0x000000340a170981 */ /* 0x000768000c1e1900 */
[----:B------:R3:W5:Y:S01]  /*12960*/  @P1 LDG.E R0, desc[UR52][R8.64] ;  /* 0x0000003408001981 */ /* 0x000762000c1e1900 */
[----:B------:R-:W-:-:S04]  /*12970*/  IMAD.MOV.U32 R186, RZ, RZ, R188 ;  /* 0x000000ffffba7224 */ /* 0x000fc800078e00bc */
[----:B------:R-:W-:-:S04]  /*12980*/  IMAD R5, R186, 0x40, R219 ;  /* 0x00000040ba057824 */ /* 0x000fc800078e02db */
[----:B------:R-:W-:-:S03]  /*12990*/  IMAD.WIDE R6, R5, 0x2, R6 ;  /* 0x0000000205067825 */ /* 0x000fc600078e0206 */
[----:B------:R-:W-:Y:S01]  /*129a0*/  IADD3 R13, P4, R6, 0x1000, RZ ;  /* 0x00001000060d7810 */ /* 0x000fe20007f9e0ff */
[----:B---3--:R-:W-:-:S12]  /*129b0*/  @P1 BRA `(.L_x_11690) ;  /* 0x0000000000101947 */ /* 0x008fd80003800000 */
[----:B------:R-:W-:Y:S05]  /*129c0*/  @!P0 BRA `(.L_x_11690) ;  /* 0x00000000000c8947 */ /* 0x000fea0003800000 */
[----:B------:R-:W2:Y:S04]  /*129d0*/  LDG.E R5, desc[UR52][R10.64] ;  /* 0x000000340a057981 */ /* 0x000ea8000c1e1900 */
[----:B-----5:R-:W2:Y:S02]  /*129e0*/  LDG.E R0, desc[UR52][R10.64+0x4] ;  /* 0x000004340a007981 */ /* 0x020ea4000c1e1900 */
[----:B--2---:R-:W-:-:S07]  /*129f0*/  IADD3 R0, -R5, R0, RZ ;  /* 0x0000000005007210 */ /* 0x004fce0007ffe1ff */
.L_x_11690:
[----:B------:R-:W2:Y:S01]  /*12a00*/  LDL.LU R14, [R1+0x50] ;  /* 0x00005000010e7983 */ /* 0x000ea20000300800 */
[----:B------:R-:W-:-:S03]  /*12a10*/  ULDC.64 UR4, c[0x0][0xc70] ;  /* 0x00031c0000047ab9 */ /* 0x000fc60000000a00 */
[----:B------:R-:W3:Y:S04]  /*12a20*/  LDL.LU R11, [R1+0x40] ;  /* 0x00004000010b7983 */ /* 0x000ee80000300800 */
[----:B------:R-:W4:Y:S04]  /*12a30*/  LDL R10, [R1+0x30] ;  /* 0x00003000010a7983 */ /* 0x000f280000100800 */
[----:B------:R-:W4:Y:S04]  /*12a40*/  LDL.LU R85, [R1+0x34] ;  /* 0x0000340001557983 */ /* 0x000f280000300800 */
[----:B------:R-:W4:Y:S01]  /*12a50*/  LDL.LU R84, [R1+0x48] ;  /* 0x0000480001547983 */ /* 0x000f220000300800 */
[--C-:B-----5:R-:W-:Y:S01]  /*12a60*/  SHF.R.S32.HI R21, RZ, 0x1f, R23.reuse ;  /* 0x0000001fff157819 */ /* 0x120fe20000011417 */
[----:B------:R-:W-:Y:S01]  /*12a70*/  IMAD.MOV.U32 R20, RZ, RZ, R23 ;  /* 0x000000ffff147224 */ /* 0x000fe200078e0017 */
[----:B------:R-:W-:-:S02]  /*12a80*/  IADD3 R25, P5, R6, 0x2000, RZ ;  /* 0x0000200006197810 */ /* 0x000fc40007fbe0ff */
[C---:B------:R-:W-:Y:S02]  /*12a90*/  IADD3 R37, P2, R6.reuse, 0x5000, RZ ;  /* 0x0000500006257810 */ /* 0x040fe40007f5e0ff */
[----:B------:R-:W-:Y:S02]  /*12aa0*/  IADD3 R33, P1, R6, 0x4000, RZ ;  /* 0x0000400006217810 */ /* 0x000fe40007f3e0ff */
        /* <DEDUP_REMOVED lines=15> */
[----:B------:R-:W-:Y:S02]  /*12ba0*/  IADD3 R49, P5, R6, 0x8000, RZ ;  /* 0x0000800006317810 */ /* 0x000fe40007fbe0ff */
[----:B------:R-:W-:Y:S01]  /*12bb0*/  LOP3.LUT R32, R32, R33, RZ, 0x3c, !PT ;  /* 0x0000002120207212 */ /* 0x000fe200078e3cff */
[----:B------:R-:W-:Y:S01]  /*12bc0*/  IMAD.X R33, RZ, RZ, R7, P1 ;  /* 0x000000ffff217224 */ /* 0x000fe200008e0607 */
        /* <DEDUP_REMOVED lines=16> */
[C---:B------:R-:W-:Y:S02]  /*12cd0*/  IADD3 R69, P4, R6.reuse, 0xd000, RZ ;  /* 0x0000d00006457810 */ /* 0x040fe40007f9e0ff */
[----:B------:R-:W-:Y:S02]  /*12ce0*/  IADD3 R65, P5, R6, 0xe000, RZ ;  /* 0x0000e00006417810 */ /* 0x000fe40007fbe0ff */
[----:B------:R-:W-:Y:S01]  /*12cf0*/  LOP3.LUT R52, R52, R53, RZ, 0x3c, !PT ;  /* 0x0000003534347212 */ /* 0x000fe200078e3cff */
[----:B------:R-:W-:Y:S01]  /*12d00*/  IMAD.X R53, RZ, RZ, R7, P1 ;  /* 0x000000ffff357224 */ /* 0x000fe200008e0607 */
        /* <DEDUP_REMOVED lines=8> */
[--C-:B------:R-:W-:Y:S01]  /*12d90*/  SHF.R.S32.HI R79, RZ, 0x1f, R219.reuse ;  /* 0x0000001fff4f7819 */ /* 0x100fe200000114db */
[----:B------:R-:W-:Y:S01]  /*12da0*/  IMAD.MOV.U32 R78, RZ, RZ, R219 ;  /* 0x000000ffff4e7224 */ /* 0x000fe200078e00db */
[----:B------:R-:W-:-:S05]  /*12db0*/  SHF.R.S32.HI R187, RZ, 0x1f, R186 ;  /* 0x0000001fffbb7819 */ /* 0x000fca00000114ba */
[----:B------:R-:W-:Y:S01]  /*12dc0*/  STL [R1+0x24], R187 ;  /* 0x000024bb01007387 */ /* 0x000fe20000100800 */
[----:B------:R-:W-:Y:S01]  /*12dd0*/  BSSY B1, `(.L_x_11691) ;  /* 0x0000084000017945 */ /* 0x000fe20003800000 */
[----:B--2---:R-:W-:Y:S02]  /*12de0*/  SEL R83, R14, RZ, !P0 ;  /* 0x000000ff0e537207 */ /* 0x004fe40004000000 */
[----:B------:R-:W0:Y:S01]  /*12df0*/  S2R R14, SR_TID.X ;  /* 0x00000000000e7919 */ /* 0x000e220000002100 */
[----:B---3--:R-:W-:Y:S02]  /*12e00*/  SEL R82, R11, RZ, !P0 ;  /* 0x000000ff0b527207 */ /* 0x008fe40004000000 */
[----:B------:R-:W-:-:S04]  /*12e10*/  IADD3 R29, P0, R6, 0x3000, RZ ;  /* 0x00003000061d7810 */ /* 0x000fc80007f1e0ff */
[----:B------:R-:W-:Y:S02]  /*12e20*/  LOP3.LUT R28, R29, 0x380, RZ, 0xc0, !PT ;  /* 0x000003801d1c7812 */ /* 0x000fe400078ec0ff */
[----:B----4-:R-:W-:Y:S01]  /*12e30*/  SHF.R.S32.HI R81, RZ, 0x1f, R85 ;  /* 0x0000001fff517819 */ /* 0x010fe20000011455 */
[----:B------:R-:W-:Y:S01]  /*12e40*/  IMAD.WIDE.U32 R8, R85, UR4, R20 ;  /* 0x0000000455087c25 */ /* 0x000fe2000f8e0014 */
[----:B------:R-:W-:-:S03]  /*12e50*/  SHF.R.U64 R28, R28, 0x3, RZ ;  /* 0x000000031c1c7819 */ /* 0x000fc600000012ff */
[----:B------:R-:W-:Y:S01]  /*12e60*/  IMAD R5, R81, UR4, RZ ;  /* 0x0000000451057c24 */ /* 0x000fe2000f8e02ff */
[----:B------:R-:W-:Y:S01]  /*12e70*/  LOP3.LUT R28, R28, R29, RZ, 0x3c, !PT ;  /* 0x0000001d1c1c7212 */ /* 0x000fe200078e3cff */
[----:B------:R-:W-:Y:S02]  /*12e80*/  IMAD R11, R84, 0x80, R10 ;  /* 0x00000080540b7824 */ /* 0x000fe400078e020a */
[----:B------:R-:W-:Y:S01]  /*12e90*/  IMAD R5, R85, UR5, R5 ;  /* 0x0000000555057c24 */ /* 0x000fe2000f8e0205 */
[----:B------:R-:W-:Y:S01]  /*12ea0*/  ULDC.64 UR4, c[0x0][0xc78] ;  /* 0x00031e0000047ab9 */ /* 0x000fe20000000a00 */
[----:B------:R-:W-:Y:S01]  /*12eb0*/  IMAD.X R29, RZ, RZ, R7, P0 ;  /* 0x000000ffff1d7224 */ /* 0x000fe200000e0607 */
[----:B------:R-:W-:Y:S01]  /*12ec0*/  IADD3 R77, P0, R6, 0x9000, RZ ;  /* 0x00009000064d7810 */ /* 0x000fe20007f1e0ff */
[----:B------:R-:W-:Y:S02]  /*12ed0*/  IMAD.IADD R9, R9, 0x1, R5 ;  /* 0x0000000109097824 */ /* 0x000fe400078e0205 */
[----:B------:R-:W-:Y:S01]  /*12ee0*/  IMAD R5, R83, UR4, RZ ;  /* 0x0000000453057c24 */ /* 0x000fe2000f8e02ff */
[----:B------:R-:W-:Y:S01]  /*12ef0*/  LOP3.LUT R76, R77, 0x380, RZ, 0xc0, !PT ;  /* 0x000003804d4c7812 */ /* 0x000fe200078ec0ff */
[----:B------:R-:W-:-:S03]  /*12f00*/  IMAD.WIDE.U32 R8, R82, UR4, R8 ;  /* 0x0000000452087c25 */ /* 0x000fc6000f8e0008 */
[----:B------:R-:W-:Y:S01]  /*12f10*/  SHF.R.U64 R76, R76, 0x3, RZ ;  /* 0x000000034c4c7819 */ /* 0x000fe200000012ff */
[----:B------:R-:W-:Y:S01]  /*12f20*/  IMAD R10, R82, UR5, R5 ;  /* 0x00000005520a7c24 */ /* 0x000fe2000f8e0205 */
[----:B------:R-:W-:Y:S01]  /*12f30*/  SHF.R.S32.HI R5, RZ, 0x1f, R11 ;  /* 0x0000001fff057819 */ /* 0x000fe2000001140b */
[----:B0-----:R-:W-:Y:S01]  /*12f40*/  VIADD R15, R14, 0xffffff80 ;  /* 0xffffff800e0f7836 */ /* 0x001fe20000000000 */
[----:B------:R-:W-:Y:S01]  /*12f50*/  IADD3 R8, P3, R11, R8, RZ ;  /* 0x000000080b087210 */ /* 0x000fe20007f7e0ff */
[----:B------:R-:W-:Y:S01]  /*12f60*/  ULDC.64 UR4, c[0x0][0xc40] ;  /* 0x0003100000047ab9 */ /* 0x000fe20000000a00 */
[----:B------:R-:W-:Y:S01]  /*12f70*/  LOP3.LUT R76, R76, R77, RZ, 0x3c, !PT ;  /* 0x0000004d4c4c7212 */ /* 0x000fe200078e3cff */
[----:B------:R-:W-:Y:S01]  /*12f80*/  IMAD.X R77, RZ, RZ, R7, P0 ;  /* 0x000000ffff4d7224 */ /* 0x000fe200000e0607 */
[----:B------:R-:W-:Y:S02]  /*12f90*/  IADD3.X R5, R5, R9, R10, P3, !PT ;  /* 0x0000000905057210 */ /* 0x000fe40001ffe40a */
[----:B------:R-:W-:-:S02]  /*12fa0*/  LEA R54, P3, R8, UR4, 0x2 ;  /* 0x0000000408367c11 */ /* 0x000fc4000f8610ff */
[----:B------:R-:W-:Y:S02]  /*12fb0*/  SHF.R.S32.HI R14, RZ, 0x1f, R15 ;  /* 0x0000001fff0e7819 */ /* 0x000fe4000001140f */
[----:B------:R-:W-:Y:S01]  /*12fc0*/  LEA.HI.X R55, R8, UR5, R5, 0x2, P3 ;  /* 0x0000000508377c11 */ /* 0x000fe200098f1405 */
[----:B------:R-:W-:Y:S01]  /*12fd0*/  VIADD R5, R11, 0x8 ;  /* 0x000000080b057836 */ /* 0x000fe20000000000 */
[----:B------:R-:W-:Y:S01]  /*12fe0*/  LEA.HI R14, R14, R15, RZ, 0x7 ;  /* 0x0000000f0e0e7211 */ /* 0x000fe200078f38ff */
[----:B------:R-:W-:Y:S01]  /*12ff0*/  ULDC.64 UR4, c[0x0][0xba0] ;  /* 0x0002e80000047ab9 */ /* 0x000fe20000000a00 */
[----:B------:R-:W-:Y:S02]  /*13000*/  IADD3 R41, P3, R6, 0x6000, RZ ;  /* 0x0000600006297810 */ /* 0x000fe40007f7e0ff */
[----:B------:R-:W-:Y:S02]  /*13010*/  LOP3.LUT R14, R14, 0xffffff80, RZ, 0xc0, !PT ;  /* 0xffffff800e0e7812 */ /* 0x000fe400078ec0ff */
[----:B------:R-:W-:-:S02]  /*13020*/  LOP3.LUT R40, R41, 0x380, RZ, 0xc0, !PT ;  /* 0x0000038029287812 */ /* 0x000fc400078ec0ff */
[----:B------:R-:W-:Y:S01]  /*13030*/  IADD3 R10, P2, R6, 0xf000, RZ ;  /* 0x0000f000060a7810 */ /* 0x000fe20007f5e0ff */
[----:B------:R-:W-:Y:S01]  /*13040*/  IMAD.IADD R14, R15, 0x1, -R14 ;  /* 0x000000010f0e7824 */ /* 0x000fe200078e0a0e */
[----:B------:R-:W-:Y:S02]  /*13050*/  SHF.R.U64 R40, R40, 0x3, RZ ;  /* 0x0000000328287819 */ /* 0x000fe400000012ff */
[----:B------:R-:W-:Y:S01]  /*13060*/  LOP3.LUT R9, R6, 0x380, RZ, 0xc0, !PT ;  /* 0x0000038006097812 */ /* 0x000fe200078ec0ff */
[----:B------:R-:W-:Y:S01]  /*13070*/  IMAD.X R61, RZ, RZ, R7, P2 ;  /* 0x000000ffff3d7224 */ /* 0x000fe200010e0607 */
[----:B------:R-:W-:Y:S02]  /*13080*/  LOP3.LUT R40, R40, R41, RZ, 0x3c, !PT ;  /* 0x0000002928287212 */ /* 0x000fe400078e3cff */
[----:B------:R-:W-:Y:S02]  /*13090*/  IADD3.X R41, RZ, R7, RZ, P3, !PT ;  /* 0x00000007ff297210 */ /* 0x000fe40001ffe4ff */
[----:B------:R-:W-:-:S02]  /*130a0*/  LOP3.LUT P0, RZ, R14, 0x3, RZ, 0xc0, !PT ;  /* 0x000000030eff7812 */ /* 0x000fc4000780c0ff */
[----:B------:R-:W-:Y:S02]  /*130b0*/  IADD3 R73, P3, R6, 0xc000, RZ ;  /* 0x0000c00006497810 */ /* 0x000fe40007f7e0ff */
[-C--:B------:R-:W-:Y:S02]  /*130c0*/  ISETP.GE.OR P1, PT, R11, R0.reuse, P0 ;  /* 0x000000000b00720c */ /* 0x080fe40000726670 */
[----:B------:R-:W-:Y:S02]  /*130d0*/  LOP3.LUT R72, R73, 0x380, RZ, 0xc0, !PT ;  /* 0x0000038049487812 */ /* 0x000fe400078ec0ff */
[----:B------:R-:W-:Y:S02]  /*130e0*/  ISETP.GE.OR P0, PT, R5, R0, P0 ;  /* 0x000000000500720c */ /* 0x000fe40000706670 */
[----:B------:R-:W-:Y:S02]  /*130f0*/  LOP3.LUT R5, R10, 0x380, RZ, 0xc0, !PT ;  /* 0x000003800a057812 */ /* 0x000fe400078ec0ff */
[----:B------:R-:W-:-:S02]  /*13100*/  SHF.R.U64 R72, R72, 0x3, RZ ;  /* 0x0000000348487819 */ /* 0x000fc400000012ff */
[----:B------:R-:W-:Y:S02]  /*13110*/  SHF.R.U64 R9, R9, 0x3, RZ ;  /* 0x0000000309097819 */ /* 0x000fe400000012ff */
[----:B------:R-:W-:Y:S01]  /*13120*/  SHF.R.U64 R5, R5, 0x3, RZ ;  /* 0x0000000305057819 */ /* 0x000fe200000012ff */
[----:B------:R0:W-:Y:S01]  /*13130*/  @!P1 STG.E desc[UR52][R54.64], R4 ;  /* 0x0000000436009986 */ /* 0x0001e2000c101934 */
[----:B------:R-:W-:Y:S02]  /*13140*/  LOP3.LUT R72, R72, R73, RZ, 0x3c, !PT ;  /* 0x0000004948487212 */ /* 0x000fe400078e3cff */
[----:B------:R-:W-:Y:S01]  /*13150*/  LOP3.LUT R8, R9, R6, RZ, 0x3c, !PT ;  /* 0x0000000609087212 */ /* 0x000fe200078e3cff */
[----:B------:R-:W-:Y:S01]  /*13160*/  IMAD.MOV.U32 R9, RZ, RZ, R7 ;  /* 0x000000ffff097224 */ /* 0x000fe200078e0007 */
[----:B------:R-:W-:Y:S01]  /*13170*/  IADD3.X R73, RZ, R7, RZ, P3, !PT ;  /* 0x00000007ff497210 */ /* 0x000fe20001ffe4ff */
        /* <DEDUP_REMOVED lines=11> */
[----:B0-----:R0:W5:Y:S04]  /*13230*/  LD.E.128 R4, desc[UR52][R76.64] ;  /* 0x000000344c047980 */ /* 0x001168000c101d00 */
[----:B--2---:R-:W5:Y:S04]  /*13240*/  LD.E.128 R52, desc[UR52][R52.64] ;  /* 0x0000003434347980 */ /* 0x004f68000c101d00 */
[----:B------:R-:W5:Y:S04]  /*13250*/  LD.E.128 R56, desc[UR52][R56.64] ;  /* 0x0000003438387980 */ /* 0x000f68000c101d00 */
[----:B------:R-:W5:Y:S04]  /*13260*/  LD.E.128 R72, desc[UR52][R72.64] ;  /* 0x0000003448487980 */ /* 0x000f68000c101d00 */
[----:B------:R-:W5:Y:S04]  /*13270*/  LD.E.128 R68, desc[UR52][R68.64] ;  /* 0x0000003444447980 */ /* 0x000f68000c101d00 */
[----:B------:R-:W5:Y:S04]  /*13280*/  LD.E.128 R64, desc[UR52][R64.64] ;  /* 0x0000003440407980 */ /* 0x000f68000c101d00 */
[----:B------:R-:W5:Y:S01]  /*13290*/  LD.E.128 R60, desc[UR52][R60.64] ;  /* 0x000000343c3c7980 */ /* 0x000f62000c101d00 */
[----:B------:R-:W-:-:S02]  /*132a0*/  IMAD R80, R21, UR4, RZ ;  /* 0x0000000415507c24 */ /* 0x000fc4000f8e02ff */
[C---:B------:R-:W-:Y:S01]  /*132b0*/  IMAD.WIDE.U32 R20, R23.reuse, UR4, R78 ;  /* 0x0000000417147c25 */ /* 0x040fe2000f8e004e */
[----:B------:R-:W-:Y:S01]  /*132c0*/  @!PT LDS RZ, [RZ] ;  /* 0x00000000fffff984 */ /* 0x000fe20000000800 */
[----:B------:R-:W-:Y:S01]  /*132d0*/  @!PT LDS RZ, [RZ] ;  /* 0x00000000fffff984 */ /* 0x000fe20000000800 */
[----:B------:R-:W-:Y:S01]  /*132e0*/  @!PT LDS RZ, [RZ] ;  /* 0x00000000fffff984 */ /* 0x000fe20000000800 */
[----:B------:R-:W-:Y:S01]  /*132f0*/  @!PT LDS RZ, [RZ] ;  /* 0x00000000fffff984 */ /* 0x000fe20000000800 */
[----:B------:R2:W-:Y:S06]  /*13300*/  MEMBAR.ALL.CTA ;  /* 0x0000000000007992 */ /* 0x0005ec0000008000 */
[----:B--2---:R-:W2:Y:S01]  /*13310*/  FENCE.VIEW.ASYNC.S ;  /* 0x00000000000073c6 */ /* 0x004ea20000000000 */
[----:B------:R-:W-:Y:S01]  /*13320*/  IMAD R23, R23, UR5, R80 ;  /* 0x0000000517177c24 */ /* 0x000fe2000f8e0250 */
[----:B------:R-:W-:Y:S01]  /*13330*/  ULDC.64 UR4, c[0x0][0xbe0] ;  /* 0x0002f80000047ab9 */ /* 0x000fe20000000a00 */
[----:B------:R-:W-:-:S02]  /*13340*/  IMAD R78, R84, -0x80, R0 ;  /* 0xffffff80544e7824 */ /* 0x000fc400078e0200 */
[C---:B------:R-:W-:Y:S02]  /*13350*/  VIADD R0, R186.reuse, 0x40 ;  /* 0x00000040ba007836 */ /* 0x040fe40000000000 */
[----:B------:R-:W-:Y:S01]  /*13360*/  IMAD.IADD R21, R21, 0x1, R23 ;  /* 0x0000000115157824 */ /* 0x000fe200078e0217 */
[-C--:B------:R-:W-:Y:S01]  /*13370*/  ISETP.GE.AND P3, PT, R186, R78.reuse, PT ;  /* 0x0000004eba00720c */ /* 0x080fe20003f66270 */
[----:B0-----:R-:W-:Y:S01]  /*13380*/  IMAD R76, R81, UR4, RZ ;  /* 0x00000004514c7c24 */ /* 0x001fe2000f8e02ff */
[-C--:B------:R-:W-:Y:S01]  /*13390*/  ISETP.GE.AND P0, PT, R0, R78.reuse, PT ;  /* 0x0000004e0000720c */ /* 0x080fe20003f06270 */
[C---:B------:R-:W-:Y:S01]  /*133a0*/  VIADD R3, R186.reuse, 0x20 ;  /* 0x00000020ba037836 */ /* 0x040fe20000000000 */
[----:B------:R-:W-:Y:S01]  /*133b0*/  IADD3 R23, R186, 0x60, RZ ;  /* 0x00000060ba177810 */ /* 0x000fe20007ffe0ff */
[C---:B------:R-:W-:Y:S02]  /*133c0*/  IMAD R77, R85.reuse, UR5, R76 ;  /* 0x00000005554d7c24 */ /* 0x040fe4000f8e024c */
[----:B------:R-:W-:Y:S01]  /*133d0*/  IMAD.WIDE.U32 R20, R85, UR4, R20 ;  /* 0x0000000455147c25 */ /* 0x000fe2000f8e0014 */
[----:B------:R-:W-:Y:S01]  /*133e0*/  ULDC.64 UR4, c[0x0][0xbe8] ;  /* 0x0002fa0000047ab9 */ /* 0x000fe20000000a00 */
[----:B------:R-:W-:-:S02]  /*133f0*/  ISETP.GE.AND P2, PT, R3, R78, PT ;  /* 0x0000004e0300720c */ /* 0x000fc40003f46270 */
[----:B------:R-:W-:Y:S01]  /*13400*/  VIADD R0, R17, 0x32420 ;  /* 0x0003242011007836 */ /* 0x000fe20000000000 */
[----:B------:R-:W-:Y:S01]  /*13410*/  ISETP.GE.AND P1, PT, R23, R78, PT ;  /* 0x0000004e1700720c */ /* 0x000fe20003f26270 */
[----:B------:R-:W-:Y:S02]  /*13420*/  IMAD.IADD R21, R21, 0x1, R77 ;  /* 0x0000000115157824 */ /* 0x000fe400078e024d */
[----:B------:R-:W-:Y:S01]  /*13430*/  IMAD R3, R83, UR4, RZ ;  /* 0x0000000453037c24 */ /* 0x000fe2000f8e02ff */
[----:B------:R-:W-:Y:S01]  /*13440*/  PRMT R0, RZ, 0x654, R0 ;  /* 0x00000654ff007816 */ /* 0x000fe20000000000 */
[----:B------:R-:W-:-:S03]  /*13450*/  IMAD.WIDE.U32 R78, R82, UR4, R20 ;  /* 0x00000004524e7c25 */ /* 0x000fc6000f8e0014 */
[----:B--2---:R0:W-:Y:S01]  /*13460*/  SYNCS.ARRIVE.TRANS64.RED.A1T0 RZ, [R0+URZ], RZ ;  /* 0x000000ff00ff79a7 */ /* 0x0041e2000810043f */
[----:B------:R-:W-:Y:S02]  /*13470*/  IMAD R3, R82, UR5, R3 ;  /* 0x0000000552037c24 */ /* 0x000fe4000f8e0203 */
        /* <DEDUP_REMOVED lines=15> */
[----:B------:R-:W-:Y:S02]  /*13570*/  ISETP.GE.AND P4, PT, R0, UR4, PT ;  /* 0x0000000400007c0c */ /* 0x000fe4000bf86270 */
[----:B------:R-:W-:Y:S01]  /*13580*/  LEA.HI.X R81, R20, UR7, R3, 0x1, P3 ;  /* 0x0000000714517c11 */ /* 0x000fe200098f0c03 */
[C---:B------:R-:W-:Y:S01]  /*13590*/  VIADD R3, R219.reuse, 0x80 ;  /* 0x00000080db037836 */ /* 0x040fe20000000000 */
[----:B------:R-:W-:-:S03]  /*135a0*/  IADD3 R0, R219, 0xc0, RZ ;  /* 0x000000c0db007810 */ /* 0x000fc60007ffe0ff */
[----:B-----5:R0:W-:Y:S01]  /*135b0*/  @!P5 STG.E.128 desc[UR52][R80.64], R8 ;  /* 0x000000085000d986 */ /* 0x0201e2000c101d34 */
[----:B------:R-:W-:Y:S02]  /*135c0*/  ISETP.GE.AND P3, PT, R3, UR4, PT ;  /* 0x0000000403007c0c */ /* 0x000fe4000bf66270 */
[----:B------:R-:W-:-:S03]  /*135d0*/  ISETP.GE.AND P5, PT, R0, UR4, PT ;  /* 0x0000000400007c0c */ /* 0x000fc6000bfa6270 */
[----:B------:R0:W-:Y:S08]  /*135e0*/  @!P4 STG.E.128 desc[UR52][R80.64+0x80], R32 ;  /* 0x000080205000c986 */ /* 0x0001f0000c101d34 */
[----:B------:R0:W-:Y:S04]  /*135f0*/  @!P3 STG.E.128 desc[UR52][R80.64+0x100], R48 ;  /* 0x000100305000b986 */ /* 0x0001e8000c101d34 */
[----:B------:R0:W-:Y:S02]  /*13600*/  @!P5 STG.E.128 desc[UR52][R80.64+0x180], R72 ;  /* 0x000180485000d986 */ /* 0x0001e4000c101d34 */
.L_x_11692:
[----:B------:R-:W-:Y:S05]  /*13610*/  BSYNC B1 ;  /* 0x0000000000017941 */ /* 0x000fea0003800000 */
.L_x_11691:
[----:B------:R-:W-:Y:S04]  /*13620*/  BSSY B1, `(.L_x_11693) ;  /* 0x000001a000017945 */ /* 0x000fe80003800000 */
[----:B------:R-:W-:Y:S05]  /*13630*/  @P2 BRA `(.L_x_11694) ;  /* 0x0000000000602947 */ /* 0x000fea0003800000 */
[----:B------:R-:W-:Y:S01]  /*13640*/  IADD3 R3, P2, R76, 0x20, RZ ;  /* 0x000000204c037810 */ /* 0x000fe20007f5e0ff */
[----:B------:R-:W-:Y:S01]  /*13650*/  ULDC.64 UR6, c[0x0][0xbd8] ;  /* 0x0002f60000067ab9 */ /* 0x000fe20000000a00 */
[----:B0----5:R-:W-:Y:S01]  /*13660*/  IMAD.MOV.U32 R8, RZ, RZ, R78 ;  /* 0x000000ffff087224 */ /* 0x021fe200078e004e */
        /* <DEDUP_REMOVED lines=21> */
.L_x_11694:
[----:B------:R-:W-:Y:S05]  /*137c0*/  BSYNC B1 ;  /* 0x0000000000017941 */ /* 0x000fea0003800000 */
.L_x_11693:
[----:B------:R-:W-:Y:S04]  /*137d0*/  BSSY B1, `(.L_x_11695) ;  /* 0x000001a000017945 */ /* 0x000fe80003800000 */
[----:B------:R-:W-:Y:S05]  /*137e0*/  @P0 BRA `(.L_x_11696) ;  /* 0x0000000000600947 */ /* 0x000fea0003800000 */
[----:B------:R-:W-:Y:S01]  /*137f0*/  IADD3 R3, P0, R76, 0x40, RZ ;  /* 0x000000404c037810 */ /* 0x000fe20007f1e0ff */
[C---:B--2--5:R-:W-:Y:S01]  /*13800*/  VIADD R4, R219.reuse, 0x40 ;  /* 0x00000040db047836 */ /* 0x064fe20000000000 */
        /* <DEDUP_REMOVED lines=22> */
.L_x_11696:
[----:B------:R-:W-:Y:S05]  /*13970*/  BSYNC B1 ;  /* 0x0000000000017941 */ /* 0x000fea0003800000 */
.L_x_11695:
[----:B------:R-:W-:Y:S05]  /*13980*/  @P1 BRA `(.L_x_11697) ;  /* 0x0000000c00681947 */ /* 0x000fea0003800000 */
[----:B------:R-:W-:Y:S01]  /*13990*/  IADD3 R3, P0, R76, 0x60, RZ ;  /* 0x000000604c037810 */ /* 0x000fe20007f1e0ff */
[----:B------:R-:W-:Y:S01]  /*139a0*/  ULDC UR4, c[0x0][0xb8c] ;  /* 0x0002e30000047ab9 */ /* 0x000fe20000000800 */
[C---:B------:R-:W-:Y:S01]  /*139b0*/  IADD3 R0, R219.reuse, 0x40, RZ ;  /* 0x00000040db007810 */ /* 0x040fe20007ffe0ff */
        /* <DEDUP_REMOVED lines=13> */
[----:B---3--:R-:W-:Y:S01]  /*13a90*/  LEA R6, P0, R4, UR6, 0x1 ;  /* 0x0000000604067c11 */ /* 0x008fe2000f8008ff */
        /* <DEDUP_REMOVED lines=9> */
.L_x_11689:
[----:B------:R-:W4:Y:S01]  /*13b30*/  LDL.LU R6, [R1+0x38] ;  /* 0x0000380001067983 */ /* 0x000f220000300800 */
[----:B------:R-:W-:-:S03]  /*13b40*/  ULDC.64 UR4, c[0x0][0xcd8] ;  /* 0x0003360000047ab9 */ /* 0x000fc60000000a00 */
[----:B------:R-:W2:Y:S01]  /*13b50*/  LDL.LU R0, [R1+0x3c] ;  /* 0x00003c0001007983 */ /* 0x000ea20000300800 */
[----:B------:R-:W-:Y:S01]  /*13b60*/  ISETP.NE.U32.AND P0, PT, RZ, UR4, PT ;  /* 0x00000004ff007c0c */ /* 0x000fe2000bf05070 */
[----:B------:R-:W-:-:S03]  /*13b70*/  IMAD.MOV.U32 R3, RZ, RZ, RZ ;  /* 0x000000ffff037224 */ /* 0x000fc600078e00ff */
[----:B------:R-:W-:Y:S02]  /*13b80*/  ISETP.NE.AND.EX P0, PT, RZ, UR5, PT, P0 ;  /* 0x00000005ff007c0c */ /* 0x000fe4000bf05300 */
[----:B----4-:R-:W-:-:S04]  /*13b90*/  IADD3 R4, P1, R6, UR4, RZ ;  /* 0x0000000406047c10 */ /* 0x010fc8000ff3e0ff */
[----:B--2---:R-:W-:Y:S01]  /*13ba0*/  IADD3.X R5, R0, UR5, RZ, P1, !PT ;  /* 0x0000000500057c10 */ /* 0x004fe20008ffe4ff */
[----:B------:R-:W-:Y:S02]  /*13bb0*/  ULDC.64 UR4, c[0x0][0xce0] ;  /* 0x0003380000047ab9 */ /* 0x000fe40000000a00 */
[----:B------:R-:W-:-:S04]  /*13bc0*/  ISETP.NE.U32.AND P1, PT, RZ, UR4, PT ;  /* 0x00000004ff007c0c */ /* 0x000fc8000bf25070 */
[----:B------:R2:W5:Y:S01]  /*13bd0*/  @P0 LDG.E R3, desc[UR52][R4.64] ;  /* 0x0000003404030981 */ /* 0x000562000c1e1900 */
[----:B------:R-:W-:Y:S01]  /*13be0*/  ISETP.NE.AND.EX P1, PT, RZ, UR5, PT, P1 ;  /* 0x00000005ff007c0c */ /* 0x000fe2000bf25310 */
[----:B------:R-:W4:-:S12]  /*13bf0*/  S2R R8, SR_TID.X ;  /* 0x0000000000087919 */ /* 0x000f180000002100 */
[----:B------:R-:W-:Y:S01]  /*13c00*/  @P1 IADD3 R6, P2, R6, UR4, RZ ;  /* 0x0000000406061c10 */ /* 0x000fe2000ff5e0ff */
[----:B------:R-:W-:-:S03]  /*13c10*/  ULDC UR4, c[0x0][0xb88] ;  /* 0x0002e20000047ab9 */ /* 0x000fc60000000800 */
[----:B------:R-:W-:Y:S01]  /*13c20*/  @P1 IADD3.X R7, R0, UR5, RZ, P2, !PT ;  /* 0x0000000500071c10 */ /* 0x000fe200097fe4ff */
[----:B------:R-:W-:-:S06]  /*13c30*/  IMAD.U32 R0, RZ, RZ, UR4 ;  /* 0x00000004ff007e24 */ /* 0x000fcc000f8e00ff */
[----:B------:R2:W5:Y:S01]  /*13c40*/  @P1 LDG.E R0, desc[UR52][R6.64] ;  /* 0x0000003406001981 */ /* 0x000562000c1e1900 */
[----:B----4-:R-:W-:-:S05]  /*13c50*/  VIADD R8, R8, 0xffffff80 ;  /* 0xffffff8008087836 */ /* 0x010fca0000000000 */
[----:B------:R-:W-:Y:S01]  /*13c60*/  ISETP.GT.AND P2, PT, R8, 0x7f, PT ;  /* 0x0000007f0800780c */ /* 0x000fe20003f44270 */
[----:B--2---:R-:W-:-:S12]  /*13c70*/  @P1 BRA `(.L_x_11698) ;  /* 0x0000000000101947 */ /* 0x004fd80003800000 */
[----:B------:R-:W-:Y:S05]  /*13c80*/  @!P0 BRA `(.L_x_11698) ;  /* 0x00000000000c8947 */ /* 0x000fea0003800000 */
[----:B------:R-:W2:Y:S04]  /*13c90*/  LDG.E R7, desc[UR52][R4.64] ;  /* 0x0000003404077981 */ /* 0x000ea8000c1e1900 */
[----:B-----5:R-:W2:Y:S02]  /*13ca0*/  LDG.E R0, desc[UR52][R4.64+0x4] ;  /* 0x0000043404007981 */ /* 0x020ea4000c1e1900 */
[----:B--2---:R-:W-:-:S07]  /*13cb0*/  IMAD.IADD R0, R0, 0x1, -R7 ;  /* 0x0000000100007824 */ /* 0x004fce00078e0a07 */
.L_x_11698:
[----:B------:R-:W2:Y:S04]  /*13cc0*/  LDL.LU R5, [R1+0x40] ;  /* 0x0000400001057983 */ /* 0x000ea80000300800 */
[----:B------:R-:W4:Y:S04]  /*13cd0*/  LDL.LU R4, [R1+0x50] ;  /* 0x0000500001047983 */ /* 0x000f280000300800 */
[----:B------:R-:W3:Y:S04]  /*13ce0*/  LDL R14, [R1+0x34] ;  /* 0x00003400010e7983 */ /* 0x000ee80000100800 */
[----:B------:R0:W5:Y:S01]  /*13cf0*/  LDL R13, [R1+0x48] ;  /* 0x00004800010d7983 */ /* 0x0001620000100800 */
[----:B------:R-:W-:Y:S01]  /*13d00*/  BSSY B1, `(.L_x_11699) ;  /* 0x000001d000017945 */ /* 0x000fe20003800000 */
[----:B------:R-:W-:-:S02]  /*13d10*/  SHF.R.S32.HI R10, RZ, 0x1f, R219 ;  /* 0x0000001fff0a7819 */ /* 0x000fc400000114db */
[----:B-----5:R-:W-:Y:S02]  /*13d20*/  SHF.R.S32.HI R8, RZ, 0x1f, R3 ;  /* 0x0000001fff087819 */ /* 0x020fe40000011403 */
[----:B--2---:R-:W-:Y:S02]  /*13d30*/  SEL R11, R5, RZ, !P0 ;  /* 0x000000ff050b7207 */ /* 0x004fe40004000000 */
[----:B----4-:R-:W-:Y:S02]  /*13d40*/  SEL R12, R4, RZ, !P0 ;  /* 0x000000ff040c7207 */ /* 0x010fe40004000000 */
[----:B---3--:R-:W-:Y:S01]  /*13d50*/  SHF.R.S32.HI R9, RZ, 0x1f, R14 ;  /* 0x0000001fff097819 */ /* 0x008fe2000001140e */
[----:B0-----:R-:W-:Y:S06]  /*13d60*/  @P2 BRA `(.L_x_11700) ;  /* 0x0000000000582947 */ /* 0x001fec0003800000 */
[----:B------:R-:W0:Y:S02]  /*13d70*/  S2R R4, SR_TID.X ;  /* 0x0000000000047919 */ /* 0x000e240000002100 */
[----:B0-----:R-:W-:-:S05]  /*13d80*/  IMAD R4, R13, 0x80, R4 ;  /* 0x000000800d047824 */ /* 0x001fca00078e0204 */
        /* <DEDUP_REMOVED lines=20> */
.L_x_11700:
[----:B------:R-:W-:Y:S05]  /*13ed0*/  BSYNC B1 ;  /* 0x0000000000017941 */ /* 0x000fea0003800000 */
.L_x_11699:
[----:B------:R-:W2:Y:S01]  /*13ee0*/  LDL.64 R20, [R1+0x20] ;  /* 0x0000200001147983 */ /* 0x000ea20000100a00 */
[----:B------:R-:W-:Y:S01]  /*13ef0*/  ULDC.64 UR4, c[0x0][0xba0] ;  /* 0x0002e80000047ab9 */ /* 0x000fe20000000a00 */
[----:B------:R-:W-:Y:S01]  /*13f00*/  IMAD.MOV.U32 R4, RZ, RZ, R219 ;  /* 0x000000ffff047224 */ /* 0x000fe200078e00db */
[----:B------:R-:W-:Y:S01]  /*13f10*/  BSSY B1, `(.L_x_11701) ;  /* 0x000002f000017945 */ /* 0x000fe20003800000 */
[----:B0-----:R-:W-:Y:S02]  /*13f20*/  IMAD.MOV.U32 R5, RZ, RZ, R10 ;  /* 0x000000ffff057224 */ /* 0x001fe400078e000a */
[----:B------:R-:W-:Y:S02]  /*13f30*/  IMAD R6, R8, UR4, RZ ;  /* 0x0000000408067c24 */ /* 0x000fe4000f8e02ff */
[----:B------:R-:W-:-:S04]  /*13f40*/  IMAD.WIDE.U32 R4, R3, UR4, R4 ;  /* 0x0000000403047c25 */ /* 0x000fc8000f8e0004 */
[----:B------:R-:W-:Y:S01]  /*13f50*/  IMAD R3, R3, UR5, R6 ;  /* 0x0000000503037c24 */ /* 0x000fe2000f8e0206 */
[----:B------:R-:W-:Y:S01]  /*13f60*/  ULDC.64 UR4, c[0x0][0xbe0] ;  /* 0x0002f80000047ab9 */ /* 0x000fe20000000a00 */
[----:B------:R-:W-:Y:S02]  /*13f70*/  IMAD R10, R13, -0x80, R0 ;  /* 0xffffff800d0a7824 */ /* 0x000fe400078e0200 */
[----:B------:R-:W-:Y:S02]  /*13f80*/  IMAD R6, R9, UR4, RZ ;  /* 0x0000000409067c24 */ /* 0x000fe4000f8e02ff */
[----:B------:R-:W-:Y:S02]  /*13f90*/  IMAD.IADD R5, R5, 0x1, R3 ;  /* 0x0000000105057824 */ /* 0x000fe400078e0203 */
[C---:B------:R-:W-:Y:S02]  /*13fa0*/  IMAD R3, R14.reuse, UR5, R6 ;  /* 0x000000050e037c24 */ /* 0x040fe4000f8e0206 */
[----:B------:R-:W-:Y:S01]  /*13fb0*/  IMAD.WIDE.U32 R4, R14, UR4, R4 ;  /* 0x000000040e047c25 */ /* 0x000fe2000f8e0004 */
[----:B------:R-:W-:-:S03]  /*13fc0*/  ULDC.64 UR4, c[0x0][0xbe8] ;  /* 0x0002fa0000047ab9 */ /* 0x000fc60000000a00 */
[----:B------:R-:W-:Y:S02]  /*13fd0*/  IMAD.IADD R5, R5, 0x1, R3 ;  /* 0x0000000105057824 */ /* 0x000fe400078e0203 */
[----:B------:R-:W-:-:S04]  /*13fe0*/  IMAD R0, R12, UR4, RZ ;  /* 0x000000040c007c24 */ /* 0x000fc8000f8e02ff */
[----:B------:R-:W-:Y:S01]  /*13ff0*/  IMAD R3, R11, UR5, R0 ;  /* 0x000000050b037c24 */ /* 0x000fe2000f8e0200 */
[C---:B--2---:R-:W-:Y:S01]  /*14000*/  ISETP.GE.AND P1, PT, R20.reuse, R10, PT ;  /* 0x0000000a1400720c */ /* 0x044fe20003f26270 */
[----:B------:R-:W-:Y:S01]  /*14010*/  VIADD R7, R20, 0x20 ;  /* 0x0000002014077836 */ /* 0x000fe20000000000 */
[----:B------:R-:W-:Y:S02]  /*14020*/  SHF.R.S32.HI R9, RZ, 0x1f, R20 ;  /* 0x0000001fff097819 */ /* 0x000fe40000011414 */
[----:B------:R-:W-:Y:S02]  /*14030*/  MOV R8, R20 ;  /* 0x0000001400087202 */ /* 0x000fe40000000f00 */
[----:B------:R-:W-:Y:S01]  /*14040*/  ISETP.GE.AND P0, PT, R7, R10, PT ;  /* 0x0000000a0700720c */ /* 0x000fe20003f06270 */
        /* <DEDUP_REMOVED lines=9> */
[----:B------:R-:W-:Y:S01]  /*140e0*/  IMAD.MOV.U32 R4, RZ, RZ, R6 ;  /* 0x000000ffff047224 */ /* 0x000fe200078e0006 */
[----:B------:R-:W-:Y:S01]  /*140f0*/  ISETP.GE.AND P3, PT, R0, UR4, PT ;  /* 0x0000000400007c0c */ /* 0x000fe2000bf66270 */
[----:B------:R-:W-:Y:S01]  /*14100*/  VIADD R0, R219, 0xc0 ;  /* 0x000000c0db007836 */ /* 0x000fe20000000000 */
        /* <DEDUP_REMOVED lines=15> */
.L_x_11702:
[----:B------:R-:W-:Y:S05]  /*14200*/  BSYNC B1 ;  /* 0x0000000000017941 */ /* 0x000fea0003800000 */
.L_x_11701:
[----:B------:R-:W-:Y:S01]  /*14210*/  BSSY B1, `(.L_x_11703) ;  /* 0x000001c000017945 */ /* 0x000fe20003800000 */
[----:B------:R-:W-:Y:S02]  /*14220*/  ISETP.GE.AND P1, PT, R13, R10, PT ;  /* 0x0000000a0d00720c */ /* 0x000fe40003f26270 */
[----:B------:R-:W-:Y:S01]  /*14230*/  IADD3 R13, R20, 0x60, RZ ;  /* 0x00000060140d7810 */ /* 0x000fe20007ffe0ff */
        /* <DEDUP_REMOVED lines=25> */
.L_x_11704:
[----:B------:R-:W-:Y:S05]  /*143d0*/  BSYNC B1 ;  /* 0x0000000000017941 */ /* 0x000fea0003800000 */
.L_x_11703:
        /* <DEDUP_REMOVED lines=27> */
.L_x_11706:
[----:B------:R-:W-:Y:S05]  /*14590*/  BSYNC B1 ;  /* 0x0000000000017941 */ /* 0x000fea0003800000 */
.L_x_11705:
[----:B------:R-:W-:Y:S05]  /*145a0*/  @P0 BRA `(.L_x_11697) ;  /* 0x0000000000600947 */ /* 0x000fea0003800000 */
[----:B------:R-:W-:Y:S01]  /*145b0*/  IADD3 R3, P0, R8, 0x60, RZ ;  /* 0x0000006008037810 */ /* 0x000fe20007f1e0ff */
[C---:B------:R-:W-:Y:S01]  /*145c0*/  VIADD R0, R219.reuse, 0x40 ;  /* 0x00000040db007836 */ /* 0x040fe20000000000 */
[----:B------:R-:W-:Y:S01]  /*145d0*/  ULDC UR4, c[0x0][0xb8c] ;  /* 0x0002e30000047ab9 */ /* 0x000fe20000000800 */
[----:B------:R-:W-:Y:S01]  /*145e0*/  ULDC.64 UR6, c[0x0][0xbd8] ;  /* 0x0002f60000067ab9 */ /* 0x000fe20000000a00 */
[----:B------:R-:W-:Y:S01]  /*145f0*/  IADD3.X R8, RZ, R9, RZ, P0, !PT ;  /* 0x00000009ff087210 */ /* 0x000fe200007fe4ff */
[----:B------:R-:W-:Y:S01]  /*14600*/  IMAD.MOV.U32 R4, RZ, RZ, R6 ;  /* 0x000000ffff047224 */ /* 0x000fe200078e0006 */
        /* <DEDUP_REMOVED lines=18> */
.L_x_11697:
[----:B------:R-:W-:Y:S05]  /*14730*/  BSYNC B0 ;  /* 0x0000000000007941 */ /* 0x000fea0003800000 */
.L_x_11688:
[----:B------:R-:W-:Y:S02]  /*14740*/  ULDC UR4, c[0x0][0xd14] ;  /* 0x0003450000047ab9 */ /* 0x000fe40000000800 */
[----:B------:R-:W-:-:S13]  /*14750*/  ISETP.GE.AND P0, PT, R227, UR4, PT ;  /* 0x00000004e3007c0c */ /* 0x000fda000bf06270 */
[----:B------:R-:W-:Y:S05]  /*14760*/  @!P0 BRA `(.L_x_11707) ;  /* 0xfffffec8003c8947 */ /* 0x000fea000383ffff */
[----:B------:R-:W-:Y:S05]  /*14770*/  BRA `(.L_x_11551) ;  /* 0x0000005c002c7947 */ /* 0x000fea0003800000 */
.L_x_11549:
[----:B------:R-:W-:-:S08]  /*14780*/  NOP ;  /* 0x0000000000007918 */ /* 0x000fd00000000000 */
[----:B--2---:R-:W0:-:S00]  /*14790*/  USETMAXREG.DEALLOC.CTAPOOL 0x18 ;  /* 0x00000018000079c8 */ /* 0x004e0000080e0500 */
        /* <DEDUP_REMOVED lines=24> */
[----:B------:R-:W-:Y:S02]  /*14920*/  LOP3.LUT R6, R6, 0xfffffff7, RZ, 0xc0, !PT ;  /* 0xfffffff706067812 */ /* 0x000fe400078ec0ff */
[----:B------:R-:W-:Y:S01]  /*14930*/  MOV R19, RZ ;  /* 0x000000ff00137202 */ /* 0x000fe20000000f00 */
        /* <DEDUP_REMOVED lines=34> */
.L_x_11712:
        /* <DEDUP_REMOVED lines=16> */
.L_x_11711:
[----:B------:R-:W-:Y:S05]  /*14c60*/  BSYNC B0 ;  /* 0x0000000000007941 */ /* 0x000fea0003800000 */
.L_x_11710:
        /* <DEDUP_REMOVED lines=25> */
.L_x_11708:
        /* <DEDUP_REMOVED lines=20> */
.L_x_11713:
        /* <DEDUP_REMOVED lines=56> */
.L_x_11709:
[----:B------:R-:W-:Y:S02]  /*152c0*/  IMAD.MOV.U32 R17, RZ, RZ, RZ ;  /* 0x000000ffff117224 */ /* 0x000fe400078e00ff */
[----:B------:R-:W-:Y:S02]  /*152d0*/  IMAD.U32 R16, RZ, RZ, UR6 ;  /* 0x00000006ff107e24 */ /* 0x000fe4000f8e00ff */
[----:B------:R-:W-:-:S07]  /*152e0*/  IMAD.MOV.U32 R18, RZ, RZ, RZ ;  /* 0x000000ffff127224 */ /* 0x000fce00078e00ff */
.L_x_11714:
        /* <DEDUP_REMOVED lines=22> */
.L_x_11799:
[----:B--2---:R-:W2:Y:S02]  /*15450*/  LDC.64 R2, c[0x0][0xd60] ;  /* 0x00035800ff027b82 */ /* 0x004ea40000000a00 */
[----:B--2---:R-:W-:-:S05]  /*15460*/  IMAD.WIDE R2, R19, 0x4, R2 ;  /* 0x0000000413027825 */ /* 0x004fca00078e0202 */
[----:B0-----:R-:W1:Y:S01]  /*15470*/  LDG.E R11, desc[UR52][R2.64] ;  /* 0x00000034020b7981 */ /* 0x001e62000c1e1900 */
        /* <DEDUP_REMOVED lines=54> */
.L_x_11716:
[----:B------:R-:W-:Y:S01]  /*157e0*/  IMAD.MOV.U32 R2, RZ, RZ, RZ ;  /* 0x000000ffff027224 */ /* 0x000fe200078e00ff */
[----:B------:R-:W-:-:S05]  /*157f0*/  ULDC.64 UR4, c[0x0][0xb18] ;  /* 0x0002c60000047ab9 */ /* 0x000fca0000000a00 */
[----:B------:R-:W2:Y:S01]  /*15800*/  @P3 LDG.E R2, desc[UR52][R6.64] ;  /* 0x0000003406023981 */ /* 0x000ea2000c1e1900 */
[----:B------:R-:W-:-:S06]  /*15810*/  IMAD.MOV.U32 R20, RZ, RZ, RZ ;  /* 0x000000ffff147224 */ /* 0x000fcc00078e00ff */
        /* <DEDUP_REMOVED lines=10> */
.L_x_11717:
[----:B------:R-:W-:Y:S05]  /*158c0*/  @!P3 BRA `(.L_x_11718) ;  /* 0x00000000000cb947 */ /* 0x000fea0003800000 */
[----:B------:R-:W2:Y:S04]  /*158d0*/  LDG.E R9, desc[UR52][R6.64] ;  /* 0x0000003406097981 */ /* 0x000ea8000c1e1900 */
[----:B------:R-:W2:Y:S02]  /*158e0*/  LDG.E R6, desc[UR52][R6.64+0x4] ;  /* 0x0000043406067981 */ /* 0x000ea4000c1e1900 */
[----:B--2---:R-:W-:-:S07]  /*158f0*/  IMAD.IADD R9, R6, 0x1, -R9 ;  /* 0x0000000106097824 */ /* 0x004fce00078e0a09 */
.L_x_11718:
        /* <DEDUP_REMOVED lines=9> */
[----:B------:R-:W-:-:S04]  /*15990*/  VIADD R2, R2, 0x5f ;  /* 0x0000005f02027836 */ /* 0x000fc80000000000 */
        /* <DEDUP_REMOVED lines=32> */
.L_x_11869:
[----:B------:R-:W-:-:S03]  /*15ba0*/  UMOV UR4, 0xffffffff ;  /* 0xffffffff00047882 */ /* 0x000fc60000000000 */
[----:B------:R-:W-:Y:S05]  /*15bb0*/  BRA.DIV UR4, `(.L_x_11722) ;  /* 0x0000005a04187947 */ /* 0x000fea000b800000 */
[----:B------:R-:W-:-:S13]  /*15bc0*/  ELECT P6, URZ, PT ;  /* 0x00000000003f782f */ /* 0x000fda00038c0000 */
.L_x_11872:
        /* <DEDUP_REMOVED lines=11> */
.L_x_11873:
        /* <DEDUP_REMOVED lines=8> */
.L_x_11874:
        /* <DEDUP_REMOVED lines=11> */
.L_x_11727:
        /* <DEDUP_REMOVED lines=19> */
.L_x_11875:
        /* <DEDUP_REMOVED lines=8> */
.L_x_11729:
        /* <DEDUP_REMOVED lines=31> */
.L_x_11725:
[----:B------:R-:W-:Y:S05]  /*16150*/  BSYNC B1 ;  /* 0x0000000000017941 */ /* 0x000fea0003800000 */
.L_x_11724:
        /* <DEDUP_REMOVED lines=13> */
[C---:B------:R-:W-:Y:S02]  /*16230*/  IMAD R5, R2.reuse, 0x60, R20 ;  /* 0x0000006002057824 */ /* 0x040fe400078e0214 */
[----:B------:R-:W-:Y:S02]  /*16240*/  VIADD R2, R2, 0xffffffff ;  /* 0xffffffff02027836 */ /* 0x000fe40000000000 */
[----:B------:R-:W-:-:S07]  /*16250*/  VIADD R5, R5, 0xffffff40 ;  /* 0xffffff4005057836 */ /* 0x000fce0000000000 */
.L_x_11736:
        /* <DEDUP_REMOVED lines=9> */
.L_x_11876:
        /* <DEDUP_REMOVED lines=11> */
.L_x_11733:
        /* <DEDUP_REMOVED lines=17> */
.L_x_11877:
        /* <DEDUP_REMOVED lines=8> */
.L_x_11735:
        /* <DEDUP_REMOVED lines=31> */
.L_x_11731:
[----:B------:R-:W-:Y:S05]  /*16720*/  BSYNC B1 ;  /* 0x0000000000017941 */ /* 0x000fea0003800000 */
.L_x_11730:
        /* <DEDUP_REMOVED lines=13> */
.L_x_11720:
[----:B------:R-:W-:Y:S05]  /*16800*/  BSYNC B0 ;  /* 0x0000000000007941 */ /* 0x000fea0003800000 */
.L_x_11719:
        /* <DEDUP_REMOVED lines=23> */
.L_x_11738:
        /* <DEDUP_REMOVED lines=23> */
.L_x_11740:
        /* <DEDUP_REMOVED lines=20> */
.L_x_11742:
        /* <DEDUP_REMOVED lines=16> */
.L_x_11741:
        /* <DEDUP_REMOVED lines=25> */
[----:B------:R-:W2:Y:S01]  /*16ec0*/  @P0 LDC R5, c[0x0][0x430] ;  /* 0x00010c00ff050b82 */ /* 0x000ea20000000800 */
[----:B0-----:R-:W-:-:S05]  /*16ed0*/  @P0 IMAD.HI.U32 R6, R18, R7, RZ ;  /* 0x0000000712060227 */ /* 0x001fca00078e00ff */
[----:B--2---:R-:W-:Y:S02]  /*16ee0*/  @P0 SHF.R.U32.HI R4, RZ, R5, R6 ;  /* 0x00000005ff040219 */ /* 0x004fe40000011606 */
[----:B------:R-:W-:-:S04]  /*16ef0*/  ISETP.NE.U32.AND P0, PT, RZ, UR4, PT ;  /* 0x00000004ff007c0c */ /* 0x000fc8000bf05070 */
[----:B------:R-:W-:-:S04]  /*16f00*/  ISETP.NE.AND.EX P0, PT, RZ, UR5, PT, P0 ;  /* 0x00000005ff007c0c */ /* 0x000fc8000bf05300 */
[----:B-1----:R-:W-:-:S09]  /*16f10*/  SEL R5, R8, RZ, !P0 ;  /* 0x000000ff08057207 */ /* 0x002fd20004000000 */
.L_x_11743:
        /* <DEDUP_REMOVED lines=19> */
.L_x_11880:
[----:B------:R-:W-:Y:S01]  /*17050*/  UMOV UR4, 0xffffffff ;  /* 0xffffffff00047882 */ /* 0x000fe20000000000 */
[----:B------:R-:W-:Y:S02]  /*17060*/  SHF.R.S32.HI R8, RZ, 0x1f, R0 ;  /* 0x0000001fff087819 */ /* 0x000fe40000011400 */
[----:B------:R-:W-:Y:S05]  /*17070*/  BRA.DIV UR4, `(.L_x_11745) ;  /* 0x0000004604a07947 */ /* 0x000fea000b800000 */
[----:B------:R-:W-:-:S13]  /*17080*/  ELECT P6, URZ, PT ;  /* 0x00000000003f782f */ /* 0x000fda00038c0000 */
.L_x_11883:
        /* <DEDUP_REMOVED lines=22> */
.L_x_11747:
        /* <DEDUP_REMOVED lines=9> */
.L_x_11884:
        /* <DEDUP_REMOVED lines=11> */
.L_x_11749:
        /* <DEDUP_REMOVED lines=22> */
.L_x_11746:
        /* <DEDUP_REMOVED lines=26> */
[----:B0-----:R-:W-:Y:S01]  /*17630*/  MOV R5, 0x10000 ;  /* 0x0001000000057802 */ /* 0x001fe20000000f00 */
        /* <DEDUP_REMOVED lines=28> */
.L_x_11751:
[----:B------:R-:W-:Y:S05]  /*17800*/  BSYNC B0 ;  /* 0x0000000000007941 */ /* 0x000fea0003800000 */
.L_x_11750:
        /* <DEDUP_REMOVED lines=9> */
.L_x_11885:
        /* <DEDUP_REMOVED lines=13> */
.L_x_11886:
        /* <DEDUP_REMOVED lines=11> */
.L_x_11756:
        /* <DEDUP_REMOVED lines=37> */
.L_x_11754:
[----:B------:R-:W-:Y:S05]  /*17c70*/  BSYNC B0 ;  /* 0x0000000000007941 */ /* 0x000fea0003800000 */
.L_x_11753:
        /* <DEDUP_REMOVED lines=43> */
.L_x_11763:
[----:B-1----:R-:W1:Y:S01]  /*17f30*/  S2R R3, SR_CgaCtaId ;  /* 0x0000000000037919 */ /* 0x002e620000008800 */
[----:B------:R-:W-:-:S04]  /*17f40*/  MOV R2, 0x400 ;  /* 0x0000040000027802 */ /* 0x000fc80000000f00 */
[----:B-1----:R-:W-:Y:S02]  /*17f50*/  LEA R2, R3, R2, 0x18 ;  /* 0x0000000203027211 */ /* 0x002fe400078ec0ff */
[----:B------:R-:W-:-:S03]  /*17f60*/  SHF.L.U32 R3, R12, 0x1f, RZ ;  /* 0x0000001f0c037819 */ /* 0x000fc600000006ff */
[----:B------:R-:W-:-:S04]  /*17f70*/  IMAD R2, R13, 0x8, R2 ;  /* 0x000000080d027824 */ /* 0x000fc800078e0202 */
[----:B------:R-:W1:Y:S02]  /*17f80*/  SYNCS.PHASECHK.TRANS64.TRYWAIT P0, [R2+URZ+0x32440], R3 ;  /* 0x03244003020075a7 */ /* 0x000e64000800017f */
[----:B-1----:R-:W-:Y:S05]  /*17f90*/  @!P0 BRA `(.L_x_11764) ;  /* 0x0000003800408947 */ /* 0x002fea0003800000 */
.L_x_11887:
        /* <DEDUP_REMOVED lines=11> */
.L_x_11765:
        /* <DEDUP_REMOVED lines=22> */
.L_x_11888:
        /* <DEDUP_REMOVED lines=8> */
.L_x_11767:
        /* <DEDUP_REMOVED lines=34> */
.L_x_11762:
[----:B------:R-:W-:Y:S05]  /*18450*/  BSYNC B2 ;  /* 0x0000000000027941 */ /* 0x000fea0003800000 */
.L_x_11761:
[----:B------:R-:W2:Y:S02]  /*18460*/  LDL.LU R2, [R1+0x20] ;  /* 0x0000200001027983 */ /* 0x000ea40000300800 */
[----:B--2---:R-:W-:-:S07]  /*18470*/  VIADD R5, R2, 0xfffffffd ;  /* 0xfffffffd02057836 */ /* 0x004fce0000000000 */
.L_x_11760:
[----:B------:R-:W-:Y:S05]  /*18480*/  BSYNC B1 ;  /* 0x0000000000017941 */ /* 0x000fea0003800000 */
.L_x_11759:
[----:B------:R-:W-:-:S13]  /*18490*/  ISETP.NE.AND P0, PT, R9, RZ, PT ;  /* 0x000000ff0900720c */ /* 0x000fda0003f05270 */
[----:B------:R-:W-:Y:S05]  /*184a0*/  @!P0 BRA `(.L_x_11758) ;  /* 0x0000000c00888947 */ /* 0x000fea0003800000 */
.L_x_11782:
        /* <DEDUP_REMOVED lines=14> */
[----:B------:R-:W1:Y:S02]  /*18590*/  LDC R6, c[0x0][0x41c] ;  /* 0x00010700ff067b82 */ /* 0x000e640000000800 */
[----:B-1----:R-:W-:-:S13]  /*185a0*/  ISETP.NE.AND P0, PT, R6, 0x1, PT ;  /* 0x000000010600780c */ /* 0x002fda0003f05270 */
        /* <DEDUP_REMOVED lines=14> */
.L_x_11770:
[----:B------:R-:W2:Y:S01]  /*18690*/  S2R R3, SR_CgaCtaId ;  /* 0x0000000000037919 */ /* 0x000ea20000008800 */
[----:B------:R-:W-:-:S04]  /*186a0*/  MOV R2, 0x400 ;  /* 0x0000040000027802 */ /* 0x000fc80000000f00 */
[----:B--2---:R-:W-:Y:S02]  /*186b0*/  LEA R2, R3, R2, 0x18 ;  /* 0x0000000203027211 */ /* 0x004fe400078ec0ff */
[----:B------:R-:W-:-:S03]  /*186c0*/  SHF.L.U32 R3, R9, 0x1f, RZ ;  /* 0x0000001f09037819 */ /* 0x000fc600000006ff */
[----:B------:R-:W-:-:S04]  /*186d0*/  IMAD R2, R10, 0x8, R2 ;  /* 0x000000080a027824 */ /* 0x000fc800078e0202 */
[----:B------:R-:W2:Y:S02]  /*186e0*/  SYNCS.PHASECHK.TRANS64.TRYWAIT P0, [R2+URZ+0x32440], R3 ;  /* 0x03244003020075a7 */ /* 0x000ea4000800017f */
[----:B--2---:R-:W-:Y:S05]  /*186f0*/  @!P0 BRA `(.L_x_11771) ;  /* 0x0000003000908947 */ /* 0x004fea0003800000 */
.L_x_11889:
        /* <DEDUP_REMOVED lines=11> */
.L_x_11772:
[----:B0-----:R-:W3:Y:S01]  /*187b0*/  LDL R12, [R1+0x10] ;  /* 0x00001000010c7983 */ /* 0x001ee20000100800 */
[----:B-1----:R-:W-:Y:S01]  /*187c0*/  MOV R7, 0x400 ;  /* 0x0000040000077802 */ /* 0x002fe20000000f00 */
        /* <DEDUP_REMOVED lines=19> */
.L_x_11890:
        /* <DEDUP_REMOVED lines=8> */
.L_x_11774:
        /* <DEDUP_REMOVED lines=33> */
.L_x_11769:
[----:B------:R-:W-:Y:S05]  /*18b90*/  BSYNC B1 ;  /* 0x0000000000017941 */ /* 0x000fea0003800000 */
.L_x_11768:
        /* <DEDUP_REMOVED lines=16> */
[----:B-1----:R-:W-:Y:S01]  /*18ca0*/  @P0 IMAD.HI.U32 R7, R9, R2, RZ ;  /* 0x0000000209070227 */ /* 0x002fe200078e00ff */
        /* <DEDUP_REMOVED lines=12> */
.L_x_11777:
[----:B------:R-:W2:Y:S01]  /*18d70*/  S2R R3, SR_CgaCtaId ;  /* 0x0000000000037919 */ /* 0x000ea20000008800 */
[----:B------:R-:W-:-:S04]  /*18d80*/  MOV R2, 0x400 ;  /* 0x0000040000027802 */ /* 0x000fc80000000f00 */
[----:B--2---:R-:W-:Y:S02]  /*18d90*/  LEA R2, R3, R2, 0x18 ;  /* 0x0000000203027211 */ /* 0x004fe400078ec0ff */
[----:B------:R-:W-:-:S03]  /*18da0*/  SHF.L.U32 R3, R11, 0x1f, RZ ;  /* 0x0000001f0b037819 */ /* 0x000fc600000006ff */
[----:B------:R-:W-:-:S04]  /*18db0*/  IMAD R2, R12, 0x8, R2 ;  /* 0x000000080c027824 */ /* 0x000fc800078e0202 */
[----:B------:R-:W2:Y:S02]  /*18dc0*/  SYNCS.PHASECHK.TRANS64.TRYWAIT P0, [R2+URZ+0x32440], R3 ;  /* 0x03244003020075a7 */ /* 0x000ea4000800017f */
[----:B--2---:R-:W-:Y:S05]  /*18dd0*/  @!P0 BRA `(.L_x_11778) ;  /* 0x0000002c00008947 */ /* 0x004fea0003800000 */
.L_x_11891:
        /* <DEDUP_REMOVED lines=11> */
.L_x_11779:
[----:B-1----:R-:W3:Y:S01]  /*18e90*/  LDL R7, [R1] ;  /* 0x0000000001077983 */ /* 0x002ee20000100800 */
        /* <DEDUP_REMOVED lines=21> */
.L_x_11892:
        /* <DEDUP_REMOVED lines=8> */
.L_x_11781:
        /* <DEDUP_REMOVED lines=34> */
.L_x_11776:
[----:B------:R-:W-:Y:S05]  /*19290*/  BSYNC B1 ;  /* 0x0000000000017941 */ /* 0x000fea0003800000 */
.L_x_11775:
[C---:B------:R-:W-:Y:S01]  /*192a0*/  ISETP.GT.AND P0, PT, R5.reuse, 0x1, PT ;  /* 0x000000010500780c */ /* 0x040fe20003f04270 */
[----:B------:R-:W-:-:S12]  /*192b0*/  VIADD R5, R5, 0xfffffffe ;  /* 0xfffffffe05057836 */ /* 0x000fd80000000000 */
[----:B------:R-:W-:Y:S05]  /*192c0*/  @P0 BRA `(.L_x_11782) ;  /* 0xfffffff000780947 */ /* 0x000fea000383ffff */
.L_x_11758:
[----:B------:R-:W-:Y:S05]  /*192d0*/  BSYNC B0 ;  /* 0x0000000000007941 */ /* 0x000fea0003800000 */
.L_x_11757:
        /* <DEDUP_REMOVED lines=15> */
[----:B0-----:R-:W1:Y:S01]  /*193d0*/  POPC R5, UR4 ;  /* 0x0000000400057d09 */ /* 0x001e620008000000 */
[----:B--2---:R-:W-:-:S13]  /*193e0*/  ISETP.EQ.U32.AND P0, PT, R4, R7, PT ;  /* 0x000000070400720c */ /* 0x004fda0003f02070 */
[----:B-1----:R-:W2:Y:S01]  /*193f0*/  @P0 ATOMG.E.ADD.STRONG.GPU PT, R3, desc[UR52][R2.64], R5 ;  /* 0x00000005020309a8 */ /* 0x002ea200081ee1f4 */
[----:B------:R-:W0:Y:S02]  /*19400*/  S2R R6, SR_LTMASK ;  /* 0x0000000000067919 */ /* 0x000e240000003900 */
[----:B0-----:R-:W-:-:S04]  /*19410*/  LOP3.LUT R6, R6, UR4, RZ, 0xc0, !PT ;  /* 0x0000000406067c12 */ /* 0x001fc8000f8ec0ff */
[----:B------:R-:W0:Y:S01]  /*19420*/  POPC R7, R6 ;  /* 0x0000000600077309 */ /* 0x000e220000000000 */
[----:B--2---:R-:W0:Y:S02]  /*19430*/  SHFL.IDX PT, R4, R3, R4, 0x1f ;  /* 0x00001f0403047589 */ /* 0x004e2400000e0000 */
[----:B0-----:R-:W-:-:S07]  /*19440*/  IADD3 R16, R4, UR48, R7 ;  /* 0x0000003004107c10 */ /* 0x001fce000fffe007 */
.L_x_11784:
[----:B------:R-:W-:Y:S05]  /*19450*/  BSYNC B0 ;  /* 0x0000000000007941 */ /* 0x000fea0003800000 */
.L_x_11783:
[----:B-1----:R-:W2:Y:S02]  /*19460*/  LDL.LU R2, [R1+0x8] ;  /* 0x0000080001027983 */ /* 0x002ea40000300800 */
[----:B--2---:R-:W-:-:S05]  /*19470*/  LOP3.LUT R2, R2, R0, RZ, 0x3c, !PT ;  /* 0x0000000002027212 */ /* 0x004fca00078e3cff */
[----:B------:R1:W-:Y:S02]  /*19480*/  STL [R1+0x8], R2 ;  /* 0x0000080201007387 */ /* 0x0003e40000100800 */
.L_x_11739:
[----:B------:R-:W-:Y:S05]  /*19490*/  BSYNC B6 ;  /* 0x0000000000067941 */ /* 0x000fea0003800000 */
.L_x_11737:
[----:B------:R-:W-:-:S03]  /*194a0*/  UMOV UR4, 0xffffffff ;  /* 0xffffffff00047882 */ /* 0x000fc60000000000 */
[----:B------:R-:W-:Y:S05]  /*194b0*/  BRA.DIV UR4, `(.L_x_11785) ;  /* 0x0000002604707947 */ /* 0x000fea000b800000 */
[----:B------:R2:W3:Y:S04]  /*194c0*/  SHFL.IDX PT, R4, R16, RZ, 0x1f ;  /* 0x00001fff10047589 */ /* 0x0004e800000e0000 */
[----:B------:R-:W4:Y:S02]  /*194d0*/  SHFL.IDX PT, R16, R16, 0x1, 0x1f ;  /* 0x00201f0010107f89 */ /* 0x000f2400000e0000 */
.L_x_11896:
[----:B------:R-:W5:Y:S01]  /*194e0*/  S2R R0, SR_TID.X ;  /* 0x0000000000007919 */ /* 0x000f620000002100 */
[----:B------:R-:W-:Y:S01]  /*194f0*/  ULDC UR4, c[0x0][0xd14] ;  /* 0x0003450000047ab9 */ /* 0x000fe20000000800 */
[----:B------:R-:W-:Y:S01]  /*19500*/  BSSY B0, `(.L_x_11786) ;  /* 0x000000b000007945 */ /* 0x000fe20003800000 */
[----:B------:R-:W-:Y:S01]  /*19510*/  IMAD.MOV.U32 R17, RZ, RZ, RZ ;  /* 0x000000ffff117224 */ /* 0x000fe200078e00ff */
[----:B-----5:R-:W-:Y:S02]  /*19520*/  LOP3.LUT R7, R0, 0x1f, RZ, 0xc0, !PT ;  /* 0x0000001f00077812 */ /* 0x020fe400078ec0ff */
[----:B------:R-:W-:Y:S02]  /*19530*/  MOV R0, UR4 ;  /* 0x0000000400007c02 */ /* 0x000fe40008000f00 */
[C---:B------:R-:W-:Y:S01]  /*19540*/  ISETP.NE.AND P0, PT, R7.reuse, 0x1f, PT ;  /* 0x0000001f0700780c */ /* 0x040fe20003f05270 */
[----:B0-----:R-:W-:-:S05]  /*19550*/  IMAD.IADD R5, R7, 0x1, R19 ;  /* 0x0000000107057824 */ /* 0x001fca00078e0213 */
[----:B------:R-:W-:-:S13]  /*19560*/  ISETP.GE.OR P0, PT, R5, R0, !P0 ;  /* 0x000000000500720c */ /* 0x000fda0004706670 */
[----:B------:R-:W-:Y:S05]  /*19570*/  @P0 BRA `(.L_x_11787) ;  /* 0x00000000000c0947 */ /* 0x000fea0003800000 */
[----:B-1----:R-:W0:Y:S02]  /*19580*/  LDC.64 R2, c[0x0][0xd58] ;  /* 0x00035600ff027b82 */ /* 0x002e240000000a00 */
[----:B0-----:R-:W-:-:S05]  /*19590*/  IMAD.WIDE R2, R5, 0x4, R2 ;  /* 0x0000000405027825 */ /* 0x001fca00078e0202 */
[----:B------:R0:W5:Y:S02]  /*195a0*/  LDG.E R17, desc[UR52][R2.64] ;  /* 0x0000003402117981 */ /* 0x000164000c1e1900 */
.L_x_11787:
[----:B------:R-:W-:Y:S05]  /*195b0*/  BSYNC B0 ;  /* 0x0000000000007941 */ /* 0x000fea0003800000 */
.L_x_11786:
        /* <DEDUP_REMOVED lines=21> */
[----:B-1----:R-:W-:-:S05]  /*19710*/  IMAD.IADD R2, R6, 0x1, R7 ;  /* 0x0000000106027824 */ /* 0x002fca00078e0207 */
[----:B------:R0:W1:Y:S02]  /*19720*/  SHFL.IDX PT, R14, R2, 0x1f, 0x1f ;  /* 0x03e01f00020e7f89 */ /* 0x00006400000e0000 */
.L_x_11904:
[----:B------:R-:W-:Y:S02]  /*19730*/  ULDC UR4, c[0x0][0xd10] ;  /* 0x0003440000047ab9 */ /* 0x000fe40000000800 */
[----:B------:R-:W-:-:S04]  /*19740*/  IMAD.U32 R5, RZ, RZ, UR4 ;  /* 0x00000004ff057e24 */ /* 0x000fc8000f8e00ff */
[----:B-1----:R-:W-:-:S04]  /*19750*/  IMAD R3, R14, R5, RZ ;  /* 0x000000050e037224 */ /* 0x002fc800078e02ff */
[----:B--2-4-:R-:W-:-:S05]  /*19760*/  IMAD.IADD R16, R16, 0x1, R3 ;  /* 0x0000000110107824 */ /* 0x014fca00078e0203 */
[----:B---3--:R-:W-:-:S13]  /*19770*/  ISETP.GT.AND P0, PT, R16, R4, PT ;  /* 0x000000041000720c */ /* 0x008fda0003f04270 */
[----:B------:R-:W-:Y:S05]  /*19780*/  @P0 BRA `(.L_x_11789) ;  /* 0x0000000000b40947 */ /* 0x000fea0003800000 */
[----:B------:R-:W1:Y:S02]  /*19790*/  LDC R0, c[0x0][0xd14] ;  /* 0x00034500ff007b82 */ /* 0x000e640000000800 */
.L_x_11794:
[----:B------:R-:W-:-:S04]  /*197a0*/  IADD3 R19, R19, 0x1f, RZ ;  /* 0x0000001f13137810 */ /* 0x000fc80007ffe0ff */
        /* <DEDUP_REMOVED lines=13> */
.L_x_11792:
[----:B------:R-:W-:Y:S05]  /*19880*/  BSYNC B0 ;  /* 0x0000000000007941 */ /* 0x000fea0003800000 */
.L_x_11791:
        /* <DEDUP_REMOVED lines=23> */
.L_x_11912:
[----:B------:R-:W-:Y:S02]  /*19a00*/  ULDC UR4, c[0x0][0xd10] ;  /* 0x0003440000047ab9 */ /* 0x000fe40000000800 */
[----:B------:R-:W-:-:S04]  /*19a10*/  IMAD.U32 R5, RZ, RZ, UR4 ;  /* 0x00000004ff057e24 */ /* 0x000fc8000f8e00ff */
[----:B-1----:R-:W-:-:S05]  /*19a20*/  IMAD R3, R14, R5, RZ ;  /* 0x000000050e037224 */ /* 0x002fca00078e02ff */
[----:B------:R-:W-:-:S04]  /*19a30*/  IADD3 R16, R3, R16, RZ ;  /* 0x0000001003107210 */ /* 0x000fc80007ffe0ff */
[----:B------:R-:W-:-:S13]  /*19a40*/  ISETP.GT.AND P0, PT, R16, R4, PT ;  /* 0x000000041000720c */ /* 0x000fda0003f04270 */
[----:B------:R-:W-:Y:S05]  /*19a50*/  @!P0 BRA `(.L_x_11794) ;  /* 0xfffffffc00508947 */ /* 0x000fea000383ffff */
.L_x_11789:
        /* <DEDUP_REMOVED lines=8> */
.L_x_11916:
[----:B------:R-:W-:Y:S01]  /*19ae0*/  ISETP.NE.AND P0, PT, R3, RZ, PT ;  /* 0x000000ff0300720c */ /* 0x000fe20003f05270 */
[----:B------:R-:W-:-:S12]  /*19af0*/  IMAD.MOV.U32 R7, RZ, RZ, RZ ;  /* 0x000000ffff077224 */ /* 0x000fd800078e00ff */
[----:B------:R-:W-:Y:S05]  /*19b00*/  @!P0 BRA `(.L_x_11796) ;  /* 0x0000000000108947 */ /* 0x000fea0003800000 */
[----:B------:R-:W-:Y:S01]  /*19b10*/  UMOV UR4, 0xffffffff ;  /* 0xffffffff00047882 */ /* 0x000fe20000000000 */
[----:B------:R-:W-:Y:S02]  /*19b20*/  VIADD R12, R6, 0xffffffff ;  /* 0xffffffff060c7836 */ /* 0x000fe40000000000 */
[----:B------:R-:W-:Y:S05]  /*19b30*/  BRA.DIV UR4, `(.L_x_11797) ;  /* 0x0000002a04047947 */ /* 0x000fea000b800000 */
[----:B------:R3:W4:Y:S02]  /*19b40*/  SHFL.IDX PT, R7, R2, R12, 0x1f ;  /* 0x00001f0c02077589 */ /* 0x00072400000e0000 */
.L_x_11796:
[----:B0--3--:R-:W0:Y:S01]  /*19b50*/  LDC.64 R2, c[0x0][0xd68] ;  /* 0x00035a00ff027b82 */ /* 0x009e220000000a00 */
[----:B------:R-:W-:-:S04]  /*19b60*/  IMAD.IADD R19, R6, 0x1, R19 ;  /* 0x0000000106137824 */ /* 0x000fc800078e0213 */
        /* <DEDUP_REMOVED lines=65> */
.L_x_11790:
[----:B------:R-:W-:Y:S01]  /*19f80*/  UMOV UR4, URZ ;  /* 0x0000003f00047c82 */ /* 0x000fe20008000000 */
[----:B------:R-:W-:Y:S01]  /*19f90*/  UMOV UR5, URZ ;  /* 0x0000003f00057c82 */ /* 0x000fe20008000000 */
[----:B------:R-:W-:Y:S01]  /*19fa0*/  ULDC UR6, c[0x0][0xd14] ;  /* 0x0003450000067ab9 */ /* 0x000fe20000000800 */
[----:B------:R-:W-:Y:S02]  /*19fb0*/  IMAD.MOV.U32 R16, RZ, RZ, R4 ;  /* 0x000000ffff107224 */ /* 0x000fe400078e0004 */
[----:B------:R-:W-:Y:S02]  /*19fc0*/  IMAD.U32 R17, RZ, RZ, UR4 ;  /* 0x00000004ff117e24 */ /* 0x000fe4000f8e00ff */
[----:B------:R-:W-:Y:S02]  /*19fd0*/  IMAD.U32 R18, RZ, RZ, UR5 ;  /* 0x00000005ff127e24 */ /* 0x000fe4000f8e00ff */
[----:B------:R-:W-:-:S07]  /*19fe0*/  IMAD.U32 R19, RZ, RZ, UR6 ;  /* 0x00000006ff137e24 */ /* 0x000fce000f8e00ff */
.L_x_11798:
        /* <DEDUP_REMOVED lines=12> */
.L_x_11715:
[----:B-1----:R-:W3:Y:S01]  /*1a0b0*/  LDL.LU R0, [R1+0x2c] ;  /* 0x00002c0001007983 */ /* 0x002ee20000300800 */
        /* <DEDUP_REMOVED lines=10> */
.L_x_11919:
[----:B------:R-:W-:-:S03]  /*1a160*/  UMOV UR4, 0xffffffff ;  /* 0xffffffff00047882 */ /* 0x000fc60000000000 */
[----:B------:R-:W-:Y:S05]  /*1a170*/  BRA.DIV UR4, `(.L_x_11801) ;  /* 0x0000002204b07947 */ /* 0x000fea000b800000 */
[----:B------:R-:W2:Y:S02]  /*1a180*/  S2R R2, SR_TID.X ;  /* 0x0000000000027919 */ /* 0x000ea40000002100 */
[----:B--2---:R-:W-:-:S04]  /*1a190*/  SHF.R.U32.HI R2, RZ, 0x5, R2 ;  /* 0x00000005ff027819 */ /* 0x004fc80000011602 */
[----:B------:R-:W-:-:S05]  /*1a1a0*/  LOP3.LUT R2, R2, 0x3, RZ, 0xc0, !PT ;  /* 0x0000000302027812 */ /* 0x000fca00078ec0ff */
[----:B------:R2:W3:Y:S02]  /*1a1b0*/  SHFL.IDX PT, R14, R2, RZ, 0x1f ;  /* 0x00001fff020e7589 */ /* 0x0004e400000e0000 */
.L_x_11922:
[----:B---3--:R-:W-:-:S13]  /*1a1c0*/  ISETP.NE.AND P0, PT, R14, RZ, PT ;  /* 0x000000ff0e00720c */ /* 0x008fda0003f05270 */
[----:B------:R-:W-:Y:S05]  /*1a1d0*/  @P0 BRA `(.L_x_11551) ;  /* 0x0000000000940947 */ /* 0x000fea0003800000 */
[----:B------:R-:W-:-:S03]  /*1a1e0*/  UMOV UR4, 0xffffffff ;  /* 0xffffffff00047882 */ /* 0x000fc60000000000 */
[----:B------:R-:W-:Y:S05]  /*1a1f0*/  BRA.DIV UR4, `(.L_x_11802) ;  /* 0x0000002204c47947 */ /* 0x000fea000b800000 */
[----:B------:R-:W-:-:S13]  /*1a200*/  ELECT P6, URZ, PT ;  /* 0x00000000003f782f */ /* 0x000fda00038c0000 */
.L_x_11925:
[----:B------:R-:W-:Y:S05]  /*1a210*/  @!P6 BRA `(.L_x_11551) ;  /* 0x000000000084e947 */ /* 0x000fea0003800000 */
[----:B--2---:R-:W2:Y:S02]  /*1a220*/  LDL.LU R2, [R1+0x34] ;  /* 0x0000340001027983 */ /* 0x004ea40000300800 */
[----:B--2---:R-:W-:-:S04]  /*1a230*/  LOP3.LUT R2, R2, 0x2, RZ, 0xfc, !PT ;  /* 0x0000000202027812 */ /* 0x004fc800078efcff */
[----:B------:R-:W-:-:S13]  /*1a240*/  ISETP.NE.AND P2, PT, R2, 0x3, PT ;  /* 0x000000030200780c */ /* 0x000fda0003f45270 */
[----:B------:R-:W-:Y:S05]  /*1a250*/  @!P2 BRA `(.L_x_11803) ;  /* 0x000000000004a947 */ /* 0x000fea0003800000 */
[----:B------:R-:W-:Y:S01]  /*1a260*/  BPT.TRAP 0x1 ;  /* 0x000000040000795c */ /* 0x000fe20000300000 */
.L_x_11803:
        /* <DEDUP_REMOVED lines=14> */
.L_x_11926:
[----:B------:R-:W2:Y:S02]  /*1a350*/  SYNCS.PHASECHK.TRANS64.TRYWAIT P0, [R7+URZ], R2 ;  /* 0x00000002070075a7 */ /* 0x000ea4000800017f */
[----:B--2---:R-:W-:Y:S05]  /*1a360*/  @!P0 BRA `(.L_x_11805) ;  /* 0x00000020009c8947 */ /* 0x004fea0003800000 */
.L_x_11927:
[----:B------:R-:W-:Y:S05]  /*1a370*/  @!P2 BRA `(.L_x_11806) ;  /* 0x000000000004a947 */ /* 0x000fea0003800000 */
[----:B------:R-:W-:Y:S01]  /*1a380*/  BPT.TRAP 0x1 ;  /* 0x000000040000795c */ /* 0x000fe20000300000 */
.L_x_11806:
[----:B------:R-:W3:Y:S01]  /*1a390*/  LDL.LU R4, [R1] ;  /* 0x0000000001047983 */ /* 0x000ee20000300800 */
[----:B------:R-:W-:-:S04]  /*1a3a0*/  VIADD R0, R0, 0x32460 ;  /* 0x0003246000007836 */ /* 0x000fc80000000000 */
[----:B---3--:R-:W-:-:S04]  /*1a3b0*/  IMAD R4, R4, 0x8, R0 ;  /* 0x0000000804047824 */ /* 0x008fc800078e0200 */
[----:B------:R-:W3:Y:S02]  /*1a3c0*/  SYNCS.PHASECHK.TRANS64.TRYWAIT P0, [R4+URZ], R5 ;  /* 0x00000005040075a7 */ /* 0x000ee4000800017f */
[----:B---3--:R-:W-:Y:S05]  /*1a3d0*/  @!P0 BRA `(.L_x_11807) ;  /* 0x0000002000948947 */ /* 0x008fea0003800000 */
.L_x_11928:
[----:B------:R-:W-:-:S07]  /*1a3e0*/  IMAD R3, R3, 0x8, R0 ;  /* 0x0000000803037824 */ /* 0x000fce00078e0200 */
.L_x_11808:
[----:B----4-:R4:W0:Y:S02]  /*1a3f0*/  SYNCS.PHASECHK.TRANS64.TRYWAIT P0, [R3+URZ], R2 ;  /* 0x00000002030075a7 */ /* 0x010824000800017f */
[----:B0-----:R-:W-:Y:S05]  /*1a400*/  @!P0 NANOSLEEP.SYNCS 0x989680 ;  /* 0x009896800000895d */ /* 0x001fea0003900000 */
[----:B------:R-:W0:Y:S02]  /*1a410*/  @!P0 SYNCS.PHASECHK.TRANS64 P0, [R3+URZ], R2 ;  /* 0x00000002030085a7 */ /* 0x000e24000800007f */
[----:B0-----:R-:W-:Y:S05]  /*1a420*/  @!P0 BRA `(.L_x_11808) ;  /* 0xfffffffc00f08947 */ /* 0x001fea000383ffff */
.L_x_11551:
[----:B------:R-:W-:Y:S05]  /*1a430*/  BSYNC B7 ;  /* 0x0000000000077941 */ /* 0x000fea0003800000 */
.L_x_11548:
[----:B------:R-:W-:Y:S05]  /*1a440*/  EXIT ;  /* 0x000000000000794d */ /* 0x000fea0003800000 */
.L_x_11569:
[----:B0-----:R0:W1:Y:S02]  /*1a450*/  SYNCS.PHASECHK.TRANS64.TRYWAIT P6, [R90+URZ+0x32490], R111 ;  /* 0x0324906f5a0075a7 */ /* 0x00106400080c017f */
[----:B-1----:R-:W-:Y:S05]  /*1a460*/  @!P6 NANOSLEEP.SYNCS 0x989680 ;  /* 0x009896800000e95d */ /* 0x002fea0003900000 */
[----:B------:R-:W1:Y:S02]  /*1a470*/  @!P6 SYNCS.PHASECHK.TRANS64 P6, [R90+URZ+0x32490], R111 ;  /* 0x0324906f5a00e5a7 */ /* 0x000e6400080c007f */
[----:B-1----:R-:W-:Y:S05]  /*1a480*/  @!P6 BRA `(.L_x_11569) ;  /* 0xfffffffc00f0e947 */ /* 0x002fea000383ffff */
[----:B------:R-:W-:Y:S05]  /*1a490*/  BRA `(.L_x_11809) ;  /* 0xfffffe8800547947 */ /* 0x000fea000383ffff */
.L_x_11587:
[----:B0-----:R0:W1:Y:S02]  /*1a4a0*/  SYNCS.PHASECHK.TRANS64.TRYWAIT P5, [R90+URZ+0x32490], R111 ;  /* 0x0324906f5a0075a7 */ /* 0x00106400080a017f */
[----:B-1----:R-:W-:Y:S05]  /*1a4b0*/  @!P5 NANOSLEEP.SYNCS 0x989680 ;  /* 0x009896800000d95d */ /* 0x002fea0003900000 */
[----:B------:R-:W1:Y:S02]  /*1a4c0*/  @!P5 SYNCS.PHASECHK.TRANS64 P5, [R90+URZ+0x32490], R111 ;  /* 0x0324906f5a00d5a7 */ /* 0x000e6400080a007f */
[----:B-1----:R-:W-:Y:S05]  /*1a4d0*/  @!P5 BRA `(.L_x_11587) ;  /* 0xfffffffc00f0d947 */ /* 0x002fea000383ffff */
[----:B------:R-:W-:Y:S05]  /*1a4e0*/  BRA `(.L_x_11810) ;  /* 0xfffffe9800a07947 */ /* 0x000fea000383ffff */
.L_x_11596:
[----:B0-----:R0:W1:Y:S02]  /*1a4f0*/  SYNCS.PHASECHK.TRANS64.TRYWAIT P4, [R90+URZ+0x32490], R111 ;  /* 0x0324906f5a0075a7 */ /* 0x001064000808017f */
[----:B-1----:R-:W-:Y:S05]  /*1a500*/  @!P4 NANOSLEEP.SYNCS 0x989680 ;  /* 0x009896800000c95d */ /* 0x002fea0003900000 */
[----:B------:R-:W1:Y:S02]  /*1a510*/  @!P4 SYNCS.PHASECHK.TRANS64 P4, [R90+URZ+0x32490], R111 ;  /* 0x0324906f5a00c5a7 */ /* 0x000e64000808007f */
[----:B-1----:R-:W-:Y:S05]  /*1a520*/  @!P4 BRA `(.L_x_11596) ;  /* 0xfffffffc00f0c947 */ /* 0x002fea000383ffff */
[----:B------:R-:W-:Y:S05]  /*1a530*/  BRA `(.L_x_11811) ;  /* 0xfffffea800b07947 */ /* 0x000fea000383ffff */
.L_x_11602:
[----:B-1----:R1:W2:Y:S02]  /*1a540*/  SYNCS.PHASECHK.TRANS64.TRYWAIT P3, [R90+URZ+0x324b0], R111 ;  /* 0x0324b06f5a0075a7 */ /* 0x0022a4000806017f */
[----:B--2---:R-:W-:Y:S05]  /*1a550*/  @!P3 NANOSLEEP.SYNCS 0x989680 ;  /* 0x009896800000b95d */ /* 0x004fea0003900000 */
[----:B------:R-:W2:Y:S02]  /*1a560*/  @!P3 SYNCS.PHASECHK.TRANS64 P3, [R90+URZ+0x324b0], R111 ;  /* 0x0324b06f5a00b5a7 */ /* 0x000ea4000806007f */
[----:B--2---:R-:W-:Y:S05]  /*1a570*/  @!P3 BRA `(.L_x_11602) ;  /* 0xfffffffc00f0b947 */ /* 0x004fea000383ffff */
[----:B------:R-:W-:Y:S05]  /*1a580*/  BRA `(.L_x_11812) ;  /* 0xfffffeac00447947 */ /* 0x000fea000383ffff */
.L_x_11610:
[----:B------:R-:W0:Y:S01]  /*1a590*/  S2R R6, SR_TID.X ;  /* 0x0000000000067919 */ /* 0x000e220000002100 */
[----:B------:R-:W-:Y:S01]  /*1a5a0*/  BSSY B0, `(.L_x_11813) ;  /* 0x000000c000007945 */ /* 0x000fe20003800000 */
[----:B------:R-:W-:Y:S01]  /*1a5b0*/  IMAD.MOV.U32 R12, RZ, RZ, RZ ;  /* 0x000000ffff0c7224 */ /* 0x000fe200078e00ff */
[----:B------:R-:W-:Y:S01]  /*1a5c0*/  MOV R15, 0xffffffff ;  /* 0xffffffff000f7802 */ /* 0x000fe20000000f00 */
[----:B------:R-:W-:Y:S02]  /*1a5d0*/  IMAD.MOV.U32 R11, RZ, RZ, 0x1f ;  /* 0x0000001fff0b7424 */ /* 0x000fe400078e00ff */
[----:B0-----:R-:W-:-:S05]  /*1a5e0*/  VIADD R7, R6, 0xffffff80 ;  /* 0xffffff8006077836 */ /* 0x001fca0000000000 */
[----:B------:R-:W-:-:S04]  /*1a5f0*/  SHF.R.S32.HI R6, RZ, 0x1f, R7 ;  /* 0x0000001fff067819 */ /* 0x000fc80000011407 */
[----:B------:R-:W-:-:S04]  /*1a600*/  LEA.HI R6, R6, R7, RZ, 0x7 ;  /* 0x0000000706067211 */ /* 0x000fc800078f38ff */
[----:B------:R-:W-:-:S05]  /*1a610*/  SHF.R.S32.HI R6, RZ, 0x7, R6 ;  /* 0x00000007ff067819 */ /* 0x000fca0000011406 */
[----:B------:R-:W-:-:S07]  /*1a620*/  IMAD.MOV.U32 R13, RZ, RZ, R6 ;  /* 0x000000ffff0d7224 */ /* 0x000fce00078e0006 */
[----:B-----5:R-:W-:Y:S05]  /*1a630*/  WARPSYNC.COLLECTIVE R15, `(.L_x_11814) ;  /* 0x000000000f087348 */ /* 0x020fea0003c00000 */
[----:B------:R0:W1:Y:S02]  /*1a640*/  SHFL.IDX P6, R14, R13, R12, R11 ;  /* 0x0000000c0d0e7389 */ /* 0x00006400000c000b */
[----:B01---5:R-:W-:Y:S01]  /*1a650*/  ENDCOLLECTIVE ;  /* 0x000000000000791b */ /* 0x023fe20003800000 */
.L_x_11814:
[----:B------:R-:W-:Y:S05]  /*1a660*/  BSYNC B0 ;  /* 0x0000000000007941 */ /* 0x000fea0003800000 */
.L_x_11813:
[----:B------:R-:W-:Y:S05]  /*1a670*/  BRA `(.L_x_11815) ;  /* 0xfffffeb400e87947 */ /* 0x000fea000383ffff */
.L_x_11626:
        /* <DEDUP_REMOVED lines=8> */
.L_x_11817:
[----:B------:R-:W-:Y:S05]  /*1a700*/  BSYNC B1 ;  /* 0x0000000000017941 */ /* 0x000fea0003800000 */
.L_x_11816:
[----:B------:R-:W-:Y:S05]  /*1a710*/  BRA `(.L_x_11818) ;  /* 0xfffffec4006c7947 */ /* 0x000fea000383ffff */
.L_x_11627:
        /* <DEDUP_REMOVED lines=8> */
.L_x_11820:
[----:B------:R-:W-:Y:S05]  /*1a7a0*/  BSYNC B1 ;  /* 0x0000000000017941 */ /* 0x000fea0003800000 */
.L_x_11819:
[----:B------:R-:W-:Y:S05]  /*1a7b0*/  BRA `(.L_x_11821) ;  /* 0xfffffec4004c7947 */ /* 0x000fea000383ffff */
.L_x_11628:
        /* <DEDUP_REMOVED lines=8> */
.L_x_11823:
[----:B------:R-:W-:Y:S05]  /*1a840*/  BSYNC B1 ;  /* 0x0000000000017941 */ /* 0x000fea0003800000 */
.L_x_11822:
[----:B------:R-:W-:Y:S05]  /*1a850*/  BRA `(.L_x_11824) ;  /* 0xfffffec4002c7947 */ /* 0x000fea000383ffff */
.L_x_11629:
        /* <DEDUP_REMOVED lines=8> */
.L_x_11826:
[----:B------:R-:W-:Y:S05]  /*1a8e0*/  BSYNC B1 ;  /* 0x0000000000017941 */ /* 0x000fea0003800000 */
.L_x_11825:
[----:B------:R-:W-:Y:S05]  /*1a8f0*/  BRA `(.L_x_11827) ;  /* 0xfffffec4000c7947 */ /* 0x000fea000383ffff */
.L_x_11630:
        /* <DEDUP_REMOVED lines=8> */
.L_x_11829:
[----:B------:R-:W-:Y:S05]  /*1a980*/  BSYNC B1 ;  /* 0x0000000000017941 */ /* 0x000fea0003800000 */
.L_x_11828:
[----:B------:R-:W-:Y:S05]  /*1a990*/  BRA `(.L_x_11830) ;  /* 0xfffffec000ec7947 */ /* 0x000fea000383ffff */
.L_x_11631:
        /* <DEDUP_REMOVED lines=8> */
.L_x_11832:
[----:B------:R-:W-:Y:S05]  /*1aa20*/  BSYNC B1 ;  /* 0x0000000000017941 */ /* 0x000fea0003800000 */
.L_x_11831:
[----:B------:R-:W-:Y:S05]  /*1aa30*/  BRA `(.L_x_11833) ;  /* 0xfffffec000cc7947 */ /* 0x000fea000383ffff */
.L_x_11632:
        /* <DEDUP_REMOVED lines=8> */
.L_x_11835:
[----:B------:R-:W-:Y:S05]  /*1aac0*/  BSYNC B1 ;  /* 0x0000000000017941 */ /* 0x000fea0003800000 */
.L_x_11834:
[----:B------:R-:W-:Y:S05]  /*1aad0*/  BRA `(.L_x_11836) ;  /* 0xfffffec000ac7947 */ /* 0x000fea000383ffff */
.L_x_11633:
        /* <DEDUP_REMOVED lines=8> */
.L_x_11838:
[----:B------:R-:W-:Y:S05]  /*1ab60*/  BSYNC B1 ;  /* 0x0000000000017941 */ /* 0x000fea0003800000 */
.L_x_11837:
[----:B------:R-:W-:Y:S05]  /*1ab70*/  BRA `(.L_x_11839) ;  /* 0xfffffec0008c7947 */ /* 0x000fea000383ffff */
.L_x_11635:
[----:B0-----:R0:W1:Y:S02]  /*1ab80*/  SYNCS.PHASECHK.TRANS64.TRYWAIT P2, [R17+URZ+0x32400], R6 ;  /* 0x03240006110075a7 */ /* 0x001064000804017f */
[----:B-1----:R-:W-:Y:S05]  /*1ab90*/  @!P2 NANOSLEEP.SYNCS 0x989680 ;  /* 0x009896800000a95d */ /* 0x002fea0003900000 */
[----:B------:R-:W1:Y:S02]  /*1aba0*/  @!P2 SYNCS.PHASECHK.TRANS64 P2, [R17+URZ+0x32400], R6 ;  /* 0x032400061100a5a7 */ /* 0x000e64000804007f */
[----:B-1----:R-:W-:Y:S05]  /*1abb0*/  @!P2 BRA `(.L_x_11635) ;  /* 0xfffffffc00f0a947 */ /* 0x002fea000383ffff */
[----:B------:R-:W-:Y:S05]  /*1abc0*/  BRA `(.L_x_11840) ;  /* 0xfffffec400187947 */ /* 0x000fea000383ffff */
.L_x_11643:
        /* <DEDUP_REMOVED lines=8> */
.L_x_11842:
[----:B------:R-:W-:Y:S05]  /*1ac50*/  BSYNC B1 ;  /* 0x0000000000017941 */ /* 0x000fea0003800000 */
.L_x_11841:
[----:B------:R-:W-:Y:S05]  /*1ac60*/  BRA `(.L_x_11843) ;  /* 0xfffffed4000c7947 */ /* 0x000fea000383ffff */
.L_x_11644:
        /* <DEDUP_REMOVED lines=8> */
.L_x_11845:
[----:B------:R-:W-:Y:S05]  /*1acf0*/  BSYNC B1 ;  /* 0x0000000000017941 */ /* 0x000fea0003800000 */
.L_x_11844:
[----:B------:R-:W-:Y:S05]  /*1ad00*/  BRA `(.L_x_11846) ;  /* 0xfffffed000ec7947 */ /* 0x000fea000383ffff */
.L_x_11645:
        /* <DEDUP_REMOVED lines=8> */
.L_x_11848:
[----:B------:R-:W-:Y:S05]  /*1ad90*/  BSYNC B1 ;  /* 0x0000000000017941 */ /* 0x000fea0003800000 */
.L_x_11847:
[----:B------:R-:W-:Y:S05]  /*1ada0*/  BRA `(.L_x_11849) ;  /* 0xfffffed000cc7947 */ /* 0x000fea000383ffff */
.L_x_11646:
        /* <DEDUP_REMOVED lines=8> */
.L_x_11851:
[----:B------:R-:W-:Y:S05]  /*1ae30*/  BSYNC B1 ;  /* 0x0000000000017941 */ /* 0x000fea0003800000 */
.L_x_11850:
[----:B------:R-:W-:Y:S05]  /*1ae40*/  BRA `(.L_x_11852) ;  /* 0xfffffed000ac7947 */ /* 0x000fea000383ffff */
.L_x_11647:
        /* <DEDUP_REMOVED lines=8> */
.L_x_11854:
[----:B------:R-:W-:Y:S05]  /*1aed0*/  BSYNC B1 ;  /* 0x0000000000017941 */ /* 0x000fea0003800000 */
.L_x_11853:
[----:B------:R-:W-:Y:S05]  /*1aee0*/  BRA `(.L_x_11855) ;  /* 0xfffffed0008c7947 */ /* 0x000fea000383ffff */
.L_x_11648:
        /* <DEDUP_REMOVED lines=8> */
.L_x_11857:
[----:B------:R-:W-:Y:S05]  /*1af70*/  BSYNC B1 ;  /* 0x0000000000017941 */ /* 0x000fea0003800000 */
.L_x_11856:
[----:B------:R-:W-:Y:S05]  /*1af80*/  BRA `(.L_x_11858) ;  /* 0xfffffed000707947 */ /* 0x000fea000383ffff */
.L_x_11649:
        /* <DEDUP_REMOVED lines=8> */
.L_x_11860:
[----:B------:R-:W-:Y:S05]  /*1b010*/  BSYNC B1 ;  /* 0x0000000000017941 */ /* 0x000fea0003800000 */
.L_x_11859:
[----:B------:R-:W-:Y:S05]  /*1b020*/  BRA `(.L_x_11861) ;  /* 0xfffffed000547947 */ /* 0x000fea000383ffff */
.L_x_11650:
        /* <DEDUP_REMOVED lines=8> */
.L_x_11863:
[----:B------:R-:W-:Y:S05]  /*1b0b0*/  BSYNC B1 ;  /* 0x0000000000017941 */ /* 0x000fea0003800000 */
.L_x_11862:
[----:B------:R-:W-:Y:S05]  /*1b0c0*/  BRA `(.L_x_11864) ;  /* 0xfffffed000387947 */ /* 0x000fea000383ffff */
.L_x_11652:
[----:B0-----:R0:W1:Y:S02]  /*1b0d0*/  SYNCS.PHASECHK.TRANS64.TRYWAIT P2, [R17+URZ+0x32400], R4 ;  /* 0x03240004110075a7 */ /* 0x001064000804017f */
[----:B-1----:R-:W-:Y:S05]  /*1b0e0*/  @!P2 NANOSLEEP.SYNCS 0x989680 ;  /* 0x009896800000a95d */ /* 0x002fea0003900000 */
[----:B------:R-:W1:Y:S02]  /*1b0f0*/  @!P2 SYNCS.PHASECHK.TRANS64 P2, [R17+URZ+0x32400], R4 ;  /* 0x032400041100a5a7 */ /* 0x000e64000804007f */
[----:B-1----:R-:W-:Y:S05]  /*1b100*/  @!P2 BRA `(.L_x_11652) ;  /* 0xfffffffc00f0a947 */ /* 0x002fea000383ffff */
[----:B------:R-:W-:Y:S05]  /*1b110*/  BRA `(.L_x_11865) ;  /* 0xfffffed000987947 */ /* 0x000fea000383ffff */
.L_x_11658:
[----:B--2---:R2:W4:Y:S02]  /*1b120*/  SYNCS.PHASECHK.TRANS64.TRYWAIT P1, [R173+URZ+0x32430], R6 ;  /* 0x03243006ad0075a7 */ /* 0x004524000802017f */
[----:B----4-:R-:W-:Y:S05]  /*1b130*/  @!P1 NANOSLEEP.SYNCS 0x989680 ;  /* 0x009896800000995d */ /* 0x010fea0003900000 */
[----:B------:R-:W4:Y:S02]  /*1b140*/  @!P1 SYNCS.PHASECHK.TRANS64 P1, [R173+URZ+0x32430], R6 ;  /* 0x03243006ad0095a7 */ /* 0x000f24000802007f */
[----:B----4-:R-:W-:Y:S05]  /*1b150*/  @!P1 BRA `(.L_x_11658) ;  /* 0xfffffffc00f09947 */ /* 0x010fea000383ffff */
[----:B------:R-:W-:Y:S05]  /*1b160*/  BRA `(.L_x_11657) ;  /* 0xfffffee000307947 */ /* 0x000fea000383ffff */
.L_x_11660:
[----:B---3--:R3:W4:Y:S02]  /*1b170*/  SYNCS.PHASECHK.TRANS64.TRYWAIT P1, [R17+URZ+0x32410], R8 ;  /* 0x03241008110075a7 */ /* 0x008724000802017f */
[----:B----4-:R-:W-:Y:S05]  /*1b180*/  @!P1 NANOSLEEP.SYNCS 0x989680 ;  /* 0x009896800000995d */ /* 0x010fea0003900000 */
[----:B------:R-:W4:Y:S02]  /*1b190*/  @!P1 SYNCS.PHASECHK.TRANS64 P1, [R17+URZ+0x32410], R8 ;  /* 0x03241008110095a7 */ /* 0x000f24000802007f */
[----:B----4-:R-:W-:Y:S05]  /*1b1a0*/  @!P1 BRA `(.L_x_11660) ;  /* 0xfffffffc00f09947 */ /* 0x010fea000383ffff */
[----:B------:R-:W-:Y:S05]  /*1b1b0*/  BRA `(.L_x_11866) ;  /* 0xfffffee000dc7947 */ /* 0x000fea000383ffff */
.L_x_11665:
[----:B0-----:R0:W1:Y:S02]  /*1b1c0*/  SYNCS.PHASECHK.TRANS64.TRYWAIT P2, [R173+URZ+0x32450], R6 ;  /* 0x03245006ad0075a7 */ /* 0x001064000804017f */
[----:B-1----:R-:W-:Y:S05]  /*1b1d0*/  @!P2 NANOSLEEP.SYNCS 0x989680 ;  /* 0x009896800000a95d */ /* 0x002fea0003900000 */
[----:B------:R-:W1:Y:S02]  /*1b1e0*/  @!P2 SYNCS.PHASECHK.TRANS64 P2, [R173+URZ+0x32450], R6 ;  /* 0x03245006ad00a5a7 */ /* 0x000e64000804007f */
[----:B-1----:R-:W-:Y:S05]  /*1b1f0*/  @!P2 BRA `(.L_x_11665) ;  /* 0xfffffffc00f0a947 */ /* 0x002fea000383ffff */
[----:B------:R-:W-:Y:S05]  /*1b200*/  BRA `(.L_x_11664) ;  /* 0xfffffee000fc7947 */ /* 0x000fea000383ffff */
.L_x_11670:
[----:B--2---:R2:W3:Y:S02]  /*1b210*/  SYNCS.PHASECHK.TRANS64.TRYWAIT P2, [R201+URZ+0x32430], R10 ;  /* 0x0324300ac90075a7 */ /* 0x0044e4000804017f */
[----:B---3--:R-:W-:Y:S05]  /*1b220*/  @!P2 NANOSLEEP.SYNCS 0x989680 ;  /* 0x009896800000a95d */ /* 0x008fea0003900000 */
[----:B------:R-:W3:Y:S02]  /*1b230*/  @!P2 SYNCS.PHASECHK.TRANS64 P2, [R201+URZ+0x32430], R10 ;  /* 0x0324300ac900a5a7 */ /* 0x000ee4000804007f */
[----:B---3--:R-:W-:Y:S05]  /*1b240*/  @!P2 BRA `(.L_x_11670) ;  /* 0xfffffffc00f0a947 */ /* 0x008fea000383ffff */
[----:B------:R-:W-:Y:S05]  /*1b250*/  BRA `(.L_x_11669) ;  /* 0xffffff0800707947 */ /* 0x000fea000383ffff */
.L_x_11675:
[----:B---3--:R3:W4:Y:S02]  /*1b260*/  SYNCS.PHASECHK.TRANS64.TRYWAIT P2, [R201+URZ+0x32450], R10 ;  /* 0x0324500ac90075a7 */ /* 0x008724000804017f */
[----:B----4-:R-:W-:Y:S05]  /*1b270*/  @!P2 NANOSLEEP.SYNCS 0x989680 ;  /* 0x009896800000a95d */ /* 0x010fea0003900000 */
[----:B------:R-:W4:Y:S02]  /*1b280*/  @!P2 SYNCS.PHASECHK.TRANS64 P2, [R201+URZ+0x32450], R10 ;  /* 0x0324500ac900a5a7 */ /* 0x000f24000804007f */
[----:B----4-:R-:W-:Y:S05]  /*1b290*/  @!P2 BRA `(.L_x_11675) ;  /* 0xfffffffc00f0a947 */ /* 0x010fea000383ffff */
[----:B------:R-:W-:Y:S05]  /*1b2a0*/  BRA `(.L_x_11674) ;  /* 0xffffff0c000c7947 */ /* 0x000fea000383ffff */
.L_x_11681:
[----:B--2---:R2:W3:Y:S02]  /*1b2b0*/  SYNCS.PHASECHK.TRANS64.TRYWAIT P2, [R215+URZ+0x32430], R10 ;  /* 0x0324300ad70075a7 */ /* 0x0044e4000804017f */
[----:B---3--:R-:W-:Y:S05]  /*1b2c0*/  @!P2 NANOSLEEP.SYNCS 0x989680 ;  /* 0x009896800000a95d */ /* 0x008fea0003900000 */
[----:B------:R-:W3:Y:S02]  /*1b2d0*/  @!P2 SYNCS.PHASECHK.TRANS64 P2, [R215+URZ+0x32430], R10 ;  /* 0x0324300ad700a5a7 */ /* 0x000ee4000804007f */
[----:B---3--:R-:W-:Y:S05]  /*1b2e0*/  @!P2 BRA `(.L_x_11681) ;  /* 0xfffffffc00f0a947 */ /* 0x008fea000383ffff */
[----:B------:R-:W-:Y:S05]  /*1b2f0*/  BRA `(.L_x_11680) ;  /* 0xffffff3800307947 */ /* 0x000fea000383ffff */
.L_x_11686:
[----:B---3--:R3:W4:Y:S02]  /*1b300*/  SYNCS.PHASECHK.TRANS64.TRYWAIT P2, [R215+URZ+0x32450], R10 ;  /* 0x0324500ad70075a7 */ /* 0x008724000804017f */
[----:B----4-:R-:W-:Y:S05]  /*1b310*/  @!P2 NANOSLEEP.SYNCS 0x989680 ;  /* 0x009896800000a95d */ /* 0x010fea0003900000 */
[----:B------:R-:W4:Y:S02]  /*1b320*/  @!P2 SYNCS.PHASECHK.TRANS64 P2, [R215+URZ+0x32450], R10 ;  /* 0x0324500ad700a5a7 */ /* 0x000f24000804007f */
[----:B----4-:R-:W-:Y:S05]  /*1b330*/  @!P2 BRA `(.L_x_11686) ;  /* 0xfffffffc00f0a947 */ /* 0x010fea000383ffff */
[----:B------:R-:W-:Y:S05]  /*1b340*/  BRA `(.L_x_11685) ;  /* 0xffffff3800cc7947 */ /* 0x000fea000383ffff */
.L_x_11721:
        /* <DEDUP_REMOVED lines=11> */
.L_x_11868:
[----:B------:R-:W-:Y:S05]  /*1b400*/  BSYNC B1 ;  /* 0x0000000000017941 */ /* 0x000fea0003800000 */
.L_x_11867:
[----:B------:R-:W-:Y:S05]  /*1b410*/  BRA `(.L_x_11869) ;  /* 0xffffffa400e07947 */ /* 0x000fea000383ffff */
.L_x_11722:
[----:B------:R-:W-:Y:S01]  /*1b420*/  BSSY B1, `(.L_x_11870) ;  /* 0x0000006000017945 */ /* 0x000fe20003800000 */
[----:B------:R-:W-:-:S07]  /*1b430*/  IMAD.MOV.U32 R15, RZ, RZ, -0x1 ;  /* 0xffffffffff0f7424 */ /* 0x000fce00078e00ff */
[----:B------:R-:W-:Y:S05]  /*1b440*/  WARPSYNC.COLLECTIVE R15, `(.L_x_11871) ;  /* 0x000000000f0c7348 */ /* 0x000fea0003c00000 */
[----:B------:R-:W-:Y:S02]  /*1b450*/  ELECT P6, UR62, PT ;  /* 0x00000000003e782f */ /* 0x000fe400038c0000 */
[----:B------:R-:W-:Y:S01]  /*1b460*/  MOV R14, UR62 ;  /* 0x0000003e000e7c02 */ /* 0x000fe20008000f00 */
[----:B------:R-:W-:Y:S10]  /*1b470*/  ENDCOLLECTIVE ;  /* 0x000000000000791b */ /* 0x000ff40003800000 */
.L_x_11871:
[----:B------:R-:W-:Y:S05]  /*1b480*/  BSYNC B1 ;  /* 0x0000000000017941 */ /* 0x000fea0003800000 */
.L_x_11870:
[----:B------:R-:W-:Y:S05]  /*1b490*/  BRA `(.L_x_11872) ;  /* 0xffffffa400cc7947 */ /* 0x000fea000383ffff */
.L_x_11723:
[----:B0-----:R0:W1:Y:S02]  /*1b4a0*/  SYNCS.PHASECHK.TRANS64.TRYWAIT P0, [R9+URZ+0x32420], R5 ;  /* 0x03242005090075a7 */ /* 0x001064000800017f */
[----:B-1----:R-:W-:Y:S05]  /*1b4b0*/  @!P0 NANOSLEEP.SYNCS 0x989680 ;  /* 0x009896800000895d */ /* 0x002fea0003900000 */
[----:B------:R-:W1:Y:S02]  /*1b4c0*/  @!P0 SYNCS.PHASECHK.TRANS64 P0, [R9+URZ+0x32420], R5 ;  /* 0x03242005090085a7 */ /* 0x000e64000800007f */
[----:B-1----:R-:W-:Y:S05]  /*1b4d0*/  @!P0 BRA `(.L_x_11723) ;  /* 0xfffffffc00f08947 */ /* 0x002fea000383ffff */
[----:B------:R-:W-:Y:S05]  /*1b4e0*/  BRA `(.L_x_11873) ;  /* 0xffffffa400e47947 */ /* 0x000fea000383ffff */
.L_x_11726:
[----:B0-----:R0:W1:Y:S02]  /*1b4f0*/  SYNCS.PHASECHK.TRANS64.TRYWAIT P0, [R5+URZ+0x324a0], R7 ;  /* 0x0324a007050075a7 */ /* 0x001064000800017f */
[----:B-1----:R-:W-:Y:S05]  /*1b500*/  @!P0 NANOSLEEP.SYNCS 0x989680 ;  /* 0x009896800000895d */ /* 0x002fea0003900000 */
[----:B------:R-:W1:Y:S02]  /*1b510*/  @!P0 SYNCS.PHASECHK.TRANS64 P0, [R5+URZ+0x324a0], R7 ;  /* 0x0324a007050085a7 */ /* 0x000e64000800007f */
[----:B-1----:R-:W-:Y:S05]  /*1b520*/  @!P0 BRA `(.L_x_11726) ;  /* 0xfffffffc00f08947 */ /* 0x002fea000383ffff */
[----:B------:R-:W-:Y:S05]  /*1b530*/  BRA `(.L_x_11874) ;  /* 0xffffffa400f07947 */ /* 0x000fea000383ffff */
.L_x_11728:
[----:B-1----:R1:W2:Y:S02]  /*1b540*/  SYNCS.PHASECHK.TRANS64.TRYWAIT P0, [R5+URZ+0x324c0], R7 ;  /* 0x0324c007050075a7 */ /* 0x0022a4000800017f */
[----:B--2---:R-:W-:Y:S05]  /*1b550*/  @!P0 NANOSLEEP.SYNCS 0x989680 ;  /* 0x009896800000895d */ /* 0x004fea0003900000 */
[----:B------:R-:W2:Y:S02]  /*1b560*/  @!P0 SYNCS.PHASECHK.TRANS64 P0, [R5+URZ+0x324c0], R7 ;  /* 0x0324c007050085a7 */ /* 0x000ea4000800007f */
[----:B--2---:R-:W-:Y:S05]  /*1b570*/  @!P0 BRA `(.L_x_11728) ;  /* 0xfffffffc00f08947 */ /* 0x004fea000383ffff */
[----:B------:R-:W-:Y:S05]  /*1b580*/  BRA `(.L_x_11875) ;  /* 0xffffffa800547947 */ /* 0x000fea000383ffff */
.L_x_11732:
[----:B0-----:R0:W1:Y:S02]  /*1b590*/  SYNCS.PHASECHK.TRANS64.TRYWAIT P0, [R6+URZ+0x324a0], R7 ;  /* 0x0324a007060075a7 */ /* 0x001064000800017f */
[----:B-1----:R-:W-:Y:S05]  /*1b5a0*/  @!P0 NANOSLEEP.SYNCS 0x989680 ;  /* 0x009896800000895d */ /* 0x002fea0003900000 */
[----:B------:R-:W1:Y:S02]  /*1b5b0*/  @!P0 SYNCS.PHASECHK.TRANS64 P0, [R6+URZ+0x324a0], R7 ;  /* 0x0324a007060085a7 */ /* 0x000e64000800007f */
[----:B-1----:R-:W-:Y:S05]  /*1b5c0*/  @!P0 BRA `(.L_x_11732) ;  /* 0xfffffffc00f08947 */ /* 0x002fea000383ffff */
[----:B------:R-:W-:Y:S05]  /*1b5d0*/  BRA `(.L_x_11876) ;  /* 0xffffffac00447947 */ /* 0x000fea000383ffff */
.L_x_11734:
[----:B-1----:R1:W2:Y:S02]  /*1b5e0*/  SYNCS.PHASECHK.TRANS64.TRYWAIT P1, [R6+URZ+0x324c0], R7 ;  /* 0x0324c007060075a7 */ /* 0x0022a4000802017f */
[----:B--2---:R-:W-:Y:S05]  /*1b5f0*/  @!P1 NANOSLEEP.SYNCS 0x989680 ;  /* 0x009896800000995d */ /* 0x004fea0003900000 */
[----:B------:R-:W2:Y:S02]  /*1b600*/  @!P1 SYNCS.PHASECHK.TRANS64 P1, [R6+URZ+0x324c0], R7 ;  /* 0x0324c007060095a7 */ /* 0x000ea4000802007f */
[----:B--2---:R-:W-:Y:S05]  /*1b610*/  @!P1 BRA `(.L_x_11734) ;  /* 0xfffffffc00f09947 */ /* 0x004fea000383ffff */
[----:B------:R-:W-:Y:S05]  /*1b620*/  BRA `(.L_x_11877) ;  /* 0xffffffac00a07947 */ /* 0x000fea000383ffff */
.L_x_11744:
        /* <DEDUP_REMOVED lines=11> */
.L_x_11879:
[----:B------:R-:W-:Y:S05]  /*1b6e0*/  BSYNC B0 ;  /* 0x0000000000007941 */ /* 0x000fea0003800000 */
.L_x_11878:
[----:B------:R-:W-:Y:S05]  /*1b6f0*/  BRA `(.L_x_11880) ;  /* 0xffffffb800547947 */ /* 0x000fea000383ffff */
.L_x_11745:
[----:B------:R-:W-:Y:S01]  /*1b700*/  BSSY B0, `(.L_x_11881) ;  /* 0x0000006000007945 */ /* 0x000fe20003800000 */
[----:B------:R-:W-:-:S07]  /*1b710*/  IMAD.MOV.U32 R15, RZ, RZ, -0x1 ;  /* 0xffffffffff0f7424 */ /* 0x000fce00078e00ff */
[----:B------:R-:W-:Y:S05]  /*1b720*/  WARPSYNC.COLLECTIVE R15, `(.L_x_11882) ;  /* 0x000000000f0c7348 */ /* 0x000fea0003c00000 */
[----:B------:R-:W-:Y:S02]  /*1b730*/  ELECT P6, UR62, PT ;  /* 0x00000000003e782f */ /* 0x000fe400038c0000 */
[----:B------:R-:W-:Y:S01]  /*1b740*/  MOV R14, UR62 ;  /* 0x0000003e000e7c02 */ /* 0x000fe20008000f00 */
[----:B------:R-:W-:Y:S10]  /*1b750*/  ENDCOLLECTIVE ;  /* 0x000000000000791b */ /* 0x000ff40003800000 */
.L_x_11882:
[----:B------:R-:W-:Y:S05]  /*1b760*/  BSYNC B0 ;  /* 0x0000000000007941 */ /* 0x000fea0003800000 */
.L_x_11881:
[----:B------:R-:W-:Y:S05]  /*1b770*/  BRA `(.L_x_11883) ;  /* 0xffffffb800447947 */ /* 0x000fea000383ffff */
.L_x_11748:
[----:B0-----:R0:W1:Y:S02]  /*1b780*/  SYNCS.PHASECHK.TRANS64.TRYWAIT P0, [R9+URZ+0x32440], R10 ;  /* 0x0324400a090075a7 */ /* 0x001064000800017f */
[----:B-1----:R-:W-:Y:S05]  /*1b790*/  @!P0 NANOSLEEP.SYNCS 0x989680 ;  /* 0x009896800000895d */ /* 0x002fea0003900000 */
[----:B------:R-:W1:Y:S02]  /*1b7a0*/  @!P0 SYNCS.PHASECHK.TRANS64 P0, [R9+URZ+0x32440], R10 ;  /* 0x0324400a090085a7 */ /* 0x000e64000800007f */
[----:B-1----:R-:W-:Y:S05]  /*1b7b0*/  @!P0 BRA `(.L_x_11748) ;  /* 0xfffffffc00f08947 */ /* 0x002fea000383ffff */
[----:B------:R-:W-:Y:S05]  /*1b7c0*/  BRA `(.L_x_11884) ;  /* 0xffffffb800ac7947 */ /* 0x000fea000383ffff */
.L_x_11752:
        /* <DEDUP_REMOVED lines=8> */
.L_x_11755:
[----:B0-----:R0:W1:Y:S02]  /*1b850*/  SYNCS.PHASECHK.TRANS64.TRYWAIT P0, [R5+URZ+0x32460], R9 ;  /* 0x03246009050075a7 */ /* 0x001064000800017f */
[----:B-1----:R-:W-:Y:S05]  /*1b860*/  @!P0 NANOSLEEP.SYNCS 0x989680 ;  /* 0x009896800000895d */ /* 0x002fea0003900000 */
[----:B------:R-:W1:Y:S02]  /*1b870*/  @!P0 SYNCS.PHASECHK.TRANS64 P0, [R5+URZ+0x32460], R9 ;  /* 0x03246009050085a7 */ /* 0x000e64000800007f */
[----:B-1----:R-:W-:Y:S05]  /*1b880*/  @!P0 BRA `(.L_x_11755) ;  /* 0xfffffffc00f08947 */ /* 0x002fea000383ffff */
[----:B------:R-:W-:Y:S05]  /*1b890*/  BRA `(.L_x_11886) ;  /* 0xffffffc000347947 */ /* 0x000fea000383ffff */
.L_x_11764:
[----:B-1----:R1:W2:Y:S02]  /*1b8a0*/  SYNCS.PHASECHK.TRANS64.TRYWAIT P0, [R2+URZ+0x32440], R3 ;  /* 0x03244003020075a7 */ /* 0x0022a4000800017f */
[----:B--2---:R-:W-:Y:S05]  /*1b8b0*/  @!P0 NANOSLEEP.SYNCS 0x989680 ;  /* 0x009896800000895d */ /* 0x004fea0003900000 */
[----:B------:R-:W2:Y:S02]  /*1b8c0*/  @!P0 SYNCS.PHASECHK.TRANS64 P0, [R2+URZ+0x32440], R3 ;  /* 0x03244003020085a7 */ /* 0x000ea4000800007f */
[----:B--2---:R-:W-:Y:S05]  /*1b8d0*/  @!P0 BRA `(.L_x_11764) ;  /* 0xfffffffc00f08947 */ /* 0x004fea000383ffff */
[----:B------:R-:W-:Y:S05]  /*1b8e0*/  BRA `(.L_x_11887) ;  /* 0xffffffc400ac7947 */ /* 0x000fea000383ffff */
.L_x_11766:
[----:B0-----:R0:W2:Y:S02]  /*1b8f0*/  SYNCS.PHASECHK.TRANS64.TRYWAIT P0, [R2+URZ+0x32460], R3 ;  /* 0x03246003020075a7 */ /* 0x0010a4000800017f */
[----:B--2---:R-:W-:Y:S05]  /*1b900*/  @!P0 NANOSLEEP.SYNCS 0x989680 ;  /* 0x009896800000895d */ /* 0x004fea0003900000 */
[----:B------:R-:W2:Y:S02]  /*1b910*/  @!P0 SYNCS.PHASECHK.TRANS64 P0, [R2+URZ+0x32460], R3 ;  /* 0x03246003020085a7 */ /* 0x000ea4000800007f */
[----:B--2---:R-:W-:Y:S05]  /*1b920*/  @!P0 BRA `(.L_x_11766) ;  /* 0xfffffffc00f08947 */ /* 0x004fea000383ffff */
[----:B------:R-:W-:Y:S05]  /*1b930*/  BRA `(.L_x_11888) ;  /* 0xffffffc8001c7947 */ /* 0x000fea000383ffff */
.L_x_11771:
[----:B--2---:R2:W3:Y:S02]  /*1b940*/  SYNCS.PHASECHK.TRANS64.TRYWAIT P0, [R2+URZ+0x32440], R3 ;  /* 0x03244003020075a7 */ /* 0x0044e4000800017f */
[----:B---3--:R-:W-:Y:S05]  /*1b950*/  @!P0 NANOSLEEP.SYNCS 0x989680 ;  /* 0x009896800000895d */ /* 0x008fea0003900000 */
[----:B------:R-:W3:Y:S02]  /*1b960*/  @!P0 SYNCS.PHASECHK.TRANS64 P0, [R2+URZ+0x32440], R3 ;  /* 0x03244003020085a7 */ /* 0x000ee4000800007f */
[----:B---3--:R-:W-:Y:S05]  /*1b970*/  @!P0 BRA `(.L_x_11771) ;  /* 0xfffffffc00f08947 */ /* 0x008fea000383ffff */
[----:B------:R-:W-:Y:S05]  /*1b980*/  BRA `(.L_x_11889) ;  /* 0xffffffcc005c7947 */ /* 0x000fea000383ffff */
.L_x_11773:
[----:B0-----:R0:W1:Y:S02]  /*1b990*/  SYNCS.PHASECHK.TRANS64.TRYWAIT P1, [R2+URZ+0x32460], R3 ;  /* 0x03246003020075a7 */ /* 0x001064000802017f */
[----:B-1----:R-:W-:Y:S05]  /*1b9a0*/  @!P1 NANOSLEEP.SYNCS 0x989680 ;  /* 0x009896800000995d */ /* 0x002fea0003900000 */
[----:B------:R-:W1:Y:S02]  /*1b9b0*/  @!P1 SYNCS.PHASECHK.TRANS64 P1, [R2+URZ+0x32460], R3 ;  /* 0x03246003020095a7 */ /* 0x000e64000802007f */
[----:B-1----:R-:W-:Y:S05]  /*1b9c0*/  @!P1 BRA `(.L_x_11773) ;  /* 0xfffffffc00f09947 */ /* 0x002fea000383ffff */
[----:B------:R-:W-:Y:S05]  /*1b9d0*/  BRA `(.L_x_11890) ;  /* 0xffffffcc00c87947 */ /* 0x000fea000383ffff */
.L_x_11778:
[----:B--2---:R2:W3:Y:S02]  /*1b9e0*/  SYNCS.PHASECHK.TRANS64.TRYWAIT P0, [R2+URZ+0x32440], R3 ;  /* 0x03244003020075a7 */ /* 0x0044e4000800017f */
[----:B---3--:R-:W-:Y:S05]  /*1b9f0*/  @!P0 NANOSLEEP.SYNCS 0x989680 ;  /* 0x009896800000895d */ /* 0x008fea0003900000 */
[----:B------:R-:W3:Y:S02]  /*1ba00*/  @!P0 SYNCS.PHASECHK.TRANS64 P0, [R2+URZ+0x32440], R3 ;  /* 0x03244003020085a7 */ /* 0x000ee4000800007f */
[----:B---3--:R-:W-:Y:S05]  /*1ba10*/  @!P0 BRA `(.L_x_11778) ;  /* 0xfffffffc00f08947 */ /* 0x008fea000383ffff */
[----:B------:R-:W-:Y:S05]  /*1ba20*/  BRA `(.L_x_11891) ;  /* 0xffffffd000ec7947 */ /* 0x000fea000383ffff */
.L_x_11780:
[----:B0-----:R0:W1:Y:S02]  /*1ba30*/  SYNCS.PHASECHK.TRANS64.TRYWAIT P1, [R2+URZ+0x32460], R3 ;  /* 0x03246003020075a7 */ /* 0x001064000802017f */
[----:B-1----:R-:W-:Y:S05]  /*1ba40*/  @!P1 NANOSLEEP.SYNCS 0x989680 ;  /* 0x009896800000995d */ /* 0x002fea0003900000 */
[----:B------:R-:W1:Y:S02]  /*1ba50*/  @!P1 SYNCS.PHASECHK.TRANS64 P1, [R2+URZ+0x32460], R3 ;  /* 0x03246003020095a7 */ /* 0x000e64000802007f */
[----:B-1----:R-:W-:Y:S05]  /*1ba60*/  @!P1 BRA `(.L_x_11780) ;  /* 0xfffffffc00f09947 */ /* 0x002fea000383ffff */
[----:B------:R-:W-:Y:S05]  /*1ba70*/  BRA `(.L_x_11892) ;  /* 0xffffffd4005c7947 */ /* 0x000fea000383ffff */
.L_x_11785:
        /* <DEDUP_REMOVED lines=8> */
.L_x_11894:
[----:B------:R-:W-:Y:S05]  /*1bb00*/  BSYNC B0 ;  /* 0x0000000000007941 */ /* 0x000fea0003800000 */
.L_x_11893:
        /* <DEDUP_REMOVED lines=8> */
.L_x_11895:
[----:B------:R-:W-:Y:S01]  /*1bb90*/  IMAD.MOV.U32 R16, RZ, RZ, R14 ;  /* 0x000000ffff107224 */ /* 0x000fe200078e000e */
[----:B------:R-:W-:Y:S06]  /*1bba0*/  BRA `(.L_x_11896) ;  /* 0xffffffd8004c7947 */ /* 0x000fec000383ffff */
.L_x_11788:
        /* <DEDUP_REMOVED lines=8> */
.L_x_11898:
[----:B------:R-:W-:Y:S05]  /*1bc30*/  BSYNC B0 ;  /* 0x0000000000007941 */ /* 0x000fea0003800000 */
.L_x_11897:
        /* <DEDUP_REMOVED lines=10> */
.L_x_11899:
        /* <DEDUP_REMOVED lines=8> */
.L_x_11900:
        /* <DEDUP_REMOVED lines=8> */
.L_x_11901:
        /* <DEDUP_REMOVED lines=8> */
.L_x_11902:
        /* <DEDUP_REMOVED lines=8> */
.L_x_11903:
[----:B------:R-:W-:Y:S05]  /*1bee0*/  BRA `(.L_x_11904) ;  /* 0xffffffd800107947 */ /* 0x000fea000383ffff */
.L_x_11793:
        /* <DEDUP_REMOVED lines=8> */
.L_x_11906:
[----:B------:R-:W-:Y:S05]  /*1bf70*/  BSYNC B0 ;  /* 0x0000000000007941 */ /* 0x000fea0003800000 */
.L_x_11905:
        /* <DEDUP_REMOVED lines=10> */
.L_x_11907:
        /* <DEDUP_REMOVED lines=8> */
.L_x_11908:
        /* <DEDUP_REMOVED lines=8> */
.L_x_11909:
        /* <DEDUP_REMOVED lines=8> */
.L_x_11910:
        /* <DEDUP_REMOVED lines=8> */
.L_x_11911:
[----:B------:R-:W-:Y:S05]  /*1c220*/  BRA `(.L_x_11912) ;  /* 0xffffffd400f47947 */ /* 0x000fea000383ffff */
.L_x_11795:
[----:B------:R-:W-:Y:S01]  /*1c230*/  BSSY B0, `(.L_x_11913) ;  /* 0x0000006000007945 */ /* 0x000fe20003800000 */
[----:B------:R-:W-:Y:S01]  /*1c240*/  PLOP3.LUT P6, PT, P6, PT, PT, 0x8, 0x0 ;  /* 0x000000000000781c */ /* 0x000fe200037ce170 */
[----:B------:R-:W-:-:S12]  /*1c250*/  IMAD.MOV.U32 R15, RZ, RZ, -0x1 ;  /* 0xffffffffff0f7424 */ /* 0x000fd800078e00ff */
[----:B0-----:R-:W-:Y:S05]  /*1c260*/  WARPSYNC.COLLECTIVE R15, `(.L_x_11914) ;  /* 0x000000000f087348 */ /* 0x001fea0003c00000 */
[----:B------:R-:W-:Y:S01]  /*1c270*/  VOTE.ANY R14, PT, P6 ;  /* 0x00000000000e7806 */ /* 0x000fe200030e0100 */
[----:B0-----:R-:W-:Y:S06]  /*1c280*/  ENDCOLLECTIVE ;  /* 0x000000000000791b */ /* 0x001fec0003800000 */
.L_x_11914:
[----:B------:R-:W-:Y:S05]  /*1c290*/  BSYNC B0 ;  /* 0x0000000000007941 */ /* 0x000fea0003800000 */
.L_x_11913:
        /* <DEDUP_REMOVED lines=9> */
.L_x_11915:
[----:B------:R-:W-:Y:S01]  /*1c330*/  IMAD.MOV.U32 R17, RZ, RZ, R14 ;  /* 0x000000ffff117224 */ /* 0x000fe200078e000e */
[----:B------:R-:W-:Y:S06]  /*1c340*/  BRA `(.L_x_11916) ;  /* 0xffffffd400e47947 */ /* 0x000fec000383ffff */
.L_x_11797:
[----:B------:R-:W-:Y:S01]  /*1c350*/  BSSY B0, `(.L_x_11917) ;  /* 0x0000007000007945 */ /* 0x000fe20003800000 */
[----:B------:R-:W-:Y:S01]  /*1c360*/  IMAD.MOV.U32 R13, RZ, RZ, R2 ;  /* 0x000000ffff0d7224 */ /* 0x000fe200078e0002 */
[----:B------:R-:W-:Y:S01]  /*1c370*/  MOV R11, 0x1f ;  /* 0x0000001f000b7802 */ /* 0x000fe20000000f00 */
[----:B------:R-:W-:-:S07]  /*1c380*/  IMAD.MOV.U32 R15, RZ, RZ, -0x1 ;  /* 0xffffffffff0f7424 */ /* 0x000fce00078e00ff */
[----:B012---:R-:W-:Y:S05]  /*1c390*/  WARPSYNC.COLLECTIVE R15, `(.L_x_11918) ;  /* 0x000000000f087348 */ /* 0x007fea0003c00000 */
[----:B------:R3:W4:Y:S02]  /*1c3a0*/  SHFL.IDX P6, R14, R13, R12, R11 ;  /* 0x0000000c0d0e7389 */ /* 0x00072400000c000b */
[----:B01234-:R-:W-:Y:S01]  /*1c3b0*/  ENDCOLLECTIVE ;  /* 0x000000000000791b */ /* 0x01ffe20003800000 */
.L_x_11918:
[----:B------:R-:W-:Y:S05]  /*1c3c0*/  BSYNC B0 ;  /* 0x0000000000007941 */ /* 0x000fea0003800000 */
.L_x_11917:
[----:B------:R-:W-:Y:S01]  /*1c3d0*/  IMAD.MOV.U32 R7, RZ, RZ, R14 ;  /* 0x000000ffff077224 */ /* 0x000fe200078e000e */
[----:B------:R-:W-:Y:S06]  /*1c3e0*/  BRA `(.L_x_11796) ;  /* 0xffffffd400d87947 */ /* 0x000fec000383ffff */
.L_x_11800:
[----:B-1----:R1:W2:Y:S02]  /*1c3f0*/  SYNCS.PHASECHK.TRANS64.TRYWAIT P0, [R0+URZ+0x32420], R3 ;  /* 0x03242003000075a7 */ /* 0x0022a4000800017f */
[----:B--2---:R-:W-:Y:S05]  /*1c400*/  @!P0 NANOSLEEP.SYNCS 0x989680 ;  /* 0x009896800000895d */ /* 0x004fea0003900000 */
[----:B------:R-:W2:Y:S02]  /*1c410*/  @!P0 SYNCS.PHASECHK.TRANS64 P0, [R0+URZ+0x32420], R3 ;  /* 0x03242003000085a7 */ /* 0x000ea4000800007f */
[----:B--2---:R-:W-:Y:S05]  /*1c420*/  @!P0 BRA `(.L_x_11800) ;  /* 0xfffffffc00f08947 */ /* 0x004fea000383ffff */
[----:B------:R-:W-:Y:S05]  /*1c430*/  BRA `(.L_x_11919) ;  /* 0xffffffdc00487947 */ /* 0x000fea000383ffff */
.L_x_11801:
        /* <DEDUP_REMOVED lines=11> */
.L_x_11921:
[----:B------:R-:W-:Y:S05]  /*1c4f0*/  BSYNC B0 ;  /* 0x0000000000007941 */ /* 0x000fea0003800000 */
.L_x_11920:
[----:B------:R-:W-:Y:S05]  /*1c500*/  BRA `(.L_x_11922) ;  /* 0xffffffdc002c7947 */ /* 0x000fea000383ffff */
.L_x_11802:
[----:B------:R-:W-:Y:S01]  /*1c510*/  BSSY B0, `(.L_x_11923) ;  /* 0x0000006000007945 */ /* 0x000fe20003800000 */
[----:B------:R-:W-:-:S07]  /*1c520*/  IMAD.MOV.U32 R15, RZ, RZ, -0x1 ;  /* 0xffffffffff0f7424 */ /* 0x000fce00078e00ff */
[----:B012---:R-:W-:Y:S05]  /*1c530*/  WARPSYNC.COLLECTIVE R15, `(.L_x_11924) ;  /* 0x000000000f0c7348 */ /* 0x007fea0003c00000 */
[----:B------:R-:W-:Y:S02]  /*1c540*/  ELECT P6, UR62, PT ;  /* 0x00000000003e782f */ /* 0x000fe400038c0000 */
[----:B------:R-:W-:Y:S01]  /*1c550*/  MOV R14, UR62 ;  /* 0x0000003e000e7c02 */ /* 0x000fe20008000f00 */
[----:B012---:R-:W-:Y:S10]  /*1c560*/  ENDCOLLECTIVE ;  /* 0x000000000000791b */ /* 0x007ff40003800000 */
.L_x_11924:
[----:B------:R-:W-:Y:S05]  /*1c570*/  BSYNC B0 ;  /* 0x0000000000007941 */ /* 0x000fea0003800000 */
.L_x_11923:
[----:B------:R-:W-:Y:S05]  /*1c580*/  BRA `(.L_x_11925) ;  /* 0xffffffdc00207947 */ /* 0x000fea000383ffff */
.L_x_11804:
[----:B-1----:R1:W2:Y:S02]  /*1c590*/  SYNCS.PHASECHK.TRANS64.TRYWAIT P0, [R6+URZ], R5 ;  /* 0x00000005060075a7 */ /* 0x0022a4000800017f */
[----:B--2---:R-:W-:Y:S05]  /*1c5a0*/  @!P0 NANOSLEEP.SYNCS 0x989680 ;  /* 0x009896800000895d */ /* 0x004fea0003900000 */
[----:B------:R-:W2:Y:S02]  /*1c5b0*/  @!P0 SYNCS.PHASECHK.TRANS64 P0, [R6+URZ], R5 ;  /* 0x00000005060085a7 */ /* 0x000ea4000800007f */
[----:B--2---:R-:W-:Y:S05]  /*1c5c0*/  @!P0 BRA `(.L_x_11804) ;  /* 0xfffffffc00f08947 */ /* 0x004fea000383ffff */
[----:B------:R-:W-:Y:S05]  /*1c5d0*/  BRA `(.L_x_11926) ;  /* 0xffffffdc005c7947 */ /* 0x000fea000383ffff */
.L_x_11805:
[----:B--2---:R2:W3:Y:S02]  /*1c5e0*/  SYNCS.PHASECHK.TRANS64.TRYWAIT P0, [R7+URZ], R2 ;  /* 0x00000002070075a7 */ /* 0x0044e4000800017f */
[----:B---3--:R-:W-:Y:S05]  /*1c5f0*/  @!P0 NANOSLEEP.SYNCS 0x989680 ;  /* 0x009896800000895d */ /* 0x008fea0003900000 */
[----:B------:R-:W3:Y:S02]  /*1c600*/  @!P0 SYNCS.PHASECHK.TRANS64 P0, [R7+URZ], R2 ;  /* 0x00000002070085a7 */ /* 0x000ee4000800007f */
[----:B---3--:R-:W-:Y:S05]  /*1c610*/  @!P0 BRA `(.L_x_11805) ;  /* 0xfffffffc00f08947 */ /* 0x008fea000383ffff */
[----:B------:R-:W-:Y:S05]  /*1c620*/  BRA `(.L_x_11927) ;  /* 0xffffffdc00507947 */ /* 0x000fea000383ffff */
.L_x_11807:
[----:B---3--:R3:W4:Y:S02]  /*1c630*/  SYNCS.PHASECHK.TRANS64.TRYWAIT P0, [R4+URZ], R5 ;  /* 0x00000005040075a7 */ /* 0x008724000800017f */
[----:B----4-:R-:W-:Y:S05]  /*1c640*/  @!P0 NANOSLEEP.SYNCS 0x989680 ;  /* 0x009896800000895d */ /* 0x010fea0003900000 */
[----:B------:R-:W4:Y:S02]  /*1c650*/  @!P0 SYNCS.PHASECHK.TRANS64 P0, [R4+URZ], R5 ;  /* 0x00000005040085a7 */ /* 0x000f24000800007f */
[----:B----4-:R-:W-:Y:S05]  /*1c660*/  @!P0 BRA `(.L_x_11807) ;  /* 0xfffffffc00f08947 */ /* 0x010fea000383ffff */
[----:B------:R-:W-:Y:S05]  /*1c670*/  BRA `(.L_x_11928) ;  /* 0xffffffdc00587947 */ /* 0x000fea000383ffff */
.L_x_11929:
        /* <DEDUP_REMOVED lines=16> */
.L_x_11978:


//--------------------- .nv.global.init           --------------------------
	.section	.nv.global.init,"aw",@progbits
.nv.global.init:
	.type		$str$23,@object
	.size		$str$23,($str$24 - $str$23)
$str$23:
        /*0000*/ 	.byte	0x28, 0x61, 0x64, 0x64, 0x72, 0x65, 0x73, 0x73, 0x20, 0x26, 0x20, 0x6d, 0x61, 0x73, 0x6b, 0x29
        /*0010*/ 	.byte	0x20, 0x3d, 0x3d, 0x20, 0x30, 0x00
	.type		$str$24,@object
	.size		$str$24,(__unnamed_11 - $str$24)
$str$24:
        /*0016*/ 	.byte	0x2f, 0x74, 0x6d, 0x70, 0x2f, 0x6f, 0x73, 0x73, 0x5f, 0x6b, 0x65, 0x72, 0x6e, 0x65, 0x6c, 0x73
        /*0026*/ 	.byte	0x5f, 0x73, 0x72, 0x63, 0x2f, 0x66, 0x6c, 0x61, 0x73, 0x68, 0x5f, 0x61, 0x74, 0x74, 0x65, 0x6e
        /*0036*/ 	.byte	0x74, 0x69, 0x6f, 0x6e, 0x2f, 0x63, 0x73, 0x72, 0x63, 0x2f, 0x63, 0x75, 0x74, 0x6c, 0x61, 0x73
        /*0046*/ 	.byte	0x73, 0x2f, 0x69, 0x6e, 0x63, 0x6c, 0x75, 0x64, 0x65, 0x2f, 0x63, 0x75, 0x74, 0x65, 0x2f, 0x70
        /*0056*/ 	.byte	0x6f, 0x69, 0x6e, 0x74, 0x65, 0x72, 0x5f, 0x66, 0x6c, 0x61, 0x67, 0x67, 0x65, 0x64, 0x2e, 0x68
        /*0066*/ 	.byte	0x70, 0x70, 0x00
	.type		__unnamed_11,@object
	.size		__unnamed_11,(__unnamed_6 - __unnamed_11)
__unnamed_11:
        /* <DEDUP_REMOVED lines=24> */
	.type		__unnamed_6,@object
	.size		__unnamed_6,(__unnamed_17 - __unnamed_6)
__unnamed_6:
        /* <DEDUP_REMOVED lines=23> */
        /*0355*/ 	.byte	0x3a, 0x43, 0x3c, 0x30, 0x3e, 0x3e, 0x3e, 0x3e, 0x3e, 0x20, 0x26, 0x5d, 0x00
	.type		__unnamed_17,@object
	.size		__unnamed_17,(__unnamed_5 - __unnamed_17)
__unnamed_17:
        /* <DEDUP_REMOVED lines=24> */
	.type		__unnamed_5,@object
	.size		__unnamed_5,(__unnamed_16 - __unnamed_5)
__unnamed_5:
        /* <DEDUP_REMOVED lines=24> */
	.type		__unnamed_16,@object
	.size		__unnamed_16,(__unnamed_10 - __unnamed_16)
__unnamed_16:
        /* <DEDUP_REMOVED lines=24> */
	.type		__unnamed_10,@object
	.size		__unnamed_10,(__unnamed_4 - __unnamed_10)
__unnamed_10:
        /* <DEDUP_REMOVED lines=28> */
        /*09a2*/ 	.byte	0x3e, 0x3e, 0x3e, 0x3e, 0x3e, 0x5d, 0x00
	.type		__unnamed_4,@object
	.size		__unnamed_4,(__unnamed_7 - __unnamed_4)
__unnamed_4:
        /* <DEDUP_REMOVED lines=28> */
        /*0b69*/ 	.byte	0x34, 0x3e, 0x3e, 0x3e, 0x3e, 0x3e, 0x5d, 0x00
	.type		__unnamed_7,@object
	.size		__unnamed_7,(__unnamed_1 - __unnamed_7)
__unnamed_7:
        /* <DEDUP_REMOVED lines=28> */
        /*0d31*/ 	.byte	0x3e, 0x3e, 0x3e, 0x3e, 0x3e, 0x20, 0x26, 0x5d, 0x00
	.type		__unnamed_1,@object
	.size		__unnamed_1,(__unnamed_9 - __unnamed_1)
__unnamed_1:
        /* <DEDUP_REMOVED lines=28> */
        /*0efa*/ 	.byte	0x34, 0x3e, 0x3e, 0x3e, 0x3e, 0x3e, 0x20, 0x26, 0x5d, 0x00
	.type		__unnamed_9,@object
	.size		__unnamed_9,(__unnamed_8 - __unnamed_9)
__unnamed_9:
        /* <DEDUP_REMOVED lines=28> */
        /*10c4*/ 	.byte	0x32, 0x37, 0x36, 0x38, 0x3e, 0x3e, 0x3e, 0x3e, 0x3e, 0x5d, 0x00
	.type		__unnamed_8,@object
	.size		__unnamed_8,(__unnamed_3 - __unnamed_8)
__unnamed_8:
        /* <DEDUP_REMOVED lines=29> */
	.type		__unnamed_3,@object
	.size		__unnamed_3,(__unnamed_19 - __unnamed_3)
__unnamed_3:
        /* <DEDUP_REMOVED lines=29> */
	.type		__unnamed_19,@object
	.size		__unnamed_19,(__unnamed_15 - __unnamed_19)
__unnamed_19:
        /* <DEDUP_REMOVED lines=29> */
	.type		__unnamed_15,@object
	.size		__unnamed_15,(__unnamed_21 - __unnamed_15)
__unnamed_15:
        /* <DEDUP_REMOVED lines=29> */
	.type		__unnamed_21,@object
	.size		__unnamed_21,(__unnamed_13 - __unnamed_21)
__unnamed_21:
        /* <DEDUP_REMOVED lines=29> */
	.type		__unnamed_13,@object
	.size		__unnamed_13,(__unnamed_2 - __unnamed_13)
__unnamed_13:
        /* <DEDUP_REMOVED lines=29> */
	.type		__unnamed_2,@object
	.size		__unnamed_2,(__unnamed_14 - __unnamed_2)
__unnamed_2:
        /* <DEDUP_REMOVED lines=29> */
	.type		__unnamed_14,@object
	.size		__unnamed_14,(__unnamed_20 - __unnamed_14)
__unnamed_14:
        /* <DEDUP_REMOVED lines=29> */
	.type		__unnamed_20,@object
	.size		__unnamed_20,(__unnamed_18 - __unnamed_20)
__unnamed_20:
        /* <DEDUP_REMOVED lines=29> */
	.type		__unnamed_18,@object
	.size		__unnamed_18,(__unnamed_12 - __unnamed_18)
__unnamed_18:
        /* <DEDUP_REMOVED lines=28> */
        /*22ba*/ 	.byte	0x31, 0x38, 0x34, 0x33, 0x32, 0x3e, 0x3e, 0x3e, 0x3e, 0x3e, 0x20, 0x26, 0x5d, 0x00
	.type		__unnamed_12,@object
	.size		__unnamed_12,(.L_11 - __unnamed_12)
__unnamed_12:
        /* <DEDUP_REMOVED lines=29> */
.L_11:


//--------------------- .nv.shared._ZN7cutlass13device_kernelIN5flash11enable_sm90INS1_16FlashAttnFwdSm90INS1_25CollectiveMainloopFwdSm90ILi2EN4cute5tupleIJNS5_1CILi1EEES8_S8_EEENS6_IJNS7_ILi128EEESA_NS7_ILi192EEEEEELi128ENS_6half_tEfNS_4arch4Sm90ELb0ELb0ELb0ELb0ELb0ELb0ELb0ELb1ELb1ELb0ELb0ELb0EEENS1_21CollectiveEpilogueFwdINS6_IJSA_SA_SA_EEES9_SD_SF_Li256ELb0ELb0ELb0ELb0EEENS1_29StaticPersistentTileSchedulerILb0EEEEEEEEEvNT_6ParamsE --------------------------
	.section	.nv.shared._ZN7cutlass13device_kernelIN5flash11enable_sm90INS1_16FlashAttnFwdSm90INS1_25CollectiveMainloopFwdSm90ILi2EN4cute5tupleIJNS5_1CILi1EEES8_S8_EEENS6_IJNS7_ILi128EEESA_NS7_ILi192EEEEEELi128ENS_6half_tEfNS_4arch4Sm90ELb0ELb0ELb0ELb0ELb0ELb0ELb0ELb1ELb1ELb0ELb0ELb0EEENS1_21CollectiveEpilogueFwdINS6_IJSA_SA_SA_EEES9_SD_SF_Li256ELb0ELb0ELb0ELb0EEENS1_29StaticPersistentTileSchedulerILb0EEEEEEEEEvNT_6ParamsE,"aw",@nobits
	.sectionflags	@""
	.align	16
	.zero		1024


//--------------------- .nv.shared.reserved.0     --------------------------
	.section	.nv.shared.reserved.0,"aw",@nobits
	.weak		__nv_reservedSMEM_offset_0_alias
	.size		__nv_reservedSMEM_offset_0_alias, 0, 0
	.other		__nv_reservedSMEM_offset_0_alias,@"STO_CUDA_RESERVED_SHARED STV_DEFAULT"
__nv_reservedSMEM_offset_0_alias:
	.zero		0


//--------------------- .nv.global                --------------------------
	.section	.nv.global,"aw",@nobits
.nv.global:
	.type		_ZN67_INTERNAL_3a3c6465_31_flash_fwd_hdimdiff_fp16_sm90_cu_61719c98_66004cute1_E,@object
	.size		_ZN67_INTERNAL_3a3c6465_31_flash_fwd_hdimdiff_fp16_sm90_cu_61719c98_66004cute1_E,(_ZN67_INTERNAL_3a3c6465_31_flash_fwd_hdimdiff_fp16_sm90_cu_61719c98_66004cuda3std3__45__cpo6cbeginE - _ZN67_INTERNAL_3a3c6465_31_flash_fwd_hdimdiff_fp16_sm90_cu_61719c98_66004cute1_E)
_ZN67_INTERNAL_3a3c6465_31_flash_fwd_hdimdiff_fp16_sm90_cu_61719c98_66004cute1_E:
	.zero		1
	.type		_ZN67_INTERNAL_3a3c6465_31_flash_fwd_hdimdiff_fp16_sm90_cu_61719c98_66004cuda3std3__45__cpo6cbeginE,@object
	.size		_ZN67_INTERNAL_3a3c6465_31_flash_fwd_hdimdiff_fp16_sm90_cu_61719c98_66004cuda3std3__45__cpo6cbeginE,(_ZN67_INTERNAL_3a3c6465_31_flash_fwd_hdimdiff_fp16_sm90_cu_61719c98_66004cuda3std3__48in_placeE - _ZN67_INTERNAL_3a3c6465_31_flash_fwd_hdimdiff_fp16_sm90_cu_61719c98_66004cuda3std3__45__cpo6cbeginE)
_ZN67_INTERNAL_3a3c6465_31_flash_fwd_hdimdiff_fp16_sm90_cu_61719c98_66004cuda3std3__45__cpo6cbeginE:
	.zero		1
	.type		_ZN67_INTERNAL_3a3c6465_31_flash_fwd_hdimdiff_fp16_sm90_cu_61719c98_66004cuda3std3__48in_placeE,@object
	.size		_ZN67_INTERNAL_3a3c6465_31_flash_fwd_hdimdiff_fp16_sm90_cu_61719c98_66004cuda3std3__48in_placeE,(_ZN67_INTERNAL_3a3c6465_31_flash_fwd_hdimdiff_fp16_sm90_cu_61719c98_66004cuda3std6ranges3__45__cpo9iter_moveE - _ZN67_INTERNAL_3a3c6465_31_flash_fwd_hdimdiff_fp16_sm90_cu_61719c98_66004cuda3std3__48in_placeE)
_ZN67_INTERNAL_3a3c6465_31_flash_fwd_hdimdiff_fp16_sm90_cu_61719c98_66004cuda3std3__48in_placeE:
	.zero		1
	.type		_ZN67_INTERNAL_3a3c6465_31_flash_fwd_hdimdiff_fp16_sm90_cu_61719c98_66004cuda3std6ranges3__45__cpo9iter_moveE,@object
	.size		_ZN67_INTERNAL_3a3c6465_31_flash_fwd_hdimdiff_fp16_sm90_cu_61719c98_66004cuda3std6ranges3__45__cpo9iter_moveE,(_ZN67_INTERNAL_3a3c6465_31_flash_fwd_hdimdiff_fp16_sm90_cu_61719c98_66004cuda3std3__45__cpo5beginE - _ZN67_INTERNAL_3a3c6465_31_flash_fwd_hdimdiff_fp16_sm90_cu_61719c98_66004cuda3std6ranges3__45__cpo9iter_moveE)
_ZN67_INTERNAL_3a3c6465_31_flash_fwd_hdimdiff_fp16_sm90_cu_61719c98_66004cuda3std6ranges3__45__cpo9iter_moveE:
	.zero		1
	.type		_ZN67_INTERNAL_3a3c6465_31_flash_fwd_hdimdiff_fp16_sm90_cu_61719c98_66004cuda3std3__45__cpo5beginE,@object
	.size		_ZN67_INTERNAL_3a3c6465_31_flash_fwd_hdimdiff_fp16_sm90_cu_61719c98_66004cuda3std3__45__cpo5beginE,(_ZN67_INTERNAL_3a3c6465_31_flash_fwd_hdimdiff_fp16_sm90_cu_61719c98_66004cuda3std3__469_GLOBAL__N__3a3c6465_31_flash_fwd_hdimdiff_fp16_sm90_cu_61719c98_66006ignoreE - _ZN67_INTERNAL_3a3c6465_31_flash_fwd_hdimdiff_fp16_sm90_cu_61719c98_66004cuda3std3__45__cpo5beginE)
_ZN67_INTERNAL_3a3c6465_31_flash_fwd_hdimdiff_fp16_sm90_cu_61719c98_66004cuda3std3__45__cpo5beginE:
	.zero		1
	.type		_ZN67_INTERNAL_3a3c6465_31_flash_fwd_hdimdiff_fp16_sm90_cu_61719c98_66004cuda3std3__469_GLOBAL__N__3a3c6465_31_flash_fwd_hdimdiff_fp16_sm90_cu_61719c98_66006ignoreE,@object
	.size		_ZN67_INTERNAL_3a3c6465_31_flash_fwd_hdimdiff_fp16_sm90_cu_61719c98_66004cuda3std3__469_GLOBAL__N__3a3c6465_31_flash_fwd_hdimdiff_fp16_sm90_cu_61719c98_66006ignoreE,(_ZN67_INTERNAL_3a3c6465_31_flash_fwd_hdimdiff_fp16_sm90_cu_61719c98_66004cute7productE - _ZN67_INTERNAL_3a3c6465_31_flash_fwd_hdimdiff_fp16_sm90_cu_61719c98_66004cuda3std3__469_GLOBAL__N__3a3c6465_31_flash_fwd_hdimdiff_fp16_sm90_cu_61719c98_66006ignoreE)
_ZN67_INTERNAL_3a3c6465_31_flash_fwd_hdimdiff_fp16_sm90_cu_61719c98_66004cuda3std3__469_GLOBAL__N__3a3c6465_31_flash_fwd_hdimdiff_fp16_sm90_cu_61719c98_66006ignoreE:
	.zero		1
	.type		_ZN67_INTERNAL_3a3c6465_31_flash_fwd_hdimdiff_fp16_sm90_cu_61719c98_66004cute7productE,@object
	.size		_ZN67_INTERNAL_3a3c6465_31_flash_fwd_hdimdiff_fp16_sm90_cu_61719c98_66004cute7productE,(_ZN67_INTERNAL_3a3c6465_31_flash_fwd_hdimdiff_fp16_sm90_cu_61719c98_66004cuda3std3__45__cpo3endE - _ZN67_INTERNAL_3a3c6465_31_flash_fwd_hdimdiff_fp16_sm90_cu_61719c98_66004cute7productE)
_ZN67_INTERNAL_3a3c6465_31_flash_fwd_hdimdiff_fp16_sm90_cu_61719c98_66004cute7productE:
	.zero		1
	.type		_ZN67_INTERNAL_3a3c6465_31_flash_fwd_hdimdiff_fp16_sm90_cu_61719c98_66004cuda3std3__45__cpo3endE,@object
	.size		_ZN67_INTERNAL_3a3c6465_31_flash_fwd_hdimdiff_fp16_sm90_cu_61719c98_66004cuda3std3__45__cpo3endE,(_ZN67_INTERNAL_3a3c6465_31_flash_fwd_hdimdiff_fp16_sm90_cu_61719c98_66004cuda3std3__419piecewise_constructE - _ZN67_INTERNAL_3a3c6465_31_flash_fwd_hdimdiff_fp16_sm90_cu_61719c98_66004cuda3std3__45__cpo3endE)
_ZN67_INTERNAL_3a3c6465_31_flash_fwd_hdimdiff_fp16_sm90_cu_61719c98_66004cuda3std3__45__cpo3endE:
	.zero		1
	.type		_ZN67_INTERNAL_3a3c6465_31_flash_fwd_hdimdiff_fp16_sm90_cu_61719c98_66004cuda3std3__419piecewise_constructE,@object
	.size		_ZN67_INTERNAL_3a3c6465_31_flash_fwd_hdimdiff_fp16_sm90_cu_61719c98_66004cuda3std3__419piecewise_constructE,(_ZN67_INTERNAL_3a3c6465_31_flash_fwd_hdimdiff_fp16_sm90_cu_61719c98_66004cuda3std3__45__cpo4cendE - _ZN67_INTERNAL_3a3c6465_31_flash_fwd_hdimdiff_fp16_sm90_cu_61719c98_66004cuda3std3__419piecewise_constructE)
_ZN67_INTERNAL_3a3c6465_31_flash_fwd_hdimdiff_fp16_sm90_cu_61719c98_66004cuda3std3__419piecewise_constructE:
	.zero		1
	.type		_ZN67_INTERNAL_3a3c6465_31_flash_fwd_hdimdiff_fp16_sm90_cu_61719c98_66004cuda3std3__45__cpo4cendE,@object
	.size		_ZN67_INTERNAL_3a3c6465_31_flash_fwd_hdimdiff_fp16_sm90_cu_61719c98_66004cuda3std3__45__cpo4cendE,(_ZN67_INTERNAL_3a3c6465_31_flash_fwd_hdimdiff_fp16_sm90_cu_61719c98_66004cuda3std6ranges3__45__cpo4swapE - _ZN67_INTERNAL_3a3c6465_31_flash_fwd_hdimdiff_fp16_sm90_cu_61719c98_66004cuda3std3__45__cpo4cendE)
_ZN67_INTERNAL_3a3c6465_31_flash_fwd_hdimdiff_fp16_sm90_cu_61719c98_66004cuda3std3__45__cpo4cendE:
	.zero		1
	.type		_ZN67_INTERNAL_3a3c6465_31_flash_fwd_hdimdiff_fp16_sm90_cu_61719c98_66004cuda3std6ranges3__45__cpo4swapE,@object
	.size		_ZN67_INTERNAL_3a3c6465_31_flash_fwd_hdimdiff_fp16_sm90_cu_61719c98_66004cuda3std6ranges3__45__cpo4swapE,(.L_28 - _ZN67_INTERNAL_3a3c6465_31_flash_fwd_hdimdiff_fp16_sm90_cu_61719c98_66004cuda3std6ranges3__45__cpo4swapE)
_ZN67_INTERNAL_3a3c6465_31_flash_fwd_hdimdiff_fp16_sm90_cu_61719c98_66004cuda3std6ranges3__45__cpo4swapE:
	.zero		1
.L_28:


//--------------------- .nv.shared._ZN7cutlass13device_kernelIN5flash11enable_sm90INS1_16FlashAttnFwdSm90INS1_25CollectiveMainloopFwdSm90ILi2EN4cute5tupleIJNS5_1CILi2EEENS7_ILi1EEES9_EEENS6_IJNS7_ILi128EEESB_NS7_ILi192EEEEEELi128ENS_6half_tEfNS_4arch4Sm90ELb0ELb0ELb0ELb0ELb0ELb0ELb0ELb1ELb1ELb0ELb0ELb0EEENS1_21CollectiveEpilogueFwdINS6_IJSB_SB_SB_EEESA_SE_SG_Li256ELb0ELb0ELb0ELb0EEENS1_29StaticPersistentTileSchedulerILb0EEEEEEEEEvNT_6ParamsE --------------------------
	.section	.nv.shared._ZN7cutlass13device_kernelIN5flash11enable_sm90INS1_16FlashAttnFwdSm90INS1_25CollectiveMainloopFwdSm90ILi2EN4cute5tupleIJNS5_1CILi2EEENS7_ILi1EEES9_EEENS6_IJNS7_ILi128EEESB_NS7_ILi192EEEEEELi128ENS_6half_tEfNS_4arch4Sm90ELb0ELb0ELb0ELb0ELb0ELb0ELb0ELb1ELb1ELb0ELb0ELb0EEENS1_21CollectiveEpilogueFwdINS6_IJSB_SB_SB_EEESA_SE_SG_Li256ELb0ELb0ELb0ELb0EEENS1_29StaticPersistentTileSchedulerILb0EEEEEEEEEvNT_6ParamsE,"aw",@nobits
	.sectionflags	@""
	.align	16
	.zero		1024


//--------------------- .nv.shared._ZN7cutlass13device_kernelIN5flash11enable_sm90INS1_16FlashAttnFwdSm90INS1_25CollectiveMainloopFwdSm90ILi2EN4cute5tupleIJNS5_1CILi1EEES8_S8_EEENS6_IJNS7_ILi128EEESA_NS7_ILi192EEEEEELi128ENS_6half_tEfNS_4arch4Sm90ELb0ELb0ELb0ELb1ELb0ELb0ELb0ELb1ELb1ELb0ELb0ELb0EEENS1_21CollectiveEpilogueFwdINS6_IJSA_SA_SA_EEES9_SD_SF_Li256ELb1ELb0ELb0ELb0EEENS1_36VarlenDynamicPersistentTileSchedulerILi128ELi128ELi256ELi32ELb0ELb0ELb1ELb0ELb1ELb1EEEEEEEEEvNT_6ParamsE --------------------------
	.section	.nv.shared._ZN7cutlass13device_kernelIN5flash11enable_sm90INS1_16FlashAttnFwdSm90INS1_25CollectiveMainloopFwdSm90ILi2EN4cute5tupleIJNS5_1CILi1EEES8_S8_EEENS6_IJNS7_ILi128EEESA_NS7_ILi192EEEEEELi128ENS_6half_tEfNS_4arch4Sm90ELb0ELb0ELb0ELb1ELb0ELb0ELb0ELb1ELb1ELb0ELb0ELb0EEENS1_21CollectiveEpilogueFwdINS6_IJSA_SA_SA_EEES9_SD_SF_Li256ELb1ELb0ELb0ELb0EEENS1_36VarlenDynamicPersistentTileSchedulerILi128ELi128ELi256ELi32ELb0ELb0ELb1ELb0ELb1ELb1EEEEEEEEEvNT_6ParamsE,"aw",@nobits
	.sectionflags	@""
	.align	16
	.zero		1024


//--------------------- .nv.shared._ZN7cutlass13device_kernelIN5flash11enable_sm90INS1_16FlashAttnFwdSm90INS1_25CollectiveMainloopFwdSm90ILi2EN4cute5tupleIJNS5_1CILi1EEES8_S8_EEENS6_IJNS7_ILi128EEESA_NS7_ILi192EEEEEELi128ENS_6half_tEfNS_4arch4Sm90ELb0ELb0ELb0ELb1ELb0ELb1ELb0ELb1ELb1ELb0ELb0ELb0EEENS1_21CollectiveEpilogueFwdINS6_IJSA_SA_SA_EEES9_SD_SF_Li256ELb1ELb0ELb0ELb0EEENS1_36VarlenDynamicPersistentTileSchedulerILi128ELi128ELi256ELi32ELb0ELb0ELb1ELb0ELb1ELb1EEEEEEEEEvNT_6ParamsE --------------------------
	.section	.nv.shared._ZN7cutlass13device_kernelIN5flash11enable_sm90INS1_16FlashAttnFwdSm90INS1_25CollectiveMainloopFwdSm90ILi2EN4cute5tupleIJNS5_1CILi1EEES8_S8_EEENS6_IJNS7_ILi128EEESA_NS7_ILi192EEEEEELi128ENS_6half_tEfNS_4arch4Sm90ELb0ELb0ELb0ELb1ELb0ELb1ELb0ELb1ELb1ELb0ELb0ELb0EEENS1_21CollectiveEpilogueFwdINS6_IJSA_SA_SA_EEES9_SD_SF_Li256ELb1ELb0ELb0ELb0EEENS1_36VarlenDynamicPersistentTileSchedulerILi128ELi128ELi256ELi32ELb0ELb0ELb1ELb0ELb1ELb1EEEEEEEEEvNT_6ParamsE,"aw",@nobits
	.sectionflags	@""
	.align	16
	.zero		1024


//--------------------- .nv.shared._ZN7cutlass13device_kernelIN5flash11enable_sm90INS1_16FlashAttnFwdSm90INS1_25CollectiveMainloopFwdSm90ILi2EN4cute5tupleIJNS5_1CILi1EEES8_S8_EEENS6_IJNS7_ILi128EEENS7_ILi96EEENS7_ILi192EEEEEELi128ENS_6half_tEfNS_4arch4Sm90ELb0ELb1ELb0ELb0ELb0ELb0ELb0ELb1ELb1ELb0ELb0ELb0EEENS1_21CollectiveEpilogueFwdINS6_IJSA_SA_SB_EEES9_SE_SG_Li256ELb0ELb0ELb0ELb0EEENS1_30DynamicPersistentTileSchedulerILi256ELi32ELb0ELb0ELb1EEEEEEEEEvNT_6ParamsE --------------------------
	.section	.nv.shared._ZN7cutlass13device_kernelIN5flash11enable_sm90INS1_16FlashAttnFwdSm90INS1_25CollectiveMainloopFwdSm90ILi2EN4cute5tupleIJNS5_1CILi1EEES8_S8_EEENS6_IJNS7_ILi128EEENS7_ILi96EEENS7_ILi192EEEEEELi128ENS_6half_tEfNS_4arch4Sm90ELb0ELb1ELb0ELb0ELb0ELb0ELb0ELb1ELb1ELb0ELb0ELb0EEENS1_21CollectiveEpilogueFwdINS6_IJSA_SA_SB_EEES9_SE_SG_Li256ELb0ELb0ELb0ELb0EEENS1_30DynamicPersistentTileSchedulerILi256ELi32ELb0ELb0ELb1EEEEEEEEEvNT_6ParamsE,"aw",@nobits
	.sectionflags	@""
	.align	16
	.zero		1024


//--------------------- .nv.shared._ZN7cutlass13device_kernelIN5flash11enable_sm90INS1_16FlashAttnFwdSm90INS1_25CollectiveMainloopFwdSm90ILi2EN4cute5tupleIJNS5_1CILi1EEES8_S8_EEENS6_IJNS7_ILi128EEENS7_ILi96EEENS7_ILi192EEEEEELi128ENS_6half_tEfNS_4arch4Sm90ELb0ELb1ELb0ELb1ELb0ELb0ELb0ELb1ELb1ELb0ELb0ELb0EEENS1_21CollectiveEpilogueFwdINS6_IJSA_SA_SB_EEES9_SE_SG_Li256ELb1ELb0ELb0ELb0EEENS1_36VarlenDynamicPersistentTileSchedulerILi128ELi96ELi256ELi32ELb0ELb0ELb1ELb1ELb0ELb1EEEEEEEEEvNT_6ParamsE --------------------------
	.section	.nv.shared._ZN7cutlass13device_kernelIN5flash11enable_sm90INS1_16FlashAttnFwdSm90INS1_25CollectiveMainloopFwdSm90ILi2EN4cute5tupleIJNS5_1CILi1EEES8_S8_EEENS6_IJNS7_ILi128EEENS7_ILi96EEENS7_ILi192EEEEEELi128ENS_6half_tEfNS_4arch4Sm90ELb0ELb1ELb0ELb1ELb0ELb0ELb0ELb1ELb1ELb0ELb0ELb0EEENS1_21CollectiveEpilogueFwdINS6_IJSA_SA_SB_EEES9_SE_SG_Li256ELb1ELb0ELb0ELb0EEENS1_36VarlenDynamicPersistentTileSchedulerILi128ELi96ELi256ELi32ELb0ELb0ELb1ELb1ELb0ELb1EEEEEEEEEvNT_6ParamsE,"aw",@nobits
	.sectionflags	@""
	.align	16
	.zero		1024


//--------------------- .nv.shared._ZN7cutlass13device_kernelIN5flash11enable_sm90INS1_16FlashAttnFwdSm90INS1_25CollectiveMainloopFwdSm90ILi2EN4cute5tupleIJNS5_1CILi1EEES8_S8_EEENS6_IJNS7_ILi128EEENS7_ILi96EEENS7_ILi192EEEEEELi128ENS_6half_tEfNS_4arch4Sm90ELb0ELb1ELb0ELb1ELb0ELb1ELb0ELb1ELb1ELb0ELb0ELb0EEENS1_21CollectiveEpilogueFwdINS6_IJSA_SA_SB_EEES9_SE_SG_Li256ELb1ELb0ELb0ELb0EEENS1_36VarlenDynamicPersistentTileSchedulerILi128ELi96ELi256ELi32ELb0ELb0ELb1ELb1ELb0ELb1EEEEEEEEEvNT_6ParamsE --------------------------
	.section	.nv.shared._ZN7cutlass13device_kernelIN5flash11enable_sm90INS1_16FlashAttnFwdSm90INS1_25CollectiveMainloopFwdSm90ILi2EN4cute5tupleIJNS5_1CILi1EEES8_S8_EEENS6_IJNS7_ILi128EEENS7_ILi96EEENS7_ILi192EEEEEELi128ENS_6half_tEfNS_4arch4Sm90ELb0ELb1ELb0ELb1ELb0ELb1ELb0ELb1ELb1ELb0ELb0ELb0EEENS1_21CollectiveEpilogueFwdINS6_IJSA_SA_SB_EEES9_SE_SG_Li256ELb1ELb0ELb0ELb0EEENS1_36VarlenDynamicPersistentTileSchedulerILi128ELi96ELi256ELi32ELb0ELb0ELb1ELb1ELb0ELb1EEEEEEEEEvNT_6ParamsE,"aw",@nobits
	.sectionflags	@""
	.align	16
	.zero		1024


//--------------------- .nv.shared._ZN7cutlass13device_kernelIN5flash11enable_sm90INS1_16FlashAttnFwdSm90INS1_25CollectiveMainloopFwdSm90ILi2EN4cute5tupleIJNS5_1CILi1EEES8_S8_EEENS6_IJNS7_ILi128EEESA_NS7_ILi192EEEEEELi128ENS_6half_tEfNS_4arch4Sm90ELb1ELb0ELb0ELb0ELb0ELb0ELb0ELb1ELb1ELb0ELb0ELb0EEENS1_21CollectiveEpilogueFwdINS6_IJSA_SA_SA_EEES9_SD_SF_Li256ELb0ELb0ELb0ELb0EEENS1_30DynamicPersistentTileSchedulerILi256ELi32ELb0ELb0ELb1EEEEEEEEEvNT_6ParamsE --------------------------
	.section	.nv.shared._ZN7cutlass13device_kernelIN5flash11enable_sm90INS1_16FlashAttnFwdSm90INS1_25CollectiveMainloopFwdSm90ILi2EN4cute5tupleIJNS5_1CILi1EEES8_S8_EEENS6_IJNS7_ILi128EEESA_NS7_ILi192EEEEEELi128ENS_6half_tEfNS_4arch4Sm90ELb1ELb0ELb0ELb0ELb0ELb0ELb0ELb1ELb1ELb0ELb0ELb0EEENS1_21CollectiveEpilogueFwdINS6_IJSA_SA_SA_EEES9_SD_SF_Li256ELb0ELb0ELb0ELb0EEENS1_30DynamicPersistentTileSchedulerILi256ELi32ELb0ELb0ELb1EEEEEEEEEvNT_6ParamsE,"aw",@nobits
	.sectionflags	@""
	.align	16
	.zero		1024


//--------------------- .nv.shared._ZN7cutlass13device_kernelIN5flash11enable_sm90INS1_16FlashAttnFwdSm90INS1_25CollectiveMainloopFwdSm90ILi2EN4cute5tupleIJNS5_1CILi1EEES8_S8_EEENS6_IJNS7_ILi128EEESA_NS7_ILi192EEEEEELi128ENS_6half_tEfNS_4arch4Sm90ELb1ELb0ELb0ELb1ELb0ELb0ELb0ELb1ELb1ELb0ELb0ELb0EEENS1_21CollectiveEpilogueFwdINS6_IJSA_SA_SA_EEES9_SD_SF_Li256ELb1ELb0ELb0ELb0EEENS1_36VarlenDynamicPersistentTileSchedulerILi128ELi128ELi256ELi32ELb0ELb0ELb1ELb1ELb1ELb1EEEEEEEEEvNT_6ParamsE --------------------------
	.section	.nv.shared._ZN7cutlass13device_kernelIN5flash11enable_sm90INS1_16FlashAttnFwdSm90INS1_25CollectiveMainloopFwdSm90ILi2EN4cute5tupleIJNS5_1CILi1EEES8_S8_EEENS6_IJNS7_ILi128EEESA_NS7_ILi192EEEEEELi128ENS_6half_tEfNS_4arch4Sm90ELb1ELb0ELb0ELb1ELb0ELb0ELb0ELb1ELb1ELb0ELb0ELb0EEENS1_21CollectiveEpilogueFwdINS6_IJSA_SA_SA_EEES9_SD_SF_Li256ELb1ELb0ELb0ELb0EEENS1_36VarlenDynamicPersistentTileSchedulerILi128ELi128ELi256ELi32ELb0ELb0ELb1ELb1ELb1ELb1EEEEEEEEEvNT_6ParamsE,"aw",@nobits
	.sectionflags	@""
	.align	16
	.zero		1024


//--------------------- .nv.shared._ZN7cutlass13device_kernelIN5flash11enable_sm90INS1_16FlashAttnFwdSm90INS1_25CollectiveMainloopFwdSm90ILi2EN4cute5tupleIJNS5_1CILi1EEES8_S8_EEENS6_IJNS7_ILi128EEESA_NS7_ILi192EEEEEELi128ENS_6half_tEfNS_4arch4Sm90ELb1ELb0ELb0ELb1ELb0ELb1ELb0ELb1ELb1ELb0ELb0ELb0EEENS1_21CollectiveEpilogueFwdINS6_IJSA_SA_SA_EEES9_SD_SF_Li256ELb1ELb0ELb0ELb0EEENS1_36VarlenDynamicPersistentTileSchedulerILi128ELi128ELi256ELi32ELb0ELb0ELb1ELb1ELb1ELb1EEEEEEEEEvNT_6ParamsE --------------------------
	.section	.nv.shared._ZN7cutlass13device_kernelIN5flash11enable_sm90INS1_16FlashAttnFwdSm90INS1_25CollectiveMainloopFwdSm90ILi2EN4cute5tupleIJNS5_1CILi1EEES8_S8_EEENS6_IJNS7_ILi128EEESA_NS7_ILi192EEEEEELi128ENS_6half_tEfNS_4arch4Sm90ELb1ELb0ELb0ELb1ELb0ELb1ELb0ELb1ELb1ELb0ELb0ELb0EEENS1_21CollectiveEpilogueFwdINS6_IJSA_SA_SA_EEES9_SD_SF_Li256ELb1ELb0ELb0ELb0EEENS1_36VarlenDynamicPersistentTileSchedulerILi128ELi128ELi256ELi32ELb0ELb0ELb1ELb1ELb1ELb1EEEEEEEEEvNT_6ParamsE,"aw",@nobits
	.sectionflags	@""
	.align	16
	.zero		1024


//--------------------- .nv.shared._ZN7cutlass13device_kernelIN5flash11enable_sm90INS1_16FlashAttnFwdSm90INS1_25CollectiveMainloopFwdSm90ILi2EN4cute5tupleIJNS5_1CILi1EEES8_S8_EEENS6_IJNS7_ILi64EEESA_SA_EEELi512ENS_6half_tEfNS_4arch4Sm90ELb0ELb0ELb0ELb0ELb0ELb0ELb0ELb0ELb0ELb0ELb0ELb0EEENS1_21CollectiveEpilogueFwdINS6_IJSA_NS7_ILi512EEESA_EEES9_SC_SE_Li256ELb0ELb0ELb0ELb0EEENS1_29StaticPersistentTileSchedulerILb0EEEEEEEEEvNT_6ParamsE --------------------------
	.section	.nv.shared._ZN7cutlass13device_kernelIN5flash11enable_sm90INS1_16FlashAttnFwdSm90INS1_25CollectiveMainloopFwdSm90ILi2EN4cute5tupleIJNS5_1CILi1EEES8_S8_EEENS6_IJNS7_ILi64EEESA_SA_EEELi512ENS_6half_tEfNS_4arch4Sm90ELb0ELb0ELb0ELb0ELb0ELb0ELb0ELb0ELb0ELb0ELb0ELb0EEENS1_21CollectiveEpilogueFwdINS6_IJSA_NS7_ILi512EEESA_EEES9_SC_SE_Li256ELb0ELb0ELb0ELb0EEENS1_29StaticPersistentTileSchedulerILb0EEEEEEEEEvNT_6ParamsE,"aw",@nobits
	.sectionflags	@""
	.align	16
	.zero		1024


//--------------------- .nv.shared._ZN7cutlass13device_kernelIN5flash11enable_sm90INS1_16FlashAttnFwdSm90INS1_25CollectiveMainloopFwdSm90ILi2EN4cute5tupleIJNS5_1CILi1EEES8_S8_EEENS6_IJNS7_ILi64EEESA_SA_EEELi512ENS_6half_tEfNS_4arch4Sm90ELb0ELb0ELb0ELb0ELb0ELb0ELb1ELb0ELb0ELb0ELb0ELb0EEENS1_21CollectiveEpilogueFwdINS6_IJSA_NS7_ILi512EEESA_EEES9_SC_SE_Li256ELb0ELb0ELb0ELb0EEENS1_29StaticPersistentTileSchedulerILb0EEEEEEEEEvNT_6ParamsE --------------------------
	.section	.nv.shared._ZN7cutlass13device_kernelIN5flash11enable_sm90INS1_16FlashAttnFwdSm90INS1_25CollectiveMainloopFwdSm90ILi2EN4cute5tupleIJNS5_1CILi1EEES8_S8_EEENS6_IJNS7_ILi64EEESA_SA_EEELi512ENS_6half_tEfNS_4arch4Sm90ELb0ELb0ELb0ELb0ELb0ELb0ELb1ELb0ELb0ELb0ELb0ELb0EEENS1_21CollectiveEpilogueFwdINS6_IJSA_NS7_ILi512EEESA_EEES9_SC_SE_Li256ELb0ELb0ELb0ELb0EEENS1_29StaticPersistentTileSchedulerILb0EEEEEEEEEvNT_6ParamsE,"aw",@nobits
	.sectionflags	@""
	.align	16
	.zero		1024


//--------------------- .nv.shared._ZN7cutlass13device_kernelIN5flash11enable_sm90INS1_16FlashAttnFwdSm90INS1_25CollectiveMainloopFwdSm90ILi2EN4cute5tupleIJNS5_1CILi1EEES8_S8_EEENS6_IJNS7_ILi64EEESA_SA_EEELi512ENS_6half_tEfNS_4arch4Sm90ELb0ELb0ELb0ELb1ELb0ELb0ELb0ELb0ELb0ELb0ELb0ELb0EEENS1_21CollectiveEpilogueFwdINS6_IJSA_NS7_ILi512EEESA_EEES9_SC_SE_Li256ELb1ELb0ELb0ELb0EEENS1_36VarlenDynamicPersistentTileSchedulerILi64ELi64ELi256ELi32ELb0ELb0ELb1ELb0ELb1ELb1EEEEEEEEEvNT_6ParamsE --------------------------
	.section	.nv.shared._ZN7cutlass13device_kernelIN5flash11enable_sm90INS1_16FlashAttnFwdSm90INS1_25CollectiveMainloopFwdSm90ILi2EN4cute5tupleIJNS5_1CILi1EEES8_S8_EEENS6_IJNS7_ILi64EEESA_SA_EEELi512ENS_6half_tEfNS_4arch4Sm90ELb0ELb0ELb0ELb1ELb0ELb0ELb0ELb0ELb0ELb0ELb0ELb0EEENS1_21CollectiveEpilogueFwdINS6_IJSA_NS7_ILi512EEESA_EEES9_SC_SE_Li256ELb1ELb0ELb0ELb0EEENS1_36VarlenDynamicPersistentTileSchedulerILi64ELi64ELi256ELi32ELb0ELb0ELb1ELb0ELb1ELb1EEEEEEEEEvNT_6ParamsE,"aw",@nobits
	.sectionflags	@""
	.align	16
	.zero		1024


//--------------------- .nv.shared._ZN7cutlass13device_kernelIN5flash11enable_sm90INS1_16FlashAttnFwdSm90INS1_25CollectiveMainloopFwdSm90ILi2EN4cute5tupleIJNS5_1CILi1EEES8_S8_EEENS6_IJNS7_ILi64EEESA_SA_EEELi512ENS_6half_tEfNS_4arch4Sm90ELb0ELb0ELb0ELb1ELb0ELb1ELb0ELb0ELb0ELb0ELb0ELb0EEENS1_21CollectiveEpilogueFwdINS6_IJSA_NS7_ILi512EEESA_EEES9_SC_SE_Li256ELb1ELb0ELb0ELb0EEENS1_36VarlenDynamicPersistentTileSchedulerILi64ELi64ELi256ELi32ELb0ELb0ELb1ELb0ELb1ELb1EEEEEEEEEvNT_6ParamsE --------------------------
	.section	.nv.shared._ZN7cutlass13device_kernelIN5flash11enable_sm90INS1_16FlashAttnFwdSm90INS1_25CollectiveMainloopFwdSm90ILi2EN4cute5tupleIJNS5_1CILi1EEES8_S8_EEENS6_IJNS7_ILi64EEESA_SA_EEELi512ENS_6half_tEfNS_4arch4Sm90ELb0ELb0ELb0ELb1ELb0ELb1ELb0ELb0ELb0ELb0ELb0ELb0EEENS1_21CollectiveEpilogueFwdINS6_IJSA_NS7_ILi512EEESA_EEES9_SC_SE_Li256ELb1ELb0ELb0ELb0EEENS1_36VarlenDynamicPersistentTileSchedulerILi64ELi64ELi256ELi32ELb0ELb0ELb1ELb0ELb1ELb1EEEEEEEEEvNT_6ParamsE,"aw",@nobits
	.sectionflags	@""
	.align	16
	.zero		1024


//--------------------- .nv.shared._ZN7cutlass13device_kernelIN5flash11enable_sm90INS1_16FlashAttnFwdSm90INS1_25CollectiveMainloopFwdSm90ILi2EN4cute5tupleIJNS5_1CILi1EEES8_S8_EEENS6_IJNS7_ILi64EEESA_SA_EEELi512ENS_6half_tEfNS_4arch4Sm90ELb0ELb0ELb0ELb1ELb0ELb0ELb1ELb0ELb0ELb0ELb0ELb0EEENS1_21CollectiveEpilogueFwdINS6_IJSA_NS7_ILi512EEESA_EEES9_SC_SE_Li256ELb1ELb0ELb0ELb0EEENS1_36VarlenDynamicPersistentTileSchedulerILi64ELi64ELi256ELi32ELb0ELb0ELb1ELb0ELb1ELb1EEEEEEEEEvNT_6ParamsE --------------------------
	.section	.nv.shared._ZN7cutlass13device_kernelIN5flash11enable_sm90INS1_16FlashAttnFwdSm90INS1_25CollectiveMainloopFwdSm90ILi2EN4cute5tupleIJNS5_1CILi1EEES8_S8_EEENS6_IJNS7_ILi64EEESA_SA_EEELi512ENS_6half_tEfNS_4arch4Sm90ELb0ELb0ELb0ELb1ELb0ELb0ELb1ELb0ELb0ELb0ELb0ELb0EEENS1_21CollectiveEpilogueFwdINS6_IJSA_NS7_ILi512EEESA_EEES9_SC_SE_Li256ELb1ELb0ELb0ELb0EEENS1_36VarlenDynamicPersistentTileSchedulerILi64ELi64ELi256ELi32ELb0ELb0ELb1ELb0ELb1ELb1EEEEEEEEEvNT_6ParamsE,"aw",@nobits
	.sectionflags	@""
	.align	16
	.zero		1024


//--------------------- .nv.shared._ZN7cutlass13device_kernelIN5flash11enable_sm90INS1_16FlashAttnFwdSm90INS1_25CollectiveMainloopFwdSm90ILi2EN4cute5tupleIJNS5_1CILi1EEES8_S8_EEENS6_IJNS7_ILi64EEESA_SA_EEELi512ENS_6half_tEfNS_4arch4Sm90ELb0ELb0ELb0ELb1ELb0ELb1ELb1ELb0ELb0ELb0ELb0ELb0EEENS1_21CollectiveEpilogueFwdINS6_IJSA_NS7_ILi512EEESA_EEES9_SC_SE_Li256ELb1ELb0ELb0ELb0EEENS1_36VarlenDynamicPersistentTileSchedulerILi64ELi64ELi256ELi32ELb0ELb0ELb1ELb0ELb1ELb1EEEEEEEEEvNT_6ParamsE --------------------------
	.section	.nv.shared._ZN7cutlass13device_kernelIN5flash11enable_sm90INS1_16FlashAttnFwdSm90INS1_25CollectiveMainloopFwdSm90ILi2EN4cute5tupleIJNS5_1CILi1EEES8_S8_EEENS6_IJNS7_ILi64EEESA_SA_EEELi512ENS_6half_tEfNS_4arch4Sm90ELb0ELb0ELb0ELb1ELb0ELb1ELb1ELb0ELb0ELb0ELb0ELb0EEENS1_21CollectiveEpilogueFwdINS6_IJSA_NS7_ILi512EEESA_EEES9_SC_SE_Li256ELb1ELb0ELb0ELb0EEENS1_36VarlenDynamicPersistentTileSchedulerILi64ELi64ELi256ELi32ELb0ELb0ELb1ELb0ELb1ELb1EEEEEEEEEvNT_6ParamsE,"aw",@nobits
	.sectionflags	@""
	.align	16
	.zero		1024


//--------------------- .nv.shared._ZN7cutlass13device_kernelIN5flash11enable_sm90INS1_16FlashAttnFwdSm90INS1_25CollectiveMainloopFwdSm90ILi2EN4cute5tupleIJNS5_1CILi1EEES8_S8_EEENS6_IJNS7_ILi64EEESA_SA_EEELi512ENS_6half_tEfNS_4arch4Sm90ELb0ELb1ELb0ELb0ELb0ELb0ELb0ELb0ELb0ELb0ELb0ELb0EEENS1_21CollectiveEpilogueFwdINS6_IJSA_NS7_ILi512EEESA_EEES9_SC_SE_Li256ELb0ELb0ELb0ELb0EEENS1_30DynamicPersistentTileSchedulerILi256ELi32ELb0ELb0ELb1EEEEEEEEEvNT_6ParamsE --------------------------
	.section	.nv.shared._ZN7cutlass13device_kernelIN5flash11enable_sm90INS1_16FlashAttnFwdSm90INS1_25CollectiveMainloopFwdSm90ILi2EN4cute5tupleIJNS5_1CILi1EEES8_S8_EEENS6_IJNS7_ILi64EEESA_SA_EEELi512ENS_6half_tEfNS_4arch4Sm90ELb0ELb1ELb0ELb0ELb0ELb0ELb0ELb0ELb0ELb0ELb0ELb0EEENS1_21CollectiveEpilogueFwdINS6_IJSA_NS7_ILi512EEESA_EEES9_SC_SE_Li256ELb0ELb0ELb0ELb0EEENS1_30DynamicPersistentTileSchedulerILi256ELi32ELb0ELb0ELb1EEEEEEEEEvNT_6ParamsE,"aw",@nobits
	.sectionflags	@""
	.align	16
	.zero		1024


//--------------------- .nv.shared._ZN7cutlass13device_kernelIN5flash11enable_sm90INS1_16FlashAttnFwdSm90INS1_25CollectiveMainloopFwdSm90ILi2EN4cute5tupleIJNS5_1CILi1EEES8_S8_EEENS6_IJNS7_ILi64EEESA_SA_EEELi512ENS_6half_tEfNS_4arch4Sm90ELb0ELb1ELb0ELb0ELb0ELb0ELb1ELb0ELb0ELb0ELb0ELb0EEENS1_21CollectiveEpilogueFwdINS6_IJSA_NS7_ILi512EEESA_EEES9_SC_SE_Li256ELb0ELb0ELb0ELb0EEENS1_30DynamicPersistentTileSchedulerILi256ELi32ELb0ELb0ELb1EEEEEEEEEvNT_6ParamsE --------------------------
	.section	.nv.shared._ZN7cutlass13device_kernelIN5flash11enable_sm90INS1_16FlashAttnFwdSm90INS1_25CollectiveMainloopFwdSm90ILi2EN4cute5tupleIJNS5_1CILi1EEES8_S8_EEENS6_IJNS7_ILi64EEESA_SA_EEELi512ENS_6half_tEfNS_4arch4Sm90ELb0ELb1ELb0ELb0ELb0ELb0ELb1ELb0ELb0ELb0ELb0ELb0EEENS1_21CollectiveEpilogueFwdINS6_IJSA_NS7_ILi512EEESA_EEES9_SC_SE_Li256ELb0ELb0ELb0ELb0EEENS1_30DynamicPersistentTileSchedulerILi256ELi32ELb0ELb0ELb1EEEEEEEEEvNT_6ParamsE,"aw",@nobits
	.sectionflags	@""
	.align	16
	.zero		1024


//--------------------- .nv.shared._ZN7cutlass13device_kernelIN5flash11enable_sm90INS1_16FlashAttnFwdSm90INS1_25CollectiveMainloopFwdSm90ILi2EN4cute5tupleIJNS5_1CILi1EEES8_S8_EEENS6_IJNS7_ILi64EEESA_SA_EEELi512ENS_6half_tEfNS_4arch4Sm90ELb0ELb1ELb0ELb1ELb0ELb0ELb0ELb0ELb0ELb0ELb0ELb0EEENS1_21CollectiveEpilogueFwdINS6_IJSA_NS7_ILi512EEESA_EEES9_SC_SE_Li256ELb1ELb0ELb0ELb0EEENS1_36VarlenDynamicPersistentTileSchedulerILi64ELi64ELi256ELi32ELb0ELb0ELb1ELb1ELb0ELb1EEEEEEEEEvNT_6ParamsE --------------------------
	.section	.nv.shared._ZN7cutlass13device_kernelIN5flash11enable_sm90INS1_16FlashAttnFwdSm90INS1_25CollectiveMainloopFwdSm90ILi2EN4cute5tupleIJNS5_1CILi1EEES8_S8_EEENS6_IJNS7_ILi64EEESA_SA_EEELi512ENS_6half_tEfNS_4arch4Sm90ELb0ELb1ELb0ELb1ELb0ELb0ELb0ELb0ELb0ELb0ELb0ELb0EEENS1_21CollectiveEpilogueFwdINS6_IJSA_NS7_ILi512EEESA_EEES9_SC_SE_Li256ELb1ELb0ELb0ELb0EEENS1_36VarlenDynamicPersistentTileSchedulerILi64ELi64ELi256ELi32ELb0ELb0ELb1ELb1ELb0ELb1EEEEEEEEEvNT_6ParamsE,"aw",@nobits
	.sectionflags	@""
	.align	16
	.zero		1024


//--------------------- .nv.shared._ZN7cutlass13device_kernelIN5flash11enable_sm90INS1_16FlashAttnFwdSm90INS1_25CollectiveMainloopFwdSm90ILi2EN4cute5tupleIJNS5_1CILi1EEES8_S8_EEENS6_IJNS7_ILi64EEESA_SA_EEELi512ENS_6half_tEfNS_4arch4Sm90ELb0ELb1ELb0ELb1ELb0ELb1ELb0ELb0ELb0ELb0ELb0ELb0EEENS1_21CollectiveEpilogueFwdINS6_IJSA_NS7_ILi512EEESA_EEES9_SC_SE_Li256ELb1ELb0ELb0ELb0EEENS1_36VarlenDynamicPersistentTileSchedulerILi64ELi64ELi256ELi32ELb0ELb0ELb1ELb1ELb0ELb1EEEEEEEEEvNT_6ParamsE --------------------------
	.section	.nv.shared._ZN7cutlass13device_kernelIN5flash11enable_sm90INS1_16FlashAttnFwdSm90INS1_25CollectiveMainloopFwdSm90ILi2EN4cute5tupleIJNS5_1CILi1EEES8_S8_EEENS6_IJNS7_ILi64EEESA_SA_EEELi512ENS_6half_tEfNS_4arch4Sm90ELb0ELb1ELb0ELb1ELb0ELb1ELb0ELb0ELb0ELb0ELb0ELb0EEENS1_21CollectiveEpilogueFwdINS6_IJSA_NS7_ILi512EEESA_EEES9_SC_SE_Li256ELb1ELb0ELb0ELb0EEENS1_36VarlenDynamicPersistentTileSchedulerILi64ELi64ELi256ELi32ELb0ELb0ELb1ELb1ELb0ELb1EEEEEEEEEvNT_6ParamsE,"aw",@nobits
	.sectionflags	@""
	.align	16
	.zero		1024


//--------------------- .nv.shared._ZN7cutlass13device_kernelIN5flash11enable_sm90INS1_16FlashAttnFwdSm90INS1_25CollectiveMainloopFwdSm90ILi2EN4cute5tupleIJNS5_1CILi1EEES8_S8_EEENS6_IJNS7_ILi64EEESA_SA_EEELi512ENS_6half_tEfNS_4arch4Sm90ELb0ELb1ELb0ELb1ELb0ELb0ELb1ELb0ELb0ELb0ELb0ELb0EEENS1_21CollectiveEpilogueFwdINS6_IJSA_NS7_ILi512EEESA_EEES9_SC_SE_Li256ELb1ELb0ELb0ELb0EEENS1_36VarlenDynamicPersistentTileSchedulerILi64ELi64ELi256ELi32ELb0ELb0ELb1ELb1ELb0ELb1EEEEEEEEEvNT_6ParamsE --------------------------
	.section	.nv.shared._ZN7cutlass13device_kernelIN5flash11enable_sm90INS1_16FlashAttnFwdSm90INS1_25CollectiveMainloopFwdSm90ILi2EN4cute5tupleIJNS5_1CILi1EEES8_S8_EEENS6_IJNS7_ILi64EEESA_SA_EEELi512ENS_6half_tEfNS_4arch4Sm90ELb0ELb1ELb0ELb1ELb0ELb0ELb1ELb0ELb0ELb0ELb0ELb0EEENS1_21CollectiveEpilogueFwdINS6_IJSA_NS7_ILi512EEESA_EEES9_SC_SE_Li256ELb1ELb0ELb0ELb0EEENS1_36VarlenDynamicPersistentTileSchedulerILi64ELi64ELi256ELi32ELb0ELb0ELb1ELb1ELb0ELb1EEEEEEEEEvNT_6ParamsE,"aw",@nobits
	.sectionflags	@""
	.align	16
	.zero		1024


//--------------------- .nv.shared._ZN7cutlass13device_kernelIN5flash11enable_sm90INS1_16FlashAttnFwdSm90INS1_25CollectiveMainloopFwdSm90ILi2EN4cute5tupleIJNS5_1CILi1EEES8_S8_EEENS6_IJNS7_ILi64EEESA_SA_EEELi512ENS_6half_tEfNS_4arch4Sm90ELb0ELb1ELb0ELb1ELb0ELb1ELb1ELb0ELb0ELb0ELb0ELb0EEENS1_21CollectiveEpilogueFwdINS6_IJSA_NS7_ILi512EEESA_EEES9_SC_SE_Li256ELb1ELb0ELb0ELb0EEENS1_36VarlenDynamicPersistentTileSchedulerILi64ELi64ELi256ELi32ELb0ELb0ELb1ELb1ELb0ELb1EEEEEEEEEvNT_6ParamsE --------------------------
	.section	.nv.shared._ZN7cutlass13device_kernelIN5flash11enable_sm90INS1_16FlashAttnFwdSm90INS1_25CollectiveMainloopFwdSm90ILi2EN4cute5tupleIJNS5_1CILi1EEES8_S8_EEENS6_IJNS7_ILi64EEESA_SA_EEELi512ENS_6half_tEfNS_4arch4Sm90ELb0ELb1ELb0ELb1ELb0ELb1ELb1ELb0ELb0ELb0ELb0ELb0EEENS1_21CollectiveEpilogueFwdINS6_IJSA_NS7_ILi512EEESA_EEES9_SC_SE_Li256ELb1ELb0ELb0ELb0EEENS1_36VarlenDynamicPersistentTileSchedulerILi64ELi64ELi256ELi32ELb0ELb0ELb1ELb1ELb0ELb1EEEEEEEEEvNT_6ParamsE,"aw",@nobits
	.sectionflags	@""
	.align	16
	.zero		1024


//--------------------- .nv.shared._ZN7cutlass13device_kernelIN5flash11enable_sm90INS1_16FlashAttnFwdSm90INS1_25CollectiveMainloopFwdSm90ILi2EN4cute5tupleIJNS5_1CILi1EEES8_S8_EEENS6_IJNS7_ILi64EEESA_SA_EEELi512ENS_6half_tEfNS_4arch4Sm90ELb1ELb0ELb0ELb0ELb0ELb0ELb0ELb0ELb0ELb0ELb0ELb0EEENS1_21CollectiveEpilogueFwdINS6_IJSA_NS7_ILi512EEESA_EEES9_SC_SE_Li256ELb0ELb0ELb0ELb0EEENS1_30DynamicPersistentTileSchedulerILi256ELi32ELb0ELb0ELb1EEEEEEEEEvNT_6ParamsE --------------------------
	.section	.nv.shared._ZN7cutlass13device_kernelIN5flash11enable_sm90INS1_16FlashAttnFwdSm90INS1_25CollectiveMainloopFwdSm90ILi2EN4cute5tupleIJNS5_1CILi1EEES8_S8_EEENS6_IJNS7_ILi64EEESA_SA_EEELi512ENS_6half_tEfNS_4arch4Sm90ELb1ELb0ELb0ELb0ELb0ELb0ELb0ELb0ELb0ELb0ELb0ELb0EEENS1_21CollectiveEpilogueFwdINS6_IJSA_NS7_ILi512EEESA_EEES9_SC_SE_Li256ELb0ELb0ELb0ELb0EEENS1_30DynamicPersistentTileSchedulerILi256ELi32ELb0ELb0ELb1EEEEEEEEEvNT_6ParamsE,"aw",@nobits
	.sectionflags	@""
	.align	16
	.zero		1024


//--------------------- .nv.shared._ZN7cutlass13device_kernelIN5flash11enable_sm90INS1_16FlashAttnFwdSm90INS1_25CollectiveMainloopFwdSm90ILi2EN4cute5tupleIJNS5_1CILi1EEES8_S8_EEENS6_IJNS7_ILi64EEESA_SA_EEELi512ENS_6half_tEfNS_4arch4Sm90ELb1ELb0ELb0ELb0ELb0ELb0ELb1ELb0ELb0ELb0ELb0ELb0EEENS1_21CollectiveEpilogueFwdINS6_IJSA_NS7_ILi512EEESA_EEES9_SC_SE_Li256ELb0ELb0ELb0ELb0EEENS1_30DynamicPersistentTileSchedulerILi256ELi32ELb0ELb0ELb1EEEEEEEEEvNT_6ParamsE --------------------------
	.section	.nv.shared._ZN7cutlass13device_kernelIN5flash11enable_sm90INS1_16FlashAttnFwdSm90INS1_25CollectiveMainloopFwdSm90ILi2EN4cute5tupleIJNS5_1CILi1EEES8_S8_EEENS6_IJNS7_ILi64EEESA_SA_EEELi512ENS_6half_tEfNS_4arch4Sm90ELb1ELb0ELb0ELb0ELb0ELb0ELb1ELb0ELb0ELb0ELb0ELb0EEENS1_21CollectiveEpilogueFwdINS6_IJSA_NS7_ILi512EEESA_EEES9_SC_SE_Li256ELb0ELb0ELb0ELb0EEENS1_30DynamicPersistentTileSchedulerILi256ELi32ELb0ELb0ELb1EEEEEEEEEvNT_6ParamsE,"aw",@nobits
	.sectionflags	@""
	.align	16
	.zero		1024


//--------------------- .nv.shared._ZN7cutlass13device_kernelIN5flash11enable_sm90INS1_16FlashAttnFwdSm90INS1_25CollectiveMainloopFwdSm90ILi2EN4cute5tupleIJNS5_1CILi1EEES8_S8_EEENS6_IJNS7_ILi64EEESA_SA_EEELi512ENS_6half_tEfNS_4arch4Sm90ELb1ELb0ELb0ELb1ELb0ELb0ELb0ELb0ELb0ELb0ELb0ELb0EEENS1_21CollectiveEpilogueFwdINS6_IJSA_NS7_ILi512EEESA_EEES9_SC_SE_Li256ELb1ELb0ELb0ELb0EEENS1_36VarlenDynamicPersistentTileSchedulerILi64ELi64ELi256ELi32ELb0ELb0ELb1ELb1ELb1ELb1EEEEEEEEEvNT_6ParamsE --------------------------
	.section	.nv.shared._ZN7cutlass13device_kernelIN5flash11enable_sm90INS1_16FlashAttnFwdSm90INS1_25CollectiveMainloopFwdSm90ILi2EN4cute5tupleIJNS5_1CILi1EEES8_S8_EEENS6_IJNS7_ILi64EEESA_SA_EEELi512ENS_6half_tEfNS_4arch4Sm90ELb1ELb0ELb0ELb1ELb0ELb0ELb0ELb0ELb0ELb0ELb0ELb0EEENS1_21CollectiveEpilogueFwdINS6_IJSA_NS7_ILi512EEESA_EEES9_SC_SE_Li256ELb1ELb0ELb0ELb0EEENS1_36VarlenDynamicPersistentTileSchedulerILi64ELi64ELi256ELi32ELb0ELb0ELb1ELb1ELb1ELb1EEEEEEEEEvNT_6ParamsE,"aw",@nobits
	.sectionflags	@""
	.align	16
	.zero		1024


//--------------------- .nv.shared._ZN7cutlass13device_kernelIN5flash11enable_sm90INS1_16FlashAttnFwdSm90INS1_25CollectiveMainloopFwdSm90ILi2EN4cute5tupleIJNS5_1CILi1EEES8_S8_EEENS6_IJNS7_ILi64EEESA_SA_EEELi512ENS_6half_tEfNS_4arch4Sm90ELb1ELb0ELb0ELb1ELb0ELb1ELb0ELb0ELb0ELb0ELb0ELb0EEENS1_21CollectiveEpilogueFwdINS6_IJSA_NS7_ILi512EEESA_EEES9_SC_SE_Li256ELb1ELb0ELb0ELb0EEENS1_36VarlenDynamicPersistentTileSchedulerILi64ELi64ELi256ELi32ELb0ELb0ELb1ELb1ELb1ELb1EEEEEEEEEvNT_6ParamsE --------------------------
	.section	.nv.shared._ZN7cutlass13device_kernelIN5flash11enable_sm90INS1_16FlashAttnFwdSm90INS1_25CollectiveMainloopFwdSm90ILi2EN4cute5tupleIJNS5_1CILi1EEES8_S8_EEENS6_IJNS7_ILi64EEESA_SA_EEELi512ENS_6half_tEfNS_4arch4Sm90ELb1ELb0ELb0ELb1ELb0ELb1ELb0ELb0ELb0ELb0ELb0ELb0EEENS1_21CollectiveEpilogueFwdINS6_IJSA_NS7_ILi512EEESA_EEES9_SC_SE_Li256ELb1ELb0ELb0ELb0EEENS1_36VarlenDynamicPersistentTileSchedulerILi64ELi64ELi256ELi32ELb0ELb0ELb1ELb1ELb1ELb1EEEEEEEEEvNT_6ParamsE,"aw",@nobits
	.sectionflags	@""
	.align	16
	.zero		1024


//--------------------- .nv.shared._ZN7cutlass13device_kernelIN5flash11enable_sm90INS1_16FlashAttnFwdSm90INS1_25CollectiveMainloopFwdSm90ILi2EN4cute5tupleIJNS5_1CILi1EEES8_S8_EEENS6_IJNS7_ILi64EEESA_SA_EEELi512ENS_6half_tEfNS_4arch4Sm90ELb1ELb0ELb0ELb1ELb0ELb0ELb1ELb0ELb0ELb0ELb0ELb0EEENS1_21CollectiveEpilogueFwdINS6_IJSA_NS7_ILi512EEESA_EEES9_SC_SE_Li256ELb1ELb0ELb0ELb0EEENS1_36VarlenDynamicPersistentTileSchedulerILi64ELi64ELi256ELi32ELb0ELb0ELb1ELb1ELb1ELb1EEEEEEEEEvNT_6ParamsE --------------------------
	.section	.nv.shared._ZN7cutlass13device_kernelIN5flash11enable_sm90INS1_16FlashAttnFwdSm90INS1_25CollectiveMainloopFwdSm90ILi2EN4cute5tupleIJNS5_1CILi1EEES8_S8_EEENS6_IJNS7_ILi64EEESA_SA_EEELi512ENS_6half_tEfNS_4arch4Sm90ELb1ELb0ELb0ELb1ELb0ELb0ELb1ELb0ELb0ELb0ELb0ELb0EEENS1_21CollectiveEpilogueFwdINS6_IJSA_NS7_ILi512EEESA_EEES9_SC_SE_Li256ELb1ELb0ELb0ELb0EEENS1_36VarlenDynamicPersistentTileSchedulerILi64ELi64ELi256ELi32ELb0ELb0ELb1ELb1ELb1ELb1EEEEEEEEEvNT_6ParamsE,"aw",@nobits
	.sectionflags	@""
	.align	16
	.zero		1024


//--------------------- .nv.shared._ZN7cutlass13device_kernelIN5flash11enable_sm90INS1_16FlashAttnFwdSm90INS1_25CollectiveMainloopFwdSm90ILi2EN4cute5tupleIJNS5_1CILi1EEES8_S8_EEENS6_IJNS7_ILi64EEESA_SA_EEELi512ENS_6half_tEfNS_4arch4Sm90ELb1ELb0ELb0ELb1ELb0ELb1ELb1ELb0ELb0ELb0ELb0ELb0EEENS1_21CollectiveEpilogueFwdINS6_IJSA_NS7_ILi512EEESA_EEES9_SC_SE_Li256ELb1ELb0ELb0ELb0EEENS1_36VarlenDynamicPersistentTileSchedulerILi64ELi64ELi256ELi32ELb0ELb0ELb1ELb1ELb1ELb1EEEEEEEEEvNT_6ParamsE --------------------------
	.section	.nv.shared._ZN7cutlass13device_kernelIN5flash11enable_sm90INS1_16FlashAttnFwdSm90INS1_25CollectiveMainloopFwdSm90ILi2EN4cute5tupleIJNS5_1CILi1EEES8_S8_EEENS6_IJNS7_ILi64EEESA_SA_EEELi512ENS_6half_tEfNS_4arch4Sm90ELb1ELb0ELb0ELb1ELb0ELb1ELb1ELb0ELb0ELb0ELb0ELb0EEENS1_21CollectiveEpilogueFwdINS6_IJSA_NS7_ILi512EEESA_EEES9_SC_SE_Li256ELb1ELb0ELb0ELb0EEENS1_36VarlenDynamicPersistentTileSchedulerILi64ELi64ELi256ELi32ELb0ELb0ELb1ELb1ELb1ELb1EEEEEEEEEvNT_6ParamsE,"aw",@nobits
	.sectionflags	@""
	.align	16
	.zero		1024


//--------------------- .nv.shared._ZN7cutlass13device_kernelIN5flash11enable_sm90INS1_16FlashAttnFwdSm90INS1_25CollectiveMainloopFwdSm90ILi2EN4cute5tupleIJNS5_1CILi1EEES8_S8_EEENS6_IJNS7_ILi128EEENS7_ILi96EEENS7_ILi64EEEEEELi256ENS_6half_tEfNS_4arch4Sm90ELb0ELb0ELb0ELb0ELb0ELb0ELb0ELb1ELb0ELb0ELb0ELb0EEENS1_21CollectiveEpilogueFwdINS6_IJSA_NS7_ILi256EEESB_EEES9_SE_SG_Li256ELb0ELb0ELb0ELb0EEENS1_29StaticPersistentTileSchedulerILb0EEEEEEEEEvNT_6ParamsE --------------------------
	.section	.nv.shared._ZN7cutlass13device_kernelIN5flash11enable_sm90INS1_16FlashAttnFwdSm90INS1_25CollectiveMainloopFwdSm90ILi2EN4cute5tupleIJNS5_1CILi1EEES8_S8_EEENS6_IJNS7_ILi128EEENS7_ILi96EEENS7_ILi64EEEEEELi256ENS_6half_tEfNS_4arch4Sm90ELb0ELb0ELb0ELb0ELb0ELb0ELb0ELb1ELb0ELb0ELb0ELb0EEENS1_21CollectiveEpilogueFwdINS6_IJSA_NS7_ILi256EEESB_EEES9_SE_SG_Li256ELb0ELb0ELb0ELb0EEENS1_29StaticPersistentTileSchedulerILb0EEEEEEEEEvNT_6ParamsE,"aw",@nobits
	.sectionflags	@""
	.align	16
	.zero		1024


//--------------------- .nv.shared._ZN7cutlass13device_kernelIN5flash11enable_sm90INS1_16FlashAttnFwdSm90INS1_25CollectiveMainloopFwdSm90ILi2EN4cute5tupleIJNS5_1CILi1EEES8_S8_EEENS6_IJNS7_ILi128EEENS7_ILi96EEENS7_ILi64EEEEEELi256ENS_6half_tEfNS_4arch4Sm90ELb0ELb0ELb0ELb0ELb0ELb0ELb1ELb1ELb0ELb0ELb0ELb0EEENS1_21CollectiveEpilogueFwdINS6_IJSA_NS7_ILi256EEESB_EEES9_SE_SG_Li256ELb0ELb0ELb0ELb0EEENS1_29StaticPersistentTileSchedulerILb0EEEEEEEEEvNT_6ParamsE --------------------------
	.section	.nv.shared._ZN7cutlass13device_kernelIN5flash11enable_sm90INS1_16FlashAttnFwdSm90INS1_25CollectiveMainloopFwdSm90ILi2EN4cute5tupleIJNS5_1CILi1EEES8_S8_EEENS6_IJNS7_ILi128EEENS7_ILi96EEENS7_ILi64EEEEEELi256ENS_6half_tEfNS_4arch4Sm90ELb0ELb0ELb0ELb0ELb0ELb0ELb1ELb1ELb0ELb0ELb0ELb0EEENS1_21CollectiveEpilogueFwdINS6_IJSA_NS7_ILi256EEESB_EEES9_SE_SG_Li256ELb0ELb0ELb0ELb0EEENS1_29StaticPersistentTileSchedulerILb0EEEEEEEEEvNT_6ParamsE,"aw",@nobits
	.sectionflags	@""
	.align	16
	.zero		1024


//--------------------- .nv.shared._ZN7cutlass13device_kernelIN5flash11enable_sm90INS1_16FlashAttnFwdSm90INS1_25CollectiveMainloopFwdSm90ILi2EN4cute5tupleIJNS5_1CILi1EEES8_S8_EEENS6_IJNS7_ILi128EEENS7_ILi96EEENS7_ILi64EEEEEELi256ENS_6half_tEfNS_4arch4Sm90ELb0ELb0ELb0ELb1ELb0ELb0ELb0ELb1ELb0ELb0ELb0ELb0EEENS1_21CollectiveEpilogueFwdINS6_IJSA_NS7_ILi256EEESB_EEES9_SE_SG_Li256ELb1ELb0ELb0ELb0EEENS1_36VarlenDynamicPersistentTileSchedulerILi128ELi96ELi256ELi32ELb0ELb0ELb1ELb0ELb1ELb1EEEEEEEEEvNT_6ParamsE --------------------------
	.section	.nv.shared._ZN7cutlass13device_kernelIN5flash11enable_sm90INS1_16FlashAttnFwdSm90INS1_25CollectiveMainloopFwdSm90ILi2EN4cute5tupleIJNS5_1CILi1EEES8_S8_EEENS6_IJNS7_ILi128EEENS7_ILi96EEENS7_ILi64EEEEEELi256ENS_6half_tEfNS_4arch4Sm90ELb0ELb0ELb0ELb1ELb0ELb0ELb0ELb1ELb0ELb0ELb0ELb0EEENS1_21CollectiveEpilogueFwdINS6_IJSA_NS7_ILi256EEESB_EEES9_SE_SG_Li256ELb1ELb0ELb0ELb0EEENS1_36VarlenDynamicPersistentTileSchedulerILi128ELi96ELi256ELi32ELb0ELb0ELb1ELb0ELb1ELb1EEEEEEEEEvNT_6ParamsE,"aw",@nobits
	.sectionflags	@""
	.align	16
	.zero		1024


//--------------------- .nv.shared._ZN7cutlass13device_kernelIN5flash11enable_sm90INS1_16FlashAttnFwdSm90INS1_25CollectiveMainloopFwdSm90ILi2EN4cute5tupleIJNS5_1CILi1EEES8_S8_EEENS6_IJNS7_ILi128EEENS7_ILi96EEENS7_ILi64EEEEEELi256ENS_6half_tEfNS_4arch4Sm90ELb0ELb0ELb0ELb1ELb0ELb1ELb0ELb1ELb0ELb0ELb0ELb0EEENS1_21CollectiveEpilogueFwdINS6_IJSA_NS7_ILi256EEESB_EEES9_SE_SG_Li256ELb1ELb0ELb0ELb0EEENS1_36VarlenDynamicPersistentTileSchedulerILi128ELi96ELi256ELi32ELb0ELb0ELb1ELb0ELb1ELb1EEEEEEEEEvNT_6ParamsE --------------------------
	.section	.nv.shared._ZN7cutlass13device_kernelIN5flash11enable_sm90INS1_16FlashAttnFwdSm90INS1_25CollectiveMainloopFwdSm90ILi2EN4cute5tupleIJNS5_1CILi1EEES8_S8_EEENS6_IJNS7_ILi128EEENS7_ILi96EEENS7_ILi64EEEEEELi256ENS_6half_tEfNS_4arch4Sm90ELb0ELb0ELb0ELb1ELb0ELb1ELb0ELb1ELb0ELb0ELb0ELb0EEENS1_21CollectiveEpilogueFwdINS6_IJSA_NS7_ILi256EEESB_EEES9_SE_SG_Li256ELb1ELb0ELb0ELb0EEENS1_36VarlenDynamicPersistentTileSchedulerILi128ELi96ELi256ELi32ELb0ELb0ELb1ELb0ELb1ELb1EEEEEEEEEvNT_6ParamsE,"aw",@nobits
	.sectionflags	@""
	.align	16
	.zero		1024


//--------------------- .nv.shared._ZN7cutlass13device_kernelIN5flash11enable_sm90INS1_16FlashAttnFwdSm90INS1_25CollectiveMainloopFwdSm90ILi2EN4cute5tupleIJNS5_1CILi1EEES8_S8_EEENS6_IJNS7_ILi128EEENS7_ILi96EEENS7_ILi64EEEEEELi256ENS_6half_tEfNS_4arch4Sm90ELb0ELb0ELb0ELb1ELb0ELb0ELb1ELb1ELb0ELb0ELb0ELb0EEENS1_21CollectiveEpilogueFwdINS6_IJSA_NS7_ILi256EEESB_EEES9_SE_SG_Li256ELb1ELb0ELb0ELb0EEENS1_36VarlenDynamicPersistentTileSchedulerILi128ELi96ELi256ELi32ELb0ELb0ELb1ELb0ELb1ELb1EEEEEEEEEvNT_6ParamsE --------------------------
	.section	.nv.shared._ZN7cutlass13device_kernelIN5flash11enable_sm90INS1_16FlashAttnFwdSm90INS1_25CollectiveMainloopFwdSm90ILi2EN4cute5tupleIJNS5_1CILi1EEES8_S8_EEENS6_IJNS7_ILi128EEENS7_ILi96EEENS7_ILi64EEEEEELi256ENS_6half_tEfNS_4arch4Sm90ELb0ELb0ELb0ELb1ELb0ELb0ELb1ELb1ELb0ELb0ELb0ELb0EEENS1_21CollectiveEpilogueFwdINS6_IJSA_NS7_ILi256EEESB_EEES9_SE_SG_Li256ELb1ELb0ELb0ELb0EEENS1_36VarlenDynamicPersistentTileSchedulerILi128ELi96ELi256ELi32ELb0ELb0ELb1ELb0ELb1ELb1EEEEEEEEEvNT_6ParamsE,"aw",@nobits
	.sectionflags	@""
	.align	16
	.zero		1024


//--------------------- .nv.shared._ZN7cutlass13device_kernelIN5flash11enable_sm90INS1_16FlashAttnFwdSm90INS1_25CollectiveMainloopFwdSm90ILi2EN4cute5tupleIJNS5_1CILi1EEES8_S8_EEENS6_IJNS7_ILi128EEENS7_ILi96EEENS7_ILi64EEEEEELi256ENS_6half_tEfNS_4arch4Sm90ELb0ELb0ELb0ELb1ELb0ELb1ELb1ELb1ELb0ELb0ELb0ELb0EEENS1_21CollectiveEpilogueFwdINS6_IJSA_NS7_ILi256EEESB_EEES9_SE_SG_Li256ELb1ELb0ELb0ELb0EEENS1_36VarlenDynamicPersistentTileSchedulerILi128ELi96ELi256ELi32ELb0ELb0ELb1ELb0ELb1ELb1EEEEEEEEEvNT_6ParamsE --------------------------
	.section	.nv.shared._ZN7cutlass13device_kernelIN5flash11enable_sm90INS1_16FlashAttnFwdSm90INS1_25CollectiveMainloopFwdSm90ILi2EN4cute5tupleIJNS5_1CILi1EEES8_S8_EEENS6_IJNS7_ILi128EEENS7_ILi96EEENS7_ILi64EEEEEELi256ENS_6half_tEfNS_4arch4Sm90ELb0ELb0ELb0ELb1ELb0ELb1ELb1ELb1ELb0ELb0ELb0ELb0EEENS1_21CollectiveEpilogueFwdINS6_IJSA_NS7_ILi256EEESB_EEES9_SE_SG_Li256ELb1ELb0ELb0ELb0EEENS1_36VarlenDynamicPersistentTileSchedulerILi128ELi96ELi256ELi32ELb0ELb0ELb1ELb0ELb1ELb1EEEEEEEEEvNT_6ParamsE,"aw",@nobits
	.sectionflags	@""
	.align	16
	.zero		1024


//--------------------- .nv.shared._ZN7cutlass13device_kernelIN5flash11enable_sm90INS1_16FlashAttnFwdSm90INS1_25CollectiveMainloopFwdSm90ILi2EN4cute5tupleIJNS5_1CILi1EEES8_S8_EEENS6_IJNS7_ILi128EEENS7_ILi96EEENS7_ILi64EEEEEELi256ENS_6half_tEfNS_4arch4Sm90ELb0ELb1ELb0ELb0ELb0ELb0ELb0ELb1ELb0ELb0ELb0ELb0EEENS1_21CollectiveEpilogueFwdINS6_IJSA_NS7_ILi256EEESB_EEES9_SE_SG_Li256ELb0ELb0ELb0ELb0EEENS1_30DynamicPersistentTileSchedulerILi256ELi32ELb0ELb0ELb1EEEEEEEEEvNT_6ParamsE --------------------------
	.section	.nv.shared._ZN7cutlass13device_kernelIN5flash11enable_sm90INS1_16FlashAttnFwdSm90INS1_25CollectiveMainloopFwdSm90ILi2EN4cute5tupleIJNS5_1CILi1EEES8_S8_EEENS6_IJNS7_ILi128EEENS7_ILi96EEENS7_ILi64EEEEEELi256ENS_6half_tEfNS_4arch4Sm90ELb0ELb1ELb0ELb0ELb0ELb0ELb0ELb1ELb0ELb0ELb0ELb0EEENS1_21CollectiveEpilogueFwdINS6_IJSA_NS7_ILi256EEESB_EEES9_SE_SG_Li256ELb0ELb0ELb0ELb0EEENS1_30DynamicPersistentTileSchedulerILi256ELi32ELb0ELb0ELb1EEEEEEEEEvNT_6ParamsE,"aw",@nobits
	.sectionflags	@""
	.align	16
	.zero		1024


//--------------------- .nv.shared._ZN7cutlass13device_kernelIN5flash11enable_sm90INS1_16FlashAttnFwdSm90INS1_25CollectiveMainloopFwdSm90ILi2EN4cute5tupleIJNS5_1CILi1EEES8_S8_EEENS6_IJNS7_ILi128EEENS7_ILi96EEENS7_ILi64EEEEEELi256ENS_6half_tEfNS_4arch4Sm90ELb0ELb1ELb0ELb0ELb0ELb0ELb1ELb1ELb0ELb0ELb0ELb0EEENS1_21CollectiveEpilogueFwdINS6_IJSA_NS7_ILi256EEESB_EEES9_SE_SG_Li256ELb0ELb0ELb0ELb0EEENS1_30DynamicPersistentTileSchedulerILi256ELi32ELb0ELb0ELb1EEEEEEEEEvNT_6ParamsE --------------------------
	.section	.nv.shared._ZN7cutlass13device_kernelIN5flash11enable_sm90INS1_16FlashAttnFwdSm90INS1_25CollectiveMainloopFwdSm90ILi2EN4cute5tupleIJNS5_1CILi1EEES8_S8_EEENS6_IJNS7_ILi128EEENS7_ILi96EEENS7_ILi64EEEEEELi256ENS_6half_tEfNS_4arch4Sm90ELb0ELb1ELb0ELb0ELb0ELb0ELb1ELb1ELb0ELb0ELb0ELb0EEENS1_21CollectiveEpilogueFwdINS6_IJSA_NS7_ILi256EEESB_EEES9_SE_SG_Li256ELb0ELb0ELb0ELb0EEENS1_30DynamicPersistentTileSchedulerILi256ELi32ELb0ELb0ELb1EEEEEEEEEvNT_6ParamsE,"aw",@nobits
	.sectionflags	@""
	.align	16
	.zero		1024


//--------------------- .nv.shared._ZN7cutlass13device_kernelIN5flash11enable_sm90INS1_16FlashAttnFwdSm90INS1_25CollectiveMainloopFwdSm90ILi2EN4cute5tupleIJNS5_1CILi1EEES8_S8_EEENS6_IJNS7_ILi128EEENS7_ILi96EEENS7_ILi64EEEEEELi256ENS_6half_tEfNS_4arch4Sm90ELb0ELb1ELb0ELb1ELb0ELb0ELb0ELb1ELb0ELb0ELb0ELb0EEENS1_21CollectiveEpilogueFwdINS6_IJSA_NS7_ILi256EEESB_EEES9_SE_SG_Li256ELb1ELb0ELb0ELb0EEENS1_36VarlenDynamicPersistentTileSchedulerILi128ELi96ELi256ELi32ELb0ELb0ELb1ELb1ELb0ELb1EEEEEEEEEvNT_6ParamsE --------------------------
	.section	.nv.shared._ZN7cutlass13device_kernelIN5flash11enable_sm90INS1_16FlashAttnFwdSm90INS1_25CollectiveMainloopFwdSm90ILi2EN4cute5tupleIJNS5_1CILi1EEES8_S8_EEENS6_IJNS7_ILi128EEENS7_ILi96EEENS7_ILi64EEEEEELi256ENS_6half_tEfNS_4arch4Sm90ELb0ELb1ELb0ELb1ELb0ELb0ELb0ELb1ELb0ELb0ELb0ELb0EEENS1_21CollectiveEpilogueFwdINS6_IJSA_NS7_ILi256EEESB_EEES9_SE_SG_Li256ELb1ELb0ELb0ELb0EEENS1_36VarlenDynamicPersistentTileSchedulerILi128ELi96ELi256ELi32ELb0ELb0ELb1ELb1ELb0ELb1EEEEEEEEEvNT_6ParamsE,"aw",@nobits
	.sectionflags	@""
	.align	16
	.zero		1024


//--------------------- .nv.shared._ZN7cutlass13device_kernelIN5flash11enable_sm90INS1_16FlashAttnFwdSm90INS1_25CollectiveMainloopFwdSm90ILi2EN4cute5tupleIJNS5_1CILi1EEES8_S8_EEENS6_IJNS7_ILi128EEENS7_ILi96EEENS7_ILi64EEEEEELi256ENS_6half_tEfNS_4arch4Sm90ELb0ELb1ELb0ELb1ELb0ELb1ELb0ELb1ELb0ELb0ELb0ELb0EEENS1_21CollectiveEpilogueFwdINS6_IJSA_NS7_ILi256EEESB_EEES9_SE_SG_Li256ELb1ELb0ELb0ELb0EEENS1_36VarlenDynamicPersistentTileSchedulerILi128ELi96ELi256ELi32ELb0ELb0ELb1ELb1ELb0ELb1EEEEEEEEEvNT_6ParamsE --------------------------
	.section	.nv.shared._ZN7cutlass13device_kernelIN5flash11enable_sm90INS1_16FlashAttnFwdSm90INS1_25CollectiveMainloopFwdSm90ILi2EN4cute5tupleIJNS5_1CILi1EEES8_S8_EEENS6_IJNS7_ILi128EEENS7_ILi96EEENS7_ILi64EEEEEELi256ENS_6half_tEfNS_4arch4Sm90ELb0ELb1ELb0ELb1ELb0ELb1ELb0ELb1ELb0ELb0ELb0ELb0EEENS1_21CollectiveEpilogueFwdINS6_IJSA_NS7_ILi256EEESB_EEES9_SE_SG_Li256ELb1ELb0ELb0ELb0EEENS1_36VarlenDynamicPersistentTileSchedulerILi128ELi96ELi256ELi32ELb0ELb0ELb1ELb1ELb0ELb1EEEEEEEEEvNT_6ParamsE,"aw",@nobits
	.sectionflags	@""
	.align	16
	.zero		1024


//--------------------- .nv.shared._ZN7cutlass13device_kernelIN5flash11enable_sm90INS1_16FlashAttnFwdSm90INS1_25CollectiveMainloopFwdSm90ILi2EN4cute5tupleIJNS5_1CILi1EEES8_S8_EEENS6_IJNS7_ILi128EEENS7_ILi96EEENS7_ILi64EEEEEELi256ENS_6half_tEfNS_4arch4Sm90ELb0ELb1ELb0ELb1ELb0ELb0ELb1ELb1ELb0ELb0ELb0ELb0EEENS1_21CollectiveEpilogueFwdINS6_IJSA_NS7_ILi256EEESB_EEES9_SE_SG_Li256ELb1ELb0ELb0ELb0EEENS1_36VarlenDynamicPersistentTileSchedulerILi128ELi96ELi256ELi32ELb0ELb0ELb1ELb1ELb0ELb1EEEEEEEEEvNT_6ParamsE --------------------------
	.section	.nv.shared._ZN7cutlass13device_kernelIN5flash11enable_sm90INS1_16FlashAttnFwdSm90INS1_25CollectiveMainloopFwdSm90ILi2EN4cute5tupleIJNS5_1CILi1EEES8_S8_EEENS6_IJNS7_ILi128EEENS7_ILi96EEENS7_ILi64EEEEEELi256ENS_6half_tEfNS_4arch4Sm90ELb0ELb1ELb0ELb1ELb0ELb0ELb1ELb1ELb0ELb0ELb0ELb0EEENS1_21CollectiveEpilogueFwdINS6_IJSA_NS7_ILi256EEESB_EEES9_SE_SG_Li256ELb1ELb0ELb0ELb0EEENS1_36VarlenDynamicPersistentTileSchedulerILi128ELi96ELi256ELi32ELb0ELb0ELb1ELb1ELb0ELb1EEEEEEEEEvNT_6ParamsE,"aw",@nobits
	.sectionflags	@""
	.align	16
	.zero		1024


//--------------------- .nv.shared._ZN7cutlass13device_kernelIN5flash11enable_sm90INS1_16FlashAttnFwdSm90INS1_25CollectiveMainloopFwdSm90ILi2EN4cute5tupleIJNS5_1CILi1EEES8_S8_EEENS6_IJNS7_ILi128EEENS7_ILi96EEENS7_ILi64EEEEEELi256ENS_6half_tEfNS_4arch4Sm90ELb0ELb1ELb0ELb1ELb0ELb1ELb1ELb1ELb0ELb0ELb0ELb0EEENS1_21CollectiveEpilogueFwdINS6_IJSA_NS7_ILi256EEESB_EEES9_SE_SG_Li256ELb1ELb0ELb0ELb0EEENS1_36VarlenDynamicPersistentTileSchedulerILi128ELi96ELi256ELi32ELb0ELb0ELb1ELb1ELb0ELb1EEEEEEEEEvNT_6ParamsE --------------------------
	.section	.nv.shared._ZN7cutlass13device_kernelIN5flash11enable_sm90INS1_16FlashAttnFwdSm90INS1_25CollectiveMainloopFwdSm90ILi2EN4cute5tupleIJNS5_1CILi1EEES8_S8_EEENS6_IJNS7_ILi128EEENS7_ILi96EEENS7_ILi64EEEEEELi256ENS_6half_tEfNS_4arch4Sm90ELb0ELb1ELb0ELb1ELb0ELb1ELb1ELb1ELb0ELb0ELb0ELb0EEENS1_21CollectiveEpilogueFwdINS6_IJSA_NS7_ILi256EEESB_EEES9_SE_SG_Li256ELb1ELb0ELb0ELb0EEENS1_36VarlenDynamicPersistentTileSchedulerILi128ELi96ELi256ELi32ELb0ELb0ELb1ELb1ELb0ELb1EEEEEEEEEvNT_6ParamsE,"aw",@nobits
	.sectionflags	@""
	.align	16
	.zero		1024


//--------------------- .nv.shared._ZN7cutlass13device_kernelIN5flash11enable_sm90INS1_16FlashAttnFwdSm90INS1_25CollectiveMainloopFwdSm90ILi2EN4cute5tupleIJNS5_1CILi1EEES8_S8_EEENS6_IJNS7_ILi128EEENS7_ILi96EEENS7_ILi64EEEEEELi256ENS_6half_tEfNS_4arch4Sm90ELb1ELb0ELb0ELb0ELb0ELb0ELb0ELb1ELb0ELb0ELb0ELb0EEENS1_21CollectiveEpilogueFwdINS6_IJSA_NS7_ILi256EEESB_EEES9_SE_SG_Li256ELb0ELb0ELb0ELb0EEENS1_30DynamicPersistentTileSchedulerILi256ELi32ELb0ELb0ELb1EEEEEEEEEvNT_6ParamsE --------------------------
	.section	.nv.shared._ZN7cutlass13device_kernelIN5flash11enable_sm90INS1_16FlashAttnFwdSm90INS1_25CollectiveMainloopFwdSm90ILi2EN4cute5tupleIJNS5_1CILi1EEES8_S8_EEENS6_IJNS7_ILi128EEENS7_ILi96EEENS7_ILi64EEEEEELi256ENS_6half_tEfNS_4arch4Sm90ELb1ELb0ELb0ELb0ELb0ELb0ELb0ELb1ELb0ELb0ELb0ELb0EEENS1_21CollectiveEpilogueFwdINS6_IJSA_NS7_ILi256EEESB_EEES9_SE_SG_Li256ELb0ELb0ELb0ELb0EEENS1_30DynamicPersistentTileSchedulerILi256ELi32ELb0ELb0ELb1EEEEEEEEEvNT_6ParamsE,"aw",@nobits
	.sectionflags	@""
	.align	16
	.zero		1024


//--------------------- .nv.shared._ZN7cutlass13device_kernelIN5flash11enable_sm90INS1_16FlashAttnFwdSm90INS1_25CollectiveMainloopFwdSm90ILi2EN4cute5tupleIJNS5_1CILi1EEES8_S8_EEENS6_IJNS7_ILi128EEENS7_ILi96EEENS7_ILi64EEEEEELi256ENS_6half_tEfNS_4arch4Sm90ELb1ELb0ELb0ELb0ELb0ELb0ELb1ELb1ELb0ELb0ELb0ELb0EEENS1_21CollectiveEpilogueFwdINS6_IJSA_NS7_ILi256EEESB_EEES9_SE_SG_Li256ELb0ELb0ELb0ELb0EEENS1_30DynamicPersistentTileSchedulerILi256ELi32ELb0ELb0ELb1EEEEEEEEEvNT_6ParamsE --------------------------
	.section	.nv.shared._ZN7cutlass13device_kernelIN5flash11enable_sm90INS1_16FlashAttnFwdSm90INS1_25CollectiveMainloopFwdSm90ILi2EN4cute5tupleIJNS5_1CILi1EEES8_S8_EEENS6_IJNS7_ILi128EEENS7_ILi96EEENS7_ILi64EEEEEELi256ENS_6half_tEfNS_4arch4Sm90ELb1ELb0ELb0ELb0ELb0ELb0ELb1ELb1ELb0ELb0ELb0ELb0EEENS1_21CollectiveEpilogueFwdINS6_IJSA_NS7_ILi256EEESB_EEES9_SE_SG_Li256ELb0ELb0ELb0ELb0EEENS1_30DynamicPersistentTileSchedulerILi256ELi32ELb0ELb0ELb1EEEEEEEEEvNT_6ParamsE,"aw",@nobits
	.sectionflags	@""
	.align	16
	.zero		1024


//--------------------- .nv.shared._ZN7cutlass13device_kernelIN5flash11enable_sm90INS1_16FlashAttnFwdSm90INS1_25CollectiveMainloopFwdSm90ILi2EN4cute5tupleIJNS5_1CILi1EEES8_S8_EEENS6_IJNS7_ILi128EEENS7_ILi96EEENS7_ILi64EEEEEELi256ENS_6half_tEfNS_4arch4Sm90ELb1ELb0ELb0ELb1ELb0ELb0ELb0ELb1ELb0ELb0ELb0ELb0EEENS1_21CollectiveEpilogueFwdINS6_IJSA_NS7_ILi256EEESB_EEES9_SE_SG_Li256ELb1ELb0ELb0ELb0EEENS1_36VarlenDynamicPersistentTileSchedulerILi128ELi96ELi256ELi32ELb0ELb0ELb1ELb1ELb1ELb1EEEEEEEEEvNT_6ParamsE --------------------------
	.section	.nv.shared._ZN7cutlass13device_kernelIN5flash11enable_sm90INS1_16FlashAttnFwdSm90INS1_25CollectiveMainloopFwdSm90ILi2EN4cute5tupleIJNS5_1CILi1EEES8_S8_EEENS6_IJNS7_ILi128EEENS7_ILi96EEENS7_ILi64EEEEEELi256ENS_6half_tEfNS_4arch4Sm90ELb1ELb0ELb0ELb1ELb0ELb0ELb0ELb1ELb0ELb0ELb0ELb0EEENS1_21CollectiveEpilogueFwdINS6_IJSA_NS7_ILi256EEESB_EEES9_SE_SG_Li256ELb1ELb0ELb0ELb0EEENS1_36VarlenDynamicPersistentTileSchedulerILi128ELi96ELi256ELi32ELb0ELb0ELb1ELb1ELb1ELb1EEEEEEEEEvNT_6ParamsE,"aw",@nobits
	.sectionflags	@""
	.align	16
	.zero		1024


//--------------------- .nv.shared._ZN7cutlass13device_kernelIN5flash11enable_sm90INS1_16FlashAttnFwdSm90INS1_25CollectiveMainloopFwdSm90ILi2EN4cute5tupleIJNS5_1CILi1EEES8_S8_EEENS6_IJNS7_ILi128EEENS7_ILi96EEENS7_ILi64EEEEEELi256ENS_6half_tEfNS_4arch4Sm90ELb1ELb0ELb0ELb1ELb0ELb1ELb0ELb1ELb0ELb0ELb0ELb0EEENS1_21CollectiveEpilogueFwdINS6_IJSA_NS7_ILi256EEESB_EEES9_SE_SG_Li256ELb1ELb0ELb0ELb0EEENS1_36VarlenDynamicPersistentTileSchedulerILi128ELi96ELi256ELi32ELb0ELb0ELb1ELb1ELb1ELb1EEEEEEEEEvNT_6ParamsE --------------------------
	.section	.nv.shared._ZN7cutlass13device_kernelIN5flash11enable_sm90INS1_16FlashAttnFwdSm90INS1_25CollectiveMainloopFwdSm90ILi2EN4cute5tupleIJNS5_1CILi1EEES8_S8_EEENS6_IJNS7_ILi128EEENS7_ILi96EEENS7_ILi64EEEEEELi256ENS_6half_tEfNS_4arch4Sm90ELb1ELb0ELb0ELb1ELb0ELb1ELb0ELb1ELb0ELb0ELb0ELb0EEENS1_21CollectiveEpilogueFwdINS6_IJSA_NS7_ILi256EEESB_EEES9_SE_SG_Li256ELb1ELb0ELb0ELb0EEENS1_36VarlenDynamicPersistentTileSchedulerILi128ELi96ELi256ELi32ELb0ELb0ELb1ELb1ELb1ELb1EEEEEEEEEvNT_6ParamsE,"aw",@nobits
	.sectionflags	@""
	.align	16
	.zero		1024


//--------------------- .nv.shared._ZN7cutlass13device_kernelIN5flash11enable_sm90INS1_16FlashAttnFwdSm90INS1_25CollectiveMainloopFwdSm90ILi2EN4cute5tupleIJNS5_1CILi1EEES8_S8_EEENS6_IJNS7_ILi128EEENS7_ILi96EEENS7_ILi64EEEEEELi256ENS_6half_tEfNS_4arch4Sm90ELb1ELb0ELb0ELb1ELb0ELb0ELb1ELb1ELb0ELb0ELb0ELb0EEENS1_21CollectiveEpilogueFwdINS6_IJSA_NS7_ILi256EEESB_EEES9_SE_SG_Li256ELb1ELb0ELb0ELb0EEENS1_36VarlenDynamicPersistentTileSchedulerILi128ELi96ELi256ELi32ELb0ELb0ELb1ELb1ELb1ELb1EEEEEEEEEvNT_6ParamsE --------------------------
	.section	.nv.shared._ZN7cutlass13device_kernelIN5flash11enable_sm90INS1_16FlashAttnFwdSm90INS1_25CollectiveMainloopFwdSm90ILi2EN4cute5tupleIJNS5_1CILi1EEES8_S8_EEENS6_IJNS7_ILi128EEENS7_ILi96EEENS7_ILi64EEEEEELi256ENS_6half_tEfNS_4arch4Sm90ELb1ELb0ELb0ELb1ELb0ELb0ELb1ELb1ELb0ELb0ELb0ELb0EEENS1_21CollectiveEpilogueFwdINS6_IJSA_NS7_ILi256EEESB_EEES9_SE_SG_Li256ELb1ELb0ELb0ELb0EEENS1_36VarlenDynamicPersistentTileSchedulerILi128ELi96ELi256ELi32ELb0ELb0ELb1ELb1ELb1ELb1EEEEEEEEEvNT_6ParamsE,"aw",@nobits
	.sectionflags	@""
	.align	16
	.zero		1024


//--------------------- .nv.shared._ZN7cutlass13device_kernelIN5flash11enable_sm90INS1_16FlashAttnFwdSm90INS1_25CollectiveMainloopFwdSm90ILi2EN4cute5tupleIJNS5_1CILi1EEES8_S8_EEENS6_IJNS7_ILi128EEENS7_ILi96EEENS7_ILi64EEEEEELi256ENS_6half_tEfNS_4arch4Sm90ELb1ELb0ELb0ELb1ELb0ELb1ELb1ELb1ELb0ELb0ELb0ELb0EEENS1_21CollectiveEpilogueFwdINS6_IJSA_NS7_ILi256EEESB_EEES9_SE_SG_Li256ELb1ELb0ELb0ELb0EEENS1_36VarlenDynamicPersistentTileSchedulerILi128ELi96ELi256ELi32ELb0ELb0ELb1ELb1ELb1ELb1EEEEEEEEEvNT_6ParamsE --------------------------
	.section	.nv.shared._ZN7cutlass13device_kernelIN5flash11enable_sm90INS1_16FlashAttnFwdSm90INS1_25CollectiveMainloopFwdSm90ILi2EN4cute5tupleIJNS5_1CILi1EEES8_S8_EEENS6_IJNS7_ILi128EEENS7_ILi96EEENS7_ILi64EEEEEELi256ENS_6half_tEfNS_4arch4Sm90ELb1ELb0ELb0ELb1ELb0ELb1ELb1ELb1ELb0ELb0ELb0ELb0EEENS1_21CollectiveEpilogueFwdINS6_IJSA_NS7_ILi256EEESB_EEES9_SE_SG_Li256ELb1ELb0ELb0ELb0EEENS1_36VarlenDynamicPersistentTileSchedulerILi128ELi96ELi256ELi32ELb0ELb0ELb1ELb1ELb1ELb1EEEEEEEEEvNT_6ParamsE,"aw",@nobits
	.sectionflags	@""
	.align	16
	.zero		1024


//--------------------- .nv.constant0._ZN7cutlass13device_kernelIN5flash11enable_sm90INS1_16FlashAttnFwdSm90INS1_25CollectiveMainloopFwdSm90ILi2EN4cute5tupleIJNS5_1CILi1EEES8_S8_EEENS6_IJNS7_ILi128EEESA_NS7_ILi192EEEEEELi128ENS_6half_tEfNS_4arch4Sm90ELb0ELb0ELb0ELb0ELb0ELb0ELb0ELb1ELb1ELb0ELb0ELb0EEENS1_21CollectiveEpilogueFwdINS6_IJSA_SA_SA_EEES9_SD_SF_Li256ELb0ELb0ELb0ELb0EEENS1_29StaticPersistentTileSchedulerILb0EEEEEEEEEvNT_6ParamsE --------------------------
	.section	.nv.constant0._ZN7cutlass13device_kernelIN5flash11enable_sm90INS1_16FlashAttnFwdSm90INS1_25CollectiveMainloopFwdSm90ILi2EN4cute5tupleIJNS5_1CILi1EEES8_S8_EEENS6_IJNS7_ILi128EEESA_NS7_ILi192EEEEEELi128ENS_6half_tEfNS_4arch4Sm90ELb0ELb0ELb0ELb0ELb0ELb0ELb0ELb1ELb1ELb0ELb0ELb0EEENS1_21CollectiveEpilogueFwdINS6_IJSA_SA_SA_EEES9_SD_SF_Li256ELb0ELb0ELb0ELb0EEENS1_29StaticPersistentTileSchedulerILb0EEEEEEEEEvNT_6ParamsE,"a",@progbits
	.sectionflags	@""
	.align	4
.nv.constant0._ZN7cutlass13device_kernelIN5flash11enable_sm90INS1_16FlashAttnFwdSm90INS1_25CollectiveMainloopFwdSm90ILi2EN4cute5tupleIJNS5_1CILi1EEES8_S8_EEENS6_IJNS7_ILi128EEESA_NS7_ILi192EEEEEELi128ENS_6half_tEfNS_4arch4Sm90ELb0ELb0ELb0ELb0ELb0ELb0ELb0ELb1ELb1ELb0ELb0ELb0EEENS1_21CollectiveEpilogueFwdINS6_IJSA_SA_SA_EEES9_SD_SF_Li256ELb0ELb0ELb0ELb0EEENS1_29StaticPersistentTileSchedulerILb0EEEEEEEEEvNT_6ParamsE:
	.zero		3584


//--------------------- .nv.constant0._ZN7cutlass13device_kernelIN5flash11enable_sm90INS1_16FlashAttnFwdSm90INS1_25CollectiveMainloopFwdSm90ILi2EN4cute5tupleIJNS5_1CILi2EEENS7_ILi1EEES9_EEENS6_IJNS7_ILi128EEESB_NS7_ILi192EEEEEELi128ENS_6half_tEfNS_4arch4Sm90ELb0ELb0ELb0ELb0ELb0ELb0ELb0ELb1ELb1ELb0ELb0ELb0EEENS1_21CollectiveEpilogueFwdINS6_IJSB_SB_SB_EEESA_SE_SG_Li256ELb0ELb0ELb0ELb0EEENS1_29StaticPersistentTileSchedulerILb0EEEEEEEEEvNT_6ParamsE --------------------------
	.section	.nv.constant0._ZN7cutlass13device_kernelIN5flash11enable_sm90INS1_16FlashAttnFwdSm90INS1_25CollectiveMainloopFwdSm90ILi2EN4cute5tupleIJNS5_1CILi2EEENS7_ILi1EEES9_EEENS6_IJNS7_ILi128EEESB_NS7_ILi192EEEEEELi128ENS_6half_tEfNS_4arch4Sm90ELb0ELb0ELb0ELb0ELb0ELb0ELb0ELb1ELb1ELb0ELb0ELb0EEENS1_21CollectiveEpilogueFwdINS6_IJSB_SB_SB_EEESA_SE_SG_Li256ELb0ELb0ELb0ELb0EEENS1_29StaticPersistentTileSchedulerILb0EEEEEEEEEvNT_6ParamsE,"a",@progbits
	.sectionflags	@""
	.align	4
.nv.constant0._ZN7cutlass13device_kernelIN5flash11enable_sm90INS1_16FlashAttnFwdSm90INS1_25CollectiveMainloopFwdSm90ILi2EN4cute5tupleIJNS5_1CILi2EEENS7_ILi1EEES9_EEENS6_IJNS7_ILi128EEESB_NS7_ILi192EEEEEELi128ENS_6half_tEfNS_4arch4Sm90ELb0ELb0ELb0ELb0ELb0ELb0ELb0ELb1ELb1ELb0ELb0ELb0EEENS1_21CollectiveEpilogueFwdINS6_IJSB_SB_SB_EEESA_SE_SG_Li256ELb0ELb0ELb0ELb0EEENS1_29StaticPersistentTileSchedulerILb0EEEEEEEEEvNT_6ParamsE:
	.zero		3584


//--------------------- .nv.constant0._ZN7cutlass13device_kernelIN5flash11enable_sm90INS1_16FlashAttnFwdSm90INS1_25CollectiveMainloopFwdSm90ILi2EN4cute5tupleIJNS5_1CILi1EEES8_S8_EEENS6_IJNS7_ILi128EEESA_NS7_ILi192EEEEEELi128ENS_6half_tEfNS_4arch4Sm90ELb0ELb0ELb0ELb1ELb0ELb0ELb0ELb1ELb1ELb0ELb0ELb0EEENS1_21CollectiveEpilogueFwdINS6_IJSA_SA_SA_EEES9_SD_SF_Li256ELb1ELb0ELb0ELb0EEENS1_36VarlenDynamicPersistentTileSchedulerILi128ELi128ELi256ELi32ELb0ELb0ELb1ELb0ELb1ELb1EEEEEEEEEvNT_6ParamsE --------------------------
	.section	.nv.constant0._ZN7cutlass13device_kernelIN5flash11enable_sm90INS1_16FlashAttnFwdSm90INS1_25CollectiveMainloopFwdSm90ILi2EN4cute5tupleIJNS5_1CILi1EEES8_S8_EEENS6_IJNS7_ILi128EEESA_NS7_ILi192EEEEEELi128ENS_6half_tEfNS_4arch4Sm90ELb0ELb0ELb0ELb1ELb0ELb0ELb0ELb1ELb1ELb0ELb0ELb0EEENS1_21CollectiveEpilogueFwdINS6_IJSA_SA_SA_EEES9_SD_SF_Li256ELb1ELb0ELb0ELb0EEENS1_36VarlenDynamicPersistentTileSchedulerILi128ELi128ELi256ELi32ELb0ELb0ELb1ELb0ELb1ELb1EEEEEEEEEvNT_6ParamsE,"a",@progbits
	.sectionflags	@""
	.align	4
.nv.constant0._ZN7cutlass13device_kernelIN5flash11enable_sm90INS1_16FlashAttnFwdSm90INS1_25CollectiveMainloopFwdSm90ILi2EN4cute5tupleIJNS5_1CILi1EEES8_S8_EEENS6_IJNS7_ILi128EEESA_NS7_ILi192EEEEEELi128ENS_6half_tEfNS_4arch4Sm90ELb0ELb0ELb0ELb1ELb0ELb0ELb0ELb1ELb1ELb0ELb0ELb0EEENS1_21CollectiveEpilogueFwdINS6_IJSA_SA_SA_EEES9_SD_SF_Li256ELb1ELb0ELb0ELb0EEENS1_36VarlenDynamicPersistentTileSchedulerILi128ELi128ELi256ELi32ELb0ELb0ELb1ELb0ELb1ELb1EEEEEEEEEvNT_6ParamsE:
	.zero		3200


//--------------------- .nv.constant0._ZN7cutlass13device_kernelIN5flash11enable_sm90INS1_16FlashAttnFwdSm90INS1_25CollectiveMainloopFwdSm90ILi2EN4cute5tupleIJNS5_1CILi1EEES8_S8_EEENS6_IJNS7_ILi128EEESA_NS7_ILi192EEEEEELi128ENS_6half_tEfNS_4arch4Sm90ELb0ELb0ELb0ELb1ELb0ELb1ELb0ELb1ELb1ELb0ELb0ELb0EEENS1_21CollectiveEpilogueFwdINS6_IJSA_SA_SA_EEES9_SD_SF_Li256ELb1ELb0ELb0ELb0EEENS1_36VarlenDynamicPersistentTileSchedulerILi128ELi128ELi256ELi32ELb0ELb0ELb1ELb0ELb1ELb1EEEEEEEEEvNT_6ParamsE --------------------------
	.section	.nv.constant0._ZN7cutlass13device_kernelIN5flash11enable_sm90INS1_16FlashAttnFwdSm90INS1_25CollectiveMainloopFwdSm90ILi2EN4cute5tupleIJNS5_1CILi1EEES8_S8_EEENS6_IJNS7_ILi128EEESA_NS7_ILi192EEEEEELi128ENS_6half_tEfNS_4arch4Sm90ELb0ELb0ELb0ELb1ELb0ELb1ELb0ELb1ELb1ELb0ELb0ELb0EEENS1_21CollectiveEpilogueFwdINS6_IJSA_SA_SA_EEES9_SD_SF_Li256ELb1ELb0ELb0ELb0EEENS1_36VarlenDynamicPersistentTileSchedulerILi128ELi128ELi256ELi32ELb0ELb0ELb1ELb0ELb1ELb1EEEEEEEEEvNT_6ParamsE,"a",@progbits
	.sectionflags	@""
	.align	4
.nv.constant0._ZN7cutlass13device_kernelIN5flash11enable_sm90INS1_16FlashAttnFwdSm90INS1_25CollectiveMainloopFwdSm90ILi2EN4cute5tupleIJNS5_1CILi1EEES8_S8_EEENS6_IJNS7_ILi128EEESA_NS7_ILi192EEEEEELi128ENS_6half_tEfNS_4arch4Sm90ELb0ELb0ELb0ELb1ELb0ELb1ELb0ELb1ELb1ELb0ELb0ELb0EEENS1_21CollectiveEpilogueFwdINS6_IJSA_SA_SA_EEES9_SD_SF_Li256ELb1ELb0ELb0ELb0EEENS1_36VarlenDynamicPersistentTileSchedulerILi128ELi128ELi256ELi32ELb0ELb0ELb1ELb0ELb1ELb1EEEEEEEEEvNT_6ParamsE:
	.zero		3200


//--------------------- .nv.constant0._ZN7cutlass13device_kernelIN5flash11enable_sm90INS1_16FlashAttnFwdSm90INS1_25CollectiveMainloopFwdSm90ILi2EN4cute5tupleIJNS5_1CILi1EEES8_S8_EEENS6_IJNS7_ILi128EEENS7_ILi96EEENS7_ILi192EEEEEELi128ENS_6half_tEfNS_4arch4Sm90ELb0ELb1ELb0ELb0ELb0ELb0ELb0ELb1ELb1ELb0ELb0ELb0EEENS1_21CollectiveEpilogueFwdINS6_IJSA_SA_SB_EEES9_SE_SG_Li256ELb0ELb0ELb0ELb0EEENS1_30DynamicPersistentTileSchedulerILi256ELi32ELb0ELb0ELb1EEEEEEEEEvNT_6ParamsE --------------------------
	.section	.nv.constant0._ZN7cutlass13device_kernelIN5flash11enable_sm90INS1_16FlashAttnFwdSm90INS1_25CollectiveMainloopFwdSm90ILi2EN4cute5tupleIJNS5_1CILi1EEES8_S8_EEENS6_IJNS7_ILi128EEENS7_ILi96EEENS7_ILi192EEEEEELi128ENS_6half_tEfNS_4arch4Sm90ELb0ELb1ELb0ELb0ELb0ELb0ELb0ELb1ELb1ELb0ELb0ELb0EEENS1_21CollectiveEpilogueFwdINS6_IJSA_SA_SB_EEES9_SE_SG_Li256ELb0ELb0ELb0ELb0EEENS1_30DynamicPersistentTileSchedulerILi256ELi32ELb0ELb0ELb1EEEEEEEEEvNT_6ParamsE,"a",@progbits
	.sectionflags	@""
	.align	4
.nv.constant0._ZN7cutlass13device_kernelIN5flash11enable_sm90INS1_16FlashAttnFwdSm90INS1_25CollectiveMainloopFwdSm90ILi2EN4cute5tupleIJNS5_1CILi1EEES8_S8_EEENS6_IJNS7_ILi128EEENS7_ILi96EEENS7_ILi192EEEEEELi128ENS_6half_tEfNS_4arch4Sm90ELb0ELb1ELb0ELb0ELb0ELb0ELb0ELb1ELb1ELb0ELb0ELb0EEENS1_21CollectiveEpilogueFwdINS6_IJSA_SA_SB_EEES9_SE_SG_Li256ELb0ELb0ELb0ELb0EEENS1_30DynamicPersistentTileSchedulerILi256ELi32ELb0ELb0ELb1EEEEEEEEEvNT_6ParamsE:
	.zero		3584


//--------------------- .nv.constant0._ZN7cutlass13device_kernelIN5flash11enable_sm90INS1_16FlashAttnFwdSm90INS1_25CollectiveMainloopFwdSm90ILi2EN4cute5tupleIJNS5_1CILi1EEES8_S8_EEENS6_IJNS7_ILi128EEENS7_ILi96EEENS7_ILi192EEEEEELi128ENS_6half_tEfNS_4arch4Sm90ELb0ELb1ELb0ELb1ELb0ELb0ELb0ELb1ELb1ELb0ELb0ELb0EEENS1_21CollectiveEpilogueFwdINS6_IJSA_SA_SB_EEES9_SE_SG_Li256ELb1ELb0ELb0ELb0EEENS1_36VarlenDynamicPersistentTileSchedulerILi128ELi96ELi256ELi32ELb0ELb0ELb1ELb1ELb0ELb1EEEEEEEEEvNT_6ParamsE --------------------------
	.section	.nv.constant0._ZN7cutlass13device_kernelIN5flash11enable_sm90INS1_16FlashAttnFwdSm90INS1_25CollectiveMainloopFwdSm90ILi2EN4cute5tupleIJNS5_1CILi1EEES8_S8_EEENS6_IJNS7_ILi128EEENS7_ILi96EEENS7_ILi192EEEEEELi128ENS_6half_tEfNS_4arch4Sm90ELb0ELb1ELb0ELb1ELb0ELb0ELb0ELb1ELb1ELb0ELb0ELb0EEENS1_21CollectiveEpilogueFwdINS6_IJSA_SA_SB_EEES9_SE_SG_Li256ELb1ELb0ELb0ELb0EEENS1_36VarlenDynamicPersistentTileSchedulerILi128ELi96ELi256ELi32ELb0ELb0ELb1ELb1ELb0ELb1EEEEEEEEEvNT_6ParamsE,"a",@progbits
	.sectionflags	@""
	.align	4
.nv.constant0._ZN7cutlass13device_kernelIN5flash11enable_sm90INS1_16FlashAttnFwdSm90INS1_25CollectiveMainloopFwdSm90ILi2EN4cute5tupleIJNS5_1CILi1EEES8_S8_EEENS6_IJNS7_ILi128EEENS7_ILi96EEENS7_ILi192EEEEEELi128ENS_6half_tEfNS_4arch4Sm90ELb0ELb1ELb0ELb1ELb0ELb0ELb0ELb1ELb1ELb0ELb0ELb0EEENS1_21CollectiveEpilogueFwdINS6_IJSA_SA_SB_EEES9_SE_SG_Li256ELb1ELb0ELb0ELb0EEENS1_36VarlenDynamicPersistentTileSchedulerILi128ELi96ELi256ELi32ELb0ELb0ELb1ELb1ELb0ELb1EEEEEEEEEvNT_6ParamsE:
	.zero		3200


//--------------------- .nv.constant0._ZN7cutlass13device_kernelIN5flash11enable_sm90INS1_16FlashAttnFwdSm90INS1_25CollectiveMainloopFwdSm90ILi2EN4cute5tupleIJNS5_1CILi1EEES8_S8_EEENS6_IJNS7_ILi128EEENS7_ILi96EEENS7_ILi192EEEEEELi128ENS_6half_tEfNS_4arch4Sm90ELb0ELb1ELb0ELb1ELb0ELb1ELb0ELb1ELb1ELb0ELb0ELb0EEENS1_21CollectiveEpilogueFwdINS6_IJSA_SA_SB_EEES9_SE_SG_Li256ELb1ELb0ELb0ELb0EEENS1_36VarlenDynamicPersistentTileSchedulerILi128ELi96ELi256ELi32ELb0ELb0ELb1ELb1ELb0ELb1EEEEEEEEEvNT_6ParamsE --------------------------
	.section	.nv.constant0._ZN7cutlass13device_kernelIN5flash11enable_sm90INS1_16FlashAttnFwdSm90INS1_25CollectiveMainloopFwdSm90ILi2EN4cute5tupleIJNS5_1CILi1EEES8_S8_EEENS6_IJNS7_ILi128EEENS7_ILi96EEENS7_ILi192EEEEEELi128ENS_6half_tEfNS_4arch4Sm90ELb0ELb1ELb0ELb1ELb0ELb1ELb0ELb1ELb1ELb0ELb0ELb0EEENS1_21CollectiveEpilogueFwdINS6_IJSA_SA_SB_EEES9_SE_SG_Li256ELb1ELb0ELb0ELb0EEENS1_36VarlenDynamicPersistentTileSchedulerILi128ELi96ELi256ELi32ELb0ELb0ELb1ELb1ELb0ELb1EEEEEEEEEvNT_6ParamsE,"a",@progbits
	.sectionflags	@""
	.align	4
.nv.constant0._ZN7cutlass13device_kernelIN5flash11enable_sm90INS1_16FlashAttnFwdSm90INS1_25CollectiveMainloopFwdSm90ILi2EN4cute5tupleIJNS5_1CILi1EEES8_S8_EEENS6_IJNS7_ILi128EEENS7_ILi96EEENS7_ILi192EEEEEELi128ENS_6half_tEfNS_4arch4Sm90ELb0ELb1ELb0ELb1ELb0ELb1ELb0ELb1ELb1ELb0ELb0ELb0EEENS1_21CollectiveEpilogueFwdINS6_IJSA_SA_SB_EEES9_SE_SG_Li256ELb1ELb0ELb0ELb0EEENS1_36VarlenDynamicPersistentTileSchedulerILi128ELi96ELi256ELi32ELb0ELb0ELb1ELb1ELb0ELb1EEEEEEEEEvNT_6ParamsE:
	.zero		3200


//--------------------- .nv.constant0._ZN7cutlass13device_kernelIN5flash11enable_sm90INS1_16FlashAttnFwdSm90INS1_25CollectiveMainloopFwdSm90ILi2EN4cute5tupleIJNS5_1CILi1EEES8_S8_EEENS6_IJNS7_ILi128EEESA_NS7_ILi192EEEEEELi128ENS_6half_tEfNS_4arch4Sm90ELb1ELb0ELb0ELb0ELb0ELb0ELb0ELb1ELb1ELb0ELb0ELb0EEENS1_21CollectiveEpilogueFwdINS6_IJSA_SA_SA_EEES9_SD_SF_Li256ELb0ELb0ELb0ELb0EEENS1_30DynamicPersistentTileSchedulerILi256ELi32ELb0ELb0ELb1EEEEEEEEEvNT_6ParamsE --------------------------
	.section	.nv.constant0._ZN7cutlass13device_kernelIN5flash11enable_sm90INS1_16FlashAttnFwdSm90INS1_25CollectiveMainloopFwdSm90ILi2EN4cute5tupleIJNS5_1CILi1EEES8_S8_EEENS6_IJNS7_ILi128EEESA_NS7_ILi192EEEEEELi128ENS_6half_tEfNS_4arch4Sm90ELb1ELb0ELb0ELb0ELb0ELb0ELb0ELb1ELb1ELb0ELb0ELb0EEENS1_21CollectiveEpilogueFwdINS6_IJSA_SA_SA_EEES9_SD_SF_Li256ELb0ELb0ELb0ELb0EEENS1_30DynamicPersistentTileSchedulerILi256ELi32ELb0ELb0ELb1EEEEEEEEEvNT_6ParamsE,"a",@progbits
	.sectionflags	@""
	.align	4
.nv.constant0._ZN7cutlass13device_kernelIN5flash11enable_sm90INS1_16FlashAttnFwdSm90INS1_25CollectiveMainloopFwdSm90ILi2EN4cute5tupleIJNS5_1CILi1EEES8_S8_EEENS6_IJNS7_ILi128EEESA_NS7_ILi192EEEEEELi128ENS_6half_tEfNS_4arch4Sm90ELb1ELb0ELb0ELb0ELb0ELb0ELb0ELb1ELb1ELb0ELb0ELb0EEENS1_21CollectiveEpilogueFwdINS6_IJSA_SA_SA_EEES9_SD_SF_Li256ELb0ELb0ELb0ELb0EEENS1_30DynamicPersistentTileSchedulerILi256ELi32ELb0ELb0ELb1EEEEEEEEEvNT_6ParamsE:
	.zero		3584


//--------------------- .nv.constant0._ZN7cutlass13device_kernelIN5flash11enable_sm90INS1_16FlashAttnFwdSm90INS1_25CollectiveMainloopFwdSm90ILi2EN4cute5tupleIJNS5_1CILi1EEES8_S8_EEENS6_IJNS7_ILi128EEESA_NS7_ILi192EEEEEELi128ENS_6half_tEfNS_4arch4Sm90ELb1ELb0ELb0ELb1ELb0ELb0ELb0ELb1ELb1ELb0ELb0ELb0EEENS1_21CollectiveEpilogueFwdINS6_IJSA_SA_SA_EEES9_SD_SF_Li256ELb1ELb0ELb0ELb0EEENS1_36VarlenDynamicPersistentTileSchedulerILi128ELi128ELi256ELi32ELb0ELb0ELb1ELb1ELb1ELb1EEEEEEEEEvNT_6ParamsE --------------------------
	.section	.nv.constant0._ZN7cutlass13device_kernelIN5flash11enable_sm90INS1_16FlashAttnFwdSm90INS1_25CollectiveMainloopFwdSm90ILi2EN4cute5tupleIJNS5_1CILi1EEES8_S8_EEENS6_IJNS7_ILi128EEESA_NS7_ILi192EEEEEELi128ENS_6half_tEfNS_4arch4Sm90ELb1ELb0ELb0ELb1ELb0ELb0ELb0ELb1ELb1ELb0ELb0ELb0EEENS1_21CollectiveEpilogueFwdINS6_IJSA_SA_SA_EEES9_SD_SF_Li256ELb1ELb0ELb0ELb0EEENS1_36VarlenDynamicPersistentTileSchedulerILi128ELi128ELi256ELi32ELb0ELb0ELb1ELb1ELb1ELb1EEEEEEEEEvNT_6ParamsE,"a",@progbits
	.sectionflags	@""
	.align	4
.nv.constant0._ZN7cutlass13device_kernelIN5flash11enable_sm90INS1_16FlashAttnFwdSm90INS1_25CollectiveMainloopFwdSm90ILi2EN4cute5tupleIJNS5_1CILi1EEES8_S8_EEENS6_IJNS7_ILi128EEESA_NS7_ILi192EEEEEELi128ENS_6half_tEfNS_4arch4Sm90ELb1ELb0ELb0ELb1ELb0ELb0ELb0ELb1ELb1ELb0ELb0ELb0EEENS1_21CollectiveEpilogueFwdINS6_IJSA_SA_SA_EEES9_SD_SF_Li256ELb1ELb0ELb0ELb0EEENS1_36VarlenDynamicPersistentTileSchedulerILi128ELi128ELi256ELi32ELb0ELb0ELb1ELb1ELb1ELb1EEEEEEEEEvNT_6ParamsE:
	.zero		3200


//--------------------- .nv.constant0._ZN7cutlass13device_kernelIN5flash11enable_sm90INS1_16FlashAttnFwdSm90INS1_25CollectiveMainloopFwdSm90ILi2EN4cute5tupleIJNS5_1CILi1EEES8_S8_EEENS6_IJNS7_ILi128EEESA_NS7_ILi192EEEEEELi128ENS_6half_tEfNS_4arch4Sm90ELb1ELb0ELb0ELb1ELb0ELb1ELb0ELb1ELb1ELb0ELb0ELb0EEENS1_21CollectiveEpilogueFwdINS6_IJSA_SA_SA_EEES9_SD_SF_Li256ELb1ELb0ELb0ELb0EEENS1_36VarlenDynamicPersistentTileSchedulerILi128ELi128ELi256ELi32ELb0ELb0ELb1ELb1ELb1ELb1EEEEEEEEEvNT_6ParamsE --------------------------
	.section	.nv.constant0._ZN7cutlass13device_kernelIN5flash11enable_sm90INS1_16FlashAttnFwdSm90INS1_25CollectiveMainloopFwdSm90ILi2EN4cute5tupleIJNS5_1CILi1EEES8_S8_EEENS6_IJNS7_ILi128EEESA_NS7_ILi192EEEEEELi128ENS_6half_tEfNS_4arch4Sm90ELb1ELb0ELb0ELb1ELb0ELb1ELb0ELb1ELb1ELb0ELb0ELb0EEENS1_21CollectiveEpilogueFwdINS6_IJSA_SA_SA_EEES9_SD_SF_Li256ELb1ELb0ELb0ELb0EEENS1_36VarlenDynamicPersistentTileSchedulerILi128ELi128ELi256ELi32ELb0ELb0ELb1ELb1ELb1ELb1EEEEEEEEEvNT_6ParamsE,"a",@progbits
	.sectionflags	@""
	.align	4
.nv.constant0._ZN7cutlass13device_kernelIN5flash11enable_sm90INS1_16FlashAttnFwdSm90INS1_25CollectiveMainloopFwdSm90ILi2EN4cute5tupleIJNS5_1CILi1EEES8_S8_EEENS6_IJNS7_ILi128EEESA_NS7_ILi192EEEEEELi128ENS_6half_tEfNS_4arch4Sm90ELb1ELb0ELb0ELb1ELb0ELb1ELb0ELb1ELb1ELb0ELb0ELb0EEENS1_21CollectiveEpilogueFwdINS6_IJSA_SA_SA_EEES9_SD_SF_Li256ELb1ELb0ELb0ELb0EEENS1_36VarlenDynamicPersistentTileSchedulerILi128ELi128ELi256ELi32ELb0ELb0ELb1ELb1ELb1ELb1EEEEEEEEEvNT_6ParamsE:
	.zero		3200


//--------------------- .nv.constant0._ZN7cutlass13device_kernelIN5flash11enable_sm90INS1_16FlashAttnFwdSm90INS1_25CollectiveMainloopFwdSm90ILi2EN4cute5tupleIJNS5_1CILi1EEES8_S8_EEENS6_IJNS7_ILi64EEESA_SA_EEELi512ENS_6half_tEfNS_4arch4Sm90ELb0ELb0ELb0ELb0ELb0ELb0ELb0ELb0ELb0ELb0ELb0ELb0EEENS1_21CollectiveEpilogueFwdINS6_IJSA_NS7_ILi512EEESA_EEES9_SC_SE_Li256ELb0ELb0ELb0ELb0EEENS1_29StaticPersistentTileSchedulerILb0EEEEEEEEEvNT_6ParamsE --------------------------
	.section	.nv.constant0._ZN7cutlass13device_kernelIN5flash11enable_sm90INS1_16FlashAttnFwdSm90INS1_25CollectiveMainloopFwdSm90ILi2EN4cute5tupleIJNS5_1CILi1EEES8_S8_EEENS6_IJNS7_ILi64EEESA_SA_EEELi512ENS_6half_tEfNS_4arch4Sm90ELb0ELb0ELb0ELb0ELb0ELb0ELb0ELb0ELb0ELb0ELb0ELb0EEENS1_21CollectiveEpilogueFwdINS6_IJSA_NS7_ILi512EEESA_EEES9_SC_SE_Li256ELb0ELb0ELb0ELb0EEENS1_29StaticPersistentTileSchedulerILb0EEEEEEEEEvNT_6ParamsE,"a",@progbits
	.sectionflags	@""
	.align	4
.nv.constant0._ZN7cutlass13device_kernelIN5flash11enable_sm90INS1_16FlashAttnFwdSm90INS1_25CollectiveMainloopFwdSm90ILi2EN4cute5tupleIJNS5_1CILi1EEES8_S8_EEENS6_IJNS7_ILi64EEESA_SA_EEELi512ENS_6half_tEfNS_4arch4Sm90ELb0ELb0ELb0ELb0ELb0ELb0ELb0ELb0ELb0ELb0ELb0ELb0EEENS1_21CollectiveEpilogueFwdINS6_IJSA_NS7_ILi512EEESA_EEES9_SC_SE_Li256ELb0ELb0ELb0ELb0EEENS1_29StaticPersistentTileSchedulerILb0EEEEEEEEEvNT_6ParamsE:
	.zero		3584


//--------------------- .nv.constant0._ZN7cutlass13device_kernelIN5flash11enable_sm90INS1_16FlashAttnFwdSm90INS1_25CollectiveMainloopFwdSm90ILi2EN4cute5tupleIJNS5_1CILi1EEES8_S8_EEENS6_IJNS7_ILi64EEESA_SA_EEELi512ENS_6half_tEfNS_4arch4Sm90ELb0ELb0ELb0ELb0ELb0ELb0ELb1ELb0ELb0ELb0ELb0ELb0EEENS1_21CollectiveEpilogueFwdINS6_IJSA_NS7_ILi512EEESA_EEES9_SC_SE_Li256ELb0ELb0ELb0ELb0EEENS1_29StaticPersistentTileSchedulerILb0EEEEEEEEEvNT_6ParamsE --------------------------
	.section	.nv.constant0._ZN7cutlass13device_kernelIN5flash11enable_sm90INS1_16FlashAttnFwdSm90INS1_25CollectiveMainloopFwdSm90ILi2EN4cute5tupleIJNS5_1CILi1EEES8_S8_EEENS6_IJNS7_ILi64EEESA_SA_EEELi512ENS_6half_tEfNS_4arch4Sm90ELb0ELb0ELb0ELb0ELb0ELb0ELb1ELb0ELb0ELb0ELb0ELb0EEENS1_21CollectiveEpilogueFwdINS6_IJSA_NS7_ILi512EEESA_EEES9_SC_SE_Li256ELb0ELb0ELb0ELb0EEENS1_29StaticPersistentTileSchedulerILb0EEEEEEEEEvNT_6ParamsE,"a",@progbits
	.sectionflags	@""
	.align	4
.nv.constant0._ZN7cutlass13device_kernelIN5flash11enable_sm90INS1_16FlashAttnFwdSm90INS1_25CollectiveMainloopFwdSm90ILi2EN4cute5tupleIJNS5_1CILi1EEES8_S8_EEENS6_IJNS7_ILi64EEESA_SA_EEELi512ENS_6half_tEfNS_4arch4Sm90ELb0ELb0ELb0ELb0ELb0ELb0ELb1ELb0ELb0ELb0ELb0ELb0EEENS1_21CollectiveEpilogueFwdINS6_IJSA_NS7_ILi512EEESA_EEES9_SC_SE_Li256ELb0ELb0ELb0ELb0EEENS1_29StaticPersistentTileSchedulerILb0EEEEEEEEEvNT_6ParamsE:
	.zero		3840


//--------------------- .nv.constant0._ZN7cutlass13device_kernelIN5flash11enable_sm90INS1_16FlashAttnFwdSm90INS1_25CollectiveMainloopFwdSm90ILi2EN4cute5tupleIJNS5_1CILi1EEES8_S8_EEENS6_IJNS7_ILi64EEESA_SA_EEELi512ENS_6half_tEfNS_4arch4Sm90ELb0ELb0ELb0ELb1ELb0ELb0ELb0ELb0ELb0ELb0ELb0ELb0EEENS1_21CollectiveEpilogueFwdINS6_IJSA_NS7_ILi512EEESA_EEES9_SC_SE_Li256ELb1ELb0ELb0ELb0EEENS1_36VarlenDynamicPersistentTileSchedulerILi64ELi64ELi256ELi32ELb0ELb0ELb1ELb0ELb1ELb1EEEEEEEEEvNT_6ParamsE --------------------------
	.section	.nv.constant0._ZN7cutlass13device_kernelIN5flash11enable_sm90INS1_16FlashAttnFwdSm90INS1_25CollectiveMainloopFwdSm90ILi2EN4cute5tupleIJNS5_1CILi1EEES8_S8_EEENS6_IJNS7_ILi64EEESA_SA_EEELi512ENS_6half_tEfNS_4arch4Sm90ELb0ELb0ELb0ELb1ELb0ELb0ELb0ELb0ELb0ELb0ELb0ELb0EEENS1_21CollectiveEpilogueFwdINS6_IJSA_NS7_ILi512EEESA_EEES9_SC_SE_Li256ELb1ELb0ELb0ELb0EEENS1_36VarlenDynamicPersistentTileSchedulerILi64ELi64ELi256ELi32ELb0ELb0ELb1ELb0ELb1ELb1EEEEEEEEEvNT_6ParamsE,"a",@progbits
	.sectionflags	@""
	.align	4
.nv.constant0._ZN7cutlass13device_kernelIN5flash11enable_sm90INS1_16FlashAttnFwdSm90INS1_25CollectiveMainloopFwdSm90ILi2EN4cute5tupleIJNS5_1CILi1EEES8_S8_EEENS6_IJNS7_ILi64EEESA_SA_EEELi512ENS_6half_tEfNS_4arch4Sm90ELb0ELb0ELb0ELb1ELb0ELb0ELb0ELb0ELb0ELb0ELb0ELb0EEENS1_21CollectiveEpilogueFwdINS6_IJSA_NS7_ILi512EEESA_EEES9_SC_SE_Li256ELb1ELb0ELb0ELb0EEENS1_36VarlenDynamicPersistentTileSchedulerILi64ELi64ELi256ELi32ELb0ELb0ELb1ELb0ELb1ELb1EEEEEEEEEvNT_6ParamsE:
	.zero		3200


//--------------------- .nv.constant0._ZN7cutlass13device_kernelIN5flash11enable_sm90INS1_16FlashAttnFwdSm90INS1_25CollectiveMainloopFwdSm90ILi2EN4cute5tupleIJNS5_1CILi1EEES8_S8_EEENS6_IJNS7_ILi64EEESA_SA_EEELi512ENS_6half_tEfNS_4arch4Sm90ELb0ELb0ELb0ELb1ELb0ELb1ELb0ELb0ELb0ELb0ELb0ELb0EEENS1_21CollectiveEpilogueFwdINS6_IJSA_NS7_ILi512EEESA_EEES9_SC_SE_Li256ELb1ELb0ELb0ELb0EEENS1_36VarlenDynamicPersistentTileSchedulerILi64ELi64ELi256ELi32ELb0ELb0ELb1ELb0ELb1ELb1EEEEEEEEEvNT_6ParamsE --------------------------
	.section	.nv.constant0._ZN7cutlass13device_kernelIN5flash11enable_sm90INS1_16FlashAttnFwdSm90INS1_25CollectiveMainloopFwdSm90ILi2EN4cute5tupleIJNS5_1CILi1EEES8_S8_EEENS6_IJNS7_ILi64EEESA_SA_EEELi512ENS_6half_tEfNS_4arch4Sm90ELb0ELb0ELb0ELb1ELb0ELb1ELb0ELb0ELb0ELb0ELb0ELb0EEENS1_21CollectiveEpilogueFwdINS6_IJSA_NS7_ILi512EEESA_EEES9_SC_SE_Li256ELb1ELb0ELb0ELb0EEENS1_36VarlenDynamicPersistentTileSchedulerILi64ELi64ELi256ELi32ELb0ELb0ELb1ELb0ELb1ELb1EEEEEEEEEvNT_6ParamsE,"a",@progbits
	.sectionflags	@""
	.align	4
.nv.constant0._ZN7cutlass13device_kernelIN5flash11enable_sm90INS1_16FlashAttnFwdSm90INS1_25CollectiveMainloopFwdSm90ILi2EN4cute5tupleIJNS5_1CILi1EEES8_S8_EEENS6_IJNS7_ILi64EEESA_SA_EEELi512ENS_6half_tEfNS_4arch4Sm90ELb0ELb0ELb0ELb1ELb0ELb1ELb0ELb0ELb0ELb0ELb0ELb0EEENS1_21CollectiveEpilogueFwdINS6_IJSA_NS7_ILi512EEESA_EEES9_SC_SE_Li256ELb1ELb0ELb0ELb0EEENS1_36VarlenDynamicPersistentTileSchedulerILi64ELi64ELi256ELi32ELb0ELb0ELb1ELb0ELb1ELb1EEEEEEEEEvNT_6ParamsE:
	.zero		3200


//--------------------- .nv.constant0._ZN7cutlass13device_kernelIN5flash11enable_sm90INS1_16FlashAttnFwdSm90INS1_25CollectiveMainloopFwdSm90ILi2EN4cute5tupleIJNS5_1CILi1EEES8_S8_EEENS6_IJNS7_ILi64EEESA_SA_EEELi512ENS_6half_tEfNS_4arch4Sm90ELb0ELb0ELb0ELb1ELb0ELb0ELb1ELb0ELb0ELb0ELb0ELb0EEENS1_21CollectiveEpilogueFwdINS6_IJSA_NS7_ILi512EEESA_EEES9_SC_SE_Li256ELb1ELb0ELb0ELb0EEENS1_36VarlenDynamicPersistentTileSchedulerILi64ELi64ELi256ELi32ELb0ELb0ELb1ELb0ELb1ELb1EEEEEEEEEvNT_6ParamsE --------------------------
	.section	.nv.constant0._ZN7cutlass13device_kernelIN5flash11enable_sm90INS1_16FlashAttnFwdSm90INS1_25CollectiveMainloopFwdSm90ILi2EN4cute5tupleIJNS5_1CILi1EEES8_S8_EEENS6_IJNS7_ILi64EEESA_SA_EEELi512ENS_6half_tEfNS_4arch4Sm90ELb0ELb0ELb0ELb1ELb0ELb0ELb1ELb0ELb0ELb0ELb0ELb0EEENS1_21CollectiveEpilogueFwdINS6_IJSA_NS7_ILi512EEESA_EEES9_SC_SE_Li256ELb1ELb0ELb0ELb0EEENS1_36VarlenDynamicPersistentTileSchedulerILi64ELi64ELi256ELi32ELb0ELb0ELb1ELb0ELb1ELb1EEEEEEEEEvNT_6ParamsE,"a",@progbits
	.sectionflags	@""
	.align	4
.nv.constant0._ZN7cutlass13device_kernelIN5flash11enable_sm90INS1_16FlashAttnFwdSm90INS1_25CollectiveMainloopFwdSm90ILi2EN4cute5tupleIJNS5_1CILi1EEES8_S8_EEENS6_IJNS7_ILi64EEESA_SA_EEELi512ENS_6half_tEfNS_4arch4Sm90ELb0ELb0ELb0ELb1ELb0ELb0ELb1ELb0ELb0ELb0ELb0ELb0EEENS1_21CollectiveEpilogueFwdINS6_IJSA_NS7_ILi512EEESA_EEES9_SC_SE_Li256ELb1ELb0ELb0ELb0EEENS1_36VarlenDynamicPersistentTileSchedulerILi64ELi64ELi256ELi32ELb0ELb0ELb1ELb0ELb1ELb1EEEEEEEEEvNT_6ParamsE:
	.zero		3456


//--------------------- .nv.constant0._ZN7cutlass13device_kernelIN5flash11enable_sm90INS1_16FlashAttnFwdSm90INS1_25CollectiveMainloopFwdSm90ILi2EN4cute5tupleIJNS5_1CILi1EEES8_S8_EEENS6_IJNS7_ILi64EEESA_SA_EEELi512ENS_6half_tEfNS_4arch4Sm90ELb0ELb0ELb0ELb1ELb0ELb1ELb1ELb0ELb0ELb0ELb0ELb0EEENS1_21CollectiveEpilogueFwdINS6_IJSA_NS7_ILi512EEESA_EEES9_SC_SE_Li256ELb1ELb0ELb0ELb0EEENS1_36VarlenDynamicPersistentTileSchedulerILi64ELi64ELi256ELi32ELb0ELb0ELb1ELb0ELb1ELb1EEEEEEEEEvNT_6ParamsE --------------------------
	.section	.nv.constant0._ZN7cutlass13device_kernelIN5flash11enable_sm90INS1_16FlashAttnFwdSm90INS1_25CollectiveMainloopFwdSm90ILi2EN4cute5tupleIJNS5_1CILi1EEES8_S8_EEENS6_IJNS7_ILi64EEESA_SA_EEELi512ENS_6half_tEfNS_4arch4Sm90ELb0ELb0ELb0ELb1ELb0ELb1ELb1ELb0ELb0ELb0ELb0ELb0EEENS1_21CollectiveEpilogueFwdINS6_IJSA_NS7_ILi512EEESA_EEES9_SC_SE_Li256ELb1ELb0ELb0ELb0EEENS1_36VarlenDynamicPersistentTileSchedulerILi64ELi64ELi256ELi32ELb0ELb0ELb1ELb0ELb1ELb1EEEEEEEEEvNT_6ParamsE,"a",@progbits
	.sectionflags	@""
	.align	4
.nv.constant0._ZN7cutlass13device_kernelIN5flash11enable_sm90INS1_16FlashAttnFwdSm90INS1_25CollectiveMainloopFwdSm90ILi2EN4cute5tupleIJNS5_1CILi1EEES8_S8_EEENS6_IJNS7_ILi64EEESA_SA_EEELi512ENS_6half_tEfNS_4arch4Sm90ELb0ELb0ELb0ELb1ELb0ELb1ELb1ELb0ELb0ELb0ELb0ELb0EEENS1_21CollectiveEpilogueFwdINS6_IJSA_NS7_ILi512EEESA_EEES9_SC_SE_Li256ELb1ELb0ELb0ELb0EEENS1_36VarlenDynamicPersistentTileSchedulerILi64ELi64ELi256ELi32ELb0ELb0ELb1ELb0ELb1ELb1EEEEEEEEEvNT_6ParamsE:
	.zero		3456


//--------------------- .nv.constant0._ZN7cutlass13device_kernelIN5flash11enable_sm90INS1_16FlashAttnFwdSm90INS1_25CollectiveMainloopFwdSm90ILi2EN4cute5tupleIJNS5_1CILi1EEES8_S8_EEENS6_IJNS7_ILi64EEESA_SA_EEELi512ENS_6half_tEfNS_4arch4Sm90ELb0ELb1ELb0ELb0ELb0ELb0ELb0ELb0ELb0ELb0ELb0ELb0EEENS1_21CollectiveEpilogueFwdINS6_IJSA_NS7_ILi512EEESA_EEES9_SC_SE_Li256ELb0ELb0ELb0ELb0EEENS1_30DynamicPersistentTileSchedulerILi256ELi32ELb0ELb0ELb1EEEEEEEEEvNT_6ParamsE --------------------------
	.section	.nv.constant0._ZN7cutlass13device_kernelIN5flash11enable_sm90INS1_16FlashAttnFwdSm90INS1_25CollectiveMainloopFwdSm90ILi2EN4cute5tupleIJNS5_1CILi1EEES8_S8_EEENS6_IJNS7_ILi64EEESA_SA_EEELi512ENS_6half_tEfNS_4arch4Sm90ELb0ELb1ELb0ELb0ELb0ELb0ELb0ELb0ELb0ELb0ELb0ELb0EEENS1_21CollectiveEpilogueFwdINS6_IJSA_NS7_ILi512EEESA_EEES9_SC_SE_Li256ELb0ELb0ELb0ELb0EEENS1_30DynamicPersistentTileSchedulerILi256ELi32ELb0ELb0ELb1EEEEEEEEEvNT_6ParamsE,"a",@progbits
	.sectionflags	@""
	.align	4
.nv.constant0._ZN7cutlass13device_kernelIN5flash11enable_sm90INS1_16FlashAttnFwdSm90INS1_25CollectiveMainloopFwdSm90ILi2EN4cute5tupleIJNS5_1CILi1EEES8_S8_EEENS6_IJNS7_ILi64EEESA_SA_EEELi512ENS_6half_tEfNS_4arch4Sm90ELb0ELb1ELb0ELb0ELb0ELb0ELb0ELb0ELb0ELb0ELb0ELb0EEENS1_21CollectiveEpilogueFwdINS6_IJSA_NS7_ILi512EEESA_EEES9_SC_SE_Li256ELb0ELb0ELb0ELb0EEENS1_30DynamicPersistentTileSchedulerILi256ELi32ELb0ELb0ELb1EEEEEEEEEvNT_6ParamsE:
	.zero		3584


//--------------------- .nv.constant0._ZN7cutlass13device_kernelIN5flash11enable_sm90INS1_16FlashAttnFwdSm90INS1_25CollectiveMainloopFwdSm90ILi2EN4cute5tupleIJNS5_1CILi1EEES8_S8_EEENS6_IJNS7_ILi64EEESA_SA_EEELi512ENS_6half_tEfNS_4arch4Sm90ELb0ELb1ELb0ELb0ELb0ELb0ELb1ELb0ELb0ELb0ELb0ELb0EEENS1_21CollectiveEpilogueFwdINS6_IJSA_NS7_ILi512EEESA_EEES9_SC_SE_Li256ELb0ELb0ELb0ELb0EEENS1_30DynamicPersistentTileSchedulerILi256ELi32ELb0ELb0ELb1EEEEEEEEEvNT_6ParamsE --------------------------
	.section	.nv.constant0._ZN7cutlass13device_kernelIN5flash11enable_sm90INS1_16FlashAttnFwdSm90INS1_25CollectiveMainloopFwdSm90ILi2EN4cute5tupleIJNS5_1CILi1EEES8_S8_EEENS6_IJNS7_ILi64EEESA_SA_EEELi512ENS_6half_tEfNS_4arch4Sm90ELb0ELb1ELb0ELb0ELb0ELb0ELb1ELb0ELb0ELb0ELb0ELb0EEENS1_21CollectiveEpilogueFwdINS6_IJSA_NS7_ILi512EEESA_EEES9_SC_SE_Li256ELb0ELb0ELb0ELb0EEENS1_30DynamicPersistentTileSchedulerILi256ELi32ELb0ELb0ELb1EEEEEEEEEvNT_6ParamsE,"a",@progbits
	.sectionflags	@""
	.align	4
.nv.constant0._ZN7cutlass13device_kernelIN5flash11enable_sm90INS1_16FlashAttnFwdSm90INS1_25CollectiveMainloopFwdSm90ILi2EN4cute5tupleIJNS5_1CILi1EEES8_S8_EEENS6_IJNS7_ILi64EEESA_SA_EEELi512ENS_6half_tEfNS_4arch4Sm90ELb0ELb1ELb0ELb0ELb0ELb0ELb1ELb0ELb0ELb0ELb0ELb0EEENS1_21CollectiveEpilogueFwdINS6_IJSA_NS7_ILi512EEESA_EEES9_SC_SE_Li256ELb0ELb0ELb0ELb0EEENS1_30DynamicPersistentTileSchedulerILi256ELi32ELb0ELb0ELb1EEEEEEEEEvNT_6ParamsE:
	.zero		3840


//--------------------- .nv.constant0._ZN7cutlass13device_kernelIN5flash11enable_sm90INS1_16FlashAttnFwdSm90INS1_25CollectiveMainloopFwdSm90ILi2EN4cute5tupleIJNS5_1CILi1EEES8_S8_EEENS6_IJNS7_ILi64EEESA_SA_EEELi512ENS_6half_tEfNS_4arch4Sm90ELb0ELb1ELb0ELb1ELb0ELb0ELb0ELb0ELb0ELb0ELb0ELb0EEENS1_21CollectiveEpilogueFwdINS6_IJSA_NS7_ILi512EEESA_EEES9_SC_SE_Li256ELb1ELb0ELb0ELb0EEENS1_36VarlenDynamicPersistentTileSchedulerILi64ELi64ELi256ELi32ELb0ELb0ELb1ELb1ELb0ELb1EEEEEEEEEvNT_6ParamsE --------------------------
	.section	.nv.constant0._ZN7cutlass13device_kernelIN5flash11enable_sm90INS1_16FlashAttnFwdSm90INS1_25CollectiveMainloopFwdSm90ILi2EN4cute5tupleIJNS5_1CILi1EEES8_S8_EEENS6_IJNS7_ILi64EEESA_SA_EEELi512ENS_6half_tEfNS_4arch4Sm90ELb0ELb1ELb0ELb1ELb0ELb0ELb0ELb0ELb0ELb0ELb0ELb0EEENS1_21CollectiveEpilogueFwdINS6_IJSA_NS7_ILi512EEESA_EEES9_SC_SE_Li256ELb1ELb0ELb0ELb0EEENS1_36VarlenDynamicPersistentTileSchedulerILi64ELi64ELi256ELi32ELb0ELb0ELb1ELb1ELb0ELb1EEEEEEEEEvNT_6ParamsE,"a",@progbits
	.sectionflags	@""
	.align	4
.nv.constant0._ZN7cutlass13device_kernelIN5flash11enable_sm90INS1_16FlashAttnFwdSm90INS1_25CollectiveMainloopFwdSm90ILi2EN4cute5tupleIJNS5_1CILi1EEES8_S8_EEENS6_IJNS7_ILi64EEESA_SA_EEELi512ENS_6half_tEfNS_4arch4Sm90ELb0ELb1ELb0ELb1ELb0ELb0ELb0ELb0ELb0ELb0ELb0ELb0EEENS1_21CollectiveEpilogueFwdINS6_IJSA_NS7_ILi512EEESA_EEES9_SC_SE_Li256ELb1ELb0ELb0ELb0EEENS1_36VarlenDynamicPersistentTileSchedulerILi64ELi64ELi256ELi32ELb0ELb0ELb1ELb1ELb0ELb1EEEEEEEEEvNT_6ParamsE:
	.zero		3200


//--------------------- .nv.constant0._ZN7cutlass13device_kernelIN5flash11enable_sm90INS1_16FlashAttnFwdSm90INS1_25CollectiveMainloopFwdSm90ILi2EN4cute5tupleIJNS5_1CILi1EEES8_S8_EEENS6_IJNS7_ILi64EEESA_SA_EEELi512ENS_6half_tEfNS_4arch4Sm90ELb0ELb1ELb0ELb1ELb0ELb1ELb0ELb0ELb0ELb0ELb0ELb0EEENS1_21CollectiveEpilogueFwdINS6_IJSA_NS7_ILi512EEESA_EEES9_SC_SE_Li256ELb1ELb0ELb0ELb0EEENS1_36VarlenDynamicPersistentTileSchedulerILi64ELi64ELi256ELi32ELb0ELb0ELb1ELb1ELb0ELb1EEEEEEEEEvNT_6ParamsE --------------------------
	.section	.nv.constant0._ZN7cutlass13device_kernelIN5flash11enable_sm90INS1_16FlashAttnFwdSm90INS1_25CollectiveMainloopFwdSm90ILi2EN4cute5tupleIJNS5_1CILi1EEES8_S8_EEENS6_IJNS7_ILi64EEESA_SA_EEELi512ENS_6half_tEfNS_4arch4Sm90ELb0ELb1ELb0ELb1ELb0ELb1ELb0ELb0ELb0ELb0ELb0ELb0EEENS1_21CollectiveEpilogueFwdINS6_IJSA_NS7_ILi512EEESA_EEES9_SC_SE_Li256ELb1ELb0ELb0ELb0EEENS1_36VarlenDynamicPersistentTileSchedulerILi64ELi64ELi256ELi32ELb0ELb0ELb1ELb1ELb0ELb1EEEEEEEEEvNT_6ParamsE,"a",@progbits
	.sectionflags	@""
	.align	4
.nv.constant0._ZN7cutlass13device_kernelIN5flash11enable_sm90INS1_16FlashAttnFwdSm90INS1_25CollectiveMainloopFwdSm90ILi2EN4cute5tupleIJNS5_1CILi1EEES8_S8_EEENS6_IJNS7_ILi64EEESA_SA_EEELi512ENS_6half_tEfNS_4arch4Sm90ELb0ELb1ELb0ELb1ELb0ELb1ELb0ELb0ELb0ELb0ELb0ELb0EEENS1_21CollectiveEpilogueFwdINS6_IJSA_NS7_ILi512EEESA_EEES9_SC_SE_Li256ELb1ELb0ELb0ELb0EEENS1_36VarlenDynamicPersistentTileSchedulerILi64ELi64ELi256ELi32ELb0ELb0ELb1ELb1ELb0ELb1EEEEEEEEEvNT_6ParamsE:
	.zero		3200


//--------------------- .nv.constant0._ZN7cutlass13device_kernelIN5flash11enable_sm90INS1_16FlashAttnFwdSm90INS1_25CollectiveMainloopFwdSm90ILi2EN4cute5tupleIJNS5_1CILi1EEES8_S8_EEENS6_IJNS7_ILi64EEESA_SA_EEELi512ENS_6half_tEfNS_4arch4Sm90ELb0ELb1ELb0ELb1ELb0ELb0ELb1ELb0ELb0ELb0ELb0ELb0EEENS1_21CollectiveEpilogueFwdINS6_IJSA_NS7_ILi512EEESA_EEES9_SC_SE_Li256ELb1ELb0ELb0ELb0EEENS1_36VarlenDynamicPersistentTileSchedulerILi64ELi64ELi256ELi32ELb0ELb0ELb1ELb1ELb0ELb1EEEEEEEEEvNT_6ParamsE --------------------------
	.section	.nv.constant0._ZN7cutlass13device_kernelIN5flash11enable_sm90INS1_16FlashAttnFwdSm90INS1_25CollectiveMainloopFwdSm90ILi2EN4cute5tupleIJNS5_1CILi1EEES8_S8_EEENS6_IJNS7_ILi64EEESA_SA_EEELi512ENS_6half_tEfNS_4arch4Sm90ELb0ELb1ELb0ELb1ELb0ELb0ELb1ELb0ELb0ELb0ELb0ELb0EEENS1_21CollectiveEpilogueFwdINS6_IJSA_NS7_ILi512EEESA_EEES9_SC_SE_Li256ELb1ELb0ELb0ELb0EEENS1_36VarlenDynamicPersistentTileSchedulerILi64ELi64ELi256ELi32ELb0ELb0ELb1ELb1ELb0ELb1EEEEEEEEEvNT_6ParamsE,"a",@progbits
	.sectionflags	@""
	.align	4
.nv.constant0._ZN7cutlass13device_kernelIN5flash11enable_sm90INS1_16FlashAttnFwdSm90INS1_25CollectiveMainloopFwdSm90ILi2EN4cute5tupleIJNS5_1CILi1EEES8_S8_EEENS6_IJNS7_ILi64EEESA_SA_EEELi512ENS_6half_tEfNS_4arch4Sm90ELb0ELb1ELb0ELb1ELb0ELb0ELb1ELb0ELb0ELb0ELb0ELb0EEENS1_21CollectiveEpilogueFwdINS6_IJSA_NS7_ILi512EEESA_EEES9_SC_SE_Li256ELb1ELb0ELb0ELb0EEENS1_36VarlenDynamicPersistentTileSchedulerILi64ELi64ELi256ELi32ELb0ELb0ELb1ELb1ELb0ELb1EEEEEEEEEvNT_6ParamsE:
	.zero		3456


//--------------------- .nv.constant0._ZN7cutlass13device_kernelIN5flash11enable_sm90INS1_16FlashAttnFwdSm90INS1_25CollectiveMainloopFwdSm90ILi2EN4cute5tupleIJNS5_1CILi1EEES8_S8_EEENS6_IJNS7_ILi64EEESA_SA_EEELi512ENS_6half_tEfNS_4arch4Sm90ELb0ELb1ELb0ELb1ELb0ELb1ELb1ELb0ELb0ELb0ELb0ELb0EEENS1_21CollectiveEpilogueFwdINS6_IJSA_NS7_ILi512EEESA_EEES9_SC_SE_Li256ELb1ELb0ELb0ELb0EEENS1_36VarlenDynamicPersistentTileSchedulerILi64ELi64ELi256ELi32ELb0ELb0ELb1ELb1ELb0ELb1EEEEEEEEEvNT_6ParamsE --------------------------
	.section	.nv.constant0._ZN7cutlass13device_kernelIN5flash11enable_sm90INS1_16FlashAttnFwdSm90INS1_25CollectiveMainloopFwdSm90ILi2EN4cute5tupleIJNS5_1CILi1EEES8_S8_EEENS6_IJNS7_ILi64EEESA_SA_EEELi512ENS_6half_tEfNS_4arch4Sm90ELb0ELb1ELb0ELb1ELb0ELb1ELb1ELb0ELb0ELb0ELb0ELb0EEENS1_21CollectiveEpilogueFwdINS6_IJSA_NS7_ILi512EEESA_EEES9_SC_SE_Li256ELb1ELb0ELb0ELb0EEENS1_36VarlenDynamicPersistentTileSchedulerILi64ELi64ELi256ELi32ELb0ELb0ELb1ELb1ELb0ELb1EEEEEEEEEvNT_6ParamsE,"a",@progbits
	.sectionflags	@""
	.align	4
.nv.constant0._ZN7cutlass13device_kernelIN5flash11enable_sm90INS1_16FlashAttnFwdSm90INS1_25CollectiveMainloopFwdSm90ILi2EN4cute5tupleIJNS5_1CILi1EEES8_S8_EEENS6_IJNS7_ILi64EEESA_SA_EEELi512ENS_6half_tEfNS_4arch4Sm90ELb0ELb1ELb0ELb1ELb0ELb1ELb1ELb0ELb0ELb0ELb0ELb0EEENS1_21CollectiveEpilogueFwdINS6_IJSA_NS7_ILi512EEESA_EEES9_SC_SE_Li256ELb1ELb0ELb0ELb0EEENS1_36VarlenDynamicPersistentTileSchedulerILi64ELi64ELi256ELi32ELb0ELb0ELb1ELb1ELb0ELb1EEEEEEEEEvNT_6ParamsE:
	.zero		3456


//--------------------- .nv.constant0._ZN7cutlass13device_kernelIN5flash11enable_sm90INS1_16FlashAttnFwdSm90INS1_25CollectiveMainloopFwdSm90ILi2EN4cute5tupleIJNS5_1CILi1EEES8_S8_EEENS6_IJNS7_ILi64EEESA_SA_EEELi512ENS_6half_tEfNS_4arch4Sm90ELb1ELb0ELb0ELb0ELb0ELb0ELb0ELb0ELb0ELb0ELb0ELb0EEENS1_21CollectiveEpilogueFwdINS6_IJSA_NS7_ILi512EEESA_EEES9_SC_SE_Li256ELb0ELb0ELb0ELb0EEENS1_30DynamicPersistentTileSchedulerILi256ELi32ELb0ELb0ELb1EEEEEEEEEvNT_6ParamsE --------------------------
	.section	.nv.constant0._ZN7cutlass13device_kernelIN5flash11enable_sm90INS1_16FlashAttnFwdSm90INS1_25CollectiveMainloopFwdSm90ILi2EN4cute5tupleIJNS5_1CILi1EEES8_S8_EEENS6_IJNS7_ILi64EEESA_SA_EEELi512ENS_6half_tEfNS_4arch4Sm90ELb1ELb0ELb0ELb0ELb0ELb0ELb0ELb0ELb0ELb0ELb0ELb0EEENS1_21CollectiveEpilogueFwdINS6_IJSA_NS7_ILi512EEESA_EEES9_SC_SE_Li256ELb0ELb0ELb0ELb0EEENS1_30DynamicPersistentTileSchedulerILi256ELi32ELb0ELb0ELb1EEEEEEEEEvNT_6ParamsE,"a",@progbits
	.sectionflags	@""
	.align	4
.nv.constant0._ZN7cutlass13device_kernelIN5flash11enable_sm90INS1_16FlashAttnFwdSm90INS1_25CollectiveMainloopFwdSm90ILi2EN4cute5tupleIJNS5_1CILi1EEES8_S8_EEENS6_IJNS7_ILi64EEESA_SA_EEELi512ENS_6half_tEfNS_4arch4Sm90ELb1ELb0ELb0ELb0ELb0ELb0ELb0ELb0ELb0ELb0ELb0ELb0EEENS1_21CollectiveEpilogueFwdINS6_IJSA_NS7_ILi512EEESA_EEES9_SC_SE_Li256ELb0ELb0ELb0ELb0EEENS1_30DynamicPersistentTileSchedulerILi256ELi32ELb0ELb0ELb1EEEEEEEEEvNT_6ParamsE:
	.zero		3584


//--------------------- .nv.constant0._ZN7cutlass13device_kernelIN5flash11enable_sm90INS1_16FlashAttnFwdSm90INS1_25CollectiveMainloopFwdSm90ILi2EN4cute5tupleIJNS5_1CILi1EEES8_S8_EEENS6_IJNS7_ILi64EEESA_SA_EEELi512ENS_6half_tEfNS_4arch4Sm90ELb1ELb0ELb0ELb0ELb0ELb0ELb1ELb0ELb0ELb0ELb0ELb0EEENS1_21CollectiveEpilogueFwdINS6_IJSA_NS7_ILi512EEESA_EEES9_SC_SE_Li256ELb0ELb0ELb0ELb0EEENS1_30DynamicPersistentTileSchedulerILi256ELi32ELb0ELb0ELb1EEEEEEEEEvNT_6ParamsE --------------------------
	.section	.nv.constant0._ZN7cutlass13device_kernelIN5flash11enable_sm90INS1_16FlashAttnFwdSm90INS1_25CollectiveMainloopFwdSm90ILi2EN4cute5tupleIJNS5_1CILi1EEES8_S8_EEENS6_IJNS7_ILi64EEESA_SA_EEELi512ENS_6half_tEfNS_4arch4Sm90ELb1ELb0ELb0ELb0ELb0ELb0ELb1ELb0ELb0ELb0ELb0ELb0EEENS1_21CollectiveEpilogueFwdINS6_IJSA_NS7_ILi512EEESA_EEES9_SC_SE_Li256ELb0ELb0ELb0ELb0EEENS1_30DynamicPersistentTileSchedulerILi256ELi32ELb0ELb0ELb1EEEEEEEEEvNT_6ParamsE,"a",@progbits
	.sectionflags	@""
	.align	4
.nv.constant0._ZN7cutlass13device_kernelIN5flash11enable_sm90INS1_16FlashAttnFwdSm90INS1_25CollectiveMainloopFwdSm90ILi2EN4cute5tupleIJNS5_1CILi1EEES8_S8_EEENS6_IJNS7_ILi64EEESA_SA_EEELi512ENS_6half_tEfNS_4arch4Sm90ELb1ELb0ELb0ELb0ELb0ELb0ELb1ELb0ELb0ELb0ELb0ELb0EEENS1_21CollectiveEpilogueFwdINS6_IJSA_NS7_ILi512EEESA_EEES9_SC_SE_Li256ELb0ELb0ELb0ELb0EEENS1_30DynamicPersistentTileSchedulerILi256ELi32ELb0ELb0ELb1EEEEEEEEEvNT_6ParamsE:
	.zero		3840


//--------------------- .nv.constant0._ZN7cutlass13device_kernelIN5flash11enable_sm90INS1_16FlashAttnFwdSm90INS1_25CollectiveMainloopFwdSm90ILi2EN4cute5tupleIJNS5_1CILi1EEES8_S8_EEENS6_IJNS7_ILi64EEESA_SA_EEELi512ENS_6half_tEfNS_4arch4Sm90ELb1ELb0ELb0ELb1ELb0ELb0ELb0ELb0ELb0ELb0ELb0ELb0EEENS1_21CollectiveEpilogueFwdINS6_IJSA_NS7_ILi512EEESA_EEES9_SC_SE_Li256ELb1ELb0ELb0ELb0EEENS1_36VarlenDynamicPersistentTileSchedulerILi64ELi64ELi256ELi32ELb0ELb0ELb1ELb1ELb1ELb1EEEEEEEEEvNT_6ParamsE --------------------------
	.section	.nv.constant0._ZN7cutlass13device_kernelIN5flash11enable_sm90INS1_16FlashAttnFwdSm90INS1_25CollectiveMainloopFwdSm90ILi2EN4cute5tupleIJNS5_1CILi1EEES8_S8_EEENS6_IJNS7_ILi64EEESA_SA_EEELi512ENS_6half_tEfNS_4arch4Sm90ELb1ELb0ELb0ELb1ELb0ELb0ELb0ELb0ELb0ELb0ELb0ELb0EEENS1_21CollectiveEpilogueFwdINS6_IJSA_NS7_ILi512EEESA_EEES9_SC_SE_Li256ELb1ELb0ELb0ELb0EEENS1_36VarlenDynamicPersistentTileSchedulerILi64ELi64ELi256ELi32ELb0ELb0ELb1ELb1ELb1ELb1EEEEEEEEEvNT_6ParamsE,"a",@progbits
	.sectionflags	@""
	.align	4
.nv.constant0._ZN7cutlass13device_kernelIN5flash11enable_sm90INS1_16FlashAttnFwdSm90INS1_25CollectiveMainloopFwdSm90ILi2EN4cute5tupleIJNS5_1CILi1EEES8_S8_EEENS6_IJNS7_ILi64EEESA_SA_EEELi512ENS_6half_tEfNS_4arch4Sm90ELb1ELb0ELb0ELb1ELb0ELb0ELb0ELb0ELb0ELb0ELb0ELb0EEENS1_21CollectiveEpilogueFwdINS6_IJSA_NS7_ILi512EEESA_EEES9_SC_SE_Li256ELb1ELb0ELb0ELb0EEENS1_36VarlenDynamicPersistentTileSchedulerILi64ELi64ELi256ELi32ELb0ELb0ELb1ELb1ELb1ELb1EEEEEEEEEvNT_6ParamsE:
	.zero		3200


//--------------------- .nv.constant0._ZN7cutlass13device_kernelIN5flash11enable_sm90INS1_16FlashAttnFwdSm90INS1_25CollectiveMainloopFwdSm90ILi2EN4cute5tupleIJNS5_1CILi1EEES8_S8_EEENS6_IJNS7_ILi64EEESA_SA_EEELi512ENS_6half_tEfNS_4arch4Sm90ELb1ELb0ELb0ELb1ELb0ELb1ELb0ELb0ELb0ELb0ELb0ELb0EEENS1_21CollectiveEpilogueFwdINS6_IJSA_NS7_ILi512EEESA_EEES9_SC_SE_Li256ELb1ELb0ELb0ELb0EEENS1_36VarlenDynamicPersistentTileSchedulerILi64ELi64ELi256ELi32ELb0ELb0ELb1ELb1ELb1ELb1EEEEEEEEEvNT_6ParamsE --------------------------
	.section	.nv.constant0._ZN7cutlass13device_kernelIN5flash11enable_sm90INS1_16FlashAttnFwdSm90INS1_25CollectiveMainloopFwdSm90ILi2EN4cute5tupleIJNS5_1CILi1EEES8_S8_EEENS6_IJNS7_ILi64EEESA_SA_EEELi512ENS_6half_tEfNS_4arch4Sm90ELb1ELb0ELb0ELb1ELb0ELb1ELb0ELb0ELb0ELb0ELb0ELb0EEENS1_21CollectiveEpilogueFwdINS6_IJSA_NS7_ILi512EEESA_EEES9_SC_SE_Li256ELb1ELb0ELb0ELb0EEENS1_36VarlenDynamicPersistentTileSchedulerILi64ELi64ELi256ELi32ELb0ELb0ELb1ELb1ELb1ELb1EEEEEEEEEvNT_6ParamsE,"a",@progbits
	.sectionflags	@""
	.align	4
.nv.constant0._ZN7cutlass13device_kernelIN5flash11enable_sm90INS1_16FlashAttnFwdSm90INS1_25CollectiveMainloopFwdSm90ILi2EN4cute5tupleIJNS5_1CILi1EEES8_S8_EEENS6_IJNS7_ILi64EEESA_SA_EEELi512ENS_6half_tEfNS_4arch4Sm90ELb1ELb0ELb0ELb1ELb0ELb1ELb0ELb0ELb0ELb0ELb0ELb0EEENS1_21CollectiveEpilogueFwdINS6_IJSA_NS7_ILi512EEESA_EEES9_SC_SE_Li256ELb1ELb0ELb0ELb0EEENS1_36VarlenDynamicPersistentTileSchedulerILi64ELi64ELi256ELi32ELb0ELb0ELb1ELb1ELb1ELb1EEEEEEEEEvNT_6ParamsE:
	.zero		3200


//--------------------- .nv.constant0._ZN7cutlass13device_kernelIN5flash11enable_sm90INS1_16FlashAttnFwdSm90INS1_25CollectiveMainloopFwdSm90ILi2EN4cute5tupleIJNS5_1CILi1EEES8_S8_EEENS6_IJNS7_ILi64EEESA_SA_EEELi512ENS_6half_tEfNS_4arch4Sm90ELb1ELb0ELb0ELb1ELb0ELb0ELb1ELb0ELb0ELb0ELb0ELb0EEENS1_21CollectiveEpilogueFwdINS6_IJSA_NS7_ILi512EEESA_EEES9_SC_SE_Li256ELb1ELb0ELb0ELb0EEENS1_36VarlenDynamicPersistentTileSchedulerILi64ELi64ELi256ELi32ELb0ELb0ELb1ELb1ELb1ELb1EEEEEEEEEvNT_6ParamsE --------------------------
	.section	.nv.constant0._ZN7cutlass13device_kernelIN5flash11enable_sm90INS1_16FlashAttnFwdSm90INS1_25CollectiveMainloopFwdSm90ILi2EN4cute5tupleIJNS5_1CILi1EEES8_S8_EEENS6_IJNS7_ILi64EEESA_SA_EEELi512ENS_6half_tEfNS_4arch4Sm90ELb1ELb0ELb0ELb1ELb0ELb0ELb1ELb0ELb0ELb0ELb0ELb0EEENS1_21CollectiveEpilogueFwdINS6_IJSA_NS7_ILi512EEESA_EEES9_SC_SE_Li256ELb1ELb0ELb0ELb0EEENS1_36VarlenDynamicPersistentTileSchedulerILi64ELi64ELi256ELi32ELb0ELb0ELb1ELb1ELb1ELb1EEEEEEEEEvNT_6ParamsE,"a",@progbits
	.sectionflags	@""
	.align	4
.nv.constant0._ZN7cutlass13device_kernelIN5flash11enable_sm90INS1_16FlashAttnFwdSm90INS1_25CollectiveMainloopFwdSm90ILi2EN4cute5tupleIJNS5_1CILi1EEES8_S8_EEENS6_IJNS7_ILi64EEESA_SA_EEELi512ENS_6half_tEfNS_4arch4Sm90ELb1ELb0ELb0ELb1ELb0ELb0ELb1ELb0ELb0ELb0ELb0ELb0EEENS1_21CollectiveEpilogueFwdINS6_IJSA_NS7_ILi512EEESA_EEES9_SC_SE_Li256ELb1ELb0ELb0ELb0EEENS1_36VarlenDynamicPersistentTileSchedulerILi64ELi64ELi256ELi32ELb0ELb0ELb1ELb1ELb1ELb1EEEEEEEEEvNT_6ParamsE:
	.zero		3456


//--------------------- .nv.constant0._ZN7cutlass13device_kernelIN5flash11enable_sm90INS1_16FlashAttnFwdSm90INS1_25CollectiveMainloopFwdSm90ILi2EN4cute5tupleIJNS5_1CILi1EEES8_S8_EEENS6_IJNS7_ILi64EEESA_SA_EEELi512ENS_6half_tEfNS_4arch4Sm90ELb1ELb0ELb0ELb1ELb0ELb1ELb1ELb0ELb0ELb0ELb0ELb0EEENS1_21CollectiveEpilogueFwdINS6_IJSA_NS7_ILi512EEESA_EEES9_SC_SE_Li256ELb1ELb0ELb0ELb0EEENS1_36VarlenDynamicPersistentTileSchedulerILi64ELi64ELi256ELi32ELb0ELb0ELb1ELb1ELb1ELb1EEEEEEEEEvNT_6ParamsE --------------------------
	.section	.nv.constant0._ZN7cutlass13device_kernelIN5flash11enable_sm90INS1_16FlashAttnFwdSm90INS1_25CollectiveMainloopFwdSm90ILi2EN4cute5tupleIJNS5_1CILi1EEES8_S8_EEENS6_IJNS7_ILi64EEESA_SA_EEELi512ENS_6half_tEfNS_4arch4Sm90ELb1ELb0ELb0ELb1ELb0ELb1ELb1ELb0ELb0ELb0ELb0ELb0EEENS1_21CollectiveEpilogueFwdINS6_IJSA_NS7_ILi512EEESA_EEES9_SC_SE_Li256ELb1ELb0ELb0ELb0EEENS1_36VarlenDynamicPersistentTileSchedulerILi64ELi64ELi256ELi32ELb0ELb0ELb1ELb1ELb1ELb1EEEEEEEEEvNT_6ParamsE,"a",@progbits
	.sectionflags	@""
	.align	4
.nv.constant0._ZN7cutlass13device_kernelIN5flash11enable_sm90INS1_16FlashAttnFwdSm90INS1_25CollectiveMainloopFwdSm90ILi2EN4cute5tupleIJNS5_1CILi1EEES8_S8_EEENS6_IJNS7_ILi64EEESA_SA_EEELi512ENS_6half_tEfNS_4arch4Sm90ELb1ELb0ELb0ELb1ELb0ELb1ELb1ELb0ELb0ELb0ELb0ELb0EEENS1_21CollectiveEpilogueFwdINS6_IJSA_NS7_ILi512EEESA_EEES9_SC_SE_Li256ELb1ELb0ELb0ELb0EEENS1_36VarlenDynamicPersistentTileSchedulerILi64ELi64ELi256ELi32ELb0ELb0ELb1ELb1ELb1ELb1EEEEEEEEEvNT_6ParamsE:
	.zero		3456


//--------------------- .nv.constant0._ZN7cutlass13device_kernelIN5flash11enable_sm90INS1_16FlashAttnFwdSm90INS1_25CollectiveMainloopFwdSm90ILi2EN4cute5tupleIJNS5_1CILi1EEES8_S8_EEENS6_IJNS7_ILi128EEENS7_ILi96EEENS7_ILi64EEEEEELi256ENS_6half_tEfNS_4arch4Sm90ELb0ELb0ELb0ELb0ELb0ELb0ELb0ELb1ELb0ELb0ELb0ELb0EEENS1_21CollectiveEpilogueFwdINS6_IJSA_NS7_ILi256EEESB_EEES9_SE_SG_Li256ELb0ELb0ELb0ELb0EEENS1_29StaticPersistentTileSchedulerILb0EEEEEEEEEvNT_6ParamsE --------------------------
	.section	.nv.constant0._ZN7cutlass13device_kernelIN5flash11enable_sm90INS1_16FlashAttnFwdSm90INS1_25CollectiveMainloopFwdSm90ILi2EN4cute5tupleIJNS5_1CILi1EEES8_S8_EEENS6_IJNS7_ILi128EEENS7_ILi96EEENS7_ILi64EEEEEELi256ENS_6half_tEfNS_4arch4Sm90ELb0ELb0ELb0ELb0ELb0ELb0ELb0ELb1ELb0ELb0ELb0ELb0EEENS1_21CollectiveEpilogueFwdINS6_IJSA_NS7_ILi256EEESB_EEES9_SE_SG_Li256ELb0ELb0ELb0ELb0EEENS1_29StaticPersistentTileSchedulerILb0EEEEEEEEEvNT_6ParamsE,"a",@progbits
	.sectionflags	@""
	.align	4
.nv.constant0._ZN7cutlass13device_kernelIN5flash11enable_sm90INS1_16FlashAttnFwdSm90INS1_25CollectiveMainloopFwdSm90ILi2EN4cute5tupleIJNS5_1CILi1EEES8_S8_EEENS6_IJNS7_ILi128EEENS7_ILi96EEENS7_ILi64EEEEEELi256ENS_6half_tEfNS_4arch4Sm90ELb0ELb0ELb0ELb0ELb0ELb0ELb0ELb1ELb0ELb0ELb0ELb0EEENS1_21CollectiveEpilogueFwdINS6_IJSA_NS7_ILi256EEESB_EEES9_SE_SG_Li256ELb0ELb0ELb0ELb0EEENS1_29StaticPersistentTileSchedulerILb0EEEEEEEEEvNT_6ParamsE:
	.zero		3584


//--------------------- .nv.constant0._ZN7cutlass13device_kernelIN5flash11enable_sm90INS1_16FlashAttnFwdSm90INS1_25CollectiveMainloopFwdSm90ILi2EN4cute5tupleIJNS5_1CILi1EEES8_S8_EEENS6_IJNS7_ILi128EEENS7_ILi96EEENS7_ILi64EEEEEELi256ENS_6half_tEfNS_4arch4Sm90ELb0ELb0ELb0ELb0ELb0ELb0ELb1ELb1ELb0ELb0ELb0ELb0EEENS1_21CollectiveEpilogueFwdINS6_IJSA_NS7_ILi256EEESB_EEES9_SE_SG_Li256ELb0ELb0ELb0ELb0EEENS1_29StaticPersistentTileSchedulerILb0EEEEEEEEEvNT_6ParamsE --------------------------
	.section	.nv.constant0._ZN7cutlass13device_kernelIN5flash11enable_sm90INS1_16FlashAttnFwdSm90INS1_25CollectiveMainloopFwdSm90ILi2EN4cute5tupleIJNS5_1CILi1EEES8_S8_EEENS6_IJNS7_ILi128EEENS7_ILi96EEENS7_ILi64EEEEEELi256ENS_6half_tEfNS_4arch4Sm90ELb0ELb0ELb0ELb0ELb0ELb0ELb1ELb1ELb0ELb0ELb0ELb0EEENS1_21CollectiveEpilogueFwdINS6_IJSA_NS7_ILi256EEESB_EEES9_SE_SG_Li256ELb0ELb0ELb0ELb0EEENS1_29StaticPersistentTileSchedulerILb0EEEEEEEEEvNT_6ParamsE,"a",@progbits
	.sectionflags	@""
	.align	4
.nv.constant0._ZN7cutlass13device_kernelIN5flash11enable_sm90INS1_16FlashAttnFwdSm90INS1_25CollectiveMainloopFwdSm90ILi2EN4cute5tupleIJNS5_1CILi1EEES8_S8_EEENS6_IJNS7_ILi128EEENS7_ILi96EEENS7_ILi64EEEEEELi256ENS_6half_tEfNS_4arch4Sm90ELb0ELb0ELb0ELb0ELb0ELb0ELb1ELb1ELb0ELb0ELb0ELb0EEENS1_21CollectiveEpilogueFwdINS6_IJSA_NS7_ILi256EEESB_EEES9_SE_SG_Li256ELb0ELb0ELb0ELb0EEENS1_29StaticPersistentTileSchedulerILb0EEEEEEEEEvNT_6ParamsE:
	.zero		3840


//--------------------- .nv.constant0._ZN7cutlass13device_kernelIN5flash11enable_sm90INS1_16FlashAttnFwdSm90INS1_25CollectiveMainloopFwdSm90ILi2EN4cute5tupleIJNS5_1CILi1EEES8_S8_EEENS6_IJNS7_ILi128EEENS7_ILi96EEENS7_ILi64EEEEEELi256ENS_6half_tEfNS_4arch4Sm90ELb0ELb0ELb0ELb1ELb0ELb0ELb0ELb1ELb0ELb0ELb0ELb0EEENS1_21CollectiveEpilogueFwdINS6_IJSA_NS7_ILi256EEESB_EEES9_SE_SG_Li256ELb1ELb0ELb0ELb0EEENS1_36VarlenDynamicPersistentTileSchedulerILi128ELi96ELi256ELi32ELb0ELb0ELb1ELb0ELb1ELb1EEEEEEEEEvNT_6ParamsE --------------------------
	.section	.nv.constant0._ZN7cutlass13device_kernelIN5flash11enable_sm90INS1_16FlashAttnFwdSm90INS1_25CollectiveMainloopFwdSm90ILi2EN4cute5tupleIJNS5_1CILi1EEES8_S8_EEENS6_IJNS7_ILi128EEENS7_ILi96EEENS7_ILi64EEEEEELi256ENS_6half_tEfNS_4arch4Sm90ELb0ELb0ELb0ELb1ELb0ELb0ELb0ELb1ELb0ELb0ELb0ELb0EEENS1_21CollectiveEpilogueFwdINS6_IJSA_NS7_ILi256EEESB_EEES9_SE_SG_Li256ELb1ELb0ELb0ELb0EEENS1_36VarlenDynamicPersistentTileSchedulerILi128ELi96ELi256ELi32ELb0ELb0ELb1ELb0ELb1ELb1EEEEEEEEEvNT_6ParamsE,"a",@progbits
	.sectionflags	@""
	.align	4
.nv.constant0._ZN7cutlass13device_kernelIN5flash11enable_sm90INS1_16FlashAttnFwdSm90INS1_25CollectiveMainloopFwdSm90ILi2EN4cute5tupleIJNS5_1CILi1EEES8_S8_EEENS6_IJNS7_ILi128EEENS7_ILi96EEENS7_ILi64EEEEEELi256ENS_6half_tEfNS_4arch4Sm90ELb0ELb0ELb0ELb1ELb0ELb0ELb0ELb1ELb0ELb0ELb0ELb0EEENS1_21CollectiveEpilogueFwdINS6_IJSA_NS7_ILi256EEESB_EEES9_SE_SG_Li256ELb1ELb0ELb0ELb0EEENS1_36VarlenDynamicPersistentTileSchedulerILi128ELi96ELi256ELi32ELb0ELb0ELb1ELb0ELb1ELb1EEEEEEEEEvNT_6ParamsE:
	.zero		3200


//--------------------- .nv.constant0._ZN7cutlass13device_kernelIN5flash11enable_sm90INS1_16FlashAttnFwdSm90INS1_25CollectiveMainloopFwdSm90ILi2EN4cute5tupleIJNS5_1CILi1EEES8_S8_EEENS6_IJNS7_ILi128EEENS7_ILi96EEENS7_ILi64EEEEEELi256ENS_6half_tEfNS_4arch4Sm90ELb0ELb0ELb0ELb1ELb0ELb1ELb0ELb1ELb0ELb0ELb0ELb0EEENS1_21CollectiveEpilogueFwdINS6_IJSA_NS7_ILi256EEESB_EEES9_SE_SG_Li256ELb1ELb0ELb0ELb0EEENS1_36VarlenDynamicPersistentTileSchedulerILi128ELi96ELi256ELi32ELb0ELb0ELb1ELb0ELb1ELb1EEEEEEEEEvNT_6ParamsE --------------------------
	.section	.nv.constant0._ZN7cutlass13device_kernelIN5flash11enable_sm90INS1_16FlashAttnFwdSm90INS1_25CollectiveMainloopFwdSm90ILi2EN4cute5tupleIJNS5_1CILi1EEES8_S8_EEENS6_IJNS7_ILi128EEENS7_ILi96EEENS7_ILi64EEEEEELi256ENS_6half_tEfNS_4arch4Sm90ELb0ELb0ELb0ELb1ELb0ELb1ELb0ELb1ELb0ELb0ELb0ELb0EEENS1_21CollectiveEpilogueFwdINS6_IJSA_NS7_ILi256EEESB_EEES9_SE_SG_Li256ELb1ELb0ELb0ELb0EEENS1_36VarlenDynamicPersistentTileSchedulerILi128ELi96ELi256ELi32ELb0ELb0ELb1ELb0ELb1ELb1EEEEEEEEEvNT_6ParamsE,"a",@progbits
	.sectionflags	@""
	.align	4
.nv.constant0._ZN7cutlass13device_kernelIN5flash11enable_sm90INS1_16FlashAttnFwdSm90INS1_25CollectiveMainloopFwdSm90ILi2EN4cute5tupleIJNS5_1CILi1EEES8_S8_EEENS6_IJNS7_ILi128EEENS7_ILi96EEENS7_ILi64EEEEEELi256ENS_6half_tEfNS_4arch4Sm90ELb0ELb0ELb0ELb1ELb0ELb1ELb0ELb1ELb0ELb0ELb0ELb0EEENS1_21CollectiveEpilogueFwdINS6_IJSA_NS7_ILi256EEESB_EEES9_SE_SG_Li256ELb1ELb0ELb0ELb0EEENS1_36VarlenDynamicPersistentTileSchedulerILi128ELi96ELi256ELi32ELb0ELb0ELb1ELb0ELb1ELb1EEEEEEEEEvNT_6ParamsE:
	.zero		3200


//--------------------- .nv.constant0._ZN7cutlass13device_kernelIN5flash11enable_sm90INS1_16FlashAttnFwdSm90INS1_25CollectiveMainloopFwdSm90ILi2EN4cute5tupleIJNS5_1CILi1EEES8_S8_EEENS6_IJNS7_ILi128EEENS7_ILi96EEENS7_ILi64EEEEEELi256ENS_6half_tEfNS_4arch4Sm90ELb0ELb0ELb0ELb1ELb0ELb0ELb1ELb1ELb0ELb0ELb0ELb0EEENS1_21CollectiveEpilogueFwdINS6_IJSA_NS7_ILi256EEESB_EEES9_SE_SG_Li256ELb1ELb0ELb0ELb0EEENS1_36VarlenDynamicPersistentTileSchedulerILi128ELi96ELi256ELi32ELb0ELb0ELb1ELb0ELb1ELb1EEEEEEEEEvNT_6ParamsE --------------------------
	.section	.nv.constant0._ZN7cutlass13device_kernelIN5flash11enable_sm90INS1_16FlashAttnFwdSm90INS1_25CollectiveMainloopFwdSm90ILi2EN4cute5tupleIJNS5_1CILi1EEES8_S8_EEENS6_IJNS7_ILi128EEENS7_ILi96EEENS7_ILi64EEEEEELi256ENS_6half_tEfNS_4arch4Sm90ELb0ELb0ELb0ELb1ELb0ELb0ELb1ELb1ELb0ELb0ELb0ELb0EEENS1_21CollectiveEpilogueFwdINS6_IJSA_NS7_ILi256EEESB_EEES9_SE_SG_Li256ELb1ELb0ELb0ELb0EEENS1_36VarlenDynamicPersistentTileSchedulerILi128ELi96ELi256ELi32ELb0ELb0ELb1ELb0ELb1ELb1EEEEEEEEEvNT_6ParamsE,"a",@progbits
	.sectionflags	@""
	.align	4
.nv.constant0._ZN7cutlass13device_kernelIN5flash11enable_sm90INS1_16FlashAttnFwdSm90INS1_25CollectiveMainloopFwdSm90ILi2EN4cute5tupleIJNS5_1CILi1EEES8_S8_EEENS6_IJNS7_ILi128EEENS7_ILi96EEENS7_ILi64EEEEEELi256ENS_6half_tEfNS_4arch4Sm90ELb0ELb0ELb0ELb1ELb0ELb0ELb1ELb1ELb0ELb0ELb0ELb0EEENS1_21CollectiveEpilogueFwdINS6_IJSA_NS7_ILi256EEESB_EEES9_SE_SG_Li256ELb1ELb0ELb0ELb0EEENS1_36VarlenDynamicPersistentTileSchedulerILi128ELi96ELi256ELi32ELb0ELb0ELb1ELb0ELb1ELb1EEEEEEEEEvNT_6ParamsE:
	.zero		3456


//--------------------- .nv.constant0._ZN7cutlass13device_kernelIN5flash11enable_sm90INS1_16FlashAttnFwdSm90INS1_25CollectiveMainloopFwdSm90ILi2EN4cute5tupleIJNS5_1CILi1EEES8_S8_EEENS6_IJNS7_ILi128EEENS7_ILi96EEENS7_ILi64EEEEEELi256ENS_6half_tEfNS_4arch4Sm90ELb0ELb0ELb0ELb1ELb0ELb1ELb1ELb1ELb0ELb0ELb0ELb0EEENS1_21CollectiveEpilogueFwdINS6_IJSA_NS7_ILi256EEESB_EEES9_SE_SG_Li256ELb1ELb0ELb0ELb0EEENS1_36VarlenDynamicPersistentTileSchedulerILi128ELi96ELi256ELi32ELb0ELb0ELb1ELb0ELb1ELb1EEEEEEEEEvNT_6ParamsE --------------------------
	.section	.nv.constant0._ZN7cutlass13device_kernelIN5flash11enable_sm90INS1_16FlashAttnFwdSm90INS1_25CollectiveMainloopFwdSm90ILi2EN4cute5tupleIJNS5_1CILi1EEES8_S8_EEENS6_IJNS7_ILi128EEENS7_ILi96EEENS7_ILi64EEEEEELi256ENS_6half_tEfNS_4arch4Sm90ELb0ELb0ELb0ELb1ELb0ELb1ELb1ELb1ELb0ELb0ELb0ELb0EEENS1_21CollectiveEpilogueFwdINS6_IJSA_NS7_ILi256EEESB_EEES9_SE_SG_Li256ELb1ELb0ELb0ELb0EEENS1_36VarlenDynamicPersistentTileSchedulerILi128ELi96ELi256ELi32ELb0ELb0ELb1ELb0ELb1ELb1EEEEEEEEEvNT_6ParamsE,"a",@progbits
	.sectionflags	@""
	.align	4
.nv.constant0._ZN7cutlass13device_kernelIN5flash11enable_sm90INS1_16FlashAttnFwdSm90INS1_25CollectiveMainloopFwdSm90ILi2EN4cute5tupleIJNS5_1CILi1EEES8_S8_EEENS6_IJNS7_ILi128EEENS7_ILi96EEENS7_ILi64EEEEEELi256ENS_6half_tEfNS_4arch4Sm90ELb0ELb0ELb0ELb1ELb0ELb1ELb1ELb1ELb0ELb0ELb0ELb0EEENS1_21CollectiveEpilogueFwdINS6_IJSA_NS7_ILi256EEESB_EEES9_SE_SG_Li256ELb1ELb0ELb0ELb0EEENS1_36VarlenDynamicPersistentTileSchedulerILi128ELi96ELi256ELi32ELb0ELb0ELb1ELb0ELb1ELb1EEEEEEEEEvNT_6ParamsE:
	.zero		3456


//--------------------- .nv.constant0._ZN7cutlass13device_kernelIN5flash11enable_sm90INS1_16FlashAttnFwdSm90INS1_25CollectiveMainloopFwdSm90ILi2EN4cute5tupleIJNS5_1CILi1EEES8_S8_EEENS6_IJNS7_ILi128EEENS7_ILi96EEENS7_ILi64EEEEEELi256ENS_6half_tEfNS_4arch4Sm90ELb0ELb1ELb0ELb0ELb0ELb0ELb0ELb1ELb0ELb0ELb0ELb0EEENS1_21CollectiveEpilogueFwdINS6_IJSA_NS7_ILi256EEESB_EEES9_SE_SG_Li256ELb0ELb0ELb0ELb0EEENS1_30DynamicPersistentTileSchedulerILi256ELi32ELb0ELb0ELb1EEEEEEEEEvNT_6ParamsE --------------------------
	.section	.nv.constant0._ZN7cutlass13device_kernelIN5flash11enable_sm90INS1_16FlashAttnFwdSm90INS1_25CollectiveMainloopFwdSm90ILi2EN4cute5tupleIJNS5_1CILi1EEES8_S8_EEENS6_IJNS7_ILi128EEENS7_ILi96EEENS7_ILi64EEEEEELi256ENS_6half_tEfNS_4arch4Sm90ELb0ELb1ELb0ELb0ELb0ELb0ELb0ELb1ELb0ELb0ELb0ELb0EEENS1_21CollectiveEpilogueFwdINS6_IJSA_NS7_ILi256EEESB_EEES9_SE_SG_Li256ELb0ELb0ELb0ELb0EEENS1_30DynamicPersistentTileSchedulerILi256ELi32ELb0ELb0ELb1EEEEEEEEEvNT_6ParamsE,"a",@progbits
	.sectionflags	@""
	.align	4
.nv.constant0._ZN7cutlass13device_kernelIN5flash11enable_sm90INS1_16FlashAttnFwdSm90INS1_25CollectiveMainloopFwdSm90ILi2EN4cute5tupleIJNS5_1CILi1EEES8_S8_EEENS6_IJNS7_ILi128EEENS7_ILi96EEENS7_ILi64EEEEEELi256ENS_6half_tEfNS_4arch4Sm90ELb0ELb1ELb0ELb0ELb0ELb0ELb0ELb1ELb0ELb0ELb0ELb0EEENS1_21CollectiveEpilogueFwdINS6_IJSA_NS7_ILi256EEESB_EEES9_SE_SG_Li256ELb0ELb0ELb0ELb0EEENS1_30DynamicPersistentTileSchedulerILi256ELi32ELb0ELb0ELb1EEEEEEEEEvNT_6ParamsE:
	.zero		3584


//--------------------- .nv.constant0._ZN7cutlass13device_kernelIN5flash11enable_sm90INS1_16FlashAttnFwdSm90INS1_25CollectiveMainloopFwdSm90ILi2EN4cute5tupleIJNS5_1CILi1EEES8_S8_EEENS6_IJNS7_ILi128EEENS7_ILi96EEENS7_ILi64EEEEEELi256ENS_6half_tEfNS_4arch4Sm90ELb0ELb1ELb0ELb0ELb0ELb0ELb1ELb1ELb0ELb0ELb0ELb0EEENS1_21CollectiveEpilogueFwdINS6_IJSA_NS7_ILi256EEESB_EEES9_SE_SG_Li256ELb0ELb0ELb0ELb0EEENS1_30DynamicPersistentTileSchedulerILi256ELi32ELb0ELb0ELb1EEEEEEEEEvNT_6ParamsE --------------------------
	.section	.nv.constant0._ZN7cutlass13device_kernelIN5flash11enable_sm90INS1_16FlashAttnFwdSm90INS1_25CollectiveMainloopFwdSm90ILi2EN4cute5tupleIJNS5_1CILi1EEES8_S8_EEENS6_IJNS7_ILi128EEENS7_ILi96EEENS7_ILi64EEEEEELi256ENS_6half_tEfNS_4arch4Sm90ELb0ELb1ELb0ELb0ELb0ELb0ELb1ELb1ELb0ELb0ELb0ELb0EEENS1_21CollectiveEpilogueFwdINS6_IJSA_NS7_ILi256EEESB_EEES9_SE_SG_Li256ELb0ELb0ELb0ELb0EEENS1_30DynamicPersistentTileSchedulerILi256ELi32ELb0ELb0ELb1EEEEEEEEEvNT_6ParamsE,"a",@progbits
	.sectionflags	@""
	.align	4
.nv.constant0._ZN7cutlass13device_kernelIN5flash11enable_sm90INS1_16FlashAttnFwdSm90INS1_25CollectiveMainloopFwdSm90ILi2EN4cute5tupleIJNS5_1CILi1EEES8_S8_EEENS6_IJNS7_ILi128EEENS7_ILi96EEENS7_ILi64EEEEEELi256ENS_6half_tEfNS_4arch4Sm90ELb0ELb1ELb0ELb0ELb0ELb0ELb1ELb1ELb0ELb0ELb0ELb0EEENS1_21CollectiveEpilogueFwdINS6_IJSA_NS7_ILi256EEESB_EEES9_SE_SG_Li256ELb0ELb0ELb0ELb0EEENS1_30DynamicPersistentTileSchedulerILi256ELi32ELb0ELb0ELb1EEEEEEEEEvNT_6ParamsE:
	.zero		3840


//--------------------- .nv.constant0._ZN7cutlass13device_kernelIN5flash11enable_sm90INS1_16FlashAttnFwdSm90INS1_25CollectiveMainloopFwdSm90ILi2EN4cute5tupleIJNS5_1CILi1EEES8_S8_EEENS6_IJNS7_ILi128EEENS7_ILi96EEENS7_ILi64EEEEEELi256ENS_6half_tEfNS_4arch4Sm90ELb0ELb1ELb0ELb1ELb0ELb0ELb0ELb1ELb0ELb0ELb0ELb0EEENS1_21CollectiveEpilogueFwdINS6_IJSA_NS7_ILi256EEESB_EEES9_SE_SG_Li256ELb1ELb0ELb0ELb0EEENS1_36VarlenDynamicPersistentTileSchedulerILi128ELi96ELi256ELi32ELb0ELb0ELb1ELb1ELb0ELb1EEEEEEEEEvNT_6ParamsE --------------------------
	.section	.nv.constant0._ZN7cutlass13device_kernelIN5flash11enable_sm90INS1_16FlashAttnFwdSm90INS1_25CollectiveMainloopFwdSm90ILi2EN4cute5tupleIJNS5_1CILi1EEES8_S8_EEENS6_IJNS7_ILi128EEENS7_ILi96EEENS7_ILi64EEEEEELi256ENS_6half_tEfNS_4arch4Sm90ELb0ELb1ELb0ELb1ELb0ELb0ELb0ELb1ELb0ELb0ELb0ELb0EEENS1_21CollectiveEpilogueFwdINS6_IJSA_NS7_ILi256EEESB_EEES9_SE_SG_Li256ELb1ELb0ELb0ELb0EEENS1_36VarlenDynamicPersistentTileSchedulerILi128ELi96ELi256ELi32ELb0ELb0ELb1ELb1ELb0ELb1EEEEEEEEEvNT_6ParamsE,"a",@progbits
	.sectionflags	@""
	.align	4
.nv.constant0._ZN7cutlass13device_kernelIN5flash11enable_sm90INS1_16FlashAttnFwdSm90INS1_25CollectiveMainloopFwdSm90ILi2EN4cute5tupleIJNS5_1CILi1EEES8_S8_EEENS6_IJNS7_ILi128EEENS7_ILi96EEENS7_ILi64EEEEEELi256ENS_6half_tEfNS_4arch4Sm90ELb0ELb1ELb0ELb1ELb0ELb0ELb0ELb1ELb0ELb0ELb0ELb0EEENS1_21CollectiveEpilogueFwdINS6_IJSA_NS7_ILi256EEESB_EEES9_SE_SG_Li256ELb1ELb0ELb0ELb0EEENS1_36VarlenDynamicPersistentTileSchedulerILi128ELi96ELi256ELi32ELb0ELb0ELb1ELb1ELb0ELb1EEEEEEEEEvNT_6ParamsE:
	.zero		3200


//--------------------- .nv.constant0._ZN7cutlass13device_kernelIN5flash11enable_sm90INS1_16FlashAttnFwdSm90INS1_25CollectiveMainloopFwdSm90ILi2EN4cute5tupleIJNS5_1CILi1EEES8_S8_EEENS6_IJNS7_ILi128EEENS7_ILi96EEENS7_ILi64EEEEEELi256ENS_6half_tEfNS_4arch4Sm90ELb0ELb1ELb0ELb1ELb0ELb1ELb0ELb1ELb0ELb0ELb0ELb0EEENS1_21CollectiveEpilogueFwdINS6_IJSA_NS7_ILi256EEESB_EEES9_SE_SG_Li256ELb1ELb0ELb0ELb0EEENS1_36VarlenDynamicPersistentTileSchedulerILi128ELi96ELi256ELi32ELb0ELb0ELb1ELb1ELb0ELb1EEEEEEEEEvNT_6ParamsE --------------------------
	.section	.nv.constant0._ZN7cutlass13device_kernelIN5flash11enable_sm90INS1_16FlashAttnFwdSm90INS1_25CollectiveMainloopFwdSm90ILi2EN4cute5tupleIJNS5_1CILi1EEES8_S8_EEENS6_IJNS7_ILi128EEENS7_ILi96EEENS7_ILi64EEEEEELi256ENS_6half_tEfNS_4arch4Sm90ELb0ELb1ELb0ELb1ELb0ELb1ELb0ELb1ELb0ELb0ELb0ELb0EEENS1_21CollectiveEpilogueFwdINS6_IJSA_NS7_ILi256EEESB_EEES9_SE_SG_Li256ELb1ELb0ELb0ELb0EEENS1_36VarlenDynamicPersistentTileSchedulerILi128ELi96ELi256ELi32ELb0ELb0ELb1ELb1ELb0ELb1EEEEEEEEEvNT_6ParamsE,"a",@progbits
	.sectionflags	@""
	.align	4
.nv.constant0._ZN7cutlass13device_kernelIN5flash11enable_sm90INS1_16FlashAttnFwdSm90INS1_25CollectiveMainloopFwdSm90ILi2EN4cute5tupleIJNS5_1CILi1EEES8_S8_EEENS6_IJNS7_ILi128EEENS7_ILi96EEENS7_ILi64EEEEEELi256ENS_6half_tEfNS_4arch4Sm90ELb0ELb1ELb0ELb1ELb0ELb1ELb0ELb1ELb0ELb0ELb0ELb0EEENS1_21CollectiveEpilogueFwdINS6_IJSA_NS7_ILi256EEESB_EEES9_SE_SG_Li256ELb1ELb0ELb0ELb0EEENS1_36VarlenDynamicPersistentTileSchedulerILi128ELi96ELi256ELi32ELb0ELb0ELb1ELb1ELb0ELb1EEEEEEEEEvNT_6ParamsE:
	.zero		3200


//--------------------- .nv.constant0._ZN7cutlass13device_kernelIN5flash11enable_sm90INS1_16FlashAttnFwdSm90INS1_25CollectiveMainloopFwdSm90ILi2EN4cute5tupleIJNS5_1CILi1EEES8_S8_EEENS6_IJNS7_ILi128EEENS7_ILi96EEENS7_ILi64EEEEEELi256ENS_6half_tEfNS_4arch4Sm90ELb0ELb1ELb0ELb1ELb0ELb0ELb1ELb1ELb0ELb0ELb0ELb0EEENS1_21CollectiveEpilogueFwdINS6_IJSA_NS7_ILi256EEESB_EEES9_SE_SG_Li256ELb1ELb0ELb0ELb0EEENS1_36VarlenDynamicPersistentTileSchedulerILi128ELi96ELi256ELi32ELb0ELb0ELb1ELb1ELb0ELb1EEEEEEEEEvNT_6ParamsE --------------------------
	.section	.nv.constant0._ZN7cutlass13device_kernelIN5flash11enable_sm90INS1_16FlashAttnFwdSm90INS1_25CollectiveMainloopFwdSm90ILi2EN4cute5tupleIJNS5_1CILi1EEES8_S8_EEENS6_IJNS7_ILi128EEENS7_ILi96EEENS7_ILi64EEEEEELi256ENS_6half_tEfNS_4arch4Sm90ELb0ELb1ELb0ELb1ELb0ELb0ELb1ELb1ELb0ELb0ELb0ELb0EEENS1_21CollectiveEpilogueFwdINS6_IJSA_NS7_ILi256EEESB_EEES9_SE_SG_Li256ELb1ELb0ELb0ELb0EEENS1_36VarlenDynamicPersistentTileSchedulerILi128ELi96ELi256ELi32ELb0ELb0ELb1ELb1ELb0ELb1EEEEEEEEEvNT_6ParamsE,"a",@progbits
	.sectionflags	@""
	.align	4
.nv.constant0._ZN7cutlass13device_kernelIN5flash11enable_sm90INS1_16FlashAttnFwdSm90INS1_25CollectiveMainloopFwdSm90ILi2EN4cute5tupleIJNS5_1CILi1EEES8_S8_EEENS6_IJNS7_ILi128EEENS7_ILi96EEENS7_ILi64EEEEEELi256ENS_6half_tEfNS_4arch4Sm90ELb0ELb1ELb0ELb1ELb0ELb0ELb1ELb1ELb0ELb0ELb0ELb0EEENS1_21CollectiveEpilogueFwdINS6_IJSA_NS7_ILi256EEESB_EEES9_SE_SG_Li256ELb1ELb0ELb0ELb0EEENS1_36VarlenDynamicPersistentTileSchedulerILi128ELi96ELi256ELi32ELb0ELb0ELb1ELb1ELb0ELb1EEEEEEEEEvNT_6ParamsE:
	.zero		3456


//--------------------- .nv.constant0._ZN7cutlass13device_kernelIN5flash11enable_sm90INS1_16FlashAttnFwdSm90INS1_25CollectiveMainloopFwdSm90ILi2EN4cute5tupleIJNS5_1CILi1EEES8_S8_EEENS6_IJNS7_ILi128EEENS7_ILi96EEENS7_ILi64EEEEEELi256ENS_6half_tEfNS_4arch4Sm90ELb0ELb1ELb0ELb1ELb0ELb1ELb1ELb1ELb0ELb0ELb0ELb0EEENS1_21CollectiveEpilogueFwdINS6_IJSA_NS7_ILi256EEESB_EEES9_SE_SG_Li256ELb1ELb0ELb0ELb0EEENS1_36VarlenDynamicPersistentTileSchedulerILi128ELi96ELi256ELi32ELb0ELb0ELb1ELb1ELb0ELb1EEEEEEEEEvNT_6ParamsE --------------------------
	.section	.nv.constant0._ZN7cutlass13device_kernelIN5flash11enable_sm90INS1_16FlashAttnFwdSm90INS1_25CollectiveMainloopFwdSm90ILi2EN4cute5tupleIJNS5_1CILi1EEES8_S8_EEENS6_IJNS7_ILi128EEENS7_ILi96EEENS7_ILi64EEEEEELi256ENS_6half_tEfNS_4arch4Sm90ELb0ELb1ELb0ELb1ELb0ELb1ELb1ELb1ELb0ELb0ELb0ELb0EEENS1_21CollectiveEpilogueFwdINS6_IJSA_NS7_ILi256EEESB_EEES9_SE_SG_Li256ELb1ELb0ELb0ELb0EEENS1_36VarlenDynamicPersistentTileSchedulerILi128ELi96ELi256ELi32ELb0ELb0ELb1ELb1ELb0ELb1EEEEEEEEEvNT_6ParamsE,"a",@progbits
	.sectionflags	@""
	.align	4
.nv.constant0._ZN7cutlass13device_kernelIN5flash11enable_sm90INS1_16FlashAttnFwdSm90INS1_25CollectiveMainloopFwdSm90ILi2EN4cute5tupleIJNS5_1CILi1EEES8_S8_EEENS6_IJNS7_ILi128EEENS7_ILi96EEENS7_ILi64EEEEEELi256ENS_6half_tEfNS_4arch4Sm90ELb0ELb1ELb0ELb1ELb0ELb1ELb1ELb1ELb0ELb0ELb0ELb0EEENS1_21CollectiveEpilogueFwdINS6_IJSA_NS7_ILi256EEESB_EEES9_SE_SG_Li256ELb1ELb0ELb0ELb0EEENS1_36VarlenDynamicPersistentTileSchedulerILi128ELi96ELi256ELi32ELb0ELb0ELb1ELb1ELb0ELb1EEEEEEEEEvNT_6ParamsE:
	.zero		3456


//--------------------- .nv.constant0._ZN7cutlass13device_kernelIN5flash11enable_sm90INS1_16FlashAttnFwdSm90INS1_25CollectiveMainloopFwdSm90ILi2EN4cute5tupleIJNS5_1CILi1EEES8_S8_EEENS6_IJNS7_ILi128EEENS7_ILi96EEENS7_ILi64EEEEEELi256ENS_6half_tEfNS_4arch4Sm90ELb1ELb0ELb0ELb0ELb0ELb0ELb0ELb1ELb0ELb0ELb0ELb0EEENS1_21CollectiveEpilogueFwdINS6_IJSA_NS7_ILi256EEESB_EEES9_SE_SG_Li256ELb0ELb0ELb0ELb0EEENS1_30DynamicPersistentTileSchedulerILi256ELi32ELb0ELb0ELb1EEEEEEEEEvNT_6ParamsE --------------------------
	.section	.nv.constant0._ZN7cutlass13device_kernelIN5flash11enable_sm90INS1_16FlashAttnFwdSm90INS1_25CollectiveMainloopFwdSm90ILi2EN4cute5tupleIJNS5_1CILi1EEES8_S8_EEENS6_IJNS7_ILi128EEENS7_ILi96EEENS7_ILi64EEEEEELi256ENS_6half_tEfNS_4arch4Sm90ELb1ELb0ELb0ELb0ELb0ELb0ELb0ELb1ELb0ELb0ELb0ELb0EEENS1_21CollectiveEpilogueFwdINS6_IJSA_NS7_ILi256EEESB_EEES9_SE_SG_Li256ELb0ELb0ELb0ELb0EEENS1_30DynamicPersistentTileSchedulerILi256ELi32ELb0ELb0ELb1EEEEEEEEEvNT_6ParamsE,"a",@progbits
	.sectionflags	@""
	.align	4
.nv.constant0._ZN7cutlass13device_kernelIN5flash11enable_sm90INS1_16FlashAttnFwdSm90INS1_25CollectiveMainloopFwdSm90ILi2EN4cute5tupleIJNS5_1CILi1EEES8_S8_EEENS6_IJNS7_ILi128EEENS7_ILi96EEENS7_ILi64EEEEEELi256ENS_6half_tEfNS_4arch4Sm90ELb1ELb0ELb0ELb0ELb0ELb0ELb0ELb1ELb0ELb0ELb0ELb0EEENS1_21CollectiveEpilogueFwdINS6_IJSA_NS7_ILi256EEESB_EEES9_SE_SG_Li256ELb0ELb0ELb0ELb0EEENS1_30DynamicPersistentTileSchedulerILi256ELi32ELb0ELb0ELb1EEEEEEEEEvNT_6ParamsE:
	.zero		3584


//--------------------- .nv.constant0._ZN7cutlass13device_kernelIN5flash11enable_sm90INS1_16FlashAttnFwdSm90INS1_25CollectiveMainloopFwdSm90ILi2EN4cute5tupleIJNS5_1CILi1EEES8_S8_EEENS6_IJNS7_ILi128EEENS7_ILi96EEENS7_ILi64EEEEEELi256ENS_6half_tEfNS_4arch4Sm90ELb1ELb0ELb0ELb0ELb0ELb0ELb1ELb1ELb0ELb0ELb0ELb0EEENS1_21CollectiveEpilogueFwdINS6_IJSA_NS7_ILi256EEESB_EEES9_SE_SG_Li256ELb0ELb0ELb0ELb0EEENS1_30DynamicPersistentTileSchedulerILi256ELi32ELb0ELb0ELb1EEEEEEEEEvNT_6ParamsE --------------------------
	.section	.nv.constant0._ZN7cutlass13device_kernelIN5flash11enable_sm90INS1_16FlashAttnFwdSm90INS1_25CollectiveMainloopFwdSm90ILi2EN4cute5tupleIJNS5_1CILi1EEES8_S8_EEENS6_IJNS7_ILi128EEENS7_ILi96EEENS7_ILi64EEEEEELi256ENS_6half_tEfNS_4arch4Sm90ELb1ELb0ELb0ELb0ELb0ELb0ELb1ELb1ELb0ELb0ELb0ELb0EEENS1_21CollectiveEpilogueFwdINS6_IJSA_NS7_ILi256EEESB_EEES9_SE_SG_Li256ELb0ELb0ELb0ELb0EEENS1_30DynamicPersistentTileSchedulerILi256ELi32ELb0ELb0ELb1EEEEEEEEEvNT_6ParamsE,"a",@progbits
	.sectionflags	@""
	.align	4
.nv.constant0._ZN7cutlass13device_kernelIN5flash11enable_sm90INS1_16FlashAttnFwdSm90INS1_25CollectiveMainloopFwdSm90ILi2EN4cute5tupleIJNS5_1CILi1EEES8_S8_EEENS6_IJNS7_ILi128EEENS7_ILi96EEENS7_ILi64EEEEEELi256ENS_6half_tEfNS_4arch4Sm90ELb1ELb0ELb0ELb0ELb0ELb0ELb1ELb1ELb0ELb0ELb0ELb0EEENS1_21CollectiveEpilogueFwdINS6_IJSA_NS7_ILi256EEESB_EEES9_SE_SG_Li256ELb0ELb0ELb0ELb0EEENS1_30DynamicPersistentTileSchedulerILi256ELi32ELb0ELb0ELb1EEEEEEEEEvNT_6ParamsE:
	.zero		3840


//--------------------- .nv.constant0._ZN7cutlass13device_kernelIN5flash11enable_sm90INS1_16FlashAttnFwdSm90INS1_25CollectiveMainloopFwdSm90ILi2EN4cute5tupleIJNS5_1CILi1EEES8_S8_EEENS6_IJNS7_ILi128EEENS7_ILi96EEENS7_ILi64EEEEEELi256ENS_6half_tEfNS_4arch4Sm90ELb1ELb0ELb0ELb1ELb0ELb0ELb0ELb1ELb0ELb0ELb0ELb0EEENS1_21CollectiveEpilogueFwdINS6_IJSA_NS7_ILi256EEESB_EEES9_SE_SG_Li256ELb1ELb0ELb0ELb0EEENS1_36VarlenDynamicPersistentTileSchedulerILi128ELi96ELi256ELi32ELb0ELb0ELb1ELb1ELb1ELb1EEEEEEEEEvNT_6ParamsE --------------------------
	.section	.nv.constant0._ZN7cutlass13device_kernelIN5flash11enable_sm90INS1_16FlashAttnFwdSm90INS1_25CollectiveMainloopFwdSm90ILi2EN4cute5tupleIJNS5_1CILi1EEES8_S8_EEENS6_IJNS7_ILi128EEENS7_ILi96EEENS7_ILi64EEEEEELi256ENS_6half_tEfNS_4arch4Sm90ELb1ELb0ELb0ELb1ELb0ELb0ELb0ELb1ELb0ELb0ELb0ELb0EEENS1_21CollectiveEpilogueFwdINS6_IJSA_NS7_ILi256EEESB_EEES9_SE_SG_Li256ELb1ELb0ELb0ELb0EEENS1_36VarlenDynamicPersistentTileSchedulerILi128ELi96ELi256ELi32ELb0ELb0ELb1ELb1ELb1ELb1EEEEEEEEEvNT_6ParamsE,"a",@progbits
	.sectionflags	@""
	.align	4
.nv.constant0._ZN7cutlass13device_kernelIN5flash11enable_sm90INS1_16FlashAttnFwdSm90INS1_25CollectiveMainloopFwdSm90ILi2EN4cute5tupleIJNS5_1CILi1EEES8_S8_EEENS6_IJNS7_ILi128EEENS7_ILi96EEENS7_ILi64EEEEEELi256ENS_6half_tEfNS_4arch4Sm90ELb1ELb0ELb0ELb1ELb0ELb0ELb0ELb1ELb0ELb0ELb0ELb0EEENS1_21CollectiveEpilogueFwdINS6_IJSA_NS7_ILi256EEESB_EEES9_SE_SG_Li256ELb1ELb0ELb0ELb0EEENS1_36VarlenDynamicPersistentTileSchedulerILi128ELi96ELi256ELi32ELb0ELb0ELb1ELb1ELb1ELb1EEEEEEEEEvNT_6ParamsE:
	.zero		3200


//--------------------- .nv.constant0._ZN7cutlass13device_kernelIN5flash11enable_sm90INS1_16FlashAttnFwdSm90INS1_25CollectiveMainloopFwdSm90ILi2EN4cute5tupleIJNS5_1CILi1EEES8_S8_EEENS6_IJNS7_ILi128EEENS7_ILi96EEENS7_ILi64EEEEEELi256ENS_6half_tEfNS_4arch4Sm90ELb1ELb0ELb0ELb1ELb0ELb1ELb0ELb1ELb0ELb0ELb0ELb0EEENS1_21CollectiveEpilogueFwdINS6_IJSA_NS7_ILi256EEESB_EEES9_SE_SG_Li256ELb1ELb0ELb0ELb0EEENS1_36VarlenDynamicPersistentTileSchedulerILi128ELi96ELi256ELi32ELb0ELb0ELb1ELb1ELb1ELb1EEEEEEEEEvNT_6ParamsE --------------------------
	.section	.nv.constant0._ZN7cutlass13device_kernelIN5flash11enable_sm90INS1_16FlashAttnFwdSm90INS1_25CollectiveMainloopFwdSm90ILi2EN4cute5tupleIJNS5_1CILi1EEES8_S8_EEENS6_IJNS7_ILi128EEENS7_ILi96EEENS7_ILi64EEEEEELi256ENS_6half_tEfNS_4arch4Sm90ELb1ELb0ELb0ELb1ELb0ELb1ELb0ELb1ELb0ELb0ELb0ELb0EEENS1_21CollectiveEpilogueFwdINS6_IJSA_NS7_ILi256EEESB_EEES9_SE_SG_Li256ELb1ELb0ELb0ELb0EEENS1_36VarlenDynamicPersistentTileSchedulerILi128ELi96ELi256ELi32ELb0ELb0ELb1ELb1ELb1ELb1EEEEEEEEEvNT_6ParamsE,"a",@progbits
	.sectionflags	@""
	.align	4
.nv.constant0._ZN7cutlass13device_kernelIN5flash11enable_sm90INS1_16FlashAttnFwdSm90INS1_25CollectiveMainloopFwdSm90ILi2EN4cute5tupleIJNS5_1CILi1EEES8_S8_EEENS6_IJNS7_ILi128EEENS7_ILi96EEENS7_ILi64EEEEEELi256ENS_6half_tEfNS_4arch4Sm90ELb1ELb0ELb0ELb1ELb0ELb1ELb0ELb1ELb0ELb0ELb0ELb0EEENS1_21CollectiveEpilogueFwdINS6_IJSA_NS7_ILi256EEESB_EEES9_SE_SG_Li256ELb1ELb0ELb0ELb0EEENS1_36VarlenDynamicPersistentTileSchedulerILi128ELi96ELi256ELi32ELb0ELb0ELb1ELb1ELb1ELb1EEEEEEEEEvNT_6ParamsE:
	.zero		3200


//--------------------- .nv.constant0._ZN7cutlass13device_kernelIN5flash11enable_sm90INS1_16FlashAttnFwdSm90INS1_25CollectiveMainloopFwdSm90ILi2EN4cute5tupleIJNS5_1CILi1EEES8_S8_EEENS6_IJNS7_ILi128EEENS7_ILi96EEENS7_ILi64EEEEEELi256ENS_6half_tEfNS_4arch4Sm90ELb1ELb0ELb0ELb1ELb0ELb0ELb1ELb1ELb0ELb0ELb0ELb0EEENS1_21CollectiveEpilogueFwdINS6_IJSA_NS7_ILi256EEESB_EEES9_SE_SG_Li256ELb1ELb0ELb0ELb0EEENS1_36VarlenDynamicPersistentTileSchedulerILi128ELi96ELi256ELi32ELb0ELb0ELb1ELb1ELb1ELb1EEEEEEEEEvNT_6ParamsE --------------------------
	.section	.nv.constant0._ZN7cutlass13device_kernelIN5flash11enable_sm90INS1_16FlashAttnFwdSm90INS1_25CollectiveMainloopFwdSm90ILi2EN4cute5tupleIJNS5_1CILi1EEES8_S8_EEENS6_IJNS7_ILi128EEENS7_ILi96EEENS7_ILi64EEEEEELi256ENS_6half_tEfNS_4arch4Sm90ELb1ELb0ELb0ELb1ELb0ELb0ELb1ELb1ELb0ELb0ELb0ELb0EEENS1_21CollectiveEpilogueFwdINS6_IJSA_NS7_ILi256EEESB_EEES9_SE_SG_Li256ELb1ELb0ELb0ELb0EEENS1_36VarlenDynamicPersistentTileSchedulerILi128ELi96ELi256ELi32ELb0ELb0ELb1ELb1ELb1ELb1EEEEEEEEEvNT_6ParamsE,"a",@progbits
	.sectionflags	@""
	.align	4
.nv.constant0._ZN7cutlass13device_kernelIN5flash11enable_sm90INS1_16FlashAttnFwdSm90INS1_25CollectiveMainloopFwdSm90ILi2EN4cute5tupleIJNS5_1CILi1EEES8_S8_EEENS6_IJNS7_ILi128EEENS7_ILi96EEENS7_ILi64EEEEEELi256ENS_6half_tEfNS_4arch4Sm90ELb1ELb0ELb0ELb1ELb0ELb0ELb1ELb1ELb0ELb0ELb0ELb0EEENS1_21CollectiveEpilogueFwdINS6_IJSA_NS7_ILi256EEESB_EEES9_SE_SG_Li256ELb1ELb0ELb0ELb0EEENS1_36VarlenDynamicPersistentTileSchedulerILi128ELi96ELi256ELi32ELb0ELb0ELb1ELb1ELb1ELb1EEEEEEEEEvNT_6ParamsE:
	.zero		3456


//--------------------- .nv.constant0._ZN7cutlass13device_kernelIN5flash11enable_sm90INS1_16FlashAttnFwdSm90INS1_25CollectiveMainloopFwdSm90ILi2EN4cute5tupleIJNS5_1CILi1EEES8_S8_EEENS6_IJNS7_ILi128EEENS7_ILi96EEENS7_ILi64EEEEEELi256ENS_6half_tEfNS_4arch4Sm90ELb1ELb0ELb0ELb1ELb0ELb1ELb1ELb1ELb0ELb0ELb0ELb0EEENS1_21CollectiveEpilogueFwdINS6_IJSA_NS7_ILi256EEESB_EEES9_SE_SG_Li256ELb1ELb0ELb0ELb0EEENS1_36VarlenDynamicPersistentTileSchedulerILi128ELi96ELi256ELi32ELb0ELb0ELb1ELb1ELb1ELb1EEEEEEEEEvNT_6ParamsE --------------------------
	.section	.nv.constant0._ZN7cutlass13device_kernelIN5flash11enable_sm90INS1_16FlashAttnFwdSm90INS1_25CollectiveMainloopFwdSm90ILi2EN4cute5tupleIJNS5_1CILi1EEES8_S8_EEENS6_IJNS7_ILi128EEENS7_ILi96EEENS7_ILi64EEEEEELi256ENS_6half_tEfNS_4arch4Sm90ELb1ELb0ELb0ELb1ELb0ELb1ELb1ELb1ELb0ELb0ELb0ELb0EEENS1_21CollectiveEpilogueFwdINS6_IJSA_NS7_ILi256EEESB_EEES9_SE_SG_Li256ELb1ELb0ELb0ELb0EEENS1_36VarlenDynamicPersistentTileSchedulerILi128ELi96ELi256ELi32ELb0ELb0ELb1ELb1ELb1ELb1EEEEEEEEEvNT_6ParamsE,"a",@progbits
	.sectionflags	@""
	.align	4
.nv.constant0._ZN7cutlass13device_kernelIN5flash11enable_sm90INS1_16FlashAttnFwdSm90INS1_25CollectiveMainloopFwdSm90ILi2EN4cute5tupleIJNS5_1CILi1EEES8_S8_EEENS6_IJNS7_ILi128EEENS7_ILi96EEENS7_ILi64EEEEEELi256ENS_6half_tEfNS_4arch4Sm90ELb1ELb0ELb0ELb1ELb0ELb1ELb1ELb1ELb0ELb0ELb0ELb0EEENS1_21CollectiveEpilogueFwdINS6_IJSA_NS7_ILi256EEESB_EEES9_SE_SG_Li256ELb1ELb0ELb0ELb0EEENS1_36VarlenDynamicPersistentTileSchedulerILi128ELi96ELi256ELi32ELb0ELb0ELb1ELb1ELb1ELb1EEEEEEEEEvNT_6ParamsE:
	.zero		3456


//--------------------- SYMBOLS --------------------------

	.type		.nv.reservedSmem.offset0,@object
	.size		.nv.reservedSmem.offset0,0x4
	.type		__assertfail,@function
